	.target	sm_100a

	.elftype	@"ET_EXEC"


//--------------------- .note.nv.tkinfo           --------------------------
	.section	.note.nv.tkinfo,"",@"SHT_NOTE"
	.sectionflags	@"SHF_NOTE_NV_TKINFO"
	.tkinfo
        /*0018*/ 	.word	0x00000002
        /*0030*/ 	.string	""
        /*0030*/ 	.string	"ptxas"
        /*0030*/ 	.string	"Cuda compilation tools, release 13.0, V13.0.88"
        /*0030*/ 	.string	"Build cuda_13.0.r13.0/compiler.36424714_0"
        /*0030*/ 	.string	"-arch sm_100a -m 64 "



//--------------------- .note.nv.cuinfo           --------------------------
	.section	.note.nv.cuinfo,"",@"SHT_NOTE"
	.sectionflags	@"SHF_NOTE_NV_CUINFO"
        /*0018*/ 	.short	0x0002
        /*001a*/ 	.short	0x0064
        /*001c*/ 	.short	0x0082
	.zero		2


//--------------------- .nv.info                  --------------------------
	.section	.nv.info,"",@"SHT_CUDA_INFO"
	.align	4


	//----- nvinfo : EIATTR_REGCOUNT
	.align		4
        /*0000*/ 	.byte	0x04, 0x2f
        /*0002*/ 	.short	(.L_29 - .L_28)
	.align		4
.L_28:
        /*0004*/ 	.word	index@(_ZN2at6native43_GLOBAL__N__9ae7fba5_10_SoftMax_cu_9f978f6322cunn_SoftMaxForwardRegIdddNS1_25LogSoftMaxForwardEpilogueElLi1EEEvPT1_PKT_T3_)
        /*0008*/ 	.word	0x0000001c


	//----- nvinfo : EIATTR_FRAME_SIZE
	.align		4
.L_29:
        /*000c*/ 	.byte	0x04, 0x11
        /*000e*/ 	.short	(.L_31 - .L_30)
	.align		4
.L_30:
        /*0010*/ 	.word	index@(_ZN2at6native43_GLOBAL__N__9ae7fba5_10_SoftMax_cu_9f978f6322cunn_SoftMaxForwardRegIdddNS1_25LogSoftMaxForwardEpilogueElLi1EEEvPT1_PKT_T3_)
        /*0014*/ 	.word	0x00000000


	//----- nvinfo : EIATTR_REGCOUNT
	.align		4
.L_31:
        /*0018*/ 	.byte	0x04, 0x2f
        /*001a*/ 	.short	(.L_33 - .L_32)
	.align		4
.L_32:
        /*001c*/ 	.word	index@(_ZN2at6native43_GLOBAL__N__9ae7fba5_10_SoftMax_cu_9f978f6322cunn_SoftMaxForwardRegIdddNS1_25LogSoftMaxForwardEpilogueElLi2EEEvPT1_PKT_T3_)
        /*0020*/ 	.word	0x0000001e


	//----- nvinfo : EIATTR_FRAME_SIZE
	.align		4
.L_33:
        /*0024*/ 	.byte	0x04, 0x11
        /*0026*/ 	.short	(.L_35 - .L_34)
	.align		4
.L_34:
        /*0028*/ 	.word	index@(_ZN2at6native43_GLOBAL__N__9ae7fba5_10_SoftMax_cu_9f978f6322cunn_SoftMaxForwardRegIdddNS1_25LogSoftMaxForwardEpilogueElLi2EEEvPT1_PKT_T3_)
        /*002c*/ 	.word	0x00000000


	//----- nvinfo : EIATTR_REGCOUNT
	.align		4
.L_35:
        /*0030*/ 	.byte	0x04, 0x2f
        /*0032*/ 	.short	(.L_37 - .L_36)
	.align		4
.L_36:
        /*0034*/ 	.word	index@(_ZN2at6native43_GLOBAL__N__9ae7fba5_10_SoftMax_cu_9f978f6322cunn_SoftMaxForwardRegIdddNS1_25LogSoftMaxForwardEpilogueElLi3EEEvPT1_PKT_T3_)
        /*0038*/ 	.word	0x00000020


	//----- nvinfo : EIATTR_FRAME_SIZE
	.align		4
.L_37:
        /*003c*/ 	.byte	0x04, 0x11
        /*003e*/ 	.short	(.L_39 - .L_38)
	.align		4
.L_38:
        /*0040*/ 	.word	index@(_ZN2at6native43_GLOBAL__N__9ae7fba5_10_SoftMax_cu_9f978f6322cunn_SoftMaxForwardRegIdddNS1_25LogSoftMaxForwardEpilogueElLi3EEEvPT1_PKT_T3_)
        /*0044*/ 	.word	0x00000000


	//----- nvinfo : EIATTR_REGCOUNT
	.align		4
.L_39:
        /*0048*/ 	.byte	0x04, 0x2f
        /*004a*/ 	.short	(.L_41 - .L_40)
	.align		4
.L_40:
        /*004c*/ 	.word	index@(_ZN2at6native43_GLOBAL__N__9ae7fba5_10_SoftMax_cu_9f978f6322cunn_SoftMaxForwardRegIdddNS1_25LogSoftMaxForwardEpilogueElLi4EEEvPT1_PKT_T3_)
        /*0050*/ 	.word	0x00000024


	//----- nvinfo : EIATTR_FRAME_SIZE
	.align		4
.L_41:
        /*0054*/ 	.byte	0x04, 0x11
        /*0056*/ 	.short	(.L_43 - .L_42)
	.align		4
.L_42:
        /*0058*/ 	.word	index@(_ZN2at6native43_GLOBAL__N__9ae7fba5_10_SoftMax_cu_9f978f6322cunn_SoftMaxForwardRegIdddNS1_25LogSoftMaxForwardEpilogueElLi4EEEvPT1_PKT_T3_)
        /*005c*/ 	.word	0x00000000


	//----- nvinfo : EIATTR_REGCOUNT
	.align		4
.L_43:
        /*0060*/ 	.byte	0x04, 0x2f
        /*0062*/ 	.short	(.L_45 - .L_44)
	.align		4
.L_44:
        /*0064*/ 	.word	index@(_ZN2at6native43_GLOBAL__N__9ae7fba5_10_SoftMax_cu_9f978f6322cunn_SoftMaxForwardRegIdddNS1_25LogSoftMaxForwardEpilogueElLi5EEEvPT1_PKT_T3_)
        /*0068*/ 	.word	0x00000028


	//----- nvinfo : EIATTR_FRAME_SIZE
	.align		4
.L_45:
        /*006c*/ 	.byte	0x04, 0x11
        /*006e*/ 	.short	(.L_47 - .L_46)
	.align		4
.L_46:
        /*0070*/ 	.word	index@(_ZN2at6native43_GLOBAL__N__9ae7fba5_10_SoftMax_cu_9f978f6322cunn_SoftMaxForwardRegIdddNS1_25LogSoftMaxForwardEpilogueElLi5EEEvPT1_PKT_T3_)
        /*0074*/ 	.word	0x00000000


	//----- nvinfo : EIATTR_REGCOUNT
	.align		4
.L_47:
        /*0078*/ 	.byte	0x04, 0x2f
        /*007a*/ 	.short	(.L_49 - .L_48)
	.align		4
.L_48:
        /*007c*/ 	.word	index@(_ZN2at6native43_GLOBAL__N__9ae7fba5_10_SoftMax_cu_9f978f6322cunn_SoftMaxForwardRegIdddNS1_25LogSoftMaxForwardEpilogueElLi6EEEvPT1_PKT_T3_)
        /*0080*/ 	.word	0x0000002a


	//----- nvinfo : EIATTR_FRAME_SIZE
	.align		4
.L_49:
        /*0084*/ 	.byte	0x04, 0x11
        /*0086*/ 	.short	(.L_51 - .L_50)
	.align		4
.L_50:
        /*0088*/ 	.word	index@(_ZN2at6native43_GLOBAL__N__9ae7fba5_10_SoftMax_cu_9f978f6322cunn_SoftMaxForwardRegIdddNS1_25LogSoftMaxForwardEpilogueElLi6EEEvPT1_PKT_T3_)
        /*008c*/ 	.word	0x00000000


	//----- nvinfo : EIATTR_REGCOUNT
	.align		4
.L_51:
        /*0090*/ 	.byte	0x04, 0x2f
        /*0092*/ 	.short	(.L_53 - .L_52)
	.align		4
.L_52:
        /*0094*/ 	.word	index@(_ZN2at6native43_GLOBAL__N__9ae7fba5_10_SoftMax_cu_9f978f6322cunn_SoftMaxForwardRegIdddNS1_25LogSoftMaxForwardEpilogueElLi7EEEvPT1_PKT_T3_)
        /*0098*/ 	.word	0x00000032


	//----- nvinfo : EIATTR_FRAME_SIZE
	.align		4
.L_53:
        /*009c*/ 	.byte	0x04, 0x11
        /*009e*/ 	.short	(.L_55 - .L_54)
	.align		4
.L_54:
        /*00a0*/ 	.word	index@(_ZN2at6native43_GLOBAL__N__9ae7fba5_10_SoftMax_cu_9f978f6322cunn_SoftMaxForwardRegIdddNS1_25LogSoftMaxForwardEpilogueElLi7EEEvPT1_PKT_T3_)
        /*00a4*/ 	.word	0x00000000


	//----- nvinfo : EIATTR_REGCOUNT
	.align		4
.L_55:
        /*00a8*/ 	.byte	0x04, 0x2f
        /*00aa*/ 	.short	(.L_57 - .L_56)
	.align		4
.L_56:
        /*00ac*/ 	.word	index@(_ZN2at6native43_GLOBAL__N__9ae7fba5_10_SoftMax_cu_9f978f6322cunn_SoftMaxForwardRegIdddNS1_25LogSoftMaxForwardEpilogueElLi8EEEvPT1_PKT_T3_)
        /*00b0*/ 	.word	0x00000034


	//----- nvinfo : EIATTR_FRAME_SIZE
	.align		4
.L_57:
        /*00b4*/ 	.byte	0x04, 0x11
        /*00b6*/ 	.short	(.L_59 - .L_58)
	.align		4
.L_58:
        /*00b8*/ 	.word	index@(_ZN2at6native43_GLOBAL__N__9ae7fba5_10_SoftMax_cu_9f978f6322cunn_SoftMaxForwardRegIdddNS1_25LogSoftMaxForwardEpilogueElLi8EEEvPT1_PKT_T3_)
        /*00bc*/ 	.word	0x00000000


	//----- nvinfo : EIATTR_REGCOUNT
	.align		4
.L_59:
        /*00c0*/ 	.byte	0x04, 0x2f
        /*00c2*/ 	.short	(.L_61 - .L_60)
	.align		4
.L_60:
        /*00c4*/ 	.word	index@(_ZN2at6native43_GLOBAL__N__9ae7fba5_10_SoftMax_cu_9f978f6322cunn_SoftMaxForwardRegIdddNS1_25LogSoftMaxForwardEpilogueElLi9EEEvPT1_PKT_T3_)
        /*00c8*/ 	.word	0x00000032


	//----- nvinfo : EIATTR_FRAME_SIZE
	.align		4
.L_61:
        /*00cc*/ 	.byte	0x04, 0x11
        /*00ce*/ 	.short	(.L_63 - .L_62)
	.align		4
.L_62:
        /*00d0*/ 	.word	index@(_ZN2at6native43_GLOBAL__N__9ae7fba5_10_SoftMax_cu_9f978f6322cunn_SoftMaxForwardRegIdddNS1_25LogSoftMaxForwardEpilogueElLi9EEEvPT1_PKT_T3_)
        /*00d4*/ 	.word	0x00000000


	//----- nvinfo : EIATTR_REGCOUNT
	.align		4
.L_63:
        /*00d8*/ 	.byte	0x04, 0x2f
        /*00da*/ 	.short	(.L_65 - .L_64)
	.align		4
.L_64:
        /*00dc*/ 	.word	index@(_ZN2at6native43_GLOBAL__N__9ae7fba5_10_SoftMax_cu_9f978f6323cunn_SoftMaxForwardSmemILi2EdddNS1_25LogSoftMaxForwardEpilogueElEEvPT2_PKT0_T4_)
        /*00e0*/ 	.word	0x00000026


	//----- nvinfo : EIATTR_FRAME_SIZE
	.align		4
.L_65:
        /*00e4*/ 	.byte	0x04, 0x11
        /*00e6*/ 	.short	(.L_67 - .L_66)
	.align		4
.L_66:
        /*00e8*/ 	.word	index@(_ZN2at6native43_GLOBAL__N__9ae7fba5_10_SoftMax_cu_9f978f6323cunn_SoftMaxForwardSmemILi2EdddNS1_25LogSoftMaxForwardEpilogueElEEvPT2_PKT0_T4_)
        /*00ec*/ 	.word	0x00000000


	//----- nvinfo : EIATTR_REGCOUNT
	.align		4
.L_67:
        /*00f0*/ 	.byte	0x04, 0x2f
        /*00f2*/ 	.short	(.L_69 - .L_68)
	.align		4
.L_68:
        /*00f4*/ 	.word	index@(_ZN2at6native43_GLOBAL__N__9ae7fba5_10_SoftMax_cu_9f978f6319cunn_SoftMaxForwardILi2EdddNS1_25LogSoftMaxForwardEpilogueEEEvPT2_PKT0_i)
        /*00f8*/ 	.word	0x0000002e


	//----- nvinfo : EIATTR_FRAME_SIZE
	.align		4
.L_69:
        /*00fc*/ 	.byte	0x04, 0x11
        /*00fe*/ 	.short	(.L_71 - .L_70)
	.align		4
.L_70:
        /*0100*/ 	.word	index@(_ZN2at6native43_GLOBAL__N__9ae7fba5_10_SoftMax_cu_9f978f6319cunn_SoftMaxForwardILi2EdddNS1_25LogSoftMaxForwardEpilogueEEEvPT2_PKT0_i)
        /*0104*/ 	.word	0x00000000


	//----- nvinfo : EIATTR_REGCOUNT
	.align		4
.L_71:
        /*0108*/ 	.byte	0x04, 0x2f
        /*010a*/ 	.short	(.L_73 - .L_72)
	.align		4
.L_72:
        /*010c*/ 	.word	index@(_ZN2at6native43_GLOBAL__N__9ae7fba5_10_SoftMax_cu_9f978f6322cunn_SoftMaxForwardRegIfffNS1_25LogSoftMaxForwardEpilogueElLi1EEEvPT1_PKT_T3_)
        /*0110*/ 	.word	0x00000015


	//----- nvinfo : EIATTR_FRAME_SIZE
	.align		4
.L_73:
        /*0114*/ 	.byte	0x04, 0x11
        /*0116*/ 	.short	(.L_75 - .L_74)
	.align		4
.L_74:
        /*0118*/ 	.word	index@(_ZN2at6native43_GLOBAL__N__9ae7fba5_10_SoftMax_cu_9f978f6322cunn_SoftMaxForwardRegIfffNS1_25LogSoftMaxForwardEpilogueElLi1EEEvPT1_PKT_T3_)
        /*011c*/ 	.word	0x00000000


	//----- nvinfo : EIATTR_REGCOUNT
	.align		4
.L_75:
        /*0120*/ 	.byte	0x04, 0x2f
        /*0122*/ 	.short	(.L_77 - .L_76)
	.align		4
.L_76:
        /*0124*/ 	.word	index@(_ZN2at6native43_GLOBAL__N__9ae7fba5_10_SoftMax_cu_9f978f6322cunn_SoftMaxForwardRegIfffNS1_25LogSoftMaxForwardEpilogueElLi2EEEvPT1_PKT_T3_)
        /*0128*/ 	.word	0x00000019


	//----- nvinfo : EIATTR_FRAME_SIZE
	.align		4
.L_77:
        /*012c*/ 	.byte	0x04, 0x11
        /*012e*/ 	.short	(.L_79 - .L_78)
	.align		4
.L_78:
        /*0130*/ 	.word	index@(_ZN2at6native43_GLOBAL__N__9ae7fba5_10_SoftMax_cu_9f978f6322cunn_SoftMaxForwardRegIfffNS1_25LogSoftMaxForwardEpilogueElLi2EEEvPT1_PKT_T3_)
        /*0134*/ 	.word	0x00000000


	//----- nvinfo : EIATTR_REGCOUNT
	.align		4
.L_79:
        /*0138*/ 	.byte	0x04, 0x2f
        /*013a*/ 	.short	(.L_81 - .L_80)
	.align		4
.L_80:
        /*013c*/ 	.word	index@(_ZN2at6native43_GLOBAL__N__9ae7fba5_10_SoftMax_cu_9f978f6322cunn_SoftMaxForwardRegIfffNS1_25LogSoftMaxForwardEpilogueElLi3EEEvPT1_PKT_T3_)
        /*0140*/ 	.word	0x0000001b


	//----- nvinfo : EIATTR_FRAME_SIZE
	.align		4
.L_81:
        /*0144*/ 	.byte	0x04, 0x11
        /*0146*/ 	.short	(.L_83 - .L_82)
	.align		4
.L_82:
        /*0148*/ 	.word	index@(_ZN2at6native43_GLOBAL__N__9ae7fba5_10_SoftMax_cu_9f978f6322cunn_SoftMaxForwardRegIfffNS1_25LogSoftMaxForwardEpilogueElLi3EEEvPT1_PKT_T3_)
        /*014c*/ 	.word	0x00000000


	//----- nvinfo : EIATTR_REGCOUNT
	.align		4
.L_83:
        /*0150*/ 	.byte	0x04, 0x2f
        /*0152*/ 	.short	(.L_85 - .L_84)
	.align		4
.L_84:
        /*0154*/ 	.word	index@(_ZN2at6native43_GLOBAL__N__9ae7fba5_10_SoftMax_cu_9f978f6322cunn_SoftMaxForwardRegIfffNS1_25LogSoftMaxForwardEpilogueElLi4EEEvPT1_PKT_T3_)
        /*0158*/ 	.word	0x0000001f


	//----- nvinfo : EIATTR_FRAME_SIZE
	.align		4
.L_85:
        /*015c*/ 	.byte	0x04, 0x11
        /*015e*/ 	.short	(.L_87 - .L_86)
	.align		4
.L_86:
        /*0160*/ 	.word	index@(_ZN2at6native43_GLOBAL__N__9ae7fba5_10_SoftMax_cu_9f978f6322cunn_SoftMaxForwardRegIfffNS1_25LogSoftMaxForwardEpilogueElLi4EEEvPT1_PKT_T3_)
        /*0164*/ 	.word	0x00000000


	//----- nvinfo : EIATTR_REGCOUNT
	.align		4
.L_87:
        /*0168*/ 	.byte	0x04, 0x2f
        /*016a*/ 	.short	(.L_89 - .L_88)
	.align		4
.L_88:
        /*016c*/ 	.word	index@(_ZN2at6native43_GLOBAL__N__9ae7fba5_10_SoftMax_cu_9f978f6322cunn_SoftMaxForwardRegIfffNS1_25LogSoftMaxForwardEpilogueElLi5EEEvPT1_PKT_T3_)
        /*0170*/ 	.word	0x00000023


	//----- nvinfo : EIATTR_FRAME_SIZE
	.align		4
.L_89:
        /*0174*/ 	.byte	0x04, 0x11
        /*0176*/ 	.short	(.L_91 - .L_90)
	.align		4
.L_90:
        /*0178*/ 	.word	index@(_ZN2at6native43_GLOBAL__N__9ae7fba5_10_SoftMax_cu_9f978f6322cunn_SoftMaxForwardRegIfffNS1_25LogSoftMaxForwardEpilogueElLi5EEEvPT1_PKT_T3_)
        /*017c*/ 	.word	0x00000000


	//----- nvinfo : EIATTR_REGCOUNT
	.align		4
.L_91:
        /*0180*/ 	.byte	0x04, 0x2f
        /*0182*/ 	.short	(.L_93 - .L_92)
	.align		4
.L_92:
        /*0184*/ 	.word	index@(_ZN2at6native43_GLOBAL__N__9ae7fba5_10_SoftMax_cu_9f978f6322cunn_SoftMaxForwardRegIfffNS1_25LogSoftMaxForwardEpilogueElLi6EEEvPT1_PKT_T3_)
        /*0188*/ 	.word	0x00000026


	//----- nvinfo : EIATTR_FRAME_SIZE
	.align		4
.L_93:
        /*018c*/ 	.byte	0x04, 0x11
        /*018e*/ 	.short	(.L_95 - .L_94)
	.align		4
.L_94:
        /*0190*/ 	.word	index@(_ZN2at6native43_GLOBAL__N__9ae7fba5_10_SoftMax_cu_9f978f6322cunn_SoftMaxForwardRegIfffNS1_25LogSoftMaxForwardEpilogueElLi6EEEvPT1_PKT_T3_)
        /*0194*/ 	.word	0x00000000


	//----- nvinfo : EIATTR_REGCOUNT
	.align		4
.L_95:
        /*0198*/ 	.byte	0x04, 0x2f
        /*019a*/ 	.short	(.L_97 - .L_96)
	.align		4
.L_96:
        /*019c*/ 	.word	index@(_ZN2at6native43_GLOBAL__N__9ae7fba5_10_SoftMax_cu_9f978f6322cunn_SoftMaxForwardRegIfffNS1_25LogSoftMaxForwardEpilogueElLi7EEEvPT1_PKT_T3_)
        /*01a0*/ 	.word	0x00000026


	//----- nvinfo : EIATTR_FRAME_SIZE
	.align		4
.L_97:
        /*01a4*/ 	.byte	0x04, 0x11
        /*01a6*/ 	.short	(.L_99 - .L_98)
	.align		4
.L_98:
        /*01a8*/ 	.word	index@(_ZN2at6native43_GLOBAL__N__9ae7fba5_10_SoftMax_cu_9f978f6322cunn_SoftMaxForwardRegIfffNS1_25LogSoftMaxForwardEpilogueElLi7EEEvPT1_PKT_T3_)
        /*01ac*/ 	.word	0x00000000


	//----- nvinfo : EIATTR_REGCOUNT
	.align		4
.L_99:
        /*01b0*/ 	.byte	0x04, 0x2f
        /*01b2*/ 	.short	(.L_101 - .L_100)
	.align		4
.L_100:
        /*01b4*/ 	.word	index@(_ZN2at6native43_GLOBAL__N__9ae7fba5_10_SoftMax_cu_9f978f6322cunn_SoftMaxForwardRegIfffNS1_25LogSoftMaxForwardEpilogueElLi8EEEvPT1_PKT_T3_)
        /*01b8*/ 	.word	0x00000028


	//----- nvinfo : EIATTR_FRAME_SIZE
	.align		4
.L_101:
        /*01bc*/ 	.byte	0x04, 0x11
        /*01be*/ 	.short	(.L_103 - .L_102)
	.align		4
.L_102:
        /*01c0*/ 	.word	index@(_ZN2at6native43_GLOBAL__N__9ae7fba5_10_SoftMax_cu_9f978f6322cunn_SoftMaxForwardRegIfffNS1_25LogSoftMaxForwardEpilogueElLi8EEEvPT1_PKT_T3_)
        /*01c4*/ 	.word	0x00000000


	//----- nvinfo : EIATTR_REGCOUNT
	.align		4
.L_103:
        /*01c8*/ 	.byte	0x04, 0x2f
        /*01ca*/ 	.short	(.L_105 - .L_104)
	.align		4
.L_104:
        /*01cc*/ 	.word	index@(_ZN2at6native43_GLOBAL__N__9ae7fba5_10_SoftMax_cu_9f978f6322cunn_SoftMaxForwardRegIfffNS1_25LogSoftMaxForwardEpilogueElLi9EEEvPT1_PKT_T3_)
        /*01d0*/ 	.word	0x0000002e


	//----- nvinfo : EIATTR_FRAME_SIZE
	.align		4
.L_105:
        /*01d4*/ 	.byte	0x04, 0x11
        /*01d6*/ 	.short	(.L_107 - .L_106)
	.align		4
.L_106:
        /*01d8*/ 	.word	index@(_ZN2at6native43_GLOBAL__N__9ae7fba5_10_SoftMax_cu_9f978f6322cunn_SoftMaxForwardRegIfffNS1_25LogSoftMaxForwardEpilogueElLi9EEEvPT1_PKT_T3_)
        /*01dc*/ 	.word	0x00000000


	//----- nvinfo : EIATTR_REGCOUNT
	.align		4
.L_107:
        /*01e0*/ 	.byte	0x04, 0x2f
        /*01e2*/ 	.short	(.L_109 - .L_108)
	.align		4
.L_108:
        /*01e4*/ 	.word	index@(_ZN2at6native43_GLOBAL__N__9ae7fba5_10_SoftMax_cu_9f978f6323cunn_SoftMaxForwardSmemILi4EfffNS1_25LogSoftMaxForwardEpilogueElEEvPT2_PKT0_T4_)
        /*01e8*/ 	.word	0x0000001a


	//----- nvinfo : EIATTR_FRAME_SIZE
	.align		4
.L_109:
        /*01ec*/ 	.byte	0x04, 0x11
        /*01ee*/ 	.short	(.L_111 - .L_110)
	.align		4
.L_110:
        /*01f0*/ 	.word	index@(_ZN2at6native43_GLOBAL__N__9ae7fba5_10_SoftMax_cu_9f978f6323cunn_SoftMaxForwardSmemILi4EfffNS1_25LogSoftMaxForwardEpilogueElEEvPT2_PKT0_T4_)
        /*01f4*/ 	.word	0x00000000


	//----- nvinfo : EIATTR_REGCOUNT
	.align		4
.L_111:
        /*01f8*/ 	.byte	0x04, 0x2f
        /*01fa*/ 	.short	(.L_113 - .L_112)
	.align		4
.L_112:
        /*01fc*/ 	.word	index@(_ZN2at6native43_GLOBAL__N__9ae7fba5_10_SoftMax_cu_9f978f6319cunn_SoftMaxForwardILi4EfffNS1_25LogSoftMaxForwardEpilogueEEEvPT2_PKT0_i)
        /*0200*/ 	.word	0x00000019


	//----- nvinfo : EIATTR_FRAME_SIZE
	.align		4
.L_113:
        /*0204*/ 	.byte	0x04, 0x11
        /*0206*/ 	.short	(.L_115 - .L_114)
	.align		4
.L_114:
        /*0208*/ 	.word	index@(_ZN2at6native43_GLOBAL__N__9ae7fba5_10_SoftMax_cu_9f978f6319cunn_SoftMaxForwardILi4EfffNS1_25LogSoftMaxForwardEpilogueEEEvPT2_PKT0_i)
        /*020c*/ 	.word	0x00000000


	//----- nvinfo : EIATTR_REGCOUNT
	.align		4
.L_115:
        /*0210*/ 	.byte	0x04, 0x2f
        /*0212*/ 	.short	(.L_117 - .L_116)
	.align		4
.L_116:
        /*0214*/ 	.word	index@(_ZN2at6native43_GLOBAL__N__9ae7fba5_10_SoftMax_cu_9f978f6322cunn_SoftMaxForwardRegIN3c104HalfEfS4_NS1_25LogSoftMaxForwardEpilogueElLi1EEEvPT1_PKT_T3_)
        /*0218*/ 	.word	0x00000015


	//----- nvinfo : EIATTR_FRAME_SIZE
	.align		4
.L_117:
        /*021c*/ 	.byte	0x04, 0x11
        /*021e*/ 	.short	(.L_119 - .L_118)
	.align		4
.L_118:
        /*0220*/ 	.word	index@(_ZN2at6native43_GLOBAL__N__9ae7fba5_10_SoftMax_cu_9f978f6322cunn_SoftMaxForwardRegIN3c104HalfEfS4_NS1_25LogSoftMaxForwardEpilogueElLi1EEEvPT1_PKT_T3_)
        /*0224*/ 	.word	0x00000000


	//----- nvinfo : EIATTR_REGCOUNT
	.align		4
.L_119:
        /*0228*/ 	.byte	0x04, 0x2f
        /*022a*/ 	.short	(.L_121 - .L_120)
	.align		4
.L_120:
        /*022c*/ 	.word	index@(_ZN2at6native43_GLOBAL__N__9ae7fba5_10_SoftMax_cu_9f978f6322cunn_SoftMaxForwardRegIN3c104HalfEfS4_NS1_25LogSoftMaxForwardEpilogueElLi2EEEvPT1_PKT_T3_)
        /*0230*/ 	.word	0x00000018


	//----- nvinfo : EIATTR_FRAME_SIZE
	.align		4
.L_121:
        /*0234*/ 	.byte	0x04, 0x11
        /*0236*/ 	.short	(.L_123 - .L_122)
	.align		4
.L_122:
        /*0238*/ 	.word	index@(_ZN2at6native43_GLOBAL__N__9ae7fba5_10_SoftMax_cu_9f978f6322cunn_SoftMaxForwardRegIN3c104HalfEfS4_NS1_25LogSoftMaxForwardEpilogueElLi2EEEvPT1_PKT_T3_)
        /*023c*/ 	.word	0x00000000


	//----- nvinfo : EIATTR_REGCOUNT
	.align		4
.L_123:
        /*0240*/ 	.byte	0x04, 0x2f
        /*0242*/ 	.short	(.L_125 - .L_124)
	.align		4
.L_124:
        /*0244*/ 	.word	index@(_ZN2at6native43_GLOBAL__N__9ae7fba5_10_SoftMax_cu_9f978f6322cunn_SoftMaxForwardRegIN3c104HalfEfS4_NS1_25LogSoftMaxForwardEpilogueElLi3EEEvPT1_PKT_T3_)
        /*0248*/ 	.word	0x0000001c


	//----- nvinfo : EIATTR_FRAME_SIZE
	.align		4
.L_125:
        /*024c*/ 	.byte	0x04, 0x11
        /*024e*/ 	.short	(.L_127 - .L_126)
	.align		4
.L_126:
        /*0250*/ 	.word	index@(_ZN2at6native43_GLOBAL__N__9ae7fba5_10_SoftMax_cu_9f978f6322cunn_SoftMaxForwardRegIN3c104HalfEfS4_NS1_25LogSoftMaxForwardEpilogueElLi3EEEvPT1_PKT_T3_)
        /*0254*/ 	.word	0x00000000


	//----- nvinfo : EIATTR_REGCOUNT
	.align		4
.L_127:
        /*0258*/ 	.byte	0x04, 0x2f
        /*025a*/ 	.short	(.L_129 - .L_128)
	.align		4
.L_128:
        /*025c*/ 	.word	index@(_ZN2at6native43_GLOBAL__N__9ae7fba5_10_SoftMax_cu_9f978f6322cunn_SoftMaxForwardRegIN3c104HalfEfS4_NS1_25LogSoftMaxForwardEpilogueElLi4EEEvPT1_PKT_T3_)
        /*0260*/ 	.word	0x0000001f


	//----- nvinfo : EIATTR_FRAME_SIZE
	.align		4
.L_129:
        /*0264*/ 	.byte	0x04, 0x11
        /*0266*/ 	.short	(.L_131 - .L_130)
	.align		4
.L_130:
        /*0268*/ 	.word	index@(_ZN2at6native43_GLOBAL__N__9ae7fba5_10_SoftMax_cu_9f978f6322cunn_SoftMaxForwardRegIN3c104HalfEfS4_NS1_25LogSoftMaxForwardEpilogueElLi4EEEvPT1_PKT_T3_)
        /*026c*/ 	.word	0x00000000


	//----- nvinfo : EIATTR_REGCOUNT
	.align		4
.L_131:
        /*0270*/ 	.byte	0x04, 0x2f
        /*0272*/ 	.short	(.L_133 - .L_132)
	.align		4
.L_132:
        /*0274*/ 	.word	index@(_ZN2at6native43_GLOBAL__N__9ae7fba5_10_SoftMax_cu_9f978f6322cunn_SoftMaxForwardRegIN3c104HalfEfS4_NS1_25LogSoftMaxForwardEpilogueElLi5EEEvPT1_PKT_T3_)
        /*0278*/ 	.word	0x00000023


	//----- nvinfo : EIATTR_FRAME_SIZE
	.align		4
.L_133:
        /*027c*/ 	.byte	0x04, 0x11
        /*027e*/ 	.short	(.L_135 - .L_134)
	.align		4
.L_134:
        /*0280*/ 	.word	index@(_ZN2at6native43_GLOBAL__N__9ae7fba5_10_SoftMax_cu_9f978f6322cunn_SoftMaxForwardRegIN3c104HalfEfS4_NS1_25LogSoftMaxForwardEpilogueElLi5EEEvPT1_PKT_T3_)
        /*0284*/ 	.word	0x00000000


	//----- nvinfo : EIATTR_REGCOUNT
	.align		4
.L_135:
        /*0288*/ 	.byte	0x04, 0x2f
        /*028a*/ 	.short	(.L_137 - .L_136)
	.align		4
.L_136:
        /*028c*/ 	.word	index@(_ZN2at6native43_GLOBAL__N__9ae7fba5_10_SoftMax_cu_9f978f6322cunn_SoftMaxForwardRegIN3c104HalfEfS4_NS1_25LogSoftMaxForwardEpilogueElLi6EEEvPT1_PKT_T3_)
        /*0290*/ 	.word	0x00000026


	//----- nvinfo : EIATTR_FRAME_SIZE
	.align		4
.L_137:
        /*0294*/ 	.byte	0x04, 0x11
        /*0296*/ 	.short	(.L_139 - .L_138)
	.align		4
.L_138:
        /*0298*/ 	.word	index@(_ZN2at6native43_GLOBAL__N__9ae7fba5_10_SoftMax_cu_9f978f6322cunn_SoftMaxForwardRegIN3c104HalfEfS4_NS1_25LogSoftMaxForwardEpilogueElLi6EEEvPT1_PKT_T3_)
        /*029c*/ 	.word	0x00000000


	//----- nvinfo : EIATTR_REGCOUNT
	.align		4
.L_139:
        /*02a0*/ 	.byte	0x04, 0x2f
        /*02a2*/ 	.short	(.L_141 - .L_140)
	.align		4
.L_140:
        /*02a4*/ 	.word	index@(_ZN2at6native43_GLOBAL__N__9ae7fba5_10_SoftMax_cu_9f978f6322cunn_SoftMaxForwardRegIN3c104HalfEfS4_NS1_25LogSoftMaxForwardEpilogueElLi7EEEvPT1_PKT_T3_)
        /*02a8*/ 	.word	0x00000027


	//----- nvinfo : EIATTR_FRAME_SIZE
	.align		4
.L_141:
        /*02ac*/ 	.byte	0x04, 0x11
        /*02ae*/ 	.short	(.L_143 - .L_142)
	.align		4
.L_142:
        /*02b0*/ 	.word	index@(_ZN2at6native43_GLOBAL__N__9ae7fba5_10_SoftMax_cu_9f978f6322cunn_SoftMaxForwardRegIN3c104HalfEfS4_NS1_25LogSoftMaxForwardEpilogueElLi7EEEvPT1_PKT_T3_)
        /*02b4*/ 	.word	0x00000000


	//----- nvinfo : EIATTR_REGCOUNT
	.align		4
.L_143:
        /*02b8*/ 	.byte	0x04, 0x2f
        /*02ba*/ 	.short	(.L_145 - .L_144)
	.align		4
.L_144:
        /*02bc*/ 	.word	index@(_ZN2at6native43_GLOBAL__N__9ae7fba5_10_SoftMax_cu_9f978f6322cunn_SoftMaxForwardRegIN3c104HalfEfS4_NS1_25LogSoftMaxForwardEpilogueElLi8EEEvPT1_PKT_T3_)
        /*02c0*/ 	.word	0x00000028


	//----- nvinfo : EIATTR_FRAME_SIZE
	.align		4
.L_145:
        /*02c4*/ 	.byte	0x04, 0x11
        /*02c6*/ 	.short	(.L_147 - .L_146)
	.align		4
.L_146:
        /*02c8*/ 	.word	index@(_ZN2at6native43_GLOBAL__N__9ae7fba5_10_SoftMax_cu_9f978f6322cunn_SoftMaxForwardRegIN3c104HalfEfS4_NS1_25LogSoftMaxForwardEpilogueElLi8EEEvPT1_PKT_T3_)
        /*02cc*/ 	.word	0x00000000


	//----- nvinfo : EIATTR_REGCOUNT
	.align		4
.L_147:
        /*02d0*/ 	.byte	0x04, 0x2f
        /*02d2*/ 	.short	(.L_149 - .L_148)
	.align		4
.L_148:
        /*02d4*/ 	.word	index@(_ZN2at6native43_GLOBAL__N__9ae7fba5_10_SoftMax_cu_9f978f6322cunn_SoftMaxForwardRegIN3c104HalfEfS4_NS1_25LogSoftMaxForwardEpilogueElLi9EEEvPT1_PKT_T3_)
        /*02d8*/ 	.word	0x0000002d


	//----- nvinfo : EIATTR_FRAME_SIZE
	.align		4
.L_149:
        /*02dc*/ 	.byte	0x04, 0x11
        /*02de*/ 	.short	(.L_151 - .L_150)
	.align		4
.L_150:
        /*02e0*/ 	.word	index@(_ZN2at6native43_GLOBAL__N__9ae7fba5_10_SoftMax_cu_9f978f6322cunn_SoftMaxForwardRegIN3c104HalfEfS4_NS1_25LogSoftMaxForwardEpilogueElLi9EEEvPT1_PKT_T3_)
        /*02e4*/ 	.word	0x00000000


	//----- nvinfo : EIATTR_REGCOUNT
	.align		4
.L_151:
        /*02e8*/ 	.byte	0x04, 0x2f
        /*02ea*/ 	.short	(.L_153 - .L_152)
	.align		4
.L_152:
        /*02ec*/ 	.word	index@(_ZN2at6native43_GLOBAL__N__9ae7fba5_10_SoftMax_cu_9f978f6323cunn_SoftMaxForwardSmemILi8EN3c104HalfEfS4_NS1_25LogSoftMaxForwardEpilogueElEEvPT2_PKT0_T4_)
        /*02f0*/ 	.word	0x00000016


	//----- nvinfo : EIATTR_FRAME_SIZE
	.align		4
.L_153:
        /*02f4*/ 	.byte	0x04, 0x11
        /*02f6*/ 	.short	(.L_155 - .L_154)
	.align		4
.L_154:
        /*02f8*/ 	.word	index@(_ZN2at6native43_GLOBAL__N__9ae7fba5_10_SoftMax_cu_9f978f6323cunn_SoftMaxForwardSmemILi8EN3c104HalfEfS4_NS1_25LogSoftMaxForwardEpilogueElEEvPT2_PKT0_T4_)
        /*02fc*/ 	.word	0x00000000


	//----- nvinfo : EIATTR_REGCOUNT
	.align		4
.L_155:
        /*0300*/ 	.byte	0x04, 0x2f
        /*0302*/ 	.short	(.L_157 - .L_156)
	.align		4
.L_156:
        /*0304*/ 	.word	index@(_ZN2at6native43_GLOBAL__N__9ae7fba5_10_SoftMax_cu_9f978f6319cunn_SoftMaxForwardILi8EN3c104HalfEfS4_NS1_25LogSoftMaxForwardEpilogueEEEvPT2_PKT0_i)
        /*0308*/ 	.word	0x00000020


	//----- nvinfo : EIATTR_FRAME_SIZE
	.align		4
.L_157:
        /*030c*/ 	.byte	0x04, 0x11
        /*030e*/ 	.short	(.L_159 - .L_158)
	.align		4
.L_158:
        /*0310*/ 	.word	index@(_ZN2at6native43_GLOBAL__N__9ae7fba5_10_SoftMax_cu_9f978f6319cunn_SoftMaxForwardILi8EN3c104HalfEfS4_NS1_25LogSoftMaxForwardEpilogueEEEvPT2_PKT0_i)
        /*0314*/ 	.word	0x00000000


	//----- nvinfo : EIATTR_REGCOUNT
	.align		4
.L_159:
        /*0318*/ 	.byte	0x04, 0x2f
        /*031a*/ 	.short	(.L_161 - .L_160)
	.align		4
.L_160:
        /*031c*/ 	.word	index@(_ZN2at6native43_GLOBAL__N__9ae7fba5_10_SoftMax_cu_9f978f6323cunn_SoftMaxForwardSmemILi8EN3c104HalfEffNS1_25LogSoftMaxForwardEpilogueElEEvPT2_PKT0_T4_)
        /*0320*/ 	.word	0x0000001c


	//----- nvinfo : EIATTR_FRAME_SIZE
	.align		4
.L_161:
        /*0324*/ 	.byte	0x04, 0x11
        /*0326*/ 	.short	(.L_163 - .L_162)
	.align		4
.L_162:
        /*0328*/ 	.word	index@(_ZN2at6native43_GLOBAL__N__9ae7fba5_10_SoftMax_cu_9f978f6323cunn_SoftMaxForwardSmemILi8EN3c104HalfEffNS1_25LogSoftMaxForwardEpilogueElEEvPT2_PKT0_T4_)
        /*032c*/ 	.word	0x00000000


	//----- nvinfo : EIATTR_REGCOUNT
	.align		4
.L_163:
        /*0330*/ 	.byte	0x04, 0x2f
        /*0332*/ 	.short	(.L_165 - .L_164)
	.align		4
.L_164:
        /*0334*/ 	.word	index@(_ZN2at6native43_GLOBAL__N__9ae7fba5_10_SoftMax_cu_9f978f6319cunn_SoftMaxForwardILi8EN3c104HalfEffNS1_25LogSoftMaxForwardEpilogueEEEvPT2_PKT0_i)
        /*0338*/ 	.word	0x00000020


	//----- nvinfo : EIATTR_FRAME_SIZE
	.align		4
.L_165:
        /*033c*/ 	.byte	0x04, 0x11
        /*033e*/ 	.short	(.L_167 - .L_166)
	.align		4
.L_166:
        /*0340*/ 	.word	index@(_ZN2at6native43_GLOBAL__N__9ae7fba5_10_SoftMax_cu_9f978f6319cunn_SoftMaxForwardILi8EN3c104HalfEffNS1_25LogSoftMaxForwardEpilogueEEEvPT2_PKT0_i)
        /*0344*/ 	.word	0x00000000


	//----- nvinfo : EIATTR_REGCOUNT
	.align		4
.L_167:
        /*0348*/ 	.byte	0x04, 0x2f
        /*034a*/ 	.short	(.L_169 - .L_168)
	.align		4
.L_168:
        /*034c*/ 	.word	index@(_ZN2at6native43_GLOBAL__N__9ae7fba5_10_SoftMax_cu_9f978f6322cunn_SoftMaxForwardRegIN3c108BFloat16EfS4_NS1_25LogSoftMaxForwardEpilogueElLi1EEEvPT1_PKT_T3_)
        /*0350*/ 	.word	0x00000015


	//----- nvinfo : EIATTR_FRAME_SIZE
	.align		4
.L_169:
        /*0354*/ 	.byte	0x04, 0x11
        /*0356*/ 	.short	(.L_171 - .L_170)
	.align		4
.L_170:
        /*0358*/ 	.word	index@(_ZN2at6native43_GLOBAL__N__9ae7fba5_10_SoftMax_cu_9f978f6322cunn_SoftMaxForwardRegIN3c108BFloat16EfS4_NS1_25LogSoftMaxForwardEpilogueElLi1EEEvPT1_PKT_T3_)
        /*035c*/ 	.word	0x00000000


	//----- nvinfo : EIATTR_REGCOUNT
	.align		4
.L_171:
        /*0360*/ 	.byte	0x04, 0x2f
        /*0362*/ 	.short	(.L_173 - .L_172)
	.align		4
.L_172:
        /*0364*/ 	.word	index@(_ZN2at6native43_GLOBAL__N__9ae7fba5_10_SoftMax_cu_9f978f6322cunn_SoftMaxForwardRegIN3c108BFloat16EfS4_NS1_25LogSoftMaxForwardEpilogueElLi2EEEvPT1_PKT_T3_)
        /*0368*/ 	.word	0x00000018


	//----- nvinfo : EIATTR_FRAME_SIZE
	.align		4
.L_173:
        /*036c*/ 	.byte	0x04, 0x11
        /*036e*/ 	.short	(.L_175 - .L_174)
	.align		4
.L_174:
        /*0370*/ 	.word	index@(_ZN2at6native43_GLOBAL__N__9ae7fba5_10_SoftMax_cu_9f978f6322cunn_SoftMaxForwardRegIN3c108BFloat16EfS4_NS1_25LogSoftMaxForwardEpilogueElLi2EEEvPT1_PKT_T3_)
        /*0374*/ 	.word	0x00000000


	//----- nvinfo : EIATTR_REGCOUNT
	.align		4
.L_175:
        /*0378*/ 	.byte	0x04, 0x2f
        /*037a*/ 	.short	(.L_177 - .L_176)
	.align		4
.L_176:
        /*037c*/ 	.word	index@(_ZN2at6native43_GLOBAL__N__9ae7fba5_10_SoftMax_cu_9f978f6322cunn_SoftMaxForwardRegIN3c108BFloat16EfS4_NS1_25LogSoftMaxForwardEpilogueElLi3EEEvPT1_PKT_T3_)
        /*0380*/ 	.word	0x0000001c


	//----- nvinfo : EIATTR_FRAME_SIZE
	.align		4
.L_177:
        /*0384*/ 	.byte	0x04, 0x11
        /*0386*/ 	.short	(.L_179 - .L_178)
	.align		4
.L_178:
        /*0388*/ 	.word	index@(_ZN2at6native43_GLOBAL__N__9ae7fba5_10_SoftMax_cu_9f978f6322cunn_SoftMaxForwardRegIN3c108BFloat16EfS4_NS1_25LogSoftMaxForwardEpilogueElLi3EEEvPT1_PKT_T3_)
        /*038c*/ 	.word	0x00000000


	//----- nvinfo : EIATTR_REGCOUNT
	.align		4
.L_179:
        /*0390*/ 	.byte	0x04, 0x2f
        /*0392*/ 	.short	(.L_181 - .L_180)
	.align		4
.L_180:
        /*0394*/ 	.word	index@(_ZN2at6native43_GLOBAL__N__9ae7fba5_10_SoftMax_cu_9f978f6322cunn_SoftMaxForwardRegIN3c108BFloat16EfS4_NS1_25LogSoftMaxForwardEpilogueElLi4EEEvPT1_PKT_T3_)
        /*0398*/ 	.word	0x0000001f


	//----- nvinfo : EIATTR_FRAME_SIZE
	.align		4
.L_181:
        /*039c*/ 	.byte	0x04, 0x11
        /*039e*/ 	.short	(.L_183 - .L_182)
	.align		4
.L_182:
        /*03a0*/ 	.word	index@(_ZN2at6native43_GLOBAL__N__9ae7fba5_10_SoftMax_cu_9f978f6322cunn_SoftMaxForwardRegIN3c108BFloat16EfS4_NS1_25LogSoftMaxForwardEpilogueElLi4EEEvPT1_PKT_T3_)
        /*03a4*/ 	.word	0x00000000


	//----- nvinfo : EIATTR_REGCOUNT
	.align		4
.L_183:
        /*03a8*/ 	.byte	0x04, 0x2f
        /*03aa*/ 	.short	(.L_185 - .L_184)
	.align		4
.L_184:
        /*03ac*/ 	.word	index@(_ZN2at6native43_GLOBAL__N__9ae7fba5_10_SoftMax_cu_9f978f6322cunn_SoftMaxForwardRegIN3c108BFloat16EfS4_NS1_25LogSoftMaxForwardEpilogueElLi5EEEvPT1_PKT_T3_)
        /*03b0*/ 	.word	0x00000023


	//----- nvinfo : EIATTR_FRAME_SIZE
	.align		4
.L_185:
        /*03b4*/ 	.byte	0x04, 0x11
        /*03b6*/ 	.short	(.L_187 - .L_186)
	.align		4
.L_186:
        /*03b8*/ 	.word	index@(_ZN2at6native43_GLOBAL__N__9ae7fba5_10_SoftMax_cu_9f978f6322cunn_SoftMaxForwardRegIN3c108BFloat16EfS4_NS1_25LogSoftMaxForwardEpilogueElLi5EEEvPT1_PKT_T3_)
        /*03bc*/ 	.word	0x00000000


	//----- nvinfo : EIATTR_REGCOUNT
	.align		4
.L_187:
        /*03c0*/ 	.byte	0x04, 0x2f
        /*03c2*/ 	.short	(.L_189 - .L_188)
	.align		4
.L_188:
        /*03c4*/ 	.word	index@(_ZN2at6native43_GLOBAL__N__9ae7fba5_10_SoftMax_cu_9f978f6322cunn_SoftMaxForwardRegIN3c108BFloat16EfS4_NS1_25LogSoftMaxForwardEpilogueElLi6EEEvPT1_PKT_T3_)
        /*03c8*/ 	.word	0x00000026


	//----- nvinfo : EIATTR_FRAME_SIZE
	.align		4
.L_189:
        /*03cc*/ 	.byte	0x04, 0x11
        /*03ce*/ 	.short	(.L_191 - .L_190)
	.align		4
.L_190:
        /*03d0*/ 	.word	index@(_ZN2at6native43_GLOBAL__N__9ae7fba5_10_SoftMax_cu_9f978f6322cunn_SoftMaxForwardRegIN3c108BFloat16EfS4_NS1_25LogSoftMaxForwardEpilogueElLi6EEEvPT1_PKT_T3_)
        /*03d4*/ 	.word	0x00000000


	//----- nvinfo : EIATTR_REGCOUNT
	.align		4
.L_191:
        /*03d8*/ 	.byte	0x04, 0x2f
        /*03da*/ 	.short	(.L_193 - .L_192)
	.align		4
.L_192:
        /*03dc*/ 	.word	index@(_ZN2at6native43_GLOBAL__N__9ae7fba5_10_SoftMax_cu_9f978f6322cunn_SoftMaxForwardRegIN3c108BFloat16EfS4_NS1_25LogSoftMaxForwardEpilogueElLi7EEEvPT1_PKT_T3_)
        /*03e0*/ 	.word	0x00000026


	//----- nvinfo : EIATTR_FRAME_SIZE
	.align		4
.L_193:
        /*03e4*/ 	.byte	0x04, 0x11
        /*03e6*/ 	.short	(.L_195 - .L_194)
	.align		4
.L_194:
        /*03e8*/ 	.word	index@(_ZN2at6native43_GLOBAL__N__9ae7fba5_10_SoftMax_cu_9f978f6322cunn_SoftMaxForwardRegIN3c108BFloat16EfS4_NS1_25LogSoftMaxForwardEpilogueElLi7EEEvPT1_PKT_T3_)
        /*03ec*/ 	.word	0x00000000


	//----- nvinfo : EIATTR_REGCOUNT
	.align		4
.L_195:
        /*03f0*/ 	.byte	0x04, 0x2f
        /*03f2*/ 	.short	(.L_197 - .L_196)
	.align		4
.L_196:
        /*03f4*/ 	.word	index@(_ZN2at6native43_GLOBAL__N__9ae7fba5_10_SoftMax_cu_9f978f6322cunn_SoftMaxForwardRegIN3c108BFloat16EfS4_NS1_25LogSoftMaxForwardEpilogueElLi8EEEvPT1_PKT_T3_)
        /*03f8*/ 	.word	0x00000028


	//----- nvinfo : EIATTR_FRAME_SIZE
	.align		4
.L_197:
        /*03fc*/ 	.byte	0x04, 0x11
        /*03fe*/ 	.short	(.L_199 - .L_198)
	.align		4
.L_198:
        /*0400*/ 	.word	index@(_ZN2at6native43_GLOBAL__N__9ae7fba5_10_SoftMax_cu_9f978f6322cunn_SoftMaxForwardRegIN3c108BFloat16EfS4_NS1_25LogSoftMaxForwardEpilogueElLi8EEEvPT1_PKT_T3_)
        /*0404*/ 	.word	0x00000000


	//----- nvinfo : EIATTR_REGCOUNT
	.align		4
.L_199:
        /*0408*/ 	.byte	0x04, 0x2f
        /*040a*/ 	.short	(.L_201 - .L_200)
	.align		4
.L_200:
        /*040c*/ 	.word	index@(_ZN2at6native43_GLOBAL__N__9ae7fba5_10_SoftMax_cu_9f978f6322cunn_SoftMaxForwardRegIN3c108BFloat16EfS4_NS1_25LogSoftMaxForwardEpilogueElLi9EEEvPT1_PKT_T3_)
        /*0410*/ 	.word	0x0000002e


	//----- nvinfo : EIATTR_FRAME_SIZE
	.align		4
.L_201:
        /*0414*/ 	.byte	0x04, 0x11
        /*0416*/ 	.short	(.L_203 - .L_202)
	.align		4
.L_202:
        /*0418*/ 	.word	index@(_ZN2at6native43_GLOBAL__N__9ae7fba5_10_SoftMax_cu_9f978f6322cunn_SoftMaxForwardRegIN3c108BFloat16EfS4_NS1_25LogSoftMaxForwardEpilogueElLi9EEEvPT1_PKT_T3_)
        /*041c*/ 	.word	0x00000000


	//----- nvinfo : EIATTR_REGCOUNT
	.align		4
.L_203:
        /*0420*/ 	.byte	0x04, 0x2f
        /*0422*/ 	.short	(.L_205 - .L_204)
	.align		4
.L_204:
        /*0424*/ 	.word	index@(_ZN2at6native43_GLOBAL__N__9ae7fba5_10_SoftMax_cu_9f978f6323cunn_SoftMaxForwardSmemILi8EN3c108BFloat16EfS4_NS1_25LogSoftMaxForwardEpilogueElEEvPT2_PKT0_T4_)
        /*0428*/ 	.word	0x00000018


	//----- nvinfo : EIATTR_FRAME_SIZE
	.align		4
.L_205:
        /*042c*/ 	.byte	0x04, 0x11
        /*042e*/ 	.short	(.L_207 - .L_206)
	.align		4
.L_206:
        /*0430*/ 	.word	index@(_ZN2at6native43_GLOBAL__N__9ae7fba5_10_SoftMax_cu_9f978f6323cunn_SoftMaxForwardSmemILi8EN3c108BFloat16EfS4_NS1_25LogSoftMaxForwardEpilogueElEEvPT2_PKT0_T4_)
        /*0434*/ 	.word	0x00000000


	//----- nvinfo : EIATTR_REGCOUNT
	.align		4
.L_207:
        /*0438*/ 	.byte	0x04, 0x2f
        /*043a*/ 	.short	(.L_209 - .L_208)
	.align		4
.L_208:
        /*043c*/ 	.word	index@(_ZN2at6native43_GLOBAL__N__9ae7fba5_10_SoftMax_cu_9f978f6319cunn_SoftMaxForwardILi8EN3c108BFloat16EfS4_NS1_25LogSoftMaxForwardEpilogueEEEvPT2_PKT0_i)
        /*0440*/ 	.word	0x0000001e


	//----- nvinfo : EIATTR_FRAME_SIZE
	.align		4
.L_209:
        /*0444*/ 	.byte	0x04, 0x11
        /*0446*/ 	.short	(.L_211 - .L_210)
	.align		4
.L_210:
        /*0448*/ 	.word	index@(_ZN2at6native43_GLOBAL__N__9ae7fba5_10_SoftMax_cu_9f978f6319cunn_SoftMaxForwardILi8EN3c108BFloat16EfS4_NS1_25LogSoftMaxForwardEpilogueEEEvPT2_PKT0_i)
        /*044c*/ 	.word	0x00000000


	//----- nvinfo : EIATTR_REGCOUNT
	.align		4
.L_211:
        /*0450*/ 	.byte	0x04, 0x2f
        /*0452*/ 	.short	(.L_213 - .L_212)
	.align		4
.L_212:
        /*0454*/ 	.word	index@(_ZN2at6native43_GLOBAL__N__9ae7fba5_10_SoftMax_cu_9f978f6323cunn_SoftMaxForwardSmemILi8EN3c108BFloat16EffNS1_25LogSoftMaxForwardEpilogueElEEvPT2_PKT0_T4_)
        /*0458*/ 	.word	0x0000001c


	//----- nvinfo : EIATTR_FRAME_SIZE
	.align		4
.L_213:
        /*045c*/ 	.byte	0x04, 0x11
        /*045e*/ 	.short	(.L_215 - .L_214)
	.align		4
.L_214:
        /*0460*/ 	.word	index@(_ZN2at6native43_GLOBAL__N__9ae7fba5_10_SoftMax_cu_9f978f6323cunn_SoftMaxForwardSmemILi8EN3c108BFloat16EffNS1_25LogSoftMaxForwardEpilogueElEEvPT2_PKT0_T4_)
        /*0464*/ 	.word	0x00000000


	//----- nvinfo : EIATTR_REGCOUNT
	.align		4
.L_215:
        /*0468*/ 	.byte	0x04, 0x2f
        /*046a*/ 	.short	(.L_217 - .L_216)
	.align		4
.L_216:
        /*046c*/ 	.word	index@(_ZN2at6native43_GLOBAL__N__9ae7fba5_10_SoftMax_cu_9f978f6319cunn_SoftMaxForwardILi8EN3c108BFloat16EffNS1_25LogSoftMaxForwardEpilogueEEEvPT2_PKT0_i)
        /*0470*/ 	.word	0x00000020


	//----- nvinfo : EIATTR_FRAME_SIZE
	.align		4
.L_217:
        /*0474*/ 	.byte	0x04, 0x11
        /*0476*/ 	.short	(.L_219 - .L_218)
	.align		4
.L_218:
        /*0478*/ 	.word	index@(_ZN2at6native43_GLOBAL__N__9ae7fba5_10_SoftMax_cu_9f978f6319cunn_SoftMaxForwardILi8EN3c108BFloat16EffNS1_25LogSoftMaxForwardEpilogueEEEvPT2_PKT0_i)
        /*047c*/ 	.word	0x00000000


	//----- nvinfo : EIATTR_REGCOUNT
	.align		4
.L_219:
        /*0480*/ 	.byte	0x04, 0x2f
        /*0482*/ 	.short	(.L_221 - .L_220)
	.align		4
.L_220:
        /*0484*/ 	.word	index@(_ZN2at6native43_GLOBAL__N__9ae7fba5_10_SoftMax_cu_9f978f6326cunn_SpatialSoftMaxForwardIdddiNS1_25LogSoftMaxForwardEpilogueEEEvPT1_PKT_T2_S9_S9_)
        /*0488*/ 	.word	0x0000001e


	//----- nvinfo : EIATTR_FRAME_SIZE
	.align		4
.L_221:
        /*048c*/ 	.byte	0x04, 0x11
        /*048e*/ 	.short	(.L_223 - .L_222)
	.align		4
.L_222:
        /*0490*/ 	.word	index@(_ZN2at6native43_GLOBAL__N__9ae7fba5_10_SoftMax_cu_9f978f6326cunn_SpatialSoftMaxForwardIdddiNS1_25LogSoftMaxForwardEpilogueEEEvPT1_PKT_T2_S9_S9_)
        /*0494*/ 	.word	0x00000000


	//----- nvinfo : EIATTR_REGCOUNT
	.align		4
.L_223:
        /*0498*/ 	.byte	0x04, 0x2f
        /*049a*/ 	.short	(.L_225 - .L_224)
	.align		4
.L_224:
        /*049c*/ 	.word	index@(_ZN2at6native43_GLOBAL__N__9ae7fba5_10_SoftMax_cu_9f978f6326cunn_SpatialSoftMaxForwardIdddlNS1_25LogSoftMaxForwardEpilogueEEEvPT1_PKT_T2_S9_S9_)
        /*04a0*/ 	.word	0x00000028


	//----- nvinfo : EIATTR_FRAME_SIZE
	.align		4
.L_225:
        /*04a4*/ 	.byte	0x04, 0x11
        /*04a6*/ 	.short	(.L_227 - .L_226)
	.align		4
.L_226:
        /*04a8*/ 	.word	index@(_ZN2at6native43_GLOBAL__N__9ae7fba5_10_SoftMax_cu_9f978f6326cunn_SpatialSoftMaxForwardIdddlNS1_25LogSoftMaxForwardEpilogueEEEvPT1_PKT_T2_S9_S9_)
        /*04ac*/ 	.word	0x00000000


	//----- nvinfo : EIATTR_REGCOUNT
	.align		4
.L_227:
        /*04b0*/ 	.byte	0x04, 0x2f
        /*04b2*/ 	.short	(.L_229 - .L_228)
	.align		4
.L_228:
        /*04b4*/ 	.word	index@(_ZN2at6native43_GLOBAL__N__9ae7fba5_10_SoftMax_cu_9f978f6326cunn_SpatialSoftMaxForwardIfffiNS1_25LogSoftMaxForwardEpilogueEEEvPT1_PKT_T2_S9_S9_)
        /*04b8*/ 	.word	0x0000001c


	//----- nvinfo : EIATTR_FRAME_SIZE
	.align		4
.L_229:
        /*04bc*/ 	.byte	0x04, 0x11
        /*04be*/ 	.short	(.L_231 - .L_230)
	.align		4
.L_230:
        /*04c0*/ 	.word	index@(_ZN2at6native43_GLOBAL__N__9ae7fba5_10_SoftMax_cu_9f978f6326cunn_SpatialSoftMaxForwardIfffiNS1_25LogSoftMaxForwardEpilogueEEEvPT1_PKT_T2_S9_S9_)
        /*04c4*/ 	.word	0x00000000


	//----- nvinfo : EIATTR_REGCOUNT
	.align		4
.L_231:
        /*04c8*/ 	.byte	0x04, 0x2f
        /*04ca*/ 	.short	(.L_233 - .L_232)
	.align		4
.L_232:
        /*04cc*/ 	.word	index@(_ZN2at6native43_GLOBAL__N__9ae7fba5_10_SoftMax_cu_9f978f6326cunn_SpatialSoftMaxForwardIffflNS1_25LogSoftMaxForwardEpilogueEEEvPT1_PKT_T2_S9_S9_)
        /*04d0*/ 	.word	0x00000020


	//----- nvinfo : EIATTR_FRAME_SIZE
	.align		4
.L_233:
        /*04d4*/ 	.byte	0x04, 0x11
        /*04d6*/ 	.short	(.L_235 - .L_234)
	.align		4
.L_234:
        /*04d8*/ 	.word	index@(_ZN2at6native43_GLOBAL__N__9ae7fba5_10_SoftMax_cu_9f978f6326cunn_SpatialSoftMaxForwardIffflNS1_25LogSoftMaxForwardEpilogueEEEvPT1_PKT_T2_S9_S9_)
        /*04dc*/ 	.word	0x00000000


	//----- nvinfo : EIATTR_REGCOUNT
	.align		4
.L_235:
        /*04e0*/ 	.byte	0x04, 0x2f
        /*04e2*/ 	.short	(.L_237 - .L_236)
	.align		4
.L_236:
        /*04e4*/ 	.word	index@(_ZN2at6native43_GLOBAL__N__9ae7fba5_10_SoftMax_cu_9f978f6326cunn_SpatialSoftMaxForwardIN3c104HalfEfS4_iNS1_25LogSoftMaxForwardEpilogueEEEvPT1_PKT_T2_SB_SB_)
        /*04e8*/ 	.word	0x0000001a


	//----- nvinfo : EIATTR_FRAME_SIZE
	.align		4
.L_237:
        /*04ec*/ 	.byte	0x04, 0x11
        /*04ee*/ 	.short	(.L_239 - .L_238)
	.align		4
.L_238:
        /*04f0*/ 	.word	index@(_ZN2at6native43_GLOBAL__N__9ae7fba5_10_SoftMax_cu_9f978f6326cunn_SpatialSoftMaxForwardIN3c104HalfEfS4_iNS1_25LogSoftMaxForwardEpilogueEEEvPT1_PKT_T2_SB_SB_)
        /*04f4*/ 	.word	0x00000000


	//----- nvinfo : EIATTR_REGCOUNT
	.align		4
.L_239:
        /*04f8*/ 	.byte	0x04, 0x2f
        /*04fa*/ 	.short	(.L_241 - .L_240)
	.align		4
.L_240:
        /*04fc*/ 	.word	index@(_ZN2at6native43_GLOBAL__N__9ae7fba5_10_SoftMax_cu_9f978f6326cunn_SpatialSoftMaxForwardIN3c104HalfEffiNS1_25LogSoftMaxForwardEpilogueEEEvPT1_PKT_T2_SB_SB_)
        /*0500*/ 	.word	0x0000001c


	//----- nvinfo : EIATTR_FRAME_SIZE
	.align		4
.L_241:
        /*0504*/ 	.byte	0x04, 0x11
        /*0506*/ 	.short	(.L_243 - .L_242)
	.align		4
.L_242:
        /*0508*/ 	.word	index@(_ZN2at6native43_GLOBAL__N__9ae7fba5_10_SoftMax_cu_9f978f6326cunn_SpatialSoftMaxForwardIN3c104HalfEffiNS1_25LogSoftMaxForwardEpilogueEEEvPT1_PKT_T2_SB_SB_)
        /*050c*/ 	.word	0x00000000


	//----- nvinfo : EIATTR_REGCOUNT
	.align		4
.L_243:
        /*0510*/ 	.byte	0x04, 0x2f
        /*0512*/ 	.short	(.L_245 - .L_244)
	.align		4
.L_244:
        /*0514*/ 	.word	index@(_ZN2at6native43_GLOBAL__N__9ae7fba5_10_SoftMax_cu_9f978f6326cunn_SpatialSoftMaxForwardIN3c104HalfEfS4_lNS1_25LogSoftMaxForwardEpilogueEEEvPT1_PKT_T2_SB_SB_)
        /*0518*/ 	.word	0x00000020


	//----- nvinfo : EIATTR_FRAME_SIZE
	.align		4
.L_245:
        /*051c*/ 	.byte	0x04, 0x11
        /*051e*/ 	.short	(.L_247 - .L_246)
	.align		4
.L_246:
        /*0520*/ 	.word	index@(_ZN2at6native43_GLOBAL__N__9ae7fba5_10_SoftMax_cu_9f978f6326cunn_SpatialSoftMaxForwardIN3c104HalfEfS4_lNS1_25LogSoftMaxForwardEpilogueEEEvPT1_PKT_T2_SB_SB_)
        /*0524*/ 	.word	0x00000000


	//----- nvinfo : EIATTR_REGCOUNT
	.align		4
.L_247:
        /*0528*/ 	.byte	0x04, 0x2f
        /*052a*/ 	.short	(.L_249 - .L_248)
	.align		4
.L_248:
        /*052c*/ 	.word	index@(_ZN2at6native43_GLOBAL__N__9ae7fba5_10_SoftMax_cu_9f978f6326cunn_SpatialSoftMaxForwardIN3c104HalfEfflNS1_25LogSoftMaxForwardEpilogueEEEvPT1_PKT_T2_SB_SB_)
        /*0530*/ 	.word	0x00000020


	//----- nvinfo : EIATTR_FRAME_SIZE
	.align		4
.L_249:
        /*0534*/ 	.byte	0x04, 0x11
        /*0536*/ 	.short	(.L_251 - .L_250)
	.align		4
.L_250:
        /*0538*/ 	.word	index@(_ZN2at6native43_GLOBAL__N__9ae7fba5_10_SoftMax_cu_9f978f6326cunn_SpatialSoftMaxForwardIN3c104HalfEfflNS1_25LogSoftMaxForwardEpilogueEEEvPT1_PKT_T2_SB_SB_)
        /*053c*/ 	.word	0x00000000


	//----- nvinfo : EIATTR_REGCOUNT
	.align		4
.L_251:
        /*0540*/ 	.byte	0x04, 0x2f
        /*0542*/ 	.short	(.L_253 - .L_252)
	.align		4
.L_252:
        /*0544*/ 	.word	index@(_ZN2at6native43_GLOBAL__N__9ae7fba5_10_SoftMax_cu_9f978f6326cunn_SpatialSoftMaxForwardIN3c108BFloat16EfS4_iNS1_25LogSoftMaxForwardEpilogueEEEvPT1_PKT_T2_SB_SB_)
        /*0548*/ 	.word	0x0000001a


	//----- nvinfo : EIATTR_FRAME_SIZE
	.align		4
.L_253:
        /*054c*/ 	.byte	0x04, 0x11
        /*054e*/ 	.short	(.L_255 - .L_254)
	.align		4
.L_254:
        /*0550*/ 	.word	index@(_ZN2at6native43_GLOBAL__N__9ae7fba5_10_SoftMax_cu_9f978f6326cunn_SpatialSoftMaxForwardIN3c108BFloat16EfS4_iNS1_25LogSoftMaxForwardEpilogueEEEvPT1_PKT_T2_SB_SB_)
        /*0554*/ 	.word	0x00000000


	//----- nvinfo : EIATTR_REGCOUNT
	.align		4
.L_255:
        /*0558*/ 	.byte	0x04, 0x2f
        /*055a*/ 	.short	(.L_257 - .L_256)
	.align		4
.L_256:
        /*055c*/ 	.word	index@(_ZN2at6native43_GLOBAL__N__9ae7fba5_10_SoftMax_cu_9f978f6326cunn_SpatialSoftMaxForwardIN3c108BFloat16EffiNS1_25LogSoftMaxForwardEpilogueEEEvPT1_PKT_T2_SB_SB_)
        /*0560*/ 	.word	0x0000001c


	//----- nvinfo : EIATTR_FRAME_SIZE
	.align		4
.L_257:
        /*0564*/ 	.byte	0x04, 0x11
        /*0566*/ 	.short	(.L_259 - .L_258)
	.align		4
.L_258:
        /*0568*/ 	.word	index@(_ZN2at6native43_GLOBAL__N__9ae7fba5_10_SoftMax_cu_9f978f6326cunn_SpatialSoftMaxForwardIN3c108BFloat16EffiNS1_25LogSoftMaxForwardEpilogueEEEvPT1_PKT_T2_SB_SB_)
        /*056c*/ 	.word	0x00000000


	//----- nvinfo : EIATTR_REGCOUNT
	.align		4
.L_259:
        /*0570*/ 	.byte	0x04, 0x2f
        /*0572*/ 	.short	(.L_261 - .L_260)
	.align		4
.L_260:
        /*0574*/ 	.word	index@(_ZN2at6native43_GLOBAL__N__9ae7fba5_10_SoftMax_cu_9f978f6326cunn_SpatialSoftMaxForwardIN3c108BFloat16EfS4_lNS1_25LogSoftMaxForwardEpilogueEEEvPT1_PKT_T2_SB_SB_)
        /*0578*/ 	.word	0x00000020


	//----- nvinfo : EIATTR_FRAME_SIZE
	.align		4
.L_261:
        /*057c*/ 	.byte	0x04, 0x11
        /*057e*/ 	.short	(.L_263 - .L_262)
	.align		4
.L_262:
        /*0580*/ 	.word	index@(_ZN2at6native43_GLOBAL__N__9ae7fba5_10_SoftMax_cu_9f978f6326cunn_SpatialSoftMaxForwardIN3c108BFloat16EfS4_lNS1_25LogSoftMaxForwardEpilogueEEEvPT1_PKT_T2_SB_SB_)
        /*0584*/ 	.word	0x00000000


	//----- nvinfo : EIATTR_REGCOUNT
	.align		4
.L_263:
        /*0588*/ 	.byte	0x04, 0x2f
        /*058a*/ 	.short	(.L_265 - .L_264)
	.align		4
.L_264:
        /*058c*/ 	.word	index@(_ZN2at6native43_GLOBAL__N__9ae7fba5_10_SoftMax_cu_9f978f6326cunn_SpatialSoftMaxForwardIN3c108BFloat16EfflNS1_25LogSoftMaxForwardEpilogueEEEvPT1_PKT_T2_SB_SB_)
        /*0590*/ 	.word	0x00000020


	//----- nvinfo : EIATTR_FRAME_SIZE
	.align		4
.L_265:
        /*0594*/ 	.byte	0x04, 0x11
        /*0596*/ 	.short	(.L_267 - .L_266)
	.align		4
.L_266:
        /*0598*/ 	.word	index@(_ZN2at6native43_GLOBAL__N__9ae7fba5_10_SoftMax_cu_9f978f6326cunn_SpatialSoftMaxForwardIN3c108BFloat16EfflNS1_25LogSoftMaxForwardEpilogueEEEvPT1_PKT_T2_SB_SB_)
        /*059c*/ 	.word	0x00000000


	//----- nvinfo : EIATTR_REGCOUNT
	.align		4
.L_267:
        /*05a0*/ 	.byte	0x04, 0x2f
        /*05a2*/ 	.short	(.L_269 - .L_268)
	.align		4
.L_268:
        /*05a4*/ 	.word	index@(_ZN2at6native43_GLOBAL__N__9ae7fba5_10_SoftMax_cu_9f978f6324cunn_SoftMaxBackwardSmemILi2EdddNS1_26LogSoftMaxBackwardEpilogueEEEvPT0_PKT2_S8_l)
        /*05a8*/ 	.word	0x00000024


	//----- nvinfo : EIATTR_FRAME_SIZE
	.align		4
.L_269:
        /*05ac*/ 	.byte	0x04, 0x11
        /*05ae*/ 	.short	(.L_271 - .L_270)
	.align		4
.L_270:
        /*05b0*/ 	.word	index@(_ZN2at6native43_GLOBAL__N__9ae7fba5_10_SoftMax_cu_9f978f6324cunn_SoftMaxBackwardSmemILi2EdddNS1_26LogSoftMaxBackwardEpilogueEEEvPT0_PKT2_S8_l)
        /*05b4*/ 	.word	0x00000000


	//----- nvinfo : EIATTR_REGCOUNT
	.align		4
.L_271:
        /*05b8*/ 	.byte	0x04, 0x2f
        /*05ba*/ 	.short	(.L_273 - .L_272)
	.align		4
.L_272:
        /*05bc*/ 	.word	index@(_ZN2at6native43_GLOBAL__N__9ae7fba5_10_SoftMax_cu_9f978f6320cunn_SoftMaxBackwardILi2EdddNS1_26LogSoftMaxBackwardEpilogueEEEvPT0_PKT2_S8_l)
        /*05c0*/ 	.word	0x00000040


	//----- nvinfo : EIATTR_FRAME_SIZE
	.align		4
.L_273:
        /*05c4*/ 	.byte	0x04, 0x11
        /*05c6*/ 	.short	(.L_275 - .L_274)
	.align		4
.L_274:
        /*05c8*/ 	.word	index@($__internal_60_$__cuda_sm20_rem_u64)
        /*05cc*/ 	.word	0x00000000


	//----- nvinfo : EIATTR_FRAME_SIZE
	.align		4
.L_275:
        /*05d0*/ 	.byte	0x04, 0x11
        /*05d2*/ 	.short	(.L_277 - .L_276)
	.align		4
.L_276:
        /*05d4*/ 	.word	index@($__internal_59_$__cuda_sm20_div_u64)
        /*05d8*/ 	.word	0x00000000


	//----- nvinfo : EIATTR_FRAME_SIZE
	.align		4
.L_277:
        /*05dc*/ 	.byte	0x04, 0x11
        /*05de*/ 	.short	(.L_279 - .L_278)
	.align		4
.L_278:
        /*05e0*/ 	.word	index@(_ZN2at6native43_GLOBAL__N__9ae7fba5_10_SoftMax_cu_9f978f6320cunn_SoftMaxBackwardILi2EdddNS1_26LogSoftMaxBackwardEpilogueEEEvPT0_PKT2_S8_l)
        /*05e4*/ 	.word	0x00000000


	//----- nvinfo : EIATTR_REGCOUNT
	.align		4
.L_279:
        /*05e8*/ 	.byte	0x04, 0x2f
        /*05ea*/ 	.short	(.L_281 - .L_280)
	.align		4
.L_280:
        /*05ec*/ 	.word	index@(_ZN2at6native43_GLOBAL__N__9ae7fba5_10_SoftMax_cu_9f978f6324cunn_SoftMaxBackwardSmemILi4EfffNS1_26LogSoftMaxBackwardEpilogueEEEvPT0_PKT2_S8_l)
        /*05f0*/ 	.word	0x00000011


	//----- nvinfo : EIATTR_FRAME_SIZE
	.align		4
.L_281:
        /*05f4*/ 	.byte	0x04, 0x11
        /*05f6*/ 	.short	(.L_283 - .L_282)
	.align		4
.L_282:
        /*05f8*/ 	.word	index@(_ZN2at6native43_GLOBAL__N__9ae7fba5_10_SoftMax_cu_9f978f6324cunn_SoftMaxBackwardSmemILi4EfffNS1_26LogSoftMaxBackwardEpilogueEEEvPT0_PKT2_S8_l)
        /*05fc*/ 	.word	0x00000000


	//----- nvinfo : EIATTR_REGCOUNT
	.align		4
.L_283:
        /*0600*/ 	.byte	0x04, 0x2f
        /*0602*/ 	.short	(.L_285 - .L_284)
	.align		4
.L_284:
        /*0604*/ 	.word	index@(_ZN2at6native43_GLOBAL__N__9ae7fba5_10_SoftMax_cu_9f978f6320cunn_SoftMaxBackwardILi4EfffNS1_26LogSoftMaxBackwardEpilogueEEEvPT0_PKT2_S8_l)
        /*0608*/ 	.word	0x00000028


	//----- nvinfo : EIATTR_FRAME_SIZE
	.align		4
.L_285:
        /*060c*/ 	.byte	0x04, 0x11
        /*060e*/ 	.short	(.L_287 - .L_286)
	.align		4
.L_286:
        /*0610*/ 	.word	index@($__internal_58_$__cuda_sm20_rem_u64)
        /*0614*/ 	.word	0x00000000


	//----- nvinfo : EIATTR_FRAME_SIZE
	.align		4
.L_287:
        /*0618*/ 	.byte	0x04, 0x11
        /*061a*/ 	.short	(.L_289 - .L_288)
	.align		4
.L_288:
        /*061c*/ 	.word	index@($__internal_57_$__cuda_sm20_div_u64)
        /*0620*/ 	.word	0x00000000


	//----- nvinfo : EIATTR_FRAME_SIZE
	.align		4
.L_289:
        /*0624*/ 	.byte	0x04, 0x11
        /*0626*/ 	.short	(.L_291 - .L_290)
	.align		4
.L_290:
        /*0628*/ 	.word	index@(_ZN2at6native43_GLOBAL__N__9ae7fba5_10_SoftMax_cu_9f978f6320cunn_SoftMaxBackwardILi4EfffNS1_26LogSoftMaxBackwardEpilogueEEEvPT0_PKT2_S8_l)
        /*062c*/ 	.word	0x00000000


	//----- nvinfo : EIATTR_REGCOUNT
	.align		4
.L_291:
        /*0630*/ 	.byte	0x04, 0x2f
        /*0632*/ 	.short	(.L_293 - .L_292)
	.align		4
.L_292:
        /*0634*/ 	.word	index@(_ZN2at6native43_GLOBAL__N__9ae7fba5_10_SoftMax_cu_9f978f6324cunn_SoftMaxBackwardSmemILi8EN3c104HalfEfS4_NS1_26LogSoftMaxBackwardEpilogueEEEvPT0_PKT2_SA_l)
        /*0638*/ 	.word	0x0000001a


	//----- nvinfo : EIATTR_FRAME_SIZE
	.align		4
.L_293:
        /*063c*/ 	.byte	0x04, 0x11
        /*063e*/ 	.short	(.L_295 - .L_294)
	.align		4
.L_294:
        /*0640*/ 	.word	index@(_ZN2at6native43_GLOBAL__N__9ae7fba5_10_SoftMax_cu_9f978f6324cunn_SoftMaxBackwardSmemILi8EN3c104HalfEfS4_NS1_26LogSoftMaxBackwardEpilogueEEEvPT0_PKT2_SA_l)
        /*0644*/ 	.word	0x00000000


	//----- nvinfo : EIATTR_REGCOUNT
	.align		4
.L_295:
        /*0648*/ 	.byte	0x04, 0x2f
        /*064a*/ 	.short	(.L_297 - .L_296)
	.align		4
.L_296:
        /*064c*/ 	.word	index@(_ZN2at6native43_GLOBAL__N__9ae7fba5_10_SoftMax_cu_9f978f6320cunn_SoftMaxBackwardILi8EN3c104HalfEfS4_NS1_26LogSoftMaxBackwardEpilogueEEEvPT0_PKT2_SA_l)
        /*0650*/ 	.word	0x00000028


	//----- nvinfo : EIATTR_FRAME_SIZE
	.align		4
.L_297:
        /*0654*/ 	.byte	0x04, 0x11
        /*0656*/ 	.short	(.L_299 - .L_298)
	.align		4
.L_298:
        /*0658*/ 	.word	index@($__internal_56_$__cuda_sm20_rem_u64)
        /*065c*/ 	.word	0x00000000


	//----- nvinfo : EIATTR_FRAME_SIZE
	.align		4
.L_299:
        /*0660*/ 	.byte	0x04, 0x11
        /*0662*/ 	.short	(.L_301 - .L_300)
	.align		4
.L_300:
        /*0664*/ 	.word	index@($__internal_55_$__cuda_sm20_div_u64)
        /*0668*/ 	.word	0x00000000


	//----- nvinfo : EIATTR_FRAME_SIZE
	.align		4
.L_301:
        /*066c*/ 	.byte	0x04, 0x11
        /*066e*/ 	.short	(.L_303 - .L_302)
	.align		4
.L_302:
        /*0670*/ 	.word	index@(_ZN2at6native43_GLOBAL__N__9ae7fba5_10_SoftMax_cu_9f978f6320cunn_SoftMaxBackwardILi8EN3c104HalfEfS4_NS1_26LogSoftMaxBackwardEpilogueEEEvPT0_PKT2_SA_l)
        /*0674*/ 	.word	0x00000000


	//----- nvinfo : EIATTR_REGCOUNT
	.align		4
.L_303:
        /*0678*/ 	.byte	0x04, 0x2f
        /*067a*/ 	.short	(.L_305 - .L_304)
	.align		4
.L_304:
        /*067c*/ 	.word	index@(_ZN2at6native43_GLOBAL__N__9ae7fba5_10_SoftMax_cu_9f978f6324cunn_SoftMaxBackwardSmemILi4EN3c104HalfEffNS1_26LogSoftMaxBackwardEpilogueEEEvPT0_PKT2_SA_l)
        /*0680*/ 	.word	0x00000011


	//----- nvinfo : EIATTR_FRAME_SIZE
	.align		4
.L_305:
        /*0684*/ 	.byte	0x04, 0x11
        /*0686*/ 	.short	(.L_307 - .L_306)
	.align		4
.L_306:
        /*0688*/ 	.word	index@(_ZN2at6native43_GLOBAL__N__9ae7fba5_10_SoftMax_cu_9f978f6324cunn_SoftMaxBackwardSmemILi4EN3c104HalfEffNS1_26LogSoftMaxBackwardEpilogueEEEvPT0_PKT2_SA_l)
        /*068c*/ 	.word	0x00000000


	//----- nvinfo : EIATTR_REGCOUNT
	.align		4
.L_307:
        /*0690*/ 	.byte	0x04, 0x2f
        /*0692*/ 	.short	(.L_309 - .L_308)
	.align		4
.L_308:
        /*0694*/ 	.word	index@(_ZN2at6native43_GLOBAL__N__9ae7fba5_10_SoftMax_cu_9f978f6320cunn_SoftMaxBackwardILi4EN3c104HalfEffNS1_26LogSoftMaxBackwardEpilogueEEEvPT0_PKT2_SA_l)
        /*0698*/ 	.word	0x00000030


	//----- nvinfo : EIATTR_FRAME_SIZE
	.align		4
.L_309:
        /*069c*/ 	.byte	0x04, 0x11
        /*069e*/ 	.short	(.L_311 - .L_310)
	.align		4
.L_310:
        /*06a0*/ 	.word	index@($__internal_54_$__cuda_sm20_rem_u64)
        /*06a4*/ 	.word	0x00000000


	//----- nvinfo : EIATTR_FRAME_SIZE
	.align		4
.L_311:
        /*06a8*/ 	.byte	0x04, 0x11
        /*06aa*/ 	.short	(.L_313 - .L_312)
	.align		4
.L_312:
        /*06ac*/ 	.word	index@($__internal_53_$__cuda_sm20_div_u64)
        /*06b0*/ 	.word	0x00000000


	//----- nvinfo : EIATTR_FRAME_SIZE
	.align		4
.L_313:
        /*06b4*/ 	.byte	0x04, 0x11
        /*06b6*/ 	.short	(.L_315 - .L_314)
	.align		4
.L_314:
        /*06b8*/ 	.word	index@(_ZN2at6native43_GLOBAL__N__9ae7fba5_10_SoftMax_cu_9f978f6320cunn_SoftMaxBackwardILi4EN3c104HalfEffNS1_26LogSoftMaxBackwardEpilogueEEEvPT0_PKT2_SA_l)
        /*06bc*/ 	.word	0x00000000


	//----- nvinfo : EIATTR_REGCOUNT
	.align		4
.L_315:
        /*06c0*/ 	.byte	0x04, 0x2f
        /*06c2*/ 	.short	(.L_317 - .L_316)
	.align		4
.L_316:
        /*06c4*/ 	.word	index@(_ZN2at6native43_GLOBAL__N__9ae7fba5_10_SoftMax_cu_9f978f6324cunn_SoftMaxBackwardSmemILi8EN3c108BFloat16EfS4_NS1_26LogSoftMaxBackwardEpilogueEEEvPT0_PKT2_SA_l)
        /*06c8*/ 	.word	0x0000001a


	//----- nvinfo : EIATTR_FRAME_SIZE
	.align		4
.L_317:
        /*06cc*/ 	.byte	0x04, 0x11
        /*06ce*/ 	.short	(.L_319 - .L_318)
	.align		4
.L_318:
        /*06d0*/ 	.word	index@(_ZN2at6native43_GLOBAL__N__9ae7fba5_10_SoftMax_cu_9f978f6324cunn_SoftMaxBackwardSmemILi8EN3c108BFloat16EfS4_NS1_26LogSoftMaxBackwardEpilogueEEEvPT0_PKT2_SA_l)
        /*06d4*/ 	.word	0x00000000


	//----- nvinfo : EIATTR_REGCOUNT
	.align		4
.L_319:
        /*06d8*/ 	.byte	0x04, 0x2f
        /*06da*/ 	.short	(.L_321 - .L_320)
	.align		4
.L_320:
        /*06dc*/ 	.word	index@(_ZN2at6native43_GLOBAL__N__9ae7fba5_10_SoftMax_cu_9f978f6320cunn_SoftMaxBackwardILi8EN3c108BFloat16EfS4_NS1_26LogSoftMaxBackwardEpilogueEEEvPT0_PKT2_SA_l)
        /*06e0*/ 	.word	0x00000028


	//----- nvinfo : EIATTR_FRAME_SIZE
	.align		4
.L_321:
        /*06e4*/ 	.byte	0x04, 0x11
        /*06e6*/ 	.short	(.L_323 - .L_322)
	.align		4
.L_322:
        /*06e8*/ 	.word	index@($__internal_52_$__cuda_sm20_rem_u64)
        /*06ec*/ 	.word	0x00000000


	//----- nvinfo : EIATTR_FRAME_SIZE
	.align		4
.L_323:
        /*06f0*/ 	.byte	0x04, 0x11
        /*06f2*/ 	.short	(.L_325 - .L_324)
	.align		4
.L_324:
        /*06f4*/ 	.word	index@($__internal_51_$__cuda_sm20_div_u64)
        /*06f8*/ 	.word	0x00000000


	//----- nvinfo : EIATTR_FRAME_SIZE
	.align		4
.L_325:
        /*06fc*/ 	.byte	0x04, 0x11
        /*06fe*/ 	.short	(.L_327 - .L_326)
	.align		4
.L_326:
        /*0700*/ 	.word	index@(_ZN2at6native43_GLOBAL__N__9ae7fba5_10_SoftMax_cu_9f978f6320cunn_SoftMaxBackwardILi8EN3c108BFloat16EfS4_NS1_26LogSoftMaxBackwardEpilogueEEEvPT0_PKT2_SA_l)
        /*0704*/ 	.word	0x00000000


	//----- nvinfo : EIATTR_REGCOUNT
	.align		4
.L_327:
        /*0708*/ 	.byte	0x04, 0x2f
        /*070a*/ 	.short	(.L_329 - .L_328)
	.align		4
.L_328:
        /*070c*/ 	.word	index@(_ZN2at6native43_GLOBAL__N__9ae7fba5_10_SoftMax_cu_9f978f6324cunn_SoftMaxBackwardSmemILi4EN3c108BFloat16EffNS1_26LogSoftMaxBackwardEpilogueEEEvPT0_PKT2_SA_l)
        /*0710*/ 	.word	0x00000011


	//----- nvinfo : EIATTR_FRAME_SIZE
	.align		4
.L_329:
        /*0714*/ 	.byte	0x04, 0x11
        /*0716*/ 	.short	(.L_331 - .L_330)
	.align		4
.L_330:
        /*0718*/ 	.word	index@(_ZN2at6native43_GLOBAL__N__9ae7fba5_10_SoftMax_cu_9f978f6324cunn_SoftMaxBackwardSmemILi4EN3c108BFloat16EffNS1_26LogSoftMaxBackwardEpilogueEEEvPT0_PKT2_SA_l)
        /*071c*/ 	.word	0x00000000


	//----- nvinfo : EIATTR_REGCOUNT
	.align		4
.L_331:
        /*0720*/ 	.byte	0x04, 0x2f
        /*0722*/ 	.short	(.L_333 - .L_332)
	.align		4
.L_332:
        /*0724*/ 	.word	index@(_ZN2at6native43_GLOBAL__N__9ae7fba5_10_SoftMax_cu_9f978f6320cunn_SoftMaxBackwardILi4EN3c108BFloat16EffNS1_26LogSoftMaxBackwardEpilogueEEEvPT0_PKT2_SA_l)
        /*0728*/ 	.word	0x00000030


	//----- nvinfo : EIATTR_FRAME_SIZE
	.align		4
.L_333:
        /*072c*/ 	.byte	0x04, 0x11
        /*072e*/ 	.short	(.L_335 - .L_334)
	.align		4
.L_334:
        /*0730*/ 	.word	index@($__internal_50_$__cuda_sm20_rem_u64)
        /*0734*/ 	.word	0x00000000


	//----- nvinfo : EIATTR_FRAME_SIZE
	.align		4
.L_335:
        /*0738*/ 	.byte	0x04, 0x11
        /*073a*/ 	.short	(.L_337 - .L_336)
	.align		4
.L_336:
        /*073c*/ 	.word	index@($__internal_49_$__cuda_sm20_div_u64)
        /*0740*/ 	.word	0x00000000


	//----- nvinfo : EIATTR_FRAME_SIZE
	.align		4
.L_337:
        /*0744*/ 	.byte	0x04, 0x11
        /*0746*/ 	.short	(.L_339 - .L_338)
	.align		4
.L_338:
        /*0748*/ 	.word	index@(_ZN2at6native43_GLOBAL__N__9ae7fba5_10_SoftMax_cu_9f978f6320cunn_SoftMaxBackwardILi4EN3c108BFloat16EffNS1_26LogSoftMaxBackwardEpilogueEEEvPT0_PKT2_SA_l)
        /*074c*/ 	.word	0x00000000


	//----- nvinfo : EIATTR_REGCOUNT
	.align		4
.L_339:
        /*0750*/ 	.byte	0x04, 0x2f
        /*0752*/ 	.short	(.L_341 - .L_340)
	.align		4
.L_340:
        /*0754*/ 	.word	index@(_ZN2at6native43_GLOBAL__N__9ae7fba5_10_SoftMax_cu_9f978f6327cunn_SpatialSoftMaxBackwardIdddNS1_26LogSoftMaxBackwardEpilogueEEEvPT_PKT1_S8_jjj)
        /*0758*/ 	.word	0x00000040


	//----- nvinfo : EIATTR_FRAME_SIZE
	.align		4
.L_341:
        /*075c*/ 	.byte	0x04, 0x11
        /*075e*/ 	.short	(.L_343 - .L_342)
	.align		4
.L_342:
        /*0760*/ 	.word	index@(_ZN2at6native43_GLOBAL__N__9ae7fba5_10_SoftMax_cu_9f978f6327cunn_SpatialSoftMaxBackwardIdddNS1_26LogSoftMaxBackwardEpilogueEEEvPT_PKT1_S8_jjj)
        /*0764*/ 	.word	0x00000000


	//----- nvinfo : EIATTR_REGCOUNT
	.align		4
.L_343:
        /*0768*/ 	.byte	0x04, 0x2f
        /*076a*/ 	.short	(.L_345 - .L_344)
	.align		4
.L_344:
        /*076c*/ 	.word	index@(_ZN2at6native43_GLOBAL__N__9ae7fba5_10_SoftMax_cu_9f978f6327cunn_SpatialSoftMaxBackwardIfffNS1_26LogSoftMaxBackwardEpilogueEEEvPT_PKT1_S8_jjj)
        /*0770*/ 	.word	0x00000028


	//----- nvinfo : EIATTR_FRAME_SIZE
	.align		4
.L_345:
        /*0774*/ 	.byte	0x04, 0x11
        /*0776*/ 	.short	(.L_347 - .L_346)
	.align		4
.L_346:
        /*0778*/ 	.word	index@(_ZN2at6native43_GLOBAL__N__9ae7fba5_10_SoftMax_cu_9f978f6327cunn_SpatialSoftMaxBackwardIfffNS1_26LogSoftMaxBackwardEpilogueEEEvPT_PKT1_S8_jjj)
        /*077c*/ 	.word	0x00000000


	//----- nvinfo : EIATTR_REGCOUNT
	.align		4
.L_347:
        /*0780*/ 	.byte	0x04, 0x2f
        /*0782*/ 	.short	(.L_349 - .L_348)
	.align		4
.L_348:
        /*0784*/ 	.word	index@(_ZN2at6native43_GLOBAL__N__9ae7fba5_10_SoftMax_cu_9f978f6327cunn_SpatialSoftMaxBackwardIN3c104HalfEfS4_NS1_26LogSoftMaxBackwardEpilogueEEEvPT_PKT1_SA_jjj)
        /*0788*/ 	.word	0x00000028


	//----- nvinfo : EIATTR_FRAME_SIZE
	.align		4
.L_349:
        /*078c*/ 	.byte	0x04, 0x11
        /*078e*/ 	.short	(.L_351 - .L_350)
	.align		4
.L_350:
        /*0790*/ 	.word	index@(_ZN2at6native43_GLOBAL__N__9ae7fba5_10_SoftMax_cu_9f978f6327cunn_SpatialSoftMaxBackwardIN3c104HalfEfS4_NS1_26LogSoftMaxBackwardEpilogueEEEvPT_PKT1_SA_jjj)
        /*0794*/ 	.word	0x00000000


	//----- nvinfo : EIATTR_REGCOUNT
	.align		4
.L_351:
        /*0798*/ 	.byte	0x04, 0x2f
        /*079a*/ 	.short	(.L_353 - .L_352)
	.align		4
.L_352:
        /*079c*/ 	.word	index@(_ZN2at6native43_GLOBAL__N__9ae7fba5_10_SoftMax_cu_9f978f6327cunn_SpatialSoftMaxBackwardIN3c104HalfEffNS1_26LogSoftMaxBackwardEpilogueEEEvPT_PKT1_SA_jjj)
        /*07a0*/ 	.word	0x00000028


	//----- nvinfo : EIATTR_FRAME_SIZE
	.align		4
.L_353:
        /*07a4*/ 	.byte	0x04, 0x11
        /*07a6*/ 	.short	(.L_355 - .L_354)
	.align		4
.L_354:
        /*07a8*/ 	.word	index@(_ZN2at6native43_GLOBAL__N__9ae7fba5_10_SoftMax_cu_9f978f6327cunn_SpatialSoftMaxBackwardIN3c104HalfEffNS1_26LogSoftMaxBackwardEpilogueEEEvPT_PKT1_SA_jjj)
        /*07ac*/ 	.word	0x00000000


	//----- nvinfo : EIATTR_REGCOUNT
	.align		4
.L_355:
        /*07b0*/ 	.byte	0x04, 0x2f
        /*07b2*/ 	.short	(.L_357 - .L_356)
	.align		4
.L_356:
        /*07b4*/ 	.word	index@(_ZN2at6native43_GLOBAL__N__9ae7fba5_10_SoftMax_cu_9f978f6327cunn_SpatialSoftMaxBackwardIN3c108BFloat16EfS4_NS1_26LogSoftMaxBackwardEpilogueEEEvPT_PKT1_SA_jjj)
        /*07b8*/ 	.word	0x00000028


	//----- nvinfo : EIATTR_FRAME_SIZE
	.align		4
.L_357:
        /*07bc*/ 	.byte	0x04, 0x11
        /*07be*/ 	.short	(.L_359 - .L_358)
	.align		4
.L_358:
        /*07c0*/ 	.word	index@(_ZN2at6native43_GLOBAL__N__9ae7fba5_10_SoftMax_cu_9f978f6327cunn_SpatialSoftMaxBackwardIN3c108BFloat16EfS4_NS1_26LogSoftMaxBackwardEpilogueEEEvPT_PKT1_SA_jjj)
        /*07c4*/ 	.word	0x00000000


	//----- nvinfo : EIATTR_REGCOUNT
	.align		4
.L_359:
        /*07c8*/ 	.byte	0x04, 0x2f
        /*07ca*/ 	.short	(.L_361 - .L_360)
	.align		4
.L_360:
        /*07cc*/ 	.word	index@(_ZN2at6native43_GLOBAL__N__9ae7fba5_10_SoftMax_cu_9f978f6327cunn_SpatialSoftMaxBackwardIN3c108BFloat16EffNS1_26LogSoftMaxBackwardEpilogueEEEvPT_PKT1_SA_jjj)
        /*07d0*/ 	.word	0x00000028


	//----- nvinfo : EIATTR_FRAME_SIZE
	.align		4
.L_361:
        /*07d4*/ 	.byte	0x04, 0x11
        /*07d6*/ 	.short	(.L_363 - .L_362)
	.align		4
.L_362:
        /*07d8*/ 	.word	index@(_ZN2at6native43_GLOBAL__N__9ae7fba5_10_SoftMax_cu_9f978f6327cunn_SpatialSoftMaxBackwardIN3c108BFloat16EffNS1_26LogSoftMaxBackwardEpilogueEEEvPT_PKT1_SA_jjj)
        /*07dc*/ 	.word	0x00000000


	//----- nvinfo : EIATTR_REGCOUNT
	.align		4
.L_363:
        /*07e0*/ 	.byte	0x04, 0x2f
        /*07e2*/ 	.short	(.L_365 - .L_364)
	.align		4
.L_364:
        /*07e4*/ 	.word	index@(_ZN2at6native43_GLOBAL__N__9ae7fba5_10_SoftMax_cu_9f978f6322cunn_SoftMaxForwardRegIdddNS1_22SoftMaxForwardEpilogueElLi1EEEvPT1_PKT_T3_)
        /*07e8*/ 	.word	0x0000001a


	//----- nvinfo : EIATTR_FRAME_SIZE
	.align		4
.L_365:
        /*07ec*/ 	.byte	0x04, 0x11
        /*07ee*/ 	.short	(.L_367 - .L_366)
	.align		4
.L_366:
        /*07f0*/ 	.word	index@($__internal_48_$__cuda_sm20_div_rn_f64_full)
        /*07f4*/ 	.word	0x00000000


	//----- nvinfo : EIATTR_FRAME_SIZE
	.align		4
.L_367:
        /*07f8*/ 	.byte	0x04, 0x11
        /*07fa*/ 	.short	(.L_369 - .L_368)
	.align		4
.L_368:
        /*07fc*/ 	.word	index@(_ZN2at6native43_GLOBAL__N__9ae7fba5_10_SoftMax_cu_9f978f6322cunn_SoftMaxForwardRegIdddNS1_22SoftMaxForwardEpilogueElLi1EEEvPT1_PKT_T3_)
        /*0800*/ 	.word	0x00000000


	//----- nvinfo : EIATTR_REGCOUNT
	.align		4
.L_369:
        /*0804*/ 	.byte	0x04, 0x2f
        /*0806*/ 	.short	(.L_371 - .L_370)
	.align		4
.L_370:
        /*0808*/ 	.word	index@(_ZN2at6native43_GLOBAL__N__9ae7fba5_10_SoftMax_cu_9f978f6322cunn_SoftMaxForwardRegIdddNS1_22SoftMaxForwardEpilogueElLi2EEEvPT1_PKT_T3_)
        /*080c*/ 	.word	0x00000020


	//----- nvinfo : EIATTR_FRAME_SIZE
	.align		4
.L_371:
        /*0810*/ 	.byte	0x04, 0x11
        /*0812*/ 	.short	(.L_373 - .L_372)
	.align		4
.L_372:
        /*0814*/ 	.word	index@($__internal_47_$__cuda_sm20_div_rn_f64_full)
        /*0818*/ 	.word	0x00000000


	//----- nvinfo : EIATTR_FRAME_SIZE
	.align		4
.L_373:
        /*081c*/ 	.byte	0x04, 0x11
        /*081e*/ 	.short	(.L_375 - .L_374)
	.align		4
.L_374:
        /*0820*/ 	.word	index@(_ZN2at6native43_GLOBAL__N__9ae7fba5_10_SoftMax_cu_9f978f6322cunn_SoftMaxForwardRegIdddNS1_22SoftMaxForwardEpilogueElLi2EEEvPT1_PKT_T3_)
        /*0824*/ 	.word	0x00000000


	//----- nvinfo : EIATTR_REGCOUNT
	.align		4
.L_375:
        /*0828*/ 	.byte	0x04, 0x2f
        /*082a*/ 	.short	(.L_377 - .L_376)
	.align		4
.L_376:
        /*082c*/ 	.word	index@(_ZN2at6native43_GLOBAL__N__9ae7fba5_10_SoftMax_cu_9f978f6322cunn_SoftMaxForwardRegIdddNS1_22SoftMaxForwardEpilogueElLi3EEEvPT1_PKT_T3_)
        /*0830*/ 	.word	0x00000024


	//----- nvinfo : EIATTR_FRAME_SIZE
	.align		4
.L_377:
        /*0834*/ 	.byte	0x04, 0x11
        /*0836*/ 	.short	(.L_379 - .L_378)
	.align		4
.L_378:
        /*0838*/ 	.word	index@($__internal_46_$__cuda_sm20_div_rn_f64_full)
        /*083c*/ 	.word	0x00000000


	//----- nvinfo : EIATTR_FRAME_SIZE
	.align		4
.L_379:
        /*0840*/ 	.byte	0x04, 0x11
        /*0842*/ 	.short	(.L_381 - .L_380)
	.align		4
.L_380:
        /*0844*/ 	.word	index@(_ZN2at6native43_GLOBAL__N__9ae7fba5_10_SoftMax_cu_9f978f6322cunn_SoftMaxForwardRegIdddNS1_22SoftMaxForwardEpilogueElLi3EEEvPT1_PKT_T3_)
        /*0848*/ 	.word	0x00000000


	//----- nvinfo : EIATTR_REGCOUNT
	.align		4
.L_381:
        /*084c*/ 	.byte	0x04, 0x2f
        /*084e*/ 	.short	(.L_383 - .L_382)
	.align		4
.L_382:
        /*0850*/ 	.word	index@(_ZN2at6native43_GLOBAL__N__9ae7fba5_10_SoftMax_cu_9f978f6322cunn_SoftMaxForwardRegIdddNS1_22SoftMaxForwardEpilogueElLi4EEEvPT1_PKT_T3_)
        /*0854*/ 	.word	0x0000002a


	//----- nvinfo : EIATTR_FRAME_SIZE
	.align		4
.L_383:
        /*0858*/ 	.byte	0x04, 0x11
        /*085a*/ 	.short	(.L_385 - .L_384)
	.align		4
.L_384:
        /*085c*/ 	.word	index@($__internal_45_$__cuda_sm20_div_rn_f64_full)
        /*0860*/ 	.word	0x00000000


	//----- nvinfo : EIATTR_FRAME_SIZE
	.align		4
.L_385:
        /*0864*/ 	.byte	0x04, 0x11
        /*0866*/ 	.short	(.L_387 - .L_386)
	.align		4
.L_386:
        /*0868*/ 	.word	index@(_ZN2at6native43_GLOBAL__N__9ae7fba5_10_SoftMax_cu_9f978f6322cunn_SoftMaxForwardRegIdddNS1_22SoftMaxForwardEpilogueElLi4EEEvPT1_PKT_T3_)
        /*086c*/ 	.word	0x00000000


	//----- nvinfo : EIATTR_REGCOUNT
	.align		4
.L_387:
        /*0870*/ 	.byte	0x04, 0x2f
        /*0872*/ 	.short	(.L_389 - .L_388)
	.align		4
.L_388:
        /*0874*/ 	.word	index@(_ZN2at6native43_GLOBAL__N__9ae7fba5_10_SoftMax_cu_9f978f6322cunn_SoftMaxForwardRegIdddNS1_22SoftMaxForwardEpilogueElLi5EEEvPT1_PKT_T3_)
        /*0878*/ 	.word	0x0000002c


	//----- nvinfo : EIATTR_FRAME_SIZE
	.align		4
.L_389:
        /*087c*/ 	.byte	0x04, 0x11
        /*087e*/ 	.short	(.L_391 - .L_390)
	.align		4
.L_390:
        /*0880*/ 	.word	index@($__internal_44_$__cuda_sm20_div_rn_f64_full)
        /*0884*/ 	.word	0x00000000


	//----- nvinfo : EIATTR_FRAME_SIZE
	.align		4
.L_391:
        /*0888*/ 	.byte	0x04, 0x11
        /*088a*/ 	.short	(.L_393 - .L_392)
	.align		4
.L_392:
        /*088c*/ 	.word	index@(_ZN2at6native43_GLOBAL__N__9ae7fba5_10_SoftMax_cu_9f978f6322cunn_SoftMaxForwardRegIdddNS1_22SoftMaxForwardEpilogueElLi5EEEvPT1_PKT_T3_)
        /*0890*/ 	.word	0x00000000


	//----- nvinfo : EIATTR_REGCOUNT
	.align		4
.L_393:
        /*0894*/ 	.byte	0x04, 0x2f
        /*0896*/ 	.short	(.L_395 - .L_394)
	.align		4
.L_394:
        /*0898*/ 	.word	index@(_ZN2at6native43_GLOBAL__N__9ae7fba5_10_SoftMax_cu_9f978f6322cunn_SoftMaxForwardRegIdddNS1_22SoftMaxForwardEpilogueElLi6EEEvPT1_PKT_T3_)
        /*089c*/ 	.word	0x0000002e


	//----- nvinfo : EIATTR_FRAME_SIZE
	.align		4
.L_395:
        /*08a0*/ 	.byte	0x04, 0x11
        /*08a2*/ 	.short	(.L_397 - .L_396)
	.align		4
.L_396:
        /*08a4*/ 	.word	index@($__internal_43_$__cuda_sm20_div_rn_f64_full)
        /*08a8*/ 	.word	0x00000000


	//----- nvinfo : EIATTR_FRAME_SIZE
	.align		4
.L_397:
        /*08ac*/ 	.byte	0x04, 0x11
        /*08ae*/ 	.short	(.L_399 - .L_398)
	.align		4
.L_398:
        /*08b0*/ 	.word	index@(_ZN2at6native43_GLOBAL__N__9ae7fba5_10_SoftMax_cu_9f978f6322cunn_SoftMaxForwardRegIdddNS1_22SoftMaxForwardEpilogueElLi6EEEvPT1_PKT_T3_)
        /*08b4*/ 	.word	0x00000000


	//----- nvinfo : EIATTR_REGCOUNT
	.align		4
.L_399:
        /*08b8*/ 	.byte	0x04, 0x2f
        /*08ba*/ 	.short	(.L_401 - .L_400)
	.align		4
.L_400:
        /*08bc*/ 	.word	index@(_ZN2at6native43_GLOBAL__N__9ae7fba5_10_SoftMax_cu_9f978f6322cunn_SoftMaxForwardRegIdddNS1_22SoftMaxForwardEpilogueElLi7EEEvPT1_PKT_T3_)
        /*08c0*/ 	.word	0x00000034


	//----- nvinfo : EIATTR_FRAME_SIZE
	.align		4
.L_401:
        /*08c4*/ 	.byte	0x04, 0x11
        /*08c6*/ 	.short	(.L_403 - .L_402)
	.align		4
.L_402:
        /*08c8*/ 	.word	index@($__internal_42_$__cuda_sm20_div_rn_f64_full)
        /*08cc*/ 	.word	0x00000000


	//----- nvinfo : EIATTR_FRAME_SIZE
	.align		4
.L_403:
        /*08d0*/ 	.byte	0x04, 0x11
        /*08d2*/ 	.short	(.L_405 - .L_404)
	.align		4
.L_404:
        /*08d4*/ 	.word	index@(_ZN2at6native43_GLOBAL__N__9ae7fba5_10_SoftMax_cu_9f978f6322cunn_SoftMaxForwardRegIdddNS1_22SoftMaxForwardEpilogueElLi7EEEvPT1_PKT_T3_)
        /*08d8*/ 	.word	0x00000000


	//----- nvinfo : EIATTR_REGCOUNT
	.align		4
.L_405:
        /*08dc*/ 	.byte	0x04, 0x2f
        /*08de*/ 	.short	(.L_407 - .L_406)
	.align		4
.L_406:
        /*08e0*/ 	.word	index@(_ZN2at6native43_GLOBAL__N__9ae7fba5_10_SoftMax_cu_9f978f6322cunn_SoftMaxForwardRegIdddNS1_22SoftMaxForwardEpilogueElLi8EEEvPT1_PKT_T3_)
        /*08e4*/ 	.word	0x00000034


	//----- nvinfo : EIATTR_FRAME_SIZE
	.align		4
.L_407:
        /*08e8*/ 	.byte	0x04, 0x11
        /*08ea*/ 	.short	(.L_409 - .L_408)
	.align		4
.L_408:
        /*08ec*/ 	.word	index@($__internal_41_$__cuda_sm20_div_rn_f64_full)
        /*08f0*/ 	.word	0x00000000


	//----- nvinfo : EIATTR_FRAME_SIZE
	.align		4
.L_409:
        /*08f4*/ 	.byte	0x04, 0x11
        /*08f6*/ 	.short	(.L_411 - .L_410)
	.align		4
.L_410:
        /*08f8*/ 	.word	index@(_ZN2at6native43_GLOBAL__N__9ae7fba5_10_SoftMax_cu_9f978f6322cunn_SoftMaxForwardRegIdddNS1_22SoftMaxForwardEpilogueElLi8EEEvPT1_PKT_T3_)
        /*08fc*/ 	.word	0x00000000


	//----- nvinfo : EIATTR_REGCOUNT
	.align		4
.L_411:
        /*0900*/ 	.byte	0x04, 0x2f
        /*0902*/ 	.short	(.L_413 - .L_412)
	.align		4
.L_412:
        /*0904*/ 	.word	index@(_ZN2at6native43_GLOBAL__N__9ae7fba5_10_SoftMax_cu_9f978f6322cunn_SoftMaxForwardRegIdddNS1_22SoftMaxForwardEpilogueElLi9EEEvPT1_PKT_T3_)
        /*0908*/ 	.word	0x00000034


	//----- nvinfo : EIATTR_FRAME_SIZE
	.align		4
.L_413:
        /*090c*/ 	.byte	0x04, 0x11
        /*090e*/ 	.short	(.L_415 - .L_414)
	.align		4
.L_414:
        /*0910*/ 	.word	index@($__internal_40_$__cuda_sm20_div_rn_f64_full)
        /*0914*/ 	.word	0x00000000


	//----- nvinfo : EIATTR_FRAME_SIZE
	.align		4
.L_415:
        /*0918*/ 	.byte	0x04, 0x11
        /*091a*/ 	.short	(.L_417 - .L_416)
	.align		4
.L_416:
        /*091c*/ 	.word	index@(_ZN2at6native43_GLOBAL__N__9ae7fba5_10_SoftMax_cu_9f978f6322cunn_SoftMaxForwardRegIdddNS1_22SoftMaxForwardEpilogueElLi9EEEvPT1_PKT_T3_)
        /*0920*/ 	.word	0x00000000


	//----- nvinfo : EIATTR_REGCOUNT
	.align		4
.L_417:
        /*0924*/ 	.byte	0x04, 0x2f
        /*0926*/ 	.short	(.L_419 - .L_418)
	.align		4
.L_418:
        /*0928*/ 	.word	index@(_ZN2at6native43_GLOBAL__N__9ae7fba5_10_SoftMax_cu_9f978f6323cunn_SoftMaxForwardSmemILi2EdddNS1_22SoftMaxForwardEpilogueElEEvPT2_PKT0_T4_)
        /*092c*/ 	.word	0x00000035


	//----- nvinfo : EIATTR_FRAME_SIZE
	.align		4
.L_419:
        /*0930*/ 	.byte	0x04, 0x11
        /*0932*/ 	.short	(.L_421 - .L_420)
	.align		4
.L_420:
        /*0934*/ 	.word	index@($__internal_39_$__cuda_sm20_div_rn_f64_full)
        /*0938*/ 	.word	0x00000000


	//----- nvinfo : EIATTR_FRAME_SIZE
	.align		4
.L_421:
        /*093c*/ 	.byte	0x04, 0x11
        /*093e*/ 	.short	(.L_423 - .L_422)
	.align		4
.L_422:
        /*0940*/ 	.word	index@(_ZN2at6native43_GLOBAL__N__9ae7fba5_10_SoftMax_cu_9f978f6323cunn_SoftMaxForwardSmemILi2EdddNS1_22SoftMaxForwardEpilogueElEEvPT2_PKT0_T4_)
        /*0944*/ 	.word	0x00000000


	//----- nvinfo : EIATTR_REGCOUNT
	.align		4
.L_423:
        /*0948*/ 	.byte	0x04, 0x2f
        /*094a*/ 	.short	(.L_425 - .L_424)
	.align		4
.L_424:
        /*094c*/ 	.word	index@(_ZN2at6native43_GLOBAL__N__9ae7fba5_10_SoftMax_cu_9f978f6319cunn_SoftMaxForwardILi2EdddNS1_22SoftMaxForwardEpilogueEEEvPT2_PKT0_i)
        /*0950*/ 	.word	0x00000030


	//----- nvinfo : EIATTR_FRAME_SIZE
	.align		4
.L_425:
        /*0954*/ 	.byte	0x04, 0x11
        /*0956*/ 	.short	(.L_427 - .L_426)
	.align		4
.L_426:
        /*0958*/ 	.word	index@($__internal_38_$__cuda_sm20_div_rn_f64_full)
        /*095c*/ 	.word	0x00000000


	//----- nvinfo : EIATTR_FRAME_SIZE
	.align		4
.L_427:
        /*0960*/ 	.byte	0x04, 0x11
        /*0962*/ 	.short	(.L_429 - .L_428)
	.align		4
.L_428:
        /*0964*/ 	.word	index@(_ZN2at6native43_GLOBAL__N__9ae7fba5_10_SoftMax_cu_9f978f6319cunn_SoftMaxForwardILi2EdddNS1_22SoftMaxForwardEpilogueEEEvPT2_PKT0_i)
        /*0968*/ 	.word	0x00000000


	//----- nvinfo : EIATTR_REGCOUNT
	.align		4
.L_429:
        /*096c*/ 	.byte	0x04, 0x2f
        /*096e*/ 	.short	(.L_431 - .L_430)
	.align		4
.L_430:
        /*0970*/ 	.word	index@(_ZN2at6native43_GLOBAL__N__9ae7fba5_10_SoftMax_cu_9f978f6322cunn_SoftMaxForwardRegIfffNS1_22SoftMaxForwardEpilogueElLi1EEEvPT1_PKT_T3_)
        /*0974*/ 	.word	0x00000015


	//----- nvinfo : EIATTR_FRAME_SIZE
	.align		4
.L_431:
        /*0978*/ 	.byte	0x04, 0x11
        /*097a*/ 	.short	(.L_433 - .L_432)
	.align		4
.L_432:
        /*097c*/ 	.word	index@(_ZN2at6native43_GLOBAL__N__9ae7fba5_10_SoftMax_cu_9f978f6322cunn_SoftMaxForwardRegIfffNS1_22SoftMaxForwardEpilogueElLi1EEEvPT1_PKT_T3_)
        /*0980*/ 	.word	0x00000000


	//----- nvinfo : EIATTR_REGCOUNT
	.align		4
.L_433:
        /*0984*/ 	.byte	0x04, 0x2f
        /*0986*/ 	.short	(.L_435 - .L_434)
	.align		4
.L_434:
        /*0988*/ 	.word	index@(_ZN2at6native43_GLOBAL__N__9ae7fba5_10_SoftMax_cu_9f978f6322cunn_SoftMaxForwardRegIfffNS1_22SoftMaxForwardEpilogueElLi2EEEvPT1_PKT_T3_)
        /*098c*/ 	.word	0x00000018


	//----- nvinfo : EIATTR_FRAME_SIZE
	.align		4
.L_435:
        /*0990*/ 	.byte	0x04, 0x11
        /*0992*/ 	.short	(.L_437 - .L_436)
	.align		4
.L_436:
        /*0994*/ 	.word	index@(_ZN2at6native43_GLOBAL__N__9ae7fba5_10_SoftMax_cu_9f978f6322cunn_SoftMaxForwardRegIfffNS1_22SoftMaxForwardEpilogueElLi2EEEvPT1_PKT_T3_)
        /*0998*/ 	.word	0x00000000


	//----- nvinfo : EIATTR_REGCOUNT
	.align		4
.L_437:
        /*099c*/ 	.byte	0x04, 0x2f
        /*099e*/ 	.short	(.L_439 - .L_438)
	.align		4
.L_438:
        /*09a0*/ 	.word	index@(_ZN2at6native43_GLOBAL__N__9ae7fba5_10_SoftMax_cu_9f978f6322cunn_SoftMaxForwardRegIfffNS1_22SoftMaxForwardEpilogueElLi3EEEvPT1_PKT_T3_)
        /*09a4*/ 	.word	0x0000001b


	//----- nvinfo : EIATTR_FRAME_SIZE
	.align		4
.L_439:
        /*09a8*/ 	.byte	0x04, 0x11
        /*09aa*/ 	.short	(.L_441 - .L_440)
	.align		4
.L_440:
        /*09ac*/ 	.word	index@(_ZN2at6native43_GLOBAL__N__9ae7fba5_10_SoftMax_cu_9f978f6322cunn_SoftMaxForwardRegIfffNS1_22SoftMaxForwardEpilogueElLi3EEEvPT1_PKT_T3_)
        /*09b0*/ 	.word	0x00000000


	//----- nvinfo : EIATTR_REGCOUNT
	.align		4
.L_441:
        /*09b4*/ 	.byte	0x04, 0x2f
        /*09b6*/ 	.short	(.L_443 - .L_442)
	.align		4
.L_442:
        /*09b8*/ 	.word	index@(_ZN2at6native43_GLOBAL__N__9ae7fba5_10_SoftMax_cu_9f978f6322cunn_SoftMaxForwardRegIfffNS1_22SoftMaxForwardEpilogueElLi4EEEvPT1_PKT_T3_)
        /*09bc*/ 	.word	0x0000001f


	//----- nvinfo : EIATTR_FRAME_SIZE
	.align		4
.L_443:
        /*09c0*/ 	.byte	0x04, 0x11
        /*09c2*/ 	.short	(.L_445 - .L_444)
	.align		4
.L_444:
        /*09c4*/ 	.word	index@(_ZN2at6native43_GLOBAL__N__9ae7fba5_10_SoftMax_cu_9f978f6322cunn_SoftMaxForwardRegIfffNS1_22SoftMaxForwardEpilogueElLi4EEEvPT1_PKT_T3_)
        /*09c8*/ 	.word	0x00000000


	//----- nvinfo : EIATTR_REGCOUNT
	.align		4
.L_445:
        /*09cc*/ 	.byte	0x04, 0x2f
        /*09ce*/ 	.short	(.L_447 - .L_446)
	.align		4
.L_446:
        /*09d0*/ 	.word	index@(_ZN2at6native43_GLOBAL__N__9ae7fba5_10_SoftMax_cu_9f978f6322cunn_SoftMaxForwardRegIfffNS1_22SoftMaxForwardEpilogueElLi5EEEvPT1_PKT_T3_)
        /*09d4*/ 	.word	0x00000023


	//----- nvinfo : EIATTR_FRAME_SIZE
	.align		4
.L_447:
        /*09d8*/ 	.byte	0x04, 0x11
        /*09da*/ 	.short	(.L_449 - .L_448)
	.align		4
.L_448:
        /*09dc*/ 	.word	index@(_ZN2at6native43_GLOBAL__N__9ae7fba5_10_SoftMax_cu_9f978f6322cunn_SoftMaxForwardRegIfffNS1_22SoftMaxForwardEpilogueElLi5EEEvPT1_PKT_T3_)
        /*09e0*/ 	.word	0x00000000


	//----- nvinfo : EIATTR_REGCOUNT
	.align		4
.L_449:
        /*09e4*/ 	.byte	0x04, 0x2f
        /*09e6*/ 	.short	(.L_451 - .L_450)
	.align		4
.L_450:
        /*09e8*/ 	.word	index@(_ZN2at6native43_GLOBAL__N__9ae7fba5_10_SoftMax_cu_9f978f6322cunn_SoftMaxForwardRegIfffNS1_22SoftMaxForwardEpilogueElLi6EEEvPT1_PKT_T3_)
        /*09ec*/ 	.word	0x00000026


	//----- nvinfo : EIATTR_FRAME_SIZE
	.align		4
.L_451:
        /*09f0*/ 	.byte	0x04, 0x11
        /*09f2*/ 	.short	(.L_453 - .L_452)
	.align		4
.L_452:
        /*09f4*/ 	.word	index@(_ZN2at6native43_GLOBAL__N__9ae7fba5_10_SoftMax_cu_9f978f6322cunn_SoftMaxForwardRegIfffNS1_22SoftMaxForwardEpilogueElLi6EEEvPT1_PKT_T3_)
        /*09f8*/ 	.word	0x00000000


	//----- nvinfo : EIATTR_REGCOUNT
	.align		4
.L_453:
        /*09fc*/ 	.byte	0x04, 0x2f
        /*09fe*/ 	.short	(.L_455 - .L_454)
	.align		4
.L_454:
        /*0a00*/ 	.word	index@(_ZN2at6native43_GLOBAL__N__9ae7fba5_10_SoftMax_cu_9f978f6322cunn_SoftMaxForwardRegIfffNS1_22SoftMaxForwardEpilogueElLi7EEEvPT1_PKT_T3_)
        /*0a04*/ 	.word	0x00000026


	//----- nvinfo : EIATTR_FRAME_SIZE
	.align		4
.L_455:
        /*0a08*/ 	.byte	0x04, 0x11
        /*0a0a*/ 	.short	(.L_457 - .L_456)
	.align		4
.L_456:
        /*0a0c*/ 	.word	index@(_ZN2at6native43_GLOBAL__N__9ae7fba5_10_SoftMax_cu_9f978f6322cunn_SoftMaxForwardRegIfffNS1_22SoftMaxForwardEpilogueElLi7EEEvPT1_PKT_T3_)
        /*0a10*/ 	.word	0x00000000


	//----- nvinfo : EIATTR_REGCOUNT
	.align		4
.L_457:
        /*0a14*/ 	.byte	0x04, 0x2f
        /*0a16*/ 	.short	(.L_459 - .L_458)
	.align		4
.L_458:
        /*0a18*/ 	.word	index@(_ZN2at6native43_GLOBAL__N__9ae7fba5_10_SoftMax_cu_9f978f6322cunn_SoftMaxForwardRegIfffNS1_22SoftMaxForwardEpilogueElLi8EEEvPT1_PKT_T3_)
        /*0a1c*/ 	.word	0x00000028


	//----- nvinfo : EIATTR_FRAME_SIZE
	.align		4
.L_459:
        /*0a20*/ 	.byte	0x04, 0x11
        /*0a22*/ 	.short	(.L_461 - .L_460)
	.align		4
.L_460:
        /*0a24*/ 	.word	index@(_ZN2at6native43_GLOBAL__N__9ae7fba5_10_SoftMax_cu_9f978f6322cunn_SoftMaxForwardRegIfffNS1_22SoftMaxForwardEpilogueElLi8EEEvPT1_PKT_T3_)
        /*0a28*/ 	.word	0x00000000


	//----- nvinfo : EIATTR_REGCOUNT
	.align		4
.L_461:
        /*0a2c*/ 	.byte	0x04, 0x2f
        /*0a2e*/ 	.short	(.L_463 - .L_462)
	.align		4
.L_462:
        /*0a30*/ 	.word	index@(_ZN2at6native43_GLOBAL__N__9ae7fba5_10_SoftMax_cu_9f978f6322cunn_SoftMaxForwardRegIfffNS1_22SoftMaxForwardEpilogueElLi9EEEvPT1_PKT_T3_)
        /*0a34*/ 	.word	0x0000002e


	//----- nvinfo : EIATTR_FRAME_SIZE
	.align		4
.L_463:
        /*0a38*/ 	.byte	0x04, 0x11
        /*0a3a*/ 	.short	(.L_465 - .L_464)
	.align		4
.L_464:
        /*0a3c*/ 	.word	index@(_ZN2at6native43_GLOBAL__N__9ae7fba5_10_SoftMax_cu_9f978f6322cunn_SoftMaxForwardRegIfffNS1_22SoftMaxForwardEpilogueElLi9EEEvPT1_PKT_T3_)
        /*0a40*/ 	.word	0x00000000


	//----- nvinfo : EIATTR_REGCOUNT
	.align		4
.L_465:
        /*0a44*/ 	.byte	0x04, 0x2f
        /*0a46*/ 	.short	(.L_467 - .L_466)
	.align		4
.L_466:
        /*0a48*/ 	.word	index@(_ZN2at6native43_GLOBAL__N__9ae7fba5_10_SoftMax_cu_9f978f6323cunn_SoftMaxForwardSmemILi4EfffNS1_22SoftMaxForwardEpilogueElEEvPT2_PKT0_T4_)
        /*0a4c*/ 	.word	0x0000001a


	//----- nvinfo : EIATTR_FRAME_SIZE
	.align		4
.L_467:
        /*0a50*/ 	.byte	0x04, 0x11
        /*0a52*/ 	.short	(.L_469 - .L_468)
	.align		4
.L_468:
        /*0a54*/ 	.word	index@(_ZN2at6native43_GLOBAL__N__9ae7fba5_10_SoftMax_cu_9f978f6323cunn_SoftMaxForwardSmemILi4EfffNS1_22SoftMaxForwardEpilogueElEEvPT2_PKT0_T4_)
        /*0a58*/ 	.word	0x00000000


	//----- nvinfo : EIATTR_REGCOUNT
	.align		4
.L_469:
        /*0a5c*/ 	.byte	0x04, 0x2f
        /*0a5e*/ 	.short	(.L_471 - .L_470)
	.align		4
.L_470:
        /*0a60*/ 	.word	index@(_ZN2at6native43_GLOBAL__N__9ae7fba5_10_SoftMax_cu_9f978f6319cunn_SoftMaxForwardILi4EfffNS1_22SoftMaxForwardEpilogueEEEvPT2_PKT0_i)
        /*0a64*/ 	.word	0x00000019


	//----- nvinfo : EIATTR_FRAME_SIZE
	.align		4
.L_471:
        /*0a68*/ 	.byte	0x04, 0x11
        /*0a6a*/ 	.short	(.L_473 - .L_472)
	.align		4
.L_472:
        /*0a6c*/ 	.word	index@(_ZN2at6native43_GLOBAL__N__9ae7fba5_10_SoftMax_cu_9f978f6319cunn_SoftMaxForwardILi4EfffNS1_22SoftMaxForwardEpilogueEEEvPT2_PKT0_i)
        /*0a70*/ 	.word	0x00000000


	//----- nvinfo : EIATTR_REGCOUNT
	.align		4
.L_473:
        /*0a74*/ 	.byte	0x04, 0x2f
        /*0a76*/ 	.short	(.L_475 - .L_474)
	.align		4
.L_474:
        /*0a78*/ 	.word	index@(_ZN2at6native43_GLOBAL__N__9ae7fba5_10_SoftMax_cu_9f978f6322cunn_SoftMaxForwardRegIN3c104HalfEfS4_NS1_22SoftMaxForwardEpilogueElLi1EEEvPT1_PKT_T3_)
        /*0a7c*/ 	.word	0x00000015


	//----- nvinfo : EIATTR_FRAME_SIZE
	.align		4
.L_475:
        /*0a80*/ 	.byte	0x04, 0x11
        /*0a82*/ 	.short	(.L_477 - .L_476)
	.align		4
.L_476:
        /*0a84*/ 	.word	index@(_ZN2at6native43_GLOBAL__N__9ae7fba5_10_SoftMax_cu_9f978f6322cunn_SoftMaxForwardRegIN3c104HalfEfS4_NS1_22SoftMaxForwardEpilogueElLi1EEEvPT1_PKT_T3_)
        /*0a88*/ 	.word	0x00000000


	//----- nvinfo : EIATTR_REGCOUNT
	.align		4
.L_477:
        /*0a8c*/ 	.byte	0x04, 0x2f
        /*0a8e*/ 	.short	(.L_479 - .L_478)
	.align		4
.L_478:
        /*0a90*/ 	.word	index@(_ZN2at6native43_GLOBAL__N__9ae7fba5_10_SoftMax_cu_9f978f6322cunn_SoftMaxForwardRegIN3c104HalfEfS4_NS1_22SoftMaxForwardEpilogueElLi2EEEvPT1_PKT_T3_)
        /*0a94*/ 	.word	0x00000018


	//----- nvinfo : EIATTR_FRAME_SIZE
	.align		4
.L_479:
        /*0a98*/ 	.byte	0x04, 0x11
        /*0a9a*/ 	.short	(.L_481 - .L_480)
	.align		4
.L_480:
        /*0a9c*/ 	.word	index@(_ZN2at6native43_GLOBAL__N__9ae7fba5_10_SoftMax_cu_9f978f6322cunn_SoftMaxForwardRegIN3c104HalfEfS4_NS1_22SoftMaxForwardEpilogueElLi2EEEvPT1_PKT_T3_)
        /*0aa0*/ 	.word	0x00000000


	//----- nvinfo : EIATTR_REGCOUNT
	.align		4
.L_481:
        /*0aa4*/ 	.byte	0x04, 0x2f
        /*0aa6*/ 	.short	(.L_483 - .L_482)
	.align		4
.L_482:
        /*0aa8*/ 	.word	index@(_ZN2at6native43_GLOBAL__N__9ae7fba5_10_SoftMax_cu_9f978f6322cunn_SoftMaxForwardRegIN3c104HalfEfS4_NS1_22SoftMaxForwardEpilogueElLi3EEEvPT1_PKT_T3_)
        /*0aac*/ 	.word	0x0000001c


	//----- nvinfo : EIATTR_FRAME_SIZE
	.align		4
.L_483:
        /*0ab0*/ 	.byte	0x04, 0x11
        /*0ab2*/ 	.short	(.L_485 - .L_484)
	.align		4
.L_484:
        /*0ab4*/ 	.word	index@(_ZN2at6native43_GLOBAL__N__9ae7fba5_10_SoftMax_cu_9f978f6322cunn_SoftMaxForwardRegIN3c104HalfEfS4_NS1_22SoftMaxForwardEpilogueElLi3EEEvPT1_PKT_T3_)
        /*0ab8*/ 	.word	0x00000000


	//----- nvinfo : EIATTR_REGCOUNT
	.align		4
.L_485:
        /*0abc*/ 	.byte	0x04, 0x2f
        /*0abe*/ 	.short	(.L_487 - .L_486)
	.align		4
.L_486:
        /*0ac0*/ 	.word	index@(_ZN2at6native43_GLOBAL__N__9ae7fba5_10_SoftMax_cu_9f978f6322cunn_SoftMaxForwardRegIN3c104HalfEfS4_NS1_22SoftMaxForwardEpilogueElLi4EEEvPT1_PKT_T3_)
        /*0ac4*/ 	.word	0x0000001f


	//----- nvinfo : EIATTR_FRAME_SIZE
	.align		4
.L_487:
        /*0ac8*/ 	.byte	0x04, 0x11
        /*0aca*/ 	.short	(.L_489 - .L_488)
	.align		4
.L_488:
        /*0acc*/ 	.word	index@(_ZN2at6native43_GLOBAL__N__9ae7fba5_10_SoftMax_cu_9f978f6322cunn_SoftMaxForwardRegIN3c104HalfEfS4_NS1_22SoftMaxForwardEpilogueElLi4EEEvPT1_PKT_T3_)
        /*0ad0*/ 	.word	0x00000000


	//----- nvinfo : EIATTR_REGCOUNT
	.align		4
.L_489:
        /*0ad4*/ 	.byte	0x04, 0x2f
        /*0ad6*/ 	.short	(.L_491 - .L_490)
	.align		4
.L_490:
        /*0ad8*/ 	.word	index@(_ZN2at6native43_GLOBAL__N__9ae7fba5_10_SoftMax_cu_9f978f6322cunn_SoftMaxForwardRegIN3c104HalfEfS4_NS1_22SoftMaxForwardEpilogueElLi5EEEvPT1_PKT_T3_)
        /*0adc*/ 	.word	0x00000023


	//----- nvinfo : EIATTR_FRAME_SIZE
	.align		4
.L_491:
        /*0ae0*/ 	.byte	0x04, 0x11
        /*0ae2*/ 	.short	(.L_493 - .L_492)
	.align		4
.L_492:
        /*0ae4*/ 	.word	index@(_ZN2at6native43_GLOBAL__N__9ae7fba5_10_SoftMax_cu_9f978f6322cunn_SoftMaxForwardRegIN3c104HalfEfS4_NS1_22SoftMaxForwardEpilogueElLi5EEEvPT1_PKT_T3_)
        /*0ae8*/ 	.word	0x00000000


	//----- nvinfo : EIATTR_REGCOUNT
	.align		4
.L_493:
        /*0aec*/ 	.byte	0x04, 0x2f
        /*0aee*/ 	.short	(.L_495 - .L_494)
	.align		4
.L_494:
        /*0af0*/ 	.word	index@(_ZN2at6native43_GLOBAL__N__9ae7fba5_10_SoftMax_cu_9f978f6322cunn_SoftMaxForwardRegIN3c104HalfEfS4_NS1_22SoftMaxForwardEpilogueElLi6EEEvPT1_PKT_T3_)
        /*0af4*/ 	.word	0x00000026


	//----- nvinfo : EIATTR_FRAME_SIZE
	.align		4
.L_495:
        /*0af8*/ 	.byte	0x04, 0x11
        /*0afa*/ 	.short	(.L_497 - .L_496)
	.align		4
.L_496:
        /*0afc*/ 	.word	index@(_ZN2at6native43_GLOBAL__N__9ae7fba5_10_SoftMax_cu_9f978f6322cunn_SoftMaxForwardRegIN3c104HalfEfS4_NS1_22SoftMaxForwardEpilogueElLi6EEEvPT1_PKT_T3_)
        /*0b00*/ 	.word	0x00000000


	//----- nvinfo : EIATTR_REGCOUNT
	.align		4
.L_497:
        /*0b04*/ 	.byte	0x04, 0x2f
        /*0b06*/ 	.short	(.L_499 - .L_498)
	.align		4
.L_498:
        /*0b08*/ 	.word	index@(_ZN2at6native43_GLOBAL__N__9ae7fba5_10_SoftMax_cu_9f978f6322cunn_SoftMaxForwardRegIN3c104HalfEfS4_NS1_22SoftMaxForwardEpilogueElLi7EEEvPT1_PKT_T3_)
        /*0b0c*/ 	.word	0x00000027


	//----- nvinfo : EIATTR_FRAME_SIZE
	.align		4
.L_499:
        /*0b10*/ 	.byte	0x04, 0x11
        /*0b12*/ 	.short	(.L_501 - .L_500)
	.align		4
.L_500:
        /*0b14*/ 	.word	index@(_ZN2at6native43_GLOBAL__N__9ae7fba5_10_SoftMax_cu_9f978f6322cunn_SoftMaxForwardRegIN3c104HalfEfS4_NS1_22SoftMaxForwardEpilogueElLi7EEEvPT1_PKT_T3_)
        /*0b18*/ 	.word	0x00000000


	//----- nvinfo : EIATTR_REGCOUNT
	.align		4
.L_501:
        /*0b1c*/ 	.byte	0x04, 0x2f
        /*0b1e*/ 	.short	(.L_503 - .L_502)
	.align		4
.L_502:
        /*0b20*/ 	.word	index@(_ZN2at6native43_GLOBAL__N__9ae7fba5_10_SoftMax_cu_9f978f6322cunn_SoftMaxForwardRegIN3c104HalfEfS4_NS1_22SoftMaxForwardEpilogueElLi8EEEvPT1_PKT_T3_)
        /*0b24*/ 	.word	0x00000028


	//----- nvinfo : EIATTR_FRAME_SIZE
	.align		4
.L_503:
        /*0b28*/ 	.byte	0x04, 0x11
        /*0b2a*/ 	.short	(.L_505 - .L_504)
	.align		4
.L_504:
        /*0b2c*/ 	.word	index@(_ZN2at6native43_GLOBAL__N__9ae7fba5_10_SoftMax_cu_9f978f6322cunn_SoftMaxForwardRegIN3c104HalfEfS4_NS1_22SoftMaxForwardEpilogueElLi8EEEvPT1_PKT_T3_)
        /*0b30*/ 	.word	0x00000000


	//----- nvinfo : EIATTR_REGCOUNT
	.align		4
.L_505:
        /*0b34*/ 	.byte	0x04, 0x2f
        /*0b36*/ 	.short	(.L_507 - .L_506)
	.align		4
.L_506:
        /*0b38*/ 	.word	index@(_ZN2at6native43_GLOBAL__N__9ae7fba5_10_SoftMax_cu_9f978f6322cunn_SoftMaxForwardRegIN3c104HalfEfS4_NS1_22SoftMaxForwardEpilogueElLi9EEEvPT1_PKT_T3_)
        /*0b3c*/ 	.word	0x0000002d


	//----- nvinfo : EIATTR_FRAME_SIZE
	.align		4
.L_507:
        /*0b40*/ 	.byte	0x04, 0x11
        /*0b42*/ 	.short	(.L_509 - .L_508)
	.align		4
.L_508:
        /*0b44*/ 	.word	index@(_ZN2at6native43_GLOBAL__N__9ae7fba5_10_SoftMax_cu_9f978f6322cunn_SoftMaxForwardRegIN3c104HalfEfS4_NS1_22SoftMaxForwardEpilogueElLi9EEEvPT1_PKT_T3_)
        /*0b48*/ 	.word	0x00000000


	//----- nvinfo : EIATTR_REGCOUNT
	.align		4
.L_509:
        /*0b4c*/ 	.byte	0x04, 0x2f
        /*0b4e*/ 	.short	(.L_511 - .L_510)
	.align		4
.L_510:
        /*0b50*/ 	.word	index@(_ZN2at6native43_GLOBAL__N__9ae7fba5_10_SoftMax_cu_9f978f6323cunn_SoftMaxForwardSmemILi8EN3c104HalfEfS4_NS1_22SoftMaxForwardEpilogueElEEvPT2_PKT0_T4_)
        /*0b54*/ 	.word	0x00000018


	//----- nvinfo : EIATTR_FRAME_SIZE
	.align		4
.L_511:
        /*0b58*/ 	.byte	0x04, 0x11
        /*0b5a*/ 	.short	(.L_513 - .L_512)
	.align		4
.L_512:
        /*0b5c*/ 	.word	index@(_ZN2at6native43_GLOBAL__N__9ae7fba5_10_SoftMax_cu_9f978f6323cunn_SoftMaxForwardSmemILi8EN3c104HalfEfS4_NS1_22SoftMaxForwardEpilogueElEEvPT2_PKT0_T4_)
        /*0b60*/ 	.word	0x00000000


	//----- nvinfo : EIATTR_REGCOUNT
	.align		4
.L_513:
        /*0b64*/ 	.byte	0x04, 0x2f
        /*0b66*/ 	.short	(.L_515 - .L_514)
	.align		4
.L_514:
        /*0b68*/ 	.word	index@(_ZN2at6native43_GLOBAL__N__9ae7fba5_10_SoftMax_cu_9f978f6319cunn_SoftMaxForwardILi8EN3c104HalfEfS4_NS1_22SoftMaxForwardEpilogueEEEvPT2_PKT0_i)
        /*0b6c*/ 	.word	0x00000020


	//----- nvinfo : EIATTR_FRAME_SIZE
	.align		4
.L_515:
        /*0b70*/ 	.byte	0x04, 0x11
        /*0b72*/ 	.short	(.L_517 - .L_516)
	.align		4
.L_516:
        /*0b74*/ 	.word	index@(_ZN2at6native43_GLOBAL__N__9ae7fba5_10_SoftMax_cu_9f978f6319cunn_SoftMaxForwardILi8EN3c104HalfEfS4_NS1_22SoftMaxForwardEpilogueEEEvPT2_PKT0_i)
        /*0b78*/ 	.word	0x00000000


	//----- nvinfo : EIATTR_REGCOUNT
	.align		4
.L_517:
        /*0b7c*/ 	.byte	0x04, 0x2f
        /*0b7e*/ 	.short	(.L_519 - .L_518)
	.align		4
.L_518:
        /*0b80*/ 	.word	index@(_ZN2at6native43_GLOBAL__N__9ae7fba5_10_SoftMax_cu_9f978f6323cunn_SoftMaxForwardSmemILi8EN3c104HalfEffNS1_22SoftMaxForwardEpilogueElEEvPT2_PKT0_T4_)
        /*0b84*/ 	.word	0x0000001c


	//----- nvinfo : EIATTR_FRAME_SIZE
	.align		4
.L_519:
        /*0b88*/ 	.byte	0x04, 0x11
        /*0b8a*/ 	.short	(.L_521 - .L_520)
	.align		4
.L_520:
        /*0b8c*/ 	.word	index@(_ZN2at6native43_GLOBAL__N__9ae7fba5_10_SoftMax_cu_9f978f6323cunn_SoftMaxForwardSmemILi8EN3c104HalfEffNS1_22SoftMaxForwardEpilogueElEEvPT2_PKT0_T4_)
        /*0b90*/ 	.word	0x00000000


	//----- nvinfo : EIATTR_REGCOUNT
	.align		4
.L_521:
        /*0b94*/ 	.byte	0x04, 0x2f
        /*0b96*/ 	.short	(.L_523 - .L_522)
	.align		4
.L_522:
        /*0b98*/ 	.word	index@(_ZN2at6native43_GLOBAL__N__9ae7fba5_10_SoftMax_cu_9f978f6319cunn_SoftMaxForwardILi8EN3c104HalfEffNS1_22SoftMaxForwardEpilogueEEEvPT2_PKT0_i)
        /*0b9c*/ 	.word	0x00000020


	//----- nvinfo : EIATTR_FRAME_SIZE
	.align		4
.L_523:
        /*0ba0*/ 	.byte	0x04, 0x11
        /*0ba2*/ 	.short	(.L_525 - .L_524)
	.align		4
.L_524:
        /*0ba4*/ 	.word	index@(_ZN2at6native43_GLOBAL__N__9ae7fba5_10_SoftMax_cu_9f978f6319cunn_SoftMaxForwardILi8EN3c104HalfEffNS1_22SoftMaxForwardEpilogueEEEvPT2_PKT0_i)
        /*0ba8*/ 	.word	0x00000000


	//----- nvinfo : EIATTR_REGCOUNT
	.align		4
.L_525:
        /*0bac*/ 	.byte	0x04, 0x2f
        /*0bae*/ 	.short	(.L_527 - .L_526)
	.align		4
.L_526:
        /*0bb0*/ 	.word	index@(_ZN2at6native43_GLOBAL__N__9ae7fba5_10_SoftMax_cu_9f978f6322cunn_SoftMaxForwardRegIN3c108BFloat16EfS4_NS1_22SoftMaxForwardEpilogueElLi1EEEvPT1_PKT_T3_)
        /*0bb4*/ 	.word	0x00000015


	//----- nvinfo : EIATTR_FRAME_SIZE
	.align		4
.L_527:
        /*0bb8*/ 	.byte	0x04, 0x11
        /*0bba*/ 	.short	(.L_529 - .L_528)
	.align		4
.L_528:
        /*0bbc*/ 	.word	index@(_ZN2at6native43_GLOBAL__N__9ae7fba5_10_SoftMax_cu_9f978f6322cunn_SoftMaxForwardRegIN3c108BFloat16EfS4_NS1_22SoftMaxForwardEpilogueElLi1EEEvPT1_PKT_T3_)
        /*0bc0*/ 	.word	0x00000000


	//----- nvinfo : EIATTR_REGCOUNT
	.align		4
.L_529:
        /*0bc4*/ 	.byte	0x04, 0x2f
        /*0bc6*/ 	.short	(.L_531 - .L_530)
	.align		4
.L_530:
        /*0bc8*/ 	.word	index@(_ZN2at6native43_GLOBAL__N__9ae7fba5_10_SoftMax_cu_9f978f6322cunn_SoftMaxForwardRegIN3c108BFloat16EfS4_NS1_22SoftMaxForwardEpilogueElLi2EEEvPT1_PKT_T3_)
        /*0bcc*/ 	.word	0x00000018


	//----- nvinfo : EIATTR_FRAME_SIZE
	.align		4
.L_531:
        /*0bd0*/ 	.byte	0x04, 0x11
        /*0bd2*/ 	.short	(.L_533 - .L_532)
	.align		4
.L_532:
        /*0bd4*/ 	.word	index@(_ZN2at6native43_GLOBAL__N__9ae7fba5_10_SoftMax_cu_9f978f6322cunn_SoftMaxForwardRegIN3c108BFloat16EfS4_NS1_22SoftMaxForwardEpilogueElLi2EEEvPT1_PKT_T3_)
        /*0bd8*/ 	.word	0x00000000


	//----- nvinfo : EIATTR_REGCOUNT
	.align		4
.L_533:
        /*0bdc*/ 	.byte	0x04, 0x2f
        /*0bde*/ 	.short	(.L_535 - .L_534)
	.align		4
.L_534:
        /*0be0*/ 	.word	index@(_ZN2at6native43_GLOBAL__N__9ae7fba5_10_SoftMax_cu_9f978f6322cunn_SoftMaxForwardRegIN3c108BFloat16EfS4_NS1_22SoftMaxForwardEpilogueElLi3EEEvPT1_PKT_T3_)
        /*0be4*/ 	.word	0x0000001c


	//----- nvinfo : EIATTR_FRAME_SIZE
	.align		4
.L_535:
        /*0be8*/ 	.byte	0x04, 0x11
        /*0bea*/ 	.short	(.L_537 - .L_536)
	.align		4
.L_536:
        /*0bec*/ 	.word	index@(_ZN2at6native43_GLOBAL__N__9ae7fba5_10_SoftMax_cu_9f978f6322cunn_SoftMaxForwardRegIN3c108BFloat16EfS4_NS1_22SoftMaxForwardEpilogueElLi3EEEvPT1_PKT_T3_)
        /*0bf0*/ 	.word	0x00000000


	//----- nvinfo : EIATTR_REGCOUNT
	.align		4
.L_537:
        /*0bf4*/ 	.byte	0x04, 0x2f
        /*0bf6*/ 	.short	(.L_539 - .L_538)
	.align		4
.L_538:
        /*0bf8*/ 	.word	index@(_ZN2at6native43_GLOBAL__N__9ae7fba5_10_SoftMax_cu_9f978f6322cunn_SoftMaxForwardRegIN3c108BFloat16EfS4_NS1_22SoftMaxForwardEpilogueElLi4EEEvPT1_PKT_T3_)
        /*0bfc*/ 	.word	0x0000001f


	//----- nvinfo : EIATTR_FRAME_SIZE
	.align		4
.L_539:
        /*0c00*/ 	.byte	0x04, 0x11
        /*0c02*/ 	.short	(.L_541 - .L_540)
	.align		4
.L_540:
        /*0c04*/ 	.word	index@(_ZN2at6native43_GLOBAL__N__9ae7fba5_10_SoftMax_cu_9f978f6322cunn_SoftMaxForwardRegIN3c108BFloat16EfS4_NS1_22SoftMaxForwardEpilogueElLi4EEEvPT1_PKT_T3_)
        /*0c08*/ 	.word	0x00000000


	//----- nvinfo : EIATTR_REGCOUNT
	.align		4
.L_541:
        /*0c0c*/ 	.byte	0x04, 0x2f
        /*0c0e*/ 	.short	(.L_543 - .L_542)
	.align		4
.L_542:
        /*0c10*/ 	.word	index@(_ZN2at6native43_GLOBAL__N__9ae7fba5_10_SoftMax_cu_9f978f6322cunn_SoftMaxForwardRegIN3c108BFloat16EfS4_NS1_22SoftMaxForwardEpilogueElLi5EEEvPT1_PKT_T3_)
        /*0c14*/ 	.word	0x00000023


	//----- nvinfo : EIATTR_FRAME_SIZE
	.align		4
.L_543:
        /*0c18*/ 	.byte	0x04, 0x11
        /*0c1a*/ 	.short	(.L_545 - .L_544)
	.align		4
.L_544:
        /*0c1c*/ 	.word	index@(_ZN2at6native43_GLOBAL__N__9ae7fba5_10_SoftMax_cu_9f978f6322cunn_SoftMaxForwardRegIN3c108BFloat16EfS4_NS1_22SoftMaxForwardEpilogueElLi5EEEvPT1_PKT_T3_)
        /*0c20*/ 	.word	0x00000000


	//----- nvinfo : EIATTR_REGCOUNT
	.align		4
.L_545:
        /*0c24*/ 	.byte	0x04, 0x2f
        /*0c26*/ 	.short	(.L_547 - .L_546)
	.align		4
.L_546:
        /*0c28*/ 	.word	index@(_ZN2at6native43_GLOBAL__N__9ae7fba5_10_SoftMax_cu_9f978f6322cunn_SoftMaxForwardRegIN3c108BFloat16EfS4_NS1_22SoftMaxForwardEpilogueElLi6EEEvPT1_PKT_T3_)
        /*0c2c*/ 	.word	0x00000026


	//----- nvinfo : EIATTR_FRAME_SIZE
	.align		4
.L_547:
        /*0c30*/ 	.byte	0x04, 0x11
        /*0c32*/ 	.short	(.L_549 - .L_548)
	.align		4
.L_548:
        /*0c34*/ 	.word	index@(_ZN2at6native43_GLOBAL__N__9ae7fba5_10_SoftMax_cu_9f978f6322cunn_SoftMaxForwardRegIN3c108BFloat16EfS4_NS1_22SoftMaxForwardEpilogueElLi6EEEvPT1_PKT_T3_)
        /*0c38*/ 	.word	0x00000000


	//----- nvinfo : EIATTR_REGCOUNT
	.align		4
.L_549:
        /*0c3c*/ 	.byte	0x04, 0x2f
        /*0c3e*/ 	.short	(.L_551 - .L_550)
	.align		4
.L_550:
        /*0c40*/ 	.word	index@(_ZN2at6native43_GLOBAL__N__9ae7fba5_10_SoftMax_cu_9f978f6322cunn_SoftMaxForwardRegIN3c108BFloat16EfS4_NS1_22SoftMaxForwardEpilogueElLi7EEEvPT1_PKT_T3_)
        /*0c44*/ 	.word	0x00000026


	//----- nvinfo : EIATTR_FRAME_SIZE
	.align		4
.L_551:
        /*0c48*/ 	.byte	0x04, 0x11
        /*0c4a*/ 	.short	(.L_553 - .L_552)
	.align		4
.L_552:
        /*0c4c*/ 	.word	index@(_ZN2at6native43_GLOBAL__N__9ae7fba5_10_SoftMax_cu_9f978f6322cunn_SoftMaxForwardRegIN3c108BFloat16EfS4_NS1_22SoftMaxForwardEpilogueElLi7EEEvPT1_PKT_T3_)
        /*0c50*/ 	.word	0x00000000


	//----- nvinfo : EIATTR_REGCOUNT
	.align		4
.L_553:
        /*0c54*/ 	.byte	0x04, 0x2f
        /*0c56*/ 	.short	(.L_555 - .L_554)
	.align		4
.L_554:
        /*0c58*/ 	.word	index@(_ZN2at6native43_GLOBAL__N__9ae7fba5_10_SoftMax_cu_9f978f6322cunn_SoftMaxForwardRegIN3c108BFloat16EfS4_NS1_22SoftMaxForwardEpilogueElLi8EEEvPT1_PKT_T3_)
        /*0c5c*/ 	.word	0x00000028


	//----- nvinfo : EIATTR_FRAME_SIZE
	.align		4
.L_555:
        /*0c60*/ 	.byte	0x04, 0x11
        /*0c62*/ 	.short	(.L_557 - .L_556)
	.align		4
.L_556:
        /*0c64*/ 	.word	index@(_ZN2at6native43_GLOBAL__N__9ae7fba5_10_SoftMax_cu_9f978f6322cunn_SoftMaxForwardRegIN3c108BFloat16EfS4_NS1_22SoftMaxForwardEpilogueElLi8EEEvPT1_PKT_T3_)
        /*0c68*/ 	.word	0x00000000


	//----- nvinfo : EIATTR_REGCOUNT
	.align		4
.L_557:
        /*0c6c*/ 	.byte	0x04, 0x2f
        /*0c6e*/ 	.short	(.L_559 - .L_558)
	.align		4
.L_558:
        /*0c70*/ 	.word	index@(_ZN2at6native43_GLOBAL__N__9ae7fba5_10_SoftMax_cu_9f978f6322cunn_SoftMaxForwardRegIN3c108BFloat16EfS4_NS1_22SoftMaxForwardEpilogueElLi9EEEvPT1_PKT_T3_)
        /*0c74*/ 	.word	0x0000002e


	//----- nvinfo : EIATTR_FRAME_SIZE
	.align		4
.L_559:
        /*0c78*/ 	.byte	0x04, 0x11
        /*0c7a*/ 	.short	(.L_561 - .L_560)
	.align		4
.L_560:
        /*0c7c*/ 	.word	index@(_ZN2at6native43_GLOBAL__N__9ae7fba5_10_SoftMax_cu_9f978f6322cunn_SoftMaxForwardRegIN3c108BFloat16EfS4_NS1_22SoftMaxForwardEpilogueElLi9EEEvPT1_PKT_T3_)
        /*0c80*/ 	.word	0x00000000


	//----- nvinfo : EIATTR_REGCOUNT
	.align		4
.L_561:
        /*0c84*/ 	.byte	0x04, 0x2f
        /*0c86*/ 	.short	(.L_563 - .L_562)
	.align		4
.L_562:
        /*0c88*/ 	.word	index@(_ZN2at6native43_GLOBAL__N__9ae7fba5_10_SoftMax_cu_9f978f6323cunn_SoftMaxForwardSmemILi8EN3c108BFloat16EfS4_NS1_22SoftMaxForwardEpilogueElEEvPT2_PKT0_T4_)
        /*0c8c*/ 	.word	0x00000018


	//----- nvinfo : EIATTR_FRAME_SIZE
	.align		4
.L_563:
        /*0c90*/ 	.byte	0x04, 0x11
        /*0c92*/ 	.short	(.L_565 - .L_564)
	.align		4
.L_564:
        /*0c94*/ 	.word	index@(_ZN2at6native43_GLOBAL__N__9ae7fba5_10_SoftMax_cu_9f978f6323cunn_SoftMaxForwardSmemILi8EN3c108BFloat16EfS4_NS1_22SoftMaxForwardEpilogueElEEvPT2_PKT0_T4_)
        /*0c98*/ 	.word	0x00000000


	//----- nvinfo : EIATTR_REGCOUNT
	.align		4
.L_565:
        /*0c9c*/ 	.byte	0x04, 0x2f
        /*0c9e*/ 	.short	(.L_567 - .L_566)
	.align		4
.L_566:
        /*0ca0*/ 	.word	index@(_ZN2at6native43_GLOBAL__N__9ae7fba5_10_SoftMax_cu_9f978f6319cunn_SoftMaxForwardILi8EN3c108BFloat16EfS4_NS1_22SoftMaxForwardEpilogueEEEvPT2_PKT0_i)
        /*0ca4*/ 	.word	0x0000001e


	//----- nvinfo : EIATTR_FRAME_SIZE
	.align		4
.L_567:
        /*0ca8*/ 	.byte	0x04, 0x11
        /*0caa*/ 	.short	(.L_569 - .L_568)
	.align		4
.L_568:
        /*0cac*/ 	.word	index@(_ZN2at6native43_GLOBAL__N__9ae7fba5_10_SoftMax_cu_9f978f6319cunn_SoftMaxForwardILi8EN3c108BFloat16EfS4_NS1_22SoftMaxForwardEpilogueEEEvPT2_PKT0_i)
        /*0cb0*/ 	.word	0x00000000


	//----- nvinfo : EIATTR_REGCOUNT
	.align		4
.L_569:
        /*0cb4*/ 	.byte	0x04, 0x2f
        /*0cb6*/ 	.short	(.L_571 - .L_570)
	.align		4
.L_570:
        /*0cb8*/ 	.word	index@(_ZN2at6native43_GLOBAL__N__9ae7fba5_10_SoftMax_cu_9f978f6323cunn_SoftMaxForwardSmemILi8EN3c108BFloat16EffNS1_22SoftMaxForwardEpilogueElEEvPT2_PKT0_T4_)
        /*0cbc*/ 	.word	0x00000018


	//----- nvinfo : EIATTR_FRAME_SIZE
	.align		4
.L_571:
        /*0cc0*/ 	.byte	0x04, 0x11
        /*0cc2*/ 	.short	(.L_573 - .L_572)
	.align		4
.L_572:
        /*0cc4*/ 	.word	index@(_ZN2at6native43_GLOBAL__N__9ae7fba5_10_SoftMax_cu_9f978f6323cunn_SoftMaxForwardSmemILi8EN3c108BFloat16EffNS1_22SoftMaxForwardEpilogueElEEvPT2_PKT0_T4_)
        /*0cc8*/ 	.word	0x00000000


	//----- nvinfo : EIATTR_REGCOUNT
	.align		4
.L_573:
        /*0ccc*/ 	.byte	0x04, 0x2f
        /*0cce*/ 	.short	(.L_575 - .L_574)
	.align		4
.L_574:
        /*0cd0*/ 	.word	index@(_ZN2at6native43_GLOBAL__N__9ae7fba5_10_SoftMax_cu_9f978f6319cunn_SoftMaxForwardILi8EN3c108BFloat16EffNS1_22SoftMaxForwardEpilogueEEEvPT2_PKT0_i)
        /*0cd4*/ 	.word	0x0000001e


	//----- nvinfo : EIATTR_FRAME_SIZE
	.align		4
.L_575:
        /*0cd8*/ 	.byte	0x04, 0x11
        /*0cda*/ 	.short	(.L_577 - .L_576)
	.align		4
.L_576:
        /*0cdc*/ 	.word	index@(_ZN2at6native43_GLOBAL__N__9ae7fba5_10_SoftMax_cu_9f978f6319cunn_SoftMaxForwardILi8EN3c108BFloat16EffNS1_22SoftMaxForwardEpilogueEEEvPT2_PKT0_i)
        /*0ce0*/ 	.word	0x00000000


	//----- nvinfo : EIATTR_REGCOUNT
	.align		4
.L_577:
        /*0ce4*/ 	.byte	0x04, 0x2f
        /*0ce6*/ 	.short	(.L_579 - .L_578)
	.align		4
.L_578:
        /*0ce8*/ 	.word	index@(_ZN2at6native43_GLOBAL__N__9ae7fba5_10_SoftMax_cu_9f978f6326cunn_SpatialSoftMaxForwardIdddiNS1_22SoftMaxForwardEpilogueEEEvPT1_PKT_T2_S9_S9_)
        /*0cec*/ 	.word	0x00000026


	//----- nvinfo : EIATTR_FRAME_SIZE
	.align		4
.L_579:
        /*0cf0*/ 	.byte	0x04, 0x11
        /*0cf2*/ 	.short	(.L_581 - .L_580)
	.align		4
.L_580:
        /*0cf4*/ 	.word	index@($__internal_37_$__cuda_sm20_div_rn_f64_full)
        /*0cf8*/ 	.word	0x00000000


	//----- nvinfo : EIATTR_FRAME_SIZE
	.align		4
.L_581:
        /*0cfc*/ 	.byte	0x04, 0x11
        /*0cfe*/ 	.short	(.L_583 - .L_582)
	.align		4
.L_582:
        /*0d00*/ 	.word	index@(_ZN2at6native43_GLOBAL__N__9ae7fba5_10_SoftMax_cu_9f978f6326cunn_SpatialSoftMaxForwardIdddiNS1_22SoftMaxForwardEpilogueEEEvPT1_PKT_T2_S9_S9_)
        /*0d04*/ 	.word	0x00000000


	//----- nvinfo : EIATTR_REGCOUNT
	.align		4
.L_583:
        /*0d08*/ 	.byte	0x04, 0x2f
        /*0d0a*/ 	.short	(.L_585 - .L_584)
	.align		4
.L_584:
        /*0d0c*/ 	.word	index@(_ZN2at6native43_GLOBAL__N__9ae7fba5_10_SoftMax_cu_9f978f6326cunn_SpatialSoftMaxForwardIdddlNS1_22SoftMaxForwardEpilogueEEEvPT1_PKT_T2_S9_S9_)
        /*0d10*/ 	.word	0x00000032


	//----- nvinfo : EIATTR_FRAME_SIZE
	.align		4
.L_585:
        /*0d14*/ 	.byte	0x04, 0x11
        /*0d16*/ 	.short	(.L_587 - .L_586)
	.align		4
.L_586:
        /*0d18*/ 	.word	index@($__internal_36_$__cuda_sm20_div_rn_f64_full)
        /*0d1c*/ 	.word	0x00000000


	//----- nvinfo : EIATTR_FRAME_SIZE
	.align		4
.L_587:
        /*0d20*/ 	.byte	0x04, 0x11
        /*0d22*/ 	.short	(.L_589 - .L_588)
	.align		4
.L_588:
        /*0d24*/ 	.word	index@(_ZN2at6native43_GLOBAL__N__9ae7fba5_10_SoftMax_cu_9f978f6326cunn_SpatialSoftMaxForwardIdddlNS1_22SoftMaxForwardEpilogueEEEvPT1_PKT_T2_S9_S9_)
        /*0d28*/ 	.word	0x00000000


	//----- nvinfo : EIATTR_REGCOUNT
	.align		4
.L_589:
        /*0d2c*/ 	.byte	0x04, 0x2f
        /*0d2e*/ 	.short	(.L_591 - .L_590)
	.align		4
.L_590:
        /*0d30*/ 	.word	index@(_ZN2at6native43_GLOBAL__N__9ae7fba5_10_SoftMax_cu_9f978f6326cunn_SpatialSoftMaxForwardIfffiNS1_22SoftMaxForwardEpilogueEEEvPT1_PKT_T2_S9_S9_)
        /*0d34*/ 	.word	0x0000001c


	//----- nvinfo : EIATTR_FRAME_SIZE
	.align		4
.L_591:
        /*0d38*/ 	.byte	0x04, 0x11
        /*0d3a*/ 	.short	(.L_593 - .L_592)
	.align		4
.L_592:
        /*0d3c*/ 	.word	index@(_ZN2at6native43_GLOBAL__N__9ae7fba5_10_SoftMax_cu_9f978f6326cunn_SpatialSoftMaxForwardIfffiNS1_22SoftMaxForwardEpilogueEEEvPT1_PKT_T2_S9_S9_)
        /*0d40*/ 	.word	0x00000000


	//----- nvinfo : EIATTR_REGCOUNT
	.align		4
.L_593:
        /*0d44*/ 	.byte	0x04, 0x2f
        /*0d46*/ 	.short	(.L_595 - .L_594)
	.align		4
.L_594:
        /*0d48*/ 	.word	index@(_ZN2at6native43_GLOBAL__N__9ae7fba5_10_SoftMax_cu_9f978f6326cunn_SpatialSoftMaxForwardIffflNS1_22SoftMaxForwardEpilogueEEEvPT1_PKT_T2_S9_S9_)
        /*0d4c*/ 	.word	0x00000020


	//----- nvinfo : EIATTR_FRAME_SIZE
	.align		4
.L_595:
        /*0d50*/ 	.byte	0x04, 0x11
        /*0d52*/ 	.short	(.L_597 - .L_596)
	.align		4
.L_596:
        /*0d54*/ 	.word	index@(_ZN2at6native43_GLOBAL__N__9ae7fba5_10_SoftMax_cu_9f978f6326cunn_SpatialSoftMaxForwardIffflNS1_22SoftMaxForwardEpilogueEEEvPT1_PKT_T2_S9_S9_)
        /*0d58*/ 	.word	0x00000000


	//----- nvinfo : EIATTR_REGCOUNT
	.align		4
.L_597:
        /*0d5c*/ 	.byte	0x04, 0x2f
        /*0d5e*/ 	.short	(.L_599 - .L_598)
	.align		4
.L_598:
        /*0d60*/ 	.word	index@(_ZN2at6native43_GLOBAL__N__9ae7fba5_10_SoftMax_cu_9f978f6326cunn_SpatialSoftMaxForwardIN3c104HalfEfS4_iNS1_22SoftMaxForwardEpilogueEEEvPT1_PKT_T2_SB_SB_)
        /*0d64*/ 	.word	0x0000001a


	//----- nvinfo : EIATTR_FRAME_SIZE
	.align		4
.L_599:
        /*0d68*/ 	.byte	0x04, 0x11
        /*0d6a*/ 	.short	(.L_601 - .L_600)
	.align		4
.L_600:
        /*0d6c*/ 	.word	index@(_ZN2at6native43_GLOBAL__N__9ae7fba5_10_SoftMax_cu_9f978f6326cunn_SpatialSoftMaxForwardIN3c104HalfEfS4_iNS1_22SoftMaxForwardEpilogueEEEvPT1_PKT_T2_SB_SB_)
        /*0d70*/ 	.word	0x00000000


	//----- nvinfo : EIATTR_REGCOUNT
	.align		4
.L_601:
        /*0d74*/ 	.byte	0x04, 0x2f
        /*0d76*/ 	.short	(.L_603 - .L_602)
	.align		4
.L_602:
        /*0d78*/ 	.word	index@(_ZN2at6native43_GLOBAL__N__9ae7fba5_10_SoftMax_cu_9f978f6326cunn_SpatialSoftMaxForwardIN3c104HalfEffiNS1_22SoftMaxForwardEpilogueEEEvPT1_PKT_T2_SB_SB_)
        /*0d7c*/ 	.word	0x0000001c


	//----- nvinfo : EIATTR_FRAME_SIZE
	.align		4
.L_603:
        /*0d80*/ 	.byte	0x04, 0x11
        /*0d82*/ 	.short	(.L_605 - .L_604)
	.align		4
.L_604:
        /*0d84*/ 	.word	index@(_ZN2at6native43_GLOBAL__N__9ae7fba5_10_SoftMax_cu_9f978f6326cunn_SpatialSoftMaxForwardIN3c104HalfEffiNS1_22SoftMaxForwardEpilogueEEEvPT1_PKT_T2_SB_SB_)
        /*0d88*/ 	.word	0x00000000


	//----- nvinfo : EIATTR_REGCOUNT
	.align		4
.L_605:
        /*0d8c*/ 	.byte	0x04, 0x2f
        /*0d8e*/ 	.short	(.L_607 - .L_606)
	.align		4
.L_606:
        /*0d90*/ 	.word	index@(_ZN2at6native43_GLOBAL__N__9ae7fba5_10_SoftMax_cu_9f978f6326cunn_SpatialSoftMaxForwardIN3c104HalfEfS4_lNS1_22SoftMaxForwardEpilogueEEEvPT1_PKT_T2_SB_SB_)
        /*0d94*/ 	.word	0x00000020


	//----- nvinfo : EIATTR_FRAME_SIZE
	.align		4
.L_607:
        /*0d98*/ 	.byte	0x04, 0x11
        /*0d9a*/ 	.short	(.L_609 - .L_608)
	.align		4
.L_608:
        /*0d9c*/ 	.word	index@(_ZN2at6native43_GLOBAL__N__9ae7fba5_10_SoftMax_cu_9f978f6326cunn_SpatialSoftMaxForwardIN3c104HalfEfS4_lNS1_22SoftMaxForwardEpilogueEEEvPT1_PKT_T2_SB_SB_)
        /*0da0*/ 	.word	0x00000000


	//----- nvinfo : EIATTR_REGCOUNT
	.align		4
.L_609:
        /*0da4*/ 	.byte	0x04, 0x2f
        /*0da6*/ 	.short	(.L_611 - .L_610)
	.align		4
.L_610:
        /*0da8*/ 	.word	index@(_ZN2at6native43_GLOBAL__N__9ae7fba5_10_SoftMax_cu_9f978f6326cunn_SpatialSoftMaxForwardIN3c104HalfEfflNS1_22SoftMaxForwardEpilogueEEEvPT1_PKT_T2_SB_SB_)
        /*0dac*/ 	.word	0x00000024


	//----- nvinfo : EIATTR_FRAME_SIZE
	.align		4
.L_611:
        /*0db0*/ 	.byte	0x04, 0x11
        /*0db2*/ 	.short	(.L_613 - .L_612)
	.align		4
.L_612:
        /*0db4*/ 	.word	index@(_ZN2at6native43_GLOBAL__N__9ae7fba5_10_SoftMax_cu_9f978f6326cunn_SpatialSoftMaxForwardIN3c104HalfEfflNS1_22SoftMaxForwardEpilogueEEEvPT1_PKT_T2_SB_SB_)
        /*0db8*/ 	.word	0x00000000


	//----- nvinfo : EIATTR_REGCOUNT
	.align		4
.L_613:
        /*0dbc*/ 	.byte	0x04, 0x2f
        /*0dbe*/ 	.short	(.L_615 - .L_614)
	.align		4
.L_614:
        /*0dc0*/ 	.word	index@(_ZN2at6native43_GLOBAL__N__9ae7fba5_10_SoftMax_cu_9f978f6326cunn_SpatialSoftMaxForwardIN3c108BFloat16EfS4_iNS1_22SoftMaxForwardEpilogueEEEvPT1_PKT_T2_SB_SB_)
        /*0dc4*/ 	.word	0x0000001a


	//----- nvinfo : EIATTR_FRAME_SIZE
	.align		4
.L_615:
        /*0dc8*/ 	.byte	0x04, 0x11
        /*0dca*/ 	.short	(.L_617 - .L_616)
	.align		4
.L_616:
        /*0dcc*/ 	.word	index@(_ZN2at6native43_GLOBAL__N__9ae7fba5_10_SoftMax_cu_9f978f6326cunn_SpatialSoftMaxForwardIN3c108BFloat16EfS4_iNS1_22SoftMaxForwardEpilogueEEEvPT1_PKT_T2_SB_SB_)
        /*0dd0*/ 	.word	0x00000000


	//----- nvinfo : EIATTR_REGCOUNT
	.align		4
.L_617:
        /*0dd4*/ 	.byte	0x04, 0x2f
        /*0dd6*/ 	.short	(.L_619 - .L_618)
	.align		4
.L_618:
        /*0dd8*/ 	.word	index@(_ZN2at6native43_GLOBAL__N__9ae7fba5_10_SoftMax_cu_9f978f6326cunn_SpatialSoftMaxForwardIN3c108BFloat16EffiNS1_22SoftMaxForwardEpilogueEEEvPT1_PKT_T2_SB_SB_)
        /*0ddc*/ 	.word	0x0000001c


	//----- nvinfo : EIATTR_FRAME_SIZE
	.align		4
.L_619:
        /*0de0*/ 	.byte	0x04, 0x11
        /*0de2*/ 	.short	(.L_621 - .L_620)
	.align		4
.L_620:
        /*0de4*/ 	.word	index@(_ZN2at6native43_GLOBAL__N__9ae7fba5_10_SoftMax_cu_9f978f6326cunn_SpatialSoftMaxForwardIN3c108BFloat16EffiNS1_22SoftMaxForwardEpilogueEEEvPT1_PKT_T2_SB_SB_)
        /*0de8*/ 	.word	0x00000000


	//----- nvinfo : EIATTR_REGCOUNT
	.align		4
.L_621:
        /*0dec*/ 	.byte	0x04, 0x2f
        /*0dee*/ 	.short	(.L_623 - .L_622)
	.align		4
.L_622:
        /*0df0*/ 	.word	index@(_ZN2at6native43_GLOBAL__N__9ae7fba5_10_SoftMax_cu_9f978f6326cunn_SpatialSoftMaxForwardIN3c108BFloat16EfS4_lNS1_22SoftMaxForwardEpilogueEEEvPT1_PKT_T2_SB_SB_)
        /*0df4*/ 	.word	0x00000020


	//----- nvinfo : EIATTR_FRAME_SIZE
	.align		4
.L_623:
        /*0df8*/ 	.byte	0x04, 0x11
        /*0dfa*/ 	.short	(.L_625 - .L_624)
	.align		4
.L_624:
        /*0dfc*/ 	.word	index@(_ZN2at6native43_GLOBAL__N__9ae7fba5_10_SoftMax_cu_9f978f6326cunn_SpatialSoftMaxForwardIN3c108BFloat16EfS4_lNS1_22SoftMaxForwardEpilogueEEEvPT1_PKT_T2_SB_SB_)
        /*0e00*/ 	.word	0x00000000


	//----- nvinfo : EIATTR_REGCOUNT
	.align		4
.L_625:
        /*0e04*/ 	.byte	0x04, 0x2f
        /*0e06*/ 	.short	(.L_627 - .L_626)
	.align		4
.L_626:
        /*0e08*/ 	.word	index@(_ZN2at6native43_GLOBAL__N__9ae7fba5_10_SoftMax_cu_9f978f6326cunn_SpatialSoftMaxForwardIN3c108BFloat16EfflNS1_22SoftMaxForwardEpilogueEEEvPT1_PKT_T2_SB_SB_)
        /*0e0c*/ 	.word	0x00000024


	//----- nvinfo : EIATTR_FRAME_SIZE
	.align		4
.L_627:
        /*0e10*/ 	.byte	0x04, 0x11
        /*0e12*/ 	.short	(.L_629 - .L_628)
	.align		4
.L_628:
        /*0e14*/ 	.word	index@(_ZN2at6native43_GLOBAL__N__9ae7fba5_10_SoftMax_cu_9f978f6326cunn_SpatialSoftMaxForwardIN3c108BFloat16EfflNS1_22SoftMaxForwardEpilogueEEEvPT1_PKT_T2_SB_SB_)
        /*0e18*/ 	.word	0x00000000


	//----- nvinfo : EIATTR_REGCOUNT
	.align		4
.L_629:
        /*0e1c*/ 	.byte	0x04, 0x2f
        /*0e1e*/ 	.short	(.L_631 - .L_630)
	.align		4
.L_630:
        /*0e20*/ 	.word	index@(_ZN2at6native43_GLOBAL__N__9ae7fba5_10_SoftMax_cu_9f978f6324cunn_SoftMaxBackwardSmemILi2EdddNS1_23SoftMaxBackwardEpilogueEEEvPT0_PKT2_S8_l)
        /*0e24*/ 	.word	0x00000012


	//----- nvinfo : EIATTR_FRAME_SIZE
	.align		4
.L_631:
        /*0e28*/ 	.byte	0x04, 0x11
        /*0e2a*/ 	.short	(.L_633 - .L_632)
	.align		4
.L_632:
        /*0e2c*/ 	.word	index@(_ZN2at6native43_GLOBAL__N__9ae7fba5_10_SoftMax_cu_9f978f6324cunn_SoftMaxBackwardSmemILi2EdddNS1_23SoftMaxBackwardEpilogueEEEvPT0_PKT2_S8_l)
        /*0e30*/ 	.word	0x00000000


	//----- nvinfo : EIATTR_REGCOUNT
	.align		4
.L_633:
        /*0e34*/ 	.byte	0x04, 0x2f
        /*0e36*/ 	.short	(.L_635 - .L_634)
	.align		4
.L_634:
        /*0e38*/ 	.word	index@(_ZN2at6native43_GLOBAL__N__9ae7fba5_10_SoftMax_cu_9f978f6320cunn_SoftMaxBackwardILi2EdddNS1_23SoftMaxBackwardEpilogueEEEvPT0_PKT2_S8_l)
        /*0e3c*/ 	.word	0x00000028


	//----- nvinfo : EIATTR_FRAME_SIZE
	.align		4
.L_635:
        /*0e40*/ 	.byte	0x04, 0x11
        /*0e42*/ 	.short	(.L_637 - .L_636)
	.align		4
.L_636:
        /*0e44*/ 	.word	index@($__internal_35_$__cuda_sm20_rem_u64)
        /*0e48*/ 	.word	0x00000000


	//----- nvinfo : EIATTR_FRAME_SIZE
	.align		4
.L_637:
        /*0e4c*/ 	.byte	0x04, 0x11
        /*0e4e*/ 	.short	(.L_639 - .L_638)
	.align		4
.L_638:
        /*0e50*/ 	.word	index@($__internal_34_$__cuda_sm20_div_u64)
        /*0e54*/ 	.word	0x00000000


	//----- nvinfo : EIATTR_FRAME_SIZE
	.align		4
.L_639:
        /*0e58*/ 	.byte	0x04, 0x11
        /*0e5a*/ 	.short	(.L_641 - .L_640)
	.align		4
.L_640:
        /*0e5c*/ 	.word	index@(_ZN2at6native43_GLOBAL__N__9ae7fba5_10_SoftMax_cu_9f978f6320cunn_SoftMaxBackwardILi2EdddNS1_23SoftMaxBackwardEpilogueEEEvPT0_PKT2_S8_l)
        /*0e60*/ 	.word	0x00000000


	//----- nvinfo : EIATTR_REGCOUNT
	.align		4
.L_641:
        /*0e64*/ 	.byte	0x04, 0x2f
        /*0e66*/ 	.short	(.L_643 - .L_642)
	.align		4
.L_642:
        /*0e68*/ 	.word	index@(_ZN2at6native43_GLOBAL__N__9ae7fba5_10_SoftMax_cu_9f978f6324cunn_SoftMaxBackwardSmemILi4EfffNS1_23SoftMaxBackwardEpilogueEEEvPT0_PKT2_S8_l)
        /*0e6c*/ 	.word	0x00000012


	//----- nvinfo : EIATTR_FRAME_SIZE
	.align		4
.L_643:
        /*0e70*/ 	.byte	0x04, 0x11
        /*0e72*/ 	.short	(.L_645 - .L_644)
	.align		4
.L_644:
        /*0e74*/ 	.word	index@(_ZN2at6native43_GLOBAL__N__9ae7fba5_10_SoftMax_cu_9f978f6324cunn_SoftMaxBackwardSmemILi4EfffNS1_23SoftMaxBackwardEpilogueEEEvPT0_PKT2_S8_l)
        /*0e78*/ 	.word	0x00000000


	//----- nvinfo : EIATTR_REGCOUNT
	.align		4
.L_645:
        /*0e7c*/ 	.byte	0x04, 0x2f
        /*0e7e*/ 	.short	(.L_647 - .L_646)
	.align		4
.L_646:
        /*0e80*/ 	.word	index@(_ZN2at6native43_GLOBAL__N__9ae7fba5_10_SoftMax_cu_9f978f6320cunn_SoftMaxBackwardILi4EfffNS1_23SoftMaxBackwardEpilogueEEEvPT0_PKT2_S8_l)
        /*0e84*/ 	.word	0x00000028


	//----- nvinfo : EIATTR_FRAME_SIZE
	.align		4
.L_647:
        /*0e88*/ 	.byte	0x04, 0x11
        /*0e8a*/ 	.short	(.L_649 - .L_648)
	.align		4
.L_648:
        /*0e8c*/ 	.word	index@($__internal_33_$__cuda_sm20_rem_u64)
        /*0e90*/ 	.word	0x00000000


	//----- nvinfo : EIATTR_FRAME_SIZE
	.align		4
.L_649:
        /*0e94*/ 	.byte	0x04, 0x11
        /*0e96*/ 	.short	(.L_651 - .L_650)
	.align		4
.L_650:
        /*0e98*/ 	.word	index@($__internal_32_$__cuda_sm20_div_u64)
        /*0e9c*/ 	.word	0x00000000


	//----- nvinfo : EIATTR_FRAME_SIZE
	.align		4
.L_651:
        /*0ea0*/ 	.byte	0x04, 0x11
        /*0ea2*/ 	.short	(.L_653 - .L_652)
	.align		4
.L_652:
        /*0ea4*/ 	.word	index@(_ZN2at6native43_GLOBAL__N__9ae7fba5_10_SoftMax_cu_9f978f6320cunn_SoftMaxBackwardILi4EfffNS1_23SoftMaxBackwardEpilogueEEEvPT0_PKT2_S8_l)
        /*0ea8*/ 	.word	0x00000000


	//----- nvinfo : EIATTR_REGCOUNT
	.align		4
.L_653:
        /*0eac*/ 	.byte	0x04, 0x2f
        /*0eae*/ 	.short	(.L_655 - .L_654)
	.align		4
.L_654:
        /*0eb0*/ 	.word	index@(_ZN2at6native43_GLOBAL__N__9ae7fba5_10_SoftMax_cu_9f978f6324cunn_SoftMaxBackwardSmemILi8EN3c104HalfEfS4_NS1_23SoftMaxBackwardEpilogueEEEvPT0_PKT2_SA_l)
        /*0eb4*/ 	.word	0x0000001a


	//----- nvinfo : EIATTR_FRAME_SIZE
	.align		4
.L_655:
        /*0eb8*/ 	.byte	0x04, 0x11
        /*0eba*/ 	.short	(.L_657 - .L_656)
	.align		4
.L_656:
        /*0ebc*/ 	.word	index@(_ZN2at6native43_GLOBAL__N__9ae7fba5_10_SoftMax_cu_9f978f6324cunn_SoftMaxBackwardSmemILi8EN3c104HalfEfS4_NS1_23SoftMaxBackwardEpilogueEEEvPT0_PKT2_SA_l)
        /*0ec0*/ 	.word	0x00000000


	//----- nvinfo : EIATTR_REGCOUNT
	.align		4
.L_657:
        /*0ec4*/ 	.byte	0x04, 0x2f
        /*0ec6*/ 	.short	(.L_659 - .L_658)
	.align		4
.L_658:
        /*0ec8*/ 	.word	index@(_ZN2at6native43_GLOBAL__N__9ae7fba5_10_SoftMax_cu_9f978f6320cunn_SoftMaxBackwardILi8EN3c104HalfEfS4_NS1_23SoftMaxBackwardEpilogueEEEvPT0_PKT2_SA_l)
        /*0ecc*/ 	.word	0x00000028


	//----- nvinfo : EIATTR_FRAME_SIZE
	.align		4
.L_659:
        /*0ed0*/ 	.byte	0x04, 0x11
        /*0ed2*/ 	.short	(.L_661 - .L_660)
	.align		4
.L_660:
        /*0ed4*/ 	.word	index@($__internal_31_$__cuda_sm20_rem_u64)
        /*0ed8*/ 	.word	0x00000000


	//----- nvinfo : EIATTR_FRAME_SIZE
	.align		4
.L_661:
        /*0edc*/ 	.byte	0x04, 0x11
        /*0ede*/ 	.short	(.L_663 - .L_662)
	.align		4
.L_662:
        /*0ee0*/ 	.word	index@($__internal_30_$__cuda_sm20_div_u64)
        /*0ee4*/ 	.word	0x00000000


	//----- nvinfo : EIATTR_FRAME_SIZE
	.align		4
.L_663:
        /*0ee8*/ 	.byte	0x04, 0x11
        /*0eea*/ 	.short	(.L_665 - .L_664)
	.align		4
.L_664:
        /*0eec*/ 	.word	index@(_ZN2at6native43_GLOBAL__N__9ae7fba5_10_SoftMax_cu_9f978f6320cunn_SoftMaxBackwardILi8EN3c104HalfEfS4_NS1_23SoftMaxBackwardEpilogueEEEvPT0_PKT2_SA_l)
        /*0ef0*/ 	.word	0x00000000


	//----- nvinfo : EIATTR_REGCOUNT
	.align		4
.L_665:
        /*0ef4*/ 	.byte	0x04, 0x2f
        /*0ef6*/ 	.short	(.L_667 - .L_666)
	.align		4
.L_666:
        /*0ef8*/ 	.word	index@(_ZN2at6native43_GLOBAL__N__9ae7fba5_10_SoftMax_cu_9f978f6324cunn_SoftMaxBackwardSmemILi4EN3c104HalfEffNS1_23SoftMaxBackwardEpilogueEEEvPT0_PKT2_SA_l)
        /*0efc*/ 	.word	0x00000010


	//----- nvinfo : EIATTR_FRAME_SIZE
	.align		4
.L_667:
        /*0f00*/ 	.byte	0x04, 0x11
        /*0f02*/ 	.short	(.L_669 - .L_668)
	.align		4
.L_668:
        /*0f04*/ 	.word	index@(_ZN2at6native43_GLOBAL__N__9ae7fba5_10_SoftMax_cu_9f978f6324cunn_SoftMaxBackwardSmemILi4EN3c104HalfEffNS1_23SoftMaxBackwardEpilogueEEEvPT0_PKT2_SA_l)
        /*0f08*/ 	.word	0x00000000


	//----- nvinfo : EIATTR_REGCOUNT
	.align		4
.L_669:
        /*0f0c*/ 	.byte	0x04, 0x2f
        /*0f0e*/ 	.short	(.L_671 - .L_670)
	.align		4
.L_670:
        /*0f10*/ 	.word	index@(_ZN2at6native43_GLOBAL__N__9ae7fba5_10_SoftMax_cu_9f978f6320cunn_SoftMaxBackwardILi4EN3c104HalfEffNS1_23SoftMaxBackwardEpilogueEEEvPT0_PKT2_SA_l)
        /*0f14*/ 	.word	0x00000030


	//----- nvinfo : EIATTR_FRAME_SIZE
	.align		4
.L_671:
        /*0f18*/ 	.byte	0x04, 0x11
        /*0f1a*/ 	.short	(.L_673 - .L_672)
	.align		4
.L_672:
        /*0f1c*/ 	.word	index@($__internal_29_$__cuda_sm20_rem_u64)
        /*0f20*/ 	.word	0x00000000


	//----- nvinfo : EIATTR_FRAME_SIZE
	.align		4
.L_673:
        /*0f24*/ 	.byte	0x04, 0x11
        /*0f26*/ 	.short	(.L_675 - .L_674)
	.align		4
.L_674:
        /*0f28*/ 	.word	index@($__internal_28_$__cuda_sm20_div_u64)
        /*0f2c*/ 	.word	0x00000000


	//----- nvinfo : EIATTR_FRAME_SIZE
	.align		4
.L_675:
        /*0f30*/ 	.byte	0x04, 0x11
        /*0f32*/ 	.short	(.L_677 - .L_676)
	.align		4
.L_676:
        /*0f34*/ 	.word	index@(_ZN2at6native43_GLOBAL__N__9ae7fba5_10_SoftMax_cu_9f978f6320cunn_SoftMaxBackwardILi4EN3c104HalfEffNS1_23SoftMaxBackwardEpilogueEEEvPT0_PKT2_SA_l)
        /*0f38*/ 	.word	0x00000000


	//----- nvinfo : EIATTR_REGCOUNT
	.align		4
.L_677:
        /*0f3c*/ 	.byte	0x04, 0x2f
        /*0f3e*/ 	.short	(.L_679 - .L_678)
	.align		4
.L_678:
        /*0f40*/ 	.word	index@(_ZN2at6native43_GLOBAL__N__9ae7fba5_10_SoftMax_cu_9f978f6324cunn_SoftMaxBackwardSmemILi8EN3c108BFloat16EfS4_NS1_23SoftMaxBackwardEpilogueEEEvPT0_PKT2_SA_l)
        /*0f44*/ 	.word	0x00000016


	//----- nvinfo : EIATTR_FRAME_SIZE
	.align		4
.L_679:
        /*0f48*/ 	.byte	0x04, 0x11
        /*0f4a*/ 	.short	(.L_681 - .L_680)
	.align		4
.L_680:
        /*0f4c*/ 	.word	index@(_ZN2at6native43_GLOBAL__N__9ae7fba5_10_SoftMax_cu_9f978f6324cunn_SoftMaxBackwardSmemILi8EN3c108BFloat16EfS4_NS1_23SoftMaxBackwardEpilogueEEEvPT0_PKT2_SA_l)
        /*0f50*/ 	.word	0x00000000


	//----- nvinfo : EIATTR_REGCOUNT
	.align		4
.L_681:
        /*0f54*/ 	.byte	0x04, 0x2f
        /*0f56*/ 	.short	(.L_683 - .L_682)
	.align		4
.L_682:
        /*0f58*/ 	.word	index@(_ZN2at6native43_GLOBAL__N__9ae7fba5_10_SoftMax_cu_9f978f6320cunn_SoftMaxBackwardILi8EN3c108BFloat16EfS4_NS1_23SoftMaxBackwardEpilogueEEEvPT0_PKT2_SA_l)
        /*0f5c*/ 	.word	0x00000028


	//----- nvinfo : EIATTR_FRAME_SIZE
	.align		4
.L_683:
        /*0f60*/ 	.byte	0x04, 0x11
        /*0f62*/ 	.short	(.L_685 - .L_684)
	.align		4
.L_684:
        /*0f64*/ 	.word	index@($__internal_27_$__cuda_sm20_rem_u64)
        /*0f68*/ 	.word	0x00000000


	//----- nvinfo : EIATTR_FRAME_SIZE
	.align		4
.L_685:
        /*0f6c*/ 	.byte	0x04, 0x11
        /*0f6e*/ 	.short	(.L_687 - .L_686)
	.align		4
.L_686:
        /*0f70*/ 	.word	index@($__internal_26_$__cuda_sm20_div_u64)
        /*0f74*/ 	.word	0x00000000


	//----- nvinfo : EIATTR_FRAME_SIZE
	.align		4
.L_687:
        /*0f78*/ 	.byte	0x04, 0x11
        /*0f7a*/ 	.short	(.L_689 - .L_688)
	.align		4
.L_688:
        /*0f7c*/ 	.word	index@(_ZN2at6native43_GLOBAL__N__9ae7fba5_10_SoftMax_cu_9f978f6320cunn_SoftMaxBackwardILi8EN3c108BFloat16EfS4_NS1_23SoftMaxBackwardEpilogueEEEvPT0_PKT2_SA_l)
        /*0f80*/ 	.word	0x00000000


	//----- nvinfo : EIATTR_REGCOUNT
	.align		4
.L_689:
        /*0f84*/ 	.byte	0x04, 0x2f
        /*0f86*/ 	.short	(.L_691 - .L_690)
	.align		4
.L_690:
        /*0f88*/ 	.word	index@(_ZN2at6native43_GLOBAL__N__9ae7fba5_10_SoftMax_cu_9f978f6324cunn_SoftMaxBackwardSmemILi4EN3c108BFloat16EffNS1_23SoftMaxBackwardEpilogueEEEvPT0_PKT2_SA_l)
        /*0f8c*/ 	.word	0x00000010


	//----- nvinfo : EIATTR_FRAME_SIZE
	.align		4
.L_691:
        /*0f90*/ 	.byte	0x04, 0x11
        /*0f92*/ 	.short	(.L_693 - .L_692)
	.align		4
.L_692:
        /*0f94*/ 	.word	index@(_ZN2at6native43_GLOBAL__N__9ae7fba5_10_SoftMax_cu_9f978f6324cunn_SoftMaxBackwardSmemILi4EN3c108BFloat16EffNS1_23SoftMaxBackwardEpilogueEEEvPT0_PKT2_SA_l)
        /*0f98*/ 	.word	0x00000000


	//----- nvinfo : EIATTR_REGCOUNT
	.align		4
.L_693:
        /*0f9c*/ 	.byte	0x04, 0x2f
        /*0f9e*/ 	.short	(.L_695 - .L_694)
	.align		4
.L_694:
        /*0fa0*/ 	.word	index@(_ZN2at6native43_GLOBAL__N__9ae7fba5_10_SoftMax_cu_9f978f6320cunn_SoftMaxBackwardILi4EN3c108BFloat16EffNS1_23SoftMaxBackwardEpilogueEEEvPT0_PKT2_SA_l)
        /*0fa4*/ 	.word	0x00000030


	//----- nvinfo : EIATTR_FRAME_SIZE
	.align		4
.L_695:
        /*0fa8*/ 	.byte	0x04, 0x11
        /*0faa*/ 	.short	(.L_697 - .L_696)
	.align		4
.L_696:
        /*0fac*/ 	.word	index@($__internal_25_$__cuda_sm20_rem_u64)
        /*0fb0*/ 	.word	0x00000000


	//----- nvinfo : EIATTR_FRAME_SIZE
	.align		4
.L_697:
        /*0fb4*/ 	.byte	0x04, 0x11
        /*0fb6*/ 	.short	(.L_699 - .L_698)
	.align		4
.L_698:
        /*0fb8*/ 	.word	index@($__internal_24_$__cuda_sm20_div_u64)
        /*0fbc*/ 	.word	0x00000000


	//----- nvinfo : EIATTR_FRAME_SIZE
	.align		4
.L_699:
        /*0fc0*/ 	.byte	0x04, 0x11
        /*0fc2*/ 	.short	(.L_701 - .L_700)
	.align		4
.L_700:
        /*0fc4*/ 	.word	index@(_ZN2at6native43_GLOBAL__N__9ae7fba5_10_SoftMax_cu_9f978f6320cunn_SoftMaxBackwardILi4EN3c108BFloat16EffNS1_23SoftMaxBackwardEpilogueEEEvPT0_PKT2_SA_l)
        /*0fc8*/ 	.word	0x00000000


	//----- nvinfo : EIATTR_REGCOUNT
	.align		4
.L_701:
        /*0fcc*/ 	.byte	0x04, 0x2f
        /*0fce*/ 	.short	(.L_703 - .L_702)
	.align		4
.L_702:
        /*0fd0*/ 	.word	index@(_ZN2at6native43_GLOBAL__N__9ae7fba5_10_SoftMax_cu_9f978f6327cunn_SpatialSoftMaxBackwardIdddNS1_23SoftMaxBackwardEpilogueEEEvPT_PKT1_S8_jjj)
        /*0fd4*/ 	.word	0x00000028


	//----- nvinfo : EIATTR_FRAME_SIZE
	.align		4
.L_703:
        /*0fd8*/ 	.byte	0x04, 0x11
        /*0fda*/ 	.short	(.L_705 - .L_704)
	.align		4
.L_704:
        /*0fdc*/ 	.word	index@(_ZN2at6native43_GLOBAL__N__9ae7fba5_10_SoftMax_cu_9f978f6327cunn_SpatialSoftMaxBackwardIdddNS1_23SoftMaxBackwardEpilogueEEEvPT_PKT1_S8_jjj)
        /*0fe0*/ 	.word	0x00000000


	//----- nvinfo : EIATTR_REGCOUNT
	.align		4
.L_705:
        /*0fe4*/ 	.byte	0x04, 0x2f
        /*0fe6*/ 	.short	(.L_707 - .L_706)
	.align		4
.L_706:
        /*0fe8*/ 	.word	index@(_ZN2at6native43_GLOBAL__N__9ae7fba5_10_SoftMax_cu_9f978f6327cunn_SpatialSoftMaxBackwardIfffNS1_23SoftMaxBackwardEpilogueEEEvPT_PKT1_S8_jjj)
        /*0fec*/ 	.word	0x00000028


	//----- nvinfo : EIATTR_FRAME_SIZE
	.align		4
.L_707:
        /*0ff0*/ 	.byte	0x04, 0x11
        /*0ff2*/ 	.short	(.L_709 - .L_708)
	.align		4
.L_708:
        /*0ff4*/ 	.word	index@(_ZN2at6native43_GLOBAL__N__9ae7fba5_10_SoftMax_cu_9f978f6327cunn_SpatialSoftMaxBackwardIfffNS1_23SoftMaxBackwardEpilogueEEEvPT_PKT1_S8_jjj)
        /*0ff8*/ 	.word	0x00000000


	//----- nvinfo : EIATTR_REGCOUNT
	.align		4
.L_709:
        /*0ffc*/ 	.byte	0x04, 0x2f
        /*0ffe*/ 	.short	(.L_711 - .L_710)
	.align		4
.L_710:
        /*1000*/ 	.word	index@(_ZN2at6native43_GLOBAL__N__9ae7fba5_10_SoftMax_cu_9f978f6327cunn_SpatialSoftMaxBackwardIN3c104HalfEfS4_NS1_23SoftMaxBackwardEpilogueEEEvPT_PKT1_SA_jjj)
        /*1004*/ 	.word	0x00000028


	//----- nvinfo : EIATTR_FRAME_SIZE
	.align		4
.L_711:
        /*1008*/ 	.byte	0x04, 0x11
        /*100a*/ 	.short	(.L_713 - .L_712)
	.align		4
.L_712:
        /*100c*/ 	.word	index@(_ZN2at6native43_GLOBAL__N__9ae7fba5_10_SoftMax_cu_9f978f6327cunn_SpatialSoftMaxBackwardIN3c104HalfEfS4_NS1_23SoftMaxBackwardEpilogueEEEvPT_PKT1_SA_jjj)
        /*1010*/ 	.word	0x00000000


	//----- nvinfo : EIATTR_REGCOUNT
	.align		4
.L_713:
        /*1014*/ 	.byte	0x04, 0x2f
        /*1016*/ 	.short	(.L_715 - .L_714)
	.align		4
.L_714:
        /*1018*/ 	.word	index@(_ZN2at6native43_GLOBAL__N__9ae7fba5_10_SoftMax_cu_9f978f6327cunn_SpatialSoftMaxBackwardIN3c104HalfEffNS1_23SoftMaxBackwardEpilogueEEEvPT_PKT1_SA_jjj)
        /*101c*/ 	.word	0x00000028


	//----- nvinfo : EIATTR_FRAME_SIZE
	.align		4
.L_715:
        /*1020*/ 	.byte	0x04, 0x11
        /*1022*/ 	.short	(.L_717 - .L_716)
	.align		4
.L_716:
        /*1024*/ 	.word	index@(_ZN2at6native43_GLOBAL__N__9ae7fba5_10_SoftMax_cu_9f978f6327cunn_SpatialSoftMaxBackwardIN3c104HalfEffNS1_23SoftMaxBackwardEpilogueEEEvPT_PKT1_SA_jjj)
        /*1028*/ 	.word	0x00000000


	//----- nvinfo : EIATTR_REGCOUNT
	.align		4
.L_717:
        /*102c*/ 	.byte	0x04, 0x2f
        /*102e*/ 	.short	(.L_719 - .L_718)
	.align		4
.L_718:
        /*1030*/ 	.word	index@(_ZN2at6native43_GLOBAL__N__9ae7fba5_10_SoftMax_cu_9f978f6327cunn_SpatialSoftMaxBackwardIN3c108BFloat16EfS4_NS1_23SoftMaxBackwardEpilogueEEEvPT_PKT1_SA_jjj)
        /*1034*/ 	.word	0x00000028


	//----- nvinfo : EIATTR_FRAME_SIZE
	.align		4
.L_719:
        /*1038*/ 	.byte	0x04, 0x11
        /*103a*/ 	.short	(.L_721 - .L_720)
	.align		4
.L_720:
        /*103c*/ 	.word	index@(_ZN2at6native43_GLOBAL__N__9ae7fba5_10_SoftMax_cu_9f978f6327cunn_SpatialSoftMaxBackwardIN3c108BFloat16EfS4_NS1_23SoftMaxBackwardEpilogueEEEvPT_PKT1_SA_jjj)
        /*1040*/ 	.word	0x00000000


	//----- nvinfo : EIATTR_REGCOUNT
	.align		4
.L_721:
        /*1044*/ 	.byte	0x04, 0x2f
        /*1046*/ 	.short	(.L_723 - .L_722)
	.align		4
.L_722:
        /*1048*/ 	.word	index@(_ZN2at6native43_GLOBAL__N__9ae7fba5_10_SoftMax_cu_9f978f6327cunn_SpatialSoftMaxBackwardIN3c108BFloat16EffNS1_23SoftMaxBackwardEpilogueEEEvPT_PKT1_SA_jjj)
        /*104c*/ 	.word	0x00000028


	//----- nvinfo : EIATTR_FRAME_SIZE
	.align		4
.L_723:
        /*1050*/ 	.byte	0x04, 0x11
        /*1052*/ 	.short	(.L_725 - .L_724)
	.align		4
.L_724:
        /*1054*/ 	.word	index@(_ZN2at6native43_GLOBAL__N__9ae7fba5_10_SoftMax_cu_9f978f6327cunn_SpatialSoftMaxBackwardIN3c108BFloat16EffNS1_23SoftMaxBackwardEpilogueEEEvPT_PKT1_SA_jjj)
        /*1058*/ 	.word	0x00000000


	//----- nvinfo : EIATTR_REGCOUNT
	.align		4
.L_725:
        /*105c*/ 	.byte	0x04, 0x2f
        /*105e*/ 	.short	(.L_727 - .L_726)
	.align		4
.L_726:
        /*1060*/ 	.word	index@(_ZN43_GLOBAL__N__9ae7fba5_10_SoftMax_cu_9f978f6320softmax_warp_forwardIdddLi0ELb1ELb0EEEvPT0_PKT_iiiPKbib)
        /*1064*/ 	.word	0x0000001b


	//----- nvinfo : EIATTR_FRAME_SIZE
	.align		4
.L_727:
        /*1068*/ 	.byte	0x04, 0x11
        /*106a*/ 	.short	(.L_729 - .L_728)
	.align		4
.L_728:
        /*106c*/ 	.word	index@(_ZN43_GLOBAL__N__9ae7fba5_10_SoftMax_cu_9f978f6320softmax_warp_forwardIdddLi0ELb1ELb0EEEvPT0_PKT_iiiPKbib)
        /*1070*/ 	.word	0x00000000


	//----- nvinfo : EIATTR_REGCOUNT
	.align		4
.L_729:
        /*1074*/ 	.byte	0x04, 0x2f
        /*1076*/ 	.short	(.L_731 - .L_730)
	.align		4
.L_730:
        /*1078*/ 	.word	index@(_ZN43_GLOBAL__N__9ae7fba5_10_SoftMax_cu_9f978f6320softmax_warp_forwardIdddLi1ELb1ELb0EEEvPT0_PKT_iiiPKbib)
        /*107c*/ 	.word	0x0000001b


	//----- nvinfo : EIATTR_FRAME_SIZE
	.align		4
.L_731:
        /*1080*/ 	.byte	0x04, 0x11
        /*1082*/ 	.short	(.L_733 - .L_732)
	.align		4
.L_732:
        /*1084*/ 	.word	index@(_ZN43_GLOBAL__N__9ae7fba5_10_SoftMax_cu_9f978f6320softmax_warp_forwardIdddLi1ELb1ELb0EEEvPT0_PKT_iiiPKbib)
        /*1088*/ 	.word	0x00000000


	//----- nvinfo : EIATTR_REGCOUNT
	.align		4
.L_733:
        /*108c*/ 	.byte	0x04, 0x2f
        /*108e*/ 	.short	(.L_735 - .L_734)
	.align		4
.L_734:
        /*1090*/ 	.word	index@(_ZN43_GLOBAL__N__9ae7fba5_10_SoftMax_cu_9f978f6320softmax_warp_forwardIdddLi2ELb1ELb0EEEvPT0_PKT_iiiPKbib)
        /*1094*/ 	.word	0x0000001b


	//----- nvinfo : EIATTR_FRAME_SIZE
	.align		4
.L_735:
        /*1098*/ 	.byte	0x04, 0x11
        /*109a*/ 	.short	(.L_737 - .L_736)
	.align		4
.L_736:
        /*109c*/ 	.word	index@(_ZN43_GLOBAL__N__9ae7fba5_10_SoftMax_cu_9f978f6320softmax_warp_forwardIdddLi2ELb1ELb0EEEvPT0_PKT_iiiPKbib)
        /*10a0*/ 	.word	0x00000000


	//----- nvinfo : EIATTR_REGCOUNT
	.align		4
.L_737:
        /*10a4*/ 	.byte	0x04, 0x2f
        /*10a6*/ 	.short	(.L_739 - .L_738)
	.align		4
.L_738:
        /*10a8*/ 	.word	index@(_ZN43_GLOBAL__N__9ae7fba5_10_SoftMax_cu_9f978f6320softmax_warp_forwardIdddLi3ELb1ELb0EEEvPT0_PKT_iiiPKbib)
        /*10ac*/ 	.word	0x0000001b


	//----- nvinfo : EIATTR_FRAME_SIZE
	.align		4
.L_739:
        /*10b0*/ 	.byte	0x04, 0x11
        /*10b2*/ 	.short	(.L_741 - .L_740)
	.align		4
.L_740:
        /*10b4*/ 	.word	index@(_ZN43_GLOBAL__N__9ae7fba5_10_SoftMax_cu_9f978f6320softmax_warp_forwardIdddLi3ELb1ELb0EEEvPT0_PKT_iiiPKbib)
        /*10b8*/ 	.word	0x00000000


	//----- nvinfo : EIATTR_REGCOUNT
	.align		4
.L_741:
        /*10bc*/ 	.byte	0x04, 0x2f
        /*10be*/ 	.short	(.L_743 - .L_742)
	.align		4
.L_742:
        /*10c0*/ 	.word	index@(_ZN43_GLOBAL__N__9ae7fba5_10_SoftMax_cu_9f978f6320softmax_warp_forwardIdddLi4ELb1ELb0EEEvPT0_PKT_iiiPKbib)
        /*10c4*/ 	.word	0x0000001b


	//----- nvinfo : EIATTR_FRAME_SIZE
	.align		4
.L_743:
        /*10c8*/ 	.byte	0x04, 0x11
        /*10ca*/ 	.short	(.L_745 - .L_744)
	.align		4
.L_744:
        /*10cc*/ 	.word	index@(_ZN43_GLOBAL__N__9ae7fba5_10_SoftMax_cu_9f978f6320softmax_warp_forwardIdddLi4ELb1ELb0EEEvPT0_PKT_iiiPKbib)
        /*10d0*/ 	.word	0x00000000


	//----- nvinfo : EIATTR_REGCOUNT
	.align		4
.L_745:
        /*10d4*/ 	.byte	0x04, 0x2f
        /*10d6*/ 	.short	(.L_747 - .L_746)
	.align		4
.L_746:
        /*10d8*/ 	.word	index@(_ZN43_GLOBAL__N__9ae7fba5_10_SoftMax_cu_9f978f6320softmax_warp_forwardIdddLi5ELb1ELb0EEEvPT0_PKT_iiiPKbib)
        /*10dc*/ 	.word	0x0000001b


	//----- nvinfo : EIATTR_FRAME_SIZE
	.align		4
.L_747:
        /*10e0*/ 	.byte	0x04, 0x11
        /*10e2*/ 	.short	(.L_749 - .L_748)
	.align		4
.L_748:
        /*10e4*/ 	.word	index@(_ZN43_GLOBAL__N__9ae7fba5_10_SoftMax_cu_9f978f6320softmax_warp_forwardIdddLi5ELb1ELb0EEEvPT0_PKT_iiiPKbib)
        /*10e8*/ 	.word	0x00000000


	//----- nvinfo : EIATTR_REGCOUNT
	.align		4
.L_749:
        /*10ec*/ 	.byte	0x04, 0x2f
        /*10ee*/ 	.short	(.L_751 - .L_750)
	.align		4
.L_750:
        /*10f0*/ 	.word	index@(_ZN43_GLOBAL__N__9ae7fba5_10_SoftMax_cu_9f978f6320softmax_warp_forwardIdddLi6ELb1ELb0EEEvPT0_PKT_iiiPKbib)
        /*10f4*/ 	.word	0x0000001e


	//----- nvinfo : EIATTR_FRAME_SIZE
	.align		4
.L_751:
        /*10f8*/ 	.byte	0x04, 0x11
        /*10fa*/ 	.short	(.L_753 - .L_752)
	.align		4
.L_752:
        /*10fc*/ 	.word	index@(_ZN43_GLOBAL__N__9ae7fba5_10_SoftMax_cu_9f978f6320softmax_warp_forwardIdddLi6ELb1ELb0EEEvPT0_PKT_iiiPKbib)
        /*1100*/ 	.word	0x00000000


	//----- nvinfo : EIATTR_REGCOUNT
	.align		4
.L_753:
        /*1104*/ 	.byte	0x04, 0x2f
        /*1106*/ 	.short	(.L_755 - .L_754)
	.align		4
.L_754:
        /*1108*/ 	.word	index@(_ZN43_GLOBAL__N__9ae7fba5_10_SoftMax_cu_9f978f6320softmax_warp_forwardIdddLi7ELb1ELb0EEEvPT0_PKT_iiiPKbib)
        /*110c*/ 	.word	0x00000027


	//----- nvinfo : EIATTR_FRAME_SIZE
	.align		4
.L_755:
        /*1110*/ 	.byte	0x04, 0x11
        /*1112*/ 	.short	(.L_757 - .L_756)
	.align		4
.L_756:
        /*1114*/ 	.word	index@(_ZN43_GLOBAL__N__9ae7fba5_10_SoftMax_cu_9f978f6320softmax_warp_forwardIdddLi7ELb1ELb0EEEvPT0_PKT_iiiPKbib)
        /*1118*/ 	.word	0x00000000


	//----- nvinfo : EIATTR_REGCOUNT
	.align		4
.L_757:
        /*111c*/ 	.byte	0x04, 0x2f
        /*111e*/ 	.short	(.L_759 - .L_758)
	.align		4
.L_758:
        /*1120*/ 	.word	index@(_ZN43_GLOBAL__N__9ae7fba5_10_SoftMax_cu_9f978f6320softmax_warp_forwardIdddLi8ELb1ELb0EEEvPT0_PKT_iiiPKbib)
        /*1124*/ 	.word	0x00000028


	//----- nvinfo : EIATTR_FRAME_SIZE
	.align		4
.L_759:
        /*1128*/ 	.byte	0x04, 0x11
        /*112a*/ 	.short	(.L_761 - .L_760)
	.align		4
.L_760:
        /*112c*/ 	.word	index@(_ZN43_GLOBAL__N__9ae7fba5_10_SoftMax_cu_9f978f6320softmax_warp_forwardIdddLi8ELb1ELb0EEEvPT0_PKT_iiiPKbib)
        /*1130*/ 	.word	0x00000000


	//----- nvinfo : EIATTR_REGCOUNT
	.align		4
.L_761:
        /*1134*/ 	.byte	0x04, 0x2f
        /*1136*/ 	.short	(.L_763 - .L_762)
	.align		4
.L_762:
        /*1138*/ 	.word	index@(_ZN43_GLOBAL__N__9ae7fba5_10_SoftMax_cu_9f978f6320softmax_warp_forwardIdddLi9ELb1ELb0EEEvPT0_PKT_iiiPKbib)
        /*113c*/ 	.word	0x0000003b


	//----- nvinfo : EIATTR_FRAME_SIZE
	.align		4
.L_763:
        /*1140*/ 	.byte	0x04, 0x11
        /*1142*/ 	.short	(.L_765 - .L_764)
	.align		4
.L_764:
        /*1144*/ 	.word	index@(_ZN43_GLOBAL__N__9ae7fba5_10_SoftMax_cu_9f978f6320softmax_warp_forwardIdddLi9ELb1ELb0EEEvPT0_PKT_iiiPKbib)
        /*1148*/ 	.word	0x00000000


	//----- nvinfo : EIATTR_REGCOUNT
	.align		4
.L_765:
        /*114c*/ 	.byte	0x04, 0x2f
        /*114e*/ 	.short	(.L_767 - .L_766)
	.align		4
.L_766:
        /*1150*/ 	.word	index@(_ZN43_GLOBAL__N__9ae7fba5_10_SoftMax_cu_9f978f6320softmax_warp_forwardIdddLi10ELb1ELb0EEEvPT0_PKT_iiiPKbib)
        /*1154*/ 	.word	0x00000070


	//----- nvinfo : EIATTR_FRAME_SIZE
	.align		4
.L_767:
        /*1158*/ 	.byte	0x04, 0x11
        /*115a*/ 	.short	(.L_769 - .L_768)
	.align		4
.L_768:
        /*115c*/ 	.word	index@(_ZN43_GLOBAL__N__9ae7fba5_10_SoftMax_cu_9f978f6320softmax_warp_forwardIdddLi10ELb1ELb0EEEvPT0_PKT_iiiPKbib)
        /*1160*/ 	.word	0x00000000


	//----- nvinfo : EIATTR_REGCOUNT
	.align		4
.L_769:
        /*1164*/ 	.byte	0x04, 0x2f
        /*1166*/ 	.short	(.L_771 - .L_770)
	.align		4
.L_770:
        /*1168*/ 	.word	index@(_ZN43_GLOBAL__N__9ae7fba5_10_SoftMax_cu_9f978f6320softmax_warp_forwardIdddLi11ELb1ELb0EEEvPT0_PKT_iiiPKbib)
        /*116c*/ 	.word	0x000000d4


	//----- nvinfo : EIATTR_FRAME_SIZE
	.align		4
.L_771:
        /*1170*/ 	.byte	0x04, 0x11
        /*1172*/ 	.short	(.L_773 - .L_772)
	.align		4
.L_772:
        /*1174*/ 	.word	index@(_ZN43_GLOBAL__N__9ae7fba5_10_SoftMax_cu_9f978f6320softmax_warp_forwardIdddLi11ELb1ELb0EEEvPT0_PKT_iiiPKbib)
        /*1178*/ 	.word	0x00000000


	//----- nvinfo : EIATTR_REGCOUNT
	.align		4
.L_773:
        /*117c*/ 	.byte	0x04, 0x2f
        /*117e*/ 	.short	(.L_775 - .L_774)
	.align		4
.L_774:
        /*1180*/ 	.word	index@(_ZN43_GLOBAL__N__9ae7fba5_10_SoftMax_cu_9f978f6320softmax_warp_forwardIfffLi0ELb1ELb0EEEvPT0_PKT_iiiPKbib)
        /*1184*/ 	.word	0x0000000d


	//----- nvinfo : EIATTR_FRAME_SIZE
	.align		4
.L_775:
        /*1188*/ 	.byte	0x04, 0x11
        /*118a*/ 	.short	(.L_777 - .L_776)
	.align		4
.L_776:
        /*118c*/ 	.word	index@(_ZN43_GLOBAL__N__9ae7fba5_10_SoftMax_cu_9f978f6320softmax_warp_forwardIfffLi0ELb1ELb0EEEvPT0_PKT_iiiPKbib)
        /*1190*/ 	.word	0x00000000


	//----- nvinfo : EIATTR_REGCOUNT
	.align		4
.L_777:
        /*1194*/ 	.byte	0x04, 0x2f
        /*1196*/ 	.short	(.L_779 - .L_778)
	.align		4
.L_778:
        /*1198*/ 	.word	index@(_ZN43_GLOBAL__N__9ae7fba5_10_SoftMax_cu_9f978f6320softmax_warp_forwardIfffLi1ELb1ELb0EEEvPT0_PKT_iiiPKbib)
        /*119c*/ 	.word	0x00000012


	//----- nvinfo : EIATTR_FRAME_SIZE
	.align		4
.L_779:
        /*11a0*/ 	.byte	0x04, 0x11
        /*11a2*/ 	.short	(.L_781 - .L_780)
	.align		4
.L_780:
        /*11a4*/ 	.word	index@(_ZN43_GLOBAL__N__9ae7fba5_10_SoftMax_cu_9f978f6320softmax_warp_forwardIfffLi1ELb1ELb0EEEvPT0_PKT_iiiPKbib)
        /*11a8*/ 	.word	0x00000000


	//----- nvinfo : EIATTR_REGCOUNT
	.align		4
.L_781:
        /*11ac*/ 	.byte	0x04, 0x2f
        /*11ae*/ 	.short	(.L_783 - .L_782)
	.align		4
.L_782:
        /*11b0*/ 	.word	index@(_ZN43_GLOBAL__N__9ae7fba5_10_SoftMax_cu_9f978f6320softmax_warp_forwardIfffLi2ELb1ELb0EEEvPT0_PKT_iiiPKbib)
        /*11b4*/ 	.word	0x00000011


	//----- nvinfo : EIATTR_FRAME_SIZE
	.align		4
.L_783:
        /*11b8*/ 	.byte	0x04, 0x11
        /*11ba*/ 	.short	(.L_785 - .L_784)
	.align		4
.L_784:
        /*11bc*/ 	.word	index@(_ZN43_GLOBAL__N__9ae7fba5_10_SoftMax_cu_9f978f6320softmax_warp_forwardIfffLi2ELb1ELb0EEEvPT0_PKT_iiiPKbib)
        /*11c0*/ 	.word	0x00000000


	//----- nvinfo : EIATTR_REGCOUNT
	.align		4
.L_785:
        /*11c4*/ 	.byte	0x04, 0x2f
        /*11c6*/ 	.short	(.L_787 - .L_786)
	.align		4
.L_786:
        /*11c8*/ 	.word	index@(_ZN43_GLOBAL__N__9ae7fba5_10_SoftMax_cu_9f978f6320softmax_warp_forwardIfffLi3ELb1ELb0EEEvPT0_PKT_iiiPKbib)
        /*11cc*/ 	.word	0x00000012


	//----- nvinfo : EIATTR_FRAME_SIZE
	.align		4
.L_787:
        /*11d0*/ 	.byte	0x04, 0x11
        /*11d2*/ 	.short	(.L_789 - .L_788)
	.align		4
.L_788:
        /*11d4*/ 	.word	index@(_ZN43_GLOBAL__N__9ae7fba5_10_SoftMax_cu_9f978f6320softmax_warp_forwardIfffLi3ELb1ELb0EEEvPT0_PKT_iiiPKbib)
        /*11d8*/ 	.word	0x00000000


	//----- nvinfo : EIATTR_REGCOUNT
	.align		4
.L_789:
        /*11dc*/ 	.byte	0x04, 0x2f
        /*11de*/ 	.short	(.L_791 - .L_790)
	.align		4
.L_790:
        /*11e0*/ 	.word	index@(_ZN43_GLOBAL__N__9ae7fba5_10_SoftMax_cu_9f978f6320softmax_warp_forwardIfffLi4ELb1ELb0EEEvPT0_PKT_iiiPKbib)
        /*11e4*/ 	.word	0x00000012


	//----- nvinfo : EIATTR_FRAME_SIZE
	.align		4
.L_791:
        /*11e8*/ 	.byte	0x04, 0x11
        /*11ea*/ 	.short	(.L_793 - .L_792)
	.align		4
.L_792:
        /*11ec*/ 	.word	index@(_ZN43_GLOBAL__N__9ae7fba5_10_SoftMax_cu_9f978f6320softmax_warp_forwardIfffLi4ELb1ELb0EEEvPT0_PKT_iiiPKbib)
        /*11f0*/ 	.word	0x00000000


	//----- nvinfo : EIATTR_REGCOUNT
	.align		4
.L_793:
        /*11f4*/ 	.byte	0x04, 0x2f
        /*11f6*/ 	.short	(.L_795 - .L_794)
	.align		4
.L_794:
        /*11f8*/ 	.word	index@(_ZN43_GLOBAL__N__9ae7fba5_10_SoftMax_cu_9f978f6320softmax_warp_forwardIfffLi5ELb1ELb0EEEvPT0_PKT_iiiPKbib)
        /*11fc*/ 	.word	0x00000013


	//----- nvinfo : EIATTR_FRAME_SIZE
	.align		4
.L_795:
        /*1200*/ 	.byte	0x04, 0x11
        /*1202*/ 	.short	(.L_797 - .L_796)
	.align		4
.L_796:
        /*1204*/ 	.word	index@(_ZN43_GLOBAL__N__9ae7fba5_10_SoftMax_cu_9f978f6320softmax_warp_forwardIfffLi5ELb1ELb0EEEvPT0_PKT_iiiPKbib)
        /*1208*/ 	.word	0x00000000


	//----- nvinfo : EIATTR_REGCOUNT
	.align		4
.L_797:
        /*120c*/ 	.byte	0x04, 0x2f
        /*120e*/ 	.short	(.L_799 - .L_798)
	.align		4
.L_798:
        /*1210*/ 	.word	index@(_ZN43_GLOBAL__N__9ae7fba5_10_SoftMax_cu_9f978f6320softmax_warp_forwardIfffLi6ELb1ELb0EEEvPT0_PKT_iiiPKbib)
        /*1214*/ 	.word	0x00000014


	//----- nvinfo : EIATTR_FRAME_SIZE
	.align		4
.L_799:
        /*1218*/ 	.byte	0x04, 0x11
        /*121a*/ 	.short	(.L_801 - .L_800)
	.align		4
.L_800:
        /*121c*/ 	.word	index@(_ZN43_GLOBAL__N__9ae7fba5_10_SoftMax_cu_9f978f6320softmax_warp_forwardIfffLi6ELb1ELb0EEEvPT0_PKT_iiiPKbib)
        /*1220*/ 	.word	0x00000000


	//----- nvinfo : EIATTR_REGCOUNT
	.align		4
.L_801:
        /*1224*/ 	.byte	0x04, 0x2f
        /*1226*/ 	.short	(.L_803 - .L_802)
	.align		4
.L_802:
        /*1228*/ 	.word	index@(_ZN43_GLOBAL__N__9ae7fba5_10_SoftMax_cu_9f978f6320softmax_warp_forwardIfffLi7ELb1ELb0EEEvPT0_PKT_iiiPKbib)
        /*122c*/ 	.word	0x00000017


	//----- nvinfo : EIATTR_FRAME_SIZE
	.align		4
.L_803:
        /*1230*/ 	.byte	0x04, 0x11
        /*1232*/ 	.short	(.L_805 - .L_804)
	.align		4
.L_804:
        /*1234*/ 	.word	index@(_ZN43_GLOBAL__N__9ae7fba5_10_SoftMax_cu_9f978f6320softmax_warp_forwardIfffLi7ELb1ELb0EEEvPT0_PKT_iiiPKbib)
        /*1238*/ 	.word	0x00000000


	//----- nvinfo : EIATTR_REGCOUNT
	.align		4
.L_805:
        /*123c*/ 	.byte	0x04, 0x2f
        /*123e*/ 	.short	(.L_807 - .L_806)
	.align		4
.L_806:
        /*1240*/ 	.word	index@(_ZN43_GLOBAL__N__9ae7fba5_10_SoftMax_cu_9f978f6320softmax_warp_forwardIfffLi8ELb1ELb0EEEvPT0_PKT_iiiPKbib)
        /*1244*/ 	.word	0x00000018


	//----- nvinfo : EIATTR_FRAME_SIZE
	.align		4
.L_807:
        /*1248*/ 	.byte	0x04, 0x11
        /*124a*/ 	.short	(.L_809 - .L_808)
	.align		4
.L_808:
        /*124c*/ 	.word	index@(_ZN43_GLOBAL__N__9ae7fba5_10_SoftMax_cu_9f978f6320softmax_warp_forwardIfffLi8ELb1ELb0EEEvPT0_PKT_iiiPKbib)
        /*1250*/ 	.word	0x00000000


	//----- nvinfo : EIATTR_REGCOUNT
	.align		4
.L_809:
        /*1254*/ 	.byte	0x04, 0x2f
        /*1256*/ 	.short	(.L_811 - .L_810)
	.align		4
.L_810:
        /*1258*/ 	.word	index@(_ZN43_GLOBAL__N__9ae7fba5_10_SoftMax_cu_9f978f6320softmax_warp_forwardIfffLi9ELb1ELb0EEEvPT0_PKT_iiiPKbib)
        /*125c*/ 	.word	0x00000028


	//----- nvinfo : EIATTR_FRAME_SIZE
	.align		4
.L_811:
        /*1260*/ 	.byte	0x04, 0x11
        /*1262*/ 	.short	(.L_813 - .L_812)
	.align		4
.L_812:
        /*1264*/ 	.word	index@(_ZN43_GLOBAL__N__9ae7fba5_10_SoftMax_cu_9f978f6320softmax_warp_forwardIfffLi9ELb1ELb0EEEvPT0_PKT_iiiPKbib)
        /*1268*/ 	.word	0x00000000


	//----- nvinfo : EIATTR_REGCOUNT
	.align		4
.L_813:
        /*126c*/ 	.byte	0x04, 0x2f
        /*126e*/ 	.short	(.L_815 - .L_814)
	.align		4
.L_814:
        /*1270*/ 	.word	index@(_ZN43_GLOBAL__N__9ae7fba5_10_SoftMax_cu_9f978f6320softmax_warp_forwardIfffLi10ELb1ELb0EEEvPT0_PKT_iiiPKbib)
        /*1274*/ 	.word	0x00000040


	//----- nvinfo : EIATTR_FRAME_SIZE
	.align		4
.L_815:
        /*1278*/ 	.byte	0x04, 0x11
        /*127a*/ 	.short	(.L_817 - .L_816)
	.align		4
.L_816:
        /*127c*/ 	.word	index@(_ZN43_GLOBAL__N__9ae7fba5_10_SoftMax_cu_9f978f6320softmax_warp_forwardIfffLi10ELb1ELb0EEEvPT0_PKT_iiiPKbib)
        /*1280*/ 	.word	0x00000000


	//----- nvinfo : EIATTR_REGCOUNT
	.align		4
.L_817:
        /*1284*/ 	.byte	0x04, 0x2f
        /*1286*/ 	.short	(.L_819 - .L_818)
	.align		4
.L_818:
        /*1288*/ 	.word	index@(_ZN43_GLOBAL__N__9ae7fba5_10_SoftMax_cu_9f978f6320softmax_warp_forwardIfffLi11ELb1ELb0EEEvPT0_PKT_iiiPKbib)
        /*128c*/ 	.word	0x00000080


	//----- nvinfo : EIATTR_FRAME_SIZE
	.align		4
.L_819:
        /*1290*/ 	.byte	0x04, 0x11
        /*1292*/ 	.short	(.L_821 - .L_820)
	.align		4
.L_820:
        /*1294*/ 	.word	index@(_ZN43_GLOBAL__N__9ae7fba5_10_SoftMax_cu_9f978f6320softmax_warp_forwardIfffLi11ELb1ELb0EEEvPT0_PKT_iiiPKbib)
        /*1298*/ 	.word	0x00000000


	//----- nvinfo : EIATTR_REGCOUNT
	.align		4
.L_821:
        /*129c*/ 	.byte	0x04, 0x2f
        /*129e*/ 	.short	(.L_823 - .L_822)
	.align		4
.L_822:
        /*12a0*/ 	.word	index@(_ZN43_GLOBAL__N__9ae7fba5_10_SoftMax_cu_9f978f6320softmax_warp_forwardIN3c104HalfES2_fLi0ELb1ELb0EEEvPT0_PKT_iiiPKbib)
        /*12a4*/ 	.word	0x0000000e


	//----- nvinfo : EIATTR_FRAME_SIZE
	.align		4
.L_823:
        /*12a8*/ 	.byte	0x04, 0x11
        /*12aa*/ 	.short	(.L_825 - .L_824)
	.align		4
.L_824:
        /*12ac*/ 	.word	index@(_ZN43_GLOBAL__N__9ae7fba5_10_SoftMax_cu_9f978f6320softmax_warp_forwardIN3c104HalfES2_fLi0ELb1ELb0EEEvPT0_PKT_iiiPKbib)
        /*12b0*/ 	.word	0x00000000


	//----- nvinfo : EIATTR_REGCOUNT
	.align		4
.L_825:
        /*12b4*/ 	.byte	0x04, 0x2f
        /*12b6*/ 	.short	(.L_827 - .L_826)
	.align		4
.L_826:
        /*12b8*/ 	.word	index@(_ZN43_GLOBAL__N__9ae7fba5_10_SoftMax_cu_9f978f6320softmax_warp_forwardIN3c104HalfES2_fLi1ELb1ELb0EEEvPT0_PKT_iiiPKbib)
        /*12bc*/ 	.word	0x00000010


	//----- nvinfo : EIATTR_FRAME_SIZE
	.align		4
.L_827:
        /*12c0*/ 	.byte	0x04, 0x11
        /*12c2*/ 	.short	(.L_829 - .L_828)
	.align		4
.L_828:
        /*12c4*/ 	.word	index@(_ZN43_GLOBAL__N__9ae7fba5_10_SoftMax_cu_9f978f6320softmax_warp_forwardIN3c104HalfES2_fLi1ELb1ELb0EEEvPT0_PKT_iiiPKbib)
        /*12c8*/ 	.word	0x00000000


	//----- nvinfo : EIATTR_REGCOUNT
	.align		4
.L_829:
        /*12cc*/ 	.byte	0x04, 0x2f
        /*12ce*/ 	.short	(.L_831 - .L_830)
	.align		4
.L_830:
        /*12d0*/ 	.word	index@(_ZN43_GLOBAL__N__9ae7fba5_10_SoftMax_cu_9f978f6320softmax_warp_forwardIN3c104HalfES2_fLi2ELb1ELb0EEEvPT0_PKT_iiiPKbib)
        /*12d4*/ 	.word	0x00000011


	//----- nvinfo : EIATTR_FRAME_SIZE
	.align		4
.L_831:
        /*12d8*/ 	.byte	0x04, 0x11
        /*12da*/ 	.short	(.L_833 - .L_832)
	.align		4
.L_832:
        /*12dc*/ 	.word	index@(_ZN43_GLOBAL__N__9ae7fba5_10_SoftMax_cu_9f978f6320softmax_warp_forwardIN3c104HalfES2_fLi2ELb1ELb0EEEvPT0_PKT_iiiPKbib)
        /*12e0*/ 	.word	0x00000000


	//----- nvinfo : EIATTR_REGCOUNT
	.align		4
.L_833:
        /*12e4*/ 	.byte	0x04, 0x2f
        /*12e6*/ 	.short	(.L_835 - .L_834)
	.align		4
.L_834:
        /*12e8*/ 	.word	index@(_ZN43_GLOBAL__N__9ae7fba5_10_SoftMax_cu_9f978f6320softmax_warp_forwardIN3c104HalfES2_fLi3ELb1ELb0EEEvPT0_PKT_iiiPKbib)
        /*12ec*/ 	.word	0x00000011


	//----- nvinfo : EIATTR_FRAME_SIZE
	.align		4
.L_835:
        /*12f0*/ 	.byte	0x04, 0x11
        /*12f2*/ 	.short	(.L_837 - .L_836)
	.align		4
.L_836:
        /*12f4*/ 	.word	index@(_ZN43_GLOBAL__N__9ae7fba5_10_SoftMax_cu_9f978f6320softmax_warp_forwardIN3c104HalfES2_fLi3ELb1ELb0EEEvPT0_PKT_iiiPKbib)
        /*12f8*/ 	.word	0x00000000


	//----- nvinfo : EIATTR_REGCOUNT
	.align		4
.L_837:
        /*12fc*/ 	.byte	0x04, 0x2f
        /*12fe*/ 	.short	(.L_839 - .L_838)
	.align		4
.L_838:
        /*1300*/ 	.word	index@(_ZN43_GLOBAL__N__9ae7fba5_10_SoftMax_cu_9f978f6320softmax_warp_forwardIN3c104HalfES2_fLi4ELb1ELb0EEEvPT0_PKT_iiiPKbib)
        /*1304*/ 	.word	0x00000012


	//----- nvinfo : EIATTR_FRAME_SIZE
	.align		4
.L_839:
        /*1308*/ 	.byte	0x04, 0x11
        /*130a*/ 	.short	(.L_841 - .L_840)
	.align		4
.L_840:
        /*130c*/ 	.word	index@(_ZN43_GLOBAL__N__9ae7fba5_10_SoftMax_cu_9f978f6320softmax_warp_forwardIN3c104HalfES2_fLi4ELb1ELb0EEEvPT0_PKT_iiiPKbib)
        /*1310*/ 	.word	0x00000000


	//----- nvinfo : EIATTR_REGCOUNT
	.align		4
.L_841:
        /*1314*/ 	.byte	0x04, 0x2f
        /*1316*/ 	.short	(.L_843 - .L_842)
	.align		4
.L_842:
        /*1318*/ 	.word	index@(_ZN43_GLOBAL__N__9ae7fba5_10_SoftMax_cu_9f978f6320softmax_warp_forwardIN3c104HalfES2_fLi5ELb1ELb0EEEvPT0_PKT_iiiPKbib)
        /*131c*/ 	.word	0x00000011


	//----- nvinfo : EIATTR_FRAME_SIZE
	.align		4
.L_843:
        /*1320*/ 	.byte	0x04, 0x11
        /*1322*/ 	.short	(.L_845 - .L_844)
	.align		4
.L_844:
        /*1324*/ 	.word	index@(_ZN43_GLOBAL__N__9ae7fba5_10_SoftMax_cu_9f978f6320softmax_warp_forwardIN3c104HalfES2_fLi5ELb1ELb0EEEvPT0_PKT_iiiPKbib)
        /*1328*/ 	.word	0x00000000


	//----- nvinfo : EIATTR_REGCOUNT
	.align		4
.L_845:
        /*132c*/ 	.byte	0x04, 0x2f
        /*132e*/ 	.short	(.L_847 - .L_846)
	.align		4
.L_846:
        /*1330*/ 	.word	index@(_ZN43_GLOBAL__N__9ae7fba5_10_SoftMax_cu_9f978f6320softmax_warp_forwardIN3c104HalfES2_fLi6ELb1ELb0EEEvPT0_PKT_iiiPKbib)
        /*1334*/ 	.word	0x00000014


	//----- nvinfo : EIATTR_FRAME_SIZE
	.align		4
.L_847:
        /*1338*/ 	.byte	0x04, 0x11
        /*133a*/ 	.short	(.L_849 - .L_848)
	.align		4
.L_848:
        /*133c*/ 	.word	index@(_ZN43_GLOBAL__N__9ae7fba5_10_SoftMax_cu_9f978f6320softmax_warp_forwardIN3c104HalfES2_fLi6ELb1ELb0EEEvPT0_PKT_iiiPKbib)
        /*1340*/ 	.word	0x00000000


	//----- nvinfo : EIATTR_REGCOUNT
	.align		4
.L_849:
        /*1344*/ 	.byte	0x04, 0x2f
        /*1346*/ 	.short	(.L_851 - .L_850)
	.align		4
.L_850:
        /*1348*/ 	.word	index@(_ZN43_GLOBAL__N__9ae7fba5_10_SoftMax_cu_9f978f6320softmax_warp_forwardIN3c104HalfES2_fLi7ELb1ELb0EEEvPT0_PKT_iiiPKbib)
        /*134c*/ 	.word	0x00000018


	//----- nvinfo : EIATTR_FRAME_SIZE
	.align		4
.L_851:
        /*1350*/ 	.byte	0x04, 0x11
        /*1352*/ 	.short	(.L_853 - .L_852)
	.align		4
.L_852:
        /*1354*/ 	.word	index@(_ZN43_GLOBAL__N__9ae7fba5_10_SoftMax_cu_9f978f6320softmax_warp_forwardIN3c104HalfES2_fLi7ELb1ELb0EEEvPT0_PKT_iiiPKbib)
        /*1358*/ 	.word	0x00000000


	//----- nvinfo : EIATTR_REGCOUNT
	.align		4
.L_853:
        /*135c*/ 	.byte	0x04, 0x2f
        /*135e*/ 	.short	(.L_855 - .L_854)
	.align		4
.L_854:
        /*1360*/ 	.word	index@(_ZN43_GLOBAL__N__9ae7fba5_10_SoftMax_cu_9f978f6320softmax_warp_forwardIN3c104HalfES2_fLi8ELb1ELb0EEEvPT0_PKT_iiiPKbib)
        /*1364*/ 	.word	0x00000018


	//----- nvinfo : EIATTR_FRAME_SIZE
	.align		4
.L_855:
        /*1368*/ 	.byte	0x04, 0x11
        /*136a*/ 	.short	(.L_857 - .L_856)
	.align		4
.L_856:
        /*136c*/ 	.word	index@(_ZN43_GLOBAL__N__9ae7fba5_10_SoftMax_cu_9f978f6320softmax_warp_forwardIN3c104HalfES2_fLi8ELb1ELb0EEEvPT0_PKT_iiiPKbib)
        /*1370*/ 	.word	0x00000000


	//----- nvinfo : EIATTR_REGCOUNT
	.align		4
.L_857:
        /*1374*/ 	.byte	0x04, 0x2f
        /*1376*/ 	.short	(.L_859 - .L_858)
	.align		4
.L_858:
        /*1378*/ 	.word	index@(_ZN43_GLOBAL__N__9ae7fba5_10_SoftMax_cu_9f978f6320softmax_warp_forwardIN3c104HalfES2_fLi9ELb1ELb0EEEvPT0_PKT_iiiPKbib)
        /*137c*/ 	.word	0x00000028


	//----- nvinfo : EIATTR_FRAME_SIZE
	.align		4
.L_859:
        /*1380*/ 	.byte	0x04, 0x11
        /*1382*/ 	.short	(.L_861 - .L_860)
	.align		4
.L_860:
        /*1384*/ 	.word	index@(_ZN43_GLOBAL__N__9ae7fba5_10_SoftMax_cu_9f978f6320softmax_warp_forwardIN3c104HalfES2_fLi9ELb1ELb0EEEvPT0_PKT_iiiPKbib)
        /*1388*/ 	.word	0x00000000


	//----- nvinfo : EIATTR_REGCOUNT
	.align		4
.L_861:
        /*138c*/ 	.byte	0x04, 0x2f
        /*138e*/ 	.short	(.L_863 - .L_862)
	.align		4
.L_862:
        /*1390*/ 	.word	index@(_ZN43_GLOBAL__N__9ae7fba5_10_SoftMax_cu_9f978f6320softmax_warp_forwardIN3c104HalfES2_fLi10ELb1ELb0EEEvPT0_PKT_iiiPKbib)
        /*1394*/ 	.word	0x00000040


	//----- nvinfo : EIATTR_FRAME_SIZE
	.align		4
.L_863:
        /*1398*/ 	.byte	0x04, 0x11
        /*139a*/ 	.short	(.L_865 - .L_864)
	.align		4
.L_864:
        /*139c*/ 	.word	index@(_ZN43_GLOBAL__N__9ae7fba5_10_SoftMax_cu_9f978f6320softmax_warp_forwardIN3c104HalfES2_fLi10ELb1ELb0EEEvPT0_PKT_iiiPKbib)
        /*13a0*/ 	.word	0x00000000


	//----- nvinfo : EIATTR_REGCOUNT
	.align		4
.L_865:
        /*13a4*/ 	.byte	0x04, 0x2f
        /*13a6*/ 	.short	(.L_867 - .L_866)
	.align		4
.L_866:
        /*13a8*/ 	.word	index@(_ZN43_GLOBAL__N__9ae7fba5_10_SoftMax_cu_9f978f6320softmax_warp_forwardIN3c104HalfES2_fLi11ELb1ELb0EEEvPT0_PKT_iiiPKbib)
        /*13ac*/ 	.word	0x00000080


	//----- nvinfo : EIATTR_FRAME_SIZE
	.align		4
.L_867:
        /*13b0*/ 	.byte	0x04, 0x11
        /*13b2*/ 	.short	(.L_869 - .L_868)
	.align		4
.L_868:
        /*13b4*/ 	.word	index@(_ZN43_GLOBAL__N__9ae7fba5_10_SoftMax_cu_9f978f6320softmax_warp_forwardIN3c104HalfES2_fLi11ELb1ELb0EEEvPT0_PKT_iiiPKbib)
        /*13b8*/ 	.word	0x00000000


	//----- nvinfo : EIATTR_REGCOUNT
	.align		4
.L_869:
        /*13bc*/ 	.byte	0x04, 0x2f
        /*13be*/ 	.short	(.L_871 - .L_870)
	.align		4
.L_870:
        /*13c0*/ 	.word	index@(_ZN43_GLOBAL__N__9ae7fba5_10_SoftMax_cu_9f978f6320softmax_warp_forwardIN3c104HalfEffLi0ELb1ELb0EEEvPT0_PKT_iiiPKbib)
        /*13c4*/ 	.word	0x0000000e


	//----- nvinfo : EIATTR_FRAME_SIZE
	.align		4
.L_871:
        /*13c8*/ 	.byte	0x04, 0x11
        /*13ca*/ 	.short	(.L_873 - .L_872)
	.align		4
.L_872:
        /*13cc*/ 	.word	index@(_ZN43_GLOBAL__N__9ae7fba5_10_SoftMax_cu_9f978f6320softmax_warp_forwardIN3c104HalfEffLi0ELb1ELb0EEEvPT0_PKT_iiiPKbib)
        /*13d0*/ 	.word	0x00000000


	//----- nvinfo : EIATTR_REGCOUNT
	.align		4
.L_873:
        /*13d4*/ 	.byte	0x04, 0x2f
        /*13d6*/ 	.short	(.L_875 - .L_874)
	.align		4
.L_874:
        /*13d8*/ 	.word	index@(_ZN43_GLOBAL__N__9ae7fba5_10_SoftMax_cu_9f978f6320softmax_warp_forwardIN3c104HalfEffLi1ELb1ELb0EEEvPT0_PKT_iiiPKbib)
        /*13dc*/ 	.word	0x00000013


	//----- nvinfo : EIATTR_FRAME_SIZE
	.align		4
.L_875:
        /*13e0*/ 	.byte	0x04, 0x11
        /*13e2*/ 	.short	(.L_877 - .L_876)
	.align		4
.L_876:
        /*13e4*/ 	.word	index@(_ZN43_GLOBAL__N__9ae7fba5_10_SoftMax_cu_9f978f6320softmax_warp_forwardIN3c104HalfEffLi1ELb1ELb0EEEvPT0_PKT_iiiPKbib)
        /*13e8*/ 	.word	0x00000000


	//----- nvinfo : EIATTR_REGCOUNT
	.align		4
.L_877:
        /*13ec*/ 	.byte	0x04, 0x2f
        /*13ee*/ 	.short	(.L_879 - .L_878)
	.align		4
.L_878:
        /*13f0*/ 	.word	index@(_ZN43_GLOBAL__N__9ae7fba5_10_SoftMax_cu_9f978f6320softmax_warp_forwardIN3c104HalfEffLi2ELb1ELb0EEEvPT0_PKT_iiiPKbib)
        /*13f4*/ 	.word	0x00000011


	//----- nvinfo : EIATTR_FRAME_SIZE
	.align		4
.L_879:
        /*13f8*/ 	.byte	0x04, 0x11
        /*13fa*/ 	.short	(.L_881 - .L_880)
	.align		4
.L_880:
        /*13fc*/ 	.word	index@(_ZN43_GLOBAL__N__9ae7fba5_10_SoftMax_cu_9f978f6320softmax_warp_forwardIN3c104HalfEffLi2ELb1ELb0EEEvPT0_PKT_iiiPKbib)
        /*1400*/ 	.word	0x00000000


	//----- nvinfo : EIATTR_REGCOUNT
	.align		4
.L_881:
        /*1404*/ 	.byte	0x04, 0x2f
        /*1406*/ 	.short	(.L_883 - .L_882)
	.align		4
.L_882:
        /*1408*/ 	.word	index@(_ZN43_GLOBAL__N__9ae7fba5_10_SoftMax_cu_9f978f6320softmax_warp_forwardIN3c104HalfEffLi3ELb1ELb0EEEvPT0_PKT_iiiPKbib)
        /*140c*/ 	.word	0x00000014


	//----- nvinfo : EIATTR_FRAME_SIZE
	.align		4
.L_883:
        /*1410*/ 	.byte	0x04, 0x11
        /*1412*/ 	.short	(.L_885 - .L_884)
	.align		4
.L_884:
        /*1414*/ 	.word	index@(_ZN43_GLOBAL__N__9ae7fba5_10_SoftMax_cu_9f978f6320softmax_warp_forwardIN3c104HalfEffLi3ELb1ELb0EEEvPT0_PKT_iiiPKbib)
        /*1418*/ 	.word	0x00000000


	//----- nvinfo : EIATTR_REGCOUNT
	.align		4
.L_885:
        /*141c*/ 	.byte	0x04, 0x2f
        /*141e*/ 	.short	(.L_887 - .L_886)
	.align		4
.L_886:
        /*1420*/ 	.word	index@(_ZN43_GLOBAL__N__9ae7fba5_10_SoftMax_cu_9f978f6320softmax_warp_forwardIN3c104HalfEffLi4ELb1ELb0EEEvPT0_PKT_iiiPKbib)
        /*1424*/ 	.word	0x00000012


	//----- nvinfo : EIATTR_FRAME_SIZE
	.align		4
.L_887:
        /*1428*/ 	.byte	0x04, 0x11
        /*142a*/ 	.short	(.L_889 - .L_888)
	.align		4
.L_888:
        /*142c*/ 	.word	index@(_ZN43_GLOBAL__N__9ae7fba5_10_SoftMax_cu_9f978f6320softmax_warp_forwardIN3c104HalfEffLi4ELb1ELb0EEEvPT0_PKT_iiiPKbib)
        /*1430*/ 	.word	0x00000000


	//----- nvinfo : EIATTR_REGCOUNT
	.align		4
.L_889:
        /*1434*/ 	.byte	0x04, 0x2f
        /*1436*/ 	.short	(.L_891 - .L_890)
	.align		4
.L_890:
        /*1438*/ 	.word	index@(_ZN43_GLOBAL__N__9ae7fba5_10_SoftMax_cu_9f978f6320softmax_warp_forwardIN3c104HalfEffLi5ELb1ELb0EEEvPT0_PKT_iiiPKbib)
        /*143c*/ 	.word	0x00000014


	//----- nvinfo : EIATTR_FRAME_SIZE
	.align		4
.L_891:
        /*1440*/ 	.byte	0x04, 0x11
        /*1442*/ 	.short	(.L_893 - .L_892)
	.align		4
.L_892:
        /*1444*/ 	.word	index@(_ZN43_GLOBAL__N__9ae7fba5_10_SoftMax_cu_9f978f6320softmax_warp_forwardIN3c104HalfEffLi5ELb1ELb0EEEvPT0_PKT_iiiPKbib)
        /*1448*/ 	.word	0x00000000


	//----- nvinfo : EIATTR_REGCOUNT
	.align		4
.L_893:
        /*144c*/ 	.byte	0x04, 0x2f
        /*144e*/ 	.short	(.L_895 - .L_894)
	.align		4
.L_894:
        /*1450*/ 	.word	index@(_ZN43_GLOBAL__N__9ae7fba5_10_SoftMax_cu_9f978f6320softmax_warp_forwardIN3c104HalfEffLi6ELb1ELb0EEEvPT0_PKT_iiiPKbib)
        /*1454*/ 	.word	0x00000016


	//----- nvinfo : EIATTR_FRAME_SIZE
	.align		4
.L_895:
        /*1458*/ 	.byte	0x04, 0x11
        /*145a*/ 	.short	(.L_897 - .L_896)
	.align		4
.L_896:
        /*145c*/ 	.word	index@(_ZN43_GLOBAL__N__9ae7fba5_10_SoftMax_cu_9f978f6320softmax_warp_forwardIN3c104HalfEffLi6ELb1ELb0EEEvPT0_PKT_iiiPKbib)
        /*1460*/ 	.word	0x00000000


	//----- nvinfo : EIATTR_REGCOUNT
	.align		4
.L_897:
        /*1464*/ 	.byte	0x04, 0x2f
        /*1466*/ 	.short	(.L_899 - .L_898)
	.align		4
.L_898:
        /*1468*/ 	.word	index@(_ZN43_GLOBAL__N__9ae7fba5_10_SoftMax_cu_9f978f6320softmax_warp_forwardIN3c104HalfEffLi7ELb1ELb0EEEvPT0_PKT_iiiPKbib)
        /*146c*/ 	.word	0x00000018


	//----- nvinfo : EIATTR_FRAME_SIZE
	.align		4
.L_899:
        /*1470*/ 	.byte	0x04, 0x11
        /*1472*/ 	.short	(.L_901 - .L_900)
	.align		4
.L_900:
        /*1474*/ 	.word	index@(_ZN43_GLOBAL__N__9ae7fba5_10_SoftMax_cu_9f978f6320softmax_warp_forwardIN3c104HalfEffLi7ELb1ELb0EEEvPT0_PKT_iiiPKbib)
        /*1478*/ 	.word	0x00000000


	//----- nvinfo : EIATTR_REGCOUNT
	.align		4
.L_901:
        /*147c*/ 	.byte	0x04, 0x2f
        /*147e*/ 	.short	(.L_903 - .L_902)
	.align		4
.L_902:
        /*1480*/ 	.word	index@(_ZN43_GLOBAL__N__9ae7fba5_10_SoftMax_cu_9f978f6320softmax_warp_forwardIN3c104HalfEffLi8ELb1ELb0EEEvPT0_PKT_iiiPKbib)
        /*1484*/ 	.word	0x00000018


	//----- nvinfo : EIATTR_FRAME_SIZE
	.align		4
.L_903:
        /*1488*/ 	.byte	0x04, 0x11
        /*148a*/ 	.short	(.L_905 - .L_904)
	.align		4
.L_904:
        /*148c*/ 	.word	index@(_ZN43_GLOBAL__N__9ae7fba5_10_SoftMax_cu_9f978f6320softmax_warp_forwardIN3c104HalfEffLi8ELb1ELb0EEEvPT0_PKT_iiiPKbib)
        /*1490*/ 	.word	0x00000000


	//----- nvinfo : EIATTR_REGCOUNT
	.align		4
.L_905:
        /*1494*/ 	.byte	0x04, 0x2f
        /*1496*/ 	.short	(.L_907 - .L_906)
	.align		4
.L_906:
        /*1498*/ 	.word	index@(_ZN43_GLOBAL__N__9ae7fba5_10_SoftMax_cu_9f978f6320softmax_warp_forwardIN3c104HalfEffLi9ELb1ELb0EEEvPT0_PKT_iiiPKbib)
        /*149c*/ 	.word	0x00000028


	//----- nvinfo : EIATTR_FRAME_SIZE
	.align		4
.L_907:
        /*14a0*/ 	.byte	0x04, 0x11
        /*14a2*/ 	.short	(.L_909 - .L_908)
	.align		4
.L_908:
        /*14a4*/ 	.word	index@(_ZN43_GLOBAL__N__9ae7fba5_10_SoftMax_cu_9f978f6320softmax_warp_forwardIN3c104HalfEffLi9ELb1ELb0EEEvPT0_PKT_iiiPKbib)
        /*14a8*/ 	.word	0x00000000


	//----- nvinfo : EIATTR_REGCOUNT
	.align		4
.L_909:
        /*14ac*/ 	.byte	0x04, 0x2f
        /*14ae*/ 	.short	(.L_911 - .L_910)
	.align		4
.L_910:
        /*14b0*/ 	.word	index@(_ZN43_GLOBAL__N__9ae7fba5_10_SoftMax_cu_9f978f6320softmax_warp_forwardIN3c104HalfEffLi10ELb1ELb0EEEvPT0_PKT_iiiPKbib)
        /*14b4*/ 	.word	0x00000040


	//----- nvinfo : EIATTR_FRAME_SIZE
	.align		4
.L_911:
        /*14b8*/ 	.byte	0x04, 0x11
        /*14ba*/ 	.short	(.L_913 - .L_912)
	.align		4
.L_912:
        /*14bc*/ 	.word	index@(_ZN43_GLOBAL__N__9ae7fba5_10_SoftMax_cu_9f978f6320softmax_warp_forwardIN3c104HalfEffLi10ELb1ELb0EEEvPT0_PKT_iiiPKbib)
        /*14c0*/ 	.word	0x00000000


	//----- nvinfo : EIATTR_REGCOUNT
	.align		4
.L_913:
        /*14c4*/ 	.byte	0x04, 0x2f
        /*14c6*/ 	.short	(.L_915 - .L_914)
	.align		4
.L_914:
        /*14c8*/ 	.word	index@(_ZN43_GLOBAL__N__9ae7fba5_10_SoftMax_cu_9f978f6320softmax_warp_forwardIN3c104HalfEffLi11ELb1ELb0EEEvPT0_PKT_iiiPKbib)
        /*14cc*/ 	.word	0x00000080


	//----- nvinfo : EIATTR_FRAME_SIZE
	.align		4
.L_915:
        /*14d0*/ 	.byte	0x04, 0x11
        /*14d2*/ 	.short	(.L_917 - .L_916)
	.align		4
.L_916:
        /*14d4*/ 	.word	index@(_ZN43_GLOBAL__N__9ae7fba5_10_SoftMax_cu_9f978f6320softmax_warp_forwardIN3c104HalfEffLi11ELb1ELb0EEEvPT0_PKT_iiiPKbib)
        /*14d8*/ 	.word	0x00000000


	//----- nvinfo : EIATTR_REGCOUNT
	.align		4
.L_917:
        /*14dc*/ 	.byte	0x04, 0x2f
        /*14de*/ 	.short	(.L_919 - .L_918)
	.align		4
.L_918:
        /*14e0*/ 	.word	index@(_ZN43_GLOBAL__N__9ae7fba5_10_SoftMax_cu_9f978f6320softmax_warp_forwardIN3c108BFloat16ES2_fLi0ELb1ELb0EEEvPT0_PKT_iiiPKbib)
        /*14e4*/ 	.word	0x0000000e


	//----- nvinfo : EIATTR_FRAME_SIZE
	.align		4
.L_919:
        /*14e8*/ 	.byte	0x04, 0x11
        /*14ea*/ 	.short	(.L_921 - .L_920)
	.align		4
.L_920:
        /*14ec*/ 	.word	index@(_ZN43_GLOBAL__N__9ae7fba5_10_SoftMax_cu_9f978f6320softmax_warp_forwardIN3c108BFloat16ES2_fLi0ELb1ELb0EEEvPT0_PKT_iiiPKbib)
        /*14f0*/ 	.word	0x00000000


	//----- nvinfo : EIATTR_REGCOUNT
	.align		4
.L_921:
        /*14f4*/ 	.byte	0x04, 0x2f
        /*14f6*/ 	.short	(.L_923 - .L_922)
	.align		4
.L_922:
        /*14f8*/ 	.word	index@(_ZN43_GLOBAL__N__9ae7fba5_10_SoftMax_cu_9f978f6320softmax_warp_forwardIN3c108BFloat16ES2_fLi1ELb1ELb0EEEvPT0_PKT_iiiPKbib)
        /*14fc*/ 	.word	0x00000010


	//----- nvinfo : EIATTR_FRAME_SIZE
	.align		4
.L_923:
        /*1500*/ 	.byte	0x04, 0x11
        /*1502*/ 	.short	(.L_925 - .L_924)
	.align		4
.L_924:
        /*1504*/ 	.word	index@(_ZN43_GLOBAL__N__9ae7fba5_10_SoftMax_cu_9f978f6320softmax_warp_forwardIN3c108BFloat16ES2_fLi1ELb1ELb0EEEvPT0_PKT_iiiPKbib)
        /*1508*/ 	.word	0x00000000


	//----- nvinfo : EIATTR_REGCOUNT
	.align		4
.L_925:
        /*150c*/ 	.byte	0x04, 0x2f
        /*150e*/ 	.short	(.L_927 - .L_926)
	.align		4
.L_926:
        /*1510*/ 	.word	index@(_ZN43_GLOBAL__N__9ae7fba5_10_SoftMax_cu_9f978f6320softmax_warp_forwardIN3c108BFloat16ES2_fLi2ELb1ELb0EEEvPT0_PKT_iiiPKbib)
        /*1514*/ 	.word	0x00000011


	//----- nvinfo : EIATTR_FRAME_SIZE
	.align		4
.L_927:
        /*1518*/ 	.byte	0x04, 0x11
        /*151a*/ 	.short	(.L_929 - .L_928)
	.align		4
.L_928:
        /*151c*/ 	.word	index@(_ZN43_GLOBAL__N__9ae7fba5_10_SoftMax_cu_9f978f6320softmax_warp_forwardIN3c108BFloat16ES2_fLi2ELb1ELb0EEEvPT0_PKT_iiiPKbib)
        /*1520*/ 	.word	0x00000000


	//----- nvinfo : EIATTR_REGCOUNT
	.align		4
.L_929:
        /*1524*/ 	.byte	0x04, 0x2f
        /*1526*/ 	.short	(.L_931 - .L_930)
	.align		4
.L_930:
        /*1528*/ 	.word	index@(_ZN43_GLOBAL__N__9ae7fba5_10_SoftMax_cu_9f978f6320softmax_warp_forwardIN3c108BFloat16ES2_fLi3ELb1ELb0EEEvPT0_PKT_iiiPKbib)
        /*152c*/ 	.word	0x00000011


	//----- nvinfo : EIATTR_FRAME_SIZE
	.align		4
.L_931:
        /*1530*/ 	.byte	0x04, 0x11
        /*1532*/ 	.short	(.L_933 - .L_932)
	.align		4
.L_932:
        /*1534*/ 	.word	index@(_ZN43_GLOBAL__N__9ae7fba5_10_SoftMax_cu_9f978f6320softmax_warp_forwardIN3c108BFloat16ES2_fLi3ELb1ELb0EEEvPT0_PKT_iiiPKbib)
        /*1538*/ 	.word	0x00000000


	//----- nvinfo : EIATTR_REGCOUNT
	.align		4
.L_933:
        /*153c*/ 	.byte	0x04, 0x2f
        /*153e*/ 	.short	(.L_935 - .L_934)
	.align		4
.L_934:
        /*1540*/ 	.word	index@(_ZN43_GLOBAL__N__9ae7fba5_10_SoftMax_cu_9f978f6320softmax_warp_forwardIN3c108BFloat16ES2_fLi4ELb1ELb0EEEvPT0_PKT_iiiPKbib)
        /*1544*/ 	.word	0x00000012


	//----- nvinfo : EIATTR_FRAME_SIZE
	.align		4
.L_935:
        /*1548*/ 	.byte	0x04, 0x11
        /*154a*/ 	.short	(.L_937 - .L_936)
	.align		4
.L_936:
        /*154c*/ 	.word	index@(_ZN43_GLOBAL__N__9ae7fba5_10_SoftMax_cu_9f978f6320softmax_warp_forwardIN3c108BFloat16ES2_fLi4ELb1ELb0EEEvPT0_PKT_iiiPKbib)
        /*1550*/ 	.word	0x00000000


	//----- nvinfo : EIATTR_REGCOUNT
	.align		4
.L_937:
        /*1554*/ 	.byte	0x04, 0x2f
        /*1556*/ 	.short	(.L_939 - .L_938)
	.align		4
.L_938:
        /*1558*/ 	.word	index@(_ZN43_GLOBAL__N__9ae7fba5_10_SoftMax_cu_9f978f6320softmax_warp_forwardIN3c108BFloat16ES2_fLi5ELb1ELb0EEEvPT0_PKT_iiiPKbib)
        /*155c*/ 	.word	0x00000011


	//----- nvinfo : EIATTR_FRAME_SIZE
	.align		4
.L_939:
        /*1560*/ 	.byte	0x04, 0x11
        /*1562*/ 	.short	(.L_941 - .L_940)
	.align		4
.L_940:
        /*1564*/ 	.word	index@(_ZN43_GLOBAL__N__9ae7fba5_10_SoftMax_cu_9f978f6320softmax_warp_forwardIN3c108BFloat16ES2_fLi5ELb1ELb0EEEvPT0_PKT_iiiPKbib)
        /*1568*/ 	.word	0x00000000


	//----- nvinfo : EIATTR_REGCOUNT
	.align		4
.L_941:
        /*156c*/ 	.byte	0x04, 0x2f
        /*156e*/ 	.short	(.L_943 - .L_942)
	.align		4
.L_942:
        /*1570*/ 	.word	index@(_ZN43_GLOBAL__N__9ae7fba5_10_SoftMax_cu_9f978f6320softmax_warp_forwardIN3c108BFloat16ES2_fLi6ELb1ELb0EEEvPT0_PKT_iiiPKbib)
        /*1574*/ 	.word	0x00000014


	//----- nvinfo : EIATTR_FRAME_SIZE
	.align		4
.L_943:
        /*1578*/ 	.byte	0x04, 0x11
        /*157a*/ 	.short	(.L_945 - .L_944)
	.align		4
.L_944:
        /*157c*/ 	.word	index@(_ZN43_GLOBAL__N__9ae7fba5_10_SoftMax_cu_9f978f6320softmax_warp_forwardIN3c108BFloat16ES2_fLi6ELb1ELb0EEEvPT0_PKT_iiiPKbib)
        /*1580*/ 	.word	0x00000000


	//----- nvinfo : EIATTR_REGCOUNT
	.align		4
.L_945:
        /*1584*/ 	.byte	0x04, 0x2f
        /*1586*/ 	.short	(.L_947 - .L_946)
	.align		4
.L_946:
        /*1588*/ 	.word	index@(_ZN43_GLOBAL__N__9ae7fba5_10_SoftMax_cu_9f978f6320softmax_warp_forwardIN3c108BFloat16ES2_fLi7ELb1ELb0EEEvPT0_PKT_iiiPKbib)
        /*158c*/ 	.word	0x00000018


	//----- nvinfo : EIATTR_FRAME_SIZE
	.align		4
.L_947:
        /*1590*/ 	.byte	0x04, 0x11
        /*1592*/ 	.short	(.L_949 - .L_948)
	.align		4
.L_948:
        /*1594*/ 	.word	index@(_ZN43_GLOBAL__N__9ae7fba5_10_SoftMax_cu_9f978f6320softmax_warp_forwardIN3c108BFloat16ES2_fLi7ELb1ELb0EEEvPT0_PKT_iiiPKbib)
        /*1598*/ 	.word	0x00000000


	//----- nvinfo : EIATTR_REGCOUNT
	.align		4
.L_949:
        /*159c*/ 	.byte	0x04, 0x2f
        /*159e*/ 	.short	(.L_951 - .L_950)
	.align		4
.L_950:
        /*15a0*/ 	.word	index@(_ZN43_GLOBAL__N__9ae7fba5_10_SoftMax_cu_9f978f6320softmax_warp_forwardIN3c108BFloat16ES2_fLi8ELb1ELb0EEEvPT0_PKT_iiiPKbib)
        /*15a4*/ 	.word	0x00000018


	//----- nvinfo : EIATTR_FRAME_SIZE
	.align		4
.L_951:
        /*15a8*/ 	.byte	0x04, 0x11
        /*15aa*/ 	.short	(.L_953 - .L_952)
	.align		4
.L_952:
        /*15ac*/ 	.word	index@(_ZN43_GLOBAL__N__9ae7fba5_10_SoftMax_cu_9f978f6320softmax_warp_forwardIN3c108BFloat16ES2_fLi8ELb1ELb0EEEvPT0_PKT_iiiPKbib)
        /*15b0*/ 	.word	0x00000000


	//----- nvinfo : EIATTR_REGCOUNT
	.align		4
.L_953:
        /*15b4*/ 	.byte	0x04, 0x2f
        /*15b6*/ 	.short	(.L_955 - .L_954)
	.align		4
.L_954:
        /*15b8*/ 	.word	index@(_ZN43_GLOBAL__N__9ae7fba5_10_SoftMax_cu_9f978f6320softmax_warp_forwardIN3c108BFloat16ES2_fLi9ELb1ELb0EEEvPT0_PKT_iiiPKbib)
        /*15bc*/ 	.word	0x00000028


	//----- nvinfo : EIATTR_FRAME_SIZE
	.align		4
.L_955:
        /*15c0*/ 	.byte	0x04, 0x11
        /*15c2*/ 	.short	(.L_957 - .L_956)
	.align		4
.L_956:
        /*15c4*/ 	.word	index@(_ZN43_GLOBAL__N__9ae7fba5_10_SoftMax_cu_9f978f6320softmax_warp_forwardIN3c108BFloat16ES2_fLi9ELb1ELb0EEEvPT0_PKT_iiiPKbib)
        /*15c8*/ 	.word	0x00000000


	//----- nvinfo : EIATTR_REGCOUNT
	.align		4
.L_957:
        /*15cc*/ 	.byte	0x04, 0x2f
        /*15ce*/ 	.short	(.L_959 - .L_958)
	.align		4
.L_958:
        /*15d0*/ 	.word	index@(_ZN43_GLOBAL__N__9ae7fba5_10_SoftMax_cu_9f978f6320softmax_warp_forwardIN3c108BFloat16ES2_fLi10ELb1ELb0EEEvPT0_PKT_iiiPKbib)
        /*15d4*/ 	.word	0x00000040


	//----- nvinfo : EIATTR_FRAME_SIZE
	.align		4
.L_959:
        /*15d8*/ 	.byte	0x04, 0x11
        /*15da*/ 	.short	(.L_961 - .L_960)
	.align		4
.L_960:
        /*15dc*/ 	.word	index@(_ZN43_GLOBAL__N__9ae7fba5_10_SoftMax_cu_9f978f6320softmax_warp_forwardIN3c108BFloat16ES2_fLi10ELb1ELb0EEEvPT0_PKT_iiiPKbib)
        /*15e0*/ 	.word	0x00000000


	//----- nvinfo : EIATTR_REGCOUNT
	.align		4
.L_961:
        /*15e4*/ 	.byte	0x04, 0x2f
        /*15e6*/ 	.short	(.L_963 - .L_962)
	.align		4
.L_962:
        /*15e8*/ 	.word	index@(_ZN43_GLOBAL__N__9ae7fba5_10_SoftMax_cu_9f978f6320softmax_warp_forwardIN3c108BFloat16ES2_fLi11ELb1ELb0EEEvPT0_PKT_iiiPKbib)
        /*15ec*/ 	.word	0x00000080


	//----- nvinfo : EIATTR_FRAME_SIZE
	.align		4
.L_963:
        /*15f0*/ 	.byte	0x04, 0x11
        /*15f2*/ 	.short	(.L_965 - .L_964)
	.align		4
.L_964:
        /*15f4*/ 	.word	index@(_ZN43_GLOBAL__N__9ae7fba5_10_SoftMax_cu_9f978f6320softmax_warp_forwardIN3c108BFloat16ES2_fLi11ELb1ELb0EEEvPT0_PKT_iiiPKbib)
        /*15f8*/ 	.word	0x00000000


	//----- nvinfo : EIATTR_REGCOUNT
	.align		4
.L_965:
        /*15fc*/ 	.byte	0x04, 0x2f
        /*15fe*/ 	.short	(.L_967 - .L_966)
	.align		4
.L_966:
        /*1600*/ 	.word	index@(_ZN43_GLOBAL__N__9ae7fba5_10_SoftMax_cu_9f978f6320softmax_warp_forwardIN3c108BFloat16EffLi0ELb1ELb0EEEvPT0_PKT_iiiPKbib)
        /*1604*/ 	.word	0x0000000e


	//----- nvinfo : EIATTR_FRAME_SIZE
	.align		4
.L_967:
        /*1608*/ 	.byte	0x04, 0x11
        /*160a*/ 	.short	(.L_969 - .L_968)
	.align		4
.L_968:
        /*160c*/ 	.word	index@(_ZN43_GLOBAL__N__9ae7fba5_10_SoftMax_cu_9f978f6320softmax_warp_forwardIN3c108BFloat16EffLi0ELb1ELb0EEEvPT0_PKT_iiiPKbib)
        /*1610*/ 	.word	0x00000000


	//----- nvinfo : EIATTR_REGCOUNT
	.align		4
.L_969:
        /*1614*/ 	.byte	0x04, 0x2f
        /*1616*/ 	.short	(.L_971 - .L_970)
	.align		4
.L_970:
        /*1618*/ 	.word	index@(_ZN43_GLOBAL__N__9ae7fba5_10_SoftMax_cu_9f978f6320softmax_warp_forwardIN3c108BFloat16EffLi1ELb1ELb0EEEvPT0_PKT_iiiPKbib)
        /*161c*/ 	.word	0x00000013


	//----- nvinfo : EIATTR_FRAME_SIZE
	.align		4
.L_971:
        /*1620*/ 	.byte	0x04, 0x11
        /*1622*/ 	.short	(.L_973 - .L_972)
	.align		4
.L_972:
        /*1624*/ 	.word	index@(_ZN43_GLOBAL__N__9ae7fba5_10_SoftMax_cu_9f978f6320softmax_warp_forwardIN3c108BFloat16EffLi1ELb1ELb0EEEvPT0_PKT_iiiPKbib)
        /*1628*/ 	.word	0x00000000


	//----- nvinfo : EIATTR_REGCOUNT
	.align		4
.L_973:
        /*162c*/ 	.byte	0x04, 0x2f
        /*162e*/ 	.short	(.L_975 - .L_974)
	.align		4
.L_974:
        /*1630*/ 	.word	index@(_ZN43_GLOBAL__N__9ae7fba5_10_SoftMax_cu_9f978f6320softmax_warp_forwardIN3c108BFloat16EffLi2ELb1ELb0EEEvPT0_PKT_iiiPKbib)
        /*1634*/ 	.word	0x00000011


	//----- nvinfo : EIATTR_FRAME_SIZE
	.align		4
.L_975:
        /*1638*/ 	.byte	0x04, 0x11
        /*163a*/ 	.short	(.L_977 - .L_976)
	.align		4
.L_976:
        /*163c*/ 	.word	index@(_ZN43_GLOBAL__N__9ae7fba5_10_SoftMax_cu_9f978f6320softmax_warp_forwardIN3c108BFloat16EffLi2ELb1ELb0EEEvPT0_PKT_iiiPKbib)
        /*1640*/ 	.word	0x00000000


	//----- nvinfo : EIATTR_REGCOUNT
	.align		4
.L_977:
        /*1644*/ 	.byte	0x04, 0x2f
        /*1646*/ 	.short	(.L_979 - .L_978)
	.align		4
.L_978:
        /*1648*/ 	.word	index@(_ZN43_GLOBAL__N__9ae7fba5_10_SoftMax_cu_9f978f6320softmax_warp_forwardIN3c108BFloat16EffLi3ELb1ELb0EEEvPT0_PKT_iiiPKbib)
        /*164c*/ 	.word	0x00000014


	//----- nvinfo : EIATTR_FRAME_SIZE
	.align		4
.L_979:
        /*1650*/ 	.byte	0x04, 0x11
        /*1652*/ 	.short	(.L_981 - .L_980)
	.align		4
.L_980:
        /*1654*/ 	.word	index@(_ZN43_GLOBAL__N__9ae7fba5_10_SoftMax_cu_9f978f6320softmax_warp_forwardIN3c108BFloat16EffLi3ELb1ELb0EEEvPT0_PKT_iiiPKbib)
        /*1658*/ 	.word	0x00000000


	//----- nvinfo : EIATTR_REGCOUNT
	.align		4
.L_981:
        /*165c*/ 	.byte	0x04, 0x2f
        /*165e*/ 	.short	(.L_983 - .L_982)
	.align		4
.L_982:
        /*1660*/ 	.word	index@(_ZN43_GLOBAL__N__9ae7fba5_10_SoftMax_cu_9f978f6320softmax_warp_forwardIN3c108BFloat16EffLi4ELb1ELb0EEEvPT0_PKT_iiiPKbib)
        /*1664*/ 	.word	0x00000012


	//----- nvinfo : EIATTR_FRAME_SIZE
	.align		4
.L_983:
        /*1668*/ 	.byte	0x04, 0x11
        /*166a*/ 	.short	(.L_985 - .L_984)
	.align		4
.L_984:
        /*166c*/ 	.word	index@(_ZN43_GLOBAL__N__9ae7fba5_10_SoftMax_cu_9f978f6320softmax_warp_forwardIN3c108BFloat16EffLi4ELb1ELb0EEEvPT0_PKT_iiiPKbib)
        /*1670*/ 	.word	0x00000000


	//----- nvinfo : EIATTR_REGCOUNT
	.align		4
.L_985:
        /*1674*/ 	.byte	0x04, 0x2f
        /*1676*/ 	.short	(.L_987 - .L_986)
	.align		4
.L_986:
        /*1678*/ 	.word	index@(_ZN43_GLOBAL__N__9ae7fba5_10_SoftMax_cu_9f978f6320softmax_warp_forwardIN3c108BFloat16EffLi5ELb1ELb0EEEvPT0_PKT_iiiPKbib)
        /*167c*/ 	.word	0x00000014


	//----- nvinfo : EIATTR_FRAME_SIZE
	.align		4
.L_987:
        /*1680*/ 	.byte	0x04, 0x11
        /*1682*/ 	.short	(.L_989 - .L_988)
	.align		4
.L_988:
        /*1684*/ 	.word	index@(_ZN43_GLOBAL__N__9ae7fba5_10_SoftMax_cu_9f978f6320softmax_warp_forwardIN3c108BFloat16EffLi5ELb1ELb0EEEvPT0_PKT_iiiPKbib)
        /*1688*/ 	.word	0x00000000


	//----- nvinfo : EIATTR_REGCOUNT
	.align		4
.L_989:
        /*168c*/ 	.byte	0x04, 0x2f
        /*168e*/ 	.short	(.L_991 - .L_990)
	.align		4
.L_990:
        /*1690*/ 	.word	index@(_ZN43_GLOBAL__N__9ae7fba5_10_SoftMax_cu_9f978f6320softmax_warp_forwardIN3c108BFloat16EffLi6ELb1ELb0EEEvPT0_PKT_iiiPKbib)
        /*1694*/ 	.word	0x00000016


	//----- nvinfo : EIATTR_FRAME_SIZE
	.align		4
.L_991:
        /*1698*/ 	.byte	0x04, 0x11
        /*169a*/ 	.short	(.L_993 - .L_992)
	.align		4
.L_992:
        /*169c*/ 	.word	index@(_ZN43_GLOBAL__N__9ae7fba5_10_SoftMax_cu_9f978f6320softmax_warp_forwardIN3c108BFloat16EffLi6ELb1ELb0EEEvPT0_PKT_iiiPKbib)
        /*16a0*/ 	.word	0x00000000


	//----- nvinfo : EIATTR_REGCOUNT
	.align		4
.L_993:
        /*16a4*/ 	.byte	0x04, 0x2f
        /*16a6*/ 	.short	(.L_995 - .L_994)
	.align		4
.L_994:
        /*16a8*/ 	.word	index@(_ZN43_GLOBAL__N__9ae7fba5_10_SoftMax_cu_9f978f6320softmax_warp_forwardIN3c108BFloat16EffLi7ELb1ELb0EEEvPT0_PKT_iiiPKbib)
        /*16ac*/ 	.word	0x00000018


	//----- nvinfo : EIATTR_FRAME_SIZE
	.align		4
.L_995:
        /*16b0*/ 	.byte	0x04, 0x11
        /*16b2*/ 	.short	(.L_997 - .L_996)
	.align		4
.L_996:
        /*16b4*/ 	.word	index@(_ZN43_GLOBAL__N__9ae7fba5_10_SoftMax_cu_9f978f6320softmax_warp_forwardIN3c108BFloat16EffLi7ELb1ELb0EEEvPT0_PKT_iiiPKbib)
        /*16b8*/ 	.word	0x00000000


	//----- nvinfo : EIATTR_REGCOUNT
	.align		4
.L_997:
        /*16bc*/ 	.byte	0x04, 0x2f
        /*16be*/ 	.short	(.L_999 - .L_998)
	.align		4
.L_998:
        /*16c0*/ 	.word	index@(_ZN43_GLOBAL__N__9ae7fba5_10_SoftMax_cu_9f978f6320softmax_warp_forwardIN3c108BFloat16EffLi8ELb1ELb0EEEvPT0_PKT_iiiPKbib)
        /*16c4*/ 	.word	0x00000018


	//----- nvinfo : EIATTR_FRAME_SIZE
	.align		4
.L_999:
        /*16c8*/ 	.byte	0x04, 0x11
        /*16ca*/ 	.short	(.L_1001 - .L_1000)
	.align		4
.L_1000:
        /*16cc*/ 	.word	index@(_ZN43_GLOBAL__N__9ae7fba5_10_SoftMax_cu_9f978f6320softmax_warp_forwardIN3c108BFloat16EffLi8ELb1ELb0EEEvPT0_PKT_iiiPKbib)
        /*16d0*/ 	.word	0x00000000


	//----- nvinfo : EIATTR_REGCOUNT
	.align		4
.L_1001:
        /*16d4*/ 	.byte	0x04, 0x2f
        /*16d6*/ 	.short	(.L_1003 - .L_1002)
	.align		4
.L_1002:
        /*16d8*/ 	.word	index@(_ZN43_GLOBAL__N__9ae7fba5_10_SoftMax_cu_9f978f6320softmax_warp_forwardIN3c108BFloat16EffLi9ELb1ELb0EEEvPT0_PKT_iiiPKbib)
        /*16dc*/ 	.word	0x00000028


	//----- nvinfo : EIATTR_FRAME_SIZE
	.align		4
.L_1003:
        /*16e0*/ 	.byte	0x04, 0x11
        /*16e2*/ 	.short	(.L_1005 - .L_1004)
	.align		4
.L_1004:
        /*16e4*/ 	.word	index@(_ZN43_GLOBAL__N__9ae7fba5_10_SoftMax_cu_9f978f6320softmax_warp_forwardIN3c108BFloat16EffLi9ELb1ELb0EEEvPT0_PKT_iiiPKbib)
        /*16e8*/ 	.word	0x00000000


	//----- nvinfo : EIATTR_REGCOUNT
	.align		4
.L_1005:
        /*16ec*/ 	.byte	0x04, 0x2f
        /*16ee*/ 	.short	(.L_1007 - .L_1006)
	.align		4
.L_1006:
        /*16f0*/ 	.word	index@(_ZN43_GLOBAL__N__9ae7fba5_10_SoftMax_cu_9f978f6320softmax_warp_forwardIN3c108BFloat16EffLi10ELb1ELb0EEEvPT0_PKT_iiiPKbib)
        /*16f4*/ 	.word	0x00000040


	//----- nvinfo : EIATTR_FRAME_SIZE
	.align		4
.L_1007:
        /*16f8*/ 	.byte	0x04, 0x11
        /*16fa*/ 	.short	(.L_1009 - .L_1008)
	.align		4
.L_1008:
        /*16fc*/ 	.word	index@(_ZN43_GLOBAL__N__9ae7fba5_10_SoftMax_cu_9f978f6320softmax_warp_forwardIN3c108BFloat16EffLi10ELb1ELb0EEEvPT0_PKT_iiiPKbib)
        /*1700*/ 	.word	0x00000000


	//----- nvinfo : EIATTR_REGCOUNT
	.align		4
.L_1009:
        /*1704*/ 	.byte	0x04, 0x2f
        /*1706*/ 	.short	(.L_1011 - .L_1010)
	.align		4
.L_1010:
        /*1708*/ 	.word	index@(_ZN43_GLOBAL__N__9ae7fba5_10_SoftMax_cu_9f978f6320softmax_warp_forwardIN3c108BFloat16EffLi11ELb1ELb0EEEvPT0_PKT_iiiPKbib)
        /*170c*/ 	.word	0x00000080


	//----- nvinfo : EIATTR_FRAME_SIZE
	.align		4
.L_1011:
        /*1710*/ 	.byte	0x04, 0x11
        /*1712*/ 	.short	(.L_1013 - .L_1012)
	.align		4
.L_1012:
        /*1714*/ 	.word	index@(_ZN43_GLOBAL__N__9ae7fba5_10_SoftMax_cu_9f978f6320softmax_warp_forwardIN3c108BFloat16EffLi11ELb1ELb0EEEvPT0_PKT_iiiPKbib)
        /*1718*/ 	.word	0x00000000


	//----- nvinfo : EIATTR_REGCOUNT
	.align		4
.L_1013:
        /*171c*/ 	.byte	0x04, 0x2f
        /*171e*/ 	.short	(.L_1015 - .L_1014)
	.align		4
.L_1014:
        /*1720*/ 	.word	index@(_ZN43_GLOBAL__N__9ae7fba5_10_SoftMax_cu_9f978f6321softmax_warp_backwardIdddLi0ELb1ELb0EEEvPT0_PKT_S5_iiiPKb)
        /*1724*/ 	.word	0x0000001a


	//----- nvinfo : EIATTR_FRAME_SIZE
	.align		4
.L_1015:
        /*1728*/ 	.byte	0x04, 0x11
        /*172a*/ 	.short	(.L_1017 - .L_1016)
	.align		4
.L_1016:
        /*172c*/ 	.word	index@(_ZN43_GLOBAL__N__9ae7fba5_10_SoftMax_cu_9f978f6321softmax_warp_backwardIdddLi0ELb1ELb0EEEvPT0_PKT_S5_iiiPKb)
        /*1730*/ 	.word	0x00000000


	//----- nvinfo : EIATTR_REGCOUNT
	.align		4
.L_1017:
        /*1734*/ 	.byte	0x04, 0x2f
        /*1736*/ 	.short	(.L_1019 - .L_1018)
	.align		4
.L_1018:
        /*1738*/ 	.word	index@(_ZN43_GLOBAL__N__9ae7fba5_10_SoftMax_cu_9f978f6321softmax_warp_backwardIdddLi1ELb1ELb0EEEvPT0_PKT_S5_iiiPKb)
        /*173c*/ 	.word	0x0000001c


	//----- nvinfo : EIATTR_FRAME_SIZE
	.align		4
.L_1019:
        /*1740*/ 	.byte	0x04, 0x11
        /*1742*/ 	.short	(.L_1021 - .L_1020)
	.align		4
.L_1020:
        /*1744*/ 	.word	index@(_ZN43_GLOBAL__N__9ae7fba5_10_SoftMax_cu_9f978f6321softmax_warp_backwardIdddLi1ELb1ELb0EEEvPT0_PKT_S5_iiiPKb)
        /*1748*/ 	.word	0x00000000


	//----- nvinfo : EIATTR_REGCOUNT
	.align		4
.L_1021:
        /*174c*/ 	.byte	0x04, 0x2f
        /*174e*/ 	.short	(.L_1023 - .L_1022)
	.align		4
.L_1022:
        /*1750*/ 	.word	index@(_ZN43_GLOBAL__N__9ae7fba5_10_SoftMax_cu_9f978f6321softmax_warp_backwardIdddLi2ELb1ELb0EEEvPT0_PKT_S5_iiiPKb)
        /*1754*/ 	.word	0x0000001e


	//----- nvinfo : EIATTR_FRAME_SIZE
	.align		4
.L_1023:
        /*1758*/ 	.byte	0x04, 0x11
        /*175a*/ 	.short	(.L_1025 - .L_1024)
	.align		4
.L_1024:
        /*175c*/ 	.word	index@(_ZN43_GLOBAL__N__9ae7fba5_10_SoftMax_cu_9f978f6321softmax_warp_backwardIdddLi2ELb1ELb0EEEvPT0_PKT_S5_iiiPKb)
        /*1760*/ 	.word	0x00000000


	//----- nvinfo : EIATTR_REGCOUNT
	.align		4
.L_1025:
        /*1764*/ 	.byte	0x04, 0x2f
        /*1766*/ 	.short	(.L_1027 - .L_1026)
	.align		4
.L_1026:
        /*1768*/ 	.word	index@(_ZN43_GLOBAL__N__9ae7fba5_10_SoftMax_cu_9f978f6321softmax_warp_backwardIdddLi3ELb1ELb0EEEvPT0_PKT_S5_iiiPKb)
        /*176c*/ 	.word	0x0000001e


	//----- nvinfo : EIATTR_FRAME_SIZE
	.align		4
.L_1027:
        /*1770*/ 	.byte	0x04, 0x11
        /*1772*/ 	.short	(.L_1029 - .L_1028)
	.align		4
.L_1028:
        /*1774*/ 	.word	index@(_ZN43_GLOBAL__N__9ae7fba5_10_SoftMax_cu_9f978f6321softmax_warp_backwardIdddLi3ELb1ELb0EEEvPT0_PKT_S5_iiiPKb)
        /*1778*/ 	.word	0x00000000


	//----- nvinfo : EIATTR_REGCOUNT
	.align		4
.L_1029:
        /*177c*/ 	.byte	0x04, 0x2f
        /*177e*/ 	.short	(.L_1031 - .L_1030)
	.align		4
.L_1030:
        /*1780*/ 	.word	index@(_ZN43_GLOBAL__N__9ae7fba5_10_SoftMax_cu_9f978f6321softmax_warp_backwardIdddLi4ELb1ELb0EEEvPT0_PKT_S5_iiiPKb)
        /*1784*/ 	.word	0x00000020


	//----- nvinfo : EIATTR_FRAME_SIZE
	.align		4
.L_1031:
        /*1788*/ 	.byte	0x04, 0x11
        /*178a*/ 	.short	(.L_1033 - .L_1032)
	.align		4
.L_1032:
        /*178c*/ 	.word	index@(_ZN43_GLOBAL__N__9ae7fba5_10_SoftMax_cu_9f978f6321softmax_warp_backwardIdddLi4ELb1ELb0EEEvPT0_PKT_S5_iiiPKb)
        /*1790*/ 	.word	0x00000000


	//----- nvinfo : EIATTR_REGCOUNT
	.align		4
.L_1033:
        /*1794*/ 	.byte	0x04, 0x2f
        /*1796*/ 	.short	(.L_1035 - .L_1034)
	.align		4
.L_1034:
        /*1798*/ 	.word	index@(_ZN43_GLOBAL__N__9ae7fba5_10_SoftMax_cu_9f978f6321softmax_warp_backwardIdddLi5ELb1ELb0EEEvPT0_PKT_S5_iiiPKb)
        /*179c*/ 	.word	0x0000001e


	//----- nvinfo : EIATTR_FRAME_SIZE
	.align		4
.L_1035:
        /*17a0*/ 	.byte	0x04, 0x11
        /*17a2*/ 	.short	(.L_1037 - .L_1036)
	.align		4
.L_1036:
        /*17a4*/ 	.word	index@(_ZN43_GLOBAL__N__9ae7fba5_10_SoftMax_cu_9f978f6321softmax_warp_backwardIdddLi5ELb1ELb0EEEvPT0_PKT_S5_iiiPKb)
        /*17a8*/ 	.word	0x00000000


	//----- nvinfo : EIATTR_REGCOUNT
	.align		4
.L_1037:
        /*17ac*/ 	.byte	0x04, 0x2f
        /*17ae*/ 	.short	(.L_1039 - .L_1038)
	.align		4
.L_1038:
        /*17b0*/ 	.word	index@(_ZN43_GLOBAL__N__9ae7fba5_10_SoftMax_cu_9f978f6321softmax_warp_backwardIdddLi6ELb1ELb0EEEvPT0_PKT_S5_iiiPKb)
        /*17b4*/ 	.word	0x00000026


	//----- nvinfo : EIATTR_FRAME_SIZE
	.align		4
.L_1039:
        /*17b8*/ 	.byte	0x04, 0x11
        /*17ba*/ 	.short	(.L_1041 - .L_1040)
	.align		4
.L_1040:
        /*17bc*/ 	.word	index@(_ZN43_GLOBAL__N__9ae7fba5_10_SoftMax_cu_9f978f6321softmax_warp_backwardIdddLi6ELb1ELb0EEEvPT0_PKT_S5_iiiPKb)
        /*17c0*/ 	.word	0x00000000


	//----- nvinfo : EIATTR_REGCOUNT
	.align		4
.L_1041:
        /*17c4*/ 	.byte	0x04, 0x2f
        /*17c6*/ 	.short	(.L_1043 - .L_1042)
	.align		4
.L_1042:
        /*17c8*/ 	.word	index@(_ZN43_GLOBAL__N__9ae7fba5_10_SoftMax_cu_9f978f6321softmax_warp_backwardIdddLi7ELb1ELb0EEEvPT0_PKT_S5_iiiPKb)
        /*17cc*/ 	.word	0x00000034


	//----- nvinfo : EIATTR_FRAME_SIZE
	.align		4
.L_1043:
        /*17d0*/ 	.byte	0x04, 0x11
        /*17d2*/ 	.short	(.L_1045 - .L_1044)
	.align		4
.L_1044:
        /*17d4*/ 	.word	index@(_ZN43_GLOBAL__N__9ae7fba5_10_SoftMax_cu_9f978f6321softmax_warp_backwardIdddLi7ELb1ELb0EEEvPT0_PKT_S5_iiiPKb)
        /*17d8*/ 	.word	0x00000000


	//----- nvinfo : EIATTR_REGCOUNT
	.align		4
.L_1045:
        /*17dc*/ 	.byte	0x04, 0x2f
        /*17de*/ 	.short	(.L_1047 - .L_1046)
	.align		4
.L_1046:
        /*17e0*/ 	.word	index@(_ZN43_GLOBAL__N__9ae7fba5_10_SoftMax_cu_9f978f6321softmax_warp_backwardIdddLi8ELb1ELb0EEEvPT0_PKT_S5_iiiPKb)
        /*17e4*/ 	.word	0x00000030


	//----- nvinfo : EIATTR_FRAME_SIZE
	.align		4
.L_1047:
        /*17e8*/ 	.byte	0x04, 0x11
        /*17ea*/ 	.short	(.L_1049 - .L_1048)
	.align		4
.L_1048:
        /*17ec*/ 	.word	index@(_ZN43_GLOBAL__N__9ae7fba5_10_SoftMax_cu_9f978f6321softmax_warp_backwardIdddLi8ELb1ELb0EEEvPT0_PKT_S5_iiiPKb)
        /*17f0*/ 	.word	0x00000000


	//----- nvinfo : EIATTR_REGCOUNT
	.align		4
.L_1049:
        /*17f4*/ 	.byte	0x04, 0x2f
        /*17f6*/ 	.short	(.L_1051 - .L_1050)
	.align		4
.L_1050:
        /*17f8*/ 	.word	index@(_ZN43_GLOBAL__N__9ae7fba5_10_SoftMax_cu_9f978f6321softmax_warp_backwardIdddLi9ELb1ELb0EEEvPT0_PKT_S5_iiiPKb)
        /*17fc*/ 	.word	0x00000050


	//----- nvinfo : EIATTR_FRAME_SIZE
	.align		4
.L_1051:
        /*1800*/ 	.byte	0x04, 0x11
        /*1802*/ 	.short	(.L_1053 - .L_1052)
	.align		4
.L_1052:
        /*1804*/ 	.word	index@(_ZN43_GLOBAL__N__9ae7fba5_10_SoftMax_cu_9f978f6321softmax_warp_backwardIdddLi9ELb1ELb0EEEvPT0_PKT_S5_iiiPKb)
        /*1808*/ 	.word	0x00000000


	//----- nvinfo : EIATTR_REGCOUNT
	.align		4
.L_1053:
        /*180c*/ 	.byte	0x04, 0x2f
        /*180e*/ 	.short	(.L_1055 - .L_1054)
	.align		4
.L_1054:
        /*1810*/ 	.word	index@(_ZN43_GLOBAL__N__9ae7fba5_10_SoftMax_cu_9f978f6321softmax_warp_backwardIdddLi10ELb1ELb0EEEvPT0_PKT_S5_iiiPKb)
        /*1814*/ 	.word	0x00000092


	//----- nvinfo : EIATTR_FRAME_SIZE
	.align		4
.L_1055:
        /*1818*/ 	.byte	0x04, 0x11
        /*181a*/ 	.short	(.L_1057 - .L_1056)
	.align		4
.L_1056:
        /*181c*/ 	.word	index@(_ZN43_GLOBAL__N__9ae7fba5_10_SoftMax_cu_9f978f6321softmax_warp_backwardIdddLi10ELb1ELb0EEEvPT0_PKT_S5_iiiPKb)
        /*1820*/ 	.word	0x00000000


	//----- nvinfo : EIATTR_REGCOUNT
	.align		4
.L_1057:
        /*1824*/ 	.byte	0x04, 0x2f
        /*1826*/ 	.short	(.L_1059 - .L_1058)
	.align		4
.L_1058:
        /*1828*/ 	.word	index@(_ZN43_GLOBAL__N__9ae7fba5_10_SoftMax_cu_9f978f6321softmax_warp_backwardIfffLi0ELb1ELb0EEEvPT0_PKT_S5_iiiPKb)
        /*182c*/ 	.word	0x00000013


	//----- nvinfo : EIATTR_FRAME_SIZE
	.align		4
.L_1059:
        /*1830*/ 	.byte	0x04, 0x11
        /*1832*/ 	.short	(.L_1061 - .L_1060)
	.align		4
.L_1060:
        /*1834*/ 	.word	index@(_ZN43_GLOBAL__N__9ae7fba5_10_SoftMax_cu_9f978f6321softmax_warp_backwardIfffLi0ELb1ELb0EEEvPT0_PKT_S5_iiiPKb)
        /*1838*/ 	.word	0x00000000


	//----- nvinfo : EIATTR_REGCOUNT
	.align		4
.L_1061:
        /*183c*/ 	.byte	0x04, 0x2f
        /*183e*/ 	.short	(.L_1063 - .L_1062)
	.align		4
.L_1062:
        /*1840*/ 	.word	index@(_ZN43_GLOBAL__N__9ae7fba5_10_SoftMax_cu_9f978f6321softmax_warp_backwardIfffLi1ELb1ELb0EEEvPT0_PKT_S5_iiiPKb)
        /*1844*/ 	.word	0x00000016


	//----- nvinfo : EIATTR_FRAME_SIZE
	.align		4
.L_1063:
        /*1848*/ 	.byte	0x04, 0x11
        /*184a*/ 	.short	(.L_1065 - .L_1064)
	.align		4
.L_1064:
        /*184c*/ 	.word	index@(_ZN43_GLOBAL__N__9ae7fba5_10_SoftMax_cu_9f978f6321softmax_warp_backwardIfffLi1ELb1ELb0EEEvPT0_PKT_S5_iiiPKb)
        /*1850*/ 	.word	0x00000000


	//----- nvinfo : EIATTR_REGCOUNT
	.align		4
.L_1065:
        /*1854*/ 	.byte	0x04, 0x2f
        /*1856*/ 	.short	(.L_1067 - .L_1066)
	.align		4
.L_1066:
        /*1858*/ 	.word	index@(_ZN43_GLOBAL__N__9ae7fba5_10_SoftMax_cu_9f978f6321softmax_warp_backwardIfffLi2ELb1ELb0EEEvPT0_PKT_S5_iiiPKb)
        /*185c*/ 	.word	0x00000018


	//----- nvinfo : EIATTR_FRAME_SIZE
	.align		4
.L_1067:
        /*1860*/ 	.byte	0x04, 0x11
        /*1862*/ 	.short	(.L_1069 - .L_1068)
	.align		4
.L_1068:
        /*1864*/ 	.word	index@(_ZN43_GLOBAL__N__9ae7fba5_10_SoftMax_cu_9f978f6321softmax_warp_backwardIfffLi2ELb1ELb0EEEvPT0_PKT_S5_iiiPKb)
        /*1868*/ 	.word	0x00000000


	//----- nvinfo : EIATTR_REGCOUNT
	.align		4
.L_1069:
        /*186c*/ 	.byte	0x04, 0x2f
        /*186e*/ 	.short	(.L_1071 - .L_1070)
	.align		4
.L_1070:
        /*1870*/ 	.word	index@(_ZN43_GLOBAL__N__9ae7fba5_10_SoftMax_cu_9f978f6321softmax_warp_backwardIfffLi3ELb1ELb0EEEvPT0_PKT_S5_iiiPKb)
        /*1874*/ 	.word	0x00000018


	//----- nvinfo : EIATTR_FRAME_SIZE
	.align		4
.L_1071:
        /*1878*/ 	.byte	0x04, 0x11
        /*187a*/ 	.short	(.L_1073 - .L_1072)
	.align		4
.L_1072:
        /*187c*/ 	.word	index@(_ZN43_GLOBAL__N__9ae7fba5_10_SoftMax_cu_9f978f6321softmax_warp_backwardIfffLi3ELb1ELb0EEEvPT0_PKT_S5_iiiPKb)
        /*1880*/ 	.word	0x00000000


	//----- nvinfo : EIATTR_REGCOUNT
	.align		4
.L_1073:
        /*1884*/ 	.byte	0x04, 0x2f
        /*1886*/ 	.short	(.L_1075 - .L_1074)
	.align		4
.L_1074:
        /*1888*/ 	.word	index@(_ZN43_GLOBAL__N__9ae7fba5_10_SoftMax_cu_9f978f6321softmax_warp_backwardIfffLi4ELb1ELb0EEEvPT0_PKT_S5_iiiPKb)
        /*188c*/ 	.word	0x00000016


	//----- nvinfo : EIATTR_FRAME_SIZE
	.align		4
.L_1075:
        /*1890*/ 	.byte	0x04, 0x11
        /*1892*/ 	.short	(.L_1077 - .L_1076)
	.align		4
.L_1076:
        /*1894*/ 	.word	index@(_ZN43_GLOBAL__N__9ae7fba5_10_SoftMax_cu_9f978f6321softmax_warp_backwardIfffLi4ELb1ELb0EEEvPT0_PKT_S5_iiiPKb)
        /*1898*/ 	.word	0x00000000


	//----- nvinfo : EIATTR_REGCOUNT
	.align		4
.L_1077:
        /*189c*/ 	.byte	0x04, 0x2f
        /*189e*/ 	.short	(.L_1079 - .L_1078)
	.align		4
.L_1078:
        /*18a0*/ 	.word	index@(_ZN43_GLOBAL__N__9ae7fba5_10_SoftMax_cu_9f978f6321softmax_warp_backwardIfffLi5ELb1ELb0EEEvPT0_PKT_S5_iiiPKb)
        /*18a4*/ 	.word	0x00000016


	//----- nvinfo : EIATTR_FRAME_SIZE
	.align		4
.L_1079:
        /*18a8*/ 	.byte	0x04, 0x11
        /*18aa*/ 	.short	(.L_1081 - .L_1080)
	.align		4
.L_1080:
        /*18ac*/ 	.word	index@(_ZN43_GLOBAL__N__9ae7fba5_10_SoftMax_cu_9f978f6321softmax_warp_backwardIfffLi5ELb1ELb0EEEvPT0_PKT_S5_iiiPKb)
        /*18b0*/ 	.word	0x00000000


	//----- nvinfo : EIATTR_REGCOUNT
	.align		4
.L_1081:
        /*18b4*/ 	.byte	0x04, 0x2f
        /*18b6*/ 	.short	(.L_1083 - .L_1082)
	.align		4
.L_1082:
        /*18b8*/ 	.word	index@(_ZN43_GLOBAL__N__9ae7fba5_10_SoftMax_cu_9f978f6321softmax_warp_backwardIfffLi6ELb1ELb0EEEvPT0_PKT_S5_iiiPKb)
        /*18bc*/ 	.word	0x0000001b


	//----- nvinfo : EIATTR_FRAME_SIZE
	.align		4
.L_1083:
        /*18c0*/ 	.byte	0x04, 0x11
        /*18c2*/ 	.short	(.L_1085 - .L_1084)
	.align		4
.L_1084:
        /*18c4*/ 	.word	index@(_ZN43_GLOBAL__N__9ae7fba5_10_SoftMax_cu_9f978f6321softmax_warp_backwardIfffLi6ELb1ELb0EEEvPT0_PKT_S5_iiiPKb)
        /*18c8*/ 	.word	0x00000000


	//----- nvinfo : EIATTR_REGCOUNT
	.align		4
.L_1085:
        /*18cc*/ 	.byte	0x04, 0x2f
        /*18ce*/ 	.short	(.L_1087 - .L_1086)
	.align		4
.L_1086:
        /*18d0*/ 	.word	index@(_ZN43_GLOBAL__N__9ae7fba5_10_SoftMax_cu_9f978f6321softmax_warp_backwardIfffLi7ELb1ELb0EEEvPT0_PKT_S5_iiiPKb)
        /*18d4*/ 	.word	0x00000020


	//----- nvinfo : EIATTR_FRAME_SIZE
	.align		4
.L_1087:
        /*18d8*/ 	.byte	0x04, 0x11
        /*18da*/ 	.short	(.L_1089 - .L_1088)
	.align		4
.L_1088:
        /*18dc*/ 	.word	index@(_ZN43_GLOBAL__N__9ae7fba5_10_SoftMax_cu_9f978f6321softmax_warp_backwardIfffLi7ELb1ELb0EEEvPT0_PKT_S5_iiiPKb)
        /*18e0*/ 	.word	0x00000000


	//----- nvinfo : EIATTR_REGCOUNT
	.align		4
.L_1089:
        /*18e4*/ 	.byte	0x04, 0x2f
        /*18e6*/ 	.short	(.L_1091 - .L_1090)
	.align		4
.L_1090:
        /*18e8*/ 	.word	index@(_ZN43_GLOBAL__N__9ae7fba5_10_SoftMax_cu_9f978f6321softmax_warp_backwardIfffLi8ELb1ELb0EEEvPT0_PKT_S5_iiiPKb)
        /*18ec*/ 	.word	0x0000001d


	//----- nvinfo : EIATTR_FRAME_SIZE
	.align		4
.L_1091:
        /*18f0*/ 	.byte	0x04, 0x11
        /*18f2*/ 	.short	(.L_1093 - .L_1092)
	.align		4
.L_1092:
        /*18f4*/ 	.word	index@(_ZN43_GLOBAL__N__9ae7fba5_10_SoftMax_cu_9f978f6321softmax_warp_backwardIfffLi8ELb1ELb0EEEvPT0_PKT_S5_iiiPKb)
        /*18f8*/ 	.word	0x00000000


	//----- nvinfo : EIATTR_REGCOUNT
	.align		4
.L_1093:
        /*18fc*/ 	.byte	0x04, 0x2f
        /*18fe*/ 	.short	(.L_1095 - .L_1094)
	.align		4
.L_1094:
        /*1900*/ 	.word	index@(_ZN43_GLOBAL__N__9ae7fba5_10_SoftMax_cu_9f978f6321softmax_warp_backwardIfffLi9ELb1ELb0EEEvPT0_PKT_S5_iiiPKb)
        /*1904*/ 	.word	0x0000002d


	//----- nvinfo : EIATTR_FRAME_SIZE
	.align		4
.L_1095:
        /*1908*/ 	.byte	0x04, 0x11
        /*190a*/ 	.short	(.L_1097 - .L_1096)
	.align		4
.L_1096:
        /*190c*/ 	.word	index@(_ZN43_GLOBAL__N__9ae7fba5_10_SoftMax_cu_9f978f6321softmax_warp_backwardIfffLi9ELb1ELb0EEEvPT0_PKT_S5_iiiPKb)
        /*1910*/ 	.word	0x00000000


	//----- nvinfo : EIATTR_REGCOUNT
	.align		4
.L_1097:
        /*1914*/ 	.byte	0x04, 0x2f
        /*1916*/ 	.short	(.L_1099 - .L_1098)
	.align		4
.L_1098:
        /*1918*/ 	.word	index@(_ZN43_GLOBAL__N__9ae7fba5_10_SoftMax_cu_9f978f6321softmax_warp_backwardIfffLi10ELb1ELb0EEEvPT0_PKT_S5_iiiPKb)
        /*191c*/ 	.word	0x0000004d


	//----- nvinfo : EIATTR_FRAME_SIZE
	.align		4
.L_1099:
        /*1920*/ 	.byte	0x04, 0x11
        /*1922*/ 	.short	(.L_1101 - .L_1100)
	.align		4
.L_1100:
        /*1924*/ 	.word	index@(_ZN43_GLOBAL__N__9ae7fba5_10_SoftMax_cu_9f978f6321softmax_warp_backwardIfffLi10ELb1ELb0EEEvPT0_PKT_S5_iiiPKb)
        /*1928*/ 	.word	0x00000000


	//----- nvinfo : EIATTR_REGCOUNT
	.align		4
.L_1101:
        /*192c*/ 	.byte	0x04, 0x2f
        /*192e*/ 	.short	(.L_1103 - .L_1102)
	.align		4
.L_1102:
        /*1930*/ 	.word	index@(_ZN43_GLOBAL__N__9ae7fba5_10_SoftMax_cu_9f978f6321softmax_warp_backwardIN3c104HalfES2_fLi0ELb1ELb0EEEvPT0_PKT_S7_iiiPKb)
        /*1934*/ 	.word	0x00000014


	//----- nvinfo : EIATTR_FRAME_SIZE
	.align		4
.L_1103:
        /*1938*/ 	.byte	0x04, 0x11
        /*193a*/ 	.short	(.L_1105 - .L_1104)
	.align		4
.L_1104:
        /*193c*/ 	.word	index@(_ZN43_GLOBAL__N__9ae7fba5_10_SoftMax_cu_9f978f6321softmax_warp_backwardIN3c104HalfES2_fLi0ELb1ELb0EEEvPT0_PKT_S7_iiiPKb)
        /*1940*/ 	.word	0x00000000


	//----- nvinfo : EIATTR_REGCOUNT
	.align		4
.L_1105:
        /*1944*/ 	.byte	0x04, 0x2f
        /*1946*/ 	.short	(.L_1107 - .L_1106)
	.align		4
.L_1106:
        /*1948*/ 	.word	index@(_ZN43_GLOBAL__N__9ae7fba5_10_SoftMax_cu_9f978f6321softmax_warp_backwardIN3c104HalfES2_fLi1ELb1ELb0EEEvPT0_PKT_S7_iiiPKb)
        /*194c*/ 	.word	0x00000013


	//----- nvinfo : EIATTR_FRAME_SIZE
	.align		4
.L_1107:
        /*1950*/ 	.byte	0x04, 0x11
        /*1952*/ 	.short	(.L_1109 - .L_1108)
	.align		4
.L_1108:
        /*1954*/ 	.word	index@(_ZN43_GLOBAL__N__9ae7fba5_10_SoftMax_cu_9f978f6321softmax_warp_backwardIN3c104HalfES2_fLi1ELb1ELb0EEEvPT0_PKT_S7_iiiPKb)
        /*1958*/ 	.word	0x00000000


	//----- nvinfo : EIATTR_REGCOUNT
	.align		4
.L_1109:
        /*195c*/ 	.byte	0x04, 0x2f
        /*195e*/ 	.short	(.L_1111 - .L_1110)
	.align		4
.L_1110:
        /*1960*/ 	.word	index@(_ZN43_GLOBAL__N__9ae7fba5_10_SoftMax_cu_9f978f6321softmax_warp_backwardIN3c104HalfES2_fLi2ELb1ELb0EEEvPT0_PKT_S7_iiiPKb)
        /*1964*/ 	.word	0x00000013


	//----- nvinfo : EIATTR_FRAME_SIZE
	.align		4
.L_1111:
        /*1968*/ 	.byte	0x04, 0x11
        /*196a*/ 	.short	(.L_1113 - .L_1112)
	.align		4
.L_1112:
        /*196c*/ 	.word	index@(_ZN43_GLOBAL__N__9ae7fba5_10_SoftMax_cu_9f978f6321softmax_warp_backwardIN3c104HalfES2_fLi2ELb1ELb0EEEvPT0_PKT_S7_iiiPKb)
        /*1970*/ 	.word	0x00000000


	//----- nvinfo : EIATTR_REGCOUNT
	.align		4
.L_1113:
        /*1974*/ 	.byte	0x04, 0x2f
        /*1976*/ 	.short	(.L_1115 - .L_1114)
	.align		4
.L_1114:
        /*1978*/ 	.word	index@(_ZN43_GLOBAL__N__9ae7fba5_10_SoftMax_cu_9f978f6321softmax_warp_backwardIN3c104HalfES2_fLi3ELb1ELb0EEEvPT0_PKT_S7_iiiPKb)
        /*197c*/ 	.word	0x00000014


	//----- nvinfo : EIATTR_FRAME_SIZE
	.align		4
.L_1115:
        /*1980*/ 	.byte	0x04, 0x11
        /*1982*/ 	.short	(.L_1117 - .L_1116)
	.align		4
.L_1116:
        /*1984*/ 	.word	index@(_ZN43_GLOBAL__N__9ae7fba5_10_SoftMax_cu_9f978f6321softmax_warp_backwardIN3c104HalfES2_fLi3ELb1ELb0EEEvPT0_PKT_S7_iiiPKb)
        /*1988*/ 	.word	0x00000000


	//----- nvinfo : EIATTR_REGCOUNT
	.align		4
.L_1117:
        /*198c*/ 	.byte	0x04, 0x2f
        /*198e*/ 	.short	(.L_1119 - .L_1118)
	.align		4
.L_1118:
        /*1990*/ 	.word	index@(_ZN43_GLOBAL__N__9ae7fba5_10_SoftMax_cu_9f978f6321softmax_warp_backwardIN3c104HalfES2_fLi4ELb1ELb0EEEvPT0_PKT_S7_iiiPKb)
        /*1994*/ 	.word	0x00000015


	//----- nvinfo : EIATTR_FRAME_SIZE
	.align		4
.L_1119:
        /*1998*/ 	.byte	0x04, 0x11
        /*199a*/ 	.short	(.L_1121 - .L_1120)
	.align		4
.L_1120:
        /*199c*/ 	.word	index@(_ZN43_GLOBAL__N__9ae7fba5_10_SoftMax_cu_9f978f6321softmax_warp_backwardIN3c104HalfES2_fLi4ELb1ELb0EEEvPT0_PKT_S7_iiiPKb)
        /*19a0*/ 	.word	0x00000000


	//----- nvinfo : EIATTR_REGCOUNT
	.align		4
.L_1121:
        /*19a4*/ 	.byte	0x04, 0x2f
        /*19a6*/ 	.short	(.L_1123 - .L_1122)
	.align		4
.L_1122:
        /*19a8*/ 	.word	index@(_ZN43_GLOBAL__N__9ae7fba5_10_SoftMax_cu_9f978f6321softmax_warp_backwardIN3c104HalfES2_fLi5ELb1ELb0EEEvPT0_PKT_S7_iiiPKb)
        /*19ac*/ 	.word	0x00000015


	//----- nvinfo : EIATTR_FRAME_SIZE
	.align		4
.L_1123:
        /*19b0*/ 	.byte	0x04, 0x11
        /*19b2*/ 	.short	(.L_1125 - .L_1124)
	.align		4
.L_1124:
        /*19b4*/ 	.word	index@(_ZN43_GLOBAL__N__9ae7fba5_10_SoftMax_cu_9f978f6321softmax_warp_backwardIN3c104HalfES2_fLi5ELb1ELb0EEEvPT0_PKT_S7_iiiPKb)
        /*19b8*/ 	.word	0x00000000


	//----- nvinfo : EIATTR_REGCOUNT
	.align		4
.L_1125:
        /*19bc*/ 	.byte	0x04, 0x2f
        /*19be*/ 	.short	(.L_1127 - .L_1126)
	.align		4
.L_1126:
        /*19c0*/ 	.word	index@(_ZN43_GLOBAL__N__9ae7fba5_10_SoftMax_cu_9f978f6321softmax_warp_backwardIN3c104HalfES2_fLi6ELb1ELb0EEEvPT0_PKT_S7_iiiPKb)
        /*19c4*/ 	.word	0x0000001b


	//----- nvinfo : EIATTR_FRAME_SIZE
	.align		4
.L_1127:
        /*19c8*/ 	.byte	0x04, 0x11
        /*19ca*/ 	.short	(.L_1129 - .L_1128)
	.align		4
.L_1128:
        /*19cc*/ 	.word	index@(_ZN43_GLOBAL__N__9ae7fba5_10_SoftMax_cu_9f978f6321softmax_warp_backwardIN3c104HalfES2_fLi6ELb1ELb0EEEvPT0_PKT_S7_iiiPKb)
        /*19d0*/ 	.word	0x00000000


	//----- nvinfo : EIATTR_REGCOUNT
	.align		4
.L_1129:
        /*19d4*/ 	.byte	0x04, 0x2f
        /*19d6*/ 	.short	(.L_1131 - .L_1130)
	.align		4
.L_1130:
        /*19d8*/ 	.word	index@(_ZN43_GLOBAL__N__9ae7fba5_10_SoftMax_cu_9f978f6321softmax_warp_backwardIN3c104HalfES2_fLi7ELb1ELb0EEEvPT0_PKT_S7_iiiPKb)
        /*19dc*/ 	.word	0x00000020


	//----- nvinfo : EIATTR_FRAME_SIZE
	.align		4
.L_1131:
        /*19e0*/ 	.byte	0x04, 0x11
        /*19e2*/ 	.short	(.L_1133 - .L_1132)
	.align		4
.L_1132:
        /*19e4*/ 	.word	index@(_ZN43_GLOBAL__N__9ae7fba5_10_SoftMax_cu_9f978f6321softmax_warp_backwardIN3c104HalfES2_fLi7ELb1ELb0EEEvPT0_PKT_S7_iiiPKb)
        /*19e8*/ 	.word	0x00000000


	//----- nvinfo : EIATTR_REGCOUNT
	.align		4
.L_1133:
        /*19ec*/ 	.byte	0x04, 0x2f
        /*19ee*/ 	.short	(.L_1135 - .L_1134)
	.align		4
.L_1134:
        /*19f0*/ 	.word	index@(_ZN43_GLOBAL__N__9ae7fba5_10_SoftMax_cu_9f978f6321softmax_warp_backwardIN3c104HalfES2_fLi8ELb1ELb0EEEvPT0_PKT_S7_iiiPKb)
        /*19f4*/ 	.word	0x0000001c


	//----- nvinfo : EIATTR_FRAME_SIZE
	.align		4
.L_1135:
        /*19f8*/ 	.byte	0x04, 0x11
        /*19fa*/ 	.short	(.L_1137 - .L_1136)
	.align		4
.L_1136:
        /*19fc*/ 	.word	index@(_ZN43_GLOBAL__N__9ae7fba5_10_SoftMax_cu_9f978f6321softmax_warp_backwardIN3c104HalfES2_fLi8ELb1ELb0EEEvPT0_PKT_S7_iiiPKb)
        /*1a00*/ 	.word	0x00000000


	//----- nvinfo : EIATTR_REGCOUNT
	.align		4
.L_1137:
        /*1a04*/ 	.byte	0x04, 0x2f
        /*1a06*/ 	.short	(.L_1139 - .L_1138)
	.align		4
.L_1138:
        /*1a08*/ 	.word	index@(_ZN43_GLOBAL__N__9ae7fba5_10_SoftMax_cu_9f978f6321softmax_warp_backwardIN3c104HalfES2_fLi9ELb1ELb0EEEvPT0_PKT_S7_iiiPKb)
        /*1a0c*/ 	.word	0x0000002e


	//----- nvinfo : EIATTR_FRAME_SIZE
	.align		4
.L_1139:
        /*1a10*/ 	.byte	0x04, 0x11
        /*1a12*/ 	.short	(.L_1141 - .L_1140)
	.align		4
.L_1140:
        /*1a14*/ 	.word	index@(_ZN43_GLOBAL__N__9ae7fba5_10_SoftMax_cu_9f978f6321softmax_warp_backwardIN3c104HalfES2_fLi9ELb1ELb0EEEvPT0_PKT_S7_iiiPKb)
        /*1a18*/ 	.word	0x00000000


	//----- nvinfo : EIATTR_REGCOUNT
	.align		4
.L_1141:
        /*1a1c*/ 	.byte	0x04, 0x2f
        /*1a1e*/ 	.short	(.L_1143 - .L_1142)
	.align		4
.L_1142:
        /*1a20*/ 	.word	index@(_ZN43_GLOBAL__N__9ae7fba5_10_SoftMax_cu_9f978f6321softmax_warp_backwardIN3c104HalfES2_fLi10ELb1ELb0EEEvPT0_PKT_S7_iiiPKb)
        /*1a24*/ 	.word	0x0000004d


	//----- nvinfo : EIATTR_FRAME_SIZE
	.align		4
.L_1143:
        /*1a28*/ 	.byte	0x04, 0x11
        /*1a2a*/ 	.short	(.L_1145 - .L_1144)
	.align		4
.L_1144:
        /*1a2c*/ 	.word	index@(_ZN43_GLOBAL__N__9ae7fba5_10_SoftMax_cu_9f978f6321softmax_warp_backwardIN3c104HalfES2_fLi10ELb1ELb0EEEvPT0_PKT_S7_iiiPKb)
        /*1a30*/ 	.word	0x00000000


	//----- nvinfo : EIATTR_REGCOUNT
	.align		4
.L_1145:
        /*1a34*/ 	.byte	0x04, 0x2f
        /*1a36*/ 	.short	(.L_1147 - .L_1146)
	.align		4
.L_1146:
        /*1a38*/ 	.word	index@(_ZN43_GLOBAL__N__9ae7fba5_10_SoftMax_cu_9f978f6321softmax_warp_backwardIfN3c104HalfEfLi0ELb1ELb0EEEvPT0_PKT_S7_iiiPKb)
        /*1a3c*/ 	.word	0x00000016


	//----- nvinfo : EIATTR_FRAME_SIZE
	.align		4
.L_1147:
        /*1a40*/ 	.byte	0x04, 0x11
        /*1a42*/ 	.short	(.L_1149 - .L_1148)
	.align		4
.L_1148:
        /*1a44*/ 	.word	index@(_ZN43_GLOBAL__N__9ae7fba5_10_SoftMax_cu_9f978f6321softmax_warp_backwardIfN3c104HalfEfLi0ELb1ELb0EEEvPT0_PKT_S7_iiiPKb)
        /*1a48*/ 	.word	0x00000000


	//----- nvinfo : EIATTR_REGCOUNT
	.align		4
.L_1149:
        /*1a4c*/ 	.byte	0x04, 0x2f
        /*1a4e*/ 	.short	(.L_1151 - .L_1150)
	.align		4
.L_1150:
        /*1a50*/ 	.word	index@(_ZN43_GLOBAL__N__9ae7fba5_10_SoftMax_cu_9f978f6321softmax_warp_backwardIfN3c104HalfEfLi1ELb1ELb0EEEvPT0_PKT_S7_iiiPKb)
        /*1a54*/ 	.word	0x00000016


	//----- nvinfo : EIATTR_FRAME_SIZE
	.align		4
.L_1151:
        /*1a58*/ 	.byte	0x04, 0x11
        /*1a5a*/ 	.short	(.L_1153 - .L_1152)
	.align		4
.L_1152:
        /*1a5c*/ 	.word	index@(_ZN43_GLOBAL__N__9ae7fba5_10_SoftMax_cu_9f978f6321softmax_warp_backwardIfN3c104HalfEfLi1ELb1ELb0EEEvPT0_PKT_S7_iiiPKb)
        /*1a60*/ 	.word	0x00000000


	//----- nvinfo : EIATTR_REGCOUNT
	.align		4
.L_1153:
        /*1a64*/ 	.byte	0x04, 0x2f
        /*1a66*/ 	.short	(.L_1155 - .L_1154)
	.align		4
.L_1154:
        /*1a68*/ 	.word	index@(_ZN43_GLOBAL__N__9ae7fba5_10_SoftMax_cu_9f978f6321softmax_warp_backwardIfN3c104HalfEfLi2ELb1ELb0EEEvPT0_PKT_S7_iiiPKb)
        /*1a6c*/ 	.word	0x00000018


	//----- nvinfo : EIATTR_FRAME_SIZE
	.align		4
.L_1155:
        /*1a70*/ 	.byte	0x04, 0x11
        /*1a72*/ 	.short	(.L_1157 - .L_1156)
	.align		4
.L_1156:
        /*1a74*/ 	.word	index@(_ZN43_GLOBAL__N__9ae7fba5_10_SoftMax_cu_9f978f6321softmax_warp_backwardIfN3c104HalfEfLi2ELb1ELb0EEEvPT0_PKT_S7_iiiPKb)
        /*1a78*/ 	.word	0x00000000


	//----- nvinfo : EIATTR_REGCOUNT
	.align		4
.L_1157:
        /*1a7c*/ 	.byte	0x04, 0x2f
        /*1a7e*/ 	.short	(.L_1159 - .L_1158)
	.align		4
.L_1158:
        /*1a80*/ 	.word	index@(_ZN43_GLOBAL__N__9ae7fba5_10_SoftMax_cu_9f978f6321softmax_warp_backwardIfN3c104HalfEfLi3ELb1ELb0EEEvPT0_PKT_S7_iiiPKb)
        /*1a84*/ 	.word	0x00000014


	//----- nvinfo : EIATTR_FRAME_SIZE
	.align		4
.L_1159:
        /*1a88*/ 	.byte	0x04, 0x11
        /*1a8a*/ 	.short	(.L_1161 - .L_1160)
	.align		4
.L_1160:
        /*1a8c*/ 	.word	index@(_ZN43_GLOBAL__N__9ae7fba5_10_SoftMax_cu_9f978f6321softmax_warp_backwardIfN3c104HalfEfLi3ELb1ELb0EEEvPT0_PKT_S7_iiiPKb)
        /*1a90*/ 	.word	0x00000000


	//----- nvinfo : EIATTR_REGCOUNT
	.align		4
.L_1161:
        /*1a94*/ 	.byte	0x04, 0x2f
        /*1a96*/ 	.short	(.L_1163 - .L_1162)
	.align		4
.L_1162:
        /*1a98*/ 	.word	index@(_ZN43_GLOBAL__N__9ae7fba5_10_SoftMax_cu_9f978f6321softmax_warp_backwardIfN3c104HalfEfLi4ELb1ELb0EEEvPT0_PKT_S7_iiiPKb)
        /*1a9c*/ 	.word	0x00000016


	//----- nvinfo : EIATTR_FRAME_SIZE
	.align		4
.L_1163:
        /*1aa0*/ 	.byte	0x04, 0x11
        /*1aa2*/ 	.short	(.L_1165 - .L_1164)
	.align		4
.L_1164:
        /*1aa4*/ 	.word	index@(_ZN43_GLOBAL__N__9ae7fba5_10_SoftMax_cu_9f978f6321softmax_warp_backwardIfN3c104HalfEfLi4ELb1ELb0EEEvPT0_PKT_S7_iiiPKb)
        /*1aa8*/ 	.word	0x00000000


	//----- nvinfo : EIATTR_REGCOUNT
	.align		4
.L_1165:
        /*1aac*/ 	.byte	0x04, 0x2f
        /*1aae*/ 	.short	(.L_1167 - .L_1166)
	.align		4
.L_1166:
        /*1ab0*/ 	.word	index@(_ZN43_GLOBAL__N__9ae7fba5_10_SoftMax_cu_9f978f6321softmax_warp_backwardIfN3c104HalfEfLi5ELb1ELb0EEEvPT0_PKT_S7_iiiPKb)
        /*1ab4*/ 	.word	0x00000016


	//----- nvinfo : EIATTR_FRAME_SIZE
	.align		4
.L_1167:
        /*1ab8*/ 	.byte	0x04, 0x11
        /*1aba*/ 	.short	(.L_1169 - .L_1168)
	.align		4
.L_1168:
        /*1abc*/ 	.word	index@(_ZN43_GLOBAL__N__9ae7fba5_10_SoftMax_cu_9f978f6321softmax_warp_backwardIfN3c104HalfEfLi5ELb1ELb0EEEvPT0_PKT_S7_iiiPKb)
        /*1ac0*/ 	.word	0x00000000


	//----- nvinfo : EIATTR_REGCOUNT
	.align		4
.L_1169:
        /*1ac4*/ 	.byte	0x04, 0x2f
        /*1ac6*/ 	.short	(.L_1171 - .L_1170)
	.align		4
.L_1170:
        /*1ac8*/ 	.word	index@(_ZN43_GLOBAL__N__9ae7fba5_10_SoftMax_cu_9f978f6321softmax_warp_backwardIfN3c104HalfEfLi6ELb1ELb0EEEvPT0_PKT_S7_iiiPKb)
        /*1acc*/ 	.word	0x0000001c


	//----- nvinfo : EIATTR_FRAME_SIZE
	.align		4
.L_1171:
        /*1ad0*/ 	.byte	0x04, 0x11
        /*1ad2*/ 	.short	(.L_1173 - .L_1172)
	.align		4
.L_1172:
        /*1ad4*/ 	.word	index@(_ZN43_GLOBAL__N__9ae7fba5_10_SoftMax_cu_9f978f6321softmax_warp_backwardIfN3c104HalfEfLi6ELb1ELb0EEEvPT0_PKT_S7_iiiPKb)
        /*1ad8*/ 	.word	0x00000000


	//----- nvinfo : EIATTR_REGCOUNT
	.align		4
.L_1173:
        /*1adc*/ 	.byte	0x04, 0x2f
        /*1ade*/ 	.short	(.L_1175 - .L_1174)
	.align		4
.L_1174:
        /*1ae0*/ 	.word	index@(_ZN43_GLOBAL__N__9ae7fba5_10_SoftMax_cu_9f978f6321softmax_warp_backwardIfN3c104HalfEfLi7ELb1ELb0EEEvPT0_PKT_S7_iiiPKb)
        /*1ae4*/ 	.word	0x00000020


	//----- nvinfo : EIATTR_FRAME_SIZE
	.align		4
.L_1175:
        /*1ae8*/ 	.byte	0x04, 0x11
        /*1aea*/ 	.short	(.L_1177 - .L_1176)
	.align		4
.L_1176:
        /*1aec*/ 	.word	index@(_ZN43_GLOBAL__N__9ae7fba5_10_SoftMax_cu_9f978f6321softmax_warp_backwardIfN3c104HalfEfLi7ELb1ELb0EEEvPT0_PKT_S7_iiiPKb)
        /*1af0*/ 	.word	0x00000000


	//----- nvinfo : EIATTR_REGCOUNT
	.align		4
.L_1177:
        /*1af4*/ 	.byte	0x04, 0x2f
        /*1af6*/ 	.short	(.L_1179 - .L_1178)
	.align		4
.L_1178:
        /*1af8*/ 	.word	index@(_ZN43_GLOBAL__N__9ae7fba5_10_SoftMax_cu_9f978f6321softmax_warp_backwardIfN3c104HalfEfLi8ELb1ELb0EEEvPT0_PKT_S7_iiiPKb)
        /*1afc*/ 	.word	0x0000001e


	//----- nvinfo : EIATTR_FRAME_SIZE
	.align		4
.L_1179:
        /*1b00*/ 	.byte	0x04, 0x11
        /*1b02*/ 	.short	(.L_1181 - .L_1180)
	.align		4
.L_1180:
        /*1b04*/ 	.word	index@(_ZN43_GLOBAL__N__9ae7fba5_10_SoftMax_cu_9f978f6321softmax_warp_backwardIfN3c104HalfEfLi8ELb1ELb0EEEvPT0_PKT_S7_iiiPKb)
        /*1b08*/ 	.word	0x00000000


	//----- nvinfo : EIATTR_REGCOUNT
	.align		4
.L_1181:
        /*1b0c*/ 	.byte	0x04, 0x2f
        /*1b0e*/ 	.short	(.L_1183 - .L_1182)
	.align		4
.L_1182:
        /*1b10*/ 	.word	index@(_ZN43_GLOBAL__N__9ae7fba5_10_SoftMax_cu_9f978f6321softmax_warp_backwardIfN3c104HalfEfLi9ELb1ELb0EEEvPT0_PKT_S7_iiiPKb)
        /*1b14*/ 	.word	0x0000002e


	//----- nvinfo : EIATTR_FRAME_SIZE
	.align		4
.L_1183:
        /*1b18*/ 	.byte	0x04, 0x11
        /*1b1a*/ 	.short	(.L_1185 - .L_1184)
	.align		4
.L_1184:
        /*1b1c*/ 	.word	index@(_ZN43_GLOBAL__N__9ae7fba5_10_SoftMax_cu_9f978f6321softmax_warp_backwardIfN3c104HalfEfLi9ELb1ELb0EEEvPT0_PKT_S7_iiiPKb)
        /*1b20*/ 	.word	0x00000000


	//----- nvinfo : EIATTR_REGCOUNT
	.align		4
.L_1185:
        /*1b24*/ 	.byte	0x04, 0x2f
        /*1b26*/ 	.short	(.L_1187 - .L_1186)
	.align		4
.L_1186:
        /*1b28*/ 	.word	index@(_ZN43_GLOBAL__N__9ae7fba5_10_SoftMax_cu_9f978f6321softmax_warp_backwardIfN3c104HalfEfLi10ELb1ELb0EEEvPT0_PKT_S7_iiiPKb)
        /*1b2c*/ 	.word	0x0000004d


	//----- nvinfo : EIATTR_FRAME_SIZE
	.align		4
.L_1187:
        /*1b30*/ 	.byte	0x04, 0x11
        /*1b32*/ 	.short	(.L_1189 - .L_1188)
	.align		4
.L_1188:
        /*1b34*/ 	.word	index@(_ZN43_GLOBAL__N__9ae7fba5_10_SoftMax_cu_9f978f6321softmax_warp_backwardIfN3c104HalfEfLi10ELb1ELb0EEEvPT0_PKT_S7_iiiPKb)
        /*1b38*/ 	.word	0x00000000


	//----- nvinfo : EIATTR_REGCOUNT
	.align		4
.L_1189:
        /*1b3c*/ 	.byte	0x04, 0x2f
        /*1b3e*/ 	.short	(.L_1191 - .L_1190)
	.align		4
.L_1190:
        /*1b40*/ 	.word	index@(_ZN43_GLOBAL__N__9ae7fba5_10_SoftMax_cu_9f978f6321softmax_warp_backwardIN3c108BFloat16ES2_fLi0ELb1ELb0EEEvPT0_PKT_S7_iiiPKb)
        /*1b44*/ 	.word	0x00000014


	//----- nvinfo : EIATTR_FRAME_SIZE
	.align		4
.L_1191:
        /*1b48*/ 	.byte	0x04, 0x11
        /*1b4a*/ 	.short	(.L_1193 - .L_1192)
	.align		4
.L_1192:
        /*1b4c*/ 	.word	index@(_ZN43_GLOBAL__N__9ae7fba5_10_SoftMax_cu_9f978f6321softmax_warp_backwardIN3c108BFloat16ES2_fLi0ELb1ELb0EEEvPT0_PKT_S7_iiiPKb)
        /*1b50*/ 	.word	0x00000000


	//----- nvinfo : EIATTR_REGCOUNT
	.align		4
.L_1193:
        /*1b54*/ 	.byte	0x04, 0x2f
        /*1b56*/ 	.short	(.L_1195 - .L_1194)
	.align		4
.L_1194:
        /*1b58*/ 	.word	index@(_ZN43_GLOBAL__N__9ae7fba5_10_SoftMax_cu_9f978f6321softmax_warp_backwardIN3c108BFloat16ES2_fLi1ELb1ELb0EEEvPT0_PKT_S7_iiiPKb)
        /*1b5c*/ 	.word	0x00000013


	//----- nvinfo : EIATTR_FRAME_SIZE
	.align		4
.L_1195:
        /*1b60*/ 	.byte	0x04, 0x11
        /*1b62*/ 	.short	(.L_1197 - .L_1196)
	.align		4
.L_1196:
        /*1b64*/ 	.word	index@(_ZN43_GLOBAL__N__9ae7fba5_10_SoftMax_cu_9f978f6321softmax_warp_backwardIN3c108BFloat16ES2_fLi1ELb1ELb0EEEvPT0_PKT_S7_iiiPKb)
        /*1b68*/ 	.word	0x00000000


	//----- nvinfo : EIATTR_REGCOUNT
	.align		4
.L_1197:
        /*1b6c*/ 	.byte	0x04, 0x2f
        /*1b6e*/ 	.short	(.L_1199 - .L_1198)
	.align		4
.L_1198:
        /*1b70*/ 	.word	index@(_ZN43_GLOBAL__N__9ae7fba5_10_SoftMax_cu_9f978f6321softmax_warp_backwardIN3c108BFloat16ES2_fLi2ELb1ELb0EEEvPT0_PKT_S7_iiiPKb)
        /*1b74*/ 	.word	0x00000013


	//----- nvinfo : EIATTR_FRAME_SIZE
	.align		4
.L_1199:
        /*1b78*/ 	.byte	0x04, 0x11
        /*1b7a*/ 	.short	(.L_1201 - .L_1200)
	.align		4
.L_1200:
        /*1b7c*/ 	.word	index@(_ZN43_GLOBAL__N__9ae7fba5_10_SoftMax_cu_9f978f6321softmax_warp_backwardIN3c108BFloat16ES2_fLi2ELb1ELb0EEEvPT0_PKT_S7_iiiPKb)
        /*1b80*/ 	.word	0x00000000


	//----- nvinfo : EIATTR_REGCOUNT
	.align		4
.L_1201:
        /*1b84*/ 	.byte	0x04, 0x2f
        /*1b86*/ 	.short	(.L_1203 - .L_1202)
	.align		4
.L_1202:
        /*1b88*/ 	.word	index@(_ZN43_GLOBAL__N__9ae7fba5_10_SoftMax_cu_9f978f6321softmax_warp_backwardIN3c108BFloat16ES2_fLi3ELb1ELb0EEEvPT0_PKT_S7_iiiPKb)
        /*1b8c*/ 	.word	0x00000014


	//----- nvinfo : EIATTR_FRAME_SIZE
	.align		4
.L_1203:
        /*1b90*/ 	.byte	0x04, 0x11
        /*1b92*/ 	.short	(.L_1205 - .L_1204)
	.align		4
.L_1204:
        /*1b94*/ 	.word	index@(_ZN43_GLOBAL__N__9ae7fba5_10_SoftMax_cu_9f978f6321softmax_warp_backwardIN3c108BFloat16ES2_fLi3ELb1ELb0EEEvPT0_PKT_S7_iiiPKb)
        /*1b98*/ 	.word	0x00000000


	//----- nvinfo : EIATTR_REGCOUNT
	.align		4
.L_1205:
        /*1b9c*/ 	.byte	0x04, 0x2f
        /*1b9e*/ 	.short	(.L_1207 - .L_1206)
	.align		4
.L_1206:
        /*1ba0*/ 	.word	index@(_ZN43_GLOBAL__N__9ae7fba5_10_SoftMax_cu_9f978f6321softmax_warp_backwardIN3c108BFloat16ES2_fLi4ELb1ELb0EEEvPT0_PKT_S7_iiiPKb)
        /*1ba4*/ 	.word	0x00000015


	//----- nvinfo : EIATTR_FRAME_SIZE
	.align		4
.L_1207:
        /*1ba8*/ 	.byte	0x04, 0x11
        /*1baa*/ 	.short	(.L_1209 - .L_1208)
	.align		4
.L_1208:
        /*1bac*/ 	.word	index@(_ZN43_GLOBAL__N__9ae7fba5_10_SoftMax_cu_9f978f6321softmax_warp_backwardIN3c108BFloat16ES2_fLi4ELb1ELb0EEEvPT0_PKT_S7_iiiPKb)
        /*1bb0*/ 	.word	0x00000000


	//----- nvinfo : EIATTR_REGCOUNT
	.align		4
.L_1209:
        /*1bb4*/ 	.byte	0x04, 0x2f
        /*1bb6*/ 	.short	(.L_1211 - .L_1210)
	.align		4
.L_1210:
        /*1bb8*/ 	.word	index@(_ZN43_GLOBAL__N__9ae7fba5_10_SoftMax_cu_9f978f6321softmax_warp_backwardIN3c108BFloat16ES2_fLi5ELb1ELb0EEEvPT0_PKT_S7_iiiPKb)
        /*1bbc*/ 	.word	0x00000015


	//----- nvinfo : EIATTR_FRAME_SIZE
	.align		4
.L_1211:
        /*1bc0*/ 	.byte	0x04, 0x11
        /*1bc2*/ 	.short	(.L_1213 - .L_1212)
	.align		4
.L_1212:
        /*1bc4*/ 	.word	index@(_ZN43_GLOBAL__N__9ae7fba5_10_SoftMax_cu_9f978f6321softmax_warp_backwardIN3c108BFloat16ES2_fLi5ELb1ELb0EEEvPT0_PKT_S7_iiiPKb)
        /*1bc8*/ 	.word	0x00000000


	//----- nvinfo : EIATTR_REGCOUNT
	.align		4
.L_1213:
        /*1bcc*/ 	.byte	0x04, 0x2f
        /*1bce*/ 	.short	(.L_1215 - .L_1214)
	.align		4
.L_1214:
        /*1bd0*/ 	.word	index@(_ZN43_GLOBAL__N__9ae7fba5_10_SoftMax_cu_9f978f6321softmax_warp_backwardIN3c108BFloat16ES2_fLi6ELb1ELb0EEEvPT0_PKT_S7_iiiPKb)
        /*1bd4*/ 	.word	0x0000001a


	//----- nvinfo : EIATTR_FRAME_SIZE
	.align		4
.L_1215:
        /*1bd8*/ 	.byte	0x04, 0x11
        /*1bda*/ 	.short	(.L_1217 - .L_1216)
	.align		4
.L_1216:
        /*1bdc*/ 	.word	index@(_ZN43_GLOBAL__N__9ae7fba5_10_SoftMax_cu_9f978f6321softmax_warp_backwardIN3c108BFloat16ES2_fLi6ELb1ELb0EEEvPT0_PKT_S7_iiiPKb)
        /*1be0*/ 	.word	0x00000000


	//----- nvinfo : EIATTR_REGCOUNT
	.align		4
.L_1217:
        /*1be4*/ 	.byte	0x04, 0x2f
        /*1be6*/ 	.short	(.L_1219 - .L_1218)
	.align		4
.L_1218:
        /*1be8*/ 	.word	index@(_ZN43_GLOBAL__N__9ae7fba5_10_SoftMax_cu_9f978f6321softmax_warp_backwardIN3c108BFloat16ES2_fLi7ELb1ELb0EEEvPT0_PKT_S7_iiiPKb)
        /*1bec*/ 	.word	0x00000020


	//----- nvinfo : EIATTR_FRAME_SIZE
	.align		4
.L_1219:
        /*1bf0*/ 	.byte	0x04, 0x11
        /*1bf2*/ 	.short	(.L_1221 - .L_1220)
	.align		4
.L_1220:
        /*1bf4*/ 	.word	index@(_ZN43_GLOBAL__N__9ae7fba5_10_SoftMax_cu_9f978f6321softmax_warp_backwardIN3c108BFloat16ES2_fLi7ELb1ELb0EEEvPT0_PKT_S7_iiiPKb)
        /*1bf8*/ 	.word	0x00000000


	//----- nvinfo : EIATTR_REGCOUNT
	.align		4
.L_1221:
        /*1bfc*/ 	.byte	0x04, 0x2f
        /*1bfe*/ 	.short	(.L_1223 - .L_1222)
	.align		4
.L_1222:
        /*1c00*/ 	.word	index@(_ZN43_GLOBAL__N__9ae7fba5_10_SoftMax_cu_9f978f6321softmax_warp_backwardIN3c108BFloat16ES2_fLi8ELb1ELb0EEEvPT0_PKT_S7_iiiPKb)
        /*1c04*/ 	.word	0x0000001c


	//----- nvinfo : EIATTR_FRAME_SIZE
	.align		4
.L_1223:
        /*1c08*/ 	.byte	0x04, 0x11
        /*1c0a*/ 	.short	(.L_1225 - .L_1224)
	.align		4
.L_1224:
        /*1c0c*/ 	.word	index@(_ZN43_GLOBAL__N__9ae7fba5_10_SoftMax_cu_9f978f6321softmax_warp_backwardIN3c108BFloat16ES2_fLi8ELb1ELb0EEEvPT0_PKT_S7_iiiPKb)
        /*1c10*/ 	.word	0x00000000


	//----- nvinfo : EIATTR_REGCOUNT
	.align		4
.L_1225:
        /*1c14*/ 	.byte	0x04, 0x2f
        /*1c16*/ 	.short	(.L_1227 - .L_1226)
	.align		4
.L_1226:
        /*1c18*/ 	.word	index@(_ZN43_GLOBAL__N__9ae7fba5_10_SoftMax_cu_9f978f6321softmax_warp_backwardIN3c108BFloat16ES2_fLi9ELb1ELb0EEEvPT0_PKT_S7_iiiPKb)
        /*1c1c*/ 	.word	0x0000002e


	//----- nvinfo : EIATTR_FRAME_SIZE
	.align		4
.L_1227:
        /*1c20*/ 	.byte	0x04, 0x11
        /*1c22*/ 	.short	(.L_1229 - .L_1228)
	.align		4
.L_1228:
        /*1c24*/ 	.word	index@(_ZN43_GLOBAL__N__9ae7fba5_10_SoftMax_cu_9f978f6321softmax_warp_backwardIN3c108BFloat16ES2_fLi9ELb1ELb0EEEvPT0_PKT_S7_iiiPKb)
        /*1c28*/ 	.word	0x00000000


	//----- nvinfo : EIATTR_REGCOUNT
	.align		4
.L_1229:
        /*1c2c*/ 	.byte	0x04, 0x2f
        /*1c2e*/ 	.short	(.L_1231 - .L_1230)
	.align		4
.L_1230:
        /*1c30*/ 	.word	index@(_ZN43_GLOBAL__N__9ae7fba5_10_SoftMax_cu_9f978f6321softmax_warp_backwardIN3c108BFloat16ES2_fLi10ELb1ELb0EEEvPT0_PKT_S7_iiiPKb)
        /*1c34*/ 	.word	0x0000004d


	//----- nvinfo : EIATTR_FRAME_SIZE
	.align		4
.L_1231:
        /*1c38*/ 	.byte	0x04, 0x11
        /*1c3a*/ 	.short	(.L_1233 - .L_1232)
	.align		4
.L_1232:
        /*1c3c*/ 	.word	index@(_ZN43_GLOBAL__N__9ae7fba5_10_SoftMax_cu_9f978f6321softmax_warp_backwardIN3c108BFloat16ES2_fLi10ELb1ELb0EEEvPT0_PKT_S7_iiiPKb)
        /*1c40*/ 	.word	0x00000000


	//----- nvinfo : EIATTR_REGCOUNT
	.align		4
.L_1233:
        /*1c44*/ 	.byte	0x04, 0x2f
        /*1c46*/ 	.short	(.L_1235 - .L_1234)
	.align		4
.L_1234:
        /*1c48*/ 	.word	index@(_ZN43_GLOBAL__N__9ae7fba5_10_SoftMax_cu_9f978f6321softmax_warp_backwardIfN3c108BFloat16EfLi0ELb1ELb0EEEvPT0_PKT_S7_iiiPKb)
        /*1c4c*/ 	.word	0x00000016


	//----- nvinfo : EIATTR_FRAME_SIZE
	.align		4
.L_1235:
        /*1c50*/ 	.byte	0x04, 0x11
        /*1c52*/ 	.short	(.L_1237 - .L_1236)
	.align		4
.L_1236:
        /*1c54*/ 	.word	index@(_ZN43_GLOBAL__N__9ae7fba5_10_SoftMax_cu_9f978f6321softmax_warp_backwardIfN3c108BFloat16EfLi0ELb1ELb0EEEvPT0_PKT_S7_iiiPKb)
        /*1c58*/ 	.word	0x00000000


	//----- nvinfo : EIATTR_REGCOUNT
	.align		4
.L_1237:
        /*1c5c*/ 	.byte	0x04, 0x2f
        /*1c5e*/ 	.short	(.L_1239 - .L_1238)
	.align		4
.L_1238:
        /*1c60*/ 	.word	index@(_ZN43_GLOBAL__N__9ae7fba5_10_SoftMax_cu_9f978f6321softmax_warp_backwardIfN3c108BFloat16EfLi1ELb1ELb0EEEvPT0_PKT_S7_iiiPKb)
        /*1c64*/ 	.word	0x00000016


	//----- nvinfo : EIATTR_FRAME_SIZE
	.align		4
.L_1239:
        /*1c68*/ 	.byte	0x04, 0x11
        /*1c6a*/ 	.short	(.L_1241 - .L_1240)
	.align		4
.L_1240:
        /*1c6c*/ 	.word	index@(_ZN43_GLOBAL__N__9ae7fba5_10_SoftMax_cu_9f978f6321softmax_warp_backwardIfN3c108BFloat16EfLi1ELb1ELb0EEEvPT0_PKT_S7_iiiPKb)
        /*1c70*/ 	.word	0x00000000


	//----- nvinfo : EIATTR_REGCOUNT
	.align		4
.L_1241:
        /*1c74*/ 	.byte	0x04, 0x2f
        /*1c76*/ 	.short	(.L_1243 - .L_1242)
	.align		4
.L_1242:
        /*1c78*/ 	.word	index@(_ZN43_GLOBAL__N__9ae7fba5_10_SoftMax_cu_9f978f6321softmax_warp_backwardIfN3c108BFloat16EfLi2ELb1ELb0EEEvPT0_PKT_S7_iiiPKb)
        /*1c7c*/ 	.word	0x00000018


	//----- nvinfo : EIATTR_FRAME_SIZE
	.align		4
.L_1243:
        /*1c80*/ 	.byte	0x04, 0x11
        /*1c82*/ 	.short	(.L_1245 - .L_1244)
	.align		4
.L_1244:
        /*1c84*/ 	.word	index@(_ZN43_GLOBAL__N__9ae7fba5_10_SoftMax_cu_9f978f6321softmax_warp_backwardIfN3c108BFloat16EfLi2ELb1ELb0EEEvPT0_PKT_S7_iiiPKb)
        /*1c88*/ 	.word	0x00000000


	//----- nvinfo : EIATTR_REGCOUNT
	.align		4
.L_1245:
        /*1c8c*/ 	.byte	0x04, 0x2f
        /*1c8e*/ 	.short	(.L_1247 - .L_1246)
	.align		4
.L_1246:
        /*1c90*/ 	.word	index@(_ZN43_GLOBAL__N__9ae7fba5_10_SoftMax_cu_9f978f6321softmax_warp_backwardIfN3c108BFloat16EfLi3ELb1ELb0EEEvPT0_PKT_S7_iiiPKb)
        /*1c94*/ 	.word	0x00000014


	//----- nvinfo : EIATTR_FRAME_SIZE
	.align		4
.L_1247:
        /*1c98*/ 	.byte	0x04, 0x11
        /*1c9a*/ 	.short	(.L_1249 - .L_1248)
	.align		4
.L_1248:
        /*1c9c*/ 	.word	index@(_ZN43_GLOBAL__N__9ae7fba5_10_SoftMax_cu_9f978f6321softmax_warp_backwardIfN3c108BFloat16EfLi3ELb1ELb0EEEvPT0_PKT_S7_iiiPKb)
        /*1ca0*/ 	.word	0x00000000


	//----- nvinfo : EIATTR_REGCOUNT
	.align		4
.L_1249:
        /*1ca4*/ 	.byte	0x04, 0x2f
        /*1ca6*/ 	.short	(.L_1251 - .L_1250)
	.align		4
.L_1250:
        /*1ca8*/ 	.word	index@(_ZN43_GLOBAL__N__9ae7fba5_10_SoftMax_cu_9f978f6321softmax_warp_backwardIfN3c108BFloat16EfLi4ELb1ELb0EEEvPT0_PKT_S7_iiiPKb)
        /*1cac*/ 	.word	0x00000016


	//----- nvinfo : EIATTR_FRAME_SIZE
	.align		4
.L_1251:
        /*1cb0*/ 	.byte	0x04, 0x11
        /*1cb2*/ 	.short	(.L_1253 - .L_1252)
	.align		4
.L_1252:
        /*1cb4*/ 	.word	index@(_ZN43_GLOBAL__N__9ae7fba5_10_SoftMax_cu_9f978f6321softmax_warp_backwardIfN3c108BFloat16EfLi4ELb1ELb0EEEvPT0_PKT_S7_iiiPKb)
        /*1cb8*/ 	.word	0x00000000


	//----- nvinfo : EIATTR_REGCOUNT
	.align		4
.L_1253:
        /*1cbc*/ 	.byte	0x04, 0x2f
        /*1cbe*/ 	.short	(.L_1255 - .L_1254)
	.align		4
.L_1254:
        /*1cc0*/ 	.word	index@(_ZN43_GLOBAL__N__9ae7fba5_10_SoftMax_cu_9f978f6321softmax_warp_backwardIfN3c108BFloat16EfLi5ELb1ELb0EEEvPT0_PKT_S7_iiiPKb)
        /*1cc4*/ 	.word	0x00000016


	//----- nvinfo : EIATTR_FRAME_SIZE
	.align		4
.L_1255:
        /*1cc8*/ 	.byte	0x04, 0x11
        /*1cca*/ 	.short	(.L_1257 - .L_1256)
	.align		4
.L_1256:
        /*1ccc*/ 	.word	index@(_ZN43_GLOBAL__N__9ae7fba5_10_SoftMax_cu_9f978f6321softmax_warp_backwardIfN3c108BFloat16EfLi5ELb1ELb0EEEvPT0_PKT_S7_iiiPKb)
        /*1cd0*/ 	.word	0x00000000


	//----- nvinfo : EIATTR_REGCOUNT
	.align		4
.L_1257:
        /*1cd4*/ 	.byte	0x04, 0x2f
        /*1cd6*/ 	.short	(.L_1259 - .L_1258)
	.align		4
.L_1258:
        /*1cd8*/ 	.word	index@(_ZN43_GLOBAL__N__9ae7fba5_10_SoftMax_cu_9f978f6321softmax_warp_backwardIfN3c108BFloat16EfLi6ELb1ELb0EEEvPT0_PKT_S7_iiiPKb)
        /*1cdc*/ 	.word	0x0000001c


	//----- nvinfo : EIATTR_FRAME_SIZE
	.align		4
.L_1259:
        /*1ce0*/ 	.byte	0x04, 0x11
        /*1ce2*/ 	.short	(.L_1261 - .L_1260)
	.align		4
.L_1260:
        /*1ce4*/ 	.word	index@(_ZN43_GLOBAL__N__9ae7fba5_10_SoftMax_cu_9f978f6321softmax_warp_backwardIfN3c108BFloat16EfLi6ELb1ELb0EEEvPT0_PKT_S7_iiiPKb)
        /*1ce8*/ 	.word	0x00000000


	//----- nvinfo : EIATTR_REGCOUNT
	.align		4
.L_1261:
        /*1cec*/ 	.byte	0x04, 0x2f
        /*1cee*/ 	.short	(.L_1263 - .L_1262)
	.align		4
.L_1262:
        /*1cf0*/ 	.word	index@(_ZN43_GLOBAL__N__9ae7fba5_10_SoftMax_cu_9f978f6321softmax_warp_backwardIfN3c108BFloat16EfLi7ELb1ELb0EEEvPT0_PKT_S7_iiiPKb)
        /*1cf4*/ 	.word	0x00000020


	//----- nvinfo : EIATTR_FRAME_SIZE
	.align		4
.L_1263:
        /*1cf8*/ 	.byte	0x04, 0x11
        /*1cfa*/ 	.short	(.L_1265 - .L_1264)
	.align		4
.L_1264:
        /*1cfc*/ 	.word	index@(_ZN43_GLOBAL__N__9ae7fba5_10_SoftMax_cu_9f978f6321softmax_warp_backwardIfN3c108BFloat16EfLi7ELb1ELb0EEEvPT0_PKT_S7_iiiPKb)
        /*1d00*/ 	.word	0x00000000


	//----- nvinfo : EIATTR_REGCOUNT
	.align		4
.L_1265:
        /*1d04*/ 	.byte	0x04, 0x2f
        /*1d06*/ 	.short	(.L_1267 - .L_1266)
	.align		4
.L_1266:
        /*1d08*/ 	.word	index@(_ZN43_GLOBAL__N__9ae7fba5_10_SoftMax_cu_9f978f6321softmax_warp_backwardIfN3c108BFloat16EfLi8ELb1ELb0EEEvPT0_PKT_S7_iiiPKb)
        /*1d0c*/ 	.word	0x0000001e


	//----- nvinfo : EIATTR_FRAME_SIZE
	.align		4
.L_1267:
        /*1d10*/ 	.byte	0x04, 0x11
        /*1d12*/ 	.short	(.L_1269 - .L_1268)
	.align		4
.L_1268:
        /*1d14*/ 	.word	index@(_ZN43_GLOBAL__N__9ae7fba5_10_SoftMax_cu_9f978f6321softmax_warp_backwardIfN3c108BFloat16EfLi8ELb1ELb0EEEvPT0_PKT_S7_iiiPKb)
        /*1d18*/ 	.word	0x00000000


	//----- nvinfo : EIATTR_REGCOUNT
	.align		4
.L_1269:
        /*1d1c*/ 	.byte	0x04, 0x2f
        /*1d1e*/ 	.short	(.L_1271 - .L_1270)
	.align		4
.L_1270:
        /*1d20*/ 	.word	index@(_ZN43_GLOBAL__N__9ae7fba5_10_SoftMax_cu_9f978f6321softmax_warp_backwardIfN3c108BFloat16EfLi9ELb1ELb0EEEvPT0_PKT_S7_iiiPKb)
        /*1d24*/ 	.word	0x0000002e


	//----- nvinfo : EIATTR_FRAME_SIZE
	.align		4
.L_1271:
        /*1d28*/ 	.byte	0x04, 0x11
        /*1d2a*/ 	.short	(.L_1273 - .L_1272)
	.align		4
.L_1272:
        /*1d2c*/ 	.word	index@(_ZN43_GLOBAL__N__9ae7fba5_10_SoftMax_cu_9f978f6321softmax_warp_backwardIfN3c108BFloat16EfLi9ELb1ELb0EEEvPT0_PKT_S7_iiiPKb)
        /*1d30*/ 	.word	0x00000000


	//----- nvinfo : EIATTR_REGCOUNT
	.align		4
.L_1273:
        /*1d34*/ 	.byte	0x04, 0x2f
        /*1d36*/ 	.short	(.L_1275 - .L_1274)
	.align		4
.L_1274:
        /*1d38*/ 	.word	index@(_ZN43_GLOBAL__N__9ae7fba5_10_SoftMax_cu_9f978f6321softmax_warp_backwardIfN3c108BFloat16EfLi10ELb1ELb0EEEvPT0_PKT_S7_iiiPKb)
        /*1d3c*/ 	.word	0x0000004d


	//----- nvinfo : EIATTR_FRAME_SIZE
	.align		4
.L_1275:
        /*1d40*/ 	.byte	0x04, 0x11
        /*1d42*/ 	.short	(.L_1277 - .L_1276)
	.align		4
.L_1276:
        /*1d44*/ 	.word	index@(_ZN43_GLOBAL__N__9ae7fba5_10_SoftMax_cu_9f978f6321softmax_warp_backwardIfN3c108BFloat16EfLi10ELb1ELb0EEEvPT0_PKT_S7_iiiPKb)
        /*1d48*/ 	.word	0x00000000


	//----- nvinfo : EIATTR_REGCOUNT
	.align		4
.L_1277:
        /*1d4c*/ 	.byte	0x04, 0x2f
        /*1d4e*/ 	.short	(.L_1279 - .L_1278)
	.align		4
.L_1278:
        /*1d50*/ 	.word	index@(_ZN43_GLOBAL__N__9ae7fba5_10_SoftMax_cu_9f978f6320softmax_warp_forwardIdddLi0ELb0ELb0EEEvPT0_PKT_iiiPKbib)
        /*1d54*/ 	.word	0x0000001d


	//----- nvinfo : EIATTR_FRAME_SIZE
	.align		4
.L_1279:
        /*1d58*/ 	.byte	0x04, 0x11
        /*1d5a*/ 	.short	(.L_1281 - .L_1280)
	.align		4
.L_1280:
        /*1d5c*/ 	.word	index@($__internal_23_$__cuda_sm20_div_rn_f64_full)
        /*1d60*/ 	.word	0x00000000


	//----- nvinfo : EIATTR_FRAME_SIZE
	.align		4
.L_1281:
        /*1d64*/ 	.byte	0x04, 0x11
        /*1d66*/ 	.short	(.L_1283 - .L_1282)
	.align		4
.L_1282:
        /*1d68*/ 	.word	index@(_ZN43_GLOBAL__N__9ae7fba5_10_SoftMax_cu_9f978f6320softmax_warp_forwardIdddLi0ELb0ELb0EEEvPT0_PKT_iiiPKbib)
        /*1d6c*/ 	.word	0x00000000


	//----- nvinfo : EIATTR_REGCOUNT
	.align		4
.L_1283:
        /*1d70*/ 	.byte	0x04, 0x2f
        /*1d72*/ 	.short	(.L_1285 - .L_1284)
	.align		4
.L_1284:
        /*1d74*/ 	.word	index@(_ZN43_GLOBAL__N__9ae7fba5_10_SoftMax_cu_9f978f6320softmax_warp_forwardIdddLi1ELb0ELb0EEEvPT0_PKT_iiiPKbib)
        /*1d78*/ 	.word	0x0000001e


	//----- nvinfo : EIATTR_FRAME_SIZE
	.align		4
.L_1285:
        /*1d7c*/ 	.byte	0x04, 0x11
        /*1d7e*/ 	.short	(.L_1287 - .L_1286)
	.align		4
.L_1286:
        /*1d80*/ 	.word	index@($__internal_22_$__cuda_sm20_div_rn_f64_full)
        /*1d84*/ 	.word	0x00000000


	//----- nvinfo : EIATTR_FRAME_SIZE
	.align		4
.L_1287:
        /*1d88*/ 	.byte	0x04, 0x11
        /*1d8a*/ 	.short	(.L_1289 - .L_1288)
	.align		4
.L_1288:
        /*1d8c*/ 	.word	index@(_ZN43_GLOBAL__N__9ae7fba5_10_SoftMax_cu_9f978f6320softmax_warp_forwardIdddLi1ELb0ELb0EEEvPT0_PKT_iiiPKbib)
        /*1d90*/ 	.word	0x00000000


	//----- nvinfo : EIATTR_REGCOUNT
	.align		4
.L_1289:
        /*1d94*/ 	.byte	0x04, 0x2f
        /*1d96*/ 	.short	(.L_1291 - .L_1290)
	.align		4
.L_1290:
        /*1d98*/ 	.word	index@(_ZN43_GLOBAL__N__9ae7fba5_10_SoftMax_cu_9f978f6320softmax_warp_forwardIdddLi2ELb0ELb0EEEvPT0_PKT_iiiPKbib)
        /*1d9c*/ 	.word	0x0000001e


	//----- nvinfo : EIATTR_FRAME_SIZE
	.align		4
.L_1291:
        /*1da0*/ 	.byte	0x04, 0x11
        /*1da2*/ 	.short	(.L_1293 - .L_1292)
	.align		4
.L_1292:
        /*1da4*/ 	.word	index@($__internal_21_$__cuda_sm20_div_rn_f64_full)
        /*1da8*/ 	.word	0x00000000


	//----- nvinfo : EIATTR_FRAME_SIZE
	.align		4
.L_1293:
        /*1dac*/ 	.byte	0x04, 0x11
        /*1dae*/ 	.short	(.L_1295 - .L_1294)
	.align		4
.L_1294:
        /*1db0*/ 	.word	index@(_ZN43_GLOBAL__N__9ae7fba5_10_SoftMax_cu_9f978f6320softmax_warp_forwardIdddLi2ELb0ELb0EEEvPT0_PKT_iiiPKbib)
        /*1db4*/ 	.word	0x00000000


	//----- nvinfo : EIATTR_REGCOUNT
	.align		4
.L_1295:
        /*1db8*/ 	.byte	0x04, 0x2f
        /*1dba*/ 	.short	(.L_1297 - .L_1296)
	.align		4
.L_1296:
        /*1dbc*/ 	.word	index@(_ZN43_GLOBAL__N__9ae7fba5_10_SoftMax_cu_9f978f6320softmax_warp_forwardIdddLi3ELb0ELb0EEEvPT0_PKT_iiiPKbib)
        /*1dc0*/ 	.word	0x0000001e


	//----- nvinfo : EIATTR_FRAME_SIZE
	.align		4
.L_1297:
        /*1dc4*/ 	.byte	0x04, 0x11
        /*1dc6*/ 	.short	(.L_1299 - .L_1298)
	.align		4
.L_1298:
        /*1dc8*/ 	.word	index@($__internal_20_$__cuda_sm20_div_rn_f64_full)
        /*1dcc*/ 	.word	0x00000000


	//----- nvinfo : EIATTR_FRAME_SIZE
	.align		4
.L_1299:
        /*1dd0*/ 	.byte	0x04, 0x11
        /*1dd2*/ 	.short	(.L_1301 - .L_1300)
	.align		4
.L_1300:
        /*1dd4*/ 	.word	index@(_ZN43_GLOBAL__N__9ae7fba5_10_SoftMax_cu_9f978f6320softmax_warp_forwardIdddLi3ELb0ELb0EEEvPT0_PKT_iiiPKbib)
        /*1dd8*/ 	.word	0x00000000


	//----- nvinfo : EIATTR_REGCOUNT
	.align		4
.L_1301:
        /*1ddc*/ 	.byte	0x04, 0x2f
        /*1dde*/ 	.short	(.L_1303 - .L_1302)
	.align		4
.L_1302:
        /*1de0*/ 	.word	index@(_ZN43_GLOBAL__N__9ae7fba5_10_SoftMax_cu_9f978f6320softmax_warp_forwardIdddLi4ELb0ELb0EEEvPT0_PKT_iiiPKbib)
        /*1de4*/ 	.word	0x0000001e


	//----- nvinfo : EIATTR_FRAME_SIZE
	.align		4
.L_1303:
        /*1de8*/ 	.byte	0x04, 0x11
        /*1dea*/ 	.short	(.L_1305 - .L_1304)
	.align		4
.L_1304:
        /*1dec*/ 	.word	index@($__internal_19_$__cuda_sm20_div_rn_f64_full)
        /*1df0*/ 	.word	0x00000000


	//----- nvinfo : EIATTR_FRAME_SIZE
	.align		4
.L_1305:
        /*1df4*/ 	.byte	0x04, 0x11
        /*1df6*/ 	.short	(.L_1307 - .L_1306)
	.align		4
.L_1306:
        /*1df8*/ 	.word	index@(_ZN43_GLOBAL__N__9ae7fba5_10_SoftMax_cu_9f978f6320softmax_warp_forwardIdddLi4ELb0ELb0EEEvPT0_PKT_iiiPKbib)
        /*1dfc*/ 	.word	0x00000000


	//----- nvinfo : EIATTR_REGCOUNT
	.align		4
.L_1307:
        /*1e00*/ 	.byte	0x04, 0x2f
        /*1e02*/ 	.short	(.L_1309 - .L_1308)
	.align		4
.L_1308:
        /*1e04*/ 	.word	index@(_ZN43_GLOBAL__N__9ae7fba5_10_SoftMax_cu_9f978f6320softmax_warp_forwardIdddLi5ELb0ELb0EEEvPT0_PKT_iiiPKbib)
        /*1e08*/ 	.word	0x0000001e


	//----- nvinfo : EIATTR_FRAME_SIZE
	.align		4
.L_1309:
        /*1e0c*/ 	.byte	0x04, 0x11
        /*1e0e*/ 	.short	(.L_1311 - .L_1310)
	.align		4
.L_1310:
        /*1e10*/ 	.word	index@($__internal_18_$__cuda_sm20_div_rn_f64_full)
        /*1e14*/ 	.word	0x00000000


	//----- nvinfo : EIATTR_FRAME_SIZE
	.align		4
.L_1311:
        /*1e18*/ 	.byte	0x04, 0x11
        /*1e1a*/ 	.short	(.L_1313 - .L_1312)
	.align		4
.L_1312:
        /*1e1c*/ 	.word	index@(_ZN43_GLOBAL__N__9ae7fba5_10_SoftMax_cu_9f978f6320softmax_warp_forwardIdddLi5ELb0ELb0EEEvPT0_PKT_iiiPKbib)
        /*1e20*/ 	.word	0x00000000


	//----- nvinfo : EIATTR_REGCOUNT
	.align		4
.L_1313:
        /*1e24*/ 	.byte	0x04, 0x2f
        /*1e26*/ 	.short	(.L_1315 - .L_1314)
	.align		4
.L_1314:
        /*1e28*/ 	.word	index@(_ZN43_GLOBAL__N__9ae7fba5_10_SoftMax_cu_9f978f6320softmax_warp_forwardIdddLi6ELb0ELb0EEEvPT0_PKT_iiiPKbib)
        /*1e2c*/ 	.word	0x00000027


	//----- nvinfo : EIATTR_FRAME_SIZE
	.align		4
.L_1315:
        /*1e30*/ 	.byte	0x04, 0x11
        /*1e32*/ 	.short	(.L_1317 - .L_1316)
	.align		4
.L_1316:
        /*1e34*/ 	.word	index@($__internal_17_$__cuda_sm20_div_rn_f64_full)
        /*1e38*/ 	.word	0x00000000


	//----- nvinfo : EIATTR_FRAME_SIZE
	.align		4
.L_1317:
        /*1e3c*/ 	.byte	0x04, 0x11
        /*1e3e*/ 	.short	(.L_1319 - .L_1318)
	.align		4
.L_1318:
        /*1e40*/ 	.word	index@(_ZN43_GLOBAL__N__9ae7fba5_10_SoftMax_cu_9f978f6320softmax_warp_forwardIdddLi6ELb0ELb0EEEvPT0_PKT_iiiPKbib)
        /*1e44*/ 	.word	0x00000000


	//----- nvinfo : EIATTR_REGCOUNT
	.align		4
.L_1319:
        /*1e48*/ 	.byte	0x04, 0x2f
        /*1e4a*/ 	.short	(.L_1321 - .L_1320)
	.align		4
.L_1320:
        /*1e4c*/ 	.word	index@(_ZN43_GLOBAL__N__9ae7fba5_10_SoftMax_cu_9f978f6320softmax_warp_forwardIdddLi7ELb0ELb0EEEvPT0_PKT_iiiPKbib)
        /*1e50*/ 	.word	0x0000002f


	//----- nvinfo : EIATTR_FRAME_SIZE
	.align		4
.L_1321:
        /*1e54*/ 	.byte	0x04, 0x11
        /*1e56*/ 	.short	(.L_1323 - .L_1322)
	.align		4
.L_1322:
        /*1e58*/ 	.word	index@($__internal_16_$__cuda_sm20_div_rn_f64_full)
        /*1e5c*/ 	.word	0x00000000


	//----- nvinfo : EIATTR_FRAME_SIZE
	.align		4
.L_1323:
        /*1e60*/ 	.byte	0x04, 0x11
        /*1e62*/ 	.short	(.L_1325 - .L_1324)
	.align		4
.L_1324:
        /*1e64*/ 	.word	index@(_ZN43_GLOBAL__N__9ae7fba5_10_SoftMax_cu_9f978f6320softmax_warp_forwardIdddLi7ELb0ELb0EEEvPT0_PKT_iiiPKbib)
        /*1e68*/ 	.word	0x00000000


	//----- nvinfo : EIATTR_REGCOUNT
	.align		4
.L_1325:
        /*1e6c*/ 	.byte	0x04, 0x2f
        /*1e6e*/ 	.short	(.L_1327 - .L_1326)
	.align		4
.L_1326:
        /*1e70*/ 	.word	index@(_ZN43_GLOBAL__N__9ae7fba5_10_SoftMax_cu_9f978f6320softmax_warp_forwardIdddLi8ELb0ELb0EEEvPT0_PKT_iiiPKbib)
        /*1e74*/ 	.word	0x0000002d


	//----- nvinfo : EIATTR_FRAME_SIZE
	.align		4
.L_1327:
        /*1e78*/ 	.byte	0x04, 0x11
        /*1e7a*/ 	.short	(.L_1329 - .L_1328)
	.align		4
.L_1328:
        /*1e7c*/ 	.word	index@($__internal_15_$__cuda_sm20_div_rn_f64_full)
        /*1e80*/ 	.word	0x00000000


	//----- nvinfo : EIATTR_FRAME_SIZE
	.align		4
.L_1329:
        /*1e84*/ 	.byte	0x04, 0x11
        /*1e86*/ 	.short	(.L_1331 - .L_1330)
	.align		4
.L_1330:
        /*1e88*/ 	.word	index@(_ZN43_GLOBAL__N__9ae7fba5_10_SoftMax_cu_9f978f6320softmax_warp_forwardIdddLi8ELb0ELb0EEEvPT0_PKT_iiiPKbib)
        /*1e8c*/ 	.word	0x00000000


	//----- nvinfo : EIATTR_REGCOUNT
	.align		4
.L_1331:
        /*1e90*/ 	.byte	0x04, 0x2f
        /*1e92*/ 	.short	(.L_1333 - .L_1332)
	.align		4
.L_1332:
        /*1e94*/ 	.word	index@(_ZN43_GLOBAL__N__9ae7fba5_10_SoftMax_cu_9f978f6320softmax_warp_forwardIdddLi9ELb0ELb0EEEvPT0_PKT_iiiPKbib)
        /*1e98*/ 	.word	0x0000003c


	//----- nvinfo : EIATTR_FRAME_SIZE
	.align		4
.L_1333:
        /*1e9c*/ 	.byte	0x04, 0x11
        /*1e9e*/ 	.short	(.L_1335 - .L_1334)
	.align		4
.L_1334:
        /*1ea0*/ 	.word	index@($__internal_14_$__cuda_sm20_div_rn_f64_full)
        /*1ea4*/ 	.word	0x00000000


	//----- nvinfo : EIATTR_FRAME_SIZE
	.align		4
.L_1335:
        /*1ea8*/ 	.byte	0x04, 0x11
        /*1eaa*/ 	.short	(.L_1337 - .L_1336)
	.align		4
.L_1336:
        /*1eac*/ 	.word	index@(_ZN43_GLOBAL__N__9ae7fba5_10_SoftMax_cu_9f978f6320softmax_warp_forwardIdddLi9ELb0ELb0EEEvPT0_PKT_iiiPKbib)
        /*1eb0*/ 	.word	0x00000000


	//----- nvinfo : EIATTR_REGCOUNT
	.align		4
.L_1337:
        /*1eb4*/ 	.byte	0x04, 0x2f
        /*1eb6*/ 	.short	(.L_1339 - .L_1338)
	.align		4
.L_1338:
        /*1eb8*/ 	.word	index@(_ZN43_GLOBAL__N__9ae7fba5_10_SoftMax_cu_9f978f6320softmax_warp_forwardIdddLi10ELb0ELb0EEEvPT0_PKT_iiiPKbib)
        /*1ebc*/ 	.word	0x0000005c


	//----- nvinfo : EIATTR_FRAME_SIZE
	.align		4
.L_1339:
        /*1ec0*/ 	.byte	0x04, 0x11
        /*1ec2*/ 	.short	(.L_1341 - .L_1340)
	.align		4
.L_1340:
        /*1ec4*/ 	.word	index@($__internal_13_$__cuda_sm20_div_rn_f64_full)
        /*1ec8*/ 	.word	0x00000000


	//----- nvinfo : EIATTR_FRAME_SIZE
	.align		4
.L_1341:
        /*1ecc*/ 	.byte	0x04, 0x11
        /*1ece*/ 	.short	(.L_1343 - .L_1342)
	.align		4
.L_1342:
        /*1ed0*/ 	.word	index@(_ZN43_GLOBAL__N__9ae7fba5_10_SoftMax_cu_9f978f6320softmax_warp_forwardIdddLi10ELb0ELb0EEEvPT0_PKT_iiiPKbib)
        /*1ed4*/ 	.word	0x00000000


	//----- nvinfo : EIATTR_REGCOUNT
	.align		4
.L_1343:
        /*1ed8*/ 	.byte	0x04, 0x2f
        /*1eda*/ 	.short	(.L_1345 - .L_1344)
	.align		4
.L_1344:
        /*1edc*/ 	.word	index@(_ZN43_GLOBAL__N__9ae7fba5_10_SoftMax_cu_9f978f6320softmax_warp_forwardIdddLi11ELb0ELb0EEEvPT0_PKT_iiiPKbib)
        /*1ee0*/ 	.word	0x0000009e


	//----- nvinfo : EIATTR_FRAME_SIZE
	.align		4
.L_1345:
        /*1ee4*/ 	.byte	0x04, 0x11
        /*1ee6*/ 	.short	(.L_1347 - .L_1346)
	.align		4
.L_1346:
        /*1ee8*/ 	.word	index@($__internal_12_$__cuda_sm20_div_rn_f64_full)
        /*1eec*/ 	.word	0x00000000


	//----- nvinfo : EIATTR_FRAME_SIZE
	.align		4
.L_1347:
        /*1ef0*/ 	.byte	0x04, 0x11
        /*1ef2*/ 	.short	(.L_1349 - .L_1348)
	.align		4
.L_1348:
        /*1ef4*/ 	.word	index@(_ZN43_GLOBAL__N__9ae7fba5_10_SoftMax_cu_9f978f6320softmax_warp_forwardIdddLi11ELb0ELb0EEEvPT0_PKT_iiiPKbib)
        /*1ef8*/ 	.word	0x00000000


	//----- nvinfo : EIATTR_REGCOUNT
	.align		4
.L_1349:
        /*1efc*/ 	.byte	0x04, 0x2f
        /*1efe*/ 	.short	(.L_1351 - .L_1350)
	.align		4
.L_1350:
        /*1f00*/ 	.word	index@(_ZN43_GLOBAL__N__9ae7fba5_10_SoftMax_cu_9f978f6320softmax_warp_forwardIfffLi0ELb0ELb0EEEvPT0_PKT_iiiPKbib)
        /*1f04*/ 	.word	0x0000000f


	//----- nvinfo : EIATTR_FRAME_SIZE
	.align		4
.L_1351:
        /*1f08*/ 	.byte	0x04, 0x11
        /*1f0a*/ 	.short	(.L_1353 - .L_1352)
	.align		4
.L_1352:
        /*1f0c*/ 	.word	index@(_ZN43_GLOBAL__N__9ae7fba5_10_SoftMax_cu_9f978f6320softmax_warp_forwardIfffLi0ELb0ELb0EEEvPT0_PKT_iiiPKbib)
        /*1f10*/ 	.word	0x00000000


	//----- nvinfo : EIATTR_REGCOUNT
	.align		4
.L_1353:
        /*1f14*/ 	.byte	0x04, 0x2f
        /*1f16*/ 	.short	(.L_1355 - .L_1354)
	.align		4
.L_1354:
        /*1f18*/ 	.word	index@(_ZN43_GLOBAL__N__9ae7fba5_10_SoftMax_cu_9f978f6320softmax_warp_forwardIfffLi1ELb0ELb0EEEvPT0_PKT_iiiPKbib)
        /*1f1c*/ 	.word	0x00000010


	//----- nvinfo : EIATTR_FRAME_SIZE
	.align		4
.L_1355:
        /*1f20*/ 	.byte	0x04, 0x11
        /*1f22*/ 	.short	(.L_1357 - .L_1356)
	.align		4
.L_1356:
        /*1f24*/ 	.word	index@(_ZN43_GLOBAL__N__9ae7fba5_10_SoftMax_cu_9f978f6320softmax_warp_forwardIfffLi1ELb0ELb0EEEvPT0_PKT_iiiPKbib)
        /*1f28*/ 	.word	0x00000000


	//----- nvinfo : EIATTR_REGCOUNT
	.align		4
.L_1357:
        /*1f2c*/ 	.byte	0x04, 0x2f
        /*1f2e*/ 	.short	(.L_1359 - .L_1358)
	.align		4
.L_1358:
        /*1f30*/ 	.word	index@(_ZN43_GLOBAL__N__9ae7fba5_10_SoftMax_cu_9f978f6320softmax_warp_forwardIfffLi2ELb0ELb0EEEvPT0_PKT_iiiPKbib)
        /*1f34*/ 	.word	0x00000012


	//----- nvinfo : EIATTR_FRAME_SIZE
	.align		4
.L_1359:
        /*1f38*/ 	.byte	0x04, 0x11
        /*1f3a*/ 	.short	(.L_1361 - .L_1360)
	.align		4
.L_1360:
        /*1f3c*/ 	.word	index@(_ZN43_GLOBAL__N__9ae7fba5_10_SoftMax_cu_9f978f6320softmax_warp_forwardIfffLi2ELb0ELb0EEEvPT0_PKT_iiiPKbib)
        /*1f40*/ 	.word	0x00000000


	//----- nvinfo : EIATTR_REGCOUNT
	.align		4
.L_1361:
        /*1f44*/ 	.byte	0x04, 0x2f
        /*1f46*/ 	.short	(.L_1363 - .L_1362)
	.align		4
.L_1362:
        /*1f48*/ 	.word	index@(_ZN43_GLOBAL__N__9ae7fba5_10_SoftMax_cu_9f978f6320softmax_warp_forwardIfffLi3ELb0ELb0EEEvPT0_PKT_iiiPKbib)
        /*1f4c*/ 	.word	0x00000011


	//----- nvinfo : EIATTR_FRAME_SIZE
	.align		4
.L_1363:
        /*1f50*/ 	.byte	0x04, 0x11
        /*1f52*/ 	.short	(.L_1365 - .L_1364)
	.align		4
.L_1364:
        /*1f54*/ 	.word	index@(_ZN43_GLOBAL__N__9ae7fba5_10_SoftMax_cu_9f978f6320softmax_warp_forwardIfffLi3ELb0ELb0EEEvPT0_PKT_iiiPKbib)
        /*1f58*/ 	.word	0x00000000


	//----- nvinfo : EIATTR_REGCOUNT
	.align		4
.L_1365:
        /*1f5c*/ 	.byte	0x04, 0x2f
        /*1f5e*/ 	.short	(.L_1367 - .L_1366)
	.align		4
.L_1366:
        /*1f60*/ 	.word	index@(_ZN43_GLOBAL__N__9ae7fba5_10_SoftMax_cu_9f978f6320softmax_warp_forwardIfffLi4ELb0ELb0EEEvPT0_PKT_iiiPKbib)
        /*1f64*/ 	.word	0x00000011


	//----- nvinfo : EIATTR_FRAME_SIZE
	.align		4
.L_1367:
        /*1f68*/ 	.byte	0x04, 0x11
        /*1f6a*/ 	.short	(.L_1369 - .L_1368)
	.align		4
.L_1368:
        /*1f6c*/ 	.word	index@(_ZN43_GLOBAL__N__9ae7fba5_10_SoftMax_cu_9f978f6320softmax_warp_forwardIfffLi4ELb0ELb0EEEvPT0_PKT_iiiPKbib)
        /*1f70*/ 	.word	0x00000000


	//----- nvinfo : EIATTR_REGCOUNT
	.align		4
.L_1369:
        /*1f74*/ 	.byte	0x04, 0x2f
        /*1f76*/ 	.short	(.L_1371 - .L_1370)
	.align		4
.L_1370:
        /*1f78*/ 	.word	index@(_ZN43_GLOBAL__N__9ae7fba5_10_SoftMax_cu_9f978f6320softmax_warp_forwardIfffLi5ELb0ELb0EEEvPT0_PKT_iiiPKbib)
        /*1f7c*/ 	.word	0x00000011


	//----- nvinfo : EIATTR_FRAME_SIZE
	.align		4
.L_1371:
        /*1f80*/ 	.byte	0x04, 0x11
        /*1f82*/ 	.short	(.L_1373 - .L_1372)
	.align		4
.L_1372:
        /*1f84*/ 	.word	index@(_ZN43_GLOBAL__N__9ae7fba5_10_SoftMax_cu_9f978f6320softmax_warp_forwardIfffLi5ELb0ELb0EEEvPT0_PKT_iiiPKbib)
        /*1f88*/ 	.word	0x00000000


	//----- nvinfo : EIATTR_REGCOUNT
	.align		4
.L_1373:
        /*1f8c*/ 	.byte	0x04, 0x2f
        /*1f8e*/ 	.short	(.L_1375 - .L_1374)
	.align		4
.L_1374:
        /*1f90*/ 	.word	index@(_ZN43_GLOBAL__N__9ae7fba5_10_SoftMax_cu_9f978f6320softmax_warp_forwardIfffLi6ELb0ELb0EEEvPT0_PKT_iiiPKbib)
        /*1f94*/ 	.word	0x00000013


	//----- nvinfo : EIATTR_FRAME_SIZE
	.align		4
.L_1375:
        /*1f98*/ 	.byte	0x04, 0x11
        /*1f9a*/ 	.short	(.L_1377 - .L_1376)
	.align		4
.L_1376:
        /*1f9c*/ 	.word	index@(_ZN43_GLOBAL__N__9ae7fba5_10_SoftMax_cu_9f978f6320softmax_warp_forwardIfffLi6ELb0ELb0EEEvPT0_PKT_iiiPKbib)
        /*1fa0*/ 	.word	0x00000000


	//----- nvinfo : EIATTR_REGCOUNT
	.align		4
.L_1377:
        /*1fa4*/ 	.byte	0x04, 0x2f
        /*1fa6*/ 	.short	(.L_1379 - .L_1378)
	.align		4
.L_1378:
        /*1fa8*/ 	.word	index@(_ZN43_GLOBAL__N__9ae7fba5_10_SoftMax_cu_9f978f6320softmax_warp_forwardIfffLi7ELb0ELb0EEEvPT0_PKT_iiiPKbib)
        /*1fac*/ 	.word	0x00000017


	//----- nvinfo : EIATTR_FRAME_SIZE
	.align		4
.L_1379:
        /*1fb0*/ 	.byte	0x04, 0x11
        /*1fb2*/ 	.short	(.L_1381 - .L_1380)
	.align		4
.L_1380:
        /*1fb4*/ 	.word	index@(_ZN43_GLOBAL__N__9ae7fba5_10_SoftMax_cu_9f978f6320softmax_warp_forwardIfffLi7ELb0ELb0EEEvPT0_PKT_iiiPKbib)
        /*1fb8*/ 	.word	0x00000000


	//----- nvinfo : EIATTR_REGCOUNT
	.align		4
.L_1381:
        /*1fbc*/ 	.byte	0x04, 0x2f
        /*1fbe*/ 	.short	(.L_1383 - .L_1382)
	.align		4
.L_1382:
        /*1fc0*/ 	.word	index@(_ZN43_GLOBAL__N__9ae7fba5_10_SoftMax_cu_9f978f6320softmax_warp_forwardIfffLi8ELb0ELb0EEEvPT0_PKT_iiiPKbib)
        /*1fc4*/ 	.word	0x00000016


	//----- nvinfo : EIATTR_FRAME_SIZE
	.align		4
.L_1383:
        /*1fc8*/ 	.byte	0x04, 0x11
        /*1fca*/ 	.short	(.L_1385 - .L_1384)
	.align		4
.L_1384:
        /*1fcc*/ 	.word	index@(_ZN43_GLOBAL__N__9ae7fba5_10_SoftMax_cu_9f978f6320softmax_warp_forwardIfffLi8ELb0ELb0EEEvPT0_PKT_iiiPKbib)
        /*1fd0*/ 	.word	0x00000000


	//----- nvinfo : EIATTR_REGCOUNT
	.align		4
.L_1385:
        /*1fd4*/ 	.byte	0x04, 0x2f
        /*1fd6*/ 	.short	(.L_1387 - .L_1386)
	.align		4
.L_1386:
        /*1fd8*/ 	.word	index@(_ZN43_GLOBAL__N__9ae7fba5_10_SoftMax_cu_9f978f6320softmax_warp_forwardIfffLi9ELb0ELb0EEEvPT0_PKT_iiiPKbib)
        /*1fdc*/ 	.word	0x00000028


	//----- nvinfo : EIATTR_FRAME_SIZE
	.align		4
.L_1387:
        /*1fe0*/ 	.byte	0x04, 0x11
        /*1fe2*/ 	.short	(.L_1389 - .L_1388)
	.align		4
.L_1388:
        /*1fe4*/ 	.word	index@(_ZN43_GLOBAL__N__9ae7fba5_10_SoftMax_cu_9f978f6320softmax_warp_forwardIfffLi9ELb0ELb0EEEvPT0_PKT_iiiPKbib)
        /*1fe8*/ 	.word	0x00000000


	//----- nvinfo : EIATTR_REGCOUNT
	.align		4
.L_1389:
        /*1fec*/ 	.byte	0x04, 0x2f
        /*1fee*/ 	.short	(.L_1391 - .L_1390)
	.align		4
.L_1390:
        /*1ff0*/ 	.word	index@(_ZN43_GLOBAL__N__9ae7fba5_10_SoftMax_cu_9f978f6320softmax_warp_forwardIfffLi10ELb0ELb0EEEvPT0_PKT_iiiPKbib)
        /*1ff4*/ 	.word	0x00000040


	//----- nvinfo : EIATTR_FRAME_SIZE
	.align		4
.L_1391:
        /*1ff8*/ 	.byte	0x04, 0x11
        /*1ffa*/ 	.short	(.L_1393 - .L_1392)
	.align		4
.L_1392:
        /*1ffc*/ 	.word	index@(_ZN43_GLOBAL__N__9ae7fba5_10_SoftMax_cu_9f978f6320softmax_warp_forwardIfffLi10ELb0ELb0EEEvPT0_PKT_iiiPKbib)
        /*2000*/ 	.word	0x00000000


	//----- nvinfo : EIATTR_REGCOUNT
	.align		4
.L_1393:
        /*2004*/ 	.byte	0x04, 0x2f
        /*2006*/ 	.short	(.L_1395 - .L_1394)
	.align		4
.L_1394:
        /*2008*/ 	.word	index@(_ZN43_GLOBAL__N__9ae7fba5_10_SoftMax_cu_9f978f6320softmax_warp_forwardIfffLi11ELb0ELb0EEEvPT0_PKT_iiiPKbib)
        /*200c*/ 	.word	0x0000007f


	//----- nvinfo : EIATTR_FRAME_SIZE
	.align		4
.L_1395:
        /*2010*/ 	.byte	0x04, 0x11
        /*2012*/ 	.short	(.L_1397 - .L_1396)
	.align		4
.L_1396:
        /*2014*/ 	.word	index@(_ZN43_GLOBAL__N__9ae7fba5_10_SoftMax_cu_9f978f6320softmax_warp_forwardIfffLi11ELb0ELb0EEEvPT0_PKT_iiiPKbib)
        /*2018*/ 	.word	0x00000000


	//----- nvinfo : EIATTR_REGCOUNT
	.align		4
.L_1397:
        /*201c*/ 	.byte	0x04, 0x2f
        /*201e*/ 	.short	(.L_1399 - .L_1398)
	.align		4
.L_1398:
        /*2020*/ 	.word	index@(_ZN43_GLOBAL__N__9ae7fba5_10_SoftMax_cu_9f978f6320softmax_warp_forwardIN3c104HalfES2_fLi0ELb0ELb0EEEvPT0_PKT_iiiPKbib)
        /*2024*/ 	.word	0x0000000e


	//----- nvinfo : EIATTR_FRAME_SIZE
	.align		4
.L_1399:
        /*2028*/ 	.byte	0x04, 0x11
        /*202a*/ 	.short	(.L_1401 - .L_1400)
	.align		4
.L_1400:
        /*202c*/ 	.word	index@(_ZN43_GLOBAL__N__9ae7fba5_10_SoftMax_cu_9f978f6320softmax_warp_forwardIN3c104HalfES2_fLi0ELb0ELb0EEEvPT0_PKT_iiiPKbib)
        /*2030*/ 	.word	0x00000000


	//----- nvinfo : EIATTR_REGCOUNT
	.align		4
.L_1401:
        /*2034*/ 	.byte	0x04, 0x2f
        /*2036*/ 	.short	(.L_1403 - .L_1402)
	.align		4
.L_1402:
        /*2038*/ 	.word	index@(_ZN43_GLOBAL__N__9ae7fba5_10_SoftMax_cu_9f978f6320softmax_warp_forwardIN3c104HalfES2_fLi1ELb0ELb0EEEvPT0_PKT_iiiPKbib)
        /*203c*/ 	.word	0x00000011


	//----- nvinfo : EIATTR_FRAME_SIZE
	.align		4
.L_1403:
        /*2040*/ 	.byte	0x04, 0x11
        /*2042*/ 	.short	(.L_1405 - .L_1404)
	.align		4
.L_1404:
        /*2044*/ 	.word	index@(_ZN43_GLOBAL__N__9ae7fba5_10_SoftMax_cu_9f978f6320softmax_warp_forwardIN3c104HalfES2_fLi1ELb0ELb0EEEvPT0_PKT_iiiPKbib)
        /*2048*/ 	.word	0x00000000


	//----- nvinfo : EIATTR_REGCOUNT
	.align		4
.L_1405:
        /*204c*/ 	.byte	0x04, 0x2f
        /*204e*/ 	.short	(.L_1407 - .L_1406)
	.align		4
.L_1406:
        /*2050*/ 	.word	index@(_ZN43_GLOBAL__N__9ae7fba5_10_SoftMax_cu_9f978f6320softmax_warp_forwardIN3c104HalfES2_fLi2ELb0ELb0EEEvPT0_PKT_iiiPKbib)
        /*2054*/ 	.word	0x00000011


	//----- nvinfo : EIATTR_FRAME_SIZE
	.align		4
.L_1407:
        /*2058*/ 	.byte	0x04, 0x11
        /*205a*/ 	.short	(.L_1409 - .L_1408)
	.align		4
.L_1408:
        /*205c*/ 	.word	index@(_ZN43_GLOBAL__N__9ae7fba5_10_SoftMax_cu_9f978f6320softmax_warp_forwardIN3c104HalfES2_fLi2ELb0ELb0EEEvPT0_PKT_iiiPKbib)
        /*2060*/ 	.word	0x00000000


	//----- nvinfo : EIATTR_REGCOUNT
	.align		4
.L_1409:
        /*2064*/ 	.byte	0x04, 0x2f
        /*2066*/ 	.short	(.L_1411 - .L_1410)
	.align		4
.L_1410:
        /*2068*/ 	.word	index@(_ZN43_GLOBAL__N__9ae7fba5_10_SoftMax_cu_9f978f6320softmax_warp_forwardIN3c104HalfES2_fLi3ELb0ELb0EEEvPT0_PKT_iiiPKbib)
        /*206c*/ 	.word	0x00000011


	//----- nvinfo : EIATTR_FRAME_SIZE
	.align		4
.L_1411:
        /*2070*/ 	.byte	0x04, 0x11
        /*2072*/ 	.short	(.L_1413 - .L_1412)
	.align		4
.L_1412:
        /*2074*/ 	.word	index@(_ZN43_GLOBAL__N__9ae7fba5_10_SoftMax_cu_9f978f6320softmax_warp_forwardIN3c104HalfES2_fLi3ELb0ELb0EEEvPT0_PKT_iiiPKbib)
        /*2078*/ 	.word	0x00000000


	//----- nvinfo : EIATTR_REGCOUNT
	.align		4
.L_1413:
        /*207c*/ 	.byte	0x04, 0x2f
        /*207e*/ 	.short	(.L_1415 - .L_1414)
	.align		4
.L_1414:
        /*2080*/ 	.word	index@(_ZN43_GLOBAL__N__9ae7fba5_10_SoftMax_cu_9f978f6320softmax_warp_forwardIN3c104HalfES2_fLi4ELb0ELb0EEEvPT0_PKT_iiiPKbib)
        /*2084*/ 	.word	0x00000013


	//----- nvinfo : EIATTR_FRAME_SIZE
	.align		4
.L_1415:
        /*2088*/ 	.byte	0x04, 0x11
        /*208a*/ 	.short	(.L_1417 - .L_1416)
	.align		4
.L_1416:
        /*208c*/ 	.word	index@(_ZN43_GLOBAL__N__9ae7fba5_10_SoftMax_cu_9f978f6320softmax_warp_forwardIN3c104HalfES2_fLi4ELb0ELb0EEEvPT0_PKT_iiiPKbib)
        /*2090*/ 	.word	0x00000000


	//----- nvinfo : EIATTR_REGCOUNT
	.align		4
.L_1417:
        /*2094*/ 	.byte	0x04, 0x2f
        /*2096*/ 	.short	(.L_1419 - .L_1418)
	.align		4
.L_1418:
        /*2098*/ 	.word	index@(_ZN43_GLOBAL__N__9ae7fba5_10_SoftMax_cu_9f978f6320softmax_warp_forwardIN3c104HalfES2_fLi5ELb0ELb0EEEvPT0_PKT_iiiPKbib)
        /*209c*/ 	.word	0x00000011


	//----- nvinfo : EIATTR_FRAME_SIZE
	.align		4
.L_1419:
        /*20a0*/ 	.byte	0x04, 0x11
        /*20a2*/ 	.short	(.L_1421 - .L_1420)
	.align		4
.L_1420:
        /*20a4*/ 	.word	index@(_ZN43_GLOBAL__N__9ae7fba5_10_SoftMax_cu_9f978f6320softmax_warp_forwardIN3c104HalfES2_fLi5ELb0ELb0EEEvPT0_PKT_iiiPKbib)
        /*20a8*/ 	.word	0x00000000


	//----- nvinfo : EIATTR_REGCOUNT
	.align		4
.L_1421:
        /*20ac*/ 	.byte	0x04, 0x2f
        /*20ae*/ 	.short	(.L_1423 - .L_1422)
	.align		4
.L_1422:
        /*20b0*/ 	.word	index@(_ZN43_GLOBAL__N__9ae7fba5_10_SoftMax_cu_9f978f6320softmax_warp_forwardIN3c104HalfES2_fLi6ELb0ELb0EEEvPT0_PKT_iiiPKbib)
        /*20b4*/ 	.word	0x00000014


	//----- nvinfo : EIATTR_FRAME_SIZE
	.align		4
.L_1423:
        /*20b8*/ 	.byte	0x04, 0x11
        /*20ba*/ 	.short	(.L_1425 - .L_1424)
	.align		4
.L_1424:
        /*20bc*/ 	.word	index@(_ZN43_GLOBAL__N__9ae7fba5_10_SoftMax_cu_9f978f6320softmax_warp_forwardIN3c104HalfES2_fLi6ELb0ELb0EEEvPT0_PKT_iiiPKbib)
        /*20c0*/ 	.word	0x00000000


	//----- nvinfo : EIATTR_REGCOUNT
	.align		4
.L_1425:
        /*20c4*/ 	.byte	0x04, 0x2f
        /*20c6*/ 	.short	(.L_1427 - .L_1426)
	.align		4
.L_1426:
        /*20c8*/ 	.word	index@(_ZN43_GLOBAL__N__9ae7fba5_10_SoftMax_cu_9f978f6320softmax_warp_forwardIN3c104HalfES2_fLi7ELb0ELb0EEEvPT0_PKT_iiiPKbib)
        /*20cc*/ 	.word	0x00000019


	//----- nvinfo : EIATTR_FRAME_SIZE
	.align		4
.L_1427:
        /*20d0*/ 	.byte	0x04, 0x11
        /*20d2*/ 	.short	(.L_1429 - .L_1428)
	.align		4
.L_1428:
        /*20d4*/ 	.word	index@(_ZN43_GLOBAL__N__9ae7fba5_10_SoftMax_cu_9f978f6320softmax_warp_forwardIN3c104HalfES2_fLi7ELb0ELb0EEEvPT0_PKT_iiiPKbib)
        /*20d8*/ 	.word	0x00000000


	//----- nvinfo : EIATTR_REGCOUNT
	.align		4
.L_1429:
        /*20dc*/ 	.byte	0x04, 0x2f
        /*20de*/ 	.short	(.L_1431 - .L_1430)
	.align		4
.L_1430:
        /*20e0*/ 	.word	index@(_ZN43_GLOBAL__N__9ae7fba5_10_SoftMax_cu_9f978f6320softmax_warp_forwardIN3c104HalfES2_fLi8ELb0ELb0EEEvPT0_PKT_iiiPKbib)
        /*20e4*/ 	.word	0x00000016


	//----- nvinfo : EIATTR_FRAME_SIZE
	.align		4
.L_1431:
        /*20e8*/ 	.byte	0x04, 0x11
        /*20ea*/ 	.short	(.L_1433 - .L_1432)
	.align		4
.L_1432:
        /*20ec*/ 	.word	index@(_ZN43_GLOBAL__N__9ae7fba5_10_SoftMax_cu_9f978f6320softmax_warp_forwardIN3c104HalfES2_fLi8ELb0ELb0EEEvPT0_PKT_iiiPKbib)
        /*20f0*/ 	.word	0x00000000


	//----- nvinfo : EIATTR_REGCOUNT
	.align		4
.L_1433:
        /*20f4*/ 	.byte	0x04, 0x2f
        /*20f6*/ 	.short	(.L_1435 - .L_1434)
	.align		4
.L_1434:
        /*20f8*/ 	.word	index@(_ZN43_GLOBAL__N__9ae7fba5_10_SoftMax_cu_9f978f6320softmax_warp_forwardIN3c104HalfES2_fLi9ELb0ELb0EEEvPT0_PKT_iiiPKbib)
        /*20fc*/ 	.word	0x00000028


	//----- nvinfo : EIATTR_FRAME_SIZE
	.align		4
.L_1435:
        /*2100*/ 	.byte	0x04, 0x11
        /*2102*/ 	.short	(.L_1437 - .L_1436)
	.align		4
.L_1436:
        /*2104*/ 	.word	index@(_ZN43_GLOBAL__N__9ae7fba5_10_SoftMax_cu_9f978f6320softmax_warp_forwardIN3c104HalfES2_fLi9ELb0ELb0EEEvPT0_PKT_iiiPKbib)
        /*2108*/ 	.word	0x00000000


	//----- nvinfo : EIATTR_REGCOUNT
	.align		4
.L_1437:
        /*210c*/ 	.byte	0x04, 0x2f
        /*210e*/ 	.short	(.L_1439 - .L_1438)
	.align		4
.L_1438:
        /*2110*/ 	.word	index@(_ZN43_GLOBAL__N__9ae7fba5_10_SoftMax_cu_9f978f6320softmax_warp_forwardIN3c104HalfES2_fLi10ELb0ELb0EEEvPT0_PKT_iiiPKbib)
        /*2114*/ 	.word	0x00000040


	//----- nvinfo : EIATTR_FRAME_SIZE
	.align		4
.L_1439:
        /*2118*/ 	.byte	0x04, 0x11
        /*211a*/ 	.short	(.L_1441 - .L_1440)
	.align		4
.L_1440:
        /*211c*/ 	.word	index@(_ZN43_GLOBAL__N__9ae7fba5_10_SoftMax_cu_9f978f6320softmax_warp_forwardIN3c104HalfES2_fLi10ELb0ELb0EEEvPT0_PKT_iiiPKbib)
        /*2120*/ 	.word	0x00000000


	//----- nvinfo : EIATTR_REGCOUNT
	.align		4
.L_1441:
        /*2124*/ 	.byte	0x04, 0x2f
        /*2126*/ 	.short	(.L_1443 - .L_1442)
	.align		4
.L_1442:
        /*2128*/ 	.word	index@(_ZN43_GLOBAL__N__9ae7fba5_10_SoftMax_cu_9f978f6320softmax_warp_forwardIN3c104HalfES2_fLi11ELb0ELb0EEEvPT0_PKT_iiiPKbib)
        /*212c*/ 	.word	0x0000007f


	//----- nvinfo : EIATTR_FRAME_SIZE
	.align		4
.L_1443:
        /*2130*/ 	.byte	0x04, 0x11
        /*2132*/ 	.short	(.L_1445 - .L_1444)
	.align		4
.L_1444:
        /*2134*/ 	.word	index@(_ZN43_GLOBAL__N__9ae7fba5_10_SoftMax_cu_9f978f6320softmax_warp_forwardIN3c104HalfES2_fLi11ELb0ELb0EEEvPT0_PKT_iiiPKbib)
        /*2138*/ 	.word	0x00000000


	//----- nvinfo : EIATTR_REGCOUNT
	.align		4
.L_1445:
        /*213c*/ 	.byte	0x04, 0x2f
        /*213e*/ 	.short	(.L_1447 - .L_1446)
	.align		4
.L_1446:
        /*2140*/ 	.word	index@(_ZN43_GLOBAL__N__9ae7fba5_10_SoftMax_cu_9f978f6320softmax_warp_forwardIN3c104HalfEffLi0ELb0ELb0EEEvPT0_PKT_iiiPKbib)
        /*2144*/ 	.word	0x0000000e


	//----- nvinfo : EIATTR_FRAME_SIZE
	.align		4
.L_1447:
        /*2148*/ 	.byte	0x04, 0x11
        /*214a*/ 	.short	(.L_1449 - .L_1448)
	.align		4
.L_1448:
        /*214c*/ 	.word	index@(_ZN43_GLOBAL__N__9ae7fba5_10_SoftMax_cu_9f978f6320softmax_warp_forwardIN3c104HalfEffLi0ELb0ELb0EEEvPT0_PKT_iiiPKbib)
        /*2150*/ 	.word	0x00000000


	//----- nvinfo : EIATTR_REGCOUNT
	.align		4
.L_1449:
        /*2154*/ 	.byte	0x04, 0x2f
        /*2156*/ 	.short	(.L_1451 - .L_1450)
	.align		4
.L_1450:
        /*2158*/ 	.word	index@(_ZN43_GLOBAL__N__9ae7fba5_10_SoftMax_cu_9f978f6320softmax_warp_forwardIN3c104HalfEffLi1ELb0ELb0EEEvPT0_PKT_iiiPKbib)
        /*215c*/ 	.word	0x00000010


	//----- nvinfo : EIATTR_FRAME_SIZE
	.align		4
.L_1451:
        /*2160*/ 	.byte	0x04, 0x11
        /*2162*/ 	.short	(.L_1453 - .L_1452)
	.align		4
.L_1452:
        /*2164*/ 	.word	index@(_ZN43_GLOBAL__N__9ae7fba5_10_SoftMax_cu_9f978f6320softmax_warp_forwardIN3c104HalfEffLi1ELb0ELb0EEEvPT0_PKT_iiiPKbib)
        /*2168*/ 	.word	0x00000000


	//----- nvinfo : EIATTR_REGCOUNT
	.align		4
.L_1453:
        /*216c*/ 	.byte	0x04, 0x2f
        /*216e*/ 	.short	(.L_1455 - .L_1454)
	.align		4
.L_1454:
        /*2170*/ 	.word	index@(_ZN43_GLOBAL__N__9ae7fba5_10_SoftMax_cu_9f978f6320softmax_warp_forwardIN3c104HalfEffLi2ELb0ELb0EEEvPT0_PKT_iiiPKbib)
        /*2174*/ 	.word	0x00000012


	//----- nvinfo : EIATTR_FRAME_SIZE
	.align		4
.L_1455:
        /*2178*/ 	.byte	0x04, 0x11
        /*217a*/ 	.short	(.L_1457 - .L_1456)
	.align		4
.L_1456:
        /*217c*/ 	.word	index@(_ZN43_GLOBAL__N__9ae7fba5_10_SoftMax_cu_9f978f6320softmax_warp_forwardIN3c104HalfEffLi2ELb0ELb0EEEvPT0_PKT_iiiPKbib)
        /*2180*/ 	.word	0x00000000


	//----- nvinfo : EIATTR_REGCOUNT
	.align		4
.L_1457:
        /*2184*/ 	.byte	0x04, 0x2f
        /*2186*/ 	.short	(.L_1459 - .L_1458)
	.align		4
.L_1458:
        /*2188*/ 	.word	index@(_ZN43_GLOBAL__N__9ae7fba5_10_SoftMax_cu_9f978f6320softmax_warp_forwardIN3c104HalfEffLi3ELb0ELb0EEEvPT0_PKT_iiiPKbib)
        /*218c*/ 	.word	0x00000012


	//----- nvinfo : EIATTR_FRAME_SIZE
	.align		4
.L_1459:
        /*2190*/ 	.byte	0x04, 0x11
        /*2192*/ 	.short	(.L_1461 - .L_1460)
	.align		4
.L_1460:
        /*2194*/ 	.word	index@(_ZN43_GLOBAL__N__9ae7fba5_10_SoftMax_cu_9f978f6320softmax_warp_forwardIN3c104HalfEffLi3ELb0ELb0EEEvPT0_PKT_iiiPKbib)
        /*2198*/ 	.word	0x00000000


	//----- nvinfo : EIATTR_REGCOUNT
	.align		4
.L_1461:
        /*219c*/ 	.byte	0x04, 0x2f
        /*219e*/ 	.short	(.L_1463 - .L_1462)
	.align		4
.L_1462:
        /*21a0*/ 	.word	index@(_ZN43_GLOBAL__N__9ae7fba5_10_SoftMax_cu_9f978f6320softmax_warp_forwardIN3c104HalfEffLi4ELb0ELb0EEEvPT0_PKT_iiiPKbib)
        /*21a4*/ 	.word	0x00000011


	//----- nvinfo : EIATTR_FRAME_SIZE
	.align		4
.L_1463:
        /*21a8*/ 	.byte	0x04, 0x11
        /*21aa*/ 	.short	(.L_1465 - .L_1464)
	.align		4
.L_1464:
        /*21ac*/ 	.word	index@(_ZN43_GLOBAL__N__9ae7fba5_10_SoftMax_cu_9f978f6320softmax_warp_forwardIN3c104HalfEffLi4ELb0ELb0EEEvPT0_PKT_iiiPKbib)
        /*21b0*/ 	.word	0x00000000


	//----- nvinfo : EIATTR_REGCOUNT
	.align		4
.L_1465:
        /*21b4*/ 	.byte	0x04, 0x2f
        /*21b6*/ 	.short	(.L_1467 - .L_1466)
	.align		4
.L_1466:
        /*21b8*/ 	.word	index@(_ZN43_GLOBAL__N__9ae7fba5_10_SoftMax_cu_9f978f6320softmax_warp_forwardIN3c104HalfEffLi5ELb0ELb0EEEvPT0_PKT_iiiPKbib)
        /*21bc*/ 	.word	0x00000011


	//----- nvinfo : EIATTR_FRAME_SIZE
	.align		4
.L_1467:
        /*21c0*/ 	.byte	0x04, 0x11
        /*21c2*/ 	.short	(.L_1469 - .L_1468)
	.align		4
.L_1468:
        /*21c4*/ 	.word	index@(_ZN43_GLOBAL__N__9ae7fba5_10_SoftMax_cu_9f978f6320softmax_warp_forwardIN3c104HalfEffLi5ELb0ELb0EEEvPT0_PKT_iiiPKbib)
        /*21c8*/ 	.word	0x00000000


	//----- nvinfo : EIATTR_REGCOUNT
	.align		4
.L_1469:
        /*21cc*/ 	.byte	0x04, 0x2f
        /*21ce*/ 	.short	(.L_1471 - .L_1470)
	.align		4
.L_1470:
        /*21d0*/ 	.word	index@(_ZN43_GLOBAL__N__9ae7fba5_10_SoftMax_cu_9f978f6320softmax_warp_forwardIN3c104HalfEffLi6ELb0ELb0EEEvPT0_PKT_iiiPKbib)
        /*21d4*/ 	.word	0x00000014


	//----- nvinfo : EIATTR_FRAME_SIZE
	.align		4
.L_1471:
        /*21d8*/ 	.byte	0x04, 0x11
        /*21da*/ 	.short	(.L_1473 - .L_1472)
	.align		4
.L_1472:
        /*21dc*/ 	.word	index@(_ZN43_GLOBAL__N__9ae7fba5_10_SoftMax_cu_9f978f6320softmax_warp_forwardIN3c104HalfEffLi6ELb0ELb0EEEvPT0_PKT_iiiPKbib)
        /*21e0*/ 	.word	0x00000000


	//----- nvinfo : EIATTR_REGCOUNT
	.align		4
.L_1473:
        /*21e4*/ 	.byte	0x04, 0x2f
        /*21e6*/ 	.short	(.L_1475 - .L_1474)
	.align		4
.L_1474:
        /*21e8*/ 	.word	index@(_ZN43_GLOBAL__N__9ae7fba5_10_SoftMax_cu_9f978f6320softmax_warp_forwardIN3c104HalfEffLi7ELb0ELb0EEEvPT0_PKT_iiiPKbib)
        /*21ec*/ 	.word	0x00000017


	//----- nvinfo : EIATTR_FRAME_SIZE
	.align		4
.L_1475:
        /*21f0*/ 	.byte	0x04, 0x11
        /*21f2*/ 	.short	(.L_1477 - .L_1476)
	.align		4
.L_1476:
        /*21f4*/ 	.word	index@(_ZN43_GLOBAL__N__9ae7fba5_10_SoftMax_cu_9f978f6320softmax_warp_forwardIN3c104HalfEffLi7ELb0ELb0EEEvPT0_PKT_iiiPKbib)
        /*21f8*/ 	.word	0x00000000


	//----- nvinfo : EIATTR_REGCOUNT
	.align		4
.L_1477:
        /*21fc*/ 	.byte	0x04, 0x2f
        /*21fe*/ 	.short	(.L_1479 - .L_1478)
	.align		4
.L_1478:
        /*2200*/ 	.word	index@(_ZN43_GLOBAL__N__9ae7fba5_10_SoftMax_cu_9f978f6320softmax_warp_forwardIN3c104HalfEffLi8ELb0ELb0EEEvPT0_PKT_iiiPKbib)
        /*2204*/ 	.word	0x00000016


	//----- nvinfo : EIATTR_FRAME_SIZE
	.align		4
.L_1479:
        /*2208*/ 	.byte	0x04, 0x11
        /*220a*/ 	.short	(.L_1481 - .L_1480)
	.align		4
.L_1480:
        /*220c*/ 	.word	index@(_ZN43_GLOBAL__N__9ae7fba5_10_SoftMax_cu_9f978f6320softmax_warp_forwardIN3c104HalfEffLi8ELb0ELb0EEEvPT0_PKT_iiiPKbib)
        /*2210*/ 	.word	0x00000000


	//----- nvinfo : EIATTR_REGCOUNT
	.align		4
.L_1481:
        /*2214*/ 	.byte	0x04, 0x2f
        /*2216*/ 	.short	(.L_1483 - .L_1482)
	.align		4
.L_1482:
        /*2218*/ 	.word	index@(_ZN43_GLOBAL__N__9ae7fba5_10_SoftMax_cu_9f978f6320softmax_warp_forwardIN3c104HalfEffLi9ELb0ELb0EEEvPT0_PKT_iiiPKbib)
        /*221c*/ 	.word	0x00000028


	//----- nvinfo : EIATTR_FRAME_SIZE
	.align		4
.L_1483:
        /*2220*/ 	.byte	0x04, 0x11
        /*2222*/ 	.short	(.L_1485 - .L_1484)
	.align		4
.L_1484:
        /*2224*/ 	.word	index@(_ZN43_GLOBAL__N__9ae7fba5_10_SoftMax_cu_9f978f6320softmax_warp_forwardIN3c104HalfEffLi9ELb0ELb0EEEvPT0_PKT_iiiPKbib)
        /*2228*/ 	.word	0x00000000


	//----- nvinfo : EIATTR_REGCOUNT
	.align		4
.L_1485:
        /*222c*/ 	.byte	0x04, 0x2f
        /*222e*/ 	.short	(.L_1487 - .L_1486)
	.align		4
.L_1486:
        /*2230*/ 	.word	index@(_ZN43_GLOBAL__N__9ae7fba5_10_SoftMax_cu_9f978f6320softmax_warp_forwardIN3c104HalfEffLi10ELb0ELb0EEEvPT0_PKT_iiiPKbib)
        /*2234*/ 	.word	0x00000040


	//----- nvinfo : EIATTR_FRAME_SIZE
	.align		4
.L_1487:
        /*2238*/ 	.byte	0x04, 0x11
        /*223a*/ 	.short	(.L_1489 - .L_1488)
	.align		4
.L_1488:
        /*223c*/ 	.word	index@(_ZN43_GLOBAL__N__9ae7fba5_10_SoftMax_cu_9f978f6320softmax_warp_forwardIN3c104HalfEffLi10ELb0ELb0EEEvPT0_PKT_iiiPKbib)
        /*2240*/ 	.word	0x00000000


	//----- nvinfo : EIATTR_REGCOUNT
	.align		4
.L_1489:
        /*2244*/ 	.byte	0x04, 0x2f
        /*2246*/ 	.short	(.L_1491 - .L_1490)
	.align		4
.L_1490:
        /*2248*/ 	.word	index@(_ZN43_GLOBAL__N__9ae7fba5_10_SoftMax_cu_9f978f6320softmax_warp_forwardIN3c104HalfEffLi11ELb0ELb0EEEvPT0_PKT_iiiPKbib)
        /*224c*/ 	.word	0x00000080


	//----- nvinfo : EIATTR_FRAME_SIZE
	.align		4
.L_1491:
        /*2250*/ 	.byte	0x04, 0x11
        /*2252*/ 	.short	(.L_1493 - .L_1492)
	.align		4
.L_1492:
        /*2254*/ 	.word	index@(_ZN43_GLOBAL__N__9ae7fba5_10_SoftMax_cu_9f978f6320softmax_warp_forwardIN3c104HalfEffLi11ELb0ELb0EEEvPT0_PKT_iiiPKbib)
        /*2258*/ 	.word	0x00000000


	//----- nvinfo : EIATTR_REGCOUNT
	.align		4
.L_1493:
        /*225c*/ 	.byte	0x04, 0x2f
        /*225e*/ 	.short	(.L_1495 - .L_1494)
	.align		4
.L_1494:
        /*2260*/ 	.word	index@(_ZN43_GLOBAL__N__9ae7fba5_10_SoftMax_cu_9f978f6320softmax_warp_forwardIN3c108BFloat16ES2_fLi0ELb0ELb0EEEvPT0_PKT_iiiPKbib)
        /*2264*/ 	.word	0x0000000e


	//----- nvinfo : EIATTR_FRAME_SIZE
	.align		4
.L_1495:
        /*2268*/ 	.byte	0x04, 0x11
        /*226a*/ 	.short	(.L_1497 - .L_1496)
	.align		4
.L_1496:
        /*226c*/ 	.word	index@(_ZN43_GLOBAL__N__9ae7fba5_10_SoftMax_cu_9f978f6320softmax_warp_forwardIN3c108BFloat16ES2_fLi0ELb0ELb0EEEvPT0_PKT_iiiPKbib)
        /*2270*/ 	.word	0x00000000


	//----- nvinfo : EIATTR_REGCOUNT
	.align		4
.L_1497:
        /*2274*/ 	.byte	0x04, 0x2f
        /*2276*/ 	.short	(.L_1499 - .L_1498)
	.align		4
.L_1498:
        /*2278*/ 	.word	index@(_ZN43_GLOBAL__N__9ae7fba5_10_SoftMax_cu_9f978f6320softmax_warp_forwardIN3c108BFloat16ES2_fLi1ELb0ELb0EEEvPT0_PKT_iiiPKbib)
        /*227c*/ 	.word	0x00000011


	//----- nvinfo : EIATTR_FRAME_SIZE
	.align		4
.L_1499:
        /*2280*/ 	.byte	0x04, 0x11
        /*2282*/ 	.short	(.L_1501 - .L_1500)
	.align		4
.L_1500:
        /*2284*/ 	.word	index@(_ZN43_GLOBAL__N__9ae7fba5_10_SoftMax_cu_9f978f6320softmax_warp_forwardIN3c108BFloat16ES2_fLi1ELb0ELb0EEEvPT0_PKT_iiiPKbib)
        /*2288*/ 	.word	0x00000000


	//----- nvinfo : EIATTR_REGCOUNT
	.align		4
.L_1501:
        /*228c*/ 	.byte	0x04, 0x2f
        /*228e*/ 	.short	(.L_1503 - .L_1502)
	.align		4
.L_1502:
        /*2290*/ 	.word	index@(_ZN43_GLOBAL__N__9ae7fba5_10_SoftMax_cu_9f978f6320softmax_warp_forwardIN3c108BFloat16ES2_fLi2ELb0ELb0EEEvPT0_PKT_iiiPKbib)
        /*2294*/ 	.word	0x00000011


	//----- nvinfo : EIATTR_FRAME_SIZE
	.align		4
.L_1503:
        /*2298*/ 	.byte	0x04, 0x11
        /*229a*/ 	.short	(.L_1505 - .L_1504)
	.align		4
.L_1504:
        /*229c*/ 	.word	index@(_ZN43_GLOBAL__N__9ae7fba5_10_SoftMax_cu_9f978f6320softmax_warp_forwardIN3c108BFloat16ES2_fLi2ELb0ELb0EEEvPT0_PKT_iiiPKbib)
        /*22a0*/ 	.word	0x00000000


	//----- nvinfo : EIATTR_REGCOUNT
	.align		4
.L_1505:
        /*22a4*/ 	.byte	0x04, 0x2f
        /*22a6*/ 	.short	(.L_1507 - .L_1506)
	.align		4
.L_1506:
        /*22a8*/ 	.word	index@(_ZN43_GLOBAL__N__9ae7fba5_10_SoftMax_cu_9f978f6320softmax_warp_forwardIN3c108BFloat16ES2_fLi3ELb0ELb0EEEvPT0_PKT_iiiPKbib)
        /*22ac*/ 	.word	0x00000011


	//----- nvinfo : EIATTR_FRAME_SIZE
	.align		4
.L_1507:
        /*22b0*/ 	.byte	0x04, 0x11
        /*22b2*/ 	.short	(.L_1509 - .L_1508)
	.align		4
.L_1508:
        /*22b4*/ 	.word	index@(_ZN43_GLOBAL__N__9ae7fba5_10_SoftMax_cu_9f978f6320softmax_warp_forwardIN3c108BFloat16ES2_fLi3ELb0ELb0EEEvPT0_PKT_iiiPKbib)
        /*22b8*/ 	.word	0x00000000


	//----- nvinfo : EIATTR_REGCOUNT
	.align		4
.L_1509:
        /*22bc*/ 	.byte	0x04, 0x2f
        /*22be*/ 	.short	(.L_1511 - .L_1510)
	.align		4
.L_1510:
        /*22c0*/ 	.word	index@(_ZN43_GLOBAL__N__9ae7fba5_10_SoftMax_cu_9f978f6320softmax_warp_forwardIN3c108BFloat16ES2_fLi4ELb0ELb0EEEvPT0_PKT_iiiPKbib)
        /*22c4*/ 	.word	0x00000013


	//----- nvinfo : EIATTR_FRAME_SIZE
	.align		4
.L_1511:
        /*22c8*/ 	.byte	0x04, 0x11
        /*22ca*/ 	.short	(.L_1513 - .L_1512)
	.align		4
.L_1512:
        /*22cc*/ 	.word	index@(_ZN43_GLOBAL__N__9ae7fba5_10_SoftMax_cu_9f978f6320softmax_warp_forwardIN3c108BFloat16ES2_fLi4ELb0ELb0EEEvPT0_PKT_iiiPKbib)
        /*22d0*/ 	.word	0x00000000


	//----- nvinfo : EIATTR_REGCOUNT
	.align		4
.L_1513:
        /*22d4*/ 	.byte	0x04, 0x2f
        /*22d6*/ 	.short	(.L_1515 - .L_1514)
	.align		4
.L_1514:
        /*22d8*/ 	.word	index@(_ZN43_GLOBAL__N__9ae7fba5_10_SoftMax_cu_9f978f6320softmax_warp_forwardIN3c108BFloat16ES2_fLi5ELb0ELb0EEEvPT0_PKT_iiiPKbib)
        /*22dc*/ 	.word	0x00000011


	//----- nvinfo : EIATTR_FRAME_SIZE
	.align		4
.L_1515:
        /*22e0*/ 	.byte	0x04, 0x11
        /*22e2*/ 	.short	(.L_1517 - .L_1516)
	.align		4
.L_1516:
        /*22e4*/ 	.word	index@(_ZN43_GLOBAL__N__9ae7fba5_10_SoftMax_cu_9f978f6320softmax_warp_forwardIN3c108BFloat16ES2_fLi5ELb0ELb0EEEvPT0_PKT_iiiPKbib)
        /*22e8*/ 	.word	0x00000000


	//----- nvinfo : EIATTR_REGCOUNT
	.align		4
.L_1517:
        /*22ec*/ 	.byte	0x04, 0x2f
        /*22ee*/ 	.short	(.L_1519 - .L_1518)
	.align		4
.L_1518:
        /*22f0*/ 	.word	index@(_ZN43_GLOBAL__N__9ae7fba5_10_SoftMax_cu_9f978f6320softmax_warp_forwardIN3c108BFloat16ES2_fLi6ELb0ELb0EEEvPT0_PKT_iiiPKbib)
        /*22f4*/ 	.word	0x00000014


	//----- nvinfo : EIATTR_FRAME_SIZE
	.align		4
.L_1519:
        /*22f8*/ 	.byte	0x04, 0x11
        /*22fa*/ 	.short	(.L_1521 - .L_1520)
	.align		4
.L_1520:
        /*22fc*/ 	.word	index@(_ZN43_GLOBAL__N__9ae7fba5_10_SoftMax_cu_9f978f6320softmax_warp_forwardIN3c108BFloat16ES2_fLi6ELb0ELb0EEEvPT0_PKT_iiiPKbib)
        /*2300*/ 	.word	0x00000000


	//----- nvinfo : EIATTR_REGCOUNT
	.align		4
.L_1521:
        /*2304*/ 	.byte	0x04, 0x2f
        /*2306*/ 	.short	(.L_1523 - .L_1522)
	.align		4
.L_1522:
        /*2308*/ 	.word	index@(_ZN43_GLOBAL__N__9ae7fba5_10_SoftMax_cu_9f978f6320softmax_warp_forwardIN3c108BFloat16ES2_fLi7ELb0ELb0EEEvPT0_PKT_iiiPKbib)
        /*230c*/ 	.word	0x00000019


	//----- nvinfo : EIATTR_FRAME_SIZE
	.align		4
.L_1523:
        /*2310*/ 	.byte	0x04, 0x11
        /*2312*/ 	.short	(.L_1525 - .L_1524)
	.align		4
.L_1524:
        /*2314*/ 	.word	index@(_ZN43_GLOBAL__N__9ae7fba5_10_SoftMax_cu_9f978f6320softmax_warp_forwardIN3c108BFloat16ES2_fLi7ELb0ELb0EEEvPT0_PKT_iiiPKbib)
        /*2318*/ 	.word	0x00000000


	//----- nvinfo : EIATTR_REGCOUNT
	.align		4
.L_1525:
        /*231c*/ 	.byte	0x04, 0x2f
        /*231e*/ 	.short	(.L_1527 - .L_1526)
	.align		4
.L_1526:
        /*2320*/ 	.word	index@(_ZN43_GLOBAL__N__9ae7fba5_10_SoftMax_cu_9f978f6320softmax_warp_forwardIN3c108BFloat16ES2_fLi8ELb0ELb0EEEvPT0_PKT_iiiPKbib)
        /*2324*/ 	.word	0x00000016


	//----- nvinfo : EIATTR_FRAME_SIZE
	.align		4
.L_1527:
        /*2328*/ 	.byte	0x04, 0x11
        /*232a*/ 	.short	(.L_1529 - .L_1528)
	.align		4
.L_1528:
        /*232c*/ 	.word	index@(_ZN43_GLOBAL__N__9ae7fba5_10_SoftMax_cu_9f978f6320softmax_warp_forwardIN3c108BFloat16ES2_fLi8ELb0ELb0EEEvPT0_PKT_iiiPKbib)
        /*2330*/ 	.word	0x00000000


	//----- nvinfo : EIATTR_REGCOUNT
	.align		4
.L_1529:
        /*2334*/ 	.byte	0x04, 0x2f
        /*2336*/ 	.short	(.L_1531 - .L_1530)
	.align		4
.L_1530:
        /*2338*/ 	.word	index@(_ZN43_GLOBAL__N__9ae7fba5_10_SoftMax_cu_9f978f6320softmax_warp_forwardIN3c108BFloat16ES2_fLi9ELb0ELb0EEEvPT0_PKT_iiiPKbib)
        /*233c*/ 	.word	0x00000028


	//----- nvinfo : EIATTR_FRAME_SIZE
	.align		4
.L_1531:
        /*2340*/ 	.byte	0x04, 0x11
        /*2342*/ 	.short	(.L_1533 - .L_1532)
	.align		4
.L_1532:
        /*2344*/ 	.word	index@(_ZN43_GLOBAL__N__9ae7fba5_10_SoftMax_cu_9f978f6320softmax_warp_forwardIN3c108BFloat16ES2_fLi9ELb0ELb0EEEvPT0_PKT_iiiPKbib)
        /*2348*/ 	.word	0x00000000


	//----- nvinfo : EIATTR_REGCOUNT
	.align		4
.L_1533:
        /*234c*/ 	.byte	0x04, 0x2f
        /*234e*/ 	.short	(.L_1535 - .L_1534)
	.align		4
.L_1534:
        /*2350*/ 	.word	index@(_ZN43_GLOBAL__N__9ae7fba5_10_SoftMax_cu_9f978f6320softmax_warp_forwardIN3c108BFloat16ES2_fLi10ELb0ELb0EEEvPT0_PKT_iiiPKbib)
        /*2354*/ 	.word	0x00000040


	//----- nvinfo : EIATTR_FRAME_SIZE
	.align		4
.L_1535:
        /*2358*/ 	.byte	0x04, 0x11
        /*235a*/ 	.short	(.L_1537 - .L_1536)
	.align		4
.L_1536:
        /*235c*/ 	.word	index@(_ZN43_GLOBAL__N__9ae7fba5_10_SoftMax_cu_9f978f6320softmax_warp_forwardIN3c108BFloat16ES2_fLi10ELb0ELb0EEEvPT0_PKT_iiiPKbib)
        /*2360*/ 	.word	0x00000000


	//----- nvinfo : EIATTR_REGCOUNT
	.align		4
.L_1537:
        /*2364*/ 	.byte	0x04, 0x2f
        /*2366*/ 	.short	(.L_1539 - .L_1538)
	.align		4
.L_1538:
        /*2368*/ 	.word	index@(_ZN43_GLOBAL__N__9ae7fba5_10_SoftMax_cu_9f978f6320softmax_warp_forwardIN3c108BFloat16ES2_fLi11ELb0ELb0EEEvPT0_PKT_iiiPKbib)
        /*236c*/ 	.word	0x0000007f


	//----- nvinfo : EIATTR_FRAME_SIZE
	.align		4
.L_1539:
        /*2370*/ 	.byte	0x04, 0x11
        /*2372*/ 	.short	(.L_1541 - .L_1540)
	.align		4
.L_1540:
        /*2374*/ 	.word	index@(_ZN43_GLOBAL__N__9ae7fba5_10_SoftMax_cu_9f978f6320softmax_warp_forwardIN3c108BFloat16ES2_fLi11ELb0ELb0EEEvPT0_PKT_iiiPKbib)
        /*2378*/ 	.word	0x00000000


	//----- nvinfo : EIATTR_REGCOUNT
	.align		4
.L_1541:
        /*237c*/ 	.byte	0x04, 0x2f
        /*237e*/ 	.short	(.L_1543 - .L_1542)
	.align		4
.L_1542:
        /*2380*/ 	.word	index@(_ZN43_GLOBAL__N__9ae7fba5_10_SoftMax_cu_9f978f6320softmax_warp_forwardIN3c108BFloat16EffLi0ELb0ELb0EEEvPT0_PKT_iiiPKbib)
        /*2384*/ 	.word	0x0000000e


	//----- nvinfo : EIATTR_FRAME_SIZE
	.align		4
.L_1543:
        /*2388*/ 	.byte	0x04, 0x11
        /*238a*/ 	.short	(.L_1545 - .L_1544)
	.align		4
.L_1544:
        /*238c*/ 	.word	index@(_ZN43_GLOBAL__N__9ae7fba5_10_SoftMax_cu_9f978f6320softmax_warp_forwardIN3c108BFloat16EffLi0ELb0ELb0EEEvPT0_PKT_iiiPKbib)
        /*2390*/ 	.word	0x00000000


	//----- nvinfo : EIATTR_REGCOUNT
	.align		4
.L_1545:
        /*2394*/ 	.byte	0x04, 0x2f
        /*2396*/ 	.short	(.L_1547 - .L_1546)
	.align		4
.L_1546:
        /*2398*/ 	.word	index@(_ZN43_GLOBAL__N__9ae7fba5_10_SoftMax_cu_9f978f6320softmax_warp_forwardIN3c108BFloat16EffLi1ELb0ELb0EEEvPT0_PKT_iiiPKbib)
        /*239c*/ 	.word	0x00000010


	//----- nvinfo : EIATTR_FRAME_SIZE
	.align		4
.L_1547:
        /*23a0*/ 	.byte	0x04, 0x11
        /*23a2*/ 	.short	(.L_1549 - .L_1548)
	.align		4
.L_1548:
        /*23a4*/ 	.word	index@(_ZN43_GLOBAL__N__9ae7fba5_10_SoftMax_cu_9f978f6320softmax_warp_forwardIN3c108BFloat16EffLi1ELb0ELb0EEEvPT0_PKT_iiiPKbib)
        /*23a8*/ 	.word	0x00000000


	//----- nvinfo : EIATTR_REGCOUNT
	.align		4
.L_1549:
        /*23ac*/ 	.byte	0x04, 0x2f
        /*23ae*/ 	.short	(.L_1551 - .L_1550)
	.align		4
.L_1550:
        /*23b0*/ 	.word	index@(_ZN43_GLOBAL__N__9ae7fba5_10_SoftMax_cu_9f978f6320softmax_warp_forwardIN3c108BFloat16EffLi2ELb0ELb0EEEvPT0_PKT_iiiPKbib)
        /*23b4*/ 	.word	0x00000012


	//----- nvinfo : EIATTR_FRAME_SIZE
	.align		4
.L_1551:
        /*23b8*/ 	.byte	0x04, 0x11
        /*23ba*/ 	.short	(.L_1553 - .L_1552)
	.align		4
.L_1552:
        /*23bc*/ 	.word	index@(_ZN43_GLOBAL__N__9ae7fba5_10_SoftMax_cu_9f978f6320softmax_warp_forwardIN3c108BFloat16EffLi2ELb0ELb0EEEvPT0_PKT_iiiPKbib)
        /*23c0*/ 	.word	0x00000000


	//----- nvinfo : EIATTR_REGCOUNT
	.align		4
.L_1553:
        /*23c4*/ 	.byte	0x04, 0x2f
        /*23c6*/ 	.short	(.L_1555 - .L_1554)
	.align		4
.L_1554:
        /*23c8*/ 	.word	index@(_ZN43_GLOBAL__N__9ae7fba5_10_SoftMax_cu_9f978f6320softmax_warp_forwardIN3c108BFloat16EffLi3ELb0ELb0EEEvPT0_PKT_iiiPKbib)
        /*23cc*/ 	.word	0x00000012


	//----- nvinfo : EIATTR_FRAME_SIZE
	.align		4
.L_1555:
        /*23d0*/ 	.byte	0x04, 0x11
        /*23d2*/ 	.short	(.L_1557 - .L_1556)
	.align		4
.L_1556:
        /*23d4*/ 	.word	index@(_ZN43_GLOBAL__N__9ae7fba5_10_SoftMax_cu_9f978f6320softmax_warp_forwardIN3c108BFloat16EffLi3ELb0ELb0EEEvPT0_PKT_iiiPKbib)
        /*23d8*/ 	.word	0x00000000


	//----- nvinfo : EIATTR_REGCOUNT
	.align		4
.L_1557:
        /*23dc*/ 	.byte	0x04, 0x2f
        /*23de*/ 	.short	(.L_1559 - .L_1558)
	.align		4
.L_1558:
        /*23e0*/ 	.word	index@(_ZN43_GLOBAL__N__9ae7fba5_10_SoftMax_cu_9f978f6320softmax_warp_forwardIN3c108BFloat16EffLi4ELb0ELb0EEEvPT0_PKT_iiiPKbib)
        /*23e4*/ 	.word	0x00000011


	//----- nvinfo : EIATTR_FRAME_SIZE
	.align		4
.L_1559:
        /*23e8*/ 	.byte	0x04, 0x11
        /*23ea*/ 	.short	(.L_1561 - .L_1560)
	.align		4
.L_1560:
        /*23ec*/ 	.word	index@(_ZN43_GLOBAL__N__9ae7fba5_10_SoftMax_cu_9f978f6320softmax_warp_forwardIN3c108BFloat16EffLi4ELb0ELb0EEEvPT0_PKT_iiiPKbib)
        /*23f0*/ 	.word	0x00000000


	//----- nvinfo : EIATTR_REGCOUNT
	.align		4
.L_1561:
        /*23f4*/ 	.byte	0x04, 0x2f
        /*23f6*/ 	.short	(.L_1563 - .L_1562)
	.align		4
.L_1562:
        /*23f8*/ 	.word	index@(_ZN43_GLOBAL__N__9ae7fba5_10_SoftMax_cu_9f978f6320softmax_warp_forwardIN3c108BFloat16EffLi5ELb0ELb0EEEvPT0_PKT_iiiPKbib)
        /*23fc*/ 	.word	0x00000011


	//----- nvinfo : EIATTR_FRAME_SIZE
	.align		4
.L_1563:
        /*2400*/ 	.byte	0x04, 0x11
        /*2402*/ 	.short	(.L_1565 - .L_1564)
	.align		4
.L_1564:
        /*2404*/ 	.word	index@(_ZN43_GLOBAL__N__9ae7fba5_10_SoftMax_cu_9f978f6320softmax_warp_forwardIN3c108BFloat16EffLi5ELb0ELb0EEEvPT0_PKT_iiiPKbib)
        /*2408*/ 	.word	0x00000000


	//----- nvinfo : EIATTR_REGCOUNT
	.align		4
.L_1565:
        /*240c*/ 	.byte	0x04, 0x2f
        /*240e*/ 	.short	(.L_1567 - .L_1566)
	.align		4
.L_1566:
        /*2410*/ 	.word	index@(_ZN43_GLOBAL__N__9ae7fba5_10_SoftMax_cu_9f978f6320softmax_warp_forwardIN3c108BFloat16EffLi6ELb0ELb0EEEvPT0_PKT_iiiPKbib)
        /*2414*/ 	.word	0x00000014


	//----- nvinfo : EIATTR_FRAME_SIZE
	.align		4
.L_1567:
        /*2418*/ 	.byte	0x04, 0x11
        /*241a*/ 	.short	(.L_1569 - .L_1568)
	.align		4
.L_1568:
        /*241c*/ 	.word	index@(_ZN43_GLOBAL__N__9ae7fba5_10_SoftMax_cu_9f978f6320softmax_warp_forwardIN3c108BFloat16EffLi6ELb0ELb0EEEvPT0_PKT_iiiPKbib)
        /*2420*/ 	.word	0x00000000


	//----- nvinfo : EIATTR_REGCOUNT
	.align		4
.L_1569:
        /*2424*/ 	.byte	0x04, 0x2f
        /*2426*/ 	.short	(.L_1571 - .L_1570)
	.align		4
.L_1570:
        /*2428*/ 	.word	index@(_ZN43_GLOBAL__N__9ae7fba5_10_SoftMax_cu_9f978f6320softmax_warp_forwardIN3c108BFloat16EffLi7ELb0ELb0EEEvPT0_PKT_iiiPKbib)
        /*242c*/ 	.word	0x00000017


	//----- nvinfo : EIATTR_FRAME_SIZE
	.align		4
.L_1571:
        /*2430*/ 	.byte	0x04, 0x11
        /*2432*/ 	.short	(.L_1573 - .L_1572)
	.align		4
.L_1572:
        /*2434*/ 	.word	index@(_ZN43_GLOBAL__N__9ae7fba5_10_SoftMax_cu_9f978f6320softmax_warp_forwardIN3c108BFloat16EffLi7ELb0ELb0EEEvPT0_PKT_iiiPKbib)
        /*2438*/ 	.word	0x00000000


	//----- nvinfo : EIATTR_REGCOUNT
	.align		4
.L_1573:
        /*243c*/ 	.byte	0x04, 0x2f
        /*243e*/ 	.short	(.L_1575 - .L_1574)
	.align		4
.L_1574:
        /*2440*/ 	.word	index@(_ZN43_GLOBAL__N__9ae7fba5_10_SoftMax_cu_9f978f6320softmax_warp_forwardIN3c108BFloat16EffLi8ELb0ELb0EEEvPT0_PKT_iiiPKbib)
        /*2444*/ 	.word	0x00000016


	//----- nvinfo : EIATTR_FRAME_SIZE
	.align		4
.L_1575:
        /*2448*/ 	.byte	0x04, 0x11
        /*244a*/ 	.short	(.L_1577 - .L_1576)
	.align		4
.L_1576:
        /*244c*/ 	.word	index@(_ZN43_GLOBAL__N__9ae7fba5_10_SoftMax_cu_9f978f6320softmax_warp_forwardIN3c108BFloat16EffLi8ELb0ELb0EEEvPT0_PKT_iiiPKbib)
        /*2450*/ 	.word	0x00000000


	//----- nvinfo : EIATTR_REGCOUNT
	.align		4
.L_1577:
        /*2454*/ 	.byte	0x04, 0x2f
        /*2456*/ 	.short	(.L_1579 - .L_1578)
	.align		4
.L_1578:
        /*2458*/ 	.word	index@(_ZN43_GLOBAL__N__9ae7fba5_10_SoftMax_cu_9f978f6320softmax_warp_forwardIN3c108BFloat16EffLi9ELb0ELb0EEEvPT0_PKT_iiiPKbib)
        /*245c*/ 	.word	0x00000028


	//----- nvinfo : EIATTR_FRAME_SIZE
	.align		4
.L_1579:
        /*2460*/ 	.byte	0x04, 0x11
        /*2462*/ 	.short	(.L_1581 - .L_1580)
	.align		4
.L_1580:
        /*2464*/ 	.word	index@(_ZN43_GLOBAL__N__9ae7fba5_10_SoftMax_cu_9f978f6320softmax_warp_forwardIN3c108BFloat16EffLi9ELb0ELb0EEEvPT0_PKT_iiiPKbib)
        /*2468*/ 	.word	0x00000000


	//----- nvinfo : EIATTR_REGCOUNT
	.align		4
.L_1581:
        /*246c*/ 	.byte	0x04, 0x2f
        /*246e*/ 	.short	(.L_1583 - .L_1582)
	.align		4
.L_1582:
        /*2470*/ 	.word	index@(_ZN43_GLOBAL__N__9ae7fba5_10_SoftMax_cu_9f978f6320softmax_warp_forwardIN3c108BFloat16EffLi10ELb0ELb0EEEvPT0_PKT_iiiPKbib)
        /*2474*/ 	.word	0x00000040


	//----- nvinfo : EIATTR_FRAME_SIZE
	.align		4
.L_1583:
        /*2478*/ 	.byte	0x04, 0x11
        /*247a*/ 	.short	(.L_1585 - .L_1584)
	.align		4
.L_1584:
        /*247c*/ 	.word	index@(_ZN43_GLOBAL__N__9ae7fba5_10_SoftMax_cu_9f978f6320softmax_warp_forwardIN3c108BFloat16EffLi10ELb0ELb0EEEvPT0_PKT_iiiPKbib)
        /*2480*/ 	.word	0x00000000


	//----- nvinfo : EIATTR_REGCOUNT
	.align		4
.L_1585:
        /*2484*/ 	.byte	0x04, 0x2f
        /*2486*/ 	.short	(.L_1587 - .L_1586)
	.align		4
.L_1586:
        /*2488*/ 	.word	index@(_ZN43_GLOBAL__N__9ae7fba5_10_SoftMax_cu_9f978f6320softmax_warp_forwardIN3c108BFloat16EffLi11ELb0ELb0EEEvPT0_PKT_iiiPKbib)
        /*248c*/ 	.word	0x00000080


	//----- nvinfo : EIATTR_FRAME_SIZE
	.align		4
.L_1587:
        /*2490*/ 	.byte	0x04, 0x11
        /*2492*/ 	.short	(.L_1589 - .L_1588)
	.align		4
.L_1588:
        /*2494*/ 	.word	index@(_ZN43_GLOBAL__N__9ae7fba5_10_SoftMax_cu_9f978f6320softmax_warp_forwardIN3c108BFloat16EffLi11ELb0ELb0EEEvPT0_PKT_iiiPKbib)
        /*2498*/ 	.word	0x00000000


	//----- nvinfo : EIATTR_REGCOUNT
	.align		4
.L_1589:
        /*249c*/ 	.byte	0x04, 0x2f
        /*249e*/ 	.short	(.L_1591 - .L_1590)
	.align		4
.L_1590:
        /*24a0*/ 	.word	index@(_ZN43_GLOBAL__N__9ae7fba5_10_SoftMax_cu_9f978f6321softmax_warp_backwardIdddLi0ELb0ELb0EEEvPT0_PKT_S5_iiiPKb)
        /*24a4*/ 	.word	0x00000018


	//----- nvinfo : EIATTR_FRAME_SIZE
	.align		4
.L_1591:
        /*24a8*/ 	.byte	0x04, 0x11
        /*24aa*/ 	.short	(.L_1593 - .L_1592)
	.align		4
.L_1592:
        /*24ac*/ 	.word	index@(_ZN43_GLOBAL__N__9ae7fba5_10_SoftMax_cu_9f978f6321softmax_warp_backwardIdddLi0ELb0ELb0EEEvPT0_PKT_S5_iiiPKb)
        /*24b0*/ 	.word	0x00000000


	//----- nvinfo : EIATTR_REGCOUNT
	.align		4
.L_1593:
        /*24b4*/ 	.byte	0x04, 0x2f
        /*24b6*/ 	.short	(.L_1595 - .L_1594)
	.align		4
.L_1594:
        /*24b8*/ 	.word	index@(_ZN43_GLOBAL__N__9ae7fba5_10_SoftMax_cu_9f978f6321softmax_warp_backwardIdddLi1ELb0ELb0EEEvPT0_PKT_S5_iiiPKb)
        /*24bc*/ 	.word	0x0000001c


	//----- nvinfo : EIATTR_FRAME_SIZE
	.align		4
.L_1595:
        /*24c0*/ 	.byte	0x04, 0x11
        /*24c2*/ 	.short	(.L_1597 - .L_1596)
	.align		4
.L_1596:
        /*24c4*/ 	.word	index@(_ZN43_GLOBAL__N__9ae7fba5_10_SoftMax_cu_9f978f6321softmax_warp_backwardIdddLi1ELb0ELb0EEEvPT0_PKT_S5_iiiPKb)
        /*24c8*/ 	.word	0x00000000


	//----- nvinfo : EIATTR_REGCOUNT
	.align		4
.L_1597:
        /*24cc*/ 	.byte	0x04, 0x2f
        /*24ce*/ 	.short	(.L_1599 - .L_1598)
	.align		4
.L_1598:
        /*24d0*/ 	.word	index@(_ZN43_GLOBAL__N__9ae7fba5_10_SoftMax_cu_9f978f6321softmax_warp_backwardIdddLi2ELb0ELb0EEEvPT0_PKT_S5_iiiPKb)
        /*24d4*/ 	.word	0x0000001e


	//----- nvinfo : EIATTR_FRAME_SIZE
	.align		4
.L_1599:
        /*24d8*/ 	.byte	0x04, 0x11
        /*24da*/ 	.short	(.L_1601 - .L_1600)
	.align		4
.L_1600:
        /*24dc*/ 	.word	index@(_ZN43_GLOBAL__N__9ae7fba5_10_SoftMax_cu_9f978f6321softmax_warp_backwardIdddLi2ELb0ELb0EEEvPT0_PKT_S5_iiiPKb)
        /*24e0*/ 	.word	0x00000000


	//----- nvinfo : EIATTR_REGCOUNT
	.align		4
.L_1601:
        /*24e4*/ 	.byte	0x04, 0x2f
        /*24e6*/ 	.short	(.L_1603 - .L_1602)
	.align		4
.L_1602:
        /*24e8*/ 	.word	index@(_ZN43_GLOBAL__N__9ae7fba5_10_SoftMax_cu_9f978f6321softmax_warp_backwardIdddLi3ELb0ELb0EEEvPT0_PKT_S5_iiiPKb)
        /*24ec*/ 	.word	0x0000001e


	//----- nvinfo : EIATTR_FRAME_SIZE
	.align		4
.L_1603:
        /*24f0*/ 	.byte	0x04, 0x11
        /*24f2*/ 	.short	(.L_1605 - .L_1604)
	.align		4
.L_1604:
        /*24f4*/ 	.word	index@(_ZN43_GLOBAL__N__9ae7fba5_10_SoftMax_cu_9f978f6321softmax_warp_backwardIdddLi3ELb0ELb0EEEvPT0_PKT_S5_iiiPKb)
        /*24f8*/ 	.word	0x00000000


	//----- nvinfo : EIATTR_REGCOUNT
	.align		4
.L_1605:
        /*24fc*/ 	.byte	0x04, 0x2f
        /*24fe*/ 	.short	(.L_1607 - .L_1606)
	.align		4
.L_1606:
        /*2500*/ 	.word	index@(_ZN43_GLOBAL__N__9ae7fba5_10_SoftMax_cu_9f978f6321softmax_warp_backwardIdddLi4ELb0ELb0EEEvPT0_PKT_S5_iiiPKb)
        /*2504*/ 	.word	0x0000001e


	//----- nvinfo : EIATTR_FRAME_SIZE
	.align		4
.L_1607:
        /*2508*/ 	.byte	0x04, 0x11
        /*250a*/ 	.short	(.L_1609 - .L_1608)
	.align		4
.L_1608:
        /*250c*/ 	.word	index@(_ZN43_GLOBAL__N__9ae7fba5_10_SoftMax_cu_9f978f6321softmax_warp_backwardIdddLi4ELb0ELb0EEEvPT0_PKT_S5_iiiPKb)
        /*2510*/ 	.word	0x00000000


	//----- nvinfo : EIATTR_REGCOUNT
	.align		4
.L_1609:
        /*2514*/ 	.byte	0x04, 0x2f
        /*2516*/ 	.short	(.L_1611 - .L_1610)
	.align		4
.L_1610:
        /*2518*/ 	.word	index@(_ZN43_GLOBAL__N__9ae7fba5_10_SoftMax_cu_9f978f6321softmax_warp_backwardIdddLi5ELb0ELb0EEEvPT0_PKT_S5_iiiPKb)
        /*251c*/ 	.word	0x00000020


	//----- nvinfo : EIATTR_FRAME_SIZE
	.align		4
.L_1611:
        /*2520*/ 	.byte	0x04, 0x11
        /*2522*/ 	.short	(.L_1613 - .L_1612)
	.align		4
.L_1612:
        /*2524*/ 	.word	index@(_ZN43_GLOBAL__N__9ae7fba5_10_SoftMax_cu_9f978f6321softmax_warp_backwardIdddLi5ELb0ELb0EEEvPT0_PKT_S5_iiiPKb)
        /*2528*/ 	.word	0x00000000


	//----- nvinfo : EIATTR_REGCOUNT
	.align		4
.L_1613:
        /*252c*/ 	.byte	0x04, 0x2f
        /*252e*/ 	.short	(.L_1615 - .L_1614)
	.align		4
.L_1614:
        /*2530*/ 	.word	index@(_ZN43_GLOBAL__N__9ae7fba5_10_SoftMax_cu_9f978f6321softmax_warp_backwardIdddLi6ELb0ELb0EEEvPT0_PKT_S5_iiiPKb)
        /*2534*/ 	.word	0x00000020


	//----- nvinfo : EIATTR_FRAME_SIZE
	.align		4
.L_1615:
        /*2538*/ 	.byte	0x04, 0x11
        /*253a*/ 	.short	(.L_1617 - .L_1616)
	.align		4
.L_1616:
        /*253c*/ 	.word	index@(_ZN43_GLOBAL__N__9ae7fba5_10_SoftMax_cu_9f978f6321softmax_warp_backwardIdddLi6ELb0ELb0EEEvPT0_PKT_S5_iiiPKb)
        /*2540*/ 	.word	0x00000000


	//----- nvinfo : EIATTR_REGCOUNT
	.align		4
.L_1617:
        /*2544*/ 	.byte	0x04, 0x2f
        /*2546*/ 	.short	(.L_1619 - .L_1618)
	.align		4
.L_1618:
        /*2548*/ 	.word	index@(_ZN43_GLOBAL__N__9ae7fba5_10_SoftMax_cu_9f978f6321softmax_warp_backwardIdddLi7ELb0ELb0EEEvPT0_PKT_S5_iiiPKb)
        /*254c*/ 	.word	0x00000030


	//----- nvinfo : EIATTR_FRAME_SIZE
	.align		4
.L_1619:
        /*2550*/ 	.byte	0x04, 0x11
        /*2552*/ 	.short	(.L_1621 - .L_1620)
	.align		4
.L_1620:
        /*2554*/ 	.word	index@(_ZN43_GLOBAL__N__9ae7fba5_10_SoftMax_cu_9f978f6321softmax_warp_backwardIdddLi7ELb0ELb0EEEvPT0_PKT_S5_iiiPKb)
        /*2558*/ 	.word	0x00000000


	//----- nvinfo : EIATTR_REGCOUNT
	.align		4
.L_1621:
        /*255c*/ 	.byte	0x04, 0x2f
        /*255e*/ 	.short	(.L_1623 - .L_1622)
	.align		4
.L_1622:
        /*2560*/ 	.word	index@(_ZN43_GLOBAL__N__9ae7fba5_10_SoftMax_cu_9f978f6321softmax_warp_backwardIdddLi8ELb0ELb0EEEvPT0_PKT_S5_iiiPKb)
        /*2564*/ 	.word	0x00000030


	//----- nvinfo : EIATTR_FRAME_SIZE
	.align		4
.L_1623:
        /*2568*/ 	.byte	0x04, 0x11
        /*256a*/ 	.short	(.L_1625 - .L_1624)
	.align		4
.L_1624:
        /*256c*/ 	.word	index@(_ZN43_GLOBAL__N__9ae7fba5_10_SoftMax_cu_9f978f6321softmax_warp_backwardIdddLi8ELb0ELb0EEEvPT0_PKT_S5_iiiPKb)
        /*2570*/ 	.word	0x00000000


	//----- nvinfo : EIATTR_REGCOUNT
	.align		4
.L_1625:
        /*2574*/ 	.byte	0x04, 0x2f
        /*2576*/ 	.short	(.L_1627 - .L_1626)
	.align		4
.L_1626:
        /*2578*/ 	.word	index@(_ZN43_GLOBAL__N__9ae7fba5_10_SoftMax_cu_9f978f6321softmax_warp_backwardIdddLi9ELb0ELb0EEEvPT0_PKT_S5_iiiPKb)
        /*257c*/ 	.word	0x00000050


	//----- nvinfo : EIATTR_FRAME_SIZE
	.align		4
.L_1627:
        /*2580*/ 	.byte	0x04, 0x11
        /*2582*/ 	.short	(.L_1629 - .L_1628)
	.align		4
.L_1628:
        /*2584*/ 	.word	index@(_ZN43_GLOBAL__N__9ae7fba5_10_SoftMax_cu_9f978f6321softmax_warp_backwardIdddLi9ELb0ELb0EEEvPT0_PKT_S5_iiiPKb)
        /*2588*/ 	.word	0x00000000


	//----- nvinfo : EIATTR_REGCOUNT
	.align		4
.L_1629:
        /*258c*/ 	.byte	0x04, 0x2f
        /*258e*/ 	.short	(.L_1631 - .L_1630)
	.align		4
.L_1630:
        /*2590*/ 	.word	index@(_ZN43_GLOBAL__N__9ae7fba5_10_SoftMax_cu_9f978f6321softmax_warp_backwardIdddLi10ELb0ELb0EEEvPT0_PKT_S5_iiiPKb)
        /*2594*/ 	.word	0x00000092


	//----- nvinfo : EIATTR_FRAME_SIZE
	.align		4
.L_1631:
        /*2598*/ 	.byte	0x04, 0x11
        /*259a*/ 	.short	(.L_1633 - .L_1632)
	.align		4
.L_1632:
        /*259c*/ 	.word	index@(_ZN43_GLOBAL__N__9ae7fba5_10_SoftMax_cu_9f978f6321softmax_warp_backwardIdddLi10ELb0ELb0EEEvPT0_PKT_S5_iiiPKb)
        /*25a0*/ 	.word	0x00000000


	//----- nvinfo : EIATTR_REGCOUNT
	.align		4
.L_1633:
        /*25a4*/ 	.byte	0x04, 0x2f
        /*25a6*/ 	.short	(.L_1635 - .L_1634)
	.align		4
.L_1634:
        /*25a8*/ 	.word	index@(_ZN43_GLOBAL__N__9ae7fba5_10_SoftMax_cu_9f978f6321softmax_warp_backwardIfffLi0ELb0ELb0EEEvPT0_PKT_S5_iiiPKb)
        /*25ac*/ 	.word	0x00000016


	//----- nvinfo : EIATTR_FRAME_SIZE
	.align		4
.L_1635:
        /*25b0*/ 	.byte	0x04, 0x11
        /*25b2*/ 	.short	(.L_1637 - .L_1636)
	.align		4
.L_1636:
        /*25b4*/ 	.word	index@(_ZN43_GLOBAL__N__9ae7fba5_10_SoftMax_cu_9f978f6321softmax_warp_backwardIfffLi0ELb0ELb0EEEvPT0_PKT_S5_iiiPKb)
        /*25b8*/ 	.word	0x00000000


	//----- nvinfo : EIATTR_REGCOUNT
	.align		4
.L_1637:
        /*25bc*/ 	.byte	0x04, 0x2f
        /*25be*/ 	.short	(.L_1639 - .L_1638)
	.align		4
.L_1638:
        /*25c0*/ 	.word	index@(_ZN43_GLOBAL__N__9ae7fba5_10_SoftMax_cu_9f978f6321softmax_warp_backwardIfffLi1ELb0ELb0EEEvPT0_PKT_S5_iiiPKb)
        /*25c4*/ 	.word	0x00000016


	//----- nvinfo : EIATTR_FRAME_SIZE
	.align		4
.L_1639:
        /*25c8*/ 	.byte	0x04, 0x11
        /*25ca*/ 	.short	(.L_1641 - .L_1640)
	.align		4
.L_1640:
        /*25cc*/ 	.word	index@(_ZN43_GLOBAL__N__9ae7fba5_10_SoftMax_cu_9f978f6321softmax_warp_backwardIfffLi1ELb0ELb0EEEvPT0_PKT_S5_iiiPKb)
        /*25d0*/ 	.word	0x00000000


	//----- nvinfo : EIATTR_REGCOUNT
	.align		4
.L_1641:
        /*25d4*/ 	.byte	0x04, 0x2f
        /*25d6*/ 	.short	(.L_1643 - .L_1642)
	.align		4
.L_1642:
        /*25d8*/ 	.word	index@(_ZN43_GLOBAL__N__9ae7fba5_10_SoftMax_cu_9f978f6321softmax_warp_backwardIfffLi2ELb0ELb0EEEvPT0_PKT_S5_iiiPKb)
        /*25dc*/ 	.word	0x00000018


	//----- nvinfo : EIATTR_FRAME_SIZE
	.align		4
.L_1643:
        /*25e0*/ 	.byte	0x04, 0x11
        /*25e2*/ 	.short	(.L_1645 - .L_1644)
	.align		4
.L_1644:
        /*25e4*/ 	.word	index@(_ZN43_GLOBAL__N__9ae7fba5_10_SoftMax_cu_9f978f6321softmax_warp_backwardIfffLi2ELb0ELb0EEEvPT0_PKT_S5_iiiPKb)
        /*25e8*/ 	.word	0x00000000


	//----- nvinfo : EIATTR_REGCOUNT
	.align		4
.L_1645:
        /*25ec*/ 	.byte	0x04, 0x2f
        /*25ee*/ 	.short	(.L_1647 - .L_1646)
	.align		4
.L_1646:
        /*25f0*/ 	.word	index@(_ZN43_GLOBAL__N__9ae7fba5_10_SoftMax_cu_9f978f6321softmax_warp_backwardIfffLi3ELb0ELb0EEEvPT0_PKT_S5_iiiPKb)
        /*25f4*/ 	.word	0x00000018


	//----- nvinfo : EIATTR_FRAME_SIZE
	.align		4
.L_1647:
        /*25f8*/ 	.byte	0x04, 0x11
        /*25fa*/ 	.short	(.L_1649 - .L_1648)
	.align		4
.L_1648:
        /*25fc*/ 	.word	index@(_ZN43_GLOBAL__N__9ae7fba5_10_SoftMax_cu_9f978f6321softmax_warp_backwardIfffLi3ELb0ELb0EEEvPT0_PKT_S5_iiiPKb)
        /*2600*/ 	.word	0x00000000


	//----- nvinfo : EIATTR_REGCOUNT
	.align		4
.L_1649:
        /*2604*/ 	.byte	0x04, 0x2f
        /*2606*/ 	.short	(.L_1651 - .L_1650)
	.align		4
.L_1650:
        /*2608*/ 	.word	index@(_ZN43_GLOBAL__N__9ae7fba5_10_SoftMax_cu_9f978f6321softmax_warp_backwardIfffLi4ELb0ELb0EEEvPT0_PKT_S5_iiiPKb)
        /*260c*/ 	.word	0x00000018


	//----- nvinfo : EIATTR_FRAME_SIZE
	.align		4
.L_1651:
        /*2610*/ 	.byte	0x04, 0x11
        /*2612*/ 	.short	(.L_1653 - .L_1652)
	.align		4
.L_1652:
        /*2614*/ 	.word	index@(_ZN43_GLOBAL__N__9ae7fba5_10_SoftMax_cu_9f978f6321softmax_warp_backwardIfffLi4ELb0ELb0EEEvPT0_PKT_S5_iiiPKb)
        /*2618*/ 	.word	0x00000000


	//----- nvinfo : EIATTR_REGCOUNT
	.align		4
.L_1653:
        /*261c*/ 	.byte	0x04, 0x2f
        /*261e*/ 	.short	(.L_1655 - .L_1654)
	.align		4
.L_1654:
        /*2620*/ 	.word	index@(_ZN43_GLOBAL__N__9ae7fba5_10_SoftMax_cu_9f978f6321softmax_warp_backwardIfffLi5ELb0ELb0EEEvPT0_PKT_S5_iiiPKb)
        /*2624*/ 	.word	0x00000018


	//----- nvinfo : EIATTR_FRAME_SIZE
	.align		4
.L_1655:
        /*2628*/ 	.byte	0x04, 0x11
        /*262a*/ 	.short	(.L_1657 - .L_1656)
	.align		4
.L_1656:
        /*262c*/ 	.word	index@(_ZN43_GLOBAL__N__9ae7fba5_10_SoftMax_cu_9f978f6321softmax_warp_backwardIfffLi5ELb0ELb0EEEvPT0_PKT_S5_iiiPKb)
        /*2630*/ 	.word	0x00000000


	//----- nvinfo : EIATTR_REGCOUNT
	.align		4
.L_1657:
        /*2634*/ 	.byte	0x04, 0x2f
        /*2636*/ 	.short	(.L_1659 - .L_1658)
	.align		4
.L_1658:
        /*2638*/ 	.word	index@(_ZN43_GLOBAL__N__9ae7fba5_10_SoftMax_cu_9f978f6321softmax_warp_backwardIfffLi6ELb0ELb0EEEvPT0_PKT_S5_iiiPKb)
        /*263c*/ 	.word	0x00000019


	//----- nvinfo : EIATTR_FRAME_SIZE
	.align		4
.L_1659:
        /*2640*/ 	.byte	0x04, 0x11
        /*2642*/ 	.short	(.L_1661 - .L_1660)
	.align		4
.L_1660:
        /*2644*/ 	.word	index@(_ZN43_GLOBAL__N__9ae7fba5_10_SoftMax_cu_9f978f6321softmax_warp_backwardIfffLi6ELb0ELb0EEEvPT0_PKT_S5_iiiPKb)
        /*2648*/ 	.word	0x00000000


	//----- nvinfo : EIATTR_REGCOUNT
	.align		4
.L_1661:
        /*264c*/ 	.byte	0x04, 0x2f
        /*264e*/ 	.short	(.L_1663 - .L_1662)
	.align		4
.L_1662:
        /*2650*/ 	.word	index@(_ZN43_GLOBAL__N__9ae7fba5_10_SoftMax_cu_9f978f6321softmax_warp_backwardIfffLi7ELb0ELb0EEEvPT0_PKT_S5_iiiPKb)
        /*2654*/ 	.word	0x00000020


	//----- nvinfo : EIATTR_FRAME_SIZE
	.align		4
.L_1663:
        /*2658*/ 	.byte	0x04, 0x11
        /*265a*/ 	.short	(.L_1665 - .L_1664)
	.align		4
.L_1664:
        /*265c*/ 	.word	index@(_ZN43_GLOBAL__N__9ae7fba5_10_SoftMax_cu_9f978f6321softmax_warp_backwardIfffLi7ELb0ELb0EEEvPT0_PKT_S5_iiiPKb)
        /*2660*/ 	.word	0x00000000


	//----- nvinfo : EIATTR_REGCOUNT
	.align		4
.L_1665:
        /*2664*/ 	.byte	0x04, 0x2f
        /*2666*/ 	.short	(.L_1667 - .L_1666)
	.align		4
.L_1666:
        /*2668*/ 	.word	index@(_ZN43_GLOBAL__N__9ae7fba5_10_SoftMax_cu_9f978f6321softmax_warp_backwardIfffLi8ELb0ELb0EEEvPT0_PKT_S5_iiiPKb)
        /*266c*/ 	.word	0x0000001c


	//----- nvinfo : EIATTR_FRAME_SIZE
	.align		4
.L_1667:
        /*2670*/ 	.byte	0x04, 0x11
        /*2672*/ 	.short	(.L_1669 - .L_1668)
	.align		4
.L_1668:
        /*2674*/ 	.word	index@(_ZN43_GLOBAL__N__9ae7fba5_10_SoftMax_cu_9f978f6321softmax_warp_backwardIfffLi8ELb0ELb0EEEvPT0_PKT_S5_iiiPKb)
        /*2678*/ 	.word	0x00000000


	//----- nvinfo : EIATTR_REGCOUNT
	.align		4
.L_1669:
        /*267c*/ 	.byte	0x04, 0x2f
        /*267e*/ 	.short	(.L_1671 - .L_1670)
	.align		4
.L_1670:
        /*2680*/ 	.word	index@(_ZN43_GLOBAL__N__9ae7fba5_10_SoftMax_cu_9f978f6321softmax_warp_backwardIfffLi9ELb0ELb0EEEvPT0_PKT_S5_iiiPKb)
        /*2684*/ 	.word	0x00000028


	//----- nvinfo : EIATTR_FRAME_SIZE
	.align		4
.L_1671:
        /*2688*/ 	.byte	0x04, 0x11
        /*268a*/ 	.short	(.L_1673 - .L_1672)
	.align		4
.L_1672:
        /*268c*/ 	.word	index@(_ZN43_GLOBAL__N__9ae7fba5_10_SoftMax_cu_9f978f6321softmax_warp_backwardIfffLi9ELb0ELb0EEEvPT0_PKT_S5_iiiPKb)
        /*2690*/ 	.word	0x00000000


	//----- nvinfo : EIATTR_REGCOUNT
	.align		4
.L_1673:
        /*2694*/ 	.byte	0x04, 0x2f
        /*2696*/ 	.short	(.L_1675 - .L_1674)
	.align		4
.L_1674:
        /*2698*/ 	.word	index@(_ZN43_GLOBAL__N__9ae7fba5_10_SoftMax_cu_9f978f6321softmax_warp_backwardIfffLi10ELb0ELb0EEEvPT0_PKT_S5_iiiPKb)
        /*269c*/ 	.word	0x00000048


	//----- nvinfo : EIATTR_FRAME_SIZE
	.align		4
.L_1675:
        /*26a0*/ 	.byte	0x04, 0x11
        /*26a2*/ 	.short	(.L_1677 - .L_1676)
	.align		4
.L_1676:
        /*26a4*/ 	.word	index@(_ZN43_GLOBAL__N__9ae7fba5_10_SoftMax_cu_9f978f6321softmax_warp_backwardIfffLi10ELb0ELb0EEEvPT0_PKT_S5_iiiPKb)
        /*26a8*/ 	.word	0x00000000


	//----- nvinfo : EIATTR_REGCOUNT
	.align		4
.L_1677:
        /*26ac*/ 	.byte	0x04, 0x2f
        /*26ae*/ 	.short	(.L_1679 - .L_1678)
	.align		4
.L_1678:
        /*26b0*/ 	.word	index@(_ZN43_GLOBAL__N__9ae7fba5_10_SoftMax_cu_9f978f6321softmax_warp_backwardIN3c104HalfES2_fLi0ELb0ELb0EEEvPT0_PKT_S7_iiiPKb)
        /*26b4*/ 	.word	0x00000014


	//----- nvinfo : EIATTR_FRAME_SIZE
	.align		4
.L_1679:
        /*26b8*/ 	.byte	0x04, 0x11
        /*26ba*/ 	.short	(.L_1681 - .L_1680)
	.align		4
.L_1680:
        /*26bc*/ 	.word	index@(_ZN43_GLOBAL__N__9ae7fba5_10_SoftMax_cu_9f978f6321softmax_warp_backwardIN3c104HalfES2_fLi0ELb0ELb0EEEvPT0_PKT_S7_iiiPKb)
        /*26c0*/ 	.word	0x00000000


	//----- nvinfo : EIATTR_REGCOUNT
	.align		4
.L_1681:
        /*26c4*/ 	.byte	0x04, 0x2f
        /*26c6*/ 	.short	(.L_1683 - .L_1682)
	.align		4
.L_1682:
        /*26c8*/ 	.word	index@(_ZN43_GLOBAL__N__9ae7fba5_10_SoftMax_cu_9f978f6321softmax_warp_backwardIN3c104HalfES2_fLi1ELb0ELb0EEEvPT0_PKT_S7_iiiPKb)
        /*26cc*/ 	.word	0x00000014


	//----- nvinfo : EIATTR_FRAME_SIZE
	.align		4
.L_1683:
        /*26d0*/ 	.byte	0x04, 0x11
        /*26d2*/ 	.short	(.L_1685 - .L_1684)
	.align		4
.L_1684:
        /*26d4*/ 	.word	index@(_ZN43_GLOBAL__N__9ae7fba5_10_SoftMax_cu_9f978f6321softmax_warp_backwardIN3c104HalfES2_fLi1ELb0ELb0EEEvPT0_PKT_S7_iiiPKb)
        /*26d8*/ 	.word	0x00000000


	//----- nvinfo : EIATTR_REGCOUNT
	.align		4
.L_1685:
        /*26dc*/ 	.byte	0x04, 0x2f
        /*26de*/ 	.short	(.L_1687 - .L_1686)
	.align		4
.L_1686:
        /*26e0*/ 	.word	index@(_ZN43_GLOBAL__N__9ae7fba5_10_SoftMax_cu_9f978f6321softmax_warp_backwardIN3c104HalfES2_fLi2ELb0ELb0EEEvPT0_PKT_S7_iiiPKb)
        /*26e4*/ 	.word	0x00000015


	//----- nvinfo : EIATTR_FRAME_SIZE
	.align		4
.L_1687:
        /*26e8*/ 	.byte	0x04, 0x11
        /*26ea*/ 	.short	(.L_1689 - .L_1688)
	.align		4
.L_1688:
        /*26ec*/ 	.word	index@(_ZN43_GLOBAL__N__9ae7fba5_10_SoftMax_cu_9f978f6321softmax_warp_backwardIN3c104HalfES2_fLi2ELb0ELb0EEEvPT0_PKT_S7_iiiPKb)
        /*26f0*/ 	.word	0x00000000


	//----- nvinfo : EIATTR_REGCOUNT
	.align		4
.L_1689:
        /*26f4*/ 	.byte	0x04, 0x2f
        /*26f6*/ 	.short	(.L_1691 - .L_1690)
	.align		4
.L_1690:
        /*26f8*/ 	.word	index@(_ZN43_GLOBAL__N__9ae7fba5_10_SoftMax_cu_9f978f6321softmax_warp_backwardIN3c104HalfES2_fLi3ELb0ELb0EEEvPT0_PKT_S7_iiiPKb)
        /*26fc*/ 	.word	0x00000014


	//----- nvinfo : EIATTR_FRAME_SIZE
	.align		4
.L_1691:
        /*2700*/ 	.byte	0x04, 0x11
        /*2702*/ 	.short	(.L_1693 - .L_1692)
	.align		4
.L_1692:
        /*2704*/ 	.word	index@(_ZN43_GLOBAL__N__9ae7fba5_10_SoftMax_cu_9f978f6321softmax_warp_backwardIN3c104HalfES2_fLi3ELb0ELb0EEEvPT0_PKT_S7_iiiPKb)
        /*2708*/ 	.word	0x00000000


	//----- nvinfo : EIATTR_REGCOUNT
	.align		4
.L_1693:
        /*270c*/ 	.byte	0x04, 0x2f
        /*270e*/ 	.short	(.L_1695 - .L_1694)
	.align		4
.L_1694:
        /*2710*/ 	.word	index@(_ZN43_GLOBAL__N__9ae7fba5_10_SoftMax_cu_9f978f6321softmax_warp_backwardIN3c104HalfES2_fLi4ELb0ELb0EEEvPT0_PKT_S7_iiiPKb)
        /*2714*/ 	.word	0x00000015


	//----- nvinfo : EIATTR_FRAME_SIZE
	.align		4
.L_1695:
        /*2718*/ 	.byte	0x04, 0x11
        /*271a*/ 	.short	(.L_1697 - .L_1696)
	.align		4
.L_1696:
        /*271c*/ 	.word	index@(_ZN43_GLOBAL__N__9ae7fba5_10_SoftMax_cu_9f978f6321softmax_warp_backwardIN3c104HalfES2_fLi4ELb0ELb0EEEvPT0_PKT_S7_iiiPKb)
        /*2720*/ 	.word	0x00000000


	//----- nvinfo : EIATTR_REGCOUNT
	.align		4
.L_1697:
        /*2724*/ 	.byte	0x04, 0x2f
        /*2726*/ 	.short	(.L_1699 - .L_1698)
	.align		4
.L_1698:
        /*2728*/ 	.word	index@(_ZN43_GLOBAL__N__9ae7fba5_10_SoftMax_cu_9f978f6321softmax_warp_backwardIN3c104HalfES2_fLi5ELb0ELb0EEEvPT0_PKT_S7_iiiPKb)
        /*272c*/ 	.word	0x00000015


	//----- nvinfo : EIATTR_FRAME_SIZE
	.align		4
.L_1699:
        /*2730*/ 	.byte	0x04, 0x11
        /*2732*/ 	.short	(.L_1701 - .L_1700)
	.align		4
.L_1700:
        /*2734*/ 	.word	index@(_ZN43_GLOBAL__N__9ae7fba5_10_SoftMax_cu_9f978f6321softmax_warp_backwardIN3c104HalfES2_fLi5ELb0ELb0EEEvPT0_PKT_S7_iiiPKb)
        /*2738*/ 	.word	0x00000000


	//----- nvinfo : EIATTR_REGCOUNT
	.align		4
.L_1701:
        /*273c*/ 	.byte	0x04, 0x2f
        /*273e*/ 	.short	(.L_1703 - .L_1702)
	.align		4
.L_1702:
        /*2740*/ 	.word	index@(_ZN43_GLOBAL__N__9ae7fba5_10_SoftMax_cu_9f978f6321softmax_warp_backwardIN3c104HalfES2_fLi6ELb0ELb0EEEvPT0_PKT_S7_iiiPKb)
        /*2744*/ 	.word	0x0000001b


	//----- nvinfo : EIATTR_FRAME_SIZE
	.align		4
.L_1703:
        /*2748*/ 	.byte	0x04, 0x11
        /*274a*/ 	.short	(.L_1705 - .L_1704)
	.align		4
.L_1704:
        /*274c*/ 	.word	index@(_ZN43_GLOBAL__N__9ae7fba5_10_SoftMax_cu_9f978f6321softmax_warp_backwardIN3c104HalfES2_fLi6ELb0ELb0EEEvPT0_PKT_S7_iiiPKb)
        /*2750*/ 	.word	0x00000000


	//----- nvinfo : EIATTR_REGCOUNT
	.align		4
.L_1705:
        /*2754*/ 	.byte	0x04, 0x2f
        /*2756*/ 	.short	(.L_1707 - .L_1706)
	.align		4
.L_1706:
        /*2758*/ 	.word	index@(_ZN43_GLOBAL__N__9ae7fba5_10_SoftMax_cu_9f978f6321softmax_warp_backwardIN3c104HalfES2_fLi7ELb0ELb0EEEvPT0_PKT_S7_iiiPKb)
        /*275c*/ 	.word	0x00000020


	//----- nvinfo : EIATTR_FRAME_SIZE
	.align		4
.L_1707:
        /*2760*/ 	.byte	0x04, 0x11
        /*2762*/ 	.short	(.L_1709 - .L_1708)
	.align		4
.L_1708:
        /*2764*/ 	.word	index@(_ZN43_GLOBAL__N__9ae7fba5_10_SoftMax_cu_9f978f6321softmax_warp_backwardIN3c104HalfES2_fLi7ELb0ELb0EEEvPT0_PKT_S7_iiiPKb)
        /*2768*/ 	.word	0x00000000


	//----- nvinfo : EIATTR_REGCOUNT
	.align		4
.L_1709:
        /*276c*/ 	.byte	0x04, 0x2f
        /*276e*/ 	.short	(.L_1711 - .L_1710)
	.align		4
.L_1710:
        /*2770*/ 	.word	index@(_ZN43_GLOBAL__N__9ae7fba5_10_SoftMax_cu_9f978f6321softmax_warp_backwardIN3c104HalfES2_fLi8ELb0ELb0EEEvPT0_PKT_S7_iiiPKb)
        /*2774*/ 	.word	0x0000001d


	//----- nvinfo : EIATTR_FRAME_SIZE
	.align		4
.L_1711:
        /*2778*/ 	.byte	0x04, 0x11
        /*277a*/ 	.short	(.L_1713 - .L_1712)
	.align		4
.L_1712:
        /*277c*/ 	.word	index@(_ZN43_GLOBAL__N__9ae7fba5_10_SoftMax_cu_9f978f6321softmax_warp_backwardIN3c104HalfES2_fLi8ELb0ELb0EEEvPT0_PKT_S7_iiiPKb)
        /*2780*/ 	.word	0x00000000


	//----- nvinfo : EIATTR_REGCOUNT
	.align		4
.L_1713:
        /*2784*/ 	.byte	0x04, 0x2f
        /*2786*/ 	.short	(.L_1715 - .L_1714)
	.align		4
.L_1714:
        /*2788*/ 	.word	index@(_ZN43_GLOBAL__N__9ae7fba5_10_SoftMax_cu_9f978f6321softmax_warp_backwardIN3c104HalfES2_fLi9ELb0ELb0EEEvPT0_PKT_S7_iiiPKb)
        /*278c*/ 	.word	0x0000002e


	//----- nvinfo : EIATTR_FRAME_SIZE
	.align		4
.L_1715:
        /*2790*/ 	.byte	0x04, 0x11
        /*2792*/ 	.short	(.L_1717 - .L_1716)
	.align		4
.L_1716:
        /*2794*/ 	.word	index@(_ZN43_GLOBAL__N__9ae7fba5_10_SoftMax_cu_9f978f6321softmax_warp_backwardIN3c104HalfES2_fLi9ELb0ELb0EEEvPT0_PKT_S7_iiiPKb)
        /*2798*/ 	.word	0x00000000


	//----- nvinfo : EIATTR_REGCOUNT
	.align		4
.L_1717:
        /*279c*/ 	.byte	0x04, 0x2f
        /*279e*/ 	.short	(.L_1719 - .L_1718)
	.align		4
.L_1718:
        /*27a0*/ 	.word	index@(_ZN43_GLOBAL__N__9ae7fba5_10_SoftMax_cu_9f978f6321softmax_warp_backwardIN3c104HalfES2_fLi10ELb0ELb0EEEvPT0_PKT_S7_iiiPKb)
        /*27a4*/ 	.word	0x0000004d


	//----- nvinfo : EIATTR_FRAME_SIZE
	.align		4
.L_1719:
        /*27a8*/ 	.byte	0x04, 0x11
        /*27aa*/ 	.short	(.L_1721 - .L_1720)
	.align		4
.L_1720:
        /*27ac*/ 	.word	index@(_ZN43_GLOBAL__N__9ae7fba5_10_SoftMax_cu_9f978f6321softmax_warp_backwardIN3c104HalfES2_fLi10ELb0ELb0EEEvPT0_PKT_S7_iiiPKb)
        /*27b0*/ 	.word	0x00000000


	//----- nvinfo : EIATTR_REGCOUNT
	.align		4
.L_1721:
        /*27b4*/ 	.byte	0x04, 0x2f
        /*27b6*/ 	.short	(.L_1723 - .L_1722)
	.align		4
.L_1722:
        /*27b8*/ 	.word	index@(_ZN43_GLOBAL__N__9ae7fba5_10_SoftMax_cu_9f978f6321softmax_warp_backwardIfN3c104HalfEfLi0ELb0ELb0EEEvPT0_PKT_S7_iiiPKb)
        /*27bc*/ 	.word	0x00000016


	//----- nvinfo : EIATTR_FRAME_SIZE
	.align		4
.L_1723:
        /*27c0*/ 	.byte	0x04, 0x11
        /*27c2*/ 	.short	(.L_1725 - .L_1724)
	.align		4
.L_1724:
        /*27c4*/ 	.word	index@(_ZN43_GLOBAL__N__9ae7fba5_10_SoftMax_cu_9f978f6321softmax_warp_backwardIfN3c104HalfEfLi0ELb0ELb0EEEvPT0_PKT_S7_iiiPKb)
        /*27c8*/ 	.word	0x00000000


	//----- nvinfo : EIATTR_REGCOUNT
	.align		4
.L_1725:
        /*27cc*/ 	.byte	0x04, 0x2f
        /*27ce*/ 	.short	(.L_1727 - .L_1726)
	.align		4
.L_1726:
        /*27d0*/ 	.word	index@(_ZN43_GLOBAL__N__9ae7fba5_10_SoftMax_cu_9f978f6321softmax_warp_backwardIfN3c104HalfEfLi1ELb0ELb0EEEvPT0_PKT_S7_iiiPKb)
        /*27d4*/ 	.word	0x00000018


	//----- nvinfo : EIATTR_FRAME_SIZE
	.align		4
.L_1727:
        /*27d8*/ 	.byte	0x04, 0x11
        /*27da*/ 	.short	(.L_1729 - .L_1728)
	.align		4
.L_1728:
        /*27dc*/ 	.word	index@(_ZN43_GLOBAL__N__9ae7fba5_10_SoftMax_cu_9f978f6321softmax_warp_backwardIfN3c104HalfEfLi1ELb0ELb0EEEvPT0_PKT_S7_iiiPKb)
        /*27e0*/ 	.word	0x00000000


	//----- nvinfo : EIATTR_REGCOUNT
	.align		4
.L_1729:
        /*27e4*/ 	.byte	0x04, 0x2f
        /*27e6*/ 	.short	(.L_1731 - .L_1730)
	.align		4
.L_1730:
        /*27e8*/ 	.word	index@(_ZN43_GLOBAL__N__9ae7fba5_10_SoftMax_cu_9f978f6321softmax_warp_backwardIfN3c104HalfEfLi2ELb0ELb0EEEvPT0_PKT_S7_iiiPKb)
        /*27ec*/ 	.word	0x00000018


	//----- nvinfo : EIATTR_FRAME_SIZE
	.align		4
.L_1731:
        /*27f0*/ 	.byte	0x04, 0x11
        /*27f2*/ 	.short	(.L_1733 - .L_1732)
	.align		4
.L_1732:
        /*27f4*/ 	.word	index@(_ZN43_GLOBAL__N__9ae7fba5_10_SoftMax_cu_9f978f6321softmax_warp_backwardIfN3c104HalfEfLi2ELb0ELb0EEEvPT0_PKT_S7_iiiPKb)
        /*27f8*/ 	.word	0x00000000


	//----- nvinfo : EIATTR_REGCOUNT
	.align		4
.L_1733:
        /*27fc*/ 	.byte	0x04, 0x2f
        /*27fe*/ 	.short	(.L_1735 - .L_1734)
	.align		4
.L_1734:
        /*2800*/ 	.word	index@(_ZN43_GLOBAL__N__9ae7fba5_10_SoftMax_cu_9f978f6321softmax_warp_backwardIfN3c104HalfEfLi3ELb0ELb0EEEvPT0_PKT_S7_iiiPKb)
        /*2804*/ 	.word	0x00000018


	//----- nvinfo : EIATTR_FRAME_SIZE
	.align		4
.L_1735:
        /*2808*/ 	.byte	0x04, 0x11
        /*280a*/ 	.short	(.L_1737 - .L_1736)
	.align		4
.L_1736:
        /*280c*/ 	.word	index@(_ZN43_GLOBAL__N__9ae7fba5_10_SoftMax_cu_9f978f6321softmax_warp_backwardIfN3c104HalfEfLi3ELb0ELb0EEEvPT0_PKT_S7_iiiPKb)
        /*2810*/ 	.word	0x00000000


	//----- nvinfo : EIATTR_REGCOUNT
	.align		4
.L_1737:
        /*2814*/ 	.byte	0x04, 0x2f
        /*2816*/ 	.short	(.L_1739 - .L_1738)
	.align		4
.L_1738:
        /*2818*/ 	.word	index@(_ZN43_GLOBAL__N__9ae7fba5_10_SoftMax_cu_9f978f6321softmax_warp_backwardIfN3c104HalfEfLi4ELb0ELb0EEEvPT0_PKT_S7_iiiPKb)
        /*281c*/ 	.word	0x00000018


	//----- nvinfo : EIATTR_FRAME_SIZE
	.align		4
.L_1739:
        /*2820*/ 	.byte	0x04, 0x11
        /*2822*/ 	.short	(.L_1741 - .L_1740)
	.align		4
.L_1740:
        /*2824*/ 	.word	index@(_ZN43_GLOBAL__N__9ae7fba5_10_SoftMax_cu_9f978f6321softmax_warp_backwardIfN3c104HalfEfLi4ELb0ELb0EEEvPT0_PKT_S7_iiiPKb)
        /*2828*/ 	.word	0x00000000


	//----- nvinfo : EIATTR_REGCOUNT
	.align		4
.L_1741:
        /*282c*/ 	.byte	0x04, 0x2f
        /*282e*/ 	.short	(.L_1743 - .L_1742)
	.align		4
.L_1742:
        /*2830*/ 	.word	index@(_ZN43_GLOBAL__N__9ae7fba5_10_SoftMax_cu_9f978f6321softmax_warp_backwardIfN3c104HalfEfLi5ELb0ELb0EEEvPT0_PKT_S7_iiiPKb)
        /*2834*/ 	.word	0x00000018


	//----- nvinfo : EIATTR_FRAME_SIZE
	.align		4
.L_1743:
        /*2838*/ 	.byte	0x04, 0x11
        /*283a*/ 	.short	(.L_1745 - .L_1744)
	.align		4
.L_1744:
        /*283c*/ 	.word	index@(_ZN43_GLOBAL__N__9ae7fba5_10_SoftMax_cu_9f978f6321softmax_warp_backwardIfN3c104HalfEfLi5ELb0ELb0EEEvPT0_PKT_S7_iiiPKb)
        /*2840*/ 	.word	0x00000000


	//----- nvinfo : EIATTR_REGCOUNT
	.align		4
.L_1745:
        /*2844*/ 	.byte	0x04, 0x2f
        /*2846*/ 	.short	(.L_1747 - .L_1746)
	.align		4
.L_1746:
        /*2848*/ 	.word	index@(_ZN43_GLOBAL__N__9ae7fba5_10_SoftMax_cu_9f978f6321softmax_warp_backwardIfN3c104HalfEfLi6ELb0ELb0EEEvPT0_PKT_S7_iiiPKb)
        /*284c*/ 	.word	0x00000017


	//----- nvinfo : EIATTR_FRAME_SIZE
	.align		4
.L_1747:
        /*2850*/ 	.byte	0x04, 0x11
        /*2852*/ 	.short	(.L_1749 - .L_1748)
	.align		4
.L_1748:
        /*2854*/ 	.word	index@(_ZN43_GLOBAL__N__9ae7fba5_10_SoftMax_cu_9f978f6321softmax_warp_backwardIfN3c104HalfEfLi6ELb0ELb0EEEvPT0_PKT_S7_iiiPKb)
        /*2858*/ 	.word	0x00000000


	//----- nvinfo : EIATTR_REGCOUNT
	.align		4
.L_1749:
        /*285c*/ 	.byte	0x04, 0x2f
        /*285e*/ 	.short	(.L_1751 - .L_1750)
	.align		4
.L_1750:
        /*2860*/ 	.word	index@(_ZN43_GLOBAL__N__9ae7fba5_10_SoftMax_cu_9f978f6321softmax_warp_backwardIfN3c104HalfEfLi7ELb0ELb0EEEvPT0_PKT_S7_iiiPKb)
        /*2864*/ 	.word	0x00000020


	//----- nvinfo : EIATTR_FRAME_SIZE
	.align		4
.L_1751:
        /*2868*/ 	.byte	0x04, 0x11
        /*286a*/ 	.short	(.L_1753 - .L_1752)
	.align		4
.L_1752:
        /*286c*/ 	.word	index@(_ZN43_GLOBAL__N__9ae7fba5_10_SoftMax_cu_9f978f6321softmax_warp_backwardIfN3c104HalfEfLi7ELb0ELb0EEEvPT0_PKT_S7_iiiPKb)
        /*2870*/ 	.word	0x00000000


	//----- nvinfo : EIATTR_REGCOUNT
	.align		4
.L_1753:
        /*2874*/ 	.byte	0x04, 0x2f
        /*2876*/ 	.short	(.L_1755 - .L_1754)
	.align		4
.L_1754:
        /*2878*/ 	.word	index@(_ZN43_GLOBAL__N__9ae7fba5_10_SoftMax_cu_9f978f6321softmax_warp_backwardIfN3c104HalfEfLi8ELb0ELb0EEEvPT0_PKT_S7_iiiPKb)
        /*287c*/ 	.word	0x0000001c


	//----- nvinfo : EIATTR_FRAME_SIZE
	.align		4
.L_1755:
        /*2880*/ 	.byte	0x04, 0x11
        /*2882*/ 	.short	(.L_1757 - .L_1756)
	.align		4
.L_1756:
        /*2884*/ 	.word	index@(_ZN43_GLOBAL__N__9ae7fba5_10_SoftMax_cu_9f978f6321softmax_warp_backwardIfN3c104HalfEfLi8ELb0ELb0EEEvPT0_PKT_S7_iiiPKb)
        /*2888*/ 	.word	0x00000000


	//----- nvinfo : EIATTR_REGCOUNT
	.align		4
.L_1757:
        /*288c*/ 	.byte	0x04, 0x2f
        /*288e*/ 	.short	(.L_1759 - .L_1758)
	.align		4
.L_1758:
        /*2890*/ 	.word	index@(_ZN43_GLOBAL__N__9ae7fba5_10_SoftMax_cu_9f978f6321softmax_warp_backwardIfN3c104HalfEfLi9ELb0ELb0EEEvPT0_PKT_S7_iiiPKb)
        /*2894*/ 	.word	0x00000028


	//----- nvinfo : EIATTR_FRAME_SIZE
	.align		4
.L_1759:
        /*2898*/ 	.byte	0x04, 0x11
        /*289a*/ 	.short	(.L_1761 - .L_1760)
	.align		4
.L_1760:
        /*289c*/ 	.word	index@(_ZN43_GLOBAL__N__9ae7fba5_10_SoftMax_cu_9f978f6321softmax_warp_backwardIfN3c104HalfEfLi9ELb0ELb0EEEvPT0_PKT_S7_iiiPKb)
        /*28a0*/ 	.word	0x00000000


	//----- nvinfo : EIATTR_REGCOUNT
	.align		4
.L_1761:
        /*28a4*/ 	.byte	0x04, 0x2f
        /*28a6*/ 	.short	(.L_1763 - .L_1762)
	.align		4
.L_1762:
        /*28a8*/ 	.word	index@(_ZN43_GLOBAL__N__9ae7fba5_10_SoftMax_cu_9f978f6321softmax_warp_backwardIfN3c104HalfEfLi10ELb0ELb0EEEvPT0_PKT_S7_iiiPKb)
        /*28ac*/ 	.word	0x00000048


	//----- nvinfo : EIATTR_FRAME_SIZE
	.align		4
.L_1763:
        /*28b0*/ 	.byte	0x04, 0x11
        /*28b2*/ 	.short	(.L_1765 - .L_1764)
	.align		4
.L_1764:
        /*28b4*/ 	.word	index@(_ZN43_GLOBAL__N__9ae7fba5_10_SoftMax_cu_9f978f6321softmax_warp_backwardIfN3c104HalfEfLi10ELb0ELb0EEEvPT0_PKT_S7_iiiPKb)
        /*28b8*/ 	.word	0x00000000


	//----- nvinfo : EIATTR_REGCOUNT
	.align		4
.L_1765:
        /*28bc*/ 	.byte	0x04, 0x2f
        /*28be*/ 	.short	(.L_1767 - .L_1766)
	.align		4
.L_1766:
        /*28c0*/ 	.word	index@(_ZN43_GLOBAL__N__9ae7fba5_10_SoftMax_cu_9f978f6321softmax_warp_backwardIN3c108BFloat16ES2_fLi0ELb0ELb0EEEvPT0_PKT_S7_iiiPKb)
        /*28c4*/ 	.word	0x00000014


	//----- nvinfo : EIATTR_FRAME_SIZE
	.align		4
.L_1767:
        /*28c8*/ 	.byte	0x04, 0x11
        /*28ca*/ 	.short	(.L_1769 - .L_1768)
	.align		4
.L_1768:
        /*28cc*/ 	.word	index@(_ZN43_GLOBAL__N__9ae7fba5_10_SoftMax_cu_9f978f6321softmax_warp_backwardIN3c108BFloat16ES2_fLi0ELb0ELb0EEEvPT0_PKT_S7_iiiPKb)
        /*28d0*/ 	.word	0x00000000


	//----- nvinfo : EIATTR_REGCOUNT
	.align		4
.L_1769:
        /*28d4*/ 	.byte	0x04, 0x2f
        /*28d6*/ 	.short	(.L_1771 - .L_1770)
	.align		4
.L_1770:
        /*28d8*/ 	.word	index@(_ZN43_GLOBAL__N__9ae7fba5_10_SoftMax_cu_9f978f6321softmax_warp_backwardIN3c108BFloat16ES2_fLi1ELb0ELb0EEEvPT0_PKT_S7_iiiPKb)
        /*28dc*/ 	.word	0x00000014


	//----- nvinfo : EIATTR_FRAME_SIZE
	.align		4
.L_1771:
        /*28e0*/ 	.byte	0x04, 0x11
        /*28e2*/ 	.short	(.L_1773 - .L_1772)
	.align		4
.L_1772:
        /*28e4*/ 	.word	index@(_ZN43_GLOBAL__N__9ae7fba5_10_SoftMax_cu_9f978f6321softmax_warp_backwardIN3c108BFloat16ES2_fLi1ELb0ELb0EEEvPT0_PKT_S7_iiiPKb)
        /*28e8*/ 	.word	0x00000000


	//----- nvinfo : EIATTR_REGCOUNT
	.align		4
.L_1773:
        /*28ec*/ 	.byte	0x04, 0x2f
        /*28ee*/ 	.short	(.L_1775 - .L_1774)
	.align		4
.L_1774:
        /*28f0*/ 	.word	index@(_ZN43_GLOBAL__N__9ae7fba5_10_SoftMax_cu_9f978f6321softmax_warp_backwardIN3c108BFloat16ES2_fLi2ELb0ELb0EEEvPT0_PKT_S7_iiiPKb)
        /*28f4*/ 	.word	0x00000015


	//----- nvinfo : EIATTR_FRAME_SIZE
	.align		4
.L_1775:
        /*28f8*/ 	.byte	0x04, 0x11
        /*28fa*/ 	.short	(.L_1777 - .L_1776)
	.align		4
.L_1776:
        /*28fc*/ 	.word	index@(_ZN43_GLOBAL__N__9ae7fba5_10_SoftMax_cu_9f978f6321softmax_warp_backwardIN3c108BFloat16ES2_fLi2ELb0ELb0EEEvPT0_PKT_S7_iiiPKb)
        /*2900*/ 	.word	0x00000000


	//----- nvinfo : EIATTR_REGCOUNT
	.align		4
.L_1777:
        /*2904*/ 	.byte	0x04, 0x2f
        /*2906*/ 	.short	(.L_1779 - .L_1778)
	.align		4
.L_1778:
        /*2908*/ 	.word	index@(_ZN43_GLOBAL__N__9ae7fba5_10_SoftMax_cu_9f978f6321softmax_warp_backwardIN3c108BFloat16ES2_fLi3ELb0ELb0EEEvPT0_PKT_S7_iiiPKb)
        /*290c*/ 	.word	0x00000014


	//----- nvinfo : EIATTR_FRAME_SIZE
	.align		4
.L_1779:
        /*2910*/ 	.byte	0x04, 0x11
        /*2912*/ 	.short	(.L_1781 - .L_1780)
	.align		4
.L_1780:
        /*2914*/ 	.word	index@(_ZN43_GLOBAL__N__9ae7fba5_10_SoftMax_cu_9f978f6321softmax_warp_backwardIN3c108BFloat16ES2_fLi3ELb0ELb0EEEvPT0_PKT_S7_iiiPKb)
        /*2918*/ 	.word	0x00000000


	//----- nvinfo : EIATTR_REGCOUNT
	.align		4
.L_1781:
        /*291c*/ 	.byte	0x04, 0x2f
        /*291e*/ 	.short	(.L_1783 - .L_1782)
	.align		4
.L_1782:
        /*2920*/ 	.word	index@(_ZN43_GLOBAL__N__9ae7fba5_10_SoftMax_cu_9f978f6321softmax_warp_backwardIN3c108BFloat16ES2_fLi4ELb0ELb0EEEvPT0_PKT_S7_iiiPKb)
        /*2924*/ 	.word	0x00000015


	//----- nvinfo : EIATTR_FRAME_SIZE
	.align		4
.L_1783:
        /*2928*/ 	.byte	0x04, 0x11
        /*292a*/ 	.short	(.L_1785 - .L_1784)
	.align		4
.L_1784:
        /*292c*/ 	.word	index@(_ZN43_GLOBAL__N__9ae7fba5_10_SoftMax_cu_9f978f6321softmax_warp_backwardIN3c108BFloat16ES2_fLi4ELb0ELb0EEEvPT0_PKT_S7_iiiPKb)
        /*2930*/ 	.word	0x00000000


	//----- nvinfo : EIATTR_REGCOUNT
	.align		4
.L_1785:
        /*2934*/ 	.byte	0x04, 0x2f
        /*2936*/ 	.short	(.L_1787 - .L_1786)
	.align		4
.L_1786:
        /*2938*/ 	.word	index@(_ZN43_GLOBAL__N__9ae7fba5_10_SoftMax_cu_9f978f6321softmax_warp_backwardIN3c108BFloat16ES2_fLi5ELb0ELb0EEEvPT0_PKT_S7_iiiPKb)
        /*293c*/ 	.word	0x00000015


	//----- nvinfo : EIATTR_FRAME_SIZE
	.align		4
.L_1787:
        /*2940*/ 	.byte	0x04, 0x11
        /*2942*/ 	.short	(.L_1789 - .L_1788)
	.align		4
.L_1788:
        /*2944*/ 	.word	index@(_ZN43_GLOBAL__N__9ae7fba5_10_SoftMax_cu_9f978f6321softmax_warp_backwardIN3c108BFloat16ES2_fLi5ELb0ELb0EEEvPT0_PKT_S7_iiiPKb)
        /*2948*/ 	.word	0x00000000


	//----- nvinfo : EIATTR_REGCOUNT
	.align		4
.L_1789:
        /*294c*/ 	.byte	0x04, 0x2f
        /*294e*/ 	.short	(.L_1791 - .L_1790)
	.align		4
.L_1790:
        /*2950*/ 	.word	index@(_ZN43_GLOBAL__N__9ae7fba5_10_SoftMax_cu_9f978f6321softmax_warp_backwardIN3c108BFloat16ES2_fLi6ELb0ELb0EEEvPT0_PKT_S7_iiiPKb)
        /*2954*/ 	.word	0x0000001b


	//----- nvinfo : EIATTR_FRAME_SIZE
	.align		4
.L_1791:
        /*2958*/ 	.byte	0x04, 0x11
        /*295a*/ 	.short	(.L_1793 - .L_1792)
	.align		4
.L_1792:
        /*295c*/ 	.word	index@(_ZN43_GLOBAL__N__9ae7fba5_10_SoftMax_cu_9f978f6321softmax_warp_backwardIN3c108BFloat16ES2_fLi6ELb0ELb0EEEvPT0_PKT_S7_iiiPKb)
        /*2960*/ 	.word	0x00000000


	//----- nvinfo : EIATTR_REGCOUNT
	.align		4
.L_1793:
        /*2964*/ 	.byte	0x04, 0x2f
        /*2966*/ 	.short	(.L_1795 - .L_1794)
	.align		4
.L_1794:
        /*2968*/ 	.word	index@(_ZN43_GLOBAL__N__9ae7fba5_10_SoftMax_cu_9f978f6321softmax_warp_backwardIN3c108BFloat16ES2_fLi7ELb0ELb0EEEvPT0_PKT_S7_iiiPKb)
        /*296c*/ 	.word	0x00000020


	//----- nvinfo : EIATTR_FRAME_SIZE
	.align		4
.L_1795:
        /*2970*/ 	.byte	0x04, 0x11
        /*2972*/ 	.short	(.L_1797 - .L_1796)
	.align		4
.L_1796:
        /*2974*/ 	.word	index@(_ZN43_GLOBAL__N__9ae7fba5_10_SoftMax_cu_9f978f6321softmax_warp_backwardIN3c108BFloat16ES2_fLi7ELb0ELb0EEEvPT0_PKT_S7_iiiPKb)
        /*2978*/ 	.word	0x00000000


	//----- nvinfo : EIATTR_REGCOUNT
	.align		4
.L_1797:
        /*297c*/ 	.byte	0x04, 0x2f
        /*297e*/ 	.short	(.L_1799 - .L_1798)
	.align		4
.L_1798:
        /*2980*/ 	.word	index@(_ZN43_GLOBAL__N__9ae7fba5_10_SoftMax_cu_9f978f6321softmax_warp_backwardIN3c108BFloat16ES2_fLi8ELb0ELb0EEEvPT0_PKT_S7_iiiPKb)
        /*2984*/ 	.word	0x0000001d


	//----- nvinfo : EIATTR_FRAME_SIZE
	.align		4
.L_1799:
        /*2988*/ 	.byte	0x04, 0x11
        /*298a*/ 	.short	(.L_1801 - .L_1800)
	.align		4
.L_1800:
        /*298c*/ 	.word	index@(_ZN43_GLOBAL__N__9ae7fba5_10_SoftMax_cu_9f978f6321softmax_warp_backwardIN3c108BFloat16ES2_fLi8ELb0ELb0EEEvPT0_PKT_S7_iiiPKb)
        /*2990*/ 	.word	0x00000000


	//----- nvinfo : EIATTR_REGCOUNT
	.align		4
.L_1801:
        /*2994*/ 	.byte	0x04, 0x2f
        /*2996*/ 	.short	(.L_1803 - .L_1802)
	.align		4
.L_1802:
        /*2998*/ 	.word	index@(_ZN43_GLOBAL__N__9ae7fba5_10_SoftMax_cu_9f978f6321softmax_warp_backwardIN3c108BFloat16ES2_fLi9ELb0ELb0EEEvPT0_PKT_S7_iiiPKb)
        /*299c*/ 	.word	0x0000002d


	//----- nvinfo : EIATTR_FRAME_SIZE
	.align		4
.L_1803:
        /*29a0*/ 	.byte	0x04, 0x11
        /*29a2*/ 	.short	(.L_1805 - .L_1804)
	.align		4
.L_1804:
        /*29a4*/ 	.word	index@(_ZN43_GLOBAL__N__9ae7fba5_10_SoftMax_cu_9f978f6321softmax_warp_backwardIN3c108BFloat16ES2_fLi9ELb0ELb0EEEvPT0_PKT_S7_iiiPKb)
        /*29a8*/ 	.word	0x00000000


	//----- nvinfo : EIATTR_REGCOUNT
	.align		4
.L_1805:
        /*29ac*/ 	.byte	0x04, 0x2f
        /*29ae*/ 	.short	(.L_1807 - .L_1806)
	.align		4
.L_1806:
        /*29b0*/ 	.word	index@(_ZN43_GLOBAL__N__9ae7fba5_10_SoftMax_cu_9f978f6321softmax_warp_backwardIN3c108BFloat16ES2_fLi10ELb0ELb0EEEvPT0_PKT_S7_iiiPKb)
        /*29b4*/ 	.word	0x0000004c


	//----- nvinfo : EIATTR_FRAME_SIZE
	.align		4
.L_1807:
        /*29b8*/ 	.byte	0x04, 0x11
        /*29ba*/ 	.short	(.L_1809 - .L_1808)
	.align		4
.L_1808:
        /*29bc*/ 	.word	index@(_ZN43_GLOBAL__N__9ae7fba5_10_SoftMax_cu_9f978f6321softmax_warp_backwardIN3c108BFloat16ES2_fLi10ELb0ELb0EEEvPT0_PKT_S7_iiiPKb)
        /*29c0*/ 	.word	0x00000000


	//----- nvinfo : EIATTR_REGCOUNT
	.align		4
.L_1809:
        /*29c4*/ 	.byte	0x04, 0x2f
        /*29c6*/ 	.short	(.L_1811 - .L_1810)
	.align		4
.L_1810:
        /*29c8*/ 	.word	index@(_ZN43_GLOBAL__N__9ae7fba5_10_SoftMax_cu_9f978f6321softmax_warp_backwardIfN3c108BFloat16EfLi0ELb0ELb0EEEvPT0_PKT_S7_iiiPKb)
        /*29cc*/ 	.word	0x00000016


	//----- nvinfo : EIATTR_FRAME_SIZE
	.align		4
.L_1811:
        /*29d0*/ 	.byte	0x04, 0x11
        /*29d2*/ 	.short	(.L_1813 - .L_1812)
	.align		4
.L_1812:
        /*29d4*/ 	.word	index@(_ZN43_GLOBAL__N__9ae7fba5_10_SoftMax_cu_9f978f6321softmax_warp_backwardIfN3c108BFloat16EfLi0ELb0ELb0EEEvPT0_PKT_S7_iiiPKb)
        /*29d8*/ 	.word	0x00000000


	//----- nvinfo : EIATTR_REGCOUNT
	.align		4
.L_1813:
        /*29dc*/ 	.byte	0x04, 0x2f
        /*29de*/ 	.short	(.L_1815 - .L_1814)
	.align		4
.L_1814:
        /*29e0*/ 	.word	index@(_ZN43_GLOBAL__N__9ae7fba5_10_SoftMax_cu_9f978f6321softmax_warp_backwardIfN3c108BFloat16EfLi1ELb0ELb0EEEvPT0_PKT_S7_iiiPKb)
        /*29e4*/ 	.word	0x00000018


	//----- nvinfo : EIATTR_FRAME_SIZE
	.align		4
.L_1815:
        /*29e8*/ 	.byte	0x04, 0x11
        /*29ea*/ 	.short	(.L_1817 - .L_1816)
	.align		4
.L_1816:
        /*29ec*/ 	.word	index@(_ZN43_GLOBAL__N__9ae7fba5_10_SoftMax_cu_9f978f6321softmax_warp_backwardIfN3c108BFloat16EfLi1ELb0ELb0EEEvPT0_PKT_S7_iiiPKb)
        /*29f0*/ 	.word	0x00000000


	//----- nvinfo : EIATTR_REGCOUNT
	.align		4
.L_1817:
        /*29f4*/ 	.byte	0x04, 0x2f
        /*29f6*/ 	.short	(.L_1819 - .L_1818)
	.align		4
.L_1818:
        /*29f8*/ 	.word	index@(_ZN43_GLOBAL__N__9ae7fba5_10_SoftMax_cu_9f978f6321softmax_warp_backwardIfN3c108BFloat16EfLi2ELb0ELb0EEEvPT0_PKT_S7_iiiPKb)
        /*29fc*/ 	.word	0x00000018


	//----- nvinfo : EIATTR_FRAME_SIZE
	.align		4
.L_1819:
        /*2a00*/ 	.byte	0x04, 0x11
        /*2a02*/ 	.short	(.L_1821 - .L_1820)
	.align		4
.L_1820:
        /*2a04*/ 	.word	index@(_ZN43_GLOBAL__N__9ae7fba5_10_SoftMax_cu_9f978f6321softmax_warp_backwardIfN3c108BFloat16EfLi2ELb0ELb0EEEvPT0_PKT_S7_iiiPKb)
        /*2a08*/ 	.word	0x00000000


	//----- nvinfo : EIATTR_REGCOUNT
	.align		4
.L_1821:
        /*2a0c*/ 	.byte	0x04, 0x2f
        /*2a0e*/ 	.short	(.L_1823 - .L_1822)
	.align		4
.L_1822:
        /*2a10*/ 	.word	index@(_ZN43_GLOBAL__N__9ae7fba5_10_SoftMax_cu_9f978f6321softmax_warp_backwardIfN3c108BFloat16EfLi3ELb0ELb0EEEvPT0_PKT_S7_iiiPKb)
        /*2a14*/ 	.word	0x00000018


	//----- nvinfo : EIATTR_FRAME_SIZE
	.align		4
.L_1823:
        /*2a18*/ 	.byte	0x04, 0x11
        /*2a1a*/ 	.short	(.L_1825 - .L_1824)
	.align		4
.L_1824:
        /*2a1c*/ 	.word	index@(_ZN43_GLOBAL__N__9ae7fba5_10_SoftMax_cu_9f978f6321softmax_warp_backwardIfN3c108BFloat16EfLi3ELb0ELb0EEEvPT0_PKT_S7_iiiPKb)
        /*2a20*/ 	.word	0x00000000


	//----- nvinfo : EIATTR_REGCOUNT
	.align		4
.L_1825:
        /*2a24*/ 	.byte	0x04, 0x2f
        /*2a26*/ 	.short	(.L_1827 - .L_1826)
	.align		4
.L_1826:
        /*2a28*/ 	.word	index@(_ZN43_GLOBAL__N__9ae7fba5_10_SoftMax_cu_9f978f6321softmax_warp_backwardIfN3c108BFloat16EfLi4ELb0ELb0EEEvPT0_PKT_S7_iiiPKb)
        /*2a2c*/ 	.word	0x00000018


	//----- nvinfo : EIATTR_FRAME_SIZE
	.align		4
.L_1827:
        /*2a30*/ 	.byte	0x04, 0x11
        /*2a32*/ 	.short	(.L_1829 - .L_1828)
	.align		4
.L_1828:
        /*2a34*/ 	.word	index@(_ZN43_GLOBAL__N__9ae7fba5_10_SoftMax_cu_9f978f6321softmax_warp_backwardIfN3c108BFloat16EfLi4ELb0ELb0EEEvPT0_PKT_S7_iiiPKb)
        /*2a38*/ 	.word	0x00000000


	//----- nvinfo : EIATTR_REGCOUNT
	.align		4
.L_1829:
        /*2a3c*/ 	.byte	0x04, 0x2f
        /*2a3e*/ 	.short	(.L_1831 - .L_1830)
	.align		4
.L_1830:
        /*2a40*/ 	.word	index@(_ZN43_GLOBAL__N__9ae7fba5_10_SoftMax_cu_9f978f6321softmax_warp_backwardIfN3c108BFloat16EfLi5ELb0ELb0EEEvPT0_PKT_S7_iiiPKb)
        /*2a44*/ 	.word	0x00000018


	//----- nvinfo : EIATTR_FRAME_SIZE
	.align		4
.L_1831:
        /*2a48*/ 	.byte	0x04, 0x11
        /*2a4a*/ 	.short	(.L_1833 - .L_1832)
	.align		4
.L_1832:
        /*2a4c*/ 	.word	index@(_ZN43_GLOBAL__N__9ae7fba5_10_SoftMax_cu_9f978f6321softmax_warp_backwardIfN3c108BFloat16EfLi5ELb0ELb0EEEvPT0_PKT_S7_iiiPKb)
        /*2a50*/ 	.word	0x00000000


	//----- nvinfo : EIATTR_REGCOUNT
	.align		4
.L_1833:
        /*2a54*/ 	.byte	0x04, 0x2f
        /*2a56*/ 	.short	(.L_1835 - .L_1834)
	.align		4
.L_1834:
        /*2a58*/ 	.word	index@(_ZN43_GLOBAL__N__9ae7fba5_10_SoftMax_cu_9f978f6321softmax_warp_backwardIfN3c108BFloat16EfLi6ELb0ELb0EEEvPT0_PKT_S7_iiiPKb)
        /*2a5c*/ 	.word	0x00000017


	//----- nvinfo : EIATTR_FRAME_SIZE
	.align		4
.L_1835:
        /*2a60*/ 	.byte	0x04, 0x11
        /*2a62*/ 	.short	(.L_1837 - .L_1836)
	.align		4
.L_1836:
        /*2a64*/ 	.word	index@(_ZN43_GLOBAL__N__9ae7fba5_10_SoftMax_cu_9f978f6321softmax_warp_backwardIfN3c108BFloat16EfLi6ELb0ELb0EEEvPT0_PKT_S7_iiiPKb)
        /*2a68*/ 	.word	0x00000000


	//----- nvinfo : EIATTR_REGCOUNT
	.align		4
.L_1837:
        /*2a6c*/ 	.byte	0x04, 0x2f
        /*2a6e*/ 	.short	(.L_1839 - .L_1838)
	.align		4
.L_1838:
        /*2a70*/ 	.word	index@(_ZN43_GLOBAL__N__9ae7fba5_10_SoftMax_cu_9f978f6321softmax_warp_backwardIfN3c108BFloat16EfLi7ELb0ELb0EEEvPT0_PKT_S7_iiiPKb)
        /*2a74*/ 	.word	0x00000020


	//----- nvinfo : EIATTR_FRAME_SIZE
	.align		4
.L_1839:
        /*2a78*/ 	.byte	0x04, 0x11
        /*2a7a*/ 	.short	(.L_1841 - .L_1840)
	.align		4
.L_1840:
        /*2a7c*/ 	.word	index@(_ZN43_GLOBAL__N__9ae7fba5_10_SoftMax_cu_9f978f6321softmax_warp_backwardIfN3c108BFloat16EfLi7ELb0ELb0EEEvPT0_PKT_S7_iiiPKb)
        /*2a80*/ 	.word	0x00000000


	//----- nvinfo : EIATTR_REGCOUNT
	.align		4
.L_1841:
        /*2a84*/ 	.byte	0x04, 0x2f
        /*2a86*/ 	.short	(.L_1843 - .L_1842)
	.align		4
.L_1842:
        /*2a88*/ 	.word	index@(_ZN43_GLOBAL__N__9ae7fba5_10_SoftMax_cu_9f978f6321softmax_warp_backwardIfN3c108BFloat16EfLi8ELb0ELb0EEEvPT0_PKT_S7_iiiPKb)
        /*2a8c*/ 	.word	0x0000001c


	//----- nvinfo : EIATTR_FRAME_SIZE
	.align		4
.L_1843:
        /*2a90*/ 	.byte	0x04, 0x11
        /*2a92*/ 	.short	(.L_1845 - .L_1844)
	.align		4
.L_1844:
        /*2a94*/ 	.word	index@(_ZN43_GLOBAL__N__9ae7fba5_10_SoftMax_cu_9f978f6321softmax_warp_backwardIfN3c108BFloat16EfLi8ELb0ELb0EEEvPT0_PKT_S7_iiiPKb)
        /*2a98*/ 	.word	0x00000000


	//----- nvinfo : EIATTR_REGCOUNT
	.align		4
.L_1845:
        /*2a9c*/ 	.byte	0x04, 0x2f
        /*2a9e*/ 	.short	(.L_1847 - .L_1846)
	.align		4
.L_1846:
        /*2aa0*/ 	.word	index@(_ZN43_GLOBAL__N__9ae7fba5_10_SoftMax_cu_9f978f6321softmax_warp_backwardIfN3c108BFloat16EfLi9ELb0ELb0EEEvPT0_PKT_S7_iiiPKb)
        /*2aa4*/ 	.word	0x00000028


	//----- nvinfo : EIATTR_FRAME_SIZE
	.align		4
.L_1847:
        /*2aa8*/ 	.byte	0x04, 0x11
        /*2aaa*/ 	.short	(.L_1849 - .L_1848)
	.align		4
.L_1848:
        /*2aac*/ 	.word	index@(_ZN43_GLOBAL__N__9ae7fba5_10_SoftMax_cu_9f978f6321softmax_warp_backwardIfN3c108BFloat16EfLi9ELb0ELb0EEEvPT0_PKT_S7_iiiPKb)
        /*2ab0*/ 	.word	0x00000000


	//----- nvinfo : EIATTR_REGCOUNT
	.align		4
.L_1849:
        /*2ab4*/ 	.byte	0x04, 0x2f
        /*2ab6*/ 	.short	(.L_1851 - .L_1850)
	.align		4
.L_1850:
        /*2ab8*/ 	.word	index@(_ZN43_GLOBAL__N__9ae7fba5_10_SoftMax_cu_9f978f6321softmax_warp_backwardIfN3c108BFloat16EfLi10ELb0ELb0EEEvPT0_PKT_S7_iiiPKb)
        /*2abc*/ 	.word	0x00000048


	//----- nvinfo : EIATTR_FRAME_SIZE
	.align		4
.L_1851:
        /*2ac0*/ 	.byte	0x04, 0x11
        /*2ac2*/ 	.short	(.L_1853 - .L_1852)
	.align		4
.L_1852:
        /*2ac4*/ 	.word	index@(_ZN43_GLOBAL__N__9ae7fba5_10_SoftMax_cu_9f978f6321softmax_warp_backwardIfN3c108BFloat16EfLi10ELb0ELb0EEEvPT0_PKT_S7_iiiPKb)
        /*2ac8*/ 	.word	0x00000000


	//----- nvinfo : EIATTR_REGCOUNT
	.align		4
.L_1853:
        /*2acc*/ 	.byte	0x04, 0x2f
        /*2ace*/ 	.short	(.L_1855 - .L_1854)
	.align		4
.L_1854:
        /*2ad0*/ 	.word	index@(_ZN43_GLOBAL__N__9ae7fba5_10_SoftMax_cu_9f978f6320softmax_warp_forwardIdddLi0ELb0ELb1EEEvPT0_PKT_iiiPKbib)
        /*2ad4*/ 	.word	0x0000001e


	//----- nvinfo : EIATTR_FRAME_SIZE
	.align		4
.L_1855:
        /*2ad8*/ 	.byte	0x04, 0x11
        /*2ada*/ 	.short	(.L_1857 - .L_1856)
	.align		4
.L_1856:
        /*2adc*/ 	.word	index@($__internal_11_$__cuda_sm20_div_rn_f64_full)
        /*2ae0*/ 	.word	0x00000000


	//----- nvinfo : EIATTR_FRAME_SIZE
	.align		4
.L_1857:
        /*2ae4*/ 	.byte	0x04, 0x11
        /*2ae6*/ 	.short	(.L_1859 - .L_1858)
	.align		4
.L_1858:
        /*2ae8*/ 	.word	index@(_ZN43_GLOBAL__N__9ae7fba5_10_SoftMax_cu_9f978f6320softmax_warp_forwardIdddLi0ELb0ELb1EEEvPT0_PKT_iiiPKbib)
        /*2aec*/ 	.word	0x00000000


	//----- nvinfo : EIATTR_REGCOUNT
	.align		4
.L_1859:
        /*2af0*/ 	.byte	0x04, 0x2f
        /*2af2*/ 	.short	(.L_1861 - .L_1860)
	.align		4
.L_1860:
        /*2af4*/ 	.word	index@(_ZN43_GLOBAL__N__9ae7fba5_10_SoftMax_cu_9f978f6320softmax_warp_forwardIdddLi1ELb0ELb1EEEvPT0_PKT_iiiPKbib)
        /*2af8*/ 	.word	0x0000001e


	//----- nvinfo : EIATTR_FRAME_SIZE
	.align		4
.L_1861:
        /*2afc*/ 	.byte	0x04, 0x11
        /*2afe*/ 	.short	(.L_1863 - .L_1862)
	.align		4
.L_1862:
        /*2b00*/ 	.word	index@($__internal_10_$__cuda_sm20_div_rn_f64_full)
        /*2b04*/ 	.word	0x00000000


	//----- nvinfo : EIATTR_FRAME_SIZE
	.align		4
.L_1863:
        /*2b08*/ 	.byte	0x04, 0x11
        /*2b0a*/ 	.short	(.L_1865 - .L_1864)
	.align		4
.L_1864:
        /*2b0c*/ 	.word	index@(_ZN43_GLOBAL__N__9ae7fba5_10_SoftMax_cu_9f978f6320softmax_warp_forwardIdddLi1ELb0ELb1EEEvPT0_PKT_iiiPKbib)
        /*2b10*/ 	.word	0x00000000


	//----- nvinfo : EIATTR_REGCOUNT
	.align		4
.L_1865:
        /*2b14*/ 	.byte	0x04, 0x2f
        /*2b16*/ 	.short	(.L_1867 - .L_1866)
	.align		4
.L_1866:
        /*2b18*/ 	.word	index@(_ZN43_GLOBAL__N__9ae7fba5_10_SoftMax_cu_9f978f6320softmax_warp_forwardIdddLi2ELb0ELb1EEEvPT0_PKT_iiiPKbib)
        /*2b1c*/ 	.word	0x0000001e


	//----- nvinfo : EIATTR_FRAME_SIZE
	.align		4
.L_1867:
        /*2b20*/ 	.byte	0x04, 0x11
        /*2b22*/ 	.short	(.L_1869 - .L_1868)
	.align		4
.L_1868:
        /*2b24*/ 	.word	index@($__internal_9_$__cuda_sm20_div_rn_f64_full)
        /*2b28*/ 	.word	0x00000000


	//----- nvinfo : EIATTR_FRAME_SIZE
	.align		4
.L_1869:
        /*2b2c*/ 	.byte	0x04, 0x11
        /*2b2e*/ 	.short	(.L_1871 - .L_1870)
	.align		4
.L_1870:
        /*2b30*/ 	.word	index@(_ZN43_GLOBAL__N__9ae7fba5_10_SoftMax_cu_9f978f6320softmax_warp_forwardIdddLi2ELb0ELb1EEEvPT0_PKT_iiiPKbib)
        /*2b34*/ 	.word	0x00000000


	//----- nvinfo : EIATTR_REGCOUNT
	.align		4
.L_1871:
        /*2b38*/ 	.byte	0x04, 0x2f
        /*2b3a*/ 	.short	(.L_1873 - .L_1872)
	.align		4
.L_1872:
        /*2b3c*/ 	.word	index@(_ZN43_GLOBAL__N__9ae7fba5_10_SoftMax_cu_9f978f6320softmax_warp_forwardIdddLi3ELb0ELb1EEEvPT0_PKT_iiiPKbib)
        /*2b40*/ 	.word	0x0000001e


	//----- nvinfo : EIATTR_FRAME_SIZE
	.align		4
.L_1873:
        /*2b44*/ 	.byte	0x04, 0x11
        /*2b46*/ 	.short	(.L_1875 - .L_1874)
	.align		4
.L_1874:
        /*2b48*/ 	.word	index@($__internal_8_$__cuda_sm20_div_rn_f64_full)
        /*2b4c*/ 	.word	0x00000000


	//----- nvinfo : EIATTR_FRAME_SIZE
	.align		4
.L_1875:
        /*2b50*/ 	.byte	0x04, 0x11
        /*2b52*/ 	.short	(.L_1877 - .L_1876)
	.align		4
.L_1876:
        /*2b54*/ 	.word	index@(_ZN43_GLOBAL__N__9ae7fba5_10_SoftMax_cu_9f978f6320softmax_warp_forwardIdddLi3ELb0ELb1EEEvPT0_PKT_iiiPKbib)
        /*2b58*/ 	.word	0x00000000


	//----- nvinfo : EIATTR_REGCOUNT
	.align		4
.L_1877:
        /*2b5c*/ 	.byte	0x04, 0x2f
        /*2b5e*/ 	.short	(.L_1879 - .L_1878)
	.align		4
.L_1878:
        /*2b60*/ 	.word	index@(_ZN43_GLOBAL__N__9ae7fba5_10_SoftMax_cu_9f978f6320softmax_warp_forwardIdddLi4ELb0ELb1EEEvPT0_PKT_iiiPKbib)
        /*2b64*/ 	.word	0x0000001e


	//----- nvinfo : EIATTR_FRAME_SIZE
	.align		4
.L_1879:
        /*2b68*/ 	.byte	0x04, 0x11
        /*2b6a*/ 	.short	(.L_1881 - .L_1880)
	.align		4
.L_1880:
        /*2b6c*/ 	.word	index@($__internal_7_$__cuda_sm20_div_rn_f64_full)
        /*2b70*/ 	.word	0x00000000


	//----- nvinfo : EIATTR_FRAME_SIZE
	.align		4
.L_1881:
        /*2b74*/ 	.byte	0x04, 0x11
        /*2b76*/ 	.short	(.L_1883 - .L_1882)
	.align		4
.L_1882:
        /*2b78*/ 	.word	index@(_ZN43_GLOBAL__N__9ae7fba5_10_SoftMax_cu_9f978f6320softmax_warp_forwardIdddLi4ELb0ELb1EEEvPT0_PKT_iiiPKbib)
        /*2b7c*/ 	.word	0x00000000


	//----- nvinfo : EIATTR_REGCOUNT
	.align		4
.L_1883:
        /*2b80*/ 	.byte	0x04, 0x2f
        /*2b82*/ 	.short	(.L_1885 - .L_1884)
	.align		4
.L_1884:
        /*2b84*/ 	.word	index@(_ZN43_GLOBAL__N__9ae7fba5_10_SoftMax_cu_9f978f6320softmax_warp_forwardIdddLi5ELb0ELb1EEEvPT0_PKT_iiiPKbib)
        /*2b88*/ 	.word	0x0000001e


	//----- nvinfo : EIATTR_FRAME_SIZE
	.align		4
.L_1885:
        /*2b8c*/ 	.byte	0x04, 0x11
        /*2b8e*/ 	.short	(.L_1887 - .L_1886)
	.align		4
.L_1886:
        /*2b90*/ 	.word	index@($__internal_6_$__cuda_sm20_div_rn_f64_full)
        /*2b94*/ 	.word	0x00000000


	//----- nvinfo : EIATTR_FRAME_SIZE
	.align		4
.L_1887:
        /*2b98*/ 	.byte	0x04, 0x11
        /*2b9a*/ 	.short	(.L_1889 - .L_1888)
	.align		4
.L_1888:
        /*2b9c*/ 	.word	index@(_ZN43_GLOBAL__N__9ae7fba5_10_SoftMax_cu_9f978f6320softmax_warp_forwardIdddLi5ELb0ELb1EEEvPT0_PKT_iiiPKbib)
        /*2ba0*/ 	.word	0x00000000


	//----- nvinfo : EIATTR_REGCOUNT
	.align		4
.L_1889:
        /*2ba4*/ 	.byte	0x04, 0x2f
        /*2ba6*/ 	.short	(.L_1891 - .L_1890)
	.align		4
.L_1890:
        /*2ba8*/ 	.word	index@(_ZN43_GLOBAL__N__9ae7fba5_10_SoftMax_cu_9f978f6320softmax_warp_forwardIdddLi6ELb0ELb1EEEvPT0_PKT_iiiPKbib)
        /*2bac*/ 	.word	0x00000027


	//----- nvinfo : EIATTR_FRAME_SIZE
	.align		4
.L_1891:
        /*2bb0*/ 	.byte	0x04, 0x11
        /*2bb2*/ 	.short	(.L_1893 - .L_1892)
	.align		4
.L_1892:
        /*2bb4*/ 	.word	index@($__internal_5_$__cuda_sm20_div_rn_f64_full)
        /*2bb8*/ 	.word	0x00000000


	//----- nvinfo : EIATTR_FRAME_SIZE
	.align		4
.L_1893:
        /*2bbc*/ 	.byte	0x04, 0x11
        /*2bbe*/ 	.short	(.L_1895 - .L_1894)
	.align		4
.L_1894:
        /*2bc0*/ 	.word	index@(_ZN43_GLOBAL__N__9ae7fba5_10_SoftMax_cu_9f978f6320softmax_warp_forwardIdddLi6ELb0ELb1EEEvPT0_PKT_iiiPKbib)
        /*2bc4*/ 	.word	0x00000000


	//----- nvinfo : EIATTR_REGCOUNT
	.align		4
.L_1895:
        /*2bc8*/ 	.byte	0x04, 0x2f
        /*2bca*/ 	.short	(.L_1897 - .L_1896)
	.align		4
.L_1896:
        /*2bcc*/ 	.word	index@(_ZN43_GLOBAL__N__9ae7fba5_10_SoftMax_cu_9f978f6320softmax_warp_forwardIdddLi7ELb0ELb1EEEvPT0_PKT_iiiPKbib)
        /*2bd0*/ 	.word	0x00000030


	//----- nvinfo : EIATTR_FRAME_SIZE
	.align		4
.L_1897:
        /*2bd4*/ 	.byte	0x04, 0x11
        /*2bd6*/ 	.short	(.L_1899 - .L_1898)
	.align		4
.L_1898:
        /*2bd8*/ 	.word	index@($__internal_4_$__cuda_sm20_div_rn_f64_full)
        /*2bdc*/ 	.word	0x00000000


	//----- nvinfo : EIATTR_FRAME_SIZE
	.align		4
.L_1899:
        /*2be0*/ 	.byte	0x04, 0x11
        /*2be2*/ 	.short	(.L_1901 - .L_1900)
	.align		4
.L_1900:
        /*2be4*/ 	.word	index@(_ZN43_GLOBAL__N__9ae7fba5_10_SoftMax_cu_9f978f6320softmax_warp_forwardIdddLi7ELb0ELb1EEEvPT0_PKT_iiiPKbib)
        /*2be8*/ 	.word	0x00000000


	//----- nvinfo : EIATTR_REGCOUNT
	.align		4
.L_1901:
        /*2bec*/ 	.byte	0x04, 0x2f
        /*2bee*/ 	.short	(.L_1903 - .L_1902)
	.align		4
.L_1902:
        /*2bf0*/ 	.word	index@(_ZN43_GLOBAL__N__9ae7fba5_10_SoftMax_cu_9f978f6320softmax_warp_forwardIdddLi8ELb0ELb1EEEvPT0_PKT_iiiPKbib)
        /*2bf4*/ 	.word	0x0000002d


	//----- nvinfo : EIATTR_FRAME_SIZE
	.align		4
.L_1903:
        /*2bf8*/ 	.byte	0x04, 0x11
        /*2bfa*/ 	.short	(.L_1905 - .L_1904)
	.align		4
.L_1904:
        /*2bfc*/ 	.word	index@($__internal_3_$__cuda_sm20_div_rn_f64_full)
        /*2c00*/ 	.word	0x00000000


	//----- nvinfo : EIATTR_FRAME_SIZE
	.align		4
.L_1905:
        /*2c04*/ 	.byte	0x04, 0x11
        /*2c06*/ 	.short	(.L_1907 - .L_1906)
	.align		4
.L_1906:
        /*2c08*/ 	.word	index@(_ZN43_GLOBAL__N__9ae7fba5_10_SoftMax_cu_9f978f6320softmax_warp_forwardIdddLi8ELb0ELb1EEEvPT0_PKT_iiiPKbib)
        /*2c0c*/ 	.word	0x00000000


	//----- nvinfo : EIATTR_REGCOUNT
	.align		4
.L_1907:
        /*2c10*/ 	.byte	0x04, 0x2f
        /*2c12*/ 	.short	(.L_1909 - .L_1908)
	.align		4
.L_1908:
        /*2c14*/ 	.word	index@(_ZN43_GLOBAL__N__9ae7fba5_10_SoftMax_cu_9f978f6320softmax_warp_forwardIdddLi9ELb0ELb1EEEvPT0_PKT_iiiPKbib)
        /*2c18*/ 	.word	0x0000004b


	//----- nvinfo : EIATTR_FRAME_SIZE
	.align		4
.L_1909:
        /*2c1c*/ 	.byte	0x04, 0x11
        /*2c1e*/ 	.short	(.L_1911 - .L_1910)
	.align		4
.L_1910:
        /*2c20*/ 	.word	index@($__internal_2_$__cuda_sm20_div_rn_f64_full)
        /*2c24*/ 	.word	0x00000000


	//----- nvinfo : EIATTR_FRAME_SIZE
	.align		4
.L_1911:
        /*2c28*/ 	.byte	0x04, 0x11
        /*2c2a*/ 	.short	(.L_1913 - .L_1912)
	.align		4
.L_1912:
        /*2c2c*/ 	.word	index@(_ZN43_GLOBAL__N__9ae7fba5_10_SoftMax_cu_9f978f6320softmax_warp_forwardIdddLi9ELb0ELb1EEEvPT0_PKT_iiiPKbib)
        /*2c30*/ 	.word	0x00000000


	//----- nvinfo : EIATTR_REGCOUNT
	.align		4
.L_1913:
        /*2c34*/ 	.byte	0x04, 0x2f
        /*2c36*/ 	.short	(.L_1915 - .L_1914)
	.align		4
.L_1914:
        /*2c38*/ 	.word	index@(_ZN43_GLOBAL__N__9ae7fba5_10_SoftMax_cu_9f978f6320softmax_warp_forwardIdddLi10ELb0ELb1EEEvPT0_PKT_iiiPKbib)
        /*2c3c*/ 	.word	0x00000098


	//----- nvinfo : EIATTR_FRAME_SIZE
	.align		4
.L_1915:
        /*2c40*/ 	.byte	0x04, 0x11
        /*2c42*/ 	.short	(.L_1917 - .L_1916)
	.align		4
.L_1916:
        /*2c44*/ 	.word	index@($__internal_1_$__cuda_sm20_div_rn_f64_full)
        /*2c48*/ 	.word	0x00000000


	//----- nvinfo : EIATTR_FRAME_SIZE
	.align		4
.L_1917:
        /*2c4c*/ 	.byte	0x04, 0x11
        /*2c4e*/ 	.short	(.L_1919 - .L_1918)
	.align		4
.L_1918:
        /*2c50*/ 	.word	index@(_ZN43_GLOBAL__N__9ae7fba5_10_SoftMax_cu_9f978f6320softmax_warp_forwardIdddLi10ELb0ELb1EEEvPT0_PKT_iiiPKbib)
        /*2c54*/ 	.word	0x00000000


	//----- nvinfo : EIATTR_REGCOUNT
	.align		4
.L_1919:
        /*2c58*/ 	.byte	0x04, 0x2f
        /*2c5a*/ 	.short	(.L_1921 - .L_1920)
	.align		4
.L_1920:
        /*2c5c*/ 	.word	index@(_ZN43_GLOBAL__N__9ae7fba5_10_SoftMax_cu_9f978f6320softmax_warp_forwardIdddLi11ELb0ELb1EEEvPT0_PKT_iiiPKbib)
        /*2c60*/ 	.word	0x000000ce


	//----- nvinfo : EIATTR_FRAME_SIZE
	.align		4
.L_1921:
        /*2c64*/ 	.byte	0x04, 0x11
        /*2c66*/ 	.short	(.L_1923 - .L_1922)
	.align		4
.L_1922:
        /*2c68*/ 	.word	index@($__internal_0_$__cuda_sm20_div_rn_f64_full)
        /*2c6c*/ 	.word	0x00000000


	//----- nvinfo : EIATTR_FRAME_SIZE
	.align		4
.L_1923:
        /*2c70*/ 	.byte	0x04, 0x11
        /*2c72*/ 	.short	(.L_1925 - .L_1924)
	.align		4
.L_1924:
        /*2c74*/ 	.word	index@(_ZN43_GLOBAL__N__9ae7fba5_10_SoftMax_cu_9f978f6320softmax_warp_forwardIdddLi11ELb0ELb1EEEvPT0_PKT_iiiPKbib)
        /*2c78*/ 	.word	0x00000000


	//----- nvinfo : EIATTR_REGCOUNT
	.align		4
.L_1925:
        /*2c7c*/ 	.byte	0x04, 0x2f
        /*2c7e*/ 	.short	(.L_1927 - .L_1926)
	.align		4
.L_1926:
        /*2c80*/ 	.word	index@(_ZN43_GLOBAL__N__9ae7fba5_10_SoftMax_cu_9f978f6320softmax_warp_forwardIfffLi0ELb0ELb1EEEvPT0_PKT_iiiPKbib)
        /*2c84*/ 	.word	0x00000012


	//----- nvinfo : EIATTR_FRAME_SIZE
	.align		4
.L_1927:
        /*2c88*/ 	.byte	0x04, 0x11
        /*2c8a*/ 	.short	(.L_1929 - .L_1928)
	.align		4
.L_1928:
        /*2c8c*/ 	.word	index@(_ZN43_GLOBAL__N__9ae7fba5_10_SoftMax_cu_9f978f6320softmax_warp_forwardIfffLi0ELb0ELb1EEEvPT0_PKT_iiiPKbib)
        /*2c90*/ 	.word	0x00000000


	//----- nvinfo : EIATTR_REGCOUNT
	.align		4
.L_1929:
        /*2c94*/ 	.byte	0x04, 0x2f
        /*2c96*/ 	.short	(.L_1931 - .L_1930)
	.align		4
.L_1930:
        /*2c98*/ 	.word	index@(_ZN43_GLOBAL__N__9ae7fba5_10_SoftMax_cu_9f978f6320softmax_warp_forwardIfffLi1ELb0ELb1EEEvPT0_PKT_iiiPKbib)
        /*2c9c*/ 	.word	0x00000012


	//----- nvinfo : EIATTR_FRAME_SIZE
	.align		4
.L_1931:
        /*2ca0*/ 	.byte	0x04, 0x11
        /*2ca2*/ 	.short	(.L_1933 - .L_1932)
	.align		4
.L_1932:
        /*2ca4*/ 	.word	index@(_ZN43_GLOBAL__N__9ae7fba5_10_SoftMax_cu_9f978f6320softmax_warp_forwardIfffLi1ELb0ELb1EEEvPT0_PKT_iiiPKbib)
        /*2ca8*/ 	.word	0x00000000


	//----- nvinfo : EIATTR_REGCOUNT
	.align		4
.L_1933:
        /*2cac*/ 	.byte	0x04, 0x2f
        /*2cae*/ 	.short	(.L_1935 - .L_1934)
	.align		4
.L_1934:
        /*2cb0*/ 	.word	index@(_ZN43_GLOBAL__N__9ae7fba5_10_SoftMax_cu_9f978f6320softmax_warp_forwardIfffLi2ELb0ELb1EEEvPT0_PKT_iiiPKbib)
        /*2cb4*/ 	.word	0x00000014


	//----- nvinfo : EIATTR_FRAME_SIZE
	.align		4
.L_1935:
        /*2cb8*/ 	.byte	0x04, 0x11
        /*2cba*/ 	.short	(.L_1937 - .L_1936)
	.align		4
.L_1936:
        /*2cbc*/ 	.word	index@(_ZN43_GLOBAL__N__9ae7fba5_10_SoftMax_cu_9f978f6320softmax_warp_forwardIfffLi2ELb0ELb1EEEvPT0_PKT_iiiPKbib)
        /*2cc0*/ 	.word	0x00000000


	//----- nvinfo : EIATTR_REGCOUNT
	.align		4
.L_1937:
        /*2cc4*/ 	.byte	0x04, 0x2f
        /*2cc6*/ 	.short	(.L_1939 - .L_1938)
	.align		4
.L_1938:
        /*2cc8*/ 	.word	index@(_ZN43_GLOBAL__N__9ae7fba5_10_SoftMax_cu_9f978f6320softmax_warp_forwardIfffLi3ELb0ELb1EEEvPT0_PKT_iiiPKbib)
        /*2ccc*/ 	.word	0x00000014


	//----- nvinfo : EIATTR_FRAME_SIZE
	.align		4
.L_1939:
        /*2cd0*/ 	.byte	0x04, 0x11
        /*2cd2*/ 	.short	(.L_1941 - .L_1940)
	.align		4
.L_1940:
        /*2cd4*/ 	.word	index@(_ZN43_GLOBAL__N__9ae7fba5_10_SoftMax_cu_9f978f6320softmax_warp_forwardIfffLi3ELb0ELb1EEEvPT0_PKT_iiiPKbib)
        /*2cd8*/ 	.word	0x00000000


	//----- nvinfo : EIATTR_REGCOUNT
	.align		4
.L_1941:
        /*2cdc*/ 	.byte	0x04, 0x2f
        /*2cde*/ 	.short	(.L_1943 - .L_1942)
	.align		4
.L_1942:
        /*2ce0*/ 	.word	index@(_ZN43_GLOBAL__N__9ae7fba5_10_SoftMax_cu_9f978f6320softmax_warp_forwardIfffLi4ELb0ELb1EEEvPT0_PKT_iiiPKbib)
        /*2ce4*/ 	.word	0x00000014


	//----- nvinfo : EIATTR_FRAME_SIZE
	.align		4
.L_1943:
        /*2ce8*/ 	.byte	0x04, 0x11
        /*2cea*/ 	.short	(.L_1945 - .L_1944)
	.align		4
.L_1944:
        /*2cec*/ 	.word	index@(_ZN43_GLOBAL__N__9ae7fba5_10_SoftMax_cu_9f978f6320softmax_warp_forwardIfffLi4ELb0ELb1EEEvPT0_PKT_iiiPKbib)
        /*2cf0*/ 	.word	0x00000000


	//----- nvinfo : EIATTR_REGCOUNT
	.align		4
.L_1945:
        /*2cf4*/ 	.byte	0x04, 0x2f
        /*2cf6*/ 	.short	(.L_1947 - .L_1946)
	.align		4
.L_1946:
        /*2cf8*/ 	.word	index@(_ZN43_GLOBAL__N__9ae7fba5_10_SoftMax_cu_9f978f6320softmax_warp_forwardIfffLi5ELb0ELb1EEEvPT0_PKT_iiiPKbib)
        /*2cfc*/ 	.word	0x00000014


	//----- nvinfo : EIATTR_FRAME_SIZE
	.align		4
.L_1947:
        /*2d00*/ 	.byte	0x04, 0x11
        /*2d02*/ 	.short	(.L_1949 - .L_1948)
	.align		4
.L_1948:
        /*2d04*/ 	.word	index@(_ZN43_GLOBAL__N__9ae7fba5_10_SoftMax_cu_9f978f6320softmax_warp_forwardIfffLi5ELb0ELb1EEEvPT0_PKT_iiiPKbib)
        /*2d08*/ 	.word	0x00000000


	//----- nvinfo : EIATTR_REGCOUNT
	.align		4
.L_1949:
        /*2d0c*/ 	.byte	0x04, 0x2f
        /*2d0e*/ 	.short	(.L_1951 - .L_1950)
	.align		4
.L_1950:
        /*2d10*/ 	.word	index@(_ZN43_GLOBAL__N__9ae7fba5_10_SoftMax_cu_9f978f6320softmax_warp_forwardIfffLi6ELb0ELb1EEEvPT0_PKT_iiiPKbib)
        /*2d14*/ 	.word	0x0000001a


	//----- nvinfo : EIATTR_FRAME_SIZE
	.align		4
.L_1951:
        /*2d18*/ 	.byte	0x04, 0x11
        /*2d1a*/ 	.short	(.L_1953 - .L_1952)
	.align		4
.L_1952:
        /*2d1c*/ 	.word	index@(_ZN43_GLOBAL__N__9ae7fba5_10_SoftMax_cu_9f978f6320softmax_warp_forwardIfffLi6ELb0ELb1EEEvPT0_PKT_iiiPKbib)
        /*2d20*/ 	.word	0x00000000


	//----- nvinfo : EIATTR_REGCOUNT
	.align		4
.L_1953:
        /*2d24*/ 	.byte	0x04, 0x2f
        /*2d26*/ 	.short	(.L_1955 - .L_1954)
	.align		4
.L_1954:
        /*2d28*/ 	.word	index@(_ZN43_GLOBAL__N__9ae7fba5_10_SoftMax_cu_9f978f6320softmax_warp_forwardIfffLi7ELb0ELb1EEEvPT0_PKT_iiiPKbib)
        /*2d2c*/ 	.word	0x00000023


	//----- nvinfo : EIATTR_FRAME_SIZE
	.align		4
.L_1955:
        /*2d30*/ 	.byte	0x04, 0x11
        /*2d32*/ 	.short	(.L_1957 - .L_1956)
	.align		4
.L_1956:
        /*2d34*/ 	.word	index@(_ZN43_GLOBAL__N__9ae7fba5_10_SoftMax_cu_9f978f6320softmax_warp_forwardIfffLi7ELb0ELb1EEEvPT0_PKT_iiiPKbib)
        /*2d38*/ 	.word	0x00000000


	//----- nvinfo : EIATTR_REGCOUNT
	.align		4
.L_1957:
        /*2d3c*/ 	.byte	0x04, 0x2f
        /*2d3e*/ 	.short	(.L_1959 - .L_1958)
	.align		4
.L_1958:
        /*2d40*/ 	.word	index@(_ZN43_GLOBAL__N__9ae7fba5_10_SoftMax_cu_9f978f6320softmax_warp_forwardIfffLi8ELb0ELb1EEEvPT0_PKT_iiiPKbib)
        /*2d44*/ 	.word	0x0000001d


	//----- nvinfo : EIATTR_FRAME_SIZE
	.align		4
.L_1959:
        /*2d48*/ 	.byte	0x04, 0x11
        /*2d4a*/ 	.short	(.L_1961 - .L_1960)
	.align		4
.L_1960:
        /*2d4c*/ 	.word	index@(_ZN43_GLOBAL__N__9ae7fba5_10_SoftMax_cu_9f978f6320softmax_warp_forwardIfffLi8ELb0ELb1EEEvPT0_PKT_iiiPKbib)
        /*2d50*/ 	.word	0x00000000


	//----- nvinfo : EIATTR_REGCOUNT
	.align		4
.L_1961:
        /*2d54*/ 	.byte	0x04, 0x2f
        /*2d56*/ 	.short	(.L_1963 - .L_1962)
	.align		4
.L_1962:
        /*2d58*/ 	.word	index@(_ZN43_GLOBAL__N__9ae7fba5_10_SoftMax_cu_9f978f6320softmax_warp_forwardIfffLi9ELb0ELb1EEEvPT0_PKT_iiiPKbib)
        /*2d5c*/ 	.word	0x00000032


	//----- nvinfo : EIATTR_FRAME_SIZE
	.align		4
.L_1963:
        /*2d60*/ 	.byte	0x04, 0x11
        /*2d62*/ 	.short	(.L_1965 - .L_1964)
	.align		4
.L_1964:
        /*2d64*/ 	.word	index@(_ZN43_GLOBAL__N__9ae7fba5_10_SoftMax_cu_9f978f6320softmax_warp_forwardIfffLi9ELb0ELb1EEEvPT0_PKT_iiiPKbib)
        /*2d68*/ 	.word	0x00000000


	//----- nvinfo : EIATTR_REGCOUNT
	.align		4
.L_1965:
        /*2d6c*/ 	.byte	0x04, 0x2f
        /*2d6e*/ 	.short	(.L_1967 - .L_1966)
	.align		4
.L_1966:
        /*2d70*/ 	.word	index@(_ZN43_GLOBAL__N__9ae7fba5_10_SoftMax_cu_9f978f6320softmax_warp_forwardIfffLi10ELb0ELb1EEEvPT0_PKT_iiiPKbib)
        /*2d74*/ 	.word	0x00000040


	//----- nvinfo : EIATTR_FRAME_SIZE
	.align		4
.L_1967:
        /*2d78*/ 	.byte	0x04, 0x11
        /*2d7a*/ 	.short	(.L_1969 - .L_1968)
	.align		4
.L_1968:
        /*2d7c*/ 	.word	index@(_ZN43_GLOBAL__N__9ae7fba5_10_SoftMax_cu_9f978f6320softmax_warp_forwardIfffLi10ELb0ELb1EEEvPT0_PKT_iiiPKbib)
        /*2d80*/ 	.word	0x00000000


	//----- nvinfo : EIATTR_REGCOUNT
	.align		4
.L_1969:
        /*2d84*/ 	.byte	0x04, 0x2f
        /*2d86*/ 	.short	(.L_1971 - .L_1970)
	.align		4
.L_1970:
        /*2d88*/ 	.word	index@(_ZN43_GLOBAL__N__9ae7fba5_10_SoftMax_cu_9f978f6320softmax_warp_forwardIfffLi11ELb0ELb1EEEvPT0_PKT_iiiPKbib)
        /*2d8c*/ 	.word	0x0000008e


	//----- nvinfo : EIATTR_FRAME_SIZE
	.align		4
.L_1971:
        /*2d90*/ 	.byte	0x04, 0x11
        /*2d92*/ 	.short	(.L_1973 - .L_1972)
	.align		4
.L_1972:
        /*2d94*/ 	.word	index@(_ZN43_GLOBAL__N__9ae7fba5_10_SoftMax_cu_9f978f6320softmax_warp_forwardIfffLi11ELb0ELb1EEEvPT0_PKT_iiiPKbib)
        /*2d98*/ 	.word	0x00000000


	//----- nvinfo : EIATTR_REGCOUNT
	.align		4
.L_1973:
        /*2d9c*/ 	.byte	0x04, 0x2f
        /*2d9e*/ 	.short	(.L_1975 - .L_1974)
	.align		4
.L_1974:
        /*2da0*/ 	.word	index@(_ZN43_GLOBAL__N__9ae7fba5_10_SoftMax_cu_9f978f6320softmax_warp_forwardIN3c104HalfES2_fLi0ELb0ELb1EEEvPT0_PKT_iiiPKbib)
        /*2da4*/ 	.word	0x00000012


	//----- nvinfo : EIATTR_FRAME_SIZE
	.align		4
.L_1975:
        /*2da8*/ 	.byte	0x04, 0x11
        /*2daa*/ 	.short	(.L_1977 - .L_1976)
	.align		4
.L_1976:
        /*2dac*/ 	.word	index@(_ZN43_GLOBAL__N__9ae7fba5_10_SoftMax_cu_9f978f6320softmax_warp_forwardIN3c104HalfES2_fLi0ELb0ELb1EEEvPT0_PKT_iiiPKbib)
        /*2db0*/ 	.word	0x00000000


	//----- nvinfo : EIATTR_REGCOUNT
	.align		4
.L_1977:
        /*2db4*/ 	.byte	0x04, 0x2f
        /*2db6*/ 	.short	(.L_1979 - .L_1978)
	.align		4
.L_1978:
        /*2db8*/ 	.word	index@(_ZN43_GLOBAL__N__9ae7fba5_10_SoftMax_cu_9f978f6320softmax_warp_forwardIN3c104HalfES2_fLi1ELb0ELb1EEEvPT0_PKT_iiiPKbib)
        /*2dbc*/ 	.word	0x00000013


	//----- nvinfo : EIATTR_FRAME_SIZE
	.align		4
.L_1979:
        /*2dc0*/ 	.byte	0x04, 0x11
        /*2dc2*/ 	.short	(.L_1981 - .L_1980)
	.align		4
.L_1980:
        /*2dc4*/ 	.word	index@(_ZN43_GLOBAL__N__9ae7fba5_10_SoftMax_cu_9f978f6320softmax_warp_forwardIN3c104HalfES2_fLi1ELb0ELb1EEEvPT0_PKT_iiiPKbib)
        /*2dc8*/ 	.word	0x00000000


	//----- nvinfo : EIATTR_REGCOUNT
	.align		4
.L_1981:
        /*2dcc*/ 	.byte	0x04, 0x2f
        /*2dce*/ 	.short	(.L_1983 - .L_1982)
	.align		4
.L_1982:
        /*2dd0*/ 	.word	index@(_ZN43_GLOBAL__N__9ae7fba5_10_SoftMax_cu_9f978f6320softmax_warp_forwardIN3c104HalfES2_fLi2ELb0ELb1EEEvPT0_PKT_iiiPKbib)
        /*2dd4*/ 	.word	0x00000014


	//----- nvinfo : EIATTR_FRAME_SIZE
	.align		4
.L_1983:
        /*2dd8*/ 	.byte	0x04, 0x11
        /*2dda*/ 	.short	(.L_1985 - .L_1984)
	.align		4
.L_1984:
        /*2ddc*/ 	.word	index@(_ZN43_GLOBAL__N__9ae7fba5_10_SoftMax_cu_9f978f6320softmax_warp_forwardIN3c104HalfES2_fLi2ELb0ELb1EEEvPT0_PKT_iiiPKbib)
        /*2de0*/ 	.word	0x00000000


	//----- nvinfo : EIATTR_REGCOUNT
	.align		4
.L_1985:
        /*2de4*/ 	.byte	0x04, 0x2f
        /*2de6*/ 	.short	(.L_1987 - .L_1986)
	.align		4
.L_1986:
        /*2de8*/ 	.word	index@(_ZN43_GLOBAL__N__9ae7fba5_10_SoftMax_cu_9f978f6320softmax_warp_forwardIN3c104HalfES2_fLi3ELb0ELb1EEEvPT0_PKT_iiiPKbib)
        /*2dec*/ 	.word	0x00000017


	//----- nvinfo : EIATTR_FRAME_SIZE
	.align		4
.L_1987:
        /*2df0*/ 	.byte	0x04, 0x11
        /*2df2*/ 	.short	(.L_1989 - .L_1988)
	.align		4
.L_1988:
        /*2df4*/ 	.word	index@(_ZN43_GLOBAL__N__9ae7fba5_10_SoftMax_cu_9f978f6320softmax_warp_forwardIN3c104HalfES2_fLi3ELb0ELb1EEEvPT0_PKT_iiiPKbib)
        /*2df8*/ 	.word	0x00000000


	//----- nvinfo : EIATTR_REGCOUNT
	.align		4
.L_1989:
        /*2dfc*/ 	.byte	0x04, 0x2f
        /*2dfe*/ 	.short	(.L_1991 - .L_1990)
	.align		4
.L_1990:
        /*2e00*/ 	.word	index@(_ZN43_GLOBAL__N__9ae7fba5_10_SoftMax_cu_9f978f6320softmax_warp_forwardIN3c104HalfES2_fLi4ELb0ELb1EEEvPT0_PKT_iiiPKbib)
        /*2e04*/ 	.word	0x00000014


	//----- nvinfo : EIATTR_FRAME_SIZE
	.align		4
.L_1991:
        /*2e08*/ 	.byte	0x04, 0x11
        /*2e0a*/ 	.short	(.L_1993 - .L_1992)
	.align		4
.L_1992:
        /*2e0c*/ 	.word	index@(_ZN43_GLOBAL__N__9ae7fba5_10_SoftMax_cu_9f978f6320softmax_warp_forwardIN3c104HalfES2_fLi4ELb0ELb1EEEvPT0_PKT_iiiPKbib)
        /*2e10*/ 	.word	0x00000000


	//----- nvinfo : EIATTR_REGCOUNT
	.align		4
.L_1993:
        /*2e14*/ 	.byte	0x04, 0x2f
        /*2e16*/ 	.short	(.L_1995 - .L_1994)
	.align		4
.L_1994:
        /*2e18*/ 	.word	index@(_ZN43_GLOBAL__N__9ae7fba5_10_SoftMax_cu_9f978f6320softmax_warp_forwardIN3c104HalfES2_fLi5ELb0ELb1EEEvPT0_PKT_iiiPKbib)
        /*2e1c*/ 	.word	0x00000014


	//----- nvinfo : EIATTR_FRAME_SIZE
	.align		4
.L_1995:
        /*2e20*/ 	.byte	0x04, 0x11
        /*2e22*/ 	.short	(.L_1997 - .L_1996)
	.align		4
.L_1996:
        /*2e24*/ 	.word	index@(_ZN43_GLOBAL__N__9ae7fba5_10_SoftMax_cu_9f978f6320softmax_warp_forwardIN3c104HalfES2_fLi5ELb0ELb1EEEvPT0_PKT_iiiPKbib)
        /*2e28*/ 	.word	0x00000000


	//----- nvinfo : EIATTR_REGCOUNT
	.align		4
.L_1997:
        /*2e2c*/ 	.byte	0x04, 0x2f
        /*2e2e*/ 	.short	(.L_1999 - .L_1998)
	.align		4
.L_1998:
        /*2e30*/ 	.word	index@(_ZN43_GLOBAL__N__9ae7fba5_10_SoftMax_cu_9f978f6320softmax_warp_forwardIN3c104HalfES2_fLi6ELb0ELb1EEEvPT0_PKT_iiiPKbib)
        /*2e34*/ 	.word	0x00000018


	//----- nvinfo : EIATTR_FRAME_SIZE
	.align		4
.L_1999:
        /*2e38*/ 	.byte	0x04, 0x11
        /*2e3a*/ 	.short	(.L_2001 - .L_2000)
	.align		4
.L_2000:
        /*2e3c*/ 	.word	index@(_ZN43_GLOBAL__N__9ae7fba5_10_SoftMax_cu_9f978f6320softmax_warp_forwardIN3c104HalfES2_fLi6ELb0ELb1EEEvPT0_PKT_iiiPKbib)
        /*2e40*/ 	.word	0x00000000


	//----- nvinfo : EIATTR_REGCOUNT
	.align		4
.L_2001:
        /*2e44*/ 	.byte	0x04, 0x2f
        /*2e46*/ 	.short	(.L_2003 - .L_2002)
	.align		4
.L_2002:
        /*2e48*/ 	.word	index@(_ZN43_GLOBAL__N__9ae7fba5_10_SoftMax_cu_9f978f6320softmax_warp_forwardIN3c104HalfES2_fLi7ELb0ELb1EEEvPT0_PKT_iiiPKbib)
        /*2e4c*/ 	.word	0x00000025


	//----- nvinfo : EIATTR_FRAME_SIZE
	.align		4
.L_2003:
        /*2e50*/ 	.byte	0x04, 0x11
        /*2e52*/ 	.short	(.L_2005 - .L_2004)
	.align		4
.L_2004:
        /*2e54*/ 	.word	index@(_ZN43_GLOBAL__N__9ae7fba5_10_SoftMax_cu_9f978f6320softmax_warp_forwardIN3c104HalfES2_fLi7ELb0ELb1EEEvPT0_PKT_iiiPKbib)
        /*2e58*/ 	.word	0x00000000


	//----- nvinfo : EIATTR_REGCOUNT
	.align		4
.L_2005:
        /*2e5c*/ 	.byte	0x04, 0x2f
        /*2e5e*/ 	.short	(.L_2007 - .L_2006)
	.align		4
.L_2006:
        /*2e60*/ 	.word	index@(_ZN43_GLOBAL__N__9ae7fba5_10_SoftMax_cu_9f978f6320softmax_warp_forwardIN3c104HalfES2_fLi8ELb0ELb1EEEvPT0_PKT_iiiPKbib)
        /*2e64*/ 	.word	0x0000001f


	//----- nvinfo : EIATTR_FRAME_SIZE
	.align		4
.L_2007:
        /*2e68*/ 	.byte	0x04, 0x11
        /*2e6a*/ 	.short	(.L_2009 - .L_2008)
	.align		4
.L_2008:
        /*2e6c*/ 	.word	index@(_ZN43_GLOBAL__N__9ae7fba5_10_SoftMax_cu_9f978f6320softmax_warp_forwardIN3c104HalfES2_fLi8ELb0ELb1EEEvPT0_PKT_iiiPKbib)
        /*2e70*/ 	.word	0x00000000


	//----- nvinfo : EIATTR_REGCOUNT
	.align		4
.L_2009:
        /*2e74*/ 	.byte	0x04, 0x2f
        /*2e76*/ 	.short	(.L_2011 - .L_2010)
	.align		4
.L_2010:
        /*2e78*/ 	.word	index@(_ZN43_GLOBAL__N__9ae7fba5_10_SoftMax_cu_9f978f6320softmax_warp_forwardIN3c104HalfES2_fLi9ELb0ELb1EEEvPT0_PKT_iiiPKbib)
        /*2e7c*/ 	.word	0x00000031


	//----- nvinfo : EIATTR_FRAME_SIZE
	.align		4
.L_2011:
        /*2e80*/ 	.byte	0x04, 0x11
        /*2e82*/ 	.short	(.L_2013 - .L_2012)
	.align		4
.L_2012:
        /*2e84*/ 	.word	index@(_ZN43_GLOBAL__N__9ae7fba5_10_SoftMax_cu_9f978f6320softmax_warp_forwardIN3c104HalfES2_fLi9ELb0ELb1EEEvPT0_PKT_iiiPKbib)
        /*2e88*/ 	.word	0x00000000


	//----- nvinfo : EIATTR_REGCOUNT
	.align		4
.L_2013:
        /*2e8c*/ 	.byte	0x04, 0x2f
        /*2e8e*/ 	.short	(.L_2015 - .L_2014)
	.align		4
.L_2014:
        /*2e90*/ 	.word	index@(_ZN43_GLOBAL__N__9ae7fba5_10_SoftMax_cu_9f978f6320softmax_warp_forwardIN3c104HalfES2_fLi10ELb0ELb1EEEvPT0_PKT_iiiPKbib)
        /*2e94*/ 	.word	0x00000048


	//----- nvinfo : EIATTR_FRAME_SIZE
	.align		4
.L_2015:
        /*2e98*/ 	.byte	0x04, 0x11
        /*2e9a*/ 	.short	(.L_2017 - .L_2016)
	.align		4
.L_2016:
        /*2e9c*/ 	.word	index@(_ZN43_GLOBAL__N__9ae7fba5_10_SoftMax_cu_9f978f6320softmax_warp_forwardIN3c104HalfES2_fLi10ELb0ELb1EEEvPT0_PKT_iiiPKbib)
        /*2ea0*/ 	.word	0x00000000


	//----- nvinfo : EIATTR_REGCOUNT
	.align		4
.L_2017:
        /*2ea4*/ 	.byte	0x04, 0x2f
        /*2ea6*/ 	.short	(.L_2019 - .L_2018)
	.align		4
.L_2018:
        /*2ea8*/ 	.word	index@(_ZN43_GLOBAL__N__9ae7fba5_10_SoftMax_cu_9f978f6320softmax_warp_forwardIN3c104HalfES2_fLi11ELb0ELb1EEEvPT0_PKT_iiiPKbib)
        /*2eac*/ 	.word	0x0000009d


	//----- nvinfo : EIATTR_FRAME_SIZE
	.align		4
.L_2019:
        /*2eb0*/ 	.byte	0x04, 0x11
        /*2eb2*/ 	.short	(.L_2021 - .L_2020)
	.align		4
.L_2020:
        /*2eb4*/ 	.word	index@(_ZN43_GLOBAL__N__9ae7fba5_10_SoftMax_cu_9f978f6320softmax_warp_forwardIN3c104HalfES2_fLi11ELb0ELb1EEEvPT0_PKT_iiiPKbib)
        /*2eb8*/ 	.word	0x00000000


	//----- nvinfo : EIATTR_REGCOUNT
	.align		4
.L_2021:
        /*2ebc*/ 	.byte	0x04, 0x2f
        /*2ebe*/ 	.short	(.L_2023 - .L_2022)
	.align		4
.L_2022:
        /*2ec0*/ 	.word	index@(_ZN43_GLOBAL__N__9ae7fba5_10_SoftMax_cu_9f978f6320softmax_warp_forwardIN3c108BFloat16ES2_fLi0ELb0ELb1EEEvPT0_PKT_iiiPKbib)
        /*2ec4*/ 	.word	0x00000012


	//----- nvinfo : EIATTR_FRAME_SIZE
	.align		4
.L_2023:
        /*2ec8*/ 	.byte	0x04, 0x11
        /*2eca*/ 	.short	(.L_2025 - .L_2024)
	.align		4
.L_2024:
        /*2ecc*/ 	.word	index@(_ZN43_GLOBAL__N__9ae7fba5_10_SoftMax_cu_9f978f6320softmax_warp_forwardIN3c108BFloat16ES2_fLi0ELb0ELb1EEEvPT0_PKT_iiiPKbib)
        /*2ed0*/ 	.word	0x00000000


	//----- nvinfo : EIATTR_REGCOUNT
	.align		4
.L_2025:
        /*2ed4*/ 	.byte	0x04, 0x2f
        /*2ed6*/ 	.short	(.L_2027 - .L_2026)
	.align		4
.L_2026:
        /*2ed8*/ 	.word	index@(_ZN43_GLOBAL__N__9ae7fba5_10_SoftMax_cu_9f978f6320softmax_warp_forwardIN3c108BFloat16ES2_fLi1ELb0ELb1EEEvPT0_PKT_iiiPKbib)
        /*2edc*/ 	.word	0x00000013


	//----- nvinfo : EIATTR_FRAME_SIZE
	.align		4
.L_2027:
        /*2ee0*/ 	.byte	0x04, 0x11
        /*2ee2*/ 	.short	(.L_2029 - .L_2028)
	.align		4
.L_2028:
        /*2ee4*/ 	.word	index@(_ZN43_GLOBAL__N__9ae7fba5_10_SoftMax_cu_9f978f6320softmax_warp_forwardIN3c108BFloat16ES2_fLi1ELb0ELb1EEEvPT0_PKT_iiiPKbib)
        /*2ee8*/ 	.word	0x00000000


	//----- nvinfo : EIATTR_REGCOUNT
	.align		4
.L_2029:
        /*2eec*/ 	.byte	0x04, 0x2f
        /*2eee*/ 	.short	(.L_2031 - .L_2030)
	.align		4
.L_2030:
        /*2ef0*/ 	.word	index@(_ZN43_GLOBAL__N__9ae7fba5_10_SoftMax_cu_9f978f6320softmax_warp_forwardIN3c108BFloat16ES2_fLi2ELb0ELb1EEEvPT0_PKT_iiiPKbib)
        /*2ef4*/ 	.word	0x00000014


	//----- nvinfo : EIATTR_FRAME_SIZE
	.align		4
.L_2031:
        /*2ef8*/ 	.byte	0x04, 0x11
        /*2efa*/ 	.short	(.L_2033 - .L_2032)
	.align		4
.L_2032:
        /*2efc*/ 	.word	index@(_ZN43_GLOBAL__N__9ae7fba5_10_SoftMax_cu_9f978f6320softmax_warp_forwardIN3c108BFloat16ES2_fLi2ELb0ELb1EEEvPT0_PKT_iiiPKbib)
        /*2f00*/ 	.word	0x00000000


	//----- nvinfo : EIATTR_REGCOUNT
	.align		4
.L_2033:
        /*2f04*/ 	.byte	0x04, 0x2f
        /*2f06*/ 	.short	(.L_2035 - .L_2034)
	.align		4
.L_2034:
        /*2f08*/ 	.word	index@(_ZN43_GLOBAL__N__9ae7fba5_10_SoftMax_cu_9f978f6320softmax_warp_forwardIN3c108BFloat16ES2_fLi3ELb0ELb1EEEvPT0_PKT_iiiPKbib)
        /*2f0c*/ 	.word	0x00000017


	//----- nvinfo : EIATTR_FRAME_SIZE
	.align		4
.L_2035:
        /*2f10*/ 	.byte	0x04, 0x11
        /*2f12*/ 	.short	(.L_2037 - .L_2036)
	.align		4
.L_2036:
        /*2f14*/ 	.word	index@(_ZN43_GLOBAL__N__9ae7fba5_10_SoftMax_cu_9f978f6320softmax_warp_forwardIN3c108BFloat16ES2_fLi3ELb0ELb1EEEvPT0_PKT_iiiPKbib)
        /*2f18*/ 	.word	0x00000000


	//----- nvinfo : EIATTR_REGCOUNT
	.align		4
.L_2037:
        /*2f1c*/ 	.byte	0x04, 0x2f
        /*2f1e*/ 	.short	(.L_2039 - .L_2038)
	.align		4
.L_2038:
        /*2f20*/ 	.word	index@(_ZN43_GLOBAL__N__9ae7fba5_10_SoftMax_cu_9f978f6320softmax_warp_forwardIN3c108BFloat16ES2_fLi4ELb0ELb1EEEvPT0_PKT_iiiPKbib)
        /*2f24*/ 	.word	0x00000014


	//----- nvinfo : EIATTR_FRAME_SIZE
	.align		4
.L_2039:
        /*2f28*/ 	.byte	0x04, 0x11
        /*2f2a*/ 	.short	(.L_2041 - .L_2040)
	.align		4
.L_2040:
        /*2f2c*/ 	.word	index@(_ZN43_GLOBAL__N__9ae7fba5_10_SoftMax_cu_9f978f6320softmax_warp_forwardIN3c108BFloat16ES2_fLi4ELb0ELb1EEEvPT0_PKT_iiiPKbib)
        /*2f30*/ 	.word	0x00000000


	//----- nvinfo : EIATTR_REGCOUNT
	.align		4
.L_2041:
        /*2f34*/ 	.byte	0x04, 0x2f
        /*2f36*/ 	.short	(.L_2043 - .L_2042)
	.align		4
.L_2042:
        /*2f38*/ 	.word	index@(_ZN43_GLOBAL__N__9ae7fba5_10_SoftMax_cu_9f978f6320softmax_warp_forwardIN3c108BFloat16ES2_fLi5ELb0ELb1EEEvPT0_PKT_iiiPKbib)
        /*2f3c*/ 	.word	0x00000014


	//----- nvinfo : EIATTR_FRAME_SIZE
	.align		4
.L_2043:
        /*2f40*/ 	.byte	0x04, 0x11
        /*2f42*/ 	.short	(.L_2045 - .L_2044)
	.align		4
.L_2044:
        /*2f44*/ 	.word	index@(_ZN43_GLOBAL__N__9ae7fba5_10_SoftMax_cu_9f978f6320softmax_warp_forwardIN3c108BFloat16ES2_fLi5ELb0ELb1EEEvPT0_PKT_iiiPKbib)
        /*2f48*/ 	.word	0x00000000


	//----- nvinfo : EIATTR_REGCOUNT
	.align		4
.L_2045:
        /*2f4c*/ 	.byte	0x04, 0x2f
        /*2f4e*/ 	.short	(.L_2047 - .L_2046)
	.align		4
.L_2046:
        /*2f50*/ 	.word	index@(_ZN43_GLOBAL__N__9ae7fba5_10_SoftMax_cu_9f978f6320softmax_warp_forwardIN3c108BFloat16ES2_fLi6ELb0ELb1EEEvPT0_PKT_iiiPKbib)
        /*2f54*/ 	.word	0x00000018


	//----- nvinfo : EIATTR_FRAME_SIZE
	.align		4
.L_2047:
        /*2f58*/ 	.byte	0x04, 0x11
        /*2f5a*/ 	.short	(.L_2049 - .L_2048)
	.align		4
.L_2048:
        /*2f5c*/ 	.word	index@(_ZN43_GLOBAL__N__9ae7fba5_10_SoftMax_cu_9f978f6320softmax_warp_forwardIN3c108BFloat16ES2_fLi6ELb0ELb1EEEvPT0_PKT_iiiPKbib)
        /*2f60*/ 	.word	0x00000000


	//----- nvinfo : EIATTR_REGCOUNT
	.align		4
.L_2049:
        /*2f64*/ 	.byte	0x04, 0x2f
        /*2f66*/ 	.short	(.L_2051 - .L_2050)
	.align		4
.L_2050:
        /*2f68*/ 	.word	index@(_ZN43_GLOBAL__N__9ae7fba5_10_SoftMax_cu_9f978f6320softmax_warp_forwardIN3c108BFloat16ES2_fLi7ELb0ELb1EEEvPT0_PKT_iiiPKbib)
        /*2f6c*/ 	.word	0x00000025


	//----- nvinfo : EIATTR_FRAME_SIZE
	.align		4
.L_2051:
        /*2f70*/ 	.byte	0x04, 0x11
        /*2f72*/ 	.short	(.L_2053 - .L_2052)
	.align		4
.L_2052:
        /*2f74*/ 	.word	index@(_ZN43_GLOBAL__N__9ae7fba5_10_SoftMax_cu_9f978f6320softmax_warp_forwardIN3c108BFloat16ES2_fLi7ELb0ELb1EEEvPT0_PKT_iiiPKbib)
        /*2f78*/ 	.word	0x00000000


	//----- nvinfo : EIATTR_REGCOUNT
	.align		4
.L_2053:
        /*2f7c*/ 	.byte	0x04, 0x2f
        /*2f7e*/ 	.short	(.L_2055 - .L_2054)
	.align		4
.L_2054:
        /*2f80*/ 	.word	index@(_ZN43_GLOBAL__N__9ae7fba5_10_SoftMax_cu_9f978f6320softmax_warp_forwardIN3c108BFloat16ES2_fLi8ELb0ELb1EEEvPT0_PKT_iiiPKbib)
        /*2f84*/ 	.word	0x0000001f


	//----- nvinfo : EIATTR_FRAME_SIZE
	.align		4
.L_2055:
        /*2f88*/ 	.byte	0x04, 0x11
        /*2f8a*/ 	.short	(.L_2057 - .L_2056)
	.align		4
.L_2056:
        /*2f8c*/ 	.word	index@(_ZN43_GLOBAL__N__9ae7fba5_10_SoftMax_cu_9f978f6320softmax_warp_forwardIN3c108BFloat16ES2_fLi8ELb0ELb1EEEvPT0_PKT_iiiPKbib)
        /*2f90*/ 	.word	0x00000000


	//----- nvinfo : EIATTR_REGCOUNT
	.align		4
.L_2057:
        /*2f94*/ 	.byte	0x04, 0x2f
        /*2f96*/ 	.short	(.L_2059 - .L_2058)
	.align		4
.L_2058:
        /*2f98*/ 	.word	index@(_ZN43_GLOBAL__N__9ae7fba5_10_SoftMax_cu_9f978f6320softmax_warp_forwardIN3c108BFloat16ES2_fLi9ELb0ELb1EEEvPT0_PKT_iiiPKbib)
        /*2f9c*/ 	.word	0x00000031


	//----- nvinfo : EIATTR_FRAME_SIZE
	.align		4
.L_2059:
        /*2fa0*/ 	.byte	0x04, 0x11
        /*2fa2*/ 	.short	(.L_2061 - .L_2060)
	.align		4
.L_2060:
        /*2fa4*/ 	.word	index@(_ZN43_GLOBAL__N__9ae7fba5_10_SoftMax_cu_9f978f6320softmax_warp_forwardIN3c108BFloat16ES2_fLi9ELb0ELb1EEEvPT0_PKT_iiiPKbib)
        /*2fa8*/ 	.word	0x00000000


	//----- nvinfo : EIATTR_REGCOUNT
	.align		4
.L_2061:
        /*2fac*/ 	.byte	0x04, 0x2f
        /*2fae*/ 	.short	(.L_2063 - .L_2062)
	.align		4
.L_2062:
        /*2fb0*/ 	.word	index@(_ZN43_GLOBAL__N__9ae7fba5_10_SoftMax_cu_9f978f6320softmax_warp_forwardIN3c108BFloat16ES2_fLi10ELb0ELb1EEEvPT0_PKT_iiiPKbib)
        /*2fb4*/ 	.word	0x00000048


	//----- nvinfo : EIATTR_FRAME_SIZE
	.align		4
.L_2063:
        /*2fb8*/ 	.byte	0x04, 0x11
        /*2fba*/ 	.short	(.L_2065 - .L_2064)
	.align		4
.L_2064:
        /*2fbc*/ 	.word	index@(_ZN43_GLOBAL__N__9ae7fba5_10_SoftMax_cu_9f978f6320softmax_warp_forwardIN3c108BFloat16ES2_fLi10ELb0ELb1EEEvPT0_PKT_iiiPKbib)
        /*2fc0*/ 	.word	0x00000000


	//----- nvinfo : EIATTR_REGCOUNT
	.align		4
.L_2065:
        /*2fc4*/ 	.byte	0x04, 0x2f
        /*2fc6*/ 	.short	(.L_2067 - .L_2066)
	.align		4
.L_2066:
        /*2fc8*/ 	.word	index@(_ZN43_GLOBAL__N__9ae7fba5_10_SoftMax_cu_9f978f6320softmax_warp_forwardIN3c108BFloat16ES2_fLi11ELb0ELb1EEEvPT0_PKT_iiiPKbib)
        /*2fcc*/ 	.word	0x0000009e


	//----- nvinfo : EIATTR_FRAME_SIZE
	.align		4
.L_2067:
        /*2fd0*/ 	.byte	0x04, 0x11
        /*2fd2*/ 	.short	(.L_2069 - .L_2068)
	.align		4
.L_2068:
        /*2fd4*/ 	.word	index@(_ZN43_GLOBAL__N__9ae7fba5_10_SoftMax_cu_9f978f6320softmax_warp_forwardIN3c108BFloat16ES2_fLi11ELb0ELb1EEEvPT0_PKT_iiiPKbib)
        /*2fd8*/ 	.word	0x00000000


	//----- nvinfo : EIATTR_REGCOUNT
	.align		4
.L_2069:
        /*2fdc*/ 	.byte	0x04, 0x2f
        /*2fde*/ 	.short	(.L_2071 - .L_2070)
	.align		4
.L_2070:
        /*2fe0*/ 	.word	index@(_ZN43_GLOBAL__N__9ae7fba5_10_SoftMax_cu_9f978f6321softmax_warp_backwardIdddLi0ELb0ELb1EEEvPT0_PKT_S5_iiiPKb)
        /*2fe4*/ 	.word	0x0000001a


	//----- nvinfo : EIATTR_FRAME_SIZE
	.align		4
.L_2071:
        /*2fe8*/ 	.byte	0x04, 0x11
        /*2fea*/ 	.short	(.L_2073 - .L_2072)
	.align		4
.L_2072:
        /*2fec*/ 	.word	index@(_ZN43_GLOBAL__N__9ae7fba5_10_SoftMax_cu_9f978f6321softmax_warp_backwardIdddLi0ELb0ELb1EEEvPT0_PKT_S5_iiiPKb)
        /*2ff0*/ 	.word	0x00000000


	//----- nvinfo : EIATTR_REGCOUNT
	.align		4
.L_2073:
        /*2ff4*/ 	.byte	0x04, 0x2f
        /*2ff6*/ 	.short	(.L_2075 - .L_2074)
	.align		4
.L_2074:
        /*2ff8*/ 	.word	index@(_ZN43_GLOBAL__N__9ae7fba5_10_SoftMax_cu_9f978f6321softmax_warp_backwardIdddLi1ELb0ELb1EEEvPT0_PKT_S5_iiiPKb)
        /*2ffc*/ 	.word	0x00000020


	//----- nvinfo : EIATTR_FRAME_SIZE
	.align		4
.L_2075:
        /*3000*/ 	.byte	0x04, 0x11
        /*3002*/ 	.short	(.L_2077 - .L_2076)
	.align		4
.L_2076:
        /*3004*/ 	.word	index@(_ZN43_GLOBAL__N__9ae7fba5_10_SoftMax_cu_9f978f6321softmax_warp_backwardIdddLi1ELb0ELb1EEEvPT0_PKT_S5_iiiPKb)
        /*3008*/ 	.word	0x00000000


	//----- nvinfo : EIATTR_REGCOUNT
	.align		4
.L_2077:
        /*300c*/ 	.byte	0x04, 0x2f
        /*300e*/ 	.short	(.L_2079 - .L_2078)
	.align		4
.L_2078:
        /*3010*/ 	.word	index@(_ZN43_GLOBAL__N__9ae7fba5_10_SoftMax_cu_9f978f6321softmax_warp_backwardIdddLi2ELb0ELb1EEEvPT0_PKT_S5_iiiPKb)
        /*3014*/ 	.word	0x00000020


	//----- nvinfo : EIATTR_FRAME_SIZE
	.align		4
.L_2079:
        /*3018*/ 	.byte	0x04, 0x11
        /*301a*/ 	.short	(.L_2081 - .L_2080)
	.align		4
.L_2080:
        /*301c*/ 	.word	index@(_ZN43_GLOBAL__N__9ae7fba5_10_SoftMax_cu_9f978f6321softmax_warp_backwardIdddLi2ELb0ELb1EEEvPT0_PKT_S5_iiiPKb)
        /*3020*/ 	.word	0x00000000


	//----- nvinfo : EIATTR_REGCOUNT
	.align		4
.L_2081:
        /*3024*/ 	.byte	0x04, 0x2f
        /*3026*/ 	.short	(.L_2083 - .L_2082)
	.align		4
.L_2082:
        /*3028*/ 	.word	index@(_ZN43_GLOBAL__N__9ae7fba5_10_SoftMax_cu_9f978f6321softmax_warp_backwardIdddLi3ELb0ELb1EEEvPT0_PKT_S5_iiiPKb)
        /*302c*/ 	.word	0x00000020


	//----- nvinfo : EIATTR_FRAME_SIZE
	.align		4
.L_2083:
        /*3030*/ 	.byte	0x04, 0x11
        /*3032*/ 	.short	(.L_2085 - .L_2084)
	.align		4
.L_2084:
        /*3034*/ 	.word	index@(_ZN43_GLOBAL__N__9ae7fba5_10_SoftMax_cu_9f978f6321softmax_warp_backwardIdddLi3ELb0ELb1EEEvPT0_PKT_S5_iiiPKb)
        /*3038*/ 	.word	0x00000000


	//----- nvinfo : EIATTR_REGCOUNT
	.align		4
.L_2085:
        /*303c*/ 	.byte	0x04, 0x2f
        /*303e*/ 	.short	(.L_2087 - .L_2086)
	.align		4
.L_2086:
        /*3040*/ 	.word	index@(_ZN43_GLOBAL__N__9ae7fba5_10_SoftMax_cu_9f978f6321softmax_warp_backwardIdddLi4ELb0ELb1EEEvPT0_PKT_S5_iiiPKb)
        /*3044*/ 	.word	0x00000020


	//----- nvinfo : EIATTR_FRAME_SIZE
	.align		4
.L_2087:
        /*3048*/ 	.byte	0x04, 0x11
        /*304a*/ 	.short	(.L_2089 - .L_2088)
	.align		4
.L_2088:
        /*304c*/ 	.word	index@(_ZN43_GLOBAL__N__9ae7fba5_10_SoftMax_cu_9f978f6321softmax_warp_backwardIdddLi4ELb0ELb1EEEvPT0_PKT_S5_iiiPKb)
        /*3050*/ 	.word	0x00000000


	//----- nvinfo : EIATTR_REGCOUNT
	.align		4
.L_2089:
        /*3054*/ 	.byte	0x04, 0x2f
        /*3056*/ 	.short	(.L_2091 - .L_2090)
	.align		4
.L_2090:
        /*3058*/ 	.word	index@(_ZN43_GLOBAL__N__9ae7fba5_10_SoftMax_cu_9f978f6321softmax_warp_backwardIdddLi5ELb0ELb1EEEvPT0_PKT_S5_iiiPKb)
        /*305c*/ 	.word	0x00000020


	//----- nvinfo : EIATTR_FRAME_SIZE
	.align		4
.L_2091:
        /*3060*/ 	.byte	0x04, 0x11
        /*3062*/ 	.short	(.L_2093 - .L_2092)
	.align		4
.L_2092:
        /*3064*/ 	.word	index@(_ZN43_GLOBAL__N__9ae7fba5_10_SoftMax_cu_9f978f6321softmax_warp_backwardIdddLi5ELb0ELb1EEEvPT0_PKT_S5_iiiPKb)
        /*3068*/ 	.word	0x00000000


	//----- nvinfo : EIATTR_REGCOUNT
	.align		4
.L_2093:
        /*306c*/ 	.byte	0x04, 0x2f
        /*306e*/ 	.short	(.L_2095 - .L_2094)
	.align		4
.L_2094:
        /*3070*/ 	.word	index@(_ZN43_GLOBAL__N__9ae7fba5_10_SoftMax_cu_9f978f6321softmax_warp_backwardIdddLi6ELb0ELb1EEEvPT0_PKT_S5_iiiPKb)
        /*3074*/ 	.word	0x00000028


	//----- nvinfo : EIATTR_FRAME_SIZE
	.align		4
.L_2095:
        /*3078*/ 	.byte	0x04, 0x11
        /*307a*/ 	.short	(.L_2097 - .L_2096)
	.align		4
.L_2096:
        /*307c*/ 	.word	index@(_ZN43_GLOBAL__N__9ae7fba5_10_SoftMax_cu_9f978f6321softmax_warp_backwardIdddLi6ELb0ELb1EEEvPT0_PKT_S5_iiiPKb)
        /*3080*/ 	.word	0x00000000


	//----- nvinfo : EIATTR_REGCOUNT
	.align		4
.L_2097:
        /*3084*/ 	.byte	0x04, 0x2f
        /*3086*/ 	.short	(.L_2099 - .L_2098)
	.align		4
.L_2098:
        /*3088*/ 	.word	index@(_ZN43_GLOBAL__N__9ae7fba5_10_SoftMax_cu_9f978f6321softmax_warp_backwardIdddLi7ELb0ELb1EEEvPT0_PKT_S5_iiiPKb)
        /*308c*/ 	.word	0x00000038


	//----- nvinfo : EIATTR_FRAME_SIZE
	.align		4
.L_2099:
        /*3090*/ 	.byte	0x04, 0x11
        /*3092*/ 	.short	(.L_2101 - .L_2100)
	.align		4
.L_2100:
        /*3094*/ 	.word	index@(_ZN43_GLOBAL__N__9ae7fba5_10_SoftMax_cu_9f978f6321softmax_warp_backwardIdddLi7ELb0ELb1EEEvPT0_PKT_S5_iiiPKb)
        /*3098*/ 	.word	0x00000000


	//----- nvinfo : EIATTR_REGCOUNT
	.align		4
.L_2101:
        /*309c*/ 	.byte	0x04, 0x2f
        /*309e*/ 	.short	(.L_2103 - .L_2102)
	.align		4
.L_2102:
        /*30a0*/ 	.word	index@(_ZN43_GLOBAL__N__9ae7fba5_10_SoftMax_cu_9f978f6321softmax_warp_backwardIdddLi8ELb0ELb1EEEvPT0_PKT_S5_iiiPKb)
        /*30a4*/ 	.word	0x00000030


	//----- nvinfo : EIATTR_FRAME_SIZE
	.align		4
.L_2103:
        /*30a8*/ 	.byte	0x04, 0x11
        /*30aa*/ 	.short	(.L_2105 - .L_2104)
	.align		4
.L_2104:
        /*30ac*/ 	.word	index@(_ZN43_GLOBAL__N__9ae7fba5_10_SoftMax_cu_9f978f6321softmax_warp_backwardIdddLi8ELb0ELb1EEEvPT0_PKT_S5_iiiPKb)
        /*30b0*/ 	.word	0x00000000


	//----- nvinfo : EIATTR_REGCOUNT
	.align		4
.L_2105:
        /*30b4*/ 	.byte	0x04, 0x2f
        /*30b6*/ 	.short	(.L_2107 - .L_2106)
	.align		4
.L_2106:
        /*30b8*/ 	.word	index@(_ZN43_GLOBAL__N__9ae7fba5_10_SoftMax_cu_9f978f6321softmax_warp_backwardIdddLi9ELb0ELb1EEEvPT0_PKT_S5_iiiPKb)
        /*30bc*/ 	.word	0x00000050


	//----- nvinfo : EIATTR_FRAME_SIZE
	.align		4
.L_2107:
        /*30c0*/ 	.byte	0x04, 0x11
        /*30c2*/ 	.short	(.L_2109 - .L_2108)
	.align		4
.L_2108:
        /*30c4*/ 	.word	index@(_ZN43_GLOBAL__N__9ae7fba5_10_SoftMax_cu_9f978f6321softmax_warp_backwardIdddLi9ELb0ELb1EEEvPT0_PKT_S5_iiiPKb)
        /*30c8*/ 	.word	0x00000000


	//----- nvinfo : EIATTR_REGCOUNT
	.align		4
.L_2109:
        /*30cc*/ 	.byte	0x04, 0x2f
        /*30ce*/ 	.short	(.L_2111 - .L_2110)
	.align		4
.L_2110:
        /*30d0*/ 	.word	index@(_ZN43_GLOBAL__N__9ae7fba5_10_SoftMax_cu_9f978f6321softmax_warp_backwardIdddLi10ELb0ELb1EEEvPT0_PKT_S5_iiiPKb)
        /*30d4*/ 	.word	0x00000098


	//----- nvinfo : EIATTR_FRAME_SIZE
	.align		4
.L_2111:
        /*30d8*/ 	.byte	0x04, 0x11
        /*30da*/ 	.short	(.L_2113 - .L_2112)
	.align		4
.L_2112:
        /*30dc*/ 	.word	index@(_ZN43_GLOBAL__N__9ae7fba5_10_SoftMax_cu_9f978f6321softmax_warp_backwardIdddLi10ELb0ELb1EEEvPT0_PKT_S5_iiiPKb)
        /*30e0*/ 	.word	0x00000000


	//----- nvinfo : EIATTR_REGCOUNT
	.align		4
.L_2113:
        /*30e4*/ 	.byte	0x04, 0x2f
        /*30e6*/ 	.short	(.L_2115 - .L_2114)
	.align		4
.L_2114:
        /*30e8*/ 	.word	index@(_ZN43_GLOBAL__N__9ae7fba5_10_SoftMax_cu_9f978f6321softmax_warp_backwardIfffLi0ELb0ELb1EEEvPT0_PKT_S5_iiiPKb)
        /*30ec*/ 	.word	0x00000017


	//----- nvinfo : EIATTR_FRAME_SIZE
	.align		4
.L_2115:
        /*30f0*/ 	.byte	0x04, 0x11
        /*30f2*/ 	.short	(.L_2117 - .L_2116)
	.align		4
.L_2116:
        /*30f4*/ 	.word	index@(_ZN43_GLOBAL__N__9ae7fba5_10_SoftMax_cu_9f978f6321softmax_warp_backwardIfffLi0ELb0ELb1EEEvPT0_PKT_S5_iiiPKb)
        /*30f8*/ 	.word	0x00000000


	//----- nvinfo : EIATTR_REGCOUNT
	.align		4
.L_2117:
        /*30fc*/ 	.byte	0x04, 0x2f
        /*30fe*/ 	.short	(.L_2119 - .L_2118)
	.align		4
.L_2118:
        /*3100*/ 	.word	index@(_ZN43_GLOBAL__N__9ae7fba5_10_SoftMax_cu_9f978f6321softmax_warp_backwardIfffLi1ELb0ELb1EEEvPT0_PKT_S5_iiiPKb)
        /*3104*/ 	.word	0x0000001a


	//----- nvinfo : EIATTR_FRAME_SIZE
	.align		4
.L_2119:
        /*3108*/ 	.byte	0x04, 0x11
        /*310a*/ 	.short	(.L_2121 - .L_2120)
	.align		4
.L_2120:
        /*310c*/ 	.word	index@(_ZN43_GLOBAL__N__9ae7fba5_10_SoftMax_cu_9f978f6321softmax_warp_backwardIfffLi1ELb0ELb1EEEvPT0_PKT_S5_iiiPKb)
        /*3110*/ 	.word	0x00000000


	//----- nvinfo : EIATTR_REGCOUNT
	.align		4
.L_2121:
        /*3114*/ 	.byte	0x04, 0x2f
        /*3116*/ 	.short	(.L_2123 - .L_2122)
	.align		4
.L_2122:
        /*3118*/ 	.word	index@(_ZN43_GLOBAL__N__9ae7fba5_10_SoftMax_cu_9f978f6321softmax_warp_backwardIfffLi2ELb0ELb1EEEvPT0_PKT_S5_iiiPKb)
        /*311c*/ 	.word	0x0000001a


	//----- nvinfo : EIATTR_FRAME_SIZE
	.align		4
.L_2123:
        /*3120*/ 	.byte	0x04, 0x11
        /*3122*/ 	.short	(.L_2125 - .L_2124)
	.align		4
.L_2124:
        /*3124*/ 	.word	index@(_ZN43_GLOBAL__N__9ae7fba5_10_SoftMax_cu_9f978f6321softmax_warp_backwardIfffLi2ELb0ELb1EEEvPT0_PKT_S5_iiiPKb)
        /*3128*/ 	.word	0x00000000


	//----- nvinfo : EIATTR_REGCOUNT
	.align		4
.L_2125:
        /*312c*/ 	.byte	0x04, 0x2f
        /*312e*/ 	.short	(.L_2127 - .L_2126)
	.align		4
.L_2126:
        /*3130*/ 	.word	index@(_ZN43_GLOBAL__N__9ae7fba5_10_SoftMax_cu_9f978f6321softmax_warp_backwardIfffLi3ELb0ELb1EEEvPT0_PKT_S5_iiiPKb)
        /*3134*/ 	.word	0x0000001a


	//----- nvinfo : EIATTR_FRAME_SIZE
	.align		4
.L_2127:
        /*3138*/ 	.byte	0x04, 0x11
        /*313a*/ 	.short	(.L_2129 - .L_2128)
	.align		4
.L_2128:
        /*313c*/ 	.word	index@(_ZN43_GLOBAL__N__9ae7fba5_10_SoftMax_cu_9f978f6321softmax_warp_backwardIfffLi3ELb0ELb1EEEvPT0_PKT_S5_iiiPKb)
        /*3140*/ 	.word	0x00000000


	//----- nvinfo : EIATTR_REGCOUNT
	.align		4
.L_2129:
        /*3144*/ 	.byte	0x04, 0x2f
        /*3146*/ 	.short	(.L_2131 - .L_2130)
	.align		4
.L_2130:
        /*3148*/ 	.word	index@(_ZN43_GLOBAL__N__9ae7fba5_10_SoftMax_cu_9f978f6321softmax_warp_backwardIfffLi4ELb0ELb1EEEvPT0_PKT_S5_iiiPKb)
        /*314c*/ 	.word	0x0000001e


	//----- nvinfo : EIATTR_FRAME_SIZE
	.align		4
.L_2131:
        /*3150*/ 	.byte	0x04, 0x11
        /*3152*/ 	.short	(.L_2133 - .L_2132)
	.align		4
.L_2132:
        /*3154*/ 	.word	index@(_ZN43_GLOBAL__N__9ae7fba5_10_SoftMax_cu_9f978f6321softmax_warp_backwardIfffLi4ELb0ELb1EEEvPT0_PKT_S5_iiiPKb)
        /*3158*/ 	.word	0x00000000


	//----- nvinfo : EIATTR_REGCOUNT
	.align		4
.L_2133:
        /*315c*/ 	.byte	0x04, 0x2f
        /*315e*/ 	.short	(.L_2135 - .L_2134)
	.align		4
.L_2134:
        /*3160*/ 	.word	index@(_ZN43_GLOBAL__N__9ae7fba5_10_SoftMax_cu_9f978f6321softmax_warp_backwardIfffLi5ELb0ELb1EEEvPT0_PKT_S5_iiiPKb)
        /*3164*/ 	.word	0x0000001e


	//----- nvinfo : EIATTR_FRAME_SIZE
	.align		4
.L_2135:
        /*3168*/ 	.byte	0x04, 0x11
        /*316a*/ 	.short	(.L_2137 - .L_2136)
	.align		4
.L_2136:
        /*316c*/ 	.word	index@(_ZN43_GLOBAL__N__9ae7fba5_10_SoftMax_cu_9f978f6321softmax_warp_backwardIfffLi5ELb0ELb1EEEvPT0_PKT_S5_iiiPKb)
        /*3170*/ 	.word	0x00000000


	//----- nvinfo : EIATTR_REGCOUNT
	.align		4
.L_2137:
        /*3174*/ 	.byte	0x04, 0x2f
        /*3176*/ 	.short	(.L_2139 - .L_2138)
	.align		4
.L_2138:
        /*3178*/ 	.word	index@(_ZN43_GLOBAL__N__9ae7fba5_10_SoftMax_cu_9f978f6321softmax_warp_backwardIfffLi6ELb0ELb1EEEvPT0_PKT_S5_iiiPKb)
        /*317c*/ 	.word	0x00000020


	//----- nvinfo : EIATTR_FRAME_SIZE
	.align		4
.L_2139:
        /*3180*/ 	.byte	0x04, 0x11
        /*3182*/ 	.short	(.L_2141 - .L_2140)
	.align		4
.L_2140:
        /*3184*/ 	.word	index@(_ZN43_GLOBAL__N__9ae7fba5_10_SoftMax_cu_9f978f6321softmax_warp_backwardIfffLi6ELb0ELb1EEEvPT0_PKT_S5_iiiPKb)
        /*3188*/ 	.word	0x00000000


	//----- nvinfo : EIATTR_REGCOUNT
	.align		4
.L_2141:
        /*318c*/ 	.byte	0x04, 0x2f
        /*318e*/ 	.short	(.L_2143 - .L_2142)
	.align		4
.L_2142:
        /*3190*/ 	.word	index@(_ZN43_GLOBAL__N__9ae7fba5_10_SoftMax_cu_9f978f6321softmax_warp_backwardIfffLi7ELb0ELb1EEEvPT0_PKT_S5_iiiPKb)
        /*3194*/ 	.word	0x00000020


	//----- nvinfo : EIATTR_FRAME_SIZE
	.align		4
.L_2143:
        /*3198*/ 	.byte	0x04, 0x11
        /*319a*/ 	.short	(.L_2145 - .L_2144)
	.align		4
.L_2144:
        /*319c*/ 	.word	index@(_ZN43_GLOBAL__N__9ae7fba5_10_SoftMax_cu_9f978f6321softmax_warp_backwardIfffLi7ELb0ELb1EEEvPT0_PKT_S5_iiiPKb)
        /*31a0*/ 	.word	0x00000000


	//----- nvinfo : EIATTR_REGCOUNT
	.align		4
.L_2145:
        /*31a4*/ 	.byte	0x04, 0x2f
        /*31a6*/ 	.short	(.L_2147 - .L_2146)
	.align		4
.L_2146:
        /*31a8*/ 	.word	index@(_ZN43_GLOBAL__N__9ae7fba5_10_SoftMax_cu_9f978f6321softmax_warp_backwardIfffLi8ELb0ELb1EEEvPT0_PKT_S5_iiiPKb)
        /*31ac*/ 	.word	0x00000020


	//----- nvinfo : EIATTR_FRAME_SIZE
	.align		4
.L_2147:
        /*31b0*/ 	.byte	0x04, 0x11
        /*31b2*/ 	.short	(.L_2149 - .L_2148)
	.align		4
.L_2148:
        /*31b4*/ 	.word	index@(_ZN43_GLOBAL__N__9ae7fba5_10_SoftMax_cu_9f978f6321softmax_warp_backwardIfffLi8ELb0ELb1EEEvPT0_PKT_S5_iiiPKb)
        /*31b8*/ 	.word	0x00000000


	//----- nvinfo : EIATTR_REGCOUNT
	.align		4
.L_2149:
        /*31bc*/ 	.byte	0x04, 0x2f
        /*31be*/ 	.short	(.L_2151 - .L_2150)
	.align		4
.L_2150:
        /*31c0*/ 	.word	index@(_ZN43_GLOBAL__N__9ae7fba5_10_SoftMax_cu_9f978f6321softmax_warp_backwardIfffLi9ELb0ELb1EEEvPT0_PKT_S5_iiiPKb)
        /*31c4*/ 	.word	0x00000030


	//----- nvinfo : EIATTR_FRAME_SIZE
	.align		4
.L_2151:
        /*31c8*/ 	.byte	0x04, 0x11
        /*31ca*/ 	.short	(.L_2153 - .L_2152)
	.align		4
.L_2152:
        /*31cc*/ 	.word	index@(_ZN43_GLOBAL__N__9ae7fba5_10_SoftMax_cu_9f978f6321softmax_warp_backwardIfffLi9ELb0ELb1EEEvPT0_PKT_S5_iiiPKb)
        /*31d0*/ 	.word	0x00000000


	//----- nvinfo : EIATTR_REGCOUNT
	.align		4
.L_2153:
        /*31d4*/ 	.byte	0x04, 0x2f
        /*31d6*/ 	.short	(.L_2155 - .L_2154)
	.align		4
.L_2154:
        /*31d8*/ 	.word	index@(_ZN43_GLOBAL__N__9ae7fba5_10_SoftMax_cu_9f978f6321softmax_warp_backwardIfffLi10ELb0ELb1EEEvPT0_PKT_S5_iiiPKb)
        /*31dc*/ 	.word	0x00000050


	//----- nvinfo : EIATTR_FRAME_SIZE
	.align		4
.L_2155:
        /*31e0*/ 	.byte	0x04, 0x11
        /*31e2*/ 	.short	(.L_2157 - .L_2156)
	.align		4
.L_2156:
        /*31e4*/ 	.word	index@(_ZN43_GLOBAL__N__9ae7fba5_10_SoftMax_cu_9f978f6321softmax_warp_backwardIfffLi10ELb0ELb1EEEvPT0_PKT_S5_iiiPKb)
        /*31e8*/ 	.word	0x00000000


	//----- nvinfo : EIATTR_REGCOUNT
	.align		4
.L_2157:
        /*31ec*/ 	.byte	0x04, 0x2f
        /*31ee*/ 	.short	(.L_2159 - .L_2158)
	.align		4
.L_2158:
        /*31f0*/ 	.word	index@(_ZN43_GLOBAL__N__9ae7fba5_10_SoftMax_cu_9f978f6321softmax_warp_backwardIN3c104HalfES2_fLi0ELb0ELb1EEEvPT0_PKT_S7_iiiPKb)
        /*31f4*/ 	.word	0x00000014


	//----- nvinfo : EIATTR_FRAME_SIZE
	.align		4
.L_2159:
        /*31f8*/ 	.byte	0x04, 0x11
        /*31fa*/ 	.short	(.L_2161 - .L_2160)
	.align		4
.L_2160:
        /*31fc*/ 	.word	index@(_ZN43_GLOBAL__N__9ae7fba5_10_SoftMax_cu_9f978f6321softmax_warp_backwardIN3c104HalfES2_fLi0ELb0ELb1EEEvPT0_PKT_S7_iiiPKb)
        /*3200*/ 	.word	0x00000000


	//----- nvinfo : EIATTR_REGCOUNT
	.align		4
.L_2161:
        /*3204*/ 	.byte	0x04, 0x2f
        /*3206*/ 	.short	(.L_2163 - .L_2162)
	.align		4
.L_2162:
        /*3208*/ 	.word	index@(_ZN43_GLOBAL__N__9ae7fba5_10_SoftMax_cu_9f978f6321softmax_warp_backwardIN3c104HalfES2_fLi1ELb0ELb1EEEvPT0_PKT_S7_iiiPKb)
        /*320c*/ 	.word	0x00000019


	//----- nvinfo : EIATTR_FRAME_SIZE
	.align		4
.L_2163:
        /*3210*/ 	.byte	0x04, 0x11
        /*3212*/ 	.short	(.L_2165 - .L_2164)
	.align		4
.L_2164:
        /*3214*/ 	.word	index@(_ZN43_GLOBAL__N__9ae7fba5_10_SoftMax_cu_9f978f6321softmax_warp_backwardIN3c104HalfES2_fLi1ELb0ELb1EEEvPT0_PKT_S7_iiiPKb)
        /*3218*/ 	.word	0x00000000


	//----- nvinfo : EIATTR_REGCOUNT
	.align		4
.L_2165:
        /*321c*/ 	.byte	0x04, 0x2f
        /*321e*/ 	.short	(.L_2167 - .L_2166)
	.align		4
.L_2166:
        /*3220*/ 	.word	index@(_ZN43_GLOBAL__N__9ae7fba5_10_SoftMax_cu_9f978f6321softmax_warp_backwardIN3c104HalfES2_fLi2ELb0ELb1EEEvPT0_PKT_S7_iiiPKb)
        /*3224*/ 	.word	0x00000018


	//----- nvinfo : EIATTR_FRAME_SIZE
	.align		4
.L_2167:
        /*3228*/ 	.byte	0x04, 0x11
        /*322a*/ 	.short	(.L_2169 - .L_2168)
	.align		4
.L_2168:
        /*322c*/ 	.word	index@(_ZN43_GLOBAL__N__9ae7fba5_10_SoftMax_cu_9f978f6321softmax_warp_backwardIN3c104HalfES2_fLi2ELb0ELb1EEEvPT0_PKT_S7_iiiPKb)
        /*3230*/ 	.word	0x00000000


	//----- nvinfo : EIATTR_REGCOUNT
	.align		4
.L_2169:
        /*3234*/ 	.byte	0x04, 0x2f
        /*3236*/ 	.short	(.L_2171 - .L_2170)
	.align		4
.L_2170:
        /*3238*/ 	.word	index@(_ZN43_GLOBAL__N__9ae7fba5_10_SoftMax_cu_9f978f6321softmax_warp_backwardIN3c104HalfES2_fLi3ELb0ELb1EEEvPT0_PKT_S7_iiiPKb)
        /*323c*/ 	.word	0x00000018


	//----- nvinfo : EIATTR_FRAME_SIZE
	.align		4
.L_2171:
        /*3240*/ 	.byte	0x04, 0x11
        /*3242*/ 	.short	(.L_2173 - .L_2172)
	.align		4
.L_2172:
        /*3244*/ 	.word	index@(_ZN43_GLOBAL__N__9ae7fba5_10_SoftMax_cu_9f978f6321softmax_warp_backwardIN3c104HalfES2_fLi3ELb0ELb1EEEvPT0_PKT_S7_iiiPKb)
        /*3248*/ 	.word	0x00000000


	//----- nvinfo : EIATTR_REGCOUNT
	.align		4
.L_2173:
        /*324c*/ 	.byte	0x04, 0x2f
        /*324e*/ 	.short	(.L_2175 - .L_2174)
	.align		4
.L_2174:
        /*3250*/ 	.word	index@(_ZN43_GLOBAL__N__9ae7fba5_10_SoftMax_cu_9f978f6321softmax_warp_backwardIN3c104HalfES2_fLi4ELb0ELb1EEEvPT0_PKT_S7_iiiPKb)
        /*3254*/ 	.word	0x00000019


	//----- nvinfo : EIATTR_FRAME_SIZE
	.align		4
.L_2175:
        /*3258*/ 	.byte	0x04, 0x11
        /*325a*/ 	.short	(.L_2177 - .L_2176)
	.align		4
.L_2176:
        /*325c*/ 	.word	index@(_ZN43_GLOBAL__N__9ae7fba5_10_SoftMax_cu_9f978f6321softmax_warp_backwardIN3c104HalfES2_fLi4ELb0ELb1EEEvPT0_PKT_S7_iiiPKb)
        /*3260*/ 	.word	0x00000000


	//----- nvinfo : EIATTR_REGCOUNT
	.align		4
.L_2177:
        /*3264*/ 	.byte	0x04, 0x2f
        /*3266*/ 	.short	(.L_2179 - .L_2178)
	.align		4
.L_2178:
        /*3268*/ 	.word	index@(_ZN43_GLOBAL__N__9ae7fba5_10_SoftMax_cu_9f978f6321softmax_warp_backwardIN3c104HalfES2_fLi5ELb0ELb1EEEvPT0_PKT_S7_iiiPKb)
        /*326c*/ 	.word	0x00000019


	//----- nvinfo : EIATTR_FRAME_SIZE
	.align		4
.L_2179:
        /*3270*/ 	.byte	0x04, 0x11
        /*3272*/ 	.short	(.L_2181 - .L_2180)
	.align		4
.L_2180:
        /*3274*/ 	.word	index@(_ZN43_GLOBAL__N__9ae7fba5_10_SoftMax_cu_9f978f6321softmax_warp_backwardIN3c104HalfES2_fLi5ELb0ELb1EEEvPT0_PKT_S7_iiiPKb)
        /*3278*/ 	.word	0x00000000


	//----- nvinfo : EIATTR_REGCOUNT
	.align		4
.L_2181:
        /*327c*/ 	.byte	0x04, 0x2f
        /*327e*/ 	.short	(.L_2183 - .L_2182)
	.align		4
.L_2182:
        /*3280*/ 	.word	index@(_ZN43_GLOBAL__N__9ae7fba5_10_SoftMax_cu_9f978f6321softmax_warp_backwardIN3c104HalfES2_fLi6ELb0ELb1EEEvPT0_PKT_S7_iiiPKb)
        /*3284*/ 	.word	0x0000001f


	//----- nvinfo : EIATTR_FRAME_SIZE
	.align		4
.L_2183:
        /*3288*/ 	.byte	0x04, 0x11
        /*328a*/ 	.short	(.L_2185 - .L_2184)
	.align		4
.L_2184:
        /*328c*/ 	.word	index@(_ZN43_GLOBAL__N__9ae7fba5_10_SoftMax_cu_9f978f6321softmax_warp_backwardIN3c104HalfES2_fLi6ELb0ELb1EEEvPT0_PKT_S7_iiiPKb)
        /*3290*/ 	.word	0x00000000


	//----- nvinfo : EIATTR_REGCOUNT
	.align		4
.L_2185:
        /*3294*/ 	.byte	0x04, 0x2f
        /*3296*/ 	.short	(.L_2187 - .L_2186)
	.align		4
.L_2186:
        /*3298*/ 	.word	index@(_ZN43_GLOBAL__N__9ae7fba5_10_SoftMax_cu_9f978f6321softmax_warp_backwardIN3c104HalfES2_fLi7ELb0ELb1EEEvPT0_PKT_S7_iiiPKb)
        /*329c*/ 	.word	0x00000020


	//----- nvinfo : EIATTR_FRAME_SIZE
	.align		4
.L_2187:
        /*32a0*/ 	.byte	0x04, 0x11
        /*32a2*/ 	.short	(.L_2189 - .L_2188)
	.align		4
.L_2188:
        /*32a4*/ 	.word	index@(_ZN43_GLOBAL__N__9ae7fba5_10_SoftMax_cu_9f978f6321softmax_warp_backwardIN3c104HalfES2_fLi7ELb0ELb1EEEvPT0_PKT_S7_iiiPKb)
        /*32a8*/ 	.word	0x00000000


	//----- nvinfo : EIATTR_REGCOUNT
	.align		4
.L_2189:
        /*32ac*/ 	.byte	0x04, 0x2f
        /*32ae*/ 	.short	(.L_2191 - .L_2190)
	.align		4
.L_2190:
        /*32b0*/ 	.word	index@(_ZN43_GLOBAL__N__9ae7fba5_10_SoftMax_cu_9f978f6321softmax_warp_backwardIN3c104HalfES2_fLi8ELb0ELb1EEEvPT0_PKT_S7_iiiPKb)
        /*32b4*/ 	.word	0x00000020


	//----- nvinfo : EIATTR_FRAME_SIZE
	.align		4
.L_2191:
        /*32b8*/ 	.byte	0x04, 0x11
        /*32ba*/ 	.short	(.L_2193 - .L_2192)
	.align		4
.L_2192:
        /*32bc*/ 	.word	index@(_ZN43_GLOBAL__N__9ae7fba5_10_SoftMax_cu_9f978f6321softmax_warp_backwardIN3c104HalfES2_fLi8ELb0ELb1EEEvPT0_PKT_S7_iiiPKb)
        /*32c0*/ 	.word	0x00000000


	//----- nvinfo : EIATTR_REGCOUNT
	.align		4
.L_2193:
        /*32c4*/ 	.byte	0x04, 0x2f
        /*32c6*/ 	.short	(.L_2195 - .L_2194)
	.align		4
.L_2194:
        /*32c8*/ 	.word	index@(_ZN43_GLOBAL__N__9ae7fba5_10_SoftMax_cu_9f978f6321softmax_warp_backwardIN3c104HalfES2_fLi9ELb0ELb1EEEvPT0_PKT_S7_iiiPKb)
        /*32cc*/ 	.word	0x00000030


	//----- nvinfo : EIATTR_FRAME_SIZE
	.align		4
.L_2195:
        /*32d0*/ 	.byte	0x04, 0x11
        /*32d2*/ 	.short	(.L_2197 - .L_2196)
	.align		4
.L_2196:
        /*32d4*/ 	.word	index@(_ZN43_GLOBAL__N__9ae7fba5_10_SoftMax_cu_9f978f6321softmax_warp_backwardIN3c104HalfES2_fLi9ELb0ELb1EEEvPT0_PKT_S7_iiiPKb)
        /*32d8*/ 	.word	0x00000000


	//----- nvinfo : EIATTR_REGCOUNT
	.align		4
.L_2197:
        /*32dc*/ 	.byte	0x04, 0x2f
        /*32de*/ 	.short	(.L_2199 - .L_2198)
	.align		4
.L_2198:
        /*32e0*/ 	.word	index@(_ZN43_GLOBAL__N__9ae7fba5_10_SoftMax_cu_9f978f6321softmax_warp_backwardIN3c104HalfES2_fLi10ELb0ELb1EEEvPT0_PKT_S7_iiiPKb)
        /*32e4*/ 	.word	0x00000050


	//----- nvinfo : EIATTR_FRAME_SIZE
	.align		4
.L_2199:
        /*32e8*/ 	.byte	0x04, 0x11
        /*32ea*/ 	.short	(.L_2201 - .L_2200)
	.align		4
.L_2200:
        /*32ec*/ 	.word	index@(_ZN43_GLOBAL__N__9ae7fba5_10_SoftMax_cu_9f978f6321softmax_warp_backwardIN3c104HalfES2_fLi10ELb0ELb1EEEvPT0_PKT_S7_iiiPKb)
        /*32f0*/ 	.word	0x00000000


	//----- nvinfo : EIATTR_REGCOUNT
	.align		4
.L_2201:
        /*32f4*/ 	.byte	0x04, 0x2f
        /*32f6*/ 	.short	(.L_2203 - .L_2202)
	.align		4
.L_2202:
        /*32f8*/ 	.word	index@(_ZN43_GLOBAL__N__9ae7fba5_10_SoftMax_cu_9f978f6321softmax_warp_backwardIN3c108BFloat16ES2_fLi0ELb0ELb1EEEvPT0_PKT_S7_iiiPKb)
        /*32fc*/ 	.word	0x00000014


	//----- nvinfo : EIATTR_FRAME_SIZE
	.align		4
.L_2203:
        /*3300*/ 	.byte	0x04, 0x11
        /*3302*/ 	.short	(.L_2205 - .L_2204)
	.align		4
.L_2204:
        /*3304*/ 	.word	index@(_ZN43_GLOBAL__N__9ae7fba5_10_SoftMax_cu_9f978f6321softmax_warp_backwardIN3c108BFloat16ES2_fLi0ELb0ELb1EEEvPT0_PKT_S7_iiiPKb)
        /*3308*/ 	.word	0x00000000


	//----- nvinfo : EIATTR_REGCOUNT
	.align		4
.L_2205:
        /*330c*/ 	.byte	0x04, 0x2f
        /*330e*/ 	.short	(.L_2207 - .L_2206)
	.align		4
.L_2206:
        /*3310*/ 	.word	index@(_ZN43_GLOBAL__N__9ae7fba5_10_SoftMax_cu_9f978f6321softmax_warp_backwardIN3c108BFloat16ES2_fLi1ELb0ELb1EEEvPT0_PKT_S7_iiiPKb)
        /*3314*/ 	.word	0x00000019


	//----- nvinfo : EIATTR_FRAME_SIZE
	.align		4
.L_2207:
        /*3318*/ 	.byte	0x04, 0x11
        /*331a*/ 	.short	(.L_2209 - .L_2208)
	.align		4
.L_2208:
        /*331c*/ 	.word	index@(_ZN43_GLOBAL__N__9ae7fba5_10_SoftMax_cu_9f978f6321softmax_warp_backwardIN3c108BFloat16ES2_fLi1ELb0ELb1EEEvPT0_PKT_S7_iiiPKb)
        /*3320*/ 	.word	0x00000000


	//----- nvinfo : EIATTR_REGCOUNT
	.align		4
.L_2209:
        /*3324*/ 	.byte	0x04, 0x2f
        /*3326*/ 	.short	(.L_2211 - .L_2210)
	.align		4
.L_2210:
        /*3328*/ 	.word	index@(_ZN43_GLOBAL__N__9ae7fba5_10_SoftMax_cu_9f978f6321softmax_warp_backwardIN3c108BFloat16ES2_fLi2ELb0ELb1EEEvPT0_PKT_S7_iiiPKb)
        /*332c*/ 	.word	0x00000018


	//----- nvinfo : EIATTR_FRAME_SIZE
	.align		4
.L_2211:
        /*3330*/ 	.byte	0x04, 0x11
        /*3332*/ 	.short	(.L_2213 - .L_2212)
	.align		4
.L_2212:
        /*3334*/ 	.word	index@(_ZN43_GLOBAL__N__9ae7fba5_10_SoftMax_cu_9f978f6321softmax_warp_backwardIN3c108BFloat16ES2_fLi2ELb0ELb1EEEvPT0_PKT_S7_iiiPKb)
        /*3338*/ 	.word	0x00000000


	//----- nvinfo : EIATTR_REGCOUNT
	.align		4
.L_2213:
        /*333c*/ 	.byte	0x04, 0x2f
        /*333e*/ 	.short	(.L_2215 - .L_2214)
	.align		4
.L_2214:
        /*3340*/ 	.word	index@(_ZN43_GLOBAL__N__9ae7fba5_10_SoftMax_cu_9f978f6321softmax_warp_backwardIN3c108BFloat16ES2_fLi3ELb0ELb1EEEvPT0_PKT_S7_iiiPKb)
        /*3344*/ 	.word	0x00000018


	//----- nvinfo : EIATTR_FRAME_SIZE
	.align		4
.L_2215:
        /*3348*/ 	.byte	0x04, 0x11
        /*334a*/ 	.short	(.L_2217 - .L_2216)
	.align		4
.L_2216:
        /*334c*/ 	.word	index@(_ZN43_GLOBAL__N__9ae7fba5_10_SoftMax_cu_9f978f6321softmax_warp_backwardIN3c108BFloat16ES2_fLi3ELb0ELb1EEEvPT0_PKT_S7_iiiPKb)
        /*3350*/ 	.word	0x00000000


	//----- nvinfo : EIATTR_REGCOUNT
	.align		4
.L_2217:
        /*3354*/ 	.byte	0x04, 0x2f
        /*3356*/ 	.short	(.L_2219 - .L_2218)
	.align		4
.L_2218:
        /*3358*/ 	.word	index@(_ZN43_GLOBAL__N__9ae7fba5_10_SoftMax_cu_9f978f6321softmax_warp_backwardIN3c108BFloat16ES2_fLi4ELb0ELb1EEEvPT0_PKT_S7_iiiPKb)
        /*335c*/ 	.word	0x00000019


	//----- nvinfo : EIATTR_FRAME_SIZE
	.align		4
.L_2219:
        /*3360*/ 	.byte	0x04, 0x11
        /*3362*/ 	.short	(.L_2221 - .L_2220)
	.align		4
.L_2220:
        /*3364*/ 	.word	index@(_ZN43_GLOBAL__N__9ae7fba5_10_SoftMax_cu_9f978f6321softmax_warp_backwardIN3c108BFloat16ES2_fLi4ELb0ELb1EEEvPT0_PKT_S7_iiiPKb)
        /*3368*/ 	.word	0x00000000


	//----- nvinfo : EIATTR_REGCOUNT
	.align		4
.L_2221:
        /*336c*/ 	.byte	0x04, 0x2f
        /*336e*/ 	.short	(.L_2223 - .L_2222)
	.align		4
.L_2222:
        /*3370*/ 	.word	index@(_ZN43_GLOBAL__N__9ae7fba5_10_SoftMax_cu_9f978f6321softmax_warp_backwardIN3c108BFloat16ES2_fLi5ELb0ELb1EEEvPT0_PKT_S7_iiiPKb)
        /*3374*/ 	.word	0x00000019


	//----- nvinfo : EIATTR_FRAME_SIZE
	.align		4
.L_2223:
        /*3378*/ 	.byte	0x04, 0x11
        /*337a*/ 	.short	(.L_2225 - .L_2224)
	.align		4
.L_2224:
        /*337c*/ 	.word	index@(_ZN43_GLOBAL__N__9ae7fba5_10_SoftMax_cu_9f978f6321softmax_warp_backwardIN3c108BFloat16ES2_fLi5ELb0ELb1EEEvPT0_PKT_S7_iiiPKb)
        /*3380*/ 	.word	0x00000000


	//----- nvinfo : EIATTR_REGCOUNT
	.align		4
.L_2225:
        /*3384*/ 	.byte	0x04, 0x2f
        /*3386*/ 	.short	(.L_2227 - .L_2226)
	.align		4
.L_2226:
        /*3388*/ 	.word	index@(_ZN43_GLOBAL__N__9ae7fba5_10_SoftMax_cu_9f978f6321softmax_warp_backwardIN3c108BFloat16ES2_fLi6ELb0ELb1EEEvPT0_PKT_S7_iiiPKb)
        /*338c*/ 	.word	0x0000001c


	//----- nvinfo : EIATTR_FRAME_SIZE
	.align		4
.L_2227:
        /*3390*/ 	.byte	0x04, 0x11
        /*3392*/ 	.short	(.L_2229 - .L_2228)
	.align		4
.L_2228:
        /*3394*/ 	.word	index@(_ZN43_GLOBAL__N__9ae7fba5_10_SoftMax_cu_9f978f6321softmax_warp_backwardIN3c108BFloat16ES2_fLi6ELb0ELb1EEEvPT0_PKT_S7_iiiPKb)
        /*3398*/ 	.word	0x00000000


	//----- nvinfo : EIATTR_REGCOUNT
	.align		4
.L_2229:
        /*339c*/ 	.byte	0x04, 0x2f
        /*339e*/ 	.short	(.L_2231 - .L_2230)
	.align		4
.L_2230:
        /*33a0*/ 	.word	index@(_ZN43_GLOBAL__N__9ae7fba5_10_SoftMax_cu_9f978f6321softmax_warp_backwardIN3c108BFloat16ES2_fLi7ELb0ELb1EEEvPT0_PKT_S7_iiiPKb)
        /*33a4*/ 	.word	0x00000020


	//----- nvinfo : EIATTR_FRAME_SIZE
	.align		4
.L_2231:
        /*33a8*/ 	.byte	0x04, 0x11
        /*33aa*/ 	.short	(.L_2233 - .L_2232)
	.align		4
.L_2232:
        /*33ac*/ 	.word	index@(_ZN43_GLOBAL__N__9ae7fba5_10_SoftMax_cu_9f978f6321softmax_warp_backwardIN3c108BFloat16ES2_fLi7ELb0ELb1EEEvPT0_PKT_S7_iiiPKb)
        /*33b0*/ 	.word	0x00000000


	//----- nvinfo : EIATTR_REGCOUNT
	.align		4
.L_2233:
        /*33b4*/ 	.byte	0x04, 0x2f
        /*33b6*/ 	.short	(.L_2235 - .L_2234)
	.align		4
.L_2234:
        /*33b8*/ 	.word	index@(_ZN43_GLOBAL__N__9ae7fba5_10_SoftMax_cu_9f978f6321softmax_warp_backwardIN3c108BFloat16ES2_fLi8ELb0ELb1EEEvPT0_PKT_S7_iiiPKb)
        /*33bc*/ 	.word	0x00000020


	//----- nvinfo : EIATTR_FRAME_SIZE
	.align		4
.L_2235:
        /*33c0*/ 	.byte	0x04, 0x11
        /*33c2*/ 	.short	(.L_2237 - .L_2236)
	.align		4
.L_2236:
        /*33c4*/ 	.word	index@(_ZN43_GLOBAL__N__9ae7fba5_10_SoftMax_cu_9f978f6321softmax_warp_backwardIN3c108BFloat16ES2_fLi8ELb0ELb1EEEvPT0_PKT_S7_iiiPKb)
        /*33c8*/ 	.word	0x00000000


	//----- nvinfo : EIATTR_REGCOUNT
	.align		4
.L_2237:
        /*33cc*/ 	.byte	0x04, 0x2f
        /*33ce*/ 	.short	(.L_2239 - .L_2238)
	.align		4
.L_2238:
        /*33d0*/ 	.word	index@(_ZN43_GLOBAL__N__9ae7fba5_10_SoftMax_cu_9f978f6321softmax_warp_backwardIN3c108BFloat16ES2_fLi9ELb0ELb1EEEvPT0_PKT_S7_iiiPKb)
        /*33d4*/ 	.word	0x00000030


	//----- nvinfo : EIATTR_FRAME_SIZE
	.align		4
.L_2239:
        /*33d8*/ 	.byte	0x04, 0x11
        /*33da*/ 	.short	(.L_2241 - .L_2240)
	.align		4
.L_2240:
        /*33dc*/ 	.word	index@(_ZN43_GLOBAL__N__9ae7fba5_10_SoftMax_cu_9f978f6321softmax_warp_backwardIN3c108BFloat16ES2_fLi9ELb0ELb1EEEvPT0_PKT_S7_iiiPKb)
        /*33e0*/ 	.word	0x00000000


	//----- nvinfo : EIATTR_REGCOUNT
	.align		4
.L_2241:
        /*33e4*/ 	.byte	0x04, 0x2f
        /*33e6*/ 	.short	(.L_2243 - .L_2242)
	.align		4
.L_2242:
        /*33e8*/ 	.word	index@(_ZN43_GLOBAL__N__9ae7fba5_10_SoftMax_cu_9f978f6321softmax_warp_backwardIN3c108BFloat16ES2_fLi10ELb0ELb1EEEvPT0_PKT_S7_iiiPKb)
        /*33ec*/ 	.word	0x00000050


	//----- nvinfo : EIATTR_FRAME_SIZE
	.align		4
.L_2243:
        /*33f0*/ 	.byte	0x04, 0x11
        /*33f2*/ 	.short	(.L_2245 - .L_2244)
	.align		4
.L_2244:
        /*33f4*/ 	.word	index@(_ZN43_GLOBAL__N__9ae7fba5_10_SoftMax_cu_9f978f6321softmax_warp_backwardIN3c108BFloat16ES2_fLi10ELb0ELb1EEEvPT0_PKT_S7_iiiPKb)
        /*33f8*/ 	.word	0x00000000


	//----- nvinfo : EIATTR_MIN_STACK_SIZE
	.align		4
.L_2245:
        /*33fc*/ 	.byte	0x04, 0x12
        /*33fe*/ 	.short	(.L_2247 - .L_2246)
	.align		4
.L_2246:
        /*3400*/ 	.word	index@(_ZN43_GLOBAL__N__9ae7fba5_10_SoftMax_cu_9f978f6321softmax_warp_backwardIN3c108BFloat16ES2_fLi10ELb0ELb1EEEvPT0_PKT_S7_iiiPKb)
        /*3404*/ 	.word	0x00000000


	//----- nvinfo : EIATTR_MIN_STACK_SIZE
	.align		4
.L_2247:
        /*3408*/ 	.byte	0x04, 0x12
        /*340a*/ 	.short	(.L_2249 - .L_2248)
	.align		4
.L_2248:
        /*340c*/ 	.word	index@(_ZN43_GLOBAL__N__9ae7fba5_10_SoftMax_cu_9f978f6321softmax_warp_backwardIN3c108BFloat16ES2_fLi9ELb0ELb1EEEvPT0_PKT_S7_iiiPKb)
        /*3410*/ 	.word	0x00000000


	//----- nvinfo : EIATTR_MIN_STACK_SIZE
	.align		4
.L_2249:
        /*3414*/ 	.byte	0x04, 0x12
        /*3416*/ 	.short	(.L_2251 - .L_2250)
	.align		4
.L_2250:
        /*3418*/ 	.word	index@(_ZN43_GLOBAL__N__9ae7fba5_10_SoftMax_cu_9f978f6321softmax_warp_backwardIN3c108BFloat16ES2_fLi8ELb0ELb1EEEvPT0_PKT_S7_iiiPKb)
        /*341c*/ 	.word	0x00000000


	//----- nvinfo : EIATTR_MIN_STACK_SIZE
	.align		4
.L_2251:
        /*3420*/ 	.byte	0x04, 0x12
        /*3422*/ 	.short	(.L_2253 - .L_2252)
	.align		4
.L_2252:
        /*3424*/ 	.word	index@(_ZN43_GLOBAL__N__9ae7fba5_10_SoftMax_cu_9f978f6321softmax_warp_backwardIN3c108BFloat16ES2_fLi7ELb0ELb1EEEvPT0_PKT_S7_iiiPKb)
        /*3428*/ 	.word	0x00000000


	//----- nvinfo : EIATTR_MIN_STACK_SIZE
	.align		4
.L_2253:
        /*342c*/ 	.byte	0x04, 0x12
        /*342e*/ 	.short	(.L_2255 - .L_2254)
	.align		4
.L_2254:
        /*3430*/ 	.word	index@(_ZN43_GLOBAL__N__9ae7fba5_10_SoftMax_cu_9f978f6321softmax_warp_backwardIN3c108BFloat16ES2_fLi6ELb0ELb1EEEvPT0_PKT_S7_iiiPKb)
        /*3434*/ 	.word	0x00000000


	//----- nvinfo : EIATTR_MIN_STACK_SIZE
	.align		4
.L_2255:
        /*3438*/ 	.byte	0x04, 0x12
        /*343a*/ 	.short	(.L_2257 - .L_2256)
	.align		4
.L_2256:
        /*343c*/ 	.word	index@(_ZN43_GLOBAL__N__9ae7fba5_10_SoftMax_cu_9f978f6321softmax_warp_backwardIN3c108BFloat16ES2_fLi5ELb0ELb1EEEvPT0_PKT_S7_iiiPKb)
        /*3440*/ 	.word	0x00000000


	//----- nvinfo : EIATTR_MIN_STACK_SIZE
	.align		4
.L_2257:
        /*3444*/ 	.byte	0x04, 0x12
        /*3446*/ 	.short	(.L_2259 - .L_2258)
	.align		4
.L_2258:
        /*3448*/ 	.word	index@(_ZN43_GLOBAL__N__9ae7fba5_10_SoftMax_cu_9f978f6321softmax_warp_backwardIN3c108BFloat16ES2_fLi4ELb0ELb1EEEvPT0_PKT_S7_iiiPKb)
        /*344c*/ 	.word	0x00000000


	//----- nvinfo : EIATTR_MIN_STACK_SIZE
	.align		4
.L_2259:
        /*3450*/ 	.byte	0x04, 0x12
        /*3452*/ 	.short	(.L_2261 - .L_2260)
	.align		4
.L_2260:
        /*3454*/ 	.word	index@(_ZN43_GLOBAL__N__9ae7fba5_10_SoftMax_cu_9f978f6321softmax_warp_backwardIN3c108BFloat16ES2_fLi3ELb0ELb1EEEvPT0_PKT_S7_iiiPKb)
        /*3458*/ 	.word	0x00000000


	//----- nvinfo : EIATTR_MIN_STACK_SIZE
	.align		4
.L_2261:
        /*345c*/ 	.byte	0x04, 0x12
        /*345e*/ 	.short	(.L_2263 - .L_2262)
	.align		4
.L_2262:
        /*3460*/ 	.word	index@(_ZN43_GLOBAL__N__9ae7fba5_10_SoftMax_cu_9f978f6321softmax_warp_backwardIN3c108BFloat16ES2_fLi2ELb0ELb1EEEvPT0_PKT_S7_iiiPKb)
        /*3464*/ 	.word	0x00000000


	//----- nvinfo : EIATTR_MIN_STACK_SIZE
	.align		4
.L_2263:
        /*3468*/ 	.byte	0x04, 0x12
        /*346a*/ 	.short	(.L_2265 - .L_2264)
	.align		4
.L_2264:
        /*346c*/ 	.word	index@(_ZN43_GLOBAL__N__9ae7fba5_10_SoftMax_cu_9f978f6321softmax_warp_backwardIN3c108BFloat16ES2_fLi1ELb0ELb1EEEvPT0_PKT_S7_iiiPKb)
        /*3470*/ 	.word	0x00000000


	//----- nvinfo : EIATTR_MIN_STACK_SIZE
	.align		4
.L_2265:
        /*3474*/ 	.byte	0x04, 0x12
        /*3476*/ 	.short	(.L_2267 - .L_2266)
	.align		4
.L_2266:
        /*3478*/ 	.word	index@(_ZN43_GLOBAL__N__9ae7fba5_10_SoftMax_cu_9f978f6321softmax_warp_backwardIN3c108BFloat16ES2_fLi0ELb0ELb1EEEvPT0_PKT_S7_iiiPKb)
        /*347c*/ 	.word	0x00000000


	//----- nvinfo : EIATTR_MIN_STACK_SIZE
	.align		4
.L_2267:
        /*3480*/ 	.byte	0x04, 0x12
        /*3482*/ 	.short	(.L_2269 - .L_2268)
	.align		4
.L_2268:
        /*3484*/ 	.word	index@(_ZN43_GLOBAL__N__9ae7fba5_10_SoftMax_cu_9f978f6321softmax_warp_backwardIN3c104HalfES2_fLi10ELb0ELb1EEEvPT0_PKT_S7_iiiPKb)
        /*3488*/ 	.word	0x00000000


	//----- nvinfo : EIATTR_MIN_STACK_SIZE
	.align		4
.L_2269:
        /*348c*/ 	.byte	0x04, 0x12
        /*348e*/ 	.short	(.L_2271 - .L_2270)
	.align		4
.L_2270:
        /*3490*/ 	.word	index@(_ZN43_GLOBAL__N__9ae7fba5_10_SoftMax_cu_9f978f6321softmax_warp_backwardIN3c104HalfES2_fLi9ELb0ELb1EEEvPT0_PKT_S7_iiiPKb)
        /*3494*/ 	.word	0x00000000


	//----- nvinfo : EIATTR_MIN_STACK_SIZE
	.align		4
.L_2271:
        /*3498*/ 	.byte	0x04, 0x12
        /*349a*/ 	.short	(.L_2273 - .L_2272)
	.align		4
.L_2272:
        /*349c*/ 	.word	index@(_ZN43_GLOBAL__N__9ae7fba5_10_SoftMax_cu_9f978f6321softmax_warp_backwardIN3c104HalfES2_fLi8ELb0ELb1EEEvPT0_PKT_S7_iiiPKb)
        /*34a0*/ 	.word	0x00000000


	//----- nvinfo : EIATTR_MIN_STACK_SIZE
	.align		4
.L_2273:
        /*34a4*/ 	.byte	0x04, 0x12
        /*34a6*/ 	.short	(.L_2275 - .L_2274)
	.align		4
.L_2274:
        /*34a8*/ 	.word	index@(_ZN43_GLOBAL__N__9ae7fba5_10_SoftMax_cu_9f978f6321softmax_warp_backwardIN3c104HalfES2_fLi7ELb0ELb1EEEvPT0_PKT_S7_iiiPKb)
        /*34ac*/ 	.word	0x00000000


	//----- nvinfo : EIATTR_MIN_STACK_SIZE
	.align		4
.L_2275:
        /*34b0*/ 	.byte	0x04, 0x12
        /*34b2*/ 	.short	(.L_2277 - .L_2276)
	.align		4
.L_2276:
        /*34b4*/ 	.word	index@(_ZN43_GLOBAL__N__9ae7fba5_10_SoftMax_cu_9f978f6321softmax_warp_backwardIN3c104HalfES2_fLi6ELb0ELb1EEEvPT0_PKT_S7_iiiPKb)
        /*34b8*/ 	.word	0x00000000


	//----- nvinfo : EIATTR_MIN_STACK_SIZE
	.align		4
.L_2277:
        /*34bc*/ 	.byte	0x04, 0x12
        /*34be*/ 	.short	(.L_2279 - .L_2278)
	.align		4
.L_2278:
        /*34c0*/ 	.word	index@(_ZN43_GLOBAL__N__9ae7fba5_10_SoftMax_cu_9f978f6321softmax_warp_backwardIN3c104HalfES2_fLi5ELb0ELb1EEEvPT0_PKT_S7_iiiPKb)
        /*34c4*/ 	.word	0x00000000


	//----- nvinfo : EIATTR_MIN_STACK_SIZE
	.align		4
.L_2279:
        /*34c8*/ 	.byte	0x04, 0x12
        /*34ca*/ 	.short	(.L_2281 - .L_2280)
	.align		4
.L_2280:
        /*34cc*/ 	.word	index@(_ZN43_GLOBAL__N__9ae7fba5_10_SoftMax_cu_9f978f6321softmax_warp_backwardIN3c104HalfES2_fLi4ELb0ELb1EEEvPT0_PKT_S7_iiiPKb)
        /*34d0*/ 	.word	0x00000000


	//----- nvinfo : EIATTR_MIN_STACK_SIZE
	.align		4
.L_2281:
        /*34d4*/ 	.byte	0x04, 0x12
        /*34d6*/ 	.short	(.L_2283 - .L_2282)
	.align		4
.L_2282:
        /*34d8*/ 	.word	index@(_ZN43_GLOBAL__N__9ae7fba5_10_SoftMax_cu_9f978f6321softmax_warp_backwardIN3c104HalfES2_fLi3ELb0ELb1EEEvPT0_PKT_S7_iiiPKb)
        /*34dc*/ 	.word	0x00000000


	//----- nvinfo : EIATTR_MIN_STACK_SIZE
	.align		4
.L_2283:
        /*34e0*/ 	.byte	0x04, 0x12
        /*34e2*/ 	.short	(.L_2285 - .L_2284)
	.align		4
.L_2284:
        /*34e4*/ 	.word	index@(_ZN43_GLOBAL__N__9ae7fba5_10_SoftMax_cu_9f978f6321softmax_warp_backwardIN3c104HalfES2_fLi2ELb0ELb1EEEvPT0_PKT_S7_iiiPKb)
        /*34e8*/ 	.word	0x00000000


	//----- nvinfo : EIATTR_MIN_STACK_SIZE
	.align		4
.L_2285:
        /*34ec*/ 	.byte	0x04, 0x12
        /*34ee*/ 	.short	(.L_2287 - .L_2286)
	.align		4
.L_2286:
        /*34f0*/ 	.word	index@(_ZN43_GLOBAL__N__9ae7fba5_10_SoftMax_cu_9f978f6321softmax_warp_backwardIN3c104HalfES2_fLi1ELb0ELb1EEEvPT0_PKT_S7_iiiPKb)
        /*34f4*/ 	.word	0x00000000


	//----- nvinfo : EIATTR_MIN_STACK_SIZE
	.align		4
.L_2287:
        /*34f8*/ 	.byte	0x04, 0x12
        /*34fa*/ 	.short	(.L_2289 - .L_2288)
	.align		4
.L_2288:
        /*34fc*/ 	.word	index@(_ZN43_GLOBAL__N__9ae7fba5_10_SoftMax_cu_9f978f6321softmax_warp_backwardIN3c104HalfES2_fLi0ELb0ELb1EEEvPT0_PKT_S7_iiiPKb)
        /*3500*/ 	.word	0x00000000


	//----- nvinfo : EIATTR_MIN_STACK_SIZE
	.align		4
.L_2289:
        /*3504*/ 	.byte	0x04, 0x12
        /*3506*/ 	.short	(.L_2291 - .L_2290)
	.align		4
.L_2290:
        /*3508*/ 	.word	index@(_ZN43_GLOBAL__N__9ae7fba5_10_SoftMax_cu_9f978f6321softmax_warp_backwardIfffLi10ELb0ELb1EEEvPT0_PKT_S5_iiiPKb)
        /*350c*/ 	.word	0x00000000


	//----- nvinfo : EIATTR_MIN_STACK_SIZE
	.align		4
.L_2291:
        /*3510*/ 	.byte	0x04, 0x12
        /*3512*/ 	.short	(.L_2293 - .L_2292)
	.align		4
.L_2292:
        /*3514*/ 	.word	index@(_ZN43_GLOBAL__N__9ae7fba5_10_SoftMax_cu_9f978f6321softmax_warp_backwardIfffLi9ELb0ELb1EEEvPT0_PKT_S5_iiiPKb)
        /*3518*/ 	.word	0x00000000


	//----- nvinfo : EIATTR_MIN_STACK_SIZE
	.align		4
.L_2293:
        /*351c*/ 	.byte	0x04, 0x12
        /*351e*/ 	.short	(.L_2295 - .L_2294)
	.align		4
.L_2294:
        /*3520*/ 	.word	index@(_ZN43_GLOBAL__N__9ae7fba5_10_SoftMax_cu_9f978f6321softmax_warp_backwardIfffLi8ELb0ELb1EEEvPT0_PKT_S5_iiiPKb)
        /*3524*/ 	.word	0x00000000


	//----- nvinfo : EIATTR_MIN_STACK_SIZE
	.align		4
.L_2295:
        /*3528*/ 	.byte	0x04, 0x12
        /*352a*/ 	.short	(.L_2297 - .L_2296)
	.align		4
.L_2296:
        /*352c*/ 	.word	index@(_ZN43_GLOBAL__N__9ae7fba5_10_SoftMax_cu_9f978f6321softmax_warp_backwardIfffLi7ELb0ELb1EEEvPT0_PKT_S5_iiiPKb)
        /*3530*/ 	.word	0x00000000


	//----- nvinfo : EIATTR_MIN_STACK_SIZE
	.align		4
.L_2297:
        /*3534*/ 	.byte	0x04, 0x12
        /*3536*/ 	.short	(.L_2299 - .L_2298)
	.align		4
.L_2298:
        /*3538*/ 	.word	index@(_ZN43_GLOBAL__N__9ae7fba5_10_SoftMax_cu_9f978f6321softmax_warp_backwardIfffLi6ELb0ELb1EEEvPT0_PKT_S5_iiiPKb)
        /*353c*/ 	.word	0x00000000


	//----- nvinfo : EIATTR_MIN_STACK_SIZE
	.align		4
.L_2299:
        /*3540*/ 	.byte	0x04, 0x12
        /*3542*/ 	.short	(.L_2301 - .L_2300)
	.align		4
.L_2300:
        /*3544*/ 	.word	index@(_ZN43_GLOBAL__N__9ae7fba5_10_SoftMax_cu_9f978f6321softmax_warp_backwardIfffLi5ELb0ELb1EEEvPT0_PKT_S5_iiiPKb)
        /*3548*/ 	.word	0x00000000


	//----- nvinfo : EIATTR_MIN_STACK_SIZE
	.align		4
.L_2301:
        /*354c*/ 	.byte	0x04, 0x12
        /*354e*/ 	.short	(.L_2303 - .L_2302)
	.align		4
.L_2302:
        /*3550*/ 	.word	index@(_ZN43_GLOBAL__N__9ae7fba5_10_SoftMax_cu_9f978f6321softmax_warp_backwardIfffLi4ELb0ELb1EEEvPT0_PKT_S5_iiiPKb)
        /*3554*/ 	.word	0x00000000


	//----- nvinfo : EIATTR_MIN_STACK_SIZE
	.align		4
.L_2303:
        /*3558*/ 	.byte	0x04, 0x12
        /*355a*/ 	.short	(.L_2305 - .L_2304)
	.align		4
.L_2304:
        /*355c*/ 	.word	index@(_ZN43_GLOBAL__N__9ae7fba5_10_SoftMax_cu_9f978f6321softmax_warp_backwardIfffLi3ELb0ELb1EEEvPT0_PKT_S5_iiiPKb)
        /*3560*/ 	.word	0x00000000


	//----- nvinfo : EIATTR_MIN_STACK_SIZE
	.align		4
.L_2305:
        /*3564*/ 	.byte	0x04, 0x12
        /*3566*/ 	.short	(.L_2307 - .L_2306)
	.align		4
.L_2306:
        /*3568*/ 	.word	index@(_ZN43_GLOBAL__N__9ae7fba5_10_SoftMax_cu_9f978f6321softmax_warp_backwardIfffLi2ELb0ELb1EEEvPT0_PKT_S5_iiiPKb)
        /*356c*/ 	.word	0x00000000


	//----- nvinfo : EIATTR_MIN_STACK_SIZE
	.align		4
.L_2307:
        /*3570*/ 	.byte	0x04, 0x12
        /*3572*/ 	.short	(.L_2309 - .L_2308)
	.align		4
.L_2308:
        /*3574*/ 	.word	index@(_ZN43_GLOBAL__N__9ae7fba5_10_SoftMax_cu_9f978f6321softmax_warp_backwardIfffLi1ELb0ELb1EEEvPT0_PKT_S5_iiiPKb)
        /*3578*/ 	.word	0x00000000


	//----- nvinfo : EIATTR_MIN_STACK_SIZE
	.align		4
.L_2309:
        /*357c*/ 	.byte	0x04, 0x12
        /*357e*/ 	.short	(.L_2311 - .L_2310)
	.align		4
.L_2310:
        /*3580*/ 	.word	index@(_ZN43_GLOBAL__N__9ae7fba5_10_SoftMax_cu_9f978f6321softmax_warp_backwardIfffLi0ELb0ELb1EEEvPT0_PKT_S5_iiiPKb)
        /*3584*/ 	.word	0x00000000


	//----- nvinfo : EIATTR_MIN_STACK_SIZE
	.align		4
.L_2311:
        /*3588*/ 	.byte	0x04, 0x12
        /*358a*/ 	.short	(.L_2313 - .L_2312)
	.align		4
.L_2312:
        /*358c*/ 	.word	index@(_ZN43_GLOBAL__N__9ae7fba5_10_SoftMax_cu_9f978f6321softmax_warp_backwardIdddLi10ELb0ELb1EEEvPT0_PKT_S5_iiiPKb)
        /*3590*/ 	.word	0x00000000


	//----- nvinfo : EIATTR_MIN_STACK_SIZE
	.align		4
.L_2313:
        /*3594*/ 	.byte	0x04, 0x12
        /*3596*/ 	.short	(.L_2315 - .L_2314)
	.align		4
.L_2314:
        /*3598*/ 	.word	index@(_ZN43_GLOBAL__N__9ae7fba5_10_SoftMax_cu_9f978f6321softmax_warp_backwardIdddLi9ELb0ELb1EEEvPT0_PKT_S5_iiiPKb)
        /*359c*/ 	.word	0x00000000


	//----- nvinfo : EIATTR_MIN_STACK_SIZE
	.align		4
.L_2315:
        /*35a0*/ 	.byte	0x04, 0x12
        /*35a2*/ 	.short	(.L_2317 - .L_2316)
	.align		4
.L_2316:
        /*35a4*/ 	.word	index@(_ZN43_GLOBAL__N__9ae7fba5_10_SoftMax_cu_9f978f6321softmax_warp_backwardIdddLi8ELb0ELb1EEEvPT0_PKT_S5_iiiPKb)
        /*35a8*/ 	.word	0x00000000


	//----- nvinfo : EIATTR_MIN_STACK_SIZE
	.align		4
.L_2317:
        /*35ac*/ 	.byte	0x04, 0x12
        /*35ae*/ 	.short	(.L_2319 - .L_2318)
	.align		4
.L_2318:
        /*35b0*/ 	.word	index@(_ZN43_GLOBAL__N__9ae7fba5_10_SoftMax_cu_9f978f6321softmax_warp_backwardIdddLi7ELb0ELb1EEEvPT0_PKT_S5_iiiPKb)
        /*35b4*/ 	.word	0x00000000


	//----- nvinfo : EIATTR_MIN_STACK_SIZE
	.align		4
.L_2319:
        /*35b8*/ 	.byte	0x04, 0x12
        /*35ba*/ 	.short	(.L_2321 - .L_2320)
	.align		4
.L_2320:
        /*35bc*/ 	.word	index@(_ZN43_GLOBAL__N__9ae7fba5_10_SoftMax_cu_9f978f6321softmax_warp_backwardIdddLi6ELb0ELb1EEEvPT0_PKT_S5_iiiPKb)
        /*35c0*/ 	.word	0x00000000


	//----- nvinfo : EIATTR_MIN_STACK_SIZE
	.align		4
.L_2321:
        /*35c4*/ 	.byte	0x04, 0x12
        /*35c6*/ 	.short	(.L_2323 - .L_2322)
	.align		4
.L_2322:
        /*35c8*/ 	.word	index@(_ZN43_GLOBAL__N__9ae7fba5_10_SoftMax_cu_9f978f6321softmax_warp_backwardIdddLi5ELb0ELb1EEEvPT0_PKT_S5_iiiPKb)
        /*35cc*/ 	.word	0x00000000


	//----- nvinfo : EIATTR_MIN_STACK_SIZE
	.align		4
.L_2323:
        /*35d0*/ 	.byte	0x04, 0x12
        /*35d2*/ 	.short	(.L_2325 - .L_2324)
	.align		4
.L_2324:
        /*35d4*/ 	.word	index@(_ZN43_GLOBAL__N__9ae7fba5_10_SoftMax_cu_9f978f6321softmax_warp_backwardIdddLi4ELb0ELb1EEEvPT0_PKT_S5_iiiPKb)
        /*35d8*/ 	.word	0x00000000


	//----- nvinfo : EIATTR_MIN_STACK_SIZE
	.align		4
.L_2325:
        /*35dc*/ 	.byte	0x04, 0x12
        /*35de*/ 	.short	(.L_2327 - .L_2326)
	.align		4
.L_2326:
        /*35e0*/ 	.word	index@(_ZN43_GLOBAL__N__9ae7fba5_10_SoftMax_cu_9f978f6321softmax_warp_backwardIdddLi3ELb0ELb1EEEvPT0_PKT_S5_iiiPKb)
        /*35e4*/ 	.word	0x00000000


	//----- nvinfo : EIATTR_MIN_STACK_SIZE
	.align		4
.L_2327:
        /*35e8*/ 	.byte	0x04, 0x12
        /*35ea*/ 	.short	(.L_2329 - .L_2328)
	.align		4
.L_2328:
        /*35ec*/ 	.word	index@(_ZN43_GLOBAL__N__9ae7fba5_10_SoftMax_cu_9f978f6321softmax_warp_backwardIdddLi2ELb0ELb1EEEvPT0_PKT_S5_iiiPKb)
        /*35f0*/ 	.word	0x00000000


	//----- nvinfo : EIATTR_MIN_STACK_SIZE
	.align		4
.L_2329:
        /*35f4*/ 	.byte	0x04, 0x12
        /*35f6*/ 	.short	(.L_2331 - .L_2330)
	.align		4
.L_2330:
        /*35f8*/ 	.word	index@(_ZN43_GLOBAL__N__9ae7fba5_10_SoftMax_cu_9f978f6321softmax_warp_backwardIdddLi1ELb0ELb1EEEvPT0_PKT_S5_iiiPKb)
        /*35fc*/ 	.word	0x00000000


	//----- nvinfo : EIATTR_MIN_STACK_SIZE
	.align		4
.L_2331:
        /*3600*/ 	.byte	0x04, 0x12
        /*3602*/ 	.short	(.L_2333 - .L_2332)
	.align		4
.L_2332:
        /*3604*/ 	.word	index@(_ZN43_GLOBAL__N__9ae7fba5_10_SoftMax_cu_9f978f6321softmax_warp_backwardIdddLi0ELb0ELb1EEEvPT0_PKT_S5_iiiPKb)
        /*3608*/ 	.word	0x00000000


	//----- nvinfo : EIATTR_MIN_STACK_SIZE
	.align		4
.L_2333:
        /*360c*/ 	.byte	0x04, 0x12
        /*360e*/ 	.short	(.L_2335 - .L_2334)
	.align		4
.L_2334:
        /*3610*/ 	.word	index@(_ZN43_GLOBAL__N__9ae7fba5_10_SoftMax_cu_9f978f6320softmax_warp_forwardIN3c108BFloat16ES2_fLi11ELb0ELb1EEEvPT0_PKT_iiiPKbib)
        /*3614*/ 	.word	0x00000000


	//----- nvinfo : EIATTR_MIN_STACK_SIZE
	.align		4
.L_2335:
        /*3618*/ 	.byte	0x04, 0x12
        /*361a*/ 	.short	(.L_2337 - .L_2336)
	.align		4
.L_2336:
        /*361c*/ 	.word	index@(_ZN43_GLOBAL__N__9ae7fba5_10_SoftMax_cu_9f978f6320softmax_warp_forwardIN3c108BFloat16ES2_fLi10ELb0ELb1EEEvPT0_PKT_iiiPKbib)
        /*3620*/ 	.word	0x00000000


	//----- nvinfo : EIATTR_MIN_STACK_SIZE
	.align		4
.L_2337:
        /*3624*/ 	.byte	0x04, 0x12
        /*3626*/ 	.short	(.L_2339 - .L_2338)
	.align		4
.L_2338:
        /*3628*/ 	.word	index@(_ZN43_GLOBAL__N__9ae7fba5_10_SoftMax_cu_9f978f6320softmax_warp_forwardIN3c108BFloat16ES2_fLi9ELb0ELb1EEEvPT0_PKT_iiiPKbib)
        /*362c*/ 	.word	0x00000000


	//----- nvinfo : EIATTR_MIN_STACK_SIZE
	.align		4
.L_2339:
        /*3630*/ 	.byte	0x04, 0x12
        /*3632*/ 	.short	(.L_2341 - .L_2340)
	.align		4
.L_2340:
        /*3634*/ 	.word	index@(_ZN43_GLOBAL__N__9ae7fba5_10_SoftMax_cu_9f978f6320softmax_warp_forwardIN3c108BFloat16ES2_fLi8ELb0ELb1EEEvPT0_PKT_iiiPKbib)
        /*3638*/ 	.word	0x00000000


	//----- nvinfo : EIATTR_MIN_STACK_SIZE
	.align		4
.L_2341:
        /*363c*/ 	.byte	0x04, 0x12
        /*363e*/ 	.short	(.L_2343 - .L_2342)
	.align		4
.L_2342:
        /*3640*/ 	.word	index@(_ZN43_GLOBAL__N__9ae7fba5_10_SoftMax_cu_9f978f6320softmax_warp_forwardIN3c108BFloat16ES2_fLi7ELb0ELb1EEEvPT0_PKT_iiiPKbib)
        /*3644*/ 	.word	0x00000000


	//----- nvinfo : EIATTR_MIN_STACK_SIZE
	.align		4
.L_2343:
        /*3648*/ 	.byte	0x04, 0x12
        /*364a*/ 	.short	(.L_2345 - .L_2344)
	.align		4
.L_2344:
        /*364c*/ 	.word	index@(_ZN43_GLOBAL__N__9ae7fba5_10_SoftMax_cu_9f978f6320softmax_warp_forwardIN3c108BFloat16ES2_fLi6ELb0ELb1EEEvPT0_PKT_iiiPKbib)
        /*3650*/ 	.word	0x00000000


	//----- nvinfo : EIATTR_MIN_STACK_SIZE
	.align		4
.L_2345:
        /*3654*/ 	.byte	0x04, 0x12
        /*3656*/ 	.short	(.L_2347 - .L_2346)
	.align		4
.L_2346:
        /*3658*/ 	.word	index@(_ZN43_GLOBAL__N__9ae7fba5_10_SoftMax_cu_9f978f6320softmax_warp_forwardIN3c108BFloat16ES2_fLi5ELb0ELb1EEEvPT0_PKT_iiiPKbib)
        /*365c*/ 	.word	0x00000000


	//----- nvinfo : EIATTR_MIN_STACK_SIZE
	.align		4
.L_2347:
        /*3660*/ 	.byte	0x04, 0x12
        /*3662*/ 	.short	(.L_2349 - .L_2348)
	.align		4
.L_2348:
        /*3664*/ 	.word	index@(_ZN43_GLOBAL__N__9ae7fba5_10_SoftMax_cu_9f978f6320softmax_warp_forwardIN3c108BFloat16ES2_fLi4ELb0ELb1EEEvPT0_PKT_iiiPKbib)
        /*3668*/ 	.word	0x00000000


	//----- nvinfo : EIATTR_MIN_STACK_SIZE
	.align		4
.L_2349:
        /*366c*/ 	.byte	0x04, 0x12
        /*366e*/ 	.short	(.L_2351 - .L_2350)
	.align		4
.L_2350:
        /*3670*/ 	.word	index@(_ZN43_GLOBAL__N__9ae7fba5_10_SoftMax_cu_9f978f6320softmax_warp_forwardIN3c108BFloat16ES2_fLi3ELb0ELb1EEEvPT0_PKT_iiiPKbib)
        /*3674*/ 	.word	0x00000000


	//----- nvinfo : EIATTR_MIN_STACK_SIZE
	.align		4
.L_2351:
        /*3678*/ 	.byte	0x04, 0x12
        /*367a*/ 	.short	(.L_2353 - .L_2352)
	.align		4
.L_2352:
        /*367c*/ 	.word	index@(_ZN43_GLOBAL__N__9ae7fba5_10_SoftMax_cu_9f978f6320softmax_warp_forwardIN3c108BFloat16ES2_fLi2ELb0ELb1EEEvPT0_PKT_iiiPKbib)
        /*3680*/ 	.word	0x00000000


	//----- nvinfo : EIATTR_MIN_STACK_SIZE
	.align		4
.L_2353:
        /*3684*/ 	.byte	0x04, 0x12
        /*3686*/ 	.short	(.L_2355 - .L_2354)
	.align		4
.L_2354:
        /*3688*/ 	.word	index@(_ZN43_GLOBAL__N__9ae7fba5_10_SoftMax_cu_9f978f6320softmax_warp_forwardIN3c108BFloat16ES2_fLi1ELb0ELb1EEEvPT0_PKT_iiiPKbib)
        /*368c*/ 	.word	0x00000000


	//----- nvinfo : EIATTR_MIN_STACK_SIZE
	.align		4
.L_2355:
        /*3690*/ 	.byte	0x04, 0x12
        /*3692*/ 	.short	(.L_2357 - .L_2356)
	.align		4
.L_2356:
        /*3694*/ 	.word	index@(_ZN43_GLOBAL__N__9ae7fba5_10_SoftMax_cu_9f978f6320softmax_warp_forwardIN3c108BFloat16ES2_fLi0ELb0ELb1EEEvPT0_PKT_iiiPKbib)
        /*3698*/ 	.word	0x00000000


	//----- nvinfo : EIATTR_MIN_STACK_SIZE
	.align		4
.L_2357:
        /*369c*/ 	.byte	0x04, 0x12
        /*369e*/ 	.short	(.L_2359 - .L_2358)
	.align		4
.L_2358:
        /*36a0*/ 	.word	index@(_ZN43_GLOBAL__N__9ae7fba5_10_SoftMax_cu_9f978f6320softmax_warp_forwardIN3c104HalfES2_fLi11ELb0ELb1EEEvPT0_PKT_iiiPKbib)
        /*36a4*/ 	.word	0x00000000


	//----- nvinfo : EIATTR_MIN_STACK_SIZE
	.align		4
.L_2359:
        /*36a8*/ 	.byte	0x04, 0x12
        /*36aa*/ 	.short	(.L_2361 - .L_2360)
	.align		4
.L_2360:
        /*36ac*/ 	.word	index@(_ZN43_GLOBAL__N__9ae7fba5_10_SoftMax_cu_9f978f6320softmax_warp_forwardIN3c104HalfES2_fLi10ELb0ELb1EEEvPT0_PKT_iiiPKbib)
        /*36b0*/ 	.word	0x00000000


	//----- nvinfo : EIATTR_MIN_STACK_SIZE
	.align		4
.L_2361:
        /*36b4*/ 	.byte	0x04, 0x12
        /*36b6*/ 	.short	(.L_2363 - .L_2362)
	.align		4
.L_2362:
        /*36b8*/ 	.word	index@(_ZN43_GLOBAL__N__9ae7fba5_10_SoftMax_cu_9f978f6320softmax_warp_forwardIN3c104HalfES2_fLi9ELb0ELb1EEEvPT0_PKT_iiiPKbib)
        /*36bc*/ 	.word	0x00000000


	//----- nvinfo : EIATTR_MIN_STACK_SIZE
	.align		4
.L_2363:
        /*36c0*/ 	.byte	0x04, 0x12
        /*36c2*/ 	.short	(.L_2365 - .L_2364)
	.align		4
.L_2364:
        /*36c4*/ 	.word	index@(_ZN43_GLOBAL__N__9ae7fba5_10_SoftMax_cu_9f978f6320softmax_warp_forwardIN3c104HalfES2_fLi8ELb0ELb1EEEvPT0_PKT_iiiPKbib)
        /*36c8*/ 	.word	0x00000000


	//----- nvinfo : EIATTR_MIN_STACK_SIZE
	.align		4
.L_2365:
        /*36cc*/ 	.byte	0x04, 0x12
        /*36ce*/ 	.short	(.L_2367 - .L_2366)
	.align		4
.L_2366:
        /*36d0*/ 	.word	index@(_ZN43_GLOBAL__N__9ae7fba5_10_SoftMax_cu_9f978f6320softmax_warp_forwardIN3c104HalfES2_fLi7ELb0ELb1EEEvPT0_PKT_iiiPKbib)
        /*36d4*/ 	.word	0x00000000


	//----- nvinfo : EIATTR_MIN_STACK_SIZE
	.align		4
.L_2367:
        /*36d8*/ 	.byte	0x04, 0x12
        /*36da*/ 	.short	(.L_2369 - .L_2368)
	.align		4
.L_2368:
        /*36dc*/ 	.word	index@(_ZN43_GLOBAL__N__9ae7fba5_10_SoftMax_cu_9f978f6320softmax_warp_forwardIN3c104HalfES2_fLi6ELb0ELb1EEEvPT0_PKT_iiiPKbib)
        /*36e0*/ 	.word	0x00000000


	//----- nvinfo : EIATTR_MIN_STACK_SIZE
	.align		4
.L_2369:
        /*36e4*/ 	.byte	0x04, 0x12
        /*36e6*/ 	.short	(.L_2371 - .L_2370)
	.align		4
.L_2370:
        /*36e8*/ 	.word	index@(_ZN43_GLOBAL__N__9ae7fba5_10_SoftMax_cu_9f978f6320softmax_warp_forwardIN3c104HalfES2_fLi5ELb0ELb1EEEvPT0_PKT_iiiPKbib)
        /*36ec*/ 	.word	0x00000000


	//----- nvinfo : EIATTR_MIN_STACK_SIZE
	.align		4
.L_2371:
        /*36f0*/ 	.byte	0x04, 0x12
        /*36f2*/ 	.short	(.L_2373 - .L_2372)
	.align		4
.L_2372:
        /*36f4*/ 	.word	index@(_ZN43_GLOBAL__N__9ae7fba5_10_SoftMax_cu_9f978f6320softmax_warp_forwardIN3c104HalfES2_fLi4ELb0ELb1EEEvPT0_PKT_iiiPKbib)
        /*36f8*/ 	.word	0x00000000


	//----- nvinfo : EIATTR_MIN_STACK_SIZE
	.align		4
.L_2373:
        /*36fc*/ 	.byte	0x04, 0x12
        /*36fe*/ 	.short	(.L_2375 - .L_2374)
	.align		4
.L_2374:
        /*3700*/ 	.word	index@(_ZN43_GLOBAL__N__9ae7fba5_10_SoftMax_cu_9f978f6320softmax_warp_forwardIN3c104HalfES2_fLi3ELb0ELb1EEEvPT0_PKT_iiiPKbib)
        /*3704*/ 	.word	0x00000000


	//----- nvinfo : EIATTR_MIN_STACK_SIZE
	.align		4
.L_2375:
        /*3708*/ 	.byte	0x04, 0x12
        /*370a*/ 	.short	(.L_2377 - .L_2376)
	.align		4
.L_2376:
        /*370c*/ 	.word	index@(_ZN43_GLOBAL__N__9ae7fba5_10_SoftMax_cu_9f978f6320softmax_warp_forwardIN3c104HalfES2_fLi2ELb0ELb1EEEvPT0_PKT_iiiPKbib)
        /*3710*/ 	.word	0x00000000


	//----- nvinfo : EIATTR_MIN_STACK_SIZE
	.align		4
.L_2377:
        /*3714*/ 	.byte	0x04, 0x12
        /*3716*/ 	.short	(.L_2379 - .L_2378)
	.align		4
.L_2378:
        /*3718*/ 	.word	index@(_ZN43_GLOBAL__N__9ae7fba5_10_SoftMax_cu_9f978f6320softmax_warp_forwardIN3c104HalfES2_fLi1ELb0ELb1EEEvPT0_PKT_iiiPKbib)
        /*371c*/ 	.word	0x00000000


	//----- nvinfo : EIATTR_MIN_STACK_SIZE
	.align		4
.L_2379:
        /*3720*/ 	.byte	0x04, 0x12
        /*3722*/ 	.short	(.L_2381 - .L_2380)
	.align		4
.L_2380:
        /*3724*/ 	.word	index@(_ZN43_GLOBAL__N__9ae7fba5_10_SoftMax_cu_9f978f6320softmax_warp_forwardIN3c104HalfES2_fLi0ELb0ELb1EEEvPT0_PKT_iiiPKbib)
        /*3728*/ 	.word	0x00000000


	//----- nvinfo : EIATTR_MIN_STACK_SIZE
	.align		4
.L_2381:
        /*372c*/ 	.byte	0x04, 0x12
        /*372e*/ 	.short	(.L_2383 - .L_2382)
	.align		4
.L_2382:
        /*3730*/ 	.word	index@(_ZN43_GLOBAL__N__9ae7fba5_10_SoftMax_cu_9f978f6320softmax_warp_forwardIfffLi11ELb0ELb1EEEvPT0_PKT_iiiPKbib)
        /*3734*/ 	.word	0x00000000


	//----- nvinfo : EIATTR_MIN_STACK_SIZE
	.align		4
.L_2383:
        /*3738*/ 	.byte	0x04, 0x12
        /*373a*/ 	.short	(.L_2385 - .L_2384)
	.align		4
.L_2384:
        /*373c*/ 	.word	index@(_ZN43_GLOBAL__N__9ae7fba5_10_SoftMax_cu_9f978f6320softmax_warp_forwardIfffLi10ELb0ELb1EEEvPT0_PKT_iiiPKbib)
        /*3740*/ 	.word	0x00000000


	//----- nvinfo : EIATTR_MIN_STACK_SIZE
	.align		4
.L_2385:
        /*3744*/ 	.byte	0x04, 0x12
        /*3746*/ 	.short	(.L_2387 - .L_2386)
	.align		4
.L_2386:
        /*3748*/ 	.word	index@(_ZN43_GLOBAL__N__9ae7fba5_10_SoftMax_cu_9f978f6320softmax_warp_forwardIfffLi9ELb0ELb1EEEvPT0_PKT_iiiPKbib)
        /*374c*/ 	.word	0x00000000


	//----- nvinfo : EIATTR_MIN_STACK_SIZE
	.align		4
.L_2387:
        /*3750*/ 	.byte	0x04, 0x12
        /*3752*/ 	.short	(.L_2389 - .L_2388)
	.align		4
.L_2388:
        /*3754*/ 	.word	index@(_ZN43_GLOBAL__N__9ae7fba5_10_SoftMax_cu_9f978f6320softmax_warp_forwardIfffLi8ELb0ELb1EEEvPT0_PKT_iiiPKbib)
        /*3758*/ 	.word	0x00000000


	//----- nvinfo : EIATTR_MIN_STACK_SIZE
	.align		4
.L_2389:
        /*375c*/ 	.byte	0x04, 0x12
        /*375e*/ 	.short	(.L_2391 - .L_2390)
	.align		4
.L_2390:
        /*3760*/ 	.word	index@(_ZN43_GLOBAL__N__9ae7fba5_10_SoftMax_cu_9f978f6320softmax_warp_forwardIfffLi7ELb0ELb1EEEvPT0_PKT_iiiPKbib)
        /*3764*/ 	.word	0x00000000


	//----- nvinfo : EIATTR_MIN_STACK_SIZE
	.align		4
.L_2391:
        /*3768*/ 	.byte	0x04, 0x12
        /*376a*/ 	.short	(.L_2393 - .L_2392)
	.align		4
.L_2392:
        /*376c*/ 	.word	index@(_ZN43_GLOBAL__N__9ae7fba5_10_SoftMax_cu_9f978f6320softmax_warp_forwardIfffLi6ELb0ELb1EEEvPT0_PKT_iiiPKbib)
        /*3770*/ 	.word	0x00000000


	//----- nvinfo : EIATTR_MIN_STACK_SIZE
	.align		4
.L_2393:
        /*3774*/ 	.byte	0x04, 0x12
        /*3776*/ 	.short	(.L_2395 - .L_2394)
	.align		4
.L_2394:
        /*3778*/ 	.word	index@(_ZN43_GLOBAL__N__9ae7fba5_10_SoftMax_cu_9f978f6320softmax_warp_forwardIfffLi5ELb0ELb1EEEvPT0_PKT_iiiPKbib)
        /*377c*/ 	.word	0x00000000


	//----- nvinfo : EIATTR_MIN_STACK_SIZE
	.align		4
.L_2395:
        /*3780*/ 	.byte	0x04, 0x12
        /*3782*/ 	.short	(.L_2397 - .L_2396)
	.align		4
.L_2396:
        /*3784*/ 	.word	index@(_ZN43_GLOBAL__N__9ae7fba5_10_SoftMax_cu_9f978f6320softmax_warp_forwardIfffLi4ELb0ELb1EEEvPT0_PKT_iiiPKbib)
        /*3788*/ 	.word	0x00000000


	//----- nvinfo : EIATTR_MIN_STACK_SIZE
	.align		4
.L_2397:
        /*378c*/ 	.byte	0x04, 0x12
        /*378e*/ 	.short	(.L_2399 - .L_2398)
	.align		4
.L_2398:
        /*3790*/ 	.word	index@(_ZN43_GLOBAL__N__9ae7fba5_10_SoftMax_cu_9f978f6320softmax_warp_forwardIfffLi3ELb0ELb1EEEvPT0_PKT_iiiPKbib)
        /*3794*/ 	.word	0x00000000


	//----- nvinfo : EIATTR_MIN_STACK_SIZE
	.align		4
.L_2399:
        /*3798*/ 	.byte	0x04, 0x12
        /*379a*/ 	.short	(.L_2401 - .L_2400)
	.align		4
.L_2400:
        /*379c*/ 	.word	index@(_ZN43_GLOBAL__N__9ae7fba5_10_SoftMax_cu_9f978f6320softmax_warp_forwardIfffLi2ELb0ELb1EEEvPT0_PKT_iiiPKbib)
        /*37a0*/ 	.word	0x00000000


	//----- nvinfo : EIATTR_MIN_STACK_SIZE
	.align		4
.L_2401:
        /*37a4*/ 	.byte	0x04, 0x12
        /*37a6*/ 	.short	(.L_2403 - .L_2402)
	.align		4
.L_2402:
        /*37a8*/ 	.word	index@(_ZN43_GLOBAL__N__9ae7fba5_10_SoftMax_cu_9f978f6320softmax_warp_forwardIfffLi1ELb0ELb1EEEvPT0_PKT_iiiPKbib)
        /*37ac*/ 	.word	0x00000000


	//----- nvinfo : EIATTR_MIN_STACK_SIZE
	.align		4
.L_2403:
        /*37b0*/ 	.byte	0x04, 0x12
        /*37b2*/ 	.short	(.L_2405 - .L_2404)
	.align		4
.L_2404:
        /*37b4*/ 	.word	index@(_ZN43_GLOBAL__N__9ae7fba5_10_SoftMax_cu_9f978f6320softmax_warp_forwardIfffLi0ELb0ELb1EEEvPT0_PKT_iiiPKbib)
        /*37b8*/ 	.word	0x00000000


	//----- nvinfo : EIATTR_MIN_STACK_SIZE
	.align		4
.L_2405:
        /*37bc*/ 	.byte	0x04, 0x12
        /*37be*/ 	.short	(.L_2407 - .L_2406)
	.align		4
.L_2406:
        /*37c0*/ 	.word	index@(_ZN43_GLOBAL__N__9ae7fba5_10_SoftMax_cu_9f978f6320softmax_warp_forwardIdddLi11ELb0ELb1EEEvPT0_PKT_iiiPKbib)
        /*37c4*/ 	.word	0x00000000


	//----- nvinfo : EIATTR_MIN_STACK_SIZE
	.align		4
.L_2407:
        /*37c8*/ 	.byte	0x04, 0x12
        /*37ca*/ 	.short	(.L_2409 - .L_2408)
	.align		4
.L_2408:
        /*37cc*/ 	.word	index@(_ZN43_GLOBAL__N__9ae7fba5_10_SoftMax_cu_9f978f6320softmax_warp_forwardIdddLi10ELb0ELb1EEEvPT0_PKT_iiiPKbib)
        /*37d0*/ 	.word	0x00000000


	//----- nvinfo : EIATTR_MIN_STACK_SIZE
	.align		4
.L_2409:
        /*37d4*/ 	.byte	0x04, 0x12
        /*37d6*/ 	.short	(.L_2411 - .L_2410)
	.align		4
.L_2410:
        /*37d8*/ 	.word	index@(_ZN43_GLOBAL__N__9ae7fba5_10_SoftMax_cu_9f978f6320softmax_warp_forwardIdddLi9ELb0ELb1EEEvPT0_PKT_iiiPKbib)
        /*37dc*/ 	.word	0x00000000


	//----- nvinfo : EIATTR_MIN_STACK_SIZE
	.align		4
.L_2411:
        /*37e0*/ 	.byte	0x04, 0x12
        /*37e2*/ 	.short	(.L_2413 - .L_2412)
	.align		4
.L_2412:
        /*37e4*/ 	.word	index@(_ZN43_GLOBAL__N__9ae7fba5_10_SoftMax_cu_9f978f6320softmax_warp_forwardIdddLi8ELb0ELb1EEEvPT0_PKT_iiiPKbib)
        /*37e8*/ 	.word	0x00000000


	//----- nvinfo : EIATTR_MIN_STACK_SIZE
	.align		4
.L_2413:
        /*37ec*/ 	.byte	0x04, 0x12
        /*37ee*/ 	.short	(.L_2415 - .L_2414)
	.align		4
.L_2414:
        /*37f0*/ 	.word	index@(_ZN43_GLOBAL__N__9ae7fba5_10_SoftMax_cu_9f978f6320softmax_warp_forwardIdddLi7ELb0ELb1EEEvPT0_PKT_iiiPKbib)
        /*37f4*/ 	.word	0x00000000


	//----- nvinfo : EIATTR_MIN_STACK_SIZE
	.align		4
.L_2415:
        /*37f8*/ 	.byte	0x04, 0x12
        /*37fa*/ 	.short	(.L_2417 - .L_2416)
	.align		4
.L_2416:
        /*37fc*/ 	.word	index@(_ZN43_GLOBAL__N__9ae7fba5_10_SoftMax_cu_9f978f6320softmax_warp_forwardIdddLi6ELb0ELb1EEEvPT0_PKT_iiiPKbib)
        /*3800*/ 	.word	0x00000000


	//----- nvinfo : EIATTR_MIN_STACK_SIZE
	.align		4
.L_2417:
        /*3804*/ 	.byte	0x04, 0x12
        /*3806*/ 	.short	(.L_2419 - .L_2418)
	.align		4
.L_2418:
        /*3808*/ 	.word	index@(_ZN43_GLOBAL__N__9ae7fba5_10_SoftMax_cu_9f978f6320softmax_warp_forwardIdddLi5ELb0ELb1EEEvPT0_PKT_iiiPKbib)
        /*380c*/ 	.word	0x00000000


	//----- nvinfo : EIATTR_MIN_STACK_SIZE
	.align		4
.L_2419:
        /*3810*/ 	.byte	0x04, 0x12
        /*3812*/ 	.short	(.L_2421 - .L_2420)
	.align		4
.L_2420:
        /*3814*/ 	.word	index@(_ZN43_GLOBAL__N__9ae7fba5_10_SoftMax_cu_9f978f6320softmax_warp_forwardIdddLi4ELb0ELb1EEEvPT0_PKT_iiiPKbib)
        /*3818*/ 	.word	0x00000000


	//----- nvinfo : EIATTR_MIN_STACK_SIZE
	.align		4
.L_2421:
        /*381c*/ 	.byte	0x04, 0x12
        /*381e*/ 	.short	(.L_2423 - .L_2422)
	.align		4
.L_2422:
        /*3820*/ 	.word	index@(_ZN43_GLOBAL__N__9ae7fba5_10_SoftMax_cu_9f978f6320softmax_warp_forwardIdddLi3ELb0ELb1EEEvPT0_PKT_iiiPKbib)
        /*3824*/ 	.word	0x00000000


	//----- nvinfo : EIATTR_MIN_STACK_SIZE
	.align		4
.L_2423:
        /*3828*/ 	.byte	0x04, 0x12
        /*382a*/ 	.short	(.L_2425 - .L_2424)
	.align		4
.L_2424:
        /*382c*/ 	.word	index@(_ZN43_GLOBAL__N__9ae7fba5_10_SoftMax_cu_9f978f6320softmax_warp_forwardIdddLi2ELb0ELb1EEEvPT0_PKT_iiiPKbib)
        /*3830*/ 	.word	0x00000000


	//----- nvinfo : EIATTR_MIN_STACK_SIZE
	.align		4
.L_2425:
        /*3834*/ 	.byte	0x04, 0x12
        /*3836*/ 	.short	(.L_2427 - .L_2426)
	.align		4
.L_2426:
        /*3838*/ 	.word	index@(_ZN43_GLOBAL__N__9ae7fba5_10_SoftMax_cu_9f978f6320softmax_warp_forwardIdddLi1ELb0ELb1EEEvPT0_PKT_iiiPKbib)
        /*383c*/ 	.word	0x00000000


	//----- nvinfo : EIATTR_MIN_STACK_SIZE
	.align		4
.L_2427:
        /*3840*/ 	.byte	0x04, 0x12
        /*3842*/ 	.short	(.L_2429 - .L_2428)
	.align		4
.L_2428:
        /*3844*/ 	.word	index@(_ZN43_GLOBAL__N__9ae7fba5_10_SoftMax_cu_9f978f6320softmax_warp_forwardIdddLi0ELb0ELb1EEEvPT0_PKT_iiiPKbib)
        /*3848*/ 	.word	0x00000000


	//----- nvinfo : EIATTR_MIN_STACK_SIZE
	.align		4
.L_2429:
        /*384c*/ 	.byte	0x04, 0x12
        /*384e*/ 	.short	(.L_2431 - .L_2430)
	.align		4
.L_2430:
        /*3850*/ 	.word	index@(_ZN43_GLOBAL__N__9ae7fba5_10_SoftMax_cu_9f978f6321softmax_warp_backwardIfN3c108BFloat16EfLi10ELb0ELb0EEEvPT0_PKT_S7_iiiPKb)
        /*3854*/ 	.word	0x00000000


	//----- nvinfo : EIATTR_MIN_STACK_SIZE
	.align		4
.L_2431:
        /*3858*/ 	.byte	0x04, 0x12
        /*385a*/ 	.short	(.L_2433 - .L_2432)
	.align		4
.L_2432:
        /*385c*/ 	.word	index@(_ZN43_GLOBAL__N__9ae7fba5_10_SoftMax_cu_9f978f6321softmax_warp_backwardIfN3c108BFloat16EfLi9ELb0ELb0EEEvPT0_PKT_S7_iiiPKb)
        /*3860*/ 	.word	0x00000000


	//----- nvinfo : EIATTR_MIN_STACK_SIZE
	.align		4
.L_2433:
        /*3864*/ 	.byte	0x04, 0x12
        /*3866*/ 	.short	(.L_2435 - .L_2434)
	.align		4
.L_2434:
        /*3868*/ 	.word	index@(_ZN43_GLOBAL__N__9ae7fba5_10_SoftMax_cu_9f978f6321softmax_warp_backwardIfN3c108BFloat16EfLi8ELb0ELb0EEEvPT0_PKT_S7_iiiPKb)
        /*386c*/ 	.word	0x00000000


	//----- nvinfo : EIATTR_MIN_STACK_SIZE
	.align		4
.L_2435:
        /*3870*/ 	.byte	0x04, 0x12
        /*3872*/ 	.short	(.L_2437 - .L_2436)
	.align		4
.L_2436:
        /*3874*/ 	.word	index@(_ZN43_GLOBAL__N__9ae7fba5_10_SoftMax_cu_9f978f6321softmax_warp_backwardIfN3c108BFloat16EfLi7ELb0ELb0EEEvPT0_PKT_S7_iiiPKb)
        /*3878*/ 	.word	0x00000000


	//----- nvinfo : EIATTR_MIN_STACK_SIZE
	.align		4
.L_2437:
        /*387c*/ 	.byte	0x04, 0x12
        /*387e*/ 	.short	(.L_2439 - .L_2438)
	.align		4
.L_2438:
        /*3880*/ 	.word	index@(_ZN43_GLOBAL__N__9ae7fba5_10_SoftMax_cu_9f978f6321softmax_warp_backwardIfN3c108BFloat16EfLi6ELb0ELb0EEEvPT0_PKT_S7_iiiPKb)
        /*3884*/ 	.word	0x00000000


	//----- nvinfo : EIATTR_MIN_STACK_SIZE
	.align		4
.L_2439:
        /*3888*/ 	.byte	0x04, 0x12
        /*388a*/ 	.short	(.L_2441 - .L_2440)
	.align		4
.L_2440:
        /*388c*/ 	.word	index@(_ZN43_GLOBAL__N__9ae7fba5_10_SoftMax_cu_9f978f6321softmax_warp_backwardIfN3c108BFloat16EfLi5ELb0ELb0EEEvPT0_PKT_S7_iiiPKb)
        /*3890*/ 	.word	0x00000000


	//----- nvinfo : EIATTR_MIN_STACK_SIZE
	.align		4
.L_2441:
        /*3894*/ 	.byte	0x04, 0x12
        /*3896*/ 	.short	(.L_2443 - .L_2442)
	.align		4
.L_2442:
        /*3898*/ 	.word	index@(_ZN43_GLOBAL__N__9ae7fba5_10_SoftMax_cu_9f978f6321softmax_warp_backwardIfN3c108BFloat16EfLi4ELb0ELb0EEEvPT0_PKT_S7_iiiPKb)
        /*389c*/ 	.word	0x00000000


	//----- nvinfo : EIATTR_MIN_STACK_SIZE
	.align		4
.L_2443:
        /*38a0*/ 	.byte	0x04, 0x12
        /*38a2*/ 	.short	(.L_2445 - .L_2444)
	.align		4
.L_2444:
        /*38a4*/ 	.word	index@(_ZN43_GLOBAL__N__9ae7fba5_10_SoftMax_cu_9f978f6321softmax_warp_backwardIfN3c108BFloat16EfLi3ELb0ELb0EEEvPT0_PKT_S7_iiiPKb)
        /*38a8*/ 	.word	0x00000000


	//----- nvinfo : EIATTR_MIN_STACK_SIZE
	.align		4
.L_2445:
        /*38ac*/ 	.byte	0x04, 0x12
        /*38ae*/ 	.short	(.L_2447 - .L_2446)
	.align		4
.L_2446:
        /*38b0*/ 	.word	index@(_ZN43_GLOBAL__N__9ae7fba5_10_SoftMax_cu_9f978f6321softmax_warp_backwardIfN3c108BFloat16EfLi2ELb0ELb0EEEvPT0_PKT_S7_iiiPKb)
        /*38b4*/ 	.word	0x00000000


	//----- nvinfo : EIATTR_MIN_STACK_SIZE
	.align		4
.L_2447:
        /*38b8*/ 	.byte	0x04, 0x12
        /*38ba*/ 	.short	(.L_2449 - .L_2448)
	.align		4
.L_2448:
        /*38bc*/ 	.word	index@(_ZN43_GLOBAL__N__9ae7fba5_10_SoftMax_cu_9f978f6321softmax_warp_backwardIfN3c108BFloat16EfLi1ELb0ELb0EEEvPT0_PKT_S7_iiiPKb)
        /*38c0*/ 	.word	0x00000000


	//----- nvinfo : EIATTR_MIN_STACK_SIZE
	.align		4
.L_2449:
        /*38c4*/ 	.byte	0x04, 0x12
        /*38c6*/ 	.short	(.L_2451 - .L_2450)
	.align		4
.L_2450:
        /*38c8*/ 	.word	index@(_ZN43_GLOBAL__N__9ae7fba5_10_SoftMax_cu_9f978f6321softmax_warp_backwardIfN3c108BFloat16EfLi0ELb0ELb0EEEvPT0_PKT_S7_iiiPKb)
        /*38cc*/ 	.word	0x00000000


	//----- nvinfo : EIATTR_MIN_STACK_SIZE
	.align		4
.L_2451:
        /*38d0*/ 	.byte	0x04, 0x12
        /*38d2*/ 	.short	(.L_2453 - .L_2452)
	.align		4
.L_2452:
        /*38d4*/ 	.word	index@(_ZN43_GLOBAL__N__9ae7fba5_10_SoftMax_cu_9f978f6321softmax_warp_backwardIN3c108BFloat16ES2_fLi10ELb0ELb0EEEvPT0_PKT_S7_iiiPKb)
        /*38d8*/ 	.word	0x00000000


	//----- nvinfo : EIATTR_MIN_STACK_SIZE
	.align		4
.L_2453:
        /*38dc*/ 	.byte	0x04, 0x12
        /*38de*/ 	.short	(.L_2455 - .L_2454)
	.align		4
.L_2454:
        /*38e0*/ 	.word	index@(_ZN43_GLOBAL__N__9ae7fba5_10_SoftMax_cu_9f978f6321softmax_warp_backwardIN3c108BFloat16ES2_fLi9ELb0ELb0EEEvPT0_PKT_S7_iiiPKb)
        /*38e4*/ 	.word	0x00000000


	//----- nvinfo : EIATTR_MIN_STACK_SIZE
	.align		4
.L_2455:
        /*38e8*/ 	.byte	0x04, 0x12
        /*38ea*/ 	.short	(.L_2457 - .L_2456)
	.align		4
.L_2456:
        /*38ec*/ 	.word	index@(_ZN43_GLOBAL__N__9ae7fba5_10_SoftMax_cu_9f978f6321softmax_warp_backwardIN3c108BFloat16ES2_fLi8ELb0ELb0EEEvPT0_PKT_S7_iiiPKb)
        /*38f0*/ 	.word	0x00000000


	//----- nvinfo : EIATTR_MIN_STACK_SIZE
	.align		4
.L_2457:
        /*38f4*/ 	.byte	0x04, 0x12
        /*38f6*/ 	.short	(.L_2459 - .L_2458)
	.align		4
.L_2458:
        /*38f8*/ 	.word	index@(_ZN43_GLOBAL__N__9ae7fba5_10_SoftMax_cu_9f978f6321softmax_warp_backwardIN3c108BFloat16ES2_fLi7ELb0ELb0EEEvPT0_PKT_S7_iiiPKb)
        /*38fc*/ 	.word	0x00000000


	//----- nvinfo : EIATTR_MIN_STACK_SIZE
	.align		4
.L_2459:
        /*3900*/ 	.byte	0x04, 0x12
        /*3902*/ 	.short	(.L_2461 - .L_2460)
	.align		4
.L_2460:
        /*3904*/ 	.word	index@(_ZN43_GLOBAL__N__9ae7fba5_10_SoftMax_cu_9f978f6321softmax_warp_backwardIN3c108BFloat16ES2_fLi6ELb0ELb0EEEvPT0_PKT_S7_iiiPKb)
        /*3908*/ 	.word	0x00000000


	//----- nvinfo : EIATTR_MIN_STACK_SIZE
	.align		4
.L_2461:
        /*390c*/ 	.byte	0x04, 0x12
        /*390e*/ 	.short	(.L_2463 - .L_2462)
	.align		4
.L_2462:
        /*3910*/ 	.word	index@(_ZN43_GLOBAL__N__9ae7fba5_10_SoftMax_cu_9f978f6321softmax_warp_backwardIN3c108BFloat16ES2_fLi5ELb0ELb0EEEvPT0_PKT_S7_iiiPKb)
        /*3914*/ 	.word	0x00000000


	//----- nvinfo : EIATTR_MIN_STACK_SIZE
	.align		4
.L_2463:
        /*3918*/ 	.byte	0x04, 0x12
        /*391a*/ 	.short	(.L_2465 - .L_2464)
	.align		4
.L_2464:
        /*391c*/ 	.word	index@(_ZN43_GLOBAL__N__9ae7fba5_10_SoftMax_cu_9f978f6321softmax_warp_backwardIN3c108BFloat16ES2_fLi4ELb0ELb0EEEvPT0_PKT_S7_iiiPKb)
        /*3920*/ 	.word	0x00000000


	//----- nvinfo : EIATTR_MIN_STACK_SIZE
	.align		4
.L_2465:
        /*3924*/ 	.byte	0x04, 0x12
        /*3926*/ 	.short	(.L_2467 - .L_2466)
	.align		4
.L_2466:
        /*3928*/ 	.word	index@(_ZN43_GLOBAL__N__9ae7fba5_10_SoftMax_cu_9f978f6321softmax_warp_backwardIN3c108BFloat16ES2_fLi3ELb0ELb0EEEvPT0_PKT_S7_iiiPKb)
        /*392c*/ 	.word	0x00000000


	//----- nvinfo : EIATTR_MIN_STACK_SIZE
	.align		4
.L_2467:
        /*3930*/ 	.byte	0x04, 0x12
        /*3932*/ 	.short	(.L_2469 - .L_2468)
	.align		4
.L_2468:
        /*3934*/ 	.word	index@(_ZN43_GLOBAL__N__9ae7fba5_10_SoftMax_cu_9f978f6321softmax_warp_backwardIN3c108BFloat16ES2_fLi2ELb0ELb0EEEvPT0_PKT_S7_iiiPKb)
        /*3938*/ 	.word	0x00000000


	//----- nvinfo : EIATTR_MIN_STACK_SIZE
	.align		4
.L_2469:
        /*393c*/ 	.byte	0x04, 0x12
        /*393e*/ 	.short	(.L_2471 - .L_2470)
	.align		4
.L_2470:
        /*3940*/ 	.word	index@(_ZN43_GLOBAL__N__9ae7fba5_10_SoftMax_cu_9f978f6321softmax_warp_backwardIN3c108BFloat16ES2_fLi1ELb0ELb0EEEvPT0_PKT_S7_iiiPKb)
        /*3944*/ 	.word	0x00000000


	//----- nvinfo : EIATTR_MIN_STACK_SIZE
	.align		4
.L_2471:
        /*3948*/ 	.byte	0x04, 0x12
        /*394a*/ 	.short	(.L_2473 - .L_2472)
	.align		4
.L_2472:
        /*394c*/ 	.word	index@(_ZN43_GLOBAL__N__9ae7fba5_10_SoftMax_cu_9f978f6321softmax_warp_backwardIN3c108BFloat16ES2_fLi0ELb0ELb0EEEvPT0_PKT_S7_iiiPKb)
        /*3950*/ 	.word	0x00000000


	//----- nvinfo : EIATTR_MIN_STACK_SIZE
	.align		4
.L_2473:
        /*3954*/ 	.byte	0x04, 0x12
        /*3956*/ 	.short	(.L_2475 - .L_2474)
	.align		4
.L_2474:
        /*3958*/ 	.word	index@(_ZN43_GLOBAL__N__9ae7fba5_10_SoftMax_cu_9f978f6321softmax_warp_backwardIfN3c104HalfEfLi10ELb0ELb0EEEvPT0_PKT_S7_iiiPKb)
        /*395c*/ 	.word	0x00000000


	//----- nvinfo : EIATTR_MIN_STACK_SIZE
	.align		4
.L_2475:
        /*3960*/ 	.byte	0x04, 0x12
        /*3962*/ 	.short	(.L_2477 - .L_2476)
	.align		4
.L_2476:
        /*3964*/ 	.word	index@(_ZN43_GLOBAL__N__9ae7fba5_10_SoftMax_cu_9f978f6321softmax_warp_backwardIfN3c104HalfEfLi9ELb0ELb0EEEvPT0_PKT_S7_iiiPKb)
        /*3968*/ 	.word	0x00000000


	//----- nvinfo : EIATTR_MIN_STACK_SIZE
	.align		4
.L_2477:
        /*396c*/ 	.byte	0x04, 0x12
        /*396e*/ 	.short	(.L_2479 - .L_2478)
	.align		4
.L_2478:
        /*3970*/ 	.word	index@(_ZN43_GLOBAL__N__9ae7fba5_10_SoftMax_cu_9f978f6321softmax_warp_backwardIfN3c104HalfEfLi8ELb0ELb0EEEvPT0_PKT_S7_iiiPKb)
        /*3974*/ 	.word	0x00000000


	//----- nvinfo : EIATTR_MIN_STACK_SIZE
	.align		4
.L_2479:
        /*3978*/ 	.byte	0x04, 0x12
        /*397a*/ 	.short	(.L_2481 - .L_2480)
	.align		4
.L_2480:
        /*397c*/ 	.word	index@(_ZN43_GLOBAL__N__9ae7fba5_10_SoftMax_cu_9f978f6321softmax_warp_backwardIfN3c104HalfEfLi7ELb0ELb0EEEvPT0_PKT_S7_iiiPKb)
        /*3980*/ 	.word	0x00000000


	//----- nvinfo : EIATTR_MIN_STACK_SIZE
	.align		4
.L_2481:
        /*3984*/ 	.byte	0x04, 0x12
        /*3986*/ 	.short	(.L_2483 - .L_2482)
	.align		4
.L_2482:
        /*3988*/ 	.word	index@(_ZN43_GLOBAL__N__9ae7fba5_10_SoftMax_cu_9f978f6321softmax_warp_backwardIfN3c104HalfEfLi6ELb0ELb0EEEvPT0_PKT_S7_iiiPKb)
        /*398c*/ 	.word	0x00000000


	//----- nvinfo : EIATTR_MIN_STACK_SIZE
	.align		4
.L_2483:
        /*3990*/ 	.byte	0x04, 0x12
        /*3992*/ 	.short	(.L_2485 - .L_2484)
	.align		4
.L_2484:
        /*3994*/ 	.word	index@(_ZN43_GLOBAL__N__9ae7fba5_10_SoftMax_cu_9f978f6321softmax_warp_backwardIfN3c104HalfEfLi5ELb0ELb0EEEvPT0_PKT_S7_iiiPKb)
        /*3998*/ 	.word	0x00000000


	//----- nvinfo : EIATTR_MIN_STACK_SIZE
	.align		4
.L_2485:
        /*399c*/ 	.byte	0x04, 0x12
        /*399e*/ 	.short	(.L_2487 - .L_2486)
	.align		4
.L_2486:
        /*39a0*/ 	.word	index@(_ZN43_GLOBAL__N__9ae7fba5_10_SoftMax_cu_9f978f6321softmax_warp_backwardIfN3c104HalfEfLi4ELb0ELb0EEEvPT0_PKT_S7_iiiPKb)
        /*39a4*/ 	.word	0x00000000


	//----- nvinfo : EIATTR_MIN_STACK_SIZE
	.align		4
.L_2487:
        /*39a8*/ 	.byte	0x04, 0x12
        /*39aa*/ 	.short	(.L_2489 - .L_2488)
	.align		4
.L_2488:
        /*39ac*/ 	.word	index@(_ZN43_GLOBAL__N__9ae7fba5_10_SoftMax_cu_9f978f6321softmax_warp_backwardIfN3c104HalfEfLi3ELb0ELb0EEEvPT0_PKT_S7_iiiPKb)
        /*39b0*/ 	.word	0x00000000


	//----- nvinfo : EIATTR_MIN_STACK_SIZE
	.align		4
.L_2489:
        /*39b4*/ 	.byte	0x04, 0x12
        /*39b6*/ 	.short	(.L_2491 - .L_2490)
	.align		4
.L_2490:
        /*39b8*/ 	.word	index@(_ZN43_GLOBAL__N__9ae7fba5_10_SoftMax_cu_9f978f6321softmax_warp_backwardIfN3c104HalfEfLi2ELb0ELb0EEEvPT0_PKT_S7_iiiPKb)
        /*39bc*/ 	.word	0x00000000


	//----- nvinfo : EIATTR_MIN_STACK_SIZE
	.align		4
.L_2491:
        /*39c0*/ 	.byte	0x04, 0x12
        /*39c2*/ 	.short	(.L_2493 - .L_2492)
	.align		4
.L_2492:
        /*39c4*/ 	.word	index@(_ZN43_GLOBAL__N__9ae7fba5_10_SoftMax_cu_9f978f6321softmax_warp_backwardIfN3c104HalfEfLi1ELb0ELb0EEEvPT0_PKT_S7_iiiPKb)
        /*39c8*/ 	.word	0x00000000


	//----- nvinfo : EIATTR_MIN_STACK_SIZE
	.align		4
.L_2493:
        /*39cc*/ 	.byte	0x04, 0x12
        /*39ce*/ 	.short	(.L_2495 - .L_2494)
	.align		4
.L_2494:
        /*39d0*/ 	.word	index@(_ZN43_GLOBAL__N__9ae7fba5_10_SoftMax_cu_9f978f6321softmax_warp_backwardIfN3c104HalfEfLi0ELb0ELb0EEEvPT0_PKT_S7_iiiPKb)
        /*39d4*/ 	.word	0x00000000


	//----- nvinfo : EIATTR_MIN_STACK_SIZE
	.align		4
.L_2495:
        /*39d8*/ 	.byte	0x04, 0x12
        /*39da*/ 	.short	(.L_2497 - .L_2496)
	.align		4
.L_2496:
        /*39dc*/ 	.word	index@(_ZN43_GLOBAL__N__9ae7fba5_10_SoftMax_cu_9f978f6321softmax_warp_backwardIN3c104HalfES2_fLi10ELb0ELb0EEEvPT0_PKT_S7_iiiPKb)
        /*39e0*/ 	.word	0x00000000


	//----- nvinfo : EIATTR_MIN_STACK_SIZE
	.align		4
.L_2497:
        /*39e4*/ 	.byte	0x04, 0x12
        /*39e6*/ 	.short	(.L_2499 - .L_2498)
	.align		4
.L_2498:
        /*39e8*/ 	.word	index@(_ZN43_GLOBAL__N__9ae7fba5_10_SoftMax_cu_9f978f6321softmax_warp_backwardIN3c104HalfES2_fLi9ELb0ELb0EEEvPT0_PKT_S7_iiiPKb)
        /*39ec*/ 	.word	0x00000000


	//----- nvinfo : EIATTR_MIN_STACK_SIZE
	.align		4
.L_2499:
        /*39f0*/ 	.byte	0x04, 0x12
        /*39f2*/ 	.short	(.L_2501 - .L_2500)
	.align		4
.L_2500:
        /*39f4*/ 	.word	index@(_ZN43_GLOBAL__N__9ae7fba5_10_SoftMax_cu_9f978f6321softmax_warp_backwardIN3c104HalfES2_fLi8ELb0ELb0EEEvPT0_PKT_S7_iiiPKb)
        /*39f8*/ 	.word	0x00000000


	//----- nvinfo : EIATTR_MIN_STACK_SIZE
	.align		4
.L_2501:
        /*39fc*/ 	.byte	0x04, 0x12
        /*39fe*/ 	.short	(.L_2503 - .L_2502)
	.align		4
.L_2502:
        /*3a00*/ 	.word	index@(_ZN43_GLOBAL__N__9ae7fba5_10_SoftMax_cu_9f978f6321softmax_warp_backwardIN3c104HalfES2_fLi7ELb0ELb0EEEvPT0_PKT_S7_iiiPKb)
        /*3a04*/ 	.word	0x00000000


	//----- nvinfo : EIATTR_MIN_STACK_SIZE
	.align		4
.L_2503:
        /*3a08*/ 	.byte	0x04, 0x12
        /*3a0a*/ 	.short	(.L_2505 - .L_2504)
	.align		4
.L_2504:
        /*3a0c*/ 	.word	index@(_ZN43_GLOBAL__N__9ae7fba5_10_SoftMax_cu_9f978f6321softmax_warp_backwardIN3c104HalfES2_fLi6ELb0ELb0EEEvPT0_PKT_S7_iiiPKb)
        /*3a10*/ 	.word	0x00000000


	//----- nvinfo : EIATTR_MIN_STACK_SIZE
	.align		4
.L_2505:
        /*3a14*/ 	.byte	0x04, 0x12
        /*3a16*/ 	.short	(.L_2507 - .L_2506)
	.align		4
.L_2506:
        /*3a18*/ 	.word	index@(_ZN43_GLOBAL__N__9ae7fba5_10_SoftMax_cu_9f978f6321softmax_warp_backwardIN3c104HalfES2_fLi5ELb0ELb0EEEvPT0_PKT_S7_iiiPKb)
        /*3a1c*/ 	.word	0x00000000


	//----- nvinfo : EIATTR_MIN_STACK_SIZE
	.align		4
.L_2507:
        /*3a20*/ 	.byte	0x04, 0x12
        /*3a22*/ 	.short	(.L_2509 - .L_2508)
	.align		4
.L_2508:
        /*3a24*/ 	.word	index@(_ZN43_GLOBAL__N__9ae7fba5_10_SoftMax_cu_9f978f6321softmax_warp_backwardIN3c104HalfES2_fLi4ELb0ELb0EEEvPT0_PKT_S7_iiiPKb)
        /*3a28*/ 	.word	0x00000000


	//----- nvinfo : EIATTR_MIN_STACK_SIZE
	.align		4
.L_2509:
        /*3a2c*/ 	.byte	0x04, 0x12
        /*3a2e*/ 	.short	(.L_2511 - .L_2510)
	.align		4
.L_2510:
        /*3a30*/ 	.word	index@(_ZN43_GLOBAL__N__9ae7fba5_10_SoftMax_cu_9f978f6321softmax_warp_backwardIN3c104HalfES2_fLi3ELb0ELb0EEEvPT0_PKT_S7_iiiPKb)
        /*3a34*/ 	.word	0x00000000


	//----- nvinfo : EIATTR_MIN_STACK_SIZE
	.align		4
.L_2511:
        /*3a38*/ 	.byte	0x04, 0x12
        /*3a3a*/ 	.short	(.L_2513 - .L_2512)
	.align		4
.L_2512:
        /*3a3c*/ 	.word	index@(_ZN43_GLOBAL__N__9ae7fba5_10_SoftMax_cu_9f978f6321softmax_warp_backwardIN3c104HalfES2_fLi2ELb0ELb0EEEvPT0_PKT_S7_iiiPKb)
        /*3a40*/ 	.word	0x00000000


	//----- nvinfo : EIATTR_MIN_STACK_SIZE
	.align		4
.L_2513:
        /*3a44*/ 	.byte	0x04, 0x12
        /*3a46*/ 	.short	(.L_2515 - .L_2514)
	.align		4
.L_2514:
        /*3a48*/ 	.word	index@(_ZN43_GLOBAL__N__9ae7fba5_10_SoftMax_cu_9f978f6321softmax_warp_backwardIN3c104HalfES2_fLi1ELb0ELb0EEEvPT0_PKT_S7_iiiPKb)
        /*3a4c*/ 	.word	0x00000000


	//----- nvinfo : EIATTR_MIN_STACK_SIZE
	.align		4
.L_2515:
        /*3a50*/ 	.byte	0x04, 0x12
        /*3a52*/ 	.short	(.L_2517 - .L_2516)
	.align		4
.L_2516:
        /*3a54*/ 	.word	index@(_ZN43_GLOBAL__N__9ae7fba5_10_SoftMax_cu_9f978f6321softmax_warp_backwardIN3c104HalfES2_fLi0ELb0ELb0EEEvPT0_PKT_S7_iiiPKb)
        /*3a58*/ 	.word	0x00000000


	//----- nvinfo : EIATTR_MIN_STACK_SIZE
	.align		4
.L_2517:
        /*3a5c*/ 	.byte	0x04, 0x12
        /*3a5e*/ 	.short	(.L_2519 - .L_2518)
	.align		4
.L_2518:
        /*3a60*/ 	.word	index@(_ZN43_GLOBAL__N__9ae7fba5_10_SoftMax_cu_9f978f6321softmax_warp_backwardIfffLi10ELb0ELb0EEEvPT0_PKT_S5_iiiPKb)
        /*3a64*/ 	.word	0x00000000


	//----- nvinfo : EIATTR_MIN_STACK_SIZE
	.align		4
.L_2519:
        /*3a68*/ 	.byte	0x04, 0x12
        /*3a6a*/ 	.short	(.L_2521 - .L_2520)
	.align		4
.L_2520:
        /*3a6c*/ 	.word	index@(_ZN43_GLOBAL__N__9ae7fba5_10_SoftMax_cu_9f978f6321softmax_warp_backwardIfffLi9ELb0ELb0EEEvPT0_PKT_S5_iiiPKb)
        /*3a70*/ 	.word	0x00000000


	//----- nvinfo : EIATTR_MIN_STACK_SIZE
	.align		4
.L_2521:
        /*3a74*/ 	.byte	0x04, 0x12
        /*3a76*/ 	.short	(.L_2523 - .L_2522)
	.align		4
.L_2522:
        /*3a78*/ 	.word	index@(_ZN43_GLOBAL__N__9ae7fba5_10_SoftMax_cu_9f978f6321softmax_warp_backwardIfffLi8ELb0ELb0EEEvPT0_PKT_S5_iiiPKb)
        /*3a7c*/ 	.word	0x00000000


	//----- nvinfo : EIATTR_MIN_STACK_SIZE
	.align		4
.L_2523:
        /*3a80*/ 	.byte	0x04, 0x12
        /*3a82*/ 	.short	(.L_2525 - .L_2524)
	.align		4
.L_2524:
        /*3a84*/ 	.word	index@(_ZN43_GLOBAL__N__9ae7fba5_10_SoftMax_cu_9f978f6321softmax_warp_backwardIfffLi7ELb0ELb0EEEvPT0_PKT_S5_iiiPKb)
        /*3a88*/ 	.word	0x00000000


	//----- nvinfo : EIATTR_MIN_STACK_SIZE
	.align		4
.L_2525:
        /*3a8c*/ 	.byte	0x04, 0x12
        /*3a8e*/ 	.short	(.L_2527 - .L_2526)
	.align		4
.L_2526:
        /*3a90*/ 	.word	index@(_ZN43_GLOBAL__N__9ae7fba5_10_SoftMax_cu_9f978f6321softmax_warp_backwardIfffLi6ELb0ELb0EEEvPT0_PKT_S5_iiiPKb)
        /*3a94*/ 	.word	0x00000000


	//----- nvinfo : EIATTR_MIN_STACK_SIZE
	.align		4
.L_2527:
        /*3a98*/ 	.byte	0x04, 0x12
        /*3a9a*/ 	.short	(.L_2529 - .L_2528)
	.align		4
.L_2528:
        /*3a9c*/ 	.word	index@(_ZN43_GLOBAL__N__9ae7fba5_10_SoftMax_cu_9f978f6321softmax_warp_backwardIfffLi5ELb0ELb0EEEvPT0_PKT_S5_iiiPKb)
        /*3aa0*/ 	.word	0x00000000


	//----- nvinfo : EIATTR_MIN_STACK_SIZE
	.align		4
.L_2529:
        /*3aa4*/ 	.byte	0x04, 0x12
        /*3aa6*/ 	.short	(.L_2531 - .L_2530)
	.align		4
.L_2530:
        /*3aa8*/ 	.word	index@(_ZN43_GLOBAL__N__9ae7fba5_10_SoftMax_cu_9f978f6321softmax_warp_backwardIfffLi4ELb0ELb0EEEvPT0_PKT_S5_iiiPKb)
        /*3aac*/ 	.word	0x00000000


	//----- nvinfo : EIATTR_MIN_STACK_SIZE
	.align		4
.L_2531:
        /*3ab0*/ 	.byte	0x04, 0x12
        /*3ab2*/ 	.short	(.L_2533 - .L_2532)
	.align		4
.L_2532:
        /*3ab4*/ 	.word	index@(_ZN43_GLOBAL__N__9ae7fba5_10_SoftMax_cu_9f978f6321softmax_warp_backwardIfffLi3ELb0ELb0EEEvPT0_PKT_S5_iiiPKb)
        /*3ab8*/ 	.word	0x00000000


	//----- nvinfo : EIATTR_MIN_STACK_SIZE
	.align		4
.L_2533:
        /*3abc*/ 	.byte	0x04, 0x12
        /*3abe*/ 	.short	(.L_2535 - .L_2534)
	.align		4
.L_2534:
        /*3ac0*/ 	.word	index@(_ZN43_GLOBAL__N__9ae7fba5_10_SoftMax_cu_9f978f6321softmax_warp_backwardIfffLi2ELb0ELb0EEEvPT0_PKT_S5_iiiPKb)
        /*3ac4*/ 	.word	0x00000000


	//----- nvinfo : EIATTR_MIN_STACK_SIZE
	.align		4
.L_2535:
        /*3ac8*/ 	.byte	0x04, 0x12
        /*3aca*/ 	.short	(.L_2537 - .L_2536)
	.align		4
.L_2536:
        /*3acc*/ 	.word	index@(_ZN43_GLOBAL__N__9ae7fba5_10_SoftMax_cu_9f978f6321softmax_warp_backwardIfffLi1ELb0ELb0EEEvPT0_PKT_S5_iiiPKb)
        /*3ad0*/ 	.word	0x00000000


	//----- nvinfo : EIATTR_MIN_STACK_SIZE
	.align		4
.L_2537:
        /*3ad4*/ 	.byte	0x04, 0x12
        /*3ad6*/ 	.short	(.L_2539 - .L_2538)
	.align		4
.L_2538:
        /*3ad8*/ 	.word	index@(_ZN43_GLOBAL__N__9ae7fba5_10_SoftMax_cu_9f978f6321softmax_warp_backwardIfffLi0ELb0ELb0EEEvPT0_PKT_S5_iiiPKb)
        /*3adc*/ 	.word	0x00000000


	//----- nvinfo : EIATTR_MIN_STACK_SIZE
	.align		4
.L_2539:
        /*3ae0*/ 	.byte	0x04, 0x12
        /*3ae2*/ 	.short	(.L_2541 - .L_2540)
	.align		4
.L_2540:
        /*3ae4*/ 	.word	index@(_ZN43_GLOBAL__N__9ae7fba5_10_SoftMax_cu_9f978f6321softmax_warp_backwardIdddLi10ELb0ELb0EEEvPT0_PKT_S5_iiiPKb)
        /*3ae8*/ 	.word	0x00000000


	//----- nvinfo : EIATTR_MIN_STACK_SIZE
	.align		4
.L_2541:
        /*3aec*/ 	.byte	0x04, 0x12
        /*3aee*/ 	.short	(.L_2543 - .L_2542)
	.align		4
.L_2542:
        /*3af0*/ 	.word	index@(_ZN43_GLOBAL__N__9ae7fba5_10_SoftMax_cu_9f978f6321softmax_warp_backwardIdddLi9ELb0ELb0EEEvPT0_PKT_S5_iiiPKb)
        /*3af4*/ 	.word	0x00000000


	//----- nvinfo : EIATTR_MIN_STACK_SIZE
	.align		4
.L_2543:
        /*3af8*/ 	.byte	0x04, 0x12
        /*3afa*/ 	.short	(.L_2545 - .L_2544)
	.align		4
.L_2544:
        /*3afc*/ 	.word	index@(_ZN43_GLOBAL__N__9ae7fba5_10_SoftMax_cu_9f978f6321softmax_warp_backwardIdddLi8ELb0ELb0EEEvPT0_PKT_S5_iiiPKb)
        /*3b00*/ 	.word	0x00000000


	//----- nvinfo : EIATTR_MIN_STACK_SIZE
	.align		4
.L_2545:
        /*3b04*/ 	.byte	0x04, 0x12
        /*3b06*/ 	.short	(.L_2547 - .L_2546)
	.align		4
.L_2546:
        /*3b08*/ 	.word	index@(_ZN43_GLOBAL__N__9ae7fba5_10_SoftMax_cu_9f978f6321softmax_warp_backwardIdddLi7ELb0ELb0EEEvPT0_PKT_S5_iiiPKb)
        /*3b0c*/ 	.word	0x00000000


	//----- nvinfo : EIATTR_MIN_STACK_SIZE
	.align		4
.L_2547:
        /*3b10*/ 	.byte	0x04, 0x12
        /*3b12*/ 	.short	(.L_2549 - .L_2548)
	.align		4
.L_2548:
        /*3b14*/ 	.word	index@(_ZN43_GLOBAL__N__9ae7fba5_10_SoftMax_cu_9f978f6321softmax_warp_backwardIdddLi6ELb0ELb0EEEvPT0_PKT_S5_iiiPKb)
        /*3b18*/ 	.word	0x00000000


	//----- nvinfo : EIATTR_MIN_STACK_SIZE
	.align		4
.L_2549:
        /*3b1c*/ 	.byte	0x04, 0x12
        /*3b1e*/ 	.short	(.L_2551 - .L_2550)
	.align		4
.L_2550:
        /*3b20*/ 	.word	index@(_ZN43_GLOBAL__N__9ae7fba5_10_SoftMax_cu_9f978f6321softmax_warp_backwardIdddLi5ELb0ELb0EEEvPT0_PKT_S5_iiiPKb)
        /*3b24*/ 	.word	0x00000000


	//----- nvinfo : EIATTR_MIN_STACK_SIZE
	.align		4
.L_2551:
        /*3b28*/ 	.byte	0x04, 0x12
        /*3b2a*/ 	.short	(.L_2553 - .L_2552)
	.align		4
.L_2552:
        /*3b2c*/ 	.word	index@(_ZN43_GLOBAL__N__9ae7fba5_10_SoftMax_cu_9f978f6321softmax_warp_backwardIdddLi4ELb0ELb0EEEvPT0_PKT_S5_iiiPKb)
        /*3b30*/ 	.word	0x00000000


	//----- nvinfo : EIATTR_MIN_STACK_SIZE
	.align		4
.L_2553:
        /*3b34*/ 	.byte	0x04, 0x12
        /*3b36*/ 	.short	(.L_2555 - .L_2554)
	.align		4
.L_2554:
        /*3b38*/ 	.word	index@(_ZN43_GLOBAL__N__9ae7fba5_10_SoftMax_cu_9f978f6321softmax_warp_backwardIdddLi3ELb0ELb0EEEvPT0_PKT_S5_iiiPKb)
        /*3b3c*/ 	.word	0x00000000


	//----- nvinfo : EIATTR_MIN_STACK_SIZE
	.align		4
.L_2555:
        /*3b40*/ 	.byte	0x04, 0x12
        /*3b42*/ 	.short	(.L_2557 - .L_2556)
	.align		4
.L_2556:
        /*3b44*/ 	.word	index@(_ZN43_GLOBAL__N__9ae7fba5_10_SoftMax_cu_9f978f6321softmax_warp_backwardIdddLi2ELb0ELb0EEEvPT0_PKT_S5_iiiPKb)
        /*3b48*/ 	.word	0x00000000


	//----- nvinfo : EIATTR_MIN_STACK_SIZE
	.align		4
.L_2557:
        /*3b4c*/ 	.byte	0x04, 0x12
        /*3b4e*/ 	.short	(.L_2559 - .L_2558)
	.align		4
.L_2558:
        /*3b50*/ 	.word	index@(_ZN43_GLOBAL__N__9ae7fba5_10_SoftMax_cu_9f978f6321softmax_warp_backwardIdddLi1ELb0ELb0EEEvPT0_PKT_S5_iiiPKb)
        /*3b54*/ 	.word	0x00000000


	//----- nvinfo : EIATTR_MIN_STACK_SIZE
	.align		4
.L_2559:
        /*3b58*/ 	.byte	0x04, 0x12
        /*3b5a*/ 	.short	(.L_2561 - .L_2560)
	.align		4
.L_2560:
        /*3b5c*/ 	.word	index@(_ZN43_GLOBAL__N__9ae7fba5_10_SoftMax_cu_9f978f6321softmax_warp_backwardIdddLi0ELb0ELb0EEEvPT0_PKT_S5_iiiPKb)
        /*3b60*/ 	.word	0x00000000


	//----- nvinfo : EIATTR_MIN_STACK_SIZE
	.align		4
.L_2561:
        /*3b64*/ 	.byte	0x04, 0x12
        /*3b66*/ 	.short	(.L_2563 - .L_2562)
	.align		4
.L_2562:
        /*3b68*/ 	.word	index@(_ZN43_GLOBAL__N__9ae7fba5_10_SoftMax_cu_9f978f6320softmax_warp_forwardIN3c108BFloat16EffLi11ELb0ELb0EEEvPT0_PKT_iiiPKbib)
        /*3b6c*/ 	.word	0x00000000


	//----- nvinfo : EIATTR_MIN_STACK_SIZE
	.align		4
.L_2563:
        /*3b70*/ 	.byte	0x04, 0x12
        /*3b72*/ 	.short	(.L_2565 - .L_2564)
	.align		4
.L_2564:
        /*3b74*/ 	.word	index@(_ZN43_GLOBAL__N__9ae7fba5_10_SoftMax_cu_9f978f6320softmax_warp_forwardIN3c108BFloat16EffLi10ELb0ELb0EEEvPT0_PKT_iiiPKbib)
        /*3b78*/ 	.word	0x00000000


	//----- nvinfo : EIATTR_MIN_STACK_SIZE
	.align		4
.L_2565:
        /*3b7c*/ 	.byte	0x04, 0x12
        /*3b7e*/ 	.short	(.L_2567 - .L_2566)
	.align		4
.L_2566:
        /*3b80*/ 	.word	index@(_ZN43_GLOBAL__N__9ae7fba5_10_SoftMax_cu_9f978f6320softmax_warp_forwardIN3c108BFloat16EffLi9ELb0ELb0EEEvPT0_PKT_iiiPKbib)
        /*3b84*/ 	.word	0x00000000


	//----- nvinfo : EIATTR_MIN_STACK_SIZE
	.align		4
.L_2567:
        /*3b88*/ 	.byte	0x04, 0x12
        /*3b8a*/ 	.short	(.L_2569 - .L_2568)
	.align		4
.L_2568:
        /*3b8c*/ 	.word	index@(_ZN43_GLOBAL__N__9ae7fba5_10_SoftMax_cu_9f978f6320softmax_warp_forwardIN3c108BFloat16EffLi8ELb0ELb0EEEvPT0_PKT_iiiPKbib)
        /*3b90*/ 	.word	0x00000000


	//----- nvinfo : EIATTR_MIN_STACK_SIZE
	.align		4
.L_2569:
        /*3b94*/ 	.byte	0x04, 0x12
        /*3b96*/ 	.short	(.L_2571 - .L_2570)
	.align		4
.L_2570:
        /*3b98*/ 	.word	index@(_ZN43_GLOBAL__N__9ae7fba5_10_SoftMax_cu_9f978f6320softmax_warp_forwardIN3c108BFloat16EffLi7ELb0ELb0EEEvPT0_PKT_iiiPKbib)
        /*3b9c*/ 	.word	0x00000000


	//----- nvinfo : EIATTR_MIN_STACK_SIZE
	.align		4
.L_2571:
        /*3ba0*/ 	.byte	0x04, 0x12
        /*3ba2*/ 	.short	(.L_2573 - .L_2572)
	.align		4
.L_2572:
        /*3ba4*/ 	.word	index@(_ZN43_GLOBAL__N__9ae7fba5_10_SoftMax_cu_9f978f6320softmax_warp_forwardIN3c108BFloat16EffLi6ELb0ELb0EEEvPT0_PKT_iiiPKbib)
        /*3ba8*/ 	.word	0x00000000


	//----- nvinfo : EIATTR_MIN_STACK_SIZE
	.align		4
.L_2573:
        /*3bac*/ 	.byte	0x04, 0x12
        /*3bae*/ 	.short	(.L_2575 - .L_2574)
	.align		4
.L_2574:
        /*3bb0*/ 	.word	index@(_ZN43_GLOBAL__N__9ae7fba5_10_SoftMax_cu_9f978f6320softmax_warp_forwardIN3c108BFloat16EffLi5ELb0ELb0EEEvPT0_PKT_iiiPKbib)
        /*3bb4*/ 	.word	0x00000000


	//----- nvinfo : EIATTR_MIN_STACK_SIZE
	.align		4
.L_2575:
        /*3bb8*/ 	.byte	0x04, 0x12
        /*3bba*/ 	.short	(.L_2577 - .L_2576)
	.align		4
.L_2576:
        /*3bbc*/ 	.word	index@(_ZN43_GLOBAL__N__9ae7fba5_10_SoftMax_cu_9f978f6320softmax_warp_forwardIN3c108BFloat16EffLi4ELb0ELb0EEEvPT0_PKT_iiiPKbib)
        /*3bc0*/ 	.word	0x00000000


	//----- nvinfo : EIATTR_MIN_STACK_SIZE
	.align		4
.L_2577:
        /*3bc4*/ 	.byte	0x04, 0x12
        /*3bc6*/ 	.short	(.L_2579 - .L_2578)
	.align		4
.L_2578:
        /*3bc8*/ 	.word	index@(_ZN43_GLOBAL__N__9ae7fba5_10_SoftMax_cu_9f978f6320softmax_warp_forwardIN3c108BFloat16EffLi3ELb0ELb0EEEvPT0_PKT_iiiPKbib)
        /*3bcc*/ 	.word	0x00000000


	//----- nvinfo : EIATTR_MIN_STACK_SIZE
	.align		4
.L_2579:
        /*3bd0*/ 	.byte	0x04, 0x12
        /*3bd2*/ 	.short	(.L_2581 - .L_2580)
	.align		4
.L_2580:
        /*3bd4*/ 	.word	index@(_ZN43_GLOBAL__N__9ae7fba5_10_SoftMax_cu_9f978f6320softmax_warp_forwardIN3c108BFloat16EffLi2ELb0ELb0EEEvPT0_PKT_iiiPKbib)
        /*3bd8*/ 	.word	0x00000000


	//----- nvinfo : EIATTR_MIN_STACK_SIZE
	.align		4
.L_2581:
        /*3bdc*/ 	.byte	0x04, 0x12
        /*3bde*/ 	.short	(.L_2583 - .L_2582)
	.align		4
.L_2582:
        /*3be0*/ 	.word	index@(_ZN43_GLOBAL__N__9ae7fba5_10_SoftMax_cu_9f978f6320softmax_warp_forwardIN3c108BFloat16EffLi1ELb0ELb0EEEvPT0_PKT_iiiPKbib)
        /*3be4*/ 	.word	0x00000000


	//----- nvinfo : EIATTR_MIN_STACK_SIZE
	.align		4
.L_2583:
        /*3be8*/ 	.byte	0x04, 0x12
        /*3bea*/ 	.short	(.L_2585 - .L_2584)
	.align		4
.L_2584:
        /*3bec*/ 	.word	index@(_ZN43_GLOBAL__N__9ae7fba5_10_SoftMax_cu_9f978f6320softmax_warp_forwardIN3c108BFloat16EffLi0ELb0ELb0EEEvPT0_PKT_iiiPKbib)
        /*3bf0*/ 	.word	0x00000000


	//----- nvinfo : EIATTR_MIN_STACK_SIZE
	.align		4
.L_2585:
        /*3bf4*/ 	.byte	0x04, 0x12
        /*3bf6*/ 	.short	(.L_2587 - .L_2586)
	.align		4
.L_2586:
        /*3bf8*/ 	.word	index@(_ZN43_GLOBAL__N__9ae7fba5_10_SoftMax_cu_9f978f6320softmax_warp_forwardIN3c108BFloat16ES2_fLi11ELb0ELb0EEEvPT0_PKT_iiiPKbib)
        /*3bfc*/ 	.word	0x00000000


	//----- nvinfo : EIATTR_MIN_STACK_SIZE
	.align		4
.L_2587:
        /*3c00*/ 	.byte	0x04, 0x12
        /*3c02*/ 	.short	(.L_2589 - .L_2588)
	.align		4
.L_2588:
        /*3c04*/ 	.word	index@(_ZN43_GLOBAL__N__9ae7fba5_10_SoftMax_cu_9f978f6320softmax_warp_forwardIN3c108BFloat16ES2_fLi10ELb0ELb0EEEvPT0_PKT_iiiPKbib)
        /*3c08*/ 	.word	0x00000000


	//----- nvinfo : EIATTR_MIN_STACK_SIZE
	.align		4
.L_2589:
        /*3c0c*/ 	.byte	0x04, 0x12
        /*3c0e*/ 	.short	(.L_2591 - .L_2590)
	.align		4
.L_2590:
        /*3c10*/ 	.word	index@(_ZN43_GLOBAL__N__9ae7fba5_10_SoftMax_cu_9f978f6320softmax_warp_forwardIN3c108BFloat16ES2_fLi9ELb0ELb0EEEvPT0_PKT_iiiPKbib)
        /*3c14*/ 	.word	0x00000000


	//----- nvinfo : EIATTR_MIN_STACK_SIZE
	.align		4
.L_2591:
        /*3c18*/ 	.byte	0x04, 0x12
        /*3c1a*/ 	.short	(.L_2593 - .L_2592)
	.align		4
.L_2592:
        /*3c1c*/ 	.word	index@(_ZN43_GLOBAL__N__9ae7fba5_10_SoftMax_cu_9f978f6320softmax_warp_forwardIN3c108BFloat16ES2_fLi8ELb0ELb0EEEvPT0_PKT_iiiPKbib)
        /*3c20*/ 	.word	0x00000000


	//----- nvinfo : EIATTR_MIN_STACK_SIZE
	.align		4
.L_2593:
        /*3c24*/ 	.byte	0x04, 0x12
        /*3c26*/ 	.short	(.L_2595 - .L_2594)
	.align		4
.L_2594:
        /*3c28*/ 	.word	index@(_ZN43_GLOBAL__N__9ae7fba5_10_SoftMax_cu_9f978f6320softmax_warp_forwardIN3c108BFloat16ES2_fLi7ELb0ELb0EEEvPT0_PKT_iiiPKbib)
        /*3c2c*/ 	.word	0x00000000


	//----- nvinfo : EIATTR_MIN_STACK_SIZE
	.align		4
.L_2595:
        /*3c30*/ 	.byte	0x04, 0x12
        /*3c32*/ 	.short	(.L_2597 - .L_2596)
	.align		4
.L_2596:
        /*3c34*/ 	.word	index@(_ZN43_GLOBAL__N__9ae7fba5_10_SoftMax_cu_9f978f6320softmax_warp_forwardIN3c108BFloat16ES2_fLi6ELb0ELb0EEEvPT0_PKT_iiiPKbib)
        /*3c38*/ 	.word	0x00000000


	//----- nvinfo : EIATTR_MIN_STACK_SIZE
	.align		4
.L_2597:
        /*3c3c*/ 	.byte	0x04, 0x12
        /*3c3e*/ 	.short	(.L_2599 - .L_2598)
	.align		4
.L_2598:
        /*3c40*/ 	.word	index@(_ZN43_GLOBAL__N__9ae7fba5_10_SoftMax_cu_9f978f6320softmax_warp_forwardIN3c108BFloat16ES2_fLi5ELb0ELb0EEEvPT0_PKT_iiiPKbib)
        /*3c44*/ 	.word	0x00000000


	//----- nvinfo : EIATTR_MIN_STACK_SIZE
	.align		4
.L_2599:
        /*3c48*/ 	.byte	0x04, 0x12
        /*3c4a*/ 	.short	(.L_2601 - .L_2600)
	.align		4
.L_2600:
        /*3c4c*/ 	.word	index@(_ZN43_GLOBAL__N__9ae7fba5_10_SoftMax_cu_9f978f6320softmax_warp_forwardIN3c108BFloat16ES2_fLi4ELb0ELb0EEEvPT0_PKT_iiiPKbib)
        /*3c50*/ 	.word	0x00000000


	//----- nvinfo : EIATTR_MIN_STACK_SIZE
	.align		4
.L_2601:
        /*3c54*/ 	.byte	0x04, 0x12
        /*3c56*/ 	.short	(.L_2603 - .L_2602)
	.align		4
.L_2602:
        /*3c58*/ 	.word	index@(_ZN43_GLOBAL__N__9ae7fba5_10_SoftMax_cu_9f978f6320softmax_warp_forwardIN3c108BFloat16ES2_fLi3ELb0ELb0EEEvPT0_PKT_iiiPKbib)
        /*3c5c*/ 	.word	0x00000000


	//----- nvinfo : EIATTR_MIN_STACK_SIZE
	.align		4
.L_2603:
        /*3c60*/ 	.byte	0x04, 0x12
        /*3c62*/ 	.short	(.L_2605 - .L_2604)
	.align		4
.L_2604:
        /*3c64*/ 	.word	index@(_ZN43_GLOBAL__N__9ae7fba5_10_SoftMax_cu_9f978f6320softmax_warp_forwardIN3c108BFloat16ES2_fLi2ELb0ELb0EEEvPT0_PKT_iiiPKbib)
        /*3c68*/ 	.word	0x00000000


	//----- nvinfo : EIATTR_MIN_STACK_SIZE
	.align		4
.L_2605:
        /*3c6c*/ 	.byte	0x04, 0x12
        /*3c6e*/ 	.short	(.L_2607 - .L_2606)
	.align		4
.L_2606:
        /*3c70*/ 	.word	index@(_ZN43_GLOBAL__N__9ae7fba5_10_SoftMax_cu_9f978f6320softmax_warp_forwardIN3c108BFloat16ES2_fLi1ELb0ELb0EEEvPT0_PKT_iiiPKbib)
        /*3c74*/ 	.word	0x00000000


	//----- nvinfo : EIATTR_MIN_STACK_SIZE
	.align		4
.L_2607:
        /*3c78*/ 	.byte	0x04, 0x12
        /*3c7a*/ 	.short	(.L_2609 - .L_2608)
	.align		4
.L_2608:
        /*3c7c*/ 	.word	index@(_ZN43_GLOBAL__N__9ae7fba5_10_SoftMax_cu_9f978f6320softmax_warp_forwardIN3c108BFloat16ES2_fLi0ELb0ELb0EEEvPT0_PKT_iiiPKbib)
        /*3c80*/ 	.word	0x00000000


	//----- nvinfo : EIATTR_MIN_STACK_SIZE
	.align		4
.L_2609:
        /*3c84*/ 	.byte	0x04, 0x12
        /*3c86*/ 	.short	(.L_2611 - .L_2610)
	.align		4
.L_2610:
        /*3c88*/ 	.word	index@(_ZN43_GLOBAL__N__9ae7fba5_10_SoftMax_cu_9f978f6320softmax_warp_forwardIN3c104HalfEffLi11ELb0ELb0EEEvPT0_PKT_iiiPKbib)
        /*3c8c*/ 	.word	0x00000000


	//----- nvinfo : EIATTR_MIN_STACK_SIZE
	.align		4
.L_2611:
        /*3c90*/ 	.byte	0x04, 0x12
        /*3c92*/ 	.short	(.L_2613 - .L_2612)
	.align		4
.L_2612:
        /*3c94*/ 	.word	index@(_ZN43_GLOBAL__N__9ae7fba5_10_SoftMax_cu_9f978f6320softmax_warp_forwardIN3c104HalfEffLi10ELb0ELb0EEEvPT0_PKT_iiiPKbib)
        /*3c98*/ 	.word	0x00000000


	//----- nvinfo : EIATTR_MIN_STACK_SIZE
	.align		4
.L_2613:
        /*3c9c*/ 	.byte	0x04, 0x12
        /*3c9e*/ 	.short	(.L_2615 - .L_2614)
	.align		4
.L_2614:
        /*3ca0*/ 	.word	index@(_ZN43_GLOBAL__N__9ae7fba5_10_SoftMax_cu_9f978f6320softmax_warp_forwardIN3c104HalfEffLi9ELb0ELb0EEEvPT0_PKT_iiiPKbib)
        /*3ca4*/ 	.word	0x00000000


	//----- nvinfo : EIATTR_MIN_STACK_SIZE
	.align		4
.L_2615:
        /*3ca8*/ 	.byte	0x04, 0x12
        /*3caa*/ 	.short	(.L_2617 - .L_2616)
	.align		4
.L_2616:
        /*3cac*/ 	.word	index@(_ZN43_GLOBAL__N__9ae7fba5_10_SoftMax_cu_9f978f6320softmax_warp_forwardIN3c104HalfEffLi8ELb0ELb0EEEvPT0_PKT_iiiPKbib)
        /*3cb0*/ 	.word	0x00000000


	//----- nvinfo : EIATTR_MIN_STACK_SIZE
	.align		4
.L_2617:
        /*3cb4*/ 	.byte	0x04, 0x12
        /*3cb6*/ 	.short	(.L_2619 - .L_2618)
	.align		4
.L_2618:
        /*3cb8*/ 	.word	index@(_ZN43_GLOBAL__N__9ae7fba5_10_SoftMax_cu_9f978f6320softmax_warp_forwardIN3c104HalfEffLi7ELb0ELb0EEEvPT0_PKT_iiiPKbib)
        /*3cbc*/ 	.word	0x00000000


	//----- nvinfo : EIATTR_MIN_STACK_SIZE
	.align		4
.L_2619:
        /*3cc0*/ 	.byte	0x04, 0x12
        /*3cc2*/ 	.short	(.L_2621 - .L_2620)
	.align		4
.L_2620:
        /*3cc4*/ 	.word	index@(_ZN43_GLOBAL__N__9ae7fba5_10_SoftMax_cu_9f978f6320softmax_warp_forwardIN3c104HalfEffLi6ELb0ELb0EEEvPT0_PKT_iiiPKbib)
        /*3cc8*/ 	.word	0x00000000


	//----- nvinfo : EIATTR_MIN_STACK_SIZE
	.align		4
.L_2621:
        /*3ccc*/ 	.byte	0x04, 0x12
        /*3cce*/ 	.short	(.L_2623 - .L_2622)
	.align		4
.L_2622:
        /*3cd0*/ 	.word	index@(_ZN43_GLOBAL__N__9ae7fba5_10_SoftMax_cu_9f978f6320softmax_warp_forwardIN3c104HalfEffLi5ELb0ELb0EEEvPT0_PKT_iiiPKbib)
        /*3cd4*/ 	.word	0x00000000


	//----- nvinfo : EIATTR_MIN_STACK_SIZE
	.align		4
.L_2623:
        /*3cd8*/ 	.byte	0x04, 0x12
        /*3cda*/ 	.short	(.L_2625 - .L_2624)
	.align		4
.L_2624:
        /*3cdc*/ 	.word	index@(_ZN43_GLOBAL__N__9ae7fba5_10_SoftMax_cu_9f978f6320softmax_warp_forwardIN3c104HalfEffLi4ELb0ELb0EEEvPT0_PKT_iiiPKbib)
        /*3ce0*/ 	.word	0x00000000


	//----- nvinfo : EIATTR_MIN_STACK_SIZE
	.align		4
.L_2625:
        /*3ce4*/ 	.byte	0x04, 0x12
        /*3ce6*/ 	.short	(.L_2627 - .L_2626)
	.align		4
.L_2626:
        /*3ce8*/ 	.word	index@(_ZN43_GLOBAL__N__9ae7fba5_10_SoftMax_cu_9f978f6320softmax_warp_forwardIN3c104HalfEffLi3ELb0ELb0EEEvPT0_PKT_iiiPKbib)
        /*3cec*/ 	.word	0x00000000


	//----- nvinfo : EIATTR_MIN_STACK_SIZE
	.align		4
.L_2627:
        /*3cf0*/ 	.byte	0x04, 0x12
        /*3cf2*/ 	.short	(.L_2629 - .L_2628)
	.align		4
.L_2628:
        /*3cf4*/ 	.word	index@(_ZN43_GLOBAL__N__9ae7fba5_10_SoftMax_cu_9f978f6320softmax_warp_forwardIN3c104HalfEffLi2ELb0ELb0EEEvPT0_PKT_iiiPKbib)
        /*3cf8*/ 	.word	0x00000000


	//----- nvinfo : EIATTR_MIN_STACK_SIZE
	.align		4
.L_2629:
        /*3cfc*/ 	.byte	0x04, 0x12
        /*3cfe*/ 	.short	(.L_2631 - .L_2630)
	.align		4
.L_2630:
        /*3d00*/ 	.word	index@(_ZN43_GLOBAL__N__9ae7fba5_10_SoftMax_cu_9f978f6320softmax_warp_forwardIN3c104HalfEffLi1ELb0ELb0EEEvPT0_PKT_iiiPKbib)
        /*3d04*/ 	.word	0x00000000


	//----- nvinfo : EIATTR_MIN_STACK_SIZE
	.align		4
.L_2631:
        /*3d08*/ 	.byte	0x04, 0x12
        /*3d0a*/ 	.short	(.L_2633 - .L_2632)
	.align		4
.L_2632:
        /*3d0c*/ 	.word	index@(_ZN43_GLOBAL__N__9ae7fba5_10_SoftMax_cu_9f978f6320softmax_warp_forwardIN3c104HalfEffLi0ELb0ELb0EEEvPT0_PKT_iiiPKbib)
        /*3d10*/ 	.word	0x00000000


	//----- nvinfo : EIATTR_MIN_STACK_SIZE
	.align		4
.L_2633:
        /*3d14*/ 	.byte	0x04, 0x12
        /*3d16*/ 	.short	(.L_2635 - .L_2634)
	.align		4
.L_2634:
        /*3d18*/ 	.word	index@(_ZN43_GLOBAL__N__9ae7fba5_10_SoftMax_cu_9f978f6320softmax_warp_forwardIN3c104HalfES2_fLi11ELb0ELb0EEEvPT0_PKT_iiiPKbib)
        /*3d1c*/ 	.word	0x00000000


	//----- nvinfo : EIATTR_MIN_STACK_SIZE
	.align		4
.L_2635:
        /*3d20*/ 	.byte	0x04, 0x12
        /*3d22*/ 	.short	(.L_2637 - .L_2636)
	.align		4
.L_2636:
        /*3d24*/ 	.word	index@(_ZN43_GLOBAL__N__9ae7fba5_10_SoftMax_cu_9f978f6320softmax_warp_forwardIN3c104HalfES2_fLi10ELb0ELb0EEEvPT0_PKT_iiiPKbib)
        /*3d28*/ 	.word	0x00000000


	//----- nvinfo : EIATTR_MIN_STACK_SIZE
	.align		4
.L_2637:
        /*3d2c*/ 	.byte	0x04, 0x12
        /*3d2e*/ 	.short	(.L_2639 - .L_2638)
	.align		4
.L_2638:
        /*3d30*/ 	.word	index@(_ZN43_GLOBAL__N__9ae7fba5_10_SoftMax_cu_9f978f6320softmax_warp_forwardIN3c104HalfES2_fLi9ELb0ELb0EEEvPT0_PKT_iiiPKbib)
        /*3d34*/ 	.word	0x00000000


	//----- nvinfo : EIATTR_MIN_STACK_SIZE
	.align		4
.L_2639:
        /*3d38*/ 	.byte	0x04, 0x12
        /*3d3a*/ 	.short	(.L_2641 - .L_2640)
	.align		4
.L_2640:
        /*3d3c*/ 	.word	index@(_ZN43_GLOBAL__N__9ae7fba5_10_SoftMax_cu_9f978f6320softmax_warp_forwardIN3c104HalfES2_fLi8ELb0ELb0EEEvPT0_PKT_iiiPKbib)
        /*3d40*/ 	.word	0x00000000


	//----- nvinfo : EIATTR_MIN_STACK_SIZE
	.align		4
.L_2641:
        /*3d44*/ 	.byte	0x04, 0x12
        /*3d46*/ 	.short	(.L_2643 - .L_2642)
	.align		4
.L_2642:
        /*3d48*/ 	.word	index@(_ZN43_GLOBAL__N__9ae7fba5_10_SoftMax_cu_9f978f6320softmax_warp_forwardIN3c104HalfES2_fLi7ELb0ELb0EEEvPT0_PKT_iiiPKbib)
        /*3d4c*/ 	.word	0x00000000


	//----- nvinfo : EIATTR_MIN_STACK_SIZE
	.align		4
.L_2643:
        /*3d50*/ 	.byte	0x04, 0x12
        /*3d52*/ 	.short	(.L_2645 - .L_2644)
	.align		4
.L_2644:
        /*3d54*/ 	.word	index@(_ZN43_GLOBAL__N__9ae7fba5_10_SoftMax_cu_9f978f6320softmax_warp_forwardIN3c104HalfES2_fLi6ELb0ELb0EEEvPT0_PKT_iiiPKbib)
        /*3d58*/ 	.word	0x00000000


	//----- nvinfo : EIATTR_MIN_STACK_SIZE
	.align		4
.L_2645:
        /*3d5c*/ 	.byte	0x04, 0x12
        /*3d5e*/ 	.short	(.L_2647 - .L_2646)
	.align		4
.L_2646:
        /*3d60*/ 	.word	index@(_ZN43_GLOBAL__N__9ae7fba5_10_SoftMax_cu_9f978f6320softmax_warp_forwardIN3c104HalfES2_fLi5ELb0ELb0EEEvPT0_PKT_iiiPKbib)
        /*3d64*/ 	.word	0x00000000


	//----- nvinfo : EIATTR_MIN_STACK_SIZE
	.align		4
.L_2647:
        /*3d68*/ 	.byte	0x04, 0x12
        /*3d6a*/ 	.short	(.L_2649 - .L_2648)
	.align		4
.L_2648:
        /*3d6c*/ 	.word	index@(_ZN43_GLOBAL__N__9ae7fba5_10_SoftMax_cu_9f978f6320softmax_warp_forwardIN3c104HalfES2_fLi4ELb0ELb0EEEvPT0_PKT_iiiPKbib)
        /*3d70*/ 	.word	0x00000000


	//----- nvinfo : EIATTR_MIN_STACK_SIZE
	.align		4
.L_2649:
        /*3d74*/ 	.byte	0x04, 0x12
        /*3d76*/ 	.short	(.L_2651 - .L_2650)
	.align		4
.L_2650:
        /*3d78*/ 	.word	index@(_ZN43_GLOBAL__N__9ae7fba5_10_SoftMax_cu_9f978f6320softmax_warp_forwardIN3c104HalfES2_fLi3ELb0ELb0EEEvPT0_PKT_iiiPKbib)
        /*3d7c*/ 	.word	0x00000000


	//----- nvinfo : EIATTR_MIN_STACK_SIZE
	.align		4
.L_2651:
        /*3d80*/ 	.byte	0x04, 0x12
        /*3d82*/ 	.short	(.L_2653 - .L_2652)
	.align		4
.L_2652:
        /*3d84*/ 	.word	index@(_ZN43_GLOBAL__N__9ae7fba5_10_SoftMax_cu_9f978f6320softmax_warp_forwardIN3c104HalfES2_fLi2ELb0ELb0EEEvPT0_PKT_iiiPKbib)
        /*3d88*/ 	.word	0x00000000


	//----- nvinfo : EIATTR_MIN_STACK_SIZE
	.align		4
.L_2653:
        /*3d8c*/ 	.byte	0x04, 0x12
        /*3d8e*/ 	.short	(.L_2655 - .L_2654)
	.align		4
.L_2654:
        /*3d90*/ 	.word	index@(_ZN43_GLOBAL__N__9ae7fba5_10_SoftMax_cu_9f978f6320softmax_warp_forwardIN3c104HalfES2_fLi1ELb0ELb0EEEvPT0_PKT_iiiPKbib)
        /*3d94*/ 	.word	0x00000000


	//----- nvinfo : EIATTR_MIN_STACK_SIZE
	.align		4
.L_2655:
        /*3d98*/ 	.byte	0x04, 0x12
        /*3d9a*/ 	.short	(.L_2657 - .L_2656)
	.align		4
.L_2656:
        /*3d9c*/ 	.word	index@(_ZN43_GLOBAL__N__9ae7fba5_10_SoftMax_cu_9f978f6320softmax_warp_forwardIN3c104HalfES2_fLi0ELb0ELb0EEEvPT0_PKT_iiiPKbib)
        /*3da0*/ 	.word	0x00000000


	//----- nvinfo : EIATTR_MIN_STACK_SIZE
	.align		4
.L_2657:
        /*3da4*/ 	.byte	0x04, 0x12
        /*3da6*/ 	.short	(.L_2659 - .L_2658)
	.align		4
.L_2658:
        /*3da8*/ 	.word	index@(_ZN43_GLOBAL__N__9ae7fba5_10_SoftMax_cu_9f978f6320softmax_warp_forwardIfffLi11ELb0ELb0EEEvPT0_PKT_iiiPKbib)
        /*3dac*/ 	.word	0x00000000


	//----- nvinfo : EIATTR_MIN_STACK_SIZE
	.align		4
.L_2659:
        /*3db0*/ 	.byte	0x04, 0x12
        /*3db2*/ 	.short	(.L_2661 - .L_2660)
	.align		4
.L_2660:
        /*3db4*/ 	.word	index@(_ZN43_GLOBAL__N__9ae7fba5_10_SoftMax_cu_9f978f6320softmax_warp_forwardIfffLi10ELb0ELb0EEEvPT0_PKT_iiiPKbib)
        /*3db8*/ 	.word	0x00000000


	//----- nvinfo : EIATTR_MIN_STACK_SIZE
	.align		4
.L_2661:
        /*3dbc*/ 	.byte	0x04, 0x12
        /*3dbe*/ 	.short	(.L_2663 - .L_2662)
	.align		4
.L_2662:
        /*3dc0*/ 	.word	index@(_ZN43_GLOBAL__N__9ae7fba5_10_SoftMax_cu_9f978f6320softmax_warp_forwardIfffLi9ELb0ELb0EEEvPT0_PKT_iiiPKbib)
        /*3dc4*/ 	.word	0x00000000


	//----- nvinfo : EIATTR_MIN_STACK_SIZE
	.align		4
.L_2663:
        /*3dc8*/ 	.byte	0x04, 0x12
        /*3dca*/ 	.short	(.L_2665 - .L_2664)
	.align		4
.L_2664:
        /*3dcc*/ 	.word	index@(_ZN43_GLOBAL__N__9ae7fba5_10_SoftMax_cu_9f978f6320softmax_warp_forwardIfffLi8ELb0ELb0EEEvPT0_PKT_iiiPKbib)
        /*3dd0*/ 	.word	0x00000000


	//----- nvinfo : EIATTR_MIN_STACK_SIZE
	.align		4
.L_2665:
        /*3dd4*/ 	.byte	0x04, 0x12
        /*3dd6*/ 	.short	(.L_2667 - .L_2666)
	.align		4
.L_2666:
        /*3dd8*/ 	.word	index@(_ZN43_GLOBAL__N__9ae7fba5_10_SoftMax_cu_9f978f6320softmax_warp_forwardIfffLi7ELb0ELb0EEEvPT0_PKT_iiiPKbib)
        /*3ddc*/ 	.word	0x00000000


	//----- nvinfo : EIATTR_MIN_STACK_SIZE
	.align		4
.L_2667:
        /*3de0*/ 	.byte	0x04, 0x12
        /*3de2*/ 	.short	(.L_2669 - .L_2668)
	.align		4
.L_2668:
        /*3de4*/ 	.word	index@(_ZN43_GLOBAL__N__9ae7fba5_10_SoftMax_cu_9f978f6320softmax_warp_forwardIfffLi6ELb0ELb0EEEvPT0_PKT_iiiPKbib)
        /*3de8*/ 	.word	0x00000000


	//----- nvinfo : EIATTR_MIN_STACK_SIZE
	.align		4
.L_2669:
        /*3dec*/ 	.byte	0x04, 0x12
        /*3dee*/ 	.short	(.L_2671 - .L_2670)
	.align		4
.L_2670:
        /*3df0*/ 	.word	index@(_ZN43_GLOBAL__N__9ae7fba5_10_SoftMax_cu_9f978f6320softmax_warp_forwardIfffLi5ELb0ELb0EEEvPT0_PKT_iiiPKbib)
        /*3df4*/ 	.word	0x00000000


	//----- nvinfo : EIATTR_MIN_STACK_SIZE
	.align		4
.L_2671:
        /*3df8*/ 	.byte	0x04, 0x12
        /*3dfa*/ 	.short	(.L_2673 - .L_2672)
	.align		4
.L_2672:
        /*3dfc*/ 	.word	index@(_ZN43_GLOBAL__N__9ae7fba5_10_SoftMax_cu_9f978f6320softmax_warp_forwardIfffLi4ELb0ELb0EEEvPT0_PKT_iiiPKbib)
        /*3e00*/ 	.word	0x00000000


	//----- nvinfo : EIATTR_MIN_STACK_SIZE
	.align		4
.L_2673:
        /*3e04*/ 	.byte	0x04, 0x12
        /*3e06*/ 	.short	(.L_2675 - .L_2674)
	.align		4
.L_2674:
        /*3e08*/ 	.word	index@(_ZN43_GLOBAL__N__9ae7fba5_10_SoftMax_cu_9f978f6320softmax_warp_forwardIfffLi3ELb0ELb0EEEvPT0_PKT_iiiPKbib)
        /*3e0c*/ 	.word	0x00000000


	//----- nvinfo : EIATTR_MIN_STACK_SIZE
	.align		4
.L_2675:
        /*3e10*/ 	.byte	0x04, 0x12
        /*3e12*/ 	.short	(.L_2677 - .L_2676)
	.align		4
.L_2676:
        /*3e14*/ 	.word	index@(_ZN43_GLOBAL__N__9ae7fba5_10_SoftMax_cu_9f978f6320softmax_warp_forwardIfffLi2ELb0ELb0EEEvPT0_PKT_iiiPKbib)
        /*3e18*/ 	.word	0x00000000


	//----- nvinfo : EIATTR_MIN_STACK_SIZE
	.align		4
.L_2677:
        /*3e1c*/ 	.byte	0x04, 0x12
        /*3e1e*/ 	.short	(.L_2679 - .L_2678)
	.align		4
.L_2678:
        /*3e20*/ 	.word	index@(_ZN43_GLOBAL__N__9ae7fba5_10_SoftMax_cu_9f978f6320softmax_warp_forwardIfffLi1ELb0ELb0EEEvPT0_PKT_iiiPKbib)
        /*3e24*/ 	.word	0x00000000


	//----- nvinfo : EIATTR_MIN_STACK_SIZE
	.align		4
.L_2679:
        /*3e28*/ 	.byte	0x04, 0x12
        /*3e2a*/ 	.short	(.L_2681 - .L_2680)
	.align		4
.L_2680:
        /*3e2c*/ 	.word	index@(_ZN43_GLOBAL__N__9ae7fba5_10_SoftMax_cu_9f978f6320softmax_warp_forwardIfffLi0ELb0ELb0EEEvPT0_PKT_iiiPKbib)
        /*3e30*/ 	.word	0x00000000


	//----- nvinfo : EIATTR_MIN_STACK_SIZE
	.align		4
.L_2681:
        /*3e34*/ 	.byte	0x04, 0x12
        /*3e36*/ 	.short	(.L_2683 - .L_2682)
	.align		4
.L_2682:
        /*3e38*/ 	.word	index@(_ZN43_GLOBAL__N__9ae7fba5_10_SoftMax_cu_9f978f6320softmax_warp_forwardIdddLi11ELb0ELb0EEEvPT0_PKT_iiiPKbib)
        /*3e3c*/ 	.word	0x00000000


	//----- nvinfo : EIATTR_MIN_STACK_SIZE
	.align		4
.L_2683:
        /*3e40*/ 	.byte	0x04, 0x12
        /*3e42*/ 	.short	(.L_2685 - .L_2684)
	.align		4
.L_2684:
        /*3e44*/ 	.word	index@(_ZN43_GLOBAL__N__9ae7fba5_10_SoftMax_cu_9f978f6320softmax_warp_forwardIdddLi10ELb0ELb0EEEvPT0_PKT_iiiPKbib)
        /*3e48*/ 	.word	0x00000000


	//----- nvinfo : EIATTR_MIN_STACK_SIZE
	.align		4
.L_2685:
        /*3e4c*/ 	.byte	0x04, 0x12
        /*3e4e*/ 	.short	(.L_2687 - .L_2686)
	.align		4
.L_2686:
        /*3e50*/ 	.word	index@(_ZN43_GLOBAL__N__9ae7fba5_10_SoftMax_cu_9f978f6320softmax_warp_forwardIdddLi9ELb0ELb0EEEvPT0_PKT_iiiPKbib)
        /*3e54*/ 	.word	0x00000000


	//----- nvinfo : EIATTR_MIN_STACK_SIZE
	.align		4
.L_2687:
        /*3e58*/ 	.byte	0x04, 0x12
        /*3e5a*/ 	.short	(.L_2689 - .L_2688)
	.align		4
.L_2688:
        /*3e5c*/ 	.word	index@(_ZN43_GLOBAL__N__9ae7fba5_10_SoftMax_cu_9f978f6320softmax_warp_forwardIdddLi8ELb0ELb0EEEvPT0_PKT_iiiPKbib)
        /*3e60*/ 	.word	0x00000000


	//----- nvinfo : EIATTR_MIN_STACK_SIZE
	.align		4
.L_2689:
        /*3e64*/ 	.byte	0x04, 0x12
        /*3e66*/ 	.short	(.L_2691 - .L_2690)
	.align		4
.L_2690:
        /*3e68*/ 	.word	index@(_ZN43_GLOBAL__N__9ae7fba5_10_SoftMax_cu_9f978f6320softmax_warp_forwardIdddLi7ELb0ELb0EEEvPT0_PKT_iiiPKbib)
        /*3e6c*/ 	.word	0x00000000


	//----- nvinfo : EIATTR_MIN_STACK_SIZE
	.align		4
.L_2691:
        /*3e70*/ 	.byte	0x04, 0x12
        /*3e72*/ 	.short	(.L_2693 - .L_2692)
	.align		4
.L_2692:
        /*3e74*/ 	.word	index@(_ZN43_GLOBAL__N__9ae7fba5_10_SoftMax_cu_9f978f6320softmax_warp_forwardIdddLi6ELb0ELb0EEEvPT0_PKT_iiiPKbib)
        /*3e78*/ 	.word	0x00000000


	//----- nvinfo : EIATTR_MIN_STACK_SIZE
	.align		4
.L_2693:
        /*3e7c*/ 	.byte	0x04, 0x12
        /*3e7e*/ 	.short	(.L_2695 - .L_2694)
	.align		4
.L_2694:
        /*3e80*/ 	.word	index@(_ZN43_GLOBAL__N__9ae7fba5_10_SoftMax_cu_9f978f6320softmax_warp_forwardIdddLi5ELb0ELb0EEEvPT0_PKT_iiiPKbib)
        /*3e84*/ 	.word	0x00000000


	//----- nvinfo : EIATTR_MIN_STACK_SIZE
	.align		4
.L_2695:
        /*3e88*/ 	.byte	0x04, 0x12
        /*3e8a*/ 	.short	(.L_2697 - .L_2696)
	.align		4
.L_2696:
        /*3e8c*/ 	.word	index@(_ZN43_GLOBAL__N__9ae7fba5_10_SoftMax_cu_9f978f6320softmax_warp_forwardIdddLi4ELb0ELb0EEEvPT0_PKT_iiiPKbib)
        /*3e90*/ 	.word	0x00000000


	//----- nvinfo : EIATTR_MIN_STACK_SIZE
	.align		4
.L_2697:
        /*3e94*/ 	.byte	0x04, 0x12
        /*3e96*/ 	.short	(.L_2699 - .L_2698)
	.align		4
.L_2698:
        /*3e98*/ 	.word	index@(_ZN43_GLOBAL__N__9ae7fba5_10_SoftMax_cu_9f978f6320softmax_warp_forwardIdddLi3ELb0ELb0EEEvPT0_PKT_iiiPKbib)
        /*3e9c*/ 	.word	0x00000000


	//----- nvinfo : EIATTR_MIN_STACK_SIZE
	.align		4
.L_2699:
        /*3ea0*/ 	.byte	0x04, 0x12
        /*3ea2*/ 	.short	(.L_2701 - .L_2700)
	.align		4
.L_2700:
        /*3ea4*/ 	.word	index@(_ZN43_GLOBAL__N__9ae7fba5_10_SoftMax_cu_9f978f6320softmax_warp_forwardIdddLi2ELb0ELb0EEEvPT0_PKT_iiiPKbib)
        /*3ea8*/ 	.word	0x00000000


	//----- nvinfo : EIATTR_MIN_STACK_SIZE
	.align		4
.L_2701:
        /*3eac*/ 	.byte	0x04, 0x12
        /*3eae*/ 	.short	(.L_2703 - .L_2702)
	.align		4
.L_2702:
        /*3eb0*/ 	.word	index@(_ZN43_GLOBAL__N__9ae7fba5_10_SoftMax_cu_9f978f6320softmax_warp_forwardIdddLi1ELb0ELb0EEEvPT0_PKT_iiiPKbib)
        /*3eb4*/ 	.word	0x00000000


	//----- nvinfo : EIATTR_MIN_STACK_SIZE
	.align		4
.L_2703:
        /*3eb8*/ 	.byte	0x04, 0x12
        /*3eba*/ 	.short	(.L_2705 - .L_2704)
	.align		4
.L_2704:
        /*3ebc*/ 	.word	index@(_ZN43_GLOBAL__N__9ae7fba5_10_SoftMax_cu_9f978f6320softmax_warp_forwardIdddLi0ELb0ELb0EEEvPT0_PKT_iiiPKbib)
        /*3ec0*/ 	.word	0x00000000


	//----- nvinfo : EIATTR_MIN_STACK_SIZE
	.align		4
.L_2705:
        /*3ec4*/ 	.byte	0x04, 0x12
        /*3ec6*/ 	.short	(.L_2707 - .L_2706)
	.align		4
.L_2706:
        /*3ec8*/ 	.word	index@(_ZN43_GLOBAL__N__9ae7fba5_10_SoftMax_cu_9f978f6321softmax_warp_backwardIfN3c108BFloat16EfLi10ELb1ELb0EEEvPT0_PKT_S7_iiiPKb)
        /*3ecc*/ 	.word	0x00000000


	//----- nvinfo : EIATTR_MIN_STACK_SIZE
	.align		4
.L_2707:
        /*3ed0*/ 	.byte	0x04, 0x12
        /*3ed2*/ 	.short	(.L_2709 - .L_2708)
	.align		4
.L_2708:
        /*3ed4*/ 	.word	index@(_ZN43_GLOBAL__N__9ae7fba5_10_SoftMax_cu_9f978f6321softmax_warp_backwardIfN3c108BFloat16EfLi9ELb1ELb0EEEvPT0_PKT_S7_iiiPKb)
        /*3ed8*/ 	.word	0x00000000


	//----- nvinfo : EIATTR_MIN_STACK_SIZE
	.align		4
.L_2709:
        /*3edc*/ 	.byte	0x04, 0x12
        /*3ede*/ 	.short	(.L_2711 - .L_2710)
	.align		4
.L_2710:
        /*3ee0*/ 	.word	index@(_ZN43_GLOBAL__N__9ae7fba5_10_SoftMax_cu_9f978f6321softmax_warp_backwardIfN3c108BFloat16EfLi8ELb1ELb0EEEvPT0_PKT_S7_iiiPKb)
        /*3ee4*/ 	.word	0x00000000


	//----- nvinfo : EIATTR_MIN_STACK_SIZE
	.align		4
.L_2711:
        /*3ee8*/ 	.byte	0x04, 0x12
        /*3eea*/ 	.short	(.L_2713 - .L_2712)
	.align		4
.L_2712:
        /*3eec*/ 	.word	index@(_ZN43_GLOBAL__N__9ae7fba5_10_SoftMax_cu_9f978f6321softmax_warp_backwardIfN3c108BFloat16EfLi7ELb1ELb0EEEvPT0_PKT_S7_iiiPKb)
        /*3ef0*/ 	.word	0x00000000


	//----- nvinfo : EIATTR_MIN_STACK_SIZE
	.align		4
.L_2713:
        /*3ef4*/ 	.byte	0x04, 0x12
        /*3ef6*/ 	.short	(.L_2715 - .L_2714)
	.align		4
.L_2714:
        /*3ef8*/ 	.word	index@(_ZN43_GLOBAL__N__9ae7fba5_10_SoftMax_cu_9f978f6321softmax_warp_backwardIfN3c108BFloat16EfLi6ELb1ELb0EEEvPT0_PKT_S7_iiiPKb)
        /*3efc*/ 	.word	0x00000000


	//----- nvinfo : EIATTR_MIN_STACK_SIZE
	.align		4
.L_2715:
        /*3f00*/ 	.byte	0x04, 0x12
        /*3f02*/ 	.short	(.L_2717 - .L_2716)
	.align		4
.L_2716:
        /*3f04*/ 	.word	index@(_ZN43_GLOBAL__N__9ae7fba5_10_SoftMax_cu_9f978f6321softmax_warp_backwardIfN3c108BFloat16EfLi5ELb1ELb0EEEvPT0_PKT_S7_iiiPKb)
        /*3f08*/ 	.word	0x00000000


	//----- nvinfo : EIATTR_MIN_STACK_SIZE
	.align		4
.L_2717:
        /*3f0c*/ 	.byte	0x04, 0x12
        /*3f0e*/ 	.short	(.L_2719 - .L_2718)
	.align		4
.L_2718:
        /*3f10*/ 	.word	index@(_ZN43_GLOBAL__N__9ae7fba5_10_SoftMax_cu_9f978f6321softmax_warp_backwardIfN3c108BFloat16EfLi4ELb1ELb0EEEvPT0_PKT_S7_iiiPKb)
        /*3f14*/ 	.word	0x00000000


	//----- nvinfo : EIATTR_MIN_STACK_SIZE
	.align		4
.L_2719:
        /*3f18*/ 	.byte	0x04, 0x12
        /*3f1a*/ 	.short	(.L_2721 - .L_2720)
	.align		4
.L_2720:
        /*3f1c*/ 	.word	index@(_ZN43_GLOBAL__N__9ae7fba5_10_SoftMax_cu_9f978f6321softmax_warp_backwardIfN3c108BFloat16EfLi3ELb1ELb0EEEvPT0_PKT_S7_iiiPKb)
        /*3f20*/ 	.word	0x00000000


	//----- nvinfo : EIATTR_MIN_STACK_SIZE
	.align		4
.L_2721:
        /*3f24*/ 	.byte	0x04, 0x12
        /*3f26*/ 	.short	(.L_2723 - .L_2722)
	.align		4
.L_2722:
        /*3f28*/ 	.word	index@(_ZN43_GLOBAL__N__9ae7fba5_10_SoftMax_cu_9f978f6321softmax_warp_backwardIfN3c108BFloat16EfLi2ELb1ELb0EEEvPT0_PKT_S7_iiiPKb)
        /*3f2c*/ 	.word	0x00000000


	//----- nvinfo : EIATTR_MIN_STACK_SIZE
	.align		4
.L_2723:
        /*3f30*/ 	.byte	0x04, 0x12
        /*3f32*/ 	.short	(.L_2725 - .L_2724)
	.align		4
.L_2724:
        /*3f34*/ 	.word	index@(_ZN43_GLOBAL__N__9ae7fba5_10_SoftMax_cu_9f978f6321softmax_warp_backwardIfN3c108BFloat16EfLi1ELb1ELb0EEEvPT0_PKT_S7_iiiPKb)
        /*3f38*/ 	.word	0x00000000


	//----- nvinfo : EIATTR_MIN_STACK_SIZE
	.align		4
.L_2725:
        /*3f3c*/ 	.byte	0x04, 0x12
        /*3f3e*/ 	.short	(.L_2727 - .L_2726)
	.align		4
.L_2726:
        /*3f40*/ 	.word	index@(_ZN43_GLOBAL__N__9ae7fba5_10_SoftMax_cu_9f978f6321softmax_warp_backwardIfN3c108BFloat16EfLi0ELb1ELb0EEEvPT0_PKT_S7_iiiPKb)
        /*3f44*/ 	.word	0x00000000


	//----- nvinfo : EIATTR_MIN_STACK_SIZE
	.align		4
.L_2727:
        /*3f48*/ 	.byte	0x04, 0x12
        /*3f4a*/ 	.short	(.L_2729 - .L_2728)
	.align		4
.L_2728:
        /*3f4c*/ 	.word	index@(_ZN43_GLOBAL__N__9ae7fba5_10_SoftMax_cu_9f978f6321softmax_warp_backwardIN3c108BFloat16ES2_fLi10ELb1ELb0EEEvPT0_PKT_S7_iiiPKb)
        /*3f50*/ 	.word	0x00000000


	//----- nvinfo : EIATTR_MIN_STACK_SIZE
	.align		4
.L_2729:
        /*3f54*/ 	.byte	0x04, 0x12
        /*3f56*/ 	.short	(.L_2731 - .L_2730)
	.align		4
.L_2730:
        /*3f58*/ 	.word	index@(_ZN43_GLOBAL__N__9ae7fba5_10_SoftMax_cu_9f978f6321softmax_warp_backwardIN3c108BFloat16ES2_fLi9ELb1ELb0EEEvPT0_PKT_S7_iiiPKb)
        /*3f5c*/ 	.word	0x00000000


	//----- nvinfo : EIATTR_MIN_STACK_SIZE
	.align		4
.L_2731:
        /*3f60*/ 	.byte	0x04, 0x12
        /*3f62*/ 	.short	(.L_2733 - .L_2732)
	.align		4
.L_2732:
        /*3f64*/ 	.word	index@(_ZN43_GLOBAL__N__9ae7fba5_10_SoftMax_cu_9f978f6321softmax_warp_backwardIN3c108BFloat16ES2_fLi8ELb1ELb0EEEvPT0_PKT_S7_iiiPKb)
        /*3f68*/ 	.word	0x00000000


	//----- nvinfo : EIATTR_MIN_STACK_SIZE
	.align		4
.L_2733:
        /*3f6c*/ 	.byte	0x04, 0x12
        /*3f6e*/ 	.short	(.L_2735 - .L_2734)
	.align		4
.L_2734:
        /*3f70*/ 	.word	index@(_ZN43_GLOBAL__N__9ae7fba5_10_SoftMax_cu_9f978f6321softmax_warp_backwardIN3c108BFloat16ES2_fLi7ELb1ELb0EEEvPT0_PKT_S7_iiiPKb)
        /*3f74*/ 	.word	0x00000000


	//----- nvinfo : EIATTR_MIN_STACK_SIZE
	.align		4
.L_2735:
        /*3f78*/ 	.byte	0x04, 0x12
        /*3f7a*/ 	.short	(.L_2737 - .L_2736)
	.align		4
.L_2736:
        /*3f7c*/ 	.word	index@(_ZN43_GLOBAL__N__9ae7fba5_10_SoftMax_cu_9f978f6321softmax_warp_backwardIN3c108BFloat16ES2_fLi6ELb1ELb0EEEvPT0_PKT_S7_iiiPKb)
        /*3f80*/ 	.word	0x00000000


	//----- nvinfo : EIATTR_MIN_STACK_SIZE
	.align		4
.L_2737:
        /*3f84*/ 	.byte	0x04, 0x12
        /*3f86*/ 	.short	(.L_2739 - .L_2738)
	.align		4
.L_2738:
        /*3f88*/ 	.word	index@(_ZN43_GLOBAL__N__9ae7fba5_10_SoftMax_cu_9f978f6321softmax_warp_backwardIN3c108BFloat16ES2_fLi5ELb1ELb0EEEvPT0_PKT_S7_iiiPKb)
        /*3f8c*/ 	.word	0x00000000


	//----- nvinfo : EIATTR_MIN_STACK_SIZE
	.align		4
.L_2739:
        /*3f90*/ 	.byte	0x04, 0x12
        /*3f92*/ 	.short	(.L_2741 - .L_2740)
	.align		4
.L_2740:
        /*3f94*/ 	.word	index@(_ZN43_GLOBAL__N__9ae7fba5_10_SoftMax_cu_9f978f6321softmax_warp_backwardIN3c108BFloat16ES2_fLi4ELb1ELb0EEEvPT0_PKT_S7_iiiPKb)
        /*3f98*/ 	.word	0x00000000


	//----- nvinfo : EIATTR_MIN_STACK_SIZE
	.align		4
.L_2741:
        /*3f9c*/ 	.byte	0x04, 0x12
        /*3f9e*/ 	.short	(.L_2743 - .L_2742)
	.align		4
.L_2742:
        /*3fa0*/ 	.word	index@(_ZN43_GLOBAL__N__9ae7fba5_10_SoftMax_cu_9f978f6321softmax_warp_backwardIN3c108BFloat16ES2_fLi3ELb1ELb0EEEvPT0_PKT_S7_iiiPKb)
        /*3fa4*/ 	.word	0x00000000


	//----- nvinfo : EIATTR_MIN_STACK_SIZE
	.align		4
.L_2743:
        /*3fa8*/ 	.byte	0x04, 0x12
        /*3faa*/ 	.short	(.L_2745 - .L_2744)
	.align		4
.L_2744:
        /*3fac*/ 	.word	index@(_ZN43_GLOBAL__N__9ae7fba5_10_SoftMax_cu_9f978f6321softmax_warp_backwardIN3c108BFloat16ES2_fLi2ELb1ELb0EEEvPT0_PKT_S7_iiiPKb)
        /*3fb0*/ 	.word	0x00000000


	//----- nvinfo : EIATTR_MIN_STACK_SIZE
	.align		4
.L_2745:
        /*3fb4*/ 	.byte	0x04, 0x12
        /*3fb6*/ 	.short	(.L_2747 - .L_2746)
	.align		4
.L_2746:
        /*3fb8*/ 	.word	index@(_ZN43_GLOBAL__N__9ae7fba5_10_SoftMax_cu_9f978f6321softmax_warp_backwardIN3c108BFloat16ES2_fLi1ELb1ELb0EEEvPT0_PKT_S7_iiiPKb)
        /*3fbc*/ 	.word	0x00000000


	//----- nvinfo : EIATTR_MIN_STACK_SIZE
	.align		4
.L_2747:
        /*3fc0*/ 	.byte	0x04, 0x12
        /*3fc2*/ 	.short	(.L_2749 - .L_2748)
	.align		4
.L_2748:
        /*3fc4*/ 	.word	index@(_ZN43_GLOBAL__N__9ae7fba5_10_SoftMax_cu_9f978f6321softmax_warp_backwardIN3c108BFloat16ES2_fLi0ELb1ELb0EEEvPT0_PKT_S7_iiiPKb)
        /*3fc8*/ 	.word	0x00000000


	//----- nvinfo : EIATTR_MIN_STACK_SIZE
	.align		4
.L_2749:
        /*3fcc*/ 	.byte	0x04, 0x12
        /*3fce*/ 	.short	(.L_2751 - .L_2750)
	.align		4
.L_2750:
        /*3fd0*/ 	.word	index@(_ZN43_GLOBAL__N__9ae7fba5_10_SoftMax_cu_9f978f6321softmax_warp_backwardIfN3c104HalfEfLi10ELb1ELb0EEEvPT0_PKT_S7_iiiPKb)
        /*3fd4*/ 	.word	0x00000000


	//----- nvinfo : EIATTR_MIN_STACK_SIZE
	.align		4
.L_2751:
        /*3fd8*/ 	.byte	0x04, 0x12
        /*3fda*/ 	.short	(.L_2753 - .L_2752)
	.align		4
.L_2752:
        /*3fdc*/ 	.word	index@(_ZN43_GLOBAL__N__9ae7fba5_10_SoftMax_cu_9f978f6321softmax_warp_backwardIfN3c104HalfEfLi9ELb1ELb0EEEvPT0_PKT_S7_iiiPKb)
        /*3fe0*/ 	.word	0x00000000


	//----- nvinfo : EIATTR_MIN_STACK_SIZE
	.align		4
.L_2753:
        /*3fe4*/ 	.byte	0x04, 0x12
        /*3fe6*/ 	.short	(.L_2755 - .L_2754)
	.align		4
.L_2754:
        /*3fe8*/ 	.word	index@(_ZN43_GLOBAL__N__9ae7fba5_10_SoftMax_cu_9f978f6321softmax_warp_backwardIfN3c104HalfEfLi8ELb1ELb0EEEvPT0_PKT_S7_iiiPKb)
        /*3fec*/ 	.word	0x00000000


	//----- nvinfo : EIATTR_MIN_STACK_SIZE
	.align		4
.L_2755:
        /*3ff0*/ 	.byte	0x04, 0x12
        /*3ff2*/ 	.short	(.L_2757 - .L_2756)
	.align		4
.L_2756:
        /*3ff4*/ 	.word	index@(_ZN43_GLOBAL__N__9ae7fba5_10_SoftMax_cu_9f978f6321softmax_warp_backwardIfN3c104HalfEfLi7ELb1ELb0EEEvPT0_PKT_S7_iiiPKb)
        /*3ff8*/ 	.word	0x00000000


	//----- nvinfo : EIATTR_MIN_STACK_SIZE
	.align		4
.L_2757:
        /*3ffc*/ 	.byte	0x04, 0x12
        /*3ffe*/ 	.short	(.L_2759 - .L_2758)
	.align		4
.L_2758:
        /*4000*/ 	.word	index@(_ZN43_GLOBAL__N__9ae7fba5_10_SoftMax_cu_9f978f6321softmax_warp_backwardIfN3c104HalfEfLi6ELb1ELb0EEEvPT0_PKT_S7_iiiPKb)
        /*4004*/ 	.word	0x00000000


	//----- nvinfo : EIATTR_MIN_STACK_SIZE
	.align		4
.L_2759:
        /*4008*/ 	.byte	0x04, 0x12
        /*400a*/ 	.short	(.L_2761 - .L_2760)
	.align		4
.L_2760:
        /*400c*/ 	.word	index@(_ZN43_GLOBAL__N__9ae7fba5_10_SoftMax_cu_9f978f6321softmax_warp_backwardIfN3c104HalfEfLi5ELb1ELb0EEEvPT0_PKT_S7_iiiPKb)
        /*4010*/ 	.word	0x00000000


	//----- nvinfo : EIATTR_MIN_STACK_SIZE
	.align		4
.L_2761:
        /*4014*/ 	.byte	0x04, 0x12
        /*4016*/ 	.short	(.L_2763 - .L_2762)
	.align		4
.L_2762:
        /*4018*/ 	.word	index@(_ZN43_GLOBAL__N__9ae7fba5_10_SoftMax_cu_9f978f6321softmax_warp_backwardIfN3c104HalfEfLi4ELb1ELb0EEEvPT0_PKT_S7_iiiPKb)
        /*401c*/ 	.word	0x00000000


	//----- nvinfo : EIATTR_MIN_STACK_SIZE
	.align		4
.L_2763:
        /*4020*/ 	.byte	0x04, 0x12
        /*4022*/ 	.short	(.L_2765 - .L_2764)
	.align		4
.L_2764:
        /*4024*/ 	.word	index@(_ZN43_GLOBAL__N__9ae7fba5_10_SoftMax_cu_9f978f6321softmax_warp_backwardIfN3c104HalfEfLi3ELb1ELb0EEEvPT0_PKT_S7_iiiPKb)
        /*4028*/ 	.word	0x00000000


	//----- nvinfo : EIATTR_MIN_STACK_SIZE
	.align		4
.L_2765:
        /*402c*/ 	.byte	0x04, 0x12
        /*402e*/ 	.short	(.L_2767 - .L_2766)
	.align		4
.L_2766:
        /*4030*/ 	.word	index@(_ZN43_GLOBAL__N__9ae7fba5_10_SoftMax_cu_9f978f6321softmax_warp_backwardIfN3c104HalfEfLi2ELb1ELb0EEEvPT0_PKT_S7_iiiPKb)
        /*4034*/ 	.word	0x00000000


	//----- nvinfo : EIATTR_MIN_STACK_SIZE
	.align		4
.L_2767:
        /*4038*/ 	.byte	0x04, 0x12
        /*403a*/ 	.short	(.L_2769 - .L_2768)
	.align		4
.L_2768:
        /*403c*/ 	.word	index@(_ZN43_GLOBAL__N__9ae7fba5_10_SoftMax_cu_9f978f6321softmax_warp_backwardIfN3c104HalfEfLi1ELb1ELb0EEEvPT0_PKT_S7_iiiPKb)
        /*4040*/ 	.word	0x00000000


	//----- nvinfo : EIATTR_MIN_STACK_SIZE
	.align		4
.L_2769:
        /*4044*/ 	.byte	0x04, 0x12
        /*4046*/ 	.short	(.L_2771 - .L_2770)
	.align		4
.L_2770:
        /*4048*/ 	.word	index@(_ZN43_GLOBAL__N__9ae7fba5_10_SoftMax_cu_9f978f6321softmax_warp_backwardIfN3c104HalfEfLi0ELb1ELb0EEEvPT0_PKT_S7_iiiPKb)
        /*404c*/ 	.word	0x00000000


	//----- nvinfo : EIATTR_MIN_STACK_SIZE
	.align		4
.L_2771:
        /*4050*/ 	.byte	0x04, 0x12
        /*4052*/ 	.short	(.L_2773 - .L_2772)
	.align		4
.L_2772:
        /*4054*/ 	.word	index@(_ZN43_GLOBAL__N__9ae7fba5_10_SoftMax_cu_9f978f6321softmax_warp_backwardIN3c104HalfES2_fLi10ELb1ELb0EEEvPT0_PKT_S7_iiiPKb)
        /*4058*/ 	.word	0x00000000


	//----- nvinfo : EIATTR_MIN_STACK_SIZE
	.align		4
.L_2773:
        /*405c*/ 	.byte	0x04, 0x12
        /*405e*/ 	.short	(.L_2775 - .L_2774)
	.align		4
.L_2774:
        /*4060*/ 	.word	index@(_ZN43_GLOBAL__N__9ae7fba5_10_SoftMax_cu_9f978f6321softmax_warp_backwardIN3c104HalfES2_fLi9ELb1ELb0EEEvPT0_PKT_S7_iiiPKb)
        /*4064*/ 	.word	0x00000000


	//----- nvinfo : EIATTR_MIN_STACK_SIZE
	.align		4
.L_2775:
        /*4068*/ 	.byte	0x04, 0x12
        /*406a*/ 	.short	(.L_2777 - .L_2776)
	.align		4
.L_2776:
        /*406c*/ 	.word	index@(_ZN43_GLOBAL__N__9ae7fba5_10_SoftMax_cu_9f978f6321softmax_warp_backwardIN3c104HalfES2_fLi8ELb1ELb0EEEvPT0_PKT_S7_iiiPKb)
        /*4070*/ 	.word	0x00000000


	//----- nvinfo : EIATTR_MIN_STACK_SIZE
	.align		4
.L_2777:
        /*4074*/ 	.byte	0x04, 0x12
        /*4076*/ 	.short	(.L_2779 - .L_2778)
	.align		4
.L_2778:
        /*4078*/ 	.word	index@(_ZN43_GLOBAL__N__9ae7fba5_10_SoftMax_cu_9f978f6321softmax_warp_backwardIN3c104HalfES2_fLi7ELb1ELb0EEEvPT0_PKT_S7_iiiPKb)
        /*407c*/ 	.word	0x00000000


	//----- nvinfo : EIATTR_MIN_STACK_SIZE
	.align		4
.L_2779:
        /*4080*/ 	.byte	0x04, 0x12
        /*4082*/ 	.short	(.L_2781 - .L_2780)
	.align		4
.L_2780:
        /*4084*/ 	.word	index@(_ZN43_GLOBAL__N__9ae7fba5_10_SoftMax_cu_9f978f6321softmax_warp_backwardIN3c104HalfES2_fLi6ELb1ELb0EEEvPT0_PKT_S7_iiiPKb)
        /*4088*/ 	.word	0x00000000


	//----- nvinfo : EIATTR_MIN_STACK_SIZE
	.align		4
.L_2781:
        /*408c*/ 	.byte	0x04, 0x12
        /*408e*/ 	.short	(.L_2783 - .L_2782)
	.align		4
.L_2782:
        /*4090*/ 	.word	index@(_ZN43_GLOBAL__N__9ae7fba5_10_SoftMax_cu_9f978f6321softmax_warp_backwardIN3c104HalfES2_fLi5ELb1ELb0EEEvPT0_PKT_S7_iiiPKb)
        /*4094*/ 	.word	0x00000000


	//----- nvinfo : EIATTR_MIN_STACK_SIZE
	.align		4
.L_2783:
        /*4098*/ 	.byte	0x04, 0x12
        /*409a*/ 	.short	(.L_2785 - .L_2784)
	.align		4
.L_2784:
        /*409c*/ 	.word	index@(_ZN43_GLOBAL__N__9ae7fba5_10_SoftMax_cu_9f978f6321softmax_warp_backwardIN3c104HalfES2_fLi4ELb1ELb0EEEvPT0_PKT_S7_iiiPKb)
        /*40a0*/ 	.word	0x00000000


	//----- nvinfo : EIATTR_MIN_STACK_SIZE
	.align		4
.L_2785:
        /*40a4*/ 	.byte	0x04, 0x12
        /*40a6*/ 	.short	(.L_2787 - .L_2786)
	.align		4
.L_2786:
        /*40a8*/ 	.word	index@(_ZN43_GLOBAL__N__9ae7fba5_10_SoftMax_cu_9f978f6321softmax_warp_backwardIN3c104HalfES2_fLi3ELb1ELb0EEEvPT0_PKT_S7_iiiPKb)
        /*40ac*/ 	.word	0x00000000


	//----- nvinfo : EIATTR_MIN_STACK_SIZE
	.align		4
.L_2787:
        /*40b0*/ 	.byte	0x04, 0x12
        /*40b2*/ 	.short	(.L_2789 - .L_2788)
	.align		4
.L_2788:
        /*40b4*/ 	.word	index@(_ZN43_GLOBAL__N__9ae7fba5_10_SoftMax_cu_9f978f6321softmax_warp_backwardIN3c104HalfES2_fLi2ELb1ELb0EEEvPT0_PKT_S7_iiiPKb)
        /*40b8*/ 	.word	0x00000000


	//----- nvinfo : EIATTR_MIN_STACK_SIZE
	.align		4
.L_2789:
        /*40bc*/ 	.byte	0x04, 0x12
        /*40be*/ 	.short	(.L_2791 - .L_2790)
	.align		4
.L_2790:
        /*40c0*/ 	.word	index@(_ZN43_GLOBAL__N__9ae7fba5_10_SoftMax_cu_9f978f6321softmax_warp_backwardIN3c104HalfES2_fLi1ELb1ELb0EEEvPT0_PKT_S7_iiiPKb)
        /*40c4*/ 	.word	0x00000000


	//----- nvinfo : EIATTR_MIN_STACK_SIZE
	.align		4
.L_2791:
        /*40c8*/ 	.byte	0x04, 0x12
        /*40ca*/ 	.short	(.L_2793 - .L_2792)
	.align		4
.L_2792:
        /*40cc*/ 	.word	index@(_ZN43_GLOBAL__N__9ae7fba5_10_SoftMax_cu_9f978f6321softmax_warp_backwardIN3c104HalfES2_fLi0ELb1ELb0EEEvPT0_PKT_S7_iiiPKb)
        /*40d0*/ 	.word	0x00000000


	//----- nvinfo : EIATTR_MIN_STACK_SIZE
	.align		4
.L_2793:
        /*40d4*/ 	.byte	0x04, 0x12
        /*40d6*/ 	.short	(.L_2795 - .L_2794)
	.align		4
.L_2794:
        /*40d8*/ 	.word	index@(_ZN43_GLOBAL__N__9ae7fba5_10_SoftMax_cu_9f978f6321softmax_warp_backwardIfffLi10ELb1ELb0EEEvPT0_PKT_S5_iiiPKb)
        /*40dc*/ 	.word	0x00000000


	//----- nvinfo : EIATTR_MIN_STACK_SIZE
	.align		4
.L_2795:
        /*40e0*/ 	.byte	0x04, 0x12
        /*40e2*/ 	.short	(.L_2797 - .L_2796)
	.align		4
.L_2796:
        /*40e4*/ 	.word	index@(_ZN43_GLOBAL__N__9ae7fba5_10_SoftMax_cu_9f978f6321softmax_warp_backwardIfffLi9ELb1ELb0EEEvPT0_PKT_S5_iiiPKb)
        /*40e8*/ 	.word	0x00000000


	//----- nvinfo : EIATTR_MIN_STACK_SIZE
	.align		4
.L_2797:
        /*40ec*/ 	.byte	0x04, 0x12
        /*40ee*/ 	.short	(.L_2799 - .L_2798)
	.align		4
.L_2798:
        /*40f0*/ 	.word	index@(_ZN43_GLOBAL__N__9ae7fba5_10_SoftMax_cu_9f978f6321softmax_warp_backwardIfffLi8ELb1ELb0EEEvPT0_PKT_S5_iiiPKb)
        /*40f4*/ 	.word	0x00000000


	//----- nvinfo : EIATTR_MIN_STACK_SIZE
	.align		4
.L_2799:
        /*40f8*/ 	.byte	0x04, 0x12
        /*40fa*/ 	.short	(.L_2801 - .L_2800)
	.align		4
.L_2800:
        /*40fc*/ 	.word	index@(_ZN43_GLOBAL__N__9ae7fba5_10_SoftMax_cu_9f978f6321softmax_warp_backwardIfffLi7ELb1ELb0EEEvPT0_PKT_S5_iiiPKb)
        /*4100*/ 	.word	0x00000000


	//----- nvinfo : EIATTR_MIN_STACK_SIZE
	.align		4
.L_2801:
        /*4104*/ 	.byte	0x04, 0x12
        /*4106*/ 	.short	(.L_2803 - .L_2802)
	.align		4
.L_2802:
        /*4108*/ 	.word	index@(_ZN43_GLOBAL__N__9ae7fba5_10_SoftMax_cu_9f978f6321softmax_warp_backwardIfffLi6ELb1ELb0EEEvPT0_PKT_S5_iiiPKb)
        /*410c*/ 	.word	0x00000000


	//----- nvinfo : EIATTR_MIN_STACK_SIZE
	.align		4
.L_2803:
        /*4110*/ 	.byte	0x04, 0x12
        /*4112*/ 	.short	(.L_2805 - .L_2804)
	.align		4
.L_2804:
        /*4114*/ 	.word	index@(_ZN43_GLOBAL__N__9ae7fba5_10_SoftMax_cu_9f978f6321softmax_warp_backwardIfffLi5ELb1ELb0EEEvPT0_PKT_S5_iiiPKb)
        /*4118*/ 	.word	0x00000000


	//----- nvinfo : EIATTR_MIN_STACK_SIZE
	.align		4
.L_2805:
        /*411c*/ 	.byte	0x04, 0x12
        /*411e*/ 	.short	(.L_2807 - .L_2806)
	.align		4
.L_2806:
        /*4120*/ 	.word	index@(_ZN43_GLOBAL__N__9ae7fba5_10_SoftMax_cu_9f978f6321softmax_warp_backwardIfffLi4ELb1ELb0EEEvPT0_PKT_S5_iiiPKb)
        /*4124*/ 	.word	0x00000000


	//----- nvinfo : EIATTR_MIN_STACK_SIZE
	.align		4
.L_2807:
        /*4128*/ 	.byte	0x04, 0x12
        /*412a*/ 	.short	(.L_2809 - .L_2808)
	.align		4
.L_2808:
        /*412c*/ 	.word	index@(_ZN43_GLOBAL__N__9ae7fba5_10_SoftMax_cu_9f978f6321softmax_warp_backwardIfffLi3ELb1ELb0EEEvPT0_PKT_S5_iiiPKb)
        /*4130*/ 	.word	0x00000000


	//----- nvinfo : EIATTR_MIN_STACK_SIZE
	.align		4
.L_2809:
        /*4134*/ 	.byte	0x04, 0x12
        /*4136*/ 	.short	(.L_2811 - .L_2810)
	.align		4
.L_2810:
        /*4138*/ 	.word	index@(_ZN43_GLOBAL__N__9ae7fba5_10_SoftMax_cu_9f978f6321softmax_warp_backwardIfffLi2ELb1ELb0EEEvPT0_PKT_S5_iiiPKb)
        /*413c*/ 	.word	0x00000000


	//----- nvinfo : EIATTR_MIN_STACK_SIZE
	.align		4
.L_2811:
        /*4140*/ 	.byte	0x04, 0x12
        /*4142*/ 	.short	(.L_2813 - .L_2812)
	.align		4
.L_2812:
        /*4144*/ 	.word	index@(_ZN43_GLOBAL__N__9ae7fba5_10_SoftMax_cu_9f978f6321softmax_warp_backwardIfffLi1ELb1ELb0EEEvPT0_PKT_S5_iiiPKb)
        /*4148*/ 	.word	0x00000000


	//----- nvinfo : EIATTR_MIN_STACK_SIZE
	.align		4
.L_2813:
        /*414c*/ 	.byte	0x04, 0x12
        /*414e*/ 	.short	(.L_2815 - .L_2814)
	.align		4
.L_2814:
        /*4150*/ 	.word	index@(_ZN43_GLOBAL__N__9ae7fba5_10_SoftMax_cu_9f978f6321softmax_warp_backwardIfffLi0ELb1ELb0EEEvPT0_PKT_S5_iiiPKb)
        /*4154*/ 	.word	0x00000000


	//----- nvinfo : EIATTR_MIN_STACK_SIZE
	.align		4
.L_2815:
        /*4158*/ 	.byte	0x04, 0x12
        /*415a*/ 	.short	(.L_2817 - .L_2816)
	.align		4
.L_2816:
        /*415c*/ 	.word	index@(_ZN43_GLOBAL__N__9ae7fba5_10_SoftMax_cu_9f978f6321softmax_warp_backwardIdddLi10ELb1ELb0EEEvPT0_PKT_S5_iiiPKb)
        /*4160*/ 	.word	0x00000000


	//----- nvinfo : EIATTR_MIN_STACK_SIZE
	.align		4
.L_2817:
        /*4164*/ 	.byte	0x04, 0x12
        /*4166*/ 	.short	(.L_2819 - .L_2818)
	.align		4
.L_2818:
        /*4168*/ 	.word	index@(_ZN43_GLOBAL__N__9ae7fba5_10_SoftMax_cu_9f978f6321softmax_warp_backwardIdddLi9ELb1ELb0EEEvPT0_PKT_S5_iiiPKb)
        /*416c*/ 	.word	0x00000000


	//----- nvinfo : EIATTR_MIN_STACK_SIZE
	.align		4
.L_2819:
        /*4170*/ 	.byte	0x04, 0x12
        /*4172*/ 	.short	(.L_2821 - .L_2820)
	.align		4
.L_2820:
        /*4174*/ 	.word	index@(_ZN43_GLOBAL__N__9ae7fba5_10_SoftMax_cu_9f978f6321softmax_warp_backwardIdddLi8ELb1ELb0EEEvPT0_PKT_S5_iiiPKb)
        /*4178*/ 	.word	0x00000000


	//----- nvinfo : EIATTR_MIN_STACK_SIZE
	.align		4
.L_2821:
        /*417c*/ 	.byte	0x04, 0x12
        /*417e*/ 	.short	(.L_2823 - .L_2822)
	.align		4
.L_2822:
        /*4180*/ 	.word	index@(_ZN43_GLOBAL__N__9ae7fba5_10_SoftMax_cu_9f978f6321softmax_warp_backwardIdddLi7ELb1ELb0EEEvPT0_PKT_S5_iiiPKb)
        /*4184*/ 	.word	0x00000000


	//----- nvinfo : EIATTR_MIN_STACK_SIZE
	.align		4
.L_2823:
        /*4188*/ 	.byte	0x04, 0x12
        /*418a*/ 	.short	(.L_2825 - .L_2824)
	.align		4
.L_2824:
        /*418c*/ 	.word	index@(_ZN43_GLOBAL__N__9ae7fba5_10_SoftMax_cu_9f978f6321softmax_warp_backwardIdddLi6ELb1ELb0EEEvPT0_PKT_S5_iiiPKb)
        /*4190*/ 	.word	0x00000000


	//----- nvinfo : EIATTR_MIN_STACK_SIZE
	.align		4
.L_2825:
        /*4194*/ 	.byte	0x04, 0x12
        /*4196*/ 	.short	(.L_2827 - .L_2826)
	.align		4
.L_2826:
        /*4198*/ 	.word	index@(_ZN43_GLOBAL__N__9ae7fba5_10_SoftMax_cu_9f978f6321softmax_warp_backwardIdddLi5ELb1ELb0EEEvPT0_PKT_S5_iiiPKb)
        /*419c*/ 	.word	0x00000000


	//----- nvinfo : EIATTR_MIN_STACK_SIZE
	.align		4
.L_2827:
        /*41a0*/ 	.byte	0x04, 0x12
        /*41a2*/ 	.short	(.L_2829 - .L_2828)
	.align		4
.L_2828:
        /*41a4*/ 	.word	index@(_ZN43_GLOBAL__N__9ae7fba5_10_SoftMax_cu_9f978f6321softmax_warp_backwardIdddLi4ELb1ELb0EEEvPT0_PKT_S5_iiiPKb)
        /*41a8*/ 	.word	0x00000000


	//----- nvinfo : EIATTR_MIN_STACK_SIZE
	.align		4
.L_2829:
        /*41ac*/ 	.byte	0x04, 0x12
        /*41ae*/ 	.short	(.L_2831 - .L_2830)
	.align		4
.L_2830:
        /*41b0*/ 	.word	index@(_ZN43_GLOBAL__N__9ae7fba5_10_SoftMax_cu_9f978f6321softmax_warp_backwardIdddLi3ELb1ELb0EEEvPT0_PKT_S5_iiiPKb)
        /*41b4*/ 	.word	0x00000000


	//----- nvinfo : EIATTR_MIN_STACK_SIZE
	.align		4
.L_2831:
        /*41b8*/ 	.byte	0x04, 0x12
        /*41ba*/ 	.short	(.L_2833 - .L_2832)
	.align		4
.L_2832:
        /*41bc*/ 	.word	index@(_ZN43_GLOBAL__N__9ae7fba5_10_SoftMax_cu_9f978f6321softmax_warp_backwardIdddLi2ELb1ELb0EEEvPT0_PKT_S5_iiiPKb)
        /*41c0*/ 	.word	0x00000000


	//----- nvinfo : EIATTR_MIN_STACK_SIZE
	.align		4
.L_2833:
        /*41c4*/ 	.byte	0x04, 0x12
        /*41c6*/ 	.short	(.L_2835 - .L_2834)
	.align		4
.L_2834:
        /*41c8*/ 	.word	index@(_ZN43_GLOBAL__N__9ae7fba5_10_SoftMax_cu_9f978f6321softmax_warp_backwardIdddLi1ELb1ELb0EEEvPT0_PKT_S5_iiiPKb)
        /*41cc*/ 	.word	0x00000000


	//----- nvinfo : EIATTR_MIN_STACK_SIZE
	.align		4
.L_2835:
        /*41d0*/ 	.byte	0x04, 0x12
        /*41d2*/ 	.short	(.L_2837 - .L_2836)
	.align		4
.L_2836:
        /*41d4*/ 	.word	index@(_ZN43_GLOBAL__N__9ae7fba5_10_SoftMax_cu_9f978f6321softmax_warp_backwardIdddLi0ELb1ELb0EEEvPT0_PKT_S5_iiiPKb)
        /*41d8*/ 	.word	0x00000000


	//----- nvinfo : EIATTR_MIN_STACK_SIZE
	.align		4
.L_2837:
        /*41dc*/ 	.byte	0x04, 0x12
        /*41de*/ 	.short	(.L_2839 - .L_2838)
	.align		4
.L_2838:
        /*41e0*/ 	.word	index@(_ZN43_GLOBAL__N__9ae7fba5_10_SoftMax_cu_9f978f6320softmax_warp_forwardIN3c108BFloat16EffLi11ELb1ELb0EEEvPT0_PKT_iiiPKbib)
        /*41e4*/ 	.word	0x00000000


	//----- nvinfo : EIATTR_MIN_STACK_SIZE
	.align		4
.L_2839:
        /*41e8*/ 	.byte	0x04, 0x12
        /*41ea*/ 	.short	(.L_2841 - .L_2840)
	.align		4
.L_2840:
        /*41ec*/ 	.word	index@(_ZN43_GLOBAL__N__9ae7fba5_10_SoftMax_cu_9f978f6320softmax_warp_forwardIN3c108BFloat16EffLi10ELb1ELb0EEEvPT0_PKT_iiiPKbib)
        /*41f0*/ 	.word	0x00000000


	//----- nvinfo : EIATTR_MIN_STACK_SIZE
	.align		4
.L_2841:
        /*41f4*/ 	.byte	0x04, 0x12
        /*41f6*/ 	.short	(.L_2843 - .L_2842)
	.align		4
.L_2842:
        /*41f8*/ 	.word	index@(_ZN43_GLOBAL__N__9ae7fba5_10_SoftMax_cu_9f978f6320softmax_warp_forwardIN3c108BFloat16EffLi9ELb1ELb0EEEvPT0_PKT_iiiPKbib)
        /*41fc*/ 	.word	0x00000000


	//----- nvinfo : EIATTR_MIN_STACK_SIZE
	.align		4
.L_2843:
        /*4200*/ 	.byte	0x04, 0x12
        /*4202*/ 	.short	(.L_2845 - .L_2844)
	.align		4
.L_2844:
        /*4204*/ 	.word	index@(_ZN43_GLOBAL__N__9ae7fba5_10_SoftMax_cu_9f978f6320softmax_warp_forwardIN3c108BFloat16EffLi8ELb1ELb0EEEvPT0_PKT_iiiPKbib)
        /*4208*/ 	.word	0x00000000


	//----- nvinfo : EIATTR_MIN_STACK_SIZE
	.align		4
.L_2845:
        /*420c*/ 	.byte	0x04, 0x12
        /*420e*/ 	.short	(.L_2847 - .L_2846)
	.align		4
.L_2846:
        /*4210*/ 	.word	index@(_ZN43_GLOBAL__N__9ae7fba5_10_SoftMax_cu_9f978f6320softmax_warp_forwardIN3c108BFloat16EffLi7ELb1ELb0EEEvPT0_PKT_iiiPKbib)
        /*4214*/ 	.word	0x00000000


	//----- nvinfo : EIATTR_MIN_STACK_SIZE
	.align		4
.L_2847:
        /*4218*/ 	.byte	0x04, 0x12
        /*421a*/ 	.short	(.L_2849 - .L_2848)
	.align		4
.L_2848:
        /*421c*/ 	.word	index@(_ZN43_GLOBAL__N__9ae7fba5_10_SoftMax_cu_9f978f6320softmax_warp_forwardIN3c108BFloat16EffLi6ELb1ELb0EEEvPT0_PKT_iiiPKbib)
        /*4220*/ 	.word	0x00000000


	//----- nvinfo : EIATTR_MIN_STACK_SIZE
	.align		4
.L_2849:
        /*4224*/ 	.byte	0x04, 0x12
        /*4226*/ 	.short	(.L_2851 - .L_2850)
	.align		4
.L_2850:
        /*4228*/ 	.word	index@(_ZN43_GLOBAL__N__9ae7fba5_10_SoftMax_cu_9f978f6320softmax_warp_forwardIN3c108BFloat16EffLi5ELb1ELb0EEEvPT0_PKT_iiiPKbib)
        /*422c*/ 	.word	0x00000000


	//----- nvinfo : EIATTR_MIN_STACK_SIZE
	.align		4
.L_2851:
        /*4230*/ 	.byte	0x04, 0x12
        /*4232*/ 	.short	(.L_2853 - .L_2852)
	.align		4
.L_2852:
        /*4234*/ 	.word	index@(_ZN43_GLOBAL__N__9ae7fba5_10_SoftMax_cu_9f978f6320softmax_warp_forwardIN3c108BFloat16EffLi4ELb1ELb0EEEvPT0_PKT_iiiPKbib)
        /*4238*/ 	.word	0x00000000


	//----- nvinfo : EIATTR_MIN_STACK_SIZE
	.align		4
.L_2853:
        /*423c*/ 	.byte	0x04, 0x12
        /*423e*/ 	.short	(.L_2855 - .L_2854)
	.align		4
.L_2854:
        /*4240*/ 	.word	index@(_ZN43_GLOBAL__N__9ae7fba5_10_SoftMax_cu_9f978f6320softmax_warp_forwardIN3c108BFloat16EffLi3ELb1ELb0EEEvPT0_PKT_iiiPKbib)
        /*4244*/ 	.word	0x00000000


	//----- nvinfo : EIATTR_MIN_STACK_SIZE
	.align		4
.L_2855:
        /*4248*/ 	.byte	0x04, 0x12
        /*424a*/ 	.short	(.L_2857 - .L_2856)
	.align		4
.L_2856:
        /*424c*/ 	.word	index@(_ZN43_GLOBAL__N__9ae7fba5_10_SoftMax_cu_9f978f6320softmax_warp_forwardIN3c108BFloat16EffLi2ELb1ELb0EEEvPT0_PKT_iiiPKbib)
        /*4250*/ 	.word	0x00000000


	//----- nvinfo : EIATTR_MIN_STACK_SIZE
	.align		4
.L_2857:
        /*4254*/ 	.byte	0x04, 0x12
        /*4256*/ 	.short	(.L_2859 - .L_2858)
	.align		4
.L_2858:
        /*4258*/ 	.word	index@(_ZN43_GLOBAL__N__9ae7fba5_10_SoftMax_cu_9f978f6320softmax_warp_forwardIN3c108BFloat16EffLi1ELb1ELb0EEEvPT0_PKT_iiiPKbib)
        /*425c*/ 	.word	0x00000000


	//----- nvinfo : EIATTR_MIN_STACK_SIZE
	.align		4
.L_2859:
        /*4260*/ 	.byte	0x04, 0x12
        /*4262*/ 	.short	(.L_2861 - .L_2860)
	.align		4
.L_2860:
        /*4264*/ 	.word	index@(_ZN43_GLOBAL__N__9ae7fba5_10_SoftMax_cu_9f978f6320softmax_warp_forwardIN3c108BFloat16EffLi0ELb1ELb0EEEvPT0_PKT_iiiPKbib)
        /*4268*/ 	.word	0x00000000


	//----- nvinfo : EIATTR_MIN_STACK_SIZE
	.align		4
.L_2861:
        /*426c*/ 	.byte	0x04, 0x12
        /*426e*/ 	.short	(.L_2863 - .L_2862)
	.align		4
.L_2862:
        /*4270*/ 	.word	index@(_ZN43_GLOBAL__N__9ae7fba5_10_SoftMax_cu_9f978f6320softmax_warp_forwardIN3c108BFloat16ES2_fLi11ELb1ELb0EEEvPT0_PKT_iiiPKbib)
        /*4274*/ 	.word	0x00000000


	//----- nvinfo : EIATTR_MIN_STACK_SIZE
	.align		4
.L_2863:
        /*4278*/ 	.byte	0x04, 0x12
        /*427a*/ 	.short	(.L_2865 - .L_2864)
	.align		4
.L_2864:
        /*427c*/ 	.word	index@(_ZN43_GLOBAL__N__9ae7fba5_10_SoftMax_cu_9f978f6320softmax_warp_forwardIN3c108BFloat16ES2_fLi10ELb1ELb0EEEvPT0_PKT_iiiPKbib)
        /*4280*/ 	.word	0x00000000


	//----- nvinfo : EIATTR_MIN_STACK_SIZE
	.align		4
.L_2865:
        /*4284*/ 	.byte	0x04, 0x12
        /*4286*/ 	.short	(.L_2867 - .L_2866)
	.align		4
.L_2866:
        /*4288*/ 	.word	index@(_ZN43_GLOBAL__N__9ae7fba5_10_SoftMax_cu_9f978f6320softmax_warp_forwardIN3c108BFloat16ES2_fLi9ELb1ELb0EEEvPT0_PKT_iiiPKbib)
        /*428c*/ 	.word	0x00000000


	//----- nvinfo : EIATTR_MIN_STACK_SIZE
	.align		4
.L_2867:
        /*4290*/ 	.byte	0x04, 0x12
        /*4292*/ 	.short	(.L_2869 - .L_2868)
	.align		4
.L_2868:
        /*4294*/ 	.word	index@(_ZN43_GLOBAL__N__9ae7fba5_10_SoftMax_cu_9f978f6320softmax_warp_forwardIN3c108BFloat16ES2_fLi8ELb1ELb0EEEvPT0_PKT_iiiPKbib)
        /*4298*/ 	.word	0x00000000


	//----- nvinfo : EIATTR_MIN_STACK_SIZE
	.align		4
.L_2869:
        /*429c*/ 	.byte	0x04, 0x12
        /*429e*/ 	.short	(.L_2871 - .L_2870)
	.align		4
.L_2870:
        /*42a0*/ 	.word	index@(_ZN43_GLOBAL__N__9ae7fba5_10_SoftMax_cu_9f978f6320softmax_warp_forwardIN3c108BFloat16ES2_fLi7ELb1ELb0EEEvPT0_PKT_iiiPKbib)
        /*42a4*/ 	.word	0x00000000


	//----- nvinfo : EIATTR_MIN_STACK_SIZE
	.align		4
.L_2871:
        /*42a8*/ 	.byte	0x04, 0x12
        /*42aa*/ 	.short	(.L_2873 - .L_2872)
	.align		4
.L_2872:
        /*42ac*/ 	.word	index@(_ZN43_GLOBAL__N__9ae7fba5_10_SoftMax_cu_9f978f6320softmax_warp_forwardIN3c108BFloat16ES2_fLi6ELb1ELb0EEEvPT0_PKT_iiiPKbib)
        /*42b0*/ 	.word	0x00000000


	//----- nvinfo : EIATTR_MIN_STACK_SIZE
	.align		4
.L_2873:
        /*42b4*/ 	.byte	0x04, 0x12
        /*42b6*/ 	.short	(.L_2875 - .L_2874)
	.align		4
.L_2874:
        /*42b8*/ 	.word	index@(_ZN43_GLOBAL__N__9ae7fba5_10_SoftMax_cu_9f978f6320softmax_warp_forwardIN3c108BFloat16ES2_fLi5ELb1ELb0EEEvPT0_PKT_iiiPKbib)
        /*42bc*/ 	.word	0x00000000


	//----- nvinfo : EIATTR_MIN_STACK_SIZE
	.align		4
.L_2875:
        /*42c0*/ 	.byte	0x04, 0x12
        /*42c2*/ 	.short	(.L_2877 - .L_2876)
	.align		4
.L_2876:
        /*42c4*/ 	.word	index@(_ZN43_GLOBAL__N__9ae7fba5_10_SoftMax_cu_9f978f6320softmax_warp_forwardIN3c108BFloat16ES2_fLi4ELb1ELb0EEEvPT0_PKT_iiiPKbib)
        /*42c8*/ 	.word	0x00000000


	//----- nvinfo : EIATTR_MIN_STACK_SIZE
	.align		4
.L_2877:
        /*42cc*/ 	.byte	0x04, 0x12
        /*42ce*/ 	.short	(.L_2879 - .L_2878)
	.align		4
.L_2878:
        /*42d0*/ 	.word	index@(_ZN43_GLOBAL__N__9ae7fba5_10_SoftMax_cu_9f978f6320softmax_warp_forwardIN3c108BFloat16ES2_fLi3ELb1ELb0EEEvPT0_PKT_iiiPKbib)
        /*42d4*/ 	.word	0x00000000


	//----- nvinfo : EIATTR_MIN_STACK_SIZE
	.align		4
.L_2879:
        /*42d8*/ 	.byte	0x04, 0x12
        /*42da*/ 	.short	(.L_2881 - .L_2880)
	.align		4
.L_2880:
        /*42dc*/ 	.word	index@(_ZN43_GLOBAL__N__9ae7fba5_10_SoftMax_cu_9f978f6320softmax_warp_forwardIN3c108BFloat16ES2_fLi2ELb1ELb0EEEvPT0_PKT_iiiPKbib)
        /*42e0*/ 	.word	0x00000000


	//----- nvinfo : EIATTR_MIN_STACK_SIZE
	.align		4
.L_2881:
        /*42e4*/ 	.byte	0x04, 0x12
        /*42e6*/ 	.short	(.L_2883 - .L_2882)
	.align		4
.L_2882:
        /*42e8*/ 	.word	index@(_ZN43_GLOBAL__N__9ae7fba5_10_SoftMax_cu_9f978f6320softmax_warp_forwardIN3c108BFloat16ES2_fLi1ELb1ELb0EEEvPT0_PKT_iiiPKbib)
        /*42ec*/ 	.word	0x00000000


	//----- nvinfo : EIATTR_MIN_STACK_SIZE
	.align		4
.L_2883:
        /*42f0*/ 	.byte	0x04, 0x12
        /*42f2*/ 	.short	(.L_2885 - .L_2884)
	.align		4
.L_2884:
        /*42f4*/ 	.word	index@(_ZN43_GLOBAL__N__9ae7fba5_10_SoftMax_cu_9f978f6320softmax_warp_forwardIN3c108BFloat16ES2_fLi0ELb1ELb0EEEvPT0_PKT_iiiPKbib)
        /*42f8*/ 	.word	0x00000000


	//----- nvinfo : EIATTR_MIN_STACK_SIZE
	.align		4
.L_2885:
        /*42fc*/ 	.byte	0x04, 0x12
        /*42fe*/ 	.short	(.L_2887 - .L_2886)
	.align		4
.L_2886:
        /*4300*/ 	.word	index@(_ZN43_GLOBAL__N__9ae7fba5_10_SoftMax_cu_9f978f6320softmax_warp_forwardIN3c104HalfEffLi11ELb1ELb0EEEvPT0_PKT_iiiPKbib)
        /*4304*/ 	.word	0x00000000


	//----- nvinfo : EIATTR_MIN_STACK_SIZE
	.align		4
.L_2887:
        /*4308*/ 	.byte	0x04, 0x12
        /*430a*/ 	.short	(.L_2889 - .L_2888)
	.align		4
.L_2888:
        /*430c*/ 	.word	index@(_ZN43_GLOBAL__N__9ae7fba5_10_SoftMax_cu_9f978f6320softmax_warp_forwardIN3c104HalfEffLi10ELb1ELb0EEEvPT0_PKT_iiiPKbib)
        /*4310*/ 	.word	0x00000000


	//----- nvinfo : EIATTR_MIN_STACK_SIZE
	.align		4
.L_2889:
        /*4314*/ 	.byte	0x04, 0x12
        /*4316*/ 	.short	(.L_2891 - .L_2890)
	.align		4
.L_2890:
        /*4318*/ 	.word	index@(_ZN43_GLOBAL__N__9ae7fba5_10_SoftMax_cu_9f978f6320softmax_warp_forwardIN3c104HalfEffLi9ELb1ELb0EEEvPT0_PKT_iiiPKbib)
        /*431c*/ 	.word	0x00000000


	//----- nvinfo : EIATTR_MIN_STACK_SIZE
	.align		4
.L_2891:
        /*4320*/ 	.byte	0x04, 0x12
        /*4322*/ 	.short	(.L_2893 - .L_2892)
	.align		4
.L_2892:
        /*4324*/ 	.word	index@(_ZN43_GLOBAL__N__9ae7fba5_10_SoftMax_cu_9f978f6320softmax_warp_forwardIN3c104HalfEffLi8ELb1ELb0EEEvPT0_PKT_iiiPKbib)
        /*4328*/ 	.word	0x00000000


	//----- nvinfo : EIATTR_MIN_STACK_SIZE
	.align		4
.L_2893:
        /*432c*/ 	.byte	0x04, 0x12
        /*432e*/ 	.short	(.L_2895 - .L_2894)
	.align		4
.L_2894:
        /*4330*/ 	.word	index@(_ZN43_GLOBAL__N__9ae7fba5_10_SoftMax_cu_9f978f6320softmax_warp_forwardIN3c104HalfEffLi7ELb1ELb0EEEvPT0_PKT_iiiPKbib)
        /*4334*/ 	.word	0x00000000


	//----- nvinfo : EIATTR_MIN_STACK_SIZE
	.align		4
.L_2895:
        /*4338*/ 	.byte	0x04, 0x12
        /*433a*/ 	.short	(.L_2897 - .L_2896)
	.align		4
.L_2896:
        /*433c*/ 	.word	index@(_ZN43_GLOBAL__N__9ae7fba5_10_SoftMax_cu_9f978f6320softmax_warp_forwardIN3c104HalfEffLi6ELb1ELb0EEEvPT0_PKT_iiiPKbib)
        /*4340*/ 	.word	0x00000000


	//----- nvinfo : EIATTR_MIN_STACK_SIZE
	.align		4
.L_2897:
        /*4344*/ 	.byte	0x04, 0x12
        /*4346*/ 	.short	(.L_2899 - .L_2898)
	.align		4
.L_2898:
        /*4348*/ 	.word	index@(_ZN43_GLOBAL__N__9ae7fba5_10_SoftMax_cu_9f978f6320softmax_warp_forwardIN3c104HalfEffLi5ELb1ELb0EEEvPT0_PKT_iiiPKbib)
        /*434c*/ 	.word	0x00000000


	//----- nvinfo : EIATTR_MIN_STACK_SIZE
	.align		4
.L_2899:
        /*4350*/ 	.byte	0x04, 0x12
        /*4352*/ 	.short	(.L_2901 - .L_2900)
	.align		4
.L_2900:
        /*4354*/ 	.word	index@(_ZN43_GLOBAL__N__9ae7fba5_10_SoftMax_cu_9f978f6320softmax_warp_forwardIN3c104HalfEffLi4ELb1ELb0EEEvPT0_PKT_iiiPKbib)
        /*4358*/ 	.word	0x00000000


	//----- nvinfo : EIATTR_MIN_STACK_SIZE
	.align		4
.L_2901:
        /*435c*/ 	.byte	0x04, 0x12
        /*435e*/ 	.short	(.L_2903 - .L_2902)
	.align		4
.L_2902:
        /*4360*/ 	.word	index@(_ZN43_GLOBAL__N__9ae7fba5_10_SoftMax_cu_9f978f6320softmax_warp_forwardIN3c104HalfEffLi3ELb1ELb0EEEvPT0_PKT_iiiPKbib)
        /*4364*/ 	.word	0x00000000


	//----- nvinfo : EIATTR_MIN_STACK_SIZE
	.align		4
.L_2903:
        /*4368*/ 	.byte	0x04, 0x12
        /*436a*/ 	.short	(.L_2905 - .L_2904)
	.align		4
.L_2904:
        /*436c*/ 	.word	index@(_ZN43_GLOBAL__N__9ae7fba5_10_SoftMax_cu_9f978f6320softmax_warp_forwardIN3c104HalfEffLi2ELb1ELb0EEEvPT0_PKT_iiiPKbib)
        /*4370*/ 	.word	0x00000000


	//----- nvinfo : EIATTR_MIN_STACK_SIZE
	.align		4
.L_2905:
        /*4374*/ 	.byte	0x04, 0x12
        /*4376*/ 	.short	(.L_2907 - .L_2906)
	.align		4
.L_2906:
        /*4378*/ 	.word	index@(_ZN43_GLOBAL__N__9ae7fba5_10_SoftMax_cu_9f978f6320softmax_warp_forwardIN3c104HalfEffLi1ELb1ELb0EEEvPT0_PKT_iiiPKbib)
        /*437c*/ 	.word	0x00000000


	//----- nvinfo : EIATTR_MIN_STACK_SIZE
	.align		4
.L_2907:
        /*4380*/ 	.byte	0x04, 0x12
        /*4382*/ 	.short	(.L_2909 - .L_2908)
	.align		4
.L_2908:
        /*4384*/ 	.word	index@(_ZN43_GLOBAL__N__9ae7fba5_10_SoftMax_cu_9f978f6320softmax_warp_forwardIN3c104HalfEffLi0ELb1ELb0EEEvPT0_PKT_iiiPKbib)
        /*4388*/ 	.word	0x00000000


	//----- nvinfo : EIATTR_MIN_STACK_SIZE
	.align		4
.L_2909:
        /*438c*/ 	.byte	0x04, 0x12
        /*438e*/ 	.short	(.L_2911 - .L_2910)
	.align		4
.L_2910:
        /*4390*/ 	.word	index@(_ZN43_GLOBAL__N__9ae7fba5_10_SoftMax_cu_9f978f6320softmax_warp_forwardIN3c104HalfES2_fLi11ELb1ELb0EEEvPT0_PKT_iiiPKbib)
        /*4394*/ 	.word	0x00000000


	//----- nvinfo : EIATTR_MIN_STACK_SIZE
	.align		4
.L_2911:
        /*4398*/ 	.byte	0x04, 0x12
        /*439a*/ 	.short	(.L_2913 - .L_2912)
	.align		4
.L_2912:
        /*439c*/ 	.word	index@(_ZN43_GLOBAL__N__9ae7fba5_10_SoftMax_cu_9f978f6320softmax_warp_forwardIN3c104HalfES2_fLi10ELb1ELb0EEEvPT0_PKT_iiiPKbib)
        /*43a0*/ 	.word	0x00000000


	//----- nvinfo : EIATTR_MIN_STACK_SIZE
	.align		4
.L_2913:
        /*43a4*/ 	.byte	0x04, 0x12
        /*43a6*/ 	.short	(.L_2915 - .L_2914)
	.align		4
.L_2914:
        /*43a8*/ 	.word	index@(_ZN43_GLOBAL__N__9ae7fba5_10_SoftMax_cu_9f978f6320softmax_warp_forwardIN3c104HalfES2_fLi9ELb1ELb0EEEvPT0_PKT_iiiPKbib)
        /*43ac*/ 	.word	0x00000000


	//----- nvinfo : EIATTR_MIN_STACK_SIZE
	.align		4
.L_2915:
        /*43b0*/ 	.byte	0x04, 0x12
        /*43b2*/ 	.short	(.L_2917 - .L_2916)
	.align		4
.L_2916:
        /*43b4*/ 	.word	index@(_ZN43_GLOBAL__N__9ae7fba5_10_SoftMax_cu_9f978f6320softmax_warp_forwardIN3c104HalfES2_fLi8ELb1ELb0EEEvPT0_PKT_iiiPKbib)
        /*43b8*/ 	.word	0x00000000


	//----- nvinfo : EIATTR_MIN_STACK_SIZE
	.align		4
.L_2917:
        /*43bc*/ 	.byte	0x04, 0x12
        /*43be*/ 	.short	(.L_2919 - .L_2918)
	.align		4
.L_2918:
        /*43c0*/ 	.word	index@(_ZN43_GLOBAL__N__9ae7fba5_10_SoftMax_cu_9f978f6320softmax_warp_forwardIN3c104HalfES2_fLi7ELb1ELb0EEEvPT0_PKT_iiiPKbib)
        /*43c4*/ 	.word	0x00000000


	//----- nvinfo : EIATTR_MIN_STACK_SIZE
	.align		4
.L_2919:
        /*43c8*/ 	.byte	0x04, 0x12
        /*43ca*/ 	.short	(.L_2921 - .L_2920)
	.align		4
.L_2920:
        /*43cc*/ 	.word	index@(_ZN43_GLOBAL__N__9ae7fba5_10_SoftMax_cu_9f978f6320softmax_warp_forwardIN3c104HalfES2_fLi6ELb1ELb0EEEvPT0_PKT_iiiPKbib)
        /*43d0*/ 	.word	0x00000000


	//----- nvinfo : EIATTR_MIN_STACK_SIZE
	.align		4
.L_2921:
        /*43d4*/ 	.byte	0x04, 0x12
        /*43d6*/ 	.short	(.L_2923 - .L_2922)
	.align		4
.L_2922:
        /*43d8*/ 	.word	index@(_ZN43_GLOBAL__N__9ae7fba5_10_SoftMax_cu_9f978f6320softmax_warp_forwardIN3c104HalfES2_fLi5ELb1ELb0EEEvPT0_PKT_iiiPKbib)
        /*43dc*/ 	.word	0x00000000


	//----- nvinfo : EIATTR_MIN_STACK_SIZE
	.align		4
.L_2923:
        /*43e0*/ 	.byte	0x04, 0x12
        /*43e2*/ 	.short	(.L_2925 - .L_2924)
	.align		4
.L_2924:
        /*43e4*/ 	.word	index@(_ZN43_GLOBAL__N__9ae7fba5_10_SoftMax_cu_9f978f6320softmax_warp_forwardIN3c104HalfES2_fLi4ELb1ELb0EEEvPT0_PKT_iiiPKbib)
        /*43e8*/ 	.word	0x00000000


	//----- nvinfo : EIATTR_MIN_STACK_SIZE
	.align		4
.L_2925:
        /*43ec*/ 	.byte	0x04, 0x12
        /*43ee*/ 	.short	(.L_2927 - .L_2926)
	.align		4
.L_2926:
        /*43f0*/ 	.word	index@(_ZN43_GLOBAL__N__9ae7fba5_10_SoftMax_cu_9f978f6320softmax_warp_forwardIN3c104HalfES2_fLi3ELb1ELb0EEEvPT0_PKT_iiiPKbib)
        /*43f4*/ 	.word	0x00000000


	//----- nvinfo : EIATTR_MIN_STACK_SIZE
	.align		4
.L_2927:
        /*43f8*/ 	.byte	0x04, 0x12
        /*43fa*/ 	.short	(.L_2929 - .L_2928)
	.align		4
.L_2928:
        /*43fc*/ 	.word	index@(_ZN43_GLOBAL__N__9ae7fba5_10_SoftMax_cu_9f978f6320softmax_warp_forwardIN3c104HalfES2_fLi2ELb1ELb0EEEvPT0_PKT_iiiPKbib)
        /*4400*/ 	.word	0x00000000


	//----- nvinfo : EIATTR_MIN_STACK_SIZE
	.align		4
.L_2929:
        /*4404*/ 	.byte	0x04, 0x12
        /*4406*/ 	.short	(.L_2931 - .L_2930)
	.align		4
.L_2930:
        /*4408*/ 	.word	index@(_ZN43_GLOBAL__N__9ae7fba5_10_SoftMax_cu_9f978f6320softmax_warp_forwardIN3c104HalfES2_fLi1ELb1ELb0EEEvPT0_PKT_iiiPKbib)
        /*440c*/ 	.word	0x00000000


	//----- nvinfo : EIATTR_MIN_STACK_SIZE
	.align		4
.L_2931:
        /*4410*/ 	.byte	0x04, 0x12
        /*4412*/ 	.short	(.L_2933 - .L_2932)
	.align		4
.L_2932:
        /*4414*/ 	.word	index@(_ZN43_GLOBAL__N__9ae7fba5_10_SoftMax_cu_9f978f6320softmax_warp_forwardIN3c104HalfES2_fLi0ELb1ELb0EEEvPT0_PKT_iiiPKbib)
        /*4418*/ 	.word	0x00000000


	//----- nvinfo : EIATTR_MIN_STACK_SIZE
	.align		4
.L_2933:
        /*441c*/ 	.byte	0x04, 0x12
        /*441e*/ 	.short	(.L_2935 - .L_2934)
	.align		4
.L_2934:
        /*4420*/ 	.word	index@(_ZN43_GLOBAL__N__9ae7fba5_10_SoftMax_cu_9f978f6320softmax_warp_forwardIfffLi11ELb1ELb0EEEvPT0_PKT_iiiPKbib)
        /*4424*/ 	.word	0x00000000


	//----- nvinfo : EIATTR_MIN_STACK_SIZE
	.align		4
.L_2935:
        /*4428*/ 	.byte	0x04, 0x12
        /*442a*/ 	.short	(.L_2937 - .L_2936)
	.align		4
.L_2936:
        /*442c*/ 	.word	index@(_ZN43_GLOBAL__N__9ae7fba5_10_SoftMax_cu_9f978f6320softmax_warp_forwardIfffLi10ELb1ELb0EEEvPT0_PKT_iiiPKbib)
        /*4430*/ 	.word	0x00000000


	//----- nvinfo : EIATTR_MIN_STACK_SIZE
	.align		4
.L_2937:
        /*4434*/ 	.byte	0x04, 0x12
        /*4436*/ 	.short	(.L_2939 - .L_2938)
	.align		4
.L_2938:
        /*4438*/ 	.word	index@(_ZN43_GLOBAL__N__9ae7fba5_10_SoftMax_cu_9f978f6320softmax_warp_forwardIfffLi9ELb1ELb0EEEvPT0_PKT_iiiPKbib)
        /*443c*/ 	.word	0x00000000


	//----- nvinfo : EIATTR_MIN_STACK_SIZE
	.align		4
.L_2939:
        /*4440*/ 	.byte	0x04, 0x12
        /*4442*/ 	.short	(.L_2941 - .L_2940)
	.align		4
.L_2940:
        /*4444*/ 	.word	index@(_ZN43_GLOBAL__N__9ae7fba5_10_SoftMax_cu_9f978f6320softmax_warp_forwardIfffLi8ELb1ELb0EEEvPT0_PKT_iiiPKbib)
        /*4448*/ 	.word	0x00000000


	//----- nvinfo : EIATTR_MIN_STACK_SIZE
	.align		4
.L_2941:
        /*444c*/ 	.byte	0x04, 0x12
        /*444e*/ 	.short	(.L_2943 - .L_2942)
	.align		4
.L_2942:
        /*4450*/ 	.word	index@(_ZN43_GLOBAL__N__9ae7fba5_10_SoftMax_cu_9f978f6320softmax_warp_forwardIfffLi7ELb1ELb0EEEvPT0_PKT_iiiPKbib)
        /*4454*/ 	.word	0x00000000


	//----- nvinfo : EIATTR_MIN_STACK_SIZE
	.align		4
.L_2943:
        /*4458*/ 	.byte	0x04, 0x12
        /*445a*/ 	.short	(.L_2945 - .L_2944)
	.align		4
.L_2944:
        /*445c*/ 	.word	index@(_ZN43_GLOBAL__N__9ae7fba5_10_SoftMax_cu_9f978f6320softmax_warp_forwardIfffLi6ELb1ELb0EEEvPT0_PKT_iiiPKbib)
        /*4460*/ 	.word	0x00000000


	//----- nvinfo : EIATTR_MIN_STACK_SIZE
	.align		4
.L_2945:
        /*4464*/ 	.byte	0x04, 0x12
        /*4466*/ 	.short	(.L_2947 - .L_2946)
	.align		4
.L_2946:
        /*4468*/ 	.word	index@(_ZN43_GLOBAL__N__9ae7fba5_10_SoftMax_cu_9f978f6320softmax_warp_forwardIfffLi5ELb1ELb0EEEvPT0_PKT_iiiPKbib)
        /*446c*/ 	.word	0x00000000


	//----- nvinfo : EIATTR_MIN_STACK_SIZE
	.align		4
.L_2947:
        /*4470*/ 	.byte	0x04, 0x12
        /*4472*/ 	.short	(.L_2949 - .L_2948)
	.align		4
.L_2948:
        /*4474*/ 	.word	index@(_ZN43_GLOBAL__N__9ae7fba5_10_SoftMax_cu_9f978f6320softmax_warp_forwardIfffLi4ELb1ELb0EEEvPT0_PKT_iiiPKbib)
        /*4478*/ 	.word	0x00000000


	//----- nvinfo : EIATTR_MIN_STACK_SIZE
	.align		4
.L_2949:
        /*447c*/ 	.byte	0x04, 0x12
        /*447e*/ 	.short	(.L_2951 - .L_2950)
	.align		4
.L_2950:
        /*4480*/ 	.word	index@(_ZN43_GLOBAL__N__9ae7fba5_10_SoftMax_cu_9f978f6320softmax_warp_forwardIfffLi3ELb1ELb0EEEvPT0_PKT_iiiPKbib)
        /*4484*/ 	.word	0x00000000


	//----- nvinfo : EIATTR_MIN_STACK_SIZE
	.align		4
.L_2951:
        /*4488*/ 	.byte	0x04, 0x12
        /*448a*/ 	.short	(.L_2953 - .L_2952)
	.align		4
.L_2952:
        /*448c*/ 	.word	index@(_ZN43_GLOBAL__N__9ae7fba5_10_SoftMax_cu_9f978f6320softmax_warp_forwardIfffLi2ELb1ELb0EEEvPT0_PKT_iiiPKbib)
        /*4490*/ 	.word	0x00000000


	//----- nvinfo : EIATTR_MIN_STACK_SIZE
	.align		4
.L_2953:
        /*4494*/ 	.byte	0x04, 0x12
        /*4496*/ 	.short	(.L_2955 - .L_2954)
	.align		4
.L_2954:
        /*4498*/ 	.word	index@(_ZN43_GLOBAL__N__9ae7fba5_10_SoftMax_cu_9f978f6320softmax_warp_forwardIfffLi1ELb1ELb0EEEvPT0_PKT_iiiPKbib)
        /*449c*/ 	.word	0x00000000


	//----- nvinfo : EIATTR_MIN_STACK_SIZE
	.align		4
.L_2955:
        /*44a0*/ 	.byte	0x04, 0x12
        /*44a2*/ 	.short	(.L_2957 - .L_2956)
	.align		4
.L_2956:
        /*44a4*/ 	.word	index@(_ZN43_GLOBAL__N__9ae7fba5_10_SoftMax_cu_9f978f6320softmax_warp_forwardIfffLi0ELb1ELb0EEEvPT0_PKT_iiiPKbib)
        /*44a8*/ 	.word	0x00000000


	//----- nvinfo : EIATTR_MIN_STACK_SIZE
	.align		4
.L_2957:
        /*44ac*/ 	.byte	0x04, 0x12
        /*44ae*/ 	.short	(.L_2959 - .L_2958)
	.align		4
.L_2958:
        /*44b0*/ 	.word	index@(_ZN43_GLOBAL__N__9ae7fba5_10_SoftMax_cu_9f978f6320softmax_warp_forwardIdddLi11ELb1ELb0EEEvPT0_PKT_iiiPKbib)
        /*44b4*/ 	.word	0x00000000


	//----- nvinfo : EIATTR_MIN_STACK_SIZE
	.align		4
.L_2959:
        /*44b8*/ 	.byte	0x04, 0x12
        /*44ba*/ 	.short	(.L_2961 - .L_2960)
	.align		4
.L_2960:
        /*44bc*/ 	.word	index@(_ZN43_GLOBAL__N__9ae7fba5_10_SoftMax_cu_9f978f6320softmax_warp_forwardIdddLi10ELb1ELb0EEEvPT0_PKT_iiiPKbib)
        /*44c0*/ 	.word	0x00000000


	//----- nvinfo : EIATTR_MIN_STACK_SIZE
	.align		4
.L_2961:
        /*44c4*/ 	.byte	0x04, 0x12
        /*44c6*/ 	.short	(.L_2963 - .L_2962)
	.align		4
.L_2962:
        /*44c8*/ 	.word	index@(_ZN43_GLOBAL__N__9ae7fba5_10_SoftMax_cu_9f978f6320softmax_warp_forwardIdddLi9ELb1ELb0EEEvPT0_PKT_iiiPKbib)
        /*44cc*/ 	.word	0x00000000


	//----- nvinfo : EIATTR_MIN_STACK_SIZE
	.align		4
.L_2963:
        /*44d0*/ 	.byte	0x04, 0x12
        /*44d2*/ 	.short	(.L_2965 - .L_2964)
	.align		4
.L_2964:
        /*44d4*/ 	.word	index@(_ZN43_GLOBAL__N__9ae7fba5_10_SoftMax_cu_9f978f6320softmax_warp_forwardIdddLi8ELb1ELb0EEEvPT0_PKT_iiiPKbib)
        /*44d8*/ 	.word	0x00000000


	//----- nvinfo : EIATTR_MIN_STACK_SIZE
	.align		4
.L_2965:
        /*44dc*/ 	.byte	0x04, 0x12
        /*44de*/ 	.short	(.L_2967 - .L_2966)
	.align		4
.L_2966:
        /*44e0*/ 	.word	index@(_ZN43_GLOBAL__N__9ae7fba5_10_SoftMax_cu_9f978f6320softmax_warp_forwardIdddLi7ELb1ELb0EEEvPT0_PKT_iiiPKbib)
        /*44e4*/ 	.word	0x00000000


	//----- nvinfo : EIATTR_MIN_STACK_SIZE
	.align		4
.L_2967:
        /*44e8*/ 	.byte	0x04, 0x12
        /*44ea*/ 	.short	(.L_2969 - .L_2968)
	.align		4
.L_2968:
        /*44ec*/ 	.word	index@(_ZN43_GLOBAL__N__9ae7fba5_10_SoftMax_cu_9f978f6320softmax_warp_forwardIdddLi6ELb1ELb0EEEvPT0_PKT_iiiPKbib)
        /*44f0*/ 	.word	0x00000000


	//----- nvinfo : EIATTR_MIN_STACK_SIZE
	.align		4
.L_2969:
        /*44f4*/ 	.byte	0x04, 0x12
        /*44f6*/ 	.short	(.L_2971 - .L_2970)
	.align		4
.L_2970:
        /*44f8*/ 	.word	index@(_ZN43_GLOBAL__N__9ae7fba5_10_SoftMax_cu_9f978f6320softmax_warp_forwardIdddLi5ELb1ELb0EEEvPT0_PKT_iiiPKbib)
        /*44fc*/ 	.word	0x00000000


	//----- nvinfo : EIATTR_MIN_STACK_SIZE
	.align		4
.L_2971:
        /*4500*/ 	.byte	0x04, 0x12
        /*4502*/ 	.short	(.L_2973 - .L_2972)
	.align		4
.L_2972:
        /*4504*/ 	.word	index@(_ZN43_GLOBAL__N__9ae7fba5_10_SoftMax_cu_9f978f6320softmax_warp_forwardIdddLi4ELb1ELb0EEEvPT0_PKT_iiiPKbib)
        /*4508*/ 	.word	0x00000000


	//----- nvinfo : EIATTR_MIN_STACK_SIZE
	.align		4
.L_2973:
        /*450c*/ 	.byte	0x04, 0x12
        /*450e*/ 	.short	(.L_2975 - .L_2974)
	.align		4
.L_2974:
        /*4510*/ 	.word	index@(_ZN43_GLOBAL__N__9ae7fba5_10_SoftMax_cu_9f978f6320softmax_warp_forwardIdddLi3ELb1ELb0EEEvPT0_PKT_iiiPKbib)
        /*4514*/ 	.word	0x00000000


	//----- nvinfo : EIATTR_MIN_STACK_SIZE
	.align		4
.L_2975:
        /*4518*/ 	.byte	0x04, 0x12
        /*451a*/ 	.short	(.L_2977 - .L_2976)
	.align		4
.L_2976:
        /*451c*/ 	.word	index@(_ZN43_GLOBAL__N__9ae7fba5_10_SoftMax_cu_9f978f6320softmax_warp_forwardIdddLi2ELb1ELb0EEEvPT0_PKT_iiiPKbib)
        /*4520*/ 	.word	0x00000000


	//----- nvinfo : EIATTR_MIN_STACK_SIZE
	.align		4
.L_2977:
        /*4524*/ 	.byte	0x04, 0x12
        /*4526*/ 	.short	(.L_2979 - .L_2978)
	.align		4
.L_2978:
        /*4528*/ 	.word	index@(_ZN43_GLOBAL__N__9ae7fba5_10_SoftMax_cu_9f978f6320softmax_warp_forwardIdddLi1ELb1ELb0EEEvPT0_PKT_iiiPKbib)
        /*452c*/ 	.word	0x00000000


	//----- nvinfo : EIATTR_MIN_STACK_SIZE
	.align		4
.L_2979:
        /*4530*/ 	.byte	0x04, 0x12
        /*4532*/ 	.short	(.L_2981 - .L_2980)
	.align		4
.L_2980:
        /*4534*/ 	.word	index@(_ZN43_GLOBAL__N__9ae7fba5_10_SoftMax_cu_9f978f6320softmax_warp_forwardIdddLi0ELb1ELb0EEEvPT0_PKT_iiiPKbib)
        /*4538*/ 	.word	0x00000000


	//----- nvinfo : EIATTR_MIN_STACK_SIZE
	.align		4
.L_2981:
        /*453c*/ 	.byte	0x04, 0x12
        /*453e*/ 	.short	(.L_2983 - .L_2982)
	.align		4
.L_2982:
        /*4540*/ 	.word	index@(_ZN2at6native43_GLOBAL__N__9ae7fba5_10_SoftMax_cu_9f978f6327cunn_SpatialSoftMaxBackwardIN3c108BFloat16EffNS1_23SoftMaxBackwardEpilogueEEEvPT_PKT1_SA_jjj)
        /*4544*/ 	.word	0x00000000


	//----- nvinfo : EIATTR_MIN_STACK_SIZE
	.align		4
.L_2983:
        /*4548*/ 	.byte	0x04, 0x12
        /*454a*/ 	.short	(.L_2985 - .L_2984)
	.align		4
.L_2984:
        /*454c*/ 	.word	index@(_ZN2at6native43_GLOBAL__N__9ae7fba5_10_SoftMax_cu_9f978f6327cunn_SpatialSoftMaxBackwardIN3c108BFloat16EfS4_NS1_23SoftMaxBackwardEpilogueEEEvPT_PKT1_SA_jjj)
        /*4550*/ 	.word	0x00000000


	//----- nvinfo : EIATTR_MIN_STACK_SIZE
	.align		4
.L_2985:
        /*4554*/ 	.byte	0x04, 0x12
        /*4556*/ 	.short	(.L_2987 - .L_2986)
	.align		4
.L_2986:
        /*4558*/ 	.word	index@(_ZN2at6native43_GLOBAL__N__9ae7fba5_10_SoftMax_cu_9f978f6327cunn_SpatialSoftMaxBackwardIN3c104HalfEffNS1_23SoftMaxBackwardEpilogueEEEvPT_PKT1_SA_jjj)
        /*455c*/ 	.word	0x00000000


	//----- nvinfo : EIATTR_MIN_STACK_SIZE
	.align		4
.L_2987:
        /*4560*/ 	.byte	0x04, 0x12
        /*4562*/ 	.short	(.L_2989 - .L_2988)
	.align		4
.L_2988:
        /*4564*/ 	.word	index@(_ZN2at6native43_GLOBAL__N__9ae7fba5_10_SoftMax_cu_9f978f6327cunn_SpatialSoftMaxBackwardIN3c104HalfEfS4_NS1_23SoftMaxBackwardEpilogueEEEvPT_PKT1_SA_jjj)
        /*4568*/ 	.word	0x00000000


	//----- nvinfo : EIATTR_MIN_STACK_SIZE
	.align		4
.L_2989:
        /*456c*/ 	.byte	0x04, 0x12
        /*456e*/ 	.short	(.L_2991 - .L_2990)
	.align		4
.L_2990:
        /*4570*/ 	.word	index@(_ZN2at6native43_GLOBAL__N__9ae7fba5_10_SoftMax_cu_9f978f6327cunn_SpatialSoftMaxBackwardIfffNS1_23SoftMaxBackwardEpilogueEEEvPT_PKT1_S8_jjj)
        /*4574*/ 	.word	0x00000000


	//----- nvinfo : EIATTR_MIN_STACK_SIZE
	.align		4
.L_2991:
        /*4578*/ 	.byte	0x04, 0x12
        /*457a*/ 	.short	(.L_2993 - .L_2992)
	.align		4
.L_2992:
        /*457c*/ 	.word	index@(_ZN2at6native43_GLOBAL__N__9ae7fba5_10_SoftMax_cu_9f978f6327cunn_SpatialSoftMaxBackwardIdddNS1_23SoftMaxBackwardEpilogueEEEvPT_PKT1_S8_jjj)
        /*4580*/ 	.word	0x00000000


	//----- nvinfo : EIATTR_MIN_STACK_SIZE
	.align		4
.L_2993:
        /*4584*/ 	.byte	0x04, 0x12
        /*4586*/ 	.short	(.L_2995 - .L_2994)
	.align		4
.L_2994:
        /*4588*/ 	.word	index@(_ZN2at6native43_GLOBAL__N__9ae7fba5_10_SoftMax_cu_9f978f6320cunn_SoftMaxBackwardILi4EN3c108BFloat16EffNS1_23SoftMaxBackwardEpilogueEEEvPT0_PKT2_SA_l)
        /*458c*/ 	.word	0x00000000


	//----- nvinfo : EIATTR_MIN_STACK_SIZE
	.align		4
.L_2995:
        /*4590*/ 	.byte	0x04, 0x12
        /*4592*/ 	.short	(.L_2997 - .L_2996)
	.align		4
.L_2996:
        /*4594*/ 	.word	index@(_ZN2at6native43_GLOBAL__N__9ae7fba5_10_SoftMax_cu_9f978f6324cunn_SoftMaxBackwardSmemILi4EN3c108BFloat16EffNS1_23SoftMaxBackwardEpilogueEEEvPT0_PKT2_SA_l)
        /*4598*/ 	.word	0x00000000


	//----- nvinfo : EIATTR_MIN_STACK_SIZE
	.align		4
.L_2997:
        /*459c*/ 	.byte	0x04, 0x12
        /*459e*/ 	.short	(.L_2999 - .L_2998)
	.align		4
.L_2998:
        /*45a0*/ 	.word	index@(_ZN2at6native43_GLOBAL__N__9ae7fba5_10_SoftMax_cu_9f978f6320cunn_SoftMaxBackwardILi8EN3c108BFloat16EfS4_NS1_23SoftMaxBackwardEpilogueEEEvPT0_PKT2_SA_l)
        /*45a4*/ 	.word	0x00000000


	//----- nvinfo : EIATTR_MIN_STACK_SIZE
	.align		4
.L_2999:
        /*45a8*/ 	.byte	0x04, 0x12
        /*45aa*/ 	.short	(.L_3001 - .L_3000)
	.align		4
.L_3000:
        /*45ac*/ 	.word	index@(_ZN2at6native43_GLOBAL__N__9ae7fba5_10_SoftMax_cu_9f978f6324cunn_SoftMaxBackwardSmemILi8EN3c108BFloat16EfS4_NS1_23SoftMaxBackwardEpilogueEEEvPT0_PKT2_SA_l)
        /*45b0*/ 	.word	0x00000000


	//----- nvinfo : EIATTR_MIN_STACK_SIZE
	.align		4
.L_3001:
        /*45b4*/ 	.byte	0x04, 0x12
        /*45b6*/ 	.short	(.L_3003 - .L_3002)
	.align		4
.L_3002:
        /*45b8*/ 	.word	index@(_ZN2at6native43_GLOBAL__N__9ae7fba5_10_SoftMax_cu_9f978f6320cunn_SoftMaxBackwardILi4EN3c104HalfEffNS1_23SoftMaxBackwardEpilogueEEEvPT0_PKT2_SA_l)
        /*45bc*/ 	.word	0x00000000


	//----- nvinfo : EIATTR_MIN_STACK_SIZE
	.align		4
.L_3003:
        /*45c0*/ 	.byte	0x04, 0x12
        /*45c2*/ 	.short	(.L_3005 - .L_3004)
	.align		4
.L_3004:
        /*45c4*/ 	.word	index@(_ZN2at6native43_GLOBAL__N__9ae7fba5_10_SoftMax_cu_9f978f6324cunn_SoftMaxBackwardSmemILi4EN3c104HalfEffNS1_23SoftMaxBackwardEpilogueEEEvPT0_PKT2_SA_l)
        /*45c8*/ 	.word	0x00000000


	//----- nvinfo : EIATTR_MIN_STACK_SIZE
	.align		4
.L_3005:
        /*45cc*/ 	.byte	0x04, 0x12
        /*45ce*/ 	.short	(.L_3007 - .L_3006)
	.align		4
.L_3006:
        /*45d0*/ 	.word	index@(_ZN2at6native43_GLOBAL__N__9ae7fba5_10_SoftMax_cu_9f978f6320cunn_SoftMaxBackwardILi8EN3c104HalfEfS4_NS1_23SoftMaxBackwardEpilogueEEEvPT0_PKT2_SA_l)
        /*45d4*/ 	.word	0x00000000


	//----- nvinfo : EIATTR_MIN_STACK_SIZE
	.align		4
.L_3007:
        /*45d8*/ 	.byte	0x04, 0x12
        /*45da*/ 	.short	(.L_3009 - .L_3008)
	.align		4
.L_3008:
        /*45dc*/ 	.word	index@(_ZN2at6native43_GLOBAL__N__9ae7fba5_10_SoftMax_cu_9f978f6324cunn_SoftMaxBackwardSmemILi8EN3c104HalfEfS4_NS1_23SoftMaxBackwardEpilogueEEEvPT0_PKT2_SA_l)
        /*45e0*/ 	.word	0x00000000


	//----- nvinfo : EIATTR_MIN_STACK_SIZE
	.align		4
.L_3009:
        /*45e4*/ 	.byte	0x04, 0x12
        /*45e6*/ 	.short	(.L_3011 - .L_3010)
	.align		4
.L_3010:
        /*45e8*/ 	.word	index@(_ZN2at6native43_GLOBAL__N__9ae7fba5_10_SoftMax_cu_9f978f6320cunn_SoftMaxBackwardILi4EfffNS1_23SoftMaxBackwardEpilogueEEEvPT0_PKT2_S8_l)
        /*45ec*/ 	.word	0x00000000


	//----- nvinfo : EIATTR_MIN_STACK_SIZE
	.align		4
.L_3011:
        /*45f0*/ 	.byte	0x04, 0x12
        /*45f2*/ 	.short	(.L_3013 - .L_3012)
	.align		4
.L_3012:
        /*45f4*/ 	.word	index@(_ZN2at6native43_GLOBAL__N__9ae7fba5_10_SoftMax_cu_9f978f6324cunn_SoftMaxBackwardSmemILi4EfffNS1_23SoftMaxBackwardEpilogueEEEvPT0_PKT2_S8_l)
        /*45f8*/ 	.word	0x00000000


	//----- nvinfo : EIATTR_MIN_STACK_SIZE
	.align		4
.L_3013:
        /*45fc*/ 	.byte	0x04, 0x12
        /*45fe*/ 	.short	(.L_3015 - .L_3014)
	.align		4
.L_3014:
        /*4600*/ 	.word	index@(_ZN2at6native43_GLOBAL__N__9ae7fba5_10_SoftMax_cu_9f978f6320cunn_SoftMaxBackwardILi2EdddNS1_23SoftMaxBackwardEpilogueEEEvPT0_PKT2_S8_l)
        /*4604*/ 	.word	0x00000000


	//----- nvinfo : EIATTR_MIN_STACK_SIZE
	.align		4
.L_3015:
        /*4608*/ 	.byte	0x04, 0x12
        /*460a*/ 	.short	(.L_3017 - .L_3016)
	.align		4
.L_3016:
        /*460c*/ 	.word	index@(_ZN2at6native43_GLOBAL__N__9ae7fba5_10_SoftMax_cu_9f978f6324cunn_SoftMaxBackwardSmemILi2EdddNS1_23SoftMaxBackwardEpilogueEEEvPT0_PKT2_S8_l)
        /*4610*/ 	.word	0x00000000


	//----- nvinfo : EIATTR_MIN_STACK_SIZE
	.align		4
.L_3017:
        /*4614*/ 	.byte	0x04, 0x12
        /*4616*/ 	.short	(.L_3019 - .L_3018)
	.align		4
.L_3018:
        /*4618*/ 	.word	index@(_ZN2at6native43_GLOBAL__N__9ae7fba5_10_SoftMax_cu_9f978f6326cunn_SpatialSoftMaxForwardIN3c108BFloat16EfflNS1_22SoftMaxForwardEpilogueEEEvPT1_PKT_T2_SB_SB_)
        /*461c*/ 	.word	0x00000000


	//----- nvinfo : EIATTR_MIN_STACK_SIZE
	.align		4
.L_3019:
        /*4620*/ 	.byte	0x04, 0x12
        /*4622*/ 	.short	(.L_3021 - .L_3020)
	.align		4
.L_3020:
        /*4624*/ 	.word	index@(_ZN2at6native43_GLOBAL__N__9ae7fba5_10_SoftMax_cu_9f978f6326cunn_SpatialSoftMaxForwardIN3c108BFloat16EfS4_lNS1_22SoftMaxForwardEpilogueEEEvPT1_PKT_T2_SB_SB_)
        /*4628*/ 	.word	0x00000000


	//----- nvinfo : EIATTR_MIN_STACK_SIZE
	.align		4
.L_3021:
        /*462c*/ 	.byte	0x04, 0x12
        /*462e*/ 	.short	(.L_3023 - .L_3022)
	.align		4
.L_3022:
        /*4630*/ 	.word	index@(_ZN2at6native43_GLOBAL__N__9ae7fba5_10_SoftMax_cu_9f978f6326cunn_SpatialSoftMaxForwardIN3c108BFloat16EffiNS1_22SoftMaxForwardEpilogueEEEvPT1_PKT_T2_SB_SB_)
        /*4634*/ 	.word	0x00000000


	//----- nvinfo : EIATTR_MIN_STACK_SIZE
	.align		4
.L_3023:
        /*4638*/ 	.byte	0x04, 0x12
        /*463a*/ 	.short	(.L_3025 - .L_3024)
	.align		4
.L_3024:
        /*463c*/ 	.word	index@(_ZN2at6native43_GLOBAL__N__9ae7fba5_10_SoftMax_cu_9f978f6326cunn_SpatialSoftMaxForwardIN3c108BFloat16EfS4_iNS1_22SoftMaxForwardEpilogueEEEvPT1_PKT_T2_SB_SB_)
        /*4640*/ 	.word	0x00000000


	//----- nvinfo : EIATTR_MIN_STACK_SIZE
	.align		4
.L_3025:
        /*4644*/ 	.byte	0x04, 0x12
        /*4646*/ 	.short	(.L_3027 - .L_3026)
	.align		4
.L_3026:
        /*4648*/ 	.word	index@(_ZN2at6native43_GLOBAL__N__9ae7fba5_10_SoftMax_cu_9f978f6326cunn_SpatialSoftMaxForwardIN3c104HalfEfflNS1_22SoftMaxForwardEpilogueEEEvPT1_PKT_T2_SB_SB_)
        /*464c*/ 	.word	0x00000000


	//----- nvinfo : EIATTR_MIN_STACK_SIZE
	.align		4
.L_3027:
        /*4650*/ 	.byte	0x04, 0x12
        /*4652*/ 	.short	(.L_3029 - .L_3028)
	.align		4
.L_3028:
        /*4654*/ 	.word	index@(_ZN2at6native43_GLOBAL__N__9ae7fba5_10_SoftMax_cu_9f978f6326cunn_SpatialSoftMaxForwardIN3c104HalfEfS4_lNS1_22SoftMaxForwardEpilogueEEEvPT1_PKT_T2_SB_SB_)
        /*4658*/ 	.word	0x00000000


	//----- nvinfo : EIATTR_MIN_STACK_SIZE
	.align		4
.L_3029:
        /*465c*/ 	.byte	0x04, 0x12
        /*465e*/ 	.short	(.L_3031 - .L_3030)
	.align		4
.L_3030:
        /*4660*/ 	.word	index@(_ZN2at6native43_GLOBAL__N__9ae7fba5_10_SoftMax_cu_9f978f6326cunn_SpatialSoftMaxForwardIN3c104HalfEffiNS1_22SoftMaxForwardEpilogueEEEvPT1_PKT_T2_SB_SB_)
        /*4664*/ 	.word	0x00000000


	//----- nvinfo : EIATTR_MIN_STACK_SIZE
	.align		4
.L_3031:
        /*4668*/ 	.byte	0x04, 0x12
        /*466a*/ 	.short	(.L_3033 - .L_3032)
	.align		4
.L_3032:
        /*466c*/ 	.word	index@(_ZN2at6native43_GLOBAL__N__9ae7fba5_10_SoftMax_cu_9f978f6326cunn_SpatialSoftMaxForwardIN3c104HalfEfS4_iNS1_22SoftMaxForwardEpilogueEEEvPT1_PKT_T2_SB_SB_)
        /*4670*/ 	.word	0x00000000


	//----- nvinfo : EIATTR_MIN_STACK_SIZE
	.align		4
.L_3033:
        /*4674*/ 	.byte	0x04, 0x12
        /*4676*/ 	.short	(.L_3035 - .L_3034)
	.align		4
.L_3034:
        /*4678*/ 	.word	index@(_ZN2at6native43_GLOBAL__N__9ae7fba5_10_SoftMax_cu_9f978f6326cunn_SpatialSoftMaxForwardIffflNS1_22SoftMaxForwardEpilogueEEEvPT1_PKT_T2_S9_S9_)
        /*467c*/ 	.word	0x00000000


	//----- nvinfo : EIATTR_MIN_STACK_SIZE
	.align		4
.L_3035:
        /*4680*/ 	.byte	0x04, 0x12
        /*4682*/ 	.short	(.L_3037 - .L_3036)
	.align		4
.L_3036:
        /*4684*/ 	.word	index@(_ZN2at6native43_GLOBAL__N__9ae7fba5_10_SoftMax_cu_9f978f6326cunn_SpatialSoftMaxForwardIfffiNS1_22SoftMaxForwardEpilogueEEEvPT1_PKT_T2_S9_S9_)
        /*4688*/ 	.word	0x00000000


	//----- nvinfo : EIATTR_MIN_STACK_SIZE
	.align		4
.L_3037:
        /*468c*/ 	.byte	0x04, 0x12
        /*468e*/ 	.short	(.L_3039 - .L_3038)
	.align		4
.L_3038:
        /*4690*/ 	.word	index@(_ZN2at6native43_GLOBAL__N__9ae7fba5_10_SoftMax_cu_9f978f6326cunn_SpatialSoftMaxForwardIdddlNS1_22SoftMaxForwardEpilogueEEEvPT1_PKT_T2_S9_S9_)
        /*4694*/ 	.word	0x00000000


	//----- nvinfo : EIATTR_MIN_STACK_SIZE
	.align		4
.L_3039:
        /*4698*/ 	.byte	0x04, 0x12
        /*469a*/ 	.short	(.L_3041 - .L_3040)
	.align		4
.L_3040:
        /*469c*/ 	.word	index@(_ZN2at6native43_GLOBAL__N__9ae7fba5_10_SoftMax_cu_9f978f6326cunn_SpatialSoftMaxForwardIdddiNS1_22SoftMaxForwardEpilogueEEEvPT1_PKT_T2_S9_S9_)
        /*46a0*/ 	.word	0x00000000


	//----- nvinfo : EIATTR_MIN_STACK_SIZE
	.align		4
.L_3041:
        /*46a4*/ 	.byte	0x04, 0x12
        /*46a6*/ 	.short	(.L_3043 - .L_3042)
	.align		4
.L_3042:
        /*46a8*/ 	.word	index@(_ZN2at6native43_GLOBAL__N__9ae7fba5_10_SoftMax_cu_9f978f6319cunn_SoftMaxForwardILi8EN3c108BFloat16EffNS1_22SoftMaxForwardEpilogueEEEvPT2_PKT0_i)
        /*46ac*/ 	.word	0x00000000


	//----- nvinfo : EIATTR_MIN_STACK_SIZE
	.align		4
.L_3043:
        /*46b0*/ 	.byte	0x04, 0x12
        /*46b2*/ 	.short	(.L_3045 - .L_3044)
	.align		4
.L_3044:
        /*46b4*/ 	.word	index@(_ZN2at6native43_GLOBAL__N__9ae7fba5_10_SoftMax_cu_9f978f6323cunn_SoftMaxForwardSmemILi8EN3c108BFloat16EffNS1_22SoftMaxForwardEpilogueElEEvPT2_PKT0_T4_)
        /*46b8*/ 	.word	0x00000000


	//----- nvinfo : EIATTR_MIN_STACK_SIZE
	.align		4
.L_3045:
        /*46bc*/ 	.byte	0x04, 0x12
        /*46be*/ 	.short	(.L_3047 - .L_3046)
	.align		4
.L_3046:
        /*46c0*/ 	.word	index@(_ZN2at6native43_GLOBAL__N__9ae7fba5_10_SoftMax_cu_9f978f6319cunn_SoftMaxForwardILi8EN3c108BFloat16EfS4_NS1_22SoftMaxForwardEpilogueEEEvPT2_PKT0_i)
        /*46c4*/ 	.word	0x00000000


	//----- nvinfo : EIATTR_MIN_STACK_SIZE
	.align		4
.L_3047:
        /*46c8*/ 	.byte	0x04, 0x12
        /*46ca*/ 	.short	(.L_3049 - .L_3048)
	.align		4
.L_3048:
        /*46cc*/ 	.word	index@(_ZN2at6native43_GLOBAL__N__9ae7fba5_10_SoftMax_cu_9f978f6323cunn_SoftMaxForwardSmemILi8EN3c108BFloat16EfS4_NS1_22SoftMaxForwardEpilogueElEEvPT2_PKT0_T4_)
        /*46d0*/ 	.word	0x00000000


	//----- nvinfo : EIATTR_MIN_STACK_SIZE
	.align		4
.L_3049:
        /*46d4*/ 	.byte	0x04, 0x12
        /*46d6*/ 	.short	(.L_3051 - .L_3050)
	.align		4
.L_3050:
        /*46d8*/ 	.word	index@(_ZN2at6native43_GLOBAL__N__9ae7fba5_10_SoftMax_cu_9f978f6322cunn_SoftMaxForwardRegIN3c108BFloat16EfS4_NS1_22SoftMaxForwardEpilogueElLi9EEEvPT1_PKT_T3_)
        /*46dc*/ 	.word	0x00000000


	//----- nvinfo : EIATTR_MIN_STACK_SIZE
	.align		4
.L_3051:
        /*46e0*/ 	.byte	0x04, 0x12
        /*46e2*/ 	.short	(.L_3053 - .L_3052)
	.align		4
.L_3052:
        /*46e4*/ 	.word	index@(_ZN2at6native43_GLOBAL__N__9ae7fba5_10_SoftMax_cu_9f978f6322cunn_SoftMaxForwardRegIN3c108BFloat16EfS4_NS1_22SoftMaxForwardEpilogueElLi8EEEvPT1_PKT_T3_)
        /*46e8*/ 	.word	0x00000000


	//----- nvinfo : EIATTR_MIN_STACK_SIZE
	.align		4
.L_3053:
        /*46ec*/ 	.byte	0x04, 0x12
        /*46ee*/ 	.short	(.L_3055 - .L_3054)
	.align		4
.L_3054:
        /*46f0*/ 	.word	index@(_ZN2at6native43_GLOBAL__N__9ae7fba5_10_SoftMax_cu_9f978f6322cunn_SoftMaxForwardRegIN3c108BFloat16EfS4_NS1_22SoftMaxForwardEpilogueElLi7EEEvPT1_PKT_T3_)
        /*46f4*/ 	.word	0x00000000


	//----- nvinfo : EIATTR_MIN_STACK_SIZE
	.align		4
.L_3055:
        /*46f8*/ 	.byte	0x04, 0x12
        /*46fa*/ 	.short	(.L_3057 - .L_3056)
	.align		4
.L_3056:
        /*46fc*/ 	.word	index@(_ZN2at6native43_GLOBAL__N__9ae7fba5_10_SoftMax_cu_9f978f6322cunn_SoftMaxForwardRegIN3c108BFloat16EfS4_NS1_22SoftMaxForwardEpilogueElLi6EEEvPT1_PKT_T3_)
        /*4700*/ 	.word	0x00000000


	//----- nvinfo : EIATTR_MIN_STACK_SIZE
	.align		4
.L_3057:
        /*4704*/ 	.byte	0x04, 0x12
        /*4706*/ 	.short	(.L_3059 - .L_3058)
	.align		4
.L_3058:
        /*4708*/ 	.word	index@(_ZN2at6native43_GLOBAL__N__9ae7fba5_10_SoftMax_cu_9f978f6322cunn_SoftMaxForwardRegIN3c108BFloat16EfS4_NS1_22SoftMaxForwardEpilogueElLi5EEEvPT1_PKT_T3_)
        /*470c*/ 	.word	0x00000000


	//----- nvinfo : EIATTR_MIN_STACK_SIZE
	.align		4
.L_3059:
        /*4710*/ 	.byte	0x04, 0x12
        /*4712*/ 	.short	(.L_3061 - .L_3060)
	.align		4
.L_3060:
        /*4714*/ 	.word	index@(_ZN2at6native43_GLOBAL__N__9ae7fba5_10_SoftMax_cu_9f978f6322cunn_SoftMaxForwardRegIN3c108BFloat16EfS4_NS1_22SoftMaxForwardEpilogueElLi4EEEvPT1_PKT_T3_)
        /*4718*/ 	.word	0x00000000


	//----- nvinfo : EIATTR_MIN_STACK_SIZE
	.align		4
.L_3061:
        /*471c*/ 	.byte	0x04, 0x12
        /*471e*/ 	.short	(.L_3063 - .L_3062)
	.align		4
.L_3062:
        /*4720*/ 	.word	index@(_ZN2at6native43_GLOBAL__N__9ae7fba5_10_SoftMax_cu_9f978f6322cunn_SoftMaxForwardRegIN3c108BFloat16EfS4_NS1_22SoftMaxForwardEpilogueElLi3EEEvPT1_PKT_T3_)
        /*4724*/ 	.word	0x00000000


	//----- nvinfo : EIATTR_MIN_STACK_SIZE
	.align		4
.L_3063:
        /*4728*/ 	.byte	0x04, 0x12
        /*472a*/ 	.short	(.L_3065 - .L_3064)
	.align		4
.L_3064:
        /*472c*/ 	.word	index@(_ZN2at6native43_GLOBAL__N__9ae7fba5_10_SoftMax_cu_9f978f6322cunn_SoftMaxForwardRegIN3c108BFloat16EfS4_NS1_22SoftMaxForwardEpilogueElLi2EEEvPT1_PKT_T3_)
        /*4730*/ 	.word	0x00000000


	//----- nvinfo : EIATTR_MIN_STACK_SIZE
	.align		4
.L_3065:
        /*4734*/ 	.byte	0x04, 0x12
        /*4736*/ 	.short	(.L_3067 - .L_3066)
	.align		4
.L_3066:
        /*4738*/ 	.word	index@(_ZN2at6native43_GLOBAL__N__9ae7fba5_10_SoftMax_cu_9f978f6322cunn_SoftMaxForwardRegIN3c108BFloat16EfS4_NS1_22SoftMaxForwardEpilogueElLi1EEEvPT1_PKT_T3_)
        /*473c*/ 	.word	0x00000000


	//----- nvinfo : EIATTR_MIN_STACK_SIZE
	.align		4
.L_3067:
        /*4740*/ 	.byte	0x04, 0x12
        /*4742*/ 	.short	(.L_3069 - .L_3068)
	.align		4
.L_3068:
        /*4744*/ 	.word	index@(_ZN2at6native43_GLOBAL__N__9ae7fba5_10_SoftMax_cu_9f978f6319cunn_SoftMaxForwardILi8EN3c104HalfEffNS1_22SoftMaxForwardEpilogueEEEvPT2_PKT0_i)
        /*4748*/ 	.word	0x00000000


	//----- nvinfo : EIATTR_MIN_STACK_SIZE
	.align		4
.L_3069:
        /*474c*/ 	.byte	0x04, 0x12
        /*474e*/ 	.short	(.L_3071 - .L_3070)
	.align		4
.L_3070:
        /*4750*/ 	.word	index@(_ZN2at6native43_GLOBAL__N__9ae7fba5_10_SoftMax_cu_9f978f6323cunn_SoftMaxForwardSmemILi8EN3c104HalfEffNS1_22SoftMaxForwardEpilogueElEEvPT2_PKT0_T4_)
        /*4754*/ 	.word	0x00000000


	//----- nvinfo : EIATTR_MIN_STACK_SIZE
	.align		4
.L_3071:
        /*4758*/ 	.byte	0x04, 0x12
        /*475a*/ 	.short	(.L_3073 - .L_3072)
	.align		4
.L_3072:
        /*475c*/ 	.word	index@(_ZN2at6native43_GLOBAL__N__9ae7fba5_10_SoftMax_cu_9f978f6319cunn_SoftMaxForwardILi8EN3c104HalfEfS4_NS1_22SoftMaxForwardEpilogueEEEvPT2_PKT0_i)
        /*4760*/ 	.word	0x00000000


	//----- nvinfo : EIATTR_MIN_STACK_SIZE
	.align		4
.L_3073:
        /*4764*/ 	.byte	0x04, 0x12
        /*4766*/ 	.short	(.L_3075 - .L_3074)
	.align		4
.L_3074:
        /*4768*/ 	.word	index@(_ZN2at6native43_GLOBAL__N__9ae7fba5_10_SoftMax_cu_9f978f6323cunn_SoftMaxForwardSmemILi8EN3c104HalfEfS4_NS1_22SoftMaxForwardEpilogueElEEvPT2_PKT0_T4_)
        /*476c*/ 	.word	0x00000000


	//----- nvinfo : EIATTR_MIN_STACK_SIZE
	.align		4
.L_3075:
        /*4770*/ 	.byte	0x04, 0x12
        /*4772*/ 	.short	(.L_3077 - .L_3076)
	.align		4
.L_3076:
        /*4774*/ 	.word	index@(_ZN2at6native43_GLOBAL__N__9ae7fba5_10_SoftMax_cu_9f978f6322cunn_SoftMaxForwardRegIN3c104HalfEfS4_NS1_22SoftMaxForwardEpilogueElLi9EEEvPT1_PKT_T3_)
        /*4778*/ 	.word	0x00000000


	//----- nvinfo : EIATTR_MIN_STACK_SIZE
	.align		4
.L_3077:
        /*477c*/ 	.byte	0x04, 0x12
        /*477e*/ 	.short	(.L_3079 - .L_3078)
	.align		4
.L_3078:
        /*4780*/ 	.word	index@(_ZN2at6native43_GLOBAL__N__9ae7fba5_10_SoftMax_cu_9f978f6322cunn_SoftMaxForwardRegIN3c104HalfEfS4_NS1_22SoftMaxForwardEpilogueElLi8EEEvPT1_PKT_T3_)
        /*4784*/ 	.word	0x00000000


	//----- nvinfo : EIATTR_MIN_STACK_SIZE
	.align		4
.L_3079:
        /*4788*/ 	.byte	0x04, 0x12
        /*478a*/ 	.short	(.L_3081 - .L_3080)
	.align		4
.L_3080:
        /*478c*/ 	.word	index@(_ZN2at6native43_GLOBAL__N__9ae7fba5_10_SoftMax_cu_9f978f6322cunn_SoftMaxForwardRegIN3c104HalfEfS4_NS1_22SoftMaxForwardEpilogueElLi7EEEvPT1_PKT_T3_)
        /*4790*/ 	.word	0x00000000


	//----- nvinfo : EIATTR_MIN_STACK_SIZE
	.align		4
.L_3081:
        /*4794*/ 	.byte	0x04, 0x12
        /*4796*/ 	.short	(.L_3083 - .L_3082)
	.align		4
.L_3082:
        /*4798*/ 	.word	index@(_ZN2at6native43_GLOBAL__N__9ae7fba5_10_SoftMax_cu_9f978f6322cunn_SoftMaxForwardRegIN3c104HalfEfS4_NS1_22SoftMaxForwardEpilogueElLi6EEEvPT1_PKT_T3_)
        /*479c*/ 	.word	0x00000000


	//----- nvinfo : EIATTR_MIN_STACK_SIZE
	.align		4
.L_3083:
        /*47a0*/ 	.byte	0x04, 0x12
        /*47a2*/ 	.short	(.L_3085 - .L_3084)
	.align		4
.L_3084:
        /*47a4*/ 	.word	index@(_ZN2at6native43_GLOBAL__N__9ae7fba5_10_SoftMax_cu_9f978f6322cunn_SoftMaxForwardRegIN3c104HalfEfS4_NS1_22SoftMaxForwardEpilogueElLi5EEEvPT1_PKT_T3_)
        /*47a8*/ 	.word	0x00000000


	//----- nvinfo : EIATTR_MIN_STACK_SIZE
	.align		4
.L_3085:
        /*47ac*/ 	.byte	0x04, 0x12
        /*47ae*/ 	.short	(.L_3087 - .L_3086)
	.align		4
.L_3086:
        /*47b0*/ 	.word	index@(_ZN2at6native43_GLOBAL__N__9ae7fba5_10_SoftMax_cu_9f978f6322cunn_SoftMaxForwardRegIN3c104HalfEfS4_NS1_22SoftMaxForwardEpilogueElLi4EEEvPT1_PKT_T3_)
        /*47b4*/ 	.word	0x00000000


	//----- nvinfo : EIATTR_MIN_STACK_SIZE
	.align		4
.L_3087:
        /*47b8*/ 	.byte	0x04, 0x12
        /*47ba*/ 	.short	(.L_3089 - .L_3088)
	.align		4
.L_3088:
        /*47bc*/ 	.word	index@(_ZN2at6native43_GLOBAL__N__9ae7fba5_10_SoftMax_cu_9f978f6322cunn_SoftMaxForwardRegIN3c104HalfEfS4_NS1_22SoftMaxForwardEpilogueElLi3EEEvPT1_PKT_T3_)
        /*47c0*/ 	.word	0x00000000


	//----- nvinfo : EIATTR_MIN_STACK_SIZE
	.align		4
.L_3089:
        /*47c4*/ 	.byte	0x04, 0x12
        /*47c6*/ 	.short	(.L_3091 - .L_3090)
	.align		4
.L_3090:
        /*47c8*/ 	.word	index@(_ZN2at6native43_GLOBAL__N__9ae7fba5_10_SoftMax_cu_9f978f6322cunn_SoftMaxForwardRegIN3c104HalfEfS4_NS1_22SoftMaxForwardEpilogueElLi2EEEvPT1_PKT_T3_)
        /*47cc*/ 	.word	0x00000000


	//----- nvinfo : EIATTR_MIN_STACK_SIZE
	.align		4
.L_3091:
        /*47d0*/ 	.byte	0x04, 0x12
        /*47d2*/ 	.short	(.L_3093 - .L_3092)
	.align		4
.L_3092:
        /*47d4*/ 	.word	index@(_ZN2at6native43_GLOBAL__N__9ae7fba5_10_SoftMax_cu_9f978f6322cunn_SoftMaxForwardRegIN3c104HalfEfS4_NS1_22SoftMaxForwardEpilogueElLi1EEEvPT1_PKT_T3_)
        /*47d8*/ 	.word	0x00000000


	//----- nvinfo : EIATTR_MIN_STACK_SIZE
	.align		4
.L_3093:
        /*47dc*/ 	.byte	0x04, 0x12
        /*47de*/ 	.short	(.L_3095 - .L_3094)
	.align		4
.L_3094:
        /*47e0*/ 	.word	index@(_ZN2at6native43_GLOBAL__N__9ae7fba5_10_SoftMax_cu_9f978f6319cunn_SoftMaxForwardILi4EfffNS1_22SoftMaxForwardEpilogueEEEvPT2_PKT0_i)
        /*47e4*/ 	.word	0x00000000


	//----- nvinfo : EIATTR_MIN_STACK_SIZE
	.align		4
.L_3095:
        /*47e8*/ 	.byte	0x04, 0x12
        /*47ea*/ 	.short	(.L_3097 - .L_3096)
	.align		4
.L_3096:
        /*47ec*/ 	.word	index@(_ZN2at6native43_GLOBAL__N__9ae7fba5_10_SoftMax_cu_9f978f6323cunn_SoftMaxForwardSmemILi4EfffNS1_22SoftMaxForwardEpilogueElEEvPT2_PKT0_T4_)
        /*47f0*/ 	.word	0x00000000


	//----- nvinfo : EIATTR_MIN_STACK_SIZE
	.align		4
.L_3097:
        /*47f4*/ 	.byte	0x04, 0x12
        /*47f6*/ 	.short	(.L_3099 - .L_3098)
	.align		4
.L_3098:
        /*47f8*/ 	.word	index@(_ZN2at6native43_GLOBAL__N__9ae7fba5_10_SoftMax_cu_9f978f6322cunn_SoftMaxForwardRegIfffNS1_22SoftMaxForwardEpilogueElLi9EEEvPT1_PKT_T3_)
        /*47fc*/ 	.word	0x00000000


	//----- nvinfo : EIATTR_MIN_STACK_SIZE
	.align		4
.L_3099:
        /*4800*/ 	.byte	0x04, 0x12
        /*4802*/ 	.short	(.L_3101 - .L_3100)
	.align		4
.L_3100:
        /*4804*/ 	.word	index@(_ZN2at6native43_GLOBAL__N__9ae7fba5_10_SoftMax_cu_9f978f6322cunn_SoftMaxForwardRegIfffNS1_22SoftMaxForwardEpilogueElLi8EEEvPT1_PKT_T3_)
        /*4808*/ 	.word	0x00000000


	//----- nvinfo : EIATTR_MIN_STACK_SIZE
	.align		4
.L_3101:
        /*480c*/ 	.byte	0x04, 0x12
        /*480e*/ 	.short	(.L_3103 - .L_3102)
	.align		4
.L_3102:
        /*4810*/ 	.word	index@(_ZN2at6native43_GLOBAL__N__9ae7fba5_10_SoftMax_cu_9f978f6322cunn_SoftMaxForwardRegIfffNS1_22SoftMaxForwardEpilogueElLi7EEEvPT1_PKT_T3_)
        /*4814*/ 	.word	0x00000000


	//----- nvinfo : EIATTR_MIN_STACK_SIZE
	.align		4
.L_3103:
        /*4818*/ 	.byte	0x04, 0x12
        /*481a*/ 	.short	(.L_3105 - .L_3104)
	.align		4
.L_3104:
        /*481c*/ 	.word	index@(_ZN2at6native43_GLOBAL__N__9ae7fba5_10_SoftMax_cu_9f978f6322cunn_SoftMaxForwardRegIfffNS1_22SoftMaxForwardEpilogueElLi6EEEvPT1_PKT_T3_)
        /*4820*/ 	.word	0x00000000


	//----- nvinfo : EIATTR_MIN_STACK_SIZE
	.align		4
.L_3105:
        /*4824*/ 	.byte	0x04, 0x12
        /*4826*/ 	.short	(.L_3107 - .L_3106)
	.align		4
.L_3106:
        /*4828*/ 	.word	index@(_ZN2at6native43_GLOBAL__N__9ae7fba5_10_SoftMax_cu_9f978f6322cunn_SoftMaxForwardRegIfffNS1_22SoftMaxForwardEpilogueElLi5EEEvPT1_PKT_T3_)
        /*482c*/ 	.word	0x00000000


	//----- nvinfo : EIATTR_MIN_STACK_SIZE
	.align		4
.L_3107:
        /*4830*/ 	.byte	0x04, 0x12
        /*4832*/ 	.short	(.L_3109 - .L_3108)
	.align		4
.L_3108:
        /*4834*/ 	.word	index@(_ZN2at6native43_GLOBAL__N__9ae7fba5_10_SoftMax_cu_9f978f6322cunn_SoftMaxForwardRegIfffNS1_22SoftMaxForwardEpilogueElLi4EEEvPT1_PKT_T3_)
        /*4838*/ 	.word	0x00000000


	//----- nvinfo : EIATTR_MIN_STACK_SIZE
	.align		4
.L_3109:
        /*483c*/ 	.byte	0x04, 0x12
        /*483e*/ 	.short	(.L_3111 - .L_3110)
	.align		4
.L_3110:
        /*4840*/ 	.word	index@(_ZN2at6native43_GLOBAL__N__9ae7fba5_10_SoftMax_cu_9f978f6322cunn_SoftMaxForwardRegIfffNS1_22SoftMaxForwardEpilogueElLi3EEEvPT1_PKT_T3_)
        /*4844*/ 	.word	0x00000000


	//----- nvinfo : EIATTR_MIN_STACK_SIZE
	.align		4
.L_3111:
        /*4848*/ 	.byte	0x04, 0x12
        /*484a*/ 	.short	(.L_3113 - .L_3112)
	.align		4
.L_3112:
        /*484c*/ 	.word	index@(_ZN2at6native43_GLOBAL__N__9ae7fba5_10_SoftMax_cu_9f978f6322cunn_SoftMaxForwardRegIfffNS1_22SoftMaxForwardEpilogueElLi2EEEvPT1_PKT_T3_)
        /*4850*/ 	.word	0x00000000


	//----- nvinfo : EIATTR_MIN_STACK_SIZE
	.align		4
.L_3113:
        /*4854*/ 	.byte	0x04, 0x12
        /*4856*/ 	.short	(.L_3115 - .L_3114)
	.align		4
.L_3114:
        /*4858*/ 	.word	index@(_ZN2at6native43_GLOBAL__N__9ae7fba5_10_SoftMax_cu_9f978f6322cunn_SoftMaxForwardRegIfffNS1_22SoftMaxForwardEpilogueElLi1EEEvPT1_PKT_T3_)
        /*485c*/ 	.word	0x00000000


	//----- nvinfo : EIATTR_MIN_STACK_SIZE
	.align		4
.L_3115:
        /*4860*/ 	.byte	0x04, 0x12
        /*4862*/ 	.short	(.L_3117 - .L_3116)
	.align		4
.L_3116:
        /*4864*/ 	.word	index@(_ZN2at6native43_GLOBAL__N__9ae7fba5_10_SoftMax_cu_9f978f6319cunn_SoftMaxForwardILi2EdddNS1_22SoftMaxForwardEpilogueEEEvPT2_PKT0_i)
        /*4868*/ 	.word	0x00000000


	//----- nvinfo : EIATTR_MIN_STACK_SIZE
	.align		4
.L_3117:
        /*486c*/ 	.byte	0x04, 0x12
        /*486e*/ 	.short	(.L_3119 - .L_3118)
	.align		4
.L_3118:
        /*4870*/ 	.word	index@(_ZN2at6native43_GLOBAL__N__9ae7fba5_10_SoftMax_cu_9f978f6323cunn_SoftMaxForwardSmemILi2EdddNS1_22SoftMaxForwardEpilogueElEEvPT2_PKT0_T4_)
        /*4874*/ 	.word	0x00000000


	//----- nvinfo : EIATTR_MIN_STACK_SIZE
	.align		4
.L_3119:
        /*4878*/ 	.byte	0x04, 0x12
        /*487a*/ 	.short	(.L_3121 - .L_3120)
	.align		4
.L_3120:
        /*487c*/ 	.word	index@(_ZN2at6native43_GLOBAL__N__9ae7fba5_10_SoftMax_cu_9f978f6322cunn_SoftMaxForwardRegIdddNS1_22SoftMaxForwardEpilogueElLi9EEEvPT1_PKT_T3_)
        /*4880*/ 	.word	0x00000000


	//----- nvinfo : EIATTR_MIN_STACK_SIZE
	.align		4
.L_3121:
        /*4884*/ 	.byte	0x04, 0x12
        /*4886*/ 	.short	(.L_3123 - .L_3122)
	.align		4
.L_3122:
        /*4888*/ 	.word	index@(_ZN2at6native43_GLOBAL__N__9ae7fba5_10_SoftMax_cu_9f978f6322cunn_SoftMaxForwardRegIdddNS1_22SoftMaxForwardEpilogueElLi8EEEvPT1_PKT_T3_)
        /*488c*/ 	.word	0x00000000


	//----- nvinfo : EIATTR_MIN_STACK_SIZE
	.align		4
.L_3123:
        /*4890*/ 	.byte	0x04, 0x12
        /*4892*/ 	.short	(.L_3125 - .L_3124)
	.align		4
.L_3124:
        /*4894*/ 	.word	index@(_ZN2at6native43_GLOBAL__N__9ae7fba5_10_SoftMax_cu_9f978f6322cunn_SoftMaxForwardRegIdddNS1_22SoftMaxForwardEpilogueElLi7EEEvPT1_PKT_T3_)
        /*4898*/ 	.word	0x00000000


	//----- nvinfo : EIATTR_MIN_STACK_SIZE
	.align		4
.L_3125:
        /*489c*/ 	.byte	0x04, 0x12
        /*489e*/ 	.short	(.L_3127 - .L_3126)
	.align		4
.L_3126:
        /*48a0*/ 	.word	index@(_ZN2at6native43_GLOBAL__N__9ae7fba5_10_SoftMax_cu_9f978f6322cunn_SoftMaxForwardRegIdddNS1_22SoftMaxForwardEpilogueElLi6EEEvPT1_PKT_T3_)
        /*48a4*/ 	.word	0x00000000


	//----- nvinfo : EIATTR_MIN_STACK_SIZE
	.align		4
.L_3127:
        /*48a8*/ 	.byte	0x04, 0x12
        /*48aa*/ 	.short	(.L_3129 - .L_3128)
	.align		4
.L_3128:
        /*48ac*/ 	.word	index@(_ZN2at6native43_GLOBAL__N__9ae7fba5_10_SoftMax_cu_9f978f6322cunn_SoftMaxForwardRegIdddNS1_22SoftMaxForwardEpilogueElLi5EEEvPT1_PKT_T3_)
        /*48b0*/ 	.word	0x00000000


	//----- nvinfo : EIATTR_MIN_STACK_SIZE
	.align		4
.L_3129:
        /*48b4*/ 	.byte	0x04, 0x12
        /*48b6*/ 	.short	(.L_3131 - .L_3130)
	.align		4
.L_3130:
        /*48b8*/ 	.word	index@(_ZN2at6native43_GLOBAL__N__9ae7fba5_10_SoftMax_cu_9f978f6322cunn_SoftMaxForwardRegIdddNS1_22SoftMaxForwardEpilogueElLi4EEEvPT1_PKT_T3_)
        /*48bc*/ 	.word	0x00000000


	//----- nvinfo : EIATTR_MIN_STACK_SIZE
	.align		4
.L_3131:
        /*48c0*/ 	.byte	0x04, 0x12
        /*48c2*/ 	.short	(.L_3133 - .L_3132)
	.align		4
.L_3132:
        /*48c4*/ 	.word	index@(_ZN2at6native43_GLOBAL__N__9ae7fba5_10_SoftMax_cu_9f978f6322cunn_SoftMaxForwardRegIdddNS1_22SoftMaxForwardEpilogueElLi3EEEvPT1_PKT_T3_)
        /*48c8*/ 	.word	0x00000000


	//----- nvinfo : EIATTR_MIN_STACK_SIZE
	.align		4
.L_3133:
        /*48cc*/ 	.byte	0x04, 0x12
        /*48ce*/ 	.short	(.L_3135 - .L_3134)
	.align		4
.L_3134:
        /*48d0*/ 	.word	index@(_ZN2at6native43_GLOBAL__N__9ae7fba5_10_SoftMax_cu_9f978f6322cunn_SoftMaxForwardRegIdddNS1_22SoftMaxForwardEpilogueElLi2EEEvPT1_PKT_T3_)
        /*48d4*/ 	.word	0x00000000


	//----- nvinfo : EIATTR_MIN_STACK_SIZE
	.align		4
.L_3135:
        /*48d8*/ 	.byte	0x04, 0x12
        /*48da*/ 	.short	(.L_3137 - .L_3136)
	.align		4
.L_3136:
        /*48dc*/ 	.word	index@(_ZN2at6native43_GLOBAL__N__9ae7fba5_10_SoftMax_cu_9f978f6322cunn_SoftMaxForwardRegIdddNS1_22SoftMaxForwardEpilogueElLi1EEEvPT1_PKT_T3_)
        /*48e0*/ 	.word	0x00000000


	//----- nvinfo : EIATTR_MIN_STACK_SIZE
	.align		4
.L_3137:
        /*48e4*/ 	.byte	0x04, 0x12
        /*48e6*/ 	.short	(.L_3139 - .L_3138)
	.align		4
.L_3138:
        /*48e8*/ 	.word	index@(_ZN2at6native43_GLOBAL__N__9ae7fba5_10_SoftMax_cu_9f978f6327cunn_SpatialSoftMaxBackwardIN3c108BFloat16EffNS1_26LogSoftMaxBackwardEpilogueEEEvPT_PKT1_SA_jjj)
        /*48ec*/ 	.word	0x00000000


	//----- nvinfo : EIATTR_MIN_STACK_SIZE
	.align		4
.L_3139:
        /*48f0*/ 	.byte	0x04, 0x12
        /*48f2*/ 	.short	(.L_3141 - .L_3140)
	.align		4
.L_3140:
        /*48f4*/ 	.word	index@(_ZN2at6native43_GLOBAL__N__9ae7fba5_10_SoftMax_cu_9f978f6327cunn_SpatialSoftMaxBackwardIN3c108BFloat16EfS4_NS1_26LogSoftMaxBackwardEpilogueEEEvPT_PKT1_SA_jjj)
        /*48f8*/ 	.word	0x00000000


	//----- nvinfo : EIATTR_MIN_STACK_SIZE
	.align		4
.L_3141:
        /*48fc*/ 	.byte	0x04, 0x12
        /*48fe*/ 	.short	(.L_3143 - .L_3142)
	.align		4
.L_3142:
        /*4900*/ 	.word	index@(_ZN2at6native43_GLOBAL__N__9ae7fba5_10_SoftMax_cu_9f978f6327cunn_SpatialSoftMaxBackwardIN3c104HalfEffNS1_26LogSoftMaxBackwardEpilogueEEEvPT_PKT1_SA_jjj)
        /*4904*/ 	.word	0x00000000


	//----- nvinfo : EIATTR_MIN_STACK_SIZE
	.align		4
.L_3143:
        /*4908*/ 	.byte	0x04, 0x12
        /*490a*/ 	.short	(.L_3145 - .L_3144)
	.align		4
.L_3144:
        /*490c*/ 	.word	index@(_ZN2at6native43_GLOBAL__N__9ae7fba5_10_SoftMax_cu_9f978f6327cunn_SpatialSoftMaxBackwardIN3c104HalfEfS4_NS1_26LogSoftMaxBackwardEpilogueEEEvPT_PKT1_SA_jjj)
        /*4910*/ 	.word	0x00000000


	//----- nvinfo : EIATTR_MIN_STACK_SIZE
	.align		4
.L_3145:
        /*4914*/ 	.byte	0x04, 0x12
        /*4916*/ 	.short	(.L_3147 - .L_3146)
	.align		4
.L_3146:
        /*4918*/ 	.word	index@(_ZN2at6native43_GLOBAL__N__9ae7fba5_10_SoftMax_cu_9f978f6327cunn_SpatialSoftMaxBackwardIfffNS1_26LogSoftMaxBackwardEpilogueEEEvPT_PKT1_S8_jjj)
        /*491c*/ 	.word	0x00000000


	//----- nvinfo : EIATTR_MIN_STACK_SIZE
	.align		4
.L_3147:
        /*4920*/ 	.byte	0x04, 0x12
        /*4922*/ 	.short	(.L_3149 - .L_3148)
	.align		4
.L_3148:
        /*4924*/ 	.word	index@(_ZN2at6native43_GLOBAL__N__9ae7fba5_10_SoftMax_cu_9f978f6327cunn_SpatialSoftMaxBackwardIdddNS1_26LogSoftMaxBackwardEpilogueEEEvPT_PKT1_S8_jjj)
        /*4928*/ 	.word	0x00000000


	//----- nvinfo : EIATTR_MIN_STACK_SIZE
	.align		4
.L_3149:
        /*492c*/ 	.byte	0x04, 0x12
        /*492e*/ 	.short	(.L_3151 - .L_3150)
	.align		4
.L_3150:
        /*4930*/ 	.word	index@(_ZN2at6native43_GLOBAL__N__9ae7fba5_10_SoftMax_cu_9f978f6320cunn_SoftMaxBackwardILi4EN3c108BFloat16EffNS1_26LogSoftMaxBackwardEpilogueEEEvPT0_PKT2_SA_l)
        /*4934*/ 	.word	0x00000000


	//----- nvinfo : EIATTR_MIN_STACK_SIZE
	.align		4
.L_3151:
        /*4938*/ 	.byte	0x04, 0x12
        /*493a*/ 	.short	(.L_3153 - .L_3152)
	.align		4
.L_3152:
        /*493c*/ 	.word	index@(_ZN2at6native43_GLOBAL__N__9ae7fba5_10_SoftMax_cu_9f978f6324cunn_SoftMaxBackwardSmemILi4EN3c108BFloat16EffNS1_26LogSoftMaxBackwardEpilogueEEEvPT0_PKT2_SA_l)
        /*4940*/ 	.word	0x00000000


	//----- nvinfo : EIATTR_MIN_STACK_SIZE
	.align		4
.L_3153:
        /*4944*/ 	.byte	0x04, 0x12
        /*4946*/ 	.short	(.L_3155 - .L_3154)
	.align		4
.L_3154:
        /*4948*/ 	.word	index@(_ZN2at6native43_GLOBAL__N__9ae7fba5_10_SoftMax_cu_9f978f6320cunn_SoftMaxBackwardILi8EN3c108BFloat16EfS4_NS1_26LogSoftMaxBackwardEpilogueEEEvPT0_PKT2_SA_l)
        /*494c*/ 	.word	0x00000000


	//----- nvinfo : EIATTR_MIN_STACK_SIZE
	.align		4
.L_3155:
        /*4950*/ 	.byte	0x04, 0x12
        /*4952*/ 	.short	(.L_3157 - .L_3156)
	.align		4
.L_3156:
        /*4954*/ 	.word	index@(_ZN2at6native43_GLOBAL__N__9ae7fba5_10_SoftMax_cu_9f978f6324cunn_SoftMaxBackwardSmemILi8EN3c108BFloat16EfS4_NS1_26LogSoftMaxBackwardEpilogueEEEvPT0_PKT2_SA_l)
        /*4958*/ 	.word	0x00000000


	//----- nvinfo : EIATTR_MIN_STACK_SIZE
	.align		4
.L_3157:
        /*495c*/ 	.byte	0x04, 0x12
        /*495e*/ 	.short	(.L_3159 - .L_3158)
	.align		4
.L_3158:
        /*4960*/ 	.word	index@(_ZN2at6native43_GLOBAL__N__9ae7fba5_10_SoftMax_cu_9f978f6320cunn_SoftMaxBackwardILi4EN3c104HalfEffNS1_26LogSoftMaxBackwardEpilogueEEEvPT0_PKT2_SA_l)
        /*4964*/ 	.word	0x00000000


	//----- nvinfo : EIATTR_MIN_STACK_SIZE
	.align		4
.L_3159:
        /*4968*/ 	.byte	0x04, 0x12
        /*496a*/ 	.short	(.L_3161 - .L_3160)
	.align		4
.L_3160:
        /*496c*/ 	.word	index@(_ZN2at6native43_GLOBAL__N__9ae7fba5_10_SoftMax_cu_9f978f6324cunn_SoftMaxBackwardSmemILi4EN3c104HalfEffNS1_26LogSoftMaxBackwardEpilogueEEEvPT0_PKT2_SA_l)
        /*4970*/ 	.word	0x00000000


	//----- nvinfo : EIATTR_MIN_STACK_SIZE
	.align		4
.L_3161:
        /*4974*/ 	.byte	0x04, 0x12
        /*4976*/ 	.short	(.L_3163 - .L_3162)
	.align		4
.L_3162:
        /*4978*/ 	.word	index@(_ZN2at6native43_GLOBAL__N__9ae7fba5_10_SoftMax_cu_9f978f6320cunn_SoftMaxBackwardILi8EN3c104HalfEfS4_NS1_26LogSoftMaxBackwardEpilogueEEEvPT0_PKT2_SA_l)
        /*497c*/ 	.word	0x00000000


	//----- nvinfo : EIATTR_MIN_STACK_SIZE
	.align		4
.L_3163:
        /*4980*/ 	.byte	0x04, 0x12
        /*4982*/ 	.short	(.L_3165 - .L_3164)
	.align		4
.L_3164:
        /*4984*/ 	.word	index@(_ZN2at6native43_GLOBAL__N__9ae7fba5_10_SoftMax_cu_9f978f6324cunn_SoftMaxBackwardSmemILi8EN3c104HalfEfS4_NS1_26LogSoftMaxBackwardEpilogueEEEvPT0_PKT2_SA_l)
        /*4988*/ 	.word	0x00000000


	//----- nvinfo : EIATTR_MIN_STACK_SIZE
	.align		4
.L_3165:
        /*498c*/ 	.byte	0x04, 0x12
        /*498e*/ 	.short	(.L_3167 - .L_3166)
	.align		4
.L_3166:
        /*4990*/ 	.word	index@(_ZN2at6native43_GLOBAL__N__9ae7fba5_10_SoftMax_cu_9f978f6320cunn_SoftMaxBackwardILi4EfffNS1_26LogSoftMaxBackwardEpilogueEEEvPT0_PKT2_S8_l)
        /*4994*/ 	.word	0x00000000


	//----- nvinfo : EIATTR_MIN_STACK_SIZE
	.align		4
.L_3167:
        /*4998*/ 	.byte	0x04, 0x12
        /*499a*/ 	.short	(.L_3169 - .L_3168)
	.align		4
.L_3168:
        /*499c*/ 	.word	index@(_ZN2at6native43_GLOBAL__N__9ae7fba5_10_SoftMax_cu_9f978f6324cunn_SoftMaxBackwardSmemILi4EfffNS1_26LogSoftMaxBackwardEpilogueEEEvPT0_PKT2_S8_l)
        /*49a0*/ 	.word	0x00000000


	//----- nvinfo : EIATTR_MIN_STACK_SIZE
	.align		4
.L_3169:
        /*49a4*/ 	.byte	0x04, 0x12
        /*49a6*/ 	.short	(.L_3171 - .L_3170)
	.align		4
.L_3170:
        /*49a8*/ 	.word	index@(_ZN2at6native43_GLOBAL__N__9ae7fba5_10_SoftMax_cu_9f978f6320cunn_SoftMaxBackwardILi2EdddNS1_26LogSoftMaxBackwardEpilogueEEEvPT0_PKT2_S8_l)
        /*49ac*/ 	.word	0x00000000


	//----- nvinfo : EIATTR_MIN_STACK_SIZE
	.align		4
.L_3171:
        /*49b0*/ 	.byte	0x04, 0x12
        /*49b2*/ 	.short	(.L_3173 - .L_3172)
	.align		4
.L_3172:
        /*49b4*/ 	.word	index@(_ZN2at6native43_GLOBAL__N__9ae7fba5_10_SoftMax_cu_9f978f6324cunn_SoftMaxBackwardSmemILi2EdddNS1_26LogSoftMaxBackwardEpilogueEEEvPT0_PKT2_S8_l)
        /*49b8*/ 	.word	0x00000000


	//----- nvinfo : EIATTR_MIN_STACK_SIZE
	.align		4
.L_3173:
        /*49bc*/ 	.byte	0x04, 0x12
        /*49be*/ 	.short	(.L_3175 - .L_3174)
	.align		4
.L_3174:
        /*49c0*/ 	.word	index@(_ZN2at6native43_GLOBAL__N__9ae7fba5_10_SoftMax_cu_9f978f6326cunn_SpatialSoftMaxForwardIN3c108BFloat16EfflNS1_25LogSoftMaxForwardEpilogueEEEvPT1_PKT_T2_SB_SB_)
        /*49c4*/ 	.word	0x00000000


	//----- nvinfo : EIATTR_MIN_STACK_SIZE
	.align		4
.L_3175:
        /*49c8*/ 	.byte	0x04, 0x12
        /*49ca*/ 	.short	(.L_3177 - .L_3176)
	.align		4
.L_3176:
        /*49cc*/ 	.word	index@(_ZN2at6native43_GLOBAL__N__9ae7fba5_10_SoftMax_cu_9f978f6326cunn_SpatialSoftMaxForwardIN3c108BFloat16EfS4_lNS1_25LogSoftMaxForwardEpilogueEEEvPT1_PKT_T2_SB_SB_)
        /*49d0*/ 	.word	0x00000000


	//----- nvinfo : EIATTR_MIN_STACK_SIZE
	.align		4
.L_3177:
        /*49d4*/ 	.byte	0x04, 0x12
        /*49d6*/ 	.short	(.L_3179 - .L_3178)
	.align		4
.L_3178:
        /*49d8*/ 	.word	index@(_ZN2at6native43_GLOBAL__N__9ae7fba5_10_SoftMax_cu_9f978f6326cunn_SpatialSoftMaxForwardIN3c108BFloat16EffiNS1_25LogSoftMaxForwardEpilogueEEEvPT1_PKT_T2_SB_SB_)
        /*49dc*/ 	.word	0x00000000


	//----- nvinfo : EIATTR_MIN_STACK_SIZE
	.align		4
.L_3179:
        /*49e0*/ 	.byte	0x04, 0x12
        /*49e2*/ 	.short	(.L_3181 - .L_3180)
	.align		4
.L_3180:
        /*49e4*/ 	.word	index@(_ZN2at6native43_GLOBAL__N__9ae7fba5_10_SoftMax_cu_9f978f6326cunn_SpatialSoftMaxForwardIN3c108BFloat16EfS4_iNS1_25LogSoftMaxForwardEpilogueEEEvPT1_PKT_T2_SB_SB_)
        /*49e8*/ 	.word	0x00000000


	//----- nvinfo : EIATTR_MIN_STACK_SIZE
	.align		4
.L_3181:
        /*49ec*/ 	.byte	0x04, 0x12
        /*49ee*/ 	.short	(.L_3183 - .L_3182)
	.align		4
.L_3182:
        /*49f0*/ 	.word	index@(_ZN2at6native43_GLOBAL__N__9ae7fba5_10_SoftMax_cu_9f978f6326cunn_SpatialSoftMaxForwardIN3c104HalfEfflNS1_25LogSoftMaxForwardEpilogueEEEvPT1_PKT_T2_SB_SB_)
        /*49f4*/ 	.word	0x00000000


	//----- nvinfo : EIATTR_MIN_STACK_SIZE
	.align		4
.L_3183:
        /*49f8*/ 	.byte	0x04, 0x12
        /*49fa*/ 	.short	(.L_3185 - .L_3184)
	.align		4
.L_3184:
        /*49fc*/ 	.word	index@(_ZN2at6native43_GLOBAL__N__9ae7fba5_10_SoftMax_cu_9f978f6326cunn_SpatialSoftMaxForwardIN3c104HalfEfS4_lNS1_25LogSoftMaxForwardEpilogueEEEvPT1_PKT_T2_SB_SB_)
        /*4a00*/ 	.word	0x00000000


	//----- nvinfo : EIATTR_MIN_STACK_SIZE
	.align		4
.L_3185:
        /*4a04*/ 	.byte	0x04, 0x12
        /*4a06*/ 	.short	(.L_3187 - .L_3186)
	.align		4
.L_3186:
        /*4a08*/ 	.word	index@(_ZN2at6native43_GLOBAL__N__9ae7fba5_10_SoftMax_cu_9f978f6326cunn_SpatialSoftMaxForwardIN3c104HalfEffiNS1_25LogSoftMaxForwardEpilogueEEEvPT1_PKT_T2_SB_SB_)
        /*4a0c*/ 	.word	0x00000000


	//----- nvinfo : EIATTR_MIN_STACK_SIZE
	.align		4
.L_3187:
        /*4a10*/ 	.byte	0x04, 0x12
        /*4a12*/ 	.short	(.L_3189 - .L_3188)
	.align		4
.L_3188:
        /*4a14*/ 	.word	index@(_ZN2at6native43_GLOBAL__N__9ae7fba5_10_SoftMax_cu_9f978f6326cunn_SpatialSoftMaxForwardIN3c104HalfEfS4_iNS1_25LogSoftMaxForwardEpilogueEEEvPT1_PKT_T2_SB_SB_)
        /*4a18*/ 	.word	0x00000000


	//----- nvinfo : EIATTR_MIN_STACK_SIZE
	.align		4
.L_3189:
        /*4a1c*/ 	.byte	0x04, 0x12
        /*4a1e*/ 	.short	(.L_3191 - .L_3190)
	.align		4
.L_3190:
        /*4a20*/ 	.word	index@(_ZN2at6native43_GLOBAL__N__9ae7fba5_10_SoftMax_cu_9f978f6326cunn_SpatialSoftMaxForwardIffflNS1_25LogSoftMaxForwardEpilogueEEEvPT1_PKT_T2_S9_S9_)
        /*4a24*/ 	.word	0x00000000


	//----- nvinfo : EIATTR_MIN_STACK_SIZE
	.align		4
.L_3191:
        /*4a28*/ 	.byte	0x04, 0x12
        /*4a2a*/ 	.short	(.L_3193 - .L_3192)
	.align		4
.L_3192:
        /*4a2c*/ 	.word	index@(_ZN2at6native43_GLOBAL__N__9ae7fba5_10_SoftMax_cu_9f978f6326cunn_SpatialSoftMaxForwardIfffiNS1_25LogSoftMaxForwardEpilogueEEEvPT1_PKT_T2_S9_S9_)
        /*4a30*/ 	.word	0x00000000


	//----- nvinfo : EIATTR_MIN_STACK_SIZE
	.align		4
.L_3193:
        /*4a34*/ 	.byte	0x04, 0x12
        /*4a36*/ 	.short	(.L_3195 - .L_3194)
	.align		4
.L_3194:
        /*4a38*/ 	.word	index@(_ZN2at6native43_GLOBAL__N__9ae7fba5_10_SoftMax_cu_9f978f6326cunn_SpatialSoftMaxForwardIdddlNS1_25LogSoftMaxForwardEpilogueEEEvPT1_PKT_T2_S9_S9_)
        /*4a3c*/ 	.word	0x00000000


	//----- nvinfo : EIATTR_MIN_STACK_SIZE
	.align		4
.L_3195:
        /*4a40*/ 	.byte	0x04, 0x12
        /*4a42*/ 	.short	(.L_3197 - .L_3196)
	.align		4
.L_3196:
        /*4a44*/ 	.word	index@(_ZN2at6native43_GLOBAL__N__9ae7fba5_10_SoftMax_cu_9f978f6326cunn_SpatialSoftMaxForwardIdddiNS1_25LogSoftMaxForwardEpilogueEEEvPT1_PKT_T2_S9_S9_)
        /*4a48*/ 	.word	0x00000000


	//----- nvinfo : EIATTR_MIN_STACK_SIZE
	.align		4
.L_3197:
        /*4a4c*/ 	.byte	0x04, 0x12
        /*4a4e*/ 	.short	(.L_3199 - .L_3198)
	.align		4
.L_3198:
        /*4a50*/ 	.word	index@(_ZN2at6native43_GLOBAL__N__9ae7fba5_10_SoftMax_cu_9f978f6319cunn_SoftMaxForwardILi8EN3c108BFloat16EffNS1_25LogSoftMaxForwardEpilogueEEEvPT2_PKT0_i)
        /*4a54*/ 	.word	0x00000000


	//----- nvinfo : EIATTR_MIN_STACK_SIZE
	.align		4
.L_3199:
        /*4a58*/ 	.byte	0x04, 0x12
        /*4a5a*/ 	.short	(.L_3201 - .L_3200)
	.align		4
.L_3200:
        /*4a5c*/ 	.word	index@(_ZN2at6native43_GLOBAL__N__9ae7fba5_10_SoftMax_cu_9f978f6323cunn_SoftMaxForwardSmemILi8EN3c108BFloat16EffNS1_25LogSoftMaxForwardEpilogueElEEvPT2_PKT0_T4_)
        /*4a60*/ 	.word	0x00000000


	//----- nvinfo : EIATTR_MIN_STACK_SIZE
	.align		4
.L_3201:
        /*4a64*/ 	.byte	0x04, 0x12
        /*4a66*/ 	.short	(.L_3203 - .L_3202)
	.align		4
.L_3202:
        /*4a68*/ 	.word	index@(_ZN2at6native43_GLOBAL__N__9ae7fba5_10_SoftMax_cu_9f978f6319cunn_SoftMaxForwardILi8EN3c108BFloat16EfS4_NS1_25LogSoftMaxForwardEpilogueEEEvPT2_PKT0_i)
        /*4a6c*/ 	.word	0x00000000


	//----- nvinfo : EIATTR_MIN_STACK_SIZE
	.align		4
.L_3203:
        /*4a70*/ 	.byte	0x04, 0x12
        /*4a72*/ 	.short	(.L_3205 - .L_3204)
	.align		4
.L_3204:
        /*4a74*/ 	.word	index@(_ZN2at6native43_GLOBAL__N__9ae7fba5_10_SoftMax_cu_9f978f6323cunn_SoftMaxForwardSmemILi8EN3c108BFloat16EfS4_NS1_25LogSoftMaxForwardEpilogueElEEvPT2_PKT0_T4_)
        /*4a78*/ 	.word	0x00000000


	//----- nvinfo : EIATTR_MIN_STACK_SIZE
	.align		4
.L_3205:
        /*4a7c*/ 	.byte	0x04, 0x12
        /*4a7e*/ 	.short	(.L_3207 - .L_3206)
	.align		4
.L_3206:
        /*4a80*/ 	.word	index@(_ZN2at6native43_GLOBAL__N__9ae7fba5_10_SoftMax_cu_9f978f6322cunn_SoftMaxForwardRegIN3c108BFloat16EfS4_NS1_25LogSoftMaxForwardEpilogueElLi9EEEvPT1_PKT_T3_)
        /*4a84*/ 	.word	0x00000000


	//----- nvinfo : EIATTR_MIN_STACK_SIZE
	.align		4
.L_3207:
        /*4a88*/ 	.byte	0x04, 0x12
        /*4a8a*/ 	.short	(.L_3209 - .L_3208)
	.align		4
.L_3208:
        /*4a8c*/ 	.word	index@(_ZN2at6native43_GLOBAL__N__9ae7fba5_10_SoftMax_cu_9f978f6322cunn_SoftMaxForwardRegIN3c108BFloat16EfS4_NS1_25LogSoftMaxForwardEpilogueElLi8EEEvPT1_PKT_T3_)
        /*4a90*/ 	.word	0x00000000


	//----- nvinfo : EIATTR_MIN_STACK_SIZE
	.align		4
.L_3209:
        /*4a94*/ 	.byte	0x04, 0x12
        /*4a96*/ 	.short	(.L_3211 - .L_3210)
	.align		4
.L_3210:
        /*4a98*/ 	.word	index@(_ZN2at6native43_GLOBAL__N__9ae7fba5_10_SoftMax_cu_9f978f6322cunn_SoftMaxForwardRegIN3c108BFloat16EfS4_NS1_25LogSoftMaxForwardEpilogueElLi7EEEvPT1_PKT_T3_)
        /*4a9c*/ 	.word	0x00000000


	//----- nvinfo : EIATTR_MIN_STACK_SIZE
	.align		4
.L_3211:
        /*4aa0*/ 	.byte	0x04, 0x12
        /*4aa2*/ 	.short	(.L_3213 - .L_3212)
	.align		4
.L_3212:
        /*4aa4*/ 	.word	index@(_ZN2at6native43_GLOBAL__N__9ae7fba5_10_SoftMax_cu_9f978f6322cunn_SoftMaxForwardRegIN3c108BFloat16EfS4_NS1_25LogSoftMaxForwardEpilogueElLi6EEEvPT1_PKT_T3_)
        /*4aa8*/ 	.word	0x00000000


	//----- nvinfo : EIATTR_MIN_STACK_SIZE
	.align		4
.L_3213:
        /*4aac*/ 	.byte	0x04, 0x12
        /*4aae*/ 	.short	(.L_3215 - .L_3214)
	.align		4
.L_3214:
        /*4ab0*/ 	.word	index@(_ZN2at6native43_GLOBAL__N__9ae7fba5_10_SoftMax_cu_9f978f6322cunn_SoftMaxForwardRegIN3c108BFloat16EfS4_NS1_25LogSoftMaxForwardEpilogueElLi5EEEvPT1_PKT_T3_)
        /*4ab4*/ 	.word	0x00000000


	//----- nvinfo : EIATTR_MIN_STACK_SIZE
	.align		4
.L_3215:
        /*4ab8*/ 	.byte	0x04, 0x12
        /*4aba*/ 	.short	(.L_3217 - .L_3216)
	.align		4
.L_3216:
        /*4abc*/ 	.word	index@(_ZN2at6native43_GLOBAL__N__9ae7fba5_10_SoftMax_cu_9f978f6322cunn_SoftMaxForwardRegIN3c108BFloat16EfS4_NS1_25LogSoftMaxForwardEpilogueElLi4EEEvPT1_PKT_T3_)
        /*4ac0*/ 	.word	0x00000000


	//----- nvinfo : EIATTR_MIN_STACK_SIZE
	.align		4
.L_3217:
        /*4ac4*/ 	.byte	0x04, 0x12
        /*4ac6*/ 	.short	(.L_3219 - .L_3218)
	.align		4
.L_3218:
        /*4ac8*/ 	.word	index@(_ZN2at6native43_GLOBAL__N__9ae7fba5_10_SoftMax_cu_9f978f6322cunn_SoftMaxForwardRegIN3c108BFloat16EfS4_NS1_25LogSoftMaxForwardEpilogueElLi3EEEvPT1_PKT_T3_)
        /*4acc*/ 	.word	0x00000000


	//----- nvinfo : EIATTR_MIN_STACK_SIZE
	.align		4
.L_3219:
        /*4ad0*/ 	.byte	0x04, 0x12
        /*4ad2*/ 	.short	(.L_3221 - .L_3220)
	.align		4
.L_3220:
        /*4ad4*/ 	.word	index@(_ZN2at6native43_GLOBAL__N__9ae7fba5_10_SoftMax_cu_9f978f6322cunn_SoftMaxForwardRegIN3c108BFloat16EfS4_NS1_25LogSoftMaxForwardEpilogueElLi2EEEvPT1_PKT_T3_)
        /*4ad8*/ 	.word	0x00000000


	//----- nvinfo : EIATTR_MIN_STACK_SIZE
	.align		4
.L_3221:
        /*4adc*/ 	.byte	0x04, 0x12
        /*4ade*/ 	.short	(.L_3223 - .L_3222)
	.align		4
.L_3222:
        /*4ae0*/ 	.word	index@(_ZN2at6native43_GLOBAL__N__9ae7fba5_10_SoftMax_cu_9f978f6322cunn_SoftMaxForwardRegIN3c108BFloat16EfS4_NS1_25LogSoftMaxForwardEpilogueElLi1EEEvPT1_PKT_T3_)
        /*4ae4*/ 	.word	0x00000000


	//----- nvinfo : EIATTR_MIN_STACK_SIZE
	.align		4
.L_3223:
        /*4ae8*/ 	.byte	0x04, 0x12
        /*4aea*/ 	.short	(.L_3225 - .L_3224)
	.align		4
.L_3224:
        /*4aec*/ 	.word	index@(_ZN2at6native43_GLOBAL__N__9ae7fba5_10_SoftMax_cu_9f978f6319cunn_SoftMaxForwardILi8EN3c104HalfEffNS1_25LogSoftMaxForwardEpilogueEEEvPT2_PKT0_i)
        /*4af0*/ 	.word	0x00000000


	//----- nvinfo : EIATTR_MIN_STACK_SIZE
	.align		4
.L_3225:
        /*4af4*/ 	.byte	0x04, 0x12
        /*4af6*/ 	.short	(.L_3227 - .L_3226)
	.align		4
.L_3226:
        /*4af8*/ 	.word	index@(_ZN2at6native43_GLOBAL__N__9ae7fba5_10_SoftMax_cu_9f978f6323cunn_SoftMaxForwardSmemILi8EN3c104HalfEffNS1_25LogSoftMaxForwardEpilogueElEEvPT2_PKT0_T4_)
        /*4afc*/ 	.word	0x00000000


	//----- nvinfo : EIATTR_MIN_STACK_SIZE
	.align		4
.L_3227:
        /*4b00*/ 	.byte	0x04, 0x12
        /*4b02*/ 	.short	(.L_3229 - .L_3228)
	.align		4
.L_3228:
        /*4b04*/ 	.word	index@(_ZN2at6native43_GLOBAL__N__9ae7fba5_10_SoftMax_cu_9f978f6319cunn_SoftMaxForwardILi8EN3c104HalfEfS4_NS1_25LogSoftMaxForwardEpilogueEEEvPT2_PKT0_i)
        /*4b08*/ 	.word	0x00000000


	//----- nvinfo : EIATTR_MIN_STACK_SIZE
	.align		4
.L_3229:
        /*4b0c*/ 	.byte	0x04, 0x12
        /*4b0e*/ 	.short	(.L_3231 - .L_3230)
	.align		4
.L_3230:
        /*4b10*/ 	.word	index@(_ZN2at6native43_GLOBAL__N__9ae7fba5_10_SoftMax_cu_9f978f6323cunn_SoftMaxForwardSmemILi8EN3c104HalfEfS4_NS1_25LogSoftMaxForwardEpilogueElEEvPT2_PKT0_T4_)
        /*4b14*/ 	.word	0x00000000


	//----- nvinfo : EIATTR_MIN_STACK_SIZE
	.align		4
.L_3231:
        /*4b18*/ 	.byte	0x04, 0x12
        /*4b1a*/ 	.short	(.L_3233 - .L_3232)
	.align		4
.L_3232:
        /*4b1c*/ 	.word	index@(_ZN2at6native43_GLOBAL__N__9ae7fba5_10_SoftMax_cu_9f978f6322cunn_SoftMaxForwardRegIN3c104HalfEfS4_NS1_25LogSoftMaxForwardEpilogueElLi9EEEvPT1_PKT_T3_)
        /*4b20*/ 	.word	0x00000000


	//----- nvinfo : EIATTR_MIN_STACK_SIZE
	.align		4
.L_3233:
        /*4b24*/ 	.byte	0x04, 0x12
        /*4b26*/ 	.short	(.L_3235 - .L_3234)
	.align		4
.L_3234:
        /*4b28*/ 	.word	index@(_ZN2at6native43_GLOBAL__N__9ae7fba5_10_SoftMax_cu_9f978f6322cunn_SoftMaxForwardRegIN3c104HalfEfS4_NS1_25LogSoftMaxForwardEpilogueElLi8EEEvPT1_PKT_T3_)
        /*4b2c*/ 	.word	0x00000000


	//----- nvinfo : EIATTR_MIN_STACK_SIZE
	.align		4
.L_3235:
        /*4b30*/ 	.byte	0x04, 0x12
        /*4b32*/ 	.short	(.L_3237 - .L_3236)
	.align		4
.L_3236:
        /*4b34*/ 	.word	index@(_ZN2at6native43_GLOBAL__N__9ae7fba5_10_SoftMax_cu_9f978f6322cunn_SoftMaxForwardRegIN3c104HalfEfS4_NS1_25LogSoftMaxForwardEpilogueElLi7EEEvPT1_PKT_T3_)
        /*4b38*/ 	.word	0x00000000


	//----- nvinfo : EIATTR_MIN_STACK_SIZE
	.align		4
.L_3237:
        /*4b3c*/ 	.byte	0x04, 0x12
        /*4b3e*/ 	.short	(.L_3239 - .L_3238)
	.align		4
.L_3238:
        /*4b40*/ 	.word	index@(_ZN2at6native43_GLOBAL__N__9ae7fba5_10_SoftMax_cu_9f978f6322cunn_SoftMaxForwardRegIN3c104HalfEfS4_NS1_25LogSoftMaxForwardEpilogueElLi6EEEvPT1_PKT_T3_)
        /*4b44*/ 	.word	0x00000000


	//----- nvinfo : EIATTR_MIN_STACK_SIZE
	.align		4
.L_3239:
        /*4b48*/ 	.byte	0x04, 0x12
        /*4b4a*/ 	.short	(.L_3241 - .L_3240)
	.align		4
.L_3240:
        /*4b4c*/ 	.word	index@(_ZN2at6native43_GLOBAL__N__9ae7fba5_10_SoftMax_cu_9f978f6322cunn_SoftMaxForwardRegIN3c104HalfEfS4_NS1_25LogSoftMaxForwardEpilogueElLi5EEEvPT1_PKT_T3_)
        /*4b50*/ 	.word	0x00000000


	//----- nvinfo : EIATTR_MIN_STACK_SIZE
	.align		4
.L_3241:
        /*4b54*/ 	.byte	0x04, 0x12
        /*4b56*/ 	.short	(.L_3243 - .L_3242)
	.align		4
.L_3242:
        /*4b58*/ 	.word	index@(_ZN2at6native43_GLOBAL__N__9ae7fba5_10_SoftMax_cu_9f978f6322cunn_SoftMaxForwardRegIN3c104HalfEfS4_NS1_25LogSoftMaxForwardEpilogueElLi4EEEvPT1_PKT_T3_)
        /*4b5c*/ 	.word	0x00000000


	//----- nvinfo : EIATTR_MIN_STACK_SIZE
	.align		4
.L_3243:
        /*4b60*/ 	.byte	0x04, 0x12
        /*4b62*/ 	.short	(.L_3245 - .L_3244)
	.align		4
.L_3244:
        /*4b64*/ 	.word	index@(_ZN2at6native43_GLOBAL__N__9ae7fba5_10_SoftMax_cu_9f978f6322cunn_SoftMaxForwardRegIN3c104HalfEfS4_NS1_25LogSoftMaxForwardEpilogueElLi3EEEvPT1_PKT_T3_)
        /*4b68*/ 	.word	0x00000000


	//----- nvinfo : EIATTR_MIN_STACK_SIZE
	.align		4
.L_3245:
        /*4b6c*/ 	.byte	0x04, 0x12
        /*4b6e*/ 	.short	(.L_3247 - .L_3246)
	.align		4
.L_3246:
        /*4b70*/ 	.word	index@(_ZN2at6native43_GLOBAL__N__9ae7fba5_10_SoftMax_cu_9f978f6322cunn_SoftMaxForwardRegIN3c104HalfEfS4_NS1_25LogSoftMaxForwardEpilogueElLi2EEEvPT1_PKT_T3_)
        /*4b74*/ 	.word	0x00000000


	//----- nvinfo : EIATTR_MIN_STACK_SIZE
	.align		4
.L_3247:
        /*4b78*/ 	.byte	0x04, 0x12
        /*4b7a*/ 	.short	(.L_3249 - .L_3248)
	.align		4
.L_3248:
        /*4b7c*/ 	.word	index@(_ZN2at6native43_GLOBAL__N__9ae7fba5_10_SoftMax_cu_9f978f6322cunn_SoftMaxForwardRegIN3c104HalfEfS4_NS1_25LogSoftMaxForwardEpilogueElLi1EEEvPT1_PKT_T3_)
        /*4b80*/ 	.word	0x00000000


	//----- nvinfo : EIATTR_MIN_STACK_SIZE
	.align		4
.L_3249:
        /*4b84*/ 	.byte	0x04, 0x12
        /*4b86*/ 	.short	(.L_3251 - .L_3250)
	.align		4
.L_3250:
        /*4b88*/ 	.word	index@(_ZN2at6native43_GLOBAL__N__9ae7fba5_10_SoftMax_cu_9f978f6319cunn_SoftMaxForwardILi4EfffNS1_25LogSoftMaxForwardEpilogueEEEvPT2_PKT0_i)
        /*4b8c*/ 	.word	0x00000000


	//----- nvinfo : EIATTR_MIN_STACK_SIZE
	.align		4
.L_3251:
        /*4b90*/ 	.byte	0x04, 0x12
        /*4b92*/ 	.short	(.L_3253 - .L_3252)
	.align		4
.L_3252:
        /*4b94*/ 	.word	index@(_ZN2at6native43_GLOBAL__N__9ae7fba5_10_SoftMax_cu_9f978f6323cunn_SoftMaxForwardSmemILi4EfffNS1_25LogSoftMaxForwardEpilogueElEEvPT2_PKT0_T4_)
        /*4b98*/ 	.word	0x00000000


	//----- nvinfo : EIATTR_MIN_STACK_SIZE
	.align		4
.L_3253:
        /*4b9c*/ 	.byte	0x04, 0x12
        /*4b9e*/ 	.short	(.L_3255 - .L_3254)
	.align		4
.L_3254:
        /*4ba0*/ 	.word	index@(_ZN2at6native43_GLOBAL__N__9ae7fba5_10_SoftMax_cu_9f978f6322cunn_SoftMaxForwardRegIfffNS1_25LogSoftMaxForwardEpilogueElLi9EEEvPT1_PKT_T3_)
        /*4ba4*/ 	.word	0x00000000


	//----- nvinfo : EIATTR_MIN_STACK_SIZE
	.align		4
.L_3255:
        /*4ba8*/ 	.byte	0x04, 0x12
        /*4baa*/ 	.short	(.L_3257 - .L_3256)
	.align		4
.L_3256:
        /*4bac*/ 	.word	index@(_ZN2at6native43_GLOBAL__N__9ae7fba5_10_SoftMax_cu_9f978f6322cunn_SoftMaxForwardRegIfffNS1_25LogSoftMaxForwardEpilogueElLi8EEEvPT1_PKT_T3_)
        /*4bb0*/ 	.word	0x00000000


	//----- nvinfo : EIATTR_MIN_STACK_SIZE
	.align		4
.L_3257:
        /*4bb4*/ 	.byte	0x04, 0x12
        /*4bb6*/ 	.short	(.L_3259 - .L_3258)
	.align		4
.L_3258:
        /*4bb8*/ 	.word	index@(_ZN2at6native43_GLOBAL__N__9ae7fba5_10_SoftMax_cu_9f978f6322cunn_SoftMaxForwardRegIfffNS1_25LogSoftMaxForwardEpilogueElLi7EEEvPT1_PKT_T3_)
        /*4bbc*/ 	.word	0x00000000


	//----- nvinfo : EIATTR_MIN_STACK_SIZE
	.align		4
.L_3259:
        /*4bc0*/ 	.byte	0x04, 0x12
        /*4bc2*/ 	.short	(.L_3261 - .L_3260)
	.align		4
.L_3260:
        /*4bc4*/ 	.word	index@(_ZN2at6native43_GLOBAL__N__9ae7fba5_10_SoftMax_cu_9f978f6322cunn_SoftMaxForwardRegIfffNS1_25LogSoftMaxForwardEpilogueElLi6EEEvPT1_PKT_T3_)
        /*4bc8*/ 	.word	0x00000000


	//----- nvinfo : EIATTR_MIN_STACK_SIZE
	.align		4
.L_3261:
        /*4bcc*/ 	.byte	0x04, 0x12
        /*4bce*/ 	.short	(.L_3263 - .L_3262)
	.align		4
.L_3262:
        /*4bd0*/ 	.word	index@(_ZN2at6native43_GLOBAL__N__9ae7fba5_10_SoftMax_cu_9f978f6322cunn_SoftMaxForwardRegIfffNS1_25LogSoftMaxForwardEpilogueElLi5EEEvPT1_PKT_T3_)
        /*4bd4*/ 	.word	0x00000000


	//----- nvinfo : EIATTR_MIN_STACK_SIZE
	.align		4
.L_3263:
        /*4bd8*/ 	.byte	0x04, 0x12
        /*4bda*/ 	.short	(.L_3265 - .L_3264)
	.align		4
.L_3264:
        /*4bdc*/ 	.word	index@(_ZN2at6native43_GLOBAL__N__9ae7fba5_10_SoftMax_cu_9f978f6322cunn_SoftMaxForwardRegIfffNS1_25LogSoftMaxForwardEpilogueElLi4EEEvPT1_PKT_T3_)
        /*4be0*/ 	.word	0x00000000


	//----- nvinfo : EIATTR_MIN_STACK_SIZE
	.align		4
.L_3265:
        /*4be4*/ 	.byte	0x04, 0x12
        /*4be6*/ 	.short	(.L_3267 - .L_3266)
	.align		4
.L_3266:
        /*4be8*/ 	.word	index@(_ZN2at6native43_GLOBAL__N__9ae7fba5_10_SoftMax_cu_9f978f6322cunn_SoftMaxForwardRegIfffNS1_25LogSoftMaxForwardEpilogueElLi3EEEvPT1_PKT_T3_)
        /*4bec*/ 	.word	0x00000000


	//----- nvinfo : EIATTR_MIN_STACK_SIZE
	.align		4
.L_3267:
        /*4bf0*/ 	.byte	0x04, 0x12
        /*4bf2*/ 	.short	(.L_3269 - .L_3268)
	.align		4
.L_3268:
        /*4bf4*/ 	.word	index@(_ZN2at6native43_GLOBAL__N__9ae7fba5_10_SoftMax_cu_9f978f6322cunn_SoftMaxForwardRegIfffNS1_25LogSoftMaxForwardEpilogueElLi2EEEvPT1_PKT_T3_)
        /*4bf8*/ 	.word	0x00000000


	//----- nvinfo : EIATTR_MIN_STACK_SIZE
	.align		4
.L_3269:
        /*4bfc*/ 	.byte	0x04, 0x12
        /*4bfe*/ 	.short	(.L_3271 - .L_3270)
	.align		4
.L_3270:
        /*4c00*/ 	.word	index@(_ZN2at6native43_GLOBAL__N__9ae7fba5_10_SoftMax_cu_9f978f6322cunn_SoftMaxForwardRegIfffNS1_25LogSoftMaxForwardEpilogueElLi1EEEvPT1_PKT_T3_)
        /*4c04*/ 	.word	0x00000000


	//----- nvinfo : EIATTR_MIN_STACK_SIZE
	.align		4
.L_3271:
        /*4c08*/ 	.byte	0x04, 0x12
        /*4c0a*/ 	.short	(.L_3273 - .L_3272)
	.align		4
.L_3272:
        /*4c0c*/ 	.word	index@(_ZN2at6native43_GLOBAL__N__9ae7fba5_10_SoftMax_cu_9f978f6319cunn_SoftMaxForwardILi2EdddNS1_25LogSoftMaxForwardEpilogueEEEvPT2_PKT0_i)
        /*4c10*/ 	.word	0x00000000


	//----- nvinfo : EIATTR_MIN_STACK_SIZE
	.align		4
.L_3273:
        /*4c14*/ 	.byte	0x04, 0x12
        /*4c16*/ 	.short	(.L_3275 - .L_3274)
	.align		4
.L_3274:
        /*4c18*/ 	.word	index@(_ZN2at6native43_GLOBAL__N__9ae7fba5_10_SoftMax_cu_9f978f6323cunn_SoftMaxForwardSmemILi2EdddNS1_25LogSoftMaxForwardEpilogueElEEvPT2_PKT0_T4_)
        /*4c1c*/ 	.word	0x00000000


	//----- nvinfo : EIATTR_MIN_STACK_SIZE
	.align		4
.L_3275:
        /*4c20*/ 	.byte	0x04, 0x12
        /*4c22*/ 	.short	(.L_3277 - .L_3276)
	.align		4
.L_3276:
        /*4c24*/ 	.word	index@(_ZN2at6native43_GLOBAL__N__9ae7fba5_10_SoftMax_cu_9f978f6322cunn_SoftMaxForwardRegIdddNS1_25LogSoftMaxForwardEpilogueElLi9EEEvPT1_PKT_T3_)
        /*4c28*/ 	.word	0x00000000


	//----- nvinfo : EIATTR_MIN_STACK_SIZE
	.align		4
.L_3277:
        /*4c2c*/ 	.byte	0x04, 0x12
        /*4c2e*/ 	.short	(.L_3279 - .L_3278)
	.align		4
.L_3278:
        /*4c30*/ 	.word	index@(_ZN2at6native43_GLOBAL__N__9ae7fba5_10_SoftMax_cu_9f978f6322cunn_SoftMaxForwardRegIdddNS1_25LogSoftMaxForwardEpilogueElLi8EEEvPT1_PKT_T3_)
        /*4c34*/ 	.word	0x00000000


	//----- nvinfo : EIATTR_MIN_STACK_SIZE
	.align		4
.L_3279:
        /*4c38*/ 	.byte	0x04, 0x12
        /*4c3a*/ 	.short	(.L_3281 - .L_3280)
	.align		4
.L_3280:
        /*4c3c*/ 	.word	index@(_ZN2at6native43_GLOBAL__N__9ae7fba5_10_SoftMax_cu_9f978f6322cunn_SoftMaxForwardRegIdddNS1_25LogSoftMaxForwardEpilogueElLi7EEEvPT1_PKT_T3_)
        /*4c40*/ 	.word	0x00000000


	//----- nvinfo : EIATTR_MIN_STACK_SIZE
	.align		4
.L_3281:
        /*4c44*/ 	.byte	0x04, 0x12
        /*4c46*/ 	.short	(.L_3283 - .L_3282)
	.align		4
.L_3282:
        /*4c48*/ 	.word	index@(_ZN2at6native43_GLOBAL__N__9ae7fba5_10_SoftMax_cu_9f978f6322cunn_SoftMaxForwardRegIdddNS1_25LogSoftMaxForwardEpilogueElLi6EEEvPT1_PKT_T3_)
        /*4c4c*/ 	.word	0x00000000


	//----- nvinfo : EIATTR_MIN_STACK_SIZE
	.align		4
.L_3283:
        /*4c50*/ 	.byte	0x04, 0x12
        /*4c52*/ 	.short	(.L_3285 - .L_3284)
	.align		4
.L_3284:
        /*4c54*/ 	.word	index@(_ZN2at6native43_GLOBAL__N__9ae7fba5_10_SoftMax_cu_9f978f6322cunn_SoftMaxForwardRegIdddNS1_25LogSoftMaxForwardEpilogueElLi5EEEvPT1_PKT_T3_)
        /*4c58*/ 	.word	0x00000000


	//----- nvinfo : EIATTR_MIN_STACK_SIZE
	.align		4
.L_3285:
        /*4c5c*/ 	.byte	0x04, 0x12
        /*4c5e*/ 	.short	(.L_3287 - .L_3286)
	.align		4
.L_3286:
        /*4c60*/ 	.word	index@(_ZN2at6native43_GLOBAL__N__9ae7fba5_10_SoftMax_cu_9f978f6322cunn_SoftMaxForwardRegIdddNS1_25LogSoftMaxForwardEpilogueElLi4EEEvPT1_PKT_T3_)
        /*4c64*/ 	.word	0x00000000


	//----- nvinfo : EIATTR_MIN_STACK_SIZE
	.align		4
.L_3287:
        /*4c68*/ 	.byte	0x04, 0x12
        /*4c6a*/ 	.short	(.L_3289 - .L_3288)
	.align		4
.L_3288:
        /*4c6c*/ 	.word	index@(_ZN2at6native43_GLOBAL__N__9ae7fba5_10_SoftMax_cu_9f978f6322cunn_SoftMaxForwardRegIdddNS1_25LogSoftMaxForwardEpilogueElLi3EEEvPT1_PKT_T3_)
        /*4c70*/ 	.word	0x00000000


	//----- nvinfo : EIATTR_MIN_STACK_SIZE
	.align		4
.L_3289:
        /*4c74*/ 	.byte	0x04, 0x12
        /*4c76*/ 	.short	(.L_3291 - .L_3290)
	.align		4
.L_3290:
        /*4c78*/ 	.word	index@(_ZN2at6native43_GLOBAL__N__9ae7fba5_10_SoftMax_cu_9f978f6322cunn_SoftMaxForwardRegIdddNS1_25LogSoftMaxForwardEpilogueElLi2EEEvPT1_PKT_T3_)
        /*4c7c*/ 	.word	0x00000000


	//----- nvinfo : EIATTR_MIN_STACK_SIZE
	.align		4
.L_3291:
        /*4c80*/ 	.byte	0x04, 0x12
        /*4c82*/ 	.short	(.L_3293 - .L_3292)
	.align		4
.L_3292:
        /*4c84*/ 	.word	index@(_ZN2at6native43_GLOBAL__N__9ae7fba5_10_SoftMax_cu_9f978f6322cunn_SoftMaxForwardRegIdddNS1_25LogSoftMaxForwardEpilogueElLi1EEEvPT1_PKT_T3_)
        /*4c88*/ 	.word	0x00000000
.L_3293:


//--------------------- .nv.compat                --------------------------
	.section	.nv.compat,"",@"SHT_CUDA_COMPAT_INFO"
	.align	4
        /*0000*/ 	.byte	0x02, 0x09, 0x01, 0x00, 0x02, 0x02, 0x01, 0x00, 0x02, 0x05, 0x05, 0x00, 0x03, 0x07, 0x01, 0x01
        /*0010*/ 	.byte	0x02, 0x03, 0x00, 0x00, 0x02, 0x06, 0x01, 0x00, 0x04, 0x0b, 0x08, 0x00, 0x01, 0x00, 0x00, 0x00
        /*0020*/ 	.byte	0x00, 0x00, 0x00, 0x00


//--------------------- .nv.info._ZN43_GLOBAL__N__9ae7fba5_10_SoftMax_cu_9f978f6321softmax_warp_backwardIN3c108BFloat16ES2_fLi10ELb0ELb1EEEvPT0_PKT_S7_iiiPKb --------------------------
	.section	.nv.info._ZN43_GLOBAL__N__9ae7fba5_10_SoftMax_cu_9f978f6321softmax_warp_backwardIN3c108BFloat16ES2_fLi10ELb0ELb1EEEvPT0_PKT_S7_iiiPKb,"",@"SHT_CUDA_INFO"
	.sectionflags	@""
	.align	4


	//----- nvinfo : EIATTR_CUDA_API_VERSION
	.align		4
        /*0000*/ 	.byte	0x04, 0x37
        /*0002*/ 	.short	(.L_3295 - .L_3294)
.L_3294:
        /*0004*/ 	.word	0x00000082


	//----- nvinfo : EIATTR_KPARAM_INFO
	.align		4
.L_3295:
        /*0008*/ 	.byte	0x04, 0x17
        /*000a*/ 	.short	(.L_3297 - .L_3296)
.L_3296:
        /*000c*/ 	.word	0x00000000
        /*0010*/ 	.short	0x0006
        /*0012*/ 	.short	0x0028
        /*0014*/ 	.byte	0x00, 0xf5, 0x21, 0x00


	//----- nvinfo : EIATTR_KPARAM_INFO
	.align		4
.L_3297:
        /*0018*/ 	.byte	0x04, 0x17
        /*001a*/ 	.short	(.L_3299 - .L_3298)
.L_3298:
        /*001c*/ 	.word	0x00000000
        /*0020*/ 	.short	0x0005
        /*0022*/ 	.short	0x0020
        /*0024*/ 	.byte	0x00, 0xf0, 0x11, 0x00


	//----- nvinfo : EIATTR_KPARAM_INFO
	.align		4
.L_3299:
        /*0028*/ 	.byte	0x04, 0x17
        /*002a*/ 	.short	(.L_3301 - .L_3300)
.L_3300:
        /*002c*/ 	.word	0x00000000
        /*0030*/ 	.short	0x0004
        /*0032*/ 	.short	0x001c
        /*0034*/ 	.byte	0x00, 0xf0, 0x11, 0x00


	//----- nvinfo : EIATTR_KPARAM_INFO
	.align		4
.L_3301:
        /*0038*/ 	.byte	0x04, 0x17
        /*003a*/ 	.short	(.L_3303 - .L_3302)
.L_3302:
        /*003c*/ 	.word	0x00000000
        /*0040*/ 	.short	0x0003
        /*0042*/ 	.short	0x0018
        /*0044*/ 	.byte	0x00, 0xf0, 0x11, 0x00


	//----- nvinfo : EIATTR_KPARAM_INFO
	.align		4
.L_3303:
        /*0048*/ 	.byte	0x04, 0x17
        /*004a*/ 	.short	(.L_3305 - .L_3304)
.L_3304:
        /*004c*/ 	.word	0x00000000
        /*0050*/ 	.short	0x0002
        /*0052*/ 	.short	0x0010
        /*0054*/ 	.byte	0x00, 0xf5, 0x21, 0x00


	//----- nvinfo : EIATTR_KPARAM_INFO
	.align		4
.L_3305:
        /*0058*/ 	.byte	0x04, 0x17
        /*005a*/ 	.short	(.L_3307 - .L_3306)
.L_3306:
        /*005c*/ 	.word	0x00000000
        /*0060*/ 	.short	0x0001
        /*0062*/ 	.short	0x0008
        /*0064*/ 	.byte	0x00, 0xf5, 0x21, 0x00


	//----- nvinfo : EIATTR_KPARAM_INFO
	.align		4
.L_3307:
        /*0068*/ 	.byte	0x04, 0x17
        /*006a*/ 	.short	(.L_3309 - .L_3308)
.L_3308:
        /*006c*/ 	.word	0x00000000
        /*0070*/ 	.short	0x0000
        /*0072*/ 	.short	0x0000
        /*0074*/ 	.byte	0x00, 0xf5, 0x21, 0x00


	//----- nvinfo : EIATTR_SPARSE_MMA_MASK
	.align		4
.L_3309:
        /*0078*/ 	.byte	0x03, 0x50
        /*007a*/ 	.short	0x0000


	//----- nvinfo : EIATTR_MAXREG_COUNT
	.align		4
        /*007c*/ 	.byte	0x03, 0x1b
        /*007e*/ 	.short	0x00ff


	//----- nvinfo : EIATTR_MERCURY_ISA_VERSION
	.align		4
        /*0080*/ 	.byte	0x03, 0x5f
        /*0082*/ 	.short	0x0101


	//----- nvinfo : EIATTR_COOP_GROUP_MASK_REGIDS
	.align		4
        /*0084*/ 	.byte	0x04, 0x29
        /*0086*/ 	.short	(.L_3311 - .L_3310)


	//   ....[0]....
.L_3310:
        /*0088*/ 	.word	0xffffffff


	//   ....[1]....
        /*008c*/ 	.word	0xffffffff


	//   ....[2]....
        /*0090*/ 	.word	0xffffffff


	//   ....[3]....
        /*0094*/ 	.word	0xffffffff


	//   ....[4]....
        /*0098*/ 	.word	0xffffffff


	//----- nvinfo : EIATTR_COOP_GROUP_INSTR_OFFSETS
	.align		4
.L_3311:
        /*009c*/ 	.byte	0x04, 0x28
        /*009e*/ 	.short	(.L_3313 - .L_3312)


	//   ....[0]....
.L_3312:
        /*00a0*/ 	.word	0x00001660


	//   ....[1]....
        /*00a4*/ 	.word	0x00001680


	//   ....[2]....
        /*00a8*/ 	.word	0x000016d0


	//   ....[3]....
        /*00ac*/ 	.word	0x000016f0


	//   ....[4]....
        /*00b0*/ 	.word	0x00001720


	//----- nvinfo : EIATTR_VRC_CTA_INIT_COUNT
	.align		4
.L_3313:
        /*00b4*/ 	.byte	0x02, 0x4a
	.zero		1
	.zero		1


	//----- nvinfo : EIATTR_EXIT_INSTR_OFFSETS
	.align		4
        /*00b8*/ 	.byte	0x04, 0x1c
        /*00ba*/ 	.short	(.L_3315 - .L_3314)


	//   ....[0]....
.L_3314:
        /*00bc*/ 	.word	0x00001750


	//   ....[1]....
        /*00c0*/ 	.word	0x00002c50


	//   ....[2]....
        /*00c4*/ 	.word	0x00002cb0


	//   ....[3]....
        /*00c8*/ 	.word	0x00002cf0


	//----- nvinfo : EIATTR_CRS_STACK_SIZE
	.align		4
.L_3315:
        /*00cc*/ 	.byte	0x04, 0x1e
        /*00ce*/ 	.short	(.L_3317 - .L_3316)
.L_3316:
        /*00d0*/ 	.word	0x00000000


	//----- nvinfo : EIATTR_CBANK_PARAM_SIZE
	.align		4
.L_3317:
        /*00d4*/ 	.byte	0x03, 0x19
        /*00d6*/ 	.short	0x0030


	//----- nvinfo : EIATTR_PARAM_CBANK
	.align		4
        /*00d8*/ 	.byte	0x04, 0x0a
        /*00da*/ 	.short	(.L_3319 - .L_3318)
	.align		4
.L_3318:
        /*00dc*/ 	.word	index@(.nv.constant0._ZN43_GLOBAL__N__9ae7fba5_10_SoftMax_cu_9f978f6321softmax_warp_backwardIN3c108BFloat16ES2_fLi10ELb0ELb1EEEvPT0_PKT_S7_iiiPKb)
        /*00e0*/ 	.short	0x0380
        /*00e2*/ 	.short	0x0030


	//----- nvinfo : EIATTR_SW_WAR
	.align		4
.L_3319:
        /*00e4*/ 	.byte	0x04, 0x36
        /*00e6*/ 	.short	(.L_3321 - .L_3320)
.L_3320:
        /*00e8*/ 	.word	0x00000008
.L_3321:


//--------------------- .nv.info._ZN43_GLOBAL__N__9ae7fba5_10_SoftMax_cu_9f978f6321softmax_warp_backwardIN3c108BFloat16ES2_fLi9ELb0ELb1EEEvPT0_PKT_S7_iiiPKb --------------------------
	.section	.nv.info._ZN43_GLOBAL__N__9ae7fba5_10_SoftMax_cu_9f978f6321softmax_warp_backwardIN3c108BFloat16ES2_fLi9ELb0ELb1EEEvPT0_PKT_S7_iiiPKb,"",@"SHT_CUDA_INFO"
	.sectionflags	@""
	.align	4


	//----- nvinfo : EIATTR_CUDA_API_VERSION
	.align		4
        /*0000*/ 	.byte	0x04, 0x37
        /*0002*/ 	.short	(.L_3323 - .L_3322)
.L_3322:
        /*0004*/ 	.word	0x00000082


	//----- nvinfo : EIATTR_KPARAM_INFO
	.align		4
.L_3323:
        /*0008*/ 	.byte	0x04, 0x17
        /*000a*/ 	.short	(.L_3325 - .L_3324)
.L_3324:
        /*000c*/ 	.word	0x00000000
        /*0010*/ 	.short	0x0006
        /*0012*/ 	.short	0x0028
        /*0014*/ 	.byte	0x00, 0xf5, 0x21, 0x00


	//----- nvinfo : EIATTR_KPARAM_INFO
	.align		4
.L_3325:
        /*0018*/ 	.byte	0x04, 0x17
        /*001a*/ 	.short	(.L_3327 - .L_3326)
.L_3326:
        /*001c*/ 	.word	0x00000000
        /*0020*/ 	.short	0x0005
        /*0022*/ 	.short	0x0020
        /*0024*/ 	.byte	0x00, 0xf0, 0x11, 0x00


	//----- nvinfo : EIATTR_KPARAM_INFO
	.align		4
.L_3327:
        /*0028*/ 	.byte	0x04, 0x17
        /*002a*/ 	.short	(.L_3329 - .L_3328)
.L_3328:
        /*002c*/ 	.word	0x00000000
        /*0030*/ 	.short	0x0004
        /*0032*/ 	.short	0x001c
        /*0034*/ 	.byte	0x00, 0xf0, 0x11, 0x00


	//----- nvinfo : EIATTR_KPARAM_INFO
	.align		4
.L_3329:
        /*0038*/ 	.byte	0x04, 0x17
        /*003a*/ 	.short	(.L_3331 - .L_3330)
.L_3330:
        /*003c*/ 	.word	0x00000000
        /*0040*/ 	.short	0x0003
        /*0042*/ 	.short	0x0018
        /*0044*/ 	.byte	0x00, 0xf0, 0x11, 0x00


	//----- nvinfo : EIATTR_KPARAM_INFO
	.align		4
.L_3331:
        /*0048*/ 	.byte	0x04, 0x17
        /*004a*/ 	.short	(.L_3333 - .L_3332)
.L_3332:
        /*004c*/ 	.word	0x00000000
        /*0050*/ 	.short	0x0002
        /*0052*/ 	.short	0x0010
        /*0054*/ 	.byte	0x00, 0xf5, 0x21, 0x00


	//----- nvinfo : EIATTR_KPARAM_INFO
	.align		4
.L_3333:
        /*0058*/ 	.byte	0x04, 0x17
        /*005a*/ 	.short	(.L_3335 - .L_3334)
.L_3334:
        /*005c*/ 	.word	0x00000000
        /*0060*/ 	.short	0x0001
        /*0062*/ 	.short	0x0008
        /*0064*/ 	.byte	0x00, 0xf5, 0x21, 0x00


	//----- nvinfo : EIATTR_KPARAM_INFO
	.align		4
.L_3335:
        /*0068*/ 	.byte	0x04, 0x17
        /*006a*/ 	.short	(.L_3337 - .L_3336)
.L_3336:
        /*006c*/ 	.word	0x00000000
        /*0070*/ 	.short	0x0000
        /*0072*/ 	.short	0x0000
        /*0074*/ 	.byte	0x00, 0xf5, 0x21, 0x00


	//----- nvinfo : EIATTR_SPARSE_MMA_MASK
	.align		4
.L_3337:
        /*0078*/ 	.byte	0x03, 0x50
        /*007a*/ 	.short	0x0000


	//----- nvinfo : EIATTR_MAXREG_COUNT
	.align		4
        /*007c*/ 	.byte	0x03, 0x1b
        /*007e*/ 	.short	0x00ff


	//----- nvinfo : EIATTR_MERCURY_ISA_VERSION
	.align		4
        /*0080*/ 	.byte	0x03, 0x5f
        /*0082*/ 	.short	0x0101


	//----- nvinfo : EIATTR_COOP_GROUP_MASK_REGIDS
	.align		4
        /*0084*/ 	.byte	0x04, 0x29
        /*0086*/ 	.short	(.L_3339 - .L_3338)


	//   ....[0]....
.L_3338:
        /*0088*/ 	.word	0xffffffff


	//   ....[1]....
        /*008c*/ 	.word	0xffffffff


	//   ....[2]....
        /*0090*/ 	.word	0xffffffff


	//   ....[3]....
        /*0094*/ 	.word	0xffffffff


	//   ....[4]....
        /*0098*/ 	.word	0xffffffff


	//----- nvinfo : EIATTR_COOP_GROUP_INSTR_OFFSETS
	.align		4
.L_3339:
        /*009c*/ 	.byte	0x04, 0x28
        /*009e*/ 	.short	(.L_3341 - .L_3340)


	//   ....[0]....
.L_3340:
        /*00a0*/ 	.word	0x00000bf0


	//   ....[1]....
        /*00a4*/ 	.word	0x00000c10


	//   ....[2]....
        /*00a8*/ 	.word	0x00000c30


	//   ....[3]....
        /*00ac*/ 	.word	0x00000c50


	//   ....[4]....
        /*00b0*/ 	.word	0x00000c90


	//----- nvinfo : EIATTR_VRC_CTA_INIT_COUNT
	.align		4
.L_3341:
        /*00b4*/ 	.byte	0x02, 0x4a
	.zero		1
	.zero		1


	//----- nvinfo : EIATTR_EXIT_INSTR_OFFSETS
	.align		4
        /*00b8*/ 	.byte	0x04, 0x1c
        /*00ba*/ 	.short	(.L_3343 - .L_3342)


	//   ....[0]....
.L_3342:
        /*00bc*/ 	.word	0x00000ca0


	//   ....[1]....
        /*00c0*/ 	.word	0x00001720


	//   ....[2]....
        /*00c4*/ 	.word	0x00001780


	//   ....[3]....
        /*00c8*/ 	.word	0x000017c0


	//----- nvinfo : EIATTR_CRS_STACK_SIZE
	.align		4
.L_3343:
        /*00cc*/ 	.byte	0x04, 0x1e
        /*00ce*/ 	.short	(.L_3345 - .L_3344)
.L_3344:
        /*00d0*/ 	.word	0x00000000


	//----- nvinfo : EIATTR_CBANK_PARAM_SIZE
	.align		4
.L_3345:
        /*00d4*/ 	.byte	0x03, 0x19
        /*00d6*/ 	.short	0x0030


	//----- nvinfo : EIATTR_PARAM_CBANK
	.align		4
        /*00d8*/ 	.byte	0x04, 0x0a
        /*00da*/ 	.short	(.L_3347 - .L_3346)
	.align		4
.L_3346:
        /*00dc*/ 	.word	index@(.nv.constant0._ZN43_GLOBAL__N__9ae7fba5_10_SoftMax_cu_9f978f6321softmax_warp_backwardIN3c108BFloat16ES2_fLi9ELb0ELb1EEEvPT0_PKT_S7_iiiPKb)
        /*00e0*/ 	.short	0x0380
        /*00e2*/ 	.short	0x0030


	//----- nvinfo : EIATTR_SW_WAR
	.align		4
.L_3347:
        /*00e4*/ 	.byte	0x04, 0x36
        /*00e6*/ 	.short	(.L_3349 - .L_3348)
.L_3348:
        /*00e8*/ 	.word	0x00000008
.L_3349:


//--------------------- .nv.info._ZN43_GLOBAL__N__9ae7fba5_10_SoftMax_cu_9f978f6321softmax_warp_backwardIN3c108BFloat16ES2_fLi8ELb0ELb1EEEvPT0_PKT_S7_iiiPKb --------------------------
	.section	.nv.info._ZN43_GLOBAL__N__9ae7fba5_10_SoftMax_cu_9f978f6321softmax_warp_backwardIN3c108BFloat16ES2_fLi8ELb0ELb1EEEvPT0_PKT_S7_iiiPKb,"",@"SHT_CUDA_INFO"
	.sectionflags	@""
	.align	4


	//----- nvinfo : EIATTR_CUDA_API_VERSION
	.align		4
        /*0000*/ 	.byte	0x04, 0x37
        /*0002*/ 	.short	(.L_3351 - .L_3350)
.L_3350:
        /*0004*/ 	.word	0x00000082


	//----- nvinfo : EIATTR_KPARAM_INFO
	.align		4
.L_3351:
        /*0008*/ 	.byte	0x04, 0x17
        /*000a*/ 	.short	(.L_3353 - .L_3352)
.L_3352:
        /*000c*/ 	.word	0x00000000
        /*0010*/ 	.short	0x0006
        /*0012*/ 	.short	0x0028
        /*0014*/ 	.byte	0x00, 0xf5, 0x21, 0x00


	//----- nvinfo : EIATTR_KPARAM_INFO
	.align		4
.L_3353:
        /*0018*/ 	.byte	0x04, 0x17
        /*001a*/ 	.short	(.L_3355 - .L_3354)
.L_3354:
        /*001c*/ 	.word	0x00000000
        /*0020*/ 	.short	0x0005
        /*0022*/ 	.short	0x0020
        /*0024*/ 	.byte	0x00, 0xf0, 0x11, 0x00


	//----- nvinfo : EIATTR_KPARAM_INFO
	.align		4
.L_3355:
        /*0028*/ 	.byte	0x04, 0x17
        /*002a*/ 	.short	(.L_3357 - .L_3356)
.L_3356:
        /*002c*/ 	.word	0x00000000
        /*0030*/ 	.short	0x0004
        /*0032*/ 	.short	0x001c
        /*0034*/ 	.byte	0x00, 0xf0, 0x11, 0x00


	//----- nvinfo : EIATTR_KPARAM_INFO
	.align		4
.L_3357:
        /*0038*/ 	.byte	0x04, 0x17
        /*003a*/ 	.short	(.L_3359 - .L_3358)
.L_3358:
        /*003c*/ 	.word	0x00000000
        /*0040*/ 	.short	0x0003
        /*0042*/ 	.short	0x0018
        /*0044*/ 	.byte	0x00, 0xf0, 0x11, 0x00


	//----- nvinfo : EIATTR_KPARAM_INFO
	.align		4
.L_3359:
        /*0048*/ 	.byte	0x04, 0x17
        /*004a*/ 	.short	(.L_3361 - .L_3360)
.L_3360:
        /*004c*/ 	.word	0x00000000
        /*0050*/ 	.short	0x0002
        /*0052*/ 	.short	0x0010
        /*0054*/ 	.byte	0x00, 0xf5, 0x21, 0x00


	//----- nvinfo : EIATTR_KPARAM_INFO
	.align		4
.L_3361:
        /*0058*/ 	.byte	0x04, 0x17
        /*005a*/ 	.short	(.L_3363 - .L_3362)
.L_3362:
        /*005c*/ 	.word	0x00000000
        /*0060*/ 	.short	0x0001
        /*0062*/ 	.short	0x0008
        /*0064*/ 	.byte	0x00, 0xf5, 0x21, 0x00


	//----- nvinfo : EIATTR_KPARAM_INFO
	.align		4
.L_3363:
        /*0068*/ 	.byte	0x04, 0x17
        /*006a*/ 	.short	(.L_3365 - .L_3364)
.L_3364:
        /*006c*/ 	.word	0x00000000
        /*0070*/ 	.short	0x0000
        /*0072*/ 	.short	0x0000
        /*0074*/ 	.byte	0x00, 0xf5, 0x21, 0x00


	//----- nvinfo : EIATTR_SPARSE_MMA_MASK
	.align		4
.L_3365:
        /*0078*/ 	.byte	0x03, 0x50
        /*007a*/ 	.short	0x0000


	//----- nvinfo : EIATTR_MAXREG_COUNT
	.align		4
        /*007c*/ 	.byte	0x03, 0x1b
        /*007e*/ 	.short	0x00ff


	//----- nvinfo : EIATTR_MERCURY_ISA_VERSION
	.align		4
        /*0080*/ 	.byte	0x03, 0x5f
        /*0082*/ 	.short	0x0101


	//----- nvinfo : EIATTR_COOP_GROUP_MASK_REGIDS
	.align		4
        /*0084*/ 	.byte	0x04, 0x29
        /*0086*/ 	.short	(.L_3367 - .L_3366)


	//   ....[0]....
.L_3366:
        /*0088*/ 	.word	0xffffffff


	//   ....[1]....
        /*008c*/ 	.word	0xffffffff


	//   ....[2]....
        /*0090*/ 	.word	0xffffffff


	//   ....[3]....
        /*0094*/ 	.word	0xffffffff


	//   ....[4]....
        /*0098*/ 	.word	0xffffffff


	//----- nvinfo : EIATTR_COOP_GROUP_INSTR_OFFSETS
	.align		4
.L_3367:
        /*009c*/ 	.byte	0x04, 0x28
        /*009e*/ 	.short	(.L_3369 - .L_3368)


	//   ....[0]....
.L_3368:
        /*00a0*/ 	.word	0x000006d0


	//   ....[1]....
        /*00a4*/ 	.word	0x000006f0


	//   ....[2]....
        /*00a8*/ 	.word	0x00000740


	//   ....[3]....
        /*00ac*/ 	.word	0x00000760


	//   ....[4]....
        /*00b0*/ 	.word	0x00000790


	//----- nvinfo : EIATTR_VRC_CTA_INIT_COUNT
	.align		4
.L_3369:
        /*00b4*/ 	.byte	0x02, 0x4a
	.zero		1
	.zero		1


	//----- nvinfo : EIATTR_EXIT_INSTR_OFFSETS
	.align		4
        /*00b8*/ 	.byte	0x04, 0x1c
        /*00ba*/ 	.short	(.L_3371 - .L_3370)


	//   ....[0]....
.L_3370:
        /*00bc*/ 	.word	0x000007b0


	//   ....[1]....
        /*00c0*/ 	.word	0x00000c20


	//   ....[2]....
        /*00c4*/ 	.word	0x00000c80


	//   ....[3]....
        /*00c8*/ 	.word	0x00000cc0


	//----- nvinfo : EIATTR_CRS_STACK_SIZE
	.align		4
.L_3371:
        /*00cc*/ 	.byte	0x04, 0x1e
        /*00ce*/ 	.short	(.L_3373 - .L_3372)
.L_3372:
        /*00d0*/ 	.word	0x00000000


	//----- nvinfo : EIATTR_CBANK_PARAM_SIZE
	.align		4
.L_3373:
        /*00d4*/ 	.byte	0x03, 0x19
        /*00d6*/ 	.short	0x0030


	//----- nvinfo : EIATTR_PARAM_CBANK
	.align		4
        /*00d8*/ 	.byte	0x04, 0x0a
        /*00da*/ 	.short	(.L_3375 - .L_3374)
	.align		4
.L_3374:
        /*00dc*/ 	.word	index@(.nv.constant0._ZN43_GLOBAL__N__9ae7fba5_10_SoftMax_cu_9f978f6321softmax_warp_backwardIN3c108BFloat16ES2_fLi8ELb0ELb1EEEvPT0_PKT_S7_iiiPKb)
        /*00e0*/ 	.short	0x0380
        /*00e2*/ 	.short	0x0030


	//----- nvinfo : EIATTR_SW_WAR
	.align		4
.L_3375:
        /*00e4*/ 	.byte	0x04, 0x36
        /*00e6*/ 	.short	(.L_3377 - .L_3376)
.L_3376:
        /*00e8*/ 	.word	0x00000008
.L_3377:


//--------------------- .nv.info._ZN43_GLOBAL__N__9ae7fba5_10_SoftMax_cu_9f978f6321softmax_warp_backwardIN3c108BFloat16ES2_fLi7ELb0ELb1EEEvPT0_PKT_S7_iiiPKb --------------------------
	.section	.nv.info._ZN43_GLOBAL__N__9ae7fba5_10_SoftMax_cu_9f978f6321softmax_warp_backwardIN3c108BFloat16ES2_fLi7ELb0ELb1EEEvPT0_PKT_S7_iiiPKb,"",@"SHT_CUDA_INFO"
	.sectionflags	@""
	.align	4


	//----- nvinfo : EIATTR_CUDA_API_VERSION
	.align		4
        /*0000*/ 	.byte	0x04, 0x37
        /*0002*/ 	.short	(.L_3379 - .L_3378)
.L_3378:
        /*0004*/ 	.word	0x00000082


	//----- nvinfo : EIATTR_KPARAM_INFO
	.align		4
.L_3379:
        /*0008*/ 	.byte	0x04, 0x17
        /*000a*/ 	.short	(.L_3381 - .L_3380)
.L_3380:
        /*000c*/ 	.word	0x00000000
        /*0010*/ 	.short	0x0006
        /*0012*/ 	.short	0x0028
        /*0014*/ 	.byte	0x00, 0xf5, 0x21, 0x00


	//----- nvinfo : EIATTR_KPARAM_INFO
	.align		4
.L_3381:
        /*0018*/ 	.byte	0x04, 0x17
        /*001a*/ 	.short	(.L_3383 - .L_3382)
.L_3382:
        /*001c*/ 	.word	0x00000000
        /*0020*/ 	.short	0x0005
        /*0022*/ 	.short	0x0020
        /*0024*/ 	.byte	0x00, 0xf0, 0x11, 0x00


	//----- nvinfo : EIATTR_KPARAM_INFO
	.align		4
.L_3383:
        /*0028*/ 	.byte	0x04, 0x17
        /*002a*/ 	.short	(.L_3385 - .L_3384)
.L_3384:
        /*002c*/ 	.word	0x00000000
        /*0030*/ 	.short	0x0004
        /*0032*/ 	.short	0x001c
        /*0034*/ 	.byte	0x00, 0xf0, 0x11, 0x00


	//----- nvinfo : EIATTR_KPARAM_INFO
	.align		4
.L_3385:
        /*0038*/ 	.byte	0x04, 0x17
        /*003a*/ 	.short	(.L_3387 - .L_3386)
.L_3386:
        /*003c*/ 	.word	0x00000000
        /*0040*/ 	.short	0x0003
        /*0042*/ 	.short	0x0018
        /*0044*/ 	.byte	0x00, 0xf0, 0x11, 0x00


	//----- nvinfo : EIATTR_KPARAM_INFO
	.align		4
.L_3387:
        /*0048*/ 	.byte	0x04, 0x17
        /*004a*/ 	.short	(.L_3389 - .L_3388)
.L_3388:
        /*004c*/ 	.word	0x00000000
        /*0050*/ 	.short	0x0002
        /*0052*/ 	.short	0x0010
        /*0054*/ 	.byte	0x00, 0xf5, 0x21, 0x00


	//----- nvinfo : EIATTR_KPARAM_INFO
	.align		4
.L_3389:
        /*0058*/ 	.byte	0x04, 0x17
        /*005a*/ 	.short	(.L_3391 - .L_3390)
.L_3390:
        /*005c*/ 	.word	0x00000000
        /*0060*/ 	.short	0x0001
        /*0062*/ 	.short	0x0008
        /*0064*/ 	.byte	0x00, 0xf5, 0x21, 0x00


	//----- nvinfo : EIATTR_KPARAM_INFO
	.align		4
.L_3391:
        /*0068*/ 	.byte	0x04, 0x17
        /*006a*/ 	.short	(.L_3393 - .L_3392)
.L_3392:
        /*006c*/ 	.word	0x00000000
        /*0070*/ 	.short	0x0000
        /*0072*/ 	.short	0x0000
        /*0074*/ 	.byte	0x00, 0xf5, 0x21, 0x00


	//----- nvinfo : EIATTR_SPARSE_MMA_MASK
	.align		4
.L_3393:
        /*0078*/ 	.byte	0x03, 0x50
        /*007a*/ 	.short	0x0000


	//----- nvinfo : EIATTR_MAXREG_COUNT
	.align		4
        /*007c*/ 	.byte	0x03, 0x1b
        /*007e*/ 	.short	0x00ff


	//----- nvinfo : EIATTR_MERCURY_ISA_VERSION
	.align		4
        /*0080*/ 	.byte	0x03, 0x5f
        /*0082*/ 	.short	0x0101


	//----- nvinfo : EIATTR_COOP_GROUP_MASK_REGIDS
	.align		4
        /*0084*/ 	.byte	0x04, 0x29
        /*0086*/ 	.short	(.L_3395 - .L_3394)


	//   ....[0]....
.L_3394:
        /*0088*/ 	.word	0xffffffff


	//   ....[1]....
        /*008c*/ 	.word	0xffffffff


	//   ....[2]....
        /*0090*/ 	.word	0xffffffff


	//   ....[3]....
        /*0094*/ 	.word	0xffffffff


	//   ....[4]....
        /*0098*/ 	.word	0xffffffff


	//   ....[5]....
        /*009c*/ 	.word	0xffffffff


	//   ....[6]....
        /*00a0*/ 	.word	0xffffffff


	//   ....[7]....
        /*00a4*/ 	.word	0xffffffff


	//   ....[8]....
        /*00a8*/ 	.word	0xffffffff


	//   ....[9]....
        /*00ac*/ 	.word	0xffffffff


	//----- nvinfo : EIATTR_COOP_GROUP_INSTR_OFFSETS
	.align		4
.L_3395:
        /*00b0*/ 	.byte	0x04, 0x28
        /*00b2*/ 	.short	(.L_3397 - .L_3396)


	//   ....[0]....
.L_3396:
        /*00b4*/ 	.word	0x000006b0


	//   ....[1]....
        /*00b8*/ 	.word	0x00000740


	//   ....[2]....
        /*00bc*/ 	.word	0x00000750


	//   ....[3]....
        /*00c0*/ 	.word	0x00000780


	//   ....[4]....
        /*00c4*/ 	.word	0x00000790


	//   ....[5]....
        /*00c8*/ 	.word	0x000007c0


	//   ....[6]....
        /*00cc*/ 	.word	0x000007e0


	//   ....[7]....
        /*00d0*/ 	.word	0x00000800


	//   ....[8]....
        /*00d4*/ 	.word	0x00000810


	//   ....[9]....
        /*00d8*/ 	.word	0x00000840


	//----- nvinfo : EIATTR_VRC_CTA_INIT_COUNT
	.align		4
.L_3397:
        /*00dc*/ 	.byte	0x02, 0x4a
	.zero		1
	.zero		1


	//----- nvinfo : EIATTR_EXIT_INSTR_OFFSETS
	.align		4
        /*00e0*/ 	.byte	0x04, 0x1c
        /*00e2*/ 	.short	(.L_3399 - .L_3398)


	//   ....[0]....
.L_3398:
        /*00e4*/ 	.word	0x00000890


	//   ....[1]....
        /*00e8*/ 	.word	0x00000b10


	//   ....[2]....
        /*00ec*/ 	.word	0x00000ce0


	//   ....[3]....
        /*00f0*/ 	.word	0x00000d20


	//   ....[4]....
        /*00f4*/ 	.word	0x00000d60


	//----- nvinfo : EIATTR_CRS_STACK_SIZE
	.align		4
.L_3399:
        /*00f8*/ 	.byte	0x04, 0x1e
        /*00fa*/ 	.short	(.L_3401 - .L_3400)
.L_3400:
        /*00fc*/ 	.word	0x00000000


	//----- nvinfo : EIATTR_CBANK_PARAM_SIZE
	.align		4
.L_3401:
        /*0100*/ 	.byte	0x03, 0x19
        /*0102*/ 	.short	0x0030


	//----- nvinfo : EIATTR_PARAM_CBANK
	.align		4
        /*0104*/ 	.byte	0x04, 0x0a
        /*0106*/ 	.short	(.L_3403 - .L_3402)
	.align		4
.L_3402:
        /*0108*/ 	.word	index@(.nv.constant0._ZN43_GLOBAL__N__9ae7fba5_10_SoftMax_cu_9f978f6321softmax_warp_backwardIN3c108BFloat16ES2_fLi7ELb0ELb1EEEvPT0_PKT_S7_iiiPKb)
        /*010c*/ 	.short	0x0380
        /*010e*/ 	.short	0x0030


	//----- nvinfo : EIATTR_SW_WAR
	.align		4
.L_3403:
        /*0110*/ 	.byte	0x04, 0x36
        /*0112*/ 	.short	(.L_3405 - .L_3404)
.L_3404:
        /*0114*/ 	.word	0x00000008
.L_3405:


//--------------------- .nv.info._ZN43_GLOBAL__N__9ae7fba5_10_SoftMax_cu_9f978f6321softmax_warp_backwardIN3c108BFloat16ES2_fLi6ELb0ELb1EEEvPT0_PKT_S7_iiiPKb --------------------------
	.section	.nv.info._ZN43_GLOBAL__N__9ae7fba5_10_SoftMax_cu_9f978f6321softmax_warp_backwardIN3c108BFloat16ES2_fLi6ELb0ELb1EEEvPT0_PKT_S7_iiiPKb,"",@"SHT_CUDA_INFO"
	.sectionflags	@""
	.align	4


	//----- nvinfo : EIATTR_CUDA_API_VERSION
	.align		4
        /*0000*/ 	.byte	0x04, 0x37
        /*0002*/ 	.short	(.L_3407 - .L_3406)
.L_3406:
        /*0004*/ 	.word	0x00000082


	//----- nvinfo : EIATTR_KPARAM_INFO
	.align		4
.L_3407:
        /*0008*/ 	.byte	0x04, 0x17
        /*000a*/ 	.short	(.L_3409 - .L_3408)
.L_3408:
        /*000c*/ 	.word	0x00000000
        /*0010*/ 	.short	0x0006
        /*0012*/ 	.short	0x0028
        /*0014*/ 	.byte	0x00, 0xf5, 0x21, 0x00


	//----- nvinfo : EIATTR_KPARAM_INFO
	.align		4
.L_3409:
        /*0018*/ 	.byte	0x04, 0x17
        /*001a*/ 	.short	(.L_3411 - .L_3410)
.L_3410:
        /*001c*/ 	.word	0x00000000
        /*0020*/ 	.short	0x0005
        /*0022*/ 	.short	0x0020
        /*0024*/ 	.byte	0x00, 0xf0, 0x11, 0x00


	//----- nvinfo : EIATTR_KPARAM_INFO
	.align		4
.L_3411:
        /*0028*/ 	.byte	0x04, 0x17
        /*002a*/ 	.short	(.L_3413 - .L_3412)
.L_3412:
        /*002c*/ 	.word	0x00000000
        /*0030*/ 	.short	0x0004
        /*0032*/ 	.short	0x001c
        /*0034*/ 	.byte	0x00, 0xf0, 0x11, 0x00


	//----- nvinfo : EIATTR_KPARAM_INFO
	.align		4
.L_3413:
        /*0038*/ 	.byte	0x04, 0x17
        /*003a*/ 	.short	(.L_3415 - .L_3414)
.L_3414:
        /*003c*/ 	.word	0x00000000
        /*0040*/ 	.short	0x0003
        /*0042*/ 	.short	0x0018
        /*0044*/ 	.byte	0x00, 0xf0, 0x11, 0x00


	//----- nvinfo : EIATTR_KPARAM_INFO
	.align		4
.L_3415:
        /*0048*/ 	.byte	0x04, 0x17
        /*004a*/ 	.short	(.L_3417 - .L_3416)
.L_3416:
        /*004c*/ 	.word	0x00000000
        /*0050*/ 	.short	0x0002
        /*0052*/ 	.short	0x0010
        /*0054*/ 	.byte	0x00, 0xf5, 0x21, 0x00


	//----- nvinfo : EIATTR_KPARAM_INFO
	.align		4
.L_3417:
        /*0058*/ 	.byte	0x04, 0x17
        /*005a*/ 	.short	(.L_3419 - .L_3418)
.L_3418:
        /*005c*/ 	.word	0x00000000
        /*0060*/ 	.short	0x0001
        /*0062*/ 	.short	0x0008
        /*0064*/ 	.byte	0x00, 0xf5, 0x21, 0x00


	//----- nvinfo : EIATTR_KPARAM_INFO
	.align		4
.L_3419:
        /*0068*/ 	.byte	0x04, 0x17
        /*006a*/ 	.short	(.L_3421 - .L_3420)
.L_3420:
        /*006c*/ 	.word	0x00000000
        /*0070*/ 	.short	0x0000
        /*0072*/ 	.short	0x0000
        /*0074*/ 	.byte	0x00, 0xf5, 0x21, 0x00


	//----- nvinfo : EIATTR_SPARSE_MMA_MASK
	.align		4
.L_3421:
        /*0078*/ 	.byte	0x03, 0x50
        /*007a*/ 	.short	0x0000


	//----- nvinfo : EIATTR_MAXREG_COUNT
	.align		4
        /*007c*/ 	.byte	0x03, 0x1b
        /*007e*/ 	.short	0x00ff


	//----- nvinfo : EIATTR_MERCURY_ISA_VERSION
	.align		4
        /*0080*/ 	.byte	0x03, 0x5f
        /*0082*/ 	.short	0x0101


	//----- nvinfo : EIATTR_COOP_GROUP_MASK_REGIDS
	.align		4
        /*0084*/ 	.byte	0x04, 0x29
        /*0086*/ 	.short	(.L_3423 - .L_3422)


	//   ....[0]....
.L_3422:
        /*0088*/ 	.word	0xffffffff


	//   ....[1]....
        /*008c*/ 	.word	0xffffffff


	//   ....[2]....
        /*0090*/ 	.word	0xffffffff


	//   ....[3]....
        /*0094*/ 	.word	0xffffffff


	//   ....[4]....
        /*0098*/ 	.word	0xffffffff


	//   ....[5]....
        /*009c*/ 	.word	0xffffffff


	//   ....[6]....
        /*00a0*/ 	.word	0xffffffff


	//   ....[7]....
        /*00a4*/ 	.word	0xffffffff


	//   ....[8]....
        /*00a8*/ 	.word	0xffffffff


	//   ....[9]....
        /*00ac*/ 	.word	0xffffffff


	//----- nvinfo : EIATTR_COOP_GROUP_INSTR_OFFSETS
	.align		4
.L_3423:
        /*00b0*/ 	.byte	0x04, 0x28
        /*00b2*/ 	.short	(.L_3425 - .L_3424)


	//   ....[0]....
.L_3424:
        /*00b4*/ 	.word	0x00000410


	//   ....[1]....
        /*00b8*/ 	.word	0x00000420


	//   ....[2]....
        /*00bc*/ 	.word	0x00000440


	//   ....[3]....
        /*00c0*/ 	.word	0x00000460


	//   ....[4]....
        /*00c4*/ 	.word	0x00000480


	//   ....[5]....
        /*00c8*/ 	.word	0x000004a0


	//   ....[6]....
        /*00cc*/ 	.word	0x000004c0


	//   ....[7]....
        /*00d0*/ 	.word	0x000004e0


	//   ....[8]....
        /*00d4*/ 	.word	0x00000520


	//   ....[9]....
        /*00d8*/ 	.word	0x00000530


	//----- nvinfo : EIATTR_VRC_CTA_INIT_COUNT
	.align		4
.L_3425:
        /*00dc*/ 	.byte	0x02, 0x4a
	.zero		1
	.zero		1


	//----- nvinfo : EIATTR_EXIT_INSTR_OFFSETS
	.align		4
        /*00e0*/ 	.byte	0x04, 0x1c
        /*00e2*/ 	.short	(.L_3427 - .L_3426)


	//   ....[0]....
.L_3426:
        /*00e4*/ 	.word	0x00000570


	//   ....[1]....
        /*00e8*/ 	.word	0x00000700


	//   ....[2]....
        /*00ec*/ 	.word	0x000007b0


	//   ....[3]....
        /*00f0*/ 	.word	0x00000810


	//   ....[4]....
        /*00f4*/ 	.word	0x00000850


	//----- nvinfo : EIATTR_CRS_STACK_SIZE
	.align		4
.L_3427:
        /*00f8*/ 	.byte	0x04, 0x1e
        /*00fa*/ 	.short	(.L_3429 - .L_3428)
.L_3428:
        /*00fc*/ 	.word	0x00000000


	//----- nvinfo : EIATTR_CBANK_PARAM_SIZE
	.align		4
.L_3429:
        /*0100*/ 	.byte	0x03, 0x19
        /*0102*/ 	.short	0x0030


	//----- nvinfo : EIATTR_PARAM_CBANK
	.align		4
        /*0104*/ 	.byte	0x04, 0x0a
        /*0106*/ 	.short	(.L_3431 - .L_3430)
	.align		4
.L_3430:
        /*0108*/ 	.word	index@(.nv.constant0._ZN43_GLOBAL__N__9ae7fba5_10_SoftMax_cu_9f978f6321softmax_warp_backwardIN3c108BFloat16ES2_fLi6ELb0ELb1EEEvPT0_PKT_S7_iiiPKb)
        /*010c*/ 	.short	0x0380
        /*010e*/ 	.short	0x0030


	//----- nvinfo : EIATTR_SW_WAR
	.align		4
.L_3431:
        /*0110*/ 	.byte	0x04, 0x36
        /*0112*/ 	.short	(.L_3433 - .L_3432)
.L_3432:
        /*0114*/ 	.word	0x00000008
.L_3433:


//--------------------- .nv.info._ZN43_GLOBAL__N__9ae7fba5_10_SoftMax_cu_9f978f6321softmax_warp_backwardIN3c108BFloat16ES2_fLi5ELb0ELb1EEEvPT0_PKT_S7_iiiPKb --------------------------
	.section	.nv.info._ZN43_GLOBAL__N__9ae7fba5_10_SoftMax_cu_9f978f6321softmax_warp_backwardIN3c108BFloat16ES2_fLi5ELb0ELb1EEEvPT0_PKT_S7_iiiPKb,"",@"SHT_CUDA_INFO"
	.sectionflags	@""
	.align	4


	//----- nvinfo : EIATTR_CUDA_API_VERSION
	.align		4
        /*0000*/ 	.byte	0x04, 0x37
        /*0002*/ 	.short	(.L_3435 - .L_3434)
.L_3434:
        /*0004*/ 	.word	0x00000082


	//----- nvinfo : EIATTR_KPARAM_INFO
	.align		4
.L_3435:
        /*0008*/ 	.byte	0x04, 0x17
        /*000a*/ 	.short	(.L_3437 - .L_3436)
.L_3436:
        /*000c*/ 	.word	0x00000000
        /*0010*/ 	.short	0x0006
        /*0012*/ 	.short	0x0028
        /*0014*/ 	.byte	0x00, 0xf5, 0x21, 0x00


	//----- nvinfo : EIATTR_KPARAM_INFO
	.align		4
.L_3437:
        /*0018*/ 	.byte	0x04, 0x17
        /*001a*/ 	.short	(.L_3439 - .L_3438)
.L_3438:
        /*001c*/ 	.word	0x00000000
        /*0020*/ 	.short	0x0005
        /*0022*/ 	.short	0x0020
        /*0024*/ 	.byte	0x00, 0xf0, 0x11, 0x00


	//----- nvinfo : EIATTR_KPARAM_INFO
	.align		4
.L_3439:
        /*0028*/ 	.byte	0x04, 0x17
        /*002a*/ 	.short	(.L_3441 - .L_3440)
.L_3440:
        /*002c*/ 	.word	0x00000000
        /*0030*/ 	.short	0x0004
        /*0032*/ 	.short	0x001c
        /*0034*/ 	.byte	0x00, 0xf0, 0x11, 0x00


	//----- nvinfo : EIATTR_KPARAM_INFO
	.align		4
.L_3441:
        /*0038*/ 	.byte	0x04, 0x17
        /*003a*/ 	.short	(.L_3443 - .L_3442)
.L_3442:
        /*003c*/ 	.word	0x00000000
        /*0040*/ 	.short	0x0003
        /*0042*/ 	.short	0x0018
        /*0044*/ 	.byte	0x00, 0xf0, 0x11, 0x00


	//----- nvinfo : EIATTR_KPARAM_INFO
	.align		4
.L_3443:
        /*0048*/ 	.byte	0x04, 0x17
        /*004a*/ 	.short	(.L_3445 - .L_3444)
.L_3444:
        /*004c*/ 	.word	0x00000000
        /*0050*/ 	.short	0x0002
        /*0052*/ 	.short	0x0010
        /*0054*/ 	.byte	0x00, 0xf5, 0x21, 0x00


	//----- nvinfo : EIATTR_KPARAM_INFO
	.align		4
.L_3445:
        /*0058*/ 	.byte	0x04, 0x17
        /*005a*/ 	.short	(.L_3447 - .L_3446)
.L_3446:
        /*005c*/ 	.word	0x00000000
        /*0060*/ 	.short	0x0001
        /*0062*/ 	.short	0x0008
        /*0064*/ 	.byte	0x00, 0xf5, 0x21, 0x00


	//----- nvinfo : EIATTR_KPARAM_INFO
	.align		4
.L_3447:
        /*0068*/ 	.byte	0x04, 0x17
        /*006a*/ 	.short	(.L_3449 - .L_3448)
.L_3448:
        /*006c*/ 	.word	0x00000000
        /*0070*/ 	.short	0x0000
        /*0072*/ 	.short	0x0000
        /*0074*/ 	.byte	0x00, 0xf5, 0x21, 0x00


	//----- nvinfo : EIATTR_SPARSE_MMA_MASK
	.align		4
.L_3449:
        /*0078*/ 	.byte	0x03, 0x50
        /*007a*/ 	.short	0x0000


	//----- nvinfo : EIATTR_MAXREG_COUNT
	.align		4
        /*007c*/ 	.byte	0x03, 0x1b
        /*007e*/ 	.short	0x00ff


	//----- nvinfo : EIATTR_MERCURY_ISA_VERSION
	.align		4
        /*0080*/ 	.byte	0x03, 0x5f
        /*0082*/ 	.short	0x0101


	//----- nvinfo : EIATTR_COOP_GROUP_MASK_REGIDS
	.align		4
        /*0084*/ 	.byte	0x04, 0x29
        /*0086*/ 	.short	(.L_3451 - .L_3450)


	//   ....[0]....
.L_3450:
        /*0088*/ 	.word	0xffffffff


	//   ....[1]....
        /*008c*/ 	.word	0xffffffff


	//   ....[2]....
        /*0090*/ 	.word	0xffffffff


	//   ....[3]....
        /*0094*/ 	.word	0xffffffff


	//   ....[4]....
        /*0098*/ 	.word	0xffffffff


	//   ....[5]....
        /*009c*/ 	.word	0xffffffff


	//   ....[6]....
        /*00a0*/ 	.word	0xffffffff


	//   ....[7]....
        /*00a4*/ 	.word	0xffffffff


	//   ....[8]....
        /*00a8*/ 	.word	0xffffffff


	//   ....[9]....
        /*00ac*/ 	.word	0xffffffff


	//----- nvinfo : EIATTR_COOP_GROUP_INSTR_OFFSETS
	.align		4
.L_3451:
        /*00b0*/ 	.byte	0x04, 0x28
        /*00b2*/ 	.short	(.L_3453 - .L_3452)


	//   ....[0]....
.L_3452:
        /*00b4*/ 	.word	0x00000350


	//   ....[1]....
        /*00b8*/ 	.word	0x00000360


	//   ....[2]....
        /*00bc*/ 	.word	0x00000390


	//   ....[3]....
        /*00c0*/ 	.word	0x000003a0


	//   ....[4]....
        /*00c4*/ 	.word	0x00000410


	//   ....[5]....
        /*00c8*/ 	.word	0x00000420


	//   ....[6]....
        /*00cc*/ 	.word	0x00000450


	//   ....[7]....
        /*00d0*/ 	.word	0x00000460


	//   ....[8]....
        /*00d4*/ 	.word	0x00000490


	//   ....[9]....
        /*00d8*/ 	.word	0x000004a0


	//----- nvinfo : EIATTR_VRC_CTA_INIT_COUNT
	.align		4
.L_3453:
        /*00dc*/ 	.byte	0x02, 0x4a
	.zero		1
	.zero		1


	//----- nvinfo : EIATTR_EXIT_INSTR_OFFSETS
	.align		4
        /*00e0*/ 	.byte	0x04, 0x1c
        /*00e2*/ 	.short	(.L_3455 - .L_3454)


	//   ....[0]....
.L_3454:
        /*00e4*/ 	.word	0x000004b0


	//   ....[1]....
        /*00e8*/ 	.word	0x000005b0


	//   ....[2]....
        /*00ec*/ 	.word	0x00000630


	//   ....[3]....
        /*00f0*/ 	.word	0x00000680


	//----- nvinfo : EIATTR_CRS_STACK_SIZE
	.align		4
.L_3455:
        /*00f4*/ 	.byte	0x04, 0x1e
        /*00f6*/ 	.short	(.L_3457 - .L_3456)
.L_3456:
        /*00f8*/ 	.word	0x00000000


	//----- nvinfo : EIATTR_CBANK_PARAM_SIZE
	.align		4
.L_3457:
        /*00fc*/ 	.byte	0x03, 0x19
        /*00fe*/ 	.short	0x0030


	//----- nvinfo : EIATTR_PARAM_CBANK
	.align		4
        /*0100*/ 	.byte	0x04, 0x0a
        /*0102*/ 	.short	(.L_3459 - .L_3458)
	.align		4
.L_3458:
        /*0104*/ 	.word	index@(.nv.constant0._ZN43_GLOBAL__N__9ae7fba5_10_SoftMax_cu_9f978f6321softmax_warp_backwardIN3c108BFloat16ES2_fLi5ELb0ELb1EEEvPT0_PKT_S7_iiiPKb)
        /*0108*/ 	.short	0x0380
        /*010a*/ 	.short	0x0030


	//----- nvinfo : EIATTR_SW_WAR
	.align		4
.L_3459:
        /*010c*/ 	.byte	0x04, 0x36
        /*010e*/ 	.short	(.L_3461 - .L_3460)
.L_3460:
        /*0110*/ 	.word	0x00000008
.L_3461:


//--------------------- .nv.info._ZN43_GLOBAL__N__9ae7fba5_10_SoftMax_cu_9f978f6321softmax_warp_backwardIN3c108BFloat16ES2_fLi4ELb0ELb1EEEvPT0_PKT_S7_iiiPKb --------------------------
	.section	.nv.info._ZN43_GLOBAL__N__9ae7fba5_10_SoftMax_cu_9f978f6321softmax_warp_backwardIN3c108BFloat16ES2_fLi4ELb0ELb1EEEvPT0_PKT_S7_iiiPKb,"",@"SHT_CUDA_INFO"
	.sectionflags	@""
	.align	4


	//----- nvinfo : EIATTR_CUDA_API_VERSION
	.align		4
        /*0000*/ 	.byte	0x04, 0x37
        /*0002*/ 	.short	(.L_3463 - .L_3462)
.L_3462:
        /*0004*/ 	.word	0x00000082


	//----- nvinfo : EIATTR_KPARAM_INFO
	.align		4
.L_3463:
        /*0008*/ 	.byte	0x04, 0x17
        /*000a*/ 	.short	(.L_3465 - .L_3464)
.L_3464:
        /*000c*/ 	.word	0x00000000
        /*0010*/ 	.short	0x0006
        /*0012*/ 	.short	0x0028
        /*0014*/ 	.byte	0x00, 0xf5, 0x21, 0x00


	//----- nvinfo : EIATTR_KPARAM_INFO
	.align		4
.L_3465:
        /*0018*/ 	.byte	0x04, 0x17
        /*001a*/ 	.short	(.L_3467 - .L_3466)
.L_3466:
        /*001c*/ 	.word	0x00000000
        /*0020*/ 	.short	0x0005
        /*0022*/ 	.short	0x0020
        /*0024*/ 	.byte	0x00, 0xf0, 0x11, 0x00


	//----- nvinfo : EIATTR_KPARAM_INFO
	.align		4
.L_3467:
        /*0028*/ 	.byte	0x04, 0x17
        /*002a*/ 	.short	(.L_3469 - .L_3468)
.L_3468:
        /*002c*/ 	.word	0x00000000
        /*0030*/ 	.short	0x0004
        /*0032*/ 	.short	0x001c
        /*0034*/ 	.byte	0x00, 0xf0, 0x11, 0x00


	//----- nvinfo : EIATTR_KPARAM_INFO
	.align		4
.L_3469:
        /*0038*/ 	.byte	0x04, 0x17
        /*003a*/ 	.short	(.L_3471 - .L_3470)
.L_3470:
        /*003c*/ 	.word	0x00000000
        /*0040*/ 	.short	0x0003
        /*0042*/ 	.short	0x0018
        /*0044*/ 	.byte	0x00, 0xf0, 0x11, 0x00


	//----- nvinfo : EIATTR_KPARAM_INFO
	.align		4
.L_3471:
        /*0048*/ 	.byte	0x04, 0x17
        /*004a*/ 	.short	(.L_3473 - .L_3472)
.L_3472:
        /*004c*/ 	.word	0x00000000
        /*0050*/ 	.short	0x0002
        /*0052*/ 	.short	0x0010
        /*0054*/ 	.byte	0x00, 0xf5, 0x21, 0x00


	//----- nvinfo : EIATTR_KPARAM_INFO
	.align		4
.L_3473:
        /*0058*/ 	.byte	0x04, 0x17
        /*005a*/ 	.short	(.L_3475 - .L_3474)
.L_3474:
        /*005c*/ 	.word	0x00000000
        /*0060*/ 	.short	0x0001
        /*0062*/ 	.short	0x0008
        /*0064*/ 	.byte	0x00, 0xf5, 0x21, 0x00


	//----- nvinfo : EIATTR_KPARAM_INFO
	.align		4
.L_3475:
        /*0068*/ 	.byte	0x04, 0x17
        /*006a*/ 	.short	(.L_3477 - .L_3476)
.L_3476:
        /*006c*/ 	.word	0x00000000
        /*0070*/ 	.short	0x0000
        /*0072*/ 	.short	0x0000
        /*0074*/ 	.byte	0x00, 0xf5, 0x21, 0x00


	//----- nvinfo : EIATTR_SPARSE_MMA_MASK
	.align		4
.L_3477:
        /*0078*/ 	.byte	0x03, 0x50
        /*007a*/ 	.short	0x0000


	//----- nvinfo : EIATTR_MAXREG_COUNT
	.align		4
        /*007c*/ 	.byte	0x03, 0x1b
        /*007e*/ 	.short	0x00ff


	//----- nvinfo : EIATTR_MERCURY_ISA_VERSION
	.align		4
        /*0080*/ 	.byte	0x03, 0x5f
        /*0082*/ 	.short	0x0101


	//----- nvinfo : EIATTR_COOP_GROUP_MASK_REGIDS
	.align		4
        /*0084*/ 	.byte	0x04, 0x29
        /*0086*/ 	.short	(.L_3479 - .L_3478)


	//   ....[0]....
.L_3478:
        /*0088*/ 	.word	0xffffffff


	//   ....[1]....
        /*008c*/ 	.word	0xffffffff


	//   ....[2]....
        /*0090*/ 	.word	0xffffffff


	//   ....[3]....
        /*0094*/ 	.word	0xffffffff


	//   ....[4]....
        /*0098*/ 	.word	0xffffffff


	//   ....[5]....
        /*009c*/ 	.word	0xffffffff


	//   ....[6]....
        /*00a0*/ 	.word	0xffffffff


	//   ....[7]....
        /*00a4*/ 	.word	0xffffffff


	//----- nvinfo : EIATTR_COOP_GROUP_INSTR_OFFSETS
	.align		4
.L_3479:
        /*00a8*/ 	.byte	0x04, 0x28
        /*00aa*/ 	.short	(.L_3481 - .L_3480)


	//   ....[0]....
.L_3480:
        /*00ac*/ 	.word	0x00000350


	//   ....[1]....
        /*00b0*/ 	.word	0x00000360


	//   ....[2]....
        /*00b4*/ 	.word	0x000003d0


	//   ....[3]....
        /*00b8*/ 	.word	0x000003e0


	//   ....[4]....
        /*00bc*/ 	.word	0x00000410


	//   ....[5]....
        /*00c0*/ 	.word	0x00000420


	//   ....[6]....
        /*00c4*/ 	.word	0x00000450


	//   ....[7]....
        /*00c8*/ 	.word	0x00000460


	//----- nvinfo : EIATTR_VRC_CTA_INIT_COUNT
	.align		4
.L_3481:
        /*00cc*/ 	.byte	0x02, 0x4a
	.zero		1
	.zero		1


	//----- nvinfo : EIATTR_EXIT_INSTR_OFFSETS
	.align		4
        /*00d0*/ 	.byte	0x04, 0x1c
        /*00d2*/ 	.short	(.L_3483 - .L_3482)


	//   ....[0]....
.L_3482:
        /*00d4*/ 	.word	0x00000470


	//   ....[1]....
        /*00d8*/ 	.word	0x00000570


	//   ....[2]....
        /*00dc*/ 	.word	0x000005f0


	//   ....[3]....
        /*00e0*/ 	.word	0x00000640


	//----- nvinfo : EIATTR_CRS_STACK_SIZE
	.align		4
.L_3483:
        /*00e4*/ 	.byte	0x04, 0x1e
        /*00e6*/ 	.short	(.L_3485 - .L_3484)
.L_3484:
        /*00e8*/ 	.word	0x00000000


	//----- nvinfo : EIATTR_CBANK_PARAM_SIZE
	.align		4
.L_3485:
        /*00ec*/ 	.byte	0x03, 0x19
        /*00ee*/ 	.short	0x0030


	//----- nvinfo : EIATTR_PARAM_CBANK
	.align		4
        /*00f0*/ 	.byte	0x04, 0x0a
        /*00f2*/ 	.short	(.L_3487 - .L_3486)
	.align		4
.L_3486:
        /*00f4*/ 	.word	index@(.nv.constant0._ZN43_GLOBAL__N__9ae7fba5_10_SoftMax_cu_9f978f6321softmax_warp_backwardIN3c108BFloat16ES2_fLi4ELb0ELb1EEEvPT0_PKT_S7_iiiPKb)
        /*00f8*/ 	.short	0x0380
        /*00fa*/ 	.short	0x0030


	//----- nvinfo : EIATTR_SW_WAR
	.align		4
.L_3487:
        /*00fc*/ 	.byte	0x04, 0x36
        /*00fe*/ 	.short	(.L_3489 - .L_3488)
.L_3488:
        /*0100*/ 	.word	0x00000008
.L_3489:


//--------------------- .nv.info._ZN43_GLOBAL__N__9ae7fba5_10_SoftMax_cu_9f978f6321softmax_warp_backwardIN3c108BFloat16ES2_fLi3ELb0ELb1EEEvPT0_PKT_S7_iiiPKb --------------------------
	.section	.nv.info._ZN43_GLOBAL__N__9ae7fba5_10_SoftMax_cu_9f978f6321softmax_warp_backwardIN3c108BFloat16ES2_fLi3ELb0ELb1EEEvPT0_PKT_S7_iiiPKb,"",@"SHT_CUDA_INFO"
	.sectionflags	@""
	.align	4


	//----- nvinfo : EIATTR_CUDA_API_VERSION
	.align		4
        /*0000*/ 	.byte	0x04, 0x37
        /*0002*/ 	.short	(.L_3491 - .L_3490)
.L_3490:
        /*0004*/ 	.word	0x00000082


	//----- nvinfo : EIATTR_KPARAM_INFO
	.align		4
.L_3491:
        /*0008*/ 	.byte	0x04, 0x17
        /*000a*/ 	.short	(.L_3493 - .L_3492)
.L_3492:
        /*000c*/ 	.word	0x00000000
        /*0010*/ 	.short	0x0006
        /*0012*/ 	.short	0x0028
        /*0014*/ 	.byte	0x00, 0xf5, 0x21, 0x00


	//----- nvinfo : EIATTR_KPARAM_INFO
	.align		4
.L_3493:
        /*0018*/ 	.byte	0x04, 0x17
        /*001a*/ 	.short	(.L_3495 - .L_3494)
.L_3494:
        /*001c*/ 	.word	0x00000000
        /*0020*/ 	.short	0x0005
        /*0022*/ 	.short	0x0020
        /*0024*/ 	.byte	0x00, 0xf0, 0x11, 0x00


	//----- nvinfo : EIATTR_KPARAM_INFO
	.align		4
.L_3495:
        /*0028*/ 	.byte	0x04, 0x17
        /*002a*/ 	.short	(.L_3497 - .L_3496)
.L_3496:
        /*002c*/ 	.word	0x00000000
        /*0030*/ 	.short	0x0004
        /*0032*/ 	.short	0x001c
        /*0034*/ 	.byte	0x00, 0xf0, 0x11, 0x00


	//----- nvinfo : EIATTR_KPARAM_INFO
	.align		4
.L_3497:
        /*0038*/ 	.byte	0x04, 0x17
        /*003a*/ 	.short	(.L_3499 - .L_3498)
.L_3498:
        /*003c*/ 	.word	0x00000000
        /*0040*/ 	.short	0x0003
        /*0042*/ 	.short	0x0018
        /*0044*/ 	.byte	0x00, 0xf0, 0x11, 0x00


	//----- nvinfo : EIATTR_KPARAM_INFO
	.align		4
.L_3499:
        /*0048*/ 	.byte	0x04, 0x17
        /*004a*/ 	.short	(.L_3501 - .L_3500)
.L_3500:
        /*004c*/ 	.word	0x00000000
        /*0050*/ 	.short	0x0002
        /*0052*/ 	.short	0x0010
        /*0054*/ 	.byte	0x00, 0xf5, 0x21, 0x00


	//----- nvinfo : EIATTR_KPARAM_INFO
	.align		4
.L_3501:
        /*0058*/ 	.byte	0x04, 0x17
        /*005a*/ 	.short	(.L_3503 - .L_3502)
.L_3502:
        /*005c*/ 	.word	0x00000000
        /*0060*/ 	.short	0x0001
        /*0062*/ 	.short	0x0008
        /*0064*/ 	.byte	0x00, 0xf5, 0x21, 0x00


	//----- nvinfo : EIATTR_KPARAM_INFO
	.align		4
.L_3503:
        /*0068*/ 	.byte	0x04, 0x17
        /*006a*/ 	.short	(.L_3505 - .L_3504)
.L_3504:
        /*006c*/ 	.word	0x00000000
        /*0070*/ 	.short	0x0000
        /*0072*/ 	.short	0x0000
        /*0074*/ 	.byte	0x00, 0xf5, 0x21, 0x00


	//----- nvinfo : EIATTR_SPARSE_MMA_MASK
	.align		4
.L_3505:
        /*0078*/ 	.byte	0x03, 0x50
        /*007a*/ 	.short	0x0000


	//----- nvinfo : EIATTR_MAXREG_COUNT
	.align		4
        /*007c*/ 	.byte	0x03, 0x1b
        /*007e*/ 	.short	0x00ff


	//----- nvinfo : EIATTR_MERCURY_ISA_VERSION
	.align		4
        /*0080*/ 	.byte	0x03, 0x5f
        /*0082*/ 	.short	0x0101


	//----- nvinfo : EIATTR_COOP_GROUP_MASK_REGIDS
	.align		4
        /*0084*/ 	.byte	0x04, 0x29
        /*0086*/ 	.short	(.L_3507 - .L_3506)


	//   ....[0]....
.L_3506:
        /*0088*/ 	.word	0xffffffff


	//   ....[1]....
        /*008c*/ 	.word	0xffffffff


	//   ....[2]....
        /*0090*/ 	.word	0xffffffff


	//   ....[3]....
        /*0094*/ 	.word	0xffffffff


	//   ....[4]....
        /*0098*/ 	.word	0xffffffff


	//   ....[5]....
        /*009c*/ 	.word	0xffffffff


	//----- nvinfo : EIATTR_COOP_GROUP_INSTR_OFFSETS
	.align		4
.L_3507:
        /*00a0*/ 	.byte	0x04, 0x28
        /*00a2*/ 	.short	(.L_3509 - .L_3508)


	//   ....[0]....
.L_3508:
        /*00a4*/ 	.word	0x00000390


	//   ....[1]....
        /*00a8*/ 	.word	0x000003a0


	//   ....[2]....
        /*00ac*/ 	.word	0x000003d0


	//   ....[3]....
        /*00b0*/ 	.word	0x000003e0


	//   ....[4]....
        /*00b4*/ 	.word	0x00000410


	//   ....[5]....
        /*00b8*/ 	.word	0x00000420


	//----- nvinfo : EIATTR_VRC_CTA_INIT_COUNT
	.align		4
.L_3509:
        /*00bc*/ 	.byte	0x02, 0x4a
	.zero		1
	.zero		1


	//----- nvinfo : EIATTR_EXIT_INSTR_OFFSETS
	.align		4
        /*00c0*/ 	.byte	0x04, 0x1c
        /*00c2*/ 	.short	(.L_3511 - .L_3510)


	//   ....[0]....
.L_3510:
        /*00c4*/ 	.word	0x00000430


	//   ....[1]....
        /*00c8*/ 	.word	0x00000530


	//   ....[2]....
        /*00cc*/ 	.word	0x000005b0


	//   ....[3]....
        /*00d0*/ 	.word	0x00000600


	//----- nvinfo : EIATTR_CRS_STACK_SIZE
	.align		4
.L_3511:
        /*00d4*/ 	.byte	0x04, 0x1e
        /*00d6*/ 	.short	(.L_3513 - .L_3512)
.L_3512:
        /*00d8*/ 	.word	0x00000000


	//----- nvinfo : EIATTR_CBANK_PARAM_SIZE
	.align		4
.L_3513:
        /*00dc*/ 	.byte	0x03, 0x19
        /*00de*/ 	.short	0x0030


	//----- nvinfo : EIATTR_PARAM_CBANK
	.align		4
        /*00e0*/ 	.byte	0x04, 0x0a
        /*00e2*/ 	.short	(.L_3515 - .L_3514)
	.align		4
.L_3514:
        /*00e4*/ 	.word	index@(.nv.constant0._ZN43_GLOBAL__N__9ae7fba5_10_SoftMax_cu_9f978f6321softmax_warp_backwardIN3c108BFloat16ES2_fLi3ELb0ELb1EEEvPT0_PKT_S7_iiiPKb)
        /*00e8*/ 	.short	0x0380
        /*00ea*/ 	.short	0x0030


	//----- nvinfo : EIATTR_SW_WAR
	.align		4
.L_3515:
        /*00ec*/ 	.byte	0x04, 0x36
        /*00ee*/ 	.short	(.L_3517 - .L_3516)
.L_3516:
        /*00f0*/ 	.word	0x00000008
.L_3517:


//--------------------- .nv.info._ZN43_GLOBAL__N__9ae7fba5_10_SoftMax_cu_9f978f6321softmax_warp_backwardIN3c108BFloat16ES2_fLi2ELb0ELb1EEEvPT0_PKT_S7_iiiPKb --------------------------
	.section	.nv.info._ZN43_GLOBAL__N__9ae7fba5_10_SoftMax_cu_9f978f6321softmax_warp_backwardIN3c108BFloat16ES2_fLi2ELb0ELb1EEEvPT0_PKT_S7_iiiPKb,"",@"SHT_CUDA_INFO"
	.sectionflags	@""
	.align	4


	//----- nvinfo : EIATTR_CUDA_API_VERSION
	.align		4
        /*0000*/ 	.byte	0x04, 0x37
        /*0002*/ 	.short	(.L_3519 - .L_3518)
.L_3518:
        /*0004*/ 	.word	0x00000082


	//----- nvinfo : EIATTR_KPARAM_INFO
	.align		4
.L_3519:
        /*0008*/ 	.byte	0x04, 0x17
        /*000a*/ 	.short	(.L_3521 - .L_3520)
.L_3520:
        /*000c*/ 	.word	0x00000000
        /*0010*/ 	.short	0x0006
        /*0012*/ 	.short	0x0028
        /*0014*/ 	.byte	0x00, 0xf5, 0x21, 0x00


	//----- nvinfo : EIATTR_KPARAM_INFO
	.align		4
.L_3521:
        /*0018*/ 	.byte	0x04, 0x17
        /*001a*/ 	.short	(.L_3523 - .L_3522)
.L_3522:
        /*001c*/ 	.word	0x00000000
        /*0020*/ 	.short	0x0005
        /*0022*/ 	.short	0x0020
        /*0024*/ 	.byte	0x00, 0xf0, 0x11, 0x00


	//----- nvinfo : EIATTR_KPARAM_INFO
	.align		4
.L_3523:
        /*0028*/ 	.byte	0x04, 0x17
        /*002a*/ 	.short	(.L_3525 - .L_3524)
.L_3524:
        /*002c*/ 	.word	0x00000000
        /*0030*/ 	.short	0x0004
        /*0032*/ 	.short	0x001c
        /*0034*/ 	.byte	0x00, 0xf0, 0x11, 0x00


	//----- nvinfo : EIATTR_KPARAM_INFO
	.align		4
.L_3525:
        /*0038*/ 	.byte	0x04, 0x17
        /*003a*/ 	.short	(.L_3527 - .L_3526)
.L_3526:
        /*003c*/ 	.word	0x00000000
        /*0040*/ 	.short	0x0003
        /*0042*/ 	.short	0x0018
        /*0044*/ 	.byte	0x00, 0xf0, 0x11, 0x00


	//----- nvinfo : EIATTR_KPARAM_INFO
	.align		4
.L_3527:
        /*0048*/ 	.byte	0x04, 0x17
        /*004a*/ 	.short	(.L_3529 - .L_3528)
.L_3528:
        /*004c*/ 	.word	0x00000000
        /*0050*/ 	.short	0x0002
        /*0052*/ 	.short	0x0010
        /*0054*/ 	.byte	0x00, 0xf5, 0x21, 0x00


	//----- nvinfo : EIATTR_KPARAM_INFO
	.align		4
.L_3529:
        /*0058*/ 	.byte	0x04, 0x17
        /*005a*/ 	.short	(.L_3531 - .L_3530)
.L_3530:
        /*005c*/ 	.word	0x00000000
        /*0060*/ 	.short	0x0001
        /*0062*/ 	.short	0x0008
        /*0064*/ 	.byte	0x00, 0xf5, 0x21, 0x00


	//----- nvinfo : EIATTR_KPARAM_INFO
	.align		4
.L_3531:
        /*0068*/ 	.byte	0x04, 0x17
        /*006a*/ 	.short	(.L_3533 - .L_3532)
.L_3532:
        /*006c*/ 	.word	0x00000000
        /*0070*/ 	.short	0x0000
        /*0072*/ 	.short	0x0000
        /*0074*/ 	.byte	0x00, 0xf5, 0x21, 0x00


	//----- nvinfo : EIATTR_SPARSE_MMA_MASK
	.align		4
.L_3533:
        /*0078*/ 	.byte	0x03, 0x50
        /*007a*/ 	.short	0x0000


	//----- nvinfo : EIATTR_MAXREG_COUNT
	.align		4
        /*007c*/ 	.byte	0x03, 0x1b
        /*007e*/ 	.short	0x00ff


	//----- nvinfo : EIATTR_MERCURY_ISA_VERSION
	.align		4
        /*0080*/ 	.byte	0x03, 0x5f
        /*0082*/ 	.short	0x0101


	//----- nvinfo : EIATTR_COOP_GROUP_MASK_REGIDS
	.align		4
        /*0084*/ 	.byte	0x04, 0x29
        /*0086*/ 	.short	(.L_3535 - .L_3534)


	//   ....[0]....
.L_3534:
        /*0088*/ 	.word	0xffffffff


	//   ....[1]....
        /*008c*/ 	.word	0xffffffff


	//   ....[2]....
        /*0090*/ 	.word	0xffffffff


	//   ....[3]....
        /*0094*/ 	.word	0xffffffff


	//----- nvinfo : EIATTR_COOP_GROUP_INSTR_OFFSETS
	.align		4
.L_3535:
        /*0098*/ 	.byte	0x04, 0x28
        /*009a*/ 	.short	(.L_3537 - .L_3536)


	//   ....[0]....
.L_3536:
        /*009c*/ 	.word	0x00000390


	//   ....[1]....
        /*00a0*/ 	.word	0x000003a0


	//   ....[2]....
        /*00a4*/ 	.word	0x000003d0


	//   ....[3]....
        /*00a8*/ 	.word	0x000003e0


	//----- nvinfo : EIATTR_VRC_CTA_INIT_COUNT
	.align		4
.L_3537:
        /*00ac*/ 	.byte	0x02, 0x4a
	.zero		1
	.zero		1


	//----- nvinfo : EIATTR_EXIT_INSTR_OFFSETS
	.align		4
        /*00b0*/ 	.byte	0x04, 0x1c
        /*00b2*/ 	.short	(.L_3539 - .L_3538)


	//   ....[0]....
.L_3538:
        /*00b4*/ 	.word	0x000003f0


	//   ....[1]....
        /*00b8*/ 	.word	0x000004f0


	//   ....[2]....
        /*00bc*/ 	.word	0x00000570


	//   ....[3]....
        /*00c0*/ 	.word	0x000005c0


	//----- nvinfo : EIATTR_CRS_STACK_SIZE
	.align		4
.L_3539:
        /*00c4*/ 	.byte	0x04, 0x1e
        /*00c6*/ 	.short	(.L_3541 - .L_3540)
.L_3540:
        /*00c8*/ 	.word	0x00000000


	//----- nvinfo : EIATTR_CBANK_PARAM_SIZE
	.align		4
.L_3541:
        /*00cc*/ 	.byte	0x03, 0x19
        /*00ce*/ 	.short	0x0030


	//----- nvinfo : EIATTR_PARAM_CBANK
	.align		4
        /*00d0*/ 	.byte	0x04, 0x0a
        /*00d2*/ 	.short	(.L_3543 - .L_3542)
	.align		4
.L_3542:
        /*00d4*/ 	.word	index@(.nv.constant0._ZN43_GLOBAL__N__9ae7fba5_10_SoftMax_cu_9f978f6321softmax_warp_backwardIN3c108BFloat16ES2_fLi2ELb0ELb1EEEvPT0_PKT_S7_iiiPKb)
        /*00d8*/ 	.short	0x0380
        /*00da*/ 	.short	0x0030


	//----- nvinfo : EIATTR_SW_WAR
	.align		4
.L_3543:
        /*00dc*/ 	.byte	0x04, 0x36
        /*00de*/ 	.short	(.L_3545 - .L_3544)
.L_3544:
        /*00e0*/ 	.word	0x00000008
.L_3545:


//--------------------- .nv.info._ZN43_GLOBAL__N__9ae7fba5_10_SoftMax_cu_9f978f6321softmax_warp_backwardIN3c108BFloat16ES2_fLi1ELb0ELb1EEEvPT0_PKT_S7_iiiPKb --------------------------
	.section	.nv.info._ZN43_GLOBAL__N__9ae7fba5_10_SoftMax_cu_9f978f6321softmax_warp_backwardIN3c108BFloat16ES2_fLi1ELb0ELb1EEEvPT0_PKT_S7_iiiPKb,"",@"SHT_CUDA_INFO"
	.sectionflags	@""
	.align	4


	//----- nvinfo : EIATTR_CUDA_API_VERSION
	.align		4
        /*0000*/ 	.byte	0x04, 0x37
        /*0002*/ 	.short	(.L_3547 - .L_3546)
.L_3546:
        /*0004*/ 	.word	0x00000082


	//----- nvinfo : EIATTR_KPARAM_INFO
	.align		4
.L_3547:
        /*0008*/ 	.byte	0x04, 0x17
        /*000a*/ 	.short	(.L_3549 - .L_3548)
.L_3548:
        /*000c*/ 	.word	0x00000000
        /*0010*/ 	.short	0x0006
        /*0012*/ 	.short	0x0028
        /*0014*/ 	.byte	0x00, 0xf5, 0x21, 0x00


	//----- nvinfo : EIATTR_KPARAM_INFO
	.align		4
.L_3549:
        /*0018*/ 	.byte	0x04, 0x17
        /*001a*/ 	.short	(.L_3551 - .L_3550)
.L_3550:
        /*001c*/ 	.word	0x00000000
        /*0020*/ 	.short	0x0005
        /*0022*/ 	.short	0x0020
        /*0024*/ 	.byte	0x00, 0xf0, 0x11, 0x00


	//----- nvinfo : EIATTR_KPARAM_INFO
	.align		4
.L_3551:
        /*0028*/ 	.byte	0x04, 0x17
        /*002a*/ 	.short	(.L_3553 - .L_3552)
.L_3552:
        /*002c*/ 	.word	0x00000000
        /*0030*/ 	.short	0x0004
        /*0032*/ 	.short	0x001c
        /*0034*/ 	.byte	0x00, 0xf0, 0x11, 0x00


	//----- nvinfo : EIATTR_KPARAM_INFO
	.align		4
.L_3553:
        /*0038*/ 	.byte	0x04, 0x17
        /*003a*/ 	.short	(.L_3555 - .L_3554)
.L_3554:
        /*003c*/ 	.word	0x00000000
        /*0040*/ 	.short	0x0003
        /*0042*/ 	.short	0x0018
        /*0044*/ 	.byte	0x00, 0xf0, 0x11, 0x00


	//----- nvinfo : EIATTR_KPARAM_INFO
	.align		4
.L_3555:
        /*0048*/ 	.byte	0x04, 0x17
        /*004a*/ 	.short	(.L_3557 - .L_3556)
.L_3556:
        /*004c*/ 	.word	0x00000000
        /*0050*/ 	.short	0x0002
        /*0052*/ 	.short	0x0010
        /*0054*/ 	.byte	0x00, 0xf5, 0x21, 0x00


	//----- nvinfo : EIATTR_KPARAM_INFO
	.align		4
.L_3557:
        /*0058*/ 	.byte	0x04, 0x17
        /*005a*/ 	.short	(.L_3559 - .L_3558)
.L_3558:
        /*005c*/ 	.word	0x00000000
        /*0060*/ 	.short	0x0001
        /*0062*/ 	.short	0x0008
        /*0064*/ 	.byte	0x00, 0xf5, 0x21, 0x00


	//----- nvinfo : EIATTR_KPARAM_INFO
	.align		4
.L_3559:
        /*0068*/ 	.byte	0x04, 0x17
        /*006a*/ 	.short	(.L_3561 - .L_3560)
.L_3560:
        /*006c*/ 	.word	0x00000000
        /*0070*/ 	.short	0x0000
        /*0072*/ 	.short	0x0000
        /*0074*/ 	.byte	0x00, 0xf5, 0x21, 0x00


	//----- nvinfo : EIATTR_SPARSE_MMA_MASK
	.align		4
.L_3561:
        /*0078*/ 	.byte	0x03, 0x50
        /*007a*/ 	.short	0x0000


	//----- nvinfo : EIATTR_MAXREG_COUNT
	.align		4
        /*007c*/ 	.byte	0x03, 0x1b
        /*007e*/ 	.short	0x00ff


	//----- nvinfo : EIATTR_MERCURY_ISA_VERSION
	.align		4
        /*0080*/ 	.byte	0x03, 0x5f
        /*0082*/ 	.short	0x0101


	//----- nvinfo : EIATTR_COOP_GROUP_MASK_REGIDS
	.align		4
        /*0084*/ 	.byte	0x04, 0x29
        /*0086*/ 	.short	(.L_3563 - .L_3562)


	//   ....[0]....
.L_3562:
        /*0088*/ 	.word	0xffffffff


	//   ....[1]....
        /*008c*/ 	.word	0xffffffff


	//----- nvinfo : EIATTR_COOP_GROUP_INSTR_OFFSETS
	.align		4
.L_3563:
        /*0090*/ 	.byte	0x04, 0x28
        /*0092*/ 	.short	(.L_3565 - .L_3564)


	//   ....[0]....
.L_3564:
        /*0094*/ 	.word	0x00000390


	//   ....[1]....
        /*0098*/ 	.word	0x000003a0


	//----- nvinfo : EIATTR_VRC_CTA_INIT_COUNT
	.align		4
.L_3565:
        /*009c*/ 	.byte	0x02, 0x4a
	.zero		1
	.zero		1


	//----- nvinfo : EIATTR_EXIT_INSTR_OFFSETS
	.align		4
        /*00a0*/ 	.byte	0x04, 0x1c
        /*00a2*/ 	.short	(.L_3567 - .L_3566)


	//   ....[0]....
.L_3566:
        /*00a4*/ 	.word	0x000003b0


	//   ....[1]....
        /*00a8*/ 	.word	0x000004b0


	//   ....[2]....
        /*00ac*/ 	.word	0x00000530


	//   ....[3]....
        /*00b0*/ 	.word	0x00000580


	//----- nvinfo : EIATTR_CRS_STACK_SIZE
	.align		4
.L_3567:
        /*00b4*/ 	.byte	0x04, 0x1e
        /*00b6*/ 	.short	(.L_3569 - .L_3568)
.L_3568:
        /*00b8*/ 	.word	0x00000000


	//----- nvinfo : EIATTR_CBANK_PARAM_SIZE
	.align		4
.L_3569:
        /*00bc*/ 	.byte	0x03, 0x19
        /*00be*/ 	.short	0x0030


	//----- nvinfo : EIATTR_PARAM_CBANK
	.align		4
        /*00c0*/ 	.byte	0x04, 0x0a
        /*00c2*/ 	.short	(.L_3571 - .L_3570)
	.align		4
.L_3570:
        /*00c4*/ 	.word	index@(.nv.constant0._ZN43_GLOBAL__N__9ae7fba5_10_SoftMax_cu_9f978f6321softmax_warp_backwardIN3c108BFloat16ES2_fLi1ELb0ELb1EEEvPT0_PKT_S7_iiiPKb)
        /*00c8*/ 	.short	0x0380
        /*00ca*/ 	.short	0x0030


	//----- nvinfo : EIATTR_SW_WAR
	.align		4
.L_3571:
        /*00cc*/ 	.byte	0x04, 0x36
        /*00ce*/ 	.short	(.L_3573 - .L_3572)
.L_3572:
        /*00d0*/ 	.word	0x00000008
.L_3573:


//--------------------- .nv.info._ZN43_GLOBAL__N__9ae7fba5_10_SoftMax_cu_9f978f6321softmax_warp_backwardIN3c108BFloat16ES2_fLi0ELb0ELb1EEEvPT0_PKT_S7_iiiPKb --------------------------
	.section	.nv.info._ZN43_GLOBAL__N__9ae7fba5_10_SoftMax_cu_9f978f6321softmax_warp_backwardIN3c108BFloat16ES2_fLi0ELb0ELb1EEEvPT0_PKT_S7_iiiPKb,"",@"SHT_CUDA_INFO"
	.sectionflags	@""
	.align	4


	//----- nvinfo : EIATTR_CUDA_API_VERSION
	.align		4
        /*0000*/ 	.byte	0x04, 0x37
        /*0002*/ 	.short	(.L_3575 - .L_3574)
.L_3574:
        /*0004*/ 	.word	0x00000082


	//----- nvinfo : EIATTR_KPARAM_INFO
	.align		4
.L_3575:
        /*0008*/ 	.byte	0x04, 0x17
        /*000a*/ 	.short	(.L_3577 - .L_3576)
.L_3576:
        /*000c*/ 	.word	0x00000000
        /*0010*/ 	.short	0x0006
        /*0012*/ 	.short	0x0028
        /*0014*/ 	.byte	0x00, 0xf5, 0x21, 0x00


	//----- nvinfo : EIATTR_KPARAM_INFO
	.align		4
.L_3577:
        /*0018*/ 	.byte	0x04, 0x17
        /*001a*/ 	.short	(.L_3579 - .L_3578)
.L_3578:
        /*001c*/ 	.word	0x00000000
        /*0020*/ 	.short	0x0005
        /*0022*/ 	.short	0x0020
        /*0024*/ 	.byte	0x00, 0xf0, 0x11, 0x00


	//----- nvinfo : EIATTR_KPARAM_INFO
	.align		4
.L_3579:
        /*0028*/ 	.byte	0x04, 0x17
        /*002a*/ 	.short	(.L_3581 - .L_3580)
.L_3580:
        /*002c*/ 	.word	0x00000000
        /*0030*/ 	.short	0x0004
        /*0032*/ 	.short	0x001c
        /*0034*/ 	.byte	0x00, 0xf0, 0x11, 0x00


	//----- nvinfo : EIATTR_KPARAM_INFO
	.align		4
.L_3581:
        /*0038*/ 	.byte	0x04, 0x17
        /*003a*/ 	.short	(.L_3583 - .L_3582)
.L_3582:
        /*003c*/ 	.word	0x00000000
        /*0040*/ 	.short	0x0003
        /*0042*/ 	.short	0x0018
        /*0044*/ 	.byte	0x00, 0xf0, 0x11, 0x00


	//----- nvinfo : EIATTR_KPARAM_INFO
	.align		4
.L_3583:
        /*0048*/ 	.byte	0x04, 0x17
        /*004a*/ 	.short	(.L_3585 - .L_3584)
.L_3584:
        /*004c*/ 	.word	0x00000000
        /*0050*/ 	.short	0x0002
        /*0052*/ 	.short	0x0010
        /*0054*/ 	.byte	0x00, 0xf5, 0x21, 0x00


	//----- nvinfo : EIATTR_KPARAM_INFO
	.align		4
.L_3585:
        /*0058*/ 	.byte	0x04, 0x17
        /*005a*/ 	.short	(.L_3587 - .L_3586)
.L_3586:
        /*005c*/ 	.word	0x00000000
        /*0060*/ 	.short	0x0001
        /*0062*/ 	.short	0x0008
        /*0064*/ 	.byte	0x00, 0xf5, 0x21, 0x00


	//----- nvinfo : EIATTR_KPARAM_INFO
	.align		4
.L_3587:
        /*0068*/ 	.byte	0x04, 0x17
        /*006a*/ 	.short	(.L_3589 - .L_3588)
.L_3588:
        /*006c*/ 	.word	0x00000000
        /*0070*/ 	.short	0x0000
        /*0072*/ 	.short	0x0000
        /*0074*/ 	.byte	0x00, 0xf5, 0x21, 0x00


	//----- nvinfo : EIATTR_SPARSE_MMA_MASK
	.align		4
.L_3589:
        /*0078*/ 	.byte	0x03, 0x50
        /*007a*/ 	.short	0x0000


	//----- nvinfo : EIATTR_MAXREG_COUNT
	.align		4
        /*007c*/ 	.byte	0x03, 0x1b
        /*007e*/ 	.short	0x00ff


	//----- nvinfo : EIATTR_MERCURY_ISA_VERSION
	.align		4
        /*0080*/ 	.byte	0x03, 0x5f
        /*0082*/ 	.short	0x0101


	//----- nvinfo : EIATTR_VRC_CTA_INIT_COUNT
	.align		4
        /*0084*/ 	.byte	0x02, 0x4a
	.zero		1
	.zero		1


	//----- nvinfo : EIATTR_EXIT_INSTR_OFFSETS
	.align		4
        /*0088*/ 	.byte	0x04, 0x1c
        /*008a*/ 	.short	(.L_3591 - .L_3590)


	//   ....[0]....
.L_3590:
        /*008c*/ 	.word	0x000002a0


	//   ....[1]....
        /*0090*/ 	.word	0x000003e0


	//   ....[2]....
        /*0094*/ 	.word	0x00000460


	//   ....[3]....
        /*0098*/ 	.word	0x000004f0


	//----- nvinfo : EIATTR_CBANK_PARAM_SIZE
	.align		4
.L_3591:
        /*009c*/ 	.byte	0x03, 0x19
        /*009e*/ 	.short	0x0030


	//----- nvinfo : EIATTR_PARAM_CBANK
	.align		4
        /*00a0*/ 	.byte	0x04, 0x0a
        /*00a2*/ 	.short	(.L_3593 - .L_3592)
	.align		4
.L_3592:
        /*00a4*/ 	.word	index@(.nv.constant0._ZN43_GLOBAL__N__9ae7fba5_10_SoftMax_cu_9f978f6321softmax_warp_backwardIN3c108BFloat16ES2_fLi0ELb0ELb1EEEvPT0_PKT_S7_iiiPKb)
        /*00a8*/ 	.short	0x0380
        /*00aa*/ 	.short	0x0030


	//----- nvinfo : EIATTR_SW_WAR
	.align		4
.L_3593:
        /*00ac*/ 	.byte	0x04, 0x36
        /*00ae*/ 	.short	(.L_3595 - .L_3594)
.L_3594:
        /*00b0*/ 	.word	0x00000008
.L_3595:


//--------------------- .nv.info._ZN43_GLOBAL__N__9ae7fba5_10_SoftMax_cu_9f978f6321softmax_warp_backwardIN3c104HalfES2_fLi10ELb0ELb1EEEvPT0_PKT_S7_iiiPKb --------------------------
	.section	.nv.info._ZN43_GLOBAL__N__9ae7fba5_10_SoftMax_cu_9f978f6321softmax_warp_backwardIN3c104HalfES2_fLi10ELb0ELb1EEEvPT0_PKT_S7_iiiPKb,"",@"SHT_CUDA_INFO"
	.sectionflags	@""
	.align	4


	//----- nvinfo : EIATTR_CUDA_API_VERSION
	.align		4
        /*0000*/ 	.byte	0x04, 0x37
        /*0002*/ 	.short	(.L_3597 - .L_3596)
.L_3596:
        /*0004*/ 	.word	0x00000082


	//----- nvinfo : EIATTR_KPARAM_INFO
	.align		4
.L_3597:
        /*0008*/ 	.byte	0x04, 0x17
        /*000a*/ 	.short	(.L_3599 - .L_3598)
.L_3598:
        /*000c*/ 	.word	0x00000000
        /*0010*/ 	.short	0x0006
        /*0012*/ 	.short	0x0028
        /*0014*/ 	.byte	0x00, 0xf5, 0x21, 0x00


	//----- nvinfo : EIATTR_KPARAM_INFO
	.align		4
.L_3599:
        /*0018*/ 	.byte	0x04, 0x17
        /*001a*/ 	.short	(.L_3601 - .L_3600)
.L_3600:
        /*001c*/ 	.word	0x00000000
        /*0020*/ 	.short	0x0005
        /*0022*/ 	.short	0x0020
        /*0024*/ 	.byte	0x00, 0xf0, 0x11, 0x00


	//----- nvinfo : EIATTR_KPARAM_INFO
	.align		4
.L_3601:
        /*0028*/ 	.byte	0x04, 0x17
        /*002a*/ 	.short	(.L_3603 - .L_3602)
.L_3602:
        /*002c*/ 	.word	0x00000000
        /*0030*/ 	.short	0x0004
        /*0032*/ 	.short	0x001c
        /*0034*/ 	.byte	0x00, 0xf0, 0x11, 0x00


	//----- nvinfo : EIATTR_KPARAM_INFO
	.align		4
.L_3603:
        /*0038*/ 	.byte	0x04, 0x17
        /*003a*/ 	.short	(.L_3605 - .L_3604)
.L_3604:
        /*003c*/ 	.word	0x00000000
        /*0040*/ 	.short	0x0003
        /*0042*/ 	.short	0x0018
        /*0044*/ 	.byte	0x00, 0xf0, 0x11, 0x00


	//----- nvinfo : EIATTR_KPARAM_INFO
	.align		4
.L_3605:
        /*0048*/ 	.byte	0x04, 0x17
        /*004a*/ 	.short	(.L_3607 - .L_3606)
.L_3606:
        /*004c*/ 	.word	0x00000000
        /*0050*/ 	.short	0x0002
        /*0052*/ 	.short	0x0010
        /*0054*/ 	.byte	0x00, 0xf5, 0x21, 0x00


	//----- nvinfo : EIATTR_KPARAM_INFO
	.align		4
.L_3607:
        /*0058*/ 	.byte	0x04, 0x17
        /*005a*/ 	.short	(.L_3609 - .L_3608)
.L_3608:
        /*005c*/ 	.word	0x00000000
        /*0060*/ 	.short	0x0001
        /*0062*/ 	.short	0x0008
        /*0064*/ 	.byte	0x00, 0xf5, 0x21, 0x00


	//----- nvinfo : EIATTR_KPARAM_INFO
	.align		4
.L_3609:
        /*0068*/ 	.byte	0x04, 0x17
        /*006a*/ 	.short	(.L_3611 - .L_3610)
.L_3610:
        /*006c*/ 	.word	0x00000000
        /*0070*/ 	.short	0x0000
        /*0072*/ 	.short	0x0000
        /*0074*/ 	.byte	0x00, 0xf5, 0x21, 0x00


	//----- nvinfo : EIATTR_SPARSE_MMA_MASK
	.align		4
.L_3611:
        /*0078*/ 	.byte	0x03, 0x50
        /*007a*/ 	.short	0x0000


	//----- nvinfo : EIATTR_MAXREG_COUNT
	.align		4
        /*007c*/ 	.byte	0x03, 0x1b
        /*007e*/ 	.short	0x00ff


	//----- nvinfo : EIATTR_MERCURY_ISA_VERSION
	.align		4
        /*0080*/ 	.byte	0x03, 0x5f
        /*0082*/ 	.short	0x0101


	//----- nvinfo : EIATTR_COOP_GROUP_MASK_REGIDS
	.align		4
        /*0084*/ 	.byte	0x04, 0x29
        /*0086*/ 	.short	(.L_3613 - .L_3612)


	//   ....[0]....
.L_3612:
        /*0088*/ 	.word	0xffffffff


	//   ....[1]....
        /*008c*/ 	.word	0xffffffff


	//   ....[2]....
        /*0090*/ 	.word	0xffffffff


	//   ....[3]....
        /*0094*/ 	.word	0xffffffff


	//   ....[4]....
        /*0098*/ 	.word	0xffffffff


	//----- nvinfo : EIATTR_COOP_GROUP_INSTR_OFFSETS
	.align		4
.L_3613:
        /*009c*/ 	.byte	0x04, 0x28
        /*009e*/ 	.short	(.L_3615 - .L_3614)


	//   ....[0]....
.L_3614:
        /*00a0*/ 	.word	0x00001640


	//   ....[1]....
        /*00a4*/ 	.word	0x00001660


	//   ....[2]....
        /*00a8*/ 	.word	0x000016b0


	//   ....[3]....
        /*00ac*/ 	.word	0x000016d0


	//   ....[4]....
        /*00b0*/ 	.word	0x00001700


	//----- nvinfo : EIATTR_VRC_CTA_INIT_COUNT
	.align		4
.L_3615:
        /*00b4*/ 	.byte	0x02, 0x4a
	.zero		1
	.zero		1


	//----- nvinfo : EIATTR_EXIT_INSTR_OFFSETS
	.align		4
        /*00b8*/ 	.byte	0x04, 0x1c
        /*00ba*/ 	.short	(.L_3617 - .L_3616)


	//   ....[0]....
.L_3616:
        /*00bc*/ 	.word	0x00001730


	//   ....[1]....
        /*00c0*/ 	.word	0x00002c60


	//   ....[2]....
        /*00c4*/ 	.word	0x00002cc0


	//   ....[3]....
        /*00c8*/ 	.word	0x00002d00


	//----- nvinfo : EIATTR_CRS_STACK_SIZE
	.align		4
.L_3617:
        /*00cc*/ 	.byte	0x04, 0x1e
        /*00ce*/ 	.short	(.L_3619 - .L_3618)
.L_3618:
        /*00d0*/ 	.word	0x00000000


	//----- nvinfo : EIATTR_CBANK_PARAM_SIZE
	.align		4
.L_3619:
        /*00d4*/ 	.byte	0x03, 0x19
        /*00d6*/ 	.short	0x0030


	//----- nvinfo : EIATTR_PARAM_CBANK
	.align		4
        /*00d8*/ 	.byte	0x04, 0x0a
        /*00da*/ 	.short	(.L_3621 - .L_3620)
	.align		4
.L_3620:
        /*00dc*/ 	.word	index@(.nv.constant0._ZN43_GLOBAL__N__9ae7fba5_10_SoftMax_cu_9f978f6321softmax_warp_backwardIN3c104HalfES2_fLi10ELb0ELb1EEEvPT0_PKT_S7_iiiPKb)
        /*00e0*/ 	.short	0x0380
        /*00e2*/ 	.short	0x0030


	//----- nvinfo : EIATTR_SW_WAR
	.align		4
.L_3621:
        /*00e4*/ 	.byte	0x04, 0x36
        /*00e6*/ 	.short	(.L_3623 - .L_3622)
.L_3622:
        /*00e8*/ 	.word	0x00000008
.L_3623:


//--------------------- .nv.info._ZN43_GLOBAL__N__9ae7fba5_10_SoftMax_cu_9f978f6321softmax_warp_backwardIN3c104HalfES2_fLi9ELb0ELb1EEEvPT0_PKT_S7_iiiPKb --------------------------
	.section	.nv.info._ZN43_GLOBAL__N__9ae7fba5_10_SoftMax_cu_9f978f6321softmax_warp_backwardIN3c104HalfES2_fLi9ELb0ELb1EEEvPT0_PKT_S7_iiiPKb,"",@"SHT_CUDA_INFO"
	.sectionflags	@""
	.align	4


	//----- nvinfo : EIATTR_CUDA_API_VERSION
	.align		4
        /*0000*/ 	.byte	0x04, 0x37
        /*0002*/ 	.short	(.L_3625 - .L_3624)
.L_3624:
        /*0004*/ 	.word	0x00000082


	//----- nvinfo : EIATTR_KPARAM_INFO
	.align		4
.L_3625:
        /*0008*/ 	.byte	0x04, 0x17
        /*000a*/ 	.short	(.L_3627 - .L_3626)
.L_3626:
        /*000c*/ 	.word	0x00000000
        /*0010*/ 	.short	0x0006
        /*0012*/ 	.short	0x0028
        /*0014*/ 	.byte	0x00, 0xf5, 0x21, 0x00


	//----- nvinfo : EIATTR_KPARAM_INFO
	.align		4
.L_3627:
        /*0018*/ 	.byte	0x04, 0x17
        /*001a*/ 	.short	(.L_3629 - .L_3628)
.L_3628:
        /*001c*/ 	.word	0x00000000
        /*0020*/ 	.short	0x0005
        /*0022*/ 	.short	0x0020
        /*0024*/ 	.byte	0x00, 0xf0, 0x11, 0x00


	//----- nvinfo : EIATTR_KPARAM_INFO
	.align		4
.L_3629:
        /*0028*/ 	.byte	0x04, 0x17
        /*002a*/ 	.short	(.L_3631 - .L_3630)
.L_3630:
        /*002c*/ 	.word	0x00000000
        /*0030*/ 	.short	0x0004
        /*0032*/ 	.short	0x001c
        /*0034*/ 	.byte	0x00, 0xf0, 0x11, 0x00


	//----- nvinfo : EIATTR_KPARAM_INFO
	.align		4
.L_3631:
        /*0038*/ 	.byte	0x04, 0x17
        /*003a*/ 	.short	(.L_3633 - .L_3632)
.L_3632:
        /*003c*/ 	.word	0x00000000
        /*0040*/ 	.short	0x0003
        /*0042*/ 	.short	0x0018
        /*0044*/ 	.byte	0x00, 0xf0, 0x11, 0x00


	//----- nvinfo : EIATTR_KPARAM_INFO
	.align		4
.L_3633:
        /*0048*/ 	.byte	0x04, 0x17
        /*004a*/ 	.short	(.L_3635 - .L_3634)
.L_3634:
        /*004c*/ 	.word	0x00000000
        /*0050*/ 	.short	0x0002
        /*0052*/ 	.short	0x0010
        /*0054*/ 	.byte	0x00, 0xf5, 0x21, 0x00


	//----- nvinfo : EIATTR_KPARAM_INFO
	.align		4
.L_3635:
        /*0058*/ 	.byte	0x04, 0x17
        /*005a*/ 	.short	(.L_3637 - .L_3636)
.L_3636:
        /*005c*/ 	.word	0x00000000
        /*0060*/ 	.short	0x0001
        /*0062*/ 	.short	0x0008
        /*0064*/ 	.byte	0x00, 0xf5, 0x21, 0x00


	//----- nvinfo : EIATTR_KPARAM_INFO
	.align		4
.L_3637:
        /*0068*/ 	.byte	0x04, 0x17
        /*006a*/ 	.short	(.L_3639 - .L_3638)
.L_3638:
        /*006c*/ 	.word	0x00000000
        /*0070*/ 	.short	0x0000
        /*0072*/ 	.short	0x0000
        /*0074*/ 	.byte	0x00, 0xf5, 0x21, 0x00


	//----- nvinfo : EIATTR_SPARSE_MMA_MASK
	.align		4
.L_3639:
        /*0078*/ 	.byte	0x03, 0x50
        /*007a*/ 	.short	0x0000


	//----- nvinfo : EIATTR_MAXREG_COUNT
	.align		4
        /*007c*/ 	.byte	0x03, 0x1b
        /*007e*/ 	.short	0x00ff


	//----- nvinfo : EIATTR_MERCURY_ISA_VERSION
	.align		4
        /*0080*/ 	.byte	0x03, 0x5f
        /*0082*/ 	.short	0x0101


	//----- nvinfo : EIATTR_COOP_GROUP_MASK_REGIDS
	.align		4
        /*0084*/ 	.byte	0x04, 0x29
        /*0086*/ 	.short	(.L_3641 - .L_3640)


	//   ....[0]....
.L_3640:
        /*0088*/ 	.word	0xffffffff


	//   ....[1]....
        /*008c*/ 	.word	0xffffffff


	//   ....[2]....
        /*0090*/ 	.word	0xffffffff


	//   ....[3]....
        /*0094*/ 	.word	0xffffffff


	//   ....[4]....
        /*0098*/ 	.word	0xffffffff


	//----- nvinfo : EIATTR_COOP_GROUP_INSTR_OFFSETS
	.align		4
.L_3641:
        /*009c*/ 	.byte	0x04, 0x28
        /*009e*/ 	.short	(.L_3643 - .L_3642)


	//   ....[0]....
.L_3642:
        /*00a0*/ 	.word	0x00000be0


	//   ....[1]....
        /*00a4*/ 	.word	0x00000c00


	//   ....[2]....
        /*00a8*/ 	.word	0x00000c20


	//   ....[3]....
        /*00ac*/ 	.word	0x00000c40


	//   ....[4]....
        /*00b0*/ 	.word	0x00000c80


	//----- nvinfo : EIATTR_VRC_CTA_INIT_COUNT
	.align		4
.L_3643:
        /*00b4*/ 	.byte	0x02, 0x4a
	.zero		1
	.zero		1


	//----- nvinfo : EIATTR_EXIT_INSTR_OFFSETS
	.align		4
        /*00b8*/ 	.byte	0x04, 0x1c
        /*00ba*/ 	.short	(.L_3645 - .L_3644)


	//   ....[0]....
.L_3644:
        /*00bc*/ 	.word	0x00000c90


	//   ....[1]....
        /*00c0*/ 	.word	0x00001710


	//   ....[2]....
        /*00c4*/ 	.word	0x00001770


	//   ....[3]....
        /*00c8*/ 	.word	0x000017b0


	//----- nvinfo : EIATTR_CRS_STACK_SIZE
	.align		4
.L_3645:
        /*00cc*/ 	.byte	0x04, 0x1e
        /*00ce*/ 	.short	(.L_3647 - .L_3646)
.L_3646:
        /*00d0*/ 	.word	0x00000000


	//----- nvinfo : EIATTR_CBANK_PARAM_SIZE
	.align		4
.L_3647:
        /*00d4*/ 	.byte	0x03, 0x19
        /*00d6*/ 	.short	0x0030


	//----- nvinfo : EIATTR_PARAM_CBANK
	.align		4
        /*00d8*/ 	.byte	0x04, 0x0a
        /*00da*/ 	.short	(.L_3649 - .L_3648)
	.align		4
.L_3648:
        /*00dc*/ 	.word	index@(.nv.constant0._ZN43_GLOBAL__N__9ae7fba5_10_SoftMax_cu_9f978f6321softmax_warp_backwardIN3c104HalfES2_fLi9ELb0ELb1EEEvPT0_PKT_S7_iiiPKb)
        /*00e0*/ 	.short	0x0380
        /*00e2*/ 	.short	0x0030


	//----- nvinfo : EIATTR_SW_WAR
	.align		4
.L_3649:
        /*00e4*/ 	.byte	0x04, 0x36
        /*00e6*/ 	.short	(.L_3651 - .L_3650)
.L_3650:
        /*00e8*/ 	.word	0x00000008
.L_3651:


//--------------------- .nv.info._ZN43_GLOBAL__N__9ae7fba5_10_SoftMax_cu_9f978f6321softmax_warp_backwardIN3c104HalfES2_fLi8ELb0ELb1EEEvPT0_PKT_S7_iiiPKb --------------------------
	.section	.nv.info._ZN43_GLOBAL__N__9ae7fba5_10_SoftMax_cu_9f978f6321softmax_warp_backwardIN3c104HalfES2_fLi8ELb0ELb1EEEvPT0_PKT_S7_iiiPKb,"",@"SHT_CUDA_INFO"
	.sectionflags	@""
	.align	4


	//----- nvinfo : EIATTR_CUDA_API_VERSION
	.align		4
        /*0000*/ 	.byte	0x04, 0x37
        /*0002*/ 	.short	(.L_3653 - .L_3652)
.L_3652:
        /*0004*/ 	.word	0x00000082


	//----- nvinfo : EIATTR_KPARAM_INFO
	.align		4
.L_3653:
        /*0008*/ 	.byte	0x04, 0x17
        /*000a*/ 	.short	(.L_3655 - .L_3654)
.L_3654:
        /*000c*/ 	.word	0x00000000
        /*0010*/ 	.short	0x0006
        /*0012*/ 	.short	0x0028
        /*0014*/ 	.byte	0x00, 0xf5, 0x21, 0x00


	//----- nvinfo : EIATTR_KPARAM_INFO
	.align		4
.L_3655:
        /*0018*/ 	.byte	0x04, 0x17
        /*001a*/ 	.short	(.L_3657 - .L_3656)
.L_3656:
        /*001c*/ 	.word	0x00000000
        /*0020*/ 	.short	0x0005
        /*0022*/ 	.short	0x0020
        /*0024*/ 	.byte	0x00, 0xf0, 0x11, 0x00


	//----- nvinfo : EIATTR_KPARAM_INFO
	.align		4
.L_3657:
        /*0028*/ 	.byte	0x04, 0x17
        /*002a*/ 	.short	(.L_3659 - .L_3658)
.L_3658:
        /*002c*/ 	.word	0x00000000
        /*0030*/ 	.short	0x0004
        /*0032*/ 	.short	0x001c
        /*0034*/ 	.byte	0x00, 0xf0, 0x11, 0x00


	//----- nvinfo : EIATTR_KPARAM_INFO
	.align		4
.L_3659:
        /*0038*/ 	.byte	0x04, 0x17
        /*003a*/ 	.short	(.L_3661 - .L_3660)
.L_3660:
        /*003c*/ 	.word	0x00000000
        /*0040*/ 	.short	0x0003
        /*0042*/ 	.short	0x0018
        /*0044*/ 	.byte	0x00, 0xf0, 0x11, 0x00


	//----- nvinfo : EIATTR_KPARAM_INFO
	.align		4
.L_3661:
        /*0048*/ 	.byte	0x04, 0x17
        /*004a*/ 	.short	(.L_3663 - .L_3662)
.L_3662:
        /*004c*/ 	.word	0x00000000
        /*0050*/ 	.short	0x0002
        /*0052*/ 	.short	0x0010
        /*0054*/ 	.byte	0x00, 0xf5, 0x21, 0x00


	//----- nvinfo : EIATTR_KPARAM_INFO
	.align		4
.L_3663:
        /*0058*/ 	.byte	0x04, 0x17
        /*005a*/ 	.short	(.L_3665 - .L_3664)
.L_3664:
        /*005c*/ 	.word	0x00000000
        /*0060*/ 	.short	0x0001
        /*0062*/ 	.short	0x0008
        /*0064*/ 	.byte	0x00, 0xf5, 0x21, 0x00


	//----- nvinfo : EIATTR_KPARAM_INFO
	.align		4
.L_3665:
        /*0068*/ 	.byte	0x04, 0x17
        /*006a*/ 	.short	(.L_3667 - .L_3666)
.L_3666:
        /*006c*/ 	.word	0x00000000
        /*0070*/ 	.short	0x0000
        /*0072*/ 	.short	0x0000
        /*0074*/ 	.byte	0x00, 0xf5, 0x21, 0x00


	//----- nvinfo : EIATTR_SPARSE_MMA_MASK
	.align		4
.L_3667:
        /*0078*/ 	.byte	0x03, 0x50
        /*007a*/ 	.short	0x0000


	//----- nvinfo : EIATTR_MAXREG_COUNT
	.align		4
        /*007c*/ 	.byte	0x03, 0x1b
        /*007e*/ 	.short	0x00ff


	//----- nvinfo : EIATTR_MERCURY_ISA_VERSION
	.align		4
        /*0080*/ 	.byte	0x03, 0x5f
        /*0082*/ 	.short	0x0101


	//----- nvinfo : EIATTR_COOP_GROUP_MASK_REGIDS
	.align		4
        /*0084*/ 	.byte	0x04, 0x29
        /*0086*/ 	.short	(.L_3669 - .L_3668)


	//   ....[0]....
.L_3668:
        /*0088*/ 	.word	0xffffffff


	//   ....[1]....
        /*008c*/ 	.word	0xffffffff


	//   ....[2]....
        /*0090*/ 	.word	0xffffffff


	//   ....[3]....
        /*0094*/ 	.word	0xffffffff


	//   ....[4]....
        /*0098*/ 	.word	0xffffffff


	//----- nvinfo : EIATTR_COOP_GROUP_INSTR_OFFSETS
	.align		4
.L_3669:
        /*009c*/ 	.byte	0x04, 0x28
        /*009e*/ 	.short	(.L_3671 - .L_3670)


	//   ....[0]....
.L_3670:
        /*00a0*/ 	.word	0x000006b0


	//   ....[1]....
        /*00a4*/ 	.word	0x000006d0


	//   ....[2]....
        /*00a8*/ 	.word	0x00000720


	//   ....[3]....
        /*00ac*/ 	.word	0x00000740


	//   ....[4]....
        /*00b0*/ 	.word	0x00000770


	//----- nvinfo : EIATTR_VRC_CTA_INIT_COUNT
	.align		4
.L_3671:
        /*00b4*/ 	.byte	0x02, 0x4a
	.zero		1
	.zero		1


	//----- nvinfo : EIATTR_EXIT_INSTR_OFFSETS
	.align		4
        /*00b8*/ 	.byte	0x04, 0x1c
        /*00ba*/ 	.short	(.L_3673 - .L_3672)


	//   ....[0]....
.L_3672:
        /*00bc*/ 	.word	0x00000790


	//   ....[1]....
        /*00c0*/ 	.word	0x00000c00


	//   ....[2]....
        /*00c4*/ 	.word	0x00000c60


	//   ....[3]....
        /*00c8*/ 	.word	0x00000ca0


	//----- nvinfo : EIATTR_CRS_STACK_SIZE
	.align		4
.L_3673:
        /*00cc*/ 	.byte	0x04, 0x1e
        /*00ce*/ 	.short	(.L_3675 - .L_3674)
.L_3674:
        /*00d0*/ 	.word	0x00000000


	//----- nvinfo : EIATTR_CBANK_PARAM_SIZE
	.align		4
.L_3675:
        /*00d4*/ 	.byte	0x03, 0x19
        /*00d6*/ 	.short	0x0030


	//----- nvinfo : EIATTR_PARAM_CBANK
	.align		4
        /*00d8*/ 	.byte	0x04, 0x0a
        /*00da*/ 	.short	(.L_3677 - .L_3676)
	.align		4
.L_3676:
        /*00dc*/ 	.word	index@(.nv.constant0._ZN43_GLOBAL__N__9ae7fba5_10_SoftMax_cu_9f978f6321softmax_warp_backwardIN3c104HalfES2_fLi8ELb0ELb1EEEvPT0_PKT_S7_iiiPKb)
        /*00e0*/ 	.short	0x0380
        /*00e2*/ 	.short	0x0030


	//----- nvinfo : EIATTR_SW_WAR
	.align		4
.L_3677:
        /*00e4*/ 	.byte	0x04, 0x36
        /*00e6*/ 	.short	(.L_3679 - .L_3678)
.L_3678:
        /*00e8*/ 	.word	0x00000008
.L_3679:


//--------------------- .nv.info._ZN43_GLOBAL__N__9ae7fba5_10_SoftMax_cu_9f978f6321softmax_warp_backwardIN3c104HalfES2_fLi7ELb0ELb1EEEvPT0_PKT_S7_iiiPKb --------------------------
	.section	.nv.info._ZN43_GLOBAL__N__9ae7fba5_10_SoftMax_cu_9f978f6321softmax_warp_backwardIN3c104HalfES2_fLi7ELb0ELb1EEEvPT0_PKT_S7_iiiPKb,"",@"SHT_CUDA_INFO"
	.sectionflags	@""
	.align	4


	//----- nvinfo : EIATTR_CUDA_API_VERSION
	.align		4
        /*0000*/ 	.byte	0x04, 0x37
        /*0002*/ 	.short	(.L_3681 - .L_3680)
.L_3680:
        /*0004*/ 	.word	0x00000082


	//----- nvinfo : EIATTR_KPARAM_INFO
	.align		4
.L_3681:
        /*0008*/ 	.byte	0x04, 0x17
        /*000a*/ 	.short	(.L_3683 - .L_3682)
.L_3682:
        /*000c*/ 	.word	0x00000000
        /*0010*/ 	.short	0x0006
        /*0012*/ 	.short	0x0028
        /*0014*/ 	.byte	0x00, 0xf5, 0x21, 0x00


	//----- nvinfo : EIATTR_KPARAM_INFO
	.align		4
.L_3683:
        /*0018*/ 	.byte	0x04, 0x17
        /*001a*/ 	.short	(.L_3685 - .L_3684)
.L_3684:
        /*001c*/ 	.word	0x00000000
        /*0020*/ 	.short	0x0005
        /*0022*/ 	.short	0x0020
        /*0024*/ 	.byte	0x00, 0xf0, 0x11, 0x00


	//----- nvinfo : EIATTR_KPARAM_INFO
	.align		4
.L_3685:
        /*0028*/ 	.byte	0x04, 0x17
        /*002a*/ 	.short	(.L_3687 - .L_3686)
.L_3686:
        /*002c*/ 	.word	0x00000000
        /*0030*/ 	.short	0x0004
        /*0032*/ 	.short	0x001c
        /*0034*/ 	.byte	0x00, 0xf0, 0x11, 0x00


	//----- nvinfo : EIATTR_KPARAM_INFO
	.align		4
.L_3687:
        /*0038*/ 	.byte	0x04, 0x17
        /*003a*/ 	.short	(.L_3689 - .L_3688)
.L_3688:
        /*003c*/ 	.word	0x00000000
        /*0040*/ 	.short	0x0003
        /*0042*/ 	.short	0x0018
        /*0044*/ 	.byte	0x00, 0xf0, 0x11, 0x00


	//----- nvinfo : EIATTR_KPARAM_INFO
	.align		4
.L_3689:
        /*0048*/ 	.byte	0x04, 0x17
        /*004a*/ 	.short	(.L_3691 - .L_3690)
.L_3690:
        /*004c*/ 	.word	0x00000000
        /*0050*/ 	.short	0x0002
        /*0052*/ 	.short	0x0010
        /*0054*/ 	.byte	0x00, 0xf5, 0x21, 0x00


	//----- nvinfo : EIATTR_KPARAM_INFO
	.align		4
.L_3691:
        /*0058*/ 	.byte	0x04, 0x17
        /*005a*/ 	.short	(.L_3693 - .L_3692)
.L_3692:
        /*005c*/ 	.word	0x00000000
        /*0060*/ 	.short	0x0001
        /*0062*/ 	.short	0x0008
        /*0064*/ 	.byte	0x00, 0xf5, 0x21, 0x00


	//----- nvinfo : EIATTR_KPARAM_INFO
	.align		4
.L_3693:
        /*0068*/ 	.byte	0x04, 0x17
        /*006a*/ 	.short	(.L_3695 - .L_3694)
.L_3694:
        /*006c*/ 	.word	0x00000000
        /*0070*/ 	.short	0x0000
        /*0072*/ 	.short	0x0000
        /*0074*/ 	.byte	0x00, 0xf5, 0x21, 0x00


	//----- nvinfo : EIATTR_SPARSE_MMA_MASK
	.align		4
.L_3695:
        /*0078*/ 	.byte	0x03, 0x50
        /*007a*/ 	.short	0x0000


	//----- nvinfo : EIATTR_MAXREG_COUNT
	.align		4
        /*007c*/ 	.byte	0x03, 0x1b
        /*007e*/ 	.short	0x00ff


	//----- nvinfo : EIATTR_MERCURY_ISA_VERSION
	.align		4
        /*0080*/ 	.byte	0x03, 0x5f
        /*0082*/ 	.short	0x0101


	//----- nvinfo : EIATTR_COOP_GROUP_MASK_REGIDS
	.align		4
        /*0084*/ 	.byte	0x04, 0x29
        /*0086*/ 	.short	(.L_3697 - .L_3696)


	//   ....[0]....
.L_3696:
        /*0088*/ 	.word	0xffffffff


	//   ....[1]....
        /*008c*/ 	.word	0xffffffff


	//   ....[2]....
        /*0090*/ 	.word	0xffffffff


	//   ....[3]....
        /*0094*/ 	.word	0xffffffff


	//   ....[4]....
        /*0098*/ 	.word	0xffffffff


	//   ....[5]....
        /*009c*/ 	.word	0xffffffff


	//   ....[6]....
        /*00a0*/ 	.word	0xffffffff


	//   ....[7]....
        /*00a4*/ 	.word	0xffffffff


	//   ....[8]....
        /*00a8*/ 	.word	0xffffffff


	//   ....[9]....
        /*00ac*/ 	.word	0xffffffff


	//----- nvinfo : EIATTR_COOP_GROUP_INSTR_OFFSETS
	.align		4
.L_3697:
        /*00b0*/ 	.byte	0x04, 0x28
        /*00b2*/ 	.short	(.L_3699 - .L_3698)


	//   ....[0]....
.L_3698:
        /*00b4*/ 	.word	0x000006b0


	//   ....[1]....
        /*00b8*/ 	.word	0x00000730


	//   ....[2]....
        /*00bc*/ 	.word	0x00000740


	//   ....[3]....
        /*00c0*/ 	.word	0x00000770


	//   ....[4]....
        /*00c4*/ 	.word	0x00000780


	//   ....[5]....
        /*00c8*/ 	.word	0x000007b0


	//   ....[6]....
        /*00cc*/ 	.word	0x000007d0


	//   ....[7]....
        /*00d0*/ 	.word	0x000007f0


	//   ....[8]....
        /*00d4*/ 	.word	0x00000800


	//   ....[9]....
        /*00d8*/ 	.word	0x00000830


	//----- nvinfo : EIATTR_VRC_CTA_INIT_COUNT
	.align		4
.L_3699:
        /*00dc*/ 	.byte	0x02, 0x4a
	.zero		1
	.zero		1


	//----- nvinfo : EIATTR_EXIT_INSTR_OFFSETS
	.align		4
        /*00e0*/ 	.byte	0x04, 0x1c
        /*00e2*/ 	.short	(.L_3701 - .L_3700)


	//   ....[0]....
.L_3700:
        /*00e4*/ 	.word	0x00000880


	//   ....[1]....
        /*00e8*/ 	.word	0x00000b00


	//   ....[2]....
        /*00ec*/ 	.word	0x00000cd0


	//   ....[3]....
        /*00f0*/ 	.word	0x00000d10


	//   ....[4]....
        /*00f4*/ 	.word	0x00000d50


	//----- nvinfo : EIATTR_CRS_STACK_SIZE
	.align		4
.L_3701:
        /*00f8*/ 	.byte	0x04, 0x1e
        /*00fa*/ 	.short	(.L_3703 - .L_3702)
.L_3702:
        /*00fc*/ 	.word	0x00000000


	//----- nvinfo : EIATTR_CBANK_PARAM_SIZE
	.align		4
.L_3703:
        /*0100*/ 	.byte	0x03, 0x19
        /*0102*/ 	.short	0x0030


	//----- nvinfo : EIATTR_PARAM_CBANK
	.align		4
        /*0104*/ 	.byte	0x04, 0x0a
        /*0106*/ 	.short	(.L_3705 - .L_3704)
	.align		4
.L_3704:
        /*0108*/ 	.word	index@(.nv.constant0._ZN43_GLOBAL__N__9ae7fba5_10_SoftMax_cu_9f978f6321softmax_warp_backwardIN3c104HalfES2_fLi7ELb0ELb1EEEvPT0_PKT_S7_iiiPKb)
        /*010c*/ 	.short	0x0380
        /*010e*/ 	.short	0x0030


	//----- nvinfo : EIATTR_SW_WAR
	.align		4
.L_3705:
        /*0110*/ 	.byte	0x04, 0x36
        /*0112*/ 	.short	(.L_3707 - .L_3706)
.L_3706:
        /*0114*/ 	.word	0x00000008
.L_3707:


//--------------------- .nv.info._ZN43_GLOBAL__N__9ae7fba5_10_SoftMax_cu_9f978f6321softmax_warp_backwardIN3c104HalfES2_fLi6ELb0ELb1EEEvPT0_PKT_S7_iiiPKb --------------------------
	.section	.nv.info._ZN43_GLOBAL__N__9ae7fba5_10_SoftMax_cu_9f978f6321softmax_warp_backwardIN3c104HalfES2_fLi6ELb0ELb1EEEvPT0_PKT_S7_iiiPKb,"",@"SHT_CUDA_INFO"
	.sectionflags	@""
	.align	4


	//----- nvinfo : EIATTR_CUDA_API_VERSION
	.align		4
        /*0000*/ 	.byte	0x04, 0x37
        /*0002*/ 	.short	(.L_3709 - .L_3708)
.L_3708:
        /*0004*/ 	.word	0x00000082


	//----- nvinfo : EIATTR_KPARAM_INFO
	.align		4
.L_3709:
        /*0008*/ 	.byte	0x04, 0x17
        /*000a*/ 	.short	(.L_3711 - .L_3710)
.L_3710:
        /*000c*/ 	.word	0x00000000
        /*0010*/ 	.short	0x0006
        /*0012*/ 	.short	0x0028
        /*0014*/ 	.byte	0x00, 0xf5, 0x21, 0x00


	//----- nvinfo : EIATTR_KPARAM_INFO
	.align		4
.L_3711:
        /*0018*/ 	.byte	0x04, 0x17
        /*001a*/ 	.short	(.L_3713 - .L_3712)
.L_3712:
        /*001c*/ 	.word	0x00000000
        /*0020*/ 	.short	0x0005
        /*0022*/ 	.short	0x0020
        /*0024*/ 	.byte	0x00, 0xf0, 0x11, 0x00


	//----- nvinfo : EIATTR_KPARAM_INFO
	.align		4
.L_3713:
        /*0028*/ 	.byte	0x04, 0x17
        /*002a*/ 	.short	(.L_3715 - .L_3714)
.L_3714:
        /*002c*/ 	.word	0x00000000
        /*0030*/ 	.short	0x0004
        /*0032*/ 	.short	0x001c
        /*0034*/ 	.byte	0x00, 0xf0, 0x11, 0x00


	//----- nvinfo : EIATTR_KPARAM_INFO
	.align		4
.L_3715:
        /*0038*/ 	.byte	0x04, 0x17
        /*003a*/ 	.short	(.L_3717 - .L_3716)
.L_3716:
        /*003c*/ 	.word	0x00000000
        /*0040*/ 	.short	0x0003
        /*0042*/ 	.short	0x0018
        /*0044*/ 	.byte	0x00, 0xf0, 0x11, 0x00


	//----- nvinfo : EIATTR_KPARAM_INFO
	.align		4
.L_3717:
        /*0048*/ 	.byte	0x04, 0x17
        /*004a*/ 	.short	(.L_3719 - .L_3718)
.L_3718:
        /*004c*/ 	.word	0x00000000
        /*0050*/ 	.short	0x0002
        /*0052*/ 	.short	0x0010
        /*0054*/ 	.byte	0x00, 0xf5, 0x21, 0x00


	//----- nvinfo : EIATTR_KPARAM_INFO
	.align		4
.L_3719:
        /*0058*/ 	.byte	0x04, 0x17
        /*005a*/ 	.short	(.L_3721 - .L_3720)
.L_3720:
        /*005c*/ 	.word	0x00000000
        /*0060*/ 	.short	0x0001
        /*0062*/ 	.short	0x0008
        /*0064*/ 	.byte	0x00, 0xf5, 0x21, 0x00


	//----- nvinfo : EIATTR_KPARAM_INFO
	.align		4
.L_3721:
        /*0068*/ 	.byte	0x04, 0x17
        /*006a*/ 	.short	(.L_3723 - .L_3722)
.L_3722:
        /*006c*/ 	.word	0x00000000
        /*0070*/ 	.short	0x0000
        /*0072*/ 	.short	0x0000
        /*0074*/ 	.byte	0x00, 0xf5, 0x21, 0x00


	//----- nvinfo : EIATTR_SPARSE_MMA_MASK
	.align		4
.L_3723:
        /*0078*/ 	.byte	0x03, 0x50
        /*007a*/ 	.short	0x0000


	//----- nvinfo : EIATTR_MAXREG_COUNT
	.align		4
        /*007c*/ 	.byte	0x03, 0x1b
        /*007e*/ 	.short	0x00ff


	//----- nvinfo : EIATTR_MERCURY_ISA_VERSION
	.align		4
        /*0080*/ 	.byte	0x03, 0x5f
        /*0082*/ 	.short	0x0101


	//----- nvinfo : EIATTR_COOP_GROUP_MASK_REGIDS
	.align		4
        /*0084*/ 	.byte	0x04, 0x29
        /*0086*/ 	.short	(.L_3725 - .L_3724)


	//   ....[0]....
.L_3724:
        /*0088*/ 	.word	0xffffffff


	//   ....[1]....
        /*008c*/ 	.word	0xffffffff


	//   ....[2]....
        /*0090*/ 	.word	0xffffffff


	//   ....[3]....
        /*0094*/ 	.word	0xffffffff


	//   ....[4]....
        /*0098*/ 	.word	0xffffffff


	//   ....[5]....
        /*009c*/ 	.word	0xffffffff


	//   ....[6]....
        /*00a0*/ 	.word	0xffffffff


	//   ....[7]....
        /*00a4*/ 	.word	0xffffffff


	//   ....[8]....
        /*00a8*/ 	.word	0xffffffff


	//   ....[9]....
        /*00ac*/ 	.word	0xffffffff


	//----- nvinfo : EIATTR_COOP_GROUP_INSTR_OFFSETS
	.align		4
.L_3725:
        /*00b0*/ 	.byte	0x04, 0x28
        /*00b2*/ 	.short	(.L_3727 - .L_3726)


	//   ....[0]....
.L_3726:
        /*00b4*/ 	.word	0x00000350


	//   ....[1]....
        /*00b8*/ 	.word	0x00000370


	//   ....[2]....
        /*00bc*/ 	.word	0x00000440


	//   ....[3]....
        /*00c0*/ 	.word	0x00000460


	//   ....[4]....
        /*00c4*/ 	.word	0x00000480


	//   ....[5]....
        /*00c8*/ 	.word	0x000004a0


	//   ....[6]....
        /*00cc*/ 	.word	0x000004c0


	//   ....[7]....
        /*00d0*/ 	.word	0x000004e0


	//   ....[8]....
        /*00d4*/ 	.word	0x00000540


	//   ....[9]....
        /*00d8*/ 	.word	0x00000550


	//----- nvinfo : EIATTR_VRC_CTA_INIT_COUNT
	.align		4
.L_3727:
        /*00dc*/ 	.byte	0x02, 0x4a
	.zero		1
	.zero		1


	//----- nvinfo : EIATTR_EXIT_INSTR_OFFSETS
	.align		4
        /*00e0*/ 	.byte	0x04, 0x1c
        /*00e2*/ 	.short	(.L_3729 - .L_3728)


	//   ....[0]....
.L_3728:
        /*00e4*/ 	.word	0x00000590


	//   ....[1]....
        /*00e8*/ 	.word	0x00000700


	//   ....[2]....
        /*00ec*/ 	.word	0x000007b0


	//   ....[3]....
        /*00f0*/ 	.word	0x00000810


	//   ....[4]....
        /*00f4*/ 	.word	0x00000850


	//----- nvinfo : EIATTR_CRS_STACK_SIZE
	.align		4
.L_3729:
        /*00f8*/ 	.byte	0x04, 0x1e
        /*00fa*/ 	.short	(.L_3731 - .L_3730)
.L_3730:
        /*00fc*/ 	.word	0x00000000


	//----- nvinfo : EIATTR_CBANK_PARAM_SIZE
	.align		4
.L_3731:
        /*0100*/ 	.byte	0x03, 0x19
        /*0102*/ 	.short	0x0030


	//----- nvinfo : EIATTR_PARAM_CBANK
	.align		4
        /*0104*/ 	.byte	0x04, 0x0a
        /*0106*/ 	.short	(.L_3733 - .L_3732)
	.align		4
.L_3732:
        /*0108*/ 	.word	index@(.nv.constant0._ZN43_GLOBAL__N__9ae7fba5_10_SoftMax_cu_9f978f6321softmax_warp_backwardIN3c104HalfES2_fLi6ELb0ELb1EEEvPT0_PKT_S7_iiiPKb)
        /*010c*/ 	.short	0x0380
        /*010e*/ 	.short	0x0030


	//----- nvinfo : EIATTR_SW_WAR
	.align		4
.L_3733:
        /*0110*/ 	.byte	0x04, 0x36
        /*0112*/ 	.short	(.L_3735 - .L_3734)
.L_3734:
        /*0114*/ 	.word	0x00000008
.L_3735:


//--------------------- .nv.info._ZN43_GLOBAL__N__9ae7fba5_10_SoftMax_cu_9f978f6321softmax_warp_backwardIN3c104HalfES2_fLi5ELb0ELb1EEEvPT0_PKT_S7_iiiPKb --------------------------
	.section	.nv.info._ZN43_GLOBAL__N__9ae7fba5_10_SoftMax_cu_9f978f6321softmax_warp_backwardIN3c104HalfES2_fLi5ELb0ELb1EEEvPT0_PKT_S7_iiiPKb,"",@"SHT_CUDA_INFO"
	.sectionflags	@""
	.align	4


	//----- nvinfo : EIATTR_CUDA_API_VERSION
	.align		4
        /*0000*/ 	.byte	0x04, 0x37
        /*0002*/ 	.short	(.L_3737 - .L_3736)
.L_3736:
        /*0004*/ 	.word	0x00000082


	//----- nvinfo : EIATTR_KPARAM_INFO
	.align		4
.L_3737:
        /*0008*/ 	.byte	0x04, 0x17
        /*000a*/ 	.short	(.L_3739 - .L_3738)
.L_3738:
        /*000c*/ 	.word	0x00000000
        /*0010*/ 	.short	0x0006
        /*0012*/ 	.short	0x0028
        /*0014*/ 	.byte	0x00, 0xf5, 0x21, 0x00


	//----- nvinfo : EIATTR_KPARAM_INFO
	.align		4
.L_3739:
        /*0018*/ 	.byte	0x04, 0x17
        /*001a*/ 	.short	(.L_3741 - .L_3740)
.L_3740:
        /*001c*/ 	.word	0x00000000
        /*0020*/ 	.short	0x0005
        /*0022*/ 	.short	0x0020
        /*0024*/ 	.byte	0x00, 0xf0, 0x11, 0x00


	//----- nvinfo : EIATTR_KPARAM_INFO
	.align		4
.L_3741:
        /*0028*/ 	.byte	0x04, 0x17
        /*002a*/ 	.short	(.L_3743 - .L_3742)
.L_3742:
        /*002c*/ 	.word	0x00000000
        /*0030*/ 	.short	0x0004
        /*0032*/ 	.short	0x001c
        /*0034*/ 	.byte	0x00, 0xf0, 0x11, 0x00


	//----- nvinfo : EIATTR_KPARAM_INFO
	.align		4
.L_3743:
        /*0038*/ 	.byte	0x04, 0x17
        /*003a*/ 	.short	(.L_3745 - .L_3744)
.L_3744:
        /*003c*/ 	.word	0x00000000
        /*0040*/ 	.short	0x0003
        /*0042*/ 	.short	0x0018
        /*0044*/ 	.byte	0x00, 0xf0, 0x11, 0x00


	//----- nvinfo : EIATTR_KPARAM_INFO
	.align		4
.L_3745:
        /*0048*/ 	.byte	0x04, 0x17
        /*004a*/ 	.short	(.L_3747 - .L_3746)
.L_3746:
        /*004c*/ 	.word	0x00000000
        /*0050*/ 	.short	0x0002
        /*0052*/ 	.short	0x0010
        /*0054*/ 	.byte	0x00, 0xf5, 0x21, 0x00


	//----- nvinfo : EIATTR_KPARAM_INFO
	.align		4
.L_3747:
        /*0058*/ 	.byte	0x04, 0x17
        /*005a*/ 	.short	(.L_3749 - .L_3748)
.L_3748:
        /*005c*/ 	.word	0x00000000
        /*0060*/ 	.short	0x0001
        /*0062*/ 	.short	0x0008
        /*0064*/ 	.byte	0x00, 0xf5, 0x21, 0x00


	//----- nvinfo : EIATTR_KPARAM_INFO
	.align		4
.L_3749:
        /*0068*/ 	.byte	0x04, 0x17
        /*006a*/ 	.short	(.L_3751 - .L_3750)
.L_3750:
        /*006c*/ 	.word	0x00000000
        /*0070*/ 	.short	0x0000
        /*0072*/ 	.short	0x0000
        /*0074*/ 	.byte	0x00, 0xf5, 0x21, 0x00


	//----- nvinfo : EIATTR_SPARSE_MMA_MASK
	.align		4
.L_3751:
        /*0078*/ 	.byte	0x03, 0x50
        /*007a*/ 	.short	0x0000


	//----- nvinfo : EIATTR_MAXREG_COUNT
	.align		4
        /*007c*/ 	.byte	0x03, 0x1b
        /*007e*/ 	.short	0x00ff


	//----- nvinfo : EIATTR_MERCURY_ISA_VERSION
	.align		4
        /*0080*/ 	.byte	0x03, 0x5f
        /*0082*/ 	.short	0x0101


	//----- nvinfo : EIATTR_COOP_GROUP_MASK_REGIDS
	.align		4
        /*0084*/ 	.byte	0x04, 0x29
        /*0086*/ 	.short	(.L_3753 - .L_3752)


	//   ....[0]....
.L_3752:
        /*0088*/ 	.word	0xffffffff


	//   ....[1]....
        /*008c*/ 	.word	0xffffffff


	//   ....[2]....
        /*0090*/ 	.word	0xffffffff


	//   ....[3]....
        /*0094*/ 	.word	0xffffffff


	//   ....[4]....
        /*0098*/ 	.word	0xffffffff


	//   ....[5]....
        /*009c*/ 	.word	0xffffffff


	//   ....[6]....
        /*00a0*/ 	.word	0xffffffff


	//   ....[7]....
        /*00a4*/ 	.word	0xffffffff


	//   ....[8]....
        /*00a8*/ 	.word	0xffffffff


	//   ....[9]....
        /*00ac*/ 	.word	0xffffffff


	//----- nvinfo : EIATTR_COOP_GROUP_INSTR_OFFSETS
	.align		4
.L_3753:
        /*00b0*/ 	.byte	0x04, 0x28
        /*00b2*/ 	.short	(.L_3755 - .L_3754)


	//   ....[0]....
.L_3754:
        /*00b4*/ 	.word	0x00000350


	//   ....[1]....
        /*00b8*/ 	.word	0x00000360


	//   ....[2]....
        /*00bc*/ 	.word	0x00000390


	//   ....[3]....
        /*00c0*/ 	.word	0x000003a0


	//   ....[4]....
        /*00c4*/ 	.word	0x00000410


	//   ....[5]....
        /*00c8*/ 	.word	0x00000420


	//   ....[6]....
        /*00cc*/ 	.word	0x00000450


	//   ....[7]....
        /*00d0*/ 	.word	0x00000460


	//   ....[8]....
        /*00d4*/ 	.word	0x00000490


	//   ....[9]....
        /*00d8*/ 	.word	0x000004a0


	//----- nvinfo : EIATTR_VRC_CTA_INIT_COUNT
	.align		4
.L_3755:
        /*00dc*/ 	.byte	0x02, 0x4a
	.zero		1
	.zero		1


	//----- nvinfo : EIATTR_EXIT_INSTR_OFFSETS
	.align		4
        /*00e0*/ 	.byte	0x04, 0x1c
        /*00e2*/ 	.short	(.L_3757 - .L_3756)


	//   ....[0]....
.L_3756:
        /*00e4*/ 	.word	0x000004b0


	//   ....[1]....
        /*00e8*/ 	.word	0x000005b0


	//   ....[2]....
        /*00ec*/ 	.word	0x00000630


	//   ....[3]....
        /*00f0*/ 	.word	0x00000680


	//----- nvinfo : EIATTR_CRS_STACK_SIZE
	.align		4
.L_3757:
        /*00f4*/ 	.byte	0x04, 0x1e
        /*00f6*/ 	.short	(.L_3759 - .L_3758)
.L_3758:
        /*00f8*/ 	.word	0x00000000


	//----- nvinfo : EIATTR_CBANK_PARAM_SIZE
	.align		4
.L_3759:
        /*00fc*/ 	.byte	0x03, 0x19
        /*00fe*/ 	.short	0x0030


	//----- nvinfo : EIATTR_PARAM_CBANK
	.align		4
        /*0100*/ 	.byte	0x04, 0x0a
        /*0102*/ 	.short	(.L_3761 - .L_3760)
	.align		4
.L_3760:
        /*0104*/ 	.word	index@(.nv.constant0._ZN43_GLOBAL__N__9ae7fba5_10_SoftMax_cu_9f978f6321softmax_warp_backwardIN3c104HalfES2_fLi5ELb0ELb1EEEvPT0_PKT_S7_iiiPKb)
        /*0108*/ 	.short	0x0380
        /*010a*/ 	.short	0x0030


	//----- nvinfo : EIATTR_SW_WAR
	.align		4
.L_3761:
        /*010c*/ 	.byte	0x04, 0x36
        /*010e*/ 	.short	(.L_3763 - .L_3762)
.L_3762:
        /*0110*/ 	.word	0x00000008
.L_3763:


//--------------------- .nv.info._ZN43_GLOBAL__N__9ae7fba5_10_SoftMax_cu_9f978f6321softmax_warp_backwardIN3c104HalfES2_fLi4ELb0ELb1EEEvPT0_PKT_S7_iiiPKb --------------------------
	.section	.nv.info._ZN43_GLOBAL__N__9ae7fba5_10_SoftMax_cu_9f978f6321softmax_warp_backwardIN3c104HalfES2_fLi4ELb0ELb1EEEvPT0_PKT_S7_iiiPKb,"",@"SHT_CUDA_INFO"
	.sectionflags	@""
	.align	4


	//----- nvinfo : EIATTR_CUDA_API_VERSION
	.align		4
        /*0000*/ 	.byte	0x04, 0x37
        /*0002*/ 	.short	(.L_3765 - .L_3764)
.L_3764:
        /*0004*/ 	.word	0x00000082


	//----- nvinfo : EIATTR_KPARAM_INFO
	.align		4
.L_3765:
        /*0008*/ 	.byte	0x04, 0x17
        /*000a*/ 	.short	(.L_3767 - .L_3766)
.L_3766:
        /*000c*/ 	.word	0x00000000
        /*0010*/ 	.short	0x0006
        /*0012*/ 	.short	0x0028
        /*0014*/ 	.byte	0x00, 0xf5, 0x21, 0x00


	//----- nvinfo : EIATTR_KPARAM_INFO
	.align		4
.L_3767:
        /*0018*/ 	.byte	0x04, 0x17
        /*001a*/ 	.short	(.L_3769 - .L_3768)
.L_3768:
        /*001c*/ 	.word	0x00000000
        /*0020*/ 	.short	0x0005
        /*0022*/ 	.short	0x0020
        /*0024*/ 	.byte	0x00, 0xf0, 0x11, 0x00


	//----- nvinfo : EIATTR_KPARAM_INFO
	.align		4
.L_3769:
        /*0028*/ 	.byte	0x04, 0x17
        /*002a*/ 	.short	(.L_3771 - .L_3770)
.L_3770:
        /*002c*/ 	.word	0x00000000
        /*0030*/ 	.short	0x0004
        /*0032*/ 	.short	0x001c
        /*0034*/ 	.byte	0x00, 0xf0, 0x11, 0x00


	//----- nvinfo : EIATTR_KPARAM_INFO
	.align		4
.L_3771:
        /*0038*/ 	.byte	0x04, 0x17
        /*003a*/ 	.short	(.L_3773 - .L_3772)
.L_3772:
        /*003c*/ 	.word	0x00000000
        /*0040*/ 	.short	0x0003
        /*0042*/ 	.short	0x0018
        /*0044*/ 	.byte	0x00, 0xf0, 0x11, 0x00


	//----- nvinfo : EIATTR_KPARAM_INFO
	.align		4
.L_3773:
        /*0048*/ 	.byte	0x04, 0x17
        /*004a*/ 	.short	(.L_3775 - .L_3774)
.L_3774:
        /*004c*/ 	.word	0x00000000
        /*0050*/ 	.short	0x0002
        /*0052*/ 	.short	0x0010
        /*0054*/ 	.byte	0x00, 0xf5, 0x21, 0x00


	//----- nvinfo : EIATTR_KPARAM_INFO
	.align		4
.L_3775:
        /*0058*/ 	.byte	0x04, 0x17
        /*005a*/ 	.short	(.L_3777 - .L_3776)
.L_3776:
        /*005c*/ 	.word	0x00000000
        /*0060*/ 	.short	0x0001
        /*0062*/ 	.short	0x0008
        /*0064*/ 	.byte	0x00, 0xf5, 0x21, 0x00


	//----- nvinfo : EIATTR_KPARAM_INFO
	.align		4
.L_3777:
        /*0068*/ 	.byte	0x04, 0x17
        /*006a*/ 	.short	(.L_3779 - .L_3778)
.L_3778:
        /*006c*/ 	.word	0x00000000
        /*0070*/ 	.short	0x0000
        /*0072*/ 	.short	0x0000
        /*0074*/ 	.byte	0x00, 0xf5, 0x21, 0x00


	//----- nvinfo : EIATTR_SPARSE_MMA_MASK
	.align		4
.L_3779:
        /*0078*/ 	.byte	0x03, 0x50
        /*007a*/ 	.short	0x0000


	//----- nvinfo : EIATTR_MAXREG_COUNT
	.align		4
        /*007c*/ 	.byte	0x03, 0x1b
        /*007e*/ 	.short	0x00ff


	//----- nvinfo : EIATTR_MERCURY_ISA_VERSION
	.align		4
        /*0080*/ 	.byte	0x03, 0x5f
        /*0082*/ 	.short	0x0101


	//----- nvinfo : EIATTR_COOP_GROUP_MASK_REGIDS
	.align		4
        /*0084*/ 	.byte	0x04, 0x29
        /*0086*/ 	.short	(.L_3781 - .L_3780)


	//   ....[0]....
.L_3780:
        /*0088*/ 	.word	0xffffffff


	//   ....[1]....
        /*008c*/ 	.word	0xffffffff


	//   ....[2]....
        /*0090*/ 	.word	0xffffffff


	//   ....[3]....
        /*0094*/ 	.word	0xffffffff


	//   ....[4]....
        /*0098*/ 	.word	0xffffffff


	//   ....[5]....
        /*009c*/ 	.word	0xffffffff


	//   ....[6]....
        /*00a0*/ 	.word	0xffffffff


	//   ....[7]....
        /*00a4*/ 	.word	0xffffffff


	//----- nvinfo : EIATTR_COOP_GROUP_INSTR_OFFSETS
	.align		4
.L_3781:
        /*00a8*/ 	.byte	0x04, 0x28
        /*00aa*/ 	.short	(.L_3783 - .L_3782)


	//   ....[0]....
.L_3782:
        /*00ac*/ 	.word	0x00000350


	//   ....[1]....
        /*00b0*/ 	.word	0x00000360


	//   ....[2]....
        /*00b4*/ 	.word	0x000003d0


	//   ....[3]....
        /*00b8*/ 	.word	0x000003e0


	//   ....[4]....
        /*00bc*/ 	.word	0x00000410


	//   ....[5]....
        /*00c0*/ 	.word	0x00000420


	//   ....[6]....
        /*00c4*/ 	.word	0x00000450


	//   ....[7]....
        /*00c8*/ 	.word	0x00000460


	//----- nvinfo : EIATTR_VRC_CTA_INIT_COUNT
	.align		4
.L_3783:
        /*00cc*/ 	.byte	0x02, 0x4a
	.zero		1
	.zero		1


	//----- nvinfo : EIATTR_EXIT_INSTR_OFFSETS
	.align		4
        /*00d0*/ 	.byte	0x04, 0x1c
        /*00d2*/ 	.short	(.L_3785 - .L_3784)


	//   ....[0]....
.L_3784:
        /*00d4*/ 	.word	0x00000470


	//   ....[1]....
        /*00d8*/ 	.word	0x00000570


	//   ....[2]....
        /*00dc*/ 	.word	0x000005f0


	//   ....[3]....
        /*00e0*/ 	.word	0x00000640


	//----- nvinfo : EIATTR_CRS_STACK_SIZE
	.align		4
.L_3785:
        /*00e4*/ 	.byte	0x04, 0x1e
        /*00e6*/ 	.short	(.L_3787 - .L_3786)
.L_3786:
        /*00e8*/ 	.word	0x00000000


	//----- nvinfo : EIATTR_CBANK_PARAM_SIZE
	.align		4
.L_3787:
        /*00ec*/ 	.byte	0x03, 0x19
        /*00ee*/ 	.short	0x0030


	//----- nvinfo : EIATTR_PARAM_CBANK
	.align		4
        /*00f0*/ 	.byte	0x04, 0x0a
        /*00f2*/ 	.short	(.L_3789 - .L_3788)
	.align		4
.L_3788:
        /*00f4*/ 	.word	index@(.nv.constant0._ZN43_GLOBAL__N__9ae7fba5_10_SoftMax_cu_9f978f6321softmax_warp_backwardIN3c104HalfES2_fLi4ELb0ELb1EEEvPT0_PKT_S7_iiiPKb)
        /*00f8*/ 	.short	0x0380
        /*00fa*/ 	.short	0x0030


	//----- nvinfo : EIATTR_SW_WAR
	.align		4
.L_3789:
        /*00fc*/ 	.byte	0x04, 0x36
        /*00fe*/ 	.short	(.L_3791 - .L_3790)
.L_3790:
        /*0100*/ 	.word	0x00000008
.L_3791:


//--------------------- .nv.info._ZN43_GLOBAL__N__9ae7fba5_10_SoftMax_cu_9f978f6321softmax_warp_backwardIN3c104HalfES2_fLi3ELb0ELb1EEEvPT0_PKT_S7_iiiPKb --------------------------
	.section	.nv.info._ZN43_GLOBAL__N__9ae7fba5_10_SoftMax_cu_9f978f6321softmax_warp_backwardIN3c104HalfES2_fLi3ELb0ELb1EEEvPT0_PKT_S7_iiiPKb,"",@"SHT_CUDA_INFO"
	.sectionflags	@""
	.align	4


	//----- nvinfo : EIATTR_CUDA_API_VERSION
	.align		4
        /*0000*/ 	.byte	0x04, 0x37
        /*0002*/ 	.short	(.L_3793 - .L_3792)
.L_3792:
        /*0004*/ 	.word	0x00000082


	//----- nvinfo : EIATTR_KPARAM_INFO
	.align		4
.L_3793:
        /*0008*/ 	.byte	0x04, 0x17
        /*000a*/ 	.short	(.L_3795 - .L_3794)
.L_3794:
        /*000c*/ 	.word	0x00000000
        /*0010*/ 	.short	0x0006
        /*0012*/ 	.short	0x0028
        /*0014*/ 	.byte	0x00, 0xf5, 0x21, 0x00


	//----- nvinfo : EIATTR_KPARAM_INFO
	.align		4
.L_3795:
        /*0018*/ 	.byte	0x04, 0x17
        /*001a*/ 	.short	(.L_3797 - .L_3796)
.L_3796:
        /*001c*/ 	.word	0x00000000
        /*0020*/ 	.short	0x0005
        /*0022*/ 	.short	0x0020
        /*0024*/ 	.byte	0x00, 0xf0, 0x11, 0x00


	//----- nvinfo : EIATTR_KPARAM_INFO
	.align		4
.L_3797:
        /*0028*/ 	.byte	0x04, 0x17
        /*002a*/ 	.short	(.L_3799 - .L_3798)
.L_3798:
        /*002c*/ 	.word	0x00000000
        /*0030*/ 	.short	0x0004
        /*0032*/ 	.short	0x001c
        /*0034*/ 	.byte	0x00, 0xf0, 0x11, 0x00


	//----- nvinfo : EIATTR_KPARAM_INFO
	.align		4
.L_3799:
        /*0038*/ 	.byte	0x04, 0x17
        /*003a*/ 	.short	(.L_3801 - .L_3800)
.L_3800:
        /*003c*/ 	.word	0x00000000
        /*0040*/ 	.short	0x0003
        /*0042*/ 	.short	0x0018
        /*0044*/ 	.byte	0x00, 0xf0, 0x11, 0x00


	//----- nvinfo : EIATTR_KPARAM_INFO
	.align		4
.L_3801:
        /*0048*/ 	.byte	0x04, 0x17
        /*004a*/ 	.short	(.L_3803 - .L_3802)
.L_3802:
        /*004c*/ 	.word	0x00000000
        /*0050*/ 	.short	0x0002
        /*0052*/ 	.short	0x0010
        /*0054*/ 	.byte	0x00, 0xf5, 0x21, 0x00


	//----- nvinfo : EIATTR_KPARAM_INFO
	.align		4
.L_3803:
        /*0058*/ 	.byte	0x04, 0x17
        /*005a*/ 	.short	(.L_3805 - .L_3804)
.L_3804:
        /*005c*/ 	.word	0x00000000
        /*0060*/ 	.short	0x0001
        /*0062*/ 	.short	0x0008
        /*0064*/ 	.byte	0x00, 0xf5, 0x21, 0x00


	//----- nvinfo : EIATTR_KPARAM_INFO
	.align		4
.L_3805:
        /*0068*/ 	.byte	0x04, 0x17
        /*006a*/ 	.short	(.L_3807 - .L_3806)
.L_3806:
        /*006c*/ 	.word	0x00000000
        /*0070*/ 	.short	0x0000
        /*0072*/ 	.short	0x0000
        /*0074*/ 	.byte	0x00, 0xf5, 0x21, 0x00


	//----- nvinfo : EIATTR_SPARSE_MMA_MASK
	.align		4
.L_3807:
        /*0078*/ 	.byte	0x03, 0x50
        /*007a*/ 	.short	0x0000


	//----- nvinfo : EIATTR_MAXREG_COUNT
	.align		4
        /*007c*/ 	.byte	0x03, 0x1b
        /*007e*/ 	.short	0x00ff


	//----- nvinfo : EIATTR_MERCURY_ISA_VERSION
	.align		4
        /*0080*/ 	.byte	0x03, 0x5f
        /*0082*/ 	.short	0x0101


	//----- nvinfo : EIATTR_COOP_GROUP_MASK_REGIDS
	.align		4
        /*0084*/ 	.byte	0x04, 0x29
        /*0086*/ 	.short	(.L_3809 - .L_3808)


	//   ....[0]....
.L_3808:
        /*0088*/ 	.word	0xffffffff


	//   ....[1]....
        /*008c*/ 	.word	0xffffffff


	//   ....[2]....
        /*0090*/ 	.word	0xffffffff


	//   ....[3]....
        /*0094*/ 	.word	0xffffffff


	//   ....[4]....
        /*0098*/ 	.word	0xffffffff


	//   ....[5]....
        /*009c*/ 	.word	0xffffffff


	//----- nvinfo : EIATTR_COOP_GROUP_INSTR_OFFSETS
	.align		4
.L_3809:
        /*00a0*/ 	.byte	0x04, 0x28
        /*00a2*/ 	.short	(.L_3811 - .L_3810)


	//   ....[0]....
.L_3810:
        /*00a4*/ 	.word	0x00000390


	//   ....[1]....
        /*00a8*/ 	.word	0x000003a0


	//   ....[2]....
        /*00ac*/ 	.word	0x000003d0


	//   ....[3]....
        /*00b0*/ 	.word	0x000003e0


	//   ....[4]....
        /*00b4*/ 	.word	0x00000410


	//   ....[5]....
        /*00b8*/ 	.word	0x00000420


	//----- nvinfo : EIATTR_VRC_CTA_INIT_COUNT
	.align		4
.L_3811:
        /*00bc*/ 	.byte	0x02, 0x4a
	.zero		1
	.zero		1


	//----- nvinfo : EIATTR_EXIT_INSTR_OFFSETS
	.align		4
        /*00c0*/ 	.byte	0x04, 0x1c
        /*00c2*/ 	.short	(.L_3813 - .L_3812)


	//   ....[0]....
.L_3812:
        /*00c4*/ 	.word	0x00000430


	//   ....[1]....
        /*00c8*/ 	.word	0x00000530


	//   ....[2]....
        /*00cc*/ 	.word	0x000005b0


	//   ....[3]....
        /*00d0*/ 	.word	0x00000600


	//----- nvinfo : EIATTR_CRS_STACK_SIZE
	.align		4
.L_3813:
        /*00d4*/ 	.byte	0x04, 0x1e
        /*00d6*/ 	.short	(.L_3815 - .L_3814)
.L_3814:
        /*00d8*/ 	.word	0x00000000


	//----- nvinfo : EIATTR_CBANK_PARAM_SIZE
	.align		4
.L_3815:
        /*00dc*/ 	.byte	0x03, 0x19
        /*00de*/ 	.short	0x0030


	//----- nvinfo : EIATTR_PARAM_CBANK
	.align		4
        /*00e0*/ 	.byte	0x04, 0x0a
        /*00e2*/ 	.short	(.L_3817 - .L_3816)
	.align		4
.L_3816:
        /*00e4*/ 	.word	index@(.nv.constant0._ZN43_GLOBAL__N__9ae7fba5_10_SoftMax_cu_9f978f6321softmax_warp_backwardIN3c104HalfES2_fLi3ELb0ELb1EEEvPT0_PKT_S7_iiiPKb)
        /*00e8*/ 	.short	0x0380
        /*00ea*/ 	.short	0x0030


	//----- nvinfo : EIATTR_SW_WAR
	.align		4
.L_3817:
        /*00ec*/ 	.byte	0x04, 0x36
        /*00ee*/ 	.short	(.L_3819 - .L_3818)
.L_3818:
        /*00f0*/ 	.word	0x00000008
.L_3819:


//--------------------- .nv.info._ZN43_GLOBAL__N__9ae7fba5_10_SoftMax_cu_9f978f6321softmax_warp_backwardIN3c104HalfES2_fLi2ELb0ELb1EEEvPT0_PKT_S7_iiiPKb --------------------------
	.section	.nv.info._ZN43_GLOBAL__N__9ae7fba5_10_SoftMax_cu_9f978f6321softmax_warp_backwardIN3c104HalfES2_fLi2ELb0ELb1EEEvPT0_PKT_S7_iiiPKb,"",@"SHT_CUDA_INFO"
	.sectionflags	@""
	.align	4


	//----- nvinfo : EIATTR_CUDA_API_VERSION
	.align		4
        /*0000*/ 	.byte	0x04, 0x37
        /*0002*/ 	.short	(.L_3821 - .L_3820)
.L_3820:
        /*0004*/ 	.word	0x00000082


	//----- nvinfo : EIATTR_KPARAM_INFO
	.align		4
.L_3821:
        /*0008*/ 	.byte	0x04, 0x17
        /*000a*/ 	.short	(.L_3823 - .L_3822)
.L_3822:
        /*000c*/ 	.word	0x00000000
        /*0010*/ 	.short	0x0006
        /*0012*/ 	.short	0x0028
        /*0014*/ 	.byte	0x00, 0xf5, 0x21, 0x00


	//----- nvinfo : EIATTR_KPARAM_INFO
	.align		4
.L_3823:
        /*0018*/ 	.byte	0x04, 0x17
        /*001a*/ 	.short	(.L_3825 - .L_3824)
.L_3824:
        /*001c*/ 	.word	0x00000000
        /*0020*/ 	.short	0x0005
        /*0022*/ 	.short	0x0020
        /*0024*/ 	.byte	0x00, 0xf0, 0x11, 0x00


	//----- nvinfo : EIATTR_KPARAM_INFO
	.align		4
.L_3825:
        /*0028*/ 	.byte	0x04, 0x17
        /*002a*/ 	.short	(.L_3827 - .L_3826)
.L_3826:
        /*002c*/ 	.word	0x00000000
        /*0030*/ 	.short	0x0004
        /*0032*/ 	.short	0x001c
        /*0034*/ 	.byte	0x00, 0xf0, 0x11, 0x00


	//----- nvinfo : EIATTR_KPARAM_INFO
	.align		4
.L_3827:
        /*0038*/ 	.byte	0x04, 0x17
        /*003a*/ 	.short	(.L_3829 - .L_3828)
.L_3828:
        /*003c*/ 	.word	0x00000000
        /*0040*/ 	.short	0x0003
        /*0042*/ 	.short	0x0018
        /*0044*/ 	.byte	0x00, 0xf0, 0x11, 0x00


	//----- nvinfo : EIATTR_KPARAM_INFO
	.align		4
.L_3829:
        /*0048*/ 	.byte	0x04, 0x17
        /*004a*/ 	.short	(.L_3831 - .L_3830)
.L_3830:
        /*004c*/ 	.word	0x00000000
        /*0050*/ 	.short	0x0002
        /*0052*/ 	.short	0x0010
        /*0054*/ 	.byte	0x00, 0xf5, 0x21, 0x00


	//----- nvinfo : EIATTR_KPARAM_INFO
	.align		4
.L_3831:
        /*0058*/ 	.byte	0x04, 0x17
        /*005a*/ 	.short	(.L_3833 - .L_3832)
.L_3832:
        /*005c*/ 	.word	0x00000000
        /*0060*/ 	.short	0x0001
        /*0062*/ 	.short	0x0008
        /*0064*/ 	.byte	0x00, 0xf5, 0x21, 0x00


	//----- nvinfo : EIATTR_KPARAM_INFO
	.align		4
.L_3833:
        /*0068*/ 	.byte	0x04, 0x17
        /*006a*/ 	.short	(.L_3835 - .L_3834)
.L_3834:
        /*006c*/ 	.word	0x00000000
        /*0070*/ 	.short	0x0000
        /*0072*/ 	.short	0x0000
        /*0074*/ 	.byte	0x00, 0xf5, 0x21, 0x00


	//----- nvinfo : EIATTR_SPARSE_MMA_MASK
	.align		4
.L_3835:
        /*0078*/ 	.byte	0x03, 0x50
        /*007a*/ 	.short	0x0000


	//----- nvinfo : EIATTR_MAXREG_COUNT
	.align		4
        /*007c*/ 	.byte	0x03, 0x1b
        /*007e*/ 	.short	0x00ff


	//----- nvinfo : EIATTR_MERCURY_ISA_VERSION
	.align		4
        /*0080*/ 	.byte	0x03, 0x5f
        /*0082*/ 	.short	0x0101


	//----- nvinfo : EIATTR_COOP_GROUP_MASK_REGIDS
	.align		4
        /*0084*/ 	.byte	0x04, 0x29
        /*0086*/ 	.short	(.L_3837 - .L_3836)


	//   ....[0]....
.L_3836:
        /*0088*/ 	.word	0xffffffff


	//   ....[1]....
        /*008c*/ 	.word	0xffffffff


	//   ....[2]....
        /*0090*/ 	.word	0xffffffff


	//   ....[3]....
        /*0094*/ 	.word	0xffffffff


	//----- nvinfo : EIATTR_COOP_GROUP_INSTR_OFFSETS
	.align		4
.L_3837:
        /*0098*/ 	.byte	0x04, 0x28
        /*009a*/ 	.short	(.L_3839 - .L_3838)


	//   ....[0]....
.L_3838:
        /*009c*/ 	.word	0x00000390


	//   ....[1]....
        /*00a0*/ 	.word	0x000003a0


	//   ....[2]....
        /*00a4*/ 	.word	0x000003d0


	//   ....[3]....
        /*00a8*/ 	.word	0x000003e0


	//----- nvinfo : EIATTR_VRC_CTA_INIT_COUNT
	.align		4
.L_3839:
        /*00ac*/ 	.byte	0x02, 0x4a
	.zero		1
	.zero		1


	//----- nvinfo : EIATTR_EXIT_INSTR_OFFSETS
	.align		4
        /*00b0*/ 	.byte	0x04, 0x1c
        /*00b2*/ 	.short	(.L_3841 - .L_3840)


	//   ....[0]....
.L_3840:
        /*00b4*/ 	.word	0x000003f0


	//   ....[1]....
        /*00b8*/ 	.word	0x000004f0


	//   ....[2]....
        /*00bc*/ 	.word	0x00000570


	//   ....[3]....
        /*00c0*/ 	.word	0x000005c0


	//----- nvinfo : EIATTR_CRS_STACK_SIZE
	.align		4
.L_3841:
        /*00c4*/ 	.byte	0x04, 0x1e
        /*00c6*/ 	.short	(.L_3843 - .L_3842)
.L_3842:
        /*00c8*/ 	.word	0x00000000


	//----- nvinfo : EIATTR_CBANK_PARAM_SIZE
	.align		4
.L_3843:
        /*00cc*/ 	.byte	0x03, 0x19
        /*00ce*/ 	.short	0x0030


	//----- nvinfo : EIATTR_PARAM_CBANK
	.align		4
        /*00d0*/ 	.byte	0x04, 0x0a
        /*00d2*/ 	.short	(.L_3845 - .L_3844)
	.align		4
.L_3844:
        /*00d4*/ 	.word	index@(.nv.constant0._ZN43_GLOBAL__N__9ae7fba5_10_SoftMax_cu_9f978f6321softmax_warp_backwardIN3c104HalfES2_fLi2ELb0ELb1EEEvPT0_PKT_S7_iiiPKb)
        /*00d8*/ 	.short	0x0380
        /*00da*/ 	.short	0x0030


	//----- nvinfo : EIATTR_SW_WAR
	.align		4
.L_3845:
        /*00dc*/ 	.byte	0x04, 0x36
        /*00de*/ 	.short	(.L_3847 - .L_3846)
.L_3846:
        /*00e0*/ 	.word	0x00000008
.L_3847:


//--------------------- .nv.info._ZN43_GLOBAL__N__9ae7fba5_10_SoftMax_cu_9f978f6321softmax_warp_backwardIN3c104HalfES2_fLi1ELb0ELb1EEEvPT0_PKT_S7_iiiPKb --------------------------
	.section	.nv.info._ZN43_GLOBAL__N__9ae7fba5_10_SoftMax_cu_9f978f6321softmax_warp_backwardIN3c104HalfES2_fLi1ELb0ELb1EEEvPT0_PKT_S7_iiiPKb,"",@"SHT_CUDA_INFO"
	.sectionflags	@""
	.align	4


	//----- nvinfo : EIATTR_CUDA_API_VERSION
	.align		4
        /*0000*/ 	.byte	0x04, 0x37
        /*0002*/ 	.short	(.L_3849 - .L_3848)
.L_3848:
        /*0004*/ 	.word	0x00000082


	//----- nvinfo : EIATTR_KPARAM_INFO
	.align		4
.L_3849:
        /*0008*/ 	.byte	0x04, 0x17
        /*000a*/ 	.short	(.L_3851 - .L_3850)
.L_3850:
        /*000c*/ 	.word	0x00000000
        /*0010*/ 	.short	0x0006
        /*0012*/ 	.short	0x0028
        /*0014*/ 	.byte	0x00, 0xf5, 0x21, 0x00


	//----- nvinfo : EIATTR_KPARAM_INFO
	.align		4
.L_3851:
        /*0018*/ 	.byte	0x04, 0x17
        /*001a*/ 	.short	(.L_3853 - .L_3852)
.L_3852:
        /*001c*/ 	.word	0x00000000
        /*0020*/ 	.short	0x0005
        /*0022*/ 	.short	0x0020
        /*0024*/ 	.byte	0x00, 0xf0, 0x11, 0x00


	//----- nvinfo : EIATTR_KPARAM_INFO
	.align		4
.L_3853:
        /*0028*/ 	.byte	0x04, 0x17
        /*002a*/ 	.short	(.L_3855 - .L_3854)
.L_3854:
        /*002c*/ 	.word	0x00000000
        /*0030*/ 	.short	0x0004
        /*0032*/ 	.short	0x001c
        /*0034*/ 	.byte	0x00, 0xf0, 0x11, 0x00


	//----- nvinfo : EIATTR_KPARAM_INFO
	.align		4
.L_3855:
        /*0038*/ 	.byte	0x04, 0x17
        /*003a*/ 	.short	(.L_3857 - .L_3856)
.L_3856:
        /*003c*/ 	.word	0x00000000
        /*0040*/ 	.short	0x0003
        /*0042*/ 	.short	0x0018
        /*0044*/ 	.byte	0x00, 0xf0, 0x11, 0x00


	//----- nvinfo : EIATTR_KPARAM_INFO
	.align		4
.L_3857:
        /*0048*/ 	.byte	0x04, 0x17
        /*004a*/ 	.short	(.L_3859 - .L_3858)
.L_3858:
        /*004c*/ 	.word	0x00000000
        /*0050*/ 	.short	0x0002
        /*0052*/ 	.short	0x0010
        /*0054*/ 	.byte	0x00, 0xf5, 0x21, 0x00


	//----- nvinfo : EIATTR_KPARAM_INFO
	.align		4
.L_3859:
        /*0058*/ 	.byte	0x04, 0x17
        /*005a*/ 	.short	(.L_3861 - .L_3860)
.L_3860:
        /*005c*/ 	.word	0x00000000
        /*0060*/ 	.short	0x0001
        /*0062*/ 	.short	0x0008
        /*0064*/ 	.byte	0x00, 0xf5, 0x21, 0x00


	//----- nvinfo : EIATTR_KPARAM_INFO
	.align		4
.L_3861:
        /*0068*/ 	.byte	0x04, 0x17
        /*006a*/ 	.short	(.L_3863 - .L_3862)
.L_3862:
        /*006c*/ 	.word	0x00000000
        /*0070*/ 	.short	0x0000
        /*0072*/ 	.short	0x0000
        /*0074*/ 	.byte	0x00, 0xf5, 0x21, 0x00


	//----- nvinfo : EIATTR_SPARSE_MMA_MASK
	.align		4
.L_3863:
        /*0078*/ 	.byte	0x03, 0x50
        /*007a*/ 	.short	0x0000


	//----- nvinfo : EIATTR_MAXREG_COUNT
	.align		4
        /*007c*/ 	.byte	0x03, 0x1b
        /*007e*/ 	.short	0x00ff


	//----- nvinfo : EIATTR_MERCURY_ISA_VERSION
	.align		4
        /*0080*/ 	.byte	0x03, 0x5f
        /*0082*/ 	.short	0x0101


	//----- nvinfo : EIATTR_COOP_GROUP_MASK_REGIDS
	.align		4
        /*0084*/ 	.byte	0x04, 0x29
        /*0086*/ 	.short	(.L_3865 - .L_3864)


	//   ....[0]....
.L_3864:
        /*0088*/ 	.word	0xffffffff


	//   ....[1]....
        /*008c*/ 	.word	0xffffffff


	//----- nvinfo : EIATTR_COOP_GROUP_INSTR_OFFSETS
	.align		4
.L_3865:
        /*0090*/ 	.byte	0x04, 0x28
        /*0092*/ 	.short	(.L_3867 - .L_3866)


	//   ....[0]....
.L_3866:
        /*0094*/ 	.word	0x00000390


	//   ....[1]....
        /*0098*/ 	.word	0x000003a0


	//----- nvinfo : EIATTR_VRC_CTA_INIT_COUNT
	.align		4
.L_3867:
        /*009c*/ 	.byte	0x02, 0x4a
	.zero		1
	.zero		1


	//----- nvinfo : EIATTR_EXIT_INSTR_OFFSETS
	.align		4
        /*00a0*/ 	.byte	0x04, 0x1c
        /*00a2*/ 	.short	(.L_3869 - .L_3868)


	//   ....[0]....
.L_3868:
        /*00a4*/ 	.word	0x000003b0


	//   ....[1]....
        /*00a8*/ 	.word	0x000004b0


	//   ....[2]....
        /*00ac*/ 	.word	0x00000530


	//   ....[3]....
        /*00b0*/ 	.word	0x00000580


	//----- nvinfo : EIATTR_CRS_STACK_SIZE
	.align		4
.L_3869:
        /*00b4*/ 	.byte	0x04, 0x1e
        /*00b6*/ 	.short	(.L_3871 - .L_3870)
.L_3870:
        /*00b8*/ 	.word	0x00000000


	//----- nvinfo : EIATTR_CBANK_PARAM_SIZE
	.align		4
.L_3871:
        /*00bc*/ 	.byte	0x03, 0x19
        /*00be*/ 	.short	0x0030


	//----- nvinfo : EIATTR_PARAM_CBANK
	.align		4
        /*00c0*/ 	.byte	0x04, 0x0a
        /*00c2*/ 	.short	(.L_3873 - .L_3872)
	.align		4
.L_3872:
        /*00c4*/ 	.word	index@(.nv.constant0._ZN43_GLOBAL__N__9ae7fba5_10_SoftMax_cu_9f978f6321softmax_warp_backwardIN3c104HalfES2_fLi1ELb0ELb1EEEvPT0_PKT_S7_iiiPKb)
        /*00c8*/ 	.short	0x0380
        /*00ca*/ 	.short	0x0030


	//----- nvinfo : EIATTR_SW_WAR
	.align		4
.L_3873:
        /*00cc*/ 	.byte	0x04, 0x36
        /*00ce*/ 	.short	(.L_3875 - .L_3874)
.L_3874:
        /*00d0*/ 	.word	0x00000008
.L_3875:


//--------------------- .nv.info._ZN43_GLOBAL__N__9ae7fba5_10_SoftMax_cu_9f978f6321softmax_warp_backwardIN3c104HalfES2_fLi0ELb0ELb1EEEvPT0_PKT_S7_iiiPKb --------------------------
	.section	.nv.info._ZN43_GLOBAL__N__9ae7fba5_10_SoftMax_cu_9f978f6321softmax_warp_backwardIN3c104HalfES2_fLi0ELb0ELb1EEEvPT0_PKT_S7_iiiPKb,"",@"SHT_CUDA_INFO"
	.sectionflags	@""
	.align	4


	//----- nvinfo : EIATTR_CUDA_API_VERSION
	.align		4
        /*0000*/ 	.byte	0x04, 0x37
        /*0002*/ 	.short	(.L_3877 - .L_3876)
.L_3876:
        /*0004*/ 	.word	0x00000082


	//----- nvinfo : EIATTR_KPARAM_INFO
	.align		4
.L_3877:
        /*0008*/ 	.byte	0x04, 0x17
        /*000a*/ 	.short	(.L_3879 - .L_3878)
.L_3878:
        /*000c*/ 	.word	0x00000000
        /*0010*/ 	.short	0x0006
        /*0012*/ 	.short	0x0028
        /*0014*/ 	.byte	0x00, 0xf5, 0x21, 0x00


	//----- nvinfo : EIATTR_KPARAM_INFO
	.align		4
.L_3879:
        /*0018*/ 	.byte	0x04, 0x17
        /*001a*/ 	.short	(.L_3881 - .L_3880)
.L_3880:
        /*001c*/ 	.word	0x00000000
        /*0020*/ 	.short	0x0005
        /*0022*/ 	.short	0x0020
        /*0024*/ 	.byte	0x00, 0xf0, 0x11, 0x00


	//----- nvinfo : EIATTR_KPARAM_INFO
	.align		4
.L_3881:
        /*0028*/ 	.byte	0x04, 0x17
        /*002a*/ 	.short	(.L_3883 - .L_3882)
.L_3882:
        /*002c*/ 	.word	0x00000000
        /*0030*/ 	.short	0x0004
        /*0032*/ 	.short	0x001c
        /*0034*/ 	.byte	0x00, 0xf0, 0x11, 0x00


	//----- nvinfo : EIATTR_KPARAM_INFO
	.align		4
.L_3883:
        /*0038*/ 	.byte	0x04, 0x17
        /*003a*/ 	.short	(.L_3885 - .L_3884)
.L_3884:
        /*003c*/ 	.word	0x00000000
        /*0040*/ 	.short	0x0003
        /*0042*/ 	.short	0x0018
        /*0044*/ 	.byte	0x00, 0xf0, 0x11, 0x00


	//----- nvinfo : EIATTR_KPARAM_INFO
	.align		4
.L_3885:
        /*0048*/ 	.byte	0x04, 0x17
        /*004a*/ 	.short	(.L_3887 - .L_3886)
.L_3886:
        /*004c*/ 	.word	0x00000000
        /*0050*/ 	.short	0x0002
        /*0052*/ 	.short	0x0010
        /*0054*/ 	.byte	0x00, 0xf5, 0x21, 0x00


	//----- nvinfo : EIATTR_KPARAM_INFO
	.align		4
.L_3887:
        /*0058*/ 	.byte	0x04, 0x17
        /*005a*/ 	.short	(.L_3889 - .L_3888)
.L_3888:
        /*005c*/ 	.word	0x00000000
        /*0060*/ 	.short	0x0001
        /*0062*/ 	.short	0x0008
        /*0064*/ 	.byte	0x00, 0xf5, 0x21, 0x00


	//----- nvinfo : EIATTR_KPARAM_INFO
	.align		4
.L_3889:
        /*0068*/ 	.byte	0x04, 0x17
        /*006a*/ 	.short	(.L_3891 - .L_3890)
.L_3890:
        /*006c*/ 	.word	0x00000000
        /*0070*/ 	.short	0x0000
        /*0072*/ 	.short	0x0000
        /*0074*/ 	.byte	0x00, 0xf5, 0x21, 0x00


	//----- nvinfo : EIATTR_SPARSE_MMA_MASK
	.align		4
.L_3891:
        /*0078*/ 	.byte	0x03, 0x50
        /*007a*/ 	.short	0x0000


	//----- nvinfo : EIATTR_MAXREG_COUNT
	.align		4
        /*007c*/ 	.byte	0x03, 0x1b
        /*007e*/ 	.short	0x00ff


	//----- nvinfo : EIATTR_MERCURY_ISA_VERSION
	.align		4
        /*0080*/ 	.byte	0x03, 0x5f
        /*0082*/ 	.short	0x0101


	//----- nvinfo : EIATTR_VRC_CTA_INIT_COUNT
	.align		4
        /*0084*/ 	.byte	0x02, 0x4a
	.zero		1
	.zero		1


	//----- nvinfo : EIATTR_EXIT_INSTR_OFFSETS
	.align		4
        /*0088*/ 	.byte	0x04, 0x1c
        /*008a*/ 	.short	(.L_3893 - .L_3892)


	//   ....[0]....
.L_3892:
        /*008c*/ 	.word	0x000002a0


	//   ....[1]....
        /*0090*/ 	.word	0x000003e0


	//   ....[2]....
        /*0094*/ 	.word	0x00000460


	//   ....[3]....
        /*0098*/ 	.word	0x000004f0


	//----- nvinfo : EIATTR_CBANK_PARAM_SIZE
	.align		4
.L_3893:
        /*009c*/ 	.byte	0x03, 0x19
        /*009e*/ 	.short	0x0030


	//----- nvinfo : EIATTR_PARAM_CBANK
	.align		4
        /*00a0*/ 	.byte	0x04, 0x0a
        /*00a2*/ 	.short	(.L_3895 - .L_3894)
	.align		4
.L_3894:
        /*00a4*/ 	.word	index@(.nv.constant0._ZN43_GLOBAL__N__9ae7fba5_10_SoftMax_cu_9f978f6321softmax_warp_backwardIN3c104HalfES2_fLi0ELb0ELb1EEEvPT0_PKT_S7_iiiPKb)
        /*00a8*/ 	.short	0x0380
        /*00aa*/ 	.short	0x0030


	//----- nvinfo : EIATTR_SW_WAR
	.align		4
.L_3895:
        /*00ac*/ 	.byte	0x04, 0x36
        /*00ae*/ 	.short	(.L_3897 - .L_3896)
.L_3896:
        /*00b0*/ 	.word	0x00000008
.L_3897:


//--------------------- .nv.info._ZN43_GLOBAL__N__9ae7fba5_10_SoftMax_cu_9f978f6321softmax_warp_backwardIfffLi10ELb0ELb1EEEvPT0_PKT_S5_iiiPKb --------------------------
	.section	.nv.info._ZN43_GLOBAL__N__9ae7fba5_10_SoftMax_cu_9f978f6321softmax_warp_backwardIfffLi10ELb0ELb1EEEvPT0_PKT_S5_iiiPKb,"",@"SHT_CUDA_INFO"
	.sectionflags	@""
	.align	4


	//----- nvinfo : EIATTR_CUDA_API_VERSION
	.align		4
        /*0000*/ 	.byte	0x04, 0x37
        /*0002*/ 	.short	(.L_3899 - .L_3898)
.L_3898:
        /*0004*/ 	.word	0x00000082


	//----- nvinfo : EIATTR_KPARAM_INFO
	.align		4
.L_3899:
        /*0008*/ 	.byte	0x04, 0x17
        /*000a*/ 	.short	(.L_3901 - .L_3900)
.L_3900:
        /*000c*/ 	.word	0x00000000
        /*0010*/ 	.short	0x0006
        /*0012*/ 	.short	0x0028
        /*0014*/ 	.byte	0x00, 0xf5, 0x21, 0x00


	//----- nvinfo : EIATTR_KPARAM_INFO
	.align		4
.L_3901:
        /*0018*/ 	.byte	0x04, 0x17
        /*001a*/ 	.short	(.L_3903 - .L_3902)
.L_3902:
        /*001c*/ 	.word	0x00000000
        /*0020*/ 	.short	0x0005
        /*0022*/ 	.short	0x0020
        /*0024*/ 	.byte	0x00, 0xf0, 0x11, 0x00


	//----- nvinfo : EIATTR_KPARAM_INFO
	.align		4
.L_3903:
        /*0028*/ 	.byte	0x04, 0x17
        /*002a*/ 	.short	(.L_3905 - .L_3904)
.L_3904:
        /*002c*/ 	.word	0x00000000
        /*0030*/ 	.short	0x0004
        /*0032*/ 	.short	0x001c
        /*0034*/ 	.byte	0x00, 0xf0, 0x11, 0x00


	//----- nvinfo : EIATTR_KPARAM_INFO
	.align		4
.L_3905:
        /*0038*/ 	.byte	0x04, 0x17
        /*003a*/ 	.short	(.L_3907 - .L_3906)
.L_3906:
        /*003c*/ 	.word	0x00000000
        /*0040*/ 	.short	0x0003
        /*0042*/ 	.short	0x0018
        /*0044*/ 	.byte	0x00, 0xf0, 0x11, 0x00


	//----- nvinfo : EIATTR_KPARAM_INFO
	.align		4
.L_3907:
        /*0048*/ 	.byte	0x04, 0x17
        /*004a*/ 	.short	(.L_3909 - .L_3908)
.L_3908:
        /*004c*/ 	.word	0x00000000
        /*0050*/ 	.short	0x0002
        /*0052*/ 	.short	0x0010
        /*0054*/ 	.byte	0x00, 0xf5, 0x21, 0x00


	//----- nvinfo : EIATTR_KPARAM_INFO
	.align		4
.L_3909:
        /*0058*/ 	.byte	0x04, 0x17
        /*005a*/ 	.short	(.L_3911 - .L_3910)
.L_3910:
        /*005c*/ 	.word	0x00000000
        /*0060*/ 	.short	0x0001
        /*0062*/ 	.short	0x0008
        /*0064*/ 	.byte	0x00, 0xf5, 0x21, 0x00


	//----- nvinfo : EIATTR_KPARAM_INFO
	.align		4
.L_3911:
        /*0068*/ 	.byte	0x04, 0x17
        /*006a*/ 	.short	(.L_3913 - .L_3912)
.L_3912:
        /*006c*/ 	.word	0x00000000
        /*0070*/ 	.short	0x0000
        /*0072*/ 	.short	0x0000
        /*0074*/ 	.byte	0x00, 0xf5, 0x21, 0x00


	//----- nvinfo : EIATTR_SPARSE_MMA_MASK
	.align		4
.L_3913:
        /*0078*/ 	.byte	0x03, 0x50
        /*007a*/ 	.short	0x0000


	//----- nvinfo : EIATTR_MAXREG_COUNT
	.align		4
        /*007c*/ 	.byte	0x03, 0x1b
        /*007e*/ 	.short	0x00ff


	//----- nvinfo : EIATTR_MERCURY_ISA_VERSION
	.align		4
        /*0080*/ 	.byte	0x03, 0x5f
        /*0082*/ 	.short	0x0101


	//----- nvinfo : EIATTR_COOP_GROUP_MASK_REGIDS
	.align		4
        /*0084*/ 	.byte	0x04, 0x29
        /*0086*/ 	.short	(.L_3915 - .L_3914)


	//   ....[0]....
.L_3914:
        /*0088*/ 	.word	0xffffffff


	//   ....[1]....
        /*008c*/ 	.word	0xffffffff


	//   ....[2]....
        /*0090*/ 	.word	0xffffffff


	//   ....[3]....
        /*0094*/ 	.word	0xffffffff


	//   ....[4]....
        /*0098*/ 	.word	0xffffffff


	//----- nvinfo : EIATTR_COOP_GROUP_INSTR_OFFSETS
	.align		4
.L_3915:
        /*009c*/ 	.byte	0x04, 0x28
        /*009e*/ 	.short	(.L_3917 - .L_3916)


	//   ....[0]....
.L_3916:
        /*00a0*/ 	.word	0x000012a0


	//   ....[1]....
        /*00a4*/ 	.word	0x000012c0


	//   ....[2]....
        /*00a8*/ 	.word	0x000012e0


	//   ....[3]....
        /*00ac*/ 	.word	0x00001300


	//   ....[4]....
        /*00b0*/ 	.word	0x00001350


	//----- nvinfo : EIATTR_VRC_CTA_INIT_COUNT
	.align		4
.L_3917:
        /*00b4*/ 	.byte	0x02, 0x4a
	.zero		1
	.zero		1


	//----- nvinfo : EIATTR_EXIT_INSTR_OFFSETS
	.align		4
        /*00b8*/ 	.byte	0x04, 0x1c
        /*00ba*/ 	.short	(.L_3919 - .L_3918)


	//   ....[0]....
.L_3918:
        /*00bc*/ 	.word	0x00001360


	//   ....[1]....
        /*00c0*/ 	.word	0x00002670


	//   ....[2]....
        /*00c4*/ 	.word	0x000026b0


	//   ....[3]....
        /*00c8*/ 	.word	0x000026e0


	//----- nvinfo : EIATTR_CRS_STACK_SIZE
	.align		4
.L_3919:
        /*00cc*/ 	.byte	0x04, 0x1e
        /*00ce*/ 	.short	(.L_3921 - .L_3920)
.L_3920:
        /*00d0*/ 	.word	0x00000000


	//----- nvinfo : EIATTR_CBANK_PARAM_SIZE
	.align		4
.L_3921:
        /*00d4*/ 	.byte	0x03, 0x19
        /*00d6*/ 	.short	0x0030


	//----- nvinfo : EIATTR_PARAM_CBANK
	.align		4
        /*00d8*/ 	.byte	0x04, 0x0a
        /*00da*/ 	.short	(.L_3923 - .L_3922)
	.align		4
.L_3922:
        /*00dc*/ 	.word	index@(.nv.constant0._ZN43_GLOBAL__N__9ae7fba5_10_SoftMax_cu_9f978f6321softmax_warp_backwardIfffLi10ELb0ELb1EEEvPT0_PKT_S5_iiiPKb)
        /*00e0*/ 	.short	0x0380
        /*00e2*/ 	.short	0x0030


	//----- nvinfo : EIATTR_SW_WAR
	.align		4
.L_3923:
        /*00e4*/ 	.byte	0x04, 0x36
        /*00e6*/ 	.short	(.L_3925 - .L_3924)
.L_3924:
        /*00e8*/ 	.word	0x00000008
.L_3925:


//--------------------- .nv.info._ZN43_GLOBAL__N__9ae7fba5_10_SoftMax_cu_9f978f6321softmax_warp_backwardIfffLi9ELb0ELb1EEEvPT0_PKT_S5_iiiPKb --------------------------
	.section	.nv.info._ZN43_GLOBAL__N__9ae7fba5_10_SoftMax_cu_9f978f6321softmax_warp_backwardIfffLi9ELb0ELb1EEEvPT0_PKT_S5_iiiPKb,"",@"SHT_CUDA_INFO"
	.sectionflags	@""
	.align	4


	//----- nvinfo : EIATTR_CUDA_API_VERSION
	.align		4
        /*0000*/ 	.byte	0x04, 0x37
        /*0002*/ 	.short	(.L_3927 - .L_3926)
.L_3926:
        /*0004*/ 	.word	0x00000082


	//----- nvinfo : EIATTR_KPARAM_INFO
	.align		4
.L_3927:
        /*0008*/ 	.byte	0x04, 0x17
        /*000a*/ 	.short	(.L_3929 - .L_3928)
.L_3928:
        /*000c*/ 	.word	0x00000000
        /*0010*/ 	.short	0x0006
        /*0012*/ 	.short	0x0028
        /*0014*/ 	.byte	0x00, 0xf5, 0x21, 0x00


	//----- nvinfo : EIATTR_KPARAM_INFO
	.align		4
.L_3929:
        /*0018*/ 	.byte	0x04, 0x17
        /*001a*/ 	.short	(.L_3931 - .L_3930)
.L_3930:
        /*001c*/ 	.word	0x00000000
        /*0020*/ 	.short	0x0005
        /*0022*/ 	.short	0x0020
        /*0024*/ 	.byte	0x00, 0xf0, 0x11, 0x00


	//----- nvinfo : EIATTR_KPARAM_INFO
	.align		4
.L_3931:
        /*0028*/ 	.byte	0x04, 0x17
        /*002a*/ 	.short	(.L_3933 - .L_3932)
.L_3932:
        /*002c*/ 	.word	0x00000000
        /*0030*/ 	.short	0x0004
        /*0032*/ 	.short	0x001c
        /*0034*/ 	.byte	0x00, 0xf0, 0x11, 0x00


	//----- nvinfo : EIATTR_KPARAM_INFO
	.align		4
.L_3933:
        /*0038*/ 	.byte	0x04, 0x17
        /*003a*/ 	.short	(.L_3935 - .L_3934)
.L_3934:
        /*003c*/ 	.word	0x00000000
        /*0040*/ 	.short	0x0003
        /*0042*/ 	.short	0x0018
        /*0044*/ 	.byte	0x00, 0xf0, 0x11, 0x00


	//----- nvinfo : EIATTR_KPARAM_INFO
	.align		4
.L_3935:
        /*0048*/ 	.byte	0x04, 0x17
        /*004a*/ 	.short	(.L_3937 - .L_3936)
.L_3936:
        /*004c*/ 	.word	0x00000000
        /*0050*/ 	.short	0x0002
        /*0052*/ 	.short	0x0010
        /*0054*/ 	.byte	0x00, 0xf5, 0x21, 0x00


	//----- nvinfo : EIATTR_KPARAM_INFO
	.align		4
.L_3937:
        /*0058*/ 	.byte	0x04, 0x17
        /*005a*/ 	.short	(.L_3939 - .L_3938)
.L_3938:
        /*005c*/ 	.word	0x00000000
        /*0060*/ 	.short	0x0001
        /*0062*/ 	.short	0x0008
        /*0064*/ 	.byte	0x00, 0xf5, 0x21, 0x00


	//----- nvinfo : EIATTR_KPARAM_INFO
	.align		4
.L_3939:
        /*0068*/ 	.byte	0x04, 0x17
        /*006a*/ 	.short	(.L_3941 - .L_3940)
.L_3940:
        /*006c*/ 	.word	0x00000000
        /*0070*/ 	.short	0x0000
        /*0072*/ 	.short	0x0000
        /*0074*/ 	.byte	0x00, 0xf5, 0x21, 0x00


	//----- nvinfo : EIATTR_SPARSE_MMA_MASK
	.align		4
.L_3941:
        /*0078*/ 	.byte	0x03, 0x50
        /*007a*/ 	.short	0x0000


	//----- nvinfo : EIATTR_MAXREG_COUNT
	.align		4
        /*007c*/ 	.byte	0x03, 0x1b
        /*007e*/ 	.short	0x00ff


	//----- nvinfo : EIATTR_MERCURY_ISA_VERSION
	.align		4
        /*0080*/ 	.byte	0x03, 0x5f
        /*0082*/ 	.short	0x0101


	//----- nvinfo : EIATTR_COOP_GROUP_MASK_REGIDS
	.align		4
        /*0084*/ 	.byte	0x04, 0x29
        /*0086*/ 	.short	(.L_3943 - .L_3942)


	//   ....[0]....
.L_3942:
        /*0088*/ 	.word	0xffffffff


	//   ....[1]....
        /*008c*/ 	.word	0xffffffff


	//   ....[2]....
        /*0090*/ 	.word	0xffffffff


	//   ....[3]....
        /*0094*/ 	.word	0xffffffff


	//   ....[4]....
        /*0098*/ 	.word	0xffffffff


	//----- nvinfo : EIATTR_COOP_GROUP_INSTR_OFFSETS
	.align		4
.L_3943:
        /*009c*/ 	.byte	0x04, 0x28
        /*009e*/ 	.short	(.L_3945 - .L_3944)


	//   ....[0]....
.L_3944:
        /*00a0*/ 	.word	0x000009c0


	//   ....[1]....
        /*00a4*/ 	.word	0x000009e0


	//   ....[2]....
        /*00a8*/ 	.word	0x00000a00


	//   ....[3]....
        /*00ac*/ 	.word	0x00000aa0


	//   ....[4]....
        /*00b0*/ 	.word	0x00000ac0


	//----- nvinfo : EIATTR_VRC_CTA_INIT_COUNT
	.align		4
.L_3945:
        /*00b4*/ 	.byte	0x02, 0x4a
	.zero		1
	.zero		1


	//----- nvinfo : EIATTR_EXIT_INSTR_OFFSETS
	.align		4
        /*00b8*/ 	.byte	0x04, 0x1c
        /*00ba*/ 	.short	(.L_3947 - .L_3946)


	//   ....[0]....
.L_3946:
        /*00bc*/ 	.word	0x00000ad0


	//   ....[1]....
        /*00c0*/ 	.word	0x00001450


	//   ....[2]....
        /*00c4*/ 	.word	0x00001490


	//   ....[3]....
        /*00c8*/ 	.word	0x000014c0


	//----- nvinfo : EIATTR_CRS_STACK_SIZE
	.align		4
.L_3947:
        /*00cc*/ 	.byte	0x04, 0x1e
        /*00ce*/ 	.short	(.L_3949 - .L_3948)
.L_3948:
        /*00d0*/ 	.word	0x00000000


	//----- nvinfo : EIATTR_CBANK_PARAM_SIZE
	.align		4
.L_3949:
        /*00d4*/ 	.byte	0x03, 0x19
        /*00d6*/ 	.short	0x0030


	//----- nvinfo : EIATTR_PARAM_CBANK
	.align		4
        /*00d8*/ 	.byte	0x04, 0x0a
        /*00da*/ 	.short	(.L_3951 - .L_3950)
	.align		4
.L_3950:
        /*00dc*/ 	.word	index@(.nv.constant0._ZN43_GLOBAL__N__9ae7fba5_10_SoftMax_cu_9f978f6321softmax_warp_backwardIfffLi9ELb0ELb1EEEvPT0_PKT_S5_iiiPKb)
        /*00e0*/ 	.short	0x0380
        /*00e2*/ 	.short	0x0030


	//----- nvinfo : EIATTR_SW_WAR
	.align		4
.L_3951:
        /*00e4*/ 	.byte	0x04, 0x36
        /*00e6*/ 	.short	(.L_3953 - .L_3952)
.L_3952:
        /*00e8*/ 	.word	0x00000008
.L_3953:


//--------------------- .nv.info._ZN43_GLOBAL__N__9ae7fba5_10_SoftMax_cu_9f978f6321softmax_warp_backwardIfffLi8ELb0ELb1EEEvPT0_PKT_S5_iiiPKb --------------------------
	.section	.nv.info._ZN43_GLOBAL__N__9ae7fba5_10_SoftMax_cu_9f978f6321softmax_warp_backwardIfffLi8ELb0ELb1EEEvPT0_PKT_S5_iiiPKb,"",@"SHT_CUDA_INFO"
	.sectionflags	@""
	.align	4


	//----- nvinfo : EIATTR_CUDA_API_VERSION
	.align		4
        /*0000*/ 	.byte	0x04, 0x37
        /*0002*/ 	.short	(.L_3955 - .L_3954)
.L_3954:
        /*0004*/ 	.word	0x00000082


	//----- nvinfo : EIATTR_KPARAM_INFO
	.align		4
.L_3955:
        /*0008*/ 	.byte	0x04, 0x17
        /*000a*/ 	.short	(.L_3957 - .L_3956)
.L_3956:
        /*000c*/ 	.word	0x00000000
        /*0010*/ 	.short	0x0006
        /*0012*/ 	.short	0x0028
        /*0014*/ 	.byte	0x00, 0xf5, 0x21, 0x00


	//----- nvinfo : EIATTR_KPARAM_INFO
	.align		4
.L_3957:
        /*0018*/ 	.byte	0x04, 0x17
        /*001a*/ 	.short	(.L_3959 - .L_3958)
.L_3958:
        /*001c*/ 	.word	0x00000000
        /*0020*/ 	.short	0x0005
        /*0022*/ 	.short	0x0020
        /*0024*/ 	.byte	0x00, 0xf0, 0x11, 0x00


	//----- nvinfo : EIATTR_KPARAM_INFO
	.align		4
.L_3959:
        /*0028*/ 	.byte	0x04, 0x17
        /*002a*/ 	.short	(.L_3961 - .L_3960)
.L_3960:
        /*002c*/ 	.word	0x00000000
        /*0030*/ 	.short	0x0004
        /*0032*/ 	.short	0x001c
        /*0034*/ 	.byte	0x00, 0xf0, 0x11, 0x00


	//----- nvinfo : EIATTR_KPARAM_INFO
	.align		4
.L_3961:
        /*0038*/ 	.byte	0x04, 0x17
        /*003a*/ 	.short	(.L_3963 - .L_3962)
.L_3962:
        /*003c*/ 	.word	0x00000000
        /*0040*/ 	.short	0x0003
        /*0042*/ 	.short	0x0018
        /*0044*/ 	.byte	0x00, 0xf0, 0x11, 0x00


	//----- nvinfo : EIATTR_KPARAM_INFO
	.align		4
.L_3963:
        /*0048*/ 	.byte	0x04, 0x17
        /*004a*/ 	.short	(.L_3965 - .L_3964)
.L_3964:
        /*004c*/ 	.word	0x00000000
        /*0050*/ 	.short	0x0002
        /*0052*/ 	.short	0x0010
        /*0054*/ 	.byte	0x00, 0xf5, 0x21, 0x00


	//----- nvinfo : EIATTR_KPARAM_INFO
	.align		4
.L_3965:
        /*0058*/ 	.byte	0x04, 0x17
        /*005a*/ 	.short	(.L_3967 - .L_3966)
.L_3966:
        /*005c*/ 	.word	0x00000000
        /*0060*/ 	.short	0x0001
        /*0062*/ 	.short	0x0008
        /*0064*/ 	.byte	0x00, 0xf5, 0x21, 0x00


	//----- nvinfo : EIATTR_KPARAM_INFO
	.align		4
.L_3967:
        /*0068*/ 	.byte	0x04, 0x17
        /*006a*/ 	.short	(.L_3969 - .L_3968)
.L_3968:
        /*006c*/ 	.word	0x00000000
        /*0070*/ 	.short	0x0000
        /*0072*/ 	.short	0x0000
        /*0074*/ 	.byte	0x00, 0xf5, 0x21, 0x00


	//----- nvinfo : EIATTR_SPARSE_MMA_MASK
	.align		4
.L_3969:
        /*0078*/ 	.byte	0x03, 0x50
        /*007a*/ 	.short	0x0000


	//----- nvinfo : EIATTR_MAXREG_COUNT
	.align		4
        /*007c*/ 	.byte	0x03, 0x1b
        /*007e*/ 	.short	0x00ff


	//----- nvinfo : EIATTR_MERCURY_ISA_VERSION
	.align		4
        /*0080*/ 	.byte	0x03, 0x5f
        /*0082*/ 	.short	0x0101


	//----- nvinfo : EIATTR_COOP_GROUP_MASK_REGIDS
	.align		4
        /*0084*/ 	.byte	0x04, 0x29
        /*0086*/ 	.short	(.L_3971 - .L_3970)


	//   ....[0]....
.L_3970:
        /*0088*/ 	.word	0xffffffff


	//   ....[1]....
        /*008c*/ 	.word	0xffffffff


	//   ....[2]....
        /*0090*/ 	.word	0xffffffff


	//   ....[3]....
        /*0094*/ 	.word	0xffffffff


	//   ....[4]....
        /*0098*/ 	.word	0xffffffff


	//----- nvinfo : EIATTR_COOP_GROUP_INSTR_OFFSETS
	.align		4
.L_3971:
        /*009c*/ 	.byte	0x04, 0x28
        /*009e*/ 	.short	(.L_3973 - .L_3972)


	//   ....[0]....
.L_3972:
        /*00a0*/ 	.word	0x000005e0


	//   ....[1]....
        /*00a4*/ 	.word	0x00000600


	//   ....[2]....
        /*00a8*/ 	.word	0x00000620


	//   ....[3]....
        /*00ac*/ 	.word	0x00000660


	//   ....[4]....
        /*00b0*/ 	.word	0x00000690


	//----- nvinfo : EIATTR_VRC_CTA_INIT_COUNT
	.align		4
.L_3973:
        /*00b4*/ 	.byte	0x02, 0x4a
	.zero		1
	.zero		1


	//----- nvinfo : EIATTR_EXIT_INSTR_OFFSETS
	.align		4
        /*00b8*/ 	.byte	0x04, 0x1c
        /*00ba*/ 	.short	(.L_3975 - .L_3974)


	//   ....[0]....
.L_3974:
        /*00bc*/ 	.word	0x000006b0


	//   ....[1]....
        /*00c0*/ 	.word	0x00000ab0


	//   ....[2]....
        /*00c4*/ 	.word	0x00000af0


	//   ....[3]....
        /*00c8*/ 	.word	0x00000b20


	//----- nvinfo : EIATTR_CRS_STACK_SIZE
	.align		4
.L_3975:
        /*00cc*/ 	.byte	0x04, 0x1e
        /*00ce*/ 	.short	(.L_3977 - .L_3976)
.L_3976:
        /*00d0*/ 	.word	0x00000000


	//----- nvinfo : EIATTR_CBANK_PARAM_SIZE
	.align		4
.L_3977:
        /*00d4*/ 	.byte	0x03, 0x19
        /*00d6*/ 	.short	0x0030


	//----- nvinfo : EIATTR_PARAM_CBANK
	.align		4
        /*00d8*/ 	.byte	0x04, 0x0a
        /*00da*/ 	.short	(.L_3979 - .L_3978)
	.align		4
.L_3978:
        /*00dc*/ 	.word	index@(.nv.constant0._ZN43_GLOBAL__N__9ae7fba5_10_SoftMax_cu_9f978f6321softmax_warp_backwardIfffLi8ELb0ELb1EEEvPT0_PKT_S5_iiiPKb)
        /*00e0*/ 	.short	0x0380
        /*00e2*/ 	.short	0x0030


	//----- nvinfo : EIATTR_SW_WAR
	.align		4
.L_3979:
        /*00e4*/ 	.byte	0x04, 0x36
        /*00e6*/ 	.short	(.L_3981 - .L_3980)
.L_3980:
        /*00e8*/ 	.word	0x00000008
.L_3981:


//--------------------- .nv.info._ZN43_GLOBAL__N__9ae7fba5_10_SoftMax_cu_9f978f6321softmax_warp_backwardIfffLi7ELb0ELb1EEEvPT0_PKT_S5_iiiPKb --------------------------
	.section	.nv.info._ZN43_GLOBAL__N__9ae7fba5_10_SoftMax_cu_9f978f6321softmax_warp_backwardIfffLi7ELb0ELb1EEEvPT0_PKT_S5_iiiPKb,"",@"SHT_CUDA_INFO"
	.sectionflags	@""
	.align	4


	//----- nvinfo : EIATTR_CUDA_API_VERSION
	.align		4
        /*0000*/ 	.byte	0x04, 0x37
        /*0002*/ 	.short	(.L_3983 - .L_3982)
.L_3982:
        /*0004*/ 	.word	0x00000082


	//----- nvinfo : EIATTR_KPARAM_INFO
	.align		4
.L_3983:
        /*0008*/ 	.byte	0x04, 0x17
        /*000a*/ 	.short	(.L_3985 - .L_3984)
.L_3984:
        /*000c*/ 	.word	0x00000000
        /*0010*/ 	.short	0x0006
        /*0012*/ 	.short	0x0028
        /*0014*/ 	.byte	0x00, 0xf5, 0x21, 0x00


	//----- nvinfo : EIATTR_KPARAM_INFO
	.align		4
.L_3985:
        /*0018*/ 	.byte	0x04, 0x17
        /*001a*/ 	.short	(.L_3987 - .L_3986)
.L_3986:
        /*001c*/ 	.word	0x00000000
        /*0020*/ 	.short	0x0005
        /*0022*/ 	.short	0x0020
        /*0024*/ 	.byte	0x00, 0xf0, 0x11, 0x00


	//----- nvinfo : EIATTR_KPARAM_INFO
	.align		4
.L_3987:
        /*0028*/ 	.byte	0x04, 0x17
        /*002a*/ 	.short	(.L_3989 - .L_3988)
.L_3988:
        /*002c*/ 	.word	0x00000000
        /*0030*/ 	.short	0x0004
        /*0032*/ 	.short	0x001c
        /*0034*/ 	.byte	0x00, 0xf0, 0x11, 0x00


	//----- nvinfo : EIATTR_KPARAM_INFO
	.align		4
.L_3989:
        /*0038*/ 	.byte	0x04, 0x17
        /*003a*/ 	.short	(.L_3991 - .L_3990)
.L_3990:
        /*003c*/ 	.word	0x00000000
        /*0040*/ 	.short	0x0003
        /*0042*/ 	.short	0x0018
        /*0044*/ 	.byte	0x00, 0xf0, 0x11, 0x00


	//----- nvinfo : EIATTR_KPARAM_INFO
	.align		4
.L_3991:
        /*0048*/ 	.byte	0x04, 0x17
        /*004a*/ 	.short	(.L_3993 - .L_3992)
.L_3992:
        /*004c*/ 	.word	0x00000000
        /*0050*/ 	.short	0x0002
        /*0052*/ 	.short	0x0010
        /*0054*/ 	.byte	0x00, 0xf5, 0x21, 0x00


	//----- nvinfo : EIATTR_KPARAM_INFO
	.align		4
.L_3993:
        /*0058*/ 	.byte	0x04, 0x17
        /*005a*/ 	.short	(.L_3995 - .L_3994)
.L_3994:
        /*005c*/ 	.word	0x00000000
        /*0060*/ 	.short	0x0001
        /*0062*/ 	.short	0x0008
        /*0064*/ 	.byte	0x00, 0xf5, 0x21, 0x00


	//----- nvinfo : EIATTR_KPARAM_INFO
	.align		4
.L_3995:
        /*0068*/ 	.byte	0x04, 0x17
        /*006a*/ 	.short	(.L_3997 - .L_3996)
.L_3996:
        /*006c*/ 	.word	0x00000000
        /*0070*/ 	.short	0x0000
        /*0072*/ 	.short	0x0000
        /*0074*/ 	.byte	0x00, 0xf5, 0x21, 0x00


	//----- nvinfo : EIATTR_SPARSE_MMA_MASK
	.align		4
.L_3997:
        /*0078*/ 	.byte	0x03, 0x50
        /*007a*/ 	.short	0x0000


	//----- nvinfo : EIATTR_MAXREG_COUNT
	.align		4
        /*007c*/ 	.byte	0x03, 0x1b
        /*007e*/ 	.short	0x00ff


	//----- nvinfo : EIATTR_MERCURY_ISA_VERSION
	.align		4
        /*0080*/ 	.byte	0x03, 0x5f
        /*0082*/ 	.short	0x0101


	//----- nvinfo : EIATTR_COOP_GROUP_MASK_REGIDS
	.align		4
        /*0084*/ 	.byte	0x04, 0x29
        /*0086*/ 	.short	(.L_3999 - .L_3998)


	//   ....[0]....
.L_3998:
        /*0088*/ 	.word	0xffffffff


	//   ....[1]....
        /*008c*/ 	.word	0xffffffff


	//   ....[2]....
        /*0090*/ 	.word	0xffffffff


	//   ....[3]....
        /*0094*/ 	.word	0xffffffff


	//   ....[4]....
        /*0098*/ 	.word	0xffffffff


	//   ....[5]....
        /*009c*/ 	.word	0xffffffff


	//   ....[6]....
        /*00a0*/ 	.word	0xffffffff


	//   ....[7]....
        /*00a4*/ 	.word	0xffffffff


	//   ....[8]....
        /*00a8*/ 	.word	0xffffffff


	//   ....[9]....
        /*00ac*/ 	.word	0xffffffff


	//----- nvinfo : EIATTR_COOP_GROUP_INSTR_OFFSETS
	.align		4
.L_3999:
        /*00b0*/ 	.byte	0x04, 0x28
        /*00b2*/ 	.short	(.L_4001 - .L_4000)


	//   ....[0]....
.L_4000:
        /*00b4*/ 	.word	0x00000570


	//   ....[1]....
        /*00b8*/ 	.word	0x00000590


	//   ....[2]....
        /*00bc*/ 	.word	0x00000610


	//   ....[3]....
        /*00c0*/ 	.word	0x00000630


	//   ....[4]....
        /*00c4*/ 	.word	0x00000650


	//   ....[5]....
        /*00c8*/ 	.word	0x00000670


	//   ....[6]....
        /*00cc*/ 	.word	0x00000690


	//   ....[7]....
        /*00d0*/ 	.word	0x000006a0


	//   ....[8]....
        /*00d4*/ 	.word	0x000006d0


	//   ....[9]....
        /*00d8*/ 	.word	0x000006f0


	//----- nvinfo : EIATTR_VRC_CTA_INIT_COUNT
	.align		4
.L_4001:
        /*00dc*/ 	.byte	0x02, 0x4a
	.zero		1
	.zero		1


	//----- nvinfo : EIATTR_EXIT_INSTR_OFFSETS
	.align		4
        /*00e0*/ 	.byte	0x04, 0x1c
        /*00e2*/ 	.short	(.L_4003 - .L_4002)


	//   ....[0]....
.L_4002:
        /*00e4*/ 	.word	0x00000740


	//   ....[1]....
        /*00e8*/ 	.word	0x000009a0


	//   ....[2]....
        /*00ec*/ 	.word	0x00000b40


	//   ....[3]....
        /*00f0*/ 	.word	0x00000b80


	//   ....[4]....
        /*00f4*/ 	.word	0x00000bb0


	//----- nvinfo : EIATTR_CRS_STACK_SIZE
	.align		4
.L_4003:
        /*00f8*/ 	.byte	0x04, 0x1e
        /*00fa*/ 	.short	(.L_4005 - .L_4004)
.L_4004:
        /*00fc*/ 	.word	0x00000000


	//----- nvinfo : EIATTR_CBANK_PARAM_SIZE
	.align		4
.L_4005:
        /*0100*/ 	.byte	0x03, 0x19
        /*0102*/ 	.short	0x0030


	//----- nvinfo : EIATTR_PARAM_CBANK
	.align		4
        /*0104*/ 	.byte	0x04, 0x0a
        /*0106*/ 	.short	(.L_4007 - .L_4006)
	.align		4
.L_4006:
        /*0108*/ 	.word	index@(.nv.constant0._ZN43_GLOBAL__N__9ae7fba5_10_SoftMax_cu_9f978f6321softmax_warp_backwardIfffLi7ELb0ELb1EEEvPT0_PKT_S5_iiiPKb)
        /*010c*/ 	.short	0x0380
        /*010e*/ 	.short	0x0030


	//----- nvinfo : EIATTR_SW_WAR
	.align		4
.L_4007:
        /*0110*/ 	.byte	0x04, 0x36
        /*0112*/ 	.short	(.L_4009 - .L_4008)
.L_4008:
        /*0114*/ 	.word	0x00000008
.L_4009:


//--------------------- .nv.info._ZN43_GLOBAL__N__9ae7fba5_10_SoftMax_cu_9f978f6321softmax_warp_backwardIfffLi6ELb0ELb1EEEvPT0_PKT_S5_iiiPKb --------------------------
	.section	.nv.info._ZN43_GLOBAL__N__9ae7fba5_10_SoftMax_cu_9f978f6321softmax_warp_backwardIfffLi6ELb0ELb1EEEvPT0_PKT_S5_iiiPKb,"",@"SHT_CUDA_INFO"
	.sectionflags	@""
	.align	4


	//----- nvinfo : EIATTR_CUDA_API_VERSION
	.align		4
        /*0000*/ 	.byte	0x04, 0x37
        /*0002*/ 	.short	(.L_4011 - .L_4010)
.L_4010:
        /*0004*/ 	.word	0x00000082


	//----- nvinfo : EIATTR_KPARAM_INFO
	.align		4
.L_4011:
        /*0008*/ 	.byte	0x04, 0x17
        /*000a*/ 	.short	(.L_4013 - .L_4012)
.L_4012:
        /*000c*/ 	.word	0x00000000
        /*0010*/ 	.short	0x0006
        /*0012*/ 	.short	0x0028
        /*0014*/ 	.byte	0x00, 0xf5, 0x21, 0x00


	//----- nvinfo : EIATTR_KPARAM_INFO
	.align		4
.L_4013:
        /*0018*/ 	.byte	0x04, 0x17
        /*001a*/ 	.short	(.L_4015 - .L_4014)
.L_4014:
        /*001c*/ 	.word	0x00000000
        /*0020*/ 	.short	0x0005
        /*0022*/ 	.short	0x0020
        /*0024*/ 	.byte	0x00, 0xf0, 0x11, 0x00


	//----- nvinfo : EIATTR_KPARAM_INFO
	.align		4
.L_4015:
        /*0028*/ 	.byte	0x04, 0x17
        /*002a*/ 	.short	(.L_4017 - .L_4016)
.L_4016:
        /*002c*/ 	.word	0x00000000
        /*0030*/ 	.short	0x0004
        /*0032*/ 	.short	0x001c
        /*0034*/ 	.byte	0x00, 0xf0, 0x11, 0x00


	//----- nvinfo : EIATTR_KPARAM_INFO
	.align		4
.L_4017:
        /*0038*/ 	.byte	0x04, 0x17
        /*003a*/ 	.short	(.L_4019 - .L_4018)
.L_4018:
        /*003c*/ 	.word	0x00000000
        /*0040*/ 	.short	0x0003
        /*0042*/ 	.short	0x0018
        /*0044*/ 	.byte	0x00, 0xf0, 0x11, 0x00


	//----- nvinfo : EIATTR_KPARAM_INFO
	.align		4
.L_4019:
        /*0048*/ 	.byte	0x04, 0x17
        /*004a*/ 	.short	(.L_4021 - .L_4020)
.L_4020:
        /*004c*/ 	.word	0x00000000
        /*0050*/ 	.short	0x0002
        /*0052*/ 	.short	0x0010
        /*0054*/ 	.byte	0x00, 0xf5, 0x21, 0x00


	//----- nvinfo : EIATTR_KPARAM_INFO
	.align		4
.L_4021:
        /*0058*/ 	.byte	0x04, 0x17
        /*005a*/ 	.short	(.L_4023 - .L_4022)
.L_4022:
        /*005c*/ 	.word	0x00000000
        /*0060*/ 	.short	0x0001
        /*0062*/ 	.short	0x0008
        /*0064*/ 	.byte	0x00, 0xf5, 0x21, 0x00


	//----- nvinfo : EIATTR_KPARAM_INFO
	.align		4
.L_4023:
        /*0068*/ 	.byte	0x04, 0x17
        /*006a*/ 	.short	(.L_4025 - .L_4024)
.L_4024:
        /*006c*/ 	.word	0x00000000
        /*0070*/ 	.short	0x0000
        /*0072*/ 	.short	0x0000
        /*0074*/ 	.byte	0x00, 0xf5, 0x21, 0x00


	//----- nvinfo : EIATTR_SPARSE_MMA_MASK
	.align		4
.L_4025:
        /*0078*/ 	.byte	0x03, 0x50
        /*007a*/ 	.short	0x0000


	//----- nvinfo : EIATTR_MAXREG_COUNT
	.align		4
        /*007c*/ 	.byte	0x03, 0x1b
        /*007e*/ 	.short	0x00ff


	//----- nvinfo : EIATTR_MERCURY_ISA_VERSION
	.align		4
        /*0080*/ 	.byte	0x03, 0x5f
        /*0082*/ 	.short	0x0101


	//----- nvinfo : EIATTR_COOP_GROUP_MASK_REGIDS
	.align		4
        /*0084*/ 	.byte	0x04, 0x29
        /*0086*/ 	.short	(.L_4027 - .L_4026)


	//   ....[0]....
.L_4026:
        /*0088*/ 	.word	0xffffffff


	//   ....[1]....
        /*008c*/ 	.word	0xffffffff


	//   ....[2]....
        /*0090*/ 	.word	0xffffffff


	//   ....[3]....
        /*0094*/ 	.word	0xffffffff


	//   ....[4]....
        /*0098*/ 	.word	0xffffffff


	//   ....[5]....
        /*009c*/ 	.word	0xffffffff


	//   ....[6]....
        /*00a0*/ 	.word	0xffffffff


	//   ....[7]....
        /*00a4*/ 	.word	0xffffffff


	//   ....[8]....
        /*00a8*/ 	.word	0xffffffff


	//   ....[9]....
        /*00ac*/ 	.word	0xffffffff


	//----- nvinfo : EIATTR_COOP_GROUP_INSTR_OFFSETS
	.align		4
.L_4027:
        /*00b0*/ 	.byte	0x04, 0x28
        /*00b2*/ 	.short	(.L_4029 - .L_4028)


	//   ....[0]....
.L_4028:
        /*00b4*/ 	.word	0x00000320


	//   ....[1]....
        /*00b8*/ 	.word	0x00000340


	//   ....[2]....
        /*00bc*/ 	.word	0x00000360


	//   ....[3]....
        /*00c0*/ 	.word	0x00000380


	//   ....[4]....
        /*00c4*/ 	.word	0x000003c0


	//   ....[5]....
        /*00c8*/ 	.word	0x000003e0


	//   ....[6]....
        /*00cc*/ 	.word	0x00000410


	//   ....[7]....
        /*00d0*/ 	.word	0x000004d0


	//   ....[8]....
        /*00d4*/ 	.word	0x000004f0


	//   ....[9]....
        /*00d8*/ 	.word	0x00000520


	//----- nvinfo : EIATTR_VRC_CTA_INIT_COUNT
	.align		4
.L_4029:
        /*00dc*/ 	.byte	0x02, 0x4a
	.zero		1
	.zero		1


	//----- nvinfo : EIATTR_EXIT_INSTR_OFFSETS
	.align		4
        /*00e0*/ 	.byte	0x04, 0x1c
        /*00e2*/ 	.short	(.L_4031 - .L_4030)


	//   ....[0]....
.L_4030:
        /*00e4*/ 	.word	0x00000530


	//   ....[1]....
        /*00e8*/ 	.word	0x00000660


	//   ....[2]....
        /*00ec*/ 	.word	0x00000700


	//   ....[3]....
        /*00f0*/ 	.word	0x00000740


	//   ....[4]....
        /*00f4*/ 	.word	0x00000770


	//----- nvinfo : EIATTR_CRS_STACK_SIZE
	.align		4
.L_4031:
        /*00f8*/ 	.byte	0x04, 0x1e
        /*00fa*/ 	.short	(.L_4033 - .L_4032)
.L_4032:
        /*00fc*/ 	.word	0x00000000


	//----- nvinfo : EIATTR_CBANK_PARAM_SIZE
	.align		4
.L_4033:
        /*0100*/ 	.byte	0x03, 0x19
        /*0102*/ 	.short	0x0030


	//----- nvinfo : EIATTR_PARAM_CBANK
	.align		4
        /*0104*/ 	.byte	0x04, 0x0a
        /*0106*/ 	.short	(.L_4035 - .L_4034)
	.align		4
.L_4034:
        /*0108*/ 	.word	index@(.nv.constant0._ZN43_GLOBAL__N__9ae7fba5_10_SoftMax_cu_9f978f6321softmax_warp_backwardIfffLi6ELb0ELb1EEEvPT0_PKT_S5_iiiPKb)
        /*010c*/ 	.short	0x0380
        /*010e*/ 	.short	0x0030


	//----- nvinfo : EIATTR_SW_WAR
	.align		4
.L_4035:
        /*0110*/ 	.byte	0x04, 0x36
        /*0112*/ 	.short	(.L_4037 - .L_4036)
.L_4036:
        /*0114*/ 	.word	0x00000008
.L_4037:


//--------------------- .nv.info._ZN43_GLOBAL__N__9ae7fba5_10_SoftMax_cu_9f978f6321softmax_warp_backwardIfffLi5ELb0ELb1EEEvPT0_PKT_S5_iiiPKb --------------------------
	.section	.nv.info._ZN43_GLOBAL__N__9ae7fba5_10_SoftMax_cu_9f978f6321softmax_warp_backwardIfffLi5ELb0ELb1EEEvPT0_PKT_S5_iiiPKb,"",@"SHT_CUDA_INFO"
	.sectionflags	@""
	.align	4


	//----- nvinfo : EIATTR_CUDA_API_VERSION
	.align		4
        /*0000*/ 	.byte	0x04, 0x37
        /*0002*/ 	.short	(.L_4039 - .L_4038)
.L_4038:
        /*0004*/ 	.word	0x00000082


	//----- nvinfo : EIATTR_KPARAM_INFO
	.align		4
.L_4039:
        /*0008*/ 	.byte	0x04, 0x17
        /*000a*/ 	.short	(.L_4041 - .L_4040)
.L_4040:
        /*000c*/ 	.word	0x00000000
        /*0010*/ 	.short	0x0006
        /*0012*/ 	.short	0x0028
        /*0014*/ 	.byte	0x00, 0xf5, 0x21, 0x00


	//----- nvinfo : EIATTR_KPARAM_INFO
	.align		4
.L_4041:
        /*0018*/ 	.byte	0x04, 0x17
        /*001a*/ 	.short	(.L_4043 - .L_4042)
.L_4042:
        /*001c*/ 	.word	0x00000000
        /*0020*/ 	.short	0x0005
        /*0022*/ 	.short	0x0020
        /*0024*/ 	.byte	0x00, 0xf0, 0x11, 0x00


	//----- nvinfo : EIATTR_KPARAM_INFO
	.align		4
.L_4043:
        /*0028*/ 	.byte	0x04, 0x17
        /*002a*/ 	.short	(.L_4045 - .L_4044)
.L_4044:
        /*002c*/ 	.word	0x00000000
        /*0030*/ 	.short	0x0004
        /*0032*/ 	.short	0x001c
        /*0034*/ 	.byte	0x00, 0xf0, 0x11, 0x00


	//----- nvinfo : EIATTR_KPARAM_INFO
	.align		4
.L_4045:
        /*0038*/ 	.byte	0x04, 0x17
        /*003a*/ 	.short	(.L_4047 - .L_4046)
.L_4046:
        /*003c*/ 	.word	0x00000000
        /*0040*/ 	.short	0x0003
        /*0042*/ 	.short	0x0018
        /*0044*/ 	.byte	0x00, 0xf0, 0x11, 0x00


	//----- nvinfo : EIATTR_KPARAM_INFO
	.align		4
.L_4047:
        /*0048*/ 	.byte	0x04, 0x17
        /*004a*/ 	.short	(.L_4049 - .L_4048)
.L_4048:
        /*004c*/ 	.word	0x00000000
        /*0050*/ 	.short	0x0002
        /*0052*/ 	.short	0x0010
        /*0054*/ 	.byte	0x00, 0xf5, 0x21, 0x00


	//----- nvinfo : EIATTR_KPARAM_INFO
	.align		4
.L_4049:
        /*0058*/ 	.byte	0x04, 0x17
        /*005a*/ 	.short	(.L_4051 - .L_4050)
.L_4050:
        /*005c*/ 	.word	0x00000000
        /*0060*/ 	.short	0x0001
        /*0062*/ 	.short	0x0008
        /*0064*/ 	.byte	0x00, 0xf5, 0x21, 0x00


	//----- nvinfo : EIATTR_KPARAM_INFO
	.align		4
.L_4051:
        /*0068*/ 	.byte	0x04, 0x17
        /*006a*/ 	.short	(.L_4053 - .L_4052)
.L_4052:
        /*006c*/ 	.word	0x00000000
        /*0070*/ 	.short	0x0000
        /*0072*/ 	.short	0x0000
        /*0074*/ 	.byte	0x00, 0xf5, 0x21, 0x00


	//----- nvinfo : EIATTR_SPARSE_MMA_MASK
	.align		4
.L_4053:
        /*0078*/ 	.byte	0x03, 0x50
        /*007a*/ 	.short	0x0000


	//----- nvinfo : EIATTR_MAXREG_COUNT
	.align		4
        /*007c*/ 	.byte	0x03, 0x1b
        /*007e*/ 	.short	0x00ff


	//----- nvinfo : EIATTR_MERCURY_ISA_VERSION
	.align		4
        /*0080*/ 	.byte	0x03, 0x5f
        /*0082*/ 	.short	0x0101


	//----- nvinfo : EIATTR_COOP_GROUP_MASK_REGIDS
	.align		4
        /*0084*/ 	.byte	0x04, 0x29
        /*0086*/ 	.short	(.L_4055 - .L_4054)


	//   ....[0]....
.L_4054:
        /*0088*/ 	.word	0xffffffff


	//   ....[1]....
        /*008c*/ 	.word	0xffffffff


	//   ....[2]....
        /*0090*/ 	.word	0xffffffff


	//   ....[3]....
        /*0094*/ 	.word	0xffffffff


	//   ....[4]....
        /*0098*/ 	.word	0xffffffff


	//   ....[5]....
        /*009c*/ 	.word	0xffffffff


	//   ....[6]....
        /*00a0*/ 	.word	0xffffffff


	//   ....[7]....
        /*00a4*/ 	.word	0xffffffff


	//   ....[8]....
        /*00a8*/ 	.word	0xffffffff


	//   ....[9]....
        /*00ac*/ 	.word	0xffffffff


	//----- nvinfo : EIATTR_COOP_GROUP_INSTR_OFFSETS
	.align		4
.L_4055:
        /*00b0*/ 	.byte	0x04, 0x28
        /*00b2*/ 	.short	(.L_4057 - .L_4056)


	//   ....[0]....
.L_4056:
        /*00b4*/ 	.word	0x000002f0


	//   ....[1]....
        /*00b8*/ 	.word	0x00000300


	//   ....[2]....
        /*00bc*/ 	.word	0x00000330


	//   ....[3]....
        /*00c0*/ 	.word	0x00000340


	//   ....[4]....
        /*00c4*/ 	.word	0x00000410


	//   ....[5]....
        /*00c8*/ 	.word	0x00000420


	//   ....[6]....
        /*00cc*/ 	.word	0x00000450


	//   ....[7]....
        /*00d0*/ 	.word	0x00000460


	//   ....[8]....
        /*00d4*/ 	.word	0x00000490


	//   ....[9]....
        /*00d8*/ 	.word	0x000004a0


	//----- nvinfo : EIATTR_VRC_CTA_INIT_COUNT
	.align		4
.L_4057:
        /*00dc*/ 	.byte	0x02, 0x4a
	.zero		1
	.zero		1


	//----- nvinfo : EIATTR_EXIT_INSTR_OFFSETS
	.align		4
        /*00e0*/ 	.byte	0x04, 0x1c
        /*00e2*/ 	.short	(.L_4059 - .L_4058)


	//   ....[0]....
.L_4058:
        /*00e4*/ 	.word	0x000004b0


	//   ....[1]....
        /*00e8*/ 	.word	0x00000580


	//   ....[2]....
        /*00ec*/ 	.word	0x000005e0


	//   ....[3]....
        /*00f0*/ 	.word	0x00000620


	//----- nvinfo : EIATTR_CRS_STACK_SIZE
	.align		4
.L_4059:
        /*00f4*/ 	.byte	0x04, 0x1e
        /*00f6*/ 	.short	(.L_4061 - .L_4060)
.L_4060:
        /*00f8*/ 	.word	0x00000000


	//----- nvinfo : EIATTR_CBANK_PARAM_SIZE
	.align		4
.L_4061:
        /*00fc*/ 	.byte	0x03, 0x19
        /*00fe*/ 	.short	0x0030


	//----- nvinfo : EIATTR_PARAM_CBANK
	.align		4
        /*0100*/ 	.byte	0x04, 0x0a
        /*0102*/ 	.short	(.L_4063 - .L_4062)
	.align		4
.L_4062:
        /*0104*/ 	.word	index@(.nv.constant0._ZN43_GLOBAL__N__9ae7fba5_10_SoftMax_cu_9f978f6321softmax_warp_backwardIfffLi5ELb0ELb1EEEvPT0_PKT_S5_iiiPKb)
        /*0108*/ 	.short	0x0380
        /*010a*/ 	.short	0x0030


	//----- nvinfo : EIATTR_SW_WAR
	.align		4
.L_4063:
        /*010c*/ 	.byte	0x04, 0x36
        /*010e*/ 	.short	(.L_4065 - .L_4064)
.L_4064:
        /*0110*/ 	.word	0x00000008
.L_4065:


//--------------------- .nv.info._ZN43_GLOBAL__N__9ae7fba5_10_SoftMax_cu_9f978f6321softmax_warp_backwardIfffLi4ELb0ELb1EEEvPT0_PKT_S5_iiiPKb --------------------------
	.section	.nv.info._ZN43_GLOBAL__N__9ae7fba5_10_SoftMax_cu_9f978f6321softmax_warp_backwardIfffLi4ELb0ELb1EEEvPT0_PKT_S5_iiiPKb,"",@"SHT_CUDA_INFO"
	.sectionflags	@""
	.align	4


	//----- nvinfo : EIATTR_CUDA_API_VERSION
	.align		4
        /*0000*/ 	.byte	0x04, 0x37
        /*0002*/ 	.short	(.L_4067 - .L_4066)
.L_4066:
        /*0004*/ 	.word	0x00000082


	//----- nvinfo : EIATTR_KPARAM_INFO
	.align		4
.L_4067:
        /*0008*/ 	.byte	0x04, 0x17
        /*000a*/ 	.short	(.L_4069 - .L_4068)
.L_4068:
        /*000c*/ 	.word	0x00000000
        /*0010*/ 	.short	0x0006
        /*0012*/ 	.short	0x0028
        /*0014*/ 	.byte	0x00, 0xf5, 0x21, 0x00


	//----- nvinfo : EIATTR_KPARAM_INFO
	.align		4
.L_4069:
        /*0018*/ 	.byte	0x04, 0x17
        /*001a*/ 	.short	(.L_4071 - .L_4070)
.L_4070:
        /*001c*/ 	.word	0x00000000
        /*0020*/ 	.short	0x0005
        /*0022*/ 	.short	0x0020
        /*0024*/ 	.byte	0x00, 0xf0, 0x11, 0x00


	//----- nvinfo : EIATTR_KPARAM_INFO
	.align		4
.L_4071:
        /*0028*/ 	.byte	0x04, 0x17
        /*002a*/ 	.short	(.L_4073 - .L_4072)
.L_4072:
        /*002c*/ 	.word	0x00000000
        /*0030*/ 	.short	0x0004
        /*0032*/ 	.short	0x001c
        /*0034*/ 	.byte	0x00, 0xf0, 0x11, 0x00


	//----- nvinfo : EIATTR_KPARAM_INFO
	.align		4
.L_4073:
        /*0038*/ 	.byte	0x04, 0x17
        /*003a*/ 	.short	(.L_4075 - .L_4074)
.L_4074:
        /*003c*/ 	.word	0x00000000
        /*0040*/ 	.short	0x0003
        /*0042*/ 	.short	0x0018
        /*0044*/ 	.byte	0x00, 0xf0, 0x11, 0x00


	//----- nvinfo : EIATTR_KPARAM_INFO
	.align		4
.L_4075:
        /*0048*/ 	.byte	0x04, 0x17
        /*004a*/ 	.short	(.L_4077 - .L_4076)
.L_4076:
        /*004c*/ 	.word	0x00000000
        /*0050*/ 	.short	0x0002
        /*0052*/ 	.short	0x0010
        /*0054*/ 	.byte	0x00, 0xf5, 0x21, 0x00


	//----- nvinfo : EIATTR_KPARAM_INFO
	.align		4
.L_4077:
        /*0058*/ 	.byte	0x04, 0x17
        /*005a*/ 	.short	(.L_4079 - .L_4078)
.L_4078:
        /*005c*/ 	.word	0x00000000
        /*0060*/ 	.short	0x0001
        /*0062*/ 	.short	0x0008
        /*0064*/ 	.byte	0x00, 0xf5, 0x21, 0x00


	//----- nvinfo : EIATTR_KPARAM_INFO
	.align		4
.L_4079:
        /*0068*/ 	.byte	0x04, 0x17
        /*006a*/ 	.short	(.L_4081 - .L_4080)
.L_4080:
        /*006c*/ 	.word	0x00000000
        /*0070*/ 	.short	0x0000
        /*0072*/ 	.short	0x0000
        /*0074*/ 	.byte	0x00, 0xf5, 0x21, 0x00


	//----- nvinfo : EIATTR_SPARSE_MMA_MASK
	.align		4
.L_4081:
        /*0078*/ 	.byte	0x03, 0x50
        /*007a*/ 	.short	0x0000


	//----- nvinfo : EIATTR_MAXREG_COUNT
	.align		4
        /*007c*/ 	.byte	0x03, 0x1b
        /*007e*/ 	.short	0x00ff


	//----- nvinfo : EIATTR_MERCURY_ISA_VERSION
	.align		4
        /*0080*/ 	.byte	0x03, 0x5f
        /*0082*/ 	.short	0x0101


	//----- nvinfo : EIATTR_COOP_GROUP_MASK_REGIDS
	.align		4
        /*0084*/ 	.byte	0x04, 0x29
        /*0086*/ 	.short	(.L_4083 - .L_4082)


	//   ....[0]....
.L_4082:
        /*0088*/ 	.word	0xffffffff


	//   ....[1]....
        /*008c*/ 	.word	0xffffffff


	//   ....[2]....
        /*0090*/ 	.word	0xffffffff


	//   ....[3]....
        /*0094*/ 	.word	0xffffffff


	//   ....[4]....
        /*0098*/ 	.word	0xffffffff


	//   ....[5]....
        /*009c*/ 	.word	0xffffffff


	//   ....[6]....
        /*00a0*/ 	.word	0xffffffff


	//   ....[7]....
        /*00a4*/ 	.word	0xffffffff


	//----- nvinfo : EIATTR_COOP_GROUP_INSTR_OFFSETS
	.align		4
.L_4083:
        /*00a8*/ 	.byte	0x04, 0x28
        /*00aa*/ 	.short	(.L_4085 - .L_4084)


	//   ....[0]....
.L_4084:
        /*00ac*/ 	.word	0x00000310


	//   ....[1]....
        /*00b0*/ 	.word	0x00000340


	//   ....[2]....
        /*00b4*/ 	.word	0x000003d0


	//   ....[3]....
        /*00b8*/ 	.word	0x000003f0


	//   ....[4]....
        /*00bc*/ 	.word	0x00000400


	//   ....[5]....
        /*00c0*/ 	.word	0x00000420


	//   ....[6]....
        /*00c4*/ 	.word	0x00000440


	//   ....[7]....
        /*00c8*/ 	.word	0x00000460


	//----- nvinfo : EIATTR_VRC_CTA_INIT_COUNT
	.align		4
.L_4085:
        /*00cc*/ 	.byte	0x02, 0x4a
	.zero		1
	.zero		1


	//----- nvinfo : EIATTR_EXIT_INSTR_OFFSETS
	.align		4
        /*00d0*/ 	.byte	0x04, 0x1c
        /*00d2*/ 	.short	(.L_4087 - .L_4086)


	//   ....[0]....
.L_4086:
        /*00d4*/ 	.word	0x00000470


	//   ....[1]....
        /*00d8*/ 	.word	0x00000540


	//   ....[2]....
        /*00dc*/ 	.word	0x000005a0


	//   ....[3]....
        /*00e0*/ 	.word	0x000005e0


	//----- nvinfo : EIATTR_CRS_STACK_SIZE
	.align		4
.L_4087:
        /*00e4*/ 	.byte	0x04, 0x1e
        /*00e6*/ 	.short	(.L_4089 - .L_4088)
.L_4088:
        /*00e8*/ 	.word	0x00000000


	//----- nvinfo : EIATTR_CBANK_PARAM_SIZE
	.align		4
.L_4089:
        /*00ec*/ 	.byte	0x03, 0x19
        /*00ee*/ 	.short	0x0030


	//----- nvinfo : EIATTR_PARAM_CBANK
	.align		4
        /*00f0*/ 	.byte	0x04, 0x0a
        /*00f2*/ 	.short	(.L_4091 - .L_4090)
	.align		4
.L_4090:
        /*00f4*/ 	.word	index@(.nv.constant0._ZN43_GLOBAL__N__9ae7fba5_10_SoftMax_cu_9f978f6321softmax_warp_backwardIfffLi4ELb0ELb1EEEvPT0_PKT_S5_iiiPKb)
        /*00f8*/ 	.short	0x0380
        /*00fa*/ 	.short	0x0030


	//----- nvinfo : EIATTR_SW_WAR
	.align		4
.L_4091:
        /*00fc*/ 	.byte	0x04, 0x36
        /*00fe*/ 	.short	(.L_4093 - .L_4092)
.L_4092:
        /*0100*/ 	.word	0x00000008
.L_4093:


//--------------------- .nv.info._ZN43_GLOBAL__N__9ae7fba5_10_SoftMax_cu_9f978f6321softmax_warp_backwardIfffLi3ELb0ELb1EEEvPT0_PKT_S5_iiiPKb --------------------------
	.section	.nv.info._ZN43_GLOBAL__N__9ae7fba5_10_SoftMax_cu_9f978f6321softmax_warp_backwardIfffLi3ELb0ELb1EEEvPT0_PKT_S5_iiiPKb,"",@"SHT_CUDA_INFO"
	.sectionflags	@""
	.align	4


	//----- nvinfo : EIATTR_CUDA_API_VERSION
	.align		4
        /*0000*/ 	.byte	0x04, 0x37
        /*0002*/ 	.short	(.L_4095 - .L_4094)
.L_4094:
        /*0004*/ 	.word	0x00000082


	//----- nvinfo : EIATTR_KPARAM_INFO
	.align		4
.L_4095:
        /*0008*/ 	.byte	0x04, 0x17
        /*000a*/ 	.short	(.L_4097 - .L_4096)
.L_4096:
        /*000c*/ 	.word	0x00000000
        /*0010*/ 	.short	0x0006
        /*0012*/ 	.short	0x0028
        /*0014*/ 	.byte	0x00, 0xf5, 0x21, 0x00


	//----- nvinfo : EIATTR_KPARAM_INFO
	.align		4
.L_4097:
        /*0018*/ 	.byte	0x04, 0x17
        /*001a*/ 	.short	(.L_4099 - .L_4098)
.L_4098:
        /*001c*/ 	.word	0x00000000
        /*0020*/ 	.short	0x0005
        /*0022*/ 	.short	0x0020
        /*0024*/ 	.byte	0x00, 0xf0, 0x11, 0x00


	//----- nvinfo : EIATTR_KPARAM_INFO
	.align		4
.L_4099:
        /*0028*/ 	.byte	0x04, 0x17
        /*002a*/ 	.short	(.L_4101 - .L_4100)
.L_4100:
        /*002c*/ 	.word	0x00000000
        /*0030*/ 	.short	0x0004
        /*0032*/ 	.short	0x001c
        /*0034*/ 	.byte	0x00, 0xf0, 0x11, 0x00


	//----- nvinfo : EIATTR_KPARAM_INFO
	.align		4
.L_4101:
        /*0038*/ 	.byte	0x04, 0x17
        /*003a*/ 	.short	(.L_4103 - .L_4102)
.L_4102:
        /*003c*/ 	.word	0x00000000
        /*0040*/ 	.short	0x0003
        /*0042*/ 	.short	0x0018
        /*0044*/ 	.byte	0x00, 0xf0, 0x11, 0x00


	//----- nvinfo : EIATTR_KPARAM_INFO
	.align		4
.L_4103:
        /*0048*/ 	.byte	0x04, 0x17
        /*004a*/ 	.short	(.L_4105 - .L_4104)
.L_4104:
        /*004c*/ 	.word	0x00000000
        /*0050*/ 	.short	0x0002
        /*0052*/ 	.short	0x0010
        /*0054*/ 	.byte	0x00, 0xf5, 0x21, 0x00


	//----- nvinfo : EIATTR_KPARAM_INFO
	.align		4
.L_4105:
        /*0058*/ 	.byte	0x04, 0x17
        /*005a*/ 	.short	(.L_4107 - .L_4106)
.L_4106:
        /*005c*/ 	.word	0x00000000
        /*0060*/ 	.short	0x0001
        /*0062*/ 	.short	0x0008
        /*0064*/ 	.byte	0x00, 0xf5, 0x21, 0x00


	//----- nvinfo : EIATTR_KPARAM_INFO
	.align		4
.L_4107:
        /*0068*/ 	.byte	0x04, 0x17
        /*006a*/ 	.short	(.L_4109 - .L_4108)
.L_4108:
        /*006c*/ 	.word	0x00000000
        /*0070*/ 	.short	0x0000
        /*0072*/ 	.short	0x0000
        /*0074*/ 	.byte	0x00, 0xf5, 0x21, 0x00


	//----- nvinfo : EIATTR_SPARSE_MMA_MASK
	.align		4
.L_4109:
        /*0078*/ 	.byte	0x03, 0x50
        /*007a*/ 	.short	0x0000


	//----- nvinfo : EIATTR_MAXREG_COUNT
	.align		4
        /*007c*/ 	.byte	0x03, 0x1b
        /*007e*/ 	.short	0x00ff


	//----- nvinfo : EIATTR_MERCURY_ISA_VERSION
	.align		4
        /*0080*/ 	.byte	0x03, 0x5f
        /*0082*/ 	.short	0x0101


	//----- nvinfo : EIATTR_COOP_GROUP_MASK_REGIDS
	.align		4
        /*0084*/ 	.byte	0x04, 0x29
        /*0086*/ 	.short	(.L_4111 - .L_4110)


	//   ....[0]....
.L_4110:
        /*0088*/ 	.word	0xffffffff


	//   ....[1]....
        /*008c*/ 	.word	0xffffffff


	//   ....[2]....
        /*0090*/ 	.word	0xffffffff


	//   ....[3]....
        /*0094*/ 	.word	0xffffffff


	//   ....[4]....
        /*0098*/ 	.word	0xffffffff


	//   ....[5]....
        /*009c*/ 	.word	0xffffffff


	//----- nvinfo : EIATTR_COOP_GROUP_INSTR_OFFSETS
	.align		4
.L_4111:
        /*00a0*/ 	.byte	0x04, 0x28
        /*00a2*/ 	.short	(.L_4113 - .L_4112)


	//   ....[0]....
.L_4112:
        /*00a4*/ 	.word	0x00000310


	//   ....[1]....
        /*00a8*/ 	.word	0x00000330


	//   ....[2]....
        /*00ac*/ 	.word	0x000003d0


	//   ....[3]....
        /*00b0*/ 	.word	0x000003f0


	//   ....[4]....
        /*00b4*/ 	.word	0x00000400


	//   ....[5]....
        /*00b8*/ 	.word	0x00000420


	//----- nvinfo : EIATTR_VRC_CTA_INIT_COUNT
	.align		4
.L_4113:
        /*00bc*/ 	.byte	0x02, 0x4a
	.zero		1
	.zero		1


	//----- nvinfo : EIATTR_EXIT_INSTR_OFFSETS
	.align		4
        /*00c0*/ 	.byte	0x04, 0x1c
        /*00c2*/ 	.short	(.L_4115 - .L_4114)


	//   ....[0]....
.L_4114:
        /*00c4*/ 	.word	0x00000430


	//   ....[1]....
        /*00c8*/ 	.word	0x00000500


	//   ....[2]....
        /*00cc*/ 	.word	0x00000560


	//   ....[3]....
        /*00d0*/ 	.word	0x000005a0


	//----- nvinfo : EIATTR_CRS_STACK_SIZE
	.align		4
.L_4115:
        /*00d4*/ 	.byte	0x04, 0x1e
        /*00d6*/ 	.short	(.L_4117 - .L_4116)
.L_4116:
        /*00d8*/ 	.word	0x00000000


	//----- nvinfo : EIATTR_CBANK_PARAM_SIZE
	.align		4
.L_4117:
        /*00dc*/ 	.byte	0x03, 0x19
        /*00de*/ 	.short	0x0030


	//----- nvinfo : EIATTR_PARAM_CBANK
	.align		4
        /*00e0*/ 	.byte	0x04, 0x0a
        /*00e2*/ 	.short	(.L_4119 - .L_4118)
	.align		4
.L_4118:
        /*00e4*/ 	.word	index@(.nv.constant0._ZN43_GLOBAL__N__9ae7fba5_10_SoftMax_cu_9f978f6321softmax_warp_backwardIfffLi3ELb0ELb1EEEvPT0_PKT_S5_iiiPKb)
        /*00e8*/ 	.short	0x0380
        /*00ea*/ 	.short	0x0030


	//----- nvinfo : EIATTR_SW_WAR
	.align		4
.L_4119:
        /*00ec*/ 	.byte	0x04, 0x36
        /*00ee*/ 	.short	(.L_4121 - .L_4120)
.L_4120:
        /*00f0*/ 	.word	0x00000008
.L_4121:


//--------------------- .nv.info._ZN43_GLOBAL__N__9ae7fba5_10_SoftMax_cu_9f978f6321softmax_warp_backwardIfffLi2ELb0ELb1EEEvPT0_PKT_S5_iiiPKb --------------------------
	.section	.nv.info._ZN43_GLOBAL__N__9ae7fba5_10_SoftMax_cu_9f978f6321softmax_warp_backwardIfffLi2ELb0ELb1EEEvPT0_PKT_S5_iiiPKb,"",@"SHT_CUDA_INFO"
	.sectionflags	@""
	.align	4


	//----- nvinfo : EIATTR_CUDA_API_VERSION
	.align		4
        /*0000*/ 	.byte	0x04, 0x37
        /*0002*/ 	.short	(.L_4123 - .L_4122)
.L_4122:
        /*0004*/ 	.word	0x00000082


	//----- nvinfo : EIATTR_KPARAM_INFO
	.align		4
.L_4123:
        /*0008*/ 	.byte	0x04, 0x17
        /*000a*/ 	.short	(.L_4125 - .L_4124)
.L_4124:
        /*000c*/ 	.word	0x00000000
        /*0010*/ 	.short	0x0006
        /*0012*/ 	.short	0x0028
        /*0014*/ 	.byte	0x00, 0xf5, 0x21, 0x00


	//----- nvinfo : EIATTR_KPARAM_INFO
	.align		4
.L_4125:
        /*0018*/ 	.byte	0x04, 0x17
        /*001a*/ 	.short	(.L_4127 - .L_4126)
.L_4126:
        /*001c*/ 	.word	0x00000000
        /*0020*/ 	.short	0x0005
        /*0022*/ 	.short	0x0020
        /*0024*/ 	.byte	0x00, 0xf0, 0x11, 0x00


	//----- nvinfo : EIATTR_KPARAM_INFO
	.align		4
.L_4127:
        /*0028*/ 	.byte	0x04, 0x17
        /*002a*/ 	.short	(.L_4129 - .L_4128)
.L_4128:
        /*002c*/ 	.word	0x00000000
        /*0030*/ 	.short	0x0004
        /*0032*/ 	.short	0x001c
        /*0034*/ 	.byte	0x00, 0xf0, 0x11, 0x00


	//----- nvinfo : EIATTR_KPARAM_INFO
	.align		4
.L_4129:
        /*0038*/ 	.byte	0x04, 0x17
        /*003a*/ 	.short	(.L_4131 - .L_4130)
.L_4130:
        /*003c*/ 	.word	0x00000000
        /*0040*/ 	.short	0x0003
        /*0042*/ 	.short	0x0018
        /*0044*/ 	.byte	0x00, 0xf0, 0x11, 0x00


	//----- nvinfo : EIATTR_KPARAM_INFO
	.align		4
.L_4131:
        /*0048*/ 	.byte	0x04, 0x17
        /*004a*/ 	.short	(.L_4133 - .L_4132)
.L_4132:
        /*004c*/ 	.word	0x00000000
        /*0050*/ 	.short	0x0002
        /*0052*/ 	.short	0x0010
        /*0054*/ 	.byte	0x00, 0xf5, 0x21, 0x00


	//----- nvinfo : EIATTR_KPARAM_INFO
	.align		4
.L_4133:
        /*0058*/ 	.byte	0x04, 0x17
        /*005a*/ 	.short	(.L_4135 - .L_4134)
.L_4134:
        /*005c*/ 	.word	0x00000000
        /*0060*/ 	.short	0x0001
        /*0062*/ 	.short	0x0008
        /*0064*/ 	.byte	0x00, 0xf5, 0x21, 0x00


	//----- nvinfo : EIATTR_KPARAM_INFO
	.align		4
.L_4135:
        /*0068*/ 	.byte	0x04, 0x17
        /*006a*/ 	.short	(.L_4137 - .L_4136)
.L_4136:
        /*006c*/ 	.word	0x00000000
        /*0070*/ 	.short	0x0000
        /*0072*/ 	.short	0x0000
        /*0074*/ 	.byte	0x00, 0xf5, 0x21, 0x00


	//----- nvinfo : EIATTR_SPARSE_MMA_MASK
	.align		4
.L_4137:
        /*0078*/ 	.byte	0x03, 0x50
        /*007a*/ 	.short	0x0000


	//----- nvinfo : EIATTR_MAXREG_COUNT
	.align		4
        /*007c*/ 	.byte	0x03, 0x1b
        /*007e*/ 	.short	0x00ff


	//----- nvinfo : EIATTR_MERCURY_ISA_VERSION
	.align		4
        /*0080*/ 	.byte	0x03, 0x5f
        /*0082*/ 	.short	0x0101


	//----- nvinfo : EIATTR_COOP_GROUP_MASK_REGIDS
	.align		4
        /*0084*/ 	.byte	0x04, 0x29
        /*0086*/ 	.short	(.L_4139 - .L_4138)


	//   ....[0]....
.L_4138:
        /*0088*/ 	.word	0xffffffff


	//   ....[1]....
        /*008c*/ 	.word	0xffffffff


	//   ....[2]....
        /*0090*/ 	.word	0xffffffff


	//   ....[3]....
        /*0094*/ 	.word	0xffffffff


	//----- nvinfo : EIATTR_COOP_GROUP_INSTR_OFFSETS
	.align		4
.L_4139:
        /*0098*/ 	.byte	0x04, 0x28
        /*009a*/ 	.short	(.L_4141 - .L_4140)


	//   ....[0]....
.L_4140:
        /*009c*/ 	.word	0x00000390


	//   ....[1]....
        /*00a0*/ 	.word	0x000003a0


	//   ....[2]....
        /*00a4*/ 	.word	0x000003d0


	//   ....[3]....
        /*00a8*/ 	.word	0x000003e0


	//----- nvinfo : EIATTR_VRC_CTA_INIT_COUNT
	.align		4
.L_4141:
        /*00ac*/ 	.byte	0x02, 0x4a
	.zero		1
	.zero		1


	//----- nvinfo : EIATTR_EXIT_INSTR_OFFSETS
	.align		4
        /*00b0*/ 	.byte	0x04, 0x1c
        /*00b2*/ 	.short	(.L_4143 - .L_4142)


	//   ....[0]....
.L_4142:
        /*00b4*/ 	.word	0x000003f0


	//   ....[1]....
        /*00b8*/ 	.word	0x000004c0


	//   ....[2]....
        /*00bc*/ 	.word	0x00000520


	//   ....[3]....
        /*00c0*/ 	.word	0x00000560


	//----- nvinfo : EIATTR_CRS_STACK_SIZE
	.align		4
.L_4143:
        /*00c4*/ 	.byte	0x04, 0x1e
        /*00c6*/ 	.short	(.L_4145 - .L_4144)
.L_4144:
        /*00c8*/ 	.word	0x00000000


	//----- nvinfo : EIATTR_CBANK_PARAM_SIZE
	.align		4
.L_4145:
        /*00cc*/ 	.byte	0x03, 0x19
        /*00ce*/ 	.short	0x0030


	//----- nvinfo : EIATTR_PARAM_CBANK
	.align		4
        /*00d0*/ 	.byte	0x04, 0x0a
        /*00d2*/ 	.short	(.L_4147 - .L_4146)
	.align		4
.L_4146:
        /*00d4*/ 	.word	index@(.nv.constant0._ZN43_GLOBAL__N__9ae7fba5_10_SoftMax_cu_9f978f6321softmax_warp_backwardIfffLi2ELb0ELb1EEEvPT0_PKT_S5_iiiPKb)
        /*00d8*/ 	.short	0x0380
        /*00da*/ 	.short	0x0030


	//----- nvinfo : EIATTR_SW_WAR
	.align		4
.L_4147:
        /*00dc*/ 	.byte	0x04, 0x36
        /*00de*/ 	.short	(.L_4149 - .L_4148)
.L_4148:
        /*00e0*/ 	.word	0x00000008
.L_4149:


//--------------------- .nv.info._ZN43_GLOBAL__N__9ae7fba5_10_SoftMax_cu_9f978f6321softmax_warp_backwardIfffLi1ELb0ELb1EEEvPT0_PKT_S5_iiiPKb --------------------------
	.section	.nv.info._ZN43_GLOBAL__N__9ae7fba5_10_SoftMax_cu_9f978f6321softmax_warp_backwardIfffLi1ELb0ELb1EEEvPT0_PKT_S5_iiiPKb,"",@"SHT_CUDA_INFO"
	.sectionflags	@""
	.align	4


	//----- nvinfo : EIATTR_CUDA_API_VERSION
	.align		4
        /*0000*/ 	.byte	0x04, 0x37
        /*0002*/ 	.short	(.L_4151 - .L_4150)
.L_4150:
        /*0004*/ 	.word	0x00000082


	//----- nvinfo : EIATTR_KPARAM_INFO
	.align		4
.L_4151:
        /*0008*/ 	.byte	0x04, 0x17
        /*000a*/ 	.short	(.L_4153 - .L_4152)
.L_4152:
        /*000c*/ 	.word	0x00000000
        /*0010*/ 	.short	0x0006
        /*0012*/ 	.short	0x0028
        /*0014*/ 	.byte	0x00, 0xf5, 0x21, 0x00


	//----- nvinfo : EIATTR_KPARAM_INFO
	.align		4
.L_4153:
        /*0018*/ 	.byte	0x04, 0x17
        /*001a*/ 	.short	(.L_4155 - .L_4154)
.L_4154:
        /*001c*/ 	.word	0x00000000
        /*0020*/ 	.short	0x0005
        /*0022*/ 	.short	0x0020
        /*0024*/ 	.byte	0x00, 0xf0, 0x11, 0x00


	//----- nvinfo : EIATTR_KPARAM_INFO
	.align		4
.L_4155:
        /*0028*/ 	.byte	0x04, 0x17
        /*002a*/ 	.short	(.L_4157 - .L_4156)
.L_4156:
        /*002c*/ 	.word	0x00000000
        /*0030*/ 	.short	0x0004
        /*0032*/ 	.short	0x001c
        /*0034*/ 	.byte	0x00, 0xf0, 0x11, 0x00


	//----- nvinfo : EIATTR_KPARAM_INFO
	.align		4
.L_4157:
        /*0038*/ 	.byte	0x04, 0x17
        /*003a*/ 	.short	(.L_4159 - .L_4158)
.L_4158:
        /*003c*/ 	.word	0x00000000
        /*0040*/ 	.short	0x0003
        /*0042*/ 	.short	0x0018
        /*0044*/ 	.byte	0x00, 0xf0, 0x11, 0x00


	//----- nvinfo : EIATTR_KPARAM_INFO
	.align		4
.L_4159:
        /*0048*/ 	.byte	0x04, 0x17
        /*004a*/ 	.short	(.L_4161 - .L_4160)
.L_4160:
        /*004c*/ 	.word	0x00000000
        /*0050*/ 	.short	0x0002
        /*0052*/ 	.short	0x0010
        /*0054*/ 	.byte	0x00, 0xf5, 0x21, 0x00


	//----- nvinfo : EIATTR_KPARAM_INFO
	.align		4
.L_4161:
        /*0058*/ 	.byte	0x04, 0x17
        /*005a*/ 	.short	(.L_4163 - .L_4162)
.L_4162:
        /*005c*/ 	.word	0x00000000
        /*0060*/ 	.short	0x0001
        /*0062*/ 	.short	0x0008
        /*0064*/ 	.byte	0x00, 0xf5, 0x21, 0x00


	//----- nvinfo : EIATTR_KPARAM_INFO
	.align		4
.L_4163:
        /*0068*/ 	.byte	0x04, 0x17
        /*006a*/ 	.short	(.L_4165 - .L_4164)
.L_4164:
        /*006c*/ 	.word	0x00000000
        /*0070*/ 	.short	0x0000
        /*0072*/ 	.short	0x0000
        /*0074*/ 	.byte	0x00, 0xf5, 0x21, 0x00


	//----- nvinfo : EIATTR_SPARSE_MMA_MASK
	.align		4
.L_4165:
        /*0078*/ 	.byte	0x03, 0x50
        /*007a*/ 	.short	0x0000


	//----- nvinfo : EIATTR_MAXREG_COUNT
	.align		4
        /*007c*/ 	.byte	0x03, 0x1b
        /*007e*/ 	.short	0x00ff


	//----- nvinfo : EIATTR_MERCURY_ISA_VERSION
	.align		4
        /*0080*/ 	.byte	0x03, 0x5f
        /*0082*/ 	.short	0x0101


	//----- nvinfo : EIATTR_COOP_GROUP_MASK_REGIDS
	.align		4
        /*0084*/ 	.byte	0x04, 0x29
        /*0086*/ 	.short	(.L_4167 - .L_4166)


	//   ....[0]....
.L_4166:
        /*0088*/ 	.word	0xffffffff


	//   ....[1]....
        /*008c*/ 	.word	0xffffffff


	//----- nvinfo : EIATTR_COOP_GROUP_INSTR_OFFSETS
	.align		4
.L_4167:
        /*0090*/ 	.byte	0x04, 0x28
        /*0092*/ 	.short	(.L_4169 - .L_4168)


	//   ....[0]....
.L_4168:
        /*0094*/ 	.word	0x00000390


	//   ....[1]....
        /*0098*/ 	.word	0x000003a0


	//----- nvinfo : EIATTR_VRC_CTA_INIT_COUNT
	.align		4
.L_4169:
        /*009c*/ 	.byte	0x02, 0x4a
	.zero		1
	.zero		1


	//----- nvinfo : EIATTR_EXIT_INSTR_OFFSETS
	.align		4
        /*00a0*/ 	.byte	0x04, 0x1c
        /*00a2*/ 	.short	(.L_4171 - .L_4170)


	//   ....[0]....
.L_4170:
        /*00a4*/ 	.word	0x000003b0


	//   ....[1]....
        /*00a8*/ 	.word	0x00000480


	//   ....[2]....
        /*00ac*/ 	.word	0x000004e0


	//   ....[3]....
        /*00b0*/ 	.word	0x00000520


	//----- nvinfo : EIATTR_CRS_STACK_SIZE
	.align		4
.L_4171:
        /*00b4*/ 	.byte	0x04, 0x1e
        /*00b6*/ 	.short	(.L_4173 - .L_4172)
.L_4172:
        /*00b8*/ 	.word	0x00000000


	//----- nvinfo : EIATTR_CBANK_PARAM_SIZE
	.align		4
.L_4173:
        /*00bc*/ 	.byte	0x03, 0x19
        /*00be*/ 	.short	0x0030


	//----- nvinfo : EIATTR_PARAM_CBANK
	.align		4
        /*00c0*/ 	.byte	0x04, 0x0a
        /*00c2*/ 	.short	(.L_4175 - .L_4174)
	.align		4
.L_4174:
        /*00c4*/ 	.word	index@(.nv.constant0._ZN43_GLOBAL__N__9ae7fba5_10_SoftMax_cu_9f978f6321softmax_warp_backwardIfffLi1ELb0ELb1EEEvPT0_PKT_S5_iiiPKb)
        /*00c8*/ 	.short	0x0380
        /*00ca*/ 	.short	0x0030


	//----- nvinfo : EIATTR_SW_WAR
	.align		4
.L_4175:
        /*00cc*/ 	.byte	0x04, 0x36
        /*00ce*/ 	.short	(.L_4177 - .L_4176)
.L_4176:
        /*00d0*/ 	.word	0x00000008
.L_4177:


//--------------------- .nv.info._ZN43_GLOBAL__N__9ae7fba5_10_SoftMax_cu_9f978f6321softmax_warp_backwardIfffLi0ELb0ELb1EEEvPT0_PKT_S5_iiiPKb --------------------------
	.section	.nv.info._ZN43_GLOBAL__N__9ae7fba5_10_SoftMax_cu_9f978f6321softmax_warp_backwardIfffLi0ELb0ELb1EEEvPT0_PKT_S5_iiiPKb,"",@"SHT_CUDA_INFO"
	.sectionflags	@""
	.align	4


	//----- nvinfo : EIATTR_CUDA_API_VERSION
	.align		4
        /*0000*/ 	.byte	0x04, 0x37
        /*0002*/ 	.short	(.L_4179 - .L_4178)
.L_4178:
        /*0004*/ 	.word	0x00000082


	//----- nvinfo : EIATTR_KPARAM_INFO
	.align		4
.L_4179:
        /*0008*/ 	.byte	0x04, 0x17
        /*000a*/ 	.short	(.L_4181 - .L_4180)
.L_4180:
        /*000c*/ 	.word	0x00000000
        /*0010*/ 	.short	0x0006
        /*0012*/ 	.short	0x0028
        /*0014*/ 	.byte	0x00, 0xf5, 0x21, 0x00


	//----- nvinfo : EIATTR_KPARAM_INFO
	.align		4
.L_4181:
        /*0018*/ 	.byte	0x04, 0x17
        /*001a*/ 	.short	(.L_4183 - .L_4182)
.L_4182:
        /*001c*/ 	.word	0x00000000
        /*0020*/ 	.short	0x0005
        /*0022*/ 	.short	0x0020
        /*0024*/ 	.byte	0x00, 0xf0, 0x11, 0x00


	//----- nvinfo : EIATTR_KPARAM_INFO
	.align		4
.L_4183:
        /*0028*/ 	.byte	0x04, 0x17
        /*002a*/ 	.short	(.L_4185 - .L_4184)
.L_4184:
        /*002c*/ 	.word	0x00000000
        /*0030*/ 	.short	0x0004
        /*0032*/ 	.short	0x001c
        /*0034*/ 	.byte	0x00, 0xf0, 0x11, 0x00


	//----- nvinfo : EIATTR_KPARAM_INFO
	.align		4
.L_4185:
        /*0038*/ 	.byte	0x04, 0x17
        /*003a*/ 	.short	(.L_4187 - .L_4186)
.L_4186:
        /*003c*/ 	.word	0x00000000
        /*0040*/ 	.short	0x0003
        /*0042*/ 	.short	0x0018
        /*0044*/ 	.byte	0x00, 0xf0, 0x11, 0x00


	//----- nvinfo : EIATTR_KPARAM_INFO
	.align		4
.L_4187:
        /*0048*/ 	.byte	0x04, 0x17
        /*004a*/ 	.short	(.L_4189 - .L_4188)
.L_4188:
        /*004c*/ 	.word	0x00000000
        /*0050*/ 	.short	0x0002
        /*0052*/ 	.short	0x0010
        /*0054*/ 	.byte	0x00, 0xf5, 0x21, 0x00


	//----- nvinfo : EIATTR_KPARAM_INFO
	.align		4
.L_4189:
        /*0058*/ 	.byte	0x04, 0x17
        /*005a*/ 	.short	(.L_4191 - .L_4190)
.L_4190:
        /*005c*/ 	.word	0x00000000
        /*0060*/ 	.short	0x0001
        /*0062*/ 	.short	0x0008
        /*0064*/ 	.byte	0x00, 0xf5, 0x21, 0x00


	//----- nvinfo : EIATTR_KPARAM_INFO
	.align		4
.L_4191:
        /*0068*/ 	.byte	0x04, 0x17
        /*006a*/ 	.short	(.L_4193 - .L_4192)
.L_4192:
        /*006c*/ 	.word	0x00000000
        /*0070*/ 	.short	0x0000
        /*0072*/ 	.short	0x0000
        /*0074*/ 	.byte	0x00, 0xf5, 0x21, 0x00


	//----- nvinfo : EIATTR_SPARSE_MMA_MASK
	.align		4
.L_4193:
        /*0078*/ 	.byte	0x03, 0x50
        /*007a*/ 	.short	0x0000


	//----- nvinfo : EIATTR_MAXREG_COUNT
	.align		4
        /*007c*/ 	.byte	0x03, 0x1b
        /*007e*/ 	.short	0x00ff


	//----- nvinfo : EIATTR_MERCURY_ISA_VERSION
	.align		4
        /*0080*/ 	.byte	0x03, 0x5f
        /*0082*/ 	.short	0x0101


	//----- nvinfo : EIATTR_VRC_CTA_INIT_COUNT
	.align		4
        /*0084*/ 	.byte	0x02, 0x4a
	.zero		1
	.zero		1


	//----- nvinfo : EIATTR_EXIT_INSTR_OFFSETS
	.align		4
        /*0088*/ 	.byte	0x04, 0x1c
        /*008a*/ 	.short	(.L_4195 - .L_4194)


	//   ....[0]....
.L_4194:
        /*008c*/ 	.word	0x000002d0


	//   ....[1]....
        /*0090*/ 	.word	0x000003c0


	//   ....[2]....
        /*0094*/ 	.word	0x00000420


	//   ....[3]....
        /*0098*/ 	.word	0x00000490


	//----- nvinfo : EIATTR_CBANK_PARAM_SIZE
	.align		4
.L_4195:
        /*009c*/ 	.byte	0x03, 0x19
        /*009e*/ 	.short	0x0030


	//----- nvinfo : EIATTR_PARAM_CBANK
	.align		4
        /*00a0*/ 	.byte	0x04, 0x0a
        /*00a2*/ 	.short	(.L_4197 - .L_4196)
	.align		4
.L_4196:
        /*00a4*/ 	.word	index@(.nv.constant0._ZN43_GLOBAL__N__9ae7fba5_10_SoftMax_cu_9f978f6321softmax_warp_backwardIfffLi0ELb0ELb1EEEvPT0_PKT_S5_iiiPKb)
        /*00a8*/ 	.short	0x0380
        /*00aa*/ 	.short	0x0030


	//----- nvinfo : EIATTR_SW_WAR
	.align		4
.L_4197:
        /*00ac*/ 	.byte	0x04, 0x36
        /*00ae*/ 	.short	(.L_4199 - .L_4198)
.L_4198:
        /*00b0*/ 	.word	0x00000008
.L_4199:


//--------------------- .nv.info._ZN43_GLOBAL__N__9ae7fba5_10_SoftMax_cu_9f978f6321softmax_warp_backwardIdddLi10ELb0ELb1EEEvPT0_PKT_S5_iiiPKb --------------------------
	.section	.nv.info._ZN43_GLOBAL__N__9ae7fba5_10_SoftMax_cu_9f978f6321softmax_warp_backwardIdddLi10ELb0ELb1EEEvPT0_PKT_S5_iiiPKb,"",@"SHT_CUDA_INFO"
	.sectionflags	@""
	.align	4


	//----- nvinfo : EIATTR_CUDA_API_VERSION
	.align		4
        /*0000*/ 	.byte	0x04, 0x37
        /*0002*/ 	.short	(.L_4201 - .L_4200)
.L_4200:
        /*0004*/ 	.word	0x00000082


	//----- nvinfo : EIATTR_KPARAM_INFO
	.align		4
.L_4201:
        /*0008*/ 	.byte	0x04, 0x17
        /*000a*/ 	.short	(.L_4203 - .L_4202)
.L_4202:
        /*000c*/ 	.word	0x00000000
        /*0010*/ 	.short	0x0006
        /*0012*/ 	.short	0x0028
        /*0014*/ 	.byte	0x00, 0xf5, 0x21, 0x00


	//----- nvinfo : EIATTR_KPARAM_INFO
	.align		4
.L_4203:
        /*0018*/ 	.byte	0x04, 0x17
        /*001a*/ 	.short	(.L_4205 - .L_4204)
.L_4204:
        /*001c*/ 	.word	0x00000000
        /*0020*/ 	.short	0x0005
        /*0022*/ 	.short	0x0020
        /*0024*/ 	.byte	0x00, 0xf0, 0x11, 0x00


	//----- nvinfo : EIATTR_KPARAM_INFO
	.align		4
.L_4205:
        /*0028*/ 	.byte	0x04, 0x17
        /*002a*/ 	.short	(.L_4207 - .L_4206)
.L_4206:
        /*002c*/ 	.word	0x00000000
        /*0030*/ 	.short	0x0004
        /*0032*/ 	.short	0x001c
        /*0034*/ 	.byte	0x00, 0xf0, 0x11, 0x00


	//----- nvinfo : EIATTR_KPARAM_INFO
	.align		4
.L_4207:
        /*0038*/ 	.byte	0x04, 0x17
        /*003a*/ 	.short	(.L_4209 - .L_4208)
.L_4208:
        /*003c*/ 	.word	0x00000000
        /*0040*/ 	.short	0x0003
        /*0042*/ 	.short	0x0018
        /*0044*/ 	.byte	0x00, 0xf0, 0x11, 0x00


	//----- nvinfo : EIATTR_KPARAM_INFO
	.align		4
.L_4209:
        /*0048*/ 	.byte	0x04, 0x17
        /*004a*/ 	.short	(.L_4211 - .L_4210)
.L_4210:
        /*004c*/ 	.word	0x00000000
        /*0050*/ 	.short	0x0002
        /*0052*/ 	.short	0x0010
        /*0054*/ 	.byte	0x00, 0xf5, 0x21, 0x00


	//----- nvinfo : EIATTR_KPARAM_INFO
	.align		4
.L_4211:
        /*0058*/ 	.byte	0x04, 0x17
        /*005a*/ 	.short	(.L_4213 - .L_4212)
.L_4212:
        /*005c*/ 	.word	0x00000000
        /*0060*/ 	.short	0x0001
        /*0062*/ 	.short	0x0008
        /*0064*/ 	.byte	0x00, 0xf5, 0x21, 0x00


	//----- nvinfo : EIATTR_KPARAM_INFO
	.align		4
.L_4213:
        /*0068*/ 	.byte	0x04, 0x17
        /*006a*/ 	.short	(.L_4215 - .L_4214)
.L_4214:
        /*006c*/ 	.word	0x00000000
        /*0070*/ 	.short	0x0000
        /*0072*/ 	.short	0x0000
        /*0074*/ 	.byte	0x00, 0xf5, 0x21, 0x00


	//----- nvinfo : EIATTR_SPARSE_MMA_MASK
	.align		4
.L_4215:
        /*0078*/ 	.byte	0x03, 0x50
        /*007a*/ 	.short	0x0000


	//----- nvinfo : EIATTR_MAXREG_COUNT
	.align		4
        /*007c*/ 	.byte	0x03, 0x1b
        /*007e*/ 	.short	0x00ff


	//----- nvinfo : EIATTR_MERCURY_ISA_VERSION
	.align		4
        /*0080*/ 	.byte	0x03, 0x5f
        /*0082*/ 	.short	0x0101


	//----- nvinfo : EIATTR_COOP_GROUP_MASK_REGIDS
	.align		4
        /*0084*/ 	.byte	0x04, 0x29
        /*0086*/ 	.short	(.L_4217 - .L_4216)


	//   ....[0]....
.L_4216:
        /*0088*/ 	.word	0xffffffff


	//   ....[1]....
        /*008c*/ 	.word	0xffffffff


	//   ....[2]....
        /*0090*/ 	.word	0xffffffff


	//   ....[3]....
        /*0094*/ 	.word	0xffffffff


	//   ....[4]....
        /*0098*/ 	.word	0xffffffff


	//   ....[5]....
        /*009c*/ 	.word	0xffffffff


	//   ....[6]....
        /*00a0*/ 	.word	0xffffffff


	//   ....[7]....
        /*00a4*/ 	.word	0xffffffff


	//   ....[8]....
        /*00a8*/ 	.word	0xffffffff


	//   ....[9]....
        /*00ac*/ 	.word	0xffffffff


	//----- nvinfo : EIATTR_COOP_GROUP_INSTR_OFFSETS
	.align		4
.L_4217:
        /*00b0*/ 	.byte	0x04, 0x28
        /*00b2*/ 	.short	(.L_4219 - .L_4218)


	//   ....[0]....
.L_4218:
        /*00b4*/ 	.word	0x00002100


	//   ....[1]....
        /*00b8*/ 	.word	0x00002110


	//   ....[2]....
        /*00bc*/ 	.word	0x00002130


	//   ....[3]....
        /*00c0*/ 	.word	0x00002140


	//   ....[4]....
        /*00c4*/ 	.word	0x00002180


	//   ....[5]....
        /*00c8*/ 	.word	0x00002190


	//   ....[6]....
        /*00cc*/ 	.word	0x000021d0


	//   ....[7]....
        /*00d0*/ 	.word	0x000021e0


	//   ....[8]....
        /*00d4*/ 	.word	0x00002240


	//   ....[9]....
        /*00d8*/ 	.word	0x00002250


	//----- nvinfo : EIATTR_VRC_CTA_INIT_COUNT
	.align		4
.L_4219:
        /*00dc*/ 	.byte	0x02, 0x4a
	.zero		1
	.zero		1


	//----- nvinfo : EIATTR_EXIT_INSTR_OFFSETS
	.align		4
        /*00e0*/ 	.byte	0x04, 0x1c
        /*00e2*/ 	.short	(.L_4221 - .L_4220)


	//   ....[0]....
.L_4220:
        /*00e4*/ 	.word	0x00002260


	//   ....[1]....
        /*00e8*/ 	.word	0x00003580


	//   ....[2]....
        /*00ec*/ 	.word	0x000035c0


	//   ....[3]....
        /*00f0*/ 	.word	0x000035f0


	//----- nvinfo : EIATTR_CRS_STACK_SIZE
	.align		4
.L_4221:
        /*00f4*/ 	.byte	0x04, 0x1e
        /*00f6*/ 	.short	(.L_4223 - .L_4222)
.L_4222:
        /*00f8*/ 	.word	0x00000000


	//----- nvinfo : EIATTR_CBANK_PARAM_SIZE
	.align		4
.L_4223:
        /*00fc*/ 	.byte	0x03, 0x19
        /*00fe*/ 	.short	0x0030


	//----- nvinfo : EIATTR_PARAM_CBANK
	.align		4
        /*0100*/ 	.byte	0x04, 0x0a
        /*0102*/ 	.short	(.L_4225 - .L_4224)
	.align		4
.L_4224:
        /*0104*/ 	.word	index@(.nv.constant0._ZN43_GLOBAL__N__9ae7fba5_10_SoftMax_cu_9f978f6321softmax_warp_backwardIdddLi10ELb0ELb1EEEvPT0_PKT_S5_iiiPKb)
        /*0108*/ 	.short	0x0380
        /*010a*/ 	.short	0x0030


	//----- nvinfo : EIATTR_SW_WAR
	.align		4
.L_4225:
        /*010c*/ 	.byte	0x04, 0x36
        /*010e*/ 	.short	(.L_4227 - .L_4226)
.L_4226:
        /*0110*/ 	.word	0x00000008
.L_4227:


//--------------------- .nv.info._ZN43_GLOBAL__N__9ae7fba5_10_SoftMax_cu_9f978f6321softmax_warp_backwardIdddLi9ELb0ELb1EEEvPT0_PKT_S5_iiiPKb --------------------------
	.section	.nv.info._ZN43_GLOBAL__N__9ae7fba5_10_SoftMax_cu_9f978f6321softmax_warp_backwardIdddLi9ELb0ELb1EEEvPT0_PKT_S5_iiiPKb,"",@"SHT_CUDA_INFO"
	.sectionflags	@""
	.align	4


	//----- nvinfo : EIATTR_CUDA_API_VERSION
	.align		4
        /*0000*/ 	.byte	0x04, 0x37
        /*0002*/ 	.short	(.L_4229 - .L_4228)
.L_4228:
        /*0004*/ 	.word	0x00000082


	//----- nvinfo : EIATTR_KPARAM_INFO
	.align		4
.L_4229:
        /*0008*/ 	.byte	0x04, 0x17
        /*000a*/ 	.short	(.L_4231 - .L_4230)
.L_4230:
        /*000c*/ 	.word	0x00000000
        /*0010*/ 	.short	0x0006
        /*0012*/ 	.short	0x0028
        /*0014*/ 	.byte	0x00, 0xf5, 0x21, 0x00


	//----- nvinfo : EIATTR_KPARAM_INFO
	.align		4
.L_4231:
        /*0018*/ 	.byte	0x04, 0x17
        /*001a*/ 	.short	(.L_4233 - .L_4232)
.L_4232:
        /*001c*/ 	.word	0x00000000
        /*0020*/ 	.short	0x0005
        /*0022*/ 	.short	0x0020
        /*0024*/ 	.byte	0x00, 0xf0, 0x11, 0x00


	//----- nvinfo : EIATTR_KPARAM_INFO
	.align		4
.L_4233:
        /*0028*/ 	.byte	0x04, 0x17
        /*002a*/ 	.short	(.L_4235 - .L_4234)
.L_4234:
        /*002c*/ 	.word	0x00000000
        /*0030*/ 	.short	0x0004
        /*0032*/ 	.short	0x001c
        /*0034*/ 	.byte	0x00, 0xf0, 0x11, 0x00


	//----- nvinfo : EIATTR_KPARAM_INFO
	.align		4
.L_4235:
        /*0038*/ 	.byte	0x04, 0x17
        /*003a*/ 	.short	(.L_4237 - .L_4236)
.L_4236:
        /*003c*/ 	.word	0x00000000
        /*0040*/ 	.short	0x0003
        /*0042*/ 	.short	0x0018
        /*0044*/ 	.byte	0x00, 0xf0, 0x11, 0x00


	//----- nvinfo : EIATTR_KPARAM_INFO
	.align		4
.L_4237:
        /*0048*/ 	.byte	0x04, 0x17
        /*004a*/ 	.short	(.L_4239 - .L_4238)
.L_4238:
        /*004c*/ 	.word	0x00000000
        /*0050*/ 	.short	0x0002
        /*0052*/ 	.short	0x0010
        /*0054*/ 	.byte	0x00, 0xf5, 0x21, 0x00


	//----- nvinfo : EIATTR_KPARAM_INFO
	.align		4
.L_4239:
        /*0058*/ 	.byte	0x04, 0x17
        /*005a*/ 	.short	(.L_4241 - .L_4240)
.L_4240:
        /*005c*/ 	.word	0x00000000
        /*0060*/ 	.short	0x0001
        /*0062*/ 	.short	0x0008
        /*0064*/ 	.byte	0x00, 0xf5, 0x21, 0x00


	//----- nvinfo : EIATTR_KPARAM_INFO
	.align		4
.L_4241:
        /*0068*/ 	.byte	0x04, 0x17
        /*006a*/ 	.short	(.L_4243 - .L_4242)
.L_4242:
        /*006c*/ 	.word	0x00000000
        /*0070*/ 	.short	0x0000
        /*0072*/ 	.short	0x0000
        /*0074*/ 	.byte	0x00, 0xf5, 0x21, 0x00


	//----- nvinfo : EIATTR_SPARSE_MMA_MASK
	.align		4
.L_4243:
        /*0078*/ 	.byte	0x03, 0x50
        /*007a*/ 	.short	0x0000


	//----- nvinfo : EIATTR_MAXREG_COUNT
	.align		4
        /*007c*/ 	.byte	0x03, 0x1b
        /*007e*/ 	.short	0x00ff


	//----- nvinfo : EIATTR_MERCURY_ISA_VERSION
	.align		4
        /*0080*/ 	.byte	0x03, 0x5f
        /*0082*/ 	.short	0x0101


	//----- nvinfo : EIATTR_COOP_GROUP_MASK_REGIDS
	.align		4
        /*0084*/ 	.byte	0x04, 0x29
        /*0086*/ 	.short	(.L_4245 - .L_4244)


	//   ....[0]....
.L_4244:
        /*0088*/ 	.word	0xffffffff


	//   ....[1]....
        /*008c*/ 	.word	0xffffffff


	//   ....[2]....
        /*0090*/ 	.word	0xffffffff


	//   ....[3]....
        /*0094*/ 	.word	0xffffffff


	//   ....[4]....
        /*0098*/ 	.word	0xffffffff


	//   ....[5]....
        /*009c*/ 	.word	0xffffffff


	//   ....[6]....
        /*00a0*/ 	.word	0xffffffff


	//   ....[7]....
        /*00a4*/ 	.word	0xffffffff


	//   ....[8]....
        /*00a8*/ 	.word	0xffffffff


	//   ....[9]....
        /*00ac*/ 	.word	0xffffffff


	//----- nvinfo : EIATTR_COOP_GROUP_INSTR_OFFSETS
	.align		4
.L_4245:
        /*00b0*/ 	.byte	0x04, 0x28
        /*00b2*/ 	.short	(.L_4247 - .L_4246)


	//   ....[0]....
.L_4246:
        /*00b4*/ 	.word	0x00000cc0


	//   ....[1]....
        /*00b8*/ 	.word	0x00000cd0


	//   ....[2]....
        /*00bc*/ 	.word	0x00000cf0


	//   ....[3]....
        /*00c0*/ 	.word	0x00000d00


	//   ....[4]....
        /*00c4*/ 	.word	0x00000d20


	//   ....[5]....
        /*00c8*/ 	.word	0x00000d30


	//   ....[6]....
        /*00cc*/ 	.word	0x00000d50


	//   ....[7]....
        /*00d0*/ 	.word	0x00000d60


	//   ....[8]....
        /*00d4*/ 	.word	0x00000d80


	//   ....[9]....
        /*00d8*/ 	.word	0x00000d90


	//----- nvinfo : EIATTR_VRC_CTA_INIT_COUNT
	.align		4
.L_4247:
        /*00dc*/ 	.byte	0x02, 0x4a
	.zero		1
	.zero		1


	//----- nvinfo : EIATTR_EXIT_INSTR_OFFSETS
	.align		4
        /*00e0*/ 	.byte	0x04, 0x1c
        /*00e2*/ 	.short	(.L_4249 - .L_4248)


	//   ....[0]....
.L_4248:
        /*00e4*/ 	.word	0x00000db0


	//   ....[1]....
        /*00e8*/ 	.word	0x00001710


	//   ....[2]....
        /*00ec*/ 	.word	0x00001750


	//   ....[3]....
        /*00f0*/ 	.word	0x00001780


	//----- nvinfo : EIATTR_CRS_STACK_SIZE
	.align		4
.L_4249:
        /*00f4*/ 	.byte	0x04, 0x1e
        /*00f6*/ 	.short	(.L_4251 - .L_4250)
.L_4250:
        /*00f8*/ 	.word	0x00000000


	//----- nvinfo : EIATTR_CBANK_PARAM_SIZE
	.align		4
.L_4251:
        /*00fc*/ 	.byte	0x03, 0x19
        /*00fe*/ 	.short	0x0030


	//----- nvinfo : EIATTR_PARAM_CBANK
	.align		4
        /*0100*/ 	.byte	0x04, 0x0a
        /*0102*/ 	.short	(.L_4253 - .L_4252)
	.align		4
.L_4252:
        /*0104*/ 	.word	index@(.nv.constant0._ZN43_GLOBAL__N__9ae7fba5_10_SoftMax_cu_9f978f6321softmax_warp_backwardIdddLi9ELb0ELb1EEEvPT0_PKT_S5_iiiPKb)
        /*0108*/ 	.short	0x0380
        /*010a*/ 	.short	0x0030


	//----- nvinfo : EIATTR_SW_WAR
	.align		4
.L_4253:
        /*010c*/ 	.byte	0x04, 0x36
        /*010e*/ 	.short	(.L_4255 - .L_4254)
.L_4254:
        /*0110*/ 	.word	0x00000008
.L_4255:


//--------------------- .nv.info._ZN43_GLOBAL__N__9ae7fba5_10_SoftMax_cu_9f978f6321softmax_warp_backwardIdddLi8ELb0ELb1EEEvPT0_PKT_S5_iiiPKb --------------------------
	.section	.nv.info._ZN43_GLOBAL__N__9ae7fba5_10_SoftMax_cu_9f978f6321softmax_warp_backwardIdddLi8ELb0ELb1EEEvPT0_PKT_S5_iiiPKb,"",@"SHT_CUDA_INFO"
	.sectionflags	@""
	.align	4


	//----- nvinfo : EIATTR_CUDA_API_VERSION
	.align		4
        /*0000*/ 	.byte	0x04, 0x37
        /*0002*/ 	.short	(.L_4257 - .L_4256)
.L_4256:
        /*0004*/ 	.word	0x00000082


	//----- nvinfo : EIATTR_KPARAM_INFO
	.align		4
.L_4257:
        /*0008*/ 	.byte	0x04, 0x17
        /*000a*/ 	.short	(.L_4259 - .L_4258)
.L_4258:
        /*000c*/ 	.word	0x00000000
        /*0010*/ 	.short	0x0006
        /*0012*/ 	.short	0x0028
        /*0014*/ 	.byte	0x00, 0xf5, 0x21, 0x00


	//----- nvinfo : EIATTR_KPARAM_INFO
	.align		4
.L_4259:
        /*0018*/ 	.byte	0x04, 0x17
        /*001a*/ 	.short	(.L_4261 - .L_4260)
.L_4260:
        /*001c*/ 	.word	0x00000000
        /*0020*/ 	.short	0x0005
        /*0022*/ 	.short	0x0020
        /*0024*/ 	.byte	0x00, 0xf0, 0x11, 0x00


	//----- nvinfo : EIATTR_KPARAM_INFO
	.align		4
.L_4261:
        /*0028*/ 	.byte	0x04, 0x17
        /*002a*/ 	.short	(.L_4263 - .L_4262)
.L_4262:
        /*002c*/ 	.word	0x00000000
        /*0030*/ 	.short	0x0004
        /*0032*/ 	.short	0x001c
        /*0034*/ 	.byte	0x00, 0xf0, 0x11, 0x00


	//----- nvinfo : EIATTR_KPARAM_INFO
	.align		4
.L_4263:
        /*0038*/ 	.byte	0x04, 0x17
        /*003a*/ 	.short	(.L_4265 - .L_4264)
.L_4264:
        /*003c*/ 	.word	0x00000000
        /*0040*/ 	.short	0x0003
        /*0042*/ 	.short	0x0018
        /*0044*/ 	.byte	0x00, 0xf0, 0x11, 0x00


	//----- nvinfo : EIATTR_KPARAM_INFO
	.align		4
.L_4265:
        /*0048*/ 	.byte	0x04, 0x17
        /*004a*/ 	.short	(.L_4267 - .L_4266)
.L_4266:
        /*004c*/ 	.word	0x00000000
        /*0050*/ 	.short	0x0002
        /*0052*/ 	.short	0x0010
        /*0054*/ 	.byte	0x00, 0xf5, 0x21, 0x00


	//----- nvinfo : EIATTR_KPARAM_INFO
	.align		4
.L_4267:
        /*0058*/ 	.byte	0x04, 0x17
        /*005a*/ 	.short	(.L_4269 - .L_4268)
.L_4268:
        /*005c*/ 	.word	0x00000000
        /*0060*/ 	.short	0x0001
        /*0062*/ 	.short	0x0008
        /*0064*/ 	.byte	0x00, 0xf5, 0x21, 0x00


	//----- nvinfo : EIATTR_KPARAM_INFO
	.align		4
.L_4269:
        /*0068*/ 	.byte	0x04, 0x17
        /*006a*/ 	.short	(.L_4271 - .L_4270)
.L_4270:
        /*006c*/ 	.word	0x00000000
        /*0070*/ 	.short	0x0000
        /*0072*/ 	.short	0x0000
        /*0074*/ 	.byte	0x00, 0xf5, 0x21, 0x00


	//----- nvinfo : EIATTR_SPARSE_MMA_MASK
	.align		4
.L_4271:
        /*0078*/ 	.byte	0x03, 0x50
        /*007a*/ 	.short	0x0000


	//----- nvinfo : EIATTR_MAXREG_COUNT
	.align		4
        /*007c*/ 	.byte	0x03, 0x1b
        /*007e*/ 	.short	0x00ff


	//----- nvinfo : EIATTR_MERCURY_ISA_VERSION
	.align		4
        /*0080*/ 	.byte	0x03, 0x5f
        /*0082*/ 	.short	0x0101


	//----- nvinfo : EIATTR_COOP_GROUP_MASK_REGIDS
	.align		4
        /*0084*/ 	.byte	0x04, 0x29
        /*0086*/ 	.short	(.L_4273 - .L_4272)


	//   ....[0]....
.L_4272:
        /*0088*/ 	.word	0xffffffff


	//   ....[1]....
        /*008c*/ 	.word	0xffffffff


	//   ....[2]....
        /*0090*/ 	.word	0xffffffff


	//   ....[3]....
        /*0094*/ 	.word	0xffffffff


	//   ....[4]....
        /*0098*/ 	.word	0xffffffff


	//   ....[5]....
        /*009c*/ 	.word	0xffffffff


	//   ....[6]....
        /*00a0*/ 	.word	0xffffffff


	//   ....[7]....
        /*00a4*/ 	.word	0xffffffff


	//   ....[8]....
        /*00a8*/ 	.word	0xffffffff


	//   ....[9]....
        /*00ac*/ 	.word	0xffffffff


	//----- nvinfo : EIATTR_COOP_GROUP_INSTR_OFFSETS
	.align		4
.L_4273:
        /*00b0*/ 	.byte	0x04, 0x28
        /*00b2*/ 	.short	(.L_4275 - .L_4274)


	//   ....[0]....
.L_4274:
        /*00b4*/ 	.word	0x000006f0


	//   ....[1]....
        /*00b8*/ 	.word	0x00000720


	//   ....[2]....
        /*00bc*/ 	.word	0x00000740


	//   ....[3]....
        /*00c0*/ 	.word	0x00000750


	//   ....[4]....
        /*00c4*/ 	.word	0x00000770


	//   ....[5]....
        /*00c8*/ 	.word	0x00000780


	//   ....[6]....
        /*00cc*/ 	.word	0x000007e0


	//   ....[7]....
        /*00d0*/ 	.word	0x000007f0


	//   ....[8]....
        /*00d4*/ 	.word	0x00000860


	//   ....[9]....
        /*00d8*/ 	.word	0x00000870


	//----- nvinfo : EIATTR_VRC_CTA_INIT_COUNT
	.align		4
.L_4275:
        /*00dc*/ 	.byte	0x02, 0x4a
	.zero		1
	.zero		1


	//----- nvinfo : EIATTR_EXIT_INSTR_OFFSETS
	.align		4
        /*00e0*/ 	.byte	0x04, 0x1c
        /*00e2*/ 	.short	(.L_4277 - .L_4276)


	//   ....[0]....
.L_4276:
        /*00e4*/ 	.word	0x00000890


	//   ....[1]....
        /*00e8*/ 	.word	0x00000cf0


	//   ....[2]....
        /*00ec*/ 	.word	0x00000d30


	//   ....[3]....
        /*00f0*/ 	.word	0x00000d60


	//----- nvinfo : EIATTR_CRS_STACK_SIZE
	.align		4
.L_4277:
        /*00f4*/ 	.byte	0x04, 0x1e
        /*00f6*/ 	.short	(.L_4279 - .L_4278)
.L_4278:
        /*00f8*/ 	.word	0x00000000


	//----- nvinfo : EIATTR_CBANK_PARAM_SIZE
	.align		4
.L_4279:
        /*00fc*/ 	.byte	0x03, 0x19
        /*00fe*/ 	.short	0x0030


	//----- nvinfo : EIATTR_PARAM_CBANK
	.align		4
        /*0100*/ 	.byte	0x04, 0x0a
        /*0102*/ 	.short	(.L_4281 - .L_4280)
	.align		4
.L_4280:
        /*0104*/ 	.word	index@(.nv.constant0._ZN43_GLOBAL__N__9ae7fba5_10_SoftMax_cu_9f978f6321softmax_warp_backwardIdddLi8ELb0ELb1EEEvPT0_PKT_S5_iiiPKb)
        /*0108*/ 	.short	0x0380
        /*010a*/ 	.short	0x0030


	//----- nvinfo : EIATTR_SW_WAR
	.align		4
.L_4281:
        /*010c*/ 	.byte	0x04, 0x36
        /*010e*/ 	.short	(.L_4283 - .L_4282)
.L_4282:
        /*0110*/ 	.word	0x00000008
.L_4283:


//--------------------- .nv.info._ZN43_GLOBAL__N__9ae7fba5_10_SoftMax_cu_9f978f6321softmax_warp_backwardIdddLi7ELb0ELb1EEEvPT0_PKT_S5_iiiPKb --------------------------
	.section	.nv.info._ZN43_GLOBAL__N__9ae7fba5_10_SoftMax_cu_9f978f6321softmax_warp_backwardIdddLi7ELb0ELb1EEEvPT0_PKT_S5_iiiPKb,"",@"SHT_CUDA_INFO"
	.sectionflags	@""
	.align	4


	//----- nvinfo : EIATTR_CUDA_API_VERSION
	.align		4
        /*0000*/ 	.byte	0x04, 0x37
        /*0002*/ 	.short	(.L_4285 - .L_4284)
.L_4284:
        /*0004*/ 	.word	0x00000082


	//----- nvinfo : EIATTR_KPARAM_INFO
	.align		4
.L_4285:
        /*0008*/ 	.byte	0x04, 0x17
        /*000a*/ 	.short	(.L_4287 - .L_4286)
.L_4286:
        /*000c*/ 	.word	0x00000000
        /*0010*/ 	.short	0x0006
        /*0012*/ 	.short	0x0028
        /*0014*/ 	.byte	0x00, 0xf5, 0x21, 0x00


	//----- nvinfo : EIATTR_KPARAM_INFO
	.align		4
.L_4287:
        /*0018*/ 	.byte	0x04, 0x17
        /*001a*/ 	.short	(.L_4289 - .L_4288)
.L_4288:
        /*001c*/ 	.word	0x00000000
        /*0020*/ 	.short	0x0005
        /*0022*/ 	.short	0x0020
        /*0024*/ 	.byte	0x00, 0xf0, 0x11, 0x00


	//----- nvinfo : EIATTR_KPARAM_INFO
	.align		4
.L_4289:
        /*0028*/ 	.byte	0x04, 0x17
        /*002a*/ 	.short	(.L_4291 - .L_4290)
.L_4290:
        /*002c*/ 	.word	0x00000000
        /*0030*/ 	.short	0x0004
        /*0032*/ 	.short	0x001c
        /*0034*/ 	.byte	0x00, 0xf0, 0x11, 0x00


	//----- nvinfo : EIATTR_KPARAM_INFO
	.align		4
.L_4291:
        /*0038*/ 	.byte	0x04, 0x17
        /*003a*/ 	.short	(.L_4293 - .L_4292)
.L_4292:
        /*003c*/ 	.word	0x00000000
        /*0040*/ 	.short	0x0003
        /*0042*/ 	.short	0x0018
        /*0044*/ 	.byte	0x00, 0xf0, 0x11, 0x00


	//----- nvinfo : EIATTR_KPARAM_INFO
	.align		4
.L_4293:
        /*0048*/ 	.byte	0x04, 0x17
        /*004a*/ 	.short	(.L_4295 - .L_4294)
.L_4294:
        /*004c*/ 	.word	0x00000000
        /*0050*/ 	.short	0x0002
        /*0052*/ 	.short	0x0010
        /*0054*/ 	.byte	0x00, 0xf5, 0x21, 0x00


	//----- nvinfo : EIATTR_KPARAM_INFO
	.align		4
.L_4295:
        /*0058*/ 	.byte	0x04, 0x17
        /*005a*/ 	.short	(.L_4297 - .L_4296)
.L_4296:
        /*005c*/ 	.word	0x00000000
        /*0060*/ 	.short	0x0001
        /*0062*/ 	.short	0x0008
        /*0064*/ 	.byte	0x00, 0xf5, 0x21, 0x00


	//----- nvinfo : EIATTR_KPARAM_INFO
	.align		4
.L_4297:
        /*0068*/ 	.byte	0x04, 0x17
        /*006a*/ 	.short	(.L_4299 - .L_4298)
.L_4298:
        /*006c*/ 	.word	0x00000000
        /*0070*/ 	.short	0x0000
        /*0072*/ 	.short	0x0000
        /*0074*/ 	.byte	0x00, 0xf5, 0x21, 0x00


	//----- nvinfo : EIATTR_SPARSE_MMA_MASK
	.align		4
.L_4299:
        /*0078*/ 	.byte	0x03, 0x50
        /*007a*/ 	.short	0x0000


	//----- nvinfo : EIATTR_MAXREG_COUNT
	.align		4
        /*007c*/ 	.byte	0x03, 0x1b
        /*007e*/ 	.short	0x00ff


	//----- nvinfo : EIATTR_MERCURY_ISA_VERSION
	.align		4
        /*0080*/ 	.byte	0x03, 0x5f
        /*0082*/ 	.short	0x0101


	//----- nvinfo : EIATTR_COOP_GROUP_MASK_REGIDS
	.align		4
        /*0084*/ 	.byte	0x04, 0x29
        /*0086*/ 	.short	(.L_4301 - .L_4300)


	//   ....[0]....
.L_4300:
        /*0088*/ 	.word	0xffffffff


	//   ....[1]....
        /*008c*/ 	.word	0xffffffff


	//   ....[2]....
        /*0090*/ 	.word	0xffffffff


	//   ....[3]....
        /*0094*/ 	.word	0xffffffff


	//   ....[4]....
        /*0098*/ 	.word	0xffffffff


	//   ....[5]....
        /*009c*/ 	.word	0xffffffff


	//   ....[6]....
        /*00a0*/ 	.word	0xffffffff


	//   ....[7]....
        /*00a4*/ 	.word	0xffffffff


	//   ....[8]....
        /*00a8*/ 	.word	0xffffffff


	//   ....[9]....
        /*00ac*/ 	.word	0xffffffff


	//   ....[10]....
        /*00b0*/ 	.word	0xffffffff


	//   ....[11]....
        /*00b4*/ 	.word	0xffffffff


	//   ....[12]....
        /*00b8*/ 	.word	0xffffffff


	//   ....[13]....
        /*00bc*/ 	.word	0xffffffff


	//   ....[14]....
        /*00c0*/ 	.word	0xffffffff


	//   ....[15]....
        /*00c4*/ 	.word	0xffffffff


	//   ....[16]....
        /*00c8*/ 	.word	0xffffffff


	//   ....[17]....
        /*00cc*/ 	.word	0xffffffff


	//   ....[18]....
        /*00d0*/ 	.word	0xffffffff


	//   ....[19]....
        /*00d4*/ 	.word	0xffffffff


	//----- nvinfo : EIATTR_COOP_GROUP_INSTR_OFFSETS
	.align		4
.L_4301:
        /*00d8*/ 	.byte	0x04, 0x28
        /*00da*/ 	.short	(.L_4303 - .L_4302)


	//   ....[0]....
.L_4302:
        /*00dc*/ 	.word	0x00000640


	//   ....[1]....
        /*00e0*/ 	.word	0x00000650


	//   ....[2]....
        /*00e4*/ 	.word	0x00000670


	//   ....[3]....
        /*00e8*/ 	.word	0x00000680


	//   ....[4]....
        /*00ec*/ 	.word	0x000006a0


	//   ....[5]....
        /*00f0*/ 	.word	0x000006b0


	//   ....[6]....
        /*00f4*/ 	.word	0x00000770


	//   ....[7]....
        /*00f8*/ 	.word	0x000007a0


	//   ....[8]....
        /*00fc*/ 	.word	0x000007c0


	//   ....[9]....
        /*0100*/ 	.word	0x000007d0


	//   ....[10]....
        /*0104*/ 	.word	0x000007f0


	//   ....[11]....
        /*0108*/ 	.word	0x00000800


	//   ....[12]....
        /*010c*/ 	.word	0x00000860


	//   ....[13]....
        /*0110*/ 	.word	0x00000870


	//   ....[14]....
        /*0114*/ 	.word	0x00000900


	//   ....[15]....
        /*0118*/ 	.word	0x00000910


	//   ....[16]....
        /*011c*/ 	.word	0x00000950


	//   ....[17]....
        /*0120*/ 	.word	0x00000960


	//   ....[18]....
        /*0124*/ 	.word	0x00000980


	//   ....[19]....
        /*0128*/ 	.word	0x00000990


	//----- nvinfo : EIATTR_VRC_CTA_INIT_COUNT
	.align		4
.L_4303:
        /*012c*/ 	.byte	0x02, 0x4a
	.zero		1
	.zero		1


	//----- nvinfo : EIATTR_EXIT_INSTR_OFFSETS
	.align		4
        /*0130*/ 	.byte	0x04, 0x1c
        /*0132*/ 	.short	(.L_4305 - .L_4304)


	//   ....[0]....
.L_4304:
        /*0134*/ 	.word	0x000009a0


	//   ....[1]....
        /*0138*/ 	.word	0x00000c40


	//   ....[2]....
        /*013c*/ 	.word	0x00000de0


	//   ....[3]....
        /*0140*/ 	.word	0x00000e20


	//   ....[4]....
        /*0144*/ 	.word	0x00000e50


	//----- nvinfo : EIATTR_CRS_STACK_SIZE
	.align		4
.L_4305:
        /*0148*/ 	.byte	0x04, 0x1e
        /*014a*/ 	.short	(.L_4307 - .L_4306)
.L_4306:
        /*014c*/ 	.word	0x00000000


	//----- nvinfo : EIATTR_CBANK_PARAM_SIZE
	.align		4
.L_4307:
        /*0150*/ 	.byte	0x03, 0x19
        /*0152*/ 	.short	0x0030


	//----- nvinfo : EIATTR_PARAM_CBANK
	.align		4
        /*0154*/ 	.byte	0x04, 0x0a
        /*0156*/ 	.short	(.L_4309 - .L_4308)
	.align		4
.L_4308:
        /*0158*/ 	.word	index@(.nv.constant0._ZN43_GLOBAL__N__9ae7fba5_10_SoftMax_cu_9f978f6321softmax_warp_backwardIdddLi7ELb0ELb1EEEvPT0_PKT_S5_iiiPKb)
        /*015c*/ 	.short	0x0380
        /*015e*/ 	.short	0x0030


	//----- nvinfo : EIATTR_SW_WAR
	.align		4
.L_4309:
        /*0160*/ 	.byte	0x04, 0x36
        /*0162*/ 	.short	(.L_4311 - .L_4310)
.L_4310:
        /*0164*/ 	.word	0x00000008
.L_4311:


//--------------------- .nv.info._ZN43_GLOBAL__N__9ae7fba5_10_SoftMax_cu_9f978f6321softmax_warp_backwardIdddLi6ELb0ELb1EEEvPT0_PKT_S5_iiiPKb --------------------------
	.section	.nv.info._ZN43_GLOBAL__N__9ae7fba5_10_SoftMax_cu_9f978f6321softmax_warp_backwardIdddLi6ELb0ELb1EEEvPT0_PKT_S5_iiiPKb,"",@"SHT_CUDA_INFO"
	.sectionflags	@""
	.align	4


	//----- nvinfo : EIATTR_CUDA_API_VERSION
	.align		4
        /*0000*/ 	.byte	0x04, 0x37
        /*0002*/ 	.short	(.L_4313 - .L_4312)
.L_4312:
        /*0004*/ 	.word	0x00000082


	//----- nvinfo : EIATTR_KPARAM_INFO
	.align		4
.L_4313:
        /*0008*/ 	.byte	0x04, 0x17
        /*000a*/ 	.short	(.L_4315 - .L_4314)
.L_4314:
        /*000c*/ 	.word	0x00000000
        /*0010*/ 	.short	0x0006
        /*0012*/ 	.short	0x0028
        /*0014*/ 	.byte	0x00, 0xf5, 0x21, 0x00


	//----- nvinfo : EIATTR_KPARAM_INFO
	.align		4
.L_4315:
        /*0018*/ 	.byte	0x04, 0x17
        /*001a*/ 	.short	(.L_4317 - .L_4316)
.L_4316:
        /*001c*/ 	.word	0x00000000
        /*0020*/ 	.short	0x0005
        /*0022*/ 	.short	0x0020
        /*0024*/ 	.byte	0x00, 0xf0, 0x11, 0x00


	//----- nvinfo : EIATTR_KPARAM_INFO
	.align		4
.L_4317:
        /*0028*/ 	.byte	0x04, 0x17
        /*002a*/ 	.short	(.L_4319 - .L_4318)
.L_4318:
        /*002c*/ 	.word	0x00000000
        /*0030*/ 	.short	0x0004
        /*0032*/ 	.short	0x001c
        /*0034*/ 	.byte	0x00, 0xf0, 0x11, 0x00


	//----- nvinfo : EIATTR_KPARAM_INFO
	.align		4
.L_4319:
        /*0038*/ 	.byte	0x04, 0x17
        /*003a*/ 	.short	(.L_4321 - .L_4320)
.L_4320:
        /*003c*/ 	.word	0x00000000
        /*0040*/ 	.short	0x0003
        /*0042*/ 	.short	0x0018
        /*0044*/ 	.byte	0x00, 0xf0, 0x11, 0x00


	//----- nvinfo : EIATTR_KPARAM_INFO
	.align		4
.L_4321:
        /*0048*/ 	.byte	0x04, 0x17
        /*004a*/ 	.short	(.L_4323 - .L_4322)
.L_4322:
        /*004c*/ 	.word	0x00000000
        /*0050*/ 	.short	0x0002
        /*0052*/ 	.short	0x0010
        /*0054*/ 	.byte	0x00, 0xf5, 0x21, 0x00


	//----- nvinfo : EIATTR_KPARAM_INFO
	.align		4
.L_4323:
        /*0058*/ 	.byte	0x04, 0x17
        /*005a*/ 	.short	(.L_4325 - .L_4324)
.L_4324:
        /*005c*/ 	.word	0x00000000
        /*0060*/ 	.short	0x0001
        /*0062*/ 	.short	0x0008
        /*0064*/ 	.byte	0x00, 0xf5, 0x21, 0x00


	//----- nvinfo : EIATTR_KPARAM_INFO
	.align		4
.L_4325:
        /*0068*/ 	.byte	0x04, 0x17
        /*006a*/ 	.short	(.L_4327 - .L_4326)
.L_4326:
        /*006c*/ 	.word	0x00000000
        /*0070*/ 	.short	0x0000
        /*0072*/ 	.short	0x0000
        /*0074*/ 	.byte	0x00, 0xf5, 0x21, 0x00


	//----- nvinfo : EIATTR_SPARSE_MMA_MASK
	.align		4
.L_4327:
        /*0078*/ 	.byte	0x03, 0x50
        /*007a*/ 	.short	0x0000


	//----- nvinfo : EIATTR_MAXREG_COUNT
	.align		4
        /*007c*/ 	.byte	0x03, 0x1b
        /*007e*/ 	.short	0x00ff


	//----- nvinfo : EIATTR_MERCURY_ISA_VERSION
	.align		4
        /*0080*/ 	.byte	0x03, 0x5f
        /*0082*/ 	.short	0x0101


	//----- nvinfo : EIATTR_COOP_GROUP_MASK_REGIDS
	.align		4
        /*0084*/ 	.byte	0x04, 0x29
        /*0086*/ 	.short	(.L_4329 - .L_4328)


	//   ....[0]....
.L_4328:
        /*0088*/ 	.word	0xffffffff


	//   ....[1]....
        /*008c*/ 	.word	0xffffffff


	//   ....[2]....
        /*0090*/ 	.word	0xffffffff


	//   ....[3]....
        /*0094*/ 	.word	0xffffffff


	//   ....[4]....
        /*0098*/ 	.word	0xffffffff


	//   ....[5]....
        /*009c*/ 	.word	0xffffffff


	//   ....[6]....
        /*00a0*/ 	.word	0xffffffff


	//   ....[7]....
        /*00a4*/ 	.word	0xffffffff


	//   ....[8]....
        /*00a8*/ 	.word	0xffffffff


	//   ....[9]....
        /*00ac*/ 	.word	0xffffffff


	//   ....[10]....
        /*00b0*/ 	.word	0xffffffff


	//   ....[11]....
        /*00b4*/ 	.word	0xffffffff


	//   ....[12]....
        /*00b8*/ 	.word	0xffffffff


	//   ....[13]....
        /*00bc*/ 	.word	0xffffffff


	//   ....[14]....
        /*00c0*/ 	.word	0xffffffff


	//   ....[15]....
        /*00c4*/ 	.word	0xffffffff


	//   ....[16]....
        /*00c8*/ 	.word	0xffffffff


	//   ....[17]....
        /*00cc*/ 	.word	0xffffffff


	//   ....[18]....
        /*00d0*/ 	.word	0xffffffff


	//   ....[19]....
        /*00d4*/ 	.word	0xffffffff


	//----- nvinfo : EIATTR_COOP_GROUP_INSTR_OFFSETS
	.align		4
.L_4329:
        /*00d8*/ 	.byte	0x04, 0x28
        /*00da*/ 	.short	(.L_4331 - .L_4330)


	//   ....[0]....
.L_4330:
        /*00dc*/ 	.word	0x000003d0


	//   ....[1]....
        /*00e0*/ 	.word	0x000003e0


	//   ....[2]....
        /*00e4*/ 	.word	0x00000400


	//   ....[3]....
        /*00e8*/ 	.word	0x00000410


	//   ....[4]....
        /*00ec*/ 	.word	0x00000420


	//   ....[5]....
        /*00f0*/ 	.word	0x00000430


	//   ....[6]....
        /*00f4*/ 	.word	0x00000450


	//   ....[7]....
        /*00f8*/ 	.word	0x00000460


	//   ....[8]....
        /*00fc*/ 	.word	0x00000480


	//   ....[9]....
        /*0100*/ 	.word	0x00000490


	//   ....[10]....
        /*0104*/ 	.word	0x000004b0


	//   ....[11]....
        /*0108*/ 	.word	0x000004c0


	//   ....[12]....
        /*010c*/ 	.word	0x00000550


	//   ....[13]....
        /*0110*/ 	.word	0x00000560


	//   ....[14]....
        /*0114*/ 	.word	0x00000580


	//   ....[15]....
        /*0118*/ 	.word	0x00000590


	//   ....[16]....
        /*011c*/ 	.word	0x000005d0


	//   ....[17]....
        /*0120*/ 	.word	0x000005e0


	//   ....[18]....
        /*0124*/ 	.word	0x00000600


	//   ....[19]....
        /*0128*/ 	.word	0x00000610


	//----- nvinfo : EIATTR_VRC_CTA_INIT_COUNT
	.align		4
.L_4331:
        /*012c*/ 	.byte	0x02, 0x4a
	.zero		1
	.zero		1


	//----- nvinfo : EIATTR_EXIT_INSTR_OFFSETS
	.align		4
        /*0130*/ 	.byte	0x04, 0x1c
        /*0132*/ 	.short	(.L_4333 - .L_4332)


	//   ....[0]....
.L_4332:
        /*0134*/ 	.word	0x00000620


	//   ....[1]....
        /*0138*/ 	.word	0x000007a0


	//   ....[2]....
        /*013c*/ 	.word	0x00000840


	//   ....[3]....
        /*0140*/ 	.word	0x00000880


	//   ....[4]....
        /*0144*/ 	.word	0x000008b0


	//----- nvinfo : EIATTR_CRS_STACK_SIZE
	.align		4
.L_4333:
        /*0148*/ 	.byte	0x04, 0x1e
        /*014a*/ 	.short	(.L_4335 - .L_4334)
.L_4334:
        /*014c*/ 	.word	0x00000000


	//----- nvinfo : EIATTR_CBANK_PARAM_SIZE
	.align		4
.L_4335:
        /*0150*/ 	.byte	0x03, 0x19
        /*0152*/ 	.short	0x0030


	//----- nvinfo : EIATTR_PARAM_CBANK
	.align		4
        /*0154*/ 	.byte	0x04, 0x0a
        /*0156*/ 	.short	(.L_4337 - .L_4336)
	.align		4
.L_4336:
        /*0158*/ 	.word	index@(.nv.constant0._ZN43_GLOBAL__N__9ae7fba5_10_SoftMax_cu_9f978f6321softmax_warp_backwardIdddLi6ELb0ELb1EEEvPT0_PKT_S5_iiiPKb)
        /*015c*/ 	.short	0x0380
        /*015e*/ 	.short	0x0030


	//----- nvinfo : EIATTR_SW_WAR
	.align		4
.L_4337:
        /*0160*/ 	.byte	0x04, 0x36
        /*0162*/ 	.short	(.L_4339 - .L_4338)
.L_4338:
        /*0164*/ 	.word	0x00000008
.L_4339:


//--------------------- .nv.info._ZN43_GLOBAL__N__9ae7fba5_10_SoftMax_cu_9f978f6321softmax_warp_backwardIdddLi5ELb0ELb1EEEvPT0_PKT_S5_iiiPKb --------------------------
	.section	.nv.info._ZN43_GLOBAL__N__9ae7fba5_10_SoftMax_cu_9f978f6321softmax_warp_backwardIdddLi5ELb0ELb1EEEvPT0_PKT_S5_iiiPKb,"",@"SHT_CUDA_INFO"
	.sectionflags	@""
	.align	4


	//----- nvinfo : EIATTR_CUDA_API_VERSION
	.align		4
        /*0000*/ 	.byte	0x04, 0x37
        /*0002*/ 	.short	(.L_4341 - .L_4340)
.L_4340:
        /*0004*/ 	.word	0x00000082


	//----- nvinfo : EIATTR_KPARAM_INFO
	.align		4
.L_4341:
        /*0008*/ 	.byte	0x04, 0x17
        /*000a*/ 	.short	(.L_4343 - .L_4342)
.L_4342:
        /*000c*/ 	.word	0x00000000
        /*0010*/ 	.short	0x0006
        /*0012*/ 	.short	0x0028
        /*0014*/ 	.byte	0x00, 0xf5, 0x21, 0x00


	//----- nvinfo : EIATTR_KPARAM_INFO
	.align		4
.L_4343:
        /*0018*/ 	.byte	0x04, 0x17
        /*001a*/ 	.short	(.L_4345 - .L_4344)
.L_4344:
        /*001c*/ 	.word	0x00000000
        /*0020*/ 	.short	0x0005
        /*0022*/ 	.short	0x0020
        /*0024*/ 	.byte	0x00, 0xf0, 0x11, 0x00


	//----- nvinfo : EIATTR_KPARAM_INFO
	.align		4
.L_4345:
        /*0028*/ 	.byte	0x04, 0x17
        /*002a*/ 	.short	(.L_4347 - .L_4346)
.L_4346:
        /*002c*/ 	.word	0x00000000
        /*0030*/ 	.short	0x0004
        /*0032*/ 	.short	0x001c
        /*0034*/ 	.byte	0x00, 0xf0, 0x11, 0x00


	//----- nvinfo : EIATTR_KPARAM_INFO
	.align		4
.L_4347:
        /*0038*/ 	.byte	0x04, 0x17
        /*003a*/ 	.short	(.L_4349 - .L_4348)
.L_4348:
        /*003c*/ 	.word	0x00000000
        /*0040*/ 	.short	0x0003
        /*0042*/ 	.short	0x0018
        /*0044*/ 	.byte	0x00, 0xf0, 0x11, 0x00


	//----- nvinfo : EIATTR_KPARAM_INFO
	.align		4
.L_4349:
        /*0048*/ 	.byte	0x04, 0x17
        /*004a*/ 	.short	(.L_4351 - .L_4350)
.L_4350:
        /*004c*/ 	.word	0x00000000
        /*0050*/ 	.short	0x0002
        /*0052*/ 	.short	0x0010
        /*0054*/ 	.byte	0x00, 0xf5, 0x21, 0x00


	//----- nvinfo : EIATTR_KPARAM_INFO
	.align		4
.L_4351:
        /*0058*/ 	.byte	0x04, 0x17
        /*005a*/ 	.short	(.L_4353 - .L_4352)
.L_4352:
        /*005c*/ 	.word	0x00000000
        /*0060*/ 	.short	0x0001
        /*0062*/ 	.short	0x0008
        /*0064*/ 	.byte	0x00, 0xf5, 0x21, 0x00


	//----- nvinfo : EIATTR_KPARAM_INFO
	.align		4
.L_4353:
        /*0068*/ 	.byte	0x04, 0x17
        /*006a*/ 	.short	(.L_4355 - .L_4354)
.L_4354:
        /*006c*/ 	.word	0x00000000
        /*0070*/ 	.short	0x0000
        /*0072*/ 	.short	0x0000
        /*0074*/ 	.byte	0x00, 0xf5, 0x21, 0x00


	//----- nvinfo : EIATTR_SPARSE_MMA_MASK
	.align		4
.L_4355:
        /*0078*/ 	.byte	0x03, 0x50
        /*007a*/ 	.short	0x0000


	//----- nvinfo : EIATTR_MAXREG_COUNT
	.align		4
        /*007c*/ 	.byte	0x03, 0x1b
        /*007e*/ 	.short	0x00ff


	//----- nvinfo : EIATTR_MERCURY_ISA_VERSION
	.align		4
        /*0080*/ 	.byte	0x03, 0x5f
        /*0082*/ 	.short	0x0101


	//----- nvinfo : EIATTR_COOP_GROUP_MASK_REGIDS
	.align		4
        /*0084*/ 	.byte	0x04, 0x29
        /*0086*/ 	.short	(.L_4357 - .L_4356)


	//   ....[0]....
.L_4356:
        /*0088*/ 	.word	0xffffffff


	//   ....[1]....
        /*008c*/ 	.word	0xffffffff


	//   ....[2]....
        /*0090*/ 	.word	0xffffffff


	//   ....[3]....
        /*0094*/ 	.word	0xffffffff


	//   ....[4]....
        /*0098*/ 	.word	0xffffffff


	//   ....[5]....
        /*009c*/ 	.word	0xffffffff


	//   ....[6]....
        /*00a0*/ 	.word	0xffffffff


	//   ....[7]....
        /*00a4*/ 	.word	0xffffffff


	//   ....[8]....
        /*00a8*/ 	.word	0xffffffff


	//   ....[9]....
        /*00ac*/ 	.word	0xffffffff


	//   ....[10]....
        /*00b0*/ 	.word	0xffffffff


	//   ....[11]....
        /*00b4*/ 	.word	0xffffffff


	//   ....[12]....
        /*00b8*/ 	.word	0xffffffff


	//   ....[13]....
        /*00bc*/ 	.word	0xffffffff


	//   ....[14]....
        /*00c0*/ 	.word	0xffffffff


	//   ....[15]....
        /*00c4*/ 	.word	0xffffffff


	//   ....[16]....
        /*00c8*/ 	.word	0xffffffff


	//   ....[17]....
        /*00cc*/ 	.word	0xffffffff


	//   ....[18]....
        /*00d0*/ 	.word	0xffffffff


	//   ....[19]....
        /*00d4*/ 	.word	0xffffffff


	//----- nvinfo : EIATTR_COOP_GROUP_INSTR_OFFSETS
	.align		4
.L_4357:
        /*00d8*/ 	.byte	0x04, 0x28
        /*00da*/ 	.short	(.L_4359 - .L_4358)


	//   ....[0]....
.L_4358:
        /*00dc*/ 	.word	0x000002d0


	//   ....[1]....
        /*00e0*/ 	.word	0x000002e0


	//   ....[2]....
        /*00e4*/ 	.word	0x00000340


	//   ....[3]....
        /*00e8*/ 	.word	0x00000350


	//   ....[4]....
        /*00ec*/ 	.word	0x00000360


	//   ....[5]....
        /*00f0*/ 	.word	0x00000370


	//   ....[6]....
        /*00f4*/ 	.word	0x000003b0


	//   ....[7]....
        /*00f8*/ 	.word	0x000003c0


	//   ....[8]....
        /*00fc*/ 	.word	0x000003d0


	//   ....[9]....
        /*0100*/ 	.word	0x000003e0


	//   ....[10]....
        /*0104*/ 	.word	0x00000430


	//   ....[11]....
        /*0108*/ 	.word	0x00000440


	//   ....[12]....
        /*010c*/ 	.word	0x000004d0


	//   ....[13]....
        /*0110*/ 	.word	0x000004e0


	//   ....[14]....
        /*0114*/ 	.word	0x00000500


	//   ....[15]....
        /*0118*/ 	.word	0x00000510


	//   ....[16]....
        /*011c*/ 	.word	0x00000530


	//   ....[17]....
        /*0120*/ 	.word	0x00000540


	//   ....[18]....
        /*0124*/ 	.word	0x00000550


	//   ....[19]....
        /*0128*/ 	.word	0x00000560


	//----- nvinfo : EIATTR_VRC_CTA_INIT_COUNT
	.align		4
.L_4359:
        /*012c*/ 	.byte	0x02, 0x4a
	.zero		1
	.zero		1


	//----- nvinfo : EIATTR_EXIT_INSTR_OFFSETS
	.align		4
        /*0130*/ 	.byte	0x04, 0x1c
        /*0132*/ 	.short	(.L_4361 - .L_4360)


	//   ....[0]....
.L_4360:
        /*0134*/ 	.word	0x00000570


	//   ....[1]....
        /*0138*/ 	.word	0x00000640


	//   ....[2]....
        /*013c*/ 	.word	0x000006a0


	//   ....[3]....
        /*0140*/ 	.word	0x000006e0


	//----- nvinfo : EIATTR_CRS_STACK_SIZE
	.align		4
.L_4361:
        /*0144*/ 	.byte	0x04, 0x1e
        /*0146*/ 	.short	(.L_4363 - .L_4362)
.L_4362:
        /*0148*/ 	.word	0x00000000


	//----- nvinfo : EIATTR_CBANK_PARAM_SIZE
	.align		4
.L_4363:
        /*014c*/ 	.byte	0x03, 0x19
        /*014e*/ 	.short	0x0030


	//----- nvinfo : EIATTR_PARAM_CBANK
	.align		4
        /*0150*/ 	.byte	0x04, 0x0a
        /*0152*/ 	.short	(.L_4365 - .L_4364)
	.align		4
.L_4364:
        /*0154*/ 	.word	index@(.nv.constant0._ZN43_GLOBAL__N__9ae7fba5_10_SoftMax_cu_9f978f6321softmax_warp_backwardIdddLi5ELb0ELb1EEEvPT0_PKT_S5_iiiPKb)
        /*0158*/ 	.short	0x0380
        /*015a*/ 	.short	0x0030


	//----- nvinfo : EIATTR_SW_WAR
	.align		4
.L_4365:
        /*015c*/ 	.byte	0x04, 0x36
        /*015e*/ 	.short	(.L_4367 - .L_4366)
.L_4366:
        /*0160*/ 	.word	0x00000008
.L_4367:


//--------------------- .nv.info._ZN43_GLOBAL__N__9ae7fba5_10_SoftMax_cu_9f978f6321softmax_warp_backwardIdddLi4ELb0ELb1EEEvPT0_PKT_S5_iiiPKb --------------------------
	.section	.nv.info._ZN43_GLOBAL__N__9ae7fba5_10_SoftMax_cu_9f978f6321softmax_warp_backwardIdddLi4ELb0ELb1EEEvPT0_PKT_S5_iiiPKb,"",@"SHT_CUDA_INFO"
	.sectionflags	@""
	.align	4


	//----- nvinfo : EIATTR_CUDA_API_VERSION
	.align		4
        /*0000*/ 	.byte	0x04, 0x37
        /*0002*/ 	.short	(.L_4369 - .L_4368)
.L_4368:
        /*0004*/ 	.word	0x00000082


	//----- nvinfo : EIATTR_KPARAM_INFO
	.align		4
.L_4369:
        /*0008*/ 	.byte	0x04, 0x17
        /*000a*/ 	.short	(.L_4371 - .L_4370)
.L_4370:
        /*000c*/ 	.word	0x00000000
        /*0010*/ 	.short	0x0006
        /*0012*/ 	.short	0x0028
        /*0014*/ 	.byte	0x00, 0xf5, 0x21, 0x00


	//----- nvinfo : EIATTR_KPARAM_INFO
	.align		4
.L_4371:
        /*0018*/ 	.byte	0x04, 0x17
        /*001a*/ 	.short	(.L_4373 - .L_4372)
.L_4372:
        /*001c*/ 	.word	0x00000000
        /*0020*/ 	.short	0x0005
        /*0022*/ 	.short	0x0020
        /*0024*/ 	.byte	0x00, 0xf0, 0x11, 0x00


	//----- nvinfo : EIATTR_KPARAM_INFO
	.align		4
.L_4373:
        /*0028*/ 	.byte	0x04, 0x17
        /*002a*/ 	.short	(.L_4375 - .L_4374)
.L_4374:
        /*002c*/ 	.word	0x00000000
        /*0030*/ 	.short	0x0004
        /*0032*/ 	.short	0x001c
        /*0034*/ 	.byte	0x00, 0xf0, 0x11, 0x00


	//----- nvinfo : EIATTR_KPARAM_INFO
	.align		4
.L_4375:
        /*0038*/ 	.byte	0x04, 0x17
        /*003a*/ 	.short	(.L_4377 - .L_4376)
.L_4376:
        /*003c*/ 	.word	0x00000000
        /*0040*/ 	.short	0x0003
        /*0042*/ 	.short	0x0018
        /*0044*/ 	.byte	0x00, 0xf0, 0x11, 0x00


	//----- nvinfo : EIATTR_KPARAM_INFO
	.align		4
.L_4377:
        /*0048*/ 	.byte	0x04, 0x17
        /*004a*/ 	.short	(.L_4379 - .L_4378)
.L_4378:
        /*004c*/ 	.word	0x00000000
        /*0050*/ 	.short	0x0002
        /*0052*/ 	.short	0x0010
        /*0054*/ 	.byte	0x00, 0xf5, 0x21, 0x00


	//----- nvinfo : EIATTR_KPARAM_INFO
	.align		4
.L_4379:
        /*0058*/ 	.byte	0x04, 0x17
        /*005a*/ 	.short	(.L_4381 - .L_4380)
.L_4380:
        /*005c*/ 	.word	0x00000000
        /*0060*/ 	.short	0x0001
        /*0062*/ 	.short	0x0008
        /*0064*/ 	.byte	0x00, 0xf5, 0x21, 0x00


	//----- nvinfo : EIATTR_KPARAM_INFO
	.align		4
.L_4381:
        /*0068*/ 	.byte	0x04, 0x17
        /*006a*/ 	.short	(.L_4383 - .L_4382)
.L_4382:
        /*006c*/ 	.word	0x00000000
        /*0070*/ 	.short	0x0000
        /*0072*/ 	.short	0x0000
        /*0074*/ 	.byte	0x00, 0xf5, 0x21, 0x00


	//----- nvinfo : EIATTR_SPARSE_MMA_MASK
	.align		4
.L_4383:
        /*0078*/ 	.byte	0x03, 0x50
        /*007a*/ 	.short	0x0000


	//----- nvinfo : EIATTR_MAXREG_COUNT
	.align		4
        /*007c*/ 	.byte	0x03, 0x1b
        /*007e*/ 	.short	0x00ff


	//----- nvinfo : EIATTR_MERCURY_ISA_VERSION
	.align		4
        /*0080*/ 	.byte	0x03, 0x5f
        /*0082*/ 	.short	0x0101


	//----- nvinfo : EIATTR_COOP_GROUP_MASK_REGIDS
	.align		4
        /*0084*/ 	.byte	0x04, 0x29
        /*0086*/ 	.short	(.L_4385 - .L_4384)


	//   ....[0]....
.L_4384:
        /*0088*/ 	.word	0xffffffff


	//   ....[1]....
        /*008c*/ 	.word	0xffffffff


	//   ....[2]....
        /*0090*/ 	.word	0xffffffff


	//   ....[3]....
        /*0094*/ 	.word	0xffffffff


	//   ....[4]....
        /*0098*/ 	.word	0xffffffff


	//   ....[5]....
        /*009c*/ 	.word	0xffffffff


	//   ....[6]....
        /*00a0*/ 	.word	0xffffffff


	//   ....[7]....
        /*00a4*/ 	.word	0xffffffff


	//   ....[8]....
        /*00a8*/ 	.word	0xffffffff


	//   ....[9]....
        /*00ac*/ 	.word	0xffffffff


	//   ....[10]....
        /*00b0*/ 	.word	0xffffffff


	//   ....[11]....
        /*00b4*/ 	.word	0xffffffff


	//   ....[12]....
        /*00b8*/ 	.word	0xffffffff


	//   ....[13]....
        /*00bc*/ 	.word	0xffffffff


	//   ....[14]....
        /*00c0*/ 	.word	0xffffffff


	//   ....[15]....
        /*00c4*/ 	.word	0xffffffff


	//----- nvinfo : EIATTR_COOP_GROUP_INSTR_OFFSETS
	.align		4
.L_4385:
        /*00c8*/ 	.byte	0x04, 0x28
        /*00ca*/ 	.short	(.L_4387 - .L_4386)


	//   ....[0]....
.L_4386:
        /*00cc*/ 	.word	0x000002d0


	//   ....[1]....
        /*00d0*/ 	.word	0x000002e0


	//   ....[2]....
        /*00d4*/ 	.word	0x00000350


	//   ....[3]....
        /*00d8*/ 	.word	0x00000360


	//   ....[4]....
        /*00dc*/ 	.word	0x00000370


	//   ....[5]....
        /*00e0*/ 	.word	0x00000380


	//   ....[6]....
        /*00e4*/ 	.word	0x000003d0


	//   ....[7]....
        /*00e8*/ 	.word	0x000003e0


	//   ....[8]....
        /*00ec*/ 	.word	0x00000470


	//   ....[9]....
        /*00f0*/ 	.word	0x00000480


	//   ....[10]....
        /*00f4*/ 	.word	0x000004a0


	//   ....[11]....
        /*00f8*/ 	.word	0x000004b0


	//   ....[12]....
        /*00fc*/ 	.word	0x000004d0


	//   ....[13]....
        /*0100*/ 	.word	0x000004e0


	//   ....[14]....
        /*0104*/ 	.word	0x000004f0


	//   ....[15]....
        /*0108*/ 	.word	0x00000500


	//----- nvinfo : EIATTR_VRC_CTA_INIT_COUNT
	.align		4
.L_4387:
        /*010c*/ 	.byte	0x02, 0x4a
	.zero		1
	.zero		1


	//----- nvinfo : EIATTR_EXIT_INSTR_OFFSETS
	.align		4
        /*0110*/ 	.byte	0x04, 0x1c
        /*0112*/ 	.short	(.L_4389 - .L_4388)


	//   ....[0]....
.L_4388:
        /*0114*/ 	.word	0x00000510


	//   ....[1]....
        /*0118*/ 	.word	0x000005e0


	//   ....[2]....
        /*011c*/ 	.word	0x00000640


	//   ....[3]....
        /*0120*/ 	.word	0x00000680


	//----- nvinfo : EIATTR_CRS_STACK_SIZE
	.align		4
.L_4389:
        /*0124*/ 	.byte	0x04, 0x1e
        /*0126*/ 	.short	(.L_4391 - .L_4390)
.L_4390:
        /*0128*/ 	.word	0x00000000


	//----- nvinfo : EIATTR_CBANK_PARAM_SIZE
	.align		4
.L_4391:
        /*012c*/ 	.byte	0x03, 0x19
        /*012e*/ 	.short	0x0030


	//----- nvinfo : EIATTR_PARAM_CBANK
	.align		4
        /*0130*/ 	.byte	0x04, 0x0a
        /*0132*/ 	.short	(.L_4393 - .L_4392)
	.align		4
.L_4392:
        /*0134*/ 	.word	index@(.nv.constant0._ZN43_GLOBAL__N__9ae7fba5_10_SoftMax_cu_9f978f6321softmax_warp_backwardIdddLi4ELb0ELb1EEEvPT0_PKT_S5_iiiPKb)
        /*0138*/ 	.short	0x0380
        /*013a*/ 	.short	0x0030


	//----- nvinfo : EIATTR_SW_WAR
	.align		4
.L_4393:
        /*013c*/ 	.byte	0x04, 0x36
        /*013e*/ 	.short	(.L_4395 - .L_4394)
.L_4394:
        /*0140*/ 	.word	0x00000008
.L_4395:


//--------------------- .nv.info._ZN43_GLOBAL__N__9ae7fba5_10_SoftMax_cu_9f978f6321softmax_warp_backwardIdddLi3ELb0ELb1EEEvPT0_PKT_S5_iiiPKb --------------------------
	.section	.nv.info._ZN43_GLOBAL__N__9ae7fba5_10_SoftMax_cu_9f978f6321softmax_warp_backwardIdddLi3ELb0ELb1EEEvPT0_PKT_S5_iiiPKb,"",@"SHT_CUDA_INFO"
	.sectionflags	@""
	.align	4


	//----- nvinfo : EIATTR_CUDA_API_VERSION
	.align		4
        /*0000*/ 	.byte	0x04, 0x37
        /*0002*/ 	.short	(.L_4397 - .L_4396)
.L_4396:
        /*0004*/ 	.word	0x00000082


	//----- nvinfo : EIATTR_KPARAM_INFO
	.align		4
.L_4397:
        /*0008*/ 	.byte	0x04, 0x17
        /*000a*/ 	.short	(.L_4399 - .L_4398)
.L_4398:
        /*000c*/ 	.word	0x00000000
        /*0010*/ 	.short	0x0006
        /*0012*/ 	.short	0x0028
        /*0014*/ 	.byte	0x00, 0xf5, 0x21, 0x00


	//----- nvinfo : EIATTR_KPARAM_INFO
	.align		4
.L_4399:
        /*0018*/ 	.byte	0x04, 0x17
        /*001a*/ 	.short	(.L_4401 - .L_4400)
.L_4400:
        /*001c*/ 	.word	0x00000000
        /*0020*/ 	.short	0x0005
        /*0022*/ 	.short	0x0020
        /*0024*/ 	.byte	0x00, 0xf0, 0x11, 0x00


	//----- nvinfo : EIATTR_KPARAM_INFO
	.align		4
.L_4401:
        /*0028*/ 	.byte	0x04, 0x17
        /*002a*/ 	.short	(.L_4403 - .L_4402)
.L_4402:
        /*002c*/ 	.word	0x00000000
        /*0030*/ 	.short	0x0004
        /*0032*/ 	.short	0x001c
        /*0034*/ 	.byte	0x00, 0xf0, 0x11, 0x00


	//----- nvinfo : EIATTR_KPARAM_INFO
	.align		4
.L_4403:
        /*0038*/ 	.byte	0x04, 0x17
        /*003a*/ 	.short	(.L_4405 - .L_4404)
.L_4404:
        /*003c*/ 	.word	0x00000000
        /*0040*/ 	.short	0x0003
        /*0042*/ 	.short	0x0018
        /*0044*/ 	.byte	0x00, 0xf0, 0x11, 0x00


	//----- nvinfo : EIATTR_KPARAM_INFO
	.align		4
.L_4405:
        /*0048*/ 	.byte	0x04, 0x17
        /*004a*/ 	.short	(.L_4407 - .L_4406)
.L_4406:
        /*004c*/ 	.word	0x00000000
        /*0050*/ 	.short	0x0002
        /*0052*/ 	.short	0x0010
        /*0054*/ 	.byte	0x00, 0xf5, 0x21, 0x00


	//----- nvinfo : EIATTR_KPARAM_INFO
	.align		4
.L_4407:
        /*0058*/ 	.byte	0x04, 0x17
        /*005a*/ 	.short	(.L_4409 - .L_4408)
.L_4408:
        /*005c*/ 	.word	0x00000000
        /*0060*/ 	.short	0x0001
        /*0062*/ 	.short	0x0008
        /*0064*/ 	.byte	0x00, 0xf5, 0x21, 0x00


	//----- nvinfo : EIATTR_KPARAM_INFO
	.align		4
.L_4409:
        /*0068*/ 	.byte	0x04, 0x17
        /*006a*/ 	.short	(.L_4411 - .L_4410)
.L_4410:
        /*006c*/ 	.word	0x00000000
        /*0070*/ 	.short	0x0000
        /*0072*/ 	.short	0x0000
        /*0074*/ 	.byte	0x00, 0xf5, 0x21, 0x00


	//----- nvinfo : EIATTR_SPARSE_MMA_MASK
	.align		4
.L_4411:
        /*0078*/ 	.byte	0x03, 0x50
        /*007a*/ 	.short	0x0000


	//----- nvinfo : EIATTR_MAXREG_COUNT
	.align		4
        /*007c*/ 	.byte	0x03, 0x1b
        /*007e*/ 	.short	0x00ff


	//----- nvinfo : EIATTR_MERCURY_ISA_VERSION
	.align		4
        /*0080*/ 	.byte	0x03, 0x5f
        /*0082*/ 	.short	0x0101


	//----- nvinfo : EIATTR_COOP_GROUP_MASK_REGIDS
	.align		4
        /*0084*/ 	.byte	0x04, 0x29
        /*0086*/ 	.short	(.L_4413 - .L_4412)


	//   ....[0]....
.L_4412:
        /*0088*/ 	.word	0xffffffff


	//   ....[1]....
        /*008c*/ 	.word	0xffffffff


	//   ....[2]....
        /*0090*/ 	.word	0xffffffff


	//   ....[3]....
        /*0094*/ 	.word	0xffffffff


	//   ....[4]....
        /*0098*/ 	.word	0xffffffff


	//   ....[5]....
        /*009c*/ 	.word	0xffffffff


	//   ....[6]....
        /*00a0*/ 	.word	0xffffffff


	//   ....[7]....
        /*00a4*/ 	.word	0xffffffff


	//   ....[8]....
        /*00a8*/ 	.word	0xffffffff


	//   ....[9]....
        /*00ac*/ 	.word	0xffffffff


	//   ....[10]....
        /*00b0*/ 	.word	0xffffffff


	//   ....[11]....
        /*00b4*/ 	.word	0xffffffff


	//----- nvinfo : EIATTR_COOP_GROUP_INSTR_OFFSETS
	.align		4
.L_4413:
        /*00b8*/ 	.byte	0x04, 0x28
        /*00ba*/ 	.short	(.L_4415 - .L_4414)


	//   ....[0]....
.L_4414:
        /*00bc*/ 	.word	0x00000320


	//   ....[1]....
        /*00c0*/ 	.word	0x00000330


	//   ....[2]....
        /*00c4*/ 	.word	0x00000340


	//   ....[3]....
        /*00c8*/ 	.word	0x00000350


	//   ....[4]....
        /*00cc*/ 	.word	0x000003a0


	//   ....[5]....
        /*00d0*/ 	.word	0x000003b0


	//   ....[6]....
        /*00d4*/ 	.word	0x000003c0


	//   ....[7]....
        /*00d8*/ 	.word	0x000003d0


	//   ....[8]....
        /*00dc*/ 	.word	0x00000470


	//   ....[9]....
        /*00e0*/ 	.word	0x00000480


	//   ....[10]....
        /*00e4*/ 	.word	0x00000490


	//   ....[11]....
        /*00e8*/ 	.word	0x000004a0


	//----- nvinfo : EIATTR_VRC_CTA_INIT_COUNT
	.align		4
.L_4415:
        /*00ec*/ 	.byte	0x02, 0x4a
	.zero		1
	.zero		1


	//----- nvinfo : EIATTR_EXIT_INSTR_OFFSETS
	.align		4
        /*00f0*/ 	.byte	0x04, 0x1c
        /*00f2*/ 	.short	(.L_4417 - .L_4416)


	//   ....[0]....
.L_4416:
        /*00f4*/ 	.word	0x000004b0


	//   ....[1]....
        /*00f8*/ 	.word	0x00000580


	//   ....[2]....
        /*00fc*/ 	.word	0x000005e0


	//   ....[3]....
        /*0100*/ 	.word	0x00000620


	//----- nvinfo : EIATTR_CRS_STACK_SIZE
	.align		4
.L_4417:
        /*0104*/ 	.byte	0x04, 0x1e
        /*0106*/ 	.short	(.L_4419 - .L_4418)
.L_4418:
        /*0108*/ 	.word	0x00000000


	//----- nvinfo : EIATTR_CBANK_PARAM_SIZE
	.align		4
.L_4419:
        /*010c*/ 	.byte	0x03, 0x19
        /*010e*/ 	.short	0x0030


	//----- nvinfo : EIATTR_PARAM_CBANK
	.align		4
        /*0110*/ 	.byte	0x04, 0x0a
        /*0112*/ 	.short	(.L_4421 - .L_4420)
	.align		4
.L_4420:
        /*0114*/ 	.word	index@(.nv.constant0._ZN43_GLOBAL__N__9ae7fba5_10_SoftMax_cu_9f978f6321softmax_warp_backwardIdddLi3ELb0ELb1EEEvPT0_PKT_S5_iiiPKb)
        /*0118*/ 	.short	0x0380
        /*011a*/ 	.short	0x0030


	//----- nvinfo : EIATTR_SW_WAR
	.align		4
.L_4421:
        /*011c*/ 	.byte	0x04, 0x36
        /*011e*/ 	.short	(.L_4423 - .L_4422)
.L_4422:
        /*0120*/ 	.word	0x00000008
.L_4423:


//--------------------- .nv.info._ZN43_GLOBAL__N__9ae7fba5_10_SoftMax_cu_9f978f6321softmax_warp_backwardIdddLi2ELb0ELb1EEEvPT0_PKT_S5_iiiPKb --------------------------
	.section	.nv.info._ZN43_GLOBAL__N__9ae7fba5_10_SoftMax_cu_9f978f6321softmax_warp_backwardIdddLi2ELb0ELb1EEEvPT0_PKT_S5_iiiPKb,"",@"SHT_CUDA_INFO"
	.sectionflags	@""
	.align	4


	//----- nvinfo : EIATTR_CUDA_API_VERSION
	.align		4
        /*0000*/ 	.byte	0x04, 0x37
        /*0002*/ 	.short	(.L_4425 - .L_4424)
.L_4424:
        /*0004*/ 	.word	0x00000082


	//----- nvinfo : EIATTR_KPARAM_INFO
	.align		4
.L_4425:
        /*0008*/ 	.byte	0x04, 0x17
        /*000a*/ 	.short	(.L_4427 - .L_4426)
.L_4426:
        /*000c*/ 	.word	0x00000000
        /*0010*/ 	.short	0x0006
        /*0012*/ 	.short	0x0028
        /*0014*/ 	.byte	0x00, 0xf5, 0x21, 0x00


	//----- nvinfo : EIATTR_KPARAM_INFO
	.align		4
.L_4427:
        /*0018*/ 	.byte	0x04, 0x17
        /*001a*/ 	.short	(.L_4429 - .L_4428)
.L_4428:
        /*001c*/ 	.word	0x00000000
        /*0020*/ 	.short	0x0005
        /*0022*/ 	.short	0x0020
        /*0024*/ 	.byte	0x00, 0xf0, 0x11, 0x00


	//----- nvinfo : EIATTR_KPARAM_INFO
	.align		4
.L_4429:
        /*0028*/ 	.byte	0x04, 0x17
        /*002a*/ 	.short	(.L_4431 - .L_4430)
.L_4430:
        /*002c*/ 	.word	0x00000000
        /*0030*/ 	.short	0x0004
        /*0032*/ 	.short	0x001c
        /*0034*/ 	.byte	0x00, 0xf0, 0x11, 0x00


	//----- nvinfo : EIATTR_KPARAM_INFO
	.align		4
.L_4431:
        /*0038*/ 	.byte	0x04, 0x17
        /*003a*/ 	.short	(.L_4433 - .L_4432)
.L_4432:
        /*003c*/ 	.word	0x00000000
        /*0040*/ 	.short	0x0003
        /*0042*/ 	.short	0x0018
        /*0044*/ 	.byte	0x00, 0xf0, 0x11, 0x00


	//----- nvinfo : EIATTR_KPARAM_INFO
	.align		4
.L_4433:
        /*0048*/ 	.byte	0x04, 0x17
        /*004a*/ 	.short	(.L_4435 - .L_4434)
.L_4434:
        /*004c*/ 	.word	0x00000000
        /*0050*/ 	.short	0x0002
        /*0052*/ 	.short	0x0010
        /*0054*/ 	.byte	0x00, 0xf5, 0x21, 0x00


	//----- nvinfo : EIATTR_KPARAM_INFO
	.align		4
.L_4435:
        /*0058*/ 	.byte	0x04, 0x17
        /*005a*/ 	.short	(.L_4437 - .L_4436)
.L_4436:
        /*005c*/ 	.word	0x00000000
        /*0060*/ 	.short	0x0001
        /*0062*/ 	.short	0x0008
        /*0064*/ 	.byte	0x00, 0xf5, 0x21, 0x00


	//----- nvinfo : EIATTR_KPARAM_INFO
	.align		4
.L_4437:
        /*0068*/ 	.byte	0x04, 0x17
        /*006a*/ 	.short	(.L_4439 - .L_4438)
.L_4438:
        /*006c*/ 	.word	0x00000000
        /*0070*/ 	.short	0x0000
        /*0072*/ 	.short	0x0000
        /*0074*/ 	.byte	0x00, 0xf5, 0x21, 0x00


	//----- nvinfo : EIATTR_SPARSE_MMA_MASK
	.align		4
.L_4439:
        /*0078*/ 	.byte	0x03, 0x50
        /*007a*/ 	.short	0x0000


	//----- nvinfo : EIATTR_MAXREG_COUNT
	.align		4
        /*007c*/ 	.byte	0x03, 0x1b
        /*007e*/ 	.short	0x00ff


	//----- nvinfo : EIATTR_MERCURY_ISA_VERSION
	.align		4
        /*0080*/ 	.byte	0x03, 0x5f
        /*0082*/ 	.short	0x0101


	//----- nvinfo : EIATTR_COOP_GROUP_MASK_REGIDS
	.align		4
        /*0084*/ 	.byte	0x04, 0x29
        /*0086*/ 	.short	(.L_4441 - .L_4440)


	//   ....[0]....
.L_4440:
        /*0088*/ 	.word	0xffffffff


	//   ....[1]....
        /*008c*/ 	.word	0xffffffff


	//   ....[2]....
        /*0090*/ 	.word	0xffffffff


	//   ....[3]....
        /*0094*/ 	.word	0xffffffff


	//   ....[4]....
        /*0098*/ 	.word	0xffffffff


	//   ....[5]....
        /*009c*/ 	.word	0xffffffff


	//   ....[6]....
        /*00a0*/ 	.word	0xffffffff


	//   ....[7]....
        /*00a4*/ 	.word	0xffffffff


	//----- nvinfo : EIATTR_COOP_GROUP_INSTR_OFFSETS
	.align		4
.L_4441:
        /*00a8*/ 	.byte	0x04, 0x28
        /*00aa*/ 	.short	(.L_4443 - .L_4442)


	//   ....[0]....
.L_4442:
        /*00ac*/ 	.word	0x00000330


	//   ....[1]....
        /*00b0*/ 	.word	0x00000350


	//   ....[2]....
        /*00b4*/ 	.word	0x00000360


	//   ....[3]....
        /*00b8*/ 	.word	0x00000370


	//   ....[4]....
        /*00bc*/ 	.word	0x00000410


	//   ....[5]....
        /*00c0*/ 	.word	0x00000420


	//   ....[6]....
        /*00c4*/ 	.word	0x00000430


	//   ....[7]....
        /*00c8*/ 	.word	0x00000440


	//----- nvinfo : EIATTR_VRC_CTA_INIT_COUNT
	.align		4
.L_4443:
        /*00cc*/ 	.byte	0x02, 0x4a
	.zero		1
	.zero		1


	//----- nvinfo : EIATTR_EXIT_INSTR_OFFSETS
	.align		4
        /*00d0*/ 	.byte	0x04, 0x1c
        /*00d2*/ 	.short	(.L_4445 - .L_4444)


	//   ....[0]....
.L_4444:
        /*00d4*/ 	.word	0x00000450


	//   ....[1]....
        /*00d8*/ 	.word	0x00000520


	//   ....[2]....
        /*00dc*/ 	.word	0x00000580


	//   ....[3]....
        /*00e0*/ 	.word	0x000005c0


	//----- nvinfo : EIATTR_CRS_STACK_SIZE
	.align		4
.L_4445:
        /*00e4*/ 	.byte	0x04, 0x1e
        /*00e6*/ 	.short	(.L_4447 - .L_4446)
.L_4446:
        /*00e8*/ 	.word	0x00000000


	//----- nvinfo : EIATTR_CBANK_PARAM_SIZE
	.align		4
.L_4447:
        /*00ec*/ 	.byte	0x03, 0x19
        /*00ee*/ 	.short	0x0030


	//----- nvinfo : EIATTR_PARAM_CBANK
	.align		4
        /*00f0*/ 	.byte	0x04, 0x0a
        /*00f2*/ 	.short	(.L_4449 - .L_4448)
	.align		4
.L_4448:
        /*00f4*/ 	.word	index@(.nv.constant0._ZN43_GLOBAL__N__9ae7fba5_10_SoftMax_cu_9f978f6321softmax_warp_backwardIdddLi2ELb0ELb1EEEvPT0_PKT_S5_iiiPKb)
        /*00f8*/ 	.short	0x0380
        /*00fa*/ 	.short	0x0030


	//----- nvinfo : EIATTR_SW_WAR
	.align		4
.L_4449:
        /*00fc*/ 	.byte	0x04, 0x36
        /*00fe*/ 	.short	(.L_4451 - .L_4450)
.L_4450:
        /*0100*/ 	.word	0x00000008
.L_4451:


//--------------------- .nv.info._ZN43_GLOBAL__N__9ae7fba5_10_SoftMax_cu_9f978f6321softmax_warp_backwardIdddLi1ELb0ELb1EEEvPT0_PKT_S5_iiiPKb --------------------------
	.section	.nv.info._ZN43_GLOBAL__N__9ae7fba5_10_SoftMax_cu_9f978f6321softmax_warp_backwardIdddLi1ELb0ELb1EEEvPT0_PKT_S5_iiiPKb,"",@"SHT_CUDA_INFO"
	.sectionflags	@""
	.align	4


	//----- nvinfo : EIATTR_CUDA_API_VERSION
	.align		4
        /*0000*/ 	.byte	0x04, 0x37
        /*0002*/ 	.short	(.L_4453 - .L_4452)
.L_4452:
        /*0004*/ 	.word	0x00000082


	//----- nvinfo : EIATTR_KPARAM_INFO
	.align		4
.L_4453:
        /*0008*/ 	.byte	0x04, 0x17
        /*000a*/ 	.short	(.L_4455 - .L_4454)
.L_4454:
        /*000c*/ 	.word	0x00000000
        /*0010*/ 	.short	0x0006
        /*0012*/ 	.short	0x0028
        /*0014*/ 	.byte	0x00, 0xf5, 0x21, 0x00


	//----- nvinfo : EIATTR_KPARAM_INFO
	.align		4
.L_4455:
        /*0018*/ 	.byte	0x04, 0x17
        /*001a*/ 	.short	(.L_4457 - .L_4456)
.L_4456:
        /*001c*/ 	.word	0x00000000
        /*0020*/ 	.short	0x0005
        /*0022*/ 	.short	0x0020
        /*0024*/ 	.byte	0x00, 0xf0, 0x11, 0x00


	//----- nvinfo : EIATTR_KPARAM_INFO
	.align		4
.L_4457:
        /*0028*/ 	.byte	0x04, 0x17
        /*002a*/ 	.short	(.L_4459 - .L_4458)
.L_4458:
        /*002c*/ 	.word	0x00000000
        /*0030*/ 	.short	0x0004
        /*0032*/ 	.short	0x001c
        /*0034*/ 	.byte	0x00, 0xf0, 0x11, 0x00


	//----- nvinfo : EIATTR_KPARAM_INFO
	.align		4
.L_4459:
        /*0038*/ 	.byte	0x04, 0x17
        /*003a*/ 	.short	(.L_4461 - .L_4460)
.L_4460:
        /*003c*/ 	.word	0x00000000
        /*0040*/ 	.short	0x0003
        /*0042*/ 	.short	0x0018
        /*0044*/ 	.byte	0x00, 0xf0, 0x11, 0x00


	//----- nvinfo : EIATTR_KPARAM_INFO
	.align		4
.L_4461:
        /*0048*/ 	.byte	0x04, 0x17
        /*004a*/ 	.short	(.L_4463 - .L_4462)
.L_4462:
        /*004c*/ 	.word	0x00000000
        /*0050*/ 	.short	0x0002
        /*0052*/ 	.short	0x0010
        /*0054*/ 	.byte	0x00, 0xf5, 0x21, 0x00


	//----- nvinfo : EIATTR_KPARAM_INFO
	.align		4
.L_4463:
        /*0058*/ 	.byte	0x04, 0x17
        /*005a*/ 	.short	(.L_4465 - .L_4464)
.L_4464:
        /*005c*/ 	.word	0x00000000
        /*0060*/ 	.short	0x0001
        /*0062*/ 	.short	0x0008
        /*0064*/ 	.byte	0x00, 0xf5, 0x21, 0x00


	//----- nvinfo : EIATTR_KPARAM_INFO
	.align		4
.L_4465:
        /*0068*/ 	.byte	0x04, 0x17
        /*006a*/ 	.short	(.L_4467 - .L_4466)
.L_4466:
        /*006c*/ 	.word	0x00000000
        /*0070*/ 	.short	0x0000
        /*0072*/ 	.short	0x0000
        /*0074*/ 	.byte	0x00, 0xf5, 0x21, 0x00


	//----- nvinfo : EIATTR_SPARSE_MMA_MASK
	.align		4
.L_4467:
        /*0078*/ 	.byte	0x03, 0x50
        /*007a*/ 	.short	0x0000


	//----- nvinfo : EIATTR_MAXREG_COUNT
	.align		4
        /*007c*/ 	.byte	0x03, 0x1b
        /*007e*/ 	.short	0x00ff


	//----- nvinfo : EIATTR_MERCURY_ISA_VERSION
	.align		4
        /*0080*/ 	.byte	0x03, 0x5f
        /*0082*/ 	.short	0x0101


	//----- nvinfo : EIATTR_COOP_GROUP_MASK_REGIDS
	.align		4
        /*0084*/ 	.byte	0x04, 0x29
        /*0086*/ 	.short	(.L_4469 - .L_4468)


	//   ....[0]....
.L_4468:
        /*0088*/ 	.word	0xffffffff


	//   ....[1]....
        /*008c*/ 	.word	0xffffffff


	//   ....[2]....
        /*0090*/ 	.word	0xffffffff


	//   ....[3]....
        /*0094*/ 	.word	0xffffffff


	//----- nvinfo : EIATTR_COOP_GROUP_INSTR_OFFSETS
	.align		4
.L_4469:
        /*0098*/ 	.byte	0x04, 0x28
        /*009a*/ 	.short	(.L_4471 - .L_4470)


	//   ....[0]....
.L_4470:
        /*009c*/ 	.word	0x000003b0


	//   ....[1]....
        /*00a0*/ 	.word	0x000003c0


	//   ....[2]....
        /*00a4*/ 	.word	0x000003d0


	//   ....[3]....
        /*00a8*/ 	.word	0x000003e0


	//----- nvinfo : EIATTR_VRC_CTA_INIT_COUNT
	.align		4
.L_4471:
        /*00ac*/ 	.byte	0x02, 0x4a
	.zero		1
	.zero		1


	//----- nvinfo : EIATTR_EXIT_INSTR_OFFSETS
	.align		4
        /*00b0*/ 	.byte	0x04, 0x1c
        /*00b2*/ 	.short	(.L_4473 - .L_4472)


	//   ....[0]....
.L_4472:
        /*00b4*/ 	.word	0x000003f0


	//   ....[1]....
        /*00b8*/ 	.word	0x000004c0


	//   ....[2]....
        /*00bc*/ 	.word	0x00000520


	//   ....[3]....
        /*00c0*/ 	.word	0x00000560


	//----- nvinfo : EIATTR_CRS_STACK_SIZE
	.align		4
.L_4473:
        /*00c4*/ 	.byte	0x04, 0x1e
        /*00c6*/ 	.short	(.L_4475 - .L_4474)
.L_4474:
        /*00c8*/ 	.word	0x00000000


	//----- nvinfo : EIATTR_CBANK_PARAM_SIZE
	.align		4
.L_4475:
        /*00cc*/ 	.byte	0x03, 0x19
        /*00ce*/ 	.short	0x0030


	//----- nvinfo : EIATTR_PARAM_CBANK
	.align		4
        /*00d0*/ 	.byte	0x04, 0x0a
        /*00d2*/ 	.short	(.L_4477 - .L_4476)
	.align		4
.L_4476:
        /*00d4*/ 	.word	index@(.nv.constant0._ZN43_GLOBAL__N__9ae7fba5_10_SoftMax_cu_9f978f6321softmax_warp_backwardIdddLi1ELb0ELb1EEEvPT0_PKT_S5_iiiPKb)
        /*00d8*/ 	.short	0x0380
        /*00da*/ 	.short	0x0030


	//----- nvinfo : EIATTR_SW_WAR
	.align		4
.L_4477:
        /*00dc*/ 	.byte	0x04, 0x36
        /*00de*/ 	.short	(.L_4479 - .L_4478)
.L_4478:
        /*00e0*/ 	.word	0x00000008
.L_4479:


//--------------------- .nv.info._ZN43_GLOBAL__N__9ae7fba5_10_SoftMax_cu_9f978f6321softmax_warp_backwardIdddLi0ELb0ELb1EEEvPT0_PKT_S5_iiiPKb --------------------------
	.section	.nv.info._ZN43_GLOBAL__N__9ae7fba5_10_SoftMax_cu_9f978f6321softmax_warp_backwardIdddLi0ELb0ELb1EEEvPT0_PKT_S5_iiiPKb,"",@"SHT_CUDA_INFO"
	.sectionflags	@""
	.align	4


	//----- nvinfo : EIATTR_CUDA_API_VERSION
	.align		4
        /*0000*/ 	.byte	0x04, 0x37
        /*0002*/ 	.short	(.L_4481 - .L_4480)
.L_4480:
        /*0004*/ 	.word	0x00000082


	//----- nvinfo : EIATTR_KPARAM_INFO
	.align		4
.L_4481:
        /*0008*/ 	.byte	0x04, 0x17
        /*000a*/ 	.short	(.L_4483 - .L_4482)
.L_4482:
        /*000c*/ 	.word	0x00000000
        /*0010*/ 	.short	0x0006
        /*0012*/ 	.short	0x0028
        /*0014*/ 	.byte	0x00, 0xf5, 0x21, 0x00


	//----- nvinfo : EIATTR_KPARAM_INFO
	.align		4
.L_4483:
        /*0018*/ 	.byte	0x04, 0x17
        /*001a*/ 	.short	(.L_4485 - .L_4484)
.L_4484:
        /*001c*/ 	.word	0x00000000
        /*0020*/ 	.short	0x0005
        /*0022*/ 	.short	0x0020
        /*0024*/ 	.byte	0x00, 0xf0, 0x11, 0x00


	//----- nvinfo : EIATTR_KPARAM_INFO
	.align		4
.L_4485:
        /*0028*/ 	.byte	0x04, 0x17
        /*002a*/ 	.short	(.L_4487 - .L_4486)
.L_4486:
        /*002c*/ 	.word	0x00000000
        /*0030*/ 	.short	0x0004
        /*0032*/ 	.short	0x001c
        /*0034*/ 	.byte	0x00, 0xf0, 0x11, 0x00


	//----- nvinfo : EIATTR_KPARAM_INFO
	.align		4
.L_4487:
        /*0038*/ 	.byte	0x04, 0x17
        /*003a*/ 	.short	(.L_4489 - .L_4488)
.L_4488:
        /*003c*/ 	.word	0x00000000
        /*0040*/ 	.short	0x0003
        /*0042*/ 	.short	0x0018
        /*0044*/ 	.byte	0x00, 0xf0, 0x11, 0x00


	//----- nvinfo : EIATTR_KPARAM_INFO
	.align		4
.L_4489:
        /*0048*/ 	.byte	0x04, 0x17
        /*004a*/ 	.short	(.L_4491 - .L_4490)
.L_4490:
        /*004c*/ 	.word	0x00000000
        /*0050*/ 	.short	0x0002
        /*0052*/ 	.short	0x0010
        /*0054*/ 	.byte	0x00, 0xf5, 0x21, 0x00


	//----- nvinfo : EIATTR_KPARAM_INFO
	.align		4
.L_4491:
        /*0058*/ 	.byte	0x04, 0x17
        /*005a*/ 	.short	(.L_4493 - .L_4492)
.L_4492:
        /*005c*/ 	.word	0x00000000
        /*0060*/ 	.short	0x0001
        /*0062*/ 	.short	0x0008
        /*0064*/ 	.byte	0x00, 0xf5, 0x21, 0x00


	//----- nvinfo : EIATTR_KPARAM_INFO
	.align		4
.L_4493:
        /*0068*/ 	.byte	0x04, 0x17
        /*006a*/ 	.short	(.L_4495 - .L_4494)
.L_4494:
        /*006c*/ 	.word	0x00000000
        /*0070*/ 	.short	0x0000
        /*0072*/ 	.short	0x0000
        /*0074*/ 	.byte	0x00, 0xf5, 0x21, 0x00


	//----- nvinfo : EIATTR_SPARSE_MMA_MASK
	.align		4
.L_4495:
        /*0078*/ 	.byte	0x03, 0x50
        /*007a*/ 	.short	0x0000


	//----- nvinfo : EIATTR_MAXREG_COUNT
	.align		4
        /*007c*/ 	.byte	0x03, 0x1b
        /*007e*/ 	.short	0x00ff


	//----- nvinfo : EIATTR_MERCURY_ISA_VERSION
	.align		4
        /*0080*/ 	.byte	0x03, 0x5f
        /*0082*/ 	.short	0x0101


	//----- nvinfo : EIATTR_VRC_CTA_INIT_COUNT
	.align		4
        /*0084*/ 	.byte	0x02, 0x4a
	.zero		1
	.zero		1


	//----- nvinfo : EIATTR_EXIT_INSTR_OFFSETS
	.align		4
        /*0088*/ 	.byte	0x04, 0x1c
        /*008a*/ 	.short	(.L_4497 - .L_4496)


	//   ....[0]....
.L_4496:
        /*008c*/ 	.word	0x000002e0


	//   ....[1]....
        /*0090*/ 	.word	0x000003f0


	//   ....[2]....
        /*0094*/ 	.word	0x00000450


	//   ....[3]....
        /*0098*/ 	.word	0x000004d0


	//----- nvinfo : EIATTR_CBANK_PARAM_SIZE
	.align		4
.L_4497:
        /*009c*/ 	.byte	0x03, 0x19
        /*009e*/ 	.short	0x0030


	//----- nvinfo : EIATTR_PARAM_CBANK
	.align		4
        /*00a0*/ 	.byte	0x04, 0x0a
        /*00a2*/ 	.short	(.L_4499 - .L_4498)
	.align		4
.L_4498:
        /*00a4*/ 	.word	index@(.nv.constant0._ZN43_GLOBAL__N__9ae7fba5_10_SoftMax_cu_9f978f6321softmax_warp_backwardIdddLi0ELb0ELb1EEEvPT0_PKT_S5_iiiPKb)
        /*00a8*/ 	.short	0x0380
        /*00aa*/ 	.short	0x0030


	//----- nvinfo : EIATTR_SW_WAR
	.align		4
.L_4499:
        /*00ac*/ 	.byte	0x04, 0x36
        /*00ae*/ 	.short	(.L_4501 - .L_4500)
.L_4500:
        /*00b0*/ 	.word	0x00000008
.L_4501:


//--------------------- .nv.info._ZN43_GLOBAL__N__9ae7fba5_10_SoftMax_cu_9f978f6320softmax_warp_forwardIN3c108BFloat16ES2_fLi11ELb0ELb1EEEvPT0_PKT_iiiPKbib --------------------------
	.section	.nv.info._ZN43_GLOBAL__N__9ae7fba5_10_SoftMax_cu_9f978f6320softmax_warp_forwardIN3c108BFloat16ES2_fLi11ELb0ELb1EEEvPT0_PKT_iiiPKbib,"",@"SHT_CUDA_INFO"
	.sectionflags	@""
	.align	4


	//----- nvinfo : EIATTR_CUDA_API_VERSION
	.align		4
        /*0000*/ 	.byte	0x04, 0x37
        /*0002*/ 	.short	(.L_4503 - .L_4502)
.L_4502:
        /*0004*/ 	.word	0x00000082


	//----- nvinfo : EIATTR_KPARAM_INFO
	.align		4
.L_4503:
        /*0008*/ 	.byte	0x04, 0x17
        /*000a*/ 	.short	(.L_4505 - .L_4504)
.L_4504:
        /*000c*/ 	.word	0x00000000
        /*0010*/ 	.short	0x0007
        /*0012*/ 	.short	0x002c
        /*0014*/ 	.byte	0x00, 0xf0, 0x05, 0x00


	//----- nvinfo : EIATTR_KPARAM_INFO
	.align		4
.L_4505:
        /*0018*/ 	.byte	0x04, 0x17
        /*001a*/ 	.short	(.L_4507 - .L_4506)
.L_4506:
        /*001c*/ 	.word	0x00000000
        /*0020*/ 	.short	0x0006
        /*0022*/ 	.short	0x0028
        /*0024*/ 	.byte	0x00, 0xf0, 0x11, 0x00


	//----- nvinfo : EIATTR_KPARAM_INFO
	.align		4
.L_4507:
        /*0028*/ 	.byte	0x04, 0x17
        /*002a*/ 	.short	(.L_4509 - .L_4508)
.L_4508:
        /*002c*/ 	.word	0x00000000
        /*0030*/ 	.short	0x0005
        /*0032*/ 	.short	0x0020
        /*0034*/ 	.byte	0x00, 0xf5, 0x21, 0x00


	//----- nvinfo : EIATTR_KPARAM_INFO
	.align		4
.L_4509:
        /*0038*/ 	.byte	0x04, 0x17
        /*003a*/ 	.short	(.L_4511 - .L_4510)
.L_4510:
        /*003c*/ 	.word	0x00000000
        /*0040*/ 	.short	0x0004
        /*0042*/ 	.short	0x0018
        /*0044*/ 	.byte	0x00, 0xf0, 0x11, 0x00


	//----- nvinfo : EIATTR_KPARAM_INFO
	.align		4
.L_4511:
        /*0048*/ 	.byte	0x04, 0x17
        /*004a*/ 	.short	(.L_4513 - .L_4512)
.L_4512:
        /*004c*/ 	.word	0x00000000
        /*0050*/ 	.short	0x0003
        /*0052*/ 	.short	0x0014
        /*0054*/ 	.byte	0x00, 0xf0, 0x11, 0x00


	//----- nvinfo : EIATTR_KPARAM_INFO
	.align		4
.L_4513:
        /*0058*/ 	.byte	0x04, 0x17
        /*005a*/ 	.short	(.L_4515 - .L_4514)
.L_4514:
        /*005c*/ 	.word	0x00000000
        /*0060*/ 	.short	0x0002
        /*0062*/ 	.short	0x0010
        /*0064*/ 	.byte	0x00, 0xf0, 0x11, 0x00


	//----- nvinfo : EIATTR_KPARAM_INFO
	.align		4
.L_4515:
        /*0068*/ 	.byte	0x04, 0x17
        /*006a*/ 	.short	(.L_4517 - .L_4516)
.L_4516:
        /*006c*/ 	.word	0x00000000
        /*0070*/ 	.short	0x0001
        /*0072*/ 	.short	0x0008
        /*0074*/ 	.byte	0x00, 0xf5, 0x21, 0x00


	//----- nvinfo : EIATTR_KPARAM_INFO
	.align		4
.L_4517:
        /*0078*/ 	.byte	0x04, 0x17
        /*007a*/ 	.short	(.L_4519 - .L_4518)
.L_4518:
        /*007c*/ 	.word	0x00000000
        /*0080*/ 	.short	0x0000
        /*0082*/ 	.short	0x0000
        /*0084*/ 	.byte	0x00, 0xf5, 0x21, 0x00


	//----- nvinfo : EIATTR_SPARSE_MMA_MASK
	.align		4
.L_4519:
        /*0088*/ 	.byte	0x03, 0x50
        /*008a*/ 	.short	0x0000


	//----- nvinfo : EIATTR_MAXREG_COUNT
	.align		4
        /*008c*/ 	.byte	0x03, 0x1b
        /*008e*/ 	.short	0x00ff


	//----- nvinfo : EIATTR_MERCURY_ISA_VERSION
	.align		4
        /*0090*/ 	.byte	0x03, 0x5f
        /*0092*/ 	.short	0x0101


	//----- nvinfo : EIATTR_COOP_GROUP_MASK_REGIDS
	.align		4
        /*0094*/ 	.byte	0x04, 0x29
        /*0096*/ 	.short	(.L_4521 - .L_4520)


	//   ....[0]....
.L_4520:
        /*0098*/ 	.word	0xffffffff


	//   ....[1]....
        /*009c*/ 	.word	0xffffffff


	//   ....[2]....
        /*00a0*/ 	.word	0xffffffff


	//   ....[3]....
        /*00a4*/ 	.word	0xffffffff


	//   ....[4]....
        /*00a8*/ 	.word	0xffffffff


	//   ....[5]....
        /*00ac*/ 	.word	0xffffffff


	//   ....[6]....
        /*00b0*/ 	.word	0xffffffff


	//   ....[7]....
        /*00b4*/ 	.word	0xffffffff


	//   ....[8]....
        /*00b8*/ 	.word	0xffffffff


	//   ....[9]....
        /*00bc*/ 	.word	0xffffffff


	//----- nvinfo : EIATTR_COOP_GROUP_INSTR_OFFSETS
	.align		4
.L_4521:
        /*00c0*/ 	.byte	0x04, 0x28
        /*00c2*/ 	.short	(.L_4523 - .L_4522)


	//   ....[0]....
.L_4522:
        /*00c4*/ 	.word	0x00006520


	//   ....[1]....
        /*00c8*/ 	.word	0x00006550


	//   ....[2]....
        /*00cc*/ 	.word	0x000065a0


	//   ....[3]....
        /*00d0*/ 	.word	0x000065d0


	//   ....[4]....
        /*00d4*/ 	.word	0x00006600


	//   ....[5]....
        /*00d8*/ 	.word	0x00009240


	//   ....[6]....
        /*00dc*/ 	.word	0x00009260


	//   ....[7]....
        /*00e0*/ 	.word	0x00009280


	//   ....[8]....
        /*00e4*/ 	.word	0x000092a0


	//   ....[9]....
        /*00e8*/ 	.word	0x000092c0


	//----- nvinfo : EIATTR_VRC_CTA_INIT_COUNT
	.align		4
.L_4523:
        /*00ec*/ 	.byte	0x02, 0x4a
	.zero		1
	.zero		1


	//----- nvinfo : EIATTR_EXIT_INSTR_OFFSETS
	.align		4
        /*00f0*/ 	.byte	0x04, 0x1c
        /*00f2*/ 	.short	(.L_4525 - .L_4524)


	//   ....[0]....
.L_4524:
        /*00f4*/ 	.word	0x000092e0


	//   ....[1]....
        /*00f8*/ 	.word	0x00009300


	//   ....[2]....
        /*00fc*/ 	.word	0x000093b0


	//   ....[3]....
        /*0100*/ 	.word	0x00009440


	//   ....[4]....
        /*0104*/ 	.word	0x000094d0


	//   ....[5]....
        /*0108*/ 	.word	0x00009550


	//   ....[6]....
        /*010c*/ 	.word	0x000095d0


	//   ....[7]....
        /*0110*/ 	.word	0x00009650


	//   ....[8]....
        /*0114*/ 	.word	0x000096d0


	//   ....[9]....
        /*0118*/ 	.word	0x00009750


	//   ....[10]....
        /*011c*/ 	.word	0x000097d0


	//   ....[11]....
        /*0120*/ 	.word	0x00009850


	//   ....[12]....
        /*0124*/ 	.word	0x000098d0


	//   ....[13]....
        /*0128*/ 	.word	0x00009950


	//   ....[14]....
        /*012c*/ 	.word	0x000099d0


	//   ....[15]....
        /*0130*/ 	.word	0x00009a50


	//   ....[16]....
        /*0134*/ 	.word	0x00009ad0


	//   ....[17]....
        /*0138*/ 	.word	0x00009b50


	//   ....[18]....
        /*013c*/ 	.word	0x00009bd0


	//   ....[19]....
        /*0140*/ 	.word	0x00009c50


	//   ....[20]....
        /*0144*/ 	.word	0x00009cd0


	//   ....[21]....
        /*0148*/ 	.word	0x00009d50


	//   ....[22]....
        /*014c*/ 	.word	0x00009dd0


	//   ....[23]....
        /*0150*/ 	.word	0x00009e50


	//   ....[24]....
        /*0154*/ 	.word	0x00009ed0


	//   ....[25]....
        /*0158*/ 	.word	0x00009f50


	//   ....[26]....
        /*015c*/ 	.word	0x00009fd0


	//   ....[27]....
        /*0160*/ 	.word	0x0000a050


	//   ....[28]....
        /*0164*/ 	.word	0x0000a0d0


	//   ....[29]....
        /*0168*/ 	.word	0x0000a150


	//   ....[30]....
        /*016c*/ 	.word	0x0000a1d0


	//   ....[31]....
        /*0170*/ 	.word	0x0000a250


	//   ....[32]....
        /*0174*/ 	.word	0x0000a2d0


	//   ....[33]....
        /*0178*/ 	.word	0x0000a350


	//   ....[34]....
        /*017c*/ 	.word	0x0000a3d0


	//   ....[35]....
        /*0180*/ 	.word	0x0000a450


	//   ....[36]....
        /*0184*/ 	.word	0x0000a4d0


	//   ....[37]....
        /*0188*/ 	.word	0x0000a550


	//   ....[38]....
        /*018c*/ 	.word	0x0000a5d0


	//   ....[39]....
        /*0190*/ 	.word	0x0000a650


	//   ....[40]....
        /*0194*/ 	.word	0x0000a6d0


	//   ....[41]....
        /*0198*/ 	.word	0x0000a750


	//   ....[42]....
        /*019c*/ 	.word	0x0000a7d0


	//   ....[43]....
        /*01a0*/ 	.word	0x0000a850


	//   ....[44]....
        /*01a4*/ 	.word	0x0000a8d0


	//   ....[45]....
        /*01a8*/ 	.word	0x0000a950


	//   ....[46]....
        /*01ac*/ 	.word	0x0000a9d0


	//   ....[47]....
        /*01b0*/ 	.word	0x0000aa50


	//   ....[48]....
        /*01b4*/ 	.word	0x0000aad0


	//   ....[49]....
        /*01b8*/ 	.word	0x0000ab50


	//   ....[50]....
        /*01bc*/ 	.word	0x0000abd0


	//   ....[51]....
        /*01c0*/ 	.word	0x0000ac50


	//   ....[52]....
        /*01c4*/ 	.word	0x0000acd0


	//   ....[53]....
        /*01c8*/ 	.word	0x0000ad50


	//   ....[54]....
        /*01cc*/ 	.word	0x0000add0


	//   ....[55]....
        /*01d0*/ 	.word	0x0000ae50


	//   ....[56]....
        /*01d4*/ 	.word	0x0000aed0


	//   ....[57]....
        /*01d8*/ 	.word	0x0000af50


	//   ....[58]....
        /*01dc*/ 	.word	0x0000afd0


	//   ....[59]....
        /*01e0*/ 	.word	0x0000b050


	//   ....[60]....
        /*01e4*/ 	.word	0x0000b0d0


	//   ....[61]....
        /*01e8*/ 	.word	0x0000b150


	//   ....[62]....
        /*01ec*/ 	.word	0x0000b1d0


	//   ....[63]....
        /*01f0*/ 	.word	0x0000b250


	//   ....[64]....
        /*01f4*/ 	.word	0x0000b2d0


	//   ....[65]....
        /*01f8*/ 	.word	0x0000b340


	//----- nvinfo : EIATTR_CRS_STACK_SIZE
	.align		4
.L_4525:
        /*01fc*/ 	.byte	0x04, 0x1e
        /*01fe*/ 	.short	(.L_4527 - .L_4526)
.L_4526:
        /*0200*/ 	.word	0x00000000


	//----- nvinfo : EIATTR_CBANK_PARAM_SIZE
	.align		4
.L_4527:
        /*0204*/ 	.byte	0x03, 0x19
        /*0206*/ 	.short	0x002d


	//----- nvinfo : EIATTR_PARAM_CBANK
	.align		4
        /*0208*/ 	.byte	0x04, 0x0a
        /*020a*/ 	.short	(.L_4529 - .L_4528)
	.align		4
.L_4528:
        /*020c*/ 	.word	index@(.nv.constant0._ZN43_GLOBAL__N__9ae7fba5_10_SoftMax_cu_9f978f6320softmax_warp_forwardIN3c108BFloat16ES2_fLi11ELb0ELb1EEEvPT0_PKT_iiiPKbib)
        /*0210*/ 	.short	0x0380
        /*0212*/ 	.short	0x002d


	//----- nvinfo : EIATTR_SW_WAR
	.align		4
.L_4529:
        /*0214*/ 	.byte	0x04, 0x36
        /*0216*/ 	.short	(.L_4531 - .L_4530)
.L_4530:
        /*0218*/ 	.word	0x00000008
.L_4531:


//--------------------- .nv.info._ZN43_GLOBAL__N__9ae7fba5_10_SoftMax_cu_9f978f6320softmax_warp_forwardIN3c108BFloat16ES2_fLi10ELb0ELb1EEEvPT0_PKT_iiiPKbib --------------------------
	.section	.nv.info._ZN43_GLOBAL__N__9ae7fba5_10_SoftMax_cu_9f978f6320softmax_warp_forwardIN3c108BFloat16ES2_fLi10ELb0ELb1EEEvPT0_PKT_iiiPKbib,"",@"SHT_CUDA_INFO"
	.sectionflags	@""
	.align	4


	//----- nvinfo : EIATTR_CUDA_API_VERSION
	.align		4
        /*0000*/ 	.byte	0x04, 0x37
        /*0002*/ 	.short	(.L_4533 - .L_4532)
.L_4532:
        /*0004*/ 	.word	0x00000082


	//----- nvinfo : EIATTR_KPARAM_INFO
	.align		4
.L_4533:
        /*0008*/ 	.byte	0x04, 0x17
        /*000a*/ 	.short	(.L_4535 - .L_4534)
.L_4534:
        /*000c*/ 	.word	0x00000000
        /*0010*/ 	.short	0x0007
        /*0012*/ 	.short	0x002c
        /*0014*/ 	.byte	0x00, 0xf0, 0x05, 0x00


	//----- nvinfo : EIATTR_KPARAM_INFO
	.align		4
.L_4535:
        /*0018*/ 	.byte	0x04, 0x17
        /*001a*/ 	.short	(.L_4537 - .L_4536)
.L_4536:
        /*001c*/ 	.word	0x00000000
        /*0020*/ 	.short	0x0006
        /*0022*/ 	.short	0x0028
        /*0024*/ 	.byte	0x00, 0xf0, 0x11, 0x00


	//----- nvinfo : EIATTR_KPARAM_INFO
	.align		4
.L_4537:
        /*0028*/ 	.byte	0x04, 0x17
        /*002a*/ 	.short	(.L_4539 - .L_4538)
.L_4538:
        /*002c*/ 	.word	0x00000000
        /*0030*/ 	.short	0x0005
        /*0032*/ 	.short	0x0020
        /*0034*/ 	.byte	0x00, 0xf5, 0x21, 0x00


	//----- nvinfo : EIATTR_KPARAM_INFO
	.align		4
.L_4539:
        /*0038*/ 	.byte	0x04, 0x17
        /*003a*/ 	.short	(.L_4541 - .L_4540)
.L_4540:
        /*003c*/ 	.word	0x00000000
        /*0040*/ 	.short	0x0004
        /*0042*/ 	.short	0x0018
        /*0044*/ 	.byte	0x00, 0xf0, 0x11, 0x00


	//----- nvinfo : EIATTR_KPARAM_INFO
	.align		4
.L_4541:
        /*0048*/ 	.byte	0x04, 0x17
        /*004a*/ 	.short	(.L_4543 - .L_4542)
.L_4542:
        /*004c*/ 	.word	0x00000000
        /*0050*/ 	.short	0x0003
        /*0052*/ 	.short	0x0014
        /*0054*/ 	.byte	0x00, 0xf0, 0x11, 0x00


	//----- nvinfo : EIATTR_KPARAM_INFO
	.align		4
.L_4543:
        /*0058*/ 	.byte	0x04, 0x17
        /*005a*/ 	.short	(.L_4545 - .L_4544)
.L_4544:
        /*005c*/ 	.word	0x00000000
        /*0060*/ 	.short	0x0002
        /*0062*/ 	.short	0x0010
        /*0064*/ 	.byte	0x00, 0xf0, 0x11, 0x00


	//----- nvinfo : EIATTR_KPARAM_INFO
	.align		4
.L_4545:
        /*0068*/ 	.byte	0x04, 0x17
        /*006a*/ 	.short	(.L_4547 - .L_4546)
.L_4546:
        /*006c*/ 	.word	0x00000000
        /*0070*/ 	.short	0x0001
        /*0072*/ 	.short	0x0008
        /*0074*/ 	.byte	0x00, 0xf5, 0x21, 0x00


	//----- nvinfo : EIATTR_KPARAM_INFO
	.align		4
.L_4547:
        /*0078*/ 	.byte	0x04, 0x17
        /*007a*/ 	.short	(.L_4549 - .L_4548)
.L_4548:
        /*007c*/ 	.word	0x00000000
        /*0080*/ 	.short	0x0000
        /*0082*/ 	.short	0x0000
        /*0084*/ 	.byte	0x00, 0xf5, 0x21, 0x00


	//----- nvinfo : EIATTR_SPARSE_MMA_MASK
	.align		4
.L_4549:
        /*0088*/ 	.byte	0x03, 0x50
        /*008a*/ 	.short	0x0000


	//----- nvinfo : EIATTR_MAXREG_COUNT
	.align		4
        /*008c*/ 	.byte	0x03, 0x1b
        /*008e*/ 	.short	0x00ff


	//----- nvinfo : EIATTR_MERCURY_ISA_VERSION
	.align		4
        /*0090*/ 	.byte	0x03, 0x5f
        /*0092*/ 	.short	0x0101


	//----- nvinfo : EIATTR_COOP_GROUP_MASK_REGIDS
	.align		4
        /*0094*/ 	.byte	0x04, 0x29
        /*0096*/ 	.short	(.L_4551 - .L_4550)


	//   ....[0]....
.L_4550:
        /*0098*/ 	.word	0xffffffff


	//   ....[1]....
        /*009c*/ 	.word	0xffffffff


	//   ....[2]....
        /*00a0*/ 	.word	0xffffffff


	//   ....[3]....
        /*00a4*/ 	.word	0xffffffff


	//   ....[4]....
        /*00a8*/ 	.word	0xffffffff


	//   ....[5]....
        /*00ac*/ 	.word	0xffffffff


	//   ....[6]....
        /*00b0*/ 	.word	0xffffffff


	//   ....[7]....
        /*00b4*/ 	.word	0xffffffff


	//   ....[8]....
        /*00b8*/ 	.word	0xffffffff


	//   ....[9]....
        /*00bc*/ 	.word	0xffffffff


	//----- nvinfo : EIATTR_COOP_GROUP_INSTR_OFFSETS
	.align		4
.L_4551:
        /*00c0*/ 	.byte	0x04, 0x28
        /*00c2*/ 	.short	(.L_4553 - .L_4552)


	//   ....[0]....
.L_4552:
        /*00c4*/ 	.word	0x00003360


	//   ....[1]....
        /*00c8*/ 	.word	0x000033a0


	//   ....[2]....
        /*00cc*/ 	.word	0x000033e0


	//   ....[3]....
        /*00d0*/ 	.word	0x00003410


	//   ....[4]....
        /*00d4*/ 	.word	0x00003440


	//   ....[5]....
        /*00d8*/ 	.word	0x00004b40


	//   ....[6]....
        /*00dc*/ 	.word	0x00004b60


	//   ....[7]....
        /*00e0*/ 	.word	0x00004b80


	//   ....[8]....
        /*00e4*/ 	.word	0x00004ba0


	//   ....[9]....
        /*00e8*/ 	.word	0x00004bc0


	//----- nvinfo : EIATTR_VRC_CTA_INIT_COUNT
	.align		4
.L_4553:
        /*00ec*/ 	.byte	0x02, 0x4a
	.zero		1
	.zero		1


	//----- nvinfo : EIATTR_EXIT_INSTR_OFFSETS
	.align		4
        /*00f0*/ 	.byte	0x04, 0x1c
        /*00f2*/ 	.short	(.L_4555 - .L_4554)


	//   ....[0]....
.L_4554:
        /*00f4*/ 	.word	0x00004be0


	//   ....[1]....
        /*00f8*/ 	.word	0x00004c00


	//   ....[2]....
        /*00fc*/ 	.word	0x00004cd0


	//   ....[3]....
        /*0100*/ 	.word	0x00004d60


	//   ....[4]....
        /*0104*/ 	.word	0x00004df0


	//   ....[5]....
        /*0108*/ 	.word	0x00004e70


	//   ....[6]....
        /*010c*/ 	.word	0x00004ef0


	//   ....[7]....
        /*0110*/ 	.word	0x00004f70


	//   ....[8]....
        /*0114*/ 	.word	0x00004ff0


	//   ....[9]....
        /*0118*/ 	.word	0x00005070


	//   ....[10]....
        /*011c*/ 	.word	0x000050f0


	//   ....[11]....
        /*0120*/ 	.word	0x00005170


	//   ....[12]....
        /*0124*/ 	.word	0x000051f0


	//   ....[13]....
        /*0128*/ 	.word	0x00005270


	//   ....[14]....
        /*012c*/ 	.word	0x000052f0


	//   ....[15]....
        /*0130*/ 	.word	0x00005370


	//   ....[16]....
        /*0134*/ 	.word	0x000053f0


	//   ....[17]....
        /*0138*/ 	.word	0x00005470


	//   ....[18]....
        /*013c*/ 	.word	0x000054f0


	//   ....[19]....
        /*0140*/ 	.word	0x00005570


	//   ....[20]....
        /*0144*/ 	.word	0x000055f0


	//   ....[21]....
        /*0148*/ 	.word	0x00005670


	//   ....[22]....
        /*014c*/ 	.word	0x000056f0


	//   ....[23]....
        /*0150*/ 	.word	0x00005770


	//   ....[24]....
        /*0154*/ 	.word	0x000057f0


	//   ....[25]....
        /*0158*/ 	.word	0x00005870


	//   ....[26]....
        /*015c*/ 	.word	0x000058f0


	//   ....[27]....
        /*0160*/ 	.word	0x00005970


	//   ....[28]....
        /*0164*/ 	.word	0x000059f0


	//   ....[29]....
        /*0168*/ 	.word	0x00005a70


	//   ....[30]....
        /*016c*/ 	.word	0x00005af0


	//   ....[31]....
        /*0170*/ 	.word	0x00005b70


	//   ....[32]....
        /*0174*/ 	.word	0x00005bf0


	//   ....[33]....
        /*0178*/ 	.word	0x00005c60


	//----- nvinfo : EIATTR_CRS_STACK_SIZE
	.align		4
.L_4555:
        /*017c*/ 	.byte	0x04, 0x1e
        /*017e*/ 	.short	(.L_4557 - .L_4556)
.L_4556:
        /*0180*/ 	.word	0x00000000


	//----- nvinfo : EIATTR_CBANK_PARAM_SIZE
	.align		4
.L_4557:
        /*0184*/ 	.byte	0x03, 0x19
        /*0186*/ 	.short	0x002d


	//----- nvinfo : EIATTR_PARAM_CBANK
	.align		4
        /*0188*/ 	.byte	0x04, 0x0a
        /*018a*/ 	.short	(.L_4559 - .L_4558)
	.align		4
.L_4558:
        /*018c*/ 	.word	index@(.nv.constant0._ZN43_GLOBAL__N__9ae7fba5_10_SoftMax_cu_9f978f6320softmax_warp_forwardIN3c108BFloat16ES2_fLi10ELb0ELb1EEEvPT0_PKT_iiiPKbib)
        /*0190*/ 	.short	0x0380
        /*0192*/ 	.short	0x002d


	//----- nvinfo : EIATTR_SW_WAR
	.align		4
.L_4559:
        /*0194*/ 	.byte	0x04, 0x36
        /*0196*/ 	.short	(.L_4561 - .L_4560)
.L_4560:
        /*0198*/ 	.word	0x00000008
.L_4561:


//--------------------- .nv.info._ZN43_GLOBAL__N__9ae7fba5_10_SoftMax_cu_9f978f6320softmax_warp_forwardIN3c108BFloat16ES2_fLi9ELb0ELb1EEEvPT0_PKT_iiiPKbib --------------------------
	.section	.nv.info._ZN43_GLOBAL__N__9ae7fba5_10_SoftMax_cu_9f978f6320softmax_warp_forwardIN3c108BFloat16ES2_fLi9ELb0ELb1EEEvPT0_PKT_iiiPKbib,"",@"SHT_CUDA_INFO"
	.sectionflags	@""
	.align	4


	//----- nvinfo : EIATTR_CUDA_API_VERSION
	.align		4
        /*0000*/ 	.byte	0x04, 0x37
        /*0002*/ 	.short	(.L_4563 - .L_4562)
.L_4562:
        /*0004*/ 	.word	0x00000082


	//----- nvinfo : EIATTR_KPARAM_INFO
	.align		4
.L_4563:
        /*0008*/ 	.byte	0x04, 0x17
        /*000a*/ 	.short	(.L_4565 - .L_4564)
.L_4564:
        /*000c*/ 	.word	0x00000000
        /*0010*/ 	.short	0x0007
        /*0012*/ 	.short	0x002c
        /*0014*/ 	.byte	0x00, 0xf0, 0x05, 0x00


	//----- nvinfo : EIATTR_KPARAM_INFO
	.align		4
.L_4565:
        /*0018*/ 	.byte	0x04, 0x17
        /*001a*/ 	.short	(.L_4567 - .L_4566)
.L_4566:
        /*001c*/ 	.word	0x00000000
        /*0020*/ 	.short	0x0006
        /*0022*/ 	.short	0x0028
        /*0024*/ 	.byte	0x00, 0xf0, 0x11, 0x00


	//----- nvinfo : EIATTR_KPARAM_INFO
	.align		4
.L_4567:
        /*0028*/ 	.byte	0x04, 0x17
        /*002a*/ 	.short	(.L_4569 - .L_4568)
.L_4568:
        /*002c*/ 	.word	0x00000000
        /*0030*/ 	.short	0x0005
        /*0032*/ 	.short	0x0020
        /*0034*/ 	.byte	0x00, 0xf5, 0x21, 0x00


	//----- nvinfo : EIATTR_KPARAM_INFO
	.align		4
.L_4569:
        /*0038*/ 	.byte	0x04, 0x17
        /*003a*/ 	.short	(.L_4571 - .L_4570)
.L_4570:
        /*003c*/ 	.word	0x00000000
        /*0040*/ 	.short	0x0004
        /*0042*/ 	.short	0x0018
        /*0044*/ 	.byte	0x00, 0xf0, 0x11, 0x00


	//----- nvinfo : EIATTR_KPARAM_INFO
	.align		4
.L_4571:
        /*0048*/ 	.byte	0x04, 0x17
        /*004a*/ 	.short	(.L_4573 - .L_4572)
.L_4572:
        /*004c*/ 	.word	0x00000000
        /*0050*/ 	.short	0x0003
        /*0052*/ 	.short	0x0014
        /*0054*/ 	.byte	0x00, 0xf0, 0x11, 0x00


	//----- nvinfo : EIATTR_KPARAM_INFO
	.align		4
.L_4573:
        /*0058*/ 	.byte	0x04, 0x17
        /*005a*/ 	.short	(.L_4575 - .L_4574)
.L_4574:
        /*005c*/ 	.word	0x00000000
        /*0060*/ 	.short	0x0002
        /*0062*/ 	.short	0x0010
        /*0064*/ 	.byte	0x00, 0xf0, 0x11, 0x00


	//----- nvinfo : EIATTR_KPARAM_INFO
	.align		4
.L_4575:
        /*0068*/ 	.byte	0x04, 0x17
        /*006a*/ 	.short	(.L_4577 - .L_4576)
.L_4576:
        /*006c*/ 	.word	0x00000000
        /*0070*/ 	.short	0x0001
        /*0072*/ 	.short	0x0008
        /*0074*/ 	.byte	0x00, 0xf5, 0x21, 0x00


	//----- nvinfo : EIATTR_KPARAM_INFO
	.align		4
.L_4577:
        /*0078*/ 	.byte	0x04, 0x17
        /*007a*/ 	.short	(.L_4579 - .L_4578)
.L_4578:
        /*007c*/ 	.word	0x00000000
        /*0080*/ 	.short	0x0000
        /*0082*/ 	.short	0x0000
        /*0084*/ 	.byte	0x00, 0xf5, 0x21, 0x00


	//----- nvinfo : EIATTR_SPARSE_MMA_MASK
	.align		4
.L_4579:
        /*0088*/ 	.byte	0x03, 0x50
        /*008a*/ 	.short	0x0000


	//----- nvinfo : EIATTR_MAXREG_COUNT
	.align		4
        /*008c*/ 	.byte	0x03, 0x1b
        /*008e*/ 	.short	0x00ff


	//----- nvinfo : EIATTR_MERCURY_ISA_VERSION
	.align		4
        /*0090*/ 	.byte	0x03, 0x5f
        /*0092*/ 	.short	0x0101


	//----- nvinfo : EIATTR_COOP_GROUP_MASK_REGIDS
	.align		4
        /*0094*/ 	.byte	0x04, 0x29
        /*0096*/ 	.short	(.L_4581 - .L_4580)


	//   ....[0]....
.L_4580:
        /*0098*/ 	.word	0xffffffff


	//   ....[1]....
        /*009c*/ 	.word	0xffffffff


	//   ....[2]....
        /*00a0*/ 	.word	0xffffffff


	//   ....[3]....
        /*00a4*/ 	.word	0xffffffff


	//   ....[4]....
        /*00a8*/ 	.word	0xffffffff


	//   ....[5]....
        /*00ac*/ 	.word	0xffffffff


	//   ....[6]....
        /*00b0*/ 	.word	0xffffffff


	//   ....[7]....
        /*00b4*/ 	.word	0xffffffff


	//   ....[8]....
        /*00b8*/ 	.word	0xffffffff


	//   ....[9]....
        /*00bc*/ 	.word	0xffffffff


	//----- nvinfo : EIATTR_COOP_GROUP_INSTR_OFFSETS
	.align		4
.L_4581:
        /*00c0*/ 	.byte	0x04, 0x28
        /*00c2*/ 	.short	(.L_4583 - .L_4582)


	//   ....[0]....
.L_4582:
        /*00c4*/ 	.word	0x00001850


	//   ....[1]....
        /*00c8*/ 	.word	0x00001880


	//   ....[2]....
        /*00cc*/ 	.word	0x000018c0


	//   ....[3]....
        /*00d0*/ 	.word	0x000018f0


	//   ....[4]....
        /*00d4*/ 	.word	0x00001920


	//   ....[5]....
        /*00d8*/ 	.word	0x000024b0


	//   ....[6]....
        /*00dc*/ 	.word	0x000024d0


	//   ....[7]....
        /*00e0*/ 	.word	0x000024f0


	//   ....[8]....
        /*00e4*/ 	.word	0x00002510


	//   ....[9]....
        /*00e8*/ 	.word	0x00002530


	//----- nvinfo : EIATTR_VRC_CTA_INIT_COUNT
	.align		4
.L_4583:
        /*00ec*/ 	.byte	0x02, 0x4a
	.zero		1
	.zero		1


	//----- nvinfo : EIATTR_EXIT_INSTR_OFFSETS
	.align		4
        /*00f0*/ 	.byte	0x04, 0x1c
        /*00f2*/ 	.short	(.L_4585 - .L_4584)


	//   ....[0]....
.L_4584:
        /*00f4*/ 	.word	0x00002550


	//   ....[1]....
        /*00f8*/ 	.word	0x00002570


	//   ....[2]....
        /*00fc*/ 	.word	0x00002640


	//   ....[3]....
        /*0100*/ 	.word	0x000026d0


	//   ....[4]....
        /*0104*/ 	.word	0x00002750


	//   ....[5]....
        /*0108*/ 	.word	0x000027d0


	//   ....[6]....
        /*010c*/ 	.word	0x00002850


	//   ....[7]....
        /*0110*/ 	.word	0x000028d0


	//   ....[8]....
        /*0114*/ 	.word	0x00002950


	//   ....[9]....
        /*0118*/ 	.word	0x000029d0


	//   ....[10]....
        /*011c*/ 	.word	0x00002a50


	//   ....[11]....
        /*0120*/ 	.word	0x00002ad0


	//   ....[12]....
        /*0124*/ 	.word	0x00002b40


	//   ....[13]....
        /*0128*/ 	.word	0x00002bb0


	//   ....[14]....
        /*012c*/ 	.word	0x00002c20


	//   ....[15]....
        /*0130*/ 	.word	0x00002ca0


	//   ....[16]....
        /*0134*/ 	.word	0x00002d20


	//   ....[17]....
        /*0138*/ 	.word	0x00002d90


	//----- nvinfo : EIATTR_CRS_STACK_SIZE
	.align		4
.L_4585:
        /*013c*/ 	.byte	0x04, 0x1e
        /*013e*/ 	.short	(.L_4587 - .L_4586)
.L_4586:
        /*0140*/ 	.word	0x00000000


	//----- nvinfo : EIATTR_CBANK_PARAM_SIZE
	.align		4
.L_4587:
        /*0144*/ 	.byte	0x03, 0x19
        /*0146*/ 	.short	0x002d


	//----- nvinfo : EIATTR_PARAM_CBANK
	.align		4
        /*0148*/ 	.byte	0x04, 0x0a
        /*014a*/ 	.short	(.L_4589 - .L_4588)
	.align		4
.L_4588:
        /*014c*/ 	.word	index@(.nv.constant0._ZN43_GLOBAL__N__9ae7fba5_10_SoftMax_cu_9f978f6320softmax_warp_forwardIN3c108BFloat16ES2_fLi9ELb0ELb1EEEvPT0_PKT_iiiPKbib)
        /*0150*/ 	.short	0x0380
        /*0152*/ 	.short	0x002d


	//----- nvinfo : EIATTR_SW_WAR
	.align		4
.L_4589:
        /*0154*/ 	.byte	0x04, 0x36
        /*0156*/ 	.short	(.L_4591 - .L_4590)
.L_4590:
        /*0158*/ 	.word	0x00000008
.L_4591:


//--------------------- .nv.info._ZN43_GLOBAL__N__9ae7fba5_10_SoftMax_cu_9f978f6320softmax_warp_forwardIN3c108BFloat16ES2_fLi8ELb0ELb1EEEvPT0_PKT_iiiPKbib --------------------------
	.section	.nv.info._ZN43_GLOBAL__N__9ae7fba5_10_SoftMax_cu_9f978f6320softmax_warp_forwardIN3c108BFloat16ES2_fLi8ELb0ELb1EEEvPT0_PKT_iiiPKbib,"",@"SHT_CUDA_INFO"
	.sectionflags	@""
	.align	4


	//----- nvinfo : EIATTR_CUDA_API_VERSION
	.align		4
        /*0000*/ 	.byte	0x04, 0x37
        /*0002*/ 	.short	(.L_4593 - .L_4592)
.L_4592:
        /*0004*/ 	.word	0x00000082


	//----- nvinfo : EIATTR_KPARAM_INFO
	.align		4
.L_4593:
        /*0008*/ 	.byte	0x04, 0x17
        /*000a*/ 	.short	(.L_4595 - .L_4594)
.L_4594:
        /*000c*/ 	.word	0x00000000
        /*0010*/ 	.short	0x0007
        /*0012*/ 	.short	0x002c
        /*0014*/ 	.byte	0x00, 0xf0, 0x05, 0x00


	//----- nvinfo : EIATTR_KPARAM_INFO
	.align		4
.L_4595:
        /*0018*/ 	.byte	0x04, 0x17
        /*001a*/ 	.short	(.L_4597 - .L_4596)
.L_4596:
        /*001c*/ 	.word	0x00000000
        /*0020*/ 	.short	0x0006
        /*0022*/ 	.short	0x0028
        /*0024*/ 	.byte	0x00, 0xf0, 0x11, 0x00


	//----- nvinfo : EIATTR_KPARAM_INFO
	.align		4
.L_4597:
        /*0028*/ 	.byte	0x04, 0x17
        /*002a*/ 	.short	(.L_4599 - .L_4598)
.L_4598:
        /*002c*/ 	.word	0x00000000
        /*0030*/ 	.short	0x0005
        /*0032*/ 	.short	0x0020
        /*0034*/ 	.byte	0x00, 0xf5, 0x21, 0x00


	//----- nvinfo : EIATTR_KPARAM_INFO
	.align		4
.L_4599:
        /*0038*/ 	.byte	0x04, 0x17
        /*003a*/ 	.short	(.L_4601 - .L_4600)
.L_4600:
        /*003c*/ 	.word	0x00000000
        /*0040*/ 	.short	0x0004
        /*0042*/ 	.short	0x0018
        /*0044*/ 	.byte	0x00, 0xf0, 0x11, 0x00


	//----- nvinfo : EIATTR_KPARAM_INFO
	.align		4
.L_4601:
        /*0048*/ 	.byte	0x04, 0x17
        /*004a*/ 	.short	(.L_4603 - .L_4602)
.L_4602:
        /*004c*/ 	.word	0x00000000
        /*0050*/ 	.short	0x0003
        /*0052*/ 	.short	0x0014
        /*0054*/ 	.byte	0x00, 0xf0, 0x11, 0x00


	//----- nvinfo : EIATTR_KPARAM_INFO
	.align		4
.L_4603:
        /*0058*/ 	.byte	0x04, 0x17
        /*005a*/ 	.short	(.L_4605 - .L_4604)
.L_4604:
        /*005c*/ 	.word	0x00000000
        /*0060*/ 	.short	0x0002
        /*0062*/ 	.short	0x0010
        /*0064*/ 	.byte	0x00, 0xf0, 0x11, 0x00


	//----- nvinfo : EIATTR_KPARAM_INFO
	.align		4
.L_4605:
        /*0068*/ 	.byte	0x04, 0x17
        /*006a*/ 	.short	(.L_4607 - .L_4606)
.L_4606:
        /*006c*/ 	.word	0x00000000
        /*0070*/ 	.short	0x0001
        /*0072*/ 	.short	0x0008
        /*0074*/ 	.byte	0x00, 0xf5, 0x21, 0x00


	//----- nvinfo : EIATTR_KPARAM_INFO
	.align		4
.L_4607:
        /*0078*/ 	.byte	0x04, 0x17
        /*007a*/ 	.short	(.L_4609 - .L_4608)
.L_4608:
        /*007c*/ 	.word	0x00000000
        /*0080*/ 	.short	0x0000
        /*0082*/ 	.short	0x0000
        /*0084*/ 	.byte	0x00, 0xf5, 0x21, 0x00


	//----- nvinfo : EIATTR_SPARSE_MMA_MASK
	.align		4
.L_4609:
        /*0088*/ 	.byte	0x03, 0x50
        /*008a*/ 	.short	0x0000


	//----- nvinfo : EIATTR_MAXREG_COUNT
	.align		4
        /*008c*/ 	.byte	0x03, 0x1b
        /*008e*/ 	.short	0x00ff


	//----- nvinfo : EIATTR_MERCURY_ISA_VERSION
	.align		4
        /*0090*/ 	.byte	0x03, 0x5f
        /*0092*/ 	.short	0x0101


	//----- nvinfo : EIATTR_COOP_GROUP_MASK_REGIDS
	.align		4
        /*0094*/ 	.byte	0x04, 0x29
        /*0096*/ 	.short	(.L_4611 - .L_4610)


	//   ....[0]....
.L_4610:
        /*0098*/ 	.word	0xffffffff


	//   ....[1]....
        /*009c*/ 	.word	0xffffffff


	//   ....[2]....
        /*00a0*/ 	.word	0xffffffff


	//   ....[3]....
        /*00a4*/ 	.word	0xffffffff


	//   ....[4]....
        /*00a8*/ 	.word	0xffffffff


	//   ....[5]....
        /*00ac*/ 	.word	0xffffffff


	//   ....[6]....
        /*00b0*/ 	.word	0xffffffff


	//   ....[7]....
        /*00b4*/ 	.word	0xffffffff


	//   ....[8]....
        /*00b8*/ 	.word	0xffffffff


	//   ....[9]....
        /*00bc*/ 	.word	0xffffffff


	//----- nvinfo : EIATTR_COOP_GROUP_INSTR_OFFSETS
	.align		4
.L_4611:
        /*00c0*/ 	.byte	0x04, 0x28
        /*00c2*/ 	.short	(.L_4613 - .L_4612)


	//   ....[0]....
.L_4612:
        /*00c4*/ 	.word	0x00000c30


	//   ....[1]....
        /*00c8*/ 	.word	0x00000c60


	//   ....[2]....
        /*00cc*/ 	.word	0x00000c90


	//   ....[3]....
        /*00d0*/ 	.word	0x00000ce0


	//   ....[4]....
        /*00d4*/ 	.word	0x00000d20


	//   ....[5]....
        /*00d8*/ 	.word	0x000012b0


	//   ....[6]....
        /*00dc*/ 	.word	0x000012d0


	//   ....[7]....
        /*00e0*/ 	.word	0x000012f0


	//   ....[8]....
        /*00e4*/ 	.word	0x00001310


	//   ....[9]....
        /*00e8*/ 	.word	0x00001330


	//----- nvinfo : EIATTR_VRC_CTA_INIT_COUNT
	.align		4
.L_4613:
        /*00ec*/ 	.byte	0x02, 0x4a
	.zero		1
	.zero		1


	//----- nvinfo : EIATTR_EXIT_INSTR_OFFSETS
	.align		4
        /*00f0*/ 	.byte	0x04, 0x1c
        /*00f2*/ 	.short	(.L_4615 - .L_4614)


	//   ....[0]....
.L_4614:
        /*00f4*/ 	.word	0x00001350


	//   ....[1]....
        /*00f8*/ 	.word	0x00001370


	//   ....[2]....
        /*00fc*/ 	.word	0x00001420


	//   ....[3]....
        /*0100*/ 	.word	0x000014a0


	//   ....[4]....
        /*0104*/ 	.word	0x00001520


	//   ....[5]....
        /*0108*/ 	.word	0x000015a0


	//   ....[6]....
        /*010c*/ 	.word	0x00001630


	//   ....[7]....
        /*0110*/ 	.word	0x000016b0


	//   ....[8]....
        /*0114*/ 	.word	0x00001730


	//   ....[9]....
        /*0118*/ 	.word	0x000017a0


	//----- nvinfo : EIATTR_CRS_STACK_SIZE
	.align		4
.L_4615:
        /*011c*/ 	.byte	0x04, 0x1e
        /*011e*/ 	.short	(.L_4617 - .L_4616)
.L_4616:
        /*0120*/ 	.word	0x00000000


	//----- nvinfo : EIATTR_CBANK_PARAM_SIZE
	.align		4
.L_4617:
        /*0124*/ 	.byte	0x03, 0x19
        /*0126*/ 	.short	0x002d


	//----- nvinfo : EIATTR_PARAM_CBANK
	.align		4
        /*0128*/ 	.byte	0x04, 0x0a
        /*012a*/ 	.short	(.L_4619 - .L_4618)
	.align		4
.L_4618:
        /*012c*/ 	.word	index@(.nv.constant0._ZN43_GLOBAL__N__9ae7fba5_10_SoftMax_cu_9f978f6320softmax_warp_forwardIN3c108BFloat16ES2_fLi8ELb0ELb1EEEvPT0_PKT_iiiPKbib)
        /*0130*/ 	.short	0x0380
        /*0132*/ 	.short	0x002d


	//----- nvinfo : EIATTR_SW_WAR
	.align		4
.L_4619:
        /*0134*/ 	.byte	0x04, 0x36
        /*0136*/ 	.short	(.L_4621 - .L_4620)
.L_4620:
        /*0138*/ 	.word	0x00000008
.L_4621:


//--------------------- .nv.info._ZN43_GLOBAL__N__9ae7fba5_10_SoftMax_cu_9f978f6320softmax_warp_forwardIN3c108BFloat16ES2_fLi7ELb0ELb1EEEvPT0_PKT_iiiPKbib --------------------------
	.section	.nv.info._ZN43_GLOBAL__N__9ae7fba5_10_SoftMax_cu_9f978f6320softmax_warp_forwardIN3c108BFloat16ES2_fLi7ELb0ELb1EEEvPT0_PKT_iiiPKbib,"",@"SHT_CUDA_INFO"
	.sectionflags	@""
	.align	4


	//----- nvinfo : EIATTR_CUDA_API_VERSION
	.align		4
        /*0000*/ 	.byte	0x04, 0x37
        /*0002*/ 	.short	(.L_4623 - .L_4622)
.L_4622:
        /*0004*/ 	.word	0x00000082


	//----- nvinfo : EIATTR_KPARAM_INFO
	.align		4
.L_4623:
        /*0008*/ 	.byte	0x04, 0x17
        /*000a*/ 	.short	(.L_4625 - .L_4624)
.L_4624:
        /*000c*/ 	.word	0x00000000
        /*0010*/ 	.short	0x0007
        /*0012*/ 	.short	0x002c
        /*0014*/ 	.byte	0x00, 0xf0, 0x05, 0x00


	//----- nvinfo : EIATTR_KPARAM_INFO
	.align		4
.L_4625:
        /*0018*/ 	.byte	0x04, 0x17
        /*001a*/ 	.short	(.L_4627 - .L_4626)
.L_4626:
        /*001c*/ 	.word	0x00000000
        /*0020*/ 	.short	0x0006
        /*0022*/ 	.short	0x0028
        /*0024*/ 	.byte	0x00, 0xf0, 0x11, 0x00


	//----- nvinfo : EIATTR_KPARAM_INFO
	.align		4
.L_4627:
        /*0028*/ 	.byte	0x04, 0x17
        /*002a*/ 	.short	(.L_4629 - .L_4628)
.L_4628:
        /*002c*/ 	.word	0x00000000
        /*0030*/ 	.short	0x0005
        /*0032*/ 	.short	0x0020
        /*0034*/ 	.byte	0x00, 0xf5, 0x21, 0x00


	//----- nvinfo : EIATTR_KPARAM_INFO
	.align		4
.L_4629:
        /*0038*/ 	.byte	0x04, 0x17
        /*003a*/ 	.short	(.L_4631 - .L_4630)
.L_4630:
        /*003c*/ 	.word	0x00000000
        /*0040*/ 	.short	0x0004
        /*0042*/ 	.short	0x0018
        /*0044*/ 	.byte	0x00, 0xf0, 0x11, 0x00


	//----- nvinfo : EIATTR_KPARAM_INFO
	.align		4
.L_4631:
        /*0048*/ 	.byte	0x04, 0x17
        /*004a*/ 	.short	(.L_4633 - .L_4632)
.L_4632:
        /*004c*/ 	.word	0x00000000
        /*0050*/ 	.short	0x0003
        /*0052*/ 	.short	0x0014
        /*0054*/ 	.byte	0x00, 0xf0, 0x11, 0x00


	//----- nvinfo : EIATTR_KPARAM_INFO
	.align		4
.L_4633:
        /*0058*/ 	.byte	0x04, 0x17
        /*005a*/ 	.short	(.L_4635 - .L_4634)
.L_4634:
        /*005c*/ 	.word	0x00000000
        /*0060*/ 	.short	0x0002
        /*0062*/ 	.short	0x0010
        /*0064*/ 	.byte	0x00, 0xf0, 0x11, 0x00


	//----- nvinfo : EIATTR_KPARAM_INFO
	.align		4
.L_4635:
        /*0068*/ 	.byte	0x04, 0x17
        /*006a*/ 	.short	(.L_4637 - .L_4636)
.L_4636:
        /*006c*/ 	.word	0x00000000
        /*0070*/ 	.short	0x0001
        /*0072*/ 	.short	0x0008
        /*0074*/ 	.byte	0x00, 0xf5, 0x21, 0x00


	//----- nvinfo : EIATTR_KPARAM_INFO
	.align		4
.L_4637:
        /*0078*/ 	.byte	0x04, 0x17
        /*007a*/ 	.short	(.L_4639 - .L_4638)
.L_4638:
        /*007c*/ 	.word	0x00000000
        /*0080*/ 	.short	0x0000
        /*0082*/ 	.short	0x0000
        /*0084*/ 	.byte	0x00, 0xf5, 0x21, 0x00


	//----- nvinfo : EIATTR_SPARSE_MMA_MASK
	.align		4
.L_4639:
        /*0088*/ 	.byte	0x03, 0x50
        /*008a*/ 	.short	0x0000


	//----- nvinfo : EIATTR_MAXREG_COUNT
	.align		4
        /*008c*/ 	.byte	0x03, 0x1b
        /*008e*/ 	.short	0x00ff


	//----- nvinfo : EIATTR_MERCURY_ISA_VERSION
	.align		4
        /*0090*/ 	.byte	0x03, 0x5f
        /*0092*/ 	.short	0x0101


	//----- nvinfo : EIATTR_COOP_GROUP_MASK_REGIDS
	.align		4
        /*0094*/ 	.byte	0x04, 0x29
        /*0096*/ 	.short	(.L_4641 - .L_4640)


	//   ....[0]....
.L_4640:
        /*0098*/ 	.word	0xffffffff


	//   ....[1]....
        /*009c*/ 	.word	0xffffffff


	//   ....[2]....
        /*00a0*/ 	.word	0xffffffff


	//   ....[3]....
        /*00a4*/ 	.word	0xffffffff


	//   ....[4]....
        /*00a8*/ 	.word	0xffffffff


	//   ....[5]....
        /*00ac*/ 	.word	0xffffffff


	//   ....[6]....
        /*00b0*/ 	.word	0xffffffff


	//   ....[7]....
        /*00b4*/ 	.word	0xffffffff


	//   ....[8]....
        /*00b8*/ 	.word	0xffffffff


	//   ....[9]....
        /*00bc*/ 	.word	0xffffffff


	//   ....[10]....
        /*00c0*/ 	.word	0xffffffff


	//   ....[11]....
        /*00c4*/ 	.word	0xffffffff


	//   ....[12]....
        /*00c8*/ 	.word	0xffffffff


	//   ....[13]....
        /*00cc*/ 	.word	0xffffffff


	//   ....[14]....
        /*00d0*/ 	.word	0xffffffff


	//   ....[15]....
        /*00d4*/ 	.word	0xffffffff


	//   ....[16]....
        /*00d8*/ 	.word	0xffffffff


	//   ....[17]....
        /*00dc*/ 	.word	0xffffffff


	//   ....[18]....
        /*00e0*/ 	.word	0xffffffff


	//   ....[19]....
        /*00e4*/ 	.word	0xffffffff


	//----- nvinfo : EIATTR_COOP_GROUP_INSTR_OFFSETS
	.align		4
.L_4641:
        /*00e8*/ 	.byte	0x04, 0x28
        /*00ea*/ 	.short	(.L_4643 - .L_4642)


	//   ....[0]....
.L_4642:
        /*00ec*/ 	.word	0x00001360


	//   ....[1]....
        /*00f0*/ 	.word	0x00001390


	//   ....[2]....
        /*00f4*/ 	.word	0x000013e0


	//   ....[3]....
        /*00f8*/ 	.word	0x00001400


	//   ....[4]....
        /*00fc*/ 	.word	0x00001440


	//   ....[5]....
        /*0100*/ 	.word	0x00001460


	//   ....[6]....
        /*0104*/ 	.word	0x000014a0


	//   ....[7]....
        /*0108*/ 	.word	0x000014c0


	//   ....[8]....
        /*010c*/ 	.word	0x00001500


	//   ....[9]....
        /*0110*/ 	.word	0x00001520


	//   ....[10]....
        /*0114*/ 	.word	0x00001ff0


	//   ....[11]....
        /*0118*/ 	.word	0x00002010


	//   ....[12]....
        /*011c*/ 	.word	0x00002040


	//   ....[13]....
        /*0120*/ 	.word	0x00002050


	//   ....[14]....
        /*0124*/ 	.word	0x00002080


	//   ....[15]....
        /*0128*/ 	.word	0x00002090


	//   ....[16]....
        /*012c*/ 	.word	0x000020c0


	//   ....[17]....
        /*0130*/ 	.word	0x000020d0


	//   ....[18]....
        /*0134*/ 	.word	0x00002100


	//   ....[19]....
        /*0138*/ 	.word	0x00002110


	//----- nvinfo : EIATTR_VRC_CTA_INIT_COUNT
	.align		4
.L_4643:
        /*013c*/ 	.byte	0x02, 0x4a
	.zero		1
	.zero		1


	//----- nvinfo : EIATTR_EXIT_INSTR_OFFSETS
	.align		4
        /*0140*/ 	.byte	0x04, 0x1c
        /*0142*/ 	.short	(.L_4645 - .L_4644)


	//   ....[0]....
.L_4644:
        /*0144*/ 	.word	0x00002120


	//   ....[1]....
        /*0148*/ 	.word	0x000023c0


	//   ....[2]....
        /*014c*/ 	.word	0x000024a0


	//   ....[3]....
        /*0150*/ 	.word	0x00002520


	//   ....[4]....
        /*0154*/ 	.word	0x000025a0


	//   ....[5]....
        /*0158*/ 	.word	0x00002610


	//----- nvinfo : EIATTR_CRS_STACK_SIZE
	.align		4
.L_4645:
        /*015c*/ 	.byte	0x04, 0x1e
        /*015e*/ 	.short	(.L_4647 - .L_4646)
.L_4646:
        /*0160*/ 	.word	0x00000000


	//----- nvinfo : EIATTR_CBANK_PARAM_SIZE
	.align		4
.L_4647:
        /*0164*/ 	.byte	0x03, 0x19
        /*0166*/ 	.short	0x002d


	//----- nvinfo : EIATTR_PARAM_CBANK
	.align		4
        /*0168*/ 	.byte	0x04, 0x0a
        /*016a*/ 	.short	(.L_4649 - .L_4648)
	.align		4
.L_4648:
        /*016c*/ 	.word	index@(.nv.constant0._ZN43_GLOBAL__N__9ae7fba5_10_SoftMax_cu_9f978f6320softmax_warp_forwardIN3c108BFloat16ES2_fLi7ELb0ELb1EEEvPT0_PKT_iiiPKbib)
        /*0170*/ 	.short	0x0380
        /*0172*/ 	.short	0x002d


	//----- nvinfo : EIATTR_SW_WAR
	.align		4
.L_4649:
        /*0174*/ 	.byte	0x04, 0x36
        /*0176*/ 	.short	(.L_4651 - .L_4650)
.L_4650:
        /*0178*/ 	.word	0x00000008
.L_4651:


//--------------------- .nv.info._ZN43_GLOBAL__N__9ae7fba5_10_SoftMax_cu_9f978f6320softmax_warp_forwardIN3c108BFloat16ES2_fLi6ELb0ELb1EEEvPT0_PKT_iiiPKbib --------------------------
	.section	.nv.info._ZN43_GLOBAL__N__9ae7fba5_10_SoftMax_cu_9f978f6320softmax_warp_forwardIN3c108BFloat16ES2_fLi6ELb0ELb1EEEvPT0_PKT_iiiPKbib,"",@"SHT_CUDA_INFO"
	.sectionflags	@""
	.align	4


	//----- nvinfo : EIATTR_CUDA_API_VERSION
	.align		4
        /*0000*/ 	.byte	0x04, 0x37
        /*0002*/ 	.short	(.L_4653 - .L_4652)
.L_4652:
        /*0004*/ 	.word	0x00000082


	//----- nvinfo : EIATTR_KPARAM_INFO
	.align		4
.L_4653:
        /*0008*/ 	.byte	0x04, 0x17
        /*000a*/ 	.short	(.L_4655 - .L_4654)
.L_4654:
        /*000c*/ 	.word	0x00000000
        /*0010*/ 	.short	0x0007
        /*0012*/ 	.short	0x002c
        /*0014*/ 	.byte	0x00, 0xf0, 0x05, 0x00


	//----- nvinfo : EIATTR_KPARAM_INFO
	.align		4
.L_4655:
        /*0018*/ 	.byte	0x04, 0x17
        /*001a*/ 	.short	(.L_4657 - .L_4656)
.L_4656:
        /*001c*/ 	.word	0x00000000
        /*0020*/ 	.short	0x0006
        /*0022*/ 	.short	0x0028
        /*0024*/ 	.byte	0x00, 0xf0, 0x11, 0x00


	//----- nvinfo : EIATTR_KPARAM_INFO
	.align		4
.L_4657:
        /*0028*/ 	.byte	0x04, 0x17
        /*002a*/ 	.short	(.L_4659 - .L_4658)
.L_4658:
        /*002c*/ 	.word	0x00000000
        /*0030*/ 	.short	0x0005
        /*0032*/ 	.short	0x0020
        /*0034*/ 	.byte	0x00, 0xf5, 0x21, 0x00


	//----- nvinfo : EIATTR_KPARAM_INFO
	.align		4
.L_4659:
        /*0038*/ 	.byte	0x04, 0x17
        /*003a*/ 	.short	(.L_4661 - .L_4660)
.L_4660:
        /*003c*/ 	.word	0x00000000
        /*0040*/ 	.short	0x0004
        /*0042*/ 	.short	0x0018
        /*0044*/ 	.byte	0x00, 0xf0, 0x11, 0x00


	//----- nvinfo : EIATTR_KPARAM_INFO
	.align		4
.L_4661:
        /*0048*/ 	.byte	0x04, 0x17
        /*004a*/ 	.short	(.L_4663 - .L_4662)
.L_4662:
        /*004c*/ 	.word	0x00000000
        /*0050*/ 	.short	0x0003
        /*0052*/ 	.short	0x0014
        /*0054*/ 	.byte	0x00, 0xf0, 0x11, 0x00


	//----- nvinfo : EIATTR_KPARAM_INFO
	.align		4
.L_4663:
        /*0058*/ 	.byte	0x04, 0x17
        /*005a*/ 	.short	(.L_4665 - .L_4664)
.L_4664:
        /*005c*/ 	.word	0x00000000
        /*0060*/ 	.short	0x0002
        /*0062*/ 	.short	0x0010
        /*0064*/ 	.byte	0x00, 0xf0, 0x11, 0x00


	//----- nvinfo : EIATTR_KPARAM_INFO
	.align		4
.L_4665:
        /*0068*/ 	.byte	0x04, 0x17
        /*006a*/ 	.short	(.L_4667 - .L_4666)
.L_4666:
        /*006c*/ 	.word	0x00000000
        /*0070*/ 	.short	0x0001
        /*0072*/ 	.short	0x0008
        /*0074*/ 	.byte	0x00, 0xf5, 0x21, 0x00


	//----- nvinfo : EIATTR_KPARAM_INFO
	.align		4
.L_4667:
        /*0078*/ 	.byte	0x04, 0x17
        /*007a*/ 	.short	(.L_4669 - .L_4668)
.L_4668:
        /*007c*/ 	.word	0x00000000
        /*0080*/ 	.short	0x0000
        /*0082*/ 	.short	0x0000
        /*0084*/ 	.byte	0x00, 0xf5, 0x21, 0x00


	//----- nvinfo : EIATTR_SPARSE_MMA_MASK
	.align		4
.L_4669:
        /*0088*/ 	.byte	0x03, 0x50
        /*008a*/ 	.short	0x0000


	//----- nvinfo : EIATTR_MAXREG_COUNT
	.align		4
        /*008c*/ 	.byte	0x03, 0x1b
        /*008e*/ 	.short	0x00ff


	//----- nvinfo : EIATTR_MERCURY_ISA_VERSION
	.align		4
        /*0090*/ 	.byte	0x03, 0x5f
        /*0092*/ 	.short	0x0101


	//----- nvinfo : EIATTR_COOP_GROUP_MASK_REGIDS
	.align		4
        /*0094*/ 	.byte	0x04, 0x29
        /*0096*/ 	.short	(.L_4671 - .L_4670)


	//   ....[0]....
.L_4670:
        /*0098*/ 	.word	0xffffffff


	//   ....[1]....
        /*009c*/ 	.word	0xffffffff


	//   ....[2]....
        /*00a0*/ 	.word	0xffffffff


	//   ....[3]....
        /*00a4*/ 	.word	0xffffffff


	//   ....[4]....
        /*00a8*/ 	.word	0xffffffff


	//   ....[5]....
        /*00ac*/ 	.word	0xffffffff


	//   ....[6]....
        /*00b0*/ 	.word	0xffffffff


	//   ....[7]....
        /*00b4*/ 	.word	0xffffffff


	//   ....[8]....
        /*00b8*/ 	.word	0xffffffff


	//   ....[9]....
        /*00bc*/ 	.word	0xffffffff


	//   ....[10]....
        /*00c0*/ 	.word	0xffffffff


	//   ....[11]....
        /*00c4*/ 	.word	0xffffffff


	//   ....[12]....
        /*00c8*/ 	.word	0xffffffff


	//   ....[13]....
        /*00cc*/ 	.word	0xffffffff


	//   ....[14]....
        /*00d0*/ 	.word	0xffffffff


	//   ....[15]....
        /*00d4*/ 	.word	0xffffffff


	//   ....[16]....
        /*00d8*/ 	.word	0xffffffff


	//   ....[17]....
        /*00dc*/ 	.word	0xffffffff


	//   ....[18]....
        /*00e0*/ 	.word	0xffffffff


	//   ....[19]....
        /*00e4*/ 	.word	0xffffffff


	//----- nvinfo : EIATTR_COOP_GROUP_INSTR_OFFSETS
	.align		4
.L_4671:
        /*00e8*/ 	.byte	0x04, 0x28
        /*00ea*/ 	.short	(.L_4673 - .L_4672)


	//   ....[0]....
.L_4672:
        /*00ec*/ 	.word	0x00000a40


	//   ....[1]....
        /*00f0*/ 	.word	0x00000a60


	//   ....[2]....
        /*00f4*/ 	.word	0x00000ab0


	//   ....[3]....
        /*00f8*/ 	.word	0x00000ac0


	//   ....[4]....
        /*00fc*/ 	.word	0x00000b10


	//   ....[5]....
        /*0100*/ 	.word	0x00000b20


	//   ....[6]....
        /*0104*/ 	.word	0x00000b70


	//   ....[7]....
        /*0108*/ 	.word	0x00000b80


	//   ....[8]....
        /*010c*/ 	.word	0x00000bd0


	//   ....[9]....
        /*0110*/ 	.word	0x00000be0


	//   ....[10]....
        /*0114*/ 	.word	0x00001130


	//   ....[11]....
        /*0118*/ 	.word	0x00001150


	//   ....[12]....
        /*011c*/ 	.word	0x00001180


	//   ....[13]....
        /*0120*/ 	.word	0x00001190


	//   ....[14]....
        /*0124*/ 	.word	0x000011c0


	//   ....[15]....
        /*0128*/ 	.word	0x000011d0


	//   ....[16]....
        /*012c*/ 	.word	0x00001200


	//   ....[17]....
        /*0130*/ 	.word	0x00001210


	//   ....[18]....
        /*0134*/ 	.word	0x00001240


	//   ....[19]....
        /*0138*/ 	.word	0x00001250


	//----- nvinfo : EIATTR_VRC_CTA_INIT_COUNT
	.align		4
.L_4673:
        /*013c*/ 	.byte	0x02, 0x4a
	.zero		1
	.zero		1


	//----- nvinfo : EIATTR_EXIT_INSTR_OFFSETS
	.align		4
        /*0140*/ 	.byte	0x04, 0x1c
        /*0142*/ 	.short	(.L_4675 - .L_4674)


	//   ....[0]....
.L_4674:
        /*0144*/ 	.word	0x00001260


	//   ....[1]....
        /*0148*/ 	.word	0x00001400


	//   ....[2]....
        /*014c*/ 	.word	0x000014e0


	//   ....[3]....
        /*0150*/ 	.word	0x00001550


	//----- nvinfo : EIATTR_CRS_STACK_SIZE
	.align		4
.L_4675:
        /*0154*/ 	.byte	0x04, 0x1e
        /*0156*/ 	.short	(.L_4677 - .L_4676)
.L_4676:
        /*0158*/ 	.word	0x00000000


	//----- nvinfo : EIATTR_CBANK_PARAM_SIZE
	.align		4
.L_4677:
        /*015c*/ 	.byte	0x03, 0x19
        /*015e*/ 	.short	0x002d


	//----- nvinfo : EIATTR_PARAM_CBANK
	.align		4
        /*0160*/ 	.byte	0x04, 0x0a
        /*0162*/ 	.short	(.L_4679 - .L_4678)
	.align		4
.L_4678:
        /*0164*/ 	.word	index@(.nv.constant0._ZN43_GLOBAL__N__9ae7fba5_10_SoftMax_cu_9f978f6320softmax_warp_forwardIN3c108BFloat16ES2_fLi6ELb0ELb1EEEvPT0_PKT_iiiPKbib)
        /*0168*/ 	.short	0x0380
        /*016a*/ 	.short	0x002d


	//----- nvinfo : EIATTR_SW_WAR
	.align		4
.L_4679:
        /*016c*/ 	.byte	0x04, 0x36
        /*016e*/ 	.short	(.L_4681 - .L_4680)
.L_4680:
        /*0170*/ 	.word	0x00000008
.L_4681:


//--------------------- .nv.info._ZN43_GLOBAL__N__9ae7fba5_10_SoftMax_cu_9f978f6320softmax_warp_forwardIN3c108BFloat16ES2_fLi5ELb0ELb1EEEvPT0_PKT_iiiPKbib --------------------------
	.section	.nv.info._ZN43_GLOBAL__N__9ae7fba5_10_SoftMax_cu_9f978f6320softmax_warp_forwardIN3c108BFloat16ES2_fLi5ELb0ELb1EEEvPT0_PKT_iiiPKbib,"",@"SHT_CUDA_INFO"
	.sectionflags	@""
	.align	4


	//----- nvinfo : EIATTR_CUDA_API_VERSION
	.align		4
        /*0000*/ 	.byte	0x04, 0x37
        /*0002*/ 	.short	(.L_4683 - .L_4682)
.L_4682:
        /*0004*/ 	.word	0x00000082


	//----- nvinfo : EIATTR_KPARAM_INFO
	.align		4
.L_4683:
        /*0008*/ 	.byte	0x04, 0x17
        /*000a*/ 	.short	(.L_4685 - .L_4684)
.L_4684:
        /*000c*/ 	.word	0x00000000
        /*0010*/ 	.short	0x0007
        /*0012*/ 	.short	0x002c
        /*0014*/ 	.byte	0x00, 0xf0, 0x05, 0x00


	//----- nvinfo : EIATTR_KPARAM_INFO
	.align		4
.L_4685:
        /*0018*/ 	.byte	0x04, 0x17
        /*001a*/ 	.short	(.L_4687 - .L_4686)
.L_4686:
        /*001c*/ 	.word	0x00000000
        /*0020*/ 	.short	0x0006
        /*0022*/ 	.short	0x0028
        /*0024*/ 	.byte	0x00, 0xf0, 0x11, 0x00


	//----- nvinfo : EIATTR_KPARAM_INFO
	.align		4
.L_4687:
        /*0028*/ 	.byte	0x04, 0x17
        /*002a*/ 	.short	(.L_4689 - .L_4688)
.L_4688:
        /*002c*/ 	.word	0x00000000
        /*0030*/ 	.short	0x0005
        /*0032*/ 	.short	0x0020
        /*0034*/ 	.byte	0x00, 0xf5, 0x21, 0x00


	//----- nvinfo : EIATTR_KPARAM_INFO
	.align		4
.L_4689:
        /*0038*/ 	.byte	0x04, 0x17
        /*003a*/ 	.short	(.L_4691 - .L_4690)
.L_4690:
        /*003c*/ 	.word	0x00000000
        /*0040*/ 	.short	0x0004
        /*0042*/ 	.short	0x0018
        /*0044*/ 	.byte	0x00, 0xf0, 0x11, 0x00


	//----- nvinfo : EIATTR_KPARAM_INFO
	.align		4
.L_4691:
        /*0048*/ 	.byte	0x04, 0x17
        /*004a*/ 	.short	(.L_4693 - .L_4692)
.L_4692:
        /*004c*/ 	.word	0x00000000
        /*0050*/ 	.short	0x0003
        /*0052*/ 	.short	0x0014
        /*0054*/ 	.byte	0x00, 0xf0, 0x11, 0x00


	//----- nvinfo : EIATTR_KPARAM_INFO
	.align		4
.L_4693:
        /*0058*/ 	.byte	0x04, 0x17
        /*005a*/ 	.short	(.L_4695 - .L_4694)
.L_4694:
        /*005c*/ 	.word	0x00000000
        /*0060*/ 	.short	0x0002
        /*0062*/ 	.short	0x0010
        /*0064*/ 	.byte	0x00, 0xf0, 0x11, 0x00


	//----- nvinfo : EIATTR_KPARAM_INFO
	.align		4
.L_4695:
        /*0068*/ 	.byte	0x04, 0x17
        /*006a*/ 	.short	(.L_4697 - .L_4696)
.L_4696:
        /*006c*/ 	.word	0x00000000
        /*0070*/ 	.short	0x0001
        /*0072*/ 	.short	0x0008
        /*0074*/ 	.byte	0x00, 0xf5, 0x21, 0x00


	//----- nvinfo : EIATTR_KPARAM_INFO
	.align		4
.L_4697:
        /*0078*/ 	.byte	0x04, 0x17
        /*007a*/ 	.short	(.L_4699 - .L_4698)
.L_4698:
        /*007c*/ 	.word	0x00000000
        /*0080*/ 	.short	0x0000
        /*0082*/ 	.short	0x0000
        /*0084*/ 	.byte	0x00, 0xf5, 0x21, 0x00


	//----- nvinfo : EIATTR_SPARSE_MMA_MASK
	.align		4
.L_4699:
        /*0088*/ 	.byte	0x03, 0x50
        /*008a*/ 	.short	0x0000


	//----- nvinfo : EIATTR_MAXREG_COUNT
	.align		4
        /*008c*/ 	.byte	0x03, 0x1b
        /*008e*/ 	.short	0x00ff


	//----- nvinfo : EIATTR_MERCURY_ISA_VERSION
	.align		4
        /*0090*/ 	.byte	0x03, 0x5f
        /*0092*/ 	.short	0x0101


	//----- nvinfo : EIATTR_COOP_GROUP_MASK_REGIDS
	.align		4
        /*0094*/ 	.byte	0x04, 0x29
        /*0096*/ 	.short	(.L_4701 - .L_4700)


	//   ....[0]....
.L_4700:
        /*0098*/ 	.word	0xffffffff


	//   ....[1]....
        /*009c*/ 	.word	0xffffffff


	//   ....[2]....
        /*00a0*/ 	.word	0xffffffff


	//   ....[3]....
        /*00a4*/ 	.word	0xffffffff


	//   ....[4]....
        /*00a8*/ 	.word	0xffffffff


	//   ....[5]....
        /*00ac*/ 	.word	0xffffffff


	//   ....[6]....
        /*00b0*/ 	.word	0xffffffff


	//   ....[7]....
        /*00b4*/ 	.word	0xffffffff


	//   ....[8]....
        /*00b8*/ 	.word	0xffffffff


	//   ....[9]....
        /*00bc*/ 	.word	0xffffffff


	//   ....[10]....
        /*00c0*/ 	.word	0xffffffff


	//   ....[11]....
        /*00c4*/ 	.word	0xffffffff


	//   ....[12]....
        /*00c8*/ 	.word	0xffffffff


	//   ....[13]....
        /*00cc*/ 	.word	0xffffffff


	//   ....[14]....
        /*00d0*/ 	.word	0xffffffff


	//   ....[15]....
        /*00d4*/ 	.word	0xffffffff


	//   ....[16]....
        /*00d8*/ 	.word	0xffffffff


	//   ....[17]....
        /*00dc*/ 	.word	0xffffffff


	//   ....[18]....
        /*00e0*/ 	.word	0xffffffff


	//   ....[19]....
        /*00e4*/ 	.word	0xffffffff


	//----- nvinfo : EIATTR_COOP_GROUP_INSTR_OFFSETS
	.align		4
.L_4701:
        /*00e8*/ 	.byte	0x04, 0x28
        /*00ea*/ 	.short	(.L_4703 - .L_4702)


	//   ....[0]....
.L_4702:
        /*00ec*/ 	.word	0x000005b0


	//   ....[1]....
        /*00f0*/ 	.word	0x000005d0


	//   ....[2]....
        /*00f4*/ 	.word	0x00000620


	//   ....[3]....
        /*00f8*/ 	.word	0x00000630


	//   ....[4]....
        /*00fc*/ 	.word	0x00000680


	//   ....[5]....
        /*0100*/ 	.word	0x00000690


	//   ....[6]....
        /*0104*/ 	.word	0x000006e0


	//   ....[7]....
        /*0108*/ 	.word	0x000006f0


	//   ....[8]....
        /*010c*/ 	.word	0x00000740


	//   ....[9]....
        /*0110*/ 	.word	0x00000750


	//   ....[10]....
        /*0114*/ 	.word	0x00000a40


	//   ....[11]....
        /*0118*/ 	.word	0x00000a60


	//   ....[12]....
        /*011c*/ 	.word	0x00000a90


	//   ....[13]....
        /*0120*/ 	.word	0x00000aa0


	//   ....[14]....
        /*0124*/ 	.word	0x00000ad0


	//   ....[15]....
        /*0128*/ 	.word	0x00000ae0


	//   ....[16]....
        /*012c*/ 	.word	0x00000b10


	//   ....[17]....
        /*0130*/ 	.word	0x00000b20


	//   ....[18]....
        /*0134*/ 	.word	0x00000b50


	//   ....[19]....
        /*0138*/ 	.word	0x00000b60


	//----- nvinfo : EIATTR_VRC_CTA_INIT_COUNT
	.align		4
.L_4703:
        /*013c*/ 	.byte	0x02, 0x4a
	.zero		1
	.zero		1


	//----- nvinfo : EIATTR_EXIT_INSTR_OFFSETS
	.align		4
        /*0140*/ 	.byte	0x04, 0x1c
        /*0142*/ 	.short	(.L_4705 - .L_4704)


	//   ....[0]....
.L_4704:
        /*0144*/ 	.word	0x00000b70


	//   ....[1]....
        /*0148*/ 	.word	0x00000c80


	//   ....[2]....
        /*014c*/ 	.word	0x00000d50


	//----- nvinfo : EIATTR_CRS_STACK_SIZE
	.align		4
.L_4705:
        /*0150*/ 	.byte	0x04, 0x1e
        /*0152*/ 	.short	(.L_4707 - .L_4706)
.L_4706:
        /*0154*/ 	.word	0x00000000


	//----- nvinfo : EIATTR_CBANK_PARAM_SIZE
	.align		4
.L_4707:
        /*0158*/ 	.byte	0x03, 0x19
        /*015a*/ 	.short	0x002d


	//----- nvinfo : EIATTR_PARAM_CBANK
	.align		4
        /*015c*/ 	.byte	0x04, 0x0a
        /*015e*/ 	.short	(.L_4709 - .L_4708)
	.align		4
.L_4708:
        /*0160*/ 	.word	index@(.nv.constant0._ZN43_GLOBAL__N__9ae7fba5_10_SoftMax_cu_9f978f6320softmax_warp_forwardIN3c108BFloat16ES2_fLi5ELb0ELb1EEEvPT0_PKT_iiiPKbib)
        /*0164*/ 	.short	0x0380
        /*0166*/ 	.short	0x002d


	//----- nvinfo : EIATTR_SW_WAR
	.align		4
.L_4709:
        /*0168*/ 	.byte	0x04, 0x36
        /*016a*/ 	.short	(.L_4711 - .L_4710)
.L_4710:
        /*016c*/ 	.word	0x00000008
.L_4711:


//--------------------- .nv.info._ZN43_GLOBAL__N__9ae7fba5_10_SoftMax_cu_9f978f6320softmax_warp_forwardIN3c108BFloat16ES2_fLi4ELb0ELb1EEEvPT0_PKT_iiiPKbib --------------------------
	.section	.nv.info._ZN43_GLOBAL__N__9ae7fba5_10_SoftMax_cu_9f978f6320softmax_warp_forwardIN3c108BFloat16ES2_fLi4ELb0ELb1EEEvPT0_PKT_iiiPKbib,"",@"SHT_CUDA_INFO"
	.sectionflags	@""
	.align	4


	//----- nvinfo : EIATTR_CUDA_API_VERSION
	.align		4
        /*0000*/ 	.byte	0x04, 0x37
        /*0002*/ 	.short	(.L_4713 - .L_4712)
.L_4712:
        /*0004*/ 	.word	0x00000082


	//----- nvinfo : EIATTR_KPARAM_INFO
	.align		4
.L_4713:
        /*0008*/ 	.byte	0x04, 0x17
        /*000a*/ 	.short	(.L_4715 - .L_4714)
.L_4714:
        /*000c*/ 	.word	0x00000000
        /*0010*/ 	.short	0x0007
        /*0012*/ 	.short	0x002c
        /*0014*/ 	.byte	0x00, 0xf0, 0x05, 0x00


	//----- nvinfo : EIATTR_KPARAM_INFO
	.align		4
.L_4715:
        /*0018*/ 	.byte	0x04, 0x17
        /*001a*/ 	.short	(.L_4717 - .L_4716)
.L_4716:
        /*001c*/ 	.word	0x00000000
        /*0020*/ 	.short	0x0006
        /*0022*/ 	.short	0x0028
        /*0024*/ 	.byte	0x00, 0xf0, 0x11, 0x00


	//----- nvinfo : EIATTR_KPARAM_INFO
	.align		4
.L_4717:
        /*0028*/ 	.byte	0x04, 0x17
        /*002a*/ 	.short	(.L_4719 - .L_4718)
.L_4718:
        /*002c*/ 	.word	0x00000000
        /*0030*/ 	.short	0x0005
        /*0032*/ 	.short	0x0020
        /*0034*/ 	.byte	0x00, 0xf5, 0x21, 0x00


	//----- nvinfo : EIATTR_KPARAM_INFO
	.align		4
.L_4719:
        /*0038*/ 	.byte	0x04, 0x17
        /*003a*/ 	.short	(.L_4721 - .L_4720)
.L_4720:
        /*003c*/ 	.word	0x00000000
        /*0040*/ 	.short	0x0004
        /*0042*/ 	.short	0x0018
        /*0044*/ 	.byte	0x00, 0xf0, 0x11, 0x00


	//----- nvinfo : EIATTR_KPARAM_INFO
	.align		4
.L_4721:
        /*0048*/ 	.byte	0x04, 0x17
        /*004a*/ 	.short	(.L_4723 - .L_4722)
.L_4722:
        /*004c*/ 	.word	0x00000000
        /*0050*/ 	.short	0x0003
        /*0052*/ 	.short	0x0014
        /*0054*/ 	.byte	0x00, 0xf0, 0x11, 0x00


	//----- nvinfo : EIATTR_KPARAM_INFO
	.align		4
.L_4723:
        /*0058*/ 	.byte	0x04, 0x17
        /*005a*/ 	.short	(.L_4725 - .L_4724)
.L_4724:
        /*005c*/ 	.word	0x00000000
        /*0060*/ 	.short	0x0002
        /*0062*/ 	.short	0x0010
        /*0064*/ 	.byte	0x00, 0xf0, 0x11, 0x00


	//----- nvinfo : EIATTR_KPARAM_INFO
	.align		4
.L_4725:
        /*0068*/ 	.byte	0x04, 0x17
        /*006a*/ 	.short	(.L_4727 - .L_4726)
.L_4726:
        /*006c*/ 	.word	0x00000000
        /*0070*/ 	.short	0x0001
        /*0072*/ 	.short	0x0008
        /*0074*/ 	.byte	0x00, 0xf5, 0x21, 0x00


	//----- nvinfo : EIATTR_KPARAM_INFO
	.align		4
.L_4727:
        /*0078*/ 	.byte	0x04, 0x17
        /*007a*/ 	.short	(.L_4729 - .L_4728)
.L_4728:
        /*007c*/ 	.word	0x00000000
        /*0080*/ 	.short	0x0000
        /*0082*/ 	.short	0x0000
        /*0084*/ 	.byte	0x00, 0xf5, 0x21, 0x00


	//----- nvinfo : EIATTR_SPARSE_MMA_MASK
	.align		4
.L_4729:
        /*0088*/ 	.byte	0x03, 0x50
        /*008a*/ 	.short	0x0000


	//----- nvinfo : EIATTR_MAXREG_COUNT
	.align		4
        /*008c*/ 	.byte	0x03, 0x1b
        /*008e*/ 	.short	0x00ff


	//----- nvinfo : EIATTR_MERCURY_ISA_VERSION
	.align		4
        /*0090*/ 	.byte	0x03, 0x5f
        /*0092*/ 	.short	0x0101


	//----- nvinfo : EIATTR_COOP_GROUP_MASK_REGIDS
	.align		4
        /*0094*/ 	.byte	0x04, 0x29
        /*0096*/ 	.short	(.L_4731 - .L_4730)


	//   ....[0]....
.L_4730:
        /*0098*/ 	.word	0xffffffff


	//   ....[1]....
        /*009c*/ 	.word	0xffffffff


	//   ....[2]....
        /*00a0*/ 	.word	0xffffffff


	//   ....[3]....
        /*00a4*/ 	.word	0xffffffff


	//   ....[4]....
        /*00a8*/ 	.word	0xffffffff


	//   ....[5]....
        /*00ac*/ 	.word	0xffffffff


	//   ....[6]....
        /*00b0*/ 	.word	0xffffffff


	//   ....[7]....
        /*00b4*/ 	.word	0xffffffff


	//   ....[8]....
        /*00b8*/ 	.word	0xffffffff


	//   ....[9]....
        /*00bc*/ 	.word	0xffffffff


	//   ....[10]....
        /*00c0*/ 	.word	0xffffffff


	//   ....[11]....
        /*00c4*/ 	.word	0xffffffff


	//   ....[12]....
        /*00c8*/ 	.word	0xffffffff


	//   ....[13]....
        /*00cc*/ 	.word	0xffffffff


	//   ....[14]....
        /*00d0*/ 	.word	0xffffffff


	//   ....[15]....
        /*00d4*/ 	.word	0xffffffff


	//----- nvinfo : EIATTR_COOP_GROUP_INSTR_OFFSETS
	.align		4
.L_4731:
        /*00d8*/ 	.byte	0x04, 0x28
        /*00da*/ 	.short	(.L_4733 - .L_4732)


	//   ....[0]....
.L_4732:
        /*00dc*/ 	.word	0x000005b0


	//   ....[1]....
        /*00e0*/ 	.word	0x000005d0


	//   ....[2]....
        /*00e4*/ 	.word	0x00000620


	//   ....[3]....
        /*00e8*/ 	.word	0x00000630


	//   ....[4]....
        /*00ec*/ 	.word	0x00000680


	//   ....[5]....
        /*00f0*/ 	.word	0x00000690


	//   ....[6]....
        /*00f4*/ 	.word	0x000006e0


	//   ....[7]....
        /*00f8*/ 	.word	0x000006f0


	//   ....[8]....
        /*00fc*/ 	.word	0x000009e0


	//   ....[9]....
        /*0100*/ 	.word	0x00000a00


	//   ....[10]....
        /*0104*/ 	.word	0x00000a30


	//   ....[11]....
        /*0108*/ 	.word	0x00000a40


	//   ....[12]....
        /*010c*/ 	.word	0x00000a70


	//   ....[13]....
        /*0110*/ 	.word	0x00000a80


	//   ....[14]....
        /*0114*/ 	.word	0x00000ab0


	//   ....[15]....
        /*0118*/ 	.word	0x00000ac0


	//----- nvinfo : EIATTR_VRC_CTA_INIT_COUNT
	.align		4
.L_4733:
        /*011c*/ 	.byte	0x02, 0x4a
	.zero		1
	.zero		1


	//----- nvinfo : EIATTR_EXIT_INSTR_OFFSETS
	.align		4
        /*0120*/ 	.byte	0x04, 0x1c
        /*0122*/ 	.short	(.L_4735 - .L_4734)


	//   ....[0]....
.L_4734:
        /*0124*/ 	.word	0x00000ad0


	//   ....[1]....
        /*0128*/ 	.word	0x00000be0


	//   ....[2]....
        /*012c*/ 	.word	0x00000cb0


	//----- nvinfo : EIATTR_CRS_STACK_SIZE
	.align		4
.L_4735:
        /*0130*/ 	.byte	0x04, 0x1e
        /*0132*/ 	.short	(.L_4737 - .L_4736)
.L_4736:
        /*0134*/ 	.word	0x00000000


	//----- nvinfo : EIATTR_CBANK_PARAM_SIZE
	.align		4
.L_4737:
        /*0138*/ 	.byte	0x03, 0x19
        /*013a*/ 	.short	0x002d


	//----- nvinfo : EIATTR_PARAM_CBANK
	.align		4
        /*013c*/ 	.byte	0x04, 0x0a
        /*013e*/ 	.short	(.L_4739 - .L_4738)
	.align		4
.L_4738:
        /*0140*/ 	.word	index@(.nv.constant0._ZN43_GLOBAL__N__9ae7fba5_10_SoftMax_cu_9f978f6320softmax_warp_forwardIN3c108BFloat16ES2_fLi4ELb0ELb1EEEvPT0_PKT_iiiPKbib)
        /*0144*/ 	.short	0x0380
        /*0146*/ 	.short	0x002d


	//----- nvinfo : EIATTR_SW_WAR
	.align		4
.L_4739:
        /*0148*/ 	.byte	0x04, 0x36
        /*014a*/ 	.short	(.L_4741 - .L_4740)
.L_4740:
        /*014c*/ 	.word	0x00000008
.L_4741:


//--------------------- .nv.info._ZN43_GLOBAL__N__9ae7fba5_10_SoftMax_cu_9f978f6320softmax_warp_forwardIN3c108BFloat16ES2_fLi3ELb0ELb1EEEvPT0_PKT_iiiPKbib --------------------------
	.section	.nv.info._ZN43_GLOBAL__N__9ae7fba5_10_SoftMax_cu_9f978f6320softmax_warp_forwardIN3c108BFloat16ES2_fLi3ELb0ELb1EEEvPT0_PKT_iiiPKbib,"",@"SHT_CUDA_INFO"
	.sectionflags	@""
	.align	4


	//----- nvinfo : EIATTR_CUDA_API_VERSION
	.align		4
        /*0000*/ 	.byte	0x04, 0x37
        /*0002*/ 	.short	(.L_4743 - .L_4742)
.L_4742:
        /*0004*/ 	.word	0x00000082


	//----- nvinfo : EIATTR_KPARAM_INFO
	.align		4
.L_4743:
        /*0008*/ 	.byte	0x04, 0x17
        /*000a*/ 	.short	(.L_4745 - .L_4744)
.L_4744:
        /*000c*/ 	.word	0x00000000
        /*0010*/ 	.short	0x0007
        /*0012*/ 	.short	0x002c
        /*0014*/ 	.byte	0x00, 0xf0, 0x05, 0x00


	//----- nvinfo : EIATTR_KPARAM_INFO
	.align		4
.L_4745:
        /*0018*/ 	.byte	0x04, 0x17
        /*001a*/ 	.short	(.L_4747 - .L_4746)
.L_4746:
        /*001c*/ 	.word	0x00000000
        /*0020*/ 	.short	0x0006
        /*0022*/ 	.short	0x0028
        /*0024*/ 	.byte	0x00, 0xf0, 0x11, 0x00


	//----- nvinfo : EIATTR_KPARAM_INFO
	.align		4
.L_4747:
        /*0028*/ 	.byte	0x04, 0x17
        /*002a*/ 	.short	(.L_4749 - .L_4748)
.L_4748:
        /*002c*/ 	.word	0x00000000
        /*0030*/ 	.short	0x0005
        /*0032*/ 	.short	0x0020
        /*0034*/ 	.byte	0x00, 0xf5, 0x21, 0x00


	//----- nvinfo : EIATTR_KPARAM_INFO
	.align		4
.L_4749:
        /*0038*/ 	.byte	0x04, 0x17
        /*003a*/ 	.short	(.L_4751 - .L_4750)
.L_4750:
        /*003c*/ 	.word	0x00000000
        /*0040*/ 	.short	0x0004
        /*0042*/ 	.short	0x0018
        /*0044*/ 	.byte	0x00, 0xf0, 0x11, 0x00


	//----- nvinfo : EIATTR_KPARAM_INFO
	.align		4
.L_4751:
        /*0048*/ 	.byte	0x04, 0x17
        /*004a*/ 	.short	(.L_4753 - .L_4752)
.L_4752:
        /*004c*/ 	.word	0x00000000
        /*0050*/ 	.short	0x0003
        /*0052*/ 	.short	0x0014
        /*0054*/ 	.byte	0x00, 0xf0, 0x11, 0x00


	//----- nvinfo : EIATTR_KPARAM_INFO
	.align		4
.L_4753:
        /*0058*/ 	.byte	0x04, 0x17
        /*005a*/ 	.short	(.L_4755 - .L_4754)
.L_4754:
        /*005c*/ 	.word	0x00000000
        /*0060*/ 	.short	0x0002
        /*0062*/ 	.short	0x0010
        /*0064*/ 	.byte	0x00, 0xf0, 0x11, 0x00


	//----- nvinfo : EIATTR_KPARAM_INFO
	.align		4
.L_4755:
        /*0068*/ 	.byte	0x04, 0x17
        /*006a*/ 	.short	(.L_4757 - .L_4756)
.L_4756:
        /*006c*/ 	.word	0x00000000
        /*0070*/ 	.short	0x0001
        /*0072*/ 	.short	0x0008
        /*0074*/ 	.byte	0x00, 0xf5, 0x21, 0x00


	//----- nvinfo : EIATTR_KPARAM_INFO
	.align		4
.L_4757:
        /*0078*/ 	.byte	0x04, 0x17
        /*007a*/ 	.short	(.L_4759 - .L_4758)
.L_4758:
        /*007c*/ 	.word	0x00000000
        /*0080*/ 	.short	0x0000
        /*0082*/ 	.short	0x0000
        /*0084*/ 	.byte	0x00, 0xf5, 0x21, 0x00


	//----- nvinfo : EIATTR_SPARSE_MMA_MASK
	.align		4
.L_4759:
        /*0088*/ 	.byte	0x03, 0x50
        /*008a*/ 	.short	0x0000


	//----- nvinfo : EIATTR_MAXREG_COUNT
	.align		4
        /*008c*/ 	.byte	0x03, 0x1b
        /*008e*/ 	.short	0x00ff


	//----- nvinfo : EIATTR_MERCURY_ISA_VERSION
	.align		4
        /*0090*/ 	.byte	0x03, 0x5f
        /*0092*/ 	.short	0x0101


	//----- nvinfo : EIATTR_COOP_GROUP_MASK_REGIDS
	.align		4
        /*0094*/ 	.byte	0x04, 0x29
        /*0096*/ 	.short	(.L_4761 - .L_4760)


	//   ....[0]....
.L_4760:
        /*0098*/ 	.word	0xffffffff


	//   ....[1]....
        /*009c*/ 	.word	0xffffffff


	//   ....[2]....
        /*00a0*/ 	.word	0xffffffff


	//   ....[3]....
        /*00a4*/ 	.word	0xffffffff


	//   ....[4]....
        /*00a8*/ 	.word	0xffffffff


	//   ....[5]....
        /*00ac*/ 	.word	0xffffffff


	//   ....[6]....
        /*00b0*/ 	.word	0xffffffff


	//   ....[7]....
        /*00b4*/ 	.word	0xffffffff


	//   ....[8]....
        /*00b8*/ 	.word	0xffffffff


	//   ....[9]....
        /*00bc*/ 	.word	0xffffffff


	//   ....[10]....
        /*00c0*/ 	.word	0xffffffff


	//   ....[11]....
        /*00c4*/ 	.word	0xffffffff


	//----- nvinfo : EIATTR_COOP_GROUP_INSTR_OFFSETS
	.align		4
.L_4761:
        /*00c8*/ 	.byte	0x04, 0x28
        /*00ca*/ 	.short	(.L_4763 - .L_4762)


	//   ....[0]....
.L_4762:
        /*00cc*/ 	.word	0x000005b0


	//   ....[1]....
        /*00d0*/ 	.word	0x000005d0


	//   ....[2]....
        /*00d4*/ 	.word	0x00000620


	//   ....[3]....
        /*00d8*/ 	.word	0x00000630


	//   ....[4]....
        /*00dc*/ 	.word	0x00000680


	//   ....[5]....
        /*00e0*/ 	.word	0x00000690


	//   ....[6]....
        /*00e4*/ 	.word	0x000009a0


	//   ....[7]....
        /*00e8*/ 	.word	0x000009c0


	//   ....[8]....
        /*00ec*/ 	.word	0x000009f0


	//   ....[9]....
        /*00f0*/ 	.word	0x00000a00


	//   ....[10]....
        /*00f4*/ 	.word	0x00000a30


	//   ....[11]....
        /*00f8*/ 	.word	0x00000a40


	//----- nvinfo : EIATTR_VRC_CTA_INIT_COUNT
	.align		4
.L_4763:
        /*00fc*/ 	.byte	0x02, 0x4a
	.zero		1
	.zero		1


	//----- nvinfo : EIATTR_EXIT_INSTR_OFFSETS
	.align		4
        /*0100*/ 	.byte	0x04, 0x1c
        /*0102*/ 	.short	(.L_4765 - .L_4764)


	//   ....[0]....
.L_4764:
        /*0104*/ 	.word	0x00000a50


	//   ....[1]....
        /*0108*/ 	.word	0x00000b70


	//   ....[2]....
        /*010c*/ 	.word	0x00000c40


	//----- nvinfo : EIATTR_CRS_STACK_SIZE
	.align		4
.L_4765:
        /*0110*/ 	.byte	0x04, 0x1e
        /*0112*/ 	.short	(.L_4767 - .L_4766)
.L_4766:
        /*0114*/ 	.word	0x00000000


	//----- nvinfo : EIATTR_CBANK_PARAM_SIZE
	.align		4
.L_4767:
        /*0118*/ 	.byte	0x03, 0x19
        /*011a*/ 	.short	0x002d


	//----- nvinfo : EIATTR_PARAM_CBANK
	.align		4
        /*011c*/ 	.byte	0x04, 0x0a
        /*011e*/ 	.short	(.L_4769 - .L_4768)
	.align		4
.L_4768:
        /*0120*/ 	.word	index@(.nv.constant0._ZN43_GLOBAL__N__9ae7fba5_10_SoftMax_cu_9f978f6320softmax_warp_forwardIN3c108BFloat16ES2_fLi3ELb0ELb1EEEvPT0_PKT_iiiPKbib)
        /*0124*/ 	.short	0x0380
        /*0126*/ 	.short	0x002d


	//----- nvinfo : EIATTR_SW_WAR
	.align		4
.L_4769:
        /*0128*/ 	.byte	0x04, 0x36
        /*012a*/ 	.short	(.L_4771 - .L_4770)
.L_4770:
        /*012c*/ 	.word	0x00000008
.L_4771:


//--------------------- .nv.info._ZN43_GLOBAL__N__9ae7fba5_10_SoftMax_cu_9f978f6320softmax_warp_forwardIN3c108BFloat16ES2_fLi2ELb0ELb1EEEvPT0_PKT_iiiPKbib --------------------------
	.section	.nv.info._ZN43_GLOBAL__N__9ae7fba5_10_SoftMax_cu_9f978f6320softmax_warp_forwardIN3c108BFloat16ES2_fLi2ELb0ELb1EEEvPT0_PKT_iiiPKbib,"",@"SHT_CUDA_INFO"
	.sectionflags	@""
	.align	4


	//----- nvinfo : EIATTR_CUDA_API_VERSION
	.align		4
        /*0000*/ 	.byte	0x04, 0x37
        /*0002*/ 	.short	(.L_4773 - .L_4772)
.L_4772:
        /*0004*/ 	.word	0x00000082


	//----- nvinfo : EIATTR_KPARAM_INFO
	.align		4
.L_4773:
        /*0008*/ 	.byte	0x04, 0x17
        /*000a*/ 	.short	(.L_4775 - .L_4774)
.L_4774:
        /*000c*/ 	.word	0x00000000
        /*0010*/ 	.short	0x0007
        /*0012*/ 	.short	0x002c
        /*0014*/ 	.byte	0x00, 0xf0, 0x05, 0x00


	//----- nvinfo : EIATTR_KPARAM_INFO
	.align		4
.L_4775:
        /*0018*/ 	.byte	0x04, 0x17
        /*001a*/ 	.short	(.L_4777 - .L_4776)
.L_4776:
        /*001c*/ 	.word	0x00000000
        /*0020*/ 	.short	0x0006
        /*0022*/ 	.short	0x0028
        /*0024*/ 	.byte	0x00, 0xf0, 0x11, 0x00


	//----- nvinfo : EIATTR_KPARAM_INFO
	.align		4
.L_4777:
        /*0028*/ 	.byte	0x04, 0x17
        /*002a*/ 	.short	(.L_4779 - .L_4778)
.L_4778:
        /*002c*/ 	.word	0x00000000
        /*0030*/ 	.short	0x0005
        /*0032*/ 	.short	0x0020
        /*0034*/ 	.byte	0x00, 0xf5, 0x21, 0x00


	//----- nvinfo : EIATTR_KPARAM_INFO
	.align		4
.L_4779:
        /*0038*/ 	.byte	0x04, 0x17
        /*003a*/ 	.short	(.L_4781 - .L_4780)
.L_4780:
        /*003c*/ 	.word	0x00000000
        /*0040*/ 	.short	0x0004
        /*0042*/ 	.short	0x0018
        /*0044*/ 	.byte	0x00, 0xf0, 0x11, 0x00


	//----- nvinfo : EIATTR_KPARAM_INFO
	.align		4
.L_4781:
        /*0048*/ 	.byte	0x04, 0x17
        /*004a*/ 	.short	(.L_4783 - .L_4782)
.L_4782:
        /*004c*/ 	.word	0x00000000
        /*0050*/ 	.short	0x0003
        /*0052*/ 	.short	0x0014
        /*0054*/ 	.byte	0x00, 0xf0, 0x11, 0x00


	//----- nvinfo : EIATTR_KPARAM_INFO
	.align		4
.L_4783:
        /*0058*/ 	.byte	0x04, 0x17
        /*005a*/ 	.short	(.L_4785 - .L_4784)
.L_4784:
        /*005c*/ 	.word	0x00000000
        /*0060*/ 	.short	0x0002
        /*0062*/ 	.short	0x0010
        /*0064*/ 	.byte	0x00, 0xf0, 0x11, 0x00


	//----- nvinfo : EIATTR_KPARAM_INFO
	.align		4
.L_4785:
        /*0068*/ 	.byte	0x04, 0x17
        /*006a*/ 	.short	(.L_4787 - .L_4786)
.L_4786:
        /*006c*/ 	.word	0x00000000
        /*0070*/ 	.short	0x0001
        /*0072*/ 	.short	0x0008
        /*0074*/ 	.byte	0x00, 0xf5, 0x21, 0x00


	//----- nvinfo : EIATTR_KPARAM_INFO
	.align		4
.L_4787:
        /*0078*/ 	.byte	0x04, 0x17
        /*007a*/ 	.short	(.L_4789 - .L_4788)
.L_4788:
        /*007c*/ 	.word	0x00000000
        /*0080*/ 	.short	0x0000
        /*0082*/ 	.short	0x0000
        /*0084*/ 	.byte	0x00, 0xf5, 0x21, 0x00


	//----- nvinfo : EIATTR_SPARSE_MMA_MASK
	.align		4
.L_4789:
        /*0088*/ 	.byte	0x03, 0x50
        /*008a*/ 	.short	0x0000


	//----- nvinfo : EIATTR_MAXREG_COUNT
	.align		4
        /*008c*/ 	.byte	0x03, 0x1b
        /*008e*/ 	.short	0x00ff


	//----- nvinfo : EIATTR_MERCURY_ISA_VERSION
	.align		4
        /*0090*/ 	.byte	0x03, 0x5f
        /*0092*/ 	.short	0x0101


	//----- nvinfo : EIATTR_COOP_GROUP_MASK_REGIDS
	.align		4
        /*0094*/ 	.byte	0x04, 0x29
        /*0096*/ 	.short	(.L_4791 - .L_4790)


	//   ....[0]....
.L_4790:
        /*0098*/ 	.word	0xffffffff


	//   ....[1]....
        /*009c*/ 	.word	0xffffffff


	//   ....[2]....
        /*00a0*/ 	.word	0xffffffff


	//   ....[3]....
        /*00a4*/ 	.word	0xffffffff


	//   ....[4]....
        /*00a8*/ 	.word	0xffffffff


	//   ....[5]....
        /*00ac*/ 	.word	0xffffffff


	//   ....[6]....
        /*00b0*/ 	.word	0xffffffff


	//   ....[7]....
        /*00b4*/ 	.word	0xffffffff


	//----- nvinfo : EIATTR_COOP_GROUP_INSTR_OFFSETS
	.align		4
.L_4791:
        /*00b8*/ 	.byte	0x04, 0x28
        /*00ba*/ 	.short	(.L_4793 - .L_4792)


	//   ....[0]....
.L_4792:
        /*00bc*/ 	.word	0x000005b0


	//   ....[1]....
        /*00c0*/ 	.word	0x000005d0


	//   ....[2]....
        /*00c4*/ 	.word	0x00000620


	//   ....[3]....
        /*00c8*/ 	.word	0x00000630


	//   ....[4]....
        /*00cc*/ 	.word	0x00000940


	//   ....[5]....
        /*00d0*/ 	.word	0x00000960


	//   ....[6]....
        /*00d4*/ 	.word	0x00000990


	//   ....[7]....
        /*00d8*/ 	.word	0x000009a0


	//----- nvinfo : EIATTR_VRC_CTA_INIT_COUNT
	.align		4
.L_4793:
        /*00dc*/ 	.byte	0x02, 0x4a
	.zero		1
	.zero		1


	//----- nvinfo : EIATTR_EXIT_INSTR_OFFSETS
	.align		4
        /*00e0*/ 	.byte	0x04, 0x1c
        /*00e2*/ 	.short	(.L_4795 - .L_4794)


	//   ....[0]....
.L_4794:
        /*00e4*/ 	.word	0x000009b0


	//   ....[1]....
        /*00e8*/ 	.word	0x00000ac0


	//   ....[2]....
        /*00ec*/ 	.word	0x00000b90


	//----- nvinfo : EIATTR_CRS_STACK_SIZE
	.align		4
.L_4795:
        /*00f0*/ 	.byte	0x04, 0x1e
        /*00f2*/ 	.short	(.L_4797 - .L_4796)
.L_4796:
        /*00f4*/ 	.word	0x00000000


	//----- nvinfo : EIATTR_CBANK_PARAM_SIZE
	.align		4
.L_4797:
        /*00f8*/ 	.byte	0x03, 0x19
        /*00fa*/ 	.short	0x002d


	//----- nvinfo : EIATTR_PARAM_CBANK
	.align		4
        /*00fc*/ 	.byte	0x04, 0x0a
        /*00fe*/ 	.short	(.L_4799 - .L_4798)
	.align		4
.L_4798:
        /*0100*/ 	.word	index@(.nv.constant0._ZN43_GLOBAL__N__9ae7fba5_10_SoftMax_cu_9f978f6320softmax_warp_forwardIN3c108BFloat16ES2_fLi2ELb0ELb1EEEvPT0_PKT_iiiPKbib)
        /*0104*/ 	.short	0x0380
        /*0106*/ 	.short	0x002d


	//----- nvinfo : EIATTR_SW_WAR
	.align		4
.L_4799:
        /*0108*/ 	.byte	0x04, 0x36
        /*010a*/ 	.short	(.L_4801 - .L_4800)
.L_4800:
        /*010c*/ 	.word	0x00000008
.L_4801:


//--------------------- .nv.info._ZN43_GLOBAL__N__9ae7fba5_10_SoftMax_cu_9f978f6320softmax_warp_forwardIN3c108BFloat16ES2_fLi1ELb0ELb1EEEvPT0_PKT_iiiPKbib --------------------------
	.section	.nv.info._ZN43_GLOBAL__N__9ae7fba5_10_SoftMax_cu_9f978f6320softmax_warp_forwardIN3c108BFloat16ES2_fLi1ELb0ELb1EEEvPT0_PKT_iiiPKbib,"",@"SHT_CUDA_INFO"
	.sectionflags	@""
	.align	4


	//----- nvinfo : EIATTR_CUDA_API_VERSION
	.align		4
        /*0000*/ 	.byte	0x04, 0x37
        /*0002*/ 	.short	(.L_4803 - .L_4802)
.L_4802:
        /*0004*/ 	.word	0x00000082


	//----- nvinfo : EIATTR_KPARAM_INFO
	.align		4
.L_4803:
        /*0008*/ 	.byte	0x04, 0x17
        /*000a*/ 	.short	(.L_4805 - .L_4804)
.L_4804:
        /*000c*/ 	.word	0x00000000
        /*0010*/ 	.short	0x0007
        /*0012*/ 	.short	0x002c
        /*0014*/ 	.byte	0x00, 0xf0, 0x05, 0x00


	//----- nvinfo : EIATTR_KPARAM_INFO
	.align		4
.L_4805:
        /*0018*/ 	.byte	0x04, 0x17
        /*001a*/ 	.short	(.L_4807 - .L_4806)
.L_4806:
        /*001c*/ 	.word	0x00000000
        /*0020*/ 	.short	0x0006
        /*0022*/ 	.short	0x0028
        /*0024*/ 	.byte	0x00, 0xf0, 0x11, 0x00


	//----- nvinfo : EIATTR_KPARAM_INFO
	.align		4
.L_4807:
        /*0028*/ 	.byte	0x04, 0x17
        /*002a*/ 	.short	(.L_4809 - .L_4808)
.L_4808:
        /*002c*/ 	.word	0x00000000
        /*0030*/ 	.short	0x0005
        /*0032*/ 	.short	0x0020
        /*0034*/ 	.byte	0x00, 0xf5, 0x21, 0x00


	//----- nvinfo : EIATTR_KPARAM_INFO
	.align		4
.L_4809:
        /*0038*/ 	.byte	0x04, 0x17
        /*003a*/ 	.short	(.L_4811 - .L_4810)
.L_4810:
        /*003c*/ 	.word	0x00000000
        /*0040*/ 	.short	0x0004
        /*0042*/ 	.short	0x0018
        /*0044*/ 	.byte	0x00, 0xf0, 0x11, 0x00


	//----- nvinfo : EIATTR_KPARAM_INFO
	.align		4
.L_4811:
        /*0048*/ 	.byte	0x04, 0x17
        /*004a*/ 	.short	(.L_4813 - .L_4812)
.L_4812:
        /*004c*/ 	.word	0x00000000
        /*0050*/ 	.short	0x0003
        /*0052*/ 	.short	0x0014
        /*0054*/ 	.byte	0x00, 0xf0, 0x11, 0x00


	//----- nvinfo : EIATTR_KPARAM_INFO
	.align		4
.L_4813:
        /*0058*/ 	.byte	0x04, 0x17
        /*005a*/ 	.short	(.L_4815 - .L_4814)
.L_4814:
        /*005c*/ 	.word	0x00000000
        /*0060*/ 	.short	0x0002
        /*0062*/ 	.short	0x0010
        /*0064*/ 	.byte	0x00, 0xf0, 0x11, 0x00


	//----- nvinfo : EIATTR_KPARAM_INFO
	.align		4
.L_4815:
        /*0068*/ 	.byte	0x04, 0x17
        /*006a*/ 	.short	(.L_4817 - .L_4816)
.L_4816:
        /*006c*/ 	.word	0x00000000
        /*0070*/ 	.short	0x0001
        /*0072*/ 	.short	0x0008
        /*0074*/ 	.byte	0x00, 0xf5, 0x21, 0x00


	//----- nvinfo : EIATTR_KPARAM_INFO
	.align		4
.L_4817:
        /*0078*/ 	.byte	0x04, 0x17
        /*007a*/ 	.short	(.L_4819 - .L_4818)
.L_4818:
        /*007c*/ 	.word	0x00000000
        /*0080*/ 	.short	0x0000
        /*0082*/ 	.short	0x0000
        /*0084*/ 	.byte	0x00, 0xf5, 0x21, 0x00


	//----- nvinfo : EIATTR_SPARSE_MMA_MASK
	.align		4
.L_4819:
        /*0088*/ 	.byte	0x03, 0x50
        /*008a*/ 	.short	0x0000


	//----- nvinfo : EIATTR_MAXREG_COUNT
	.align		4
        /*008c*/ 	.byte	0x03, 0x1b
        /*008e*/ 	.short	0x00ff


	//----- nvinfo : EIATTR_MERCURY_ISA_VERSION
	.align		4
        /*0090*/ 	.byte	0x03, 0x5f
        /*0092*/ 	.short	0x0101


	//----- nvinfo : EIATTR_COOP_GROUP_MASK_REGIDS
	.align		4
        /*0094*/ 	.byte	0x04, 0x29
        /*0096*/ 	.short	(.L_4821 - .L_4820)


	//   ....[0]....
.L_4820:
        /*0098*/ 	.word	0xffffffff


	//   ....[1]....
        /*009c*/ 	.word	0xffffffff


	//   ....[2]....
        /*00a0*/ 	.word	0xffffffff


	//   ....[3]....
        /*00a4*/ 	.word	0xffffffff


	//----- nvinfo : EIATTR_COOP_GROUP_INSTR_OFFSETS
	.align		4
.L_4821:
        /*00a8*/ 	.byte	0x04, 0x28
        /*00aa*/ 	.short	(.L_4823 - .L_4822)


	//   ....[0]....
.L_4822:
        /*00ac*/ 	.word	0x000005b0


	//   ....[1]....
        /*00b0*/ 	.word	0x000005d0


	//   ....[2]....
        /*00b4*/ 	.word	0x000008f0


	//   ....[3]....
        /*00b8*/ 	.word	0x00000900


	//----- nvinfo : EIATTR_VRC_CTA_INIT_COUNT
	.align		4
.L_4823:
        /*00bc*/ 	.byte	0x02, 0x4a
	.zero		1
	.zero		1


	//----- nvinfo : EIATTR_EXIT_INSTR_OFFSETS
	.align		4
        /*00c0*/ 	.byte	0x04, 0x1c
        /*00c2*/ 	.short	(.L_4825 - .L_4824)


	//   ....[0]....
.L_4824:
        /*00c4*/ 	.word	0x00000910


	//   ....[1]....
        /*00c8*/ 	.word	0x00000a20


	//   ....[2]....
        /*00cc*/ 	.word	0x00000af0


	//----- nvinfo : EIATTR_CRS_STACK_SIZE
	.align		4
.L_4825:
        /*00d0*/ 	.byte	0x04, 0x1e
        /*00d2*/ 	.short	(.L_4827 - .L_4826)
.L_4826:
        /*00d4*/ 	.word	0x00000000


	//----- nvinfo : EIATTR_CBANK_PARAM_SIZE
	.align		4
.L_4827:
        /*00d8*/ 	.byte	0x03, 0x19
        /*00da*/ 	.short	0x002d


	//----- nvinfo : EIATTR_PARAM_CBANK
	.align		4
        /*00dc*/ 	.byte	0x04, 0x0a
        /*00de*/ 	.short	(.L_4829 - .L_4828)
	.align		4
.L_4828:
        /*00e0*/ 	.word	index@(.nv.constant0._ZN43_GLOBAL__N__9ae7fba5_10_SoftMax_cu_9f978f6320softmax_warp_forwardIN3c108BFloat16ES2_fLi1ELb0ELb1EEEvPT0_PKT_iiiPKbib)
        /*00e4*/ 	.short	0x0380
        /*00e6*/ 	.short	0x002d


	//----- nvinfo : EIATTR_SW_WAR
	.align		4
.L_4829:
        /*00e8*/ 	.byte	0x04, 0x36
        /*00ea*/ 	.short	(.L_4831 - .L_4830)
.L_4830:
        /*00ec*/ 	.word	0x00000008
.L_4831:


//--------------------- .nv.info._ZN43_GLOBAL__N__9ae7fba5_10_SoftMax_cu_9f978f6320softmax_warp_forwardIN3c108BFloat16ES2_fLi0ELb0ELb1EEEvPT0_PKT_iiiPKbib --------------------------
	.section	.nv.info._ZN43_GLOBAL__N__9ae7fba5_10_SoftMax_cu_9f978f6320softmax_warp_forwardIN3c108BFloat16ES2_fLi0ELb0ELb1EEEvPT0_PKT_iiiPKbib,"",@"SHT_CUDA_INFO"
	.sectionflags	@""
	.align	4


	//----- nvinfo : EIATTR_CUDA_API_VERSION
	.align		4
        /*0000*/ 	.byte	0x04, 0x37
        /*0002*/ 	.short	(.L_4833 - .L_4832)
.L_4832:
        /*0004*/ 	.word	0x00000082


	//----- nvinfo : EIATTR_KPARAM_INFO
	.align		4
.L_4833:
        /*0008*/ 	.byte	0x04, 0x17
        /*000a*/ 	.short	(.L_4835 - .L_4834)
.L_4834:
        /*000c*/ 	.word	0x00000000
        /*0010*/ 	.short	0x0007
        /*0012*/ 	.short	0x002c
        /*0014*/ 	.byte	0x00, 0xf0, 0x05, 0x00


	//----- nvinfo : EIATTR_KPARAM_INFO
	.align		4
.L_4835:
        /*0018*/ 	.byte	0x04, 0x17
        /*001a*/ 	.short	(.L_4837 - .L_4836)
.L_4836:
        /*001c*/ 	.word	0x00000000
        /*0020*/ 	.short	0x0006
        /*0022*/ 	.short	0x0028
        /*0024*/ 	.byte	0x00, 0xf0, 0x11, 0x00


	//----- nvinfo : EIATTR_KPARAM_INFO
	.align		4
.L_4837:
        /*0028*/ 	.byte	0x04, 0x17
        /*002a*/ 	.short	(.L_4839 - .L_4838)
.L_4838:
        /*002c*/ 	.word	0x00000000
        /*0030*/ 	.short	0x0005
        /*0032*/ 	.short	0x0020
        /*0034*/ 	.byte	0x00, 0xf5, 0x21, 0x00


	//----- nvinfo : EIATTR_KPARAM_INFO
	.align		4
.L_4839:
        /*0038*/ 	.byte	0x04, 0x17
        /*003a*/ 	.short	(.L_4841 - .L_4840)
.L_4840:
        /*003c*/ 	.word	0x00000000
        /*0040*/ 	.short	0x0004
        /*0042*/ 	.short	0x0018
        /*0044*/ 	.byte	0x00, 0xf0, 0x11, 0x00


	//----- nvinfo : EIATTR_KPARAM_INFO
	.align		4
.L_4841:
        /*0048*/ 	.byte	0x04, 0x17
        /*004a*/ 	.short	(.L_4843 - .L_4842)
.L_4842:
        /*004c*/ 	.word	0x00000000
        /*0050*/ 	.short	0x0003
        /*0052*/ 	.short	0x0014
        /*0054*/ 	.byte	0x00, 0xf0, 0x11, 0x00


	//----- nvinfo : EIATTR_KPARAM_INFO
	.align		4
.L_4843:
        /*0058*/ 	.byte	0x04, 0x17
        /*005a*/ 	.short	(.L_4845 - .L_4844)
.L_4844:
        /*005c*/ 	.word	0x00000000
        /*0060*/ 	.short	0x0002
        /*0062*/ 	.short	0x0010
        /*0064*/ 	.byte	0x00, 0xf0, 0x11, 0x00


	//----- nvinfo : EIATTR_KPARAM_INFO
	.align		4
.L_4845:
        /*0068*/ 	.byte	0x04, 0x17
        /*006a*/ 	.short	(.L_4847 - .L_4846)
.L_4846:
        /*006c*/ 	.word	0x00000000
        /*0070*/ 	.short	0x0001
        /*0072*/ 	.short	0x0008
        /*0074*/ 	.byte	0x00, 0xf5, 0x21, 0x00


	//----- nvinfo : EIATTR_KPARAM_INFO
	.align		4
.L_4847:
        /*0078*/ 	.byte	0x04, 0x17
        /*007a*/ 	.short	(.L_4849 - .L_4848)
.L_4848:
        /*007c*/ 	.word	0x00000000
        /*0080*/ 	.short	0x0000
        /*0082*/ 	.short	0x0000
        /*0084*/ 	.byte	0x00, 0xf5, 0x21, 0x00


	//----- nvinfo : EIATTR_SPARSE_MMA_MASK
	.align		4
.L_4849:
        /*0088*/ 	.byte	0x03, 0x50
        /*008a*/ 	.short	0x0000


	//----- nvinfo : EIATTR_MAXREG_COUNT
	.align		4
        /*008c*/ 	.byte	0x03, 0x1b
        /*008e*/ 	.short	0x00ff


	//----- nvinfo : EIATTR_MERCURY_ISA_VERSION
	.align		4
        /*0090*/ 	.byte	0x03, 0x5f
        /*0092*/ 	.short	0x0101


	//----- nvinfo : EIATTR_VRC_CTA_INIT_COUNT
	.align		4
        /*0094*/ 	.byte	0x02, 0x4a
	.zero		1
	.zero		1


	//----- nvinfo : EIATTR_EXIT_INSTR_OFFSETS
	.align		4
        /*0098*/ 	.byte	0x04, 0x1c
        /*009a*/ 	.short	(.L_4851 - .L_4850)


	//   ....[0]....
.L_4850:
        /*009c*/ 	.word	0x00000870


	//   ....[1]....
        /*00a0*/ 	.word	0x00000960


	//   ....[2]....
        /*00a4*/ 	.word	0x00000a30


	//----- nvinfo : EIATTR_CRS_STACK_SIZE
	.align		4
.L_4851:
        /*00a8*/ 	.byte	0x04, 0x1e
        /*00aa*/ 	.short	(.L_4853 - .L_4852)
.L_4852:
        /*00ac*/ 	.word	0x00000000


	//----- nvinfo : EIATTR_CBANK_PARAM_SIZE
	.align		4
.L_4853:
        /*00b0*/ 	.byte	0x03, 0x19
        /*00b2*/ 	.short	0x002d


	//----- nvinfo : EIATTR_PARAM_CBANK
	.align		4
        /*00b4*/ 	.byte	0x04, 0x0a
        /*00b6*/ 	.short	(.L_4855 - .L_4854)
	.align		4
.L_4854:
        /*00b8*/ 	.word	index@(.nv.constant0._ZN43_GLOBAL__N__9ae7fba5_10_SoftMax_cu_9f978f6320softmax_warp_forwardIN3c108BFloat16ES2_fLi0ELb0ELb1EEEvPT0_PKT_iiiPKbib)
        /*00bc*/ 	.short	0x0380
        /*00be*/ 	.short	0x002d


	//----- nvinfo : EIATTR_SW_WAR
	.align		4
.L_4855:
        /*00c0*/ 	.byte	0x04, 0x36
        /*00c2*/ 	.short	(.L_4857 - .L_4856)
.L_4856:
        /*00c4*/ 	.word	0x00000008
.L_4857:


//--------------------- .nv.info._ZN43_GLOBAL__N__9ae7fba5_10_SoftMax_cu_9f978f6320softmax_warp_forwardIN3c104HalfES2_fLi11ELb0ELb1EEEvPT0_PKT_iiiPKbib --------------------------
	.section	.nv.info._ZN43_GLOBAL__N__9ae7fba5_10_SoftMax_cu_9f978f6320softmax_warp_forwardIN3c104HalfES2_fLi11ELb0ELb1EEEvPT0_PKT_iiiPKbib,"",@"SHT_CUDA_INFO"
	.sectionflags	@""
	.align	4


	//----- nvinfo : EIATTR_CUDA_API_VERSION
	.align		4
        /*0000*/ 	.byte	0x04, 0x37
        /*0002*/ 	.short	(.L_4859 - .L_4858)
.L_4858:
        /*0004*/ 	.word	0x00000082


	//----- nvinfo : EIATTR_KPARAM_INFO
	.align		4
.L_4859:
        /*0008*/ 	.byte	0x04, 0x17
        /*000a*/ 	.short	(.L_4861 - .L_4860)
.L_4860:
        /*000c*/ 	.word	0x00000000
        /*0010*/ 	.short	0x0007
        /*0012*/ 	.short	0x002c
        /*0014*/ 	.byte	0x00, 0xf0, 0x05, 0x00


	//----- nvinfo : EIATTR_KPARAM_INFO
	.align		4
.L_4861:
        /*0018*/ 	.byte	0x04, 0x17
        /*001a*/ 	.short	(.L_4863 - .L_4862)
.L_4862:
        /*001c*/ 	.word	0x00000000
        /*0020*/ 	.short	0x0006
        /*0022*/ 	.short	0x0028
        /*0024*/ 	.byte	0x00, 0xf0, 0x11, 0x00


	//----- nvinfo : EIATTR_KPARAM_INFO
	.align		4
.L_4863:
        /*0028*/ 	.byte	0x04, 0x17
        /*002a*/ 	.short	(.L_4865 - .L_4864)
.L_4864:
        /*002c*/ 	.word	0x00000000
        /*0030*/ 	.short	0x0005
        /*0032*/ 	.short	0x0020
        /*0034*/ 	.byte	0x00, 0xf5, 0x21, 0x00


	//----- nvinfo : EIATTR_KPARAM_INFO
	.align		4
.L_4865:
        /*0038*/ 	.byte	0x04, 0x17
        /*003a*/ 	.short	(.L_4867 - .L_4866)
.L_4866:
        /*003c*/ 	.word	0x00000000
        /*0040*/ 	.short	0x0004
        /*0042*/ 	.short	0x0018
        /*0044*/ 	.byte	0x00, 0xf0, 0x11, 0x00


	//----- nvinfo : EIATTR_KPARAM_INFO
	.align		4
.L_4867:
        /*0048*/ 	.byte	0x04, 0x17
        /*004a*/ 	.short	(.L_4869 - .L_4868)
.L_4868:
        /*004c*/ 	.word	0x00000000
        /*0050*/ 	.short	0x0003
        /*0052*/ 	.short	0x0014
        /*0054*/ 	.byte	0x00, 0xf0, 0x11, 0x00


	//----- nvinfo : EIATTR_KPARAM_INFO
	.align		4
.L_4869:
        /*0058*/ 	.byte	0x04, 0x17
        /*005a*/ 	.short	(.L_4871 - .L_4870)
.L_4870:
        /*005c*/ 	.word	0x00000000
        /*0060*/ 	.short	0x0002
        /*0062*/ 	.short	0x0010
        /*0064*/ 	.byte	0x00, 0xf0, 0x11, 0x00


	//----- nvinfo : EIATTR_KPARAM_INFO
	.align		4
.L_4871:
        /*0068*/ 	.byte	0x04, 0x17
        /*006a*/ 	.short	(.L_4873 - .L_4872)
.L_4872:
        /*006c*/ 	.word	0x00000000
        /*0070*/ 	.short	0x0001
        /*0072*/ 	.short	0x0008
        /*0074*/ 	.byte	0x00, 0xf5, 0x21, 0x00


	//----- nvinfo : EIATTR_KPARAM_INFO
	.align		4
.L_4873:
        /*0078*/ 	.byte	0x04, 0x17
        /*007a*/ 	.short	(.L_4875 - .L_4874)
.L_4874:
        /*007c*/ 	.word	0x00000000
        /*0080*/ 	.short	0x0000
        /*0082*/ 	.short	0x0000
        /*0084*/ 	.byte	0x00, 0xf5, 0x21, 0x00


	//----- nvinfo : EIATTR_SPARSE_MMA_MASK
	.align		4
.L_4875:
        /*0088*/ 	.byte	0x03, 0x50
        /*008a*/ 	.short	0x0000


	//----- nvinfo : EIATTR_MAXREG_COUNT
	.align		4
        /*008c*/ 	.byte	0x03, 0x1b
        /*008e*/ 	.short	0x00ff


	//----- nvinfo : EIATTR_MERCURY_ISA_VERSION
	.align		4
        /*0090*/ 	.byte	0x03, 0x5f
        /*0092*/ 	.short	0x0101


	//----- nvinfo : EIATTR_COOP_GROUP_MASK_REGIDS
	.align		4
        /*0094*/ 	.byte	0x04, 0x29
        /*0096*/ 	.short	(.L_4877 - .L_4876)


	//   ....[0]....
.L_4876:
        /*0098*/ 	.word	0xffffffff


	//   ....[1]....
        /*009c*/ 	.word	0xffffffff


	//   ....[2]....
        /*00a0*/ 	.word	0xffffffff


	//   ....[3]....
        /*00a4*/ 	.word	0xffffffff


	//   ....[4]....
        /*00a8*/ 	.word	0xffffffff


	//   ....[5]....
        /*00ac*/ 	.word	0xffffffff


	//   ....[6]....
        /*00b0*/ 	.word	0xffffffff


	//   ....[7]....
        /*00b4*/ 	.word	0xffffffff


	//   ....[8]....
        /*00b8*/ 	.word	0xffffffff


	//   ....[9]....
        /*00bc*/ 	.word	0xffffffff


	//----- nvinfo : EIATTR_COOP_GROUP_INSTR_OFFSETS
	.align		4
.L_4877:
        /*00c0*/ 	.byte	0x04, 0x28
        /*00c2*/ 	.short	(.L_4879 - .L_4878)


	//   ....[0]....
.L_4878:
        /*00c4*/ 	.word	0x00006540


	//   ....[1]....
        /*00c8*/ 	.word	0x00006570


	//   ....[2]....
        /*00cc*/ 	.word	0x000065b0


	//   ....[3]....
        /*00d0*/ 	.word	0x000065e0


	//   ....[4]....
        /*00d4*/ 	.word	0x00006620


	//   ....[5]....
        /*00d8*/ 	.word	0x00009260


	//   ....[6]....
        /*00dc*/ 	.word	0x00009280


	//   ....[7]....
        /*00e0*/ 	.word	0x000092a0


	//   ....[8]....
        /*00e4*/ 	.word	0x000092c0


	//   ....[9]....
        /*00e8*/ 	.word	0x000092e0


	//----- nvinfo : EIATTR_VRC_CTA_INIT_COUNT
	.align		4
.L_4879:
        /*00ec*/ 	.byte	0x02, 0x4a
	.zero		1
	.zero		1


	//----- nvinfo : EIATTR_EXIT_INSTR_OFFSETS
	.align		4
        /*00f0*/ 	.byte	0x04, 0x1c
        /*00f2*/ 	.short	(.L_4881 - .L_4880)


	//   ....[0]....
.L_4880:
        /*00f4*/ 	.word	0x00009300


	//   ....[1]....
        /*00f8*/ 	.word	0x00009320


	//   ....[2]....
        /*00fc*/ 	.word	0x000093e0


	//   ....[3]....
        /*0100*/ 	.word	0x00009470


	//   ....[4]....
        /*0104*/ 	.word	0x00009500


	//   ....[5]....
        /*0108*/ 	.word	0x00009580


	//   ....[6]....
        /*010c*/ 	.word	0x00009600


	//   ....[7]....
        /*0110*/ 	.word	0x00009680


	//   ....[8]....
        /*0114*/ 	.word	0x00009700


	//   ....[9]....
        /*0118*/ 	.word	0x00009780


	//   ....[10]....
        /*011c*/ 	.word	0x00009800


	//   ....[11]....
        /*0120*/ 	.word	0x00009880


	//   ....[12]....
        /*0124*/ 	.word	0x00009900


	//   ....[13]....
        /*0128*/ 	.word	0x00009980


	//   ....[14]....
        /*012c*/ 	.word	0x00009a00


	//   ....[15]....
        /*0130*/ 	.word	0x00009a80


	//   ....[16]....
        /*0134*/ 	.word	0x00009b00


	//   ....[17]....
        /*0138*/ 	.word	0x00009b80


	//   ....[18]....
        /*013c*/ 	.word	0x00009c00


	//   ....[19]....
        /*0140*/ 	.word	0x00009c80


	//   ....[20]....
        /*0144*/ 	.word	0x00009d00


	//   ....[21]....
        /*0148*/ 	.word	0x00009d80


	//   ....[22]....
        /*014c*/ 	.word	0x00009e00


	//   ....[23]....
        /*0150*/ 	.word	0x00009e80


	//   ....[24]....
        /*0154*/ 	.word	0x00009f00


	//   ....[25]....
        /*0158*/ 	.word	0x00009f80


	//   ....[26]....
        /*015c*/ 	.word	0x0000a000


	//   ....[27]....
        /*0160*/ 	.word	0x0000a080


	//   ....[28]....
        /*0164*/ 	.word	0x0000a100


	//   ....[29]....
        /*0168*/ 	.word	0x0000a180


	//   ....[30]....
        /*016c*/ 	.word	0x0000a200


	//   ....[31]....
        /*0170*/ 	.word	0x0000a280


	//   ....[32]....
        /*0174*/ 	.word	0x0000a300


	//   ....[33]....
        /*0178*/ 	.word	0x0000a380


	//   ....[34]....
        /*017c*/ 	.word	0x0000a400


	//   ....[35]....
        /*0180*/ 	.word	0x0000a480


	//   ....[36]....
        /*0184*/ 	.word	0x0000a500


	//   ....[37]....
        /*0188*/ 	.word	0x0000a580


	//   ....[38]....
        /*018c*/ 	.word	0x0000a600


	//   ....[39]....
        /*0190*/ 	.word	0x0000a680


	//   ....[40]....
        /*0194*/ 	.word	0x0000a700


	//   ....[41]....
        /*0198*/ 	.word	0x0000a780


	//   ....[42]....
        /*019c*/ 	.word	0x0000a800


	//   ....[43]....
        /*01a0*/ 	.word	0x0000a880


	//   ....[44]....
        /*01a4*/ 	.word	0x0000a900


	//   ....[45]....
        /*01a8*/ 	.word	0x0000a980


	//   ....[46]....
        /*01ac*/ 	.word	0x0000aa00


	//   ....[47]....
        /*01b0*/ 	.word	0x0000aa80


	//   ....[48]....
        /*01b4*/ 	.word	0x0000ab00


	//   ....[49]....
        /*01b8*/ 	.word	0x0000ab80


	//   ....[50]....
        /*01bc*/ 	.word	0x0000ac00


	//   ....[51]....
        /*01c0*/ 	.word	0x0000ac80


	//   ....[52]....
        /*01c4*/ 	.word	0x0000ad00


	//   ....[53]....
        /*01c8*/ 	.word	0x0000ad80


	//   ....[54]....
        /*01cc*/ 	.word	0x0000ae00


	//   ....[55]....
        /*01d0*/ 	.word	0x0000ae80


	//   ....[56]....
        /*01d4*/ 	.word	0x0000af00


	//   ....[57]....
        /*01d8*/ 	.word	0x0000af80


	//   ....[58]....
        /*01dc*/ 	.word	0x0000b000


	//   ....[59]....
        /*01e0*/ 	.word	0x0000b080


	//   ....[60]....
        /*01e4*/ 	.word	0x0000b100


	//   ....[61]....
        /*01e8*/ 	.word	0x0000b180


	//   ....[62]....
        /*01ec*/ 	.word	0x0000b200


	//   ....[63]....
        /*01f0*/ 	.word	0x0000b280


	//   ....[64]....
        /*01f4*/ 	.word	0x0000b300


	//   ....[65]....
        /*01f8*/ 	.word	0x0000b370


	//----- nvinfo : EIATTR_CRS_STACK_SIZE
	.align		4
.L_4881:
        /*01fc*/ 	.byte	0x04, 0x1e
        /*01fe*/ 	.short	(.L_4883 - .L_4882)
.L_4882:
        /*0200*/ 	.word	0x00000000


	//----- nvinfo : EIATTR_CBANK_PARAM_SIZE
	.align		4
.L_4883:
        /*0204*/ 	.byte	0x03, 0x19
        /*0206*/ 	.short	0x002d


	//----- nvinfo : EIATTR_PARAM_CBANK
	.align		4
        /*0208*/ 	.byte	0x04, 0x0a
        /*020a*/ 	.short	(.L_4885 - .L_4884)
	.align		4
.L_4884:
        /*020c*/ 	.word	index@(.nv.constant0._ZN43_GLOBAL__N__9ae7fba5_10_SoftMax_cu_9f978f6320softmax_warp_forwardIN3c104HalfES2_fLi11ELb0ELb1EEEvPT0_PKT_iiiPKbib)
        /*0210*/ 	.short	0x0380
        /*0212*/ 	.short	0x002d


	//----- nvinfo : EIATTR_SW_WAR
	.align		4
.L_4885:
        /*0214*/ 	.byte	0x04, 0x36
        /*0216*/ 	.short	(.L_4887 - .L_4886)
.L_4886:
        /*0218*/ 	.word	0x00000008
.L_4887:


//--------------------- .nv.info._ZN43_GLOBAL__N__9ae7fba5_10_SoftMax_cu_9f978f6320softmax_warp_forwardIN3c104HalfES2_fLi10ELb0ELb1EEEvPT0_PKT_iiiPKbib --------------------------
	.section	.nv.info._ZN43_GLOBAL__N__9ae7fba5_10_SoftMax_cu_9f978f6320softmax_warp_forwardIN3c104HalfES2_fLi10ELb0ELb1EEEvPT0_PKT_iiiPKbib,"",@"SHT_CUDA_INFO"
	.sectionflags	@""
	.align	4


	//----- nvinfo : EIATTR_CUDA_API_VERSION
	.align		4
        /*0000*/ 	.byte	0x04, 0x37
        /*0002*/ 	.short	(.L_4889 - .L_4888)
.L_4888:
        /*0004*/ 	.word	0x00000082


	//----- nvinfo : EIATTR_KPARAM_INFO
	.align		4
.L_4889:
        /*0008*/ 	.byte	0x04, 0x17
        /*000a*/ 	.short	(.L_4891 - .L_4890)
.L_4890:
        /*000c*/ 	.word	0x00000000
        /*0010*/ 	.short	0x0007
        /*0012*/ 	.short	0x002c
        /*0014*/ 	.byte	0x00, 0xf0, 0x05, 0x00


	//----- nvinfo : EIATTR_KPARAM_INFO
	.align		4
.L_4891:
        /*0018*/ 	.byte	0x04, 0x17
        /*001a*/ 	.short	(.L_4893 - .L_4892)
.L_4892:
        /*001c*/ 	.word	0x00000000
        /*0020*/ 	.short	0x0006
        /*0022*/ 	.short	0x0028
        /*0024*/ 	.byte	0x00, 0xf0, 0x11, 0x00


	//----- nvinfo : EIATTR_KPARAM_INFO
	.align		4
.L_4893:
        /*0028*/ 	.byte	0x04, 0x17
        /*002a*/ 	.short	(.L_4895 - .L_4894)
.L_4894:
        /*002c*/ 	.word	0x00000000
        /*0030*/ 	.short	0x0005
        /*0032*/ 	.short	0x0020
        /*0034*/ 	.byte	0x00, 0xf5, 0x21, 0x00


	//----- nvinfo : EIATTR_KPARAM_INFO
	.align		4
.L_4895:
        /*0038*/ 	.byte	0x04, 0x17
        /*003a*/ 	.short	(.L_4897 - .L_4896)
.L_4896:
        /*003c*/ 	.word	0x00000000
        /*0040*/ 	.short	0x0004
        /*0042*/ 	.short	0x0018
        /*0044*/ 	.byte	0x00, 0xf0, 0x11, 0x00


	//----- nvinfo : EIATTR_KPARAM_INFO
	.align		4
.L_4897:
        /*0048*/ 	.byte	0x04, 0x17
        /*004a*/ 	.short	(.L_4899 - .L_4898)
.L_4898:
        /*004c*/ 	.word	0x00000000
        /*0050*/ 	.short	0x0003
        /*0052*/ 	.short	0x0014
        /*0054*/ 	.byte	0x00, 0xf0, 0x11, 0x00


	//----- nvinfo : EIATTR_KPARAM_INFO
	.align		4
.L_4899:
        /*0058*/ 	.byte	0x04, 0x17
        /*005a*/ 	.short	(.L_4901 - .L_4900)
.L_4900:
        /*005c*/ 	.word	0x00000000
        /*0060*/ 	.short	0x0002
        /*0062*/ 	.short	0x0010
        /*0064*/ 	.byte	0x00, 0xf0, 0x11, 0x00


	//----- nvinfo : EIATTR_KPARAM_INFO
	.align		4
.L_4901:
        /*0068*/ 	.byte	0x04, 0x17
        /*006a*/ 	.short	(.L_4903 - .L_4902)
.L_4902:
        /*006c*/ 	.word	0x00000000
        /*0070*/ 	.short	0x0001
        /*0072*/ 	.short	0x0008
        /*0074*/ 	.byte	0x00, 0xf5, 0x21, 0x00


	//----- nvinfo : EIATTR_KPARAM_INFO
	.align		4
.L_4903:
        /*0078*/ 	.byte	0x04, 0x17
        /*007a*/ 	.short	(.L_4905 - .L_4904)
.L_4904:
        /*007c*/ 	.word	0x00000000
        /*0080*/ 	.short	0x0000
        /*0082*/ 	.short	0x0000
        /*0084*/ 	.byte	0x00, 0xf5, 0x21, 0x00


	//----- nvinfo : EIATTR_SPARSE_MMA_MASK
	.align		4
.L_4905:
        /*0088*/ 	.byte	0x03, 0x50
        /*008a*/ 	.short	0x0000


	//----- nvinfo : EIATTR_MAXREG_COUNT
	.align		4
        /*008c*/ 	.byte	0x03, 0x1b
        /*008e*/ 	.short	0x00ff


	//----- nvinfo : EIATTR_MERCURY_ISA_VERSION
	.align		4
        /*0090*/ 	.byte	0x03, 0x5f
        /*0092*/ 	.short	0x0101


	//----- nvinfo : EIATTR_COOP_GROUP_MASK_REGIDS
	.align		4
        /*0094*/ 	.byte	0x04, 0x29
        /*0096*/ 	.short	(.L_4907 - .L_4906)


	//   ....[0]....
.L_4906:
        /*0098*/ 	.word	0xffffffff


	//   ....[1]....
        /*009c*/ 	.word	0xffffffff


	//   ....[2]....
        /*00a0*/ 	.word	0xffffffff


	//   ....[3]....
        /*00a4*/ 	.word	0xffffffff


	//   ....[4]....
        /*00a8*/ 	.word	0xffffffff


	//   ....[5]....
        /*00ac*/ 	.word	0xffffffff


	//   ....[6]....
        /*00b0*/ 	.word	0xffffffff


	//   ....[7]....
        /*00b4*/ 	.word	0xffffffff


	//   ....[8]....
        /*00b8*/ 	.word	0xffffffff


	//   ....[9]....
        /*00bc*/ 	.word	0xffffffff


	//----- nvinfo : EIATTR_COOP_GROUP_INSTR_OFFSETS
	.align		4
.L_4907:
        /*00c0*/ 	.byte	0x04, 0x28
        /*00c2*/ 	.short	(.L_4909 - .L_4908)


	//   ....[0]....
.L_4908:
        /*00c4*/ 	.word	0x00003360


	//   ....[1]....
        /*00c8*/ 	.word	0x000033a0


	//   ....[2]....
        /*00cc*/ 	.word	0x000033e0


	//   ....[3]....
        /*00d0*/ 	.word	0x00003410


	//   ....[4]....
        /*00d4*/ 	.word	0x00003440


	//   ....[5]....
        /*00d8*/ 	.word	0x00004b40


	//   ....[6]....
        /*00dc*/ 	.word	0x00004b60


	//   ....[7]....
        /*00e0*/ 	.word	0x00004b80


	//   ....[8]....
        /*00e4*/ 	.word	0x00004ba0


	//   ....[9]....
        /*00e8*/ 	.word	0x00004bc0


	//----- nvinfo : EIATTR_VRC_CTA_INIT_COUNT
	.align		4
.L_4909:
        /*00ec*/ 	.byte	0x02, 0x4a
	.zero		1
	.zero		1


	//----- nvinfo : EIATTR_EXIT_INSTR_OFFSETS
	.align		4
        /*00f0*/ 	.byte	0x04, 0x1c
        /*00f2*/ 	.short	(.L_4911 - .L_4910)


	//   ....[0]....
.L_4910:
        /*00f4*/ 	.word	0x00004be0


	//   ....[1]....
        /*00f8*/ 	.word	0x00004c00


	//   ....[2]....
        /*00fc*/ 	.word	0x00004cd0


	//   ....[3]....
        /*0100*/ 	.word	0x00004d60


	//   ....[4]....
        /*0104*/ 	.word	0x00004df0


	//   ....[5]....
        /*0108*/ 	.word	0x00004e70


	//   ....[6]....
        /*010c*/ 	.word	0x00004ef0


	//   ....[7]....
        /*0110*/ 	.word	0x00004f70


	//   ....[8]....
        /*0114*/ 	.word	0x00004ff0


	//   ....[9]....
        /*0118*/ 	.word	0x00005070


	//   ....[10]....
        /*011c*/ 	.word	0x000050f0


	//   ....[11]....
        /*0120*/ 	.word	0x00005170


	//   ....[12]....
        /*0124*/ 	.word	0x000051f0


	//   ....[13]....
        /*0128*/ 	.word	0x00005270


	//   ....[14]....
        /*012c*/ 	.word	0x000052f0


	//   ....[15]....
        /*0130*/ 	.word	0x00005370


	//   ....[16]....
        /*0134*/ 	.word	0x000053f0


	//   ....[17]....
        /*0138*/ 	.word	0x00005470


	//   ....[18]....
        /*013c*/ 	.word	0x000054f0


	//   ....[19]....
        /*0140*/ 	.word	0x00005570


	//   ....[20]....
        /*0144*/ 	.word	0x000055f0


	//   ....[21]....
        /*0148*/ 	.word	0x00005670


	//   ....[22]....
        /*014c*/ 	.word	0x000056f0


	//   ....[23]....
        /*0150*/ 	.word	0x00005770


	//   ....[24]....
        /*0154*/ 	.word	0x000057f0


	//   ....[25]....
        /*0158*/ 	.word	0x00005870


	//   ....[26]....
        /*015c*/ 	.word	0x000058f0


	//   ....[27]....
        /*0160*/ 	.word	0x00005970


	//   ....[28]....
        /*0164*/ 	.word	0x000059f0


	//   ....[29]....
        /*0168*/ 	.word	0x00005a70


	//   ....[30]....
        /*016c*/ 	.word	0x00005af0


	//   ....[31]....
        /*0170*/ 	.word	0x00005b70


	//   ....[32]....
        /*0174*/ 	.word	0x00005bf0


	//   ....[33]....
        /*0178*/ 	.word	0x00005c60


	//----- nvinfo : EIATTR_CRS_STACK_SIZE
	.align		4
.L_4911:
        /*017c*/ 	.byte	0x04, 0x1e
        /*017e*/ 	.short	(.L_4913 - .L_4912)
.L_4912:
        /*0180*/ 	.word	0x00000000


	//----- nvinfo : EIATTR_CBANK_PARAM_SIZE
	.align		4
.L_4913:
        /*0184*/ 	.byte	0x03, 0x19
        /*0186*/ 	.short	0x002d


	//----- nvinfo : EIATTR_PARAM_CBANK
	.align		4
        /*0188*/ 	.byte	0x04, 0x0a
        /*018a*/ 	.short	(.L_4915 - .L_4914)
	.align		4
.L_4914:
        /*018c*/ 	.word	index@(.nv.constant0._ZN43_GLOBAL__N__9ae7fba5_10_SoftMax_cu_9f978f6320softmax_warp_forwardIN3c104HalfES2_fLi10ELb0ELb1EEEvPT0_PKT_iiiPKbib)
        /*0190*/ 	.short	0x0380
        /*0192*/ 	.short	0x002d


	//----- nvinfo : EIATTR_SW_WAR
	.align		4
.L_4915:
        /*0194*/ 	.byte	0x04, 0x36
        /*0196*/ 	.short	(.L_4917 - .L_4916)
.L_4916:
        /*0198*/ 	.word	0x00000008
.L_4917:


//--------------------- .nv.info._ZN43_GLOBAL__N__9ae7fba5_10_SoftMax_cu_9f978f6320softmax_warp_forwardIN3c104HalfES2_fLi9ELb0ELb1EEEvPT0_PKT_iiiPKbib --------------------------
	.section	.nv.info._ZN43_GLOBAL__N__9ae7fba5_10_SoftMax_cu_9f978f6320softmax_warp_forwardIN3c104HalfES2_fLi9ELb0ELb1EEEvPT0_PKT_iiiPKbib,"",@"SHT_CUDA_INFO"
	.sectionflags	@""
	.align	4


	//----- nvinfo : EIATTR_CUDA_API_VERSION
	.align		4
        /*0000*/ 	.byte	0x04, 0x37
        /*0002*/ 	.short	(.L_4919 - .L_4918)
.L_4918:
        /*0004*/ 	.word	0x00000082


	//----- nvinfo : EIATTR_KPARAM_INFO
	.align		4
.L_4919:
        /*0008*/ 	.byte	0x04, 0x17
        /*000a*/ 	.short	(.L_4921 - .L_4920)
.L_4920:
        /*000c*/ 	.word	0x00000000
        /*0010*/ 	.short	0x0007
        /*0012*/ 	.short	0x002c
        /*0014*/ 	.byte	0x00, 0xf0, 0x05, 0x00


	//----- nvinfo : EIATTR_KPARAM_INFO
	.align		4
.L_4921:
        /*0018*/ 	.byte	0x04, 0x17
        /*001a*/ 	.short	(.L_4923 - .L_4922)
.L_4922:
        /*001c*/ 	.word	0x00000000
        /*0020*/ 	.short	0x0006
        /*0022*/ 	.short	0x0028
        /*0024*/ 	.byte	0x00, 0xf0, 0x11, 0x00


	//----- nvinfo : EIATTR_KPARAM_INFO
	.align		4
.L_4923:
        /*0028*/ 	.byte	0x04, 0x17
        /*002a*/ 	.short	(.L_4925 - .L_4924)
.L_4924:
        /*002c*/ 	.word	0x00000000
        /*0030*/ 	.short	0x0005
        /*0032*/ 	.short	0x0020
        /*0034*/ 	.byte	0x00, 0xf5, 0x21, 0x00


	//----- nvinfo : EIATTR_KPARAM_INFO
	.align		4
.L_4925:
        /*0038*/ 	.byte	0x04, 0x17
        /*003a*/ 	.short	(.L_4927 - .L_4926)
.L_4926:
        /*003c*/ 	.word	0x00000000
        /*0040*/ 	.short	0x0004
        /*0042*/ 	.short	0x0018
        /*0044*/ 	.byte	0x00, 0xf0, 0x11, 0x00


	//----- nvinfo : EIATTR_KPARAM_INFO
	.align		4
.L_4927:
        /*0048*/ 	.byte	0x04, 0x17
        /*004a*/ 	.short	(.L_4929 - .L_4928)
.L_4928:
        /*004c*/ 	.word	0x00000000
        /*0050*/ 	.short	0x0003
        /*0052*/ 	.short	0x0014
        /*0054*/ 	.byte	0x00, 0xf0, 0x11, 0x00


	//----- nvinfo : EIATTR_KPARAM_INFO
	.align		4
.L_4929:
        /*0058*/ 	.byte	0x04, 0x17
        /*005a*/ 	.short	(.L_4931 - .L_4930)
.L_4930:
        /*005c*/ 	.word	0x00000000
        /*0060*/ 	.short	0x0002
        /*0062*/ 	.short	0x0010
        /*0064*/ 	.byte	0x00, 0xf0, 0x11, 0x00


	//----- nvinfo : EIATTR_KPARAM_INFO
	.align		4
.L_4931:
        /*0068*/ 	.byte	0x04, 0x17
        /*006a*/ 	.short	(.L_4933 - .L_4932)
.L_4932:
        /*006c*/ 	.word	0x00000000
        /*0070*/ 	.short	0x0001
        /*0072*/ 	.short	0x0008
        /*0074*/ 	.byte	0x00, 0xf5, 0x21, 0x00


	//----- nvinfo : EIATTR_KPARAM_INFO
	.align		4
.L_4933:
        /*0078*/ 	.byte	0x04, 0x17
        /*007a*/ 	.short	(.L_4935 - .L_4934)
.L_4934:
        /*007c*/ 	.word	0x00000000
        /*0080*/ 	.short	0x0000
        /*0082*/ 	.short	0x0000
        /*0084*/ 	.byte	0x00, 0xf5, 0x21, 0x00


	//----- nvinfo : EIATTR_SPARSE_MMA_MASK
	.align		4
.L_4935:
        /*0088*/ 	.byte	0x03, 0x50
        /*008a*/ 	.short	0x0000


	//----- nvinfo : EIATTR_MAXREG_COUNT
	.align		4
        /*008c*/ 	.byte	0x03, 0x1b
        /*008e*/ 	.short	0x00ff


	//----- nvinfo : EIATTR_MERCURY_ISA_VERSION
	.align		4
        /*0090*/ 	.byte	0x03, 0x5f
        /*0092*/ 	.short	0x0101


	//----- nvinfo : EIATTR_COOP_GROUP_MASK_REGIDS
	.align		4
        /*0094*/ 	.byte	0x04, 0x29
        /*0096*/ 	.short	(.L_4937 - .L_4936)


	//   ....[0]....
.L_4936:
        /*0098*/ 	.word	0xffffffff


	//   ....[1]....
        /*009c*/ 	.word	0xffffffff


	//   ....[2]....
        /*00a0*/ 	.word	0xffffffff


	//   ....[3]....
        /*00a4*/ 	.word	0xffffffff


	//   ....[4]....
        /*00a8*/ 	.word	0xffffffff


	//   ....[5]....
        /*00ac*/ 	.word	0xffffffff


	//   ....[6]....
        /*00b0*/ 	.word	0xffffffff


	//   ....[7]....
        /*00b4*/ 	.word	0xffffffff


	//   ....[8]....
        /*00b8*/ 	.word	0xffffffff


	//   ....[9]....
        /*00bc*/ 	.word	0xffffffff


	//----- nvinfo : EIATTR_COOP_GROUP_INSTR_OFFSETS
	.align		4
.L_4937:
        /*00c0*/ 	.byte	0x04, 0x28
        /*00c2*/ 	.short	(.L_4939 - .L_4938)


	//   ....[0]....
.L_4938:
        /*00c4*/ 	.word	0x00001850


	//   ....[1]....
        /*00c8*/ 	.word	0x00001880


	//   ....[2]....
        /*00cc*/ 	.word	0x000018c0


	//   ....[3]....
        /*00d0*/ 	.word	0x000018f0


	//   ....[4]....
        /*00d4*/ 	.word	0x00001920


	//   ....[5]....
        /*00d8*/ 	.word	0x000024b0


	//   ....[6]....
        /*00dc*/ 	.word	0x000024d0


	//   ....[7]....
        /*00e0*/ 	.word	0x000024f0


	//   ....[8]....
        /*00e4*/ 	.word	0x00002510


	//   ....[9]....
        /*00e8*/ 	.word	0x00002530


	//----- nvinfo : EIATTR_VRC_CTA_INIT_COUNT
	.align		4
.L_4939:
        /*00ec*/ 	.byte	0x02, 0x4a
	.zero		1
	.zero		1


	//----- nvinfo : EIATTR_EXIT_INSTR_OFFSETS
	.align		4
        /*00f0*/ 	.byte	0x04, 0x1c
        /*00f2*/ 	.short	(.L_4941 - .L_4940)


	//   ....[0]....
.L_4940:
        /*00f4*/ 	.word	0x00002550


	//   ....[1]....
        /*00f8*/ 	.word	0x00002570


	//   ....[2]....
        /*00fc*/ 	.word	0x00002640


	//   ....[3]....
        /*0100*/ 	.word	0x000026d0


	//   ....[4]....
        /*0104*/ 	.word	0x00002750


	//   ....[5]....
        /*0108*/ 	.word	0x000027d0


	//   ....[6]....
        /*010c*/ 	.word	0x00002850


	//   ....[7]....
        /*0110*/ 	.word	0x000028d0


	//   ....[8]....
        /*0114*/ 	.word	0x00002950


	//   ....[9]....
        /*0118*/ 	.word	0x000029d0


	//   ....[10]....
        /*011c*/ 	.word	0x00002a50


	//   ....[11]....
        /*0120*/ 	.word	0x00002ad0


	//   ....[12]....
        /*0124*/ 	.word	0x00002b40


	//   ....[13]....
        /*0128*/ 	.word	0x00002bb0


	//   ....[14]....
        /*012c*/ 	.word	0x00002c20


	//   ....[15]....
        /*0130*/ 	.word	0x00002ca0


	//   ....[16]....
        /*0134*/ 	.word	0x00002d20


	//   ....[17]....
        /*0138*/ 	.word	0x00002d90


	//----- nvinfo : EIATTR_CRS_STACK_SIZE
	.align		4
.L_4941:
        /*013c*/ 	.byte	0x04, 0x1e
        /*013e*/ 	.short	(.L_4943 - .L_4942)
.L_4942:
        /*0140*/ 	.word	0x00000000


	//----- nvinfo : EIATTR_CBANK_PARAM_SIZE
	.align		4
.L_4943:
        /*0144*/ 	.byte	0x03, 0x19
        /*0146*/ 	.short	0x002d


	//----- nvinfo : EIATTR_PARAM_CBANK
	.align		4
        /*0148*/ 	.byte	0x04, 0x0a
        /*014a*/ 	.short	(.L_4945 - .L_4944)
	.align		4
.L_4944:
        /*014c*/ 	.word	index@(.nv.constant0._ZN43_GLOBAL__N__9ae7fba5_10_SoftMax_cu_9f978f6320softmax_warp_forwardIN3c104HalfES2_fLi9ELb0ELb1EEEvPT0_PKT_iiiPKbib)
        /*0150*/ 	.short	0x0380
        /*0152*/ 	.short	0x002d


	//----- nvinfo : EIATTR_SW_WAR
	.align		4
.L_4945:
        /*0154*/ 	.byte	0x04, 0x36
        /*0156*/ 	.short	(.L_4947 - .L_4946)
.L_4946:
        /*0158*/ 	.word	0x00000008
.L_4947:


//--------------------- .nv.info._ZN43_GLOBAL__N__9ae7fba5_10_SoftMax_cu_9f978f6320softmax_warp_forwardIN3c104HalfES2_fLi8ELb0ELb1EEEvPT0_PKT_iiiPKbib --------------------------
	.section	.nv.info._ZN43_GLOBAL__N__9ae7fba5_10_SoftMax_cu_9f978f6320softmax_warp_forwardIN3c104HalfES2_fLi8ELb0ELb1EEEvPT0_PKT_iiiPKbib,"",@"SHT_CUDA_INFO"
	.sectionflags	@""
	.align	4


	//----- nvinfo : EIATTR_CUDA_API_VERSION
	.align		4
        /*0000*/ 	.byte	0x04, 0x37
        /*0002*/ 	.short	(.L_4949 - .L_4948)
.L_4948:
        /*0004*/ 	.word	0x00000082


	//----- nvinfo : EIATTR_KPARAM_INFO
	.align		4
.L_4949:
        /*0008*/ 	.byte	0x04, 0x17
        /*000a*/ 	.short	(.L_4951 - .L_4950)
.L_4950:
        /*000c*/ 	.word	0x00000000
        /*0010*/ 	.short	0x0007
        /*0012*/ 	.short	0x002c
        /*0014*/ 	.byte	0x00, 0xf0, 0x05, 0x00


	//----- nvinfo : EIATTR_KPARAM_INFO
	.align		4
.L_4951:
        /*0018*/ 	.byte	0x04, 0x17
        /*001a*/ 	.short	(.L_4953 - .L_4952)
.L_4952:
        /*001c*/ 	.word	0x00000000
        /*0020*/ 	.short	0x0006
        /*0022*/ 	.short	0x0028
        /*0024*/ 	.byte	0x00, 0xf0, 0x11, 0x00


	//----- nvinfo : EIATTR_KPARAM_INFO
	.align		4
.L_4953:
        /*0028*/ 	.byte	0x04, 0x17
        /*002a*/ 	.short	(.L_4955 - .L_4954)
.L_4954:
        /*002c*/ 	.word	0x00000000
        /*0030*/ 	.short	0x0005
        /*0032*/ 	.short	0x0020
        /*0034*/ 	.byte	0x00, 0xf5, 0x21, 0x00


	//----- nvinfo : EIATTR_KPARAM_INFO
	.align		4
.L_4955:
        /*0038*/ 	.byte	0x04, 0x17
        /*003a*/ 	.short	(.L_4957 - .L_4956)
.L_4956:
        /*003c*/ 	.word	0x00000000
        /*0040*/ 	.short	0x0004
        /*0042*/ 	.short	0x0018
        /*0044*/ 	.byte	0x00, 0xf0, 0x11, 0x00


	//----- nvinfo : EIATTR_KPARAM_INFO
	.align		4
.L_4957:
        /*0048*/ 	.byte	0x04, 0x17
        /*004a*/ 	.short	(.L_4959 - .L_4958)
.L_4958:
        /*004c*/ 	.word	0x00000000
        /*0050*/ 	.short	0x0003
        /*0052*/ 	.short	0x0014
        /*0054*/ 	.byte	0x00, 0xf0, 0x11, 0x00


	//----- nvinfo : EIATTR_KPARAM_INFO
	.align		4
.L_4959:
        /*0058*/ 	.byte	0x04, 0x17
        /*005a*/ 	.short	(.L_4961 - .L_4960)
.L_4960:
        /*005c*/ 	.word	0x00000000
        /*0060*/ 	.short	0x0002
        /*0062*/ 	.short	0x0010
        /*0064*/ 	.byte	0x00, 0xf0, 0x11, 0x00


	//----- nvinfo : EIATTR_KPARAM_INFO
	.align		4
.L_4961:
        /*0068*/ 	.byte	0x04, 0x17
        /*006a*/ 	.short	(.L_4963 - .L_4962)
.L_4962:
        /*006c*/ 	.word	0x00000000
        /*0070*/ 	.short	0x0001
        /*0072*/ 	.short	0x0008
        /*0074*/ 	.byte	0x00, 0xf5, 0x21, 0x00


	//----- nvinfo : EIATTR_KPARAM_INFO
	.align		4
.L_4963:
        /*0078*/ 	.byte	0x04, 0x17
        /*007a*/ 	.short	(.L_4965 - .L_4964)
.L_4964:
        /*007c*/ 	.word	0x00000000
        /*0080*/ 	.short	0x0000
        /*0082*/ 	.short	0x0000
        /*0084*/ 	.byte	0x00, 0xf5, 0x21, 0x00


	//----- nvinfo : EIATTR_SPARSE_MMA_MASK
	.align		4
.L_4965:
        /*0088*/ 	.byte	0x03, 0x50
        /*008a*/ 	.short	0x0000


	//----- nvinfo : EIATTR_MAXREG_COUNT
	.align		4
        /*008c*/ 	.byte	0x03, 0x1b
        /*008e*/ 	.short	0x00ff


	//----- nvinfo : EIATTR_MERCURY_ISA_VERSION
	.align		4
        /*0090*/ 	.byte	0x03, 0x5f
        /*0092*/ 	.short	0x0101


	//----- nvinfo : EIATTR_COOP_GROUP_MASK_REGIDS
	.align		4
        /*0094*/ 	.byte	0x04, 0x29
        /*0096*/ 	.short	(.L_4967 - .L_4966)


	//   ....[0]....
.L_4966:
        /*0098*/ 	.word	0xffffffff


	//   ....[1]....
        /*009c*/ 	.word	0xffffffff


	//   ....[2]....
        /*00a0*/ 	.word	0xffffffff


	//   ....[3]....
        /*00a4*/ 	.word	0xffffffff


	//   ....[4]....
        /*00a8*/ 	.word	0xffffffff


	//   ....[5]....
        /*00ac*/ 	.word	0xffffffff


	//   ....[6]....
        /*00b0*/ 	.word	0xffffffff


	//   ....[7]....
        /*00b4*/ 	.word	0xffffffff


	//   ....[8]....
        /*00b8*/ 	.word	0xffffffff


	//   ....[9]....
        /*00bc*/ 	.word	0xffffffff


	//----- nvinfo : EIATTR_COOP_GROUP_INSTR_OFFSETS
	.align		4
.L_4967:
        /*00c0*/ 	.byte	0x04, 0x28
        /*00c2*/ 	.short	(.L_4969 - .L_4968)


	//   ....[0]....
.L_4968:
        /*00c4*/ 	.word	0x00000c30


	//   ....[1]....
        /*00c8*/ 	.word	0x00000c60


	//   ....[2]....
        /*00cc*/ 	.word	0x00000c90


	//   ....[3]....
        /*00d0*/ 	.word	0x00000ce0


	//   ....[4]....
        /*00d4*/ 	.word	0x00000d20


	//   ....[5]....
        /*00d8*/ 	.word	0x000012b0


	//   ....[6]....
        /*00dc*/ 	.word	0x000012d0


	//   ....[7]....
        /*00e0*/ 	.word	0x000012f0


	//   ....[8]....
        /*00e4*/ 	.word	0x00001310


	//   ....[9]....
        /*00e8*/ 	.word	0x00001330


	//----- nvinfo : EIATTR_VRC_CTA_INIT_COUNT
	.align		4
.L_4969:
        /*00ec*/ 	.byte	0x02, 0x4a
	.zero		1
	.zero		1


	//----- nvinfo : EIATTR_EXIT_INSTR_OFFSETS
	.align		4
        /*00f0*/ 	.byte	0x04, 0x1c
        /*00f2*/ 	.short	(.L_4971 - .L_4970)


	//   ....[0]....
.L_4970:
        /*00f4*/ 	.word	0x00001350


	//   ....[1]....
        /*00f8*/ 	.word	0x00001370


	//   ....[2]....
        /*00fc*/ 	.word	0x00001420


	//   ....[3]....
        /*0100*/ 	.word	0x000014a0


	//   ....[4]....
        /*0104*/ 	.word	0x00001520


	//   ....[5]....
        /*0108*/ 	.word	0x000015a0


	//   ....[6]....
        /*010c*/ 	.word	0x00001630


	//   ....[7]....
        /*0110*/ 	.word	0x000016b0


	//   ....[8]....
        /*0114*/ 	.word	0x00001730


	//   ....[9]....
        /*0118*/ 	.word	0x000017a0


	//----- nvinfo : EIATTR_CRS_STACK_SIZE
	.align		4
.L_4971:
        /*011c*/ 	.byte	0x04, 0x1e
        /*011e*/ 	.short	(.L_4973 - .L_4972)
.L_4972:
        /*0120*/ 	.word	0x00000000


	//----- nvinfo : EIATTR_CBANK_PARAM_SIZE
	.align		4
.L_4973:
        /*0124*/ 	.byte	0x03, 0x19
        /*0126*/ 	.short	0x002d


	//----- nvinfo : EIATTR_PARAM_CBANK
	.align		4
        /*0128*/ 	.byte	0x04, 0x0a
        /*012a*/ 	.short	(.L_4975 - .L_4974)
	.align		4
.L_4974:
        /*012c*/ 	.word	index@(.nv.constant0._ZN43_GLOBAL__N__9ae7fba5_10_SoftMax_cu_9f978f6320softmax_warp_forwardIN3c104HalfES2_fLi8ELb0ELb1EEEvPT0_PKT_iiiPKbib)
        /*0130*/ 	.short	0x0380
        /*0132*/ 	.short	0x002d


	//----- nvinfo : EIATTR_SW_WAR
	.align		4
.L_4975:
        /*0134*/ 	.byte	0x04, 0x36
        /*0136*/ 	.short	(.L_4977 - .L_4976)
.L_4976:
        /*0138*/ 	.word	0x00000008
.L_4977:


//--------------------- .nv.info._ZN43_GLOBAL__N__9ae7fba5_10_SoftMax_cu_9f978f6320softmax_warp_forwardIN3c104HalfES2_fLi7ELb0ELb1EEEvPT0_PKT_iiiPKbib --------------------------
	.section	.nv.info._ZN43_GLOBAL__N__9ae7fba5_10_SoftMax_cu_9f978f6320softmax_warp_forwardIN3c104HalfES2_fLi7ELb0ELb1EEEvPT0_PKT_iiiPKbib,"",@"SHT_CUDA_INFO"
	.sectionflags	@""
	.align	4


	//----- nvinfo : EIATTR_CUDA_API_VERSION
	.align		4
        /*0000*/ 	.byte	0x04, 0x37
        /*0002*/ 	.short	(.L_4979 - .L_4978)
.L_4978:
        /*0004*/ 	.word	0x00000082


	//----- nvinfo : EIATTR_KPARAM_INFO
	.align		4
.L_4979:
        /*0008*/ 	.byte	0x04, 0x17
        /*000a*/ 	.short	(.L_4981 - .L_4980)
.L_4980:
        /*000c*/ 	.word	0x00000000
        /*0010*/ 	.short	0x0007
        /*0012*/ 	.short	0x002c
        /*0014*/ 	.byte	0x00, 0xf0, 0x05, 0x00


	//----- nvinfo : EIATTR_KPARAM_INFO
	.align		4
.L_4981:
        /*0018*/ 	.byte	0x04, 0x17
        /*001a*/ 	.short	(.L_4983 - .L_4982)
.L_4982:
        /*001c*/ 	.word	0x00000000
        /*0020*/ 	.short	0x0006
        /*0022*/ 	.short	0x0028
        /*0024*/ 	.byte	0x00, 0xf0, 0x11, 0x00


	//----- nvinfo : EIATTR_KPARAM_INFO
	.align		4
.L_4983:
        /*0028*/ 	.byte	0x04, 0x17
        /*002a*/ 	.short	(.L_4985 - .L_4984)
.L_4984:
        /*002c*/ 	.word	0x00000000
        /*0030*/ 	.short	0x0005
        /*0032*/ 	.short	0x0020
        /*0034*/ 	.byte	0x00, 0xf5, 0x21, 0x00


	//----- nvinfo : EIATTR_KPARAM_INFO
	.align		4
.L_4985:
        /*0038*/ 	.byte	0x04, 0x17
        /*003a*/ 	.short	(.L_4987 - .L_4986)
.L_4986:
        /*003c*/ 	.word	0x00000000
        /*0040*/ 	.short	0x0004
        /*0042*/ 	.short	0x0018
        /*0044*/ 	.byte	0x00, 0xf0, 0x11, 0x00


	//----- nvinfo : EIATTR_KPARAM_INFO
	.align		4
.L_4987:
        /*0048*/ 	.byte	0x04, 0x17
        /*004a*/ 	.short	(.L_4989 - .L_4988)
.L_4988:
        /*004c*/ 	.word	0x00000000
        /*0050*/ 	.short	0x0003
        /*0052*/ 	.short	0x0014
        /*0054*/ 	.byte	0x00, 0xf0, 0x11, 0x00


	//----- nvinfo : EIATTR_KPARAM_INFO
	.align		4
.L_4989:
        /*0058*/ 	.byte	0x04, 0x17
        /*005a*/ 	.short	(.L_4991 - .L_4990)
.L_4990:
        /*005c*/ 	.word	0x00000000
        /*0060*/ 	.short	0x0002
        /*0062*/ 	.short	0x0010
        /*0064*/ 	.byte	0x00, 0xf0, 0x11, 0x00


	//----- nvinfo : EIATTR_KPARAM_INFO
	.align		4
.L_4991:
        /*0068*/ 	.byte	0x04, 0x17
        /*006a*/ 	.short	(.L_4993 - .L_4992)
.L_4992:
        /*006c*/ 	.word	0x00000000
        /*0070*/ 	.short	0x0001
        /*0072*/ 	.short	0x0008
        /*0074*/ 	.byte	0x00, 0xf5, 0x21, 0x00


	//----- nvinfo : EIATTR_KPARAM_INFO
	.align		4
.L_4993:
        /*0078*/ 	.byte	0x04, 0x17
        /*007a*/ 	.short	(.L_4995 - .L_4994)
.L_4994:
        /*007c*/ 	.word	0x00000000
        /*0080*/ 	.short	0x0000
        /*0082*/ 	.short	0x0000
        /*0084*/ 	.byte	0x00, 0xf5, 0x21, 0x00


	//----- nvinfo : EIATTR_SPARSE_MMA_MASK
	.align		4
.L_4995:
        /*0088*/ 	.byte	0x03, 0x50
        /*008a*/ 	.short	0x0000


	//----- nvinfo : EIATTR_MAXREG_COUNT
	.align		4
        /*008c*/ 	.byte	0x03, 0x1b
        /*008e*/ 	.short	0x00ff


	//----- nvinfo : EIATTR_MERCURY_ISA_VERSION
	.align		4
        /*0090*/ 	.byte	0x03, 0x5f
        /*0092*/ 	.short	0x0101


	//----- nvinfo : EIATTR_COOP_GROUP_MASK_REGIDS
	.align		4
        /*0094*/ 	.byte	0x04, 0x29
        /*0096*/ 	.short	(.L_4997 - .L_4996)


	//   ....[0]....
.L_4996:
        /*0098*/ 	.word	0xffffffff


	//   ....[1]....
        /*009c*/ 	.word	0xffffffff


	//   ....[2]....
        /*00a0*/ 	.word	0xffffffff


	//   ....[3]....
        /*00a4*/ 	.word	0xffffffff


	//   ....[4]....
        /*00a8*/ 	.word	0xffffffff


	//   ....[5]....
        /*00ac*/ 	.word	0xffffffff


	//   ....[6]....
        /*00b0*/ 	.word	0xffffffff


	//   ....[7]....
        /*00b4*/ 	.word	0xffffffff


	//   ....[8]....
        /*00b8*/ 	.word	0xffffffff


	//   ....[9]....
        /*00bc*/ 	.word	0xffffffff


	//   ....[10]....
        /*00c0*/ 	.word	0xffffffff


	//   ....[11]....
        /*00c4*/ 	.word	0xffffffff


	//   ....[12]....
        /*00c8*/ 	.word	0xffffffff


	//   ....[13]....
        /*00cc*/ 	.word	0xffffffff


	//   ....[14]....
        /*00d0*/ 	.word	0xffffffff


	//   ....[15]....
        /*00d4*/ 	.word	0xffffffff


	//   ....[16]....
        /*00d8*/ 	.word	0xffffffff


	//   ....[17]....
        /*00dc*/ 	.word	0xffffffff


	//   ....[18]....
        /*00e0*/ 	.word	0xffffffff


	//   ....[19]....
        /*00e4*/ 	.word	0xffffffff


	//----- nvinfo : EIATTR_COOP_GROUP_INSTR_OFFSETS
	.align		4
.L_4997:
        /*00e8*/ 	.byte	0x04, 0x28
        /*00ea*/ 	.short	(.L_4999 - .L_4998)


	//   ....[0]....
.L_4998:
        /*00ec*/ 	.word	0x00001360


	//   ....[1]....
        /*00f0*/ 	.word	0x00001390


	//   ....[2]....
        /*00f4*/ 	.word	0x000013e0


	//   ....[3]....
        /*00f8*/ 	.word	0x00001400


	//   ....[4]....
        /*00fc*/ 	.word	0x00001440


	//   ....[5]....
        /*0100*/ 	.word	0x00001460


	//   ....[6]....
        /*0104*/ 	.word	0x000014a0


	//   ....[7]....
        /*0108*/ 	.word	0x000014c0


	//   ....[8]....
        /*010c*/ 	.word	0x00001500


	//   ....[9]....
        /*0110*/ 	.word	0x00001520


	//   ....[10]....
        /*0114*/ 	.word	0x00001ff0


	//   ....[11]....
        /*0118*/ 	.word	0x00002010


	//   ....[12]....
        /*011c*/ 	.word	0x00002040


	//   ....[13]....
        /*0120*/ 	.word	0x00002050


	//   ....[14]....
        /*0124*/ 	.word	0x00002080


	//   ....[15]....
        /*0128*/ 	.word	0x00002090


	//   ....[16]....
        /*012c*/ 	.word	0x000020c0


	//   ....[17]....
        /*0130*/ 	.word	0x000020d0


	//   ....[18]....
        /*0134*/ 	.word	0x00002100


	//   ....[19]....
        /*0138*/ 	.word	0x00002110


	//----- nvinfo : EIATTR_VRC_CTA_INIT_COUNT
	.align		4
.L_4999:
        /*013c*/ 	.byte	0x02, 0x4a
	.zero		1
	.zero		1


	//----- nvinfo : EIATTR_EXIT_INSTR_OFFSETS
	.align		4
        /*0140*/ 	.byte	0x04, 0x1c
        /*0142*/ 	.short	(.L_5001 - .L_5000)


	//   ....[0]....
.L_5000:
        /*0144*/ 	.word	0x00002120


	//   ....[1]....
        /*0148*/ 	.word	0x000023c0


	//   ....[2]....
        /*014c*/ 	.word	0x000024a0


	//   ....[3]....
        /*0150*/ 	.word	0x00002520


	//   ....[4]....
        /*0154*/ 	.word	0x000025a0


	//   ....[5]....
        /*0158*/ 	.word	0x00002610


	//----- nvinfo : EIATTR_CRS_STACK_SIZE
	.align		4
.L_5001:
        /*015c*/ 	.byte	0x04, 0x1e
        /*015e*/ 	.short	(.L_5003 - .L_5002)
.L_5002:
        /*0160*/ 	.word	0x00000000


	//----- nvinfo : EIATTR_CBANK_PARAM_SIZE
	.align		4
.L_5003:
        /*0164*/ 	.byte	0x03, 0x19
        /*0166*/ 	.short	0x002d


	//----- nvinfo : EIATTR_PARAM_CBANK
	.align		4
        /*0168*/ 	.byte	0x04, 0x0a
        /*016a*/ 	.short	(.L_5005 - .L_5004)
	.align		4
.L_5004:
        /*016c*/ 	.word	index@(.nv.constant0._ZN43_GLOBAL__N__9ae7fba5_10_SoftMax_cu_9f978f6320softmax_warp_forwardIN3c104HalfES2_fLi7ELb0ELb1EEEvPT0_PKT_iiiPKbib)
        /*0170*/ 	.short	0x0380
        /*0172*/ 	.short	0x002d


	//----- nvinfo : EIATTR_SW_WAR
	.align		4
.L_5005:
        /*0174*/ 	.byte	0x04, 0x36
        /*0176*/ 	.short	(.L_5007 - .L_5006)
.L_5006:
        /*0178*/ 	.word	0x00000008
.L_5007:


//--------------------- .nv.info._ZN43_GLOBAL__N__9ae7fba5_10_SoftMax_cu_9f978f6320softmax_warp_forwardIN3c104HalfES2_fLi6ELb0ELb1EEEvPT0_PKT_iiiPKbib --------------------------
	.section	.nv.info._ZN43_GLOBAL__N__9ae7fba5_10_SoftMax_cu_9f978f6320softmax_warp_forwardIN3c104HalfES2_fLi6ELb0ELb1EEEvPT0_PKT_iiiPKbib,"",@"SHT_CUDA_INFO"
	.sectionflags	@""
	.align	4


	//----- nvinfo : EIATTR_CUDA_API_VERSION
	.align		4
        /*0000*/ 	.byte	0x04, 0x37
        /*0002*/ 	.short	(.L_5009 - .L_5008)
.L_5008:
        /*0004*/ 	.word	0x00000082


	//----- nvinfo : EIATTR_KPARAM_INFO
	.align		4
.L_5009:
        /*0008*/ 	.byte	0x04, 0x17
        /*000a*/ 	.short	(.L_5011 - .L_5010)
.L_5010:
        /*000c*/ 	.word	0x00000000
        /*0010*/ 	.short	0x0007
        /*0012*/ 	.short	0x002c
        /*0014*/ 	.byte	0x00, 0xf0, 0x05, 0x00


	//----- nvinfo : EIATTR_KPARAM_INFO
	.align		4
.L_5011:
        /*0018*/ 	.byte	0x04, 0x17
        /*001a*/ 	.short	(.L_5013 - .L_5012)
.L_5012:
        /*001c*/ 	.word	0x00000000
        /*0020*/ 	.short	0x0006
        /*0022*/ 	.short	0x0028
        /*0024*/ 	.byte	0x00, 0xf0, 0x11, 0x00


	//----- nvinfo : EIATTR_KPARAM_INFO
	.align		4
.L_5013:
        /*0028*/ 	.byte	0x04, 0x17
        /*002a*/ 	.short	(.L_5015 - .L_5014)
.L_5014:
        /*002c*/ 	.word	0x00000000
        /*0030*/ 	.short	0x0005
        /*0032*/ 	.short	0x0020
        /*0034*/ 	.byte	0x00, 0xf5, 0x21, 0x00


	//----- nvinfo : EIATTR_KPARAM_INFO
	.align		4
.L_5015:
        /*0038*/ 	.byte	0x04, 0x17
        /*003a*/ 	.short	(.L_5017 - .L_5016)
.L_5016:
        /*003c*/ 	.word	0x00000000
        /*0040*/ 	.short	0x0004
        /*0042*/ 	.short	0x0018
        /*0044*/ 	.byte	0x00, 0xf0, 0x11, 0x00


	//----- nvinfo : EIATTR_KPARAM_INFO
	.align		4
.L_5017:
        /*0048*/ 	.byte	0x04, 0x17
        /*004a*/ 	.short	(.L_5019 - .L_5018)
.L_5018:
        /*004c*/ 	.word	0x00000000
        /*0050*/ 	.short	0x0003
        /*0052*/ 	.short	0x0014
        /*0054*/ 	.byte	0x00, 0xf0, 0x11, 0x00


	//----- nvinfo : EIATTR_KPARAM_INFO
	.align		4
.L_5019:
        /*0058*/ 	.byte	0x04, 0x17
        /*005a*/ 	.short	(.L_5021 - .L_5020)
.L_5020:
        /*005c*/ 	.word	0x00000000
        /*0060*/ 	.short	0x0002
        /*0062*/ 	.short	0x0010
        /*0064*/ 	.byte	0x00, 0xf0, 0x11, 0x00


	//----- nvinfo : EIATTR_KPARAM_INFO
	.align		4
.L_5021:
        /*0068*/ 	.byte	0x04, 0x17
        /*006a*/ 	.short	(.L_5023 - .L_5022)
.L_5022:
        /*006c*/ 	.word	0x00000000
        /*0070*/ 	.short	0x0001
        /*0072*/ 	.short	0x0008
        /*0074*/ 	.byte	0x00, 0xf5, 0x21, 0x00


	//----- nvinfo : EIATTR_KPARAM_INFO
	.align		4
.L_5023:
        /*0078*/ 	.byte	0x04, 0x17
        /*007a*/ 	.short	(.L_5025 - .L_5024)
.L_5024:
        /*007c*/ 	.word	0x00000000
        /*0080*/ 	.short	0x0000
        /*0082*/ 	.short	0x0000
        /*0084*/ 	.byte	0x00, 0xf5, 0x21, 0x00


	//----- nvinfo : EIATTR_SPARSE_MMA_MASK
	.align		4
.L_5025:
        /*0088*/ 	.byte	0x03, 0x50
        /*008a*/ 	.short	0x0000


	//----- nvinfo : EIATTR_MAXREG_COUNT
	.align		4
        /*008c*/ 	.byte	0x03, 0x1b
        /*008e*/ 	.short	0x00ff


	//----- nvinfo : EIATTR_MERCURY_ISA_VERSION
	.align		4
        /*0090*/ 	.byte	0x03, 0x5f
        /*0092*/ 	.short	0x0101


	//----- nvinfo : EIATTR_COOP_GROUP_MASK_REGIDS
	.align		4
        /*0094*/ 	.byte	0x04, 0x29
        /*0096*/ 	.short	(.L_5027 - .L_5026)


	//   ....[0]....
.L_5026:
        /*0098*/ 	.word	0xffffffff


	//   ....[1]....
        /*009c*/ 	.word	0xffffffff


	//   ....[2]....
        /*00a0*/ 	.word	0xffffffff


	//   ....[3]....
        /*00a4*/ 	.word	0xffffffff


	//   ....[4]....
        /*00a8*/ 	.word	0xffffffff


	//   ....[5]....
        /*00ac*/ 	.word	0xffffffff


	//   ....[6]....
        /*00b0*/ 	.word	0xffffffff


	//   ....[7]....
        /*00b4*/ 	.word	0xffffffff


	//   ....[8]....
        /*00b8*/ 	.word	0xffffffff


	//   ....[9]....
        /*00bc*/ 	.word	0xffffffff


	//   ....[10]....
        /*00c0*/ 	.word	0xffffffff


	//   ....[11]....
        /*00c4*/ 	.word	0xffffffff


	//   ....[12]....
        /*00c8*/ 	.word	0xffffffff


	//   ....[13]....
        /*00cc*/ 	.word	0xffffffff


	//   ....[14]....
        /*00d0*/ 	.word	0xffffffff


	//   ....[15]....
        /*00d4*/ 	.word	0xffffffff


	//   ....[16]....
        /*00d8*/ 	.word	0xffffffff


	//   ....[17]....
        /*00dc*/ 	.word	0xffffffff


	//   ....[18]....
        /*00e0*/ 	.word	0xffffffff


	//   ....[19]....
        /*00e4*/ 	.word	0xffffffff


	//----- nvinfo : EIATTR_COOP_GROUP_INSTR_OFFSETS
	.align		4
.L_5027:
        /*00e8*/ 	.byte	0x04, 0x28
        /*00ea*/ 	.short	(.L_5029 - .L_5028)


	//   ....[0]....
.L_5028:
        /*00ec*/ 	.word	0x00000a40


	//   ....[1]....
        /*00f0*/ 	.word	0x00000a60


	//   ....[2]....
        /*00f4*/ 	.word	0x00000ab0


	//   ....[3]....
        /*00f8*/ 	.word	0x00000ac0


	//   ....[4]....
        /*00fc*/ 	.word	0x00000b10


	//   ....[5]....
        /*0100*/ 	.word	0x00000b20


	//   ....[6]....
        /*0104*/ 	.word	0x00000b70


	//   ....[7]....
        /*0108*/ 	.word	0x00000b80


	//   ....[8]....
        /*010c*/ 	.word	0x00000bd0


	//   ....[9]....
        /*0110*/ 	.word	0x00000be0


	//   ....[10]....
        /*0114*/ 	.word	0x00001130


	//   ....[11]....
        /*0118*/ 	.word	0x00001150


	//   ....[12]....
        /*011c*/ 	.word	0x00001180


	//   ....[13]....
        /*0120*/ 	.word	0x00001190


	//   ....[14]....
        /*0124*/ 	.word	0x000011c0


	//   ....[15]....
        /*0128*/ 	.word	0x000011d0


	//   ....[16]....
        /*012c*/ 	.word	0x00001200


	//   ....[17]....
        /*0130*/ 	.word	0x00001210


	//   ....[18]....
        /*0134*/ 	.word	0x00001240


	//   ....[19]....
        /*0138*/ 	.word	0x00001250


	//----- nvinfo : EIATTR_VRC_CTA_INIT_COUNT
	.align		4
.L_5029:
        /*013c*/ 	.byte	0x02, 0x4a
	.zero		1
	.zero		1


	//----- nvinfo : EIATTR_EXIT_INSTR_OFFSETS
	.align		4
        /*0140*/ 	.byte	0x04, 0x1c
        /*0142*/ 	.short	(.L_5031 - .L_5030)


	//   ....[0]....
.L_5030:
        /*0144*/ 	.word	0x00001260


	//   ....[1]....
        /*0148*/ 	.word	0x00001400


	//   ....[2]....
        /*014c*/ 	.word	0x000014e0


	//   ....[3]....
        /*0150*/ 	.word	0x00001550


	//----- nvinfo : EIATTR_CRS_STACK_SIZE
	.align		4
.L_5031:
        /*0154*/ 	.byte	0x04, 0x1e
        /*0156*/ 	.short	(.L_5033 - .L_5032)
.L_5032:
        /*0158*/ 	.word	0x00000000


	//----- nvinfo : EIATTR_CBANK_PARAM_SIZE
	.align		4
.L_5033:
        /*015c*/ 	.byte	0x03, 0x19
        /*015e*/ 	.short	0x002d


	//----- nvinfo : EIATTR_PARAM_CBANK
	.align		4
        /*0160*/ 	.byte	0x04, 0x0a
        /*0162*/ 	.short	(.L_5035 - .L_5034)
	.align		4
.L_5034:
        /*0164*/ 	.word	index@(.nv.constant0._ZN43_GLOBAL__N__9ae7fba5_10_SoftMax_cu_9f978f6320softmax_warp_forwardIN3c104HalfES2_fLi6ELb0ELb1EEEvPT0_PKT_iiiPKbib)
        /*0168*/ 	.short	0x0380
        /*016a*/ 	.short	0x002d


	//----- nvinfo : EIATTR_SW_WAR
	.align		4
.L_5035:
        /*016c*/ 	.byte	0x04, 0x36
        /*016e*/ 	.short	(.L_5037 - .L_5036)
.L_5036:
        /*0170*/ 	.word	0x00000008
.L_5037:


//--------------------- .nv.info._ZN43_GLOBAL__N__9ae7fba5_10_SoftMax_cu_9f978f6320softmax_warp_forwardIN3c104HalfES2_fLi5ELb0ELb1EEEvPT0_PKT_iiiPKbib --------------------------
	.section	.nv.info._ZN43_GLOBAL__N__9ae7fba5_10_SoftMax_cu_9f978f6320softmax_warp_forwardIN3c104HalfES2_fLi5ELb0ELb1EEEvPT0_PKT_iiiPKbib,"",@"SHT_CUDA_INFO"
	.sectionflags	@""
	.align	4


	//----- nvinfo : EIATTR_CUDA_API_VERSION
	.align		4
        /*0000*/ 	.byte	0x04, 0x37
        /*0002*/ 	.short	(.L_5039 - .L_5038)
.L_5038:
        /*0004*/ 	.word	0x00000082


	//----- nvinfo : EIATTR_KPARAM_INFO
	.align		4
.L_5039:
        /*0008*/ 	.byte	0x04, 0x17
        /*000a*/ 	.short	(.L_5041 - .L_5040)
.L_5040:
        /*000c*/ 	.word	0x00000000
        /*0010*/ 	.short	0x0007
        /*0012*/ 	.short	0x002c
        /*0014*/ 	.byte	0x00, 0xf0, 0x05, 0x00


	//----- nvinfo : EIATTR_KPARAM_INFO
	.align		4
.L_5041:
        /*0018*/ 	.byte	0x04, 0x17
        /*001a*/ 	.short	(.L_5043 - .L_5042)
.L_5042:
        /*001c*/ 	.word	0x00000000
        /*0020*/ 	.short	0x0006
        /*0022*/ 	.short	0x0028
        /*0024*/ 	.byte	0x00, 0xf0, 0x11, 0x00


	//----- nvinfo : EIATTR_KPARAM_INFO
	.align		4
.L_5043:
        /*0028*/ 	.byte	0x04, 0x17
        /*002a*/ 	.short	(.L_5045 - .L_5044)
.L_5044:
        /*002c*/ 	.word	0x00000000
        /*0030*/ 	.short	0x0005
        /*0032*/ 	.short	0x0020
        /*0034*/ 	.byte	0x00, 0xf5, 0x21, 0x00


	//----- nvinfo : EIATTR_KPARAM_INFO
	.align		4
.L_5045:
        /*0038*/ 	.byte	0x04, 0x17
        /*003a*/ 	.short	(.L_5047 - .L_5046)
.L_5046:
        /*003c*/ 	.word	0x00000000
        /*0040*/ 	.short	0x0004
        /*0042*/ 	.short	0x0018
        /*0044*/ 	.byte	0x00, 0xf0, 0x11, 0x00


	//----- nvinfo : EIATTR_KPARAM_INFO
	.align		4
.L_5047:
        /*0048*/ 	.byte	0x04, 0x17
        /*004a*/ 	.short	(.L_5049 - .L_5048)
.L_5048:
        /*004c*/ 	.word	0x00000000
        /*0050*/ 	.short	0x0003
        /*0052*/ 	.short	0x0014
        /*0054*/ 	.byte	0x00, 0xf0, 0x11, 0x00


	//----- nvinfo : EIATTR_KPARAM_INFO
	.align		4
.L_5049:
        /*0058*/ 	.byte	0x04, 0x17
        /*005a*/ 	.short	(.L_5051 - .L_5050)
.L_5050:
        /*005c*/ 	.word	0x00000000
        /*0060*/ 	.short	0x0002
        /*0062*/ 	.short	0x0010
        /*0064*/ 	.byte	0x00, 0xf0, 0x11, 0x00


	//----- nvinfo : EIATTR_KPARAM_INFO
	.align		4
.L_5051:
        /*0068*/ 	.byte	0x04, 0x17
        /*006a*/ 	.short	(.L_5053 - .L_5052)
.L_5052:
        /*006c*/ 	.word	0x00000000
        /*0070*/ 	.short	0x0001
        /*0072*/ 	.short	0x0008
        /*0074*/ 	.byte	0x00, 0xf5, 0x21, 0x00


	//----- nvinfo : EIATTR_KPARAM_INFO
	.align		4
.L_5053:
        /*0078*/ 	.byte	0x04, 0x17
        /*007a*/ 	.short	(.L_5055 - .L_5054)
.L_5054:
        /*007c*/ 	.word	0x00000000
        /*0080*/ 	.short	0x0000
        /*0082*/ 	.short	0x0000
        /*0084*/ 	.byte	0x00, 0xf5, 0x21, 0x00


	//----- nvinfo : EIATTR_SPARSE_MMA_MASK
	.align		4
.L_5055:
        /*0088*/ 	.byte	0x03, 0x50
        /*008a*/ 	.short	0x0000


	//----- nvinfo : EIATTR_MAXREG_COUNT
	.align		4
        /*008c*/ 	.byte	0x03, 0x1b
        /*008e*/ 	.short	0x00ff


	//----- nvinfo : EIATTR_MERCURY_ISA_VERSION
	.align		4
        /*0090*/ 	.byte	0x03, 0x5f
        /*0092*/ 	.short	0x0101


	//----- nvinfo : EIATTR_COOP_GROUP_MASK_REGIDS
	.align		4
        /*0094*/ 	.byte	0x04, 0x29
        /*0096*/ 	.short	(.L_5057 - .L_5056)


	//   ....[0]....
.L_5056:
        /*0098*/ 	.word	0xffffffff


	//   ....[1]....
        /*009c*/ 	.word	0xffffffff


	//   ....[2]....
        /*00a0*/ 	.word	0xffffffff


	//   ....[3]....
        /*00a4*/ 	.word	0xffffffff


	//   ....[4]....
        /*00a8*/ 	.word	0xffffffff


	//   ....[5]....
        /*00ac*/ 	.word	0xffffffff


	//   ....[6]....
        /*00b0*/ 	.word	0xffffffff


	//   ....[7]....
        /*00b4*/ 	.word	0xffffffff


	//   ....[8]....
        /*00b8*/ 	.word	0xffffffff


	//   ....[9]....
        /*00bc*/ 	.word	0xffffffff


	//   ....[10]....
        /*00c0*/ 	.word	0xffffffff


	//   ....[11]....
        /*00c4*/ 	.word	0xffffffff


	//   ....[12]....
        /*00c8*/ 	.word	0xffffffff


	//   ....[13]....
        /*00cc*/ 	.word	0xffffffff


	//   ....[14]....
        /*00d0*/ 	.word	0xffffffff


	//   ....[15]....
        /*00d4*/ 	.word	0xffffffff


	//   ....[16]....
        /*00d8*/ 	.word	0xffffffff


	//   ....[17]....
        /*00dc*/ 	.word	0xffffffff


	//   ....[18]....
        /*00e0*/ 	.word	0xffffffff


	//   ....[19]....
        /*00e4*/ 	.word	0xffffffff


	//----- nvinfo : EIATTR_COOP_GROUP_INSTR_OFFSETS
	.align		4
.L_5057:
        /*00e8*/ 	.byte	0x04, 0x28
        /*00ea*/ 	.short	(.L_5059 - .L_5058)


	//   ....[0]....
.L_5058:
        /*00ec*/ 	.word	0x000005b0


	//   ....[1]....
        /*00f0*/ 	.word	0x000005d0


	//   ....[2]....
        /*00f4*/ 	.word	0x00000620


	//   ....[3]....
        /*00f8*/ 	.word	0x00000630


	//   ....[4]....
        /*00fc*/ 	.word	0x00000680


	//   ....[5]....
        /*0100*/ 	.word	0x00000690


	//   ....[6]....
        /*0104*/ 	.word	0x000006e0


	//   ....[7]....
        /*0108*/ 	.word	0x000006f0


	//   ....[8]....
        /*010c*/ 	.word	0x00000740


	//   ....[9]....
        /*0110*/ 	.word	0x00000750


	//   ....[10]....
        /*0114*/ 	.word	0x00000a40


	//   ....[11]....
        /*0118*/ 	.word	0x00000a60


	//   ....[12]....
        /*011c*/ 	.word	0x00000a90


	//   ....[13]....
        /*0120*/ 	.word	0x00000aa0


	//   ....[14]....
        /*0124*/ 	.word	0x00000ad0


	//   ....[15]....
        /*0128*/ 	.word	0x00000ae0


	//   ....[16]....
        /*012c*/ 	.word	0x00000b10


	//   ....[17]....
        /*0130*/ 	.word	0x00000b20


	//   ....[18]....
        /*0134*/ 	.word	0x00000b50


	//   ....[19]....
        /*0138*/ 	.word	0x00000b60


	//----- nvinfo : EIATTR_VRC_CTA_INIT_COUNT
	.align		4
.L_5059:
        /*013c*/ 	.byte	0x02, 0x4a
	.zero		1
	.zero		1


	//----- nvinfo : EIATTR_EXIT_INSTR_OFFSETS
	.align		4
        /*0140*/ 	.byte	0x04, 0x1c
        /*0142*/ 	.short	(.L_5061 - .L_5060)


	//   ....[0]....
.L_5060:
        /*0144*/ 	.word	0x00000b70


	//   ....[1]....
        /*0148*/ 	.word	0x00000c80


	//   ....[2]....
        /*014c*/ 	.word	0x00000d50


	//----- nvinfo : EIATTR_CRS_STACK_SIZE
	.align		4
.L_5061:
        /*0150*/ 	.byte	0x04, 0x1e
        /*0152*/ 	.short	(.L_5063 - .L_5062)
.L_5062:
        /*0154*/ 	.word	0x00000000


	//----- nvinfo : EIATTR_CBANK_PARAM_SIZE
	.align		4
.L_5063:
        /*0158*/ 	.byte	0x03, 0x19
        /*015a*/ 	.short	0x002d


	//----- nvinfo : EIATTR_PARAM_CBANK
	.align		4
        /*015c*/ 	.byte	0x04, 0x0a
        /*015e*/ 	.short	(.L_5065 - .L_5064)
	.align		4
.L_5064:
        /*0160*/ 	.word	index@(.nv.constant0._ZN43_GLOBAL__N__9ae7fba5_10_SoftMax_cu_9f978f6320softmax_warp_forwardIN3c104HalfES2_fLi5ELb0ELb1EEEvPT0_PKT_iiiPKbib)
        /*0164*/ 	.short	0x0380
        /*0166*/ 	.short	0x002d


	//----- nvinfo : EIATTR_SW_WAR
	.align		4
.L_5065:
        /*0168*/ 	.byte	0x04, 0x36
        /*016a*/ 	.short	(.L_5067 - .L_5066)
.L_5066:
        /*016c*/ 	.word	0x00000008
.L_5067:


//--------------------- .nv.info._ZN43_GLOBAL__N__9ae7fba5_10_SoftMax_cu_9f978f6320softmax_warp_forwardIN3c104HalfES2_fLi4ELb0ELb1EEEvPT0_PKT_iiiPKbib --------------------------
	.section	.nv.info._ZN43_GLOBAL__N__9ae7fba5_10_SoftMax_cu_9f978f6320softmax_warp_forwardIN3c104HalfES2_fLi4ELb0ELb1EEEvPT0_PKT_iiiPKbib,"",@"SHT_CUDA_INFO"
	.sectionflags	@""
	.align	4


	//----- nvinfo : EIATTR_CUDA_API_VERSION
	.align		4
        /*0000*/ 	.byte	0x04, 0x37
        /*0002*/ 	.short	(.L_5069 - .L_5068)
.L_5068:
        /*0004*/ 	.word	0x00000082


	//----- nvinfo : EIATTR_KPARAM_INFO
	.align		4
.L_5069:
        /*0008*/ 	.byte	0x04, 0x17
        /*000a*/ 	.short	(.L_5071 - .L_5070)
.L_5070:
        /*000c*/ 	.word	0x00000000
        /*0010*/ 	.short	0x0007
        /*0012*/ 	.short	0x002c
        /*0014*/ 	.byte	0x00, 0xf0, 0x05, 0x00


	//----- nvinfo : EIATTR_KPARAM_INFO
	.align		4
.L_5071:
        /*0018*/ 	.byte	0x04, 0x17
        /*001a*/ 	.short	(.L_5073 - .L_5072)
.L_5072:
        /*001c*/ 	.word	0x00000000
        /*0020*/ 	.short	0x0006
        /*0022*/ 	.short	0x0028
        /*0024*/ 	.byte	0x00, 0xf0, 0x11, 0x00


	//----- nvinfo : EIATTR_KPARAM_INFO
	.align		4
.L_5073:
        /*0028*/ 	.byte	0x04, 0x17
        /*002a*/ 	.short	(.L_5075 - .L_5074)
.L_5074:
        /*002c*/ 	.word	0x00000000
        /*0030*/ 	.short	0x0005
        /*0032*/ 	.short	0x0020
        /*0034*/ 	.byte	0x00, 0xf5, 0x21, 0x00


	//----- nvinfo : EIATTR_KPARAM_INFO
	.align		4
.L_5075:
        /*0038*/ 	.byte	0x04, 0x17
        /*003a*/ 	.short	(.L_5077 - .L_5076)
.L_5076:
        /*003c*/ 	.word	0x00000000
        /*0040*/ 	.short	0x0004
        /*0042*/ 	.short	0x0018
        /*0044*/ 	.byte	0x00, 0xf0, 0x11, 0x00


	//----- nvinfo : EIATTR_KPARAM_INFO
	.align		4
.L_5077:
        /*0048*/ 	.byte	0x04, 0x17
        /*004a*/ 	.short	(.L_5079 - .L_5078)
.L_5078:
        /*004c*/ 	.word	0x00000000
        /*0050*/ 	.short	0x0003
        /*0052*/ 	.short	0x0014
        /*0054*/ 	.byte	0x00, 0xf0, 0x11, 0x00


	//----- nvinfo : EIATTR_KPARAM_INFO
	.align		4
.L_5079:
        /*0058*/ 	.byte	0x04, 0x17
        /*005a*/ 	.short	(.L_5081 - .L_5080)
.L_5080:
        /*005c*/ 	.word	0x00000000
        /*0060*/ 	.short	0x0002
        /*0062*/ 	.short	0x0010
        /*0064*/ 	.byte	0x00, 0xf0, 0x11, 0x00


	//----- nvinfo : EIATTR_KPARAM_INFO
	.align		4
.L_5081:
        /*0068*/ 	.byte	0x04, 0x17
        /*006a*/ 	.short	(.L_5083 - .L_5082)
.L_5082:
        /*006c*/ 	.word	0x00000000
        /*0070*/ 	.short	0x0001
        /*0072*/ 	.short	0x0008
        /*0074*/ 	.byte	0x00, 0xf5, 0x21, 0x00


	//----- nvinfo : EIATTR_KPARAM_INFO
	.align		4
.L_5083:
        /*0078*/ 	.byte	0x04, 0x17
        /*007a*/ 	.short	(.L_5085 - .L_5084)
.L_5084:
        /*007c*/ 	.word	0x00000000
        /*0080*/ 	.short	0x0000
        /*0082*/ 	.short	0x0000
        /*0084*/ 	.byte	0x00, 0xf5, 0x21, 0x00


	//----- nvinfo : EIATTR_SPARSE_MMA_MASK
	.align		4
.L_5085:
        /*0088*/ 	.byte	0x03, 0x50
        /*008a*/ 	.short	0x0000


	//----- nvinfo : EIATTR_MAXREG_COUNT
	.align		4
        /*008c*/ 	.byte	0x03, 0x1b
        /*008e*/ 	.short	0x00ff


	//----- nvinfo : EIATTR_MERCURY_ISA_VERSION
	.align		4
        /*0090*/ 	.byte	0x03, 0x5f
        /*0092*/ 	.short	0x0101


	//----- nvinfo : EIATTR_COOP_GROUP_MASK_REGIDS
	.align		4
        /*0094*/ 	.byte	0x04, 0x29
        /*0096*/ 	.short	(.L_5087 - .L_5086)


	//   ....[0]....
.L_5086:
        /*0098*/ 	.word	0xffffffff


	//   ....[1]....
        /*009c*/ 	.word	0xffffffff


	//   ....[2]....
        /*00a0*/ 	.word	0xffffffff


	//   ....[3]....
        /*00a4*/ 	.word	0xffffffff


	//   ....[4]....
        /*00a8*/ 	.word	0xffffffff


	//   ....[5]....
        /*00ac*/ 	.word	0xffffffff


	//   ....[6]....
        /*00b0*/ 	.word	0xffffffff


	//   ....[7]....
        /*00b4*/ 	.word	0xffffffff


	//   ....[8]....
        /*00b8*/ 	.word	0xffffffff


	//   ....[9]....
        /*00bc*/ 	.word	0xffffffff


	//   ....[10]....
        /*00c0*/ 	.word	0xffffffff


	//   ....[11]....
        /*00c4*/ 	.word	0xffffffff


	//   ....[12]....
        /*00c8*/ 	.word	0xffffffff


	//   ....[13]....
        /*00cc*/ 	.word	0xffffffff


	//   ....[14]....
        /*00d0*/ 	.word	0xffffffff


	//   ....[15]....
        /*00d4*/ 	.word	0xffffffff


	//----- nvinfo : EIATTR_COOP_GROUP_INSTR_OFFSETS
	.align		4
.L_5087:
        /*00d8*/ 	.byte	0x04, 0x28
        /*00da*/ 	.short	(.L_5089 - .L_5088)


	//   ....[0]....
.L_5088:
        /*00dc*/ 	.word	0x000005b0


	//   ....[1]....
        /*00e0*/ 	.word	0x000005d0


	//   ....[2]....
        /*00e4*/ 	.word	0x00000620


	//   ....[3]....
        /*00e8*/ 	.word	0x00000630


	//   ....[4]....
        /*00ec*/ 	.word	0x00000680


	//   ....[5]....
        /*00f0*/ 	.word	0x00000690


	//   ....[6]....
        /*00f4*/ 	.word	0x000006e0


	//   ....[7]....
        /*00f8*/ 	.word	0x000006f0


	//   ....[8]....
        /*00fc*/ 	.word	0x000009e0


	//   ....[9]....
        /*0100*/ 	.word	0x00000a00


	//   ....[10]....
        /*0104*/ 	.word	0x00000a30


	//   ....[11]....
        /*0108*/ 	.word	0x00000a40


	//   ....[12]....
        /*010c*/ 	.word	0x00000a70


	//   ....[13]....
        /*0110*/ 	.word	0x00000a80


	//   ....[14]....
        /*0114*/ 	.word	0x00000ab0


	//   ....[15]....
        /*0118*/ 	.word	0x00000ac0


	//----- nvinfo : EIATTR_VRC_CTA_INIT_COUNT
	.align		4
.L_5089:
        /*011c*/ 	.byte	0x02, 0x4a
	.zero		1
	.zero		1


	//----- nvinfo : EIATTR_EXIT_INSTR_OFFSETS
	.align		4
        /*0120*/ 	.byte	0x04, 0x1c
        /*0122*/ 	.short	(.L_5091 - .L_5090)


	//   ....[0]....
.L_5090:
        /*0124*/ 	.word	0x00000ad0


	//   ....[1]....
        /*0128*/ 	.word	0x00000be0


	//   ....[2]....
        /*012c*/ 	.word	0x00000cb0


	//----- nvinfo : EIATTR_CRS_STACK_SIZE
	.align		4
.L_5091:
        /*0130*/ 	.byte	0x04, 0x1e
        /*0132*/ 	.short	(.L_5093 - .L_5092)
.L_5092:
        /*0134*/ 	.word	0x00000000


	//----- nvinfo : EIATTR_CBANK_PARAM_SIZE
	.align		4
.L_5093:
        /*0138*/ 	.byte	0x03, 0x19
        /*013a*/ 	.short	0x002d


	//----- nvinfo : EIATTR_PARAM_CBANK
	.align		4
        /*013c*/ 	.byte	0x04, 0x0a
        /*013e*/ 	.short	(.L_5095 - .L_5094)
	.align		4
.L_5094:
        /*0140*/ 	.word	index@(.nv.constant0._ZN43_GLOBAL__N__9ae7fba5_10_SoftMax_cu_9f978f6320softmax_warp_forwardIN3c104HalfES2_fLi4ELb0ELb1EEEvPT0_PKT_iiiPKbib)
        /*0144*/ 	.short	0x0380
        /*0146*/ 	.short	0x002d


	//----- nvinfo : EIATTR_SW_WAR
	.align		4
.L_5095:
        /*0148*/ 	.byte	0x04, 0x36
        /*014a*/ 	.short	(.L_5097 - .L_5096)
.L_5096:
        /*014c*/ 	.word	0x00000008
.L_5097:


//--------------------- .nv.info._ZN43_GLOBAL__N__9ae7fba5_10_SoftMax_cu_9f978f6320softmax_warp_forwardIN3c104HalfES2_fLi3ELb0ELb1EEEvPT0_PKT_iiiPKbib --------------------------
	.section	.nv.info._ZN43_GLOBAL__N__9ae7fba5_10_SoftMax_cu_9f978f6320softmax_warp_forwardIN3c104HalfES2_fLi3ELb0ELb1EEEvPT0_PKT_iiiPKbib,"",@"SHT_CUDA_INFO"
	.sectionflags	@""
	.align	4


	//----- nvinfo : EIATTR_CUDA_API_VERSION
	.align		4
        /*0000*/ 	.byte	0x04, 0x37
        /*0002*/ 	.short	(.L_5099 - .L_5098)
.L_5098:
        /*0004*/ 	.word	0x00000082


	//----- nvinfo : EIATTR_KPARAM_INFO
	.align		4
.L_5099:
        /*0008*/ 	.byte	0x04, 0x17
        /*000a*/ 	.short	(.L_5101 - .L_5100)
.L_5100:
        /*000c*/ 	.word	0x00000000
        /*0010*/ 	.short	0x0007
        /*0012*/ 	.short	0x002c
        /*0014*/ 	.byte	0x00, 0xf0, 0x05, 0x00


	//----- nvinfo : EIATTR_KPARAM_INFO
	.align		4
.L_5101:
        /*0018*/ 	.byte	0x04, 0x17
        /*001a*/ 	.short	(.L_5103 - .L_5102)
.L_5102:
        /*001c*/ 	.word	0x00000000
        /*0020*/ 	.short	0x0006
        /*0022*/ 	.short	0x0028
        /*0024*/ 	.byte	0x00, 0xf0, 0x11, 0x00


	//----- nvinfo : EIATTR_KPARAM_INFO
	.align		4
.L_5103:
        /*0028*/ 	.byte	0x04, 0x17
        /*002a*/ 	.short	(.L_5105 - .L_5104)
.L_5104:
        /*002c*/ 	.word	0x00000000
        /*0030*/ 	.short	0x0005
        /*0032*/ 	.short	0x0020
        /*0034*/ 	.byte	0x00, 0xf5, 0x21, 0x00


	//----- nvinfo : EIATTR_KPARAM_INFO
	.align		4
.L_5105:
        /*0038*/ 	.byte	0x04, 0x17
        /*003a*/ 	.short	(.L_5107 - .L_5106)
.L_5106:
        /*003c*/ 	.word	0x00000000
        /*0040*/ 	.short	0x0004
        /*0042*/ 	.short	0x0018
        /*0044*/ 	.byte	0x00, 0xf0, 0x11, 0x00


	//----- nvinfo : EIATTR_KPARAM_INFO
	.align		4
.L_5107:
        /*0048*/ 	.byte	0x04, 0x17
        /*004a*/ 	.short	(.L_5109 - .L_5108)
.L_5108:
        /*004c*/ 	.word	0x00000000
        /*0050*/ 	.short	0x0003
        /*0052*/ 	.short	0x0014
        /*0054*/ 	.byte	0x00, 0xf0, 0x11, 0x00


	//----- nvinfo : EIATTR_KPARAM_INFO
	.align		4
.L_5109:
        /*0058*/ 	.byte	0x04, 0x17
        /*005a*/ 	.short	(.L_5111 - .L_5110)
.L_5110:
        /*005c*/ 	.word	0x00000000
        /*0060*/ 	.short	0x0002
        /*0062*/ 	.short	0x0010
        /*0064*/ 	.byte	0x00, 0xf0, 0x11, 0x00


	//----- nvinfo : EIATTR_KPARAM_INFO
	.align		4
.L_5111:
        /*0068*/ 	.byte	0x04, 0x17
        /*006a*/ 	.short	(.L_5113 - .L_5112)
.L_5112:
        /*006c*/ 	.word	0x00000000
        /*0070*/ 	.short	0x0001
        /*0072*/ 	.short	0x0008
        /*0074*/ 	.byte	0x00, 0xf5, 0x21, 0x00


	//----- nvinfo : EIATTR_KPARAM_INFO
	.align		4
.L_5113:
        /*0078*/ 	.byte	0x04, 0x17
        /*007a*/ 	.short	(.L_5115 - .L_5114)
.L_5114:
        /*007c*/ 	.word	0x00000000
        /*0080*/ 	.short	0x0000
        /*0082*/ 	.short	0x0000
        /*0084*/ 	.byte	0x00, 0xf5, 0x21, 0x00


	//----- nvinfo : EIATTR_SPARSE_MMA_MASK
	.align		4
.L_5115:
        /*0088*/ 	.byte	0x03, 0x50
        /*008a*/ 	.short	0x0000


	//----- nvinfo : EIATTR_MAXREG_COUNT
	.align		4
        /*008c*/ 	.byte	0x03, 0x1b
        /*008e*/ 	.short	0x00ff


	//----- nvinfo : EIATTR_MERCURY_ISA_VERSION
	.align		4
        /*0090*/ 	.byte	0x03, 0x5f
        /*0092*/ 	.short	0x0101


	//----- nvinfo : EIATTR_COOP_GROUP_MASK_REGIDS
	.align		4
        /*0094*/ 	.byte	0x04, 0x29
        /*0096*/ 	.short	(.L_5117 - .L_5116)


	//   ....[0]....
.L_5116:
        /*0098*/ 	.word	0xffffffff


	//   ....[1]....
        /*009c*/ 	.word	0xffffffff


	//   ....[2]....
        /*00a0*/ 	.word	0xffffffff


	//   ....[3]....
        /*00a4*/ 	.word	0xffffffff


	//   ....[4]....
        /*00a8*/ 	.word	0xffffffff


	//   ....[5]....
        /*00ac*/ 	.word	0xffffffff


	//   ....[6]....
        /*00b0*/ 	.word	0xffffffff


	//   ....[7]....
        /*00b4*/ 	.word	0xffffffff


	//   ....[8]....
        /*00b8*/ 	.word	0xffffffff


	//   ....[9]....
        /*00bc*/ 	.word	0xffffffff


	//   ....[10]....
        /*00c0*/ 	.word	0xffffffff


	//   ....[11]....
        /*00c4*/ 	.word	0xffffffff


	//----- nvinfo : EIATTR_COOP_GROUP_INSTR_OFFSETS
	.align		4
.L_5117:
        /*00c8*/ 	.byte	0x04, 0x28
        /*00ca*/ 	.short	(.L_5119 - .L_5118)


	//   ....[0]....
.L_5118:
        /*00cc*/ 	.word	0x000005b0


	//   ....[1]....
        /*00d0*/ 	.word	0x000005d0


	//   ....[2]....
        /*00d4*/ 	.word	0x00000620


	//   ....[3]....
        /*00d8*/ 	.word	0x00000630


	//   ....[4]....
        /*00dc*/ 	.word	0x00000680


	//   ....[5]....
        /*00e0*/ 	.word	0x00000690


	//   ....[6]....
        /*00e4*/ 	.word	0x000009a0


	//   ....[7]....
        /*00e8*/ 	.word	0x000009c0


	//   ....[8]....
        /*00ec*/ 	.word	0x000009f0


	//   ....[9]....
        /*00f0*/ 	.word	0x00000a00


	//   ....[10]....
        /*00f4*/ 	.word	0x00000a30


	//   ....[11]....
        /*00f8*/ 	.word	0x00000a40


	//----- nvinfo : EIATTR_VRC_CTA_INIT_COUNT
	.align		4
.L_5119:
        /*00fc*/ 	.byte	0x02, 0x4a
	.zero		1
	.zero		1


	//----- nvinfo : EIATTR_EXIT_INSTR_OFFSETS
	.align		4
        /*0100*/ 	.byte	0x04, 0x1c
        /*0102*/ 	.short	(.L_5121 - .L_5120)


	//   ....[0]....
.L_5120:
        /*0104*/ 	.word	0x00000a50


	//   ....[1]....
        /*0108*/ 	.word	0x00000b70


	//   ....[2]....
        /*010c*/ 	.word	0x00000c40


	//----- nvinfo : EIATTR_CRS_STACK_SIZE
	.align		4
.L_5121:
        /*0110*/ 	.byte	0x04, 0x1e
        /*0112*/ 	.short	(.L_5123 - .L_5122)
.L_5122:
        /*0114*/ 	.word	0x00000000


	//----- nvinfo : EIATTR_CBANK_PARAM_SIZE
	.align		4
.L_5123:
        /*0118*/ 	.byte	0x03, 0x19
        /*011a*/ 	.short	0x002d


	//----- nvinfo : EIATTR_PARAM_CBANK
	.align		4
        /*011c*/ 	.byte	0x04, 0x0a
        /*011e*/ 	.short	(.L_5125 - .L_5124)
	.align		4
.L_5124:
        /*0120*/ 	.word	index@(.nv.constant0._ZN43_GLOBAL__N__9ae7fba5_10_SoftMax_cu_9f978f6320softmax_warp_forwardIN3c104HalfES2_fLi3ELb0ELb1EEEvPT0_PKT_iiiPKbib)
        /*0124*/ 	.short	0x0380
        /*0126*/ 	.short	0x002d


	//----- nvinfo : EIATTR_SW_WAR
	.align		4
.L_5125:
        /*0128*/ 	.byte	0x04, 0x36
        /*012a*/ 	.short	(.L_5127 - .L_5126)
.L_5126:
        /*012c*/ 	.word	0x00000008
.L_5127:


//--------------------- .nv.info._ZN43_GLOBAL__N__9ae7fba5_10_SoftMax_cu_9f978f6320softmax_warp_forwardIN3c104HalfES2_fLi2ELb0ELb1EEEvPT0_PKT_iiiPKbib --------------------------
	.section	.nv.info._ZN43_GLOBAL__N__9ae7fba5_10_SoftMax_cu_9f978f6320softmax_warp_forwardIN3c104HalfES2_fLi2ELb0ELb1EEEvPT0_PKT_iiiPKbib,"",@"SHT_CUDA_INFO"
	.sectionflags	@""
	.align	4


	//----- nvinfo : EIATTR_CUDA_API_VERSION
	.align		4
        /*0000*/ 	.byte	0x04, 0x37
        /*0002*/ 	.short	(.L_5129 - .L_5128)
.L_5128:
        /*0004*/ 	.word	0x00000082


	//----- nvinfo : EIATTR_KPARAM_INFO
	.align		4
.L_5129:
        /*0008*/ 	.byte	0x04, 0x17
        /*000a*/ 	.short	(.L_5131 - .L_5130)
.L_5130:
        /*000c*/ 	.word	0x00000000
        /*0010*/ 	.short	0x0007
        /*0012*/ 	.short	0x002c
        /*0014*/ 	.byte	0x00, 0xf0, 0x05, 0x00


	//----- nvinfo : EIATTR_KPARAM_INFO
	.align		4
.L_5131:
        /*0018*/ 	.byte	0x04, 0x17
        /*001a*/ 	.short	(.L_5133 - .L_5132)
.L_5132:
        /*001c*/ 	.word	0x00000000
        /*0020*/ 	.short	0x0006
        /*0022*/ 	.short	0x0028
        /*0024*/ 	.byte	0x00, 0xf0, 0x11, 0x00


	//----- nvinfo : EIATTR_KPARAM_INFO
	.align		4
.L_5133:
        /*0028*/ 	.byte	0x04, 0x17
        /*002a*/ 	.short	(.L_5135 - .L_5134)
.L_5134:
        /*002c*/ 	.word	0x00000000
        /*0030*/ 	.short	0x0005
        /*0032*/ 	.short	0x0020
        /*0034*/ 	.byte	0x00, 0xf5, 0x21, 0x00


	//----- nvinfo : EIATTR_KPARAM_INFO
	.align		4
.L_5135:
        /*0038*/ 	.byte	0x04, 0x17
        /*003a*/ 	.short	(.L_5137 - .L_5136)
.L_5136:
        /*003c*/ 	.word	0x00000000
        /*0040*/ 	.short	0x0004
        /*0042*/ 	.short	0x0018
        /*0044*/ 	.byte	0x00, 0xf0, 0x11, 0x00


	//----- nvinfo : EIATTR_KPARAM_INFO
	.align		4
.L_5137:
        /*0048*/ 	.byte	0x04, 0x17
        /*004a*/ 	.short	(.L_5139 - .L_5138)
.L_5138:
        /*004c*/ 	.word	0x00000000
        /*0050*/ 	.short	0x0003
        /*0052*/ 	.short	0x0014
        /*0054*/ 	.byte	0x00, 0xf0, 0x11, 0x00


	//----- nvinfo : EIATTR_KPARAM_INFO
	.align		4
.L_5139:
        /*0058*/ 	.byte	0x04, 0x17
        /*005a*/ 	.short	(.L_5141 - .L_5140)
.L_5140:
        /*005c*/ 	.word	0x00000000
        /*0060*/ 	.short	0x0002
        /*0062*/ 	.short	0x0010
        /*0064*/ 	.byte	0x00, 0xf0, 0x11, 0x00


	//----- nvinfo : EIATTR_KPARAM_INFO
	.align		4
.L_5141:
        /*0068*/ 	.byte	0x04, 0x17
        /*006a*/ 	.short	(.L_5143 - .L_5142)
.L_5142:
        /*006c*/ 	.word	0x00000000
        /*0070*/ 	.short	0x0001
        /*0072*/ 	.short	0x0008
        /*0074*/ 	.byte	0x00, 0xf5, 0x21, 0x00


	//----- nvinfo : EIATTR_KPARAM_INFO
	.align		4
.L_5143:
        /*0078*/ 	.byte	0x04, 0x17
        /*007a*/ 	.short	(.L_5145 - .L_5144)
.L_5144:
        /*007c*/ 	.word	0x00000000
        /*0080*/ 	.short	0x0000
        /*0082*/ 	.short	0x0000
        /*0084*/ 	.byte	0x00, 0xf5, 0x21, 0x00


	//----- nvinfo : EIATTR_SPARSE_MMA_MASK
	.align		4
.L_5145:
        /*0088*/ 	.byte	0x03, 0x50
        /*008a*/ 	.short	0x0000


	//----- nvinfo : EIATTR_MAXREG_COUNT
	.align		4
        /*008c*/ 	.byte	0x03, 0x1b
        /*008e*/ 	.short	0x00ff


	//----- nvinfo : EIATTR_MERCURY_ISA_VERSION
	.align		4
        /*0090*/ 	.byte	0x03, 0x5f
        /*0092*/ 	.short	0x0101


	//----- nvinfo : EIATTR_COOP_GROUP_MASK_REGIDS
	.align		4
        /*0094*/ 	.byte	0x04, 0x29
        /*0096*/ 	.short	(.L_5147 - .L_5146)


	//   ....[0]....
.L_5146:
        /*0098*/ 	.word	0xffffffff


	//   ....[1]....
        /*009c*/ 	.word	0xffffffff


	//   ....[2]....
        /*00a0*/ 	.word	0xffffffff


	//   ....[3]....
        /*00a4*/ 	.word	0xffffffff


	//   ....[4]....
        /*00a8*/ 	.word	0xffffffff


	//   ....[5]....
        /*00ac*/ 	.word	0xffffffff


	//   ....[6]....
        /*00b0*/ 	.word	0xffffffff


	//   ....[7]....
        /*00b4*/ 	.word	0xffffffff


	//----- nvinfo : EIATTR_COOP_GROUP_INSTR_OFFSETS
	.align		4
.L_5147:
        /*00b8*/ 	.byte	0x04, 0x28
        /*00ba*/ 	.short	(.L_5149 - .L_5148)


	//   ....[0]....
.L_5148:
        /*00bc*/ 	.word	0x000005b0


	//   ....[1]....
        /*00c0*/ 	.word	0x000005d0


	//   ....[2]....
        /*00c4*/ 	.word	0x00000620


	//   ....[3]....
        /*00c8*/ 	.word	0x00000630


	//   ....[4]....
        /*00cc*/ 	.word	0x00000940


	//   ....[5]....
        /*00d0*/ 	.word	0x00000960


	//   ....[6]....
        /*00d4*/ 	.word	0x00000990


	//   ....[7]....
        /*00d8*/ 	.word	0x000009a0


	//----- nvinfo : EIATTR_VRC_CTA_INIT_COUNT
	.align		4
.L_5149:
        /*00dc*/ 	.byte	0x02, 0x4a
	.zero		1
	.zero		1


	//----- nvinfo : EIATTR_EXIT_INSTR_OFFSETS
	.align		4
        /*00e0*/ 	.byte	0x04, 0x1c
        /*00e2*/ 	.short	(.L_5151 - .L_5150)


	//   ....[0]....
.L_5150:
        /*00e4*/ 	.word	0x000009b0


	//   ....[1]....
        /*00e8*/ 	.word	0x00000ac0


	//   ....[2]....
        /*00ec*/ 	.word	0x00000b90


	//----- nvinfo : EIATTR_CRS_STACK_SIZE
	.align		4
.L_5151:
        /*00f0*/ 	.byte	0x04, 0x1e
        /*00f2*/ 	.short	(.L_5153 - .L_5152)
.L_5152:
        /*00f4*/ 	.word	0x00000000


	//----- nvinfo : EIATTR_CBANK_PARAM_SIZE
	.align		4
.L_5153:
        /*00f8*/ 	.byte	0x03, 0x19
        /*00fa*/ 	.short	0x002d


	//----- nvinfo : EIATTR_PARAM_CBANK
	.align		4
        /*00fc*/ 	.byte	0x04, 0x0a
        /*00fe*/ 	.short	(.L_5155 - .L_5154)
	.align		4
.L_5154:
        /*0100*/ 	.word	index@(.nv.constant0._ZN43_GLOBAL__N__9ae7fba5_10_SoftMax_cu_9f978f6320softmax_warp_forwardIN3c104HalfES2_fLi2ELb0ELb1EEEvPT0_PKT_iiiPKbib)
        /*0104*/ 	.short	0x0380
        /*0106*/ 	.short	0x002d


	//----- nvinfo : EIATTR_SW_WAR
	.align		4
.L_5155:
        /*0108*/ 	.byte	0x04, 0x36
        /*010a*/ 	.short	(.L_5157 - .L_5156)
.L_5156:
        /*010c*/ 	.word	0x00000008
.L_5157:


//--------------------- .nv.info._ZN43_GLOBAL__N__9ae7fba5_10_SoftMax_cu_9f978f6320softmax_warp_forwardIN3c104HalfES2_fLi1ELb0ELb1EEEvPT0_PKT_iiiPKbib --------------------------
	.section	.nv.info._ZN43_GLOBAL__N__9ae7fba5_10_SoftMax_cu_9f978f6320softmax_warp_forwardIN3c104HalfES2_fLi1ELb0ELb1EEEvPT0_PKT_iiiPKbib,"",@"SHT_CUDA_INFO"
	.sectionflags	@""
	.align	4


	//----- nvinfo : EIATTR_CUDA_API_VERSION
	.align		4
        /*0000*/ 	.byte	0x04, 0x37
        /*0002*/ 	.short	(.L_5159 - .L_5158)
.L_5158:
        /*0004*/ 	.word	0x00000082


	//----- nvinfo : EIATTR_KPARAM_INFO
	.align		4
.L_5159:
        /*0008*/ 	.byte	0x04, 0x17
        /*000a*/ 	.short	(.L_5161 - .L_5160)
.L_5160:
        /*000c*/ 	.word	0x00000000
        /*0010*/ 	.short	0x0007
        /*0012*/ 	.short	0x002c
        /*0014*/ 	.byte	0x00, 0xf0, 0x05, 0x00


	//----- nvinfo : EIATTR_KPARAM_INFO
	.align		4
.L_5161:
        /*0018*/ 	.byte	0x04, 0x17
        /*001a*/ 	.short	(.L_5163 - .L_5162)
.L_5162:
        /*001c*/ 	.word	0x00000000
        /*0020*/ 	.short	0x0006
        /*0022*/ 	.short	0x0028
        /*0024*/ 	.byte	0x00, 0xf0, 0x11, 0x00


	//----- nvinfo : EIATTR_KPARAM_INFO
	.align		4
.L_5163:
        /*0028*/ 	.byte	0x04, 0x17
        /*002a*/ 	.short	(.L_5165 - .L_5164)
.L_5164:
        /*002c*/ 	.word	0x00000000
        /*0030*/ 	.short	0x0005
        /*0032*/ 	.short	0x0020
        /*0034*/ 	.byte	0x00, 0xf5, 0x21, 0x00


	//----- nvinfo : EIATTR_KPARAM_INFO
	.align		4
.L_5165:
        /*0038*/ 	.byte	0x04, 0x17
        /*003a*/ 	.short	(.L_5167 - .L_5166)
.L_5166:
        /*003c*/ 	.word	0x00000000
        /*0040*/ 	.short	0x0004
        /*0042*/ 	.short	0x0018
        /*0044*/ 	.byte	0x00, 0xf0, 0x11, 0x00


	//----- nvinfo : EIATTR_KPARAM_INFO
	.align		4
.L_5167:
        /*0048*/ 	.byte	0x04, 0x17
        /*004a*/ 	.short	(.L_5169 - .L_5168)
.L_5168:
        /*004c*/ 	.word	0x00000000
        /*0050*/ 	.short	0x0003
        /*0052*/ 	.short	0x0014
        /*0054*/ 	.byte	0x00, 0xf0, 0x11, 0x00


	//----- nvinfo : EIATTR_KPARAM_INFO
	.align		4
.L_5169:
        /*0058*/ 	.byte	0x04, 0x17
        /*005a*/ 	.short	(.L_5171 - .L_5170)
.L_5170:
        /*005c*/ 	.word	0x00000000
        /*0060*/ 	.short	0x0002
        /*0062*/ 	.short	0x0010
        /*0064*/ 	.byte	0x00, 0xf0, 0x11, 0x00


	//----- nvinfo : EIATTR_KPARAM_INFO
	.align		4
.L_5171:
        /*0068*/ 	.byte	0x04, 0x17
        /*006a*/ 	.short	(.L_5173 - .L_5172)
.L_5172:
        /*006c*/ 	.word	0x00000000
        /*0070*/ 	.short	0x0001
        /*0072*/ 	.short	0x0008
        /*0074*/ 	.byte	0x00, 0xf5, 0x21, 0x00


	//----- nvinfo : EIATTR_KPARAM_INFO
	.align		4
.L_5173:
        /*0078*/ 	.byte	0x04, 0x17
        /*007a*/ 	.short	(.L_5175 - .L_5174)
.L_5174:
        /*007c*/ 	.word	0x00000000
        /*0080*/ 	.short	0x0000
        /*0082*/ 	.short	0x0000
        /*0084*/ 	.byte	0x00, 0xf5, 0x21, 0x00


	//----- nvinfo : EIATTR_SPARSE_MMA_MASK
	.align		4
.L_5175:
        /*0088*/ 	.byte	0x03, 0x50
        /*008a*/ 	.short	0x0000


	//----- nvinfo : EIATTR_MAXREG_COUNT
	.align		4
        /*008c*/ 	.byte	0x03, 0x1b
        /*008e*/ 	.short	0x00ff


	//----- nvinfo : EIATTR_MERCURY_ISA_VERSION
	.align		4
        /*0090*/ 	.byte	0x03, 0x5f
        /*0092*/ 	.short	0x0101


	//----- nvinfo : EIATTR_COOP_GROUP_MASK_REGIDS
	.align		4
        /*0094*/ 	.byte	0x04, 0x29
        /*0096*/ 	.short	(.L_5177 - .L_5176)


	//   ....[0]....
.L_5176:
        /*0098*/ 	.word	0xffffffff


	//   ....[1]....
        /*009c*/ 	.word	0xffffffff


	//   ....[2]....
        /*00a0*/ 	.word	0xffffffff


	//   ....[3]....
        /*00a4*/ 	.word	0xffffffff


	//----- nvinfo : EIATTR_COOP_GROUP_INSTR_OFFSETS
	.align		4
.L_5177:
        /*00a8*/ 	.byte	0x04, 0x28
        /*00aa*/ 	.short	(.L_5179 - .L_5178)


	//   ....[0]....
.L_5178:
        /*00ac*/ 	.word	0x000005b0


	//   ....[1]....
        /*00b0*/ 	.word	0x000005d0


	//   ....[2]....
        /*00b4*/ 	.word	0x000008f0


	//   ....[3]....
        /*00b8*/ 	.word	0x00000900


	//----- nvinfo : EIATTR_VRC_CTA_INIT_COUNT
	.align		4
.L_5179:
        /*00bc*/ 	.byte	0x02, 0x4a
	.zero		1
	.zero		1


	//----- nvinfo : EIATTR_EXIT_INSTR_OFFSETS
	.align		4
        /*00c0*/ 	.byte	0x04, 0x1c
        /*00c2*/ 	.short	(.L_5181 - .L_5180)


	//   ....[0]....
.L_5180:
        /*00c4*/ 	.word	0x00000910


	//   ....[1]....
        /*00c8*/ 	.word	0x00000a20


	//   ....[2]....
        /*00cc*/ 	.word	0x00000af0


	//----- nvinfo : EIATTR_CRS_STACK_SIZE
	.align		4
.L_5181:
        /*00d0*/ 	.byte	0x04, 0x1e
        /*00d2*/ 	.short	(.L_5183 - .L_5182)
.L_5182:
        /*00d4*/ 	.word	0x00000000


	//----- nvinfo : EIATTR_CBANK_PARAM_SIZE
	.align		4
.L_5183:
        /*00d8*/ 	.byte	0x03, 0x19
        /*00da*/ 	.short	0x002d


	//----- nvinfo : EIATTR_PARAM_CBANK
	.align		4
        /*00dc*/ 	.byte	0x04, 0x0a
        /*00de*/ 	.short	(.L_5185 - .L_5184)
	.align		4
.L_5184:
        /*00e0*/ 	.word	index@(.nv.constant0._ZN43_GLOBAL__N__9ae7fba5_10_SoftMax_cu_9f978f6320softmax_warp_forwardIN3c104HalfES2_fLi1ELb0ELb1EEEvPT0_PKT_iiiPKbib)
        /*00e4*/ 	.short	0x0380
        /*00e6*/ 	.short	0x002d


	//----- nvinfo : EIATTR_SW_WAR
	.align		4
.L_5185:
        /*00e8*/ 	.byte	0x04, 0x36
        /*00ea*/ 	.short	(.L_5187 - .L_5186)
.L_5186:
        /*00ec*/ 	.word	0x00000008
.L_5187:


//--------------------- .nv.info._ZN43_GLOBAL__N__9ae7fba5_10_SoftMax_cu_9f978f6320softmax_warp_forwardIN3c104HalfES2_fLi0ELb0ELb1EEEvPT0_PKT_iiiPKbib --------------------------
	.section	.nv.info._ZN43_GLOBAL__N__9ae7fba5_10_SoftMax_cu_9f978f6320softmax_warp_forwardIN3c104HalfES2_fLi0ELb0ELb1EEEvPT0_PKT_iiiPKbib,"",@"SHT_CUDA_INFO"
	.sectionflags	@""
	.align	4


	//----- nvinfo : EIATTR_CUDA_API_VERSION
	.align		4
        /*0000*/ 	.byte	0x04, 0x37
        /*0002*/ 	.short	(.L_5189 - .L_5188)
.L_5188:
        /*0004*/ 	.word	0x00000082


	//----- nvinfo : EIATTR_KPARAM_INFO
	.align		4
.L_5189:
        /*0008*/ 	.byte	0x04, 0x17
        /*000a*/ 	.short	(.L_5191 - .L_5190)
.L_5190:
        /*000c*/ 	.word	0x00000000
        /*0010*/ 	.short	0x0007
        /*0012*/ 	.short	0x002c
        /*0014*/ 	.byte	0x00, 0xf0, 0x05, 0x00


	//----- nvinfo : EIATTR_KPARAM_INFO
	.align		4
.L_5191:
        /*0018*/ 	.byte	0x04, 0x17
        /*001a*/ 	.short	(.L_5193 - .L_5192)
.L_5192:
        /*001c*/ 	.word	0x00000000
        /*0020*/ 	.short	0x0006
        /*0022*/ 	.short	0x0028
        /*0024*/ 	.byte	0x00, 0xf0, 0x11, 0x00


	//----- nvinfo : EIATTR_KPARAM_INFO
	.align		4
.L_5193:
        /*0028*/ 	.byte	0x04, 0x17
        /*002a*/ 	.short	(.L_5195 - .L_5194)
.L_5194:
        /*002c*/ 	.word	0x00000000
        /*0030*/ 	.short	0x0005
        /*0032*/ 	.short	0x0020
        /*0034*/ 	.byte	0x00, 0xf5, 0x21, 0x00


	//----- nvinfo : EIATTR_KPARAM_INFO
	.align		4
.L_5195:
        /*0038*/ 	.byte	0x04, 0x17
        /*003a*/ 	.short	(.L_5197 - .L_5196)
.L_5196:
        /*003c*/ 	.word	0x00000000
        /*0040*/ 	.short	0x0004
        /*0042*/ 	.short	0x0018
        /*0044*/ 	.byte	0x00, 0xf0, 0x11, 0x00


	//----- nvinfo : EIATTR_KPARAM_INFO
	.align		4
.L_5197:
        /*0048*/ 	.byte	0x04, 0x17
        /*004a*/ 	.short	(.L_5199 - .L_5198)
.L_5198:
        /*004c*/ 	.word	0x00000000
        /*0050*/ 	.short	0x0003
        /*0052*/ 	.short	0x0014
        /*0054*/ 	.byte	0x00, 0xf0, 0x11, 0x00


	//----- nvinfo : EIATTR_KPARAM_INFO
	.align		4
.L_5199:
        /*0058*/ 	.byte	0x04, 0x17
        /*005a*/ 	.short	(.L_5201 - .L_5200)
.L_5200:
        /*005c*/ 	.word	0x00000000
        /*0060*/ 	.short	0x0002
        /*0062*/ 	.short	0x0010
        /*0064*/ 	.byte	0x00, 0xf0, 0x11, 0x00


	//----- nvinfo : EIATTR_KPARAM_INFO
	.align		4
.L_5201:
        /*0068*/ 	.byte	0x04, 0x17
        /*006a*/ 	.short	(.L_5203 - .L_5202)
.L_5202:
        /*006c*/ 	.word	0x00000000
        /*0070*/ 	.short	0x0001
        /*0072*/ 	.short	0x0008
        /*0074*/ 	.byte	0x00, 0xf5, 0x21, 0x00


	//----- nvinfo : EIATTR_KPARAM_INFO
	.align		4
.L_5203:
        /*0078*/ 	.byte	0x04, 0x17
        /*007a*/ 	.short	(.L_5205 - .L_5204)
.L_5204:
        /*007c*/ 	.word	0x00000000
        /*0080*/ 	.short	0x0000
        /*0082*/ 	.short	0x0000
        /*0084*/ 	.byte	0x00, 0xf5, 0x21, 0x00


	//----- nvinfo : EIATTR_SPARSE_MMA_MASK
	.align		4
.L_5205:
        /*0088*/ 	.byte	0x03, 0x50
        /*008a*/ 	.short	0x0000


	//----- nvinfo : EIATTR_MAXREG_COUNT
	.align		4
        /*008c*/ 	.byte	0x03, 0x1b
        /*008e*/ 	.short	0x00ff


	//----- nvinfo : EIATTR_MERCURY_ISA_VERSION
	.align		4
        /*0090*/ 	.byte	0x03, 0x5f
        /*0092*/ 	.short	0x0101


	//----- nvinfo : EIATTR_VRC_CTA_INIT_COUNT
	.align		4
        /*0094*/ 	.byte	0x02, 0x4a
	.zero		1
	.zero		1


	//----- nvinfo : EIATTR_EXIT_INSTR_OFFSETS
	.align		4
        /*0098*/ 	.byte	0x04, 0x1c
        /*009a*/ 	.short	(.L_5207 - .L_5206)


	//   ....[0]....
.L_5206:
        /*009c*/ 	.word	0x00000870


	//   ....[1]....
        /*00a0*/ 	.word	0x00000960


	//   ....[2]....
        /*00a4*/ 	.word	0x00000a30


	//----- nvinfo : EIATTR_CRS_STACK_SIZE
	.align		4
.L_5207:
        /*00a8*/ 	.byte	0x04, 0x1e
        /*00aa*/ 	.short	(.L_5209 - .L_5208)
.L_5208:
        /*00ac*/ 	.word	0x00000000


	//----- nvinfo : EIATTR_CBANK_PARAM_SIZE
	.align		4
.L_5209:
        /*00b0*/ 	.byte	0x03, 0x19
        /*00b2*/ 	.short	0x002d


	//----- nvinfo : EIATTR_PARAM_CBANK
	.align		4
        /*00b4*/ 	.byte	0x04, 0x0a
        /*00b6*/ 	.short	(.L_5211 - .L_5210)
	.align		4
.L_5210:
        /*00b8*/ 	.word	index@(.nv.constant0._ZN43_GLOBAL__N__9ae7fba5_10_SoftMax_cu_9f978f6320softmax_warp_forwardIN3c104HalfES2_fLi0ELb0ELb1EEEvPT0_PKT_iiiPKbib)
        /*00bc*/ 	.short	0x0380
        /*00be*/ 	.short	0x002d


	//----- nvinfo : EIATTR_SW_WAR
	.align		4
.L_5211:
        /*00c0*/ 	.byte	0x04, 0x36
        /*00c2*/ 	.short	(.L_5213 - .L_5212)
.L_5212:
        /*00c4*/ 	.word	0x00000008
.L_5213:


//--------------------- .nv.info._ZN43_GLOBAL__N__9ae7fba5_10_SoftMax_cu_9f978f6320softmax_warp_forwardIfffLi11ELb0ELb1EEEvPT0_PKT_iiiPKbib --------------------------
	.section	.nv.info._ZN43_GLOBAL__N__9ae7fba5_10_SoftMax_cu_9f978f6320softmax_warp_forwardIfffLi11ELb0ELb1EEEvPT0_PKT_iiiPKbib,"",@"SHT_CUDA_INFO"
	.sectionflags	@""
	.align	4


	//----- nvinfo : EIATTR_CUDA_API_VERSION
	.align		4
        /*0000*/ 	.byte	0x04, 0x37
        /*0002*/ 	.short	(.L_5215 - .L_5214)
.L_5214:
        /*0004*/ 	.word	0x00000082


	//----- nvinfo : EIATTR_KPARAM_INFO
	.align		4
.L_5215:
        /*0008*/ 	.byte	0x04, 0x17
        /*000a*/ 	.short	(.L_5217 - .L_5216)
.L_5216:
        /*000c*/ 	.word	0x00000000
        /*0010*/ 	.short	0x0007
        /*0012*/ 	.short	0x002c
        /*0014*/ 	.byte	0x00, 0xf0, 0x05, 0x00


	//----- nvinfo : EIATTR_KPARAM_INFO
	.align		4
.L_5217:
        /*0018*/ 	.byte	0x04, 0x17
        /*001a*/ 	.short	(.L_5219 - .L_5218)
.L_5218:
        /*001c*/ 	.word	0x00000000
        /*0020*/ 	.short	0x0006
        /*0022*/ 	.short	0x0028
        /*0024*/ 	.byte	0x00, 0xf0, 0x11, 0x00


	//----- nvinfo : EIATTR_KPARAM_INFO
	.align		4
.L_5219:
        /*0028*/ 	.byte	0x04, 0x17
        /*002a*/ 	.short	(.L_5221 - .L_5220)
.L_5220:
        /*002c*/ 	.word	0x00000000
        /*0030*/ 	.short	0x0005
        /*0032*/ 	.short	0x0020
        /*0034*/ 	.byte	0x00, 0xf5, 0x21, 0x00


	//----- nvinfo : EIATTR_KPARAM_INFO
	.align		4
.L_5221:
        /*0038*/ 	.byte	0x04, 0x17
        /*003a*/ 	.short	(.L_5223 - .L_5222)
.L_5222:
        /*003c*/ 	.word	0x00000000
        /*0040*/ 	.short	0x0004
        /*0042*/ 	.short	0x0018
        /*0044*/ 	.byte	0x00, 0xf0, 0x11, 0x00


	//----- nvinfo : EIATTR_KPARAM_INFO
	.align		4
.L_5223:
        /*0048*/ 	.byte	0x04, 0x17
        /*004a*/ 	.short	(.L_5225 - .L_5224)
.L_5224:
        /*004c*/ 	.word	0x00000000
        /*0050*/ 	.short	0x0003
        /*0052*/ 	.short	0x0014
        /*0054*/ 	.byte	0x00, 0xf0, 0x11, 0x00


	//----- nvinfo : EIATTR_KPARAM_INFO
	.align		4
.L_5225:
        /*0058*/ 	.byte	0x04, 0x17
        /*005a*/ 	.short	(.L_5227 - .L_5226)
.L_5226:
        /*005c*/ 	.word	0x00000000
        /*0060*/ 	.short	0x0002
        /*0062*/ 	.short	0x0010
        /*0064*/ 	.byte	0x00, 0xf0, 0x11, 0x00


	//----- nvinfo : EIATTR_KPARAM_INFO
	.align		4
.L_5227:
        /*0068*/ 	.byte	0x04, 0x17
        /*006a*/ 	.short	(.L_5229 - .L_5228)
.L_5228:
        /*006c*/ 	.word	0x00000000
        /*0070*/ 	.short	0x0001
        /*0072*/ 	.short	0x0008
        /*0074*/ 	.byte	0x00, 0xf5, 0x21, 0x00


	//----- nvinfo : EIATTR_KPARAM_INFO
	.align		4
.L_5229:
        /*0078*/ 	.byte	0x04, 0x17
        /*007a*/ 	.short	(.L_5231 - .L_5230)
.L_5230:
        /*007c*/ 	.word	0x00000000
        /*0080*/ 	.short	0x0000
        /*0082*/ 	.short	0x0000
        /*0084*/ 	.byte	0x00, 0xf5, 0x21, 0x00


	//----- nvinfo : EIATTR_SPARSE_MMA_MASK
	.align		4
.L_5231:
        /*0088*/ 	.byte	0x03, 0x50
        /*008a*/ 	.short	0x0000


	//----- nvinfo : EIATTR_MAXREG_COUNT
	.align		4
        /*008c*/ 	.byte	0x03, 0x1b
        /*008e*/ 	.short	0x00ff


	//----- nvinfo : EIATTR_MERCURY_ISA_VERSION
	.align		4
        /*0090*/ 	.byte	0x03, 0x5f
        /*0092*/ 	.short	0x0101


	//----- nvinfo : EIATTR_COOP_GROUP_MASK_REGIDS
	.align		4
        /*0094*/ 	.byte	0x04, 0x29
        /*0096*/ 	.short	(.L_5233 - .L_5232)


	//   ....[0]....
.L_5232:
        /*0098*/ 	.word	0xffffffff


	//   ....[1]....
        /*009c*/ 	.word	0xffffffff


	//   ....[2]....
        /*00a0*/ 	.word	0xffffffff


	//   ....[3]....
        /*00a4*/ 	.word	0xffffffff


	//   ....[4]....
        /*00a8*/ 	.word	0xffffffff


	//   ....[5]....
        /*00ac*/ 	.word	0xffffffff


	//   ....[6]....
        /*00b0*/ 	.word	0xffffffff


	//   ....[7]....
        /*00b4*/ 	.word	0xffffffff


	//   ....[8]....
        /*00b8*/ 	.word	0xffffffff


	//   ....[9]....
        /*00bc*/ 	.word	0xffffffff


	//----- nvinfo : EIATTR_COOP_GROUP_INSTR_OFFSETS
	.align		4
.L_5233:
        /*00c0*/ 	.byte	0x04, 0x28
        /*00c2*/ 	.short	(.L_5235 - .L_5234)


	//   ....[0]....
.L_5234:
        /*00c4*/ 	.word	0x000059a0


	//   ....[1]....
        /*00c8*/ 	.word	0x000059e0


	//   ....[2]....
        /*00cc*/ 	.word	0x00005a20


	//   ....[3]....
        /*00d0*/ 	.word	0x00005a60


	//   ....[4]....
        /*00d4*/ 	.word	0x00005a90


	//   ....[5]....
        /*00d8*/ 	.word	0x000086d0


	//   ....[6]....
        /*00dc*/ 	.word	0x000086f0


	//   ....[7]....
        /*00e0*/ 	.word	0x00008710


	//   ....[8]....
        /*00e4*/ 	.word	0x00008730


	//   ....[9]....
        /*00e8*/ 	.word	0x00008750


	//----- nvinfo : EIATTR_VRC_CTA_INIT_COUNT
	.align		4
.L_5235:
        /*00ec*/ 	.byte	0x02, 0x4a
	.zero		1
	.zero		1


	//----- nvinfo : EIATTR_EXIT_INSTR_OFFSETS
	.align		4
        /*00f0*/ 	.byte	0x04, 0x1c
        /*00f2*/ 	.short	(.L_5237 - .L_5236)


	//   ....[0]....
.L_5236:
        /*00f4*/ 	.word	0x00008770


	//   ....[1]....
        /*00f8*/ 	.word	0x00008780


	//   ....[2]....
        /*00fc*/ 	.word	0x00008820


	//   ....[3]....
        /*0100*/ 	.word	0x00008890


	//   ....[4]....
        /*0104*/ 	.word	0x00008900


	//   ....[5]....
        /*0108*/ 	.word	0x00008960


	//   ....[6]....
        /*010c*/ 	.word	0x000089c0


	//   ....[7]....
        /*0110*/ 	.word	0x00008a20


	//   ....[8]....
        /*0114*/ 	.word	0x00008a80


	//   ....[9]....
        /*0118*/ 	.word	0x00008ae0


	//   ....[10]....
        /*011c*/ 	.word	0x00008b40


	//   ....[11]....
        /*0120*/ 	.word	0x00008ba0


	//   ....[12]....
        /*0124*/ 	.word	0x00008c00


	//   ....[13]....
        /*0128*/ 	.word	0x00008c60


	//   ....[14]....
        /*012c*/ 	.word	0x00008cc0


	//   ....[15]....
        /*0130*/ 	.word	0x00008d20


	//   ....[16]....
        /*0134*/ 	.word	0x00008d80


	//   ....[17]....
        /*0138*/ 	.word	0x00008de0


	//   ....[18]....
        /*013c*/ 	.word	0x00008e40


	//   ....[19]....
        /*0140*/ 	.word	0x00008ea0


	//   ....[20]....
        /*0144*/ 	.word	0x00008f00


	//   ....[21]....
        /*0148*/ 	.word	0x00008f60


	//   ....[22]....
        /*014c*/ 	.word	0x00008fc0


	//   ....[23]....
        /*0150*/ 	.word	0x00009020


	//   ....[24]....
        /*0154*/ 	.word	0x00009080


	//   ....[25]....
        /*0158*/ 	.word	0x000090e0


	//   ....[26]....
        /*015c*/ 	.word	0x00009140


	//   ....[27]....
        /*0160*/ 	.word	0x000091a0


	//   ....[28]....
        /*0164*/ 	.word	0x00009200


	//   ....[29]....
        /*0168*/ 	.word	0x00009260


	//   ....[30]....
        /*016c*/ 	.word	0x000092c0


	//   ....[31]....
        /*0170*/ 	.word	0x00009320


	//   ....[32]....
        /*0174*/ 	.word	0x00009380


	//   ....[33]....
        /*0178*/ 	.word	0x000093e0


	//   ....[34]....
        /*017c*/ 	.word	0x00009440


	//   ....[35]....
        /*0180*/ 	.word	0x000094a0


	//   ....[36]....
        /*0184*/ 	.word	0x00009500


	//   ....[37]....
        /*0188*/ 	.word	0x00009560


	//   ....[38]....
        /*018c*/ 	.word	0x000095c0


	//   ....[39]....
        /*0190*/ 	.word	0x00009620


	//   ....[40]....
        /*0194*/ 	.word	0x00009680


	//   ....[41]....
        /*0198*/ 	.word	0x000096e0


	//   ....[42]....
        /*019c*/ 	.word	0x00009740


	//   ....[43]....
        /*01a0*/ 	.word	0x000097a0


	//   ....[44]....
        /*01a4*/ 	.word	0x00009800


	//   ....[45]....
        /*01a8*/ 	.word	0x00009860


	//   ....[46]....
        /*01ac*/ 	.word	0x000098c0


	//   ....[47]....
        /*01b0*/ 	.word	0x00009920


	//   ....[48]....
        /*01b4*/ 	.word	0x00009980


	//   ....[49]....
        /*01b8*/ 	.word	0x000099e0


	//   ....[50]....
        /*01bc*/ 	.word	0x00009a40


	//   ....[51]....
        /*01c0*/ 	.word	0x00009aa0


	//   ....[52]....
        /*01c4*/ 	.word	0x00009b00


	//   ....[53]....
        /*01c8*/ 	.word	0x00009b60


	//   ....[54]....
        /*01cc*/ 	.word	0x00009bc0


	//   ....[55]....
        /*01d0*/ 	.word	0x00009c20


	//   ....[56]....
        /*01d4*/ 	.word	0x00009c80


	//   ....[57]....
        /*01d8*/ 	.word	0x00009ce0


	//   ....[58]....
        /*01dc*/ 	.word	0x00009d40


	//   ....[59]....
        /*01e0*/ 	.word	0x00009da0


	//   ....[60]....
        /*01e4*/ 	.word	0x00009e00


	//   ....[61]....
        /*01e8*/ 	.word	0x00009e60


	//   ....[62]....
        /*01ec*/ 	.word	0x00009ec0


	//   ....[63]....
        /*01f0*/ 	.word	0x00009f20


	//   ....[64]....
        /*01f4*/ 	.word	0x00009f80


	//   ....[65]....
        /*01f8*/ 	.word	0x00009fd0


	//----- nvinfo : EIATTR_CRS_STACK_SIZE
	.align		4
.L_5237:
        /*01fc*/ 	.byte	0x04, 0x1e
        /*01fe*/ 	.short	(.L_5239 - .L_5238)
.L_5238:
        /*0200*/ 	.word	0x00000000


	//----- nvinfo : EIATTR_CBANK_PARAM_SIZE
	.align		4
.L_5239:
        /*0204*/ 	.byte	0x03, 0x19
        /*0206*/ 	.short	0x002d


	//----- nvinfo : EIATTR_PARAM_CBANK
	.align		4
        /*0208*/ 	.byte	0x04, 0x0a
        /*020a*/ 	.short	(.L_5241 - .L_5240)
	.align		4
.L_5240:
        /*020c*/ 	.word	index@(.nv.constant0._ZN43_GLOBAL__N__9ae7fba5_10_SoftMax_cu_9f978f6320softmax_warp_forwardIfffLi11ELb0ELb1EEEvPT0_PKT_iiiPKbib)
        /*0210*/ 	.short	0x0380
        /*0212*/ 	.short	0x002d


	//----- nvinfo : EIATTR_SW_WAR
	.align		4
.L_5241:
        /*0214*/ 	.byte	0x04, 0x36
        /*0216*/ 	.short	(.L_5243 - .L_5242)
.L_5242:
        /*0218*/ 	.word	0x00000008
.L_5243:


//--------------------- .nv.info._ZN43_GLOBAL__N__9ae7fba5_10_SoftMax_cu_9f978f6320softmax_warp_forwardIfffLi10ELb0ELb1EEEvPT0_PKT_iiiPKbib --------------------------
	.section	.nv.info._ZN43_GLOBAL__N__9ae7fba5_10_SoftMax_cu_9f978f6320softmax_warp_forwardIfffLi10ELb0ELb1EEEvPT0_PKT_iiiPKbib,"",@"SHT_CUDA_INFO"
	.sectionflags	@""
	.align	4


	//----- nvinfo : EIATTR_CUDA_API_VERSION
	.align		4
        /*0000*/ 	.byte	0x04, 0x37
        /*0002*/ 	.short	(.L_5245 - .L_5244)
.L_5244:
        /*0004*/ 	.word	0x00000082


	//----- nvinfo : EIATTR_KPARAM_INFO
	.align		4
.L_5245:
        /*0008*/ 	.byte	0x04, 0x17
        /*000a*/ 	.short	(.L_5247 - .L_5246)
.L_5246:
        /*000c*/ 	.word	0x00000000
        /*0010*/ 	.short	0x0007
        /*0012*/ 	.short	0x002c
        /*0014*/ 	.byte	0x00, 0xf0, 0x05, 0x00


	//----- nvinfo : EIATTR_KPARAM_INFO
	.align		4
.L_5247:
        /*0018*/ 	.byte	0x04, 0x17
        /*001a*/ 	.short	(.L_5249 - .L_5248)
.L_5248:
        /*001c*/ 	.word	0x00000000
        /*0020*/ 	.short	0x0006
        /*0022*/ 	.short	0x0028
        /*0024*/ 	.byte	0x00, 0xf0, 0x11, 0x00


	//----- nvinfo : EIATTR_KPARAM_INFO
	.align		4
.L_5249:
        /*0028*/ 	.byte	0x04, 0x17
        /*002a*/ 	.short	(.L_5251 - .L_5250)
.L_5250:
        /*002c*/ 	.word	0x00000000
        /*0030*/ 	.short	0x0005
        /*0032*/ 	.short	0x0020
        /*0034*/ 	.byte	0x00, 0xf5, 0x21, 0x00


	//----- nvinfo : EIATTR_KPARAM_INFO
	.align		4
.L_5251:
        /*0038*/ 	.byte	0x04, 0x17
        /*003a*/ 	.short	(.L_5253 - .L_5252)
.L_5252:
        /*003c*/ 	.word	0x00000000
        /*0040*/ 	.short	0x0004
        /*0042*/ 	.short	0x0018
        /*0044*/ 	.byte	0x00, 0xf0, 0x11, 0x00


	//----- nvinfo : EIATTR_KPARAM_INFO
	.align		4
.L_5253:
        /*0048*/ 	.byte	0x04, 0x17
        /*004a*/ 	.short	(.L_5255 - .L_5254)
.L_5254:
        /*004c*/ 	.word	0x00000000
        /*0050*/ 	.short	0x0003
        /*0052*/ 	.short	0x0014
        /*0054*/ 	.byte	0x00, 0xf0, 0x11, 0x00


	//----- nvinfo : EIATTR_KPARAM_INFO
	.align		4
.L_5255:
        /*0058*/ 	.byte	0x04, 0x17
        /*005a*/ 	.short	(.L_5257 - .L_5256)
.L_5256:
        /*005c*/ 	.word	0x00000000
        /*0060*/ 	.short	0x0002
        /*0062*/ 	.short	0x0010
        /*0064*/ 	.byte	0x00, 0xf0, 0x11, 0x00


	//----- nvinfo : EIATTR_KPARAM_INFO
	.align		4
.L_5257:
        /*0068*/ 	.byte	0x04, 0x17
        /*006a*/ 	.short	(.L_5259 - .L_5258)
.L_5258:
        /*006c*/ 	.word	0x00000000
        /*0070*/ 	.short	0x0001
        /*0072*/ 	.short	0x0008
        /*0074*/ 	.byte	0x00, 0xf5, 0x21, 0x00


	//----- nvinfo : EIATTR_KPARAM_INFO
	.align		4
.L_5259:
        /*0078*/ 	.byte	0x04, 0x17
        /*007a*/ 	.short	(.L_5261 - .L_5260)
.L_5260:
        /*007c*/ 	.word	0x00000000
        /*0080*/ 	.short	0x0000
        /*0082*/ 	.short	0x0000
        /*0084*/ 	.byte	0x00, 0xf5, 0x21, 0x00


	//----- nvinfo : EIATTR_SPARSE_MMA_MASK
	.align		4
.L_5261:
        /*0088*/ 	.byte	0x03, 0x50
        /*008a*/ 	.short	0x0000


	//----- nvinfo : EIATTR_MAXREG_COUNT
	.align		4
        /*008c*/ 	.byte	0x03, 0x1b
        /*008e*/ 	.short	0x00ff


	//----- nvinfo : EIATTR_MERCURY_ISA_VERSION
	.align		4
        /*0090*/ 	.byte	0x03, 0x5f
        /*0092*/ 	.short	0x0101


	//----- nvinfo : EIATTR_COOP_GROUP_MASK_REGIDS
	.align		4
        /*0094*/ 	.byte	0x04, 0x29
        /*0096*/ 	.short	(.L_5263 - .L_5262)


	//   ....[0]....
.L_5262:
        /*0098*/ 	.word	0xffffffff


	//   ....[1]....
        /*009c*/ 	.word	0xffffffff


	//   ....[2]....
        /*00a0*/ 	.word	0xffffffff


	//   ....[3]....
        /*00a4*/ 	.word	0xffffffff


	//   ....[4]....
        /*00a8*/ 	.word	0xffffffff


	//   ....[5]....
        /*00ac*/ 	.word	0xffffffff


	//   ....[6]....
        /*00b0*/ 	.word	0xffffffff


	//   ....[7]....
        /*00b4*/ 	.word	0xffffffff


	//   ....[8]....
        /*00b8*/ 	.word	0xffffffff


	//   ....[9]....
        /*00bc*/ 	.word	0xffffffff


	//----- nvinfo : EIATTR_COOP_GROUP_INSTR_OFFSETS
	.align		4
.L_5263:
        /*00c0*/ 	.byte	0x04, 0x28
        /*00c2*/ 	.short	(.L_5265 - .L_5264)


	//   ....[0]....
.L_5264:
        /*00c4*/ 	.word	0x00002d70


	//   ....[1]....
        /*00c8*/ 	.word	0x00002da0


	//   ....[2]....
        /*00cc*/ 	.word	0x00002dd0


	//   ....[3]....
        /*00d0*/ 	.word	0x00002e10


	//   ....[4]....
        /*00d4*/ 	.word	0x00002e50


	//   ....[5]....
        /*00d8*/ 	.word	0x000044f0


	//   ....[6]....
        /*00dc*/ 	.word	0x00004510


	//   ....[7]....
        /*00e0*/ 	.word	0x00004530


	//   ....[8]....
        /*00e4*/ 	.word	0x00004550


	//   ....[9]....
        /*00e8*/ 	.word	0x00004570


	//----- nvinfo : EIATTR_VRC_CTA_INIT_COUNT
	.align		4
.L_5265:
        /*00ec*/ 	.byte	0x02, 0x4a
	.zero		1
	.zero		1


	//----- nvinfo : EIATTR_EXIT_INSTR_OFFSETS
	.align		4
        /*00f0*/ 	.byte	0x04, 0x1c
        /*00f2*/ 	.short	(.L_5267 - .L_5266)


	//   ....[0]....
.L_5266:
        /*00f4*/ 	.word	0x00004590


	//   ....[1]....
        /*00f8*/ 	.word	0x000045b0


	//   ....[2]....
        /*00fc*/ 	.word	0x00004650


	//   ....[3]....
        /*0100*/ 	.word	0x000046c0


	//   ....[4]....
        /*0104*/ 	.word	0x00004730


	//   ....[5]....
        /*0108*/ 	.word	0x00004790


	//   ....[6]....
        /*010c*/ 	.word	0x000047f0


	//   ....[7]....
        /*0110*/ 	.word	0x00004850


	//   ....[8]....
        /*0114*/ 	.word	0x000048b0


	//   ....[9]....
        /*0118*/ 	.word	0x00004910


	//   ....[10]....
        /*011c*/ 	.word	0x00004970


	//   ....[11]....
        /*0120*/ 	.word	0x000049d0


	//   ....[12]....
        /*0124*/ 	.word	0x00004a30


	//   ....[13]....
        /*0128*/ 	.word	0x00004a90


	//   ....[14]....
        /*012c*/ 	.word	0x00004af0


	//   ....[15]....
        /*0130*/ 	.word	0x00004b50


	//   ....[16]....
        /*0134*/ 	.word	0x00004bb0


	//   ....[17]....
        /*0138*/ 	.word	0x00004c10


	//   ....[18]....
        /*013c*/ 	.word	0x00004c70


	//   ....[19]....
        /*0140*/ 	.word	0x00004cd0


	//   ....[20]....
        /*0144*/ 	.word	0x00004d30


	//   ....[21]....
        /*0148*/ 	.word	0x00004d90


	//   ....[22]....
        /*014c*/ 	.word	0x00004df0


	//   ....[23]....
        /*0150*/ 	.word	0x00004e50


	//   ....[24]....
        /*0154*/ 	.word	0x00004eb0


	//   ....[25]....
        /*0158*/ 	.word	0x00004f10


	//   ....[26]....
        /*015c*/ 	.word	0x00004f70


	//   ....[27]....
        /*0160*/ 	.word	0x00004fd0


	//   ....[28]....
        /*0164*/ 	.word	0x00005030


	//   ....[29]....
        /*0168*/ 	.word	0x00005090


	//   ....[30]....
        /*016c*/ 	.word	0x000050f0


	//   ....[31]....
        /*0170*/ 	.word	0x00005150


	//   ....[32]....
        /*0174*/ 	.word	0x000051b0


	//   ....[33]....
        /*0178*/ 	.word	0x00005200


	//----- nvinfo : EIATTR_CRS_STACK_SIZE
	.align		4
.L_5267:
        /*017c*/ 	.byte	0x04, 0x1e
        /*017e*/ 	.short	(.L_5269 - .L_5268)
.L_5268:
        /*0180*/ 	.word	0x00000000


	//----- nvinfo : EIATTR_CBANK_PARAM_SIZE
	.align		4
.L_5269:
        /*0184*/ 	.byte	0x03, 0x19
        /*0186*/ 	.short	0x002d


	//----- nvinfo : EIATTR_PARAM_CBANK
	.align		4
        /*0188*/ 	.byte	0x04, 0x0a
        /*018a*/ 	.short	(.L_5271 - .L_5270)
	.align		4
.L_5270:
        /*018c*/ 	.word	index@(.nv.constant0._ZN43_GLOBAL__N__9ae7fba5_10_SoftMax_cu_9f978f6320softmax_warp_forwardIfffLi10ELb0ELb1EEEvPT0_PKT_iiiPKbib)
        /*0190*/ 	.short	0x0380
        /*0192*/ 	.short	0x002d


	//----- nvinfo : EIATTR_SW_WAR
	.align		4
.L_5271:
        /*0194*/ 	.byte	0x04, 0x36
        /*0196*/ 	.short	(.L_5273 - .L_5272)
.L_5272:
        /*0198*/ 	.word	0x00000008
.L_5273:


//--------------------- .nv.info._ZN43_GLOBAL__N__9ae7fba5_10_SoftMax_cu_9f978f6320softmax_warp_forwardIfffLi9ELb0ELb1EEEvPT0_PKT_iiiPKbib --------------------------
	.section	.nv.info._ZN43_GLOBAL__N__9ae7fba5_10_SoftMax_cu_9f978f6320softmax_warp_forwardIfffLi9ELb0ELb1EEEvPT0_PKT_iiiPKbib,"",@"SHT_CUDA_INFO"
	.sectionflags	@""
	.align	4


	//----- nvinfo : EIATTR_CUDA_API_VERSION
	.align		4
        /*0000*/ 	.byte	0x04, 0x37
        /*0002*/ 	.short	(.L_5275 - .L_5274)
.L_5274:
        /*0004*/ 	.word	0x00000082


	//----- nvinfo : EIATTR_KPARAM_INFO
	.align		4
.L_5275:
        /*0008*/ 	.byte	0x04, 0x17
        /*000a*/ 	.short	(.L_5277 - .L_5276)
.L_5276:
        /*000c*/ 	.word	0x00000000
        /*0010*/ 	.short	0x0007
        /*0012*/ 	.short	0x002c
        /*0014*/ 	.byte	0x00, 0xf0, 0x05, 0x00


	//----- nvinfo : EIATTR_KPARAM_INFO
	.align		4
.L_5277:
        /*0018*/ 	.byte	0x04, 0x17
        /*001a*/ 	.short	(.L_5279 - .L_5278)
.L_5278:
        /*001c*/ 	.word	0x00000000
        /*0020*/ 	.short	0x0006
        /*0022*/ 	.short	0x0028
        /*0024*/ 	.byte	0x00, 0xf0, 0x11, 0x00


	//----- nvinfo : EIATTR_KPARAM_INFO
	.align		4
.L_5279:
        /*0028*/ 	.byte	0x04, 0x17
        /*002a*/ 	.short	(.L_5281 - .L_5280)
.L_5280:
        /*002c*/ 	.word	0x00000000
        /*0030*/ 	.short	0x0005
        /*0032*/ 	.short	0x0020
        /*0034*/ 	.byte	0x00, 0xf5, 0x21, 0x00


	//----- nvinfo : EIATTR_KPARAM_INFO
	.align		4
.L_5281:
        /*0038*/ 	.byte	0x04, 0x17
        /*003a*/ 	.short	(.L_5283 - .L_5282)
.L_5282:
        /*003c*/ 	.word	0x00000000
        /*0040*/ 	.short	0x0004
        /*0042*/ 	.short	0x0018
        /*0044*/ 	.byte	0x00, 0xf0, 0x11, 0x00


	//----- nvinfo : EIATTR_KPARAM_INFO
	.align		4
.L_5283:
        /*0048*/ 	.byte	0x04, 0x17
        /*004a*/ 	.short	(.L_5285 - .L_5284)
.L_5284:
        /*004c*/ 	.word	0x00000000
        /*0050*/ 	.short	0x0003
        /*0052*/ 	.short	0x0014
        /*0054*/ 	.byte	0x00, 0xf0, 0x11, 0x00


	//----- nvinfo : EIATTR_KPARAM_INFO
	.align		4
.L_5285:
        /*0058*/ 	.byte	0x04, 0x17
        /*005a*/ 	.short	(.L_5287 - .L_5286)
.L_5286:
        /*005c*/ 	.word	0x00000000
        /*0060*/ 	.short	0x0002
        /*0062*/ 	.short	0x0010
        /*0064*/ 	.byte	0x00, 0xf0, 0x11, 0x00


	//----- nvinfo : EIATTR_KPARAM_INFO
	.align		4
.L_5287:
        /*0068*/ 	.byte	0x04, 0x17
        /*006a*/ 	.short	(.L_5289 - .L_5288)
.L_5288:
        /*006c*/ 	.word	0x00000000
        /*0070*/ 	.short	0x0001
        /*0072*/ 	.short	0x0008
        /*0074*/ 	.byte	0x00, 0xf5, 0x21, 0x00


	//----- nvinfo : EIATTR_KPARAM_INFO
	.align		4
.L_5289:
        /*0078*/ 	.byte	0x04, 0x17
        /*007a*/ 	.short	(.L_5291 - .L_5290)
.L_5290:
        /*007c*/ 	.word	0x00000000
        /*0080*/ 	.short	0x0000
        /*0082*/ 	.short	0x0000
        /*0084*/ 	.byte	0x00, 0xf5, 0x21, 0x00


	//----- nvinfo : EIATTR_SPARSE_MMA_MASK
	.align		4
.L_5291:
        /*0088*/ 	.byte	0x03, 0x50
        /*008a*/ 	.short	0x0000


	//----- nvinfo : EIATTR_MAXREG_COUNT
	.align		4
        /*008c*/ 	.byte	0x03, 0x1b
        /*008e*/ 	.short	0x00ff


	//----- nvinfo : EIATTR_MERCURY_ISA_VERSION
	.align		4
        /*0090*/ 	.byte	0x03, 0x5f
        /*0092*/ 	.short	0x0101


	//----- nvinfo : EIATTR_COOP_GROUP_MASK_REGIDS
	.align		4
        /*0094*/ 	.byte	0x04, 0x29
        /*0096*/ 	.short	(.L_5293 - .L_5292)


	//   ....[0]....
.L_5292:
        /*0098*/ 	.word	0xffffffff


	//   ....[1]....
        /*009c*/ 	.word	0xffffffff


	//   ....[2]....
        /*00a0*/ 	.word	0xffffffff


	//   ....[3]....
        /*00a4*/ 	.word	0xffffffff


	//   ....[4]....
        /*00a8*/ 	.word	0xffffffff


	//   ....[5]....
        /*00ac*/ 	.word	0xffffffff


	//   ....[6]....
        /*00b0*/ 	.word	0xffffffff


	//   ....[7]....
        /*00b4*/ 	.word	0xffffffff


	//   ....[8]....
        /*00b8*/ 	.word	0xffffffff


	//   ....[9]....
        /*00bc*/ 	.word	0xffffffff


	//----- nvinfo : EIATTR_COOP_GROUP_INSTR_OFFSETS
	.align		4
.L_5293:
        /*00c0*/ 	.byte	0x04, 0x28
        /*00c2*/ 	.short	(.L_5295 - .L_5294)


	//   ....[0]....
.L_5294:
        /*00c4*/ 	.word	0x00001610


	//   ....[1]....
        /*00c8*/ 	.word	0x00001640


	//   ....[2]....
        /*00cc*/ 	.word	0x00001670


	//   ....[3]....
        /*00d0*/ 	.word	0x000016a0


	//   ....[4]....
        /*00d4*/ 	.word	0x000016e0


	//   ....[5]....
        /*00d8*/ 	.word	0x00002270


	//   ....[6]....
        /*00dc*/ 	.word	0x00002290


	//   ....[7]....
        /*00e0*/ 	.word	0x000022b0


	//   ....[8]....
        /*00e4*/ 	.word	0x000022d0


	//   ....[9]....
        /*00e8*/ 	.word	0x000022f0


	//----- nvinfo : EIATTR_VRC_CTA_INIT_COUNT
	.align		4
.L_5295:
        /*00ec*/ 	.byte	0x02, 0x4a
	.zero		1
	.zero		1


	//----- nvinfo : EIATTR_EXIT_INSTR_OFFSETS
	.align		4
        /*00f0*/ 	.byte	0x04, 0x1c
        /*00f2*/ 	.short	(.L_5297 - .L_5296)


	//   ....[0]....
.L_5296:
        /*00f4*/ 	.word	0x00002310


	//   ....[1]....
        /*00f8*/ 	.word	0x00002330


	//   ....[2]....
        /*00fc*/ 	.word	0x000023d0


	//   ....[3]....
        /*0100*/ 	.word	0x00002440


	//   ....[4]....
        /*0104*/ 	.word	0x000024a0


	//   ....[5]....
        /*0108*/ 	.word	0x00002500


	//   ....[6]....
        /*010c*/ 	.word	0x00002560


	//   ....[7]....
        /*0110*/ 	.word	0x000025c0


	//   ....[8]....
        /*0114*/ 	.word	0x00002620


	//   ....[9]....
        /*0118*/ 	.word	0x00002680


	//   ....[10]....
        /*011c*/ 	.word	0x000026e0


	//   ....[11]....
        /*0120*/ 	.word	0x00002740


	//   ....[12]....
        /*0124*/ 	.word	0x00002790


	//   ....[13]....
        /*0128*/ 	.word	0x000027e0


	//   ....[14]....
        /*012c*/ 	.word	0x00002830


	//   ....[15]....
        /*0130*/ 	.word	0x00002890


	//   ....[16]....
        /*0134*/ 	.word	0x000028f0


	//   ....[17]....
        /*0138*/ 	.word	0x00002940


	//----- nvinfo : EIATTR_CRS_STACK_SIZE
	.align		4
.L_5297:
        /*013c*/ 	.byte	0x04, 0x1e
        /*013e*/ 	.short	(.L_5299 - .L_5298)
.L_5298:
        /*0140*/ 	.word	0x00000000


	//----- nvinfo : EIATTR_CBANK_PARAM_SIZE
	.align		4
.L_5299:
        /*0144*/ 	.byte	0x03, 0x19
        /*0146*/ 	.short	0x002d


	//----- nvinfo : EIATTR_PARAM_CBANK
	.align		4
        /*0148*/ 	.byte	0x04, 0x0a
        /*014a*/ 	.short	(.L_5301 - .L_5300)
	.align		4
.L_5300:
        /*014c*/ 	.word	index@(.nv.constant0._ZN43_GLOBAL__N__9ae7fba5_10_SoftMax_cu_9f978f6320softmax_warp_forwardIfffLi9ELb0ELb1EEEvPT0_PKT_iiiPKbib)
        /*0150*/ 	.short	0x0380
        /*0152*/ 	.short	0x002d


	//----- nvinfo : EIATTR_SW_WAR
	.align		4
.L_5301:
        /*0154*/ 	.byte	0x04, 0x36
        /*0156*/ 	.short	(.L_5303 - .L_5302)
.L_5302:
        /*0158*/ 	.word	0x00000008
.L_5303:


//--------------------- .nv.info._ZN43_GLOBAL__N__9ae7fba5_10_SoftMax_cu_9f978f6320softmax_warp_forwardIfffLi8ELb0ELb1EEEvPT0_PKT_iiiPKbib --------------------------
	.section	.nv.info._ZN43_GLOBAL__N__9ae7fba5_10_SoftMax_cu_9f978f6320softmax_warp_forwardIfffLi8ELb0ELb1EEEvPT0_PKT_iiiPKbib,"",@"SHT_CUDA_INFO"
	.sectionflags	@""
	.align	4


	//----- nvinfo : EIATTR_CUDA_API_VERSION
	.align		4
        /*0000*/ 	.byte	0x04, 0x37
        /*0002*/ 	.short	(.L_5305 - .L_5304)
.L_5304:
        /*0004*/ 	.word	0x00000082


	//----- nvinfo : EIATTR_KPARAM_INFO
	.align		4
.L_5305:
        /*0008*/ 	.byte	0x04, 0x17
        /*000a*/ 	.short	(.L_5307 - .L_5306)
.L_5306:
        /*000c*/ 	.word	0x00000000
        /*0010*/ 	.short	0x0007
        /*0012*/ 	.short	0x002c
        /*0014*/ 	.byte	0x00, 0xf0, 0x05, 0x00


	//----- nvinfo : EIATTR_KPARAM_INFO
	.align		4
.L_5307:
        /*0018*/ 	.byte	0x04, 0x17
        /*001a*/ 	.short	(.L_5309 - .L_5308)
.L_5308:
        /*001c*/ 	.word	0x00000000
        /*0020*/ 	.short	0x0006
        /*0022*/ 	.short	0x0028
        /*0024*/ 	.byte	0x00, 0xf0, 0x11, 0x00


	//----- nvinfo : EIATTR_KPARAM_INFO
	.align		4
.L_5309:
        /*0028*/ 	.byte	0x04, 0x17
        /*002a*/ 	.short	(.L_5311 - .L_5310)
.L_5310:
        /*002c*/ 	.word	0x00000000
        /*0030*/ 	.short	0x0005
        /*0032*/ 	.short	0x0020
        /*0034*/ 	.byte	0x00, 0xf5, 0x21, 0x00


	//----- nvinfo : EIATTR_KPARAM_INFO
	.align		4
.L_5311:
        /*0038*/ 	.byte	0x04, 0x17
        /*003a*/ 	.short	(.L_5313 - .L_5312)
.L_5312:
        /*003c*/ 	.word	0x00000000
        /*0040*/ 	.short	0x0004
        /*0042*/ 	.short	0x0018
        /*0044*/ 	.byte	0x00, 0xf0, 0x11, 0x00


	//----- nvinfo : EIATTR_KPARAM_INFO
	.align		4
.L_5313:
        /*0048*/ 	.byte	0x04, 0x17
        /*004a*/ 	.short	(.L_5315 - .L_5314)
.L_5314:
        /*004c*/ 	.word	0x00000000
        /*0050*/ 	.short	0x0003
        /*0052*/ 	.short	0x0014
        /*0054*/ 	.byte	0x00, 0xf0, 0x11, 0x00


	//----- nvinfo : EIATTR_KPARAM_INFO
	.align		4
.L_5315:
        /*0058*/ 	.byte	0x04, 0x17
        /*005a*/ 	.short	(.L_5317 - .L_5316)
.L_5316:
        /*005c*/ 	.word	0x00000000
        /*0060*/ 	.short	0x0002
        /*0062*/ 	.short	0x0010
        /*0064*/ 	.byte	0x00, 0xf0, 0x11, 0x00


	//----- nvinfo : EIATTR_KPARAM_INFO
	.align		4
.L_5317:
        /*0068*/ 	.byte	0x04, 0x17
        /*006a*/ 	.short	(.L_5319 - .L_5318)
.L_5318:
        /*006c*/ 	.word	0x00000000
        /*0070*/ 	.short	0x0001
        /*0072*/ 	.short	0x0008
        /*0074*/ 	.byte	0x00, 0xf5, 0x21, 0x00


	//----- nvinfo : EIATTR_KPARAM_INFO
	.align		4
.L_5319:
        /*0078*/ 	.byte	0x04, 0x17
        /*007a*/ 	.short	(.L_5321 - .L_5320)
.L_5320:
        /*007c*/ 	.word	0x00000000
        /*0080*/ 	.short	0x0000
        /*0082*/ 	.short	0x0000
        /*0084*/ 	.byte	0x00, 0xf5, 0x21, 0x00


	//----- nvinfo : EIATTR_SPARSE_MMA_MASK
	.align		4
.L_5321:
        /*0088*/ 	.byte	0x03, 0x50
        /*008a*/ 	.short	0x0000


	//----- nvinfo : EIATTR_MAXREG_COUNT
	.align		4
        /*008c*/ 	.byte	0x03, 0x1b
        /*008e*/ 	.short	0x00ff


	//----- nvinfo : EIATTR_MERCURY_ISA_VERSION
	.align		4
        /*0090*/ 	.byte	0x03, 0x5f
        /*0092*/ 	.short	0x0101


	//----- nvinfo : EIATTR_COOP_GROUP_MASK_REGIDS
	.align		4
        /*0094*/ 	.byte	0x04, 0x29
        /*0096*/ 	.short	(.L_5323 - .L_5322)


	//   ....[0]....
.L_5322:
        /*0098*/ 	.word	0xffffffff


	//   ....[1]....
        /*009c*/ 	.word	0xffffffff


	//   ....[2]....
        /*00a0*/ 	.word	0xffffffff


	//   ....[3]....
        /*00a4*/ 	.word	0xffffffff


	//   ....[4]....
        /*00a8*/ 	.word	0xffffffff


	//   ....[5]....
        /*00ac*/ 	.word	0xffffffff


	//   ....[6]....
        /*00b0*/ 	.word	0xffffffff


	//   ....[7]....
        /*00b4*/ 	.word	0xffffffff


	//   ....[8]....
        /*00b8*/ 	.word	0xffffffff


	//   ....[9]....
        /*00bc*/ 	.word	0xffffffff


	//----- nvinfo : EIATTR_COOP_GROUP_INSTR_OFFSETS
	.align		4
.L_5323:
        /*00c0*/ 	.byte	0x04, 0x28
        /*00c2*/ 	.short	(.L_5325 - .L_5324)


	//   ....[0]....
.L_5324:
        /*00c4*/ 	.word	0x00000bd0


	//   ....[1]....
        /*00c8*/ 	.word	0x00000c00


	//   ....[2]....
        /*00cc*/ 	.word	0x00000c40


	//   ....[3]....
        /*00d0*/ 	.word	0x00000c80


	//   ....[4]....
        /*00d4*/ 	.word	0x00000cc0


	//   ....[5]....
        /*00d8*/ 	.word	0x00001240


	//   ....[6]....
        /*00dc*/ 	.word	0x00001260


	//   ....[7]....
        /*00e0*/ 	.word	0x00001280


	//   ....[8]....
        /*00e4*/ 	.word	0x000012a0


	//   ....[9]....
        /*00e8*/ 	.word	0x000012c0


	//----- nvinfo : EIATTR_VRC_CTA_INIT_COUNT
	.align		4
.L_5325:
        /*00ec*/ 	.byte	0x02, 0x4a
	.zero		1
	.zero		1


	//----- nvinfo : EIATTR_EXIT_INSTR_OFFSETS
	.align		4
        /*00f0*/ 	.byte	0x04, 0x1c
        /*00f2*/ 	.short	(.L_5327 - .L_5326)


	//   ....[0]....
.L_5326:
        /*00f4*/ 	.word	0x000012e0


	//   ....[1]....
        /*00f8*/ 	.word	0x000012f0


	//   ....[2]....
        /*00fc*/ 	.word	0x00001380


	//   ....[3]....
        /*0100*/ 	.word	0x000013e0


	//   ....[4]....
        /*0104*/ 	.word	0x00001440


	//   ....[5]....
        /*0108*/ 	.word	0x000014a0


	//   ....[6]....
        /*010c*/ 	.word	0x00001510


	//   ....[7]....
        /*0110*/ 	.word	0x00001570


	//   ....[8]....
        /*0114*/ 	.word	0x000015d0


	//   ....[9]....
        /*0118*/ 	.word	0x00001620


	//----- nvinfo : EIATTR_CRS_STACK_SIZE
	.align		4
.L_5327:
        /*011c*/ 	.byte	0x04, 0x1e
        /*011e*/ 	.short	(.L_5329 - .L_5328)
.L_5328:
        /*0120*/ 	.word	0x00000000


	//----- nvinfo : EIATTR_CBANK_PARAM_SIZE
	.align		4
.L_5329:
        /*0124*/ 	.byte	0x03, 0x19
        /*0126*/ 	.short	0x002d


	//----- nvinfo : EIATTR_PARAM_CBANK
	.align		4
        /*0128*/ 	.byte	0x04, 0x0a
        /*012a*/ 	.short	(.L_5331 - .L_5330)
	.align		4
.L_5330:
        /*012c*/ 	.word	index@(.nv.constant0._ZN43_GLOBAL__N__9ae7fba5_10_SoftMax_cu_9f978f6320softmax_warp_forwardIfffLi8ELb0ELb1EEEvPT0_PKT_iiiPKbib)
        /*0130*/ 	.short	0x0380
        /*0132*/ 	.short	0x002d


	//----- nvinfo : EIATTR_SW_WAR
	.align		4
.L_5331:
        /*0134*/ 	.byte	0x04, 0x36
        /*0136*/ 	.short	(.L_5333 - .L_5332)
.L_5332:
        /*0138*/ 	.word	0x00000008
.L_5333:


//--------------------- .nv.info._ZN43_GLOBAL__N__9ae7fba5_10_SoftMax_cu_9f978f6320softmax_warp_forwardIfffLi7ELb0ELb1EEEvPT0_PKT_iiiPKbib --------------------------
	.section	.nv.info._ZN43_GLOBAL__N__9ae7fba5_10_SoftMax_cu_9f978f6320softmax_warp_forwardIfffLi7ELb0ELb1EEEvPT0_PKT_iiiPKbib,"",@"SHT_CUDA_INFO"
	.sectionflags	@""
	.align	4


	//----- nvinfo : EIATTR_CUDA_API_VERSION
	.align		4
        /*0000*/ 	.byte	0x04, 0x37
        /*0002*/ 	.short	(.L_5335 - .L_5334)
.L_5334:
        /*0004*/ 	.word	0x00000082


	//----- nvinfo : EIATTR_KPARAM_INFO
	.align		4
.L_5335:
        /*0008*/ 	.byte	0x04, 0x17
        /*000a*/ 	.short	(.L_5337 - .L_5336)
.L_5336:
        /*000c*/ 	.word	0x00000000
        /*0010*/ 	.short	0x0007
        /*0012*/ 	.short	0x002c
        /*0014*/ 	.byte	0x00, 0xf0, 0x05, 0x00


	//----- nvinfo : EIATTR_KPARAM_INFO
	.align		4
.L_5337:
        /*0018*/ 	.byte	0x04, 0x17
        /*001a*/ 	.short	(.L_5339 - .L_5338)
.L_5338:
        /*001c*/ 	.word	0x00000000
        /*0020*/ 	.short	0x0006
        /*0022*/ 	.short	0x0028
        /*0024*/ 	.byte	0x00, 0xf0, 0x11, 0x00


	//----- nvinfo : EIATTR_KPARAM_INFO
	.align		4
.L_5339:
        /*0028*/ 	.byte	0x04, 0x17
        /*002a*/ 	.short	(.L_5341 - .L_5340)
.L_5340:
        /*002c*/ 	.word	0x00000000
        /*0030*/ 	.short	0x0005
        /*0032*/ 	.short	0x0020
        /*0034*/ 	.byte	0x00, 0xf5, 0x21, 0x00


	//----- nvinfo : EIATTR_KPARAM_INFO
	.align		4
.L_5341:
        /*0038*/ 	.byte	0x04, 0x17
        /*003a*/ 	.short	(.L_5343 - .L_5342)
.L_5342:
        /*003c*/ 	.word	0x00000000
        /*0040*/ 	.short	0x0004
        /*0042*/ 	.short	0x0018
        /*0044*/ 	.byte	0x00, 0xf0, 0x11, 0x00


	//----- nvinfo : EIATTR_KPARAM_INFO
	.align		4
.L_5343:
        /*0048*/ 	.byte	0x04, 0x17
        /*004a*/ 	.short	(.L_5345 - .L_5344)
.L_5344:
        /*004c*/ 	.word	0x00000000
        /*0050*/ 	.short	0x0003
        /*0052*/ 	.short	0x0014
        /*0054*/ 	.byte	0x00, 0xf0, 0x11, 0x00


	//----- nvinfo : EIATTR_KPARAM_INFO
	.align		4
.L_5345:
        /*0058*/ 	.byte	0x04, 0x17
        /*005a*/ 	.short	(.L_5347 - .L_5346)
.L_5346:
        /*005c*/ 	.word	0x00000000
        /*0060*/ 	.short	0x0002
        /*0062*/ 	.short	0x0010
        /*0064*/ 	.byte	0x00, 0xf0, 0x11, 0x00


	//----- nvinfo : EIATTR_KPARAM_INFO
	.align		4
.L_5347:
        /*0068*/ 	.byte	0x04, 0x17
        /*006a*/ 	.short	(.L_5349 - .L_5348)
.L_5348:
        /*006c*/ 	.word	0x00000000
        /*0070*/ 	.short	0x0001
        /*0072*/ 	.short	0x0008
        /*0074*/ 	.byte	0x00, 0xf5, 0x21, 0x00


	//----- nvinfo : EIATTR_KPARAM_INFO
	.align		4
.L_5349:
        /*0078*/ 	.byte	0x04, 0x17
        /*007a*/ 	.short	(.L_5351 - .L_5350)
.L_5350:
        /*007c*/ 	.word	0x00000000
        /*0080*/ 	.short	0x0000
        /*0082*/ 	.short	0x0000
        /*0084*/ 	.byte	0x00, 0xf5, 0x21, 0x00


	//----- nvinfo : EIATTR_SPARSE_MMA_MASK
	.align		4
.L_5351:
        /*0088*/ 	.byte	0x03, 0x50
        /*008a*/ 	.short	0x0000


	//----- nvinfo : EIATTR_MAXREG_COUNT
	.align		4
        /*008c*/ 	.byte	0x03, 0x1b
        /*008e*/ 	.short	0x00ff


	//----- nvinfo : EIATTR_MERCURY_ISA_VERSION
	.align		4
        /*0090*/ 	.byte	0x03, 0x5f
        /*0092*/ 	.short	0x0101


	//----- nvinfo : EIATTR_COOP_GROUP_MASK_REGIDS
	.align		4
        /*0094*/ 	.byte	0x04, 0x29
        /*0096*/ 	.short	(.L_5353 - .L_5352)


	//   ....[0]....
.L_5352:
        /*0098*/ 	.word	0xffffffff


	//   ....[1]....
        /*009c*/ 	.word	0xffffffff


	//   ....[2]....
        /*00a0*/ 	.word	0xffffffff


	//   ....[3]....
        /*00a4*/ 	.word	0xffffffff


	//   ....[4]....
        /*00a8*/ 	.word	0xffffffff


	//   ....[5]....
        /*00ac*/ 	.word	0xffffffff


	//   ....[6]....
        /*00b0*/ 	.word	0xffffffff


	//   ....[7]....
        /*00b4*/ 	.word	0xffffffff


	//   ....[8]....
        /*00b8*/ 	.word	0xffffffff


	//   ....[9]....
        /*00bc*/ 	.word	0xffffffff


	//   ....[10]....
        /*00c0*/ 	.word	0xffffffff


	//   ....[11]....
        /*00c4*/ 	.word	0xffffffff


	//   ....[12]....
        /*00c8*/ 	.word	0xffffffff


	//   ....[13]....
        /*00cc*/ 	.word	0xffffffff


	//   ....[14]....
        /*00d0*/ 	.word	0xffffffff


	//   ....[15]....
        /*00d4*/ 	.word	0xffffffff


	//   ....[16]....
        /*00d8*/ 	.word	0xffffffff


	//   ....[17]....
        /*00dc*/ 	.word	0xffffffff


	//   ....[18]....
        /*00e0*/ 	.word	0xffffffff


	//   ....[19]....
        /*00e4*/ 	.word	0xffffffff


	//----- nvinfo : EIATTR_COOP_GROUP_INSTR_OFFSETS
	.align		4
.L_5353:
        /*00e8*/ 	.byte	0x04, 0x28
        /*00ea*/ 	.short	(.L_5355 - .L_5354)


	//   ....[0]....
.L_5354:
        /*00ec*/ 	.word	0x000012b0


	//   ....[1]....
        /*00f0*/ 	.word	0x000012e0


	//   ....[2]....
        /*00f4*/ 	.word	0x00001330


	//   ....[3]....
        /*00f8*/ 	.word	0x00001350


	//   ....[4]....
        /*00fc*/ 	.word	0x00001390


	//   ....[5]....
        /*0100*/ 	.word	0x000013b0


	//   ....[6]....
        /*0104*/ 	.word	0x000013f0


	//   ....[7]....
        /*0108*/ 	.word	0x00001410


	//   ....[8]....
        /*010c*/ 	.word	0x00001450


	//   ....[9]....
        /*0110*/ 	.word	0x00001470


	//   ....[10]....
        /*0114*/ 	.word	0x00001f20


	//   ....[11]....
        /*0118*/ 	.word	0x00001f40


	//   ....[12]....
        /*011c*/ 	.word	0x00001f70


	//   ....[13]....
        /*0120*/ 	.word	0x00001f80


	//   ....[14]....
        /*0124*/ 	.word	0x00001fb0


	//   ....[15]....
        /*0128*/ 	.word	0x00001fc0


	//   ....[16]....
        /*012c*/ 	.word	0x00001ff0


	//   ....[17]....
        /*0130*/ 	.word	0x00002000


	//   ....[18]....
        /*0134*/ 	.word	0x00002030


	//   ....[19]....
        /*0138*/ 	.word	0x00002040


	//----- nvinfo : EIATTR_VRC_CTA_INIT_COUNT
	.align		4
.L_5355:
        /*013c*/ 	.byte	0x02, 0x4a
	.zero		1
	.zero		1


	//----- nvinfo : EIATTR_EXIT_INSTR_OFFSETS
	.align		4
        /*0140*/ 	.byte	0x04, 0x1c
        /*0142*/ 	.short	(.L_5357 - .L_5356)


	//   ....[0]....
.L_5356:
        /*0144*/ 	.word	0x00002050


	//   ....[1]....
        /*0148*/ 	.word	0x00002280


	//   ....[2]....
        /*014c*/ 	.word	0x00002340


	//   ....[3]....
        /*0150*/ 	.word	0x000023a0


	//   ....[4]....
        /*0154*/ 	.word	0x00002400


	//   ....[5]....
        /*0158*/ 	.word	0x00002450


	//----- nvinfo : EIATTR_CRS_STACK_SIZE
	.align		4
.L_5357:
        /*015c*/ 	.byte	0x04, 0x1e
        /*015e*/ 	.short	(.L_5359 - .L_5358)
.L_5358:
        /*0160*/ 	.word	0x00000000


	//----- nvinfo : EIATTR_CBANK_PARAM_SIZE
	.align		4
.L_5359:
        /*0164*/ 	.byte	0x03, 0x19
        /*0166*/ 	.short	0x002d


	//----- nvinfo : EIATTR_PARAM_CBANK
	.align		4
        /*0168*/ 	.byte	0x04, 0x0a
        /*016a*/ 	.short	(.L_5361 - .L_5360)
	.align		4
.L_5360:
        /*016c*/ 	.word	index@(.nv.constant0._ZN43_GLOBAL__N__9ae7fba5_10_SoftMax_cu_9f978f6320softmax_warp_forwardIfffLi7ELb0ELb1EEEvPT0_PKT_iiiPKbib)
        /*0170*/ 	.short	0x0380
        /*0172*/ 	.short	0x002d


	//----- nvinfo : EIATTR_SW_WAR
	.align		4
.L_5361:
        /*0174*/ 	.byte	0x04, 0x36
        /*0176*/ 	.short	(.L_5363 - .L_5362)
.L_5362:
        /*0178*/ 	.word	0x00000008
.L_5363:


//--------------------- .nv.info._ZN43_GLOBAL__N__9ae7fba5_10_SoftMax_cu_9f978f6320softmax_warp_forwardIfffLi6ELb0ELb1EEEvPT0_PKT_iiiPKbib --------------------------
	.section	.nv.info._ZN43_GLOBAL__N__9ae7fba5_10_SoftMax_cu_9f978f6320softmax_warp_forwardIfffLi6ELb0ELb1EEEvPT0_PKT_iiiPKbib,"",@"SHT_CUDA_INFO"
	.sectionflags	@""
	.align	4


	//----- nvinfo : EIATTR_CUDA_API_VERSION
	.align		4
        /*0000*/ 	.byte	0x04, 0x37
        /*0002*/ 	.short	(.L_5365 - .L_5364)
.L_5364:
        /*0004*/ 	.word	0x00000082


	//----- nvinfo : EIATTR_KPARAM_INFO
	.align		4
.L_5365:
        /*0008*/ 	.byte	0x04, 0x17
        /*000a*/ 	.short	(.L_5367 - .L_5366)
.L_5366:
        /*000c*/ 	.word	0x00000000
        /*0010*/ 	.short	0x0007
        /*0012*/ 	.short	0x002c
        /*0014*/ 	.byte	0x00, 0xf0, 0x05, 0x00


	//----- nvinfo : EIATTR_KPARAM_INFO
	.align		4
.L_5367:
        /*0018*/ 	.byte	0x04, 0x17
        /*001a*/ 	.short	(.L_5369 - .L_5368)
.L_5368:
        /*001c*/ 	.word	0x00000000
        /*0020*/ 	.short	0x0006
        /*0022*/ 	.short	0x0028
        /*0024*/ 	.byte	0x00, 0xf0, 0x11, 0x00


	//----- nvinfo : EIATTR_KPARAM_INFO
	.align		4
.L_5369:
        /*0028*/ 	.byte	0x04, 0x17
        /*002a*/ 	.short	(.L_5371 - .L_5370)
.L_5370:
        /*002c*/ 	.word	0x00000000
        /*0030*/ 	.short	0x0005
        /*0032*/ 	.short	0x0020
        /*0034*/ 	.byte	0x00, 0xf5, 0x21, 0x00


	//----- nvinfo : EIATTR_KPARAM_INFO
	.align		4
.L_5371:
        /*0038*/ 	.byte	0x04, 0x17
        /*003a*/ 	.short	(.L_5373 - .L_5372)
.L_5372:
        /*003c*/ 	.word	0x00000000
        /*0040*/ 	.short	0x0004
        /*0042*/ 	.short	0x0018
        /*0044*/ 	.byte	0x00, 0xf0, 0x11, 0x00


	//----- nvinfo : EIATTR_KPARAM_INFO
	.align		4
.L_5373:
        /*0048*/ 	.byte	0x04, 0x17
        /*004a*/ 	.short	(.L_5375 - .L_5374)
.L_5374:
        /*004c*/ 	.word	0x00000000
        /*0050*/ 	.short	0x0003
        /*0052*/ 	.short	0x0014
        /*0054*/ 	.byte	0x00, 0xf0, 0x11, 0x00


	//----- nvinfo : EIATTR_KPARAM_INFO
	.align		4
.L_5375:
        /*0058*/ 	.byte	0x04, 0x17
        /*005a*/ 	.short	(.L_5377 - .L_5376)
.L_5376:
        /*005c*/ 	.word	0x00000000
        /*0060*/ 	.short	0x0002
        /*0062*/ 	.short	0x0010
        /*0064*/ 	.byte	0x00, 0xf0, 0x11, 0x00


	//----- nvinfo : EIATTR_KPARAM_INFO
	.align		4
.L_5377:
        /*0068*/ 	.byte	0x04, 0x17
        /*006a*/ 	.short	(.L_5379 - .L_5378)
.L_5378:
        /*006c*/ 	.word	0x00000000
        /*0070*/ 	.short	0x0001
        /*0072*/ 	.short	0x0008
        /*0074*/ 	.byte	0x00, 0xf5, 0x21, 0x00


	//----- nvinfo : EIATTR_KPARAM_INFO
	.align		4
.L_5379:
        /*0078*/ 	.byte	0x04, 0x17
        /*007a*/ 	.short	(.L_5381 - .L_5380)
.L_5380:
        /*007c*/ 	.word	0x00000000
        /*0080*/ 	.short	0x0000
        /*0082*/ 	.short	0x0000
        /*0084*/ 	.byte	0x00, 0xf5, 0x21, 0x00


	//----- nvinfo : EIATTR_SPARSE_MMA_MASK
	.align		4
.L_5381:
        /*0088*/ 	.byte	0x03, 0x50
        /*008a*/ 	.short	0x0000


	//----- nvinfo : EIATTR_MAXREG_COUNT
	.align		4
        /*008c*/ 	.byte	0x03, 0x1b
        /*008e*/ 	.short	0x00ff


	//----- nvinfo : EIATTR_MERCURY_ISA_VERSION
	.align		4
        /*0090*/ 	.byte	0x03, 0x5f
        /*0092*/ 	.short	0x0101


	//----- nvinfo : EIATTR_COOP_GROUP_MASK_REGIDS
	.align		4
        /*0094*/ 	.byte	0x04, 0x29
        /*0096*/ 	.short	(.L_5383 - .L_5382)


	//   ....[0]....
.L_5382:
        /*0098*/ 	.word	0xffffffff


	//   ....[1]....
        /*009c*/ 	.word	0xffffffff


	//   ....[2]....
        /*00a0*/ 	.word	0xffffffff


	//   ....[3]....
        /*00a4*/ 	.word	0xffffffff


	//   ....[4]....
        /*00a8*/ 	.word	0xffffffff


	//   ....[5]....
        /*00ac*/ 	.word	0xffffffff


	//   ....[6]....
        /*00b0*/ 	.word	0xffffffff


	//   ....[7]....
        /*00b4*/ 	.word	0xffffffff


	//   ....[8]....
        /*00b8*/ 	.word	0xffffffff


	//   ....[9]....
        /*00bc*/ 	.word	0xffffffff


	//   ....[10]....
        /*00c0*/ 	.word	0xffffffff


	//   ....[11]....
        /*00c4*/ 	.word	0xffffffff


	//   ....[12]....
        /*00c8*/ 	.word	0xffffffff


	//   ....[13]....
        /*00cc*/ 	.word	0xffffffff


	//   ....[14]....
        /*00d0*/ 	.word	0xffffffff


	//   ....[15]....
        /*00d4*/ 	.word	0xffffffff


	//   ....[16]....
        /*00d8*/ 	.word	0xffffffff


	//   ....[17]....
        /*00dc*/ 	.word	0xffffffff


	//   ....[18]....
        /*00e0*/ 	.word	0xffffffff


	//   ....[19]....
        /*00e4*/ 	.word	0xffffffff


	//----- nvinfo : EIATTR_COOP_GROUP_INSTR_OFFSETS
	.align		4
.L_5383:
        /*00e8*/ 	.byte	0x04, 0x28
        /*00ea*/ 	.short	(.L_5385 - .L_5384)


	//   ....[0]....
.L_5384:
        /*00ec*/ 	.word	0x00000a00


	//   ....[1]....
        /*00f0*/ 	.word	0x00000a20


	//   ....[2]....
        /*00f4*/ 	.word	0x00000a70


	//   ....[3]....
        /*00f8*/ 	.word	0x00000a80


	//   ....[4]....
        /*00fc*/ 	.word	0x00000ad0


	//   ....[5]....
        /*0100*/ 	.word	0x00000ae0


	//   ....[6]....
        /*0104*/ 	.word	0x00000b30


	//   ....[7]....
        /*0108*/ 	.word	0x00000b40


	//   ....[8]....
        /*010c*/ 	.word	0x00000b90


	//   ....[9]....
        /*0110*/ 	.word	0x00000ba0


	//   ....[10]....
        /*0114*/ 	.word	0x00001110


	//   ....[11]....
        /*0118*/ 	.word	0x00001130


	//   ....[12]....
        /*011c*/ 	.word	0x00001160


	//   ....[13]....
        /*0120*/ 	.word	0x00001170


	//   ....[14]....
        /*0124*/ 	.word	0x000011a0


	//   ....[15]....
        /*0128*/ 	.word	0x000011b0


	//   ....[16]....
        /*012c*/ 	.word	0x000011e0


	//   ....[17]....
        /*0130*/ 	.word	0x000011f0


	//   ....[18]....
        /*0134*/ 	.word	0x00001220


	//   ....[19]....
        /*0138*/ 	.word	0x00001230


	//----- nvinfo : EIATTR_VRC_CTA_INIT_COUNT
	.align		4
.L_5385:
        /*013c*/ 	.byte	0x02, 0x4a
	.zero		1
	.zero		1


	//----- nvinfo : EIATTR_EXIT_INSTR_OFFSETS
	.align		4
        /*0140*/ 	.byte	0x04, 0x1c
        /*0142*/ 	.short	(.L_5387 - .L_5386)


	//   ....[0]....
.L_5386:
        /*0144*/ 	.word	0x00001240


	//   ....[1]....
        /*0148*/ 	.word	0x000013b0


	//   ....[2]....
        /*014c*/ 	.word	0x00001470


	//   ....[3]....
        /*0150*/ 	.word	0x000014c0


	//----- nvinfo : EIATTR_CRS_STACK_SIZE
	.align		4
.L_5387:
        /*0154*/ 	.byte	0x04, 0x1e
        /*0156*/ 	.short	(.L_5389 - .L_5388)
.L_5388:
        /*0158*/ 	.word	0x00000000


	//----- nvinfo : EIATTR_CBANK_PARAM_SIZE
	.align		4
.L_5389:
        /*015c*/ 	.byte	0x03, 0x19
        /*015e*/ 	.short	0x002d


	//----- nvinfo : EIATTR_PARAM_CBANK
	.align		4
        /*0160*/ 	.byte	0x04, 0x0a
        /*0162*/ 	.short	(.L_5391 - .L_5390)
	.align		4
.L_5390:
        /*0164*/ 	.word	index@(.nv.constant0._ZN43_GLOBAL__N__9ae7fba5_10_SoftMax_cu_9f978f6320softmax_warp_forwardIfffLi6ELb0ELb1EEEvPT0_PKT_iiiPKbib)
        /*0168*/ 	.short	0x0380
        /*016a*/ 	.short	0x002d


	//----- nvinfo : EIATTR_SW_WAR
	.align		4
.L_5391:
        /*016c*/ 	.byte	0x04, 0x36
        /*016e*/ 	.short	(.L_5393 - .L_5392)
.L_5392:
        /*0170*/ 	.word	0x00000008
.L_5393:


//--------------------- .nv.info._ZN43_GLOBAL__N__9ae7fba5_10_SoftMax_cu_9f978f6320softmax_warp_forwardIfffLi5ELb0ELb1EEEvPT0_PKT_iiiPKbib --------------------------
	.section	.nv.info._ZN43_GLOBAL__N__9ae7fba5_10_SoftMax_cu_9f978f6320softmax_warp_forwardIfffLi5ELb0ELb1EEEvPT0_PKT_iiiPKbib,"",@"SHT_CUDA_INFO"
	.sectionflags	@""
	.align	4


	//----- nvinfo : EIATTR_CUDA_API_VERSION
	.align		4
        /*0000*/ 	.byte	0x04, 0x37
        /*0002*/ 	.short	(.L_5395 - .L_5394)
.L_5394:
        /*0004*/ 	.word	0x00000082


	//----- nvinfo : EIATTR_KPARAM_INFO
	.align		4
.L_5395:
        /*0008*/ 	.byte	0x04, 0x17
        /*000a*/ 	.short	(.L_5397 - .L_5396)
.L_5396:
        /*000c*/ 	.word	0x00000000
        /*0010*/ 	.short	0x0007
        /*0012*/ 	.short	0x002c
        /*0014*/ 	.byte	0x00, 0xf0, 0x05, 0x00


	//----- nvinfo : EIATTR_KPARAM_INFO
	.align		4
.L_5397:
        /*0018*/ 	.byte	0x04, 0x17
        /*001a*/ 	.short	(.L_5399 - .L_5398)
.L_5398:
        /*001c*/ 	.word	0x00000000
        /*0020*/ 	.short	0x0006
        /*0022*/ 	.short	0x0028
        /*0024*/ 	.byte	0x00, 0xf0, 0x11, 0x00


	//----- nvinfo : EIATTR_KPARAM_INFO
	.align		4
.L_5399:
        /*0028*/ 	.byte	0x04, 0x17
        /*002a*/ 	.short	(.L_5401 - .L_5400)
.L_5400:
        /*002c*/ 	.word	0x00000000
        /*0030*/ 	.short	0x0005
        /*0032*/ 	.short	0x0020
        /*0034*/ 	.byte	0x00, 0xf5, 0x21, 0x00


	//----- nvinfo : EIATTR_KPARAM_INFO
	.align		4
.L_5401:
        /*0038*/ 	.byte	0x04, 0x17
        /*003a*/ 	.short	(.L_5403 - .L_5402)
.L_5402:
        /*003c*/ 	.word	0x00000000
        /*0040*/ 	.short	0x0004
        /*0042*/ 	.short	0x0018
        /*0044*/ 	.byte	0x00, 0xf0, 0x11, 0x00


	//----- nvinfo : EIATTR_KPARAM_INFO
	.align		4
.L_5403:
        /*0048*/ 	.byte	0x04, 0x17
        /*004a*/ 	.short	(.L_5405 - .L_5404)
.L_5404:
        /*004c*/ 	.word	0x00000000
        /*0050*/ 	.short	0x0003
        /*0052*/ 	.short	0x0014
        /*0054*/ 	.byte	0x00, 0xf0, 0x11, 0x00


	//----- nvinfo : EIATTR_KPARAM_INFO
	.align		4
.L_5405:
        /*0058*/ 	.byte	0x04, 0x17
        /*005a*/ 	.short	(.L_5407 - .L_5406)
.L_5406:
        /*005c*/ 	.word	0x00000000
        /*0060*/ 	.short	0x0002
        /*0062*/ 	.short	0x0010
        /*0064*/ 	.byte	0x00, 0xf0, 0x11, 0x00


	//----- nvinfo : EIATTR_KPARAM_INFO
	.align		4
.L_5407:
        /*0068*/ 	.byte	0x04, 0x17
        /*006a*/ 	.short	(.L_5409 - .L_5408)
.L_5408:
        /*006c*/ 	.word	0x00000000
        /*0070*/ 	.short	0x0001
        /*0072*/ 	.short	0x0008
        /*0074*/ 	.byte	0x00, 0xf5, 0x21, 0x00


	//----- nvinfo : EIATTR_KPARAM_INFO
	.align		4
.L_5409:
        /*0078*/ 	.byte	0x04, 0x17
        /*007a*/ 	.short	(.L_5411 - .L_5410)
.L_5410:
        /*007c*/ 	.word	0x00000000
        /*0080*/ 	.short	0x0000
        /*0082*/ 	.short	0x0000
        /*0084*/ 	.byte	0x00, 0xf5, 0x21, 0x00


	//----- nvinfo : EIATTR_SPARSE_MMA_MASK
	.align		4
.L_5411:
        /*0088*/ 	.byte	0x03, 0x50
        /*008a*/ 	.short	0x0000


	//----- nvinfo : EIATTR_MAXREG_COUNT
	.align		4
        /*008c*/ 	.byte	0x03, 0x1b
        /*008e*/ 	.short	0x00ff


	//----- nvinfo : EIATTR_MERCURY_ISA_VERSION
	.align		4
        /*0090*/ 	.byte	0x03, 0x5f
        /*0092*/ 	.short	0x0101


	//----- nvinfo : EIATTR_COOP_GROUP_MASK_REGIDS
	.align		4
        /*0094*/ 	.byte	0x04, 0x29
        /*0096*/ 	.short	(.L_5413 - .L_5412)


	//   ....[0]....
.L_5412:
        /*0098*/ 	.word	0xffffffff


	//   ....[1]....
        /*009c*/ 	.word	0xffffffff


	//   ....[2]....
        /*00a0*/ 	.word	0xffffffff


	//   ....[3]....
        /*00a4*/ 	.word	0xffffffff


	//   ....[4]....
        /*00a8*/ 	.word	0xffffffff


	//   ....[5]....
        /*00ac*/ 	.word	0xffffffff


	//   ....[6]....
        /*00b0*/ 	.word	0xffffffff


	//   ....[7]....
        /*00b4*/ 	.word	0xffffffff


	//   ....[8]....
        /*00b8*/ 	.word	0xffffffff


	//   ....[9]....
        /*00bc*/ 	.word	0xffffffff


	//   ....[10]....
        /*00c0*/ 	.word	0xffffffff


	//   ....[11]....
        /*00c4*/ 	.word	0xffffffff


	//   ....[12]....
        /*00c8*/ 	.word	0xffffffff


	//   ....[13]....
        /*00cc*/ 	.word	0xffffffff


	//   ....[14]....
        /*00d0*/ 	.word	0xffffffff


	//   ....[15]....
        /*00d4*/ 	.word	0xffffffff


	//   ....[16]....
        /*00d8*/ 	.word	0xffffffff


	//   ....[17]....
        /*00dc*/ 	.word	0xffffffff


	//   ....[18]....
        /*00e0*/ 	.word	0xffffffff


	//   ....[19]....
        /*00e4*/ 	.word	0xffffffff


	//----- nvinfo : EIATTR_COOP_GROUP_INSTR_OFFSETS
	.align		4
.L_5413:
        /*00e8*/ 	.byte	0x04, 0x28
        /*00ea*/ 	.short	(.L_5415 - .L_5414)


	//   ....[0]....
.L_5414:
        /*00ec*/ 	.word	0x00000590


	//   ....[1]....
        /*00f0*/ 	.word	0x000005b0


	//   ....[2]....
        /*00f4*/ 	.word	0x00000600


	//   ....[3]....
        /*00f8*/ 	.word	0x00000610


	//   ....[4]....
        /*00fc*/ 	.word	0x00000660


	//   ....[5]....
        /*0100*/ 	.word	0x00000670


	//   ....[6]....
        /*0104*/ 	.word	0x000006c0


	//   ....[7]....
        /*0108*/ 	.word	0x000006d0


	//   ....[8]....
        /*010c*/ 	.word	0x00000720


	//   ....[9]....
        /*0110*/ 	.word	0x00000730


	//   ....[10]....
        /*0114*/ 	.word	0x00000a20


	//   ....[11]....
        /*0118*/ 	.word	0x00000a40


	//   ....[12]....
        /*011c*/ 	.word	0x00000a70


	//   ....[13]....
        /*0120*/ 	.word	0x00000a80


	//   ....[14]....
        /*0124*/ 	.word	0x00000ab0


	//   ....[15]....
        /*0128*/ 	.word	0x00000ac0


	//   ....[16]....
        /*012c*/ 	.word	0x00000af0


	//   ....[17]....
        /*0130*/ 	.word	0x00000b00


	//   ....[18]....
        /*0134*/ 	.word	0x00000b30


	//   ....[19]....
        /*0138*/ 	.word	0x00000b40


	//----- nvinfo : EIATTR_VRC_CTA_INIT_COUNT
	.align		4
.L_5415:
        /*013c*/ 	.byte	0x02, 0x4a
	.zero		1
	.zero		1


	//----- nvinfo : EIATTR_EXIT_INSTR_OFFSETS
	.align		4
        /*0140*/ 	.byte	0x04, 0x1c
        /*0142*/ 	.short	(.L_5417 - .L_5416)


	//   ....[0]....
.L_5416:
        /*0144*/ 	.word	0x00000b50


	//   ....[1]....
        /*0148*/ 	.word	0x00000c50


	//   ....[2]....
        /*014c*/ 	.word	0x00000d00


	//----- nvinfo : EIATTR_CRS_STACK_SIZE
	.align		4
.L_5417:
        /*0150*/ 	.byte	0x04, 0x1e
        /*0152*/ 	.short	(.L_5419 - .L_5418)
.L_5418:
        /*0154*/ 	.word	0x00000000


	//----- nvinfo : EIATTR_CBANK_PARAM_SIZE
	.align		4
.L_5419:
        /*0158*/ 	.byte	0x03, 0x19
        /*015a*/ 	.short	0x002d


	//----- nvinfo : EIATTR_PARAM_CBANK
	.align		4
        /*015c*/ 	.byte	0x04, 0x0a
        /*015e*/ 	.short	(.L_5421 - .L_5420)
	.align		4
.L_5420:
        /*0160*/ 	.word	index@(.nv.constant0._ZN43_GLOBAL__N__9ae7fba5_10_SoftMax_cu_9f978f6320softmax_warp_forwardIfffLi5ELb0ELb1EEEvPT0_PKT_iiiPKbib)
        /*0164*/ 	.short	0x0380
        /*0166*/ 	.short	0x002d


	//----- nvinfo : EIATTR_SW_WAR
	.align		4
.L_5421:
        /*0168*/ 	.byte	0x04, 0x36
        /*016a*/ 	.short	(.L_5423 - .L_5422)
.L_5422:
        /*016c*/ 	.word	0x00000008
.L_5423:


//--------------------- .nv.info._ZN43_GLOBAL__N__9ae7fba5_10_SoftMax_cu_9f978f6320softmax_warp_forwardIfffLi4ELb0ELb1EEEvPT0_PKT_iiiPKbib --------------------------
	.section	.nv.info._ZN43_GLOBAL__N__9ae7fba5_10_SoftMax_cu_9f978f6320softmax_warp_forwardIfffLi4ELb0ELb1EEEvPT0_PKT_iiiPKbib,"",@"SHT_CUDA_INFO"
	.sectionflags	@""
	.align	4


	//----- nvinfo : EIATTR_CUDA_API_VERSION
	.align		4
        /*0000*/ 	.byte	0x04, 0x37
        /*0002*/ 	.short	(.L_5425 - .L_5424)
.L_5424:
        /*0004*/ 	.word	0x00000082


	//----- nvinfo : EIATTR_KPARAM_INFO
	.align		4
.L_5425:
        /*0008*/ 	.byte	0x04, 0x17
        /*000a*/ 	.short	(.L_5427 - .L_5426)
.L_5426:
        /*000c*/ 	.word	0x00000000
        /*0010*/ 	.short	0x0007
        /*0012*/ 	.short	0x002c
        /*0014*/ 	.byte	0x00, 0xf0, 0x05, 0x00


	//----- nvinfo : EIATTR_KPARAM_INFO
	.align		4
.L_5427:
        /*0018*/ 	.byte	0x04, 0x17
        /*001a*/ 	.short	(.L_5429 - .L_5428)
.L_5428:
        /*001c*/ 	.word	0x00000000
        /*0020*/ 	.short	0x0006
        /*0022*/ 	.short	0x0028
        /*0024*/ 	.byte	0x00, 0xf0, 0x11, 0x00


	//----- nvinfo : EIATTR_KPARAM_INFO
	.align		4
.L_5429:
        /*0028*/ 	.byte	0x04, 0x17
        /*002a*/ 	.short	(.L_5431 - .L_5430)
.L_5430:
        /*002c*/ 	.word	0x00000000
        /*0030*/ 	.short	0x0005
        /*0032*/ 	.short	0x0020
        /*0034*/ 	.byte	0x00, 0xf5, 0x21, 0x00


	//----- nvinfo : EIATTR_KPARAM_INFO
	.align		4
.L_5431:
        /*0038*/ 	.byte	0x04, 0x17
        /*003a*/ 	.short	(.L_5433 - .L_5432)
.L_5432:
        /*003c*/ 	.word	0x00000000
        /*0040*/ 	.short	0x0004
        /*0042*/ 	.short	0x0018
        /*0044*/ 	.byte	0x00, 0xf0, 0x11, 0x00


	//----- nvinfo : EIATTR_KPARAM_INFO
	.align		4
.L_5433:
        /*0048*/ 	.byte	0x04, 0x17
        /*004a*/ 	.short	(.L_5435 - .L_5434)
.L_5434:
        /*004c*/ 	.word	0x00000000
        /*0050*/ 	.short	0x0003
        /*0052*/ 	.short	0x0014
        /*0054*/ 	.byte	0x00, 0xf0, 0x11, 0x00


	//----- nvinfo : EIATTR_KPARAM_INFO
	.align		4
.L_5435:
        /*0058*/ 	.byte	0x04, 0x17
        /*005a*/ 	.short	(.L_5437 - .L_5436)
.L_5436:
        /*005c*/ 	.word	0x00000000
        /*0060*/ 	.short	0x0002
        /*0062*/ 	.short	0x0010
        /*0064*/ 	.byte	0x00, 0xf0, 0x11, 0x00


	//----- nvinfo : EIATTR_KPARAM_INFO
	.align		4
.L_5437:
        /*0068*/ 	.byte	0x04, 0x17
        /*006a*/ 	.short	(.L_5439 - .L_5438)
.L_5438:
        /*006c*/ 	.word	0x00000000
        /*0070*/ 	.short	0x0001
        /*0072*/ 	.short	0x0008
        /*0074*/ 	.byte	0x00, 0xf5, 0x21, 0x00


	//----- nvinfo : EIATTR_KPARAM_INFO
	.align		4
.L_5439:
        /*0078*/ 	.byte	0x04, 0x17
        /*007a*/ 	.short	(.L_5441 - .L_5440)
.L_5440:
        /*007c*/ 	.word	0x00000000
        /*0080*/ 	.short	0x0000
        /*0082*/ 	.short	0x0000
        /*0084*/ 	.byte	0x00, 0xf5, 0x21, 0x00


	//----- nvinfo : EIATTR_SPARSE_MMA_MASK
	.align		4
.L_5441:
        /*0088*/ 	.byte	0x03, 0x50
        /*008a*/ 	.short	0x0000


	//----- nvinfo : EIATTR_MAXREG_COUNT
	.align		4
        /*008c*/ 	.byte	0x03, 0x1b
        /*008e*/ 	.short	0x00ff


	//----- nvinfo : EIATTR_MERCURY_ISA_VERSION
	.align		4
        /*0090*/ 	.byte	0x03, 0x5f
        /*0092*/ 	.short	0x0101


	//----- nvinfo : EIATTR_COOP_GROUP_MASK_REGIDS
	.align		4
        /*0094*/ 	.byte	0x04, 0x29
        /*0096*/ 	.short	(.L_5443 - .L_5442)


	//   ....[0]....
.L_5442:
        /*0098*/ 	.word	0xffffffff


	//   ....[1]....
        /*009c*/ 	.word	0xffffffff


	//   ....[2]....
        /*00a0*/ 	.word	0xffffffff


	//   ....[3]....
        /*00a4*/ 	.word	0xffffffff


	//   ....[4]....
        /*00a8*/ 	.word	0xffffffff


	//   ....[5]....
        /*00ac*/ 	.word	0xffffffff


	//   ....[6]....
        /*00b0*/ 	.word	0xffffffff


	//   ....[7]....
        /*00b4*/ 	.word	0xffffffff


	//   ....[8]....
        /*00b8*/ 	.word	0xffffffff


	//   ....[9]....
        /*00bc*/ 	.word	0xffffffff


	//   ....[10]....
        /*00c0*/ 	.word	0xffffffff


	//   ....[11]....
        /*00c4*/ 	.word	0xffffffff


	//   ....[12]....
        /*00c8*/ 	.word	0xffffffff


	//   ....[13]....
        /*00cc*/ 	.word	0xffffffff


	//   ....[14]....
        /*00d0*/ 	.word	0xffffffff


	//   ....[15]....
        /*00d4*/ 	.word	0xffffffff


	//----- nvinfo : EIATTR_COOP_GROUP_INSTR_OFFSETS
	.align		4
.L_5443:
        /*00d8*/ 	.byte	0x04, 0x28
        /*00da*/ 	.short	(.L_5445 - .L_5444)


	//   ....[0]....
.L_5444:
        /*00dc*/ 	.word	0x00000590


	//   ....[1]....
        /*00e0*/ 	.word	0x000005b0


	//   ....[2]....
        /*00e4*/ 	.word	0x00000600


	//   ....[3]....
        /*00e8*/ 	.word	0x00000610


	//   ....[4]....
        /*00ec*/ 	.word	0x00000660


	//   ....[5]....
        /*00f0*/ 	.word	0x00000670


	//   ....[6]....
        /*00f4*/ 	.word	0x000006c0


	//   ....[7]....
        /*00f8*/ 	.word	0x000006d0


	//   ....[8]....
        /*00fc*/ 	.word	0x000009c0


	//   ....[9]....
        /*0100*/ 	.word	0x000009e0


	//   ....[10]....
        /*0104*/ 	.word	0x00000a10


	//   ....[11]....
        /*0108*/ 	.word	0x00000a20


	//   ....[12]....
        /*010c*/ 	.word	0x00000a50


	//   ....[13]....
        /*0110*/ 	.word	0x00000a60


	//   ....[14]....
        /*0114*/ 	.word	0x00000a90


	//   ....[15]....
        /*0118*/ 	.word	0x00000aa0


	//----- nvinfo : EIATTR_VRC_CTA_INIT_COUNT
	.align		4
.L_5445:
        /*011c*/ 	.byte	0x02, 0x4a
	.zero		1
	.zero		1


	//----- nvinfo : EIATTR_EXIT_INSTR_OFFSETS
	.align		4
        /*0120*/ 	.byte	0x04, 0x1c
        /*0122*/ 	.short	(.L_5447 - .L_5446)


	//   ....[0]....
.L_5446:
        /*0124*/ 	.word	0x00000ab0


	//   ....[1]....
        /*0128*/ 	.word	0x00000bb0


	//   ....[2]....
        /*012c*/ 	.word	0x00000c60


	//----- nvinfo : EIATTR_CRS_STACK_SIZE
	.align		4
.L_5447:
        /*0130*/ 	.byte	0x04, 0x1e
        /*0132*/ 	.short	(.L_5449 - .L_5448)
.L_5448:
        /*0134*/ 	.word	0x00000000


	//----- nvinfo : EIATTR_CBANK_PARAM_SIZE
	.align		4
.L_5449:
        /*0138*/ 	.byte	0x03, 0x19
        /*013a*/ 	.short	0x002d


	//----- nvinfo : EIATTR_PARAM_CBANK
	.align		4
        /*013c*/ 	.byte	0x04, 0x0a
        /*013e*/ 	.short	(.L_5451 - .L_5450)
	.align		4
.L_5450:
        /*0140*/ 	.word	index@(.nv.constant0._ZN43_GLOBAL__N__9ae7fba5_10_SoftMax_cu_9f978f6320softmax_warp_forwardIfffLi4ELb0ELb1EEEvPT0_PKT_iiiPKbib)
        /*0144*/ 	.short	0x0380
        /*0146*/ 	.short	0x002d


	//----- nvinfo : EIATTR_SW_WAR
	.align		4
.L_5451:
        /*0148*/ 	.byte	0x04, 0x36
        /*014a*/ 	.short	(.L_5453 - .L_5452)
.L_5452:
        /*014c*/ 	.word	0x00000008
.L_5453:


//--------------------- .nv.info._ZN43_GLOBAL__N__9ae7fba5_10_SoftMax_cu_9f978f6320softmax_warp_forwardIfffLi3ELb0ELb1EEEvPT0_PKT_iiiPKbib --------------------------
	.section	.nv.info._ZN43_GLOBAL__N__9ae7fba5_10_SoftMax_cu_9f978f6320softmax_warp_forwardIfffLi3ELb0ELb1EEEvPT0_PKT_iiiPKbib,"",@"SHT_CUDA_INFO"
	.sectionflags	@""
	.align	4


	//----- nvinfo : EIATTR_CUDA_API_VERSION
	.align		4
        /*0000*/ 	.byte	0x04, 0x37
        /*0002*/ 	.short	(.L_5455 - .L_5454)
.L_5454:
        /*0004*/ 	.word	0x00000082


	//----- nvinfo : EIATTR_KPARAM_INFO
	.align		4
.L_5455:
        /*0008*/ 	.byte	0x04, 0x17
        /*000a*/ 	.short	(.L_5457 - .L_5456)
.L_5456:
        /*000c*/ 	.word	0x00000000
        /*0010*/ 	.short	0x0007
        /*0012*/ 	.short	0x002c
        /*0014*/ 	.byte	0x00, 0xf0, 0x05, 0x00


	//----- nvinfo : EIATTR_KPARAM_INFO
	.align		4
.L_5457:
        /*0018*/ 	.byte	0x04, 0x17
        /*001a*/ 	.short	(.L_5459 - .L_5458)
.L_5458:
        /*001c*/ 	.word	0x00000000
        /*0020*/ 	.short	0x0006
        /*0022*/ 	.short	0x0028
        /*0024*/ 	.byte	0x00, 0xf0, 0x11, 0x00


	//----- nvinfo : EIATTR_KPARAM_INFO
	.align		4
.L_5459:
        /*0028*/ 	.byte	0x04, 0x17
        /*002a*/ 	.short	(.L_5461 - .L_5460)
.L_5460:
        /*002c*/ 	.word	0x00000000
        /*0030*/ 	.short	0x0005
        /*0032*/ 	.short	0x0020
        /*0034*/ 	.byte	0x00, 0xf5, 0x21, 0x00


	//----- nvinfo : EIATTR_KPARAM_INFO
	.align		4
.L_5461:
        /*0038*/ 	.byte	0x04, 0x17
        /*003a*/ 	.short	(.L_5463 - .L_5462)
.L_5462:
        /*003c*/ 	.word	0x00000000
        /*0040*/ 	.short	0x0004
        /*0042*/ 	.short	0x0018
        /*0044*/ 	.byte	0x00, 0xf0, 0x11, 0x00


	//----- nvinfo : EIATTR_KPARAM_INFO
	.align		4
.L_5463:
        /*0048*/ 	.byte	0x04, 0x17
        /*004a*/ 	.short	(.L_5465 - .L_5464)
.L_5464:
        /*004c*/ 	.word	0x00000000
        /*0050*/ 	.short	0x0003
        /*0052*/ 	.short	0x0014
        /*0054*/ 	.byte	0x00, 0xf0, 0x11, 0x00


	//----- nvinfo : EIATTR_KPARAM_INFO
	.align		4
.L_5465:
        /*0058*/ 	.byte	0x04, 0x17
        /*005a*/ 	.short	(.L_5467 - .L_5466)
.L_5466:
        /*005c*/ 	.word	0x00000000
        /*0060*/ 	.short	0x0002
        /*0062*/ 	.short	0x0010
        /*0064*/ 	.byte	0x00, 0xf0, 0x11, 0x00


	//----- nvinfo : EIATTR_KPARAM_INFO
	.align		4
.L_5467:
        /*0068*/ 	.byte	0x04, 0x17
        /*006a*/ 	.short	(.L_5469 - .L_5468)
.L_5468:
        /*006c*/ 	.word	0x00000000
        /*0070*/ 	.short	0x0001
        /*0072*/ 	.short	0x0008
        /*0074*/ 	.byte	0x00, 0xf5, 0x21, 0x00


	//----- nvinfo : EIATTR_KPARAM_INFO
	.align		4
.L_5469:
        /*0078*/ 	.byte	0x04, 0x17
        /*007a*/ 	.short	(.L_5471 - .L_5470)
.L_5470:
        /*007c*/ 	.word	0x00000000
        /*0080*/ 	.short	0x0000
        /*0082*/ 	.short	0x0000
        /*0084*/ 	.byte	0x00, 0xf5, 0x21, 0x00


	//----- nvinfo : EIATTR_SPARSE_MMA_MASK
	.align		4
.L_5471:
        /*0088*/ 	.byte	0x03, 0x50
        /*008a*/ 	.short	0x0000


	//----- nvinfo : EIATTR_MAXREG_COUNT
	.align		4
        /*008c*/ 	.byte	0x03, 0x1b
        /*008e*/ 	.short	0x00ff


	//----- nvinfo : EIATTR_MERCURY_ISA_VERSION
	.align		4
        /*0090*/ 	.byte	0x03, 0x5f
        /*0092*/ 	.short	0x0101


	//----- nvinfo : EIATTR_COOP_GROUP_MASK_REGIDS
	.align		4
        /*0094*/ 	.byte	0x04, 0x29
        /*0096*/ 	.short	(.L_5473 - .L_5472)


	//   ....[0]....
.L_5472:
        /*0098*/ 	.word	0xffffffff


	//   ....[1]....
        /*009c*/ 	.word	0xffffffff


	//   ....[2]....
        /*00a0*/ 	.word	0xffffffff


	//   ....[3]....
        /*00a4*/ 	.word	0xffffffff


	//   ....[4]....
        /*00a8*/ 	.word	0xffffffff


	//   ....[5]....
        /*00ac*/ 	.word	0xffffffff


	//   ....[6]....
        /*00b0*/ 	.word	0xffffffff


	//   ....[7]....
        /*00b4*/ 	.word	0xffffffff


	//   ....[8]....
        /*00b8*/ 	.word	0xffffffff


	//   ....[9]....
        /*00bc*/ 	.word	0xffffffff


	//   ....[10]....
        /*00c0*/ 	.word	0xffffffff


	//   ....[11]....
        /*00c4*/ 	.word	0xffffffff


	//----- nvinfo : EIATTR_COOP_GROUP_INSTR_OFFSETS
	.align		4
.L_5473:
        /*00c8*/ 	.byte	0x04, 0x28
        /*00ca*/ 	.short	(.L_5475 - .L_5474)


	//   ....[0]....
.L_5474:
        /*00cc*/ 	.word	0x00000590


	//   ....[1]....
        /*00d0*/ 	.word	0x000005b0


	//   ....[2]....
        /*00d4*/ 	.word	0x00000600


	//   ....[3]....
        /*00d8*/ 	.word	0x00000610


	//   ....[4]....
        /*00dc*/ 	.word	0x00000660


	//   ....[5]....
        /*00e0*/ 	.word	0x00000670


	//   ....[6]....
        /*00e4*/ 	.word	0x00000960


	//   ....[7]....
        /*00e8*/ 	.word	0x00000980


	//   ....[8]....
        /*00ec*/ 	.word	0x000009b0


	//   ....[9]....
        /*00f0*/ 	.word	0x000009c0


	//   ....[10]....
        /*00f4*/ 	.word	0x000009f0


	//   ....[11]....
        /*00f8*/ 	.word	0x00000a00


	//----- nvinfo : EIATTR_VRC_CTA_INIT_COUNT
	.align		4
.L_5475:
        /*00fc*/ 	.byte	0x02, 0x4a
	.zero		1
	.zero		1


	//----- nvinfo : EIATTR_EXIT_INSTR_OFFSETS
	.align		4
        /*0100*/ 	.byte	0x04, 0x1c
        /*0102*/ 	.short	(.L_5477 - .L_5476)


	//   ....[0]....
.L_5476:
        /*0104*/ 	.word	0x00000a10


	//   ....[1]....
        /*0108*/ 	.word	0x00000b10


	//   ....[2]....
        /*010c*/ 	.word	0x00000bc0


	//----- nvinfo : EIATTR_CRS_STACK_SIZE
	.align		4
.L_5477:
        /*0110*/ 	.byte	0x04, 0x1e
        /*0112*/ 	.short	(.L_5479 - .L_5478)
.L_5478:
        /*0114*/ 	.word	0x00000000


	//----- nvinfo : EIATTR_CBANK_PARAM_SIZE
	.align		4
.L_5479:
        /*0118*/ 	.byte	0x03, 0x19
        /*011a*/ 	.short	0x002d


	//----- nvinfo : EIATTR_PARAM_CBANK
	.align		4
        /*011c*/ 	.byte	0x04, 0x0a
        /*011e*/ 	.short	(.L_5481 - .L_5480)
	.align		4
.L_5480:
        /*0120*/ 	.word	index@(.nv.constant0._ZN43_GLOBAL__N__9ae7fba5_10_SoftMax_cu_9f978f6320softmax_warp_forwardIfffLi3ELb0ELb1EEEvPT0_PKT_iiiPKbib)
        /*0124*/ 	.short	0x0380
        /*0126*/ 	.short	0x002d


	//----- nvinfo : EIATTR_SW_WAR
	.align		4
.L_5481:
        /*0128*/ 	.byte	0x04, 0x36
        /*012a*/ 	.short	(.L_5483 - .L_5482)
.L_5482:
        /*012c*/ 	.word	0x00000008
.L_5483:


//--------------------- .nv.info._ZN43_GLOBAL__N__9ae7fba5_10_SoftMax_cu_9f978f6320softmax_warp_forwardIfffLi2ELb0ELb1EEEvPT0_PKT_iiiPKbib --------------------------
	.section	.nv.info._ZN43_GLOBAL__N__9ae7fba5_10_SoftMax_cu_9f978f6320softmax_warp_forwardIfffLi2ELb0ELb1EEEvPT0_PKT_iiiPKbib,"",@"SHT_CUDA_INFO"
	.sectionflags	@""
	.align	4


	//----- nvinfo : EIATTR_CUDA_API_VERSION
	.align		4
        /*0000*/ 	.byte	0x04, 0x37
        /*0002*/ 	.short	(.L_5485 - .L_5484)
.L_5484:
        /*0004*/ 	.word	0x00000082


	//----- nvinfo : EIATTR_KPARAM_INFO
	.align		4
.L_5485:
        /*0008*/ 	.byte	0x04, 0x17
        /*000a*/ 	.short	(.L_5487 - .L_5486)
.L_5486:
        /*000c*/ 	.word	0x00000000
        /*0010*/ 	.short	0x0007
        /*0012*/ 	.short	0x002c
        /*0014*/ 	.byte	0x00, 0xf0, 0x05, 0x00


	//----- nvinfo : EIATTR_KPARAM_INFO
	.align		4
.L_5487:
        /*0018*/ 	.byte	0x04, 0x17
        /*001a*/ 	.short	(.L_5489 - .L_5488)
.L_5488:
        /*001c*/ 	.word	0x00000000
        /*0020*/ 	.short	0x0006
        /*0022*/ 	.short	0x0028
        /*0024*/ 	.byte	0x00, 0xf0, 0x11, 0x00


	//----- nvinfo : EIATTR_KPARAM_INFO
	.align		4
.L_5489:
        /*0028*/ 	.byte	0x04, 0x17
        /*002a*/ 	.short	(.L_5491 - .L_5490)
.L_5490:
        /*002c*/ 	.word	0x00000000
        /*0030*/ 	.short	0x0005
        /*0032*/ 	.short	0x0020
        /*0034*/ 	.byte	0x00, 0xf5, 0x21, 0x00


	//----- nvinfo : EIATTR_KPARAM_INFO
	.align		4
.L_5491:
        /*0038*/ 	.byte	0x04, 0x17
        /*003a*/ 	.short	(.L_5493 - .L_5492)
.L_5492:
        /*003c*/ 	.word	0x00000000
        /*0040*/ 	.short	0x0004
        /*0042*/ 	.short	0x0018
        /*0044*/ 	.byte	0x00, 0xf0, 0x11, 0x00


	//----- nvinfo : EIATTR_KPARAM_INFO
	.align		4
.L_5493:
        /*0048*/ 	.byte	0x04, 0x17
        /*004a*/ 	.short	(.L_5495 - .L_5494)
.L_5494:
        /*004c*/ 	.word	0x00000000
        /*0050*/ 	.short	0x0003
        /*0052*/ 	.short	0x0014
        /*0054*/ 	.byte	0x00, 0xf0, 0x11, 0x00


	//----- nvinfo : EIATTR_KPARAM_INFO
	.align		4
.L_5495:
        /*0058*/ 	.byte	0x04, 0x17
        /*005a*/ 	.short	(.L_5497 - .L_5496)
.L_5496:
        /*005c*/ 	.word	0x00000000
        /*0060*/ 	.short	0x0002
        /*0062*/ 	.short	0x0010
        /*0064*/ 	.byte	0x00, 0xf0, 0x11, 0x00


	//----- nvinfo : EIATTR_KPARAM_INFO
	.align		4
.L_5497:
        /*0068*/ 	.byte	0x04, 0x17
        /*006a*/ 	.short	(.L_5499 - .L_5498)
.L_5498:
        /*006c*/ 	.word	0x00000000
        /*0070*/ 	.short	0x0001
        /*0072*/ 	.short	0x0008
        /*0074*/ 	.byte	0x00, 0xf5, 0x21, 0x00


	//----- nvinfo : EIATTR_KPARAM_INFO
	.align		4
.L_5499:
        /*0078*/ 	.byte	0x04, 0x17
        /*007a*/ 	.short	(.L_5501 - .L_5500)
.L_5500:
        /*007c*/ 	.word	0x00000000
        /*0080*/ 	.short	0x0000
        /*0082*/ 	.short	0x0000
        /*0084*/ 	.byte	0x00, 0xf5, 0x21, 0x00


	//----- nvinfo : EIATTR_SPARSE_MMA_MASK
	.align		4
.L_5501:
        /*0088*/ 	.byte	0x03, 0x50
        /*008a*/ 	.short	0x0000


	//----- nvinfo : EIATTR_MAXREG_COUNT
	.align		4
        /*008c*/ 	.byte	0x03, 0x1b
        /*008e*/ 	.short	0x00ff


	//----- nvinfo : EIATTR_MERCURY_ISA_VERSION
	.align		4
        /*0090*/ 	.byte	0x03, 0x5f
        /*0092*/ 	.short	0x0101


	//----- nvinfo : EIATTR_COOP_GROUP_MASK_REGIDS
	.align		4
        /*0094*/ 	.byte	0x04, 0x29
        /*0096*/ 	.short	(.L_5503 - .L_5502)


	//   ....[0]....
.L_5502:
        /*0098*/ 	.word	0xffffffff


	//   ....[1]....
        /*009c*/ 	.word	0xffffffff


	//   ....[2]....
        /*00a0*/ 	.word	0xffffffff


	//   ....[3]....
        /*00a4*/ 	.word	0xffffffff


	//   ....[4]....
        /*00a8*/ 	.word	0xffffffff


	//   ....[5]....
        /*00ac*/ 	.word	0xffffffff


	//   ....[6]....
        /*00b0*/ 	.word	0xffffffff


	//   ....[7]....
        /*00b4*/ 	.word	0xffffffff


	//----- nvinfo : EIATTR_COOP_GROUP_INSTR_OFFSETS
	.align		4
.L_5503:
        /*00b8*/ 	.byte	0x04, 0x28
        /*00ba*/ 	.short	(.L_5505 - .L_5504)


	//   ....[0]....
.L_5504:
        /*00bc*/ 	.word	0x00000590


	//   ....[1]....
        /*00c0*/ 	.word	0x000005b0


	//   ....[2]....
        /*00c4*/ 	.word	0x00000600


	//   ....[3]....
        /*00c8*/ 	.word	0x00000610


	//   ....[4]....
        /*00cc*/ 	.word	0x00000900


	//   ....[5]....
        /*00d0*/ 	.word	0x00000920


	//   ....[6]....
        /*00d4*/ 	.word	0x00000950


	//   ....[7]....
        /*00d8*/ 	.word	0x00000960


	//----- nvinfo : EIATTR_VRC_CTA_INIT_COUNT
	.align		4
.L_5505:
        /*00dc*/ 	.byte	0x02, 0x4a
	.zero		1
	.zero		1


	//----- nvinfo : EIATTR_EXIT_INSTR_OFFSETS
	.align		4
        /*00e0*/ 	.byte	0x04, 0x1c
        /*00e2*/ 	.short	(.L_5507 - .L_5506)


	//   ....[0]....
.L_5506:
        /*00e4*/ 	.word	0x00000970


	//   ....[1]....
        /*00e8*/ 	.word	0x00000a70


	//   ....[2]....
        /*00ec*/ 	.word	0x00000b20


	//----- nvinfo : EIATTR_CRS_STACK_SIZE
	.align		4
.L_5507:
        /*00f0*/ 	.byte	0x04, 0x1e
        /*00f2*/ 	.short	(.L_5509 - .L_5508)
.L_5508:
        /*00f4*/ 	.word	0x00000000


	//----- nvinfo : EIATTR_CBANK_PARAM_SIZE
	.align		4
.L_5509:
        /*00f8*/ 	.byte	0x03, 0x19
        /*00fa*/ 	.short	0x002d


	//----- nvinfo : EIATTR_PARAM_CBANK
	.align		4
        /*00fc*/ 	.byte	0x04, 0x0a
        /*00fe*/ 	.short	(.L_5511 - .L_5510)
	.align		4
.L_5510:
        /*0100*/ 	.word	index@(.nv.constant0._ZN43_GLOBAL__N__9ae7fba5_10_SoftMax_cu_9f978f6320softmax_warp_forwardIfffLi2ELb0ELb1EEEvPT0_PKT_iiiPKbib)
        /*0104*/ 	.short	0x0380
        /*0106*/ 	.short	0x002d


	//----- nvinfo : EIATTR_SW_WAR
	.align		4
.L_5511:
        /*0108*/ 	.byte	0x04, 0x36
        /*010a*/ 	.short	(.L_5513 - .L_5512)
.L_5512:
        /*010c*/ 	.word	0x00000008
.L_5513:


//--------------------- .nv.info._ZN43_GLOBAL__N__9ae7fba5_10_SoftMax_cu_9f978f6320softmax_warp_forwardIfffLi1ELb0ELb1EEEvPT0_PKT_iiiPKbib --------------------------
	.section	.nv.info._ZN43_GLOBAL__N__9ae7fba5_10_SoftMax_cu_9f978f6320softmax_warp_forwardIfffLi1ELb0ELb1EEEvPT0_PKT_iiiPKbib,"",@"SHT_CUDA_INFO"
	.sectionflags	@""
	.align	4


	//----- nvinfo : EIATTR_CUDA_API_VERSION
	.align		4
        /*0000*/ 	.byte	0x04, 0x37
        /*0002*/ 	.short	(.L_5515 - .L_5514)
.L_5514:
        /*0004*/ 	.word	0x00000082


	//----- nvinfo : EIATTR_KPARAM_INFO
	.align		4
.L_5515:
        /*0008*/ 	.byte	0x04, 0x17
        /*000a*/ 	.short	(.L_5517 - .L_5516)
.L_5516:
        /*000c*/ 	.word	0x00000000
        /*0010*/ 	.short	0x0007
        /*0012*/ 	.short	0x002c
        /*0014*/ 	.byte	0x00, 0xf0, 0x05, 0x00


	//----- nvinfo : EIATTR_KPARAM_INFO
	.align		4
.L_5517:
        /*0018*/ 	.byte	0x04, 0x17
        /*001a*/ 	.short	(.L_5519 - .L_5518)
.L_5518:
        /*001c*/ 	.word	0x00000000
        /*0020*/ 	.short	0x0006
        /*0022*/ 	.short	0x0028
        /*0024*/ 	.byte	0x00, 0xf0, 0x11, 0x00


	//----- nvinfo : EIATTR_KPARAM_INFO
	.align		4
.L_5519:
        /*0028*/ 	.byte	0x04, 0x17
        /*002a*/ 	.short	(.L_5521 - .L_5520)
.L_5520:
        /*002c*/ 	.word	0x00000000
        /*0030*/ 	.short	0x0005
        /*0032*/ 	.short	0x0020
        /*0034*/ 	.byte	0x00, 0xf5, 0x21, 0x00


	//----- nvinfo : EIATTR_KPARAM_INFO
	.align		4
.L_5521:
        /*0038*/ 	.byte	0x04, 0x17
        /*003a*/ 	.short	(.L_5523 - .L_5522)
.L_5522:
        /*003c*/ 	.word	0x00000000
        /*0040*/ 	.short	0x0004
        /*0042*/ 	.short	0x0018
        /*0044*/ 	.byte	0x00, 0xf0, 0x11, 0x00


	//----- nvinfo : EIATTR_KPARAM_INFO
	.align		4
.L_5523:
        /*0048*/ 	.byte	0x04, 0x17
        /*004a*/ 	.short	(.L_5525 - .L_5524)
.L_5524:
        /*004c*/ 	.word	0x00000000
        /*0050*/ 	.short	0x0003
        /*0052*/ 	.short	0x0014
        /*0054*/ 	.byte	0x00, 0xf0, 0x11, 0x00


	//----- nvinfo : EIATTR_KPARAM_INFO
	.align		4
.L_5525:
        /*0058*/ 	.byte	0x04, 0x17
        /*005a*/ 	.short	(.L_5527 - .L_5526)
.L_5526:
        /*005c*/ 	.word	0x00000000
        /*0060*/ 	.short	0x0002
        /*0062*/ 	.short	0x0010
        /*0064*/ 	.byte	0x00, 0xf0, 0x11, 0x00


	//----- nvinfo : EIATTR_KPARAM_INFO
	.align		4
.L_5527:
        /*0068*/ 	.byte	0x04, 0x17
        /*006a*/ 	.short	(.L_5529 - .L_5528)
.L_5528:
        /*006c*/ 	.word	0x00000000
        /*0070*/ 	.short	0x0001
        /*0072*/ 	.short	0x0008
        /*0074*/ 	.byte	0x00, 0xf5, 0x21, 0x00


	//----- nvinfo : EIATTR_KPARAM_INFO
	.align		4
.L_5529:
        /*0078*/ 	.byte	0x04, 0x17
        /*007a*/ 	.short	(.L_5531 - .L_5530)
.L_5530:
        /*007c*/ 	.word	0x00000000
        /*0080*/ 	.short	0x0000
        /*0082*/ 	.short	0x0000
        /*0084*/ 	.byte	0x00, 0xf5, 0x21, 0x00


	//----- nvinfo : EIATTR_SPARSE_MMA_MASK
	.align		4
.L_5531:
        /*0088*/ 	.byte	0x03, 0x50
        /*008a*/ 	.short	0x0000


	//----- nvinfo : EIATTR_MAXREG_COUNT
	.align		4
        /*008c*/ 	.byte	0x03, 0x1b
        /*008e*/ 	.short	0x00ff


	//----- nvinfo : EIATTR_MERCURY_ISA_VERSION
	.align		4
        /*0090*/ 	.byte	0x03, 0x5f
        /*0092*/ 	.short	0x0101


	//----- nvinfo : EIATTR_COOP_GROUP_MASK_REGIDS
	.align		4
        /*0094*/ 	.byte	0x04, 0x29
        /*0096*/ 	.short	(.L_5533 - .L_5532)


	//   ....[0]....
.L_5532:
        /*0098*/ 	.word	0xffffffff


	//   ....[1]....
        /*009c*/ 	.word	0xffffffff


	//   ....[2]....
        /*00a0*/ 	.word	0xffffffff


	//   ....[3]....
        /*00a4*/ 	.word	0xffffffff


	//----- nvinfo : EIATTR_COOP_GROUP_INSTR_OFFSETS
	.align		4
.L_5533:
        /*00a8*/ 	.byte	0x04, 0x28
        /*00aa*/ 	.short	(.L_5535 - .L_5534)


	//   ....[0]....
.L_5534:
        /*00ac*/ 	.word	0x00000590


	//   ....[1]....
        /*00b0*/ 	.word	0x000005b0


	//   ....[2]....
        /*00b4*/ 	.word	0x000008b0


	//   ....[3]....
        /*00b8*/ 	.word	0x000008c0


	//----- nvinfo : EIATTR_VRC_CTA_INIT_COUNT
	.align		4
.L_5535:
        /*00bc*/ 	.byte	0x02, 0x4a
	.zero		1
	.zero		1


	//----- nvinfo : EIATTR_EXIT_INSTR_OFFSETS
	.align		4
        /*00c0*/ 	.byte	0x04, 0x1c
        /*00c2*/ 	.short	(.L_5537 - .L_5536)


	//   ....[0]....
.L_5536:
        /*00c4*/ 	.word	0x000008d0


	//   ....[1]....
        /*00c8*/ 	.word	0x000009d0


	//   ....[2]....
        /*00cc*/ 	.word	0x00000a80


	//----- nvinfo : EIATTR_CRS_STACK_SIZE
	.align		4
.L_5537:
        /*00d0*/ 	.byte	0x04, 0x1e
        /*00d2*/ 	.short	(.L_5539 - .L_5538)
.L_5538:
        /*00d4*/ 	.word	0x00000000


	//----- nvinfo : EIATTR_CBANK_PARAM_SIZE
	.align		4
.L_5539:
        /*00d8*/ 	.byte	0x03, 0x19
        /*00da*/ 	.short	0x002d


	//----- nvinfo : EIATTR_PARAM_CBANK
	.align		4
        /*00dc*/ 	.byte	0x04, 0x0a
        /*00de*/ 	.short	(.L_5541 - .L_5540)
	.align		4
.L_5540:
        /*00e0*/ 	.word	index@(.nv.constant0._ZN43_GLOBAL__N__9ae7fba5_10_SoftMax_cu_9f978f6320softmax_warp_forwardIfffLi1ELb0ELb1EEEvPT0_PKT_iiiPKbib)
        /*00e4*/ 	.short	0x0380
        /*00e6*/ 	.short	0x002d


	//----- nvinfo : EIATTR_SW_WAR
	.align		4
.L_5541:
        /*00e8*/ 	.byte	0x04, 0x36
        /*00ea*/ 	.short	(.L_5543 - .L_5542)
.L_5542:
        /*00ec*/ 	.word	0x00000008
.L_5543:


//--------------------- .nv.info._ZN43_GLOBAL__N__9ae7fba5_10_SoftMax_cu_9f978f6320softmax_warp_forwardIfffLi0ELb0ELb1EEEvPT0_PKT_iiiPKbib --------------------------
	.section	.nv.info._ZN43_GLOBAL__N__9ae7fba5_10_SoftMax_cu_9f978f6320softmax_warp_forwardIfffLi0ELb0ELb1EEEvPT0_PKT_iiiPKbib,"",@"SHT_CUDA_INFO"
	.sectionflags	@""
	.align	4


	//----- nvinfo : EIATTR_CUDA_API_VERSION
	.align		4
        /*0000*/ 	.byte	0x04, 0x37
        /*0002*/ 	.short	(.L_5545 - .L_5544)
.L_5544:
        /*0004*/ 	.word	0x00000082


	//----- nvinfo : EIATTR_KPARAM_INFO
	.align		4
.L_5545:
        /*0008*/ 	.byte	0x04, 0x17
        /*000a*/ 	.short	(.L_5547 - .L_5546)
.L_5546:
        /*000c*/ 	.word	0x00000000
        /*0010*/ 	.short	0x0007
        /*0012*/ 	.short	0x002c
        /*0014*/ 	.byte	0x00, 0xf0, 0x05, 0x00


	//----- nvinfo : EIATTR_KPARAM_INFO
	.align		4
.L_5547:
        /*0018*/ 	.byte	0x04, 0x17
        /*001a*/ 	.short	(.L_5549 - .L_5548)
.L_5548:
        /*001c*/ 	.word	0x00000000
        /*0020*/ 	.short	0x0006
        /*0022*/ 	.short	0x0028
        /*0024*/ 	.byte	0x00, 0xf0, 0x11, 0x00


	//----- nvinfo : EIATTR_KPARAM_INFO
	.align		4
.L_5549:
        /*0028*/ 	.byte	0x04, 0x17
        /*002a*/ 	.short	(.L_5551 - .L_5550)
.L_5550:
        /*002c*/ 	.word	0x00000000
        /*0030*/ 	.short	0x0005
        /*0032*/ 	.short	0x0020
        /*0034*/ 	.byte	0x00, 0xf5, 0x21, 0x00


	//----- nvinfo : EIATTR_KPARAM_INFO
	.align		4
.L_5551:
        /*0038*/ 	.byte	0x04, 0x17
        /*003a*/ 	.short	(.L_5553 - .L_5552)
.L_5552:
        /*003c*/ 	.word	0x00000000
        /*0040*/ 	.short	0x0004
        /*0042*/ 	.short	0x0018
        /*0044*/ 	.byte	0x00, 0xf0, 0x11, 0x00


	//----- nvinfo : EIATTR_KPARAM_INFO
	.align		4
.L_5553:
        /*0048*/ 	.byte	0x04, 0x17
        /*004a*/ 	.short	(.L_5555 - .L_5554)
.L_5554:
        /*004c*/ 	.word	0x00000000
        /*0050*/ 	.short	0x0003
        /*0052*/ 	.short	0x0014
        /*0054*/ 	.byte	0x00, 0xf0, 0x11, 0x00


	//----- nvinfo : EIATTR_KPARAM_INFO
	.align		4
.L_5555:
        /*0058*/ 	.byte	0x04, 0x17
        /*005a*/ 	.short	(.L_5557 - .L_5556)
.L_5556:
        /*005c*/ 	.word	0x00000000
        /*0060*/ 	.short	0x0002
        /*0062*/ 	.short	0x0010
        /*0064*/ 	.byte	0x00, 0xf0, 0x11, 0x00


	//----- nvinfo : EIATTR_KPARAM_INFO
	.align		4
.L_5557:
        /*0068*/ 	.byte	0x04, 0x17
        /*006a*/ 	.short	(.L_5559 - .L_5558)
.L_5558:
        /*006c*/ 	.word	0x00000000
        /*0070*/ 	.short	0x0001
        /*0072*/ 	.short	0x0008
        /*0074*/ 	.byte	0x00, 0xf5, 0x21, 0x00


	//----- nvinfo : EIATTR_KPARAM_INFO
	.align		4
.L_5559:
        /*0078*/ 	.byte	0x04, 0x17
        /*007a*/ 	.short	(.L_5561 - .L_5560)
.L_5560:
        /*007c*/ 	.word	0x00000000
        /*0080*/ 	.short	0x0000
        /*0082*/ 	.short	0x0000
        /*0084*/ 	.byte	0x00, 0xf5, 0x21, 0x00


	//----- nvinfo : EIATTR_SPARSE_MMA_MASK
	.align		4
.L_5561:
        /*0088*/ 	.byte	0x03, 0x50
        /*008a*/ 	.short	0x0000


	//----- nvinfo : EIATTR_MAXREG_COUNT
	.align		4
        /*008c*/ 	.byte	0x03, 0x1b
        /*008e*/ 	.short	0x00ff


	//----- nvinfo : EIATTR_MERCURY_ISA_VERSION
	.align		4
        /*0090*/ 	.byte	0x03, 0x5f
        /*0092*/ 	.short	0x0101


	//----- nvinfo : EIATTR_VRC_CTA_INIT_COUNT
	.align		4
        /*0094*/ 	.byte	0x02, 0x4a
	.zero		1
	.zero		1


	//----- nvinfo : EIATTR_EXIT_INSTR_OFFSETS
	.align		4
        /*0098*/ 	.byte	0x04, 0x1c
        /*009a*/ 	.short	(.L_5563 - .L_5562)


	//   ....[0]....
.L_5562:
        /*009c*/ 	.word	0x00000850


	//   ....[1]....
        /*00a0*/ 	.word	0x00000930


	//   ....[2]....
        /*00a4*/ 	.word	0x000009e0


	//----- nvinfo : EIATTR_CRS_STACK_SIZE
	.align		4
.L_5563:
        /*00a8*/ 	.byte	0x04, 0x1e
        /*00aa*/ 	.short	(.L_5565 - .L_5564)
.L_5564:
        /*00ac*/ 	.word	0x00000000


	//----- nvinfo : EIATTR_CBANK_PARAM_SIZE
	.align		4
.L_5565:
        /*00b0*/ 	.byte	0x03, 0x19
        /*00b2*/ 	.short	0x002d


	//----- nvinfo : EIATTR_PARAM_CBANK
	.align		4
        /*00b4*/ 	.byte	0x04, 0x0a
        /*00b6*/ 	.short	(.L_5567 - .L_5566)
	.align		4
.L_5566:
        /*00b8*/ 	.word	index@(.nv.constant0._ZN43_GLOBAL__N__9ae7fba5_10_SoftMax_cu_9f978f6320softmax_warp_forwardIfffLi0ELb0ELb1EEEvPT0_PKT_iiiPKbib)
        /*00bc*/ 	.short	0x0380
        /*00be*/ 	.short	0x002d


	//----- nvinfo : EIATTR_SW_WAR
	.align		4
.L_5567:
        /*00c0*/ 	.byte	0x04, 0x36
        /*00c2*/ 	.short	(.L_5569 - .L_5568)
.L_5568:
        /*00c4*/ 	.word	0x00000008
.L_5569:


//--------------------- .nv.info._ZN43_GLOBAL__N__9ae7fba5_10_SoftMax_cu_9f978f6320softmax_warp_forwardIdddLi11ELb0ELb1EEEvPT0_PKT_iiiPKbib --------------------------
	.section	.nv.info._ZN43_GLOBAL__N__9ae7fba5_10_SoftMax_cu_9f978f6320softmax_warp_forwardIdddLi11ELb0ELb1EEEvPT0_PKT_iiiPKbib,"",@"SHT_CUDA_INFO"
	.sectionflags	@""
	.align	4


	//----- nvinfo : EIATTR_CUDA_API_VERSION
	.align		4
        /*0000*/ 	.byte	0x04, 0x37
        /*0002*/ 	.short	(.L_5571 - .L_5570)
.L_5570:
        /*0004*/ 	.word	0x00000082


	//----- nvinfo : EIATTR_KPARAM_INFO
	.align		4
.L_5571:
        /*0008*/ 	.byte	0x04, 0x17
        /*000a*/ 	.short	(.L_5573 - .L_5572)
.L_5572:
        /*000c*/ 	.word	0x00000000
        /*0010*/ 	.short	0x0007
        /*0012*/ 	.short	0x002c
        /*0014*/ 	.byte	0x00, 0xf0, 0x05, 0x00


	//----- nvinfo : EIATTR_KPARAM_INFO
	.align		4
.L_5573:
        /*0018*/ 	.byte	0x04, 0x17
        /*001a*/ 	.short	(.L_5575 - .L_5574)
.L_5574:
        /*001c*/ 	.word	0x00000000
        /*0020*/ 	.short	0x0006
        /*0022*/ 	.short	0x0028
        /*0024*/ 	.byte	0x00, 0xf0, 0x11, 0x00


	//----- nvinfo : EIATTR_KPARAM_INFO
	.align		4
.L_5575:
        /*0028*/ 	.byte	0x04, 0x17
        /*002a*/ 	.short	(.L_5577 - .L_5576)
.L_5576:
        /*002c*/ 	.word	0x00000000
        /*0030*/ 	.short	0x0005
        /*0032*/ 	.short	0x0020
        /*0034*/ 	.byte	0x00, 0xf5, 0x21, 0x00


	//----- nvinfo : EIATTR_KPARAM_INFO
	.align		4
.L_5577:
        /*0038*/ 	.byte	0x04, 0x17
        /*003a*/ 	.short	(.L_5579 - .L_5578)
.L_5578:
        /*003c*/ 	.word	0x00000000
        /*0040*/ 	.short	0x0004
        /*0042*/ 	.short	0x0018
        /*0044*/ 	.byte	0x00, 0xf0, 0x11, 0x00


	//----- nvinfo : EIATTR_KPARAM_INFO
	.align		4
.L_5579:
        /*0048*/ 	.byte	0x04, 0x17
        /*004a*/ 	.short	(.L_5581 - .L_5580)
.L_5580:
        /*004c*/ 	.word	0x00000000
        /*0050*/ 	.short	0x0003
        /*0052*/ 	.short	0x0014
        /*0054*/ 	.byte	0x00, 0xf0, 0x11, 0x00


	//----- nvinfo : EIATTR_KPARAM_INFO
	.align		4
.L_5581:
        /*0058*/ 	.byte	0x04, 0x17
        /*005a*/ 	.short	(.L_5583 - .L_5582)
.L_5582:
        /*005c*/ 	.word	0x00000000
        /*0060*/ 	.short	0x0002
        /*0062*/ 	.short	0x0010
        /*0064*/ 	.byte	0x00, 0xf0, 0x11, 0x00


	//----- nvinfo : EIATTR_KPARAM_INFO
	.align		4
.L_5583:
        /*0068*/ 	.byte	0x04, 0x17
        /*006a*/ 	.short	(.L_5585 - .L_5584)
.L_5584:
        /*006c*/ 	.word	0x00000000
        /*0070*/ 	.short	0x0001
        /*0072*/ 	.short	0x0008
        /*0074*/ 	.byte	0x00, 0xf5, 0x21, 0x00


	//----- nvinfo : EIATTR_KPARAM_INFO
	.align		4
.L_5585:
        /*0078*/ 	.byte	0x04, 0x17
        /*007a*/ 	.short	(.L_5587 - .L_5586)
.L_5586:
        /*007c*/ 	.word	0x00000000
        /*0080*/ 	.short	0x0000
        /*0082*/ 	.short	0x0000
        /*0084*/ 	.byte	0x00, 0xf5, 0x21, 0x00


	//----- nvinfo : EIATTR_SPARSE_MMA_MASK
	.align		4
.L_5587:
        /*0088*/ 	.byte	0x03, 0x50
        /*008a*/ 	.short	0x0000


	//----- nvinfo : EIATTR_MAXREG_COUNT
	.align		4
        /*008c*/ 	.byte	0x03, 0x1b
        /*008e*/ 	.short	0x00ff


	//----- nvinfo : EIATTR_MERCURY_ISA_VERSION
	.align		4
        /*0090*/ 	.byte	0x03, 0x5f
        /*0092*/ 	.short	0x0101


	//----- nvinfo : EIATTR_COOP_GROUP_MASK_REGIDS
	.align		4
        /*0094*/ 	.byte	0x04, 0x29
        /*0096*/ 	.short	(.L_5589 - .L_5588)


	//   ....[0]....
.L_5588:
        /*0098*/ 	.word	0xffffffff


	//   ....[1]....
        /*009c*/ 	.word	0xffffffff


	//   ....[2]....
        /*00a0*/ 	.word	0xffffffff


	//   ....[3]....
        /*00a4*/ 	.word	0xffffffff


	//   ....[4]....
        /*00a8*/ 	.word	0xffffffff


	//   ....[5]....
        /*00ac*/ 	.word	0xffffffff


	//   ....[6]....
        /*00b0*/ 	.word	0xffffffff


	//   ....[7]....
        /*00b4*/ 	.word	0xffffffff


	//   ....[8]....
        /*00b8*/ 	.word	0xffffffff


	//   ....[9]....
        /*00bc*/ 	.word	0xffffffff


	//   ....[10]....
        /*00c0*/ 	.word	0xffffffff


	//   ....[11]....
        /*00c4*/ 	.word	0xffffffff


	//   ....[12]....
        /*00c8*/ 	.word	0xffffffff


	//   ....[13]....
        /*00cc*/ 	.word	0xffffffff


	//   ....[14]....
        /*00d0*/ 	.word	0xffffffff


	//   ....[15]....
        /*00d4*/ 	.word	0xffffffff


	//   ....[16]....
        /*00d8*/ 	.word	0xffffffff


	//   ....[17]....
        /*00dc*/ 	.word	0xffffffff


	//   ....[18]....
        /*00e0*/ 	.word	0xffffffff


	//   ....[19]....
        /*00e4*/ 	.word	0xffffffff


	//----- nvinfo : EIATTR_COOP_GROUP_INSTR_OFFSETS
	.align		4
.L_5589:
        /*00e8*/ 	.byte	0x04, 0x28
        /*00ea*/ 	.short	(.L_5591 - .L_5590)


	//   ....[0]....
.L_5590:
        /*00ec*/ 	.word	0x00007950


	//   ....[1]....
        /*00f0*/ 	.word	0x00007960


	//   ....[2]....
        /*00f4*/ 	.word	0x000079a0


	//   ....[3]....
        /*00f8*/ 	.word	0x000079b0


	//   ....[4]....
        /*00fc*/ 	.word	0x000079f0


	//   ....[5]....
        /*0100*/ 	.word	0x00007a00


	//   ....[6]....
        /*0104*/ 	.word	0x00007a50


	//   ....[7]....
        /*0108*/ 	.word	0x00007a60


	//   ....[8]....
        /*010c*/ 	.word	0x00007aa0


	//   ....[9]....
        /*0110*/ 	.word	0x00007ab0


	//   ....[10]....
        /*0114*/ 	.word	0x0001aab0


	//   ....[11]....
        /*0118*/ 	.word	0x0001aad0


	//   ....[12]....
        /*011c*/ 	.word	0x0001ab20


	//   ....[13]....
        /*0120*/ 	.word	0x0001ab30


	//   ....[14]....
        /*0124*/ 	.word	0x0001ab50


	//   ....[15]....
        /*0128*/ 	.word	0x0001ab60


	//   ....[16]....
        /*012c*/ 	.word	0x0001ab80


	//   ....[17]....
        /*0130*/ 	.word	0x0001ab90


	//   ....[18]....
        /*0134*/ 	.word	0x0001abb0


	//   ....[19]....
        /*0138*/ 	.word	0x0001abc0


	//----- nvinfo : EIATTR_VRC_CTA_INIT_COUNT
	.align		4
.L_5591:
        /*013c*/ 	.byte	0x02, 0x4a
	.zero		1
	.zero		1


	//----- nvinfo : EIATTR_EXIT_INSTR_OFFSETS
	.align		4
        /*0140*/ 	.byte	0x04, 0x1c
        /*0142*/ 	.short	(.L_5593 - .L_5592)


	//   ....[0]....
.L_5592:
        /*0144*/ 	.word	0x0001abe0


	//   ....[1]....
        /*0148*/ 	.word	0x0001ac00


	//   ....[2]....
        /*014c*/ 	.word	0x0001ae00


	//   ....[3]....
        /*0150*/ 	.word	0x0001afe0


	//   ....[4]....
        /*0154*/ 	.word	0x0001b1c0


	//   ....[5]....
        /*0158*/ 	.word	0x0001b3b0


	//   ....[6]....
        /*015c*/ 	.word	0x0001b590


	//   ....[7]....
        /*0160*/ 	.word	0x0001b770


	//   ....[8]....
        /*0164*/ 	.word	0x0001b950


	//   ....[9]....
        /*0168*/ 	.word	0x0001bb30


	//   ....[10]....
        /*016c*/ 	.word	0x0001bd10


	//   ....[11]....
        /*0170*/ 	.word	0x0001bef0


	//   ....[12]....
        /*0174*/ 	.word	0x0001c0d0


	//   ....[13]....
        /*0178*/ 	.word	0x0001c2b0


	//   ....[14]....
        /*017c*/ 	.word	0x0001c490


	//   ....[15]....
        /*0180*/ 	.word	0x0001c670


	//   ....[16]....
        /*0184*/ 	.word	0x0001c850


	//   ....[17]....
        /*0188*/ 	.word	0x0001ca30


	//   ....[18]....
        /*018c*/ 	.word	0x0001cc10


	//   ....[19]....
        /*0190*/ 	.word	0x0001ce00


	//   ....[20]....
        /*0194*/ 	.word	0x0001cff0


	//   ....[21]....
        /*0198*/ 	.word	0x0001d1e0


	//   ....[22]....
        /*019c*/ 	.word	0x0001d3d0


	//   ....[23]....
        /*01a0*/ 	.word	0x0001d5c0


	//   ....[24]....
        /*01a4*/ 	.word	0x0001d7b0


	//   ....[25]....
        /*01a8*/ 	.word	0x0001d9a0


	//   ....[26]....
        /*01ac*/ 	.word	0x0001db90


	//   ....[27]....
        /*01b0*/ 	.word	0x0001dd80


	//   ....[28]....
        /*01b4*/ 	.word	0x0001df70


	//   ....[29]....
        /*01b8*/ 	.word	0x0001e160


	//   ....[30]....
        /*01bc*/ 	.word	0x0001e350


	//   ....[31]....
        /*01c0*/ 	.word	0x0001e540


	//   ....[32]....
        /*01c4*/ 	.word	0x0001e730


	//   ....[33]....
        /*01c8*/ 	.word	0x0001e920


	//   ....[34]....
        /*01cc*/ 	.word	0x0001eb10


	//   ....[35]....
        /*01d0*/ 	.word	0x0001ed00


	//   ....[36]....
        /*01d4*/ 	.word	0x0001eef0


	//   ....[37]....
        /*01d8*/ 	.word	0x0001f0e0


	//   ....[38]....
        /*01dc*/ 	.word	0x0001f2d0


	//   ....[39]....
        /*01e0*/ 	.word	0x0001f4c0


	//   ....[40]....
        /*01e4*/ 	.word	0x0001f6b0


	//   ....[41]....
        /*01e8*/ 	.word	0x0001f8a0


	//   ....[42]....
        /*01ec*/ 	.word	0x0001fa90


	//   ....[43]....
        /*01f0*/ 	.word	0x0001fc80


	//   ....[44]....
        /*01f4*/ 	.word	0x0001fe70


	//   ....[45]....
        /*01f8*/ 	.word	0x00020060


	//   ....[46]....
        /*01fc*/ 	.word	0x00020250


	//   ....[47]....
        /*0200*/ 	.word	0x00020440


	//   ....[48]....
        /*0204*/ 	.word	0x00020630


	//   ....[49]....
        /*0208*/ 	.word	0x00020820


	//   ....[50]....
        /*020c*/ 	.word	0x00020a10


	//   ....[51]....
        /*0210*/ 	.word	0x00020c00


	//   ....[52]....
        /*0214*/ 	.word	0x00020df0


	//   ....[53]....
        /*0218*/ 	.word	0x00020fe0


	//   ....[54]....
        /*021c*/ 	.word	0x000211d0


	//   ....[55]....
        /*0220*/ 	.word	0x000213c0


	//   ....[56]....
        /*0224*/ 	.word	0x000215b0


	//   ....[57]....
        /*0228*/ 	.word	0x000217a0


	//   ....[58]....
        /*022c*/ 	.word	0x00021990


	//   ....[59]....
        /*0230*/ 	.word	0x00021b80


	//   ....[60]....
        /*0234*/ 	.word	0x00021d70


	//   ....[61]....
        /*0238*/ 	.word	0x00021f60


	//   ....[62]....
        /*023c*/ 	.word	0x00022150


	//   ....[63]....
        /*0240*/ 	.word	0x00022340


	//   ....[64]....
        /*0244*/ 	.word	0x00022530


	//   ....[65]....
        /*0248*/ 	.word	0x000226f0


	//----- nvinfo : EIATTR_CRS_STACK_SIZE
	.align		4
.L_5593:
        /*024c*/ 	.byte	0x04, 0x1e
        /*024e*/ 	.short	(.L_5595 - .L_5594)
.L_5594:
        /*0250*/ 	.word	0x00000000


	//----- nvinfo : EIATTR_CBANK_PARAM_SIZE
	.align		4
.L_5595:
        /*0254*/ 	.byte	0x03, 0x19
        /*0256*/ 	.short	0x002d


	//----- nvinfo : EIATTR_PARAM_CBANK
	.align		4
        /*0258*/ 	.byte	0x04, 0x0a
        /*025a*/ 	.short	(.L_5597 - .L_5596)
	.align		4
.L_5596:
        /*025c*/ 	.word	index@(.nv.constant0._ZN43_GLOBAL__N__9ae7fba5_10_SoftMax_cu_9f978f6320softmax_warp_forwardIdddLi11ELb0ELb1EEEvPT0_PKT_iiiPKbib)
        /*0260*/ 	.short	0x0380
        /*0262*/ 	.short	0x002d


	//----- nvinfo : EIATTR_SW_WAR
	.align		4
.L_5597:
        /*0264*/ 	.byte	0x04, 0x36
        /*0266*/ 	.short	(.L_5599 - .L_5598)
.L_5598:
        /*0268*/ 	.word	0x00000008
.L_5599:


//--------------------- .nv.info._ZN43_GLOBAL__N__9ae7fba5_10_SoftMax_cu_9f978f6320softmax_warp_forwardIdddLi10ELb0ELb1EEEvPT0_PKT_iiiPKbib --------------------------
	.section	.nv.info._ZN43_GLOBAL__N__9ae7fba5_10_SoftMax_cu_9f978f6320softmax_warp_forwardIdddLi10ELb0ELb1EEEvPT0_PKT_iiiPKbib,"",@"SHT_CUDA_INFO"
	.sectionflags	@""
	.align	4


	//----- nvinfo : EIATTR_CUDA_API_VERSION
	.align		4
        /*0000*/ 	.byte	0x04, 0x37
        /*0002*/ 	.short	(.L_5601 - .L_5600)
.L_5600:
        /*0004*/ 	.word	0x00000082


	//----- nvinfo : EIATTR_KPARAM_INFO
	.align		4
.L_5601:
        /*0008*/ 	.byte	0x04, 0x17
        /*000a*/ 	.short	(.L_5603 - .L_5602)
.L_5602:
        /*000c*/ 	.word	0x00000000
        /*0010*/ 	.short	0x0007
        /*0012*/ 	.short	0x002c
        /*0014*/ 	.byte	0x00, 0xf0, 0x05, 0x00


	//----- nvinfo : EIATTR_KPARAM_INFO
	.align		4
.L_5603:
        /*0018*/ 	.byte	0x04, 0x17
        /*001a*/ 	.short	(.L_5605 - .L_5604)
.L_5604:
        /*001c*/ 	.word	0x00000000
        /*0020*/ 	.short	0x0006
        /*0022*/ 	.short	0x0028
        /*0024*/ 	.byte	0x00, 0xf0, 0x11, 0x00


	//----- nvinfo : EIATTR_KPARAM_INFO
	.align		4
.L_5605:
        /*0028*/ 	.byte	0x04, 0x17
        /*002a*/ 	.short	(.L_5607 - .L_5606)
.L_5606:
        /*002c*/ 	.word	0x00000000
        /*0030*/ 	.short	0x0005
        /*0032*/ 	.short	0x0020
        /*0034*/ 	.byte	0x00, 0xf5, 0x21, 0x00


	//----- nvinfo : EIATTR_KPARAM_INFO
	.align		4
.L_5607:
        /*0038*/ 	.byte	0x04, 0x17
        /*003a*/ 	.short	(.L_5609 - .L_5608)
.L_5608:
        /*003c*/ 	.word	0x00000000
        /*0040*/ 	.short	0x0004
        /*0042*/ 	.short	0x0018
        /*0044*/ 	.byte	0x00, 0xf0, 0x11, 0x00


	//----- nvinfo : EIATTR_KPARAM_INFO
	.align		4
.L_5609:
        /*0048*/ 	.byte	0x04, 0x17
        /*004a*/ 	.short	(.L_5611 - .L_5610)
.L_5610:
        /*004c*/ 	.word	0x00000000
        /*0050*/ 	.short	0x0003
        /*0052*/ 	.short	0x0014
        /*0054*/ 	.byte	0x00, 0xf0, 0x11, 0x00


	//----- nvinfo : EIATTR_KPARAM_INFO
	.align		4
.L_5611:
        /*0058*/ 	.byte	0x04, 0x17
        /*005a*/ 	.short	(.L_5613 - .L_5612)
.L_5612:
        /*005c*/ 	.word	0x00000000
        /*0060*/ 	.short	0x0002
        /*0062*/ 	.short	0x0010
        /*0064*/ 	.byte	0x00, 0xf0, 0x11, 0x00


	//----- nvinfo : EIATTR_KPARAM_INFO
	.align		4
.L_5613:
        /*0068*/ 	.byte	0x04, 0x17
        /*006a*/ 	.short	(.L_5615 - .L_5614)
.L_5614:
        /*006c*/ 	.word	0x00000000
        /*0070*/ 	.short	0x0001
        /*0072*/ 	.short	0x0008
        /*0074*/ 	.byte	0x00, 0xf5, 0x21, 0x00


	//----- nvinfo : EIATTR_KPARAM_INFO
	.align		4
.L_5615:
        /*0078*/ 	.byte	0x04, 0x17
        /*007a*/ 	.short	(.L_5617 - .L_5616)
.L_5616:
        /*007c*/ 	.word	0x00000000
        /*0080*/ 	.short	0x0000
        /*0082*/ 	.short	0x0000
        /*0084*/ 	.byte	0x00, 0xf5, 0x21, 0x00


	//----- nvinfo : EIATTR_SPARSE_MMA_MASK
	.align		4
.L_5617:
        /*0088*/ 	.byte	0x03, 0x50
        /*008a*/ 	.short	0x0000


	//----- nvinfo : EIATTR_MAXREG_COUNT
	.align		4
        /*008c*/ 	.byte	0x03, 0x1b
        /*008e*/ 	.short	0x00ff


	//----- nvinfo : EIATTR_MERCURY_ISA_VERSION
	.align		4
        /*0090*/ 	.byte	0x03, 0x5f
        /*0092*/ 	.short	0x0101


	//----- nvinfo : EIATTR_COOP_GROUP_MASK_REGIDS
	.align		4
        /*0094*/ 	.byte	0x04, 0x29
        /*0096*/ 	.short	(.L_5619 - .L_5618)


	//   ....[0]....
.L_5618:
        /*0098*/ 	.word	0xffffffff


	//   ....[1]....
        /*009c*/ 	.word	0xffffffff


	//   ....[2]....
        /*00a0*/ 	.word	0xffffffff


	//   ....[3]....
        /*00a4*/ 	.word	0xffffffff


	//   ....[4]....
        /*00a8*/ 	.word	0xffffffff


	//   ....[5]....
        /*00ac*/ 	.word	0xffffffff


	//   ....[6]....
        /*00b0*/ 	.word	0xffffffff


	//   ....[7]....
        /*00b4*/ 	.word	0xffffffff


	//   ....[8]....
        /*00b8*/ 	.word	0xffffffff


	//   ....[9]....
        /*00bc*/ 	.word	0xffffffff


	//   ....[10]....
        /*00c0*/ 	.word	0xffffffff


	//   ....[11]....
        /*00c4*/ 	.word	0xffffffff


	//   ....[12]....
        /*00c8*/ 	.word	0xffffffff


	//   ....[13]....
        /*00cc*/ 	.word	0xffffffff


	//   ....[14]....
        /*00d0*/ 	.word	0xffffffff


	//   ....[15]....
        /*00d4*/ 	.word	0xffffffff


	//   ....[16]....
        /*00d8*/ 	.word	0xffffffff


	//   ....[17]....
        /*00dc*/ 	.word	0xffffffff


	//   ....[18]....
        /*00e0*/ 	.word	0xffffffff


	//   ....[19]....
        /*00e4*/ 	.word	0xffffffff


	//----- nvinfo : EIATTR_COOP_GROUP_INSTR_OFFSETS
	.align		4
.L_5619:
        /*00e8*/ 	.byte	0x04, 0x28
        /*00ea*/ 	.short	(.L_5621 - .L_5620)


	//   ....[0]....
.L_5620:
        /*00ec*/ 	.word	0x000032a0


	//   ....[1]....
        /*00f0*/ 	.word	0x000032b0


	//   ....[2]....
        /*00f4*/ 	.word	0x000032f0


	//   ....[3]....
        /*00f8*/ 	.word	0x00003300


	//   ....[4]....
        /*00fc*/ 	.word	0x00003350


	//   ....[5]....
        /*0100*/ 	.word	0x00003360


	//   ....[6]....
        /*0104*/ 	.word	0x000033a0


	//   ....[7]....
        /*0108*/ 	.word	0x000033b0


	//   ....[8]....
        /*010c*/ 	.word	0x000033f0


	//   ....[9]....
        /*0110*/ 	.word	0x00003400


	//   ....[10]....
        /*0114*/ 	.word	0x0000be70


	//   ....[11]....
        /*0118*/ 	.word	0x0000be80


	//   ....[12]....
        /*011c*/ 	.word	0x0000bea0


	//   ....[13]....
        /*0120*/ 	.word	0x0000beb0


	//   ....[14]....
        /*0124*/ 	.word	0x0000bed0


	//   ....[15]....
        /*0128*/ 	.word	0x0000bee0


	//   ....[16]....
        /*012c*/ 	.word	0x0000bf00


	//   ....[17]....
        /*0130*/ 	.word	0x0000bf10


	//   ....[18]....
        /*0134*/ 	.word	0x0000bf30


	//   ....[19]....
        /*0138*/ 	.word	0x0000bf40


	//----- nvinfo : EIATTR_VRC_CTA_INIT_COUNT
	.align		4
.L_5621:
        /*013c*/ 	.byte	0x02, 0x4a
	.zero		1
	.zero		1


	//----- nvinfo : EIATTR_EXIT_INSTR_OFFSETS
	.align		4
        /*0140*/ 	.byte	0x04, 0x1c
        /*0142*/ 	.short	(.L_5623 - .L_5622)


	//   ....[0]....
.L_5622:
        /*0144*/ 	.word	0x0000bf60


	//   ....[1]....
        /*0148*/ 	.word	0x0000bf80


	//   ....[2]....
        /*014c*/ 	.word	0x0000c180


	//   ....[3]....
        /*0150*/ 	.word	0x0000c370


	//   ....[4]....
        /*0154*/ 	.word	0x0000c560


	//   ....[5]....
        /*0158*/ 	.word	0x0000c750


	//   ....[6]....
        /*015c*/ 	.word	0x0000c940


	//   ....[7]....
        /*0160*/ 	.word	0x0000cb30


	//   ....[8]....
        /*0164*/ 	.word	0x0000cd20


	//   ....[9]....
        /*0168*/ 	.word	0x0000cf10


	//   ....[10]....
        /*016c*/ 	.word	0x0000d100


	//   ....[11]....
        /*0170*/ 	.word	0x0000d2f0


	//   ....[12]....
        /*0174*/ 	.word	0x0000d4f0


	//   ....[13]....
        /*0178*/ 	.word	0x0000d6f0


	//   ....[14]....
        /*017c*/ 	.word	0x0000d8f0


	//   ....[15]....
        /*0180*/ 	.word	0x0000daf0


	//   ....[16]....
        /*0184*/ 	.word	0x0000dcf0


	//   ....[17]....
        /*0188*/ 	.word	0x0000def0


	//   ....[18]....
        /*018c*/ 	.word	0x0000e0f0


	//   ....[19]....
        /*0190*/ 	.word	0x0000e2f0


	//   ....[20]....
        /*0194*/ 	.word	0x0000e4f0


	//   ....[21]....
        /*0198*/ 	.word	0x0000e6f0


	//   ....[22]....
        /*019c*/ 	.word	0x0000e8f0


	//   ....[23]....
        /*01a0*/ 	.word	0x0000eaf0


	//   ....[24]....
        /*01a4*/ 	.word	0x0000ecf0


	//   ....[25]....
        /*01a8*/ 	.word	0x0000eef0


	//   ....[26]....
        /*01ac*/ 	.word	0x0000f0f0


	//   ....[27]....
        /*01b0*/ 	.word	0x0000f2f0


	//   ....[28]....
        /*01b4*/ 	.word	0x0000f4f0


	//   ....[29]....
        /*01b8*/ 	.word	0x0000f6f0


	//   ....[30]....
        /*01bc*/ 	.word	0x0000f8f0


	//   ....[31]....
        /*01c0*/ 	.word	0x0000faf0


	//   ....[32]....
        /*01c4*/ 	.word	0x0000fcf0


	//   ....[33]....
        /*01c8*/ 	.word	0x0000fec0


	//----- nvinfo : EIATTR_CRS_STACK_SIZE
	.align		4
.L_5623:
        /*01cc*/ 	.byte	0x04, 0x1e
        /*01ce*/ 	.short	(.L_5625 - .L_5624)
.L_5624:
        /*01d0*/ 	.word	0x00000000


	//----- nvinfo : EIATTR_CBANK_PARAM_SIZE
	.align		4
.L_5625:
        /*01d4*/ 	.byte	0x03, 0x19
        /*01d6*/ 	.short	0x002d


	//----- nvinfo : EIATTR_PARAM_CBANK
	.align		4
        /*01d8*/ 	.byte	0x04, 0x0a
        /*01da*/ 	.short	(.L_5627 - .L_5626)
	.align		4
.L_5626:
        /*01dc*/ 	.word	index@(.nv.constant0._ZN43_GLOBAL__N__9ae7fba5_10_SoftMax_cu_9f978f6320softmax_warp_forwardIdddLi10ELb0ELb1EEEvPT0_PKT_iiiPKbib)
        /*01e0*/ 	.short	0x0380
        /*01e2*/ 	.short	0x002d


	//----- nvinfo : EIATTR_SW_WAR
	.align		4
.L_5627:
        /*01e4*/ 	.byte	0x04, 0x36
        /*01e6*/ 	.short	(.L_5629 - .L_5628)
.L_5628:
        /*01e8*/ 	.word	0x00000008
.L_5629:


//--------------------- .nv.info._ZN43_GLOBAL__N__9ae7fba5_10_SoftMax_cu_9f978f6320softmax_warp_forwardIdddLi9ELb0ELb1EEEvPT0_PKT_iiiPKbib --------------------------
	.section	.nv.info._ZN43_GLOBAL__N__9ae7fba5_10_SoftMax_cu_9f978f6320softmax_warp_forwardIdddLi9ELb0ELb1EEEvPT0_PKT_iiiPKbib,"",@"SHT_CUDA_INFO"
	.sectionflags	@""
	.align	4


	//----- nvinfo : EIATTR_CUDA_API_VERSION
	.align		4
        /*0000*/ 	.byte	0x04, 0x37
        /*0002*/ 	.short	(.L_5631 - .L_5630)
.L_5630:
        /*0004*/ 	.word	0x00000082


	//----- nvinfo : EIATTR_KPARAM_INFO
	.align		4
.L_5631:
        /*0008*/ 	.byte	0x04, 0x17
        /*000a*/ 	.short	(.L_5633 - .L_5632)
.L_5632:
        /*000c*/ 	.word	0x00000000
        /*0010*/ 	.short	0x0007
        /*0012*/ 	.short	0x002c
        /*0014*/ 	.byte	0x00, 0xf0, 0x05, 0x00


	//----- nvinfo : EIATTR_KPARAM_INFO
	.align		4
.L_5633:
        /*0018*/ 	.byte	0x04, 0x17
        /*001a*/ 	.short	(.L_5635 - .L_5634)
.L_5634:
        /*001c*/ 	.word	0x00000000
        /*0020*/ 	.short	0x0006
        /*0022*/ 	.short	0x0028
        /*0024*/ 	.byte	0x00, 0xf0, 0x11, 0x00


	//----- nvinfo : EIATTR_KPARAM_INFO
	.align		4
.L_5635:
        /*0028*/ 	.byte	0x04, 0x17
        /*002a*/ 	.short	(.L_5637 - .L_5636)
.L_5636:
        /*002c*/ 	.word	0x00000000
        /*0030*/ 	.short	0x0005
        /*0032*/ 	.short	0x0020
        /*0034*/ 	.byte	0x00, 0xf5, 0x21, 0x00


	//----- nvinfo : EIATTR_KPARAM_INFO
	.align		4
.L_5637:
        /*0038*/ 	.byte	0x04, 0x17
        /*003a*/ 	.short	(.L_5639 - .L_5638)
.L_5638:
        /*003c*/ 	.word	0x00000000
        /*0040*/ 	.short	0x0004
        /*0042*/ 	.short	0x0018
        /*0044*/ 	.byte	0x00, 0xf0, 0x11, 0x00


	//----- nvinfo : EIATTR_KPARAM_INFO
	.align		4
.L_5639:
        /*0048*/ 	.byte	0x04, 0x17
        /*004a*/ 	.short	(.L_5641 - .L_5640)
.L_5640:
        /*004c*/ 	.word	0x00000000
        /*0050*/ 	.short	0x0003
        /*0052*/ 	.short	0x0014
        /*0054*/ 	.byte	0x00, 0xf0, 0x11, 0x00


	//----- nvinfo : EIATTR_KPARAM_INFO
	.align		4
.L_5641:
        /*0058*/ 	.byte	0x04, 0x17
        /*005a*/ 	.short	(.L_5643 - .L_5642)
.L_5642:
        /*005c*/ 	.word	0x00000000
        /*0060*/ 	.short	0x0002
        /*0062*/ 	.short	0x0010
        /*0064*/ 	.byte	0x00, 0xf0, 0x11, 0x00


	//----- nvinfo : EIATTR_KPARAM_INFO
	.align		4
.L_5643:
        /*0068*/ 	.byte	0x04, 0x17
        /*006a*/ 	.short	(.L_5645 - .L_5644)
.L_5644:
        /*006c*/ 	.word	0x00000000
        /*0070*/ 	.short	0x0001
        /*0072*/ 	.short	0x0008
        /*0074*/ 	.byte	0x00, 0xf5, 0x21, 0x00


	//----- nvinfo : EIATTR_KPARAM_INFO
	.align		4
.L_5645:
        /*0078*/ 	.byte	0x04, 0x17
        /*007a*/ 	.short	(.L_5647 - .L_5646)
.L_5646:
        /*007c*/ 	.word	0x00000000
        /*0080*/ 	.short	0x0000
        /*0082*/ 	.short	0x0000
        /*0084*/ 	.byte	0x00, 0xf5, 0x21, 0x00


	//----- nvinfo : EIATTR_SPARSE_MMA_MASK
	.align		4
.L_5647:
        /*0088*/ 	.byte	0x03, 0x50
        /*008a*/ 	.short	0x0000


	//----- nvinfo : EIATTR_MAXREG_COUNT
	.align		4
        /*008c*/ 	.byte	0x03, 0x1b
        /*008e*/ 	.short	0x00ff


	//----- nvinfo : EIATTR_MERCURY_ISA_VERSION
	.align		4
        /*0090*/ 	.byte	0x03, 0x5f
        /*0092*/ 	.short	0x0101


	//----- nvinfo : EIATTR_COOP_GROUP_MASK_REGIDS
	.align		4
        /*0094*/ 	.byte	0x04, 0x29
        /*0096*/ 	.short	(.L_5649 - .L_5648)


	//   ....[0]....
.L_5648:
        /*0098*/ 	.word	0xffffffff


	//   ....[1]....
        /*009c*/ 	.word	0xffffffff


	//   ....[2]....
        /*00a0*/ 	.word	0xffffffff


	//   ....[3]....
        /*00a4*/ 	.word	0xffffffff


	//   ....[4]....
        /*00a8*/ 	.word	0xffffffff


	//   ....[5]....
        /*00ac*/ 	.word	0xffffffff


	//   ....[6]....
        /*00b0*/ 	.word	0xffffffff


	//   ....[7]....
        /*00b4*/ 	.word	0xffffffff


	//   ....[8]....
        /*00b8*/ 	.word	0xffffffff


	//   ....[9]....
        /*00bc*/ 	.word	0xffffffff


	//   ....[10]....
        /*00c0*/ 	.word	0xffffffff


	//   ....[11]....
        /*00c4*/ 	.word	0xffffffff


	//   ....[12]....
        /*00c8*/ 	.word	0xffffffff


	//   ....[13]....
        /*00cc*/ 	.word	0xffffffff


	//   ....[14]....
        /*00d0*/ 	.word	0xffffffff


	//   ....[15]....
        /*00d4*/ 	.word	0xffffffff


	//   ....[16]....
        /*00d8*/ 	.word	0xffffffff


	//   ....[17]....
        /*00dc*/ 	.word	0xffffffff


	//   ....[18]....
        /*00e0*/ 	.word	0xffffffff


	//   ....[19]....
        /*00e4*/ 	.word	0xffffffff


	//----- nvinfo : EIATTR_COOP_GROUP_INSTR_OFFSETS
	.align		4
.L_5649:
        /*00e8*/ 	.byte	0x04, 0x28
        /*00ea*/ 	.short	(.L_5651 - .L_5650)


	//   ....[0]....
.L_5650:
        /*00ec*/ 	.word	0x000019a0


	//   ....[1]....
        /*00f0*/ 	.word	0x000019b0


	//   ....[2]....
        /*00f4*/ 	.word	0x000019f0


	//   ....[3]....
        /*00f8*/ 	.word	0x00001a00


	//   ....[4]....
        /*00fc*/ 	.word	0x00001a50


	//   ....[5]....
        /*0100*/ 	.word	0x00001a60


	//   ....[6]....
        /*0104*/ 	.word	0x00001aa0


	//   ....[7]....
        /*0108*/ 	.word	0x00001ab0


	//   ....[8]....
        /*010c*/ 	.word	0x00001af0


	//   ....[9]....
        /*0110*/ 	.word	0x00001b00


	//   ....[10]....
        /*0114*/ 	.word	0x00005ff0


	//   ....[11]....
        /*0118*/ 	.word	0x00006000


	//   ....[12]....
        /*011c*/ 	.word	0x00006020


	//   ....[13]....
        /*0120*/ 	.word	0x00006030


	//   ....[14]....
        /*0124*/ 	.word	0x00006050


	//   ....[15]....
        /*0128*/ 	.word	0x00006060


	//   ....[16]....
        /*012c*/ 	.word	0x00006080


	//   ....[17]....
        /*0130*/ 	.word	0x00006090


	//   ....[18]....
        /*0134*/ 	.word	0x000060b0


	//   ....[19]....
        /*0138*/ 	.word	0x000060c0


	//----- nvinfo : EIATTR_VRC_CTA_INIT_COUNT
	.align		4
.L_5651:
        /*013c*/ 	.byte	0x02, 0x4a
	.zero		1
	.zero		1


	//----- nvinfo : EIATTR_EXIT_INSTR_OFFSETS
	.align		4
        /*0140*/ 	.byte	0x04, 0x1c
        /*0142*/ 	.short	(.L_5653 - .L_5652)


	//   ....[0]....
.L_5652:
        /*0144*/ 	.word	0x000060e0


	//   ....[1]....
        /*0148*/ 	.word	0x00006100


	//   ....[2]....
        /*014c*/ 	.word	0x000062f0


	//   ....[3]....
        /*0150*/ 	.word	0x000064d0


	//   ....[4]....
        /*0154*/ 	.word	0x000066b0


	//   ....[5]....
        /*0158*/ 	.word	0x00006880


	//   ....[6]....
        /*015c*/ 	.word	0x00006a50


	//   ....[7]....
        /*0160*/ 	.word	0x00006c30


	//   ....[8]....
        /*0164*/ 	.word	0x00006e10


	//   ....[9]....
        /*0168*/ 	.word	0x00006ff0


	//   ....[10]....
        /*016c*/ 	.word	0x000071d0


	//   ....[11]....
        /*0170*/ 	.word	0x000073b0


	//   ....[12]....
        /*0174*/ 	.word	0x00007590


	//   ....[13]....
        /*0178*/ 	.word	0x00007770


	//   ....[14]....
        /*017c*/ 	.word	0x00007950


	//   ....[15]....
        /*0180*/ 	.word	0x00007b30


	//   ....[16]....
        /*0184*/ 	.word	0x00007d10


	//   ....[17]....
        /*0188*/ 	.word	0x00007ed0


	//----- nvinfo : EIATTR_CRS_STACK_SIZE
	.align		4
.L_5653:
        /*018c*/ 	.byte	0x04, 0x1e
        /*018e*/ 	.short	(.L_5655 - .L_5654)
.L_5654:
        /*0190*/ 	.word	0x00000000


	//----- nvinfo : EIATTR_CBANK_PARAM_SIZE
	.align		4
.L_5655:
        /*0194*/ 	.byte	0x03, 0x19
        /*0196*/ 	.short	0x002d


	//----- nvinfo : EIATTR_PARAM_CBANK
	.align		4
        /*0198*/ 	.byte	0x04, 0x0a
        /*019a*/ 	.short	(.L_5657 - .L_5656)
	.align		4
.L_5656:
        /*019c*/ 	.word	index@(.nv.constant0._ZN43_GLOBAL__N__9ae7fba5_10_SoftMax_cu_9f978f6320softmax_warp_forwardIdddLi9ELb0ELb1EEEvPT0_PKT_iiiPKbib)
        /*01a0*/ 	.short	0x0380
        /*01a2*/ 	.short	0x002d


	//----- nvinfo : EIATTR_SW_WAR
	.align		4
.L_5657:
        /*01a4*/ 	.byte	0x04, 0x36
        /*01a6*/ 	.short	(.L_5659 - .L_5658)
.L_5658:
        /*01a8*/ 	.word	0x00000008
.L_5659:


//--------------------- .nv.info._ZN43_GLOBAL__N__9ae7fba5_10_SoftMax_cu_9f978f6320softmax_warp_forwardIdddLi8ELb0ELb1EEEvPT0_PKT_iiiPKbib --------------------------
	.section	.nv.info._ZN43_GLOBAL__N__9ae7fba5_10_SoftMax_cu_9f978f6320softmax_warp_forwardIdddLi8ELb0ELb1EEEvPT0_PKT_iiiPKbib,"",@"SHT_CUDA_INFO"
	.sectionflags	@""
	.align	4


	//----- nvinfo : EIATTR_CUDA_API_VERSION
	.align		4
        /*0000*/ 	.byte	0x04, 0x37
        /*0002*/ 	.short	(.L_5661 - .L_5660)
.L_5660:
        /*0004*/ 	.word	0x00000082


	//----- nvinfo : EIATTR_KPARAM_INFO
	.align		4
.L_5661:
        /*0008*/ 	.byte	0x04, 0x17
        /*000a*/ 	.short	(.L_5663 - .L_5662)
.L_5662:
        /*000c*/ 	.word	0x00000000
        /*0010*/ 	.short	0x0007
        /*0012*/ 	.short	0x002c
        /*0014*/ 	.byte	0x00, 0xf0, 0x05, 0x00


	//----- nvinfo : EIATTR_KPARAM_INFO
	.align		4
.L_5663:
        /*0018*/ 	.byte	0x04, 0x17
        /*001a*/ 	.short	(.L_5665 - .L_5664)
.L_5664:
        /*001c*/ 	.word	0x00000000
        /*0020*/ 	.short	0x0006
        /*0022*/ 	.short	0x0028
        /*0024*/ 	.byte	0x00, 0xf0, 0x11, 0x00


	//----- nvinfo : EIATTR_KPARAM_INFO
	.align		4
.L_5665:
        /*0028*/ 	.byte	0x04, 0x17
        /*002a*/ 	.short	(.L_5667 - .L_5666)
.L_5666:
        /*002c*/ 	.word	0x00000000
        /*0030*/ 	.short	0x0005
        /*0032*/ 	.short	0x0020
        /*0034*/ 	.byte	0x00, 0xf5, 0x21, 0x00


	//----- nvinfo : EIATTR_KPARAM_INFO
	.align		4
.L_5667:
        /*0038*/ 	.byte	0x04, 0x17
        /*003a*/ 	.short	(.L_5669 - .L_5668)
.L_5668:
        /*003c*/ 	.word	0x00000000
        /*0040*/ 	.short	0x0004
        /*0042*/ 	.short	0x0018
        /*0044*/ 	.byte	0x00, 0xf0, 0x11, 0x00


	//----- nvinfo : EIATTR_KPARAM_INFO
	.align		4
.L_5669:
        /*0048*/ 	.byte	0x04, 0x17
        /*004a*/ 	.short	(.L_5671 - .L_5670)
.L_5670:
        /*004c*/ 	.word	0x00000000
        /*0050*/ 	.short	0x0003
        /*0052*/ 	.short	0x0014
        /*0054*/ 	.byte	0x00, 0xf0, 0x11, 0x00


	//----- nvinfo : EIATTR_KPARAM_INFO
	.align		4
.L_5671:
        /*0058*/ 	.byte	0x04, 0x17
        /*005a*/ 	.short	(.L_5673 - .L_5672)
.L_5672:
        /*005c*/ 	.word	0x00000000
        /*0060*/ 	.short	0x0002
        /*0062*/ 	.short	0x0010
        /*0064*/ 	.byte	0x00, 0xf0, 0x11, 0x00


	//----- nvinfo : EIATTR_KPARAM_INFO
	.align		4
.L_5673:
        /*0068*/ 	.byte	0x04, 0x17
        /*006a*/ 	.short	(.L_5675 - .L_5674)
.L_5674:
        /*006c*/ 	.word	0x00000000
        /*0070*/ 	.short	0x0001
        /*0072*/ 	.short	0x0008
        /*0074*/ 	.byte	0x00, 0xf5, 0x21, 0x00


	//----- nvinfo : EIATTR_KPARAM_INFO
	.align		4
.L_5675:
        /*0078*/ 	.byte	0x04, 0x17
        /*007a*/ 	.short	(.L_5677 - .L_5676)
.L_5676:
        /*007c*/ 	.word	0x00000000
        /*0080*/ 	.short	0x0000
        /*0082*/ 	.short	0x0000
        /*0084*/ 	.byte	0x00, 0xf5, 0x21, 0x00


	//----- nvinfo : EIATTR_SPARSE_MMA_MASK
	.align		4
.L_5677:
        /*0088*/ 	.byte	0x03, 0x50
        /*008a*/ 	.short	0x0000


	//----- nvinfo : EIATTR_MAXREG_COUNT
	.align		4
        /*008c*/ 	.byte	0x03, 0x1b
        /*008e*/ 	.short	0x00ff


	//----- nvinfo : EIATTR_MERCURY_ISA_VERSION
	.align		4
        /*0090*/ 	.byte	0x03, 0x5f
        /*0092*/ 	.short	0x0101


	//----- nvinfo : EIATTR_COOP_GROUP_MASK_REGIDS
	.align		4
        /*0094*/ 	.byte	0x04, 0x29
        /*0096*/ 	.short	(.L_5679 - .L_5678)


	//   ....[0]....
.L_5678:
        /*0098*/ 	.word	0xffffffff


	//   ....[1]....
        /*009c*/ 	.word	0xffffffff


	//   ....[2]....
        /*00a0*/ 	.word	0xffffffff


	//   ....[3]....
        /*00a4*/ 	.word	0xffffffff


	//   ....[4]....
        /*00a8*/ 	.word	0xffffffff


	//   ....[5]....
        /*00ac*/ 	.word	0xffffffff


	//   ....[6]....
        /*00b0*/ 	.word	0xffffffff


	//   ....[7]....
        /*00b4*/ 	.word	0xffffffff


	//   ....[8]....
        /*00b8*/ 	.word	0xffffffff


	//   ....[9]....
        /*00bc*/ 	.word	0xffffffff


	//   ....[10]....
        /*00c0*/ 	.word	0xffffffff


	//   ....[11]....
        /*00c4*/ 	.word	0xffffffff


	//   ....[12]....
        /*00c8*/ 	.word	0xffffffff


	//   ....[13]....
        /*00cc*/ 	.word	0xffffffff


	//   ....[14]....
        /*00d0*/ 	.word	0xffffffff


	//   ....[15]....
        /*00d4*/ 	.word	0xffffffff


	//   ....[16]....
        /*00d8*/ 	.word	0xffffffff


	//   ....[17]....
        /*00dc*/ 	.word	0xffffffff


	//   ....[18]....
        /*00e0*/ 	.word	0xffffffff


	//   ....[19]....
        /*00e4*/ 	.word	0xffffffff


	//----- nvinfo : EIATTR_COOP_GROUP_INSTR_OFFSETS
	.align		4
.L_5679:
        /*00e8*/ 	.byte	0x04, 0x28
        /*00ea*/ 	.short	(.L_5681 - .L_5680)


	//   ....[0]....
.L_5680:
        /*00ec*/ 	.word	0x00000cd0


	//   ....[1]....
        /*00f0*/ 	.word	0x00000ce0


	//   ....[2]....
        /*00f4*/ 	.word	0x00000d20


	//   ....[3]....
        /*00f8*/ 	.word	0x00000d30


	//   ....[4]....
        /*00fc*/ 	.word	0x00000d80


	//   ....[5]....
        /*0100*/ 	.word	0x00000d90


	//   ....[6]....
        /*0104*/ 	.word	0x00000dd0


	//   ....[7]....
        /*0108*/ 	.word	0x00000de0


	//   ....[8]....
        /*010c*/ 	.word	0x00000e20


	//   ....[9]....
        /*0110*/ 	.word	0x00000e30


	//   ....[10]....
        /*0114*/ 	.word	0x000030b0


	//   ....[11]....
        /*0118*/ 	.word	0x000030c0


	//   ....[12]....
        /*011c*/ 	.word	0x000030e0


	//   ....[13]....
        /*0120*/ 	.word	0x000030f0


	//   ....[14]....
        /*0124*/ 	.word	0x00003110


	//   ....[15]....
        /*0128*/ 	.word	0x00003120


	//   ....[16]....
        /*012c*/ 	.word	0x00003140


	//   ....[17]....
        /*0130*/ 	.word	0x00003150


	//   ....[18]....
        /*0134*/ 	.word	0x00003170


	//   ....[19]....
        /*0138*/ 	.word	0x00003180


	//----- nvinfo : EIATTR_VRC_CTA_INIT_COUNT
	.align		4
.L_5681:
        /*013c*/ 	.byte	0x02, 0x4a
	.zero		1
	.zero		1


	//----- nvinfo : EIATTR_EXIT_INSTR_OFFSETS
	.align		4
        /*0140*/ 	.byte	0x04, 0x1c
        /*0142*/ 	.short	(.L_5683 - .L_5682)


	//   ....[0]....
.L_5682:
        /*0144*/ 	.word	0x000031a0


	//   ....[1]....
        /*0148*/ 	.word	0x000031c0


	//   ....[2]....
        /*014c*/ 	.word	0x000033c0


	//   ....[3]....
        /*0150*/ 	.word	0x00003580


	//   ....[4]....
        /*0154*/ 	.word	0x00003770


	//   ....[5]....
        /*0158*/ 	.word	0x00003960


	//   ....[6]....
        /*015c*/ 	.word	0x00003b50


	//   ....[7]....
        /*0160*/ 	.word	0x00003d40


	//   ....[8]....
        /*0164*/ 	.word	0x00003f30


	//   ....[9]....
        /*0168*/ 	.word	0x00004100


	//----- nvinfo : EIATTR_CRS_STACK_SIZE
	.align		4
.L_5683:
        /*016c*/ 	.byte	0x04, 0x1e
        /*016e*/ 	.short	(.L_5685 - .L_5684)
.L_5684:
        /*0170*/ 	.word	0x00000000


	//----- nvinfo : EIATTR_CBANK_PARAM_SIZE
	.align		4
.L_5685:
        /*0174*/ 	.byte	0x03, 0x19
        /*0176*/ 	.short	0x002d


	//----- nvinfo : EIATTR_PARAM_CBANK
	.align		4
        /*0178*/ 	.byte	0x04, 0x0a
        /*017a*/ 	.short	(.L_5687 - .L_5686)
	.align		4
.L_5686:
        /*017c*/ 	.word	index@(.nv.constant0._ZN43_GLOBAL__N__9ae7fba5_10_SoftMax_cu_9f978f6320softmax_warp_forwardIdddLi8ELb0ELb1EEEvPT0_PKT_iiiPKbib)
        /*0180*/ 	.short	0x0380
        /*0182*/ 	.short	0x002d


	//----- nvinfo : EIATTR_SW_WAR
	.align		4
.L_5687:
        /*0184*/ 	.byte	0x04, 0x36
        /*0186*/ 	.short	(.L_5689 - .L_5688)
.L_5688:
        /*0188*/ 	.word	0x00000008
.L_5689:


//--------------------- .nv.info._ZN43_GLOBAL__N__9ae7fba5_10_SoftMax_cu_9f978f6320softmax_warp_forwardIdddLi7ELb0ELb1EEEvPT0_PKT_iiiPKbib --------------------------
	.section	.nv.info._ZN43_GLOBAL__N__9ae7fba5_10_SoftMax_cu_9f978f6320softmax_warp_forwardIdddLi7ELb0ELb1EEEvPT0_PKT_iiiPKbib,"",@"SHT_CUDA_INFO"
	.sectionflags	@""
	.align	4


	//----- nvinfo : EIATTR_CUDA_API_VERSION
	.align		4
        /*0000*/ 	.byte	0x04, 0x37
        /*0002*/ 	.short	(.L_5691 - .L_5690)
.L_5690:
        /*0004*/ 	.word	0x00000082


	//----- nvinfo : EIATTR_KPARAM_INFO
	.align		4
.L_5691:
        /*0008*/ 	.byte	0x04, 0x17
        /*000a*/ 	.short	(.L_5693 - .L_5692)
.L_5692:
        /*000c*/ 	.word	0x00000000
        /*0010*/ 	.short	0x0007
        /*0012*/ 	.short	0x002c
        /*0014*/ 	.byte	0x00, 0xf0, 0x05, 0x00


	//----- nvinfo : EIATTR_KPARAM_INFO
	.align		4
.L_5693:
        /*0018*/ 	.byte	0x04, 0x17
        /*001a*/ 	.short	(.L_5695 - .L_5694)
.L_5694:
        /*001c*/ 	.word	0x00000000
        /*0020*/ 	.short	0x0006
        /*0022*/ 	.short	0x0028
        /*0024*/ 	.byte	0x00, 0xf0, 0x11, 0x00


	//----- nvinfo : EIATTR_KPARAM_INFO
	.align		4
.L_5695:
        /*0028*/ 	.byte	0x04, 0x17
        /*002a*/ 	.short	(.L_5697 - .L_5696)
.L_5696:
        /*002c*/ 	.word	0x00000000
        /*0030*/ 	.short	0x0005
        /*0032*/ 	.short	0x0020
        /*0034*/ 	.byte	0x00, 0xf5, 0x21, 0x00


	//----- nvinfo : EIATTR_KPARAM_INFO
	.align		4
.L_5697:
        /*0038*/ 	.byte	0x04, 0x17
        /*003a*/ 	.short	(.L_5699 - .L_5698)
.L_5698:
        /*003c*/ 	.word	0x00000000
        /*0040*/ 	.short	0x0004
        /*0042*/ 	.short	0x0018
        /*0044*/ 	.byte	0x00, 0xf0, 0x11, 0x00


	//----- nvinfo : EIATTR_KPARAM_INFO
	.align		4
.L_5699:
        /*0048*/ 	.byte	0x04, 0x17
        /*004a*/ 	.short	(.L_5701 - .L_5700)
.L_5700:
        /*004c*/ 	.word	0x00000000
        /*0050*/ 	.short	0x0003
        /*0052*/ 	.short	0x0014
        /*0054*/ 	.byte	0x00, 0xf0, 0x11, 0x00


	//----- nvinfo : EIATTR_KPARAM_INFO
	.align		4
.L_5701:
        /*0058*/ 	.byte	0x04, 0x17
        /*005a*/ 	.short	(.L_5703 - .L_5702)
.L_5702:
        /*005c*/ 	.word	0x00000000
        /*0060*/ 	.short	0x0002
        /*0062*/ 	.short	0x0010
        /*0064*/ 	.byte	0x00, 0xf0, 0x11, 0x00


	//----- nvinfo : EIATTR_KPARAM_INFO
	.align		4
.L_5703:
        /*0068*/ 	.byte	0x04, 0x17
        /*006a*/ 	.short	(.L_5705 - .L_5704)
.L_5704:
        /*006c*/ 	.word	0x00000000
        /*0070*/ 	.short	0x0001
        /*0072*/ 	.short	0x0008
        /*0074*/ 	.byte	0x00, 0xf5, 0x21, 0x00


	//----- nvinfo : EIATTR_KPARAM_INFO
	.align		4
.L_5705:
        /*0078*/ 	.byte	0x04, 0x17
        /*007a*/ 	.short	(.L_5707 - .L_5706)
.L_5706:
        /*007c*/ 	.word	0x00000000
        /*0080*/ 	.short	0x0000
        /*0082*/ 	.short	0x0000
        /*0084*/ 	.byte	0x00, 0xf5, 0x21, 0x00


	//----- nvinfo : EIATTR_SPARSE_MMA_MASK
	.align		4
.L_5707:
        /*0088*/ 	.byte	0x03, 0x50
        /*008a*/ 	.short	0x0000


	//----- nvinfo : EIATTR_MAXREG_COUNT
	.align		4
        /*008c*/ 	.byte	0x03, 0x1b
        /*008e*/ 	.short	0x00ff


	//----- nvinfo : EIATTR_MERCURY_ISA_VERSION
	.align		4
        /*0090*/ 	.byte	0x03, 0x5f
        /*0092*/ 	.short	0x0101


	//----- nvinfo : EIATTR_COOP_GROUP_MASK_REGIDS
	.align		4
        /*0094*/ 	.byte	0x04, 0x29
        /*0096*/ 	.short	(.L_5709 - .L_5708)


	//   ....[0]....
.L_5708:
        /*0098*/ 	.word	0xffffffff


	//   ....[1]....
        /*009c*/ 	.word	0xffffffff


	//   ....[2]....
        /*00a0*/ 	.word	0xffffffff


	//   ....[3]....
        /*00a4*/ 	.word	0xffffffff


	//   ....[4]....
        /*00a8*/ 	.word	0xffffffff


	//   ....[5]....
        /*00ac*/ 	.word	0xffffffff


	//   ....[6]....
        /*00b0*/ 	.word	0xffffffff


	//   ....[7]....
        /*00b4*/ 	.word	0xffffffff


	//   ....[8]....
        /*00b8*/ 	.word	0xffffffff


	//   ....[9]....
        /*00bc*/ 	.word	0xffffffff


	//   ....[10]....
        /*00c0*/ 	.word	0xffffffff


	//   ....[11]....
        /*00c4*/ 	.word	0xffffffff


	//   ....[12]....
        /*00c8*/ 	.word	0xffffffff


	//   ....[13]....
        /*00cc*/ 	.word	0xffffffff


	//   ....[14]....
        /*00d0*/ 	.word	0xffffffff


	//   ....[15]....
        /*00d4*/ 	.word	0xffffffff


	//   ....[16]....
        /*00d8*/ 	.word	0xffffffff


	//   ....[17]....
        /*00dc*/ 	.word	0xffffffff


	//   ....[18]....
        /*00e0*/ 	.word	0xffffffff


	//   ....[19]....
        /*00e4*/ 	.word	0xffffffff


	//   ....[20]....
        /*00e8*/ 	.word	0xffffffff


	//   ....[21]....
        /*00ec*/ 	.word	0xffffffff


	//   ....[22]....
        /*00f0*/ 	.word	0xffffffff


	//   ....[23]....
        /*00f4*/ 	.word	0xffffffff


	//   ....[24]....
        /*00f8*/ 	.word	0xffffffff


	//   ....[25]....
        /*00fc*/ 	.word	0xffffffff


	//   ....[26]....
        /*0100*/ 	.word	0xffffffff


	//   ....[27]....
        /*0104*/ 	.word	0xffffffff


	//   ....[28]....
        /*0108*/ 	.word	0xffffffff


	//   ....[29]....
        /*010c*/ 	.word	0xffffffff


	//   ....[30]....
        /*0110*/ 	.word	0xffffffff


	//   ....[31]....
        /*0114*/ 	.word	0xffffffff


	//   ....[32]....
        /*0118*/ 	.word	0xffffffff


	//   ....[33]....
        /*011c*/ 	.word	0xffffffff


	//   ....[34]....
        /*0120*/ 	.word	0xffffffff


	//   ....[35]....
        /*0124*/ 	.word	0xffffffff


	//   ....[36]....
        /*0128*/ 	.word	0xffffffff


	//   ....[37]....
        /*012c*/ 	.word	0xffffffff


	//   ....[38]....
        /*0130*/ 	.word	0xffffffff


	//   ....[39]....
        /*0134*/ 	.word	0xffffffff


	//----- nvinfo : EIATTR_COOP_GROUP_INSTR_OFFSETS
	.align		4
.L_5709:
        /*0138*/ 	.byte	0x04, 0x28
        /*013a*/ 	.short	(.L_5711 - .L_5710)


	//   ....[0]....
.L_5710:
        /*013c*/ 	.word	0x000014c0


	//   ....[1]....
        /*0140*/ 	.word	0x000014f0


	//   ....[2]....
        /*0144*/ 	.word	0x00001500


	//   ....[3]....
        /*0148*/ 	.word	0x00001510


	//   ....[4]....
        /*014c*/ 	.word	0x00001560


	//   ....[5]....
        /*0150*/ 	.word	0x00001570


	//   ....[6]....
        /*0154*/ 	.word	0x000015d0


	//   ....[7]....
        /*0158*/ 	.word	0x000015e0


	//   ....[8]....
        /*015c*/ 	.word	0x000015f0


	//   ....[9]....
        /*0160*/ 	.word	0x00001600


	//   ....[10]....
        /*0164*/ 	.word	0x00001650


	//   ....[11]....
        /*0168*/ 	.word	0x00001660


	//   ....[12]....
        /*016c*/ 	.word	0x00001690


	//   ....[13]....
        /*0170*/ 	.word	0x000016a0


	//   ....[14]....
        /*0174*/ 	.word	0x00001720


	//   ....[15]....
        /*0178*/ 	.word	0x00001730


	//   ....[16]....
        /*017c*/ 	.word	0x00001770


	//   ....[17]....
        /*0180*/ 	.word	0x00001780


	//   ....[18]....
        /*0184*/ 	.word	0x00001790


	//   ....[19]....
        /*0188*/ 	.word	0x000017a0


	//   ....[20]....
        /*018c*/ 	.word	0x00003ae0


	//   ....[21]....
        /*0190*/ 	.word	0x00003af0


	//   ....[22]....
        /*0194*/ 	.word	0x00003b00


	//   ....[23]....
        /*0198*/ 	.word	0x00003b10


	//   ....[24]....
        /*019c*/ 	.word	0x00003b40


	//   ....[25]....
        /*01a0*/ 	.word	0x00003b50


	//   ....[26]....
        /*01a4*/ 	.word	0x00003b60


	//   ....[27]....
        /*01a8*/ 	.word	0x00003b70


	//   ....[28]....
        /*01ac*/ 	.word	0x00003b90


	//   ....[29]....
        /*01b0*/ 	.word	0x00003bb0


	//   ....[30]....
        /*01b4*/ 	.word	0x00003bc0


	//   ....[31]....
        /*01b8*/ 	.word	0x00003bd0


	//   ....[32]....
        /*01bc*/ 	.word	0x00003bf0


	//   ....[33]....
        /*01c0*/ 	.word	0x00003c10


	//   ....[34]....
        /*01c4*/ 	.word	0x00003c20


	//   ....[35]....
        /*01c8*/ 	.word	0x00003c30


	//   ....[36]....
        /*01cc*/ 	.word	0x00003c50


	//   ....[37]....
        /*01d0*/ 	.word	0x00003c70


	//   ....[38]....
        /*01d4*/ 	.word	0x00003c80


	//   ....[39]....
        /*01d8*/ 	.word	0x00003c90


	//----- nvinfo : EIATTR_VRC_CTA_INIT_COUNT
	.align		4
.L_5711:
        /*01dc*/ 	.byte	0x02, 0x4a
	.zero		1
	.zero		1


	//----- nvinfo : EIATTR_EXIT_INSTR_OFFSETS
	.align		4
        /*01e0*/ 	.byte	0x04, 0x1c
        /*01e2*/ 	.short	(.L_5713 - .L_5712)


	//   ....[0]....
.L_5712:
        /*01e4*/ 	.word	0x00003cc0


	//   ....[1]....
        /*01e8*/ 	.word	0x000044a0


	//   ....[2]....
        /*01ec*/ 	.word	0x000046e0


	//   ....[3]....
        /*01f0*/ 	.word	0x000048c0


	//   ....[4]....
        /*01f4*/ 	.word	0x00004ab0


	//   ....[5]....
        /*01f8*/ 	.word	0x00004c80


	//----- nvinfo : EIATTR_CRS_STACK_SIZE
	.align		4
.L_5713:
        /*01fc*/ 	.byte	0x04, 0x1e
        /*01fe*/ 	.short	(.L_5715 - .L_5714)
.L_5714:
        /*0200*/ 	.word	0x00000000


	//----- nvinfo : EIATTR_CBANK_PARAM_SIZE
	.align		4
.L_5715:
        /*0204*/ 	.byte	0x03, 0x19
        /*0206*/ 	.short	0x002d


	//----- nvinfo : EIATTR_PARAM_CBANK
	.align		4
        /*0208*/ 	.byte	0x04, 0x0a
        /*020a*/ 	.short	(.L_5717 - .L_5716)
	.align		4
.L_5716:
        /*020c*/ 	.word	index@(.nv.constant0._ZN43_GLOBAL__N__9ae7fba5_10_SoftMax_cu_9f978f6320softmax_warp_forwardIdddLi7ELb0ELb1EEEvPT0_PKT_iiiPKbib)
        /*0210*/ 	.short	0x0380
        /*0212*/ 	.short	0x002d


	//----- nvinfo : EIATTR_SW_WAR
	.align		4
.L_5717:
        /*0214*/ 	.byte	0x04, 0x36
        /*0216*/ 	.short	(.L_5719 - .L_5718)
.L_5718:
        /*0218*/ 	.word	0x00000008
.L_5719:


//--------------------- .nv.info._ZN43_GLOBAL__N__9ae7fba5_10_SoftMax_cu_9f978f6320softmax_warp_forwardIdddLi6ELb0ELb1EEEvPT0_PKT_iiiPKbib --------------------------
	.section	.nv.info._ZN43_GLOBAL__N__9ae7fba5_10_SoftMax_cu_9f978f6320softmax_warp_forwardIdddLi6ELb0ELb1EEEvPT0_PKT_iiiPKbib,"",@"SHT_CUDA_INFO"
	.sectionflags	@""
	.align	4


	//----- nvinfo : EIATTR_CUDA_API_VERSION
	.align		4
        /*0000*/ 	.byte	0x04, 0x37
        /*0002*/ 	.short	(.L_5721 - .L_5720)
.L_5720:
        /*0004*/ 	.word	0x00000082


	//----- nvinfo : EIATTR_KPARAM_INFO
	.align		4
.L_5721:
        /*0008*/ 	.byte	0x04, 0x17
        /*000a*/ 	.short	(.L_5723 - .L_5722)
.L_5722:
        /*000c*/ 	.word	0x00000000
        /*0010*/ 	.short	0x0007
        /*0012*/ 	.short	0x002c
        /*0014*/ 	.byte	0x00, 0xf0, 0x05, 0x00


	//----- nvinfo : EIATTR_KPARAM_INFO
	.align		4
.L_5723:
        /*0018*/ 	.byte	0x04, 0x17
        /*001a*/ 	.short	(.L_5725 - .L_5724)
.L_5724:
        /*001c*/ 	.word	0x00000000
        /*0020*/ 	.short	0x0006
        /*0022*/ 	.short	0x0028
        /*0024*/ 	.byte	0x00, 0xf0, 0x11, 0x00


	//----- nvinfo : EIATTR_KPARAM_INFO
	.align		4
.L_5725:
        /*0028*/ 	.byte	0x04, 0x17
        /*002a*/ 	.short	(.L_5727 - .L_5726)
.L_5726:
        /*002c*/ 	.word	0x00000000
        /*0030*/ 	.short	0x0005
        /*0032*/ 	.short	0x0020
        /*0034*/ 	.byte	0x00, 0xf5, 0x21, 0x00


	//----- nvinfo : EIATTR_KPARAM_INFO
	.align		4
.L_5727:
        /*0038*/ 	.byte	0x04, 0x17
        /*003a*/ 	.short	(.L_5729 - .L_5728)
.L_5728:
        /*003c*/ 	.word	0x00000000
        /*0040*/ 	.short	0x0004
        /*0042*/ 	.short	0x0018
        /*0044*/ 	.byte	0x00, 0xf0, 0x11, 0x00


	//----- nvinfo : EIATTR_KPARAM_INFO
	.align		4
.L_5729:
        /*0048*/ 	.byte	0x04, 0x17
        /*004a*/ 	.short	(.L_5731 - .L_5730)
.L_5730:
        /*004c*/ 	.word	0x00000000
        /*0050*/ 	.short	0x0003
        /*0052*/ 	.short	0x0014
        /*0054*/ 	.byte	0x00, 0xf0, 0x11, 0x00


	//----- nvinfo : EIATTR_KPARAM_INFO
	.align		4
.L_5731:
        /*0058*/ 	.byte	0x04, 0x17
        /*005a*/ 	.short	(.L_5733 - .L_5732)
.L_5732:
        /*005c*/ 	.word	0x00000000
        /*0060*/ 	.short	0x0002
        /*0062*/ 	.short	0x0010
        /*0064*/ 	.byte	0x00, 0xf0, 0x11, 0x00


	//----- nvinfo : EIATTR_KPARAM_INFO
	.align		4
.L_5733:
        /*0068*/ 	.byte	0x04, 0x17
        /*006a*/ 	.short	(.L_5735 - .L_5734)
.L_5734:
        /*006c*/ 	.word	0x00000000
        /*0070*/ 	.short	0x0001
        /*0072*/ 	.short	0x0008
        /*0074*/ 	.byte	0x00, 0xf5, 0x21, 0x00


	//----- nvinfo : EIATTR_KPARAM_INFO
	.align		4
.L_5735:
        /*0078*/ 	.byte	0x04, 0x17
        /*007a*/ 	.short	(.L_5737 - .L_5736)
.L_5736:
        /*007c*/ 	.word	0x00000000
        /*0080*/ 	.short	0x0000
        /*0082*/ 	.short	0x0000
        /*0084*/ 	.byte	0x00, 0xf5, 0x21, 0x00


	//----- nvinfo : EIATTR_SPARSE_MMA_MASK
	.align		4
.L_5737:
        /*0088*/ 	.byte	0x03, 0x50
        /*008a*/ 	.short	0x0000


	//----- nvinfo : EIATTR_MAXREG_COUNT
	.align		4
        /*008c*/ 	.byte	0x03, 0x1b
        /*008e*/ 	.short	0x00ff


	//----- nvinfo : EIATTR_MERCURY_ISA_VERSION
	.align		4
        /*0090*/ 	.byte	0x03, 0x5f
        /*0092*/ 	.short	0x0101


	//----- nvinfo : EIATTR_COOP_GROUP_MASK_REGIDS
	.align		4
        /*0094*/ 	.byte	0x04, 0x29
        /*0096*/ 	.short	(.L_5739 - .L_5738)


	//   ....[0]....
.L_5738:
        /*0098*/ 	.word	0xffffffff


	//   ....[1]....
        /*009c*/ 	.word	0xffffffff


	//   ....[2]....
        /*00a0*/ 	.word	0xffffffff


	//   ....[3]....
        /*00a4*/ 	.word	0xffffffff


	//   ....[4]....
        /*00a8*/ 	.word	0xffffffff


	//   ....[5]....
        /*00ac*/ 	.word	0xffffffff


	//   ....[6]....
        /*00b0*/ 	.word	0xffffffff


	//   ....[7]....
        /*00b4*/ 	.word	0xffffffff


	//   ....[8]....
        /*00b8*/ 	.word	0xffffffff


	//   ....[9]....
        /*00bc*/ 	.word	0xffffffff


	//   ....[10]....
        /*00c0*/ 	.word	0xffffffff


	//   ....[11]....
        /*00c4*/ 	.word	0xffffffff


	//   ....[12]....
        /*00c8*/ 	.word	0xffffffff


	//   ....[13]....
        /*00cc*/ 	.word	0xffffffff


	//   ....[14]....
        /*00d0*/ 	.word	0xffffffff


	//   ....[15]....
        /*00d4*/ 	.word	0xffffffff


	//   ....[16]....
        /*00d8*/ 	.word	0xffffffff


	//   ....[17]....
        /*00dc*/ 	.word	0xffffffff


	//   ....[18]....
        /*00e0*/ 	.word	0xffffffff


	//   ....[19]....
        /*00e4*/ 	.word	0xffffffff


	//   ....[20]....
        /*00e8*/ 	.word	0xffffffff


	//   ....[21]....
        /*00ec*/ 	.word	0xffffffff


	//   ....[22]....
        /*00f0*/ 	.word	0xffffffff


	//   ....[23]....
        /*00f4*/ 	.word	0xffffffff


	//   ....[24]....
        /*00f8*/ 	.word	0xffffffff


	//   ....[25]....
        /*00fc*/ 	.word	0xffffffff


	//   ....[26]....
        /*0100*/ 	.word	0xffffffff


	//   ....[27]....
        /*0104*/ 	.word	0xffffffff


	//   ....[28]....
        /*0108*/ 	.word	0xffffffff


	//   ....[29]....
        /*010c*/ 	.word	0xffffffff


	//   ....[30]....
        /*0110*/ 	.word	0xffffffff


	//   ....[31]....
        /*0114*/ 	.word	0xffffffff


	//   ....[32]....
        /*0118*/ 	.word	0xffffffff


	//   ....[33]....
        /*011c*/ 	.word	0xffffffff


	//   ....[34]....
        /*0120*/ 	.word	0xffffffff


	//   ....[35]....
        /*0124*/ 	.word	0xffffffff


	//   ....[36]....
        /*0128*/ 	.word	0xffffffff


	//   ....[37]....
        /*012c*/ 	.word	0xffffffff


	//   ....[38]....
        /*0130*/ 	.word	0xffffffff


	//   ....[39]....
        /*0134*/ 	.word	0xffffffff


	//----- nvinfo : EIATTR_COOP_GROUP_INSTR_OFFSETS
	.align		4
.L_5739:
        /*0138*/ 	.byte	0x04, 0x28
        /*013a*/ 	.short	(.L_5741 - .L_5740)


	//   ....[0]....
.L_5740:
        /*013c*/ 	.word	0x00000b90


	//   ....[1]....
        /*0140*/ 	.word	0x00000bb0


	//   ....[2]....
        /*0144*/ 	.word	0x00000bc0


	//   ....[3]....
        /*0148*/ 	.word	0x00000bd0


	//   ....[4]....
        /*014c*/ 	.word	0x00000c40


	//   ....[5]....
        /*0150*/ 	.word	0x00000c50


	//   ....[6]....
        /*0154*/ 	.word	0x00000c60


	//   ....[7]....
        /*0158*/ 	.word	0x00000c70


	//   ....[8]....
        /*015c*/ 	.word	0x00000ce0


	//   ....[9]....
        /*0160*/ 	.word	0x00000cf0


	//   ....[10]....
        /*0164*/ 	.word	0x00000d00


	//   ....[11]....
        /*0168*/ 	.word	0x00000d10


	//   ....[12]....
        /*016c*/ 	.word	0x00000d80


	//   ....[13]....
        /*0170*/ 	.word	0x00000da0


	//   ....[14]....
        /*0174*/ 	.word	0x00000db0


	//   ....[15]....
        /*0178*/ 	.word	0x00000dc0


	//   ....[16]....
        /*017c*/ 	.word	0x00000e30


	//   ....[17]....
        /*0180*/ 	.word	0x00000e40


	//   ....[18]....
        /*0184*/ 	.word	0x00000e50


	//   ....[19]....
        /*0188*/ 	.word	0x00000e60


	//   ....[20]....
        /*018c*/ 	.word	0x00002030


	//   ....[21]....
        /*0190*/ 	.word	0x00002050


	//   ....[22]....
        /*0194*/ 	.word	0x00002060


	//   ....[23]....
        /*0198*/ 	.word	0x00002070


	//   ....[24]....
        /*019c*/ 	.word	0x00002090


	//   ....[25]....
        /*01a0*/ 	.word	0x000020b0


	//   ....[26]....
        /*01a4*/ 	.word	0x000020c0


	//   ....[27]....
        /*01a8*/ 	.word	0x000020d0


	//   ....[28]....
        /*01ac*/ 	.word	0x000020f0


	//   ....[29]....
        /*01b0*/ 	.word	0x00002110


	//   ....[30]....
        /*01b4*/ 	.word	0x00002120


	//   ....[31]....
        /*01b8*/ 	.word	0x00002130


	//   ....[32]....
        /*01bc*/ 	.word	0x00002150


	//   ....[33]....
        /*01c0*/ 	.word	0x00002170


	//   ....[34]....
        /*01c4*/ 	.word	0x00002180


	//   ....[35]....
        /*01c8*/ 	.word	0x00002190


	//   ....[36]....
        /*01cc*/ 	.word	0x000021b0


	//   ....[37]....
        /*01d0*/ 	.word	0x000021d0


	//   ....[38]....
        /*01d4*/ 	.word	0x000021e0


	//   ....[39]....
        /*01d8*/ 	.word	0x000021f0


	//----- nvinfo : EIATTR_VRC_CTA_INIT_COUNT
	.align		4
.L_5741:
        /*01dc*/ 	.byte	0x02, 0x4a
	.zero		1
	.zero		1


	//----- nvinfo : EIATTR_EXIT_INSTR_OFFSETS
	.align		4
        /*01e0*/ 	.byte	0x04, 0x1c
        /*01e2*/ 	.short	(.L_5743 - .L_5742)


	//   ....[0]....
.L_5742:
        /*01e4*/ 	.word	0x00002220


	//   ....[1]....
        /*01e8*/ 	.word	0x00002670


	//   ....[2]....
        /*01ec*/ 	.word	0x000028b0


	//   ....[3]....
        /*01f0*/ 	.word	0x00002a80


	//----- nvinfo : EIATTR_CRS_STACK_SIZE
	.align		4
.L_5743:
        /*01f4*/ 	.byte	0x04, 0x1e
        /*01f6*/ 	.short	(.L_5745 - .L_5744)
.L_5744:
        /*01f8*/ 	.word	0x00000000


	//----- nvinfo : EIATTR_CBANK_PARAM_SIZE
	.align		4
.L_5745:
        /*01fc*/ 	.byte	0x03, 0x19
        /*01fe*/ 	.short	0x002d


	//----- nvinfo : EIATTR_PARAM_CBANK
	.align		4
        /*0200*/ 	.byte	0x04, 0x0a
        /*0202*/ 	.short	(.L_5747 - .L_5746)
	.align		4
.L_5746:
        /*0204*/ 	.word	index@(.nv.constant0._ZN43_GLOBAL__N__9ae7fba5_10_SoftMax_cu_9f978f6320softmax_warp_forwardIdddLi6ELb0ELb1EEEvPT0_PKT_iiiPKbib)
        /*0208*/ 	.short	0x0380
        /*020a*/ 	.short	0x002d


	//----- nvinfo : EIATTR_SW_WAR
	.align		4
.L_5747:
        /*020c*/ 	.byte	0x04, 0x36
        /*020e*/ 	.short	(.L_5749 - .L_5748)
.L_5748:
        /*0210*/ 	.word	0x00000008
.L_5749:


//--------------------- .nv.info._ZN43_GLOBAL__N__9ae7fba5_10_SoftMax_cu_9f978f6320softmax_warp_forwardIdddLi5ELb0ELb1EEEvPT0_PKT_iiiPKbib --------------------------
	.section	.nv.info._ZN43_GLOBAL__N__9ae7fba5_10_SoftMax_cu_9f978f6320softmax_warp_forwardIdddLi5ELb0ELb1EEEvPT0_PKT_iiiPKbib,"",@"SHT_CUDA_INFO"
	.sectionflags	@""
	.align	4


	//----- nvinfo : EIATTR_CUDA_API_VERSION
	.align		4
        /*0000*/ 	.byte	0x04, 0x37
        /*0002*/ 	.short	(.L_5751 - .L_5750)
.L_5750:
        /*0004*/ 	.word	0x00000082


	//----- nvinfo : EIATTR_KPARAM_INFO
	.align		4
.L_5751:
        /*0008*/ 	.byte	0x04, 0x17
        /*000a*/ 	.short	(.L_5753 - .L_5752)
.L_5752:
        /*000c*/ 	.word	0x00000000
        /*0010*/ 	.short	0x0007
        /*0012*/ 	.short	0x002c
        /*0014*/ 	.byte	0x00, 0xf0, 0x05, 0x00


	//----- nvinfo : EIATTR_KPARAM_INFO
	.align		4
.L_5753:
        /*0018*/ 	.byte	0x04, 0x17
        /*001a*/ 	.short	(.L_5755 - .L_5754)
.L_5754:
        /*001c*/ 	.word	0x00000000
        /*0020*/ 	.short	0x0006
        /*0022*/ 	.short	0x0028
        /*0024*/ 	.byte	0x00, 0xf0, 0x11, 0x00


	//----- nvinfo : EIATTR_KPARAM_INFO
	.align		4
.L_5755:
        /*0028*/ 	.byte	0x04, 0x17
        /*002a*/ 	.short	(.L_5757 - .L_5756)
.L_5756:
        /*002c*/ 	.word	0x00000000
        /*0030*/ 	.short	0x0005
        /*0032*/ 	.short	0x0020
        /*0034*/ 	.byte	0x00, 0xf5, 0x21, 0x00


	//----- nvinfo : EIATTR_KPARAM_INFO
	.align		4
.L_5757:
        /*0038*/ 	.byte	0x04, 0x17
        /*003a*/ 	.short	(.L_5759 - .L_5758)
.L_5758:
        /*003c*/ 	.word	0x00000000
        /*0040*/ 	.short	0x0004
        /*0042*/ 	.short	0x0018
        /*0044*/ 	.byte	0x00, 0xf0, 0x11, 0x00


	//----- nvinfo : EIATTR_KPARAM_INFO
	.align		4
.L_5759:
        /*0048*/ 	.byte	0x04, 0x17
        /*004a*/ 	.short	(.L_5761 - .L_5760)
.L_5760:
        /*004c*/ 	.word	0x00000000
        /*0050*/ 	.short	0x0003
        /*0052*/ 	.short	0x0014
        /*0054*/ 	.byte	0x00, 0xf0, 0x11, 0x00


	//----- nvinfo : EIATTR_KPARAM_INFO
	.align		4
.L_5761:
        /*0058*/ 	.byte	0x04, 0x17
        /*005a*/ 	.short	(.L_5763 - .L_5762)
.L_5762:
        /*005c*/ 	.word	0x00000000
        /*0060*/ 	.short	0x0002
        /*0062*/ 	.short	0x0010
        /*0064*/ 	.byte	0x00, 0xf0, 0x11, 0x00


	//----- nvinfo : EIATTR_KPARAM_INFO
	.align		4
.L_5763:
        /*0068*/ 	.byte	0x04, 0x17
        /*006a*/ 	.short	(.L_5765 - .L_5764)
.L_5764:
        /*006c*/ 	.word	0x00000000
        /*0070*/ 	.short	0x0001
        /*0072*/ 	.short	0x0008
        /*0074*/ 	.byte	0x00, 0xf5, 0x21, 0x00


	//----- nvinfo : EIATTR_KPARAM_INFO
	.align		4
.L_5765:
        /*0078*/ 	.byte	0x04, 0x17
        /*007a*/ 	.short	(.L_5767 - .L_5766)
.L_5766:
        /*007c*/ 	.word	0x00000000
        /*0080*/ 	.short	0x0000
        /*0082*/ 	.short	0x0000
        /*0084*/ 	.byte	0x00, 0xf5, 0x21, 0x00


	//----- nvinfo : EIATTR_SPARSE_MMA_MASK
	.align		4
.L_5767:
        /*0088*/ 	.byte	0x03, 0x50
        /*008a*/ 	.short	0x0000


	//----- nvinfo : EIATTR_MAXREG_COUNT
	.align		4
        /*008c*/ 	.byte	0x03, 0x1b
        /*008e*/ 	.short	0x00ff


	//----- nvinfo : EIATTR_MERCURY_ISA_VERSION
	.align		4
        /*0090*/ 	.byte	0x03, 0x5f
        /*0092*/ 	.short	0x0101


	//----- nvinfo : EIATTR_COOP_GROUP_MASK_REGIDS
	.align		4
        /*0094*/ 	.byte	0x04, 0x29
        /*0096*/ 	.short	(.L_5769 - .L_5768)


	//   ....[0]....
.L_5768:
        /*0098*/ 	.word	0xffffffff


	//   ....[1]....
        /*009c*/ 	.word	0xffffffff


	//   ....[2]....
        /*00a0*/ 	.word	0xffffffff


	//   ....[3]....
        /*00a4*/ 	.word	0xffffffff


	//   ....[4]....
        /*00a8*/ 	.word	0xffffffff


	//   ....[5]....
        /*00ac*/ 	.word	0xffffffff


	//   ....[6]....
        /*00b0*/ 	.word	0xffffffff


	//   ....[7]....
        /*00b4*/ 	.word	0xffffffff


	//   ....[8]....
        /*00b8*/ 	.word	0xffffffff


	//   ....[9]....
        /*00bc*/ 	.word	0xffffffff


	//   ....[10]....
        /*00c0*/ 	.word	0xffffffff


	//   ....[11]....
        /*00c4*/ 	.word	0xffffffff


	//   ....[12]....
        /*00c8*/ 	.word	0xffffffff


	//   ....[13]....
        /*00cc*/ 	.word	0xffffffff


	//   ....[14]....
        /*00d0*/ 	.word	0xffffffff


	//   ....[15]....
        /*00d4*/ 	.word	0xffffffff


	//   ....[16]....
        /*00d8*/ 	.word	0xffffffff


	//   ....[17]....
        /*00dc*/ 	.word	0xffffffff


	//   ....[18]....
        /*00e0*/ 	.word	0xffffffff


	//   ....[19]....
        /*00e4*/ 	.word	0xffffffff


	//   ....[20]....
        /*00e8*/ 	.word	0xffffffff


	//   ....[21]....
        /*00ec*/ 	.word	0xffffffff


	//   ....[22]....
        /*00f0*/ 	.word	0xffffffff


	//   ....[23]....
        /*00f4*/ 	.word	0xffffffff


	//   ....[24]....
        /*00f8*/ 	.word	0xffffffff


	//   ....[25]....
        /*00fc*/ 	.word	0xffffffff


	//   ....[26]....
        /*0100*/ 	.word	0xffffffff


	//   ....[27]....
        /*0104*/ 	.word	0xffffffff


	//   ....[28]....
        /*0108*/ 	.word	0xffffffff


	//   ....[29]....
        /*010c*/ 	.word	0xffffffff


	//   ....[30]....
        /*0110*/ 	.word	0xffffffff


	//   ....[31]....
        /*0114*/ 	.word	0xffffffff


	//   ....[32]....
        /*0118*/ 	.word	0xffffffff


	//   ....[33]....
        /*011c*/ 	.word	0xffffffff


	//   ....[34]....
        /*0120*/ 	.word	0xffffffff


	//   ....[35]....
        /*0124*/ 	.word	0xffffffff


	//   ....[36]....
        /*0128*/ 	.word	0xffffffff


	//   ....[37]....
        /*012c*/ 	.word	0xffffffff


	//   ....[38]....
        /*0130*/ 	.word	0xffffffff


	//   ....[39]....
        /*0134*/ 	.word	0xffffffff


	//----- nvinfo : EIATTR_COOP_GROUP_INSTR_OFFSETS
	.align		4
.L_5769:
        /*0138*/ 	.byte	0x04, 0x28
        /*013a*/ 	.short	(.L_5771 - .L_5770)


	//   ....[0]....
.L_5770:
        /*013c*/ 	.word	0x00000620


	//   ....[1]....
        /*0140*/ 	.word	0x00000640


	//   ....[2]....
        /*0144*/ 	.word	0x00000680


	//   ....[3]....
        /*0148*/ 	.word	0x00000690


	//   ....[4]....
        /*014c*/ 	.word	0x000006d0


	//   ....[5]....
        /*0150*/ 	.word	0x000006e0


	//   ....[6]....
        /*0154*/ 	.word	0x00000720


	//   ....[7]....
        /*0158*/ 	.word	0x00000730


	//   ....[8]....
        /*015c*/ 	.word	0x00000740


	//   ....[9]....
        /*0160*/ 	.word	0x00000750


	//   ....[10]....
        /*0164*/ 	.word	0x000007a0


	//   ....[11]....
        /*0168*/ 	.word	0x000007b0


	//   ....[12]....
        /*016c*/ 	.word	0x000007e0


	//   ....[13]....
        /*0170*/ 	.word	0x000007f0


	//   ....[14]....
        /*0174*/ 	.word	0x00000840


	//   ....[15]....
        /*0178*/ 	.word	0x00000850


	//   ....[16]....
        /*017c*/ 	.word	0x000008c0


	//   ....[17]....
        /*0180*/ 	.word	0x000008d0


	//   ....[18]....
        /*0184*/ 	.word	0x00000910


	//   ....[19]....
        /*0188*/ 	.word	0x00000920


	//   ....[20]....
        /*018c*/ 	.word	0x00001220


	//   ....[21]....
        /*0190*/ 	.word	0x00001240


	//   ....[22]....
        /*0194*/ 	.word	0x00001250


	//   ....[23]....
        /*0198*/ 	.word	0x00001260


	//   ....[24]....
        /*019c*/ 	.word	0x00001280


	//   ....[25]....
        /*01a0*/ 	.word	0x000012a0


	//   ....[26]....
        /*01a4*/ 	.word	0x000012b0


	//   ....[27]....
        /*01a8*/ 	.word	0x000012c0


	//   ....[28]....
        /*01ac*/ 	.word	0x000012e0


	//   ....[29]....
        /*01b0*/ 	.word	0x00001300


	//   ....[30]....
        /*01b4*/ 	.word	0x00001310


	//   ....[31]....
        /*01b8*/ 	.word	0x00001320


	//   ....[32]....
        /*01bc*/ 	.word	0x00001340


	//   ....[33]....
        /*01c0*/ 	.word	0x00001360


	//   ....[34]....
        /*01c4*/ 	.word	0x00001370


	//   ....[35]....
        /*01c8*/ 	.word	0x00001380


	//   ....[36]....
        /*01cc*/ 	.word	0x000013a0


	//   ....[37]....
        /*01d0*/ 	.word	0x000013c0


	//   ....[38]....
        /*01d4*/ 	.word	0x000013d0


	//   ....[39]....
        /*01d8*/ 	.word	0x000013e0


	//----- nvinfo : EIATTR_VRC_CTA_INIT_COUNT
	.align		4
.L_5771:
        /*01dc*/ 	.byte	0x02, 0x4a
	.zero		1
	.zero		1


	//----- nvinfo : EIATTR_EXIT_INSTR_OFFSETS
	.align		4
        /*01e0*/ 	.byte	0x04, 0x1c
        /*01e2*/ 	.short	(.L_5773 - .L_5772)


	//   ....[0]....
.L_5772:
        /*01e4*/ 	.word	0x00001400


	//   ....[1]....
        /*01e8*/ 	.word	0x00001680


	//   ....[2]....
        /*01ec*/ 	.word	0x000018b0


	//----- nvinfo : EIATTR_CRS_STACK_SIZE
	.align		4
.L_5773:
        /*01f0*/ 	.byte	0x04, 0x1e
        /*01f2*/ 	.short	(.L_5775 - .L_5774)
.L_5774:
        /*01f4*/ 	.word	0x00000000


	//----- nvinfo : EIATTR_CBANK_PARAM_SIZE
	.align		4
.L_5775:
        /*01f8*/ 	.byte	0x03, 0x19
        /*01fa*/ 	.short	0x002d


	//----- nvinfo : EIATTR_PARAM_CBANK
	.align		4
        /*01fc*/ 	.byte	0x04, 0x0a
        /*01fe*/ 	.short	(.L_5777 - .L_5776)
	.align		4
.L_5776:
        /*0200*/ 	.word	index@(.nv.constant0._ZN43_GLOBAL__N__9ae7fba5_10_SoftMax_cu_9f978f6320softmax_warp_forwardIdddLi5ELb0ELb1EEEvPT0_PKT_iiiPKbib)
        /*0204*/ 	.short	0x0380
        /*0206*/ 	.short	0x002d


	//----- nvinfo : EIATTR_SW_WAR
	.align		4
.L_5777:
        /*0208*/ 	.byte	0x04, 0x36
        /*020a*/ 	.short	(.L_5779 - .L_5778)
.L_5778:
        /*020c*/ 	.word	0x00000008
.L_5779:


//--------------------- .nv.info._ZN43_GLOBAL__N__9ae7fba5_10_SoftMax_cu_9f978f6320softmax_warp_forwardIdddLi4ELb0ELb1EEEvPT0_PKT_iiiPKbib --------------------------
	.section	.nv.info._ZN43_GLOBAL__N__9ae7fba5_10_SoftMax_cu_9f978f6320softmax_warp_forwardIdddLi4ELb0ELb1EEEvPT0_PKT_iiiPKbib,"",@"SHT_CUDA_INFO"
	.sectionflags	@""
	.align	4


	//----- nvinfo : EIATTR_CUDA_API_VERSION
	.align		4
        /*0000*/ 	.byte	0x04, 0x37
        /*0002*/ 	.short	(.L_5781 - .L_5780)
.L_5780:
        /*0004*/ 	.word	0x00000082


	//----- nvinfo : EIATTR_KPARAM_INFO
	.align		4
.L_5781:
        /*0008*/ 	.byte	0x04, 0x17
        /*000a*/ 	.short	(.L_5783 - .L_5782)
.L_5782:
        /*000c*/ 	.word	0x00000000
        /*0010*/ 	.short	0x0007
        /*0012*/ 	.short	0x002c
        /*0014*/ 	.byte	0x00, 0xf0, 0x05, 0x00


	//----- nvinfo : EIATTR_KPARAM_INFO
	.align		4
.L_5783:
        /*0018*/ 	.byte	0x04, 0x17
        /*001a*/ 	.short	(.L_5785 - .L_5784)
.L_5784:
        /*001c*/ 	.word	0x00000000
        /*0020*/ 	.short	0x0006
        /*0022*/ 	.short	0x0028
        /*0024*/ 	.byte	0x00, 0xf0, 0x11, 0x00


	//----- nvinfo : EIATTR_KPARAM_INFO
	.align		4
.L_5785:
        /*0028*/ 	.byte	0x04, 0x17
        /*002a*/ 	.short	(.L_5787 - .L_5786)
.L_5786:
        /*002c*/ 	.word	0x00000000
        /*0030*/ 	.short	0x0005
        /*0032*/ 	.short	0x0020
        /*0034*/ 	.byte	0x00, 0xf5, 0x21, 0x00


	//----- nvinfo : EIATTR_KPARAM_INFO
	.align		4
.L_5787:
        /*0038*/ 	.byte	0x04, 0x17
        /*003a*/ 	.short	(.L_5789 - .L_5788)
.L_5788:
        /*003c*/ 	.word	0x00000000
        /*0040*/ 	.short	0x0004
        /*0042*/ 	.short	0x0018
        /*0044*/ 	.byte	0x00, 0xf0, 0x11, 0x00


	//----- nvinfo : EIATTR_KPARAM_INFO
	.align		4
.L_5789:
        /*0048*/ 	.byte	0x04, 0x17
        /*004a*/ 	.short	(.L_5791 - .L_5790)
.L_5790:
        /*004c*/ 	.word	0x00000000
        /*0050*/ 	.short	0x0003
        /*0052*/ 	.short	0x0014
        /*0054*/ 	.byte	0x00, 0xf0, 0x11, 0x00


	//----- nvinfo : EIATTR_KPARAM_INFO
	.align		4
.L_5791:
        /*0058*/ 	.byte	0x04, 0x17
        /*005a*/ 	.short	(.L_5793 - .L_5792)
.L_5792:
        /*005c*/ 	.word	0x00000000
        /*0060*/ 	.short	0x0002
        /*0062*/ 	.short	0x0010
        /*0064*/ 	.byte	0x00, 0xf0, 0x11, 0x00


	//----- nvinfo : EIATTR_KPARAM_INFO
	.align		4
.L_5793:
        /*0068*/ 	.byte	0x04, 0x17
        /*006a*/ 	.short	(.L_5795 - .L_5794)
.L_5794:
        /*006c*/ 	.word	0x00000000
        /*0070*/ 	.short	0x0001
        /*0072*/ 	.short	0x0008
        /*0074*/ 	.byte	0x00, 0xf5, 0x21, 0x00


	//----- nvinfo : EIATTR_KPARAM_INFO
	.align		4
.L_5795:
        /*0078*/ 	.byte	0x04, 0x17
        /*007a*/ 	.short	(.L_5797 - .L_5796)
.L_5796:
        /*007c*/ 	.word	0x00000000
        /*0080*/ 	.short	0x0000
        /*0082*/ 	.short	0x0000
        /*0084*/ 	.byte	0x00, 0xf5, 0x21, 0x00


	//----- nvinfo : EIATTR_SPARSE_MMA_MASK
	.align		4
.L_5797:
        /*0088*/ 	.byte	0x03, 0x50
        /*008a*/ 	.short	0x0000


	//----- nvinfo : EIATTR_MAXREG_COUNT
	.align		4
        /*008c*/ 	.byte	0x03, 0x1b
        /*008e*/ 	.short	0x00ff


	//----- nvinfo : EIATTR_MERCURY_ISA_VERSION
	.align		4
        /*0090*/ 	.byte	0x03, 0x5f
        /*0092*/ 	.short	0x0101


	//----- nvinfo : EIATTR_COOP_GROUP_MASK_REGIDS
	.align		4
        /*0094*/ 	.byte	0x04, 0x29
        /*0096*/ 	.short	(.L_5799 - .L_5798)


	//   ....[0]....
.L_5798:
        /*0098*/ 	.word	0xffffffff


	//   ....[1]....
        /*009c*/ 	.word	0xffffffff


	//   ....[2]....
        /*00a0*/ 	.word	0xffffffff


	//   ....[3]....
        /*00a4*/ 	.word	0xffffffff


	//   ....[4]....
        /*00a8*/ 	.word	0xffffffff


	//   ....[5]....
        /*00ac*/ 	.word	0xffffffff


	//   ....[6]....
        /*00b0*/ 	.word	0xffffffff


	//   ....[7]....
        /*00b4*/ 	.word	0xffffffff


	//   ....[8]....
        /*00b8*/ 	.word	0xffffffff


	//   ....[9]....
        /*00bc*/ 	.word	0xffffffff


	//   ....[10]....
        /*00c0*/ 	.word	0xffffffff


	//   ....[11]....
        /*00c4*/ 	.word	0xffffffff


	//   ....[12]....
        /*00c8*/ 	.word	0xffffffff


	//   ....[13]....
        /*00cc*/ 	.word	0xffffffff


	//   ....[14]....
        /*00d0*/ 	.word	0xffffffff


	//   ....[15]....
        /*00d4*/ 	.word	0xffffffff


	//   ....[16]....
        /*00d8*/ 	.word	0xffffffff


	//   ....[17]....
        /*00dc*/ 	.word	0xffffffff


	//   ....[18]....
        /*00e0*/ 	.word	0xffffffff


	//   ....[19]....
        /*00e4*/ 	.word	0xffffffff


	//   ....[20]....
        /*00e8*/ 	.word	0xffffffff


	//   ....[21]....
        /*00ec*/ 	.word	0xffffffff


	//   ....[22]....
        /*00f0*/ 	.word	0xffffffff


	//   ....[23]....
        /*00f4*/ 	.word	0xffffffff


	//   ....[24]....
        /*00f8*/ 	.word	0xffffffff


	//   ....[25]....
        /*00fc*/ 	.word	0xffffffff


	//   ....[26]....
        /*0100*/ 	.word	0xffffffff


	//   ....[27]....
        /*0104*/ 	.word	0xffffffff


	//   ....[28]....
        /*0108*/ 	.word	0xffffffff


	//   ....[29]....
        /*010c*/ 	.word	0xffffffff


	//   ....[30]....
        /*0110*/ 	.word	0xffffffff


	//   ....[31]....
        /*0114*/ 	.word	0xffffffff


	//----- nvinfo : EIATTR_COOP_GROUP_INSTR_OFFSETS
	.align		4
.L_5799:
        /*0118*/ 	.byte	0x04, 0x28
        /*011a*/ 	.short	(.L_5801 - .L_5800)


	//   ....[0]....
.L_5800:
        /*011c*/ 	.word	0x00000620


	//   ....[1]....
        /*0120*/ 	.word	0x00000640


	//   ....[2]....
        /*0124*/ 	.word	0x00000680


	//   ....[3]....
        /*0128*/ 	.word	0x00000690


	//   ....[4]....
        /*012c*/ 	.word	0x000006d0


	//   ....[5]....
        /*0130*/ 	.word	0x000006e0


	//   ....[6]....
        /*0134*/ 	.word	0x000006f0


	//   ....[7]....
        /*0138*/ 	.word	0x00000700


	//   ....[8]....
        /*013c*/ 	.word	0x00000770


	//   ....[9]....
        /*0140*/ 	.word	0x00000780


	//   ....[10]....
        /*0144*/ 	.word	0x00000790


	//   ....[11]....
        /*0148*/ 	.word	0x000007a0


	//   ....[12]....
        /*014c*/ 	.word	0x000007f0


	//   ....[13]....
        /*0150*/ 	.word	0x00000800


	//   ....[14]....
        /*0154*/ 	.word	0x00000870


	//   ....[15]....
        /*0158*/ 	.word	0x00000880


	//   ....[16]....
        /*015c*/ 	.word	0x00001180


	//   ....[17]....
        /*0160*/ 	.word	0x000011a0


	//   ....[18]....
        /*0164*/ 	.word	0x000011b0


	//   ....[19]....
        /*0168*/ 	.word	0x000011c0


	//   ....[20]....
        /*016c*/ 	.word	0x000011e0


	//   ....[21]....
        /*0170*/ 	.word	0x00001200


	//   ....[22]....
        /*0174*/ 	.word	0x00001210


	//   ....[23]....
        /*0178*/ 	.word	0x00001220


	//   ....[24]....
        /*017c*/ 	.word	0x00001240


	//   ....[25]....
        /*0180*/ 	.word	0x00001260


	//   ....[26]....
        /*0184*/ 	.word	0x00001270


	//   ....[27]....
        /*0188*/ 	.word	0x00001280


	//   ....[28]....
        /*018c*/ 	.word	0x000012a0


	//   ....[29]....
        /*0190*/ 	.word	0x000012c0


	//   ....[30]....
        /*0194*/ 	.word	0x000012d0


	//   ....[31]....
        /*0198*/ 	.word	0x000012e0


	//----- nvinfo : EIATTR_VRC_CTA_INIT_COUNT
	.align		4
.L_5801:
        /*019c*/ 	.byte	0x02, 0x4a
	.zero		1
	.zero		1


	//----- nvinfo : EIATTR_EXIT_INSTR_OFFSETS
	.align		4
        /*01a0*/ 	.byte	0x04, 0x1c
        /*01a2*/ 	.short	(.L_5803 - .L_5802)


	//   ....[0]....
.L_5802:
        /*01a4*/ 	.word	0x00001300


	//   ....[1]....
        /*01a8*/ 	.word	0x00001580


	//   ....[2]....
        /*01ac*/ 	.word	0x000017b0


	//----- nvinfo : EIATTR_CRS_STACK_SIZE
	.align		4
.L_5803:
        /*01b0*/ 	.byte	0x04, 0x1e
        /*01b2*/ 	.short	(.L_5805 - .L_5804)
.L_5804:
        /*01b4*/ 	.word	0x00000000


	//----- nvinfo : EIATTR_CBANK_PARAM_SIZE
	.align		4
.L_5805:
        /*01b8*/ 	.byte	0x03, 0x19
        /*01ba*/ 	.short	0x002d


	//----- nvinfo : EIATTR_PARAM_CBANK
	.align		4
        /*01bc*/ 	.byte	0x04, 0x0a
        /*01be*/ 	.short	(.L_5807 - .L_5806)
	.align		4
.L_5806:
        /*01c0*/ 	.word	index@(.nv.constant0._ZN43_GLOBAL__N__9ae7fba5_10_SoftMax_cu_9f978f6320softmax_warp_forwardIdddLi4ELb0ELb1EEEvPT0_PKT_iiiPKbib)
        /*01c4*/ 	.short	0x0380
        /*01c6*/ 	.short	0x002d


	//----- nvinfo : EIATTR_SW_WAR
	.align		4
.L_5807:
        /*01c8*/ 	.byte	0x04, 0x36
        /*01ca*/ 	.short	(.L_5809 - .L_5808)
.L_5808:
        /*01cc*/ 	.word	0x00000008
.L_5809:


//--------------------- .nv.info._ZN43_GLOBAL__N__9ae7fba5_10_SoftMax_cu_9f978f6320softmax_warp_forwardIdddLi3ELb0ELb1EEEvPT0_PKT_iiiPKbib --------------------------
	.section	.nv.info._ZN43_GLOBAL__N__9ae7fba5_10_SoftMax_cu_9f978f6320softmax_warp_forwardIdddLi3ELb0ELb1EEEvPT0_PKT_iiiPKbib,"",@"SHT_CUDA_INFO"
	.sectionflags	@""
	.align	4


	//----- nvinfo : EIATTR_CUDA_API_VERSION
	.align		4
        /*0000*/ 	.byte	0x04, 0x37
        /*0002*/ 	.short	(.L_5811 - .L_5810)
.L_5810:
        /*0004*/ 	.word	0x00000082


	//----- nvinfo : EIATTR_KPARAM_INFO
	.align		4
.L_5811:
        /*0008*/ 	.byte	0x04, 0x17
        /*000a*/ 	.short	(.L_5813 - .L_5812)
.L_5812:
        /*000c*/ 	.word	0x00000000
        /*0010*/ 	.short	0x0007
        /*0012*/ 	.short	0x002c
        /*0014*/ 	.byte	0x00, 0xf0, 0x05, 0x00


	//----- nvinfo : EIATTR_KPARAM_INFO
	.align		4
.L_5813:
        /*0018*/ 	.byte	0x04, 0x17
        /*001a*/ 	.short	(.L_5815 - .L_5814)
.L_5814:
        /*001c*/ 	.word	0x00000000
        /*0020*/ 	.short	0x0006
        /*0022*/ 	.short	0x0028
        /*0024*/ 	.byte	0x00, 0xf0, 0x11, 0x00


	//----- nvinfo : EIATTR_KPARAM_INFO
	.align		4
.L_5815:
        /*0028*/ 	.byte	0x04, 0x17
        /*002a*/ 	.short	(.L_5817 - .L_5816)
.L_5816:
        /*002c*/ 	.word	0x00000000
        /*0030*/ 	.short	0x0005
        /*0032*/ 	.short	0x0020
        /*0034*/ 	.byte	0x00, 0xf5, 0x21, 0x00


	//----- nvinfo : EIATTR_KPARAM_INFO
	.align		4
.L_5817:
        /*0038*/ 	.byte	0x04, 0x17
        /*003a*/ 	.short	(.L_5819 - .L_5818)
.L_5818:
        /*003c*/ 	.word	0x00000000
        /*0040*/ 	.short	0x0004
        /*0042*/ 	.short	0x0018
        /*0044*/ 	.byte	0x00, 0xf0, 0x11, 0x00


	//----- nvinfo : EIATTR_KPARAM_INFO
	.align		4
.L_5819:
        /*0048*/ 	.byte	0x04, 0x17
        /*004a*/ 	.short	(.L_5821 - .L_5820)
.L_5820:
        /*004c*/ 	.word	0x00000000
        /*0050*/ 	.short	0x0003
        /*0052*/ 	.short	0x0014
        /*0054*/ 	.byte	0x00, 0xf0, 0x11, 0x00


	//----- nvinfo : EIATTR_KPARAM_INFO
	.align		4
.L_5821:
        /*0058*/ 	.byte	0x04, 0x17
        /*005a*/ 	.short	(.L_5823 - .L_5822)
.L_5822:
        /*005c*/ 	.word	0x00000000
        /*0060*/ 	.short	0x0002
        /*0062*/ 	.short	0x0010
        /*0064*/ 	.byte	0x00, 0xf0, 0x11, 0x00


	//----- nvinfo : EIATTR_KPARAM_INFO
	.align		4
.L_5823:
        /*0068*/ 	.byte	0x04, 0x17
        /*006a*/ 	.short	(.L_5825 - .L_5824)
.L_5824:
        /*006c*/ 	.word	0x00000000
        /*0070*/ 	.short	0x0001
        /*0072*/ 	.short	0x0008
        /*0074*/ 	.byte	0x00, 0xf5, 0x21, 0x00


	//----- nvinfo : EIATTR_KPARAM_INFO
	.align		4
.L_5825:
        /*0078*/ 	.byte	0x04, 0x17
        /*007a*/ 	.short	(.L_5827 - .L_5826)
.L_5826:
        /*007c*/ 	.word	0x00000000
        /*0080*/ 	.short	0x0000
        /*0082*/ 	.short	0x0000
        /*0084*/ 	.byte	0x00, 0xf5, 0x21, 0x00


	//----- nvinfo : EIATTR_SPARSE_MMA_MASK
	.align		4
.L_5827:
        /*0088*/ 	.byte	0x03, 0x50
        /*008a*/ 	.short	0x0000


	//----- nvinfo : EIATTR_MAXREG_COUNT
	.align		4
        /*008c*/ 	.byte	0x03, 0x1b
        /*008e*/ 	.short	0x00ff


	//----- nvinfo : EIATTR_MERCURY_ISA_VERSION
	.align		4
        /*0090*/ 	.byte	0x03, 0x5f
        /*0092*/ 	.short	0x0101


	//----- nvinfo : EIATTR_COOP_GROUP_MASK_REGIDS
	.align		4
        /*0094*/ 	.byte	0x04, 0x29
        /*0096*/ 	.short	(.L_5829 - .L_5828)


	//   ....[0]....
.L_5828:
        /*0098*/ 	.word	0xffffffff


	//   ....[1]....
        /*009c*/ 	.word	0xffffffff


	//   ....[2]....
        /*00a0*/ 	.word	0xffffffff


	//   ....[3]....
        /*00a4*/ 	.word	0xffffffff


	//   ....[4]....
        /*00a8*/ 	.word	0xffffffff


	//   ....[5]....
        /*00ac*/ 	.word	0xffffffff


	//   ....[6]....
        /*00b0*/ 	.word	0xffffffff


	//   ....[7]....
        /*00b4*/ 	.word	0xffffffff


	//   ....[8]....
        /*00b8*/ 	.word	0xffffffff


	//   ....[9]....
        /*00bc*/ 	.word	0xffffffff


	//   ....[10]....
        /*00c0*/ 	.word	0xffffffff


	//   ....[11]....
        /*00c4*/ 	.word	0xffffffff


	//   ....[12]....
        /*00c8*/ 	.word	0xffffffff


	//   ....[13]....
        /*00cc*/ 	.word	0xffffffff


	//   ....[14]....
        /*00d0*/ 	.word	0xffffffff


	//   ....[15]....
        /*00d4*/ 	.word	0xffffffff


	//   ....[16]....
        /*00d8*/ 	.word	0xffffffff


	//   ....[17]....
        /*00dc*/ 	.word	0xffffffff


	//   ....[18]....
        /*00e0*/ 	.word	0xffffffff


	//   ....[19]....
        /*00e4*/ 	.word	0xffffffff


	//   ....[20]....
        /*00e8*/ 	.word	0xffffffff


	//   ....[21]....
        /*00ec*/ 	.word	0xffffffff


	//   ....[22]....
        /*00f0*/ 	.word	0xffffffff


	//   ....[23]....
        /*00f4*/ 	.word	0xffffffff


	//----- nvinfo : EIATTR_COOP_GROUP_INSTR_OFFSETS
	.align		4
.L_5829:
        /*00f8*/ 	.byte	0x04, 0x28
        /*00fa*/ 	.short	(.L_5831 - .L_5830)


	//   ....[0]....
.L_5830:
        /*00fc*/ 	.word	0x00000620


	//   ....[1]....
        /*0100*/ 	.word	0x00000640


	//   ....[2]....
        /*0104*/ 	.word	0x00000650


	//   ....[3]....
        /*0108*/ 	.word	0x00000660


	//   ....[4]....
        /*010c*/ 	.word	0x000006b0


	//   ....[5]....
        /*0110*/ 	.word	0x000006d0


	//   ....[6]....
        /*0114*/ 	.word	0x000006f0


	//   ....[7]....
        /*0118*/ 	.word	0x00000700


	//   ....[8]....
        /*011c*/ 	.word	0x00000750


	//   ....[9]....
        /*0120*/ 	.word	0x00000770


	//   ....[10]....
        /*0124*/ 	.word	0x00000790


	//   ....[11]....
        /*0128*/ 	.word	0x000007a0


	//   ....[12]....
        /*012c*/ 	.word	0x000010e0


	//   ....[13]....
        /*0130*/ 	.word	0x00001100


	//   ....[14]....
        /*0134*/ 	.word	0x00001110


	//   ....[15]....
        /*0138*/ 	.word	0x00001120


	//   ....[16]....
        /*013c*/ 	.word	0x00001140


	//   ....[17]....
        /*0140*/ 	.word	0x00001160


	//   ....[18]....
        /*0144*/ 	.word	0x00001170


	//   ....[19]....
        /*0148*/ 	.word	0x00001180


	//   ....[20]....
        /*014c*/ 	.word	0x000011a0


	//   ....[21]....
        /*0150*/ 	.word	0x000011c0


	//   ....[22]....
        /*0154*/ 	.word	0x000011d0


	//   ....[23]....
        /*0158*/ 	.word	0x000011e0


	//----- nvinfo : EIATTR_VRC_CTA_INIT_COUNT
	.align		4
.L_5831:
        /*015c*/ 	.byte	0x02, 0x4a
	.zero		1
	.zero		1


	//----- nvinfo : EIATTR_EXIT_INSTR_OFFSETS
	.align		4
        /*0160*/ 	.byte	0x04, 0x1c
        /*0162*/ 	.short	(.L_5833 - .L_5832)


	//   ....[0]....
.L_5832:
        /*0164*/ 	.word	0x00001200


	//   ....[1]....
        /*0168*/ 	.word	0x00001480


	//   ....[2]....
        /*016c*/ 	.word	0x000016b0


	//----- nvinfo : EIATTR_CRS_STACK_SIZE
	.align		4
.L_5833:
        /*0170*/ 	.byte	0x04, 0x1e
        /*0172*/ 	.short	(.L_5835 - .L_5834)
.L_5834:
        /*0174*/ 	.word	0x00000000


	//----- nvinfo : EIATTR_CBANK_PARAM_SIZE
	.align		4
.L_5835:
        /*0178*/ 	.byte	0x03, 0x19
        /*017a*/ 	.short	0x002d


	//----- nvinfo : EIATTR_PARAM_CBANK
	.align		4
        /*017c*/ 	.byte	0x04, 0x0a
        /*017e*/ 	.short	(.L_5837 - .L_5836)
	.align		4
.L_5836:
        /*0180*/ 	.word	index@(.nv.constant0._ZN43_GLOBAL__N__9ae7fba5_10_SoftMax_cu_9f978f6320softmax_warp_forwardIdddLi3ELb0ELb1EEEvPT0_PKT_iiiPKbib)
        /*0184*/ 	.short	0x0380
        /*0186*/ 	.short	0x002d


	//----- nvinfo : EIATTR_SW_WAR
	.align		4
.L_5837:
        /*0188*/ 	.byte	0x04, 0x36
        /*018a*/ 	.short	(.L_5839 - .L_5838)
.L_5838:
        /*018c*/ 	.word	0x00000008
.L_5839:


//--------------------- .nv.info._ZN43_GLOBAL__N__9ae7fba5_10_SoftMax_cu_9f978f6320softmax_warp_forwardIdddLi2ELb0ELb1EEEvPT0_PKT_iiiPKbib --------------------------
	.section	.nv.info._ZN43_GLOBAL__N__9ae7fba5_10_SoftMax_cu_9f978f6320softmax_warp_forwardIdddLi2ELb0ELb1EEEvPT0_PKT_iiiPKbib,"",@"SHT_CUDA_INFO"
	.sectionflags	@""
	.align	4


	//----- nvinfo : EIATTR_CUDA_API_VERSION
	.align		4
        /*0000*/ 	.byte	0x04, 0x37
        /*0002*/ 	.short	(.L_5841 - .L_5840)
.L_5840:
        /*0004*/ 	.word	0x00000082


	//----- nvinfo : EIATTR_KPARAM_INFO
	.align		4
.L_5841:
        /*0008*/ 	.byte	0x04, 0x17
        /*000a*/ 	.short	(.L_5843 - .L_5842)
.L_5842:
        /*000c*/ 	.word	0x00000000
        /*0010*/ 	.short	0x0007
        /*0012*/ 	.short	0x002c
        /*0014*/ 	.byte	0x00, 0xf0, 0x05, 0x00


	//----- nvinfo : EIATTR_KPARAM_INFO
	.align		4
.L_5843:
        /*0018*/ 	.byte	0x04, 0x17
        /*001a*/ 	.short	(.L_5845 - .L_5844)
.L_5844:
        /*001c*/ 	.word	0x00000000
        /*0020*/ 	.short	0x0006
        /*0022*/ 	.short	0x0028
        /*0024*/ 	.byte	0x00, 0xf0, 0x11, 0x00


	//----- nvinfo : EIATTR_KPARAM_INFO
	.align		4
.L_5845:
        /*0028*/ 	.byte	0x04, 0x17
        /*002a*/ 	.short	(.L_5847 - .L_5846)
.L_5846:
        /*002c*/ 	.word	0x00000000
        /*0030*/ 	.short	0x0005
        /*0032*/ 	.short	0x0020
        /*0034*/ 	.byte	0x00, 0xf5, 0x21, 0x00


	//----- nvinfo : EIATTR_KPARAM_INFO
	.align		4
.L_5847:
        /*0038*/ 	.byte	0x04, 0x17
        /*003a*/ 	.short	(.L_5849 - .L_5848)
.L_5848:
        /*003c*/ 	.word	0x00000000
        /*0040*/ 	.short	0x0004
        /*0042*/ 	.short	0x0018
        /*0044*/ 	.byte	0x00, 0xf0, 0x11, 0x00


	//----- nvinfo : EIATTR_KPARAM_INFO
	.align		4
.L_5849:
        /*0048*/ 	.byte	0x04, 0x17
        /*004a*/ 	.short	(.L_5851 - .L_5850)
.L_5850:
        /*004c*/ 	.word	0x00000000
        /*0050*/ 	.short	0x0003
        /*0052*/ 	.short	0x0014
        /*0054*/ 	.byte	0x00, 0xf0, 0x11, 0x00


	//----- nvinfo : EIATTR_KPARAM_INFO
	.align		4
.L_5851:
        /*0058*/ 	.byte	0x04, 0x17
        /*005a*/ 	.short	(.L_5853 - .L_5852)
.L_5852:
        /*005c*/ 	.word	0x00000000
        /*0060*/ 	.short	0x0002
        /*0062*/ 	.short	0x0010
        /*0064*/ 	.byte	0x00, 0xf0, 0x11, 0x00


	//----- nvinfo : EIATTR_KPARAM_INFO
	.align		4
.L_5853:
        /*0068*/ 	.byte	0x04, 0x17
        /*006a*/ 	.short	(.L_5855 - .L_5854)
.L_5854:
        /*006c*/ 	.word	0x00000000
        /*0070*/ 	.short	0x0001
        /*0072*/ 	.short	0x0008
        /*0074*/ 	.byte	0x00, 0xf5, 0x21, 0x00


	//----- nvinfo : EIATTR_KPARAM_INFO
	.align		4
.L_5855:
        /*0078*/ 	.byte	0x04, 0x17
        /*007a*/ 	.short	(.L_5857 - .L_5856)
.L_5856:
        /*007c*/ 	.word	0x00000000
        /*0080*/ 	.short	0x0000
        /*0082*/ 	.short	0x0000
        /*0084*/ 	.byte	0x00, 0xf5, 0x21, 0x00


	//----- nvinfo : EIATTR_SPARSE_MMA_MASK
	.align		4
.L_5857:
        /*0088*/ 	.byte	0x03, 0x50
        /*008a*/ 	.short	0x0000


	//----- nvinfo : EIATTR_MAXREG_COUNT
	.align		4
        /*008c*/ 	.byte	0x03, 0x1b
        /*008e*/ 	.short	0x00ff


	//----- nvinfo : EIATTR_MERCURY_ISA_VERSION
	.align		4
        /*0090*/ 	.byte	0x03, 0x5f
        /*0092*/ 	.short	0x0101


	//----- nvinfo : EIATTR_COOP_GROUP_MASK_REGIDS
	.align		4
        /*0094*/ 	.byte	0x04, 0x29
        /*0096*/ 	.short	(.L_5859 - .L_5858)


	//   ....[0]....
.L_5858:
        /*0098*/ 	.word	0xffffffff


	//   ....[1]....
        /*009c*/ 	.word	0xffffffff


	//   ....[2]....
        /*00a0*/ 	.word	0xffffffff


	//   ....[3]....
        /*00a4*/ 	.word	0xffffffff


	//   ....[4]....
        /*00a8*/ 	.word	0xffffffff


	//   ....[5]....
        /*00ac*/ 	.word	0xffffffff


	//   ....[6]....
        /*00b0*/ 	.word	0xffffffff


	//   ....[7]....
        /*00b4*/ 	.word	0xffffffff


	//   ....[8]....
        /*00b8*/ 	.word	0xffffffff


	//   ....[9]....
        /*00bc*/ 	.word	0xffffffff


	//   ....[10]....
        /*00c0*/ 	.word	0xffffffff


	//   ....[11]....
        /*00c4*/ 	.word	0xffffffff


	//   ....[12]....
        /*00c8*/ 	.word	0xffffffff


	//   ....[13]....
        /*00cc*/ 	.word	0xffffffff


	//   ....[14]....
        /*00d0*/ 	.word	0xffffffff


	//   ....[15]....
        /*00d4*/ 	.word	0xffffffff


	//----- nvinfo : EIATTR_COOP_GROUP_INSTR_OFFSETS
	.align		4
.L_5859:
        /*00d8*/ 	.byte	0x04, 0x28
        /*00da*/ 	.short	(.L_5861 - .L_5860)


	//   ....[0]....
.L_5860:
        /*00dc*/ 	.word	0x00000620


	//   ....[1]....
        /*00e0*/ 	.word	0x00000640


	//   ....[2]....
        /*00e4*/ 	.word	0x00000650


	//   ....[3]....
        /*00e8*/ 	.word	0x00000660


	//   ....[4]....
        /*00ec*/ 	.word	0x000006b0


	//   ....[5]....
        /*00f0*/ 	.word	0x000006d0


	//   ....[6]....
        /*00f4*/ 	.word	0x00000700


	//   ....[7]....
        /*00f8*/ 	.word	0x00000710


	//   ....[8]....
        /*00fc*/ 	.word	0x00001040


	//   ....[9]....
        /*0100*/ 	.word	0x00001060


	//   ....[10]....
        /*0104*/ 	.word	0x00001070


	//   ....[11]....
        /*0108*/ 	.word	0x00001080


	//   ....[12]....
        /*010c*/ 	.word	0x000010a0


	//   ....[13]....
        /*0110*/ 	.word	0x000010c0


	//   ....[14]....
        /*0114*/ 	.word	0x000010d0


	//   ....[15]....
        /*0118*/ 	.word	0x000010e0


	//----- nvinfo : EIATTR_VRC_CTA_INIT_COUNT
	.align		4
.L_5861:
        /*011c*/ 	.byte	0x02, 0x4a
	.zero		1
	.zero		1


	//----- nvinfo : EIATTR_EXIT_INSTR_OFFSETS
	.align		4
        /*0120*/ 	.byte	0x04, 0x1c
        /*0122*/ 	.short	(.L_5863 - .L_5862)


	//   ....[0]....
.L_5862:
        /*0124*/ 	.word	0x00001100


	//   ....[1]....
        /*0128*/ 	.word	0x00001380


	//   ....[2]....
        /*012c*/ 	.word	0x000015b0


	//----- nvinfo : EIATTR_CRS_STACK_SIZE
	.align		4
.L_5863:
        /*0130*/ 	.byte	0x04, 0x1e
        /*0132*/ 	.short	(.L_5865 - .L_5864)
.L_5864:
        /*0134*/ 	.word	0x00000000


	//----- nvinfo : EIATTR_CBANK_PARAM_SIZE
	.align		4
.L_5865:
        /*0138*/ 	.byte	0x03, 0x19
        /*013a*/ 	.short	0x002d


	//----- nvinfo : EIATTR_PARAM_CBANK
	.align		4
        /*013c*/ 	.byte	0x04, 0x0a
        /*013e*/ 	.short	(.L_5867 - .L_5866)
	.align		4
.L_5866:
        /*0140*/ 	.word	index@(.nv.constant0._ZN43_GLOBAL__N__9ae7fba5_10_SoftMax_cu_9f978f6320softmax_warp_forwardIdddLi2ELb0ELb1EEEvPT0_PKT_iiiPKbib)
        /*0144*/ 	.short	0x0380
        /*0146*/ 	.short	0x002d


	//----- nvinfo : EIATTR_SW_WAR
	.align		4
.L_5867:
        /*0148*/ 	.byte	0x04, 0x36
        /*014a*/ 	.short	(.L_5869 - .L_5868)
.L_5868:
        /*014c*/ 	.word	0x00000008
.L_5869:


//--------------------- .nv.info._ZN43_GLOBAL__N__9ae7fba5_10_SoftMax_cu_9f978f6320softmax_warp_forwardIdddLi1ELb0ELb1EEEvPT0_PKT_iiiPKbib --------------------------
	.section	.nv.info._ZN43_GLOBAL__N__9ae7fba5_10_SoftMax_cu_9f978f6320softmax_warp_forwardIdddLi1ELb0ELb1EEEvPT0_PKT_iiiPKbib,"",@"SHT_CUDA_INFO"
	.sectionflags	@""
	.align	4


	//----- nvinfo : EIATTR_CUDA_API_VERSION
	.align		4
        /*0000*/ 	.byte	0x04, 0x37
        /*0002*/ 	.short	(.L_5871 - .L_5870)
.L_5870:
        /*0004*/ 	.word	0x00000082


	//----- nvinfo : EIATTR_KPARAM_INFO
	.align		4
.L_5871:
        /*0008*/ 	.byte	0x04, 0x17
        /*000a*/ 	.short	(.L_5873 - .L_5872)
.L_5872:
        /*000c*/ 	.word	0x00000000
        /*0010*/ 	.short	0x0007
        /*0012*/ 	.short	0x002c
        /*0014*/ 	.byte	0x00, 0xf0, 0x05, 0x00


	//----- nvinfo : EIATTR_KPARAM_INFO
	.align		4
.L_5873:
        /*0018*/ 	.byte	0x04, 0x17
        /*001a*/ 	.short	(.L_5875 - .L_5874)
.L_5874:
        /*001c*/ 	.word	0x00000000
        /*0020*/ 	.short	0x0006
        /*0022*/ 	.short	0x0028
        /*0024*/ 	.byte	0x00, 0xf0, 0x11, 0x00


	//----- nvinfo : EIATTR_KPARAM_INFO
	.align		4
.L_5875:
        /*0028*/ 	.byte	0x04, 0x17
        /*002a*/ 	.short	(.L_5877 - .L_5876)
.L_5876:
        /*002c*/ 	.word	0x00000000
        /*0030*/ 	.short	0x0005
        /*0032*/ 	.short	0x0020
        /*0034*/ 	.byte	0x00, 0xf5, 0x21, 0x00


	//----- nvinfo : EIATTR_KPARAM_INFO
	.align		4
.L_5877:
        /*0038*/ 	.byte	0x04, 0x17
        /*003a*/ 	.short	(.L_5879 - .L_5878)
.L_5878:
        /*003c*/ 	.word	0x00000000
        /*0040*/ 	.short	0x0004
        /*0042*/ 	.short	0x0018
        /*0044*/ 	.byte	0x00, 0xf0, 0x11, 0x00


	//----- nvinfo : EIATTR_KPARAM_INFO
	.align		4
.L_5879:
        /*0048*/ 	.byte	0x04, 0x17
        /*004a*/ 	.short	(.L_5881 - .L_5880)
.L_5880:
        /*004c*/ 	.word	0x00000000
        /*0050*/ 	.short	0x0003
        /*0052*/ 	.short	0x0014
        /*0054*/ 	.byte	0x00, 0xf0, 0x11, 0x00


	//----- nvinfo : EIATTR_KPARAM_INFO
	.align		4
.L_5881:
        /*0058*/ 	.byte	0x04, 0x17
        /*005a*/ 	.short	(.L_5883 - .L_5882)
.L_5882:
        /*005c*/ 	.word	0x00000000
        /*0060*/ 	.short	0x0002
        /*0062*/ 	.short	0x0010
        /*0064*/ 	.byte	0x00, 0xf0, 0x11, 0x00


	//----- nvinfo : EIATTR_KPARAM_INFO
	.align		4
.L_5883:
        /*0068*/ 	.byte	0x04, 0x17
        /*006a*/ 	.short	(.L_5885 - .L_5884)
.L_5884:
        /*006c*/ 	.word	0x00000000
        /*0070*/ 	.short	0x0001
        /*0072*/ 	.short	0x0008
        /*0074*/ 	.byte	0x00, 0xf5, 0x21, 0x00


	//----- nvinfo : EIATTR_KPARAM_INFO
	.align		4
.L_5885:
        /*0078*/ 	.byte	0x04, 0x17
        /*007a*/ 	.short	(.L_5887 - .L_5886)
.L_5886:
        /*007c*/ 	.word	0x00000000
        /*0080*/ 	.short	0x0000
        /*0082*/ 	.short	0x0000
        /*0084*/ 	.byte	0x00, 0xf5, 0x21, 0x00


	//----- nvinfo : EIATTR_SPARSE_MMA_MASK
	.align		4
.L_5887:
        /*0088*/ 	.byte	0x03, 0x50
        /*008a*/ 	.short	0x0000


	//----- nvinfo : EIATTR_MAXREG_COUNT
	.align		4
        /*008c*/ 	.byte	0x03, 0x1b
        /*008e*/ 	.short	0x00ff


	//----- nvinfo : EIATTR_MERCURY_ISA_VERSION
	.align		4
        /*0090*/ 	.byte	0x03, 0x5f
        /*0092*/ 	.short	0x0101


	//----- nvinfo : EIATTR_COOP_GROUP_MASK_REGIDS
	.align		4
        /*0094*/ 	.byte	0x04, 0x29
        /*0096*/ 	.short	(.L_5889 - .L_5888)


	//   ....[0]....
.L_5888:
        /*0098*/ 	.word	0xffffffff


	//   ....[1]....
        /*009c*/ 	.word	0xffffffff


	//   ....[2]....
        /*00a0*/ 	.word	0xffffffff


	//   ....[3]....
        /*00a4*/ 	.word	0xffffffff


	//   ....[4]....
        /*00a8*/ 	.word	0xffffffff


	//   ....[5]....
        /*00ac*/ 	.word	0xffffffff


	//   ....[6]....
        /*00b0*/ 	.word	0xffffffff


	//   ....[7]....
        /*00b4*/ 	.word	0xffffffff


	//----- nvinfo : EIATTR_COOP_GROUP_INSTR_OFFSETS
	.align		4
.L_5889:
        /*00b8*/ 	.byte	0x04, 0x28
        /*00ba*/ 	.short	(.L_5891 - .L_5890)


	//   ....[0]....
.L_5890:
        /*00bc*/ 	.word	0x00000620


	//   ....[1]....
        /*00c0*/ 	.word	0x00000640


	//   ....[2]....
        /*00c4*/ 	.word	0x00000650


	//   ....[3]....
        /*00c8*/ 	.word	0x00000660


	//   ....[4]....
        /*00cc*/ 	.word	0x00000fa0


	//   ....[5]....
        /*00d0*/ 	.word	0x00000fc0


	//   ....[6]....
        /*00d4*/ 	.word	0x00000fd0


	//   ....[7]....
        /*00d8*/ 	.word	0x00000fe0


	//----- nvinfo : EIATTR_VRC_CTA_INIT_COUNT
	.align		4
.L_5891:
        /*00dc*/ 	.byte	0x02, 0x4a
	.zero		1
	.zero		1


	//----- nvinfo : EIATTR_EXIT_INSTR_OFFSETS
	.align		4
        /*00e0*/ 	.byte	0x04, 0x1c
        /*00e2*/ 	.short	(.L_5893 - .L_5892)


	//   ....[0]....
.L_5892:
        /*00e4*/ 	.word	0x00001000


	//   ....[1]....
        /*00e8*/ 	.word	0x00001280


	//   ....[2]....
        /*00ec*/ 	.word	0x000014b0


	//----- nvinfo : EIATTR_CRS_STACK_SIZE
	.align		4
.L_5893:
        /*00f0*/ 	.byte	0x04, 0x1e
        /*00f2*/ 	.short	(.L_5895 - .L_5894)
.L_5894:
        /*00f4*/ 	.word	0x00000000


	//----- nvinfo : EIATTR_CBANK_PARAM_SIZE
	.align		4
.L_5895:
        /*00f8*/ 	.byte	0x03, 0x19
        /*00fa*/ 	.short	0x002d


	//----- nvinfo : EIATTR_PARAM_CBANK
	.align		4
        /*00fc*/ 	.byte	0x04, 0x0a
        /*00fe*/ 	.short	(.L_5897 - .L_5896)
	.align		4
.L_5896:
        /*0100*/ 	.word	index@(.nv.constant0._ZN43_GLOBAL__N__9ae7fba5_10_SoftMax_cu_9f978f6320softmax_warp_forwardIdddLi1ELb0ELb1EEEvPT0_PKT_iiiPKbib)
        /*0104*/ 	.short	0x0380
        /*0106*/ 	.short	0x002d


	//----- nvinfo : EIATTR_SW_WAR
	.align		4
.L_5897:
        /*0108*/ 	.byte	0x04, 0x36
        /*010a*/ 	.short	(.L_5899 - .L_5898)
.L_5898:
        /*010c*/ 	.word	0x00000008
.L_5899:


//--------------------- .nv.info._ZN43_GLOBAL__N__9ae7fba5_10_SoftMax_cu_9f978f6320softmax_warp_forwardIdddLi0ELb0ELb1EEEvPT0_PKT_iiiPKbib --------------------------
	.section	.nv.info._ZN43_GLOBAL__N__9ae7fba5_10_SoftMax_cu_9f978f6320softmax_warp_forwardIdddLi0ELb0ELb1EEEvPT0_PKT_iiiPKbib,"",@"SHT_CUDA_INFO"
	.sectionflags	@""
	.align	4


	//----- nvinfo : EIATTR_CUDA_API_VERSION
	.align		4
        /*0000*/ 	.byte	0x04, 0x37
        /*0002*/ 	.short	(.L_5901 - .L_5900)
.L_5900:
        /*0004*/ 	.word	0x00000082


	//----- nvinfo : EIATTR_KPARAM_INFO
	.align		4
.L_5901:
        /*0008*/ 	.byte	0x04, 0x17
        /*000a*/ 	.short	(.L_5903 - .L_5902)
.L_5902:
        /*000c*/ 	.word	0x00000000
        /*0010*/ 	.short	0x0007
        /*0012*/ 	.short	0x002c
        /*0014*/ 	.byte	0x00, 0xf0, 0x05, 0x00


	//----- nvinfo : EIATTR_KPARAM_INFO
	.align		4
.L_5903:
        /*0018*/ 	.byte	0x04, 0x17
        /*001a*/ 	.short	(.L_5905 - .L_5904)
.L_5904:
        /*001c*/ 	.word	0x00000000
        /*0020*/ 	.short	0x0006
        /*0022*/ 	.short	0x0028
        /*0024*/ 	.byte	0x00, 0xf0, 0x11, 0x00


	//----- nvinfo : EIATTR_KPARAM_INFO
	.align		4
.L_5905:
        /*0028*/ 	.byte	0x04, 0x17
        /*002a*/ 	.short	(.L_5907 - .L_5906)
.L_5906:
        /*002c*/ 	.word	0x00000000
        /*0030*/ 	.short	0x0005
        /*0032*/ 	.short	0x0020
        /*0034*/ 	.byte	0x00, 0xf5, 0x21, 0x00


	//----- nvinfo : EIATTR_KPARAM_INFO
	.align		4
.L_5907:
        /*0038*/ 	.byte	0x04, 0x17
        /*003a*/ 	.short	(.L_5909 - .L_5908)
.L_5908:
        /*003c*/ 	.word	0x00000000
        /*0040*/ 	.short	0x0004
        /*0042*/ 	.short	0x0018
        /*0044*/ 	.byte	0x00, 0xf0, 0x11, 0x00


	//----- nvinfo : EIATTR_KPARAM_INFO
	.align		4
.L_5909:
        /*0048*/ 	.byte	0x04, 0x17
        /*004a*/ 	.short	(.L_5911 - .L_5910)
.L_5910:
        /*004c*/ 	.word	0x00000000
        /*0050*/ 	.short	0x0003
        /*0052*/ 	.short	0x0014
        /*0054*/ 	.byte	0x00, 0xf0, 0x11, 0x00


	//----- nvinfo : EIATTR_KPARAM_INFO
	.align		4
.L_5911:
        /*0058*/ 	.byte	0x04, 0x17
        /*005a*/ 	.short	(.L_5913 - .L_5912)
.L_5912:
        /*005c*/ 	.word	0x00000000
        /*0060*/ 	.short	0x0002
        /*0062*/ 	.short	0x0010
        /*0064*/ 	.byte	0x00, 0xf0, 0x11, 0x00


	//----- nvinfo : EIATTR_KPARAM_INFO
	.align		4
.L_5913:
        /*0068*/ 	.byte	0x04, 0x17
        /*006a*/ 	.short	(.L_5915 - .L_5914)
.L_5914:
        /*006c*/ 	.word	0x00000000
        /*0070*/ 	.short	0x0001
        /*0072*/ 	.short	0x0008
        /*0074*/ 	.byte	0x00, 0xf5, 0x21, 0x00


	//----- nvinfo : EIATTR_KPARAM_INFO
	.align		4
.L_5915:
        /*0078*/ 	.byte	0x04, 0x17
        /*007a*/ 	.short	(.L_5917 - .L_5916)
.L_5916:
        /*007c*/ 	.word	0x00000000
        /*0080*/ 	.short	0x0000
        /*0082*/ 	.short	0x0000
        /*0084*/ 	.byte	0x00, 0xf5, 0x21, 0x00


	//----- nvinfo : EIATTR_SPARSE_MMA_MASK
	.align		4
.L_5917:
        /*0088*/ 	.byte	0x03, 0x50
        /*008a*/ 	.short	0x0000


	//----- nvinfo : EIATTR_MAXREG_COUNT
	.align		4
        /*008c*/ 	.byte	0x03, 0x1b
        /*008e*/ 	.short	0x00ff


	//----- nvinfo : EIATTR_MERCURY_ISA_VERSION
	.align		4
        /*0090*/ 	.byte	0x03, 0x5f
        /*0092*/ 	.short	0x0101


	//----- nvinfo : EIATTR_VRC_CTA_INIT_COUNT
	.align		4
        /*0094*/ 	.byte	0x02, 0x4a
	.zero		1
	.zero		1


	//----- nvinfo : EIATTR_EXIT_INSTR_OFFSETS
	.align		4
        /*0098*/ 	.byte	0x04, 0x1c
        /*009a*/ 	.short	(.L_5919 - .L_5918)


	//   ....[0]....
.L_5918:
        /*009c*/ 	.word	0x00001790


	//   ....[1]....
        /*00a0*/ 	.word	0x00001a00


	//   ....[2]....
        /*00a4*/ 	.word	0x00001c30


	//----- nvinfo : EIATTR_CRS_STACK_SIZE
	.align		4
.L_5919:
        /*00a8*/ 	.byte	0x04, 0x1e
        /*00aa*/ 	.short	(.L_5921 - .L_5920)
.L_5920:
        /*00ac*/ 	.word	0x00000000


	//----- nvinfo : EIATTR_CBANK_PARAM_SIZE
	.align		4
.L_5921:
        /*00b0*/ 	.byte	0x03, 0x19
        /*00b2*/ 	.short	0x002d


	//----- nvinfo : EIATTR_PARAM_CBANK
	.align		4
        /*00b4*/ 	.byte	0x04, 0x0a
        /*00b6*/ 	.short	(.L_5923 - .L_5922)
	.align		4
.L_5922:
        /*00b8*/ 	.word	index@(.nv.constant0._ZN43_GLOBAL__N__9ae7fba5_10_SoftMax_cu_9f978f6320softmax_warp_forwardIdddLi0ELb0ELb1EEEvPT0_PKT_iiiPKbib)
        /*00bc*/ 	.short	0x0380
        /*00be*/ 	.short	0x002d


	//----- nvinfo : EIATTR_SW_WAR
	.align		4
.L_5923:
        /*00c0*/ 	.byte	0x04, 0x36
        /*00c2*/ 	.short	(.L_5925 - .L_5924)
.L_5924:
        /*00c4*/ 	.word	0x00000008
.L_5925:


//--------------------- .nv.info._ZN43_GLOBAL__N__9ae7fba5_10_SoftMax_cu_9f978f6321softmax_warp_backwardIfN3c108BFloat16EfLi10ELb0ELb0EEEvPT0_PKT_S7_iiiPKb --------------------------
	.section	.nv.info._ZN43_GLOBAL__N__9ae7fba5_10_SoftMax_cu_9f978f6321softmax_warp_backwardIfN3c108BFloat16EfLi10ELb0ELb0EEEvPT0_PKT_S7_iiiPKb,"",@"SHT_CUDA_INFO"
	.sectionflags	@""
	.align	4


	//----- nvinfo : EIATTR_CUDA_API_VERSION
	.align		4
        /*0000*/ 	.byte	0x04, 0x37
        /*0002*/ 	.short	(.L_5927 - .L_5926)
.L_5926:
        /*0004*/ 	.word	0x00000082


	//----- nvinfo : EIATTR_KPARAM_INFO
	.align		4
.L_5927:
        /*0008*/ 	.byte	0x04, 0x17
        /*000a*/ 	.short	(.L_5929 - .L_5928)
.L_5928:
        /*000c*/ 	.word	0x00000000
        /*0010*/ 	.short	0x0006
        /*0012*/ 	.short	0x0028
        /*0014*/ 	.byte	0x00, 0xf5, 0x21, 0x00


	//----- nvinfo : EIATTR_KPARAM_INFO
	.align		4
.L_5929:
        /*0018*/ 	.byte	0x04, 0x17
        /*001a*/ 	.short	(.L_5931 - .L_5930)
.L_5930:
        /*001c*/ 	.word	0x00000000
        /*0020*/ 	.short	0x0005
        /*0022*/ 	.short	0x0020
        /*0024*/ 	.byte	0x00, 0xf0, 0x11, 0x00


	//----- nvinfo : EIATTR_KPARAM_INFO
	.align		4
.L_5931:
        /*0028*/ 	.byte	0x04, 0x17
        /*002a*/ 	.short	(.L_5933 - .L_5932)
.L_5932:
        /*002c*/ 	.word	0x00000000
        /*0030*/ 	.short	0x0004
        /*0032*/ 	.short	0x001c
        /*0034*/ 	.byte	0x00, 0xf0, 0x11, 0x00


	//----- nvinfo : EIATTR_KPARAM_INFO
	.align		4
.L_5933:
        /*0038*/ 	.byte	0x04, 0x17
        /*003a*/ 	.short	(.L_5935 - .L_5934)
.L_5934:
        /*003c*/ 	.word	0x00000000
        /*0040*/ 	.short	0x0003
        /*0042*/ 	.short	0x0018
        /*0044*/ 	.byte	0x00, 0xf0, 0x11, 0x00


	//----- nvinfo : EIATTR_KPARAM_INFO
	.align		4
.L_5935:
        /*0048*/ 	.byte	0x04, 0x17
        /*004a*/ 	.short	(.L_5937 - .L_5936)
.L_5936:
        /*004c*/ 	.word	0x00000000
        /*0050*/ 	.short	0x0002
        /*0052*/ 	.short	0x0010
        /*0054*/ 	.byte	0x00, 0xf5, 0x21, 0x00


	//----- nvinfo : EIATTR_KPARAM_INFO
	.align		4
.L_5937:
        /*0058*/ 	.byte	0x04, 0x17
        /*005a*/ 	.short	(.L_5939 - .L_5938)
.L_5938:
        /*005c*/ 	.word	0x00000000
        /*0060*/ 	.short	0x0001
        /*0062*/ 	.short	0x0008
        /*0064*/ 	.byte	0x00, 0xf5, 0x21, 0x00


	//----- nvinfo : EIATTR_KPARAM_INFO
	.align		4
.L_5939:
        /*0068*/ 	.byte	0x04, 0x17
        /*006a*/ 	.short	(.L_5941 - .L_5940)
.L_5940:
        /*006c*/ 	.word	0x00000000
        /*0070*/ 	.short	0x0000
        /*0072*/ 	.short	0x0000
        /*0074*/ 	.byte	0x00, 0xf5, 0x21, 0x00


	//----- nvinfo : EIATTR_SPARSE_MMA_MASK
	.align		4
.L_5941:
        /*0078*/ 	.byte	0x03, 0x50
        /*007a*/ 	.short	0x0000


	//----- nvinfo : EIATTR_MAXREG_COUNT
	.align		4
        /*007c*/ 	.byte	0x03, 0x1b
        /*007e*/ 	.short	0x00ff


	//----- nvinfo : EIATTR_MERCURY_ISA_VERSION
	.align		4
        /*0080*/ 	.byte	0x03, 0x5f
        /*0082*/ 	.short	0x0101


	//----- nvinfo : EIATTR_COOP_GROUP_MASK_REGIDS
	.align		4
        /*0084*/ 	.byte	0x04, 0x29
        /*0086*/ 	.short	(.L_5943 - .L_5942)


	//   ....[0]....
.L_5942:
        /*0088*/ 	.word	0xffffffff


	//   ....[1]....
        /*008c*/ 	.word	0xffffffff


	//   ....[2]....
        /*0090*/ 	.word	0xffffffff


	//   ....[3]....
        /*0094*/ 	.word	0xffffffff


	//   ....[4]....
        /*0098*/ 	.word	0xffffffff


	//----- nvinfo : EIATTR_COOP_GROUP_INSTR_OFFSETS
	.align		4
.L_5943:
        /*009c*/ 	.byte	0x04, 0x28
        /*009e*/ 	.short	(.L_5945 - .L_5944)


	//   ....[0]....
.L_5944:
        /*00a0*/ 	.word	0x00000ef0


	//   ....[1]....
        /*00a4*/ 	.word	0x00000f10


	//   ....[2]....
        /*00a8*/ 	.word	0x00000f30


	//   ....[3]....
        /*00ac*/ 	.word	0x00000f50


	//   ....[4]....
        /*00b0*/ 	.word	0x00000f70


	//----- nvinfo : EIATTR_VRC_CTA_INIT_COUNT
	.align		4
.L_5945:
        /*00b4*/ 	.byte	0x02, 0x4a
	.zero		1
	.zero		1


	//----- nvinfo : EIATTR_EXIT_INSTR_OFFSETS
	.align		4
        /*00b8*/ 	.byte	0x04, 0x1c
        /*00ba*/ 	.short	(.L_5947 - .L_5946)


	//   ....[0]....
.L_5946:
        /*00bc*/ 	.word	0x00000f90


	//   ....[1]....
        /*00c0*/ 	.word	0x00001980


	//   ....[2]....
        /*00c4*/ 	.word	0x000019c0


	//----- nvinfo : EIATTR_CBANK_PARAM_SIZE
	.align		4
.L_5947:
        /*00c8*/ 	.byte	0x03, 0x19
        /*00ca*/ 	.short	0x0030


	//----- nvinfo : EIATTR_PARAM_CBANK
	.align		4
        /*00cc*/ 	.byte	0x04, 0x0a
        /*00ce*/ 	.short	(.L_5949 - .L_5948)
	.align		4
.L_5948:
        /*00d0*/ 	.word	index@(.nv.constant0._ZN43_GLOBAL__N__9ae7fba5_10_SoftMax_cu_9f978f6321softmax_warp_backwardIfN3c108BFloat16EfLi10ELb0ELb0EEEvPT0_PKT_S7_iiiPKb)
        /*00d4*/ 	.short	0x0380
        /*00d6*/ 	.short	0x0030


	//----- nvinfo : EIATTR_SW_WAR
	.align		4
.L_5949:
        /*00d8*/ 	.byte	0x04, 0x36
        /*00da*/ 	.short	(.L_5951 - .L_5950)
.L_5950:
        /*00dc*/ 	.word	0x00000008
.L_5951:


//--------------------- .nv.info._ZN43_GLOBAL__N__9ae7fba5_10_SoftMax_cu_9f978f6321softmax_warp_backwardIfN3c108BFloat16EfLi9ELb0ELb0EEEvPT0_PKT_S7_iiiPKb --------------------------
	.section	.nv.info._ZN43_GLOBAL__N__9ae7fba5_10_SoftMax_cu_9f978f6321softmax_warp_backwardIfN3c108BFloat16EfLi9ELb0ELb0EEEvPT0_PKT_S7_iiiPKb,"",@"SHT_CUDA_INFO"
	.sectionflags	@""
	.align	4


	//----- nvinfo : EIATTR_CUDA_API_VERSION
	.align		4
        /*0000*/ 	.byte	0x04, 0x37
        /*0002*/ 	.short	(.L_5953 - .L_5952)
.L_5952:
        /*0004*/ 	.word	0x00000082


	//----- nvinfo : EIATTR_KPARAM_INFO
	.align		4
.L_5953:
        /*0008*/ 	.byte	0x04, 0x17
        /*000a*/ 	.short	(.L_5955 - .L_5954)
.L_5954:
        /*000c*/ 	.word	0x00000000
        /*0010*/ 	.short	0x0006
        /*0012*/ 	.short	0x0028
        /*0014*/ 	.byte	0x00, 0xf5, 0x21, 0x00


	//----- nvinfo : EIATTR_KPARAM_INFO
	.align		4
.L_5955:
        /*0018*/ 	.byte	0x04, 0x17
        /*001a*/ 	.short	(.L_5957 - .L_5956)
.L_5956:
        /*001c*/ 	.word	0x00000000
        /*0020*/ 	.short	0x0005
        /*0022*/ 	.short	0x0020
        /*0024*/ 	.byte	0x00, 0xf0, 0x11, 0x00


	//----- nvinfo : EIATTR_KPARAM_INFO
	.align		4
.L_5957:
        /*0028*/ 	.byte	0x04, 0x17
        /*002a*/ 	.short	(.L_5959 - .L_5958)
.L_5958:
        /*002c*/ 	.word	0x00000000
        /*0030*/ 	.short	0x0004
        /*0032*/ 	.short	0x001c
        /*0034*/ 	.byte	0x00, 0xf0, 0x11, 0x00


	//----- nvinfo : EIATTR_KPARAM_INFO
	.align		4
.L_5959:
        /*0038*/ 	.byte	0x04, 0x17
        /*003a*/ 	.short	(.L_5961 - .L_5960)
.L_5960:
        /*003c*/ 	.word	0x00000000
        /*0040*/ 	.short	0x0003
        /*0042*/ 	.short	0x0018
        /*0044*/ 	.byte	0x00, 0xf0, 0x11, 0x00


	//----- nvinfo : EIATTR_KPARAM_INFO
	.align		4
.L_5961:
        /*0048*/ 	.byte	0x04, 0x17
        /*004a*/ 	.short	(.L_5963 - .L_5962)
.L_5962:
        /*004c*/ 	.word	0x00000000
        /*0050*/ 	.short	0x0002
        /*0052*/ 	.short	0x0010
        /*0054*/ 	.byte	0x00, 0xf5, 0x21, 0x00


	//----- nvinfo : EIATTR_KPARAM_INFO
	.align		4
.L_5963:
        /*0058*/ 	.byte	0x04, 0x17
        /*005a*/ 	.short	(.L_5965 - .L_5964)
.L_5964:
        /*005c*/ 	.word	0x00000000
        /*0060*/ 	.short	0x0001
        /*0062*/ 	.short	0x0008
        /*0064*/ 	.byte	0x00, 0xf5, 0x21, 0x00


	//----- nvinfo : EIATTR_KPARAM_INFO
	.align		4
.L_5965:
        /*0068*/ 	.byte	0x04, 0x17
        /*006a*/ 	.short	(.L_5967 - .L_5966)
.L_5966:
        /*006c*/ 	.word	0x00000000
        /*0070*/ 	.short	0x0000
        /*0072*/ 	.short	0x0000
        /*0074*/ 	.byte	0x00, 0xf5, 0x21, 0x00


	//----- nvinfo : EIATTR_SPARSE_MMA_MASK
	.align		4
.L_5967:
        /*0078*/ 	.byte	0x03, 0x50
        /*007a*/ 	.short	0x0000


	//----- nvinfo : EIATTR_MAXREG_COUNT
	.align		4
        /*007c*/ 	.byte	0x03, 0x1b
        /*007e*/ 	.short	0x00ff


	//----- nvinfo : EIATTR_MERCURY_ISA_VERSION
	.align		4
        /*0080*/ 	.byte	0x03, 0x5f
        /*0082*/ 	.short	0x0101


	//----- nvinfo : EIATTR_COOP_GROUP_MASK_REGIDS
	.align		4
        /*0084*/ 	.byte	0x04, 0x29
        /*0086*/ 	.short	(.L_5969 - .L_5968)


	//   ....[0]....
.L_5968:
        /*0088*/ 	.word	0xffffffff


	//   ....[1]....
        /*008c*/ 	.word	0xffffffff


	//   ....[2]....
        /*0090*/ 	.word	0xffffffff


	//   ....[3]....
        /*0094*/ 	.word	0xffffffff


	//   ....[4]....
        /*0098*/ 	.word	0xffffffff


	//----- nvinfo : EIATTR_COOP_GROUP_INSTR_OFFSETS
	.align		4
.L_5969:
        /*009c*/ 	.byte	0x04, 0x28
        /*009e*/ 	.short	(.L_5971 - .L_5970)


	//   ....[0]....
.L_5970:
        /*00a0*/ 	.word	0x00000870


	//   ....[1]....
        /*00a4*/ 	.word	0x00000890


	//   ....[2]....
        /*00a8*/ 	.word	0x000008b0


	//   ....[3]....
        /*00ac*/ 	.word	0x000008d0


	//   ....[4]....
        /*00b0*/ 	.word	0x000008f0


	//----- nvinfo : EIATTR_VRC_CTA_INIT_COUNT
	.align		4
.L_5971:
        /*00b4*/ 	.byte	0x02, 0x4a
	.zero		1
	.zero		1


	//----- nvinfo : EIATTR_EXIT_INSTR_OFFSETS
	.align		4
        /*00b8*/ 	.byte	0x04, 0x1c
        /*00ba*/ 	.short	(.L_5973 - .L_5972)


	//   ....[0]....
.L_5972:
        /*00bc*/ 	.word	0x00000910


	//   ....[1]....
        /*00c0*/ 	.word	0x00000dd0


	//   ....[2]....
        /*00c4*/ 	.word	0x00000e10


	//----- nvinfo : EIATTR_CBANK_PARAM_SIZE
	.align		4
.L_5973:
        /*00c8*/ 	.byte	0x03, 0x19
        /*00ca*/ 	.short	0x0030


	//----- nvinfo : EIATTR_PARAM_CBANK
	.align		4
        /*00cc*/ 	.byte	0x04, 0x0a
        /*00ce*/ 	.short	(.L_5975 - .L_5974)
	.align		4
.L_5974:
        /*00d0*/ 	.word	index@(.nv.constant0._ZN43_GLOBAL__N__9ae7fba5_10_SoftMax_cu_9f978f6321softmax_warp_backwardIfN3c108BFloat16EfLi9ELb0ELb0EEEvPT0_PKT_S7_iiiPKb)
        /*00d4*/ 	.short	0x0380
        /*00d6*/ 	.short	0x0030


	//----- nvinfo : EIATTR_SW_WAR
	.align		4
.L_5975:
        /*00d8*/ 	.byte	0x04, 0x36
        /*00da*/ 	.short	(.L_5977 - .L_5976)
.L_5976:
        /*00dc*/ 	.word	0x00000008
.L_5977:


//--------------------- .nv.info._ZN43_GLOBAL__N__9ae7fba5_10_SoftMax_cu_9f978f6321softmax_warp_backwardIfN3c108BFloat16EfLi8ELb0ELb0EEEvPT0_PKT_S7_iiiPKb --------------------------
	.section	.nv.info._ZN43_GLOBAL__N__9ae7fba5_10_SoftMax_cu_9f978f6321softmax_warp_backwardIfN3c108BFloat16EfLi8ELb0ELb0EEEvPT0_PKT_S7_iiiPKb,"",@"SHT_CUDA_INFO"
	.sectionflags	@""
	.align	4


	//----- nvinfo : EIATTR_CUDA_API_VERSION
	.align		4
        /*0000*/ 	.byte	0x04, 0x37
        /*0002*/ 	.short	(.L_5979 - .L_5978)
.L_5978:
        /*0004*/ 	.word	0x00000082


	//----- nvinfo : EIATTR_KPARAM_INFO
	.align		4
.L_5979:
        /*0008*/ 	.byte	0x04, 0x17
        /*000a*/ 	.short	(.L_5981 - .L_5980)
.L_5980:
        /*000c*/ 	.word	0x00000000
        /*0010*/ 	.short	0x0006
        /*0012*/ 	.short	0x0028
        /*0014*/ 	.byte	0x00, 0xf5, 0x21, 0x00


	//----- nvinfo : EIATTR_KPARAM_INFO
	.align		4
.L_5981:
        /*0018*/ 	.byte	0x04, 0x17
        /*001a*/ 	.short	(.L_5983 - .L_5982)
.L_5982:
        /*001c*/ 	.word	0x00000000
        /*0020*/ 	.short	0x0005
        /*0022*/ 	.short	0x0020
        /*0024*/ 	.byte	0x00, 0xf0, 0x11, 0x00


	//----- nvinfo : EIATTR_KPARAM_INFO
	.align		4
.L_5983:
        /*0028*/ 	.byte	0x04, 0x17
        /*002a*/ 	.short	(.L_5985 - .L_5984)
.L_5984:
        /*002c*/ 	.word	0x00000000
        /*0030*/ 	.short	0x0004
        /*0032*/ 	.short	0x001c
        /*0034*/ 	.byte	0x00, 0xf0, 0x11, 0x00


	//----- nvinfo : EIATTR_KPARAM_INFO
	.align		4
.L_5985:
        /*0038*/ 	.byte	0x04, 0x17
        /*003a*/ 	.short	(.L_5987 - .L_5986)
.L_5986:
        /*003c*/ 	.word	0x00000000
        /*0040*/ 	.short	0x0003
        /*0042*/ 	.short	0x0018
        /*0044*/ 	.byte	0x00, 0xf0, 0x11, 0x00


	//----- nvinfo : EIATTR_KPARAM_INFO
	.align		4
.L_5987:
        /*0048*/ 	.byte	0x04, 0x17
        /*004a*/ 	.short	(.L_5989 - .L_5988)
.L_5988:
        /*004c*/ 	.word	0x00000000
        /*0050*/ 	.short	0x0002
        /*0052*/ 	.short	0x0010
        /*0054*/ 	.byte	0x00, 0xf5, 0x21, 0x00


	//----- nvinfo : EIATTR_KPARAM_INFO
	.align		4
.L_5989:
        /*0058*/ 	.byte	0x04, 0x17
        /*005a*/ 	.short	(.L_5991 - .L_5990)
.L_5990:
        /*005c*/ 	.word	0x00000000
        /*0060*/ 	.short	0x0001
        /*0062*/ 	.short	0x0008
        /*0064*/ 	.byte	0x00, 0xf5, 0x21, 0x00


	//----- nvinfo : EIATTR_KPARAM_INFO
	.align		4
.L_5991:
        /*0068*/ 	.byte	0x04, 0x17
        /*006a*/ 	.short	(.L_5993 - .L_5992)
.L_5992:
        /*006c*/ 	.word	0x00000000
        /*0070*/ 	.short	0x0000
        /*0072*/ 	.short	0x0000
        /*0074*/ 	.byte	0x00, 0xf5, 0x21, 0x00


	//----- nvinfo : EIATTR_SPARSE_MMA_MASK
	.align		4
.L_5993:
        /*0078*/ 	.byte	0x03, 0x50
        /*007a*/ 	.short	0x0000


	//----- nvinfo : EIATTR_MAXREG_COUNT
	.align		4
        /*007c*/ 	.byte	0x03, 0x1b
        /*007e*/ 	.short	0x00ff


	//----- nvinfo : EIATTR_MERCURY_ISA_VERSION
	.align		4
        /*0080*/ 	.byte	0x03, 0x5f
        /*0082*/ 	.short	0x0101


	//----- nvinfo : EIATTR_COOP_GROUP_MASK_REGIDS
	.align		4
        /*0084*/ 	.byte	0x04, 0x29
        /*0086*/ 	.short	(.L_5995 - .L_5994)


	//   ....[0]....
.L_5994:
        /*0088*/ 	.word	0xffffffff


	//   ....[1]....
        /*008c*/ 	.word	0xffffffff


	//   ....[2]....
        /*0090*/ 	.word	0xffffffff


	//   ....[3]....
        /*0094*/ 	.word	0xffffffff


	//   ....[4]....
        /*0098*/ 	.word	0xffffffff


	//----- nvinfo : EIATTR_COOP_GROUP_INSTR_OFFSETS
	.align		4
.L_5995:
        /*009c*/ 	.byte	0x04, 0x28
        /*009e*/ 	.short	(.L_5997 - .L_5996)


	//   ....[0]....
.L_5996:
        /*00a0*/ 	.word	0x000004e0


	//   ....[1]....
        /*00a4*/ 	.word	0x00000500


	//   ....[2]....
        /*00a8*/ 	.word	0x00000520


	//   ....[3]....
        /*00ac*/ 	.word	0x00000540


	//   ....[4]....
        /*00b0*/ 	.word	0x00000560


	//----- nvinfo : EIATTR_VRC_CTA_INIT_COUNT
	.align		4
.L_5997:
        /*00b4*/ 	.byte	0x02, 0x4a
	.zero		1
	.zero		1


	//----- nvinfo : EIATTR_EXIT_INSTR_OFFSETS
	.align		4
        /*00b8*/ 	.byte	0x04, 0x1c
        /*00ba*/ 	.short	(.L_5999 - .L_5998)


	//   ....[0]....
.L_5998:
        /*00bc*/ 	.word	0x00000570


	//   ....[1]....
        /*00c0*/ 	.word	0x00000750


	//   ....[2]....
        /*00c4*/ 	.word	0x00000790


	//----- nvinfo : EIATTR_CBANK_PARAM_SIZE
	.align		4
.L_5999:
        /*00c8*/ 	.byte	0x03, 0x19
        /*00ca*/ 	.short	0x0030


	//----- nvinfo : EIATTR_PARAM_CBANK
	.align		4
        /*00cc*/ 	.byte	0x04, 0x0a
        /*00ce*/ 	.short	(.L_6001 - .L_6000)
	.align		4
.L_6000:
        /*00d0*/ 	.word	index@(.nv.constant0._ZN43_GLOBAL__N__9ae7fba5_10_SoftMax_cu_9f978f6321softmax_warp_backwardIfN3c108BFloat16EfLi8ELb0ELb0EEEvPT0_PKT_S7_iiiPKb)
        /*00d4*/ 	.short	0x0380
        /*00d6*/ 	.short	0x0030


	//----- nvinfo : EIATTR_SW_WAR
	.align		4
.L_6001:
        /*00d8*/ 	.byte	0x04, 0x36
        /*00da*/ 	.short	(.L_6003 - .L_6002)
.L_6002:
        /*00dc*/ 	.word	0x00000008
.L_6003:


//--------------------- .nv.info._ZN43_GLOBAL__N__9ae7fba5_10_SoftMax_cu_9f978f6321softmax_warp_backwardIfN3c108BFloat16EfLi7ELb0ELb0EEEvPT0_PKT_S7_iiiPKb --------------------------
	.section	.nv.info._ZN43_GLOBAL__N__9ae7fba5_10_SoftMax_cu_9f978f6321softmax_warp_backwardIfN3c108BFloat16EfLi7ELb0ELb0EEEvPT0_PKT_S7_iiiPKb,"",@"SHT_CUDA_INFO"
	.sectionflags	@""
	.align	4


	//----- nvinfo : EIATTR_CUDA_API_VERSION
	.align		4
        /*0000*/ 	.byte	0x04, 0x37
        /*0002*/ 	.short	(.L_6005 - .L_6004)
.L_6004:
        /*0004*/ 	.word	0x00000082


	//----- nvinfo : EIATTR_KPARAM_INFO
	.align		4
.L_6005:
        /*0008*/ 	.byte	0x04, 0x17
        /*000a*/ 	.short	(.L_6007 - .L_6006)
.L_6006:
        /*000c*/ 	.word	0x00000000
        /*0010*/ 	.short	0x0006
        /*0012*/ 	.short	0x0028
        /*0014*/ 	.byte	0x00, 0xf5, 0x21, 0x00


	//----- nvinfo : EIATTR_KPARAM_INFO
	.align		4
.L_6007:
        /*0018*/ 	.byte	0x04, 0x17
        /*001a*/ 	.short	(.L_6009 - .L_6008)
.L_6008:
        /*001c*/ 	.word	0x00000000
        /*0020*/ 	.short	0x0005
        /*0022*/ 	.short	0x0020
        /*0024*/ 	.byte	0x00, 0xf0, 0x11, 0x00


	//----- nvinfo : EIATTR_KPARAM_INFO
	.align		4
.L_6009:
        /*0028*/ 	.byte	0x04, 0x17
        /*002a*/ 	.short	(.L_6011 - .L_6010)
.L_6010:
        /*002c*/ 	.word	0x00000000
        /*0030*/ 	.short	0x0004
        /*0032*/ 	.short	0x001c
        /*0034*/ 	.byte	0x00, 0xf0, 0x11, 0x00


	//----- nvinfo : EIATTR_KPARAM_INFO
	.align		4
.L_6011:
        /*0038*/ 	.byte	0x04, 0x17
        /*003a*/ 	.short	(.L_6013 - .L_6012)
.L_6012:
        /*003c*/ 	.word	0x00000000
        /*0040*/ 	.short	0x0003
        /*0042*/ 	.short	0x0018
        /*0044*/ 	.byte	0x00, 0xf0, 0x11, 0x00


	//----- nvinfo : EIATTR_KPARAM_INFO
	.align		4
.L_6013:
        /*0048*/ 	.byte	0x04, 0x17
        /*004a*/ 	.short	(.L_6015 - .L_6014)
.L_6014:
        /*004c*/ 	.word	0x00000000
        /*0050*/ 	.short	0x0002
        /*0052*/ 	.short	0x0010
        /*0054*/ 	.byte	0x00, 0xf5, 0x21, 0x00


	//----- nvinfo : EIATTR_KPARAM_INFO
	.align		4
.L_6015:
        /*0058*/ 	.byte	0x04, 0x17
        /*005a*/ 	.short	(.L_6017 - .L_6016)
.L_6016:
        /*005c*/ 	.word	0x00000000
        /*0060*/ 	.short	0x0001
        /*0062*/ 	.short	0x0008
        /*0064*/ 	.byte	0x00, 0xf5, 0x21, 0x00


	//----- nvinfo : EIATTR_KPARAM_INFO
	.align		4
.L_6017:
        /*0068*/ 	.byte	0x04, 0x17
        /*006a*/ 	.short	(.L_6019 - .L_6018)
.L_6018:
        /*006c*/ 	.word	0x00000000
        /*0070*/ 	.short	0x0000
        /*0072*/ 	.short	0x0000
        /*0074*/ 	.byte	0x00, 0xf5, 0x21, 0x00


	//----- nvinfo : EIATTR_SPARSE_MMA_MASK
	.align		4
.L_6019:
        /*0078*/ 	.byte	0x03, 0x50
        /*007a*/ 	.short	0x0000


	//----- nvinfo : EIATTR_MAXREG_COUNT
	.align		4
        /*007c*/ 	.byte	0x03, 0x1b
        /*007e*/ 	.short	0x00ff


	//----- nvinfo : EIATTR_MERCURY_ISA_VERSION
	.align		4
        /*0080*/ 	.byte	0x03, 0x5f
        /*0082*/ 	.short	0x0101


	//----- nvinfo : EIATTR_COOP_GROUP_MASK_REGIDS
	.align		4
        /*0084*/ 	.byte	0x04, 0x29
        /*0086*/ 	.short	(.L_6021 - .L_6020)


	//   ....[0]....
.L_6020:
        /*0088*/ 	.word	0xffffffff


	//   ....[1]....
        /*008c*/ 	.word	0xffffffff


	//   ....[2]....
        /*0090*/ 	.word	0xffffffff


	//   ....[3]....
        /*0094*/ 	.word	0xffffffff


	//   ....[4]....
        /*0098*/ 	.word	0xffffffff


	//   ....[5]....
        /*009c*/ 	.word	0xffffffff


	//   ....[6]....
        /*00a0*/ 	.word	0xffffffff


	//   ....[7]....
        /*00a4*/ 	.word	0xffffffff


	//   ....[8]....
        /*00a8*/ 	.word	0xffffffff


	//   ....[9]....
        /*00ac*/ 	.word	0xffffffff


	//----- nvinfo : EIATTR_COOP_GROUP_INSTR_OFFSETS
	.align		4
.L_6021:
        /*00b0*/ 	.byte	0x04, 0x28
        /*00b2*/ 	.short	(.L_6023 - .L_6022)


	//   ....[0]....
.L_6022:
        /*00b4*/ 	.word	0x000004c0


	//   ....[1]....
        /*00b8*/ 	.word	0x000004d0


	//   ....[2]....
        /*00bc*/ 	.word	0x00000500


	//   ....[3]....
        /*00c0*/ 	.word	0x00000510


	//   ....[4]....
        /*00c4*/ 	.word	0x00000540


	//   ....[5]....
        /*00c8*/ 	.word	0x00000550


	//   ....[6]....
        /*00cc*/ 	.word	0x00000580


	//   ....[7]....
        /*00d0*/ 	.word	0x00000590


	//   ....[8]....
        /*00d4*/ 	.word	0x000005c0


	//   ....[9]....
        /*00d8*/ 	.word	0x000005d0


	//----- nvinfo : EIATTR_VRC_CTA_INIT_COUNT
	.align		4
.L_6023:
        /*00dc*/ 	.byte	0x02, 0x4a
	.zero		1
	.zero		1


	//----- nvinfo : EIATTR_EXIT_INSTR_OFFSETS
	.align		4
        /*00e0*/ 	.byte	0x04, 0x1c
        /*00e2*/ 	.short	(.L_6025 - .L_6024)


	//   ....[0]....
.L_6024:
        /*00e4*/ 	.word	0x000005e0


	//   ....[1]....
        /*00e8*/ 	.word	0x00000700


	//   ....[2]....
        /*00ec*/ 	.word	0x000007b0


	//   ....[3]....
        /*00f0*/ 	.word	0x000007f0


	//----- nvinfo : EIATTR_CBANK_PARAM_SIZE
	.align		4
.L_6025:
        /*00f4*/ 	.byte	0x03, 0x19
        /*00f6*/ 	.short	0x0030


	//----- nvinfo : EIATTR_PARAM_CBANK
	.align		4
        /*00f8*/ 	.byte	0x04, 0x0a
        /*00fa*/ 	.short	(.L_6027 - .L_6026)
	.align		4
.L_6026:
        /*00fc*/ 	.word	index@(.nv.constant0._ZN43_GLOBAL__N__9ae7fba5_10_SoftMax_cu_9f978f6321softmax_warp_backwardIfN3c108BFloat16EfLi7ELb0ELb0EEEvPT0_PKT_S7_iiiPKb)
        /*0100*/ 	.short	0x0380
        /*0102*/ 	.short	0x0030


	//----- nvinfo : EIATTR_SW_WAR
	.align		4
.L_6027:
        /*0104*/ 	.byte	0x04, 0x36
        /*0106*/ 	.short	(.L_6029 - .L_6028)
.L_6028:
        /*0108*/ 	.word	0x00000008
.L_6029:


//--------------------- .nv.info._ZN43_GLOBAL__N__9ae7fba5_10_SoftMax_cu_9f978f6321softmax_warp_backwardIfN3c108BFloat16EfLi6ELb0ELb0EEEvPT0_PKT_S7_iiiPKb --------------------------
	.section	.nv.info._ZN43_GLOBAL__N__9ae7fba5_10_SoftMax_cu_9f978f6321softmax_warp_backwardIfN3c108BFloat16EfLi6ELb0ELb0EEEvPT0_PKT_S7_iiiPKb,"",@"SHT_CUDA_INFO"
	.sectionflags	@""
	.align	4


	//----- nvinfo : EIATTR_CUDA_API_VERSION
	.align		4
        /*0000*/ 	.byte	0x04, 0x37
        /*0002*/ 	.short	(.L_6031 - .L_6030)
.L_6030:
        /*0004*/ 	.word	0x00000082


	//----- nvinfo : EIATTR_KPARAM_INFO
	.align		4
.L_6031:
        /*0008*/ 	.byte	0x04, 0x17
        /*000a*/ 	.short	(.L_6033 - .L_6032)
.L_6032:
        /*000c*/ 	.word	0x00000000
        /*0010*/ 	.short	0x0006
        /*0012*/ 	.short	0x0028
        /*0014*/ 	.byte	0x00, 0xf5, 0x21, 0x00


	//----- nvinfo : EIATTR_KPARAM_INFO
	.align		4
.L_6033:
        /*0018*/ 	.byte	0x04, 0x17
        /*001a*/ 	.short	(.L_6035 - .L_6034)
.L_6034:
        /*001c*/ 	.word	0x00000000
        /*0020*/ 	.short	0x0005
        /*0022*/ 	.short	0x0020
        /*0024*/ 	.byte	0x00, 0xf0, 0x11, 0x00


	//----- nvinfo : EIATTR_KPARAM_INFO
	.align		4
.L_6035:
        /*0028*/ 	.byte	0x04, 0x17
        /*002a*/ 	.short	(.L_6037 - .L_6036)
.L_6036:
        /*002c*/ 	.word	0x00000000
        /*0030*/ 	.short	0x0004
        /*0032*/ 	.short	0x001c
        /*0034*/ 	.byte	0x00, 0xf0, 0x11, 0x00


	//----- nvinfo : EIATTR_KPARAM_INFO
	.align		4
.L_6037:
        /*0038*/ 	.byte	0x04, 0x17
        /*003a*/ 	.short	(.L_6039 - .L_6038)
.L_6038:
        /*003c*/ 	.word	0x00000000
        /*0040*/ 	.short	0x0003
        /*0042*/ 	.short	0x0018
        /*0044*/ 	.byte	0x00, 0xf0, 0x11, 0x00


	//----- nvinfo : EIATTR_KPARAM_INFO
	.align		4
.L_6039:
        /*0048*/ 	.byte	0x04, 0x17
        /*004a*/ 	.short	(.L_6041 - .L_6040)
.L_6040:
        /*004c*/ 	.word	0x00000000
        /*0050*/ 	.short	0x0002
        /*0052*/ 	.short	0x0010
        /*0054*/ 	.byte	0x00, 0xf5, 0x21, 0x00


	//----- nvinfo : EIATTR_KPARAM_INFO
	.align		4
.L_6041:
        /*0058*/ 	.byte	0x04, 0x17
        /*005a*/ 	.short	(.L_6043 - .L_6042)
.L_6042:
        /*005c*/ 	.word	0x00000000
        /*0060*/ 	.short	0x0001
        /*0062*/ 	.short	0x0008
        /*0064*/ 	.byte	0x00, 0xf5, 0x21, 0x00


	//----- nvinfo : EIATTR_KPARAM_INFO
	.align		4
.L_6043:
        /*0068*/ 	.byte	0x04, 0x17
        /*006a*/ 	.short	(.L_6045 - .L_6044)
.L_6044:
        /*006c*/ 	.word	0x00000000
        /*0070*/ 	.short	0x0000
        /*0072*/ 	.short	0x0000
        /*0074*/ 	.byte	0x00, 0xf5, 0x21, 0x00


	//----- nvinfo : EIATTR_SPARSE_MMA_MASK
	.align		4
.L_6045:
        /*0078*/ 	.byte	0x03, 0x50
        /*007a*/ 	.short	0x0000


	//----- nvinfo : EIATTR_MAXREG_COUNT
	.align		4
        /*007c*/ 	.byte	0x03, 0x1b
        /*007e*/ 	.short	0x00ff


	//----- nvinfo : EIATTR_MERCURY_ISA_VERSION
	.align		4
        /*0080*/ 	.byte	0x03, 0x5f
        /*0082*/ 	.short	0x0101


	//----- nvinfo : EIATTR_COOP_GROUP_MASK_REGIDS
	.align		4
        /*0084*/ 	.byte	0x04, 0x29
        /*0086*/ 	.short	(.L_6047 - .L_6046)


	//   ....[0]....
.L_6046:
        /*0088*/ 	.word	0xffffffff


	//   ....[1]....
        /*008c*/ 	.word	0xffffffff


	//   ....[2]....
        /*0090*/ 	.word	0xffffffff


	//   ....[3]....
        /*0094*/ 	.word	0xffffffff


	//   ....[4]....
        /*0098*/ 	.word	0xffffffff


	//   ....[5]....
        /*009c*/ 	.word	0xffffffff


	//   ....[6]....
        /*00a0*/ 	.word	0xffffffff


	//   ....[7]....
        /*00a4*/ 	.word	0xffffffff


	//   ....[8]....
        /*00a8*/ 	.word	0xffffffff


	//   ....[9]....
        /*00ac*/ 	.word	0xffffffff


	//----- nvinfo : EIATTR_COOP_GROUP_INSTR_OFFSETS
	.align		4
.L_6047:
        /*00b0*/ 	.byte	0x04, 0x28
        /*00b2*/ 	.short	(.L_6049 - .L_6048)


	//   ....[0]....
.L_6048:
        /*00b4*/ 	.word	0x000002e0


	//   ....[1]....
        /*00b8*/ 	.word	0x000002f0


	//   ....[2]....
        /*00bc*/ 	.word	0x00000320


	//   ....[3]....
        /*00c0*/ 	.word	0x00000330


	//   ....[4]....
        /*00c4*/ 	.word	0x00000360


	//   ....[5]....
        /*00c8*/ 	.word	0x00000370


	//   ....[6]....
        /*00cc*/ 	.word	0x000003a0


	//   ....[7]....
        /*00d0*/ 	.word	0x000003b0


	//   ....[8]....
        /*00d4*/ 	.word	0x000003e0


	//   ....[9]....
        /*00d8*/ 	.word	0x000003f0


	//----- nvinfo : EIATTR_VRC_CTA_INIT_COUNT
	.align		4
.L_6049:
        /*00dc*/ 	.byte	0x02, 0x4a
	.zero		1
	.zero		1


	//----- nvinfo : EIATTR_EXIT_INSTR_OFFSETS
	.align		4
        /*00e0*/ 	.byte	0x04, 0x1c
        /*00e2*/ 	.short	(.L_6051 - .L_6050)


	//   ....[0]....
.L_6050:
        /*00e4*/ 	.word	0x00000400


	//   ....[1]....
        /*00e8*/ 	.word	0x000004c0


	//   ....[2]....
        /*00ec*/ 	.word	0x00000510


	//   ....[3]....
        /*00f0*/ 	.word	0x00000550


	//----- nvinfo : EIATTR_CBANK_PARAM_SIZE
	.align		4
.L_6051:
        /*00f4*/ 	.byte	0x03, 0x19
        /*00f6*/ 	.short	0x0030


	//----- nvinfo : EIATTR_PARAM_CBANK
	.align		4
        /*00f8*/ 	.byte	0x04, 0x0a
        /*00fa*/ 	.short	(.L_6053 - .L_6052)
	.align		4
.L_6052:
        /*00fc*/ 	.word	index@(.nv.constant0._ZN43_GLOBAL__N__9ae7fba5_10_SoftMax_cu_9f978f6321softmax_warp_backwardIfN3c108BFloat16EfLi6ELb0ELb0EEEvPT0_PKT_S7_iiiPKb)
        /*0100*/ 	.short	0x0380
        /*0102*/ 	.short	0x0030


	//----- nvinfo : EIATTR_SW_WAR
	.align		4
.L_6053:
        /*0104*/ 	.byte	0x04, 0x36
        /*0106*/ 	.short	(.L_6055 - .L_6054)
.L_6054:
        /*0108*/ 	.word	0x00000008
.L_6055:


//--------------------- .nv.info._ZN43_GLOBAL__N__9ae7fba5_10_SoftMax_cu_9f978f6321softmax_warp_backwardIfN3c108BFloat16EfLi5ELb0ELb0EEEvPT0_PKT_S7_iiiPKb --------------------------
	.section	.nv.info._ZN43_GLOBAL__N__9ae7fba5_10_SoftMax_cu_9f978f6321softmax_warp_backwardIfN3c108BFloat16EfLi5ELb0ELb0EEEvPT0_PKT_S7_iiiPKb,"",@"SHT_CUDA_INFO"
	.sectionflags	@""
	.align	4


	//----- nvinfo : EIATTR_CUDA_API_VERSION
	.align		4
        /*0000*/ 	.byte	0x04, 0x37
        /*0002*/ 	.short	(.L_6057 - .L_6056)
.L_6056:
        /*0004*/ 	.word	0x00000082


	//----- nvinfo : EIATTR_KPARAM_INFO
	.align		4
.L_6057:
        /*0008*/ 	.byte	0x04, 0x17
        /*000a*/ 	.short	(.L_6059 - .L_6058)
.L_6058:
        /*000c*/ 	.word	0x00000000
        /*0010*/ 	.short	0x0006
        /*0012*/ 	.short	0x0028
        /*0014*/ 	.byte	0x00, 0xf5, 0x21, 0x00


	//----- nvinfo : EIATTR_KPARAM_INFO
	.align		4
.L_6059:
        /*0018*/ 	.byte	0x04, 0x17
        /*001a*/ 	.short	(.L_6061 - .L_6060)
.L_6060:
        /*001c*/ 	.word	0x00000000
        /*0020*/ 	.short	0x0005
        /*0022*/ 	.short	0x0020
        /*0024*/ 	.byte	0x00, 0xf0, 0x11, 0x00


	//----- nvinfo : EIATTR_KPARAM_INFO
	.align		4
.L_6061:
        /*0028*/ 	.byte	0x04, 0x17
        /*002a*/ 	.short	(.L_6063 - .L_6062)
.L_6062:
        /*002c*/ 	.word	0x00000000
        /*0030*/ 	.short	0x0004
        /*0032*/ 	.short	0x001c
        /*0034*/ 	.byte	0x00, 0xf0, 0x11, 0x00


	//----- nvinfo : EIATTR_KPARAM_INFO
	.align		4
.L_6063:
        /*0038*/ 	.byte	0x04, 0x17
        /*003a*/ 	.short	(.L_6065 - .L_6064)
.L_6064:
        /*003c*/ 	.word	0x00000000
        /*0040*/ 	.short	0x0003
        /*0042*/ 	.short	0x0018
        /*0044*/ 	.byte	0x00, 0xf0, 0x11, 0x00


	//----- nvinfo : EIATTR_KPARAM_INFO
	.align		4
.L_6065:
        /*0048*/ 	.byte	0x04, 0x17
        /*004a*/ 	.short	(.L_6067 - .L_6066)
.L_6066:
        /*004c*/ 	.word	0x00000000
        /*0050*/ 	.short	0x0002
        /*0052*/ 	.short	0x0010
        /*0054*/ 	.byte	0x00, 0xf5, 0x21, 0x00


	//----- nvinfo : EIATTR_KPARAM_INFO
	.align		4
.L_6067:
        /*0058*/ 	.byte	0x04, 0x17
        /*005a*/ 	.short	(.L_6069 - .L_6068)
.L_6068:
        /*005c*/ 	.word	0x00000000
        /*0060*/ 	.short	0x0001
        /*0062*/ 	.short	0x0008
        /*0064*/ 	.byte	0x00, 0xf5, 0x21, 0x00


	//----- nvinfo : EIATTR_KPARAM_INFO
	.align		4
.L_6069:
        /*0068*/ 	.byte	0x04, 0x17
        /*006a*/ 	.short	(.L_6071 - .L_6070)
.L_6070:
        /*006c*/ 	.word	0x00000000
        /*0070*/ 	.short	0x0000
        /*0072*/ 	.short	0x0000
        /*0074*/ 	.byte	0x00, 0xf5, 0x21, 0x00


	//----- nvinfo : EIATTR_SPARSE_MMA_MASK
	.align		4
.L_6071:
        /*0078*/ 	.byte	0x03, 0x50
        /*007a*/ 	.short	0x0000


	//----- nvinfo : EIATTR_MAXREG_COUNT
	.align		4
        /*007c*/ 	.byte	0x03, 0x1b
        /*007e*/ 	.short	0x00ff


	//----- nvinfo : EIATTR_MERCURY_ISA_VERSION
	.align		4
        /*0080*/ 	.byte	0x03, 0x5f
        /*0082*/ 	.short	0x0101


	//----- nvinfo : EIATTR_COOP_GROUP_MASK_REGIDS
	.align		4
        /*0084*/ 	.byte	0x04, 0x29
        /*0086*/ 	.short	(.L_6073 - .L_6072)


	//   ....[0]....
.L_6072:
        /*0088*/ 	.word	0xffffffff


	//   ....[1]....
        /*008c*/ 	.word	0xffffffff


	//   ....[2]....
        /*0090*/ 	.word	0xffffffff


	//   ....[3]....
        /*0094*/ 	.word	0xffffffff


	//   ....[4]....
        /*0098*/ 	.word	0xffffffff


	//   ....[5]....
        /*009c*/ 	.word	0xffffffff


	//   ....[6]....
        /*00a0*/ 	.word	0xffffffff


	//   ....[7]....
        /*00a4*/ 	.word	0xffffffff


	//   ....[8]....
        /*00a8*/ 	.word	0xffffffff


	//   ....[9]....
        /*00ac*/ 	.word	0xffffffff


	//----- nvinfo : EIATTR_COOP_GROUP_INSTR_OFFSETS
	.align		4
.L_6073:
        /*00b0*/ 	.byte	0x04, 0x28
        /*00b2*/ 	.short	(.L_6075 - .L_6074)


	//   ....[0]....
.L_6074:
        /*00b4*/ 	.word	0x000002c0


	//   ....[1]....
        /*00b8*/ 	.word	0x000002d0


	//   ....[2]....
        /*00bc*/ 	.word	0x00000300


	//   ....[3]....
        /*00c0*/ 	.word	0x00000310


	//   ....[4]....
        /*00c4*/ 	.word	0x00000340


	//   ....[5]....
        /*00c8*/ 	.word	0x00000350


	//   ....[6]....
        /*00cc*/ 	.word	0x00000380


	//   ....[7]....
        /*00d0*/ 	.word	0x00000390


	//   ....[8]....
        /*00d4*/ 	.word	0x000003c0


	//   ....[9]....
        /*00d8*/ 	.word	0x000003d0


	//----- nvinfo : EIATTR_VRC_CTA_INIT_COUNT
	.align		4
.L_6075:
        /*00dc*/ 	.byte	0x02, 0x4a
	.zero		1
	.zero		1


	//----- nvinfo : EIATTR_EXIT_INSTR_OFFSETS
	.align		4
        /*00e0*/ 	.byte	0x04, 0x1c
        /*00e2*/ 	.short	(.L_6077 - .L_6076)


	//   ....[0]....
.L_6076:
        /*00e4*/ 	.word	0x000003e0


	//   ....[1]....
        /*00e8*/ 	.word	0x00000480


	//   ....[2]....
        /*00ec*/ 	.word	0x00000520


	//----- nvinfo : EIATTR_CBANK_PARAM_SIZE
	.align		4
.L_6077:
        /*00f0*/ 	.byte	0x03, 0x19
        /*00f2*/ 	.short	0x0030


	//----- nvinfo : EIATTR_PARAM_CBANK
	.align		4
        /*00f4*/ 	.byte	0x04, 0x0a
        /*00f6*/ 	.short	(.L_6079 - .L_6078)
	.align		4
.L_6078:
        /*00f8*/ 	.word	index@(.nv.constant0._ZN43_GLOBAL__N__9ae7fba5_10_SoftMax_cu_9f978f6321softmax_warp_backwardIfN3c108BFloat16EfLi5ELb0ELb0EEEvPT0_PKT_S7_iiiPKb)
        /*00fc*/ 	.short	0x0380
        /*00fe*/ 	.short	0x0030


	//----- nvinfo : EIATTR_SW_WAR
	.align		4
.L_6079:
        /*0100*/ 	.byte	0x04, 0x36
        /*0102*/ 	.short	(.L_6081 - .L_6080)
.L_6080:
        /*0104*/ 	.word	0x00000008
.L_6081:


//--------------------- .nv.info._ZN43_GLOBAL__N__9ae7fba5_10_SoftMax_cu_9f978f6321softmax_warp_backwardIfN3c108BFloat16EfLi4ELb0ELb0EEEvPT0_PKT_S7_iiiPKb --------------------------
	.section	.nv.info._ZN43_GLOBAL__N__9ae7fba5_10_SoftMax_cu_9f978f6321softmax_warp_backwardIfN3c108BFloat16EfLi4ELb0ELb0EEEvPT0_PKT_S7_iiiPKb,"",@"SHT_CUDA_INFO"
	.sectionflags	@""
	.align	4


	//----- nvinfo : EIATTR_CUDA_API_VERSION
	.align		4
        /*0000*/ 	.byte	0x04, 0x37
        /*0002*/ 	.short	(.L_6083 - .L_6082)
.L_6082:
        /*0004*/ 	.word	0x00000082


	//----- nvinfo : EIATTR_KPARAM_INFO
	.align		4
.L_6083:
        /*0008*/ 	.byte	0x04, 0x17
        /*000a*/ 	.short	(.L_6085 - .L_6084)
.L_6084:
        /*000c*/ 	.word	0x00000000
        /*0010*/ 	.short	0x0006
        /*0012*/ 	.short	0x0028
        /*0014*/ 	.byte	0x00, 0xf5, 0x21, 0x00


	//----- nvinfo : EIATTR_KPARAM_INFO
	.align		4
.L_6085:
        /*0018*/ 	.byte	0x04, 0x17
        /*001a*/ 	.short	(.L_6087 - .L_6086)
.L_6086:
        /*001c*/ 	.word	0x00000000
        /*0020*/ 	.short	0x0005
        /*0022*/ 	.short	0x0020
        /*0024*/ 	.byte	0x00, 0xf0, 0x11, 0x00


	//----- nvinfo : EIATTR_KPARAM_INFO
	.align		4
.L_6087:
        /*0028*/ 	.byte	0x04, 0x17
        /*002a*/ 	.short	(.L_6089 - .L_6088)
.L_6088:
        /*002c*/ 	.word	0x00000000
        /*0030*/ 	.short	0x0004
        /*0032*/ 	.short	0x001c
        /*0034*/ 	.byte	0x00, 0xf0, 0x11, 0x00


	//----- nvinfo : EIATTR_KPARAM_INFO
	.align		4
.L_6089:
        /*0038*/ 	.byte	0x04, 0x17
        /*003a*/ 	.short	(.L_6091 - .L_6090)
.L_6090:
        /*003c*/ 	.word	0x00000000
        /*0040*/ 	.short	0x0003
        /*0042*/ 	.short	0x0018
        /*0044*/ 	.byte	0x00, 0xf0, 0x11, 0x00


	//----- nvinfo : EIATTR_KPARAM_INFO
	.align		4
.L_6091:
        /*0048*/ 	.byte	0x04, 0x17
        /*004a*/ 	.short	(.L_6093 - .L_6092)
.L_6092:
        /*004c*/ 	.word	0x00000000
        /*0050*/ 	.short	0x0002
        /*0052*/ 	.short	0x0010
        /*0054*/ 	.byte	0x00, 0xf5, 0x21, 0x00


	//----- nvinfo : EIATTR_KPARAM_INFO
	.align		4
.L_6093:
        /*0058*/ 	.byte	0x04, 0x17
        /*005a*/ 	.short	(.L_6095 - .L_6094)
.L_6094:
        /*005c*/ 	.word	0x00000000
        /*0060*/ 	.short	0x0001
        /*0062*/ 	.short	0x0008
        /*0064*/ 	.byte	0x00, 0xf5, 0x21, 0x00


	//----- nvinfo : EIATTR_KPARAM_INFO
	.align		4
.L_6095:
        /*0068*/ 	.byte	0x04, 0x17
        /*006a*/ 	.short	(.L_6097 - .L_6096)
.L_6096:
        /*006c*/ 	.word	0x00000000
        /*0070*/ 	.short	0x0000
        /*0072*/ 	.short	0x0000
        /*0074*/ 	.byte	0x00, 0xf5, 0x21, 0x00


	//----- nvinfo : EIATTR_SPARSE_MMA_MASK
	.align		4
.L_6097:
        /*0078*/ 	.byte	0x03, 0x50
        /*007a*/ 	.short	0x0000


	//----- nvinfo : EIATTR_MAXREG_COUNT
	.align		4
        /*007c*/ 	.byte	0x03, 0x1b
        /*007e*/ 	.short	0x00ff


	//----- nvinfo : EIATTR_MERCURY_ISA_VERSION
	.align		4
        /*0080*/ 	.byte	0x03, 0x5f
        /*0082*/ 	.short	0x0101


	//----- nvinfo : EIATTR_COOP_GROUP_MASK_REGIDS
	.align		4
        /*0084*/ 	.byte	0x04, 0x29
        /*0086*/ 	.short	(.L_6099 - .L_6098)


	//   ....[0]....
.L_6098:
        /*0088*/ 	.word	0xffffffff


	//   ....[1]....
        /*008c*/ 	.word	0xffffffff


	//   ....[2]....
        /*0090*/ 	.word	0xffffffff


	//   ....[3]....
        /*0094*/ 	.word	0xffffffff


	//   ....[4]....
        /*0098*/ 	.word	0xffffffff


	//   ....[5]....
        /*009c*/ 	.word	0xffffffff


	//   ....[6]....
        /*00a0*/ 	.word	0xffffffff


	//   ....[7]....
        /*00a4*/ 	.word	0xffffffff


	//----- nvinfo : EIATTR_COOP_GROUP_INSTR_OFFSETS
	.align		4
.L_6099:
        /*00a8*/ 	.byte	0x04, 0x28
        /*00aa*/ 	.short	(.L_6101 - .L_6100)


	//   ....[0]....
.L_6100:
        /*00ac*/ 	.word	0x000002c0


	//   ....[1]....
        /*00b0*/ 	.word	0x000002d0


	//   ....[2]....
        /*00b4*/ 	.word	0x00000300


	//   ....[3]....
        /*00b8*/ 	.word	0x00000310


	//   ....[4]....
        /*00bc*/ 	.word	0x00000340


	//   ....[5]....
        /*00c0*/ 	.word	0x00000350


	//   ....[6]....
        /*00c4*/ 	.word	0x00000380


	//   ....[7]....
        /*00c8*/ 	.word	0x00000390


	//----- nvinfo : EIATTR_VRC_CTA_INIT_COUNT
	.align		4
.L_6101:
        /*00cc*/ 	.byte	0x02, 0x4a
	.zero		1
	.zero		1


	//----- nvinfo : EIATTR_EXIT_INSTR_OFFSETS
	.align		4
        /*00d0*/ 	.byte	0x04, 0x1c
        /*00d2*/ 	.short	(.L_6103 - .L_6102)


	//   ....[0]....
.L_6102:
        /*00d4*/ 	.word	0x000003a0


	//   ....[1]....
        /*00d8*/ 	.word	0x00000440


	//   ....[2]....
        /*00dc*/ 	.word	0x000004e0


	//----- nvinfo : EIATTR_CBANK_PARAM_SIZE
	.align		4
.L_6103:
        /*00e0*/ 	.byte	0x03, 0x19
        /*00e2*/ 	.short	0x0030


	//----- nvinfo : EIATTR_PARAM_CBANK
	.align		4
        /*00e4*/ 	.byte	0x04, 0x0a
        /*00e6*/ 	.short	(.L_6105 - .L_6104)
	.align		4
.L_6104:
        /*00e8*/ 	.word	index@(.nv.constant0._ZN43_GLOBAL__N__9ae7fba5_10_SoftMax_cu_9f978f6321softmax_warp_backwardIfN3c108BFloat16EfLi4ELb0ELb0EEEvPT0_PKT_S7_iiiPKb)
        /*00ec*/ 	.short	0x0380
        /*00ee*/ 	.short	0x0030


	//----- nvinfo : EIATTR_SW_WAR
	.align		4
.L_6105:
        /*00f0*/ 	.byte	0x04, 0x36
        /*00f2*/ 	.short	(.L_6107 - .L_6106)
.L_6106:
        /*00f4*/ 	.word	0x00000008
.L_6107:


//--------------------- .nv.info._ZN43_GLOBAL__N__9ae7fba5_10_SoftMax_cu_9f978f6321softmax_warp_backwardIfN3c108BFloat16EfLi3ELb0ELb0EEEvPT0_PKT_S7_iiiPKb --------------------------
	.section	.nv.info._ZN43_GLOBAL__N__9ae7fba5_10_SoftMax_cu_9f978f6321softmax_warp_backwardIfN3c108BFloat16EfLi3ELb0ELb0EEEvPT0_PKT_S7_iiiPKb,"",@"SHT_CUDA_INFO"
	.sectionflags	@""
	.align	4


	//----- nvinfo : EIATTR_CUDA_API_VERSION
	.align		4
        /*0000*/ 	.byte	0x04, 0x37
        /*0002*/ 	.short	(.L_6109 - .L_6108)
.L_6108:
        /*0004*/ 	.word	0x00000082


	//----- nvinfo : EIATTR_KPARAM_INFO
	.align		4
.L_6109:
        /*0008*/ 	.byte	0x04, 0x17
        /*000a*/ 	.short	(.L_6111 - .L_6110)
.L_6110:
        /*000c*/ 	.word	0x00000000
        /*0010*/ 	.short	0x0006
        /*0012*/ 	.short	0x0028
        /*0014*/ 	.byte	0x00, 0xf5, 0x21, 0x00


	//----- nvinfo : EIATTR_KPARAM_INFO
	.align		4
.L_6111:
        /*0018*/ 	.byte	0x04, 0x17
        /*001a*/ 	.short	(.L_6113 - .L_6112)
.L_6112:
        /*001c*/ 	.word	0x00000000
        /*0020*/ 	.short	0x0005
        /*0022*/ 	.short	0x0020
        /*0024*/ 	.byte	0x00, 0xf0, 0x11, 0x00


	//----- nvinfo : EIATTR_KPARAM_INFO
	.align		4
.L_6113:
        /*0028*/ 	.byte	0x04, 0x17
        /*002a*/ 	.short	(.L_6115 - .L_6114)
.L_6114:
        /*002c*/ 	.word	0x00000000
        /*0030*/ 	.short	0x0004
        /*0032*/ 	.short	0x001c
        /*0034*/ 	.byte	0x00, 0xf0, 0x11, 0x00


	//----- nvinfo : EIATTR_KPARAM_INFO
	.align		4
.L_6115:
        /*0038*/ 	.byte	0x04, 0x17
        /*003a*/ 	.short	(.L_6117 - .L_6116)
.L_6116:
        /*003c*/ 	.word	0x00000000
        /*0040*/ 	.short	0x0003
        /*0042*/ 	.short	0x0018
        /*0044*/ 	.byte	0x00, 0xf0, 0x11, 0x00


	//----- nvinfo : EIATTR_KPARAM_INFO
	.align		4
.L_6117:
        /*0048*/ 	.byte	0x04, 0x17
        /*004a*/ 	.short	(.L_6119 - .L_6118)
.L_6118:
        /*004c*/ 	.word	0x00000000
        /*0050*/ 	.short	0x0002
        /*0052*/ 	.short	0x0010
        /*0054*/ 	.byte	0x00, 0xf5, 0x21, 0x00


	//----- nvinfo : EIATTR_KPARAM_INFO
	.align		4
.L_6119:
        /*0058*/ 	.byte	0x04, 0x17
        /*005a*/ 	.short	(.L_6121 - .L_6120)
.L_6120:
        /*005c*/ 	.word	0x00000000
        /*0060*/ 	.short	0x0001
        /*0062*/ 	.short	0x0008
        /*0064*/ 	.byte	0x00, 0xf5, 0x21, 0x00


	//----- nvinfo : EIATTR_KPARAM_INFO
	.align		4
.L_6121:
        /*0068*/ 	.byte	0x04, 0x17
        /*006a*/ 	.short	(.L_6123 - .L_6122)
.L_6122:
        /*006c*/ 	.word	0x00000000
        /*0070*/ 	.short	0x0000
        /*0072*/ 	.short	0x0000
        /*0074*/ 	.byte	0x00, 0xf5, 0x21, 0x00


	//----- nvinfo : EIATTR_SPARSE_MMA_MASK
	.align		4
.L_6123:
        /*0078*/ 	.byte	0x03, 0x50
        /*007a*/ 	.short	0x0000


	//----- nvinfo : EIATTR_MAXREG_COUNT
	.align		4
        /*007c*/ 	.byte	0x03, 0x1b
        /*007e*/ 	.short	0x00ff


	//----- nvinfo : EIATTR_MERCURY_ISA_VERSION
	.align		4
        /*0080*/ 	.byte	0x03, 0x5f
        /*0082*/ 	.short	0x0101


	//----- nvinfo : EIATTR_COOP_GROUP_MASK_REGIDS
	.align		4
        /*0084*/ 	.byte	0x04, 0x29
        /*0086*/ 	.short	(.L_6125 - .L_6124)


	//   ....[0]....
.L_6124:
        /*0088*/ 	.word	0xffffffff


	//   ....[1]....
        /*008c*/ 	.word	0xffffffff


	//   ....[2]....
        /*0090*/ 	.word	0xffffffff


	//   ....[3]....
        /*0094*/ 	.word	0xffffffff


	//   ....[4]....
        /*0098*/ 	.word	0xffffffff


	//   ....[5]....
        /*009c*/ 	.word	0xffffffff


	//----- nvinfo : EIATTR_COOP_GROUP_INSTR_OFFSETS
	.align		4
.L_6125:
        /*00a0*/ 	.byte	0x04, 0x28
        /*00a2*/ 	.short	(.L_6127 - .L_6126)


	//   ....[0]....
.L_6126:
        /*00a4*/ 	.word	0x000002c0


	//   ....[1]....
        /*00a8*/ 	.word	0x000002d0


	//   ....[2]....
        /*00ac*/ 	.word	0x00000300


	//   ....[3]....
        /*00b0*/ 	.word	0x00000310


	//   ....[4]....
        /*00b4*/ 	.word	0x00000340


	//   ....[5]....
        /*00b8*/ 	.word	0x00000350


	//----- nvinfo : EIATTR_VRC_CTA_INIT_COUNT
	.align		4
.L_6127:
        /*00bc*/ 	.byte	0x02, 0x4a
	.zero		1
	.zero		1


	//----- nvinfo : EIATTR_EXIT_INSTR_OFFSETS
	.align		4
        /*00c0*/ 	.byte	0x04, 0x1c
        /*00c2*/ 	.short	(.L_6129 - .L_6128)


	//   ....[0]....
.L_6128:
        /*00c4*/ 	.word	0x00000360


	//   ....[1]....
        /*00c8*/ 	.word	0x00000400


	//   ....[2]....
        /*00cc*/ 	.word	0x000004a0


	//----- nvinfo : EIATTR_CBANK_PARAM_SIZE
	.align		4
.L_6129:
        /*00d0*/ 	.byte	0x03, 0x19
        /*00d2*/ 	.short	0x0030


	//----- nvinfo : EIATTR_PARAM_CBANK
	.align		4
        /*00d4*/ 	.byte	0x04, 0x0a
        /*00d6*/ 	.short	(.L_6131 - .L_6130)
	.align		4
.L_6130:
        /*00d8*/ 	.word	index@(.nv.constant0._ZN43_GLOBAL__N__9ae7fba5_10_SoftMax_cu_9f978f6321softmax_warp_backwardIfN3c108BFloat16EfLi3ELb0ELb0EEEvPT0_PKT_S7_iiiPKb)
        /*00dc*/ 	.short	0x0380
        /*00de*/ 	.short	0x0030


	//----- nvinfo : EIATTR_SW_WAR
	.align		4
.L_6131:
        /*00e0*/ 	.byte	0x04, 0x36
        /*00e2*/ 	.short	(.L_6133 - .L_6132)
.L_6132:
        /*00e4*/ 	.word	0x00000008
.L_6133:


//--------------------- .nv.info._ZN43_GLOBAL__N__9ae7fba5_10_SoftMax_cu_9f978f6321softmax_warp_backwardIfN3c108BFloat16EfLi2ELb0ELb0EEEvPT0_PKT_S7_iiiPKb --------------------------
	.section	.nv.info._ZN43_GLOBAL__N__9ae7fba5_10_SoftMax_cu_9f978f6321softmax_warp_backwardIfN3c108BFloat16EfLi2ELb0ELb0EEEvPT0_PKT_S7_iiiPKb,"",@"SHT_CUDA_INFO"
	.sectionflags	@""
	.align	4


	//----- nvinfo : EIATTR_CUDA_API_VERSION
	.align		4
        /*0000*/ 	.byte	0x04, 0x37
        /*0002*/ 	.short	(.L_6135 - .L_6134)
.L_6134:
        /*0004*/ 	.word	0x00000082


	//----- nvinfo : EIATTR_KPARAM_INFO
	.align		4
.L_6135:
        /*0008*/ 	.byte	0x04, 0x17
        /*000a*/ 	.short	(.L_6137 - .L_6136)
.L_6136:
        /*000c*/ 	.word	0x00000000
        /*0010*/ 	.short	0x0006
        /*0012*/ 	.short	0x0028
        /*0014*/ 	.byte	0x00, 0xf5, 0x21, 0x00


	//----- nvinfo : EIATTR_KPARAM_INFO
	.align		4
.L_6137:
        /*0018*/ 	.byte	0x04, 0x17
        /*001a*/ 	.short	(.L_6139 - .L_6138)
.L_6138:
        /*001c*/ 	.word	0x00000000
        /*0020*/ 	.short	0x0005
        /*0022*/ 	.short	0x0020
        /*0024*/ 	.byte	0x00, 0xf0, 0x11, 0x00


	//----- nvinfo : EIATTR_KPARAM_INFO
	.align		4
.L_6139:
        /*0028*/ 	.byte	0x04, 0x17
        /*002a*/ 	.short	(.L_6141 - .L_6140)
.L_6140:
        /*002c*/ 	.word	0x00000000
        /*0030*/ 	.short	0x0004
        /*0032*/ 	.short	0x001c
        /*0034*/ 	.byte	0x00, 0xf0, 0x11, 0x00


	//----- nvinfo : EIATTR_KPARAM_INFO
	.align		4
.L_6141:
        /*0038*/ 	.byte	0x04, 0x17
        /*003a*/ 	.short	(.L_6143 - .L_6142)
.L_6142:
        /*003c*/ 	.word	0x00000000
        /*0040*/ 	.short	0x0003
        /*0042*/ 	.short	0x0018
        /*0044*/ 	.byte	0x00, 0xf0, 0x11, 0x00


	//----- nvinfo : EIATTR_KPARAM_INFO
	.align		4
.L_6143:
        /*0048*/ 	.byte	0x04, 0x17
        /*004a*/ 	.short	(.L_6145 - .L_6144)
.L_6144:
        /*004c*/ 	.word	0x00000000
        /*0050*/ 	.short	0x0002
        /*0052*/ 	.short	0x0010
        /*0054*/ 	.byte	0x00, 0xf5, 0x21, 0x00


	//----- nvinfo : EIATTR_KPARAM_INFO
	.align		4
.L_6145:
        /*0058*/ 	.byte	0x04, 0x17
        /*005a*/ 	.short	(.L_6147 - .L_6146)
.L_6146:
        /*005c*/ 	.word	0x00000000
        /*0060*/ 	.short	0x0001
        /*0062*/ 	.short	0x0008
        /*0064*/ 	.byte	0x00, 0xf5, 0x21, 0x00


	//----- nvinfo : EIATTR_KPARAM_INFO
	.align		4
.L_6147:
        /*0068*/ 	.byte	0x04, 0x17
        /*006a*/ 	.short	(.L_6149 - .L_6148)
.L_6148:
        /*006c*/ 	.word	0x00000000
        /*0070*/ 	.short	0x0000
        /*0072*/ 	.short	0x0000
        /*0074*/ 	.byte	0x00, 0xf5, 0x21, 0x00


	//----- nvinfo : EIATTR_SPARSE_MMA_MASK
	.align		4
.L_6149:
        /*0078*/ 	.byte	0x03, 0x50
        /*007a*/ 	.short	0x0000


	//----- nvinfo : EIATTR_MAXREG_COUNT
	.align		4
        /*007c*/ 	.byte	0x03, 0x1b
        /*007e*/ 	.short	0x00ff


	//----- nvinfo : EIATTR_MERCURY_ISA_VERSION
	.align		4
        /*0080*/ 	.byte	0x03, 0x5f
        /*0082*/ 	.short	0x0101


	//----- nvinfo : EIATTR_COOP_GROUP_MASK_REGIDS
	.align		4
        /*0084*/ 	.byte	0x04, 0x29
        /*0086*/ 	.short	(.L_6151 - .L_6150)


	//   ....[0]....
.L_6150:
        /*0088*/ 	.word	0xffffffff


	//   ....[1]....
        /*008c*/ 	.word	0xffffffff


	//   ....[2]....
        /*0090*/ 	.word	0xffffffff


	//   ....[3]....
        /*0094*/ 	.word	0xffffffff


	//----- nvinfo : EIATTR_COOP_GROUP_INSTR_OFFSETS
	.align		4
.L_6151:
        /*0098*/ 	.byte	0x04, 0x28
        /*009a*/ 	.short	(.L_6153 - .L_6152)


	//   ....[0]....
.L_6152:
        /*009c*/ 	.word	0x000002e0


	//   ....[1]....
        /*00a0*/ 	.word	0x000002f0


	//   ....[2]....
        /*00a4*/ 	.word	0x00000320


	//   ....[3]....
        /*00a8*/ 	.word	0x00000330


	//----- nvinfo : EIATTR_VRC_CTA_INIT_COUNT
	.align		4
.L_6153:
        /*00ac*/ 	.byte	0x02, 0x4a
	.zero		1
	.zero		1


	//----- nvinfo : EIATTR_EXIT_INSTR_OFFSETS
	.align		4
        /*00b0*/ 	.byte	0x04, 0x1c
        /*00b2*/ 	.short	(.L_6155 - .L_6154)


	//   ....[0]....
.L_6154:
        /*00b4*/ 	.word	0x00000340


	//   ....[1]....
        /*00b8*/ 	.word	0x000003e0


	//   ....[2]....
        /*00bc*/ 	.word	0x00000480


	//----- nvinfo : EIATTR_CBANK_PARAM_SIZE
	.align		4
.L_6155:
        /*00c0*/ 	.byte	0x03, 0x19
        /*00c2*/ 	.short	0x0030


	//----- nvinfo : EIATTR_PARAM_CBANK
	.align		4
        /*00c4*/ 	.byte	0x04, 0x0a
        /*00c6*/ 	.short	(.L_6157 - .L_6156)
	.align		4
.L_6156:
        /*00c8*/ 	.word	index@(.nv.constant0._ZN43_GLOBAL__N__9ae7fba5_10_SoftMax_cu_9f978f6321softmax_warp_backwardIfN3c108BFloat16EfLi2ELb0ELb0EEEvPT0_PKT_S7_iiiPKb)
        /*00cc*/ 	.short	0x0380
        /*00ce*/ 	.short	0x0030


	//----- nvinfo : EIATTR_SW_WAR
	.align		4
.L_6157:
        /*00d0*/ 	.byte	0x04, 0x36
        /*00d2*/ 	.short	(.L_6159 - .L_6158)
.L_6158:
        /*00d4*/ 	.word	0x00000008
.L_6159:


//--------------------- .nv.info._ZN43_GLOBAL__N__9ae7fba5_10_SoftMax_cu_9f978f6321softmax_warp_backwardIfN3c108BFloat16EfLi1ELb0ELb0EEEvPT0_PKT_S7_iiiPKb --------------------------
	.section	.nv.info._ZN43_GLOBAL__N__9ae7fba5_10_SoftMax_cu_9f978f6321softmax_warp_backwardIfN3c108BFloat16EfLi1ELb0ELb0EEEvPT0_PKT_S7_iiiPKb,"",@"SHT_CUDA_INFO"
	.sectionflags	@""
	.align	4


	//----- nvinfo : EIATTR_CUDA_API_VERSION
	.align		4
        /*0000*/ 	.byte	0x04, 0x37
        /*0002*/ 	.short	(.L_6161 - .L_6160)
.L_6160:
        /*0004*/ 	.word	0x00000082


	//----- nvinfo : EIATTR_KPARAM_INFO
	.align		4
.L_6161:
        /*0008*/ 	.byte	0x04, 0x17
        /*000a*/ 	.short	(.L_6163 - .L_6162)
.L_6162:
        /*000c*/ 	.word	0x00000000
        /*0010*/ 	.short	0x0006
        /*0012*/ 	.short	0x0028
        /*0014*/ 	.byte	0x00, 0xf5, 0x21, 0x00


	//----- nvinfo : EIATTR_KPARAM_INFO
	.align		4
.L_6163:
        /*0018*/ 	.byte	0x04, 0x17
        /*001a*/ 	.short	(.L_6165 - .L_6164)
.L_6164:
        /*001c*/ 	.word	0x00000000
        /*0020*/ 	.short	0x0005
        /*0022*/ 	.short	0x0020
        /*0024*/ 	.byte	0x00, 0xf0, 0x11, 0x00


	//----- nvinfo : EIATTR_KPARAM_INFO
	.align		4
.L_6165:
        /*0028*/ 	.byte	0x04, 0x17
        /*002a*/ 	.short	(.L_6167 - .L_6166)
.L_6166:
        /*002c*/ 	.word	0x00000000
        /*0030*/ 	.short	0x0004
        /*0032*/ 	.short	0x001c
        /*0034*/ 	.byte	0x00, 0xf0, 0x11, 0x00


	//----- nvinfo : EIATTR_KPARAM_INFO
	.align		4
.L_6167:
        /*0038*/ 	.byte	0x04, 0x17
        /*003a*/ 	.short	(.L_6169 - .L_6168)
.L_6168:
        /*003c*/ 	.word	0x00000000
        /*0040*/ 	.short	0x0003
        /*0042*/ 	.short	0x0018
        /*0044*/ 	.byte	0x00, 0xf0, 0x11, 0x00


	//----- nvinfo : EIATTR_KPARAM_INFO
	.align		4
.L_6169:
        /*0048*/ 	.byte	0x04, 0x17
        /*004a*/ 	.short	(.L_6171 - .L_6170)
.L_6170:
        /*004c*/ 	.word	0x00000000
        /*0050*/ 	.short	0x0002
        /*0052*/ 	.short	0x0010
        /*0054*/ 	.byte	0x00, 0xf5, 0x21, 0x00


	//----- nvinfo : EIATTR_KPARAM_INFO
	.align		4
.L_6171:
        /*0058*/ 	.byte	0x04, 0x17
        /*005a*/ 	.short	(.L_6173 - .L_6172)
.L_6172:
        /*005c*/ 	.word	0x00000000
        /*0060*/ 	.short	0x0001
        /*0062*/ 	.short	0x0008
        /*0064*/ 	.byte	0x00, 0xf5, 0x21, 0x00


	//----- nvinfo : EIATTR_KPARAM_INFO
	.align		4
.L_6173:
        /*0068*/ 	.byte	0x04, 0x17
        /*006a*/ 	.short	(.L_6175 - .L_6174)
.L_6174:
        /*006c*/ 	.word	0x00000000
        /*0070*/ 	.short	0x0000
        /*0072*/ 	.short	0x0000
        /*0074*/ 	.byte	0x00, 0xf5, 0x21, 0x00


	//----- nvinfo : EIATTR_SPARSE_MMA_MASK
	.align		4
.L_6175:
        /*0078*/ 	.byte	0x03, 0x50
        /*007a*/ 	.short	0x0000


	//----- nvinfo : EIATTR_MAXREG_COUNT
	.align		4
        /*007c*/ 	.byte	0x03, 0x1b
        /*007e*/ 	.short	0x00ff


	//----- nvinfo : EIATTR_MERCURY_ISA_VERSION
	.align		4
        /*0080*/ 	.byte	0x03, 0x5f
        /*0082*/ 	.short	0x0101


	//----- nvinfo : EIATTR_COOP_GROUP_MASK_REGIDS
	.align		4
        /*0084*/ 	.byte	0x04, 0x29
        /*0086*/ 	.short	(.L_6177 - .L_6176)


	//   ....[0]....
.L_6176:
        /*0088*/ 	.word	0xffffffff


	//   ....[1]....
        /*008c*/ 	.word	0xffffffff


	//----- nvinfo : EIATTR_COOP_GROUP_INSTR_OFFSETS
	.align		4
.L_6177:
        /*0090*/ 	.byte	0x04, 0x28
        /*0092*/ 	.short	(.L_6179 - .L_6178)


	//   ....[0]....
.L_6178:
        /*0094*/ 	.word	0x000002c0


	//   ....[1]....
        /*0098*/ 	.word	0x000002d0


	//----- nvinfo : EIATTR_VRC_CTA_INIT_COUNT
	.align		4
.L_6179:
        /*009c*/ 	.byte	0x02, 0x4a
	.zero		1
	.zero		1


	//----- nvinfo : EIATTR_EXIT_INSTR_OFFSETS
	.align		4
        /*00a0*/ 	.byte	0x04, 0x1c
        /*00a2*/ 	.short	(.L_6181 - .L_6180)


	//   ....[0]....
.L_6180:
        /*00a4*/ 	.word	0x000002e0


	//   ....[1]....
        /*00a8*/ 	.word	0x00000380


	//   ....[2]....
        /*00ac*/ 	.word	0x00000420


	//----- nvinfo : EIATTR_CBANK_PARAM_SIZE
	.align		4
.L_6181:
        /*00b0*/ 	.byte	0x03, 0x19
        /*00b2*/ 	.short	0x0030


	//----- nvinfo : EIATTR_PARAM_CBANK
	.align		4
        /*00b4*/ 	.byte	0x04, 0x0a
        /*00b6*/ 	.short	(.L_6183 - .L_6182)
	.align		4
.L_6182:
        /*00b8*/ 	.word	index@(.nv.constant0._ZN43_GLOBAL__N__9ae7fba5_10_SoftMax_cu_9f978f6321softmax_warp_backwardIfN3c108BFloat16EfLi1ELb0ELb0EEEvPT0_PKT_S7_iiiPKb)
        /*00bc*/ 	.short	0x0380
        /*00be*/ 	.short	0x0030


	//----- nvinfo : EIATTR_SW_WAR
	.align		4
.L_6183:
        /*00c0*/ 	.byte	0x04, 0x36
        /*00c2*/ 	.short	(.L_6185 - .L_6184)
.L_6184:
        /*00c4*/ 	.word	0x00000008
.L_6185:


//--------------------- .nv.info._ZN43_GLOBAL__N__9ae7fba5_10_SoftMax_cu_9f978f6321softmax_warp_backwardIfN3c108BFloat16EfLi0ELb0ELb0EEEvPT0_PKT_S7_iiiPKb --------------------------
	.section	.nv.info._ZN43_GLOBAL__N__9ae7fba5_10_SoftMax_cu_9f978f6321softmax_warp_backwardIfN3c108BFloat16EfLi0ELb0ELb0EEEvPT0_PKT_S7_iiiPKb,"",@"SHT_CUDA_INFO"
	.sectionflags	@""
	.align	4


	//----- nvinfo : EIATTR_CUDA_API_VERSION
	.align		4
        /*0000*/ 	.byte	0x04, 0x37
        /*0002*/ 	.short	(.L_6187 - .L_6186)
.L_6186:
        /*0004*/ 	.word	0x00000082


	//----- nvinfo : EIATTR_KPARAM_INFO
	.align		4
.L_6187:
        /*0008*/ 	.byte	0x04, 0x17
        /*000a*/ 	.short	(.L_6189 - .L_6188)
.L_6188:
        /*000c*/ 	.word	0x00000000
        /*0010*/ 	.short	0x0006
        /*0012*/ 	.short	0x0028
        /*0014*/ 	.byte	0x00, 0xf5, 0x21, 0x00


	//----- nvinfo : EIATTR_KPARAM_INFO
	.align		4
.L_6189:
        /*0018*/ 	.byte	0x04, 0x17
        /*001a*/ 	.short	(.L_6191 - .L_6190)
.L_6190:
        /*001c*/ 	.word	0x00000000
        /*0020*/ 	.short	0x0005
        /*0022*/ 	.short	0x0020
        /*0024*/ 	.byte	0x00, 0xf0, 0x11, 0x00


	//----- nvinfo : EIATTR_KPARAM_INFO
	.align		4
.L_6191:
        /*0028*/ 	.byte	0x04, 0x17
        /*002a*/ 	.short	(.L_6193 - .L_6192)
.L_6192:
        /*002c*/ 	.word	0x00000000
        /*0030*/ 	.short	0x0004
        /*0032*/ 	.short	0x001c
        /*0034*/ 	.byte	0x00, 0xf0, 0x11, 0x00


	//----- nvinfo : EIATTR_KPARAM_INFO
	.align		4
.L_6193:
        /*0038*/ 	.byte	0x04, 0x17
        /*003a*/ 	.short	(.L_6195 - .L_6194)
.L_6194:
        /*003c*/ 	.word	0x00000000
        /*0040*/ 	.short	0x0003
        /*0042*/ 	.short	0x0018
        /*0044*/ 	.byte	0x00, 0xf0, 0x11, 0x00


	//----- nvinfo : EIATTR_KPARAM_INFO
	.align		4
.L_6195:
        /*0048*/ 	.byte	0x04, 0x17
        /*004a*/ 	.short	(.L_6197 - .L_6196)
.L_6196:
        /*004c*/ 	.word	0x00000000
        /*0050*/ 	.short	0x0002
        /*0052*/ 	.short	0x0010
        /*0054*/ 	.byte	0x00, 0xf5, 0x21, 0x00


	//----- nvinfo : EIATTR_KPARAM_INFO
	.align		4
.L_6197:
        /*0058*/ 	.byte	0x04, 0x17
        /*005a*/ 	.short	(.L_6199 - .L_6198)
.L_6198:
        /*005c*/ 	.word	0x00000000
        /*0060*/ 	.short	0x0001
        /*0062*/ 	.short	0x0008
        /*0064*/ 	.byte	0x00, 0xf5, 0x21, 0x00


	//----- nvinfo : EIATTR_KPARAM_INFO
	.align		4
.L_6199:
        /*0068*/ 	.byte	0x04, 0x17
        /*006a*/ 	.short	(.L_6201 - .L_6200)
.L_6200:
        /*006c*/ 	.word	0x00000000
        /*0070*/ 	.short	0x0000
        /*0072*/ 	.short	0x0000
        /*0074*/ 	.byte	0x00, 0xf5, 0x21, 0x00


	//----- nvinfo : EIATTR_SPARSE_MMA_MASK
	.align		4
.L_6201:
        /*0078*/ 	.byte	0x03, 0x50
        /*007a*/ 	.short	0x0000


	//----- nvinfo : EIATTR_MAXREG_COUNT
	.align		4
        /*007c*/ 	.byte	0x03, 0x1b
        /*007e*/ 	.short	0x00ff


	//----- nvinfo : EIATTR_MERCURY_ISA_VERSION
	.align		4
        /*0080*/ 	.byte	0x03, 0x5f
        /*0082*/ 	.short	0x0101


	//----- nvinfo : EIATTR_VRC_CTA_INIT_COUNT
	.align		4
        /*0084*/ 	.byte	0x02, 0x4a
	.zero		1
	.zero		1


	//----- nvinfo : EIATTR_EXIT_INSTR_OFFSETS
	.align		4
        /*0088*/ 	.byte	0x04, 0x1c
        /*008a*/ 	.short	(.L_6203 - .L_6202)


	//   ....[0]....
.L_6202:
        /*008c*/ 	.word	0x000002b0


	//   ....[1]....
        /*0090*/ 	.word	0x00000340


	//   ....[2]....
        /*0094*/ 	.word	0x000003b0


	//----- nvinfo : EIATTR_CBANK_PARAM_SIZE
	.align		4
.L_6203:
        /*0098*/ 	.byte	0x03, 0x19
        /*009a*/ 	.short	0x0030


	//----- nvinfo : EIATTR_PARAM_CBANK
	.align		4
        /*009c*/ 	.byte	0x04, 0x0a
        /*009e*/ 	.short	(.L_6205 - .L_6204)
	.align		4
.L_6204:
        /*00a0*/ 	.word	index@(.nv.constant0._ZN43_GLOBAL__N__9ae7fba5_10_SoftMax_cu_9f978f6321softmax_warp_backwardIfN3c108BFloat16EfLi0ELb0ELb0EEEvPT0_PKT_S7_iiiPKb)
        /*00a4*/ 	.short	0x0380
        /*00a6*/ 	.short	0x0030


	//----- nvinfo : EIATTR_SW_WAR
	.align		4
.L_6205:
        /*00a8*/ 	.byte	0x04, 0x36
        /*00aa*/ 	.short	(.L_6207 - .L_6206)
.L_6206:
        /*00ac*/ 	.word	0x00000008
.L_6207:


//--------------------- .nv.info._ZN43_GLOBAL__N__9ae7fba5_10_SoftMax_cu_9f978f6321softmax_warp_backwardIN3c108BFloat16ES2_fLi10ELb0ELb0EEEvPT0_PKT_S7_iiiPKb --------------------------
	.section	.nv.info._ZN43_GLOBAL__N__9ae7fba5_10_SoftMax_cu_9f978f6321softmax_warp_backwardIN3c108BFloat16ES2_fLi10ELb0ELb0EEEvPT0_PKT_S7_iiiPKb,"",@"SHT_CUDA_INFO"
	.sectionflags	@""
	.align	4


	//----- nvinfo : EIATTR_CUDA_API_VERSION
	.align		4
        /*0000*/ 	.byte	0x04, 0x37
        /*0002*/ 	.short	(.L_6209 - .L_6208)
.L_6208:
        /*0004*/ 	.word	0x00000082


	//----- nvinfo : EIATTR_KPARAM_INFO
	.align		4
.L_6209:
        /*0008*/ 	.byte	0x04, 0x17
        /*000a*/ 	.short	(.L_6211 - .L_6210)
.L_6210:
        /*000c*/ 	.word	0x00000000
        /*0010*/ 	.short	0x0006
        /*0012*/ 	.short	0x0028
        /*0014*/ 	.byte	0x00, 0xf5, 0x21, 0x00


	//----- nvinfo : EIATTR_KPARAM_INFO
	.align		4
.L_6211:
        /*0018*/ 	.byte	0x04, 0x17
        /*001a*/ 	.short	(.L_6213 - .L_6212)
.L_6212:
        /*001c*/ 	.word	0x00000000
        /*0020*/ 	.short	0x0005
        /*0022*/ 	.short	0x0020
        /*0024*/ 	.byte	0x00, 0xf0, 0x11, 0x00


	//----- nvinfo : EIATTR_KPARAM_INFO
	.align		4
.L_6213:
        /*0028*/ 	.byte	0x04, 0x17
        /*002a*/ 	.short	(.L_6215 - .L_6214)
.L_6214:
        /*002c*/ 	.word	0x00000000
        /*0030*/ 	.short	0x0004
        /*0032*/ 	.short	0x001c
        /*0034*/ 	.byte	0x00, 0xf0, 0x11, 0x00


	//----- nvinfo : EIATTR_KPARAM_INFO
	.align		4
.L_6215:
        /*0038*/ 	.byte	0x04, 0x17
        /*003a*/ 	.short	(.L_6217 - .L_6216)
.L_6216:
        /*003c*/ 	.word	0x00000000
        /*0040*/ 	.short	0x0003
        /*0042*/ 	.short	0x0018
        /*0044*/ 	.byte	0x00, 0xf0, 0x11, 0x00


	//----- nvinfo : EIATTR_KPARAM_INFO
	.align		4
.L_6217:
        /*0048*/ 	.byte	0x04, 0x17
        /*004a*/ 	.short	(.L_6219 - .L_6218)
.L_6218:
        /*004c*/ 	.word	0x00000000
        /*0050*/ 	.short	0x0002
        /*0052*/ 	.short	0x0010
        /*0054*/ 	.byte	0x00, 0xf5, 0x21, 0x00


	//----- nvinfo : EIATTR_KPARAM_INFO
	.align		4
.L_6219:
        /*0058*/ 	.byte	0x04, 0x17
        /*005a*/ 	.short	(.L_6221 - .L_6220)
.L_6220:
        /*005c*/ 	.word	0x00000000
        /*0060*/ 	.short	0x0001
        /*0062*/ 	.short	0x0008
        /*0064*/ 	.byte	0x00, 0xf5, 0x21, 0x00


	//----- nvinfo : EIATTR_KPARAM_INFO
	.align		4
.L_6221:
        /*0068*/ 	.byte	0x04, 0x17
        /*006a*/ 	.short	(.L_6223 - .L_6222)
.L_6222:
        /*006c*/ 	.word	0x00000000
        /*0070*/ 	.short	0x0000
        /*0072*/ 	.short	0x0000
        /*0074*/ 	.byte	0x00, 0xf5, 0x21, 0x00


	//----- nvinfo : EIATTR_SPARSE_MMA_MASK
	.align		4
.L_6223:
        /*0078*/ 	.byte	0x03, 0x50
        /*007a*/ 	.short	0x0000


	//----- nvinfo : EIATTR_MAXREG_COUNT
	.align		4
        /*007c*/ 	.byte	0x03, 0x1b
        /*007e*/ 	.short	0x00ff


	//----- nvinfo : EIATTR_MERCURY_ISA_VERSION
	.align		4
        /*0080*/ 	.byte	0x03, 0x5f
        /*0082*/ 	.short	0x0101


	//----- nvinfo : EIATTR_COOP_GROUP_MASK_REGIDS
	.align		4
        /*0084*/ 	.byte	0x04, 0x29
        /*0086*/ 	.short	(.L_6225 - .L_6224)


	//   ....[0]....
.L_6224:
        /*0088*/ 	.word	0xffffffff


	//   ....[1]....
        /*008c*/ 	.word	0xffffffff


	//   ....[2]....
        /*0090*/ 	.word	0xffffffff


	//   ....[3]....
        /*0094*/ 	.word	0xffffffff


	//   ....[4]....
        /*0098*/ 	.word	0xffffffff


	//----- nvinfo : EIATTR_COOP_GROUP_INSTR_OFFSETS
	.align		4
.L_6225:
        /*009c*/ 	.byte	0x04, 0x28
        /*009e*/ 	.short	(.L_6227 - .L_6226)


	//   ....[0]....
.L_6226:
        /*00a0*/ 	.word	0x00001210


	//   ....[1]....
        /*00a4*/ 	.word	0x00001230


	//   ....[2]....
        /*00a8*/ 	.word	0x00001250


	//   ....[3]....
        /*00ac*/ 	.word	0x00001270


	//   ....[4]....
        /*00b0*/ 	.word	0x00001290


	//----- nvinfo : EIATTR_VRC_CTA_INIT_COUNT
	.align		4
.L_6227:
        /*00b4*/ 	.byte	0x02, 0x4a
	.zero		1
	.zero		1


	//----- nvinfo : EIATTR_EXIT_INSTR_OFFSETS
	.align		4
        /*00b8*/ 	.byte	0x04, 0x1c
        /*00ba*/ 	.short	(.L_6229 - .L_6228)


	//   ....[0]....
.L_6228:
        /*00bc*/ 	.word	0x000012a0


	//   ....[1]....
        /*00c0*/ 	.word	0x00001ca0


	//   ....[2]....
        /*00c4*/ 	.word	0x00001ce0


	//----- nvinfo : EIATTR_CBANK_PARAM_SIZE
	.align		4
.L_6229:
        /*00c8*/ 	.byte	0x03, 0x19
        /*00ca*/ 	.short	0x0030


	//----- nvinfo : EIATTR_PARAM_CBANK
	.align		4
        /*00cc*/ 	.byte	0x04, 0x0a
        /*00ce*/ 	.short	(.L_6231 - .L_6230)
	.align		4
.L_6230:
        /*00d0*/ 	.word	index@(.nv.constant0._ZN43_GLOBAL__N__9ae7fba5_10_SoftMax_cu_9f978f6321softmax_warp_backwardIN3c108BFloat16ES2_fLi10ELb0ELb0EEEvPT0_PKT_S7_iiiPKb)
        /*00d4*/ 	.short	0x0380
        /*00d6*/ 	.short	0x0030


	//----- nvinfo : EIATTR_SW_WAR
	.align		4
.L_6231:
        /*00d8*/ 	.byte	0x04, 0x36
        /*00da*/ 	.short	(.L_6233 - .L_6232)
.L_6232:
        /*00dc*/ 	.word	0x00000008
.L_6233:


//--------------------- .nv.info._ZN43_GLOBAL__N__9ae7fba5_10_SoftMax_cu_9f978f6321softmax_warp_backwardIN3c108BFloat16ES2_fLi9ELb0ELb0EEEvPT0_PKT_S7_iiiPKb --------------------------
	.section	.nv.info._ZN43_GLOBAL__N__9ae7fba5_10_SoftMax_cu_9f978f6321softmax_warp_backwardIN3c108BFloat16ES2_fLi9ELb0ELb0EEEvPT0_PKT_S7_iiiPKb,"",@"SHT_CUDA_INFO"
	.sectionflags	@""
	.align	4


	//----- nvinfo : EIATTR_CUDA_API_VERSION
	.align		4
        /*0000*/ 	.byte	0x04, 0x37
        /*0002*/ 	.short	(.L_6235 - .L_6234)
.L_6234:
        /*0004*/ 	.word	0x00000082


	//----- nvinfo : EIATTR_KPARAM_INFO
	.align		4
.L_6235:
        /*0008*/ 	.byte	0x04, 0x17
        /*000a*/ 	.short	(.L_6237 - .L_6236)
.L_6236:
        /*000c*/ 	.word	0x00000000
        /*0010*/ 	.short	0x0006
        /*0012*/ 	.short	0x0028
        /*0014*/ 	.byte	0x00, 0xf5, 0x21, 0x00


	//----- nvinfo : EIATTR_KPARAM_INFO
	.align		4
.L_6237:
        /*0018*/ 	.byte	0x04, 0x17
        /*001a*/ 	.short	(.L_6239 - .L_6238)
.L_6238:
        /*001c*/ 	.word	0x00000000
        /*0020*/ 	.short	0x0005
        /*0022*/ 	.short	0x0020
        /*0024*/ 	.byte	0x00, 0xf0, 0x11, 0x00


	//----- nvinfo : EIATTR_KPARAM_INFO
	.align		4
.L_6239:
        /*0028*/ 	.byte	0x04, 0x17
        /*002a*/ 	.short	(.L_6241 - .L_6240)
.L_6240:
        /*002c*/ 	.word	0x00000000
        /*0030*/ 	.short	0x0004
        /*0032*/ 	.short	0x001c
        /*0034*/ 	.byte	0x00, 0xf0, 0x11, 0x00


	//----- nvinfo : EIATTR_KPARAM_INFO
	.align		4
.L_6241:
        /*0038*/ 	.byte	0x04, 0x17
        /*003a*/ 	.short	(.L_6243 - .L_6242)
.L_6242:
        /*003c*/ 	.word	0x00000000
        /*0040*/ 	.short	0x0003
        /*0042*/ 	.short	0x0018
        /*0044*/ 	.byte	0x00, 0xf0, 0x11, 0x00


	//----- nvinfo : EIATTR_KPARAM_INFO
	.align		4
.L_6243:
        /*0048*/ 	.byte	0x04, 0x17
        /*004a*/ 	.short	(.L_6245 - .L_6244)
.L_6244:
        /*004c*/ 	.word	0x00000000
        /*0050*/ 	.short	0x0002
        /*0052*/ 	.short	0x0010
        /*0054*/ 	.byte	0x00, 0xf5, 0x21, 0x00


	//----- nvinfo : EIATTR_KPARAM_INFO
	.align		4
.L_6245:
        /*0058*/ 	.byte	0x04, 0x17
        /*005a*/ 	.short	(.L_6247 - .L_6246)
.L_6246:
        /*005c*/ 	.word	0x00000000
        /*0060*/ 	.short	0x0001
        /*0062*/ 	.short	0x0008
        /*0064*/ 	.byte	0x00, 0xf5, 0x21, 0x00


	//----- nvinfo : EIATTR_KPARAM_INFO
	.align		4
.L_6247:
        /*0068*/ 	.byte	0x04, 0x17
        /*006a*/ 	.short	(.L_6249 - .L_6248)
.L_6248:
        /*006c*/ 	.word	0x00000000
        /*0070*/ 	.short	0x0000
        /*0072*/ 	.short	0x0000
        /*0074*/ 	.byte	0x00, 0xf5, 0x21, 0x00


	//----- nvinfo : EIATTR_SPARSE_MMA_MASK
	.align		4
.L_6249:
        /*0078*/ 	.byte	0x03, 0x50
        /*007a*/ 	.short	0x0000


	//----- nvinfo : EIATTR_MAXREG_COUNT
	.align		4
        /*007c*/ 	.byte	0x03, 0x1b
        /*007e*/ 	.short	0x00ff


	//----- nvinfo : EIATTR_MERCURY_ISA_VERSION
	.align		4
        /*0080*/ 	.byte	0x03, 0x5f
        /*0082*/ 	.short	0x0101


	//----- nvinfo : EIATTR_COOP_GROUP_MASK_REGIDS
	.align		4
        /*0084*/ 	.byte	0x04, 0x29
        /*0086*/ 	.short	(.L_6251 - .L_6250)


	//   ....[0]....
.L_6250:
        /*0088*/ 	.word	0xffffffff


	//   ....[1]....
        /*008c*/ 	.word	0xffffffff


	//   ....[2]....
        /*0090*/ 	.word	0xffffffff


	//   ....[3]....
        /*0094*/ 	.word	0xffffffff


	//   ....[4]....
        /*0098*/ 	.word	0xffffffff


	//----- nvinfo : EIATTR_COOP_GROUP_INSTR_OFFSETS
	.align		4
.L_6251:
        /*009c*/ 	.byte	0x04, 0x28
        /*009e*/ 	.short	(.L_6253 - .L_6252)


	//   ....[0]....
.L_6252:
        /*00a0*/ 	.word	0x00000970


	//   ....[1]....
        /*00a4*/ 	.word	0x00000990


	//   ....[2]....
        /*00a8*/ 	.word	0x000009b0


	//   ....[3]....
        /*00ac*/ 	.word	0x000009d0


	//   ....[4]....
        /*00b0*/ 	.word	0x00000a00


	//----- nvinfo : EIATTR_VRC_CTA_INIT_COUNT
	.align		4
.L_6253:
        /*00b4*/ 	.byte	0x02, 0x4a
	.zero		1
	.zero		1


	//----- nvinfo : EIATTR_EXIT_INSTR_OFFSETS
	.align		4
        /*00b8*/ 	.byte	0x04, 0x1c
        /*00ba*/ 	.short	(.L_6255 - .L_6254)


	//   ....[0]....
.L_6254:
        /*00bc*/ 	.word	0x00000a20


	//   ....[1]....
        /*00c0*/ 	.word	0x00000f20


	//   ....[2]....
        /*00c4*/ 	.word	0x00000f60


	//----- nvinfo : EIATTR_CBANK_PARAM_SIZE
	.align		4
.L_6255:
        /*00c8*/ 	.byte	0x03, 0x19
        /*00ca*/ 	.short	0x0030


	//----- nvinfo : EIATTR_PARAM_CBANK
	.align		4
        /*00cc*/ 	.byte	0x04, 0x0a
        /*00ce*/ 	.short	(.L_6257 - .L_6256)
	.align		4
.L_6256:
        /*00d0*/ 	.word	index@(.nv.constant0._ZN43_GLOBAL__N__9ae7fba5_10_SoftMax_cu_9f978f6321softmax_warp_backwardIN3c108BFloat16ES2_fLi9ELb0ELb0EEEvPT0_PKT_S7_iiiPKb)
        /*00d4*/ 	.short	0x0380
        /*00d6*/ 	.short	0x0030


	//----- nvinfo : EIATTR_SW_WAR
	.align		4
.L_6257:
        /*00d8*/ 	.byte	0x04, 0x36
        /*00da*/ 	.short	(.L_6259 - .L_6258)
.L_6258:
        /*00dc*/ 	.word	0x00000008
.L_6259:


//--------------------- .nv.info._ZN43_GLOBAL__N__9ae7fba5_10_SoftMax_cu_9f978f6321softmax_warp_backwardIN3c108BFloat16ES2_fLi8ELb0ELb0EEEvPT0_PKT_S7_iiiPKb --------------------------
	.section	.nv.info._ZN43_GLOBAL__N__9ae7fba5_10_SoftMax_cu_9f978f6321softmax_warp_backwardIN3c108BFloat16ES2_fLi8ELb0ELb0EEEvPT0_PKT_S7_iiiPKb,"",@"SHT_CUDA_INFO"
	.sectionflags	@""
	.align	4


	//----- nvinfo : EIATTR_CUDA_API_VERSION
	.align		4
        /*0000*/ 	.byte	0x04, 0x37
        /*0002*/ 	.short	(.L_6261 - .L_6260)
.L_6260:
        /*0004*/ 	.word	0x00000082


	//----- nvinfo : EIATTR_KPARAM_INFO
	.align		4
.L_6261:
        /*0008*/ 	.byte	0x04, 0x17
        /*000a*/ 	.short	(.L_6263 - .L_6262)
.L_6262:
        /*000c*/ 	.word	0x00000000
        /*0010*/ 	.short	0x0006
        /*0012*/ 	.short	0x0028
        /*0014*/ 	.byte	0x00, 0xf5, 0x21, 0x00


	//----- nvinfo : EIATTR_KPARAM_INFO
	.align		4
.L_6263:
        /*0018*/ 	.byte	0x04, 0x17
        /*001a*/ 	.short	(.L_6265 - .L_6264)
.L_6264:
        /*001c*/ 	.word	0x00000000
        /*0020*/ 	.short	0x0005
        /*0022*/ 	.short	0x0020
        /*0024*/ 	.byte	0x00, 0xf0, 0x11, 0x00


	//----- nvinfo : EIATTR_KPARAM_INFO
	.align		4
.L_6265:
        /*0028*/ 	.byte	0x04, 0x17
        /*002a*/ 	.short	(.L_6267 - .L_6266)
.L_6266:
        /*002c*/ 	.word	0x00000000
        /*0030*/ 	.short	0x0004
        /*0032*/ 	.short	0x001c
        /*0034*/ 	.byte	0x00, 0xf0, 0x11, 0x00


	//----- nvinfo : EIATTR_KPARAM_INFO
	.align		4
.L_6267:
        /*0038*/ 	.byte	0x04, 0x17
        /*003a*/ 	.short	(.L_6269 - .L_6268)
.L_6268:
        /*003c*/ 	.word	0x00000000
        /*0040*/ 	.short	0x0003
        /*0042*/ 	.short	0x0018
        /*0044*/ 	.byte	0x00, 0xf0, 0x11, 0x00


	//----- nvinfo : EIATTR_KPARAM_INFO
	.align		4
.L_6269:
        /*0048*/ 	.byte	0x04, 0x17
        /*004a*/ 	.short	(.L_6271 - .L_6270)
.L_6270:
        /*004c*/ 	.word	0x00000000
        /*0050*/ 	.short	0x0002
        /*0052*/ 	.short	0x0010
        /*0054*/ 	.byte	0x00, 0xf5, 0x21, 0x00


	//----- nvinfo : EIATTR_KPARAM_INFO
	.align		4
.L_6271:
        /*0058*/ 	.byte	0x04, 0x17
        /*005a*/ 	.short	(.L_6273 - .L_6272)
.L_6272:
        /*005c*/ 	.word	0x00000000
        /*0060*/ 	.short	0x0001
        /*0062*/ 	.short	0x0008
        /*0064*/ 	.byte	0x00, 0xf5, 0x21, 0x00


	//----- nvinfo : EIATTR_KPARAM_INFO
	.align		4
.L_6273:
        /*0068*/ 	.byte	0x04, 0x17
        /*006a*/ 	.short	(.L_6275 - .L_6274)
.L_6274:
        /*006c*/ 	.word	0x00000000
        /*0070*/ 	.short	0x0000
        /*0072*/ 	.short	0x0000
        /*0074*/ 	.byte	0x00, 0xf5, 0x21, 0x00


	//----- nvinfo : EIATTR_SPARSE_MMA_MASK
	.align		4
.L_6275:
        /*0078*/ 	.byte	0x03, 0x50
        /*007a*/ 	.short	0x0000


	//----- nvinfo : EIATTR_MAXREG_COUNT
	.align		4
        /*007c*/ 	.byte	0x03, 0x1b
        /*007e*/ 	.short	0x00ff


	//----- nvinfo : EIATTR_MERCURY_ISA_VERSION
	.align		4
        /*0080*/ 	.byte	0x03, 0x5f
        /*0082*/ 	.short	0x0101


	//----- nvinfo : EIATTR_COOP_GROUP_MASK_REGIDS
	.align		4
        /*0084*/ 	.byte	0x04, 0x29
        /*0086*/ 	.short	(.L_6277 - .L_6276)


	//   ....[0]....
.L_6276:
        /*0088*/ 	.word	0xffffffff


	//   ....[1]....
        /*008c*/ 	.word	0xffffffff


	//   ....[2]....
        /*0090*/ 	.word	0xffffffff


	//   ....[3]....
        /*0094*/ 	.word	0xffffffff


	//   ....[4]....
        /*0098*/ 	.word	0xffffffff


	//----- nvinfo : EIATTR_COOP_GROUP_INSTR_OFFSETS
	.align		4
.L_6277:
        /*009c*/ 	.byte	0x04, 0x28
        /*009e*/ 	.short	(.L_6279 - .L_6278)


	//   ....[0]....
.L_6278:
        /*00a0*/ 	.word	0x000005a0


	//   ....[1]....
        /*00a4*/ 	.word	0x000005c0


	//   ....[2]....
        /*00a8*/ 	.word	0x000005e0


	//   ....[3]....
        /*00ac*/ 	.word	0x00000600


	//   ....[4]....
        /*00b0*/ 	.word	0x00000620


	//----- nvinfo : EIATTR_VRC_CTA_INIT_COUNT
	.align		4
.L_6279:
        /*00b4*/ 	.byte	0x02, 0x4a
	.zero		1
	.zero		1


	//----- nvinfo : EIATTR_EXIT_INSTR_OFFSETS
	.align		4
        /*00b8*/ 	.byte	0x04, 0x1c
        /*00ba*/ 	.short	(.L_6281 - .L_6280)


	//   ....[0]....
.L_6280:
        /*00bc*/ 	.word	0x00000630


	//   ....[1]....
        /*00c0*/ 	.word	0x00000840


	//   ....[2]....
        /*00c4*/ 	.word	0x00000880


	//----- nvinfo : EIATTR_CBANK_PARAM_SIZE
	.align		4
.L_6281:
        /*00c8*/ 	.byte	0x03, 0x19
        /*00ca*/ 	.short	0x0030


	//----- nvinfo : EIATTR_PARAM_CBANK
	.align		4
        /*00cc*/ 	.byte	0x04, 0x0a
        /*00ce*/ 	.short	(.L_6283 - .L_6282)
	.align		4
.L_6282:
        /*00d0*/ 	.word	index@(.nv.constant0._ZN43_GLOBAL__N__9ae7fba5_10_SoftMax_cu_9f978f6321softmax_warp_backwardIN3c108BFloat16ES2_fLi8ELb0ELb0EEEvPT0_PKT_S7_iiiPKb)
        /*00d4*/ 	.short	0x0380
        /*00d6*/ 	.short	0x0030


	//----- nvinfo : EIATTR_SW_WAR
	.align		4
.L_6283:
        /*00d8*/ 	.byte	0x04, 0x36
        /*00da*/ 	.short	(.L_6285 - .L_6284)
.L_6284:
        /*00dc*/ 	.word	0x00000008
.L_6285:


//--------------------- .nv.info._ZN43_GLOBAL__N__9ae7fba5_10_SoftMax_cu_9f978f6321softmax_warp_backwardIN3c108BFloat16ES2_fLi7ELb0ELb0EEEvPT0_PKT_S7_iiiPKb --------------------------
	.section	.nv.info._ZN43_GLOBAL__N__9ae7fba5_10_SoftMax_cu_9f978f6321softmax_warp_backwardIN3c108BFloat16ES2_fLi7ELb0ELb0EEEvPT0_PKT_S7_iiiPKb,"",@"SHT_CUDA_INFO"
	.sectionflags	@""
	.align	4


	//----- nvinfo : EIATTR_CUDA_API_VERSION
	.align		4
        /*0000*/ 	.byte	0x04, 0x37
        /*0002*/ 	.short	(.L_6287 - .L_6286)
.L_6286:
        /*0004*/ 	.word	0x00000082


	//----- nvinfo : EIATTR_KPARAM_INFO
	.align		4
.L_6287:
        /*0008*/ 	.byte	0x04, 0x17
        /*000a*/ 	.short	(.L_6289 - .L_6288)
.L_6288:
        /*000c*/ 	.word	0x00000000
        /*0010*/ 	.short	0x0006
        /*0012*/ 	.short	0x0028
        /*0014*/ 	.byte	0x00, 0xf5, 0x21, 0x00


	//----- nvinfo : EIATTR_KPARAM_INFO
	.align		4
.L_6289:
        /*0018*/ 	.byte	0x04, 0x17
        /*001a*/ 	.short	(.L_6291 - .L_6290)
.L_6290:
        /*001c*/ 	.word	0x00000000
        /*0020*/ 	.short	0x0005
        /*0022*/ 	.short	0x0020
        /*0024*/ 	.byte	0x00, 0xf0, 0x11, 0x00


	//----- nvinfo : EIATTR_KPARAM_INFO
	.align		4
.L_6291:
        /*0028*/ 	.byte	0x04, 0x17
        /*002a*/ 	.short	(.L_6293 - .L_6292)
.L_6292:
        /*002c*/ 	.word	0x00000000
        /*0030*/ 	.short	0x0004
        /*0032*/ 	.short	0x001c
        /*0034*/ 	.byte	0x00, 0xf0, 0x11, 0x00


	//----- nvinfo : EIATTR_KPARAM_INFO
	.align		4
.L_6293:
        /*0038*/ 	.byte	0x04, 0x17
        /*003a*/ 	.short	(.L_6295 - .L_6294)
.L_6294:
        /*003c*/ 	.word	0x00000000
        /*0040*/ 	.short	0x0003
        /*0042*/ 	.short	0x0018
        /*0044*/ 	.byte	0x00, 0xf0, 0x11, 0x00


	//----- nvinfo : EIATTR_KPARAM_INFO
	.align		4
.L_6295:
        /*0048*/ 	.byte	0x04, 0x17
        /*004a*/ 	.short	(.L_6297 - .L_6296)
.L_6296:
        /*004c*/ 	.word	0x00000000
        /*0050*/ 	.short	0x0002
        /*0052*/ 	.short	0x0010
        /*0054*/ 	.byte	0x00, 0xf5, 0x21, 0x00


	//----- nvinfo : EIATTR_KPARAM_INFO
	.align		4
.L_6297:
        /*0058*/ 	.byte	0x04, 0x17
        /*005a*/ 	.short	(.L_6299 - .L_6298)
.L_6298:
        /*005c*/ 	.word	0x00000000
        /*0060*/ 	.short	0x0001
        /*0062*/ 	.short	0x0008
        /*0064*/ 	.byte	0x00, 0xf5, 0x21, 0x00


	//----- nvinfo : EIATTR_KPARAM_INFO
	.align		4
.L_6299:
        /*0068*/ 	.byte	0x04, 0x17
        /*006a*/ 	.short	(.L_6301 - .L_6300)
.L_6300:
        /*006c*/ 	.word	0x00000000
        /*0070*/ 	.short	0x0000
        /*0072*/ 	.short	0x0000
        /*0074*/ 	.byte	0x00, 0xf5, 0x21, 0x00


	//----- nvinfo : EIATTR_SPARSE_MMA_MASK
	.align		4
.L_6301:
        /*0078*/ 	.byte	0x03, 0x50
        /*007a*/ 	.short	0x0000


	//----- nvinfo : EIATTR_MAXREG_COUNT
	.align		4
        /*007c*/ 	.byte	0x03, 0x1b
        /*007e*/ 	.short	0x00ff


	//----- nvinfo : EIATTR_MERCURY_ISA_VERSION
	.align		4
        /*0080*/ 	.byte	0x03, 0x5f
        /*0082*/ 	.short	0x0101


	//----- nvinfo : EIATTR_COOP_GROUP_MASK_REGIDS
	.align		4
        /*0084*/ 	.byte	0x04, 0x29
        /*0086*/ 	.short	(.L_6303 - .L_6302)


	//   ....[0]....
.L_6302:
        /*0088*/ 	.word	0xffffffff


	//   ....[1]....
        /*008c*/ 	.word	0xffffffff


	//   ....[2]....
        /*0090*/ 	.word	0xffffffff


	//   ....[3]....
        /*0094*/ 	.word	0xffffffff


	//   ....[4]....
        /*0098*/ 	.word	0xffffffff


	//   ....[5]....
        /*009c*/ 	.word	0xffffffff


	//   ....[6]....
        /*00a0*/ 	.word	0xffffffff


	//   ....[7]....
        /*00a4*/ 	.word	0xffffffff


	//   ....[8]....
        /*00a8*/ 	.word	0xffffffff


	//   ....[9]....
        /*00ac*/ 	.word	0xffffffff


	//----- nvinfo : EIATTR_COOP_GROUP_INSTR_OFFSETS
	.align		4
.L_6303:
        /*00b0*/ 	.byte	0x04, 0x28
        /*00b2*/ 	.short	(.L_6305 - .L_6304)


	//   ....[0]....
.L_6304:
        /*00b4*/ 	.word	0x00000570


	//   ....[1]....
        /*00b8*/ 	.word	0x00000580


	//   ....[2]....
        /*00bc*/ 	.word	0x000005b0


	//   ....[3]....
        /*00c0*/ 	.word	0x000005c0


	//   ....[4]....
        /*00c4*/ 	.word	0x000005f0


	//   ....[5]....
        /*00c8*/ 	.word	0x00000600


	//   ....[6]....
        /*00cc*/ 	.word	0x00000630


	//   ....[7]....
        /*00d0*/ 	.word	0x00000640


	//   ....[8]....
        /*00d4*/ 	.word	0x00000680


	//   ....[9]....
        /*00d8*/ 	.word	0x00000690


	//----- nvinfo : EIATTR_VRC_CTA_INIT_COUNT
	.align		4
.L_6305:
        /*00dc*/ 	.byte	0x02, 0x4a
	.zero		1
	.zero		1


	//----- nvinfo : EIATTR_EXIT_INSTR_OFFSETS
	.align		4
        /*00e0*/ 	.byte	0x04, 0x1c
        /*00e2*/ 	.short	(.L_6307 - .L_6306)


	//   ....[0]....
.L_6306:
        /*00e4*/ 	.word	0x000006a0


	//   ....[1]....
        /*00e8*/ 	.word	0x00000810


	//   ....[2]....
        /*00ec*/ 	.word	0x000008e0


	//   ....[3]....
        /*00f0*/ 	.word	0x00000920


	//----- nvinfo : EIATTR_CBANK_PARAM_SIZE
	.align		4
.L_6307:
        /*00f4*/ 	.byte	0x03, 0x19
        /*00f6*/ 	.short	0x0030


	//----- nvinfo : EIATTR_PARAM_CBANK
	.align		4
        /*00f8*/ 	.byte	0x04, 0x0a
        /*00fa*/ 	.short	(.L_6309 - .L_6308)
	.align		4
.L_6308:
        /*00fc*/ 	.word	index@(.nv.constant0._ZN43_GLOBAL__N__9ae7fba5_10_SoftMax_cu_9f978f6321softmax_warp_backwardIN3c108BFloat16ES2_fLi7ELb0ELb0EEEvPT0_PKT_S7_iiiPKb)
        /*0100*/ 	.short	0x0380
        /*0102*/ 	.short	0x0030


	//----- nvinfo : EIATTR_SW_WAR
	.align		4
.L_6309:
        /*0104*/ 	.byte	0x04, 0x36
        /*0106*/ 	.short	(.L_6311 - .L_6310)
.L_6310:
        /*0108*/ 	.word	0x00000008
.L_6311:


//--------------------- .nv.info._ZN43_GLOBAL__N__9ae7fba5_10_SoftMax_cu_9f978f6321softmax_warp_backwardIN3c108BFloat16ES2_fLi6ELb0ELb0EEEvPT0_PKT_S7_iiiPKb --------------------------
	.section	.nv.info._ZN43_GLOBAL__N__9ae7fba5_10_SoftMax_cu_9f978f6321softmax_warp_backwardIN3c108BFloat16ES2_fLi6ELb0ELb0EEEvPT0_PKT_S7_iiiPKb,"",@"SHT_CUDA_INFO"
	.sectionflags	@""
	.align	4


	//----- nvinfo : EIATTR_CUDA_API_VERSION
	.align		4
        /*0000*/ 	.byte	0x04, 0x37
        /*0002*/ 	.short	(.L_6313 - .L_6312)
.L_6312:
        /*0004*/ 	.word	0x00000082


	//----- nvinfo : EIATTR_KPARAM_INFO
	.align		4
.L_6313:
        /*0008*/ 	.byte	0x04, 0x17
        /*000a*/ 	.short	(.L_6315 - .L_6314)
.L_6314:
        /*000c*/ 	.word	0x00000000
        /*0010*/ 	.short	0x0006
        /*0012*/ 	.short	0x0028
        /*0014*/ 	.byte	0x00, 0xf5, 0x21, 0x00


	//----- nvinfo : EIATTR_KPARAM_INFO
	.align		4
.L_6315:
        /*0018*/ 	.byte	0x04, 0x17
        /*001a*/ 	.short	(.L_6317 - .L_6316)
.L_6316:
        /*001c*/ 	.word	0x00000000
        /*0020*/ 	.short	0x0005
        /*0022*/ 	.short	0x0020
        /*0024*/ 	.byte	0x00, 0xf0, 0x11, 0x00


	//----- nvinfo : EIATTR_KPARAM_INFO
	.align		4
.L_6317:
        /*0028*/ 	.byte	0x04, 0x17
        /*002a*/ 	.short	(.L_6319 - .L_6318)
.L_6318:
        /*002c*/ 	.word	0x00000000
        /*0030*/ 	.short	0x0004
        /*0032*/ 	.short	0x001c
        /*0034*/ 	.byte	0x00, 0xf0, 0x11, 0x00


	//----- nvinfo : EIATTR_KPARAM_INFO
	.align		4
.L_6319:
        /*0038*/ 	.byte	0x04, 0x17
        /*003a*/ 	.short	(.L_6321 - .L_6320)
.L_6320:
        /*003c*/ 	.word	0x00000000
        /*0040*/ 	.short	0x0003
        /*0042*/ 	.short	0x0018
        /*0044*/ 	.byte	0x00, 0xf0, 0x11, 0x00


	//----- nvinfo : EIATTR_KPARAM_INFO
	.align		4
.L_6321:
        /*0048*/ 	.byte	0x04, 0x17
        /*004a*/ 	.short	(.L_6323 - .L_6322)
.L_6322:
        /*004c*/ 	.word	0x00000000
        /*0050*/ 	.short	0x0002
        /*0052*/ 	.short	0x0010
        /*0054*/ 	.byte	0x00, 0xf5, 0x21, 0x00


	//----- nvinfo : EIATTR_KPARAM_INFO
	.align		4
.L_6323:
        /*0058*/ 	.byte	0x04, 0x17
        /*005a*/ 	.short	(.L_6325 - .L_6324)
.L_6324:
        /*005c*/ 	.word	0x00000000
        /*0060*/ 	.short	0x0001
        /*0062*/ 	.short	0x0008
        /*0064*/ 	.byte	0x00, 0xf5, 0x21, 0x00


	//----- nvinfo : EIATTR_KPARAM_INFO
	.align		4
.L_6325:
        /*0068*/ 	.byte	0x04, 0x17
        /*006a*/ 	.short	(.L_6327 - .L_6326)
.L_6326:
        /*006c*/ 	.word	0x00000000
        /*0070*/ 	.short	0x0000
        /*0072*/ 	.short	0x0000
        /*0074*/ 	.byte	0x00, 0xf5, 0x21, 0x00


	//----- nvinfo : EIATTR_SPARSE_MMA_MASK
	.align		4
.L_6327:
        /*0078*/ 	.byte	0x03, 0x50
        /*007a*/ 	.short	0x0000


	//----- nvinfo : EIATTR_MAXREG_COUNT
	.align		4
        /*007c*/ 	.byte	0x03, 0x1b
        /*007e*/ 	.short	0x00ff


	//----- nvinfo : EIATTR_MERCURY_ISA_VERSION
	.align		4
        /*0080*/ 	.byte	0x03, 0x5f
        /*0082*/ 	.short	0x0101


	//----- nvinfo : EIATTR_COOP_GROUP_MASK_REGIDS
	.align		4
        /*0084*/ 	.byte	0x04, 0x29
        /*0086*/ 	.short	(.L_6329 - .L_6328)


	//   ....[0]....
.L_6328:
        /*0088*/ 	.word	0xffffffff


	//   ....[1]....
        /*008c*/ 	.word	0xffffffff


	//   ....[2]....
        /*0090*/ 	.word	0xffffffff


	//   ....[3]....
        /*0094*/ 	.word	0xffffffff


	//   ....[4]....
        /*0098*/ 	.word	0xffffffff


	//   ....[5]....
        /*009c*/ 	.word	0xffffffff


	//   ....[6]....
        /*00a0*/ 	.word	0xffffffff


	//   ....[7]....
        /*00a4*/ 	.word	0xffffffff


	//   ....[8]....
        /*00a8*/ 	.word	0xffffffff


	//   ....[9]....
        /*00ac*/ 	.word	0xffffffff


	//----- nvinfo : EIATTR_COOP_GROUP_INSTR_OFFSETS
	.align		4
.L_6329:
        /*00b0*/ 	.byte	0x04, 0x28
        /*00b2*/ 	.short	(.L_6331 - .L_6330)


	//   ....[0]....
.L_6330:
        /*00b4*/ 	.word	0x00000300


	//   ....[1]....
        /*00b8*/ 	.word	0x00000310


	//   ....[2]....
        /*00bc*/ 	.word	0x00000340


	//   ....[3]....
        /*00c0*/ 	.word	0x00000350


	//   ....[4]....
        /*00c4*/ 	.word	0x00000380


	//   ....[5]....
        /*00c8*/ 	.word	0x00000390


	//   ....[6]....
        /*00cc*/ 	.word	0x000003c0


	//   ....[7]....
        /*00d0*/ 	.word	0x000003d0


	//   ....[8]....
        /*00d4*/ 	.word	0x00000400


	//   ....[9]....
        /*00d8*/ 	.word	0x00000410


	//----- nvinfo : EIATTR_VRC_CTA_INIT_COUNT
	.align		4
.L_6331:
        /*00dc*/ 	.byte	0x02, 0x4a
	.zero		1
	.zero		1


	//----- nvinfo : EIATTR_EXIT_INSTR_OFFSETS
	.align		4
        /*00e0*/ 	.byte	0x04, 0x1c
        /*00e2*/ 	.short	(.L_6333 - .L_6332)


	//   ....[0]....
.L_6332:
        /*00e4*/ 	.word	0x00000420


	//   ....[1]....
        /*00e8*/ 	.word	0x00000540


	//   ....[2]....
        /*00ec*/ 	.word	0x000005b0


	//   ....[3]....
        /*00f0*/ 	.word	0x000005f0


	//----- nvinfo : EIATTR_CBANK_PARAM_SIZE
	.align		4
.L_6333:
        /*00f4*/ 	.byte	0x03, 0x19
        /*00f6*/ 	.short	0x0030


	//----- nvinfo : EIATTR_PARAM_CBANK
	.align		4
        /*00f8*/ 	.byte	0x04, 0x0a
        /*00fa*/ 	.short	(.L_6335 - .L_6334)
	.align		4
.L_6334:
        /*00fc*/ 	.word	index@(.nv.constant0._ZN43_GLOBAL__N__9ae7fba5_10_SoftMax_cu_9f978f6321softmax_warp_backwardIN3c108BFloat16ES2_fLi6ELb0ELb0EEEvPT0_PKT_S7_iiiPKb)
        /*0100*/ 	.short	0x0380
        /*0102*/ 	.short	0x0030


	//----- nvinfo : EIATTR_SW_WAR
	.align		4
.L_6335:
        /*0104*/ 	.byte	0x04, 0x36
        /*0106*/ 	.short	(.L_6337 - .L_6336)
.L_6336:
        /*0108*/ 	.word	0x00000008
.L_6337:


//--------------------- .nv.info._ZN43_GLOBAL__N__9ae7fba5_10_SoftMax_cu_9f978f6321softmax_warp_backwardIN3c108BFloat16ES2_fLi5ELb0ELb0EEEvPT0_PKT_S7_iiiPKb --------------------------
	.section	.nv.info._ZN43_GLOBAL__N__9ae7fba5_10_SoftMax_cu_9f978f6321softmax_warp_backwardIN3c108BFloat16ES2_fLi5ELb0ELb0EEEvPT0_PKT_S7_iiiPKb,"",@"SHT_CUDA_INFO"
	.sectionflags	@""
	.align	4


	//----- nvinfo : EIATTR_CUDA_API_VERSION
	.align		4
        /*0000*/ 	.byte	0x04, 0x37
        /*0002*/ 	.short	(.L_6339 - .L_6338)
.L_6338:
        /*0004*/ 	.word	0x00000082


	//----- nvinfo : EIATTR_KPARAM_INFO
	.align		4
.L_6339:
        /*0008*/ 	.byte	0x04, 0x17
        /*000a*/ 	.short	(.L_6341 - .L_6340)
.L_6340:
        /*000c*/ 	.word	0x00000000
        /*0010*/ 	.short	0x0006
        /*0012*/ 	.short	0x0028
        /*0014*/ 	.byte	0x00, 0xf5, 0x21, 0x00


	//----- nvinfo : EIATTR_KPARAM_INFO
	.align		4
.L_6341:
        /*0018*/ 	.byte	0x04, 0x17
        /*001a*/ 	.short	(.L_6343 - .L_6342)
.L_6342:
        /*001c*/ 	.word	0x00000000
        /*0020*/ 	.short	0x0005
        /*0022*/ 	.short	0x0020
        /*0024*/ 	.byte	0x00, 0xf0, 0x11, 0x00


	//----- nvinfo : EIATTR_KPARAM_INFO
	.align		4
.L_6343:
        /*0028*/ 	.byte	0x04, 0x17
        /*002a*/ 	.short	(.L_6345 - .L_6344)
.L_6344:
        /*002c*/ 	.word	0x00000000
        /*0030*/ 	.short	0x0004
        /*0032*/ 	.short	0x001c
        /*0034*/ 	.byte	0x00, 0xf0, 0x11, 0x00


	//----- nvinfo : EIATTR_KPARAM_INFO
	.align		4
.L_6345:
        /*0038*/ 	.byte	0x04, 0x17
        /*003a*/ 	.short	(.L_6347 - .L_6346)
.L_6346:
        /*003c*/ 	.word	0x00000000
        /*0040*/ 	.short	0x0003
        /*0042*/ 	.short	0x0018
        /*0044*/ 	.byte	0x00, 0xf0, 0x11, 0x00


	//----- nvinfo : EIATTR_KPARAM_INFO
	.align		4
.L_6347:
        /*0048*/ 	.byte	0x04, 0x17
        /*004a*/ 	.short	(.L_6349 - .L_6348)
.L_6348:
        /*004c*/ 	.word	0x00000000
        /*0050*/ 	.short	0x0002
        /*0052*/ 	.short	0x0010
        /*0054*/ 	.byte	0x00, 0xf5, 0x21, 0x00


	//----- nvinfo : EIATTR_KPARAM_INFO
	.align		4
.L_6349:
        /*0058*/ 	.byte	0x04, 0x17
        /*005a*/ 	.short	(.L_6351 - .L_6350)
.L_6350:
        /*005c*/ 	.word	0x00000000
        /*0060*/ 	.short	0x0001
        /*0062*/ 	.short	0x0008
        /*0064*/ 	.byte	0x00, 0xf5, 0x21, 0x00


	//----- nvinfo : EIATTR_KPARAM_INFO
	.align		4
.L_6351:
        /*0068*/ 	.byte	0x04, 0x17
        /*006a*/ 	.short	(.L_6353 - .L_6352)
.L_6352:
        /*006c*/ 	.word	0x00000000
        /*0070*/ 	.short	0x0000
        /*0072*/ 	.short	0x0000
        /*0074*/ 	.byte	0x00, 0xf5, 0x21, 0x00


	//----- nvinfo : EIATTR_SPARSE_MMA_MASK
	.align		4
.L_6353:
        /*0078*/ 	.byte	0x03, 0x50
        /*007a*/ 	.short	0x0000


	//----- nvinfo : EIATTR_MAXREG_COUNT
	.align		4
        /*007c*/ 	.byte	0x03, 0x1b
        /*007e*/ 	.short	0x00ff


	//----- nvinfo : EIATTR_MERCURY_ISA_VERSION
	.align		4
        /*0080*/ 	.byte	0x03, 0x5f
        /*0082*/ 	.short	0x0101


	//----- nvinfo : EIATTR_COOP_GROUP_MASK_REGIDS
	.align		4
        /*0084*/ 	.byte	0x04, 0x29
        /*0086*/ 	.short	(.L_6355 - .L_6354)


	//   ....[0]....
.L_6354:
        /*0088*/ 	.word	0xffffffff


	//   ....[1]....
        /*008c*/ 	.word	0xffffffff


	//   ....[2]....
        /*0090*/ 	.word	0xffffffff


	//   ....[3]....
        /*0094*/ 	.word	0xffffffff


	//   ....[4]....
        /*0098*/ 	.word	0xffffffff


	//   ....[5]....
        /*009c*/ 	.word	0xffffffff


	//   ....[6]....
        /*00a0*/ 	.word	0xffffffff


	//   ....[7]....
        /*00a4*/ 	.word	0xffffffff


	//   ....[8]....
        /*00a8*/ 	.word	0xffffffff


	//   ....[9]....
        /*00ac*/ 	.word	0xffffffff


	//----- nvinfo : EIATTR_COOP_GROUP_INSTR_OFFSETS
	.align		4
.L_6355:
        /*00b0*/ 	.byte	0x04, 0x28
        /*00b2*/ 	.short	(.L_6357 - .L_6356)


	//   ....[0]....
.L_6356:
        /*00b4*/ 	.word	0x000002e0


	//   ....[1]....
        /*00b8*/ 	.word	0x000002f0


	//   ....[2]....
        /*00bc*/ 	.word	0x00000320


	//   ....[3]....
        /*00c0*/ 	.word	0x00000330


	//   ....[4]....
        /*00c4*/ 	.word	0x00000360


	//   ....[5]....
        /*00c8*/ 	.word	0x00000370


	//   ....[6]....
        /*00cc*/ 	.word	0x000003a0


	//   ....[7]....
        /*00d0*/ 	.word	0x000003b0


	//   ....[8]....
        /*00d4*/ 	.word	0x000003e0


	//   ....[9]....
        /*00d8*/ 	.word	0x000003f0


	//----- nvinfo : EIATTR_VRC_CTA_INIT_COUNT
	.align		4
.L_6357:
        /*00dc*/ 	.byte	0x02, 0x4a
	.zero		1
	.zero		1


	//----- nvinfo : EIATTR_EXIT_INSTR_OFFSETS
	.align		4
        /*00e0*/ 	.byte	0x04, 0x1c
        /*00e2*/ 	.short	(.L_6359 - .L_6358)


	//   ....[0]....
.L_6358:
        /*00e4*/ 	.word	0x00000400


	//   ....[1]....
        /*00e8*/ 	.word	0x000004c0


	//   ....[2]....
        /*00ec*/ 	.word	0x00000580


	//----- nvinfo : EIATTR_CBANK_PARAM_SIZE
	.align		4
.L_6359:
        /*00f0*/ 	.byte	0x03, 0x19
        /*00f2*/ 	.short	0x0030


	//----- nvinfo : EIATTR_PARAM_CBANK
	.align		4
        /*00f4*/ 	.byte	0x04, 0x0a
        /*00f6*/ 	.short	(.L_6361 - .L_6360)
	.align		4
.L_6360:
        /*00f8*/ 	.word	index@(.nv.constant0._ZN43_GLOBAL__N__9ae7fba5_10_SoftMax_cu_9f978f6321softmax_warp_backwardIN3c108BFloat16ES2_fLi5ELb0ELb0EEEvPT0_PKT_S7_iiiPKb)
        /*00fc*/ 	.short	0x0380
        /*00fe*/ 	.short	0x0030


	//----- nvinfo : EIATTR_SW_WAR
	.align		4
.L_6361:
        /*0100*/ 	.byte	0x04, 0x36
        /*0102*/ 	.short	(.L_6363 - .L_6362)
.L_6362:
        /*0104*/ 	.word	0x00000008
.L_6363:


//--------------------- .nv.info._ZN43_GLOBAL__N__9ae7fba5_10_SoftMax_cu_9f978f6321softmax_warp_backwardIN3c108BFloat16ES2_fLi4ELb0ELb0EEEvPT0_PKT_S7_iiiPKb --------------------------
	.section	.nv.info._ZN43_GLOBAL__N__9ae7fba5_10_SoftMax_cu_9f978f6321softmax_warp_backwardIN3c108BFloat16ES2_fLi4ELb0ELb0EEEvPT0_PKT_S7_iiiPKb,"",@"SHT_CUDA_INFO"
	.sectionflags	@""
	.align	4


	//----- nvinfo : EIATTR_CUDA_API_VERSION
	.align		4
        /*0000*/ 	.byte	0x04, 0x37
        /*0002*/ 	.short	(.L_6365 - .L_6364)
.L_6364:
        /*0004*/ 	.word	0x00000082


	//----- nvinfo : EIATTR_KPARAM_INFO
	.align		4
.L_6365:
        /*0008*/ 	.byte	0x04, 0x17
        /*000a*/ 	.short	(.L_6367 - .L_6366)
.L_6366:
        /*000c*/ 	.word	0x00000000
        /*0010*/ 	.short	0x0006
        /*0012*/ 	.short	0x0028
        /*0014*/ 	.byte	0x00, 0xf5, 0x21, 0x00


	//----- nvinfo : EIATTR_KPARAM_INFO
	.align		4
.L_6367:
        /*0018*/ 	.byte	0x04, 0x17
        /*001a*/ 	.short	(.L_6369 - .L_6368)
.L_6368:
        /*001c*/ 	.word	0x00000000
        /*0020*/ 	.short	0x0005
        /*0022*/ 	.short	0x0020
        /*0024*/ 	.byte	0x00, 0xf0, 0x11, 0x00


	//----- nvinfo : EIATTR_KPARAM_INFO
	.align		4
.L_6369:
        /*0028*/ 	.byte	0x04, 0x17
        /*002a*/ 	.short	(.L_6371 - .L_6370)
.L_6370:
        /*002c*/ 	.word	0x00000000
        /*0030*/ 	.short	0x0004
        /*0032*/ 	.short	0x001c
        /*0034*/ 	.byte	0x00, 0xf0, 0x11, 0x00


	//----- nvinfo : EIATTR_KPARAM_INFO
	.align		4
.L_6371:
        /*0038*/ 	.byte	0x04, 0x17
        /*003a*/ 	.short	(.L_6373 - .L_6372)
.L_6372:
        /*003c*/ 	.word	0x00000000
        /*0040*/ 	.short	0x0003
        /*0042*/ 	.short	0x0018
        /*0044*/ 	.byte	0x00, 0xf0, 0x11, 0x00


	//----- nvinfo : EIATTR_KPARAM_INFO
	.align		4
.L_6373:
        /*0048*/ 	.byte	0x04, 0x17
        /*004a*/ 	.short	(.L_6375 - .L_6374)
.L_6374:
        /*004c*/ 	.word	0x00000000
        /*0050*/ 	.short	0x0002
        /*0052*/ 	.short	0x0010
        /*0054*/ 	.byte	0x00, 0xf5, 0x21, 0x00


	//----- nvinfo : EIATTR_KPARAM_INFO
	.align		4
.L_6375:
        /*0058*/ 	.byte	0x04, 0x17
        /*005a*/ 	.short	(.L_6377 - .L_6376)
.L_6376:
        /*005c*/ 	.word	0x00000000
        /*0060*/ 	.short	0x0001
        /*0062*/ 	.short	0x0008
        /*0064*/ 	.byte	0x00, 0xf5, 0x21, 0x00


	//----- nvinfo : EIATTR_KPARAM_INFO
	.align		4
.L_6377:
        /*0068*/ 	.byte	0x04, 0x17
        /*006a*/ 	.short	(.L_6379 - .L_6378)
.L_6378:
        /*006c*/ 	.word	0x00000000
        /*0070*/ 	.short	0x0000
        /*0072*/ 	.short	0x0000
        /*0074*/ 	.byte	0x00, 0xf5, 0x21, 0x00


	//----- nvinfo : EIATTR_SPARSE_MMA_MASK
	.align		4
.L_6379:
        /*0078*/ 	.byte	0x03, 0x50
        /*007a*/ 	.short	0x0000


	//----- nvinfo : EIATTR_MAXREG_COUNT
	.align		4
        /*007c*/ 	.byte	0x03, 0x1b
        /*007e*/ 	.short	0x00ff


	//----- nvinfo : EIATTR_MERCURY_ISA_VERSION
	.align		4
        /*0080*/ 	.byte	0x03, 0x5f
        /*0082*/ 	.short	0x0101


	//----- nvinfo : EIATTR_COOP_GROUP_MASK_REGIDS
	.align		4
        /*0084*/ 	.byte	0x04, 0x29
        /*0086*/ 	.short	(.L_6381 - .L_6380)


	//   ....[0]....
.L_6380:
        /*0088*/ 	.word	0xffffffff


	//   ....[1]....
        /*008c*/ 	.word	0xffffffff


	//   ....[2]....
        /*0090*/ 	.word	0xffffffff


	//   ....[3]....
        /*0094*/ 	.word	0xffffffff


	//   ....[4]....
        /*0098*/ 	.word	0xffffffff


	//   ....[5]....
        /*009c*/ 	.word	0xffffffff


	//   ....[6]....
        /*00a0*/ 	.word	0xffffffff


	//   ....[7]....
        /*00a4*/ 	.word	0xffffffff


	//----- nvinfo : EIATTR_COOP_GROUP_INSTR_OFFSETS
	.align		4
.L_6381:
        /*00a8*/ 	.byte	0x04, 0x28
        /*00aa*/ 	.short	(.L_6383 - .L_6382)


	//   ....[0]....
.L_6382:
        /*00ac*/ 	.word	0x000002e0


	//   ....[1]....
        /*00b0*/ 	.word	0x000002f0


	//   ....[2]....
        /*00b4*/ 	.word	0x00000320


	//   ....[3]....
        /*00b8*/ 	.word	0x00000330


	//   ....[4]....
        /*00bc*/ 	.word	0x00000360


	//   ....[5]....
        /*00c0*/ 	.word	0x00000370


	//   ....[6]....
        /*00c4*/ 	.word	0x000003a0


	//   ....[7]....
        /*00c8*/ 	.word	0x000003b0


	//----- nvinfo : EIATTR_VRC_CTA_INIT_COUNT
	.align		4
.L_6383:
        /*00cc*/ 	.byte	0x02, 0x4a
	.zero		1
	.zero		1


	//----- nvinfo : EIATTR_EXIT_INSTR_OFFSETS
	.align		4
        /*00d0*/ 	.byte	0x04, 0x1c
        /*00d2*/ 	.short	(.L_6385 - .L_6384)


	//   ....[0]....
.L_6384:
        /*00d4*/ 	.word	0x000003c0


	//   ....[1]....
        /*00d8*/ 	.word	0x00000480


	//   ....[2]....
        /*00dc*/ 	.word	0x00000540


	//----- nvinfo : EIATTR_CBANK_PARAM_SIZE
	.align		4
.L_6385:
        /*00e0*/ 	.byte	0x03, 0x19
        /*00e2*/ 	.short	0x0030


	//----- nvinfo : EIATTR_PARAM_CBANK
	.align		4
        /*00e4*/ 	.byte	0x04, 0x0a
        /*00e6*/ 	.short	(.L_6387 - .L_6386)
	.align		4
.L_6386:
        /*00e8*/ 	.word	index@(.nv.constant0._ZN43_GLOBAL__N__9ae7fba5_10_SoftMax_cu_9f978f6321softmax_warp_backwardIN3c108BFloat16ES2_fLi4ELb0ELb0EEEvPT0_PKT_S7_iiiPKb)
        /*00ec*/ 	.short	0x0380
        /*00ee*/ 	.short	0x0030


	//----- nvinfo : EIATTR_SW_WAR
	.align		4
.L_6387:
        /*00f0*/ 	.byte	0x04, 0x36
        /*00f2*/ 	.short	(.L_6389 - .L_6388)
.L_6388:
        /*00f4*/ 	.word	0x00000008
.L_6389:


//--------------------- .nv.info._ZN43_GLOBAL__N__9ae7fba5_10_SoftMax_cu_9f978f6321softmax_warp_backwardIN3c108BFloat16ES2_fLi3ELb0ELb0EEEvPT0_PKT_S7_iiiPKb --------------------------
	.section	.nv.info._ZN43_GLOBAL__N__9ae7fba5_10_SoftMax_cu_9f978f6321softmax_warp_backwardIN3c108BFloat16ES2_fLi3ELb0ELb0EEEvPT0_PKT_S7_iiiPKb,"",@"SHT_CUDA_INFO"
	.sectionflags	@""
	.align	4


	//----- nvinfo : EIATTR_CUDA_API_VERSION
	.align		4
        /*0000*/ 	.byte	0x04, 0x37
        /*0002*/ 	.short	(.L_6391 - .L_6390)
.L_6390:
        /*0004*/ 	.word	0x00000082


	//----- nvinfo : EIATTR_KPARAM_INFO
	.align		4
.L_6391:
        /*0008*/ 	.byte	0x04, 0x17
        /*000a*/ 	.short	(.L_6393 - .L_6392)
.L_6392:
        /*000c*/ 	.word	0x00000000
        /*0010*/ 	.short	0x0006
        /*0012*/ 	.short	0x0028
        /*0014*/ 	.byte	0x00, 0xf5, 0x21, 0x00


	//----- nvinfo : EIATTR_KPARAM_INFO
	.align		4
.L_6393:
        /*0018*/ 	.byte	0x04, 0x17
        /*001a*/ 	.short	(.L_6395 - .L_6394)
.L_6394:
        /*001c*/ 	.word	0x00000000
        /*0020*/ 	.short	0x0005
        /*0022*/ 	.short	0x0020
        /*0024*/ 	.byte	0x00, 0xf0, 0x11, 0x00


	//----- nvinfo : EIATTR_KPARAM_INFO
	.align		4
.L_6395:
        /*0028*/ 	.byte	0x04, 0x17
        /*002a*/ 	.short	(.L_6397 - .L_6396)
.L_6396:
        /*002c*/ 	.word	0x00000000
        /*0030*/ 	.short	0x0004
        /*0032*/ 	.short	0x001c
        /*0034*/ 	.byte	0x00, 0xf0, 0x11, 0x00


	//----- nvinfo : EIATTR_KPARAM_INFO
	.align		4
.L_6397:
        /*0038*/ 	.byte	0x04, 0x17
        /*003a*/ 	.short	(.L_6399 - .L_6398)
.L_6398:
        /*003c*/ 	.word	0x00000000
        /*0040*/ 	.short	0x0003
        /*0042*/ 	.short	0x0018
        /*0044*/ 	.byte	0x00, 0xf0, 0x11, 0x00


	//----- nvinfo : EIATTR_KPARAM_INFO
	.align		4
.L_6399:
        /*0048*/ 	.byte	0x04, 0x17
        /*004a*/ 	.short	(.L_6401 - .L_6400)
.L_6400:
        /*004c*/ 	.word	0x00000000
        /*0050*/ 	.short	0x0002
        /*0052*/ 	.short	0x0010
        /*0054*/ 	.byte	0x00, 0xf5, 0x21, 0x00


	//----- nvinfo : EIATTR_KPARAM_INFO
	.align		4
.L_6401:
        /*0058*/ 	.byte	0x04, 0x17
        /*005a*/ 	.short	(.L_6403 - .L_6402)
.L_6402:
        /*005c*/ 	.word	0x00000000
        /*0060*/ 	.short	0x0001
        /*0062*/ 	.short	0x0008
        /*0064*/ 	.byte	0x00, 0xf5, 0x21, 0x00


	//----- nvinfo : EIATTR_KPARAM_INFO
	.align		4
.L_6403:
        /*0068*/ 	.byte	0x04, 0x17
        /*006a*/ 	.short	(.L_6405 - .L_6404)
.L_6404:
        /*006c*/ 	.word	0x00000000
        /*0070*/ 	.short	0x0000
        /*0072*/ 	.short	0x0000
        /*0074*/ 	.byte	0x00, 0xf5, 0x21, 0x00


	//----- nvinfo : EIATTR_SPARSE_MMA_MASK
	.align		4
.L_6405:
        /*0078*/ 	.byte	0x03, 0x50
        /*007a*/ 	.short	0x0000


	//----- nvinfo : EIATTR_MAXREG_COUNT
	.align		4
        /*007c*/ 	.byte	0x03, 0x1b
        /*007e*/ 	.short	0x00ff


	//----- nvinfo : EIATTR_MERCURY_ISA_VERSION
	.align		4
        /*0080*/ 	.byte	0x03, 0x5f
        /*0082*/ 	.short	0x0101


	//----- nvinfo : EIATTR_COOP_GROUP_MASK_REGIDS
	.align		4
        /*0084*/ 	.byte	0x04, 0x29
        /*0086*/ 	.short	(.L_6407 - .L_6406)


	//   ....[0]....
.L_6406:
        /*0088*/ 	.word	0xffffffff


	//   ....[1]....
        /*008c*/ 	.word	0xffffffff


	//   ....[2]....
        /*0090*/ 	.word	0xffffffff


	//   ....[3]....
        /*0094*/ 	.word	0xffffffff


	//   ....[4]....
        /*0098*/ 	.word	0xffffffff


	//   ....[5]....
        /*009c*/ 	.word	0xffffffff


	//----- nvinfo : EIATTR_COOP_GROUP_INSTR_OFFSETS
	.align		4
.L_6407:
        /*00a0*/ 	.byte	0x04, 0x28
        /*00a2*/ 	.short	(.L_6409 - .L_6408)


	//   ....[0]....
.L_6408:
        /*00a4*/ 	.word	0x000002e0


	//   ....[1]....
        /*00a8*/ 	.word	0x000002f0


	//   ....[2]....
        /*00ac*/ 	.word	0x00000320


	//   ....[3]....
        /*00b0*/ 	.word	0x00000330


	//   ....[4]....
        /*00b4*/ 	.word	0x00000360


	//   ....[5]....
        /*00b8*/ 	.word	0x00000370


	//----- nvinfo : EIATTR_VRC_CTA_INIT_COUNT
	.align		4
.L_6409:
        /*00bc*/ 	.byte	0x02, 0x4a
	.zero		1
	.zero		1


	//----- nvinfo : EIATTR_EXIT_INSTR_OFFSETS
	.align		4
        /*00c0*/ 	.byte	0x04, 0x1c
        /*00c2*/ 	.short	(.L_6411 - .L_6410)


	//   ....[0]....
.L_6410:
        /*00c4*/ 	.word	0x00000380


	//   ....[1]....
        /*00c8*/ 	.word	0x00000440


	//   ....[2]....
        /*00cc*/ 	.word	0x00000500


	//----- nvinfo : EIATTR_CBANK_PARAM_SIZE
	.align		4
.L_6411:
        /*00d0*/ 	.byte	0x03, 0x19
        /*00d2*/ 	.short	0x0030


	//----- nvinfo : EIATTR_PARAM_CBANK
	.align		4
        /*00d4*/ 	.byte	0x04, 0x0a
        /*00d6*/ 	.short	(.L_6413 - .L_6412)
	.align		4
.L_6412:
        /*00d8*/ 	.word	index@(.nv.constant0._ZN43_GLOBAL__N__9ae7fba5_10_SoftMax_cu_9f978f6321softmax_warp_backwardIN3c108BFloat16ES2_fLi3ELb0ELb0EEEvPT0_PKT_S7_iiiPKb)
        /*00dc*/ 	.short	0x0380
        /*00de*/ 	.short	0x0030


	//----- nvinfo : EIATTR_SW_WAR
	.align		4
.L_6413:
        /*00e0*/ 	.byte	0x04, 0x36
        /*00e2*/ 	.short	(.L_6415 - .L_6414)
.L_6414:
        /*00e4*/ 	.word	0x00000008
.L_6415:


//--------------------- .nv.info._ZN43_GLOBAL__N__9ae7fba5_10_SoftMax_cu_9f978f6321softmax_warp_backwardIN3c108BFloat16ES2_fLi2ELb0ELb0EEEvPT0_PKT_S7_iiiPKb --------------------------
	.section	.nv.info._ZN43_GLOBAL__N__9ae7fba5_10_SoftMax_cu_9f978f6321softmax_warp_backwardIN3c108BFloat16ES2_fLi2ELb0ELb0EEEvPT0_PKT_S7_iiiPKb,"",@"SHT_CUDA_INFO"
	.sectionflags	@""
	.align	4


	//----- nvinfo : EIATTR_CUDA_API_VERSION
	.align		4
        /*0000*/ 	.byte	0x04, 0x37
        /*0002*/ 	.short	(.L_6417 - .L_6416)
.L_6416:
        /*0004*/ 	.word	0x00000082


	//----- nvinfo : EIATTR_KPARAM_INFO
	.align		4
.L_6417:
        /*0008*/ 	.byte	0x04, 0x17
        /*000a*/ 	.short	(.L_6419 - .L_6418)
.L_6418:
        /*000c*/ 	.word	0x00000000
        /*0010*/ 	.short	0x0006
        /*0012*/ 	.short	0x0028
        /*0014*/ 	.byte	0x00, 0xf5, 0x21, 0x00


	//----- nvinfo : EIATTR_KPARAM_INFO
	.align		4
.L_6419:
        /*0018*/ 	.byte	0x04, 0x17
        /*001a*/ 	.short	(.L_6421 - .L_6420)
.L_6420:
        /*001c*/ 	.word	0x00000000
        /*0020*/ 	.short	0x0005
        /*0022*/ 	.short	0x0020
        /*0024*/ 	.byte	0x00, 0xf0, 0x11, 0x00


	//----- nvinfo : EIATTR_KPARAM_INFO
	.align		4
.L_6421:
        /*0028*/ 	.byte	0x04, 0x17
        /*002a*/ 	.short	(.L_6423 - .L_6422)
.L_6422:
        /*002c*/ 	.word	0x00000000
        /*0030*/ 	.short	0x0004
        /*0032*/ 	.short	0x001c
        /*0034*/ 	.byte	0x00, 0xf0, 0x11, 0x00


	//----- nvinfo : EIATTR_KPARAM_INFO
	.align		4
.L_6423:
        /*0038*/ 	.byte	0x04, 0x17
        /*003a*/ 	.short	(.L_6425 - .L_6424)
.L_6424:
        /*003c*/ 	.word	0x00000000
        /*0040*/ 	.short	0x0003
        /*0042*/ 	.short	0x0018
        /*0044*/ 	.byte	0x00, 0xf0, 0x11, 0x00


	//----- nvinfo : EIATTR_KPARAM_INFO
	.align		4
.L_6425:
        /*0048*/ 	.byte	0x04, 0x17
        /*004a*/ 	.short	(.L_6427 - .L_6426)
.L_6426:
        /*004c*/ 	.word	0x00000000
        /*0050*/ 	.short	0x0002
        /*0052*/ 	.short	0x0010
        /*0054*/ 	.byte	0x00, 0xf5, 0x21, 0x00


	//----- nvinfo : EIATTR_KPARAM_INFO
	.align		4
.L_6427:
        /*0058*/ 	.byte	0x04, 0x17
        /*005a*/ 	.short	(.L_6429 - .L_6428)
.L_6428:
        /*005c*/ 	.word	0x00000000
        /*0060*/ 	.short	0x0001
        /*0062*/ 	.short	0x0008
        /*0064*/ 	.byte	0x00, 0xf5, 0x21, 0x00


	//----- nvinfo : EIATTR_KPARAM_INFO
	.align		4
.L_6429:
        /*0068*/ 	.byte	0x04, 0x17
        /*006a*/ 	.short	(.L_6431 - .L_6430)
.L_6430:
        /*006c*/ 	.word	0x00000000
        /*0070*/ 	.short	0x0000
        /*0072*/ 	.short	0x0000
        /*0074*/ 	.byte	0x00, 0xf5, 0x21, 0x00


	//----- nvinfo : EIATTR_SPARSE_MMA_MASK
	.align		4
.L_6431:
        /*0078*/ 	.byte	0x03, 0x50
        /*007a*/ 	.short	0x0000


	//----- nvinfo : EIATTR_MAXREG_COUNT
	.align		4
        /*007c*/ 	.byte	0x03, 0x1b
        /*007e*/ 	.short	0x00ff


	//----- nvinfo : EIATTR_MERCURY_ISA_VERSION
	.align		4
        /*0080*/ 	.byte	0x03, 0x5f
        /*0082*/ 	.short	0x0101


	//----- nvinfo : EIATTR_COOP_GROUP_MASK_REGIDS
	.align		4
        /*0084*/ 	.byte	0x04, 0x29
        /*0086*/ 	.short	(.L_6433 - .L_6432)


	//   ....[0]....
.L_6432:
        /*0088*/ 	.word	0xffffffff


	//   ....[1]....
        /*008c*/ 	.word	0xffffffff


	//   ....[2]....
        /*0090*/ 	.word	0xffffffff


	//   ....[3]....
        /*0094*/ 	.word	0xffffffff


	//----- nvinfo : EIATTR_COOP_GROUP_INSTR_OFFSETS
	.align		4
.L_6433:
        /*0098*/ 	.byte	0x04, 0x28
        /*009a*/ 	.short	(.L_6435 - .L_6434)


	//   ....[0]....
.L_6434:
        /*009c*/ 	.word	0x000002e0


	//   ....[1]....
        /*00a0*/ 	.word	0x000002f0


	//   ....[2]....
        /*00a4*/ 	.word	0x00000320


	//   ....[3]....
        /*00a8*/ 	.word	0x00000330


	//----- nvinfo : EIATTR_VRC_CTA_INIT_COUNT
	.align		4
.L_6435:
        /*00ac*/ 	.byte	0x02, 0x4a
	.zero		1
	.zero		1


	//----- nvinfo : EIATTR_EXIT_INSTR_OFFSETS
	.align		4
        /*00b0*/ 	.byte	0x04, 0x1c
        /*00b2*/ 	.short	(.L_6437 - .L_6436)


	//   ....[0]....
.L_6436:
        /*00b4*/ 	.word	0x00000340


	//   ....[1]....
        /*00b8*/ 	.word	0x00000400


	//   ....[2]....
        /*00bc*/ 	.word	0x000004c0


	//----- nvinfo : EIATTR_CBANK_PARAM_SIZE
	.align		4
.L_6437:
        /*00c0*/ 	.byte	0x03, 0x19
        /*00c2*/ 	.short	0x0030


	//----- nvinfo : EIATTR_PARAM_CBANK
	.align		4
        /*00c4*/ 	.byte	0x04, 0x0a
        /*00c6*/ 	.short	(.L_6439 - .L_6438)
	.align		4
.L_6438:
        /*00c8*/ 	.word	index@(.nv.constant0._ZN43_GLOBAL__N__9ae7fba5_10_SoftMax_cu_9f978f6321softmax_warp_backwardIN3c108BFloat16ES2_fLi2ELb0ELb0EEEvPT0_PKT_S7_iiiPKb)
        /*00cc*/ 	.short	0x0380
        /*00ce*/ 	.short	0x0030


	//----- nvinfo : EIATTR_SW_WAR
	.align		4
.L_6439:
        /*00d0*/ 	.byte	0x04, 0x36
        /*00d2*/ 	.short	(.L_6441 - .L_6440)
.L_6440:
        /*00d4*/ 	.word	0x00000008
.L_6441:


//--------------------- .nv.info._ZN43_GLOBAL__N__9ae7fba5_10_SoftMax_cu_9f978f6321softmax_warp_backwardIN3c108BFloat16ES2_fLi1ELb0ELb0EEEvPT0_PKT_S7_iiiPKb --------------------------
	.section	.nv.info._ZN43_GLOBAL__N__9ae7fba5_10_SoftMax_cu_9f978f6321softmax_warp_backwardIN3c108BFloat16ES2_fLi1ELb0ELb0EEEvPT0_PKT_S7_iiiPKb,"",@"SHT_CUDA_INFO"
	.sectionflags	@""
	.align	4


	//----- nvinfo : EIATTR_CUDA_API_VERSION
	.align		4
        /*0000*/ 	.byte	0x04, 0x37
        /*0002*/ 	.short	(.L_6443 - .L_6442)
.L_6442:
        /*0004*/ 	.word	0x00000082


	//----- nvinfo : EIATTR_KPARAM_INFO
	.align		4
.L_6443:
        /*0008*/ 	.byte	0x04, 0x17
        /*000a*/ 	.short	(.L_6445 - .L_6444)
.L_6444:
        /*000c*/ 	.word	0x00000000
        /*0010*/ 	.short	0x0006
        /*0012*/ 	.short	0x0028
        /*0014*/ 	.byte	0x00, 0xf5, 0x21, 0x00


	//----- nvinfo : EIATTR_KPARAM_INFO
	.align		4
.L_6445:
        /*0018*/ 	.byte	0x04, 0x17
        /*001a*/ 	.short	(.L_6447 - .L_6446)
.L_6446:
        /*001c*/ 	.word	0x00000000
        /*0020*/ 	.short	0x0005
        /*0022*/ 	.short	0x0020
        /*0024*/ 	.byte	0x00, 0xf0, 0x11, 0x00


	//----- nvinfo : EIATTR_KPARAM_INFO
	.align		4
.L_6447:
        /*0028*/ 	.byte	0x04, 0x17
        /*002a*/ 	.short	(.L_6449 - .L_6448)
.L_6448:
        /*002c*/ 	.word	0x00000000
        /*0030*/ 	.short	0x0004
        /*0032*/ 	.short	0x001c
        /*0034*/ 	.byte	0x00, 0xf0, 0x11, 0x00


	//----- nvinfo : EIATTR_KPARAM_INFO
	.align		4
.L_6449:
        /*0038*/ 	.byte	0x04, 0x17
        /*003a*/ 	.short	(.L_6451 - .L_6450)
.L_6450:
        /*003c*/ 	.word	0x00000000
        /*0040*/ 	.short	0x0003
        /*0042*/ 	.short	0x0018
        /*0044*/ 	.byte	0x00, 0xf0, 0x11, 0x00


	//----- nvinfo : EIATTR_KPARAM_INFO
	.align		4
.L_6451:
        /*0048*/ 	.byte	0x04, 0x17
        /*004a*/ 	.short	(.L_6453 - .L_6452)
.L_6452:
        /*004c*/ 	.word	0x00000000
        /*0050*/ 	.short	0x0002
        /*0052*/ 	.short	0x0010
        /*0054*/ 	.byte	0x00, 0xf5, 0x21, 0x00


	//----- nvinfo : EIATTR_KPARAM_INFO
	.align		4
.L_6453:
        /*0058*/ 	.byte	0x04, 0x17
        /*005a*/ 	.short	(.L_6455 - .L_6454)
.L_6454:
        /*005c*/ 	.word	0x00000000
        /*0060*/ 	.short	0x0001
        /*0062*/ 	.short	0x0008
        /*0064*/ 	.byte	0x00, 0xf5, 0x21, 0x00


	//----- nvinfo : EIATTR_KPARAM_INFO
	.align		4
.L_6455:
        /*0068*/ 	.byte	0x04, 0x17
        /*006a*/ 	.short	(.L_6457 - .L_6456)
.L_6456:
        /*006c*/ 	.word	0x00000000
        /*0070*/ 	.short	0x0000
        /*0072*/ 	.short	0x0000
        /*0074*/ 	.byte	0x00, 0xf5, 0x21, 0x00


	//----- nvinfo : EIATTR_SPARSE_MMA_MASK
	.align		4
.L_6457:
        /*0078*/ 	.byte	0x03, 0x50
        /*007a*/ 	.short	0x0000


	//----- nvinfo : EIATTR_MAXREG_COUNT
	.align		4
        /*007c*/ 	.byte	0x03, 0x1b
        /*007e*/ 	.short	0x00ff


	//----- nvinfo : EIATTR_MERCURY_ISA_VERSION
	.align		4
        /*0080*/ 	.byte	0x03, 0x5f
        /*0082*/ 	.short	0x0101


	//----- nvinfo : EIATTR_COOP_GROUP_MASK_REGIDS
	.align		4
        /*0084*/ 	.byte	0x04, 0x29
        /*0086*/ 	.short	(.L_6459 - .L_6458)


	//   ....[0]....
.L_6458:
        /*0088*/ 	.word	0xffffffff


	//   ....[1]....
        /*008c*/ 	.word	0xffffffff


	//----- nvinfo : EIATTR_COOP_GROUP_INSTR_OFFSETS
	.align		4
.L_6459:
        /*0090*/ 	.byte	0x04, 0x28
        /*0092*/ 	.short	(.L_6461 - .L_6460)


	//   ....[0]....
.L_6460:
        /*0094*/ 	.word	0x000002e0


	//   ....[1]....
        /*0098*/ 	.word	0x000002f0


	//----- nvinfo : EIATTR_VRC_CTA_INIT_COUNT
	.align		4
.L_6461:
        /*009c*/ 	.byte	0x02, 0x4a
	.zero		1
	.zero		1


	//----- nvinfo : EIATTR_EXIT_INSTR_OFFSETS
	.align		4
        /*00a0*/ 	.byte	0x04, 0x1c
        /*00a2*/ 	.short	(.L_6463 - .L_6462)


	//   ....[0]....
.L_6462:
        /*00a4*/ 	.word	0x00000300


	//   ....[1]....
        /*00a8*/ 	.word	0x000003c0


	//   ....[2]....
        /*00ac*/ 	.word	0x00000480


	//----- nvinfo : EIATTR_CBANK_PARAM_SIZE
	.align		4
.L_6463:
        /*00b0*/ 	.byte	0x03, 0x19
        /*00b2*/ 	.short	0x0030


	//----- nvinfo : EIATTR_PARAM_CBANK
	.align		4
        /*00b4*/ 	.byte	0x04, 0x0a
        /*00b6*/ 	.short	(.L_6465 - .L_6464)
	.align		4
.L_6464:
        /*00b8*/ 	.word	index@(.nv.constant0._ZN43_GLOBAL__N__9ae7fba5_10_SoftMax_cu_9f978f6321softmax_warp_backwardIN3c108BFloat16ES2_fLi1ELb0ELb0EEEvPT0_PKT_S7_iiiPKb)
        /*00bc*/ 	.short	0x0380
        /*00be*/ 	.short	0x0030


	//----- nvinfo : EIATTR_SW_WAR
	.align		4
.L_6465:
        /*00c0*/ 	.byte	0x04, 0x36
        /*00c2*/ 	.short	(.L_6467 - .L_6466)
.L_6466:
        /*00c4*/ 	.word	0x00000008
.L_6467:


//--------------------- .nv.info._ZN43_GLOBAL__N__9ae7fba5_10_SoftMax_cu_9f978f6321softmax_warp_backwardIN3c108BFloat16ES2_fLi0ELb0ELb0EEEvPT0_PKT_S7_iiiPKb --------------------------
	.section	.nv.info._ZN43_GLOBAL__N__9ae7fba5_10_SoftMax_cu_9f978f6321softmax_warp_backwardIN3c108BFloat16ES2_fLi0ELb0ELb0EEEvPT0_PKT_S7_iiiPKb,"",@"SHT_CUDA_INFO"
	.sectionflags	@""
	.align	4


	//----- nvinfo : EIATTR_CUDA_API_VERSION
	.align		4
        /*0000*/ 	.byte	0x04, 0x37
        /*0002*/ 	.short	(.L_6469 - .L_6468)
.L_6468:
        /*0004*/ 	.word	0x00000082


	//----- nvinfo : EIATTR_KPARAM_INFO
	.align		4
.L_6469:
        /*0008*/ 	.byte	0x04, 0x17
        /*000a*/ 	.short	(.L_6471 - .L_6470)
.L_6470:
        /*000c*/ 	.word	0x00000000
        /*0010*/ 	.short	0x0006
        /*0012*/ 	.short	0x0028
        /*0014*/ 	.byte	0x00, 0xf5, 0x21, 0x00


	//----- nvinfo : EIATTR_KPARAM_INFO
	.align		4
.L_6471:
        /*0018*/ 	.byte	0x04, 0x17
        /*001a*/ 	.short	(.L_6473 - .L_6472)
.L_6472:
        /*001c*/ 	.word	0x00000000
        /*0020*/ 	.short	0x0005
        /*0022*/ 	.short	0x0020
        /*0024*/ 	.byte	0x00, 0xf0, 0x11, 0x00


	//----- nvinfo : EIATTR_KPARAM_INFO
	.align		4
.L_6473:
        /*0028*/ 	.byte	0x04, 0x17
        /*002a*/ 	.short	(.L_6475 - .L_6474)
.L_6474:
        /*002c*/ 	.word	0x00000000
        /*0030*/ 	.short	0x0004
        /*0032*/ 	.short	0x001c
        /*0034*/ 	.byte	0x00, 0xf0, 0x11, 0x00


	//----- nvinfo : EIATTR_KPARAM_INFO
	.align		4
.L_6475:
        /*0038*/ 	.byte	0x04, 0x17
        /*003a*/ 	.short	(.L_6477 - .L_6476)
.L_6476:
        /*003c*/ 	.word	0x00000000
        /*0040*/ 	.short	0x0003
        /*0042*/ 	.short	0x0018
        /*0044*/ 	.byte	0x00, 0xf0, 0x11, 0x00


	//----- nvinfo : EIATTR_KPARAM_INFO
	.align		4
.L_6477:
        /*0048*/ 	.byte	0x04, 0x17
        /*004a*/ 	.short	(.L_6479 - .L_6478)
.L_6478:
        /*004c*/ 	.word	0x00000000
        /*0050*/ 	.short	0x0002
        /*0052*/ 	.short	0x0010
        /*0054*/ 	.byte	0x00, 0xf5, 0x21, 0x00


	//----- nvinfo : EIATTR_KPARAM_INFO
	.align		4
.L_6479:
        /*0058*/ 	.byte	0x04, 0x17
        /*005a*/ 	.short	(.L_6481 - .L_6480)
.L_6480:
        /*005c*/ 	.word	0x00000000
        /*0060*/ 	.short	0x0001
        /*0062*/ 	.short	0x0008
        /*0064*/ 	.byte	0x00, 0xf5, 0x21, 0x00


	//----- nvinfo : EIATTR_KPARAM_INFO
	.align		4
.L_6481:
        /*0068*/ 	.byte	0x04, 0x17
        /*006a*/ 	.short	(.L_6483 - .L_6482)
.L_6482:
        /*006c*/ 	.word	0x00000000
        /*0070*/ 	.short	0x0000
        /*0072*/ 	.short	0x0000
        /*0074*/ 	.byte	0x00, 0xf5, 0x21, 0x00


	//----- nvinfo : EIATTR_SPARSE_MMA_MASK
	.align		4
.L_6483:
        /*0078*/ 	.byte	0x03, 0x50
        /*007a*/ 	.short	0x0000


	//----- nvinfo : EIATTR_MAXREG_COUNT
	.align		4
        /*007c*/ 	.byte	0x03, 0x1b
        /*007e*/ 	.short	0x00ff


	//----- nvinfo : EIATTR_MERCURY_ISA_VERSION
	.align		4
        /*0080*/ 	.byte	0x03, 0x5f
        /*0082*/ 	.short	0x0101


	//----- nvinfo : EIATTR_VRC_CTA_INIT_COUNT
	.align		4
        /*0084*/ 	.byte	0x02, 0x4a
	.zero		1
	.zero		1


	//----- nvinfo : EIATTR_EXIT_INSTR_OFFSETS
	.align		4
        /*0088*/ 	.byte	0x04, 0x1c
        /*008a*/ 	.short	(.L_6485 - .L_6484)


	//   ....[0]....
.L_6484:
        /*008c*/ 	.word	0x00000270


	//   ....[1]....
        /*0090*/ 	.word	0x00000370


	//   ....[2]....
        /*0094*/ 	.word	0x000003e0


	//----- nvinfo : EIATTR_CBANK_PARAM_SIZE
	.align		4
.L_6485:
        /*0098*/ 	.byte	0x03, 0x19
        /*009a*/ 	.short	0x0030


	//----- nvinfo : EIATTR_PARAM_CBANK
	.align		4
        /*009c*/ 	.byte	0x04, 0x0a
        /*009e*/ 	.short	(.L_6487 - .L_6486)
	.align		4
.L_6486:
        /*00a0*/ 	.word	index@(.nv.constant0._ZN43_GLOBAL__N__9ae7fba5_10_SoftMax_cu_9f978f6321softmax_warp_backwardIN3c108BFloat16ES2_fLi0ELb0ELb0EEEvPT0_PKT_S7_iiiPKb)
        /*00a4*/ 	.short	0x0380
        /*00a6*/ 	.short	0x0030


	//----- nvinfo : EIATTR_SW_WAR
	.align		4
.L_6487:
        /*00a8*/ 	.byte	0x04, 0x36
        /*00aa*/ 	.short	(.L_6489 - .L_6488)
.L_6488:
        /*00ac*/ 	.word	0x00000008
.L_6489:


//--------------------- .nv.info._ZN43_GLOBAL__N__9ae7fba5_10_SoftMax_cu_9f978f6321softmax_warp_backwardIfN3c104HalfEfLi10ELb0ELb0EEEvPT0_PKT_S7_iiiPKb --------------------------
	.section	.nv.info._ZN43_GLOBAL__N__9ae7fba5_10_SoftMax_cu_9f978f6321softmax_warp_backwardIfN3c104HalfEfLi10ELb0ELb0EEEvPT0_PKT_S7_iiiPKb,"",@"SHT_CUDA_INFO"
	.sectionflags	@""
	.align	4


	//----- nvinfo : EIATTR_CUDA_API_VERSION
	.align		4
        /*0000*/ 	.byte	0x04, 0x37
        /*0002*/ 	.short	(.L_6491 - .L_6490)
.L_6490:
        /*0004*/ 	.word	0x00000082


	//----- nvinfo : EIATTR_KPARAM_INFO
	.align		4
.L_6491:
        /*0008*/ 	.byte	0x04, 0x17
        /*000a*/ 	.short	(.L_6493 - .L_6492)
.L_6492:
        /*000c*/ 	.word	0x00000000
        /*0010*/ 	.short	0x0006
        /*0012*/ 	.short	0x0028
        /*0014*/ 	.byte	0x00, 0xf5, 0x21, 0x00


	//----- nvinfo : EIATTR_KPARAM_INFO
	.align		4
.L_6493:
        /*0018*/ 	.byte	0x04, 0x17
        /*001a*/ 	.short	(.L_6495 - .L_6494)
.L_6494:
        /*001c*/ 	.word	0x00000000
        /*0020*/ 	.short	0x0005
        /*0022*/ 	.short	0x0020
        /*0024*/ 	.byte	0x00, 0xf0, 0x11, 0x00


	//----- nvinfo : EIATTR_KPARAM_INFO
	.align		4
.L_6495:
        /*0028*/ 	.byte	0x04, 0x17
        /*002a*/ 	.short	(.L_6497 - .L_6496)
.L_6496:
        /*002c*/ 	.word	0x00000000
        /*0030*/ 	.short	0x0004
        /*0032*/ 	.short	0x001c
        /*0034*/ 	.byte	0x00, 0xf0, 0x11, 0x00


	//----- nvinfo : EIATTR_KPARAM_INFO
	.align		4
.L_6497:
        /*0038*/ 	.byte	0x04, 0x17
        /*003a*/ 	.short	(.L_6499 - .L_6498)
.L_6498:
        /*003c*/ 	.word	0x00000000
        /*0040*/ 	.short	0x0003
        /*0042*/ 	.short	0x0018
        /*0044*/ 	.byte	0x00, 0xf0, 0x11, 0x00


	//----- nvinfo : EIATTR_KPARAM_INFO
	.align		4
.L_6499:
        /*0048*/ 	.byte	0x04, 0x17
        /*004a*/ 	.short	(.L_6501 - .L_6500)
.L_6500:
        /*004c*/ 	.word	0x00000000
        /*0050*/ 	.short	0x0002
        /*0052*/ 	.short	0x0010
        /*0054*/ 	.byte	0x00, 0xf5, 0x21, 0x00


	//----- nvinfo : EIATTR_KPARAM_INFO
	.align		4
.L_6501:
        /*0058*/ 	.byte	0x04, 0x17
        /*005a*/ 	.short	(.L_6503 - .L_6502)
.L_6502:
        /*005c*/ 	.word	0x00000000
        /*0060*/ 	.short	0x0001
        /*0062*/ 	.short	0x0008
        /*0064*/ 	.byte	0x00, 0xf5, 0x21, 0x00


	//----- nvinfo : EIATTR_KPARAM_INFO
	.align		4
.L_6503:
        /*0068*/ 	.byte	0x04, 0x17
        /*006a*/ 	.short	(.L_6505 - .L_6504)
.L_6504:
        /*006c*/ 	.word	0x00000000
        /*0070*/ 	.short	0x0000
        /*0072*/ 	.short	0x0000
        /*0074*/ 	.byte	0x00, 0xf5, 0x21, 0x00


	//----- nvinfo : EIATTR_SPARSE_MMA_MASK
	.align		4
.L_6505:
        /*0078*/ 	.byte	0x03, 0x50
        /*007a*/ 	.short	0x0000


	//----- nvinfo : EIATTR_MAXREG_COUNT
	.align		4
        /*007c*/ 	.byte	0x03, 0x1b
        /*007e*/ 	.short	0x00ff


	//----- nvinfo : EIATTR_MERCURY_ISA_VERSION
	.align		4
        /*0080*/ 	.byte	0x03, 0x5f
        /*0082*/ 	.short	0x0101


	//----- nvinfo : EIATTR_COOP_GROUP_MASK_REGIDS
	.align		4
        /*0084*/ 	.byte	0x04, 0x29
        /*0086*/ 	.short	(.L_6507 - .L_6506)


	//   ....[0]....
.L_6506:
        /*0088*/ 	.word	0xffffffff


	//   ....[1]....
        /*008c*/ 	.word	0xffffffff


	//   ....[2]....
        /*0090*/ 	.word	0xffffffff


	//   ....[3]....
        /*0094*/ 	.word	0xffffffff


	//   ....[4]....
        /*0098*/ 	.word	0xffffffff


	//----- nvinfo : EIATTR_COOP_GROUP_INSTR_OFFSETS
	.align		4
.L_6507:
        /*009c*/ 	.byte	0x04, 0x28
        /*009e*/ 	.short	(.L_6509 - .L_6508)


	//   ....[0]....
.L_6508:
        /*00a0*/ 	.word	0x00000ef0


	//   ....[1]....
        /*00a4*/ 	.word	0x00000f10


	//   ....[2]....
        /*00a8*/ 	.word	0x00000f30


	//   ....[3]....
        /*00ac*/ 	.word	0x00000f50


	//   ....[4]....
        /*00b0*/ 	.word	0x00000f70


	//----- nvinfo : EIATTR_VRC_CTA_INIT_COUNT
	.align		4
.L_6509:
        /*00b4*/ 	.byte	0x02, 0x4a
	.zero		1
	.zero		1


	//----- nvinfo : EIATTR_EXIT_INSTR_OFFSETS
	.align		4
        /*00b8*/ 	.byte	0x04, 0x1c
        /*00ba*/ 	.short	(.L_6511 - .L_6510)


	//   ....[0]....
.L_6510:
        /*00bc*/ 	.word	0x00000f90


	//   ....[1]....
        /*00c0*/ 	.word	0x00001980


	//   ....[2]....
        /*00c4*/ 	.word	0x000019c0


	//----- nvinfo : EIATTR_CBANK_PARAM_SIZE
	.align		4
.L_6511:
        /*00c8*/ 	.byte	0x03, 0x19
        /*00ca*/ 	.short	0x0030


	//----- nvinfo : EIATTR_PARAM_CBANK
	.align		4
        /*00cc*/ 	.byte	0x04, 0x0a
        /*00ce*/ 	.short	(.L_6513 - .L_6512)
	.align		4
.L_6512:
        /*00d0*/ 	.word	index@(.nv.constant0._ZN43_GLOBAL__N__9ae7fba5_10_SoftMax_cu_9f978f6321softmax_warp_backwardIfN3c104HalfEfLi10ELb0ELb0EEEvPT0_PKT_S7_iiiPKb)
        /*00d4*/ 	.short	0x0380
        /*00d6*/ 	.short	0x0030


	//----- nvinfo : EIATTR_SW_WAR
	.align		4
.L_6513:
        /*00d8*/ 	.byte	0x04, 0x36
        /*00da*/ 	.short	(.L_6515 - .L_6514)
.L_6514:
        /*00dc*/ 	.word	0x00000008
.L_6515:


//--------------------- .nv.info._ZN43_GLOBAL__N__9ae7fba5_10_SoftMax_cu_9f978f6321softmax_warp_backwardIfN3c104HalfEfLi9ELb0ELb0EEEvPT0_PKT_S7_iiiPKb --------------------------
	.section	.nv.info._ZN43_GLOBAL__N__9ae7fba5_10_SoftMax_cu_9f978f6321softmax_warp_backwardIfN3c104HalfEfLi9ELb0ELb0EEEvPT0_PKT_S7_iiiPKb,"",@"SHT_CUDA_INFO"
	.sectionflags	@""
	.align	4


	//----- nvinfo : EIATTR_CUDA_API_VERSION
	.align		4
        /*0000*/ 	.byte	0x04, 0x37
        /*0002*/ 	.short	(.L_6517 - .L_6516)
.L_6516:
        /*0004*/ 	.word	0x00000082


	//----- nvinfo : EIATTR_KPARAM_INFO
	.align		4
.L_6517:
        /*0008*/ 	.byte	0x04, 0x17
        /*000a*/ 	.short	(.L_6519 - .L_6518)
.L_6518:
        /*000c*/ 	.word	0x00000000
        /*0010*/ 	.short	0x0006
        /*0012*/ 	.short	0x0028
        /*0014*/ 	.byte	0x00, 0xf5, 0x21, 0x00


	//----- nvinfo : EIATTR_KPARAM_INFO
	.align		4
.L_6519:
        /*0018*/ 	.byte	0x04, 0x17
        /*001a*/ 	.short	(.L_6521 - .L_6520)
.L_6520:
        /*001c*/ 	.word	0x00000000
        /*0020*/ 	.short	0x0005
        /*0022*/ 	.short	0x0020
        /*0024*/ 	.byte	0x00, 0xf0, 0x11, 0x00


	//----- nvinfo : EIATTR_KPARAM_INFO
	.align		4
.L_6521:
        /*0028*/ 	.byte	0x04, 0x17
        /*002a*/ 	.short	(.L_6523 - .L_6522)
.L_6522:
        /*002c*/ 	.word	0x00000000
        /*0030*/ 	.short	0x0004
        /*0032*/ 	.short	0x001c
        /*0034*/ 	.byte	0x00, 0xf0, 0x11, 0x00


	//----- nvinfo : EIATTR_KPARAM_INFO
	.align		4
.L_6523:
        /*0038*/ 	.byte	0x04, 0x17
        /*003a*/ 	.short	(.L_6525 - .L_6524)
.L_6524:
        /*003c*/ 	.word	0x00000000
        /*0040*/ 	.short	0x0003
        /*0042*/ 	.short	0x0018
        /*0044*/ 	.byte	0x00, 0xf0, 0x11, 0x00


	//----- nvinfo : EIATTR_KPARAM_INFO
	.align		4
.L_6525:
        /*0048*/ 	.byte	0x04, 0x17
        /*004a*/ 	.short	(.L_6527 - .L_6526)
.L_6526:
        /*004c*/ 	.word	0x00000000
        /*0050*/ 	.short	0x0002
        /*0052*/ 	.short	0x0010
        /*0054*/ 	.byte	0x00, 0xf5, 0x21, 0x00


	//----- nvinfo : EIATTR_KPARAM_INFO
	.align		4
.L_6527:
        /*0058*/ 	.byte	0x04, 0x17
        /*005a*/ 	.short	(.L_6529 - .L_6528)
.L_6528:
        /*005c*/ 	.word	0x00000000
        /*0060*/ 	.short	0x0001
        /*0062*/ 	.short	0x0008
        /*0064*/ 	.byte	0x00, 0xf5, 0x21, 0x00


	//----- nvinfo : EIATTR_KPARAM_INFO
	.align		4
.L_6529:
        /*0068*/ 	.byte	0x04, 0x17
        /*006a*/ 	.short	(.L_6531 - .L_6530)
.L_6530:
        /*006c*/ 	.word	0x00000000
        /*0070*/ 	.short	0x0000
        /*0072*/ 	.short	0x0000
        /*0074*/ 	.byte	0x00, 0xf5, 0x21, 0x00


	//----- nvinfo : EIATTR_SPARSE_MMA_MASK
	.align		4
.L_6531:
        /*0078*/ 	.byte	0x03, 0x50
        /*007a*/ 	.short	0x0000


	//----- nvinfo : EIATTR_MAXREG_COUNT
	.align		4
        /*007c*/ 	.byte	0x03, 0x1b
        /*007e*/ 	.short	0x00ff


	//----- nvinfo : EIATTR_MERCURY_ISA_VERSION
	.align		4
        /*0080*/ 	.byte	0x03, 0x5f
        /*0082*/ 	.short	0x0101


	//----- nvinfo : EIATTR_COOP_GROUP_MASK_REGIDS
	.align		4
        /*0084*/ 	.byte	0x04, 0x29
        /*0086*/ 	.short	(.L_6533 - .L_6532)


	//   ....[0]....
.L_6532:
        /*0088*/ 	.word	0xffffffff


	//   ....[1]....
        /*008c*/ 	.word	0xffffffff


	//   ....[2]....
        /*0090*/ 	.word	0xffffffff


	//   ....[3]....
        /*0094*/ 	.word	0xffffffff


	//   ....[4]....
        /*0098*/ 	.word	0xffffffff


	//----- nvinfo : EIATTR_COOP_GROUP_INSTR_OFFSETS
	.align		4
.L_6533:
        /*009c*/ 	.byte	0x04, 0x28
        /*009e*/ 	.short	(.L_6535 - .L_6534)


	//   ....[0]....
.L_6534:
        /*00a0*/ 	.word	0x00000870


	//   ....[1]....
        /*00a4*/ 	.word	0x00000890


	//   ....[2]....
        /*00a8*/ 	.word	0x000008b0


	//   ....[3]....
        /*00ac*/ 	.word	0x000008d0


	//   ....[4]....
        /*00b0*/ 	.word	0x000008f0


	//----- nvinfo : EIATTR_VRC_CTA_INIT_COUNT
	.align		4
.L_6535:
        /*00b4*/ 	.byte	0x02, 0x4a
	.zero		1
	.zero		1


	//----- nvinfo : EIATTR_EXIT_INSTR_OFFSETS
	.align		4
        /*00b8*/ 	.byte	0x04, 0x1c
        /*00ba*/ 	.short	(.L_6537 - .L_6536)


	//   ....[0]....
.L_6536:
        /*00bc*/ 	.word	0x00000910


	//   ....[1]....
        /*00c0*/ 	.word	0x00000dd0


	//   ....[2]....
        /*00c4*/ 	.word	0x00000e10


	//----- nvinfo : EIATTR_CBANK_PARAM_SIZE
	.align		4
.L_6537:
        /*00c8*/ 	.byte	0x03, 0x19
        /*00ca*/ 	.short	0x0030


	//----- nvinfo : EIATTR_PARAM_CBANK
	.align		4
        /*00cc*/ 	.byte	0x04, 0x0a
        /*00ce*/ 	.short	(.L_6539 - .L_6538)
	.align		4
.L_6538:
        /*00d0*/ 	.word	index@(.nv.constant0._ZN43_GLOBAL__N__9ae7fba5_10_SoftMax_cu_9f978f6321softmax_warp_backwardIfN3c104HalfEfLi9ELb0ELb0EEEvPT0_PKT_S7_iiiPKb)
        /*00d4*/ 	.short	0x0380
        /*00d6*/ 	.short	0x0030


	//----- nvinfo : EIATTR_SW_WAR
	.align		4
.L_6539:
        /*00d8*/ 	.byte	0x04, 0x36
        /*00da*/ 	.short	(.L_6541 - .L_6540)
.L_6540:
        /*00dc*/ 	.word	0x00000008
.L_6541:


//--------------------- .nv.info._ZN43_GLOBAL__N__9ae7fba5_10_SoftMax_cu_9f978f6321softmax_warp_backwardIfN3c104HalfEfLi8ELb0ELb0EEEvPT0_PKT_S7_iiiPKb --------------------------
	.section	.nv.info._ZN43_GLOBAL__N__9ae7fba5_10_SoftMax_cu_9f978f6321softmax_warp_backwardIfN3c104HalfEfLi8ELb0ELb0EEEvPT0_PKT_S7_iiiPKb,"",@"SHT_CUDA_INFO"
	.sectionflags	@""
	.align	4


	//----- nvinfo : EIATTR_CUDA_API_VERSION
	.align		4
        /*0000*/ 	.byte	0x04, 0x37
        /*0002*/ 	.short	(.L_6543 - .L_6542)
.L_6542:
        /*0004*/ 	.word	0x00000082


	//----- nvinfo : EIATTR_KPARAM_INFO
	.align		4
.L_6543:
        /*0008*/ 	.byte	0x04, 0x17
        /*000a*/ 	.short	(.L_6545 - .L_6544)
.L_6544:
        /*000c*/ 	.word	0x00000000
        /*0010*/ 	.short	0x0006
        /*0012*/ 	.short	0x0028
        /*0014*/ 	.byte	0x00, 0xf5, 0x21, 0x00


	//----- nvinfo : EIATTR_KPARAM_INFO
	.align		4
.L_6545:
        /*0018*/ 	.byte	0x04, 0x17
        /*001a*/ 	.short	(.L_6547 - .L_6546)
.L_6546:
        /*001c*/ 	.word	0x00000000
        /*0020*/ 	.short	0x0005
        /*0022*/ 	.short	0x0020
        /*0024*/ 	.byte	0x00, 0xf0, 0x11, 0x00


	//----- nvinfo : EIATTR_KPARAM_INFO
	.align		4
.L_6547:
        /*0028*/ 	.byte	0x04, 0x17
        /*002a*/ 	.short	(.L_6549 - .L_6548)
.L_6548:
        /*002c*/ 	.word	0x00000000
        /*0030*/ 	.short	0x0004
        /*0032*/ 	.short	0x001c
        /*0034*/ 	.byte	0x00, 0xf0, 0x11, 0x00


	//----- nvinfo : EIATTR_KPARAM_INFO
	.align		4
.L_6549:
        /*0038*/ 	.byte	0x04, 0x17
        /*003a*/ 	.short	(.L_6551 - .L_6550)
.L_6550:
        /*003c*/ 	.word	0x00000000
        /*0040*/ 	.short	0x0003
        /*0042*/ 	.short	0x0018
        /*0044*/ 	.byte	0x00, 0xf0, 0x11, 0x00


	//----- nvinfo : EIATTR_KPARAM_INFO
	.align		4
.L_6551:
        /*0048*/ 	.byte	0x04, 0x17
        /*004a*/ 	.short	(.L_6553 - .L_6552)
.L_6552:
        /*004c*/ 	.word	0x00000000
        /*0050*/ 	.short	0x0002
        /*0052*/ 	.short	0x0010
        /*0054*/ 	.byte	0x00, 0xf5, 0x21, 0x00


	//----- nvinfo : EIATTR_KPARAM_INFO
	.align		4
.L_6553:
        /*0058*/ 	.byte	0x04, 0x17
        /*005a*/ 	.short	(.L_6555 - .L_6554)
.L_6554:
        /*005c*/ 	.word	0x00000000
        /*0060*/ 	.short	0x0001
        /*0062*/ 	.short	0x0008
        /*0064*/ 	.byte	0x00, 0xf5, 0x21, 0x00


	//----- nvinfo : EIATTR_KPARAM_INFO
	.align		4
.L_6555:
        /*0068*/ 	.byte	0x04, 0x17
        /*006a*/ 	.short	(.L_6557 - .L_6556)
.L_6556:
        /*006c*/ 	.word	0x00000000
        /*0070*/ 	.short	0x0000
        /*0072*/ 	.short	0x0000
        /*0074*/ 	.byte	0x00, 0xf5, 0x21, 0x00


	//----- nvinfo : EIATTR_SPARSE_MMA_MASK
	.align		4
.L_6557:
        /*0078*/ 	.byte	0x03, 0x50
        /*007a*/ 	.short	0x0000


	//----- nvinfo : EIATTR_MAXREG_COUNT
	.align		4
        /*007c*/ 	.byte	0x03, 0x1b
        /*007e*/ 	.short	0x00ff


	//----- nvinfo : EIATTR_MERCURY_ISA_VERSION
	.align		4
        /*0080*/ 	.byte	0x03, 0x5f
        /*0082*/ 	.short	0x0101


	//----- nvinfo : EIATTR_COOP_GROUP_MASK_REGIDS
	.align		4
        /*0084*/ 	.byte	0x04, 0x29
        /*0086*/ 	.short	(.L_6559 - .L_6558)


	//   ....[0]....
.L_6558:
        /*0088*/ 	.word	0xffffffff


	//   ....[1]....
        /*008c*/ 	.word	0xffffffff


	//   ....[2]....
        /*0090*/ 	.word	0xffffffff


	//   ....[3]....
        /*0094*/ 	.word	0xffffffff


	//   ....[4]....
        /*0098*/ 	.word	0xffffffff


	//----- nvinfo : EIATTR_COOP_GROUP_INSTR_OFFSETS
	.align		4
.L_6559:
        /*009c*/ 	.byte	0x04, 0x28
        /*009e*/ 	.short	(.L_6561 - .L_6560)


	//   ....[0]....
.L_6560:
        /*00a0*/ 	.word	0x000004e0


	//   ....[1]....
        /*00a4*/ 	.word	0x00000500


	//   ....[2]....
        /*00a8*/ 	.word	0x00000520


	//   ....[3]....
        /*00ac*/ 	.word	0x00000540


	//   ....[4]....
        /*00b0*/ 	.word	0x00000560


	//----- nvinfo : EIATTR_VRC_CTA_INIT_COUNT
	.align		4
.L_6561:
        /*00b4*/ 	.byte	0x02, 0x4a
	.zero		1
	.zero		1


	//----- nvinfo : EIATTR_EXIT_INSTR_OFFSETS
	.align		4
        /*00b8*/ 	.byte	0x04, 0x1c
        /*00ba*/ 	.short	(.L_6563 - .L_6562)


	//   ....[0]....
.L_6562:
        /*00bc*/ 	.word	0x00000570


	//   ....[1]....
        /*00c0*/ 	.word	0x00000750


	//   ....[2]....
        /*00c4*/ 	.word	0x00000790


	//----- nvinfo : EIATTR_CBANK_PARAM_SIZE
	.align		4
.L_6563:
        /*00c8*/ 	.byte	0x03, 0x19
        /*00ca*/ 	.short	0x0030


	//----- nvinfo : EIATTR_PARAM_CBANK
	.align		4
        /*00cc*/ 	.byte	0x04, 0x0a
        /*00ce*/ 	.short	(.L_6565 - .L_6564)
	.align		4
.L_6564:
        /*00d0*/ 	.word	index@(.nv.constant0._ZN43_GLOBAL__N__9ae7fba5_10_SoftMax_cu_9f978f6321softmax_warp_backwardIfN3c104HalfEfLi8ELb0ELb0EEEvPT0_PKT_S7_iiiPKb)
        /*00d4*/ 	.short	0x0380
        /*00d6*/ 	.short	0x0030


	//----- nvinfo : EIATTR_SW_WAR
	.align		4
.L_6565:
        /*00d8*/ 	.byte	0x04, 0x36
        /*00da*/ 	.short	(.L_6567 - .L_6566)
.L_6566:
        /*00dc*/ 	.word	0x00000008
.L_6567:


//--------------------- .nv.info._ZN43_GLOBAL__N__9ae7fba5_10_SoftMax_cu_9f978f6321softmax_warp_backwardIfN3c104HalfEfLi7ELb0ELb0EEEvPT0_PKT_S7_iiiPKb --------------------------
	.section	.nv.info._ZN43_GLOBAL__N__9ae7fba5_10_SoftMax_cu_9f978f6321softmax_warp_backwardIfN3c104HalfEfLi7ELb0ELb0EEEvPT0_PKT_S7_iiiPKb,"",@"SHT_CUDA_INFO"
	.sectionflags	@""
	.align	4


	//----- nvinfo : EIATTR_CUDA_API_VERSION
	.align		4
        /*0000*/ 	.byte	0x04, 0x37
        /*0002*/ 	.short	(.L_6569 - .L_6568)
.L_6568:
        /*0004*/ 	.word	0x00000082


	//----- nvinfo : EIATTR_KPARAM_INFO
	.align		4
.L_6569:
        /*0008*/ 	.byte	0x04, 0x17
        /*000a*/ 	.short	(.L_6571 - .L_6570)
.L_6570:
        /*000c*/ 	.word	0x00000000
        /*0010*/ 	.short	0x0006
        /*0012*/ 	.short	0x0028
        /*0014*/ 	.byte	0x00, 0xf5, 0x21, 0x00


	//----- nvinfo : EIATTR_KPARAM_INFO
	.align		4
.L_6571:
        /*0018*/ 	.byte	0x04, 0x17
        /*001a*/ 	.short	(.L_6573 - .L_6572)
.L_6572:
        /*001c*/ 	.word	0x00000000
        /*0020*/ 	.short	0x0005
        /*0022*/ 	.short	0x0020
        /*0024*/ 	.byte	0x00, 0xf0, 0x11, 0x00


	//----- nvinfo : EIATTR_KPARAM_INFO
	.align		4
.L_6573:
        /*0028*/ 	.byte	0x04, 0x17
        /*002a*/ 	.short	(.L_6575 - .L_6574)
.L_6574:
        /*002c*/ 	.word	0x00000000
        /*0030*/ 	.short	0x0004
        /*0032*/ 	.short	0x001c
        /*0034*/ 	.byte	0x00, 0xf0, 0x11, 0x00


	//----- nvinfo : EIATTR_KPARAM_INFO
	.align		4
.L_6575:
        /*0038*/ 	.byte	0x04, 0x17
        /*003a*/ 	.short	(.L_6577 - .L_6576)
.L_6576:
        /*003c*/ 	.word	0x00000000
        /*0040*/ 	.short	0x0003
        /*0042*/ 	.short	0x0018
        /*0044*/ 	.byte	0x00, 0xf0, 0x11, 0x00


	//----- nvinfo : EIATTR_KPARAM_INFO
	.align		4
.L_6577:
        /*0048*/ 	.byte	0x04, 0x17
        /*004a*/ 	.short	(.L_6579 - .L_6578)
.L_6578:
        /*004c*/ 	.word	0x00000000
        /*0050*/ 	.short	0x0002
        /*0052*/ 	.short	0x0010
        /*0054*/ 	.byte	0x00, 0xf5, 0x21, 0x00


	//----- nvinfo : EIATTR_KPARAM_INFO
	.align		4
.L_6579:
        /*0058*/ 	.byte	0x04, 0x17
        /*005a*/ 	.short	(.L_6581 - .L_6580)
.L_6580:
        /*005c*/ 	.word	0x00000000
        /*0060*/ 	.short	0x0001
        /*0062*/ 	.short	0x0008
        /*0064*/ 	.byte	0x00, 0xf5, 0x21, 0x00


	//----- nvinfo : EIATTR_KPARAM_INFO
	.align		4
.L_6581:
        /*0068*/ 	.byte	0x04, 0x17
        /*006a*/ 	.short	(.L_6583 - .L_6582)
.L_6582:
        /*006c*/ 	.word	0x00000000
        /*0070*/ 	.short	0x0000
        /*0072*/ 	.short	0x0000
        /*0074*/ 	.byte	0x00, 0xf5, 0x21, 0x00


	//----- nvinfo : EIATTR_SPARSE_MMA_MASK
	.align		4
.L_6583:
        /*0078*/ 	.byte	0x03, 0x50
        /*007a*/ 	.short	0x0000


	//----- nvinfo : EIATTR_MAXREG_COUNT
	.align		4
        /*007c*/ 	.byte	0x03, 0x1b
        /*007e*/ 	.short	0x00ff


	//----- nvinfo : EIATTR_MERCURY_ISA_VERSION
	.align		4
        /*0080*/ 	.byte	0x03, 0x5f
        /*0082*/ 	.short	0x0101


	//----- nvinfo : EIATTR_COOP_GROUP_MASK_REGIDS
	.align		4
        /*0084*/ 	.byte	0x04, 0x29
        /*0086*/ 	.short	(.L_6585 - .L_6584)


	//   ....[0]....
.L_6584:
        /*0088*/ 	.word	0xffffffff


	//   ....[1]....
        /*008c*/ 	.word	0xffffffff


	//   ....[2]....
        /*0090*/ 	.word	0xffffffff


	//   ....[3]....
        /*0094*/ 	.word	0xffffffff


	//   ....[4]....
        /*0098*/ 	.word	0xffffffff


	//   ....[5]....
        /*009c*/ 	.word	0xffffffff


	//   ....[6]....
        /*00a0*/ 	.word	0xffffffff


	//   ....[7]....
        /*00a4*/ 	.word	0xffffffff


	//   ....[8]....
        /*00a8*/ 	.word	0xffffffff


	//   ....[9]....
        /*00ac*/ 	.word	0xffffffff


	//----- nvinfo : EIATTR_COOP_GROUP_INSTR_OFFSETS
	.align		4
.L_6585:
        /*00b0*/ 	.byte	0x04, 0x28
        /*00b2*/ 	.short	(.L_6587 - .L_6586)


	//   ....[0]....
.L_6586:
        /*00b4*/ 	.word	0x000004c0


	//   ....[1]....
        /*00b8*/ 	.word	0x000004d0


	//   ....[2]....
        /*00bc*/ 	.word	0x00000500


	//   ....[3]....
        /*00c0*/ 	.word	0x00000510


	//   ....[4]....
        /*00c4*/ 	.word	0x00000540


	//   ....[5]....
        /*00c8*/ 	.word	0x00000550


	//   ....[6]....
        /*00cc*/ 	.word	0x00000580


	//   ....[7]....
        /*00d0*/ 	.word	0x00000590


	//   ....[8]....
        /*00d4*/ 	.word	0x000005c0


	//   ....[9]....
        /*00d8*/ 	.word	0x000005d0


	//----- nvinfo : EIATTR_VRC_CTA_INIT_COUNT
	.align		4
.L_6587:
        /*00dc*/ 	.byte	0x02, 0x4a
	.zero		1
	.zero		1


	//----- nvinfo : EIATTR_EXIT_INSTR_OFFSETS
	.align		4
        /*00e0*/ 	.byte	0x04, 0x1c
        /*00e2*/ 	.short	(.L_6589 - .L_6588)


	//   ....[0]....
.L_6588:
        /*00e4*/ 	.word	0x000005e0


	//   ....[1]....
        /*00e8*/ 	.word	0x00000700


	//   ....[2]....
        /*00ec*/ 	.word	0x000007b0


	//   ....[3]....
        /*00f0*/ 	.word	0x000007f0


	//----- nvinfo : EIATTR_CBANK_PARAM_SIZE
	.align		4
.L_6589:
        /*00f4*/ 	.byte	0x03, 0x19
        /*00f6*/ 	.short	0x0030


	//----- nvinfo : EIATTR_PARAM_CBANK
	.align		4
        /*00f8*/ 	.byte	0x04, 0x0a
        /*00fa*/ 	.short	(.L_6591 - .L_6590)
	.align		4
.L_6590:
        /*00fc*/ 	.word	index@(.nv.constant0._ZN43_GLOBAL__N__9ae7fba5_10_SoftMax_cu_9f978f6321softmax_warp_backwardIfN3c104HalfEfLi7ELb0ELb0EEEvPT0_PKT_S7_iiiPKb)
        /*0100*/ 	.short	0x0380
        /*0102*/ 	.short	0x0030


	//----- nvinfo : EIATTR_SW_WAR
	.align		4
.L_6591:
        /*0104*/ 	.byte	0x04, 0x36
        /*0106*/ 	.short	(.L_6593 - .L_6592)
.L_6592:
        /*0108*/ 	.word	0x00000008
.L_6593:


//--------------------- .nv.info._ZN43_GLOBAL__N__9ae7fba5_10_SoftMax_cu_9f978f6321softmax_warp_backwardIfN3c104HalfEfLi6ELb0ELb0EEEvPT0_PKT_S7_iiiPKb --------------------------
	.section	.nv.info._ZN43_GLOBAL__N__9ae7fba5_10_SoftMax_cu_9f978f6321softmax_warp_backwardIfN3c104HalfEfLi6ELb0ELb0EEEvPT0_PKT_S7_iiiPKb,"",@"SHT_CUDA_INFO"
	.sectionflags	@""
	.align	4


	//----- nvinfo : EIATTR_CUDA_API_VERSION
	.align		4
        /*0000*/ 	.byte	0x04, 0x37
        /*0002*/ 	.short	(.L_6595 - .L_6594)
.L_6594:
        /*0004*/ 	.word	0x00000082


	//----- nvinfo : EIATTR_KPARAM_INFO
	.align		4
.L_6595:
        /*0008*/ 	.byte	0x04, 0x17
        /*000a*/ 	.short	(.L_6597 - .L_6596)
.L_6596:
        /*000c*/ 	.word	0x00000000
        /*0010*/ 	.short	0x0006
        /*0012*/ 	.short	0x0028
        /*0014*/ 	.byte	0x00, 0xf5, 0x21, 0x00


	//----- nvinfo : EIATTR_KPARAM_INFO
	.align		4
.L_6597:
        /*0018*/ 	.byte	0x04, 0x17
        /*001a*/ 	.short	(.L_6599 - .L_6598)
.L_6598:
        /*001c*/ 	.word	0x00000000
        /*0020*/ 	.short	0x0005
        /*0022*/ 	.short	0x0020
        /*0024*/ 	.byte	0x00, 0xf0, 0x11, 0x00


	//----- nvinfo : EIATTR_KPARAM_INFO
	.align		4
.L_6599:
        /*0028*/ 	.byte	0x04, 0x17
        /*002a*/ 	.short	(.L_6601 - .L_6600)
.L_6600:
        /*002c*/ 	.word	0x00000000
        /*0030*/ 	.short	0x0004
        /*0032*/ 	.short	0x001c
        /*0034*/ 	.byte	0x00, 0xf0, 0x11, 0x00


	//----- nvinfo : EIATTR_KPARAM_INFO
	.align		4
.L_6601:
        /*0038*/ 	.byte	0x04, 0x17
        /*003a*/ 	.short	(.L_6603 - .L_6602)
.L_6602:
        /*003c*/ 	.word	0x00000000
        /*0040*/ 	.short	0x0003
        /*0042*/ 	.short	0x0018
        /*0044*/ 	.byte	0x00, 0xf0, 0x11, 0x00


	//----- nvinfo : EIATTR_KPARAM_INFO
	.align		4
.L_6603:
        /*0048*/ 	.byte	0x04, 0x17
        /*004a*/ 	.short	(.L_6605 - .L_6604)
.L_6604:
        /*004c*/ 	.word	0x00000000
        /*0050*/ 	.short	0x0002
        /*0052*/ 	.short	0x0010
        /*0054*/ 	.byte	0x00, 0xf5, 0x21, 0x00


	//----- nvinfo : EIATTR_KPARAM_INFO
	.align		4
.L_6605:
        /*0058*/ 	.byte	0x04, 0x17
        /*005a*/ 	.short	(.L_6607 - .L_6606)
.L_6606:
        /*005c*/ 	.word	0x00000000
        /*0060*/ 	.short	0x0001
        /*0062*/ 	.short	0x0008
        /*0064*/ 	.byte	0x00, 0xf5, 0x21, 0x00


	//----- nvinfo : EIATTR_KPARAM_INFO
	.align		4
.L_6607:
        /*0068*/ 	.byte	0x04, 0x17
        /*006a*/ 	.short	(.L_6609 - .L_6608)
.L_6608:
        /*006c*/ 	.word	0x00000000
        /*0070*/ 	.short	0x0000
        /*0072*/ 	.short	0x0000
        /*0074*/ 	.byte	0x00, 0xf5, 0x21, 0x00


	//----- nvinfo : EIATTR_SPARSE_MMA_MASK
	.align		4
.L_6609:
        /*0078*/ 	.byte	0x03, 0x50
        /*007a*/ 	.short	0x0000


	//----- nvinfo : EIATTR_MAXREG_COUNT
	.align		4
        /*007c*/ 	.byte	0x03, 0x1b
        /*007e*/ 	.short	0x00ff


	//----- nvinfo : EIATTR_MERCURY_ISA_VERSION
	.align		4
        /*0080*/ 	.byte	0x03, 0x5f
        /*0082*/ 	.short	0x0101


	//----- nvinfo : EIATTR_COOP_GROUP_MASK_REGIDS
	.align		4
        /*0084*/ 	.byte	0x04, 0x29
        /*0086*/ 	.short	(.L_6611 - .L_6610)


	//   ....[0]....
.L_6610:
        /*0088*/ 	.word	0xffffffff


	//   ....[1]....
        /*008c*/ 	.word	0xffffffff


	//   ....[2]....
        /*0090*/ 	.word	0xffffffff


	//   ....[3]....
        /*0094*/ 	.word	0xffffffff


	//   ....[4]....
        /*0098*/ 	.word	0xffffffff


	//   ....[5]....
        /*009c*/ 	.word	0xffffffff


	//   ....[6]....
        /*00a0*/ 	.word	0xffffffff


	//   ....[7]....
        /*00a4*/ 	.word	0xffffffff


	//   ....[8]....
        /*00a8*/ 	.word	0xffffffff


	//   ....[9]....
        /*00ac*/ 	.word	0xffffffff


	//----- nvinfo : EIATTR_COOP_GROUP_INSTR_OFFSETS
	.align		4
.L_6611:
        /*00b0*/ 	.byte	0x04, 0x28
        /*00b2*/ 	.short	(.L_6613 - .L_6612)


	//   ....[0]....
.L_6612:
        /*00b4*/ 	.word	0x000002e0


	//   ....[1]....
        /*00b8*/ 	.word	0x000002f0


	//   ....[2]....
        /*00bc*/ 	.word	0x00000320


	//   ....[3]....
        /*00c0*/ 	.word	0x00000330


	//   ....[4]....
        /*00c4*/ 	.word	0x00000360


	//   ....[5]....
        /*00c8*/ 	.word	0x00000370


	//   ....[6]....
        /*00cc*/ 	.word	0x000003a0


	//   ....[7]....
        /*00d0*/ 	.word	0x000003b0


	//   ....[8]....
        /*00d4*/ 	.word	0x000003e0


	//   ....[9]....
        /*00d8*/ 	.word	0x000003f0


	//----- nvinfo : EIATTR_VRC_CTA_INIT_COUNT
	.align		4
.L_6613:
        /*00dc*/ 	.byte	0x02, 0x4a
	.zero		1
	.zero		1


	//----- nvinfo : EIATTR_EXIT_INSTR_OFFSETS
	.align		4
        /*00e0*/ 	.byte	0x04, 0x1c
        /*00e2*/ 	.short	(.L_6615 - .L_6614)


	//   ....[0]....
.L_6614:
        /*00e4*/ 	.word	0x00000400


	//   ....[1]....
        /*00e8*/ 	.word	0x000004c0


	//   ....[2]....
        /*00ec*/ 	.word	0x00000510


	//   ....[3]....
        /*00f0*/ 	.word	0x00000550


	//----- nvinfo : EIATTR_CBANK_PARAM_SIZE
	.align		4
.L_6615:
        /*00f4*/ 	.byte	0x03, 0x19
        /*00f6*/ 	.short	0x0030


	//----- nvinfo : EIATTR_PARAM_CBANK
	.align		4
        /*00f8*/ 	.byte	0x04, 0x0a
        /*00fa*/ 	.short	(.L_6617 - .L_6616)
	.align		4
.L_6616:
        /*00fc*/ 	.word	index@(.nv.constant0._ZN43_GLOBAL__N__9ae7fba5_10_SoftMax_cu_9f978f6321softmax_warp_backwardIfN3c104HalfEfLi6ELb0ELb0EEEvPT0_PKT_S7_iiiPKb)
        /*0100*/ 	.short	0x0380
        /*0102*/ 	.short	0x0030


	//----- nvinfo : EIATTR_SW_WAR
	.align		4
.L_6617:
        /*0104*/ 	.byte	0x04, 0x36
        /*0106*/ 	.short	(.L_6619 - .L_6618)
.L_6618:
        /*0108*/ 	.word	0x00000008
.L_6619:


//--------------------- .nv.info._ZN43_GLOBAL__N__9ae7fba5_10_SoftMax_cu_9f978f6321softmax_warp_backwardIfN3c104HalfEfLi5ELb0ELb0EEEvPT0_PKT_S7_iiiPKb --------------------------
	.section	.nv.info._ZN43_GLOBAL__N__9ae7fba5_10_SoftMax_cu_9f978f6321softmax_warp_backwardIfN3c104HalfEfLi5ELb0ELb0EEEvPT0_PKT_S7_iiiPKb,"",@"SHT_CUDA_INFO"
	.sectionflags	@""
	.align	4


	//----- nvinfo : EIATTR_CUDA_API_VERSION
	.align		4
        /*0000*/ 	.byte	0x04, 0x37
        /*0002*/ 	.short	(.L_6621 - .L_6620)
.L_6620:
        /*0004*/ 	.word	0x00000082


	//----- nvinfo : EIATTR_KPARAM_INFO
	.align		4
.L_6621:
        /*0008*/ 	.byte	0x04, 0x17
        /*000a*/ 	.short	(.L_6623 - .L_6622)
.L_6622:
        /*000c*/ 	.word	0x00000000
        /*0010*/ 	.short	0x0006
        /*0012*/ 	.short	0x0028
        /*0014*/ 	.byte	0x00, 0xf5, 0x21, 0x00


	//----- nvinfo : EIATTR_KPARAM_INFO
	.align		4
.L_6623:
        /*0018*/ 	.byte	0x04, 0x17
        /*001a*/ 	.short	(.L_6625 - .L_6624)
.L_6624:
        /*001c*/ 	.word	0x00000000
        /*0020*/ 	.short	0x0005
        /*0022*/ 	.short	0x0020
        /*0024*/ 	.byte	0x00, 0xf0, 0x11, 0x00


	//----- nvinfo : EIATTR_KPARAM_INFO
	.align		4
.L_6625:
        /*0028*/ 	.byte	0x04, 0x17
        /*002a*/ 	.short	(.L_6627 - .L_6626)
.L_6626:
        /*002c*/ 	.word	0x00000000
        /*0030*/ 	.short	0x0004
        /*0032*/ 	.short	0x001c
        /*0034*/ 	.byte	0x00, 0xf0, 0x11, 0x00


	//----- nvinfo : EIATTR_KPARAM_INFO
	.align		4
.L_6627:
        /*0038*/ 	.byte	0x04, 0x17
        /*003a*/ 	.short	(.L_6629 - .L_6628)
.L_6628:
        /*003c*/ 	.word	0x00000000
        /*0040*/ 	.short	0x0003
        /*0042*/ 	.short	0x0018
        /*0044*/ 	.byte	0x00, 0xf0, 0x11, 0x00


	//----- nvinfo : EIATTR_KPARAM_INFO
	.align		4
.L_6629:
        /*0048*/ 	.byte	0x04, 0x17
        /*004a*/ 	.short	(.L_6631 - .L_6630)
.L_6630:
        /*004c*/ 	.word	0x00000000
        /*0050*/ 	.short	0x0002
        /*0052*/ 	.short	0x0010
        /*0054*/ 	.byte	0x00, 0xf5, 0x21, 0x00


	//----- nvinfo : EIATTR_KPARAM_INFO
	.align		4
.L_6631:
        /*0058*/ 	.byte	0x04, 0x17
        /*005a*/ 	.short	(.L_6633 - .L_6632)
.L_6632:
        /*005c*/ 	.word	0x00000000
        /*0060*/ 	.short	0x0001
        /*0062*/ 	.short	0x0008
        /*0064*/ 	.byte	0x00, 0xf5, 0x21, 0x00


	//----- nvinfo : EIATTR_KPARAM_INFO
	.align		4
.L_6633:
        /*0068*/ 	.byte	0x04, 0x17
        /*006a*/ 	.short	(.L_6635 - .L_6634)
.L_6634:
        /*006c*/ 	.word	0x00000000
        /*0070*/ 	.short	0x0000
        /*0072*/ 	.short	0x0000
        /*0074*/ 	.byte	0x00, 0xf5, 0x21, 0x00


	//----- nvinfo : EIATTR_SPARSE_MMA_MASK
	.align		4
.L_6635:
        /*0078*/ 	.byte	0x03, 0x50
        /*007a*/ 	.short	0x0000


	//----- nvinfo : EIATTR_MAXREG_COUNT
	.align		4
        /*007c*/ 	.byte	0x03, 0x1b
        /*007e*/ 	.short	0x00ff


	//----- nvinfo : EIATTR_MERCURY_ISA_VERSION
	.align		4
        /*0080*/ 	.byte	0x03, 0x5f
        /*0082*/ 	.short	0x0101


	//----- nvinfo : EIATTR_COOP_GROUP_MASK_REGIDS
	.align		4
        /*0084*/ 	.byte	0x04, 0x29
        /*0086*/ 	.short	(.L_6637 - .L_6636)


	//   ....[0]....
.L_6636:
        /*0088*/ 	.word	0xffffffff


	//   ....[1]....
        /*008c*/ 	.word	0xffffffff


	//   ....[2]....
        /*0090*/ 	.word	0xffffffff


	//   ....[3]....
        /*0094*/ 	.word	0xffffffff


	//   ....[4]....
        /*0098*/ 	.word	0xffffffff


	//   ....[5]....
        /*009c*/ 	.word	0xffffffff


	//   ....[6]....
        /*00a0*/ 	.word	0xffffffff


	//   ....[7]....
        /*00a4*/ 	.word	0xffffffff


	//   ....[8]....
        /*00a8*/ 	.word	0xffffffff


	//   ....[9]....
        /*00ac*/ 	.word	0xffffffff


	//----- nvinfo : EIATTR_COOP_GROUP_INSTR_OFFSETS
	.align		4
.L_6637:
        /*00b0*/ 	.byte	0x04, 0x28
        /*00b2*/ 	.short	(.L_6639 - .L_6638)


	//   ....[0]....
.L_6638:
        /*00b4*/ 	.word	0x000002c0


	//   ....[1]....
        /*00b8*/ 	.word	0x000002d0


	//   ....[2]....
        /*00bc*/ 	.word	0x00000300


	//   ....[3]....
        /*00c0*/ 	.word	0x00000310


	//   ....[4]....
        /*00c4*/ 	.word	0x00000340


	//   ....[5]....
        /*00c8*/ 	.word	0x00000350


	//   ....[6]....
        /*00cc*/ 	.word	0x00000380


	//   ....[7]....
        /*00d0*/ 	.word	0x00000390


	//   ....[8]....
        /*00d4*/ 	.word	0x000003c0


	//   ....[9]....
        /*00d8*/ 	.word	0x000003d0


	//----- nvinfo : EIATTR_VRC_CTA_INIT_COUNT
	.align		4
.L_6639:
        /*00dc*/ 	.byte	0x02, 0x4a
	.zero		1
	.zero		1


	//----- nvinfo : EIATTR_EXIT_INSTR_OFFSETS
	.align		4
        /*00e0*/ 	.byte	0x04, 0x1c
        /*00e2*/ 	.short	(.L_6641 - .L_6640)


	//   ....[0]....
.L_6640:
        /*00e4*/ 	.word	0x000003e0


	//   ....[1]....
        /*00e8*/ 	.word	0x00000480


	//   ....[2]....
        /*00ec*/ 	.word	0x00000520


	//----- nvinfo : EIATTR_CBANK_PARAM_SIZE
	.align		4
.L_6641:
        /*00f0*/ 	.byte	0x03, 0x19
        /*00f2*/ 	.short	0x0030


	//----- nvinfo : EIATTR_PARAM_CBANK
	.align		4
        /*00f4*/ 	.byte	0x04, 0x0a
        /*00f6*/ 	.short	(.L_6643 - .L_6642)
	.align		4
.L_6642:
        /*00f8*/ 	.word	index@(.nv.constant0._ZN43_GLOBAL__N__9ae7fba5_10_SoftMax_cu_9f978f6321softmax_warp_backwardIfN3c104HalfEfLi5ELb0ELb0EEEvPT0_PKT_S7_iiiPKb)
        /*00fc*/ 	.short	0x0380
        /*00fe*/ 	.short	0x0030


	//----- nvinfo : EIATTR_SW_WAR
	.align		4
.L_6643:
        /*0100*/ 	.byte	0x04, 0x36
        /*0102*/ 	.short	(.L_6645 - .L_6644)
.L_6644:
        /*0104*/ 	.word	0x00000008
.L_6645:


//--------------------- .nv.info._ZN43_GLOBAL__N__9ae7fba5_10_SoftMax_cu_9f978f6321softmax_warp_backwardIfN3c104HalfEfLi4ELb0ELb0EEEvPT0_PKT_S7_iiiPKb --------------------------
	.section	.nv.info._ZN43_GLOBAL__N__9ae7fba5_10_SoftMax_cu_9f978f6321softmax_warp_backwardIfN3c104HalfEfLi4ELb0ELb0EEEvPT0_PKT_S7_iiiPKb,"",@"SHT_CUDA_INFO"
	.sectionflags	@""
	.align	4


	//----- nvinfo : EIATTR_CUDA_API_VERSION
	.align		4
        /*0000*/ 	.byte	0x04, 0x37
        /*0002*/ 	.short	(.L_6647 - .L_6646)
.L_6646:
        /*0004*/ 	.word	0x00000082


	//----- nvinfo : EIATTR_KPARAM_INFO
	.align		4
.L_6647:
        /*0008*/ 	.byte	0x04, 0x17
        /*000a*/ 	.short	(.L_6649 - .L_6648)
.L_6648:
        /*000c*/ 	.word	0x00000000
        /*0010*/ 	.short	0x0006
        /*0012*/ 	.short	0x0028
        /*0014*/ 	.byte	0x00, 0xf5, 0x21, 0x00


	//----- nvinfo : EIATTR_KPARAM_INFO
	.align		4
.L_6649:
        /*0018*/ 	.byte	0x04, 0x17
        /*001a*/ 	.short	(.L_6651 - .L_6650)
.L_6650:
        /*001c*/ 	.word	0x00000000
        /*0020*/ 	.short	0x0005
        /*0022*/ 	.short	0x0020
        /*0024*/ 	.byte	0x00, 0xf0, 0x11, 0x00


	//----- nvinfo : EIATTR_KPARAM_INFO
	.align		4
.L_6651:
        /*0028*/ 	.byte	0x04, 0x17
        /*002a*/ 	.short	(.L_6653 - .L_6652)
.L_6652:
        /*002c*/ 	.word	0x00000000
        /*0030*/ 	.short	0x0004
        /*0032*/ 	.short	0x001c
        /*0034*/ 	.byte	0x00, 0xf0, 0x11, 0x00


	//----- nvinfo : EIATTR_KPARAM_INFO
	.align		4
.L_6653:
        /*0038*/ 	.byte	0x04, 0x17
        /*003a*/ 	.short	(.L_6655 - .L_6654)
.L_6654:
        /*003c*/ 	.word	0x00000000
        /*0040*/ 	.short	0x0003
        /*0042*/ 	.short	0x0018
        /*0044*/ 	.byte	0x00, 0xf0, 0x11, 0x00


	//----- nvinfo : EIATTR_KPARAM_INFO
	.align		4
.L_6655:
        /*0048*/ 	.byte	0x04, 0x17
        /*004a*/ 	.short	(.L_6657 - .L_6656)
.L_6656:
        /*004c*/ 	.word	0x00000000
        /*0050*/ 	.short	0x0002
        /*0052*/ 	.short	0x0010
        /*0054*/ 	.byte	0x00, 0xf5, 0x21, 0x00


	//----- nvinfo : EIATTR_KPARAM_INFO
	.align		4
.L_6657:
        /*0058*/ 	.byte	0x04, 0x17
        /*005a*/ 	.short	(.L_6659 - .L_6658)
.L_6658:
        /*005c*/ 	.word	0x00000000
        /*0060*/ 	.short	0x0001
        /*0062*/ 	.short	0x0008
        /*0064*/ 	.byte	0x00, 0xf5, 0x21, 0x00


	//----- nvinfo : EIATTR_KPARAM_INFO
	.align		4
.L_6659:
        /*0068*/ 	.byte	0x04, 0x17
        /*006a*/ 	.short	(.L_6661 - .L_6660)
.L_6660:
        /*006c*/ 	.word	0x00000000
        /*0070*/ 	.short	0x0000
        /*0072*/ 	.short	0x0000
        /*0074*/ 	.byte	0x00, 0xf5, 0x21, 0x00


	//----- nvinfo : EIATTR_SPARSE_MMA_MASK
	.align		4
.L_6661:
        /*0078*/ 	.byte	0x03, 0x50
        /*007a*/ 	.short	0x0000


	//----- nvinfo : EIATTR_MAXREG_COUNT
	.align		4
        /*007c*/ 	.byte	0x03, 0x1b
        /*007e*/ 	.short	0x00ff


	//----- nvinfo : EIATTR_MERCURY_ISA_VERSION
	.align		4
        /*0080*/ 	.byte	0x03, 0x5f
        /*0082*/ 	.short	0x0101


	//----- nvinfo : EIATTR_COOP_GROUP_MASK_REGIDS
	.align		4
        /*0084*/ 	.byte	0x04, 0x29
        /*0086*/ 	.short	(.L_6663 - .L_6662)


	//   ....[0]....
.L_6662:
        /*0088*/ 	.word	0xffffffff


	//   ....[1]....
        /*008c*/ 	.word	0xffffffff


	//   ....[2]....
        /*0090*/ 	.word	0xffffffff


	//   ....[3]....
        /*0094*/ 	.word	0xffffffff


	//   ....[4]....
        /*0098*/ 	.word	0xffffffff


	//   ....[5]....
        /*009c*/ 	.word	0xffffffff


	//   ....[6]....
        /*00a0*/ 	.word	0xffffffff


	//   ....[7]....
        /*00a4*/ 	.word	0xffffffff


	//----- nvinfo : EIATTR_COOP_GROUP_INSTR_OFFSETS
	.align		4
.L_6663:
        /*00a8*/ 	.byte	0x04, 0x28
        /*00aa*/ 	.short	(.L_6665 - .L_6664)


	//   ....[0]....
.L_6664:
        /*00ac*/ 	.word	0x000002c0


	//   ....[1]....
        /*00b0*/ 	.word	0x000002d0


	//   ....[2]....
        /*00b4*/ 	.word	0x00000300


	//   ....[3]....
        /*00b8*/ 	.word	0x00000310


	//   ....[4]....
        /*00bc*/ 	.word	0x00000340


	//   ....[5]....
        /*00c0*/ 	.word	0x00000350


	//   ....[6]....
        /*00c4*/ 	.word	0x00000380


	//   ....[7]....
        /*00c8*/ 	.word	0x00000390


	//----- nvinfo : EIATTR_VRC_CTA_INIT_COUNT
	.align		4
.L_6665:
        /*00cc*/ 	.byte	0x02, 0x4a
	.zero		1
	.zero		1


	//----- nvinfo : EIATTR_EXIT_INSTR_OFFSETS
	.align		4
        /*00d0*/ 	.byte	0x04, 0x1c
        /*00d2*/ 	.short	(.L_6667 - .L_6666)


	//   ....[0]....
.L_6666:
        /*00d4*/ 	.word	0x000003a0


	//   ....[1]....
        /*00d8*/ 	.word	0x00000440


	//   ....[2]....
        /*00dc*/ 	.word	0x000004e0


	//----- nvinfo : EIATTR_CBANK_PARAM_SIZE
	.align		4
.L_6667:
        /*00e0*/ 	.byte	0x03, 0x19
        /*00e2*/ 	.short	0x0030


	//----- nvinfo : EIATTR_PARAM_CBANK
	.align		4
        /*00e4*/ 	.byte	0x04, 0x0a
        /*00e6*/ 	.short	(.L_6669 - .L_6668)
	.align		4
.L_6668:
        /*00e8*/ 	.word	index@(.nv.constant0._ZN43_GLOBAL__N__9ae7fba5_10_SoftMax_cu_9f978f6321softmax_warp_backwardIfN3c104HalfEfLi4ELb0ELb0EEEvPT0_PKT_S7_iiiPKb)
        /*00ec*/ 	.short	0x0380
        /*00ee*/ 	.short	0x0030


	//----- nvinfo : EIATTR_SW_WAR
	.align		4
.L_6669:
        /*00f0*/ 	.byte	0x04, 0x36
        /*00f2*/ 	.short	(.L_6671 - .L_6670)
.L_6670:
        /*00f4*/ 	.word	0x00000008
.L_6671:


//--------------------- .nv.info._ZN43_GLOBAL__N__9ae7fba5_10_SoftMax_cu_9f978f6321softmax_warp_backwardIfN3c104HalfEfLi3ELb0ELb0EEEvPT0_PKT_S7_iiiPKb --------------------------
	.section	.nv.info._ZN43_GLOBAL__N__9ae7fba5_10_SoftMax_cu_9f978f6321softmax_warp_backwardIfN3c104HalfEfLi3ELb0ELb0EEEvPT0_PKT_S7_iiiPKb,"",@"SHT_CUDA_INFO"
	.sectionflags	@""
	.align	4


	//----- nvinfo : EIATTR_CUDA_API_VERSION
	.align		4
        /*0000*/ 	.byte	0x04, 0x37
        /*0002*/ 	.short	(.L_6673 - .L_6672)
.L_6672:
        /*0004*/ 	.word	0x00000082


	//----- nvinfo : EIATTR_KPARAM_INFO
	.align		4
.L_6673:
        /*0008*/ 	.byte	0x04, 0x17
        /*000a*/ 	.short	(.L_6675 - .L_6674)
.L_6674:
        /*000c*/ 	.word	0x00000000
        /*0010*/ 	.short	0x0006
        /*0012*/ 	.short	0x0028
        /*0014*/ 	.byte	0x00, 0xf5, 0x21, 0x00


	//----- nvinfo : EIATTR_KPARAM_INFO
	.align		4
.L_6675:
        /*0018*/ 	.byte	0x04, 0x17
        /*001a*/ 	.short	(.L_6677 - .L_6676)
.L_6676:
        /*001c*/ 	.word	0x00000000
        /*0020*/ 	.short	0x0005
        /*0022*/ 	.short	0x0020
        /*0024*/ 	.byte	0x00, 0xf0, 0x11, 0x00


	//----- nvinfo : EIATTR_KPARAM_INFO
	.align		4
.L_6677:
        /*0028*/ 	.byte	0x04, 0x17
        /*002a*/ 	.short	(.L_6679 - .L_6678)
.L_6678:
        /*002c*/ 	.word	0x00000000
        /*0030*/ 	.short	0x0004
        /*0032*/ 	.short	0x001c
        /*0034*/ 	.byte	0x00, 0xf0, 0x11, 0x00


	//----- nvinfo : EIATTR_KPARAM_INFO
	.align		4
.L_6679:
        /*0038*/ 	.byte	0x04, 0x17
        /*003a*/ 	.short	(.L_6681 - .L_6680)
.L_6680:
        /*003c*/ 	.word	0x00000000
        /*0040*/ 	.short	0x0003
        /*0042*/ 	.short	0x0018
        /*0044*/ 	.byte	0x00, 0xf0, 0x11, 0x00


	//----- nvinfo : EIATTR_KPARAM_INFO
	.align		4
.L_6681:
        /*0048*/ 	.byte	0x04, 0x17
        /*004a*/ 	.short	(.L_6683 - .L_6682)
.L_6682:
        /*004c*/ 	.word	0x00000000
        /*0050*/ 	.short	0x0002
        /*0052*/ 	.short	0x0010
        /*0054*/ 	.byte	0x00, 0xf5, 0x21, 0x00


	//----- nvinfo : EIATTR_KPARAM_INFO
	.align		4
.L_6683:
        /*0058*/ 	.byte	0x04, 0x17
        /*005a*/ 	.short	(.L_6685 - .L_6684)
.L_6684:
        /*005c*/ 	.word	0x00000000
        /*0060*/ 	.short	0x0001
        /*0062*/ 	.short	0x0008
        /*0064*/ 	.byte	0x00, 0xf5, 0x21, 0x00


	//----- nvinfo : EIATTR_KPARAM_INFO
	.align		4
.L_6685:
        /*0068*/ 	.byte	0x04, 0x17
        /*006a*/ 	.short	(.L_6687 - .L_6686)
.L_6686:
        /*006c*/ 	.word	0x00000000
        /*0070*/ 	.short	0x0000
        /*0072*/ 	.short	0x0000
        /*0074*/ 	.byte	0x00, 0xf5, 0x21, 0x00


	//----- nvinfo : EIATTR_SPARSE_MMA_MASK
	.align		4
.L_6687:
        /*0078*/ 	.byte	0x03, 0x50
        /*007a*/ 	.short	0x0000


	//----- nvinfo : EIATTR_MAXREG_COUNT
	.align		4
        /*007c*/ 	.byte	0x03, 0x1b
        /*007e*/ 	.short	0x00ff


	//----- nvinfo : EIATTR_MERCURY_ISA_VERSION
	.align		4
        /*0080*/ 	.byte	0x03, 0x5f
        /*0082*/ 	.short	0x0101


	//----- nvinfo : EIATTR_COOP_GROUP_MASK_REGIDS
	.align		4
        /*0084*/ 	.byte	0x04, 0x29
        /*0086*/ 	.short	(.L_6689 - .L_6688)


	//   ....[0]....
.L_6688:
        /*0088*/ 	.word	0xffffffff


	//   ....[1]....
        /*008c*/ 	.word	0xffffffff


	//   ....[2]....
        /*0090*/ 	.word	0xffffffff


	//   ....[3]....
        /*0094*/ 	.word	0xffffffff


	//   ....[4]....
        /*0098*/ 	.word	0xffffffff


	//   ....[5]....
        /*009c*/ 	.word	0xffffffff


	//----- nvinfo : EIATTR_COOP_GROUP_INSTR_OFFSETS
	.align		4
.L_6689:
        /*00a0*/ 	.byte	0x04, 0x28
        /*00a2*/ 	.short	(.L_6691 - .L_6690)


	//   ....[0]....
.L_6690:
        /*00a4*/ 	.word	0x000002c0


	//   ....[1]....
        /*00a8*/ 	.word	0x000002d0


	//   ....[2]....
        /*00ac*/ 	.word	0x00000300


	//   ....[3]....
        /*00b0*/ 	.word	0x00000310


	//   ....[4]....
        /*00b4*/ 	.word	0x00000340


	//   ....[5]....
        /*00b8*/ 	.word	0x00000350


	//----- nvinfo : EIATTR_VRC_CTA_INIT_COUNT
	.align		4
.L_6691:
        /*00bc*/ 	.byte	0x02, 0x4a
	.zero		1
	.zero		1


	//----- nvinfo : EIATTR_EXIT_INSTR_OFFSETS
	.align		4
        /*00c0*/ 	.byte	0x04, 0x1c
        /*00c2*/ 	.short	(.L_6693 - .L_6692)


	//   ....[0]....
.L_6692:
        /*00c4*/ 	.word	0x00000360


	//   ....[1]....
        /*00c8*/ 	.word	0x00000400


	//   ....[2]....
        /*00cc*/ 	.word	0x000004a0


	//----- nvinfo : EIATTR_CBANK_PARAM_SIZE
	.align		4
.L_6693:
        /*00d0*/ 	.byte	0x03, 0x19
        /*00d2*/ 	.short	0x0030


	//----- nvinfo : EIATTR_PARAM_CBANK
	.align		4
        /*00d4*/ 	.byte	0x04, 0x0a
        /*00d6*/ 	.short	(.L_6695 - .L_6694)
	.align		4
.L_6694:
        /*00d8*/ 	.word	index@(.nv.constant0._ZN43_GLOBAL__N__9ae7fba5_10_SoftMax_cu_9f978f6321softmax_warp_backwardIfN3c104HalfEfLi3ELb0ELb0EEEvPT0_PKT_S7_iiiPKb)
        /*00dc*/ 	.short	0x0380
        /*00de*/ 	.short	0x0030


	//----- nvinfo : EIATTR_SW_WAR
	.align		4
.L_6695:
        /*00e0*/ 	.byte	0x04, 0x36
        /*00e2*/ 	.short	(.L_6697 - .L_6696)
.L_6696:
        /*00e4*/ 	.word	0x00000008
.L_6697:


//--------------------- .nv.info._ZN43_GLOBAL__N__9ae7fba5_10_SoftMax_cu_9f978f6321softmax_warp_backwardIfN3c104HalfEfLi2ELb0ELb0EEEvPT0_PKT_S7_iiiPKb --------------------------
	.section	.nv.info._ZN43_GLOBAL__N__9ae7fba5_10_SoftMax_cu_9f978f6321softmax_warp_backwardIfN3c104HalfEfLi2ELb0ELb0EEEvPT0_PKT_S7_iiiPKb,"",@"SHT_CUDA_INFO"
	.sectionflags	@""
	.align	4


	//----- nvinfo : EIATTR_CUDA_API_VERSION
	.align		4
        /*0000*/ 	.byte	0x04, 0x37
        /*0002*/ 	.short	(.L_6699 - .L_6698)
.L_6698:
        /*0004*/ 	.word	0x00000082


	//----- nvinfo : EIATTR_KPARAM_INFO
	.align		4
.L_6699:
        /*0008*/ 	.byte	0x04, 0x17
        /*000a*/ 	.short	(.L_6701 - .L_6700)
.L_6700:
        /*000c*/ 	.word	0x00000000
        /*0010*/ 	.short	0x0006
        /*0012*/ 	.short	0x0028
        /*0014*/ 	.byte	0x00, 0xf5, 0x21, 0x00


	//----- nvinfo : EIATTR_KPARAM_INFO
	.align		4
.L_6701:
        /*0018*/ 	.byte	0x04, 0x17
        /*001a*/ 	.short	(.L_6703 - .L_6702)
.L_6702:
        /*001c*/ 	.word	0x00000000
        /*0020*/ 	.short	0x0005
        /*0022*/ 	.short	0x0020
        /*0024*/ 	.byte	0x00, 0xf0, 0x11, 0x00


	//----- nvinfo : EIATTR_KPARAM_INFO
	.align		4
.L_6703:
        /*0028*/ 	.byte	0x04, 0x17
        /*002a*/ 	.short	(.L_6705 - .L_6704)
.L_6704:
        /*002c*/ 	.word	0x00000000
        /*0030*/ 	.short	0x0004
        /*0032*/ 	.short	0x001c
        /*0034*/ 	.byte	0x00, 0xf0, 0x11, 0x00


	//----- nvinfo : EIATTR_KPARAM_INFO
	.align		4
.L_6705:
        /*0038*/ 	.byte	0x04, 0x17
        /*003a*/ 	.short	(.L_6707 - .L_6706)
.L_6706:
        /*003c*/ 	.word	0x00000000
        /*0040*/ 	.short	0x0003
        /*0042*/ 	.short	0x0018
        /*0044*/ 	.byte	0x00, 0xf0, 0x11, 0x00


	//----- nvinfo : EIATTR_KPARAM_INFO
	.align		4
.L_6707:
        /*0048*/ 	.byte	0x04, 0x17
        /*004a*/ 	.short	(.L_6709 - .L_6708)
.L_6708:
        /*004c*/ 	.word	0x00000000
        /*0050*/ 	.short	0x0002
        /*0052*/ 	.short	0x0010
        /*0054*/ 	.byte	0x00, 0xf5, 0x21, 0x00


	//----- nvinfo : EIATTR_KPARAM_INFO
	.align		4
.L_6709:
        /*0058*/ 	.byte	0x04, 0x17
        /*005a*/ 	.short	(.L_6711 - .L_6710)
.L_6710:
        /*005c*/ 	.word	0x00000000
        /*0060*/ 	.short	0x0001
        /*0062*/ 	.short	0x0008
        /*0064*/ 	.byte	0x00, 0xf5, 0x21, 0x00


	//----- nvinfo : EIATTR_KPARAM_INFO
	.align		4
.L_6711:
        /*0068*/ 	.byte	0x04, 0x17
        /*006a*/ 	.short	(.L_6713 - .L_6712)
.L_6712:
        /*006c*/ 	.word	0x00000000
        /*0070*/ 	.short	0x0000
        /*0072*/ 	.short	0x0000
        /*0074*/ 	.byte	0x00, 0xf5, 0x21, 0x00


	//----- nvinfo : EIATTR_SPARSE_MMA_MASK
	.align		4
.L_6713:
        /*0078*/ 	.byte	0x03, 0x50
        /*007a*/ 	.short	0x0000


	//----- nvinfo : EIATTR_MAXREG_COUNT
	.align		4
        /*007c*/ 	.byte	0x03, 0x1b
        /*007e*/ 	.short	0x00ff


	//----- nvinfo : EIATTR_MERCURY_ISA_VERSION
	.align		4
        /*0080*/ 	.byte	0x03, 0x5f
        /*0082*/ 	.short	0x0101


	//----- nvinfo : EIATTR_COOP_GROUP_MASK_REGIDS
	.align		4
        /*0084*/ 	.byte	0x04, 0x29
        /*0086*/ 	.short	(.L_6715 - .L_6714)


	//   ....[0]....
.L_6714:
        /*0088*/ 	.word	0xffffffff


	//   ....[1]....
        /*008c*/ 	.word	0xffffffff


	//   ....[2]....
        /*0090*/ 	.word	0xffffffff


	//   ....[3]....
        /*0094*/ 	.word	0xffffffff


	//----- nvinfo : EIATTR_COOP_GROUP_INSTR_OFFSETS
	.align		4
.L_6715:
        /*0098*/ 	.byte	0x04, 0x28
        /*009a*/ 	.short	(.L_6717 - .L_6716)


	//   ....[0]....
.L_6716:
        /*009c*/ 	.word	0x000002e0


	//   ....[1]....
        /*00a0*/ 	.word	0x000002f0


	//   ....[2]....
        /*00a4*/ 	.word	0x00000320


	//   ....[3]....
        /*00a8*/ 	.word	0x00000330


	//----- nvinfo : EIATTR_VRC_CTA_INIT_COUNT
	.align		4
.L_6717:
        /*00ac*/ 	.byte	0x02, 0x4a
	.zero		1
	.zero		1


	//----- nvinfo : EIATTR_EXIT_INSTR_OFFSETS
	.align		4
        /*00b0*/ 	.byte	0x04, 0x1c
        /*00b2*/ 	.short	(.L_6719 - .L_6718)


	//   ....[0]....
.L_6718:
        /*00b4*/ 	.word	0x00000340


	//   ....[1]....
        /*00b8*/ 	.word	0x000003e0


	//   ....[2]....
        /*00bc*/ 	.word	0x00000480


	//----- nvinfo : EIATTR_CBANK_PARAM_SIZE
	.align		4
.L_6719:
        /*00c0*/ 	.byte	0x03, 0x19
        /*00c2*/ 	.short	0x0030


	//----- nvinfo : EIATTR_PARAM_CBANK
	.align		4
        /*00c4*/ 	.byte	0x04, 0x0a
        /*00c6*/ 	.short	(.L_6721 - .L_6720)
	.align		4
.L_6720:
        /*00c8*/ 	.word	index@(.nv.constant0._ZN43_GLOBAL__N__9ae7fba5_10_SoftMax_cu_9f978f6321softmax_warp_backwardIfN3c104HalfEfLi2ELb0ELb0EEEvPT0_PKT_S7_iiiPKb)
        /*00cc*/ 	.short	0x0380
        /*00ce*/ 	.short	0x0030


	//----- nvinfo : EIATTR_SW_WAR
	.align		4
.L_6721:
        /*00d0*/ 	.byte	0x04, 0x36
        /*00d2*/ 	.short	(.L_6723 - .L_6722)
.L_6722:
        /*00d4*/ 	.word	0x00000008
.L_6723:


//--------------------- .nv.info._ZN43_GLOBAL__N__9ae7fba5_10_SoftMax_cu_9f978f6321softmax_warp_backwardIfN3c104HalfEfLi1ELb0ELb0EEEvPT0_PKT_S7_iiiPKb --------------------------
	.section	.nv.info._ZN43_GLOBAL__N__9ae7fba5_10_SoftMax_cu_9f978f6321softmax_warp_backwardIfN3c104HalfEfLi1ELb0ELb0EEEvPT0_PKT_S7_iiiPKb,"",@"SHT_CUDA_INFO"
	.sectionflags	@""
	.align	4


	//----- nvinfo : EIATTR_CUDA_API_VERSION
	.align		4
        /*0000*/ 	.byte	0x04, 0x37
        /*0002*/ 	.short	(.L_6725 - .L_6724)
.L_6724:
        /*0004*/ 	.word	0x00000082


	//----- nvinfo : EIATTR_KPARAM_INFO
	.align		4
.L_6725:
        /*0008*/ 	.byte	0x04, 0x17
        /*000a*/ 	.short	(.L_6727 - .L_6726)
.L_6726:
        /*000c*/ 	.word	0x00000000
        /*0010*/ 	.short	0x0006
        /*0012*/ 	.short	0x0028
        /*0014*/ 	.byte	0x00, 0xf5, 0x21, 0x00


	//----- nvinfo : EIATTR_KPARAM_INFO
	.align		4
.L_6727:
        /*0018*/ 	.byte	0x04, 0x17
        /*001a*/ 	.short	(.L_6729 - .L_6728)
.L_6728:
        /*001c*/ 	.word	0x00000000
        /*0020*/ 	.short	0x0005
        /*0022*/ 	.short	0x0020
        /*0024*/ 	.byte	0x00, 0xf0, 0x11, 0x00


	//----- nvinfo : EIATTR_KPARAM_INFO
	.align		4
.L_6729:
        /*0028*/ 	.byte	0x04, 0x17
        /*002a*/ 	.short	(.L_6731 - .L_6730)
.L_6730:
        /*002c*/ 	.word	0x00000000
        /*0030*/ 	.short	0x0004
        /*0032*/ 	.short	0x001c
        /*0034*/ 	.byte	0x00, 0xf0, 0x11, 0x00


	//----- nvinfo : EIATTR_KPARAM_INFO
	.align		4
.L_6731:
        /*0038*/ 	.byte	0x04, 0x17
        /*003a*/ 	.short	(.L_6733 - .L_6732)
.L_6732:
        /*003c*/ 	.word	0x00000000
        /*0040*/ 	.short	0x0003
        /*0042*/ 	.short	0x0018
        /*0044*/ 	.byte	0x00, 0xf0, 0x11, 0x00


	//----- nvinfo : EIATTR_KPARAM_INFO
	.align		4
.L_6733:
        /*0048*/ 	.byte	0x04, 0x17
        /*004a*/ 	.short	(.L_6735 - .L_6734)
.L_6734:
        /*004c*/ 	.word	0x00000000
        /*0050*/ 	.short	0x0002
        /*0052*/ 	.short	0x0010
        /*0054*/ 	.byte	0x00, 0xf5, 0x21, 0x00


	//----- nvinfo : EIATTR_KPARAM_INFO
	.align		4
.L_6735:
        /*0058*/ 	.byte	0x04, 0x17
        /*005a*/ 	.short	(.L_6737 - .L_6736)
.L_6736:
        /*005c*/ 	.word	0x00000000
        /*0060*/ 	.short	0x0001
        /*0062*/ 	.short	0x0008
        /*0064*/ 	.byte	0x00, 0xf5, 0x21, 0x00


	//----- nvinfo : EIATTR_KPARAM_INFO
	.align		4
.L_6737:
        /*0068*/ 	.byte	0x04, 0x17
        /*006a*/ 	.short	(.L_6739 - .L_6738)
.L_6738:
        /*006c*/ 	.word	0x00000000
        /*0070*/ 	.short	0x0000
        /*0072*/ 	.short	0x0000
        /*0074*/ 	.byte	0x00, 0xf5, 0x21, 0x00


	//----- nvinfo : EIATTR_SPARSE_MMA_MASK
	.align		4
.L_6739:
        /*0078*/ 	.byte	0x03, 0x50
        /*007a*/ 	.short	0x0000


	//----- nvinfo : EIATTR_MAXREG_COUNT
	.align		4
        /*007c*/ 	.byte	0x03, 0x1b
        /*007e*/ 	.short	0x00ff


	//----- nvinfo : EIATTR_MERCURY_ISA_VERSION
	.align		4
        /*0080*/ 	.byte	0x03, 0x5f
        /*0082*/ 	.short	0x0101


	//----- nvinfo : EIATTR_COOP_GROUP_MASK_REGIDS
	.align		4
        /*0084*/ 	.byte	0x04, 0x29
        /*0086*/ 	.short	(.L_6741 - .L_6740)


	//   ....[0]....
.L_6740:
        /*0088*/ 	.word	0xffffffff


	//   ....[1]....
        /*008c*/ 	.word	0xffffffff


	//----- nvinfo : EIATTR_COOP_GROUP_INSTR_OFFSETS
	.align		4
.L_6741:
        /*0090*/ 	.byte	0x04, 0x28
        /*0092*/ 	.short	(.L_6743 - .L_6742)


	//   ....[0]....
.L_6742:
        /*0094*/ 	.word	0x000002c0


	//   ....[1]....
        /*0098*/ 	.word	0x000002d0


	//----- nvinfo : EIATTR_VRC_CTA_INIT_COUNT
	.align		4
.L_6743:
        /*009c*/ 	.byte	0x02, 0x4a
	.zero		1
	.zero		1


	//----- nvinfo : EIATTR_EXIT_INSTR_OFFSETS
	.align		4
        /*00a0*/ 	.byte	0x04, 0x1c
        /*00a2*/ 	.short	(.L_6745 - .L_6744)


	//   ....[0]....
.L_6744:
        /*00a4*/ 	.word	0x000002e0


	//   ....[1]....
        /*00a8*/ 	.word	0x00000380


	//   ....[2]....
        /*00ac*/ 	.word	0x00000420


	//----- nvinfo : EIATTR_CBANK_PARAM_SIZE
	.align		4
.L_6745:
        /*00b0*/ 	.byte	0x03, 0x19
        /*00b2*/ 	.short	0x0030


	//----- nvinfo : EIATTR_PARAM_CBANK
	.align		4
        /*00b4*/ 	.byte	0x04, 0x0a
        /*00b6*/ 	.short	(.L_6747 - .L_6746)
	.align		4
.L_6746:
        /*00b8*/ 	.word	index@(.nv.constant0._ZN43_GLOBAL__N__9ae7fba5_10_SoftMax_cu_9f978f6321softmax_warp_backwardIfN3c104HalfEfLi1ELb0ELb0EEEvPT0_PKT_S7_iiiPKb)
        /*00bc*/ 	.short	0x0380
        /*00be*/ 	.short	0x0030


	//----- nvinfo : EIATTR_SW_WAR
	.align		4
.L_6747:
        /*00c0*/ 	.byte	0x04, 0x36
        /*00c2*/ 	.short	(.L_6749 - .L_6748)
.L_6748:
        /*00c4*/ 	.word	0x00000008
.L_6749:


//--------------------- .nv.info._ZN43_GLOBAL__N__9ae7fba5_10_SoftMax_cu_9f978f6321softmax_warp_backwardIfN3c104HalfEfLi0ELb0ELb0EEEvPT0_PKT_S7_iiiPKb --------------------------
	.section	.nv.info._ZN43_GLOBAL__N__9ae7fba5_10_SoftMax_cu_9f978f6321softmax_warp_backwardIfN3c104HalfEfLi0ELb0ELb0EEEvPT0_PKT_S7_iiiPKb,"",@"SHT_CUDA_INFO"
	.sectionflags	@""
	.align	4


	//----- nvinfo : EIATTR_CUDA_API_VERSION
	.align		4
        /*0000*/ 	.byte	0x04, 0x37
        /*0002*/ 	.short	(.L_6751 - .L_6750)
.L_6750:
        /*0004*/ 	.word	0x00000082


	//----- nvinfo : EIATTR_KPARAM_INFO
	.align		4
.L_6751:
        /*0008*/ 	.byte	0x04, 0x17
        /*000a*/ 	.short	(.L_6753 - .L_6752)
.L_6752:
        /*000c*/ 	.word	0x00000000
        /*0010*/ 	.short	0x0006
        /*0012*/ 	.short	0x0028
        /*0014*/ 	.byte	0x00, 0xf5, 0x21, 0x00


	//----- nvinfo : EIATTR_KPARAM_INFO
	.align		4
.L_6753:
        /*0018*/ 	.byte	0x04, 0x17
        /*001a*/ 	.short	(.L_6755 - .L_6754)
.L_6754:
        /*001c*/ 	.word	0x00000000
        /*0020*/ 	.short	0x0005
        /*0022*/ 	.short	0x0020
        /*0024*/ 	.byte	0x00, 0xf0, 0x11, 0x00


	//----- nvinfo : EIATTR_KPARAM_INFO
	.align		4
.L_6755:
        /*0028*/ 	.byte	0x04, 0x17
        /*002a*/ 	.short	(.L_6757 - .L_6756)
.L_6756:
        /*002c*/ 	.word	0x00000000
        /*0030*/ 	.short	0x0004
        /*0032*/ 	.short	0x001c
        /*0034*/ 	.byte	0x00, 0xf0, 0x11, 0x00


	//----- nvinfo : EIATTR_KPARAM_INFO
	.align		4
.L_6757:
        /*0038*/ 	.byte	0x04, 0x17
        /*003a*/ 	.short	(.L_6759 - .L_6758)
.L_6758:
        /*003c*/ 	.word	0x00000000
        /*0040*/ 	.short	0x0003
        /*0042*/ 	.short	0x0018
        /*0044*/ 	.byte	0x00, 0xf0, 0x11, 0x00


	//----- nvinfo : EIATTR_KPARAM_INFO
	.align		4
.L_6759:
        /*0048*/ 	.byte	0x04, 0x17
        /*004a*/ 	.short	(.L_6761 - .L_6760)
.L_6760:
        /*004c*/ 	.word	0x00000000
        /*0050*/ 	.short	0x0002
        /*0052*/ 	.short	0x0010
        /*0054*/ 	.byte	0x00, 0xf5, 0x21, 0x00


	//----- nvinfo : EIATTR_KPARAM_INFO
	.align		4
.L_6761:
        /*0058*/ 	.byte	0x04, 0x17
        /*005a*/ 	.short	(.L_6763 - .L_6762)
.L_6762:
        /*005c*/ 	.word	0x00000000
        /*0060*/ 	.short	0x0001
        /*0062*/ 	.short	0x0008
        /*0064*/ 	.byte	0x00, 0xf5, 0x21, 0x00


	//----- nvinfo : EIATTR_KPARAM_INFO
	.align		4
.L_6763:
        /*0068*/ 	.byte	0x04, 0x17
        /*006a*/ 	.short	(.L_6765 - .L_6764)
.L_6764:
        /*006c*/ 	.word	0x00000000
        /*0070*/ 	.short	0x0000
        /*0072*/ 	.short	0x0000
        /*0074*/ 	.byte	0x00, 0xf5, 0x21, 0x00


	//----- nvinfo : EIATTR_SPARSE_MMA_MASK
	.align		4
.L_6765:
        /*0078*/ 	.byte	0x03, 0x50
        /*007a*/ 	.short	0x0000


	//----- nvinfo : EIATTR_MAXREG_COUNT
	.align		4
        /*007c*/ 	.byte	0x03, 0x1b
        /*007e*/ 	.short	0x00ff


	//----- nvinfo : EIATTR_MERCURY_ISA_VERSION
	.align		4
        /*0080*/ 	.byte	0x03, 0x5f
        /*0082*/ 	.short	0x0101


	//----- nvinfo : EIATTR_VRC_CTA_INIT_COUNT
	.align		4
        /*0084*/ 	.byte	0x02, 0x4a
	.zero		1
	.zero		1


	//----- nvinfo : EIATTR_EXIT_INSTR_OFFSETS
	.align		4
        /*0088*/ 	.byte	0x04, 0x1c
        /*008a*/ 	.short	(.L_6767 - .L_6766)


	//   ....[0]....
.L_6766:
        /*008c*/ 	.word	0x000002b0


	//   ....[1]....
        /*0090*/ 	.word	0x00000340


	//   ....[2]....
        /*0094*/ 	.word	0x000003b0


	//----- nvinfo : EIATTR_CBANK_PARAM_SIZE
	.align		4
.L_6767:
        /*0098*/ 	.byte	0x03, 0x19
        /*009a*/ 	.short	0x0030


	//----- nvinfo : EIATTR_PARAM_CBANK
	.align		4
        /*009c*/ 	.byte	0x04, 0x0a
        /*009e*/ 	.short	(.L_6769 - .L_6768)
	.align		4
.L_6768:
        /*00a0*/ 	.word	index@(.nv.constant0._ZN43_GLOBAL__N__9ae7fba5_10_SoftMax_cu_9f978f6321softmax_warp_backwardIfN3c104HalfEfLi0ELb0ELb0EEEvPT0_PKT_S7_iiiPKb)
        /*00a4*/ 	.short	0x0380
        /*00a6*/ 	.short	0x0030


	//----- nvinfo : EIATTR_SW_WAR
	.align		4
.L_6769:
        /*00a8*/ 	.byte	0x04, 0x36
        /*00aa*/ 	.short	(.L_6771 - .L_6770)
.L_6770:
        /*00ac*/ 	.word	0x00000008
.L_6771:


//--------------------- .nv.info._ZN43_GLOBAL__N__9ae7fba5_10_SoftMax_cu_9f978f6321softmax_warp_backwardIN3c104HalfES2_fLi10ELb0ELb0EEEvPT0_PKT_S7_iiiPKb --------------------------
	.section	.nv.info._ZN43_GLOBAL__N__9ae7fba5_10_SoftMax_cu_9f978f6321softmax_warp_backwardIN3c104HalfES2_fLi10ELb0ELb0EEEvPT0_PKT_S7_iiiPKb,"",@"SHT_CUDA_INFO"
	.sectionflags	@""
	.align	4


	//----- nvinfo : EIATTR_CUDA_API_VERSION
	.align		4
        /*0000*/ 	.byte	0x04, 0x37
        /*0002*/ 	.short	(.L_6773 - .L_6772)
.L_6772:
        /*0004*/ 	.word	0x00000082


	//----- nvinfo : EIATTR_KPARAM_INFO
	.align		4
.L_6773:
        /*0008*/ 	.byte	0x04, 0x17
        /*000a*/ 	.short	(.L_6775 - .L_6774)
.L_6774:
        /*000c*/ 	.word	0x00000000
        /*0010*/ 	.short	0x0006
        /*0012*/ 	.short	0x0028
        /*0014*/ 	.byte	0x00, 0xf5, 0x21, 0x00


	//----- nvinfo : EIATTR_KPARAM_INFO
	.align		4
.L_6775:
        /*0018*/ 	.byte	0x04, 0x17
        /*001a*/ 	.short	(.L_6777 - .L_6776)
.L_6776:
        /*001c*/ 	.word	0x00000000
        /*0020*/ 	.short	0x0005
        /*0022*/ 	.short	0x0020
        /*0024*/ 	.byte	0x00, 0xf0, 0x11, 0x00


	//----- nvinfo : EIATTR_KPARAM_INFO
	.align		4
.L_6777:
        /*0028*/ 	.byte	0x04, 0x17
        /*002a*/ 	.short	(.L_6779 - .L_6778)
.L_6778:
        /*002c*/ 	.word	0x00000000
        /*0030*/ 	.short	0x0004
        /*0032*/ 	.short	0x001c
        /*0034*/ 	.byte	0x00, 0xf0, 0x11, 0x00


	//----- nvinfo : EIATTR_KPARAM_INFO
	.align		4
.L_6779:
        /*0038*/ 	.byte	0x04, 0x17
        /*003a*/ 	.short	(.L_6781 - .L_6780)
.L_6780:
        /*003c*/ 	.word	0x00000000
        /*0040*/ 	.short	0x0003
        /*0042*/ 	.short	0x0018
        /*0044*/ 	.byte	0x00, 0xf0, 0x11, 0x00


	//----- nvinfo : EIATTR_KPARAM_INFO
	.align		4
.L_6781:
        /*0048*/ 	.byte	0x04, 0x17
        /*004a*/ 	.short	(.L_6783 - .L_6782)
.L_6782:
        /*004c*/ 	.word	0x00000000
        /*0050*/ 	.short	0x0002
        /*0052*/ 	.short	0x0010
        /*0054*/ 	.byte	0x00, 0xf5, 0x21, 0x00


	//----- nvinfo : EIATTR_KPARAM_INFO
	.align		4
.L_6783:
        /*0058*/ 	.byte	0x04, 0x17
        /*005a*/ 	.short	(.L_6785 - .L_6784)
.L_6784:
        /*005c*/ 	.word	0x00000000
        /*0060*/ 	.short	0x0001
        /*0062*/ 	.short	0x0008
        /*0064*/ 	.byte	0x00, 0xf5, 0x21, 0x00


	//----- nvinfo : EIATTR_KPARAM_INFO
	.align		4
.L_6785:
        /*0068*/ 	.byte	0x04, 0x17
        /*006a*/ 	.short	(.L_6787 - .L_6786)
.L_6786:
        /*006c*/ 	.word	0x00000000
        /*0070*/ 	.short	0x0000
        /*0072*/ 	.short	0x0000
        /*0074*/ 	.byte	0x00, 0xf5, 0x21, 0x00


	//----- nvinfo : EIATTR_SPARSE_MMA_MASK
	.align		4
.L_6787:
        /*0078*/ 	.byte	0x03, 0x50
        /*007a*/ 	.short	0x0000


	//----- nvinfo : EIATTR_MAXREG_COUNT
	.align		4
        /*007c*/ 	.byte	0x03, 0x1b
        /*007e*/ 	.short	0x00ff


	//----- nvinfo : EIATTR_MERCURY_ISA_VERSION
	.align		4
        /*0080*/ 	.byte	0x03, 0x5f
        /*0082*/ 	.short	0x0101


	//----- nvinfo : EIATTR_COOP_GROUP_MASK_REGIDS
	.align		4
        /*0084*/ 	.byte	0x04, 0x29
        /*0086*/ 	.short	(.L_6789 - .L_6788)


	//   ....[0]....
.L_6788:
        /*0088*/ 	.word	0xffffffff


	//   ....[1]....
        /*008c*/ 	.word	0xffffffff


	//   ....[2]....
        /*0090*/ 	.word	0xffffffff


	//   ....[3]....
        /*0094*/ 	.word	0xffffffff


	//   ....[4]....
        /*0098*/ 	.word	0xffffffff


	//----- nvinfo : EIATTR_COOP_GROUP_INSTR_OFFSETS
	.align		4
.L_6789:
        /*009c*/ 	.byte	0x04, 0x28
        /*009e*/ 	.short	(.L_6791 - .L_6790)


	//   ....[0]....
.L_6790:
        /*00a0*/ 	.word	0x00001210


	//   ....[1]....
        /*00a4*/ 	.word	0x00001230


	//   ....[2]....
        /*00a8*/ 	.word	0x00001250


	//   ....[3]....
        /*00ac*/ 	.word	0x00001270


	//   ....[4]....
        /*00b0*/ 	.word	0x000012a0


	//----- nvinfo : EIATTR_VRC_CTA_INIT_COUNT
	.align		4
.L_6791:
        /*00b4*/ 	.byte	0x02, 0x4a
	.zero		1
	.zero		1


	//----- nvinfo : EIATTR_EXIT_INSTR_OFFSETS
	.align		4
        /*00b8*/ 	.byte	0x04, 0x1c
        /*00ba*/ 	.short	(.L_6793 - .L_6792)


	//   ....[0]....
.L_6792:
        /*00bc*/ 	.word	0x000012c0


	//   ....[1]....
        /*00c0*/ 	.word	0x00001cb0


	//   ....[2]....
        /*00c4*/ 	.word	0x00001cf0


	//----- nvinfo : EIATTR_CBANK_PARAM_SIZE
	.align		4
.L_6793:
        /*00c8*/ 	.byte	0x03, 0x19
        /*00ca*/ 	.short	0x0030


	//----- nvinfo : EIATTR_PARAM_CBANK
	.align		4
        /*00cc*/ 	.byte	0x04, 0x0a
        /*00ce*/ 	.short	(.L_6795 - .L_6794)
	.align		4
.L_6794:
        /*00d0*/ 	.word	index@(.nv.constant0._ZN43_GLOBAL__N__9ae7fba5_10_SoftMax_cu_9f978f6321softmax_warp_backwardIN3c104HalfES2_fLi10ELb0ELb0EEEvPT0_PKT_S7_iiiPKb)
        /*00d4*/ 	.short	0x0380
        /*00d6*/ 	.short	0x0030


	//----- nvinfo : EIATTR_SW_WAR
	.align		4
.L_6795:
        /*00d8*/ 	.byte	0x04, 0x36
        /*00da*/ 	.short	(.L_6797 - .L_6796)
.L_6796:
        /*00dc*/ 	.word	0x00000008
.L_6797:


//--------------------- .nv.info._ZN43_GLOBAL__N__9ae7fba5_10_SoftMax_cu_9f978f6321softmax_warp_backwardIN3c104HalfES2_fLi9ELb0ELb0EEEvPT0_PKT_S7_iiiPKb --------------------------
	.section	.nv.info._ZN43_GLOBAL__N__9ae7fba5_10_SoftMax_cu_9f978f6321softmax_warp_backwardIN3c104HalfES2_fLi9ELb0ELb0EEEvPT0_PKT_S7_iiiPKb,"",@"SHT_CUDA_INFO"
	.sectionflags	@""
	.align	4


	//----- nvinfo : EIATTR_CUDA_API_VERSION
	.align		4
        /*0000*/ 	.byte	0x04, 0x37
        /*0002*/ 	.short	(.L_6799 - .L_6798)
.L_6798:
        /*0004*/ 	.word	0x00000082


	//----- nvinfo : EIATTR_KPARAM_INFO
	.align		4
.L_6799:
        /*0008*/ 	.byte	0x04, 0x17
        /*000a*/ 	.short	(.L_6801 - .L_6800)
.L_6800:
        /*000c*/ 	.word	0x00000000
        /*0010*/ 	.short	0x0006
        /*0012*/ 	.short	0x0028
        /*0014*/ 	.byte	0x00, 0xf5, 0x21, 0x00


	//----- nvinfo : EIATTR_KPARAM_INFO
	.align		4
.L_6801:
        /*0018*/ 	.byte	0x04, 0x17
        /*001a*/ 	.short	(.L_6803 - .L_6802)
.L_6802:
        /*001c*/ 	.word	0x00000000
        /*0020*/ 	.short	0x0005
        /*0022*/ 	.short	0x0020
        /*0024*/ 	.byte	0x00, 0xf0, 0x11, 0x00


	//----- nvinfo : EIATTR_KPARAM_INFO
	.align		4
.L_6803:
        /*0028*/ 	.byte	0x04, 0x17
        /*002a*/ 	.short	(.L_6805 - .L_6804)
.L_6804:
        /*002c*/ 	.word	0x00000000
        /*0030*/ 	.short	0x0004
        /*0032*/ 	.short	0x001c
        /*0034*/ 	.byte	0x00, 0xf0, 0x11, 0x00


	//----- nvinfo : EIATTR_KPARAM_INFO
	.align		4
.L_6805:
        /*0038*/ 	.byte	0x04, 0x17
        /*003a*/ 	.short	(.L_6807 - .L_6806)
.L_6806:
        /*003c*/ 	.word	0x00000000
        /*0040*/ 	.short	0x0003
        /*0042*/ 	.short	0x0018
        /*0044*/ 	.byte	0x00, 0xf0, 0x11, 0x00


	//----- nvinfo : EIATTR_KPARAM_INFO
	.align		4
.L_6807:
        /*0048*/ 	.byte	0x04, 0x17
        /*004a*/ 	.short	(.L_6809 - .L_6808)
.L_6808:
        /*004c*/ 	.word	0x00000000
        /*0050*/ 	.short	0x0002
        /*0052*/ 	.short	0x0010
        /*0054*/ 	.byte	0x00, 0xf5, 0x21, 0x00


	//----- nvinfo : EIATTR_KPARAM_INFO
	.align		4
.L_6809:
        /*0058*/ 	.byte	0x04, 0x17
        /*005a*/ 	.short	(.L_6811 - .L_6810)
.L_6810:
        /*005c*/ 	.word	0x00000000
        /*0060*/ 	.short	0x0001
        /*0062*/ 	.short	0x0008
        /*0064*/ 	.byte	0x00, 0xf5, 0x21, 0x00


	//----- nvinfo : EIATTR_KPARAM_INFO
	.align		4
.L_6811:
        /*0068*/ 	.byte	0x04, 0x17
        /*006a*/ 	.short	(.L_6813 - .L_6812)
.L_6812:
        /*006c*/ 	.word	0x00000000
        /*0070*/ 	.short	0x0000
        /*0072*/ 	.short	0x0000
        /*0074*/ 	.byte	0x00, 0xf5, 0x21, 0x00


	//----- nvinfo : EIATTR_SPARSE_MMA_MASK
	.align		4
.L_6813:
        /*0078*/ 	.byte	0x03, 0x50
        /*007a*/ 	.short	0x0000


	//----- nvinfo : EIATTR_MAXREG_COUNT
	.align		4
        /*007c*/ 	.byte	0x03, 0x1b
        /*007e*/ 	.short	0x00ff


	//----- nvinfo : EIATTR_MERCURY_ISA_VERSION
	.align		4
        /*0080*/ 	.byte	0x03, 0x5f
        /*0082*/ 	.short	0x0101


	//----- nvinfo : EIATTR_COOP_GROUP_MASK_REGIDS
	.align		4
        /*0084*/ 	.byte	0x04, 0x29
        /*0086*/ 	.short	(.L_6815 - .L_6814)


	//   ....[0]....
.L_6814:
        /*0088*/ 	.word	0xffffffff


	//   ....[1]....
        /*008c*/ 	.word	0xffffffff


	//   ....[2]....
        /*0090*/ 	.word	0xffffffff


	//   ....[3]....
        /*0094*/ 	.word	0xffffffff


	//   ....[4]....
        /*0098*/ 	.word	0xffffffff


	//----- nvinfo : EIATTR_COOP_GROUP_INSTR_OFFSETS
	.align		4
.L_6815:
        /*009c*/ 	.byte	0x04, 0x28
        /*009e*/ 	.short	(.L_6817 - .L_6816)


	//   ....[0]....
.L_6816:
        /*00a0*/ 	.word	0x00000970


	//   ....[1]....
        /*00a4*/ 	.word	0x00000990


	//   ....[2]....
        /*00a8*/ 	.word	0x000009b0


	//   ....[3]....
        /*00ac*/ 	.word	0x000009d0


	//   ....[4]....
        /*00b0*/ 	.word	0x00000a00


	//----- nvinfo : EIATTR_VRC_CTA_INIT_COUNT
	.align		4
.L_6817:
        /*00b4*/ 	.byte	0x02, 0x4a
	.zero		1
	.zero		1


	//----- nvinfo : EIATTR_EXIT_INSTR_OFFSETS
	.align		4
        /*00b8*/ 	.byte	0x04, 0x1c
        /*00ba*/ 	.short	(.L_6819 - .L_6818)


	//   ....[0]....
.L_6818:
        /*00bc*/ 	.word	0x00000a10


	//   ....[1]....
        /*00c0*/ 	.word	0x00000f10


	//   ....[2]....
        /*00c4*/ 	.word	0x00000f50


	//----- nvinfo : EIATTR_CBANK_PARAM_SIZE
	.align		4
.L_6819:
        /*00c8*/ 	.byte	0x03, 0x19
        /*00ca*/ 	.short	0x0030


	//----- nvinfo : EIATTR_PARAM_CBANK
	.align		4
        /*00cc*/ 	.byte	0x04, 0x0a
        /*00ce*/ 	.short	(.L_6821 - .L_6820)
	.align		4
.L_6820:
        /*00d0*/ 	.word	index@(.nv.constant0._ZN43_GLOBAL__N__9ae7fba5_10_SoftMax_cu_9f978f6321softmax_warp_backwardIN3c104HalfES2_fLi9ELb0ELb0EEEvPT0_PKT_S7_iiiPKb)
        /*00d4*/ 	.short	0x0380
        /*00d6*/ 	.short	0x0030


	//----- nvinfo : EIATTR_SW_WAR
	.align		4
.L_6821:
        /*00d8*/ 	.byte	0x04, 0x36
        /*00da*/ 	.short	(.L_6823 - .L_6822)
.L_6822:
        /*00dc*/ 	.word	0x00000008
.L_6823:


//--------------------- .nv.info._ZN43_GLOBAL__N__9ae7fba5_10_SoftMax_cu_9f978f6321softmax_warp_backwardIN3c104HalfES2_fLi8ELb0ELb0EEEvPT0_PKT_S7_iiiPKb --------------------------
	.section	.nv.info._ZN43_GLOBAL__N__9ae7fba5_10_SoftMax_cu_9f978f6321softmax_warp_backwardIN3c104HalfES2_fLi8ELb0ELb0EEEvPT0_PKT_S7_iiiPKb,"",@"SHT_CUDA_INFO"
	.sectionflags	@""
	.align	4


	//----- nvinfo : EIATTR_CUDA_API_VERSION
	.align		4
        /*0000*/ 	.byte	0x04, 0x37
        /*0002*/ 	.short	(.L_6825 - .L_6824)
.L_6824:
        /*0004*/ 	.word	0x00000082


	//----- nvinfo : EIATTR_KPARAM_INFO
	.align		4
.L_6825:
        /*0008*/ 	.byte	0x04, 0x17
        /*000a*/ 	.short	(.L_6827 - .L_6826)
.L_6826:
        /*000c*/ 	.word	0x00000000
        /*0010*/ 	.short	0x0006
        /*0012*/ 	.short	0x0028
        /*0014*/ 	.byte	0x00, 0xf5, 0x21, 0x00


	//----- nvinfo : EIATTR_KPARAM_INFO
	.align		4
.L_6827:
        /*0018*/ 	.byte	0x04, 0x17
        /*001a*/ 	.short	(.L_6829 - .L_6828)
.L_6828:
        /*001c*/ 	.word	0x00000000
        /*0020*/ 	.short	0x0005
        /*0022*/ 	.short	0x0020
        /*0024*/ 	.byte	0x00, 0xf0, 0x11, 0x00


	//----- nvinfo : EIATTR_KPARAM_INFO
	.align		4
.L_6829:
        /*0028*/ 	.byte	0x04, 0x17
        /*002a*/ 	.short	(.L_6831 - .L_6830)
.L_6830:
        /*002c*/ 	.word	0x00000000
        /*0030*/ 	.short	0x0004
        /*0032*/ 	.short	0x001c
        /*0034*/ 	.byte	0x00, 0xf0, 0x11, 0x00


	//----- nvinfo : EIATTR_KPARAM_INFO
	.align		4
.L_6831:
        /*0038*/ 	.byte	0x04, 0x17
        /*003a*/ 	.short	(.L_6833 - .L_6832)
.L_6832:
        /*003c*/ 	.word	0x00000000
        /*0040*/ 	.short	0x0003
        /*0042*/ 	.short	0x0018
        /*0044*/ 	.byte	0x00, 0xf0, 0x11, 0x00


	//----- nvinfo : EIATTR_KPARAM_INFO
	.align		4
.L_6833:
        /*0048*/ 	.byte	0x04, 0x17
        /*004a*/ 	.short	(.L_6835 - .L_6834)
.L_6834:
        /*004c*/ 	.word	0x00000000
        /*0050*/ 	.short	0x0002
        /*0052*/ 	.short	0x0010
        /*0054*/ 	.byte	0x00, 0xf5, 0x21, 0x00


	//----- nvinfo : EIATTR_KPARAM_INFO
	.align		4
.L_6835:
        /*0058*/ 	.byte	0x04, 0x17
        /*005a*/ 	.short	(.L_6837 - .L_6836)
.L_6836:
        /*005c*/ 	.word	0x00000000
        /*0060*/ 	.short	0x0001
        /*0062*/ 	.short	0x0008
        /*0064*/ 	.byte	0x00, 0xf5, 0x21, 0x00


	//----- nvinfo : EIATTR_KPARAM_INFO
	.align		4
.L_6837:
        /*0068*/ 	.byte	0x04, 0x17
        /*006a*/ 	.short	(.L_6839 - .L_6838)
.L_6838:
        /*006c*/ 	.word	0x00000000
        /*0070*/ 	.short	0x0000
        /*0072*/ 	.short	0x0000
        /*0074*/ 	.byte	0x00, 0xf5, 0x21, 0x00


	//----- nvinfo : EIATTR_SPARSE_MMA_MASK
	.align		4
.L_6839:
        /*0078*/ 	.byte	0x03, 0x50
        /*007a*/ 	.short	0x0000


	//----- nvinfo : EIATTR_MAXREG_COUNT
	.align		4
        /*007c*/ 	.byte	0x03, 0x1b
        /*007e*/ 	.short	0x00ff


	//----- nvinfo : EIATTR_MERCURY_ISA_VERSION
	.align		4
        /*0080*/ 	.byte	0x03, 0x5f
        /*0082*/ 	.short	0x0101


	//----- nvinfo : EIATTR_COOP_GROUP_MASK_REGIDS
	.align		4
        /*0084*/ 	.byte	0x04, 0x29
        /*0086*/ 	.short	(.L_6841 - .L_6840)


	//   ....[0]....
.L_6840:
        /*0088*/ 	.word	0xffffffff


	//   ....[1]....
        /*008c*/ 	.word	0xffffffff


	//   ....[2]....
        /*0090*/ 	.word	0xffffffff


	//   ....[3]....
        /*0094*/ 	.word	0xffffffff


	//   ....[4]....
        /*0098*/ 	.word	0xffffffff


	//----- nvinfo : EIATTR_COOP_GROUP_INSTR_OFFSETS
	.align		4
.L_6841:
        /*009c*/ 	.byte	0x04, 0x28
        /*009e*/ 	.short	(.L_6843 - .L_6842)


	//   ....[0]....
.L_6842:
        /*00a0*/ 	.word	0x000005a0


	//   ....[1]....
        /*00a4*/ 	.word	0x000005c0


	//   ....[2]....
        /*00a8*/ 	.word	0x000005e0


	//   ....[3]....
        /*00ac*/ 	.word	0x00000600


	//   ....[4]....
        /*00b0*/ 	.word	0x00000620


	//----- nvinfo : EIATTR_VRC_CTA_INIT_COUNT
	.align		4
.L_6843:
        /*00b4*/ 	.byte	0x02, 0x4a
	.zero		1
	.zero		1


	//----- nvinfo : EIATTR_EXIT_INSTR_OFFSETS
	.align		4
        /*00b8*/ 	.byte	0x04, 0x1c
        /*00ba*/ 	.short	(.L_6845 - .L_6844)


	//   ....[0]....
.L_6844:
        /*00bc*/ 	.word	0x00000630


	//   ....[1]....
        /*00c0*/ 	.word	0x00000840


	//   ....[2]....
        /*00c4*/ 	.word	0x00000880


	//----- nvinfo : EIATTR_CBANK_PARAM_SIZE
	.align		4
.L_6845:
        /*00c8*/ 	.byte	0x03, 0x19
        /*00ca*/ 	.short	0x0030


	//----- nvinfo : EIATTR_PARAM_CBANK
	.align		4
        /*00cc*/ 	.byte	0x04, 0x0a
        /*00ce*/ 	.short	(.L_6847 - .L_6846)
	.align		4
.L_6846:
        /*00d0*/ 	.word	index@(.nv.constant0._ZN43_GLOBAL__N__9ae7fba5_10_SoftMax_cu_9f978f6321softmax_warp_backwardIN3c104HalfES2_fLi8ELb0ELb0EEEvPT0_PKT_S7_iiiPKb)
        /*00d4*/ 	.short	0x0380
        /*00d6*/ 	.short	0x0030


	//----- nvinfo : EIATTR_SW_WAR
	.align		4
.L_6847:
        /*00d8*/ 	.byte	0x04, 0x36
        /*00da*/ 	.short	(.L_6849 - .L_6848)
.L_6848:
        /*00dc*/ 	.word	0x00000008
.L_6849:


//--------------------- .nv.info._ZN43_GLOBAL__N__9ae7fba5_10_SoftMax_cu_9f978f6321softmax_warp_backwardIN3c104HalfES2_fLi7ELb0ELb0EEEvPT0_PKT_S7_iiiPKb --------------------------
	.section	.nv.info._ZN43_GLOBAL__N__9ae7fba5_10_SoftMax_cu_9f978f6321softmax_warp_backwardIN3c104HalfES2_fLi7ELb0ELb0EEEvPT0_PKT_S7_iiiPKb,"",@"SHT_CUDA_INFO"
	.sectionflags	@""
	.align	4


	//----- nvinfo : EIATTR_CUDA_API_VERSION
	.align		4
        /*0000*/ 	.byte	0x04, 0x37
        /*0002*/ 	.short	(.L_6851 - .L_6850)
.L_6850:
        /*0004*/ 	.word	0x00000082


	//----- nvinfo : EIATTR_KPARAM_INFO
	.align		4
.L_6851:
        /*0008*/ 	.byte	0x04, 0x17
        /*000a*/ 	.short	(.L_6853 - .L_6852)
.L_6852:
        /*000c*/ 	.word	0x00000000
        /*0010*/ 	.short	0x0006
        /*0012*/ 	.short	0x0028
        /*0014*/ 	.byte	0x00, 0xf5, 0x21, 0x00


	//----- nvinfo : EIATTR_KPARAM_INFO
	.align		4
.L_6853:
        /*0018*/ 	.byte	0x04, 0x17
        /*001a*/ 	.short	(.L_6855 - .L_6854)
.L_6854:
        /*001c*/ 	.word	0x00000000
        /*0020*/ 	.short	0x0005
        /*0022*/ 	.short	0x0020
        /*0024*/ 	.byte	0x00, 0xf0, 0x11, 0x00


	//----- nvinfo : EIATTR_KPARAM_INFO
	.align		4
.L_6855:
        /*0028*/ 	.byte	0x04, 0x17
        /*002a*/ 	.short	(.L_6857 - .L_6856)
.L_6856:
        /*002c*/ 	.word	0x00000000
        /*0030*/ 	.short	0x0004
        /*0032*/ 	.short	0x001c
        /*0034*/ 	.byte	0x00, 0xf0, 0x11, 0x00


	//----- nvinfo : EIATTR_KPARAM_INFO
	.align		4
.L_6857:
        /*0038*/ 	.byte	0x04, 0x17
        /*003a*/ 	.short	(.L_6859 - .L_6858)
.L_6858:
        /*003c*/ 	.word	0x00000000
        /*0040*/ 	.short	0x0003
        /*0042*/ 	.short	0x0018
        /*0044*/ 	.byte	0x00, 0xf0, 0x11, 0x00


	//----- nvinfo : EIATTR_KPARAM_INFO
	.align		4
.L_6859:
        /*0048*/ 	.byte	0x04, 0x17
        /*004a*/ 	.short	(.L_6861 - .L_6860)
.L_6860:
        /*004c*/ 	.word	0x00000000
        /*0050*/ 	.short	0x0002
        /*0052*/ 	.short	0x0010
        /*0054*/ 	.byte	0x00, 0xf5, 0x21, 0x00


	//----- nvinfo : EIATTR_KPARAM_INFO
	.align		4
.L_6861:
        /*0058*/ 	.byte	0x04, 0x17
        /*005a*/ 	.short	(.L_6863 - .L_6862)
.L_6862:
        /*005c*/ 	.word	0x00000000
        /*0060*/ 	.short	0x0001
        /*0062*/ 	.short	0x0008
        /*0064*/ 	.byte	0x00, 0xf5, 0x21, 0x00


	//----- nvinfo : EIATTR_KPARAM_INFO
	.align		4
.L_6863:
        /*0068*/ 	.byte	0x04, 0x17
        /*006a*/ 	.short	(.L_6865 - .L_6864)
.L_6864:
        /*006c*/ 	.word	0x00000000
        /*0070*/ 	.short	0x0000
        /*0072*/ 	.short	0x0000
        /*0074*/ 	.byte	0x00, 0xf5, 0x21, 0x00


	//----- nvinfo : EIATTR_SPARSE_MMA_MASK
	.align		4
.L_6865:
        /*0078*/ 	.byte	0x03, 0x50
        /*007a*/ 	.short	0x0000


	//----- nvinfo : EIATTR_MAXREG_COUNT
	.align		4
        /*007c*/ 	.byte	0x03, 0x1b
        /*007e*/ 	.short	0x00ff


	//----- nvinfo : EIATTR_MERCURY_ISA_VERSION
	.align		4
        /*0080*/ 	.byte	0x03, 0x5f
        /*0082*/ 	.short	0x0101


	//----- nvinfo : EIATTR_COOP_GROUP_MASK_REGIDS
	.align		4
        /*0084*/ 	.byte	0x04, 0x29
        /*0086*/ 	.short	(.L_6867 - .L_6866)


	//   ....[0]....
.L_6866:
        /*0088*/ 	.word	0xffffffff


	//   ....[1]....
        /*008c*/ 	.word	0xffffffff


	//   ....[2]....
        /*0090*/ 	.word	0xffffffff


	//   ....[3]....
        /*0094*/ 	.word	0xffffffff


	//   ....[4]....
        /*0098*/ 	.word	0xffffffff


	//   ....[5]....
        /*009c*/ 	.word	0xffffffff


	//   ....[6]....
        /*00a0*/ 	.word	0xffffffff


	//   ....[7]....
        /*00a4*/ 	.word	0xffffffff


	//   ....[8]....
        /*00a8*/ 	.word	0xffffffff


	//   ....[9]....
        /*00ac*/ 	.word	0xffffffff


	//----- nvinfo : EIATTR_COOP_GROUP_INSTR_OFFSETS
	.align		4
.L_6867:
        /*00b0*/ 	.byte	0x04, 0x28
        /*00b2*/ 	.short	(.L_6869 - .L_6868)


	//   ....[0]....
.L_6868:
        /*00b4*/ 	.word	0x000004f0


	//   ....[1]....
        /*00b8*/ 	.word	0x00000510


	//   ....[2]....
        /*00bc*/ 	.word	0x000005a0


	//   ....[3]....
        /*00c0*/ 	.word	0x000005c0


	//   ....[4]....
        /*00c4*/ 	.word	0x000005d0


	//   ....[5]....
        /*00c8*/ 	.word	0x000005f0


	//   ....[6]....
        /*00cc*/ 	.word	0x00000610


	//   ....[7]....
        /*00d0*/ 	.word	0x00000630


	//   ....[8]....
        /*00d4*/ 	.word	0x00000660


	//   ....[9]....
        /*00d8*/ 	.word	0x00000680


	//----- nvinfo : EIATTR_VRC_CTA_INIT_COUNT
	.align		4
.L_6869:
        /*00dc*/ 	.byte	0x02, 0x4a
	.zero		1
	.zero		1


	//----- nvinfo : EIATTR_EXIT_INSTR_OFFSETS
	.align		4
        /*00e0*/ 	.byte	0x04, 0x1c
        /*00e2*/ 	.short	(.L_6871 - .L_6870)


	//   ....[0]....
.L_6870:
        /*00e4*/ 	.word	0x00000690


	//   ....[1]....
        /*00e8*/ 	.word	0x00000800


	//   ....[2]....
        /*00ec*/ 	.word	0x000008d0


	//   ....[3]....
        /*00f0*/ 	.word	0x00000910


	//----- nvinfo : EIATTR_CBANK_PARAM_SIZE
	.align		4
.L_6871:
        /*00f4*/ 	.byte	0x03, 0x19
        /*00f6*/ 	.short	0x0030


	//----- nvinfo : EIATTR_PARAM_CBANK
	.align		4
        /*00f8*/ 	.byte	0x04, 0x0a
        /*00fa*/ 	.short	(.L_6873 - .L_6872)
	.align		4
.L_6872:
        /*00fc*/ 	.word	index@(.nv.constant0._ZN43_GLOBAL__N__9ae7fba5_10_SoftMax_cu_9f978f6321softmax_warp_backwardIN3c104HalfES2_fLi7ELb0ELb0EEEvPT0_PKT_S7_iiiPKb)
        /*0100*/ 	.short	0x0380
        /*0102*/ 	.short	0x0030


	//----- nvinfo : EIATTR_SW_WAR
	.align		4
.L_6873:
        /*0104*/ 	.byte	0x04, 0x36
        /*0106*/ 	.short	(.L_6875 - .L_6874)
.L_6874:
        /*0108*/ 	.word	0x00000008
.L_6875:


//--------------------- .nv.info._ZN43_GLOBAL__N__9ae7fba5_10_SoftMax_cu_9f978f6321softmax_warp_backwardIN3c104HalfES2_fLi6ELb0ELb0EEEvPT0_PKT_S7_iiiPKb --------------------------
	.section	.nv.info._ZN43_GLOBAL__N__9ae7fba5_10_SoftMax_cu_9f978f6321softmax_warp_backwardIN3c104HalfES2_fLi6ELb0ELb0EEEvPT0_PKT_S7_iiiPKb,"",@"SHT_CUDA_INFO"
	.sectionflags	@""
	.align	4


	//----- nvinfo : EIATTR_CUDA_API_VERSION
	.align		4
        /*0000*/ 	.byte	0x04, 0x37
        /*0002*/ 	.short	(.L_6877 - .L_6876)
.L_6876:
        /*0004*/ 	.word	0x00000082


	//----- nvinfo : EIATTR_KPARAM_INFO
	.align		4
.L_6877:
        /*0008*/ 	.byte	0x04, 0x17
        /*000a*/ 	.short	(.L_6879 - .L_6878)
.L_6878:
        /*000c*/ 	.word	0x00000000
        /*0010*/ 	.short	0x0006
        /*0012*/ 	.short	0x0028
        /*0014*/ 	.byte	0x00, 0xf5, 0x21, 0x00


	//----- nvinfo : EIATTR_KPARAM_INFO
	.align		4
.L_6879:
        /*0018*/ 	.byte	0x04, 0x17
        /*001a*/ 	.short	(.L_6881 - .L_6880)
.L_6880:
        /*001c*/ 	.word	0x00000000
        /*0020*/ 	.short	0x0005
        /*0022*/ 	.short	0x0020
        /*0024*/ 	.byte	0x00, 0xf0, 0x11, 0x00


	//----- nvinfo : EIATTR_KPARAM_INFO
	.align		4
.L_6881:
        /*0028*/ 	.byte	0x04, 0x17
        /*002a*/ 	.short	(.L_6883 - .L_6882)
.L_6882:
        /*002c*/ 	.word	0x00000000
        /*0030*/ 	.short	0x0004
        /*0032*/ 	.short	0x001c
        /*0034*/ 	.byte	0x00, 0xf0, 0x11, 0x00


	//----- nvinfo : EIATTR_KPARAM_INFO
	.align		4
.L_6883:
        /*0038*/ 	.byte	0x04, 0x17
        /*003a*/ 	.short	(.L_6885 - .L_6884)
.L_6884:
        /*003c*/ 	.word	0x00000000
        /*0040*/ 	.short	0x0003
        /*0042*/ 	.short	0x0018
        /*0044*/ 	.byte	0x00, 0xf0, 0x11, 0x00


	//----- nvinfo : EIATTR_KPARAM_INFO
	.align		4
.L_6885:
        /*0048*/ 	.byte	0x04, 0x17
        /*004a*/ 	.short	(.L_6887 - .L_6886)
.L_6886:
        /*004c*/ 	.word	0x00000000
        /*0050*/ 	.short	0x0002
        /*0052*/ 	.short	0x0010
        /*0054*/ 	.byte	0x00, 0xf5, 0x21, 0x00


	//----- nvinfo : EIATTR_KPARAM_INFO
	.align		4
.L_6887:
        /*0058*/ 	.byte	0x04, 0x17
        /*005a*/ 	.short	(.L_6889 - .L_6888)
.L_6888:
        /*005c*/ 	.word	0x00000000
        /*0060*/ 	.short	0x0001
        /*0062*/ 	.short	0x0008
        /*0064*/ 	.byte	0x00, 0xf5, 0x21, 0x00


	//----- nvinfo : EIATTR_KPARAM_INFO
	.align		4
.L_6889:
        /*0068*/ 	.byte	0x04, 0x17
        /*006a*/ 	.short	(.L_6891 - .L_6890)
.L_6890:
        /*006c*/ 	.word	0x00000000
        /*0070*/ 	.short	0x0000
        /*0072*/ 	.short	0x0000
        /*0074*/ 	.byte	0x00, 0xf5, 0x21, 0x00


	//----- nvinfo : EIATTR_SPARSE_MMA_MASK
	.align		4
.L_6891:
        /*0078*/ 	.byte	0x03, 0x50
        /*007a*/ 	.short	0x0000


	//----- nvinfo : EIATTR_MAXREG_COUNT
	.align		4
        /*007c*/ 	.byte	0x03, 0x1b
        /*007e*/ 	.short	0x00ff


	//----- nvinfo : EIATTR_MERCURY_ISA_VERSION
	.align		4
        /*0080*/ 	.byte	0x03, 0x5f
        /*0082*/ 	.short	0x0101


	//----- nvinfo : EIATTR_COOP_GROUP_MASK_REGIDS
	.align		4
        /*0084*/ 	.byte	0x04, 0x29
        /*0086*/ 	.short	(.L_6893 - .L_6892)


	//   ....[0]....
.L_6892:
        /*0088*/ 	.word	0xffffffff


	//   ....[1]....
        /*008c*/ 	.word	0xffffffff


	//   ....[2]....
        /*0090*/ 	.word	0xffffffff


	//   ....[3]....
        /*0094*/ 	.word	0xffffffff


	//   ....[4]....
        /*0098*/ 	.word	0xffffffff


	//   ....[5]....
        /*009c*/ 	.word	0xffffffff


	//   ....[6]....
        /*00a0*/ 	.word	0xffffffff


	//   ....[7]....
        /*00a4*/ 	.word	0xffffffff


	//   ....[8]....
        /*00a8*/ 	.word	0xffffffff


	//   ....[9]....
        /*00ac*/ 	.word	0xffffffff


	//----- nvinfo : EIATTR_COOP_GROUP_INSTR_OFFSETS
	.align		4
.L_6893:
        /*00b0*/ 	.byte	0x04, 0x28
        /*00b2*/ 	.short	(.L_6895 - .L_6894)


	//   ....[0]....
.L_6894:
        /*00b4*/ 	.word	0x00000300


	//   ....[1]....
        /*00b8*/ 	.word	0x00000320


	//   ....[2]....
        /*00bc*/ 	.word	0x00000340


	//   ....[3]....
        /*00c0*/ 	.word	0x00000360


	//   ....[4]....
        /*00c4*/ 	.word	0x00000380


	//   ....[5]....
        /*00c8*/ 	.word	0x000003a0


	//   ....[6]....
        /*00cc*/ 	.word	0x000003c0


	//   ....[7]....
        /*00d0*/ 	.word	0x000003e0


	//   ....[8]....
        /*00d4*/ 	.word	0x00000400


	//   ....[9]....
        /*00d8*/ 	.word	0x00000420


	//----- nvinfo : EIATTR_VRC_CTA_INIT_COUNT
	.align		4
.L_6895:
        /*00dc*/ 	.byte	0x02, 0x4a
	.zero		1
	.zero		1


	//----- nvinfo : EIATTR_EXIT_INSTR_OFFSETS
	.align		4
        /*00e0*/ 	.byte	0x04, 0x1c
        /*00e2*/ 	.short	(.L_6897 - .L_6896)


	//   ....[0]....
.L_6896:
        /*00e4*/ 	.word	0x00000430


	//   ....[1]....
        /*00e8*/ 	.word	0x00000550


	//   ....[2]....
        /*00ec*/ 	.word	0x000005c0


	//   ....[3]....
        /*00f0*/ 	.word	0x00000600


	//----- nvinfo : EIATTR_CBANK_PARAM_SIZE
	.align		4
.L_6897:
        /*00f4*/ 	.byte	0x03, 0x19
        /*00f6*/ 	.short	0x0030


	//----- nvinfo : EIATTR_PARAM_CBANK
	.align		4
        /*00f8*/ 	.byte	0x04, 0x0a
        /*00fa*/ 	.short	(.L_6899 - .L_6898)
	.align		4
.L_6898:
        /*00fc*/ 	.word	index@(.nv.constant0._ZN43_GLOBAL__N__9ae7fba5_10_SoftMax_cu_9f978f6321softmax_warp_backwardIN3c104HalfES2_fLi6ELb0ELb0EEEvPT0_PKT_S7_iiiPKb)
        /*0100*/ 	.short	0x0380
        /*0102*/ 	.short	0x0030


	//----- nvinfo : EIATTR_SW_WAR
	.align		4
.L_6899:
        /*0104*/ 	.byte	0x04, 0x36
        /*0106*/ 	.short	(.L_6901 - .L_6900)
.L_6900:
        /*0108*/ 	.word	0x00000008
.L_6901:


//--------------------- .nv.info._ZN43_GLOBAL__N__9ae7fba5_10_SoftMax_cu_9f978f6321softmax_warp_backwardIN3c104HalfES2_fLi5ELb0ELb0EEEvPT0_PKT_S7_iiiPKb --------------------------
	.section	.nv.info._ZN43_GLOBAL__N__9ae7fba5_10_SoftMax_cu_9f978f6321softmax_warp_backwardIN3c104HalfES2_fLi5ELb0ELb0EEEvPT0_PKT_S7_iiiPKb,"",@"SHT_CUDA_INFO"
	.sectionflags	@""
	.align	4


	//----- nvinfo : EIATTR_CUDA_API_VERSION
	.align		4
        /*0000*/ 	.byte	0x04, 0x37
        /*0002*/ 	.short	(.L_6903 - .L_6902)
.L_6902:
        /*0004*/ 	.word	0x00000082


	//----- nvinfo : EIATTR_KPARAM_INFO
	.align		4
.L_6903:
        /*0008*/ 	.byte	0x04, 0x17
        /*000a*/ 	.short	(.L_6905 - .L_6904)
.L_6904:
        /*000c*/ 	.word	0x00000000
        /*0010*/ 	.short	0x0006
        /*0012*/ 	.short	0x0028
        /*0014*/ 	.byte	0x00, 0xf5, 0x21, 0x00


	//----- nvinfo : EIATTR_KPARAM_INFO
	.align		4
.L_6905:
        /*0018*/ 	.byte	0x04, 0x17
        /*001a*/ 	.short	(.L_6907 - .L_6906)
.L_6906:
        /*001c*/ 	.word	0x00000000
        /*0020*/ 	.short	0x0005
        /*0022*/ 	.short	0x0020
        /*0024*/ 	.byte	0x00, 0xf0, 0x11, 0x00


	//----- nvinfo : EIATTR_KPARAM_INFO
	.align		4
.L_6907:
        /*0028*/ 	.byte	0x04, 0x17
        /*002a*/ 	.short	(.L_6909 - .L_6908)
.L_6908:
        /*002c*/ 	.word	0x00000000
        /*0030*/ 	.short	0x0004
        /*0032*/ 	.short	0x001c
        /*0034*/ 	.byte	0x00, 0xf0, 0x11, 0x00


	//----- nvinfo : EIATTR_KPARAM_INFO
	.align		4
.L_6909:
        /*0038*/ 	.byte	0x04, 0x17
        /*003a*/ 	.short	(.L_6911 - .L_6910)
.L_6910:
        /*003c*/ 	.word	0x00000000
        /*0040*/ 	.short	0x0003
        /*0042*/ 	.short	0x0018
        /*0044*/ 	.byte	0x00, 0xf0, 0x11, 0x00


	//----- nvinfo : EIATTR_KPARAM_INFO
	.align		4
.L_6911:
        /*0048*/ 	.byte	0x04, 0x17
        /*004a*/ 	.short	(.L_6913 - .L_6912)
.L_6912:
        /*004c*/ 	.word	0x00000000
        /*0050*/ 	.short	0x0002
        /*0052*/ 	.short	0x0010
        /*0054*/ 	.byte	0x00, 0xf5, 0x21, 0x00


	//----- nvinfo : EIATTR_KPARAM_INFO
	.align		4
.L_6913:
        /*0058*/ 	.byte	0x04, 0x17
        /*005a*/ 	.short	(.L_6915 - .L_6914)
.L_6914:
        /*005c*/ 	.word	0x00000000
        /*0060*/ 	.short	0x0001
        /*0062*/ 	.short	0x0008
        /*0064*/ 	.byte	0x00, 0xf5, 0x21, 0x00


	//----- nvinfo : EIATTR_KPARAM_INFO
	.align		4
.L_6915:
        /*0068*/ 	.byte	0x04, 0x17
        /*006a*/ 	.short	(.L_6917 - .L_6916)
.L_6916:
        /*006c*/ 	.word	0x00000000
        /*0070*/ 	.short	0x0000
        /*0072*/ 	.short	0x0000
        /*0074*/ 	.byte	0x00, 0xf5, 0x21, 0x00


	//----- nvinfo : EIATTR_SPARSE_MMA_MASK
	.align		4
.L_6917:
        /*0078*/ 	.byte	0x03, 0x50
        /*007a*/ 	.short	0x0000


	//----- nvinfo : EIATTR_MAXREG_COUNT
	.align		4
        /*007c*/ 	.byte	0x03, 0x1b
        /*007e*/ 	.short	0x00ff


	//----- nvinfo : EIATTR_MERCURY_ISA_VERSION
	.align		4
        /*0080*/ 	.byte	0x03, 0x5f
        /*0082*/ 	.short	0x0101


	//----- nvinfo : EIATTR_COOP_GROUP_MASK_REGIDS
	.align		4
        /*0084*/ 	.byte	0x04, 0x29
        /*0086*/ 	.short	(.L_6919 - .L_6918)


	//   ....[0]....
.L_6918:
        /*0088*/ 	.word	0xffffffff


	//   ....[1]....
        /*008c*/ 	.word	0xffffffff


	//   ....[2]....
        /*0090*/ 	.word	0xffffffff


	//   ....[3]....
        /*0094*/ 	.word	0xffffffff


	//   ....[4]....
        /*0098*/ 	.word	0xffffffff


	//   ....[5]....
        /*009c*/ 	.word	0xffffffff


	//   ....[6]....
        /*00a0*/ 	.word	0xffffffff


	//   ....[7]....
        /*00a4*/ 	.word	0xffffffff


	//   ....[8]....
        /*00a8*/ 	.word	0xffffffff


	//   ....[9]....
        /*00ac*/ 	.word	0xffffffff


	//----- nvinfo : EIATTR_COOP_GROUP_INSTR_OFFSETS
	.align		4
.L_6919:
        /*00b0*/ 	.byte	0x04, 0x28
        /*00b2*/ 	.short	(.L_6921 - .L_6920)


	//   ....[0]....
.L_6920:
        /*00b4*/ 	.word	0x000002e0


	//   ....[1]....
        /*00b8*/ 	.word	0x000002f0


	//   ....[2]....
        /*00bc*/ 	.word	0x00000320


	//   ....[3]....
        /*00c0*/ 	.word	0x00000330


	//   ....[4]....
        /*00c4*/ 	.word	0x00000360


	//   ....[5]....
        /*00c8*/ 	.word	0x00000370


	//   ....[6]....
        /*00cc*/ 	.word	0x000003a0


	//   ....[7]....
        /*00d0*/ 	.word	0x000003b0


	//   ....[8]....
        /*00d4*/ 	.word	0x000003e0


	//   ....[9]....
        /*00d8*/ 	.word	0x000003f0


	//----- nvinfo : EIATTR_VRC_CTA_INIT_COUNT
	.align		4
.L_6921:
        /*00dc*/ 	.byte	0x02, 0x4a
	.zero		1
	.zero		1


	//----- nvinfo : EIATTR_EXIT_INSTR_OFFSETS
	.align		4
        /*00e0*/ 	.byte	0x04, 0x1c
        /*00e2*/ 	.short	(.L_6923 - .L_6922)


	//   ....[0]....
.L_6922:
        /*00e4*/ 	.word	0x00000400


	//   ....[1]....
        /*00e8*/ 	.word	0x000004c0


	//   ....[2]....
        /*00ec*/ 	.word	0x00000580


	//----- nvinfo : EIATTR_CBANK_PARAM_SIZE
	.align		4
.L_6923:
        /*00f0*/ 	.byte	0x03, 0x19
        /*00f2*/ 	.short	0x0030


	//----- nvinfo : EIATTR_PARAM_CBANK
	.align		4
        /*00f4*/ 	.byte	0x04, 0x0a
        /*00f6*/ 	.short	(.L_6925 - .L_6924)
	.align		4
.L_6924:
        /*00f8*/ 	.word	index@(.nv.constant0._ZN43_GLOBAL__N__9ae7fba5_10_SoftMax_cu_9f978f6321softmax_warp_backwardIN3c104HalfES2_fLi5ELb0ELb0EEEvPT0_PKT_S7_iiiPKb)
        /*00fc*/ 	.short	0x0380
        /*00fe*/ 	.short	0x0030


	//----- nvinfo : EIATTR_SW_WAR
	.align		4
.L_6925:
        /*0100*/ 	.byte	0x04, 0x36
        /*0102*/ 	.short	(.L_6927 - .L_6926)
.L_6926:
        /*0104*/ 	.word	0x00000008
.L_6927:


//--------------------- .nv.info._ZN43_GLOBAL__N__9ae7fba5_10_SoftMax_cu_9f978f6321softmax_warp_backwardIN3c104HalfES2_fLi4ELb0ELb0EEEvPT0_PKT_S7_iiiPKb --------------------------
	.section	.nv.info._ZN43_GLOBAL__N__9ae7fba5_10_SoftMax_cu_9f978f6321softmax_warp_backwardIN3c104HalfES2_fLi4ELb0ELb0EEEvPT0_PKT_S7_iiiPKb,"",@"SHT_CUDA_INFO"
	.sectionflags	@""
	.align	4


	//----- nvinfo : EIATTR_CUDA_API_VERSION
	.align		4
        /*0000*/ 	.byte	0x04, 0x37
        /*0002*/ 	.short	(.L_6929 - .L_6928)
.L_6928:
        /*0004*/ 	.word	0x00000082


	//----- nvinfo : EIATTR_KPARAM_INFO
	.align		4
.L_6929:
        /*0008*/ 	.byte	0x04, 0x17
        /*000a*/ 	.short	(.L_6931 - .L_6930)
.L_6930:
        /*000c*/ 	.word	0x00000000
        /*0010*/ 	.short	0x0006
        /*0012*/ 	.short	0x0028
        /*0014*/ 	.byte	0x00, 0xf5, 0x21, 0x00


	//----- nvinfo : EIATTR_KPARAM_INFO
	.align		4
.L_6931:
        /*0018*/ 	.byte	0x04, 0x17
        /*001a*/ 	.short	(.L_6933 - .L_6932)
.L_6932:
        /*001c*/ 	.word	0x00000000
        /*0020*/ 	.short	0x0005
        /*0022*/ 	.short	0x0020
        /*0024*/ 	.byte	0x00, 0xf0, 0x11, 0x00


	//----- nvinfo : EIATTR_KPARAM_INFO
	.align		4
.L_6933:
        /*0028*/ 	.byte	0x04, 0x17
        /*002a*/ 	.short	(.L_6935 - .L_6934)
.L_6934:
        /*002c*/ 	.word	0x00000000
        /*0030*/ 	.short	0x0004
        /*0032*/ 	.short	0x001c
        /*0034*/ 	.byte	0x00, 0xf0, 0x11, 0x00


	//----- nvinfo : EIATTR_KPARAM_INFO
	.align		4
.L_6935:
        /*0038*/ 	.byte	0x04, 0x17
        /*003a*/ 	.short	(.L_6937 - .L_6936)
.L_6936:
        /*003c*/ 	.word	0x00000000
        /*0040*/ 	.short	0x0003
        /*0042*/ 	.short	0x0018
        /*0044*/ 	.byte	0x00, 0xf0, 0x11, 0x00


	//----- nvinfo : EIATTR_KPARAM_INFO
	.align		4
.L_6937:
        /*0048*/ 	.byte	0x04, 0x17
        /*004a*/ 	.short	(.L_6939 - .L_6938)
.L_6938:
        /*004c*/ 	.word	0x00000000
        /*0050*/ 	.short	0x0002
        /*0052*/ 	.short	0x0010
        /*0054*/ 	.byte	0x00, 0xf5, 0x21, 0x00


	//----- nvinfo : EIATTR_KPARAM_INFO
	.align		4
.L_6939:
        /*0058*/ 	.byte	0x04, 0x17
        /*005a*/ 	.short	(.L_6941 - .L_6940)
.L_6940:
        /*005c*/ 	.word	0x00000000
        /*0060*/ 	.short	0x0001
        /*0062*/ 	.short	0x0008
        /*0064*/ 	.byte	0x00, 0xf5, 0x21, 0x00


	//----- nvinfo : EIATTR_KPARAM_INFO
	.align		4
.L_6941:
        /*0068*/ 	.byte	0x04, 0x17
        /*006a*/ 	.short	(.L_6943 - .L_6942)
.L_6942:
        /*006c*/ 	.word	0x00000000
        /*0070*/ 	.short	0x0000
        /*0072*/ 	.short	0x0000
        /*0074*/ 	.byte	0x00, 0xf5, 0x21, 0x00


	//----- nvinfo : EIATTR_SPARSE_MMA_MASK
	.align		4
.L_6943:
        /*0078*/ 	.byte	0x03, 0x50
        /*007a*/ 	.short	0x0000


	//----- nvinfo : EIATTR_MAXREG_COUNT
	.align		4
        /*007c*/ 	.byte	0x03, 0x1b
        /*007e*/ 	.short	0x00ff


	//----- nvinfo : EIATTR_MERCURY_ISA_VERSION
	.align		4
        /*0080*/ 	.byte	0x03, 0x5f
        /*0082*/ 	.short	0x0101


	//----- nvinfo : EIATTR_COOP_GROUP_MASK_REGIDS
	.align		4
        /*0084*/ 	.byte	0x04, 0x29
        /*0086*/ 	.short	(.L_6945 - .L_6944)


	//   ....[0]....
.L_6944:
        /*0088*/ 	.word	0xffffffff


	//   ....[1]....
        /*008c*/ 	.word	0xffffffff


	//   ....[2]....
        /*0090*/ 	.word	0xffffffff


	//   ....[3]....
        /*0094*/ 	.word	0xffffffff


	//   ....[4]....
        /*0098*/ 	.word	0xffffffff


	//   ....[5]....
        /*009c*/ 	.word	0xffffffff


	//   ....[6]....
        /*00a0*/ 	.word	0xffffffff


	//   ....[7]....
        /*00a4*/ 	.word	0xffffffff


	//----- nvinfo : EIATTR_COOP_GROUP_INSTR_OFFSETS
	.align		4
.L_6945:
        /*00a8*/ 	.byte	0x04, 0x28
        /*00aa*/ 	.short	(.L_6947 - .L_6946)


	//   ....[0]....
.L_6946:
        /*00ac*/ 	.word	0x000002e0


	//   ....[1]....
        /*00b0*/ 	.word	0x000002f0


	//   ....[2]....
        /*00b4*/ 	.word	0x00000320


	//   ....[3]....
        /*00b8*/ 	.word	0x00000330


	//   ....[4]....
        /*00bc*/ 	.word	0x00000360


	//   ....[5]....
        /*00c0*/ 	.word	0x00000370


	//   ....[6]....
        /*00c4*/ 	.word	0x000003a0


	//   ....[7]....
        /*00c8*/ 	.word	0x000003b0


	//----- nvinfo : EIATTR_VRC_CTA_INIT_COUNT
	.align		4
.L_6947:
        /*00cc*/ 	.byte	0x02, 0x4a
	.zero		1
	.zero		1


	//----- nvinfo : EIATTR_EXIT_INSTR_OFFSETS
	.align		4
        /*00d0*/ 	.byte	0x04, 0x1c
        /*00d2*/ 	.short	(.L_6949 - .L_6948)


	//   ....[0]....
.L_6948:
        /*00d4*/ 	.word	0x000003c0


	//   ....[1]....
        /*00d8*/ 	.word	0x00000480


	//   ....[2]....
        /*00dc*/ 	.word	0x00000540


	//----- nvinfo : EIATTR_CBANK_PARAM_SIZE
	.align		4
.L_6949:
        /*00e0*/ 	.byte	0x03, 0x19
        /*00e2*/ 	.short	0x0030


	//----- nvinfo : EIATTR_PARAM_CBANK
	.align		4
        /*00e4*/ 	.byte	0x04, 0x0a
        /*00e6*/ 	.short	(.L_6951 - .L_6950)
	.align		4
.L_6950:
        /*00e8*/ 	.word	index@(.nv.constant0._ZN43_GLOBAL__N__9ae7fba5_10_SoftMax_cu_9f978f6321softmax_warp_backwardIN3c104HalfES2_fLi4ELb0ELb0EEEvPT0_PKT_S7_iiiPKb)
        /*00ec*/ 	.short	0x0380
        /*00ee*/ 	.short	0x0030


	//----- nvinfo : EIATTR_SW_WAR
	.align		4
.L_6951:
        /*00f0*/ 	.byte	0x04, 0x36
        /*00f2*/ 	.short	(.L_6953 - .L_6952)
.L_6952:
        /*00f4*/ 	.word	0x00000008
.L_6953:


//--------------------- .nv.info._ZN43_GLOBAL__N__9ae7fba5_10_SoftMax_cu_9f978f6321softmax_warp_backwardIN3c104HalfES2_fLi3ELb0ELb0EEEvPT0_PKT_S7_iiiPKb --------------------------
	.section	.nv.info._ZN43_GLOBAL__N__9ae7fba5_10_SoftMax_cu_9f978f6321softmax_warp_backwardIN3c104HalfES2_fLi3ELb0ELb0EEEvPT0_PKT_S7_iiiPKb,"",@"SHT_CUDA_INFO"
	.sectionflags	@""
	.align	4


	//----- nvinfo : EIATTR_CUDA_API_VERSION
	.align		4
        /*0000*/ 	.byte	0x04, 0x37
        /*0002*/ 	.short	(.L_6955 - .L_6954)
.L_6954:
        /*0004*/ 	.word	0x00000082


	//----- nvinfo : EIATTR_KPARAM_INFO
	.align		4
.L_6955:
        /*0008*/ 	.byte	0x04, 0x17
        /*000a*/ 	.short	(.L_6957 - .L_6956)
.L_6956:
        /*000c*/ 	.word	0x00000000
        /*0010*/ 	.short	0x0006
        /*0012*/ 	.short	0x0028
        /*0014*/ 	.byte	0x00, 0xf5, 0x21, 0x00


	//----- nvinfo : EIATTR_KPARAM_INFO
	.align		4
.L_6957:
        /*0018*/ 	.byte	0x04, 0x17
        /*001a*/ 	.short	(.L_6959 - .L_6958)
.L_6958:
        /*001c*/ 	.word	0x00000000
        /*0020*/ 	.short	0x0005
        /*0022*/ 	.short	0x0020
        /*0024*/ 	.byte	0x00, 0xf0, 0x11, 0x00


	//----- nvinfo : EIATTR_KPARAM_INFO
	.align		4
.L_6959:
        /*0028*/ 	.byte	0x04, 0x17
        /*002a*/ 	.short	(.L_6961 - .L_6960)
.L_6960:
        /*002c*/ 	.word	0x00000000
        /*0030*/ 	.short	0x0004
        /*0032*/ 	.short	0x001c
        /*0034*/ 	.byte	0x00, 0xf0, 0x11, 0x00


	//----- nvinfo : EIATTR_KPARAM_INFO
	.align		4
.L_6961:
        /*0038*/ 	.byte	0x04, 0x17
        /*003a*/ 	.short	(.L_6963 - .L_6962)
.L_6962:
        /*003c*/ 	.word	0x00000000
        /*0040*/ 	.short	0x0003
        /*0042*/ 	.short	0x0018
        /*0044*/ 	.byte	0x00, 0xf0, 0x11, 0x00


	//----- nvinfo : EIATTR_KPARAM_INFO
	.align		4
.L_6963:
        /*0048*/ 	.byte	0x04, 0x17
        /*004a*/ 	.short	(.L_6965 - .L_6964)
.L_6964:
        /*004c*/ 	.word	0x00000000
        /*0050*/ 	.short	0x0002
        /*0052*/ 	.short	0x0010
        /*0054*/ 	.byte	0x00, 0xf5, 0x21, 0x00


	//----- nvinfo : EIATTR_KPARAM_INFO
	.align		4
.L_6965:
        /*0058*/ 	.byte	0x04, 0x17
        /*005a*/ 	.short	(.L_6967 - .L_6966)
.L_6966:
        /*005c*/ 	.word	0x00000000
        /*0060*/ 	.short	0x0001
        /*0062*/ 	.short	0x0008
        /*0064*/ 	.byte	0x00, 0xf5, 0x21, 0x00


	//----- nvinfo : EIATTR_KPARAM_INFO
	.align		4
.L_6967:
        /*0068*/ 	.byte	0x04, 0x17
        /*006a*/ 	.short	(.L_6969 - .L_6968)
.L_6968:
        /*006c*/ 	.word	0x00000000
        /*0070*/ 	.short	0x0000
        /*0072*/ 	.short	0x0000
        /*0074*/ 	.byte	0x00, 0xf5, 0x21, 0x00


	//----- nvinfo : EIATTR_SPARSE_MMA_MASK
	.align		4
.L_6969:
        /*0078*/ 	.byte	0x03, 0x50
        /*007a*/ 	.short	0x0000


	//----- nvinfo : EIATTR_MAXREG_COUNT
	.align		4
        /*007c*/ 	.byte	0x03, 0x1b
        /*007e*/ 	.short	0x00ff


	//----- nvinfo : EIATTR_MERCURY_ISA_VERSION
	.align		4
        /*0080*/ 	.byte	0x03, 0x5f
        /*0082*/ 	.short	0x0101


	//----- nvinfo : EIATTR_COOP_GROUP_MASK_REGIDS
	.align		4
        /*0084*/ 	.byte	0x04, 0x29
        /*0086*/ 	.short	(.L_6971 - .L_6970)


	//   ....[0]....
.L_6970:
        /*0088*/ 	.word	0xffffffff


	//   ....[1]....
        /*008c*/ 	.word	0xffffffff


	//   ....[2]....
        /*0090*/ 	.word	0xffffffff


	//   ....[3]....
        /*0094*/ 	.word	0xffffffff


	//   ....[4]....
        /*0098*/ 	.word	0xffffffff


	//   ....[5]....
        /*009c*/ 	.word	0xffffffff


	//----- nvinfo : EIATTR_COOP_GROUP_INSTR_OFFSETS
	.align		4
.L_6971:
        /*00a0*/ 	.byte	0x04, 0x28
        /*00a2*/ 	.short	(.L_6973 - .L_6972)


	//   ....[0]....
.L_6972:
        /*00a4*/ 	.word	0x000002e0


	//   ....[1]....
        /*00a8*/ 	.word	0x000002f0


	//   ....[2]....
        /*00ac*/ 	.word	0x00000320


	//   ....[3]....
        /*00b0*/ 	.word	0x00000330


	//   ....[4]....
        /*00b4*/ 	.word	0x00000360


	//   ....[5]....
        /*00b8*/ 	.word	0x00000370


	//----- nvinfo : EIATTR_VRC_CTA_INIT_COUNT
	.align		4
.L_6973:
        /*00bc*/ 	.byte	0x02, 0x4a
	.zero		1
	.zero		1


	//----- nvinfo : EIATTR_EXIT_INSTR_OFFSETS
	.align		4
        /*00c0*/ 	.byte	0x04, 0x1c
        /*00c2*/ 	.short	(.L_6975 - .L_6974)


	//   ....[0]....
.L_6974:
        /*00c4*/ 	.word	0x00000380


	//   ....[1]....
        /*00c8*/ 	.word	0x00000440


	//   ....[2]....
        /*00cc*/ 	.word	0x00000500


	//----- nvinfo : EIATTR_CBANK_PARAM_SIZE
	.align		4
.L_6975:
        /*00d0*/ 	.byte	0x03, 0x19
        /*00d2*/ 	.short	0x0030


	//----- nvinfo : EIATTR_PARAM_CBANK
	.align		4
        /*00d4*/ 	.byte	0x04, 0x0a
        /*00d6*/ 	.short	(.L_6977 - .L_6976)
	.align		4
.L_6976:
        /*00d8*/ 	.word	index@(.nv.constant0._ZN43_GLOBAL__N__9ae7fba5_10_SoftMax_cu_9f978f6321softmax_warp_backwardIN3c104HalfES2_fLi3ELb0ELb0EEEvPT0_PKT_S7_iiiPKb)
        /*00dc*/ 	.short	0x0380
        /*00de*/ 	.short	0x0030


	//----- nvinfo : EIATTR_SW_WAR
	.align		4
.L_6977:
        /*00e0*/ 	.byte	0x04, 0x36
        /*00e2*/ 	.short	(.L_6979 - .L_6978)
.L_6978:
        /*00e4*/ 	.word	0x00000008
.L_6979:


//--------------------- .nv.info._ZN43_GLOBAL__N__9ae7fba5_10_SoftMax_cu_9f978f6321softmax_warp_backwardIN3c104HalfES2_fLi2ELb0ELb0EEEvPT0_PKT_S7_iiiPKb --------------------------
	.section	.nv.info._ZN43_GLOBAL__N__9ae7fba5_10_SoftMax_cu_9f978f6321softmax_warp_backwardIN3c104HalfES2_fLi2ELb0ELb0EEEvPT0_PKT_S7_iiiPKb,"",@"SHT_CUDA_INFO"
	.sectionflags	@""
	.align	4


	//----- nvinfo : EIATTR_CUDA_API_VERSION
	.align		4
        /*0000*/ 	.byte	0x04, 0x37
        /*0002*/ 	.short	(.L_6981 - .L_6980)
.L_6980:
        /*0004*/ 	.word	0x00000082


	//----- nvinfo : EIATTR_KPARAM_INFO
	.align		4
.L_6981:
        /*0008*/ 	.byte	0x04, 0x17
        /*000a*/ 	.short	(.L_6983 - .L_6982)
.L_6982:
        /*000c*/ 	.word	0x00000000
        /*0010*/ 	.short	0x0006
        /*0012*/ 	.short	0x0028
        /*0014*/ 	.byte	0x00, 0xf5, 0x21, 0x00


	//----- nvinfo : EIATTR_KPARAM_INFO
	.align		4
.L_6983:
        /*0018*/ 	.byte	0x04, 0x17
        /*001a*/ 	.short	(.L_6985 - .L_6984)
.L_6984:
        /*001c*/ 	.word	0x00000000
        /*0020*/ 	.short	0x0005
        /*0022*/ 	.short	0x0020
        /*0024*/ 	.byte	0x00, 0xf0, 0x11, 0x00


	//----- nvinfo : EIATTR_KPARAM_INFO
	.align		4
.L_6985:
        /*0028*/ 	.byte	0x04, 0x17
        /*002a*/ 	.short	(.L_6987 - .L_6986)
.L_6986:
        /*002c*/ 	.word	0x00000000
        /*0030*/ 	.short	0x0004
        /*0032*/ 	.short	0x001c
        /*0034*/ 	.byte	0x00, 0xf0, 0x11, 0x00


	//----- nvinfo : EIATTR_KPARAM_INFO
	.align		4
.L_6987:
        /*0038*/ 	.byte	0x04, 0x17
        /*003a*/ 	.short	(.L_6989 - .L_6988)
.L_6988:
        /*003c*/ 	.word	0x00000000
        /*0040*/ 	.short	0x0003
        /*0042*/ 	.short	0x0018
        /*0044*/ 	.byte	0x00, 0xf0, 0x11, 0x00


	//----- nvinfo : EIATTR_KPARAM_INFO
	.align		4
.L_6989:
        /*0048*/ 	.byte	0x04, 0x17
        /*004a*/ 	.short	(.L_6991 - .L_6990)
.L_6990:
        /*004c*/ 	.word	0x00000000
        /*0050*/ 	.short	0x0002
        /*0052*/ 	.short	0x0010
        /*0054*/ 	.byte	0x00, 0xf5, 0x21, 0x00


	//----- nvinfo : EIATTR_KPARAM_INFO
	.align		4
.L_6991:
        /*0058*/ 	.byte	0x04, 0x17
        /*005a*/ 	.short	(.L_6993 - .L_6992)
.L_6992:
        /*005c*/ 	.word	0x00000000
        /*0060*/ 	.short	0x0001
        /*0062*/ 	.short	0x0008
        /*0064*/ 	.byte	0x00, 0xf5, 0x21, 0x00


	//----- nvinfo : EIATTR_KPARAM_INFO
	.align		4
.L_6993:
        /*0068*/ 	.byte	0x04, 0x17
        /*006a*/ 	.short	(.L_6995 - .L_6994)
.L_6994:
        /*006c*/ 	.word	0x00000000
        /*0070*/ 	.short	0x0000
        /*0072*/ 	.short	0x0000
        /*0074*/ 	.byte	0x00, 0xf5, 0x21, 0x00


	//----- nvinfo : EIATTR_SPARSE_MMA_MASK
	.align		4
.L_6995:
        /*0078*/ 	.byte	0x03, 0x50
        /*007a*/ 	.short	0x0000


	//----- nvinfo : EIATTR_MAXREG_COUNT
	.align		4
        /*007c*/ 	.byte	0x03, 0x1b
        /*007e*/ 	.short	0x00ff


	//----- nvinfo : EIATTR_MERCURY_ISA_VERSION
	.align		4
        /*0080*/ 	.byte	0x03, 0x5f
        /*0082*/ 	.short	0x0101


	//----- nvinfo : EIATTR_COOP_GROUP_MASK_REGIDS
	.align		4
        /*0084*/ 	.byte	0x04, 0x29
        /*0086*/ 	.short	(.L_6997 - .L_6996)


	//   ....[0]....
.L_6996:
        /*0088*/ 	.word	0xffffffff


	//   ....[1]....
        /*008c*/ 	.word	0xffffffff


	//   ....[2]....
        /*0090*/ 	.word	0xffffffff


	//   ....[3]....
        /*0094*/ 	.word	0xffffffff


	//----- nvinfo : EIATTR_COOP_GROUP_INSTR_OFFSETS
	.align		4
.L_6997:
        /*0098*/ 	.byte	0x04, 0x28
        /*009a*/ 	.short	(.L_6999 - .L_6998)


	//   ....[0]....
.L_6998:
        /*009c*/ 	.word	0x000002e0


	//   ....[1]....
        /*00a0*/ 	.word	0x000002f0


	//   ....[2]....
        /*00a4*/ 	.word	0x00000320


	//   ....[3]....
        /*00a8*/ 	.word	0x00000330


	//----- nvinfo : EIATTR_VRC_CTA_INIT_COUNT
	.align		4
.L_6999:
        /*00ac*/ 	.byte	0x02, 0x4a
	.zero		1
	.zero		1


	//----- nvinfo : EIATTR_EXIT_INSTR_OFFSETS
	.align		4
        /*00b0*/ 	.byte	0x04, 0x1c
        /*00b2*/ 	.short	(.L_7001 - .L_7000)


	//   ....[0]....
.L_7000:
        /*00b4*/ 	.word	0x00000340


	//   ....[1]....
        /*00b8*/ 	.word	0x00000400


	//   ....[2]....
        /*00bc*/ 	.word	0x000004c0


	//----- nvinfo : EIATTR_CBANK_PARAM_SIZE
	.align		4
.L_7001:
        /*00c0*/ 	.byte	0x03, 0x19
        /*00c2*/ 	.short	0x0030


	//----- nvinfo : EIATTR_PARAM_CBANK
	.align		4
        /*00c4*/ 	.byte	0x04, 0x0a
        /*00c6*/ 	.short	(.L_7003 - .L_7002)
	.align		4
.L_7002:
        /*00c8*/ 	.word	index@(.nv.constant0._ZN43_GLOBAL__N__9ae7fba5_10_SoftMax_cu_9f978f6321softmax_warp_backwardIN3c104HalfES2_fLi2ELb0ELb0EEEvPT0_PKT_S7_iiiPKb)
        /*00cc*/ 	.short	0x0380
        /*00ce*/ 	.short	0x0030


	//----- nvinfo : EIATTR_SW_WAR
	.align		4
.L_7003:
        /*00d0*/ 	.byte	0x04, 0x36
        /*00d2*/ 	.short	(.L_7005 - .L_7004)
.L_7004:
        /*00d4*/ 	.word	0x00000008
.L_7005:


//--------------------- .nv.info._ZN43_GLOBAL__N__9ae7fba5_10_SoftMax_cu_9f978f6321softmax_warp_backwardIN3c104HalfES2_fLi1ELb0ELb0EEEvPT0_PKT_S7_iiiPKb --------------------------
	.section	.nv.info._ZN43_GLOBAL__N__9ae7fba5_10_SoftMax_cu_9f978f6321softmax_warp_backwardIN3c104HalfES2_fLi1ELb0ELb0EEEvPT0_PKT_S7_iiiPKb,"",@"SHT_CUDA_INFO"
	.sectionflags	@""
	.align	4


	//----- nvinfo : EIATTR_CUDA_API_VERSION
	.align		4
        /*0000*/ 	.byte	0x04, 0x37
        /*0002*/ 	.short	(.L_7007 - .L_7006)
.L_7006:
        /*0004*/ 	.word	0x00000082


	//----- nvinfo : EIATTR_KPARAM_INFO
	.align		4
.L_7007:
        /*0008*/ 	.byte	0x04, 0x17
        /*000a*/ 	.short	(.L_7009 - .L_7008)
.L_7008:
        /*000c*/ 	.word	0x00000000
        /*0010*/ 	.short	0x0006
        /*0012*/ 	.short	0x0028
        /*0014*/ 	.byte	0x00, 0xf5, 0x21, 0x00


	//----- nvinfo : EIATTR_KPARAM_INFO
	.align		4
.L_7009:
        /*0018*/ 	.byte	0x04, 0x17
        /*001a*/ 	.short	(.L_7011 - .L_7010)
.L_7010:
        /*001c*/ 	.word	0x00000000
        /*0020*/ 	.short	0x0005
        /*0022*/ 	.short	0x0020
        /*0024*/ 	.byte	0x00, 0xf0, 0x11, 0x00


	//----- nvinfo : EIATTR_KPARAM_INFO
	.align		4
.L_7011:
        /*0028*/ 	.byte	0x04, 0x17
        /*002a*/ 	.short	(.L_7013 - .L_7012)
.L_7012:
        /*002c*/ 	.word	0x00000000
        /*0030*/ 	.short	0x0004
        /*0032*/ 	.short	0x001c
        /*0034*/ 	.byte	0x00, 0xf0, 0x11, 0x00


	//----- nvinfo : EIATTR_KPARAM_INFO
	.align		4
.L_7013:
        /*0038*/ 	.byte	0x04, 0x17
        /*003a*/ 	.short	(.L_7015 - .L_7014)
.L_7014:
        /*003c*/ 	.word	0x00000000
        /*0040*/ 	.short	0x0003
        /*0042*/ 	.short	0x0018
        /*0044*/ 	.byte	0x00, 0xf0, 0x11, 0x00


	//----- nvinfo : EIATTR_KPARAM_INFO
	.align		4
.L_7015:
        /*0048*/ 	.byte	0x04, 0x17
        /*004a*/ 	.short	(.L_7017 - .L_7016)
.L_7016:
        /*004c*/ 	.word	0x00000000
        /*0050*/ 	.short	0x0002
        /*0052*/ 	.short	0x0010
        /*0054*/ 	.byte	0x00, 0xf5, 0x21, 0x00


	//----- nvinfo : EIATTR_KPARAM_INFO
	.align		4
.L_7017:
        /*0058*/ 	.byte	0x04, 0x17
        /*005a*/ 	.short	(.L_7019 - .L_7018)
.L_7018:
        /*005c*/ 	.word	0x00000000
        /*0060*/ 	.short	0x0001
        /*0062*/ 	.short	0x0008
        /*0064*/ 	.byte	0x00, 0xf5, 0x21, 0x00


	//----- nvinfo : EIATTR_KPARAM_INFO
	.align		4
.L_7019:
        /*0068*/ 	.byte	0x04, 0x17
        /*006a*/ 	.short	(.L_7021 - .L_7020)
.L_7020:
        /*006c*/ 	.word	0x00000000
        /*0070*/ 	.short	0x0000
        /*0072*/ 	.short	0x0000
        /*0074*/ 	.byte	0x00, 0xf5, 0x21, 0x00


	//----- nvinfo : EIATTR_SPARSE_MMA_MASK
	.align		4
.L_7021:
        /*0078*/ 	.byte	0x03, 0x50
        /*007a*/ 	.short	0x0000


	//----- nvinfo : EIATTR_MAXREG_COUNT
	.align		4
        /*007c*/ 	.byte	0x03, 0x1b
        /*007e*/ 	.short	0x00ff


	//----- nvinfo : EIATTR_MERCURY_ISA_VERSION
	.align		4
        /*0080*/ 	.byte	0x03, 0x5f
        /*0082*/ 	.short	0x0101


	//----- nvinfo : EIATTR_COOP_GROUP_MASK_REGIDS
	.align		4
        /*0084*/ 	.byte	0x04, 0x29
        /*0086*/ 	.short	(.L_7023 - .L_7022)


	//   ....[0]....
.L_7022:
        /*0088*/ 	.word	0xffffffff


	//   ....[1]....
        /*008c*/ 	.word	0xffffffff


	//----- nvinfo : EIATTR_COOP_GROUP_INSTR_OFFSETS
	.align		4
.L_7023:
        /*0090*/ 	.byte	0x04, 0x28
        /*0092*/ 	.short	(.L_7025 - .L_7024)


	//   ....[0]....
.L_7024:
        /*0094*/ 	.word	0x000002e0


	//   ....[1]....
        /*0098*/ 	.word	0x000002f0


	//----- nvinfo : EIATTR_VRC_CTA_INIT_COUNT
	.align		4
.L_7025:
        /*009c*/ 	.byte	0x02, 0x4a
	.zero		1
	.zero		1


	//----- nvinfo : EIATTR_EXIT_INSTR_OFFSETS
	.align		4
        /*00a0*/ 	.byte	0x04, 0x1c
        /*00a2*/ 	.short	(.L_7027 - .L_7026)


	//   ....[0]....
.L_7026:
        /*00a4*/ 	.word	0x00000300


	//   ....[1]....
        /*00a8*/ 	.word	0x000003c0


	//   ....[2]....
        /*00ac*/ 	.word	0x00000480


	//----- nvinfo : EIATTR_CBANK_PARAM_SIZE
	.align		4
.L_7027:
        /*00b0*/ 	.byte	0x03, 0x19
        /*00b2*/ 	.short	0x0030


	//----- nvinfo : EIATTR_PARAM_CBANK
	.align		4
        /*00b4*/ 	.byte	0x04, 0x0a
        /*00b6*/ 	.short	(.L_7029 - .L_7028)
	.align		4
.L_7028:
        /*00b8*/ 	.word	index@(.nv.constant0._ZN43_GLOBAL__N__9ae7fba5_10_SoftMax_cu_9f978f6321softmax_warp_backwardIN3c104HalfES2_fLi1ELb0ELb0EEEvPT0_PKT_S7_iiiPKb)
        /*00bc*/ 	.short	0x0380
        /*00be*/ 	.short	0x0030


	//----- nvinfo : EIATTR_SW_WAR
	.align		4
.L_7029:
        /*00c0*/ 	.byte	0x04, 0x36
        /*00c2*/ 	.short	(.L_7031 - .L_7030)
.L_7030:
        /*00c4*/ 	.word	0x00000008
.L_7031:


//--------------------- .nv.info._ZN43_GLOBAL__N__9ae7fba5_10_SoftMax_cu_9f978f6321softmax_warp_backwardIN3c104HalfES2_fLi0ELb0ELb0EEEvPT0_PKT_S7_iiiPKb --------------------------
	.section	.nv.info._ZN43_GLOBAL__N__9ae7fba5_10_SoftMax_cu_9f978f6321softmax_warp_backwardIN3c104HalfES2_fLi0ELb0ELb0EEEvPT0_PKT_S7_iiiPKb,"",@"SHT_CUDA_INFO"
	.sectionflags	@""
	.align	4


	//----- nvinfo : EIATTR_CUDA_API_VERSION
	.align		4
        /*0000*/ 	.byte	0x04, 0x37
        /*0002*/ 	.short	(.L_7033 - .L_7032)
.L_7032:
        /*0004*/ 	.word	0x00000082


	//----- nvinfo : EIATTR_KPARAM_INFO
	.align		4
.L_7033:
        /*0008*/ 	.byte	0x04, 0x17
        /*000a*/ 	.short	(.L_7035 - .L_7034)
.L_7034:
        /*000c*/ 	.word	0x00000000
        /*0010*/ 	.short	0x0006
        /*0012*/ 	.short	0x0028
        /*0014*/ 	.byte	0x00, 0xf5, 0x21, 0x00


	//----- nvinfo : EIATTR_KPARAM_INFO
	.align		4
.L_7035:
        /*0018*/ 	.byte	0x04, 0x17
        /*001a*/ 	.short	(.L_7037 - .L_7036)
.L_7036:
        /*001c*/ 	.word	0x00000000
        /*0020*/ 	.short	0x0005
        /*0022*/ 	.short	0x0020
        /*0024*/ 	.byte	0x00, 0xf0, 0x11, 0x00


	//----- nvinfo : EIATTR_KPARAM_INFO
	.align		4
.L_7037:
        /*0028*/ 	.byte	0x04, 0x17
        /*002a*/ 	.short	(.L_7039 - .L_7038)
.L_7038:
        /*002c*/ 	.word	0x00000000
        /*0030*/ 	.short	0x0004
        /*0032*/ 	.short	0x001c
        /*0034*/ 	.byte	0x00, 0xf0, 0x11, 0x00


	//----- nvinfo : EIATTR_KPARAM_INFO
	.align		4
.L_7039:
        /*0038*/ 	.byte	0x04, 0x17
        /*003a*/ 	.short	(.L_7041 - .L_7040)
.L_7040:
        /*003c*/ 	.word	0x00000000
        /*0040*/ 	.short	0x0003
        /*0042*/ 	.short	0x0018
        /*0044*/ 	.byte	0x00, 0xf0, 0x11, 0x00


	//----- nvinfo : EIATTR_KPARAM_INFO
	.align		4
.L_7041:
        /*0048*/ 	.byte	0x04, 0x17
        /*004a*/ 	.short	(.L_7043 - .L_7042)
.L_7042:
        /*004c*/ 	.word	0x00000000
        /*0050*/ 	.short	0x0002
        /*0052*/ 	.short	0x0010
        /*0054*/ 	.byte	0x00, 0xf5, 0x21, 0x00


	//----- nvinfo : EIATTR_KPARAM_INFO
	.align		4
.L_7043:
        /*0058*/ 	.byte	0x04, 0x17
        /*005a*/ 	.short	(.L_7045 - .L_7044)
.L_7044:
        /*005c*/ 	.word	0x00000000
        /*0060*/ 	.short	0x0001
        /*0062*/ 	.short	0x0008
        /*0064*/ 	.byte	0x00, 0xf5, 0x21, 0x00


	//----- nvinfo : EIATTR_KPARAM_INFO
	.align		4
.L_7045:
        /*0068*/ 	.byte	0x04, 0x17
        /*006a*/ 	.short	(.L_7047 - .L_7046)
.L_7046:
        /*006c*/ 	.word	0x00000000
        /*0070*/ 	.short	0x0000
        /*0072*/ 	.short	0x0000
        /*0074*/ 	.byte	0x00, 0xf5, 0x21, 0x00


	//----- nvinfo : EIATTR_SPARSE_MMA_MASK
	.align		4
.L_7047:
        /*0078*/ 	.byte	0x03, 0x50
        /*007a*/ 	.short	0x0000


	//----- nvinfo : EIATTR_MAXREG_COUNT
	.align		4
        /*007c*/ 	.byte	0x03, 0x1b
        /*007e*/ 	.short	0x00ff


	//----- nvinfo : EIATTR_MERCURY_ISA_VERSION
	.align		4
        /*0080*/ 	.byte	0x03, 0x5f
        /*0082*/ 	.short	0x0101


	//----- nvinfo : EIATTR_VRC_CTA_INIT_COUNT
	.align		4
        /*0084*/ 	.byte	0x02, 0x4a
	.zero		1
	.zero		1


	//----- nvinfo : EIATTR_EXIT_INSTR_OFFSETS
	.align		4
        /*0088*/ 	.byte	0x04, 0x1c
        /*008a*/ 	.short	(.L_7049 - .L_7048)


	//   ....[0]....
.L_7048:
        /*008c*/ 	.word	0x00000280


	//   ....[1]....
        /*0090*/ 	.word	0x00000370


	//   ....[2]....
        /*0094*/ 	.word	0x000003e0


	//----- nvinfo : EIATTR_CBANK_PARAM_SIZE
	.align		4
.L_7049:
        /*0098*/ 	.byte	0x03, 0x19
        /*009a*/ 	.short	0x0030


	//----- nvinfo : EIATTR_PARAM_CBANK
	.align		4
        /*009c*/ 	.byte	0x04, 0x0a
        /*009e*/ 	.short	(.L_7051 - .L_7050)
	.align		4
.L_7050:
        /*00a0*/ 	.word	index@(.nv.constant0._ZN43_GLOBAL__N__9ae7fba5_10_SoftMax_cu_9f978f6321softmax_warp_backwardIN3c104HalfES2_fLi0ELb0ELb0EEEvPT0_PKT_S7_iiiPKb)
        /*00a4*/ 	.short	0x0380
        /*00a6*/ 	.short	0x0030


	//----- nvinfo : EIATTR_SW_WAR
	.align		4
.L_7051:
        /*00a8*/ 	.byte	0x04, 0x36
        /*00aa*/ 	.short	(.L_7053 - .L_7052)
.L_7052:
        /*00ac*/ 	.word	0x00000008
.L_7053:


//--------------------- .nv.info._ZN43_GLOBAL__N__9ae7fba5_10_SoftMax_cu_9f978f6321softmax_warp_backwardIfffLi10ELb0ELb0EEEvPT0_PKT_S5_iiiPKb --------------------------
	.section	.nv.info._ZN43_GLOBAL__N__9ae7fba5_10_SoftMax_cu_9f978f6321softmax_warp_backwardIfffLi10ELb0ELb0EEEvPT0_PKT_S5_iiiPKb,"",@"SHT_CUDA_INFO"
	.sectionflags	@""
	.align	4


	//----- nvinfo : EIATTR_CUDA_API_VERSION
	.align		4
        /*0000*/ 	.byte	0x04, 0x37
        /*0002*/ 	.short	(.L_7055 - .L_7054)
.L_7054:
        /*0004*/ 	.word	0x00000082


	//----- nvinfo : EIATTR_KPARAM_INFO
	.align		4
.L_7055:
        /*0008*/ 	.byte	0x04, 0x17
        /*000a*/ 	.short	(.L_7057 - .L_7056)
.L_7056:
        /*000c*/ 	.word	0x00000000
        /*0010*/ 	.short	0x0006
        /*0012*/ 	.short	0x0028
        /*0014*/ 	.byte	0x00, 0xf5, 0x21, 0x00


	//----- nvinfo : EIATTR_KPARAM_INFO
	.align		4
.L_7057:
        /*0018*/ 	.byte	0x04, 0x17
        /*001a*/ 	.short	(.L_7059 - .L_7058)
.L_7058:
        /*001c*/ 	.word	0x00000000
        /*0020*/ 	.short	0x0005
        /*0022*/ 	.short	0x0020
        /*0024*/ 	.byte	0x00, 0xf0, 0x11, 0x00


	//----- nvinfo : EIATTR_KPARAM_INFO
	.align		4
.L_7059:
        /*0028*/ 	.byte	0x04, 0x17
        /*002a*/ 	.short	(.L_7061 - .L_7060)
.L_7060:
        /*002c*/ 	.word	0x00000000
        /*0030*/ 	.short	0x0004
        /*0032*/ 	.short	0x001c
        /*0034*/ 	.byte	0x00, 0xf0, 0x11, 0x00


	//----- nvinfo : EIATTR_KPARAM_INFO
	.align		4
.L_7061:
        /*0038*/ 	.byte	0x04, 0x17
        /*003a*/ 	.short	(.L_7063 - .L_7062)
.L_7062:
        /*003c*/ 	.word	0x00000000
        /*0040*/ 	.short	0x0003
        /*0042*/ 	.short	0x0018
        /*0044*/ 	.byte	0x00, 0xf0, 0x11, 0x00


	//----- nvinfo : EIATTR_KPARAM_INFO
	.align		4
.L_7063:
        /*0048*/ 	.byte	0x04, 0x17
        /*004a*/ 	.short	(.L_7065 - .L_7064)
.L_7064:
        /*004c*/ 	.word	0x00000000
        /*0050*/ 	.short	0x0002
        /*0052*/ 	.short	0x0010
        /*0054*/ 	.byte	0x00, 0xf5, 0x21, 0x00


	//----- nvinfo : EIATTR_KPARAM_INFO
	.align		4
.L_7065:
        /*0058*/ 	.byte	0x04, 0x17
        /*005a*/ 	.short	(.L_7067 - .L_7066)
.L_7066:
        /*005c*/ 	.word	0x00000000
        /*0060*/ 	.short	0x0001
        /*0062*/ 	.short	0x0008
        /*0064*/ 	.byte	0x00, 0xf5, 0x21, 0x00


	//----- nvinfo : EIATTR_KPARAM_INFO
	.align		4
.L_7067:
        /*0068*/ 	.byte	0x04, 0x17
        /*006a*/ 	.short	(.L_7069 - .L_7068)
.L_7068:
        /*006c*/ 	.word	0x00000000
        /*0070*/ 	.short	0x0000
        /*0072*/ 	.short	0x0000
        /*0074*/ 	.byte	0x00, 0xf5, 0x21, 0x00


	//----- nvinfo : EIATTR_SPARSE_MMA_MASK
	.align		4
.L_7069:
        /*0078*/ 	.byte	0x03, 0x50
        /*007a*/ 	.short	0x0000


	//----- nvinfo : EIATTR_MAXREG_COUNT
	.align		4
        /*007c*/ 	.byte	0x03, 0x1b
        /*007e*/ 	.short	0x00ff


	//----- nvinfo : EIATTR_MERCURY_ISA_VERSION
	.align		4
        /*0080*/ 	.byte	0x03, 0x5f
        /*0082*/ 	.short	0x0101


	//----- nvinfo : EIATTR_COOP_GROUP_MASK_REGIDS
	.align		4
        /*0084*/ 	.byte	0x04, 0x29
        /*0086*/ 	.short	(.L_7071 - .L_7070)


	//   ....[0]....
.L_7070:
        /*0088*/ 	.word	0xffffffff


	//   ....[1]....
        /*008c*/ 	.word	0xffffffff


	//   ....[2]....
        /*0090*/ 	.word	0xffffffff


	//   ....[3]....
        /*0094*/ 	.word	0xffffffff


	//   ....[4]....
        /*0098*/ 	.word	0xffffffff


	//----- nvinfo : EIATTR_COOP_GROUP_INSTR_OFFSETS
	.align		4
.L_7071:
        /*009c*/ 	.byte	0x04, 0x28
        /*009e*/ 	.short	(.L_7073 - .L_7072)


	//   ....[0]....
.L_7072:
        /*00a0*/ 	.word	0x00000ef0


	//   ....[1]....
        /*00a4*/ 	.word	0x00000f10


	//   ....[2]....
        /*00a8*/ 	.word	0x00000f30


	//   ....[3]....
        /*00ac*/ 	.word	0x00000f50


	//   ....[4]....
        /*00b0*/ 	.word	0x00000f70


	//----- nvinfo : EIATTR_VRC_CTA_INIT_COUNT
	.align		4
.L_7073:
        /*00b4*/ 	.byte	0x02, 0x4a
	.zero		1
	.zero		1


	//----- nvinfo : EIATTR_EXIT_INSTR_OFFSETS
	.align		4
        /*00b8*/ 	.byte	0x04, 0x1c
        /*00ba*/ 	.short	(.L_7075 - .L_7074)


	//   ....[0]....
.L_7074:
        /*00bc*/ 	.word	0x00000f90


	//   ....[1]....
        /*00c0*/ 	.word	0x00001730


	//   ....[2]....
        /*00c4*/ 	.word	0x00001760


	//----- nvinfo : EIATTR_CBANK_PARAM_SIZE
	.align		4
.L_7075:
        /*00c8*/ 	.byte	0x03, 0x19
        /*00ca*/ 	.short	0x0030


	//----- nvinfo : EIATTR_PARAM_CBANK
	.align		4
        /*00cc*/ 	.byte	0x04, 0x0a
        /*00ce*/ 	.short	(.L_7077 - .L_7076)
	.align		4
.L_7076:
        /*00d0*/ 	.word	index@(.nv.constant0._ZN43_GLOBAL__N__9ae7fba5_10_SoftMax_cu_9f978f6321softmax_warp_backwardIfffLi10ELb0ELb0EEEvPT0_PKT_S5_iiiPKb)
        /*00d4*/ 	.short	0x0380
        /*00d6*/ 	.short	0x0030


	//----- nvinfo : EIATTR_SW_WAR
	.align		4
.L_7077:
        /*00d8*/ 	.byte	0x04, 0x36
        /*00da*/ 	.short	(.L_7079 - .L_7078)
.L_7078:
        /*00dc*/ 	.word	0x00000008
.L_7079:


//--------------------- .nv.info._ZN43_GLOBAL__N__9ae7fba5_10_SoftMax_cu_9f978f6321softmax_warp_backwardIfffLi9ELb0ELb0EEEvPT0_PKT_S5_iiiPKb --------------------------
	.section	.nv.info._ZN43_GLOBAL__N__9ae7fba5_10_SoftMax_cu_9f978f6321softmax_warp_backwardIfffLi9ELb0ELb0EEEvPT0_PKT_S5_iiiPKb,"",@"SHT_CUDA_INFO"
	.sectionflags	@""
	.align	4


	//----- nvinfo : EIATTR_CUDA_API_VERSION
	.align		4
        /*0000*/ 	.byte	0x04, 0x37
        /*0002*/ 	.short	(.L_7081 - .L_7080)
.L_7080:
        /*0004*/ 	.word	0x00000082


	//----- nvinfo : EIATTR_KPARAM_INFO
	.align		4
.L_7081:
        /*0008*/ 	.byte	0x04, 0x17
        /*000a*/ 	.short	(.L_7083 - .L_7082)
.L_7082:
        /*000c*/ 	.word	0x00000000
        /*0010*/ 	.short	0x0006
        /*0012*/ 	.short	0x0028
        /*0014*/ 	.byte	0x00, 0xf5, 0x21, 0x00


	//----- nvinfo : EIATTR_KPARAM_INFO
	.align		4
.L_7083:
        /*0018*/ 	.byte	0x04, 0x17
        /*001a*/ 	.short	(.L_7085 - .L_7084)
.L_7084:
        /*001c*/ 	.word	0x00000000
        /*0020*/ 	.short	0x0005
        /*0022*/ 	.short	0x0020
        /*0024*/ 	.byte	0x00, 0xf0, 0x11, 0x00


	//----- nvinfo : EIATTR_KPARAM_INFO
	.align		4
.L_7085:
        /*0028*/ 	.byte	0x04, 0x17
        /*002a*/ 	.short	(.L_7087 - .L_7086)
.L_7086:
        /*002c*/ 	.word	0x00000000
        /*0030*/ 	.short	0x0004
        /*0032*/ 	.short	0x001c
        /*0034*/ 	.byte	0x00, 0xf0, 0x11, 0x00


	//----- nvinfo : EIATTR_KPARAM_INFO
	.align		4
.L_7087:
        /*0038*/ 	.byte	0x04, 0x17
        /*003a*/ 	.short	(.L_7089 - .L_7088)
.L_7088:
        /*003c*/ 	.word	0x00000000
        /*0040*/ 	.short	0x0003
        /*0042*/ 	.short	0x0018
        /*0044*/ 	.byte	0x00, 0xf0, 0x11, 0x00


	//----- nvinfo : EIATTR_KPARAM_INFO
	.align		4
.L_7089:
        /*0048*/ 	.byte	0x04, 0x17
        /*004a*/ 	.short	(.L_7091 - .L_7090)
.L_7090:
        /*004c*/ 	.word	0x00000000
        /*0050*/ 	.short	0x0002
        /*0052*/ 	.short	0x0010
        /*0054*/ 	.byte	0x00, 0xf5, 0x21, 0x00


	//----- nvinfo : EIATTR_KPARAM_INFO
	.align		4
.L_7091:
        /*0058*/ 	.byte	0x04, 0x17
        /*005a*/ 	.short	(.L_7093 - .L_7092)
.L_7092:
        /*005c*/ 	.word	0x00000000
        /*0060*/ 	.short	0x0001
        /*0062*/ 	.short	0x0008
        /*0064*/ 	.byte	0x00, 0xf5, 0x21, 0x00


	//----- nvinfo : EIATTR_KPARAM_INFO
	.align		4
.L_7093:
        /*0068*/ 	.byte	0x04, 0x17
        /*006a*/ 	.short	(.L_7095 - .L_7094)
.L_7094:
        /*006c*/ 	.word	0x00000000
        /*0070*/ 	.short	0x0000
        /*0072*/ 	.short	0x0000
        /*0074*/ 	.byte	0x00, 0xf5, 0x21, 0x00


	//----- nvinfo : EIATTR_SPARSE_MMA_MASK
	.align		4
.L_7095:
        /*0078*/ 	.byte	0x03, 0x50
        /*007a*/ 	.short	0x0000


	//----- nvinfo : EIATTR_MAXREG_COUNT
	.align		4
        /*007c*/ 	.byte	0x03, 0x1b
        /*007e*/ 	.short	0x00ff


	//----- nvinfo : EIATTR_MERCURY_ISA_VERSION
	.align		4
        /*0080*/ 	.byte	0x03, 0x5f
        /*0082*/ 	.short	0x0101


	//----- nvinfo : EIATTR_COOP_GROUP_MASK_REGIDS
	.align		4
        /*0084*/ 	.byte	0x04, 0x29
        /*0086*/ 	.short	(.L_7097 - .L_7096)


	//   ....[0]....
.L_7096:
        /*0088*/ 	.word	0xffffffff


	//   ....[1]....
        /*008c*/ 	.word	0xffffffff


	//   ....[2]....
        /*0090*/ 	.word	0xffffffff


	//   ....[3]....
        /*0094*/ 	.word	0xffffffff


	//   ....[4]....
        /*0098*/ 	.word	0xffffffff


	//----- nvinfo : EIATTR_COOP_GROUP_INSTR_OFFSETS
	.align		4
.L_7097:
        /*009c*/ 	.byte	0x04, 0x28
        /*009e*/ 	.short	(.L_7099 - .L_7098)


	//   ....[0]....
.L_7098:
        /*00a0*/ 	.word	0x00000870


	//   ....[1]....
        /*00a4*/ 	.word	0x00000890


	//   ....[2]....
        /*00a8*/ 	.word	0x000008b0


	//   ....[3]....
        /*00ac*/ 	.word	0x000008d0


	//   ....[4]....
        /*00b0*/ 	.word	0x000008f0


	//----- nvinfo : EIATTR_VRC_CTA_INIT_COUNT
	.align		4
.L_7099:
        /*00b4*/ 	.byte	0x02, 0x4a
	.zero		1
	.zero		1


	//----- nvinfo : EIATTR_EXIT_INSTR_OFFSETS
	.align		4
        /*00b8*/ 	.byte	0x04, 0x1c
        /*00ba*/ 	.short	(.L_7101 - .L_7100)


	//   ....[0]....
.L_7100:
        /*00bc*/ 	.word	0x00000910


	//   ....[1]....
        /*00c0*/ 	.word	0x00000cd0


	//   ....[2]....
        /*00c4*/ 	.word	0x00000d00


	//----- nvinfo : EIATTR_CBANK_PARAM_SIZE
	.align		4
.L_7101:
        /*00c8*/ 	.byte	0x03, 0x19
        /*00ca*/ 	.short	0x0030


	//----- nvinfo : EIATTR_PARAM_CBANK
	.align		4
        /*00cc*/ 	.byte	0x04, 0x0a
        /*00ce*/ 	.short	(.L_7103 - .L_7102)
	.align		4
.L_7102:
        /*00d0*/ 	.word	index@(.nv.constant0._ZN43_GLOBAL__N__9ae7fba5_10_SoftMax_cu_9f978f6321softmax_warp_backwardIfffLi9ELb0ELb0EEEvPT0_PKT_S5_iiiPKb)
        /*00d4*/ 	.short	0x0380
        /*00d6*/ 	.short	0x0030


	//----- nvinfo : EIATTR_SW_WAR
	.align		4
.L_7103:
        /*00d8*/ 	.byte	0x04, 0x36
        /*00da*/ 	.short	(.L_7105 - .L_7104)
.L_7104:
        /*00dc*/ 	.word	0x00000008
.L_7105:


//--------------------- .nv.info._ZN43_GLOBAL__N__9ae7fba5_10_SoftMax_cu_9f978f6321softmax_warp_backwardIfffLi8ELb0ELb0EEEvPT0_PKT_S5_iiiPKb --------------------------
	.section	.nv.info._ZN43_GLOBAL__N__9ae7fba5_10_SoftMax_cu_9f978f6321softmax_warp_backwardIfffLi8ELb0ELb0EEEvPT0_PKT_S5_iiiPKb,"",@"SHT_CUDA_INFO"
	.sectionflags	@""
	.align	4


	//----- nvinfo : EIATTR_CUDA_API_VERSION
	.align		4
        /*0000*/ 	.byte	0x04, 0x37
        /*0002*/ 	.short	(.L_7107 - .L_7106)
.L_7106:
        /*0004*/ 	.word	0x00000082


	//----- nvinfo : EIATTR_KPARAM_INFO
	.align		4
.L_7107:
        /*0008*/ 	.byte	0x04, 0x17
        /*000a*/ 	.short	(.L_7109 - .L_7108)
.L_7108:
        /*000c*/ 	.word	0x00000000
        /*0010*/ 	.short	0x0006
        /*0012*/ 	.short	0x0028
        /*0014*/ 	.byte	0x00, 0xf5, 0x21, 0x00


	//----- nvinfo : EIATTR_KPARAM_INFO
	.align		4
.L_7109:
        /*0018*/ 	.byte	0x04, 0x17
        /*001a*/ 	.short	(.L_7111 - .L_7110)
.L_7110:
        /*001c*/ 	.word	0x00000000
        /*0020*/ 	.short	0x0005
        /*0022*/ 	.short	0x0020
        /*0024*/ 	.byte	0x00, 0xf0, 0x11, 0x00


	//----- nvinfo : EIATTR_KPARAM_INFO
	.align		4
.L_7111:
        /*0028*/ 	.byte	0x04, 0x17
        /*002a*/ 	.short	(.L_7113 - .L_7112)
.L_7112:
        /*002c*/ 	.word	0x00000000
        /*0030*/ 	.short	0x0004
        /*0032*/ 	.short	0x001c
        /*0034*/ 	.byte	0x00, 0xf0, 0x11, 0x00


	//----- nvinfo : EIATTR_KPARAM_INFO
	.align		4
.L_7113:
        /*0038*/ 	.byte	0x04, 0x17
        /*003a*/ 	.short	(.L_7115 - .L_7114)
.L_7114:
        /*003c*/ 	.word	0x00000000
        /*0040*/ 	.short	0x0003
        /*0042*/ 	.short	0x0018
        /*0044*/ 	.byte	0x00, 0xf0, 0x11, 0x00


	//----- nvinfo : EIATTR_KPARAM_INFO
	.align		4
.L_7115:
        /*0048*/ 	.byte	0x04, 0x17
        /*004a*/ 	.short	(.L_7117 - .L_7116)
.L_7116:
        /*004c*/ 	.word	0x00000000
        /*0050*/ 	.short	0x0002
        /*0052*/ 	.short	0x0010
        /*0054*/ 	.byte	0x00, 0xf5, 0x21, 0x00


	//----- nvinfo : EIATTR_KPARAM_INFO
	.align		4
.L_7117:
        /*0058*/ 	.byte	0x04, 0x17
        /*005a*/ 	.short	(.L_7119 - .L_7118)
.L_7118:
        /*005c*/ 	.word	0x00000000
        /*0060*/ 	.short	0x0001
        /*0062*/ 	.short	0x0008
        /*0064*/ 	.byte	0x00, 0xf5, 0x21, 0x00


	//----- nvinfo : EIATTR_KPARAM_INFO
	.align		4
.L_7119:
        /*0068*/ 	.byte	0x04, 0x17
        /*006a*/ 	.short	(.L_7121 - .L_7120)
.L_7120:
        /*006c*/ 	.word	0x00000000
        /*0070*/ 	.short	0x0000
        /*0072*/ 	.short	0x0000
        /*0074*/ 	.byte	0x00, 0xf5, 0x21, 0x00


	//----- nvinfo : EIATTR_SPARSE_MMA_MASK
	.align		4
.L_7121:
        /*0078*/ 	.byte	0x03, 0x50
        /*007a*/ 	.short	0x0000


	//----- nvinfo : EIATTR_MAXREG_COUNT
	.align		4
        /*007c*/ 	.byte	0x03, 0x1b
        /*007e*/ 	.short	0x00ff


	//----- nvinfo : EIATTR_MERCURY_ISA_VERSION
	.align		4
        /*0080*/ 	.byte	0x03, 0x5f
        /*0082*/ 	.short	0x0101


	//----- nvinfo : EIATTR_COOP_GROUP_MASK_REGIDS
	.align		4
        /*0084*/ 	.byte	0x04, 0x29
        /*0086*/ 	.short	(.L_7123 - .L_7122)


	//   ....[0]....
.L_7122:
        /*0088*/ 	.word	0xffffffff


	//   ....[1]....
        /*008c*/ 	.word	0xffffffff


	//   ....[2]....
        /*0090*/ 	.word	0xffffffff


	//   ....[3]....
        /*0094*/ 	.word	0xffffffff


	//   ....[4]....
        /*0098*/ 	.word	0xffffffff


	//----- nvinfo : EIATTR_COOP_GROUP_INSTR_OFFSETS
	.align		4
.L_7123:
        /*009c*/ 	.byte	0x04, 0x28
        /*009e*/ 	.short	(.L_7125 - .L_7124)


	//   ....[0]....
.L_7124:
        /*00a0*/ 	.word	0x000004e0


	//   ....[1]....
        /*00a4*/ 	.word	0x00000500


	//   ....[2]....
        /*00a8*/ 	.word	0x00000520


	//   ....[3]....
        /*00ac*/ 	.word	0x00000540


	//   ....[4]....
        /*00b0*/ 	.word	0x00000560


	//----- nvinfo : EIATTR_VRC_CTA_INIT_COUNT
	.align		4
.L_7125:
        /*00b4*/ 	.byte	0x02, 0x4a
	.zero		1
	.zero		1


	//----- nvinfo : EIATTR_EXIT_INSTR_OFFSETS
	.align		4
        /*00b8*/ 	.byte	0x04, 0x1c
        /*00ba*/ 	.short	(.L_7127 - .L_7126)


	//   ....[0]....
.L_7126:
        /*00bc*/ 	.word	0x00000570


	//   ....[1]....
        /*00c0*/ 	.word	0x000006e0


	//   ....[2]....
        /*00c4*/ 	.word	0x00000710


	//----- nvinfo : EIATTR_CBANK_PARAM_SIZE
	.align		4
.L_7127:
        /*00c8*/ 	.byte	0x03, 0x19
        /*00ca*/ 	.short	0x0030


	//----- nvinfo : EIATTR_PARAM_CBANK
	.align		4
        /*00cc*/ 	.byte	0x04, 0x0a
        /*00ce*/ 	.short	(.L_7129 - .L_7128)
	.align		4
.L_7128:
        /*00d0*/ 	.word	index@(.nv.constant0._ZN43_GLOBAL__N__9ae7fba5_10_SoftMax_cu_9f978f6321softmax_warp_backwardIfffLi8ELb0ELb0EEEvPT0_PKT_S5_iiiPKb)
        /*00d4*/ 	.short	0x0380
        /*00d6*/ 	.short	0x0030


	//----- nvinfo : EIATTR_SW_WAR
	.align		4
.L_7129:
        /*00d8*/ 	.byte	0x04, 0x36
        /*00da*/ 	.short	(.L_7131 - .L_7130)
.L_7130:
        /*00dc*/ 	.word	0x00000008
.L_7131:


//--------------------- .nv.info._ZN43_GLOBAL__N__9ae7fba5_10_SoftMax_cu_9f978f6321softmax_warp_backwardIfffLi7ELb0ELb0EEEvPT0_PKT_S5_iiiPKb --------------------------
	.section	.nv.info._ZN43_GLOBAL__N__9ae7fba5_10_SoftMax_cu_9f978f6321softmax_warp_backwardIfffLi7ELb0ELb0EEEvPT0_PKT_S5_iiiPKb,"",@"SHT_CUDA_INFO"
	.sectionflags	@""
	.align	4


	//----- nvinfo : EIATTR_CUDA_API_VERSION
	.align		4
        /*0000*/ 	.byte	0x04, 0x37
        /*0002*/ 	.short	(.L_7133 - .L_7132)
.L_7132:
        /*0004*/ 	.word	0x00000082


	//----- nvinfo : EIATTR_KPARAM_INFO
	.align		4
.L_7133:
        /*0008*/ 	.byte	0x04, 0x17
        /*000a*/ 	.short	(.L_7135 - .L_7134)
.L_7134:
        /*000c*/ 	.word	0x00000000
        /*0010*/ 	.short	0x0006
        /*0012*/ 	.short	0x0028
        /*0014*/ 	.byte	0x00, 0xf5, 0x21, 0x00


	//----- nvinfo : EIATTR_KPARAM_INFO
	.align		4
.L_7135:
        /*0018*/ 	.byte	0x04, 0x17
        /*001a*/ 	.short	(.L_7137 - .L_7136)
.L_7136:
        /*001c*/ 	.word	0x00000000
        /*0020*/ 	.short	0x0005
        /*0022*/ 	.short	0x0020
        /*0024*/ 	.byte	0x00, 0xf0, 0x11, 0x00


	//----- nvinfo : EIATTR_KPARAM_INFO
	.align		4
.L_7137:
        /*0028*/ 	.byte	0x04, 0x17
        /*002a*/ 	.short	(.L_7139 - .L_7138)
.L_7138:
        /*002c*/ 	.word	0x00000000
        /*0030*/ 	.short	0x0004
        /*0032*/ 	.short	0x001c
        /*0034*/ 	.byte	0x00, 0xf0, 0x11, 0x00


	//----- nvinfo : EIATTR_KPARAM_INFO
	.align		4
.L_7139:
        /*0038*/ 	.byte	0x04, 0x17
        /*003a*/ 	.short	(.L_7141 - .L_7140)
.L_7140:
        /*003c*/ 	.word	0x00000000
        /*0040*/ 	.short	0x0003
        /*0042*/ 	.short	0x0018
        /*0044*/ 	.byte	0x00, 0xf0, 0x11, 0x00


	//----- nvinfo : EIATTR_KPARAM_INFO
	.align		4
.L_7141:
        /*0048*/ 	.byte	0x04, 0x17
        /*004a*/ 	.short	(.L_7143 - .L_7142)
.L_7142:
        /*004c*/ 	.word	0x00000000
        /*0050*/ 	.short	0x0002
        /*0052*/ 	.short	0x0010
        /*0054*/ 	.byte	0x00, 0xf5, 0x21, 0x00


	//----- nvinfo : EIATTR_KPARAM_INFO
	.align		4
.L_7143:
        /*0058*/ 	.byte	0x04, 0x17
        /*005a*/ 	.short	(.L_7145 - .L_7144)
.L_7144:
        /*005c*/ 	.word	0x00000000
        /*0060*/ 	.short	0x0001
        /*0062*/ 	.short	0x0008
        /*0064*/ 	.byte	0x00, 0xf5, 0x21, 0x00


	//----- nvinfo : EIATTR_KPARAM_INFO
	.align		4
.L_7145:
        /*0068*/ 	.byte	0x04, 0x17
        /*006a*/ 	.short	(.L_7147 - .L_7146)
.L_7146:
        /*006c*/ 	.word	0x00000000
        /*0070*/ 	.short	0x0000
        /*0072*/ 	.short	0x0000
        /*0074*/ 	.byte	0x00, 0xf5, 0x21, 0x00


	//----- nvinfo : EIATTR_SPARSE_MMA_MASK
	.align		4
.L_7147:
        /*0078*/ 	.byte	0x03, 0x50
        /*007a*/ 	.short	0x0000


	//----- nvinfo : EIATTR_MAXREG_COUNT
	.align		4
        /*007c*/ 	.byte	0x03, 0x1b
        /*007e*/ 	.short	0x00ff


	//----- nvinfo : EIATTR_MERCURY_ISA_VERSION
	.align		4
        /*0080*/ 	.byte	0x03, 0x5f
        /*0082*/ 	.short	0x0101


	//----- nvinfo : EIATTR_COOP_GROUP_MASK_REGIDS
	.align		4
        /*0084*/ 	.byte	0x04, 0x29
        /*0086*/ 	.short	(.L_7149 - .L_7148)


	//   ....[0]....
.L_7148:
        /*0088*/ 	.word	0xffffffff


	//   ....[1]....
        /*008c*/ 	.word	0xffffffff


	//   ....[2]....
        /*0090*/ 	.word	0xffffffff


	//   ....[3]....
        /*0094*/ 	.word	0xffffffff


	//   ....[4]....
        /*0098*/ 	.word	0xffffffff


	//   ....[5]....
        /*009c*/ 	.word	0xffffffff


	//   ....[6]....
        /*00a0*/ 	.word	0xffffffff


	//   ....[7]....
        /*00a4*/ 	.word	0xffffffff


	//   ....[8]....
        /*00a8*/ 	.word	0xffffffff


	//   ....[9]....
        /*00ac*/ 	.word	0xffffffff


	//----- nvinfo : EIATTR_COOP_GROUP_INSTR_OFFSETS
	.align		4
.L_7149:
        /*00b0*/ 	.byte	0x04, 0x28
        /*00b2*/ 	.short	(.L_7151 - .L_7150)


	//   ....[0]....
.L_7150:
        /*00b4*/ 	.word	0x000004b0


	//   ....[1]....
        /*00b8*/ 	.word	0x000004c0


	//   ....[2]....
        /*00bc*/ 	.word	0x000004f0


	//   ....[3]....
        /*00c0*/ 	.word	0x00000500


	//   ....[4]....
        /*00c4*/ 	.word	0x00000530


	//   ....[5]....
        /*00c8*/ 	.word	0x00000540


	//   ....[6]....
        /*00cc*/ 	.word	0x00000570


	//   ....[7]....
        /*00d0*/ 	.word	0x00000580


	//   ....[8]....
        /*00d4*/ 	.word	0x000005b0


	//   ....[9]....
        /*00d8*/ 	.word	0x000005c0


	//----- nvinfo : EIATTR_VRC_CTA_INIT_COUNT
	.align		4
.L_7151:
        /*00dc*/ 	.byte	0x02, 0x4a
	.zero		1
	.zero		1


	//----- nvinfo : EIATTR_EXIT_INSTR_OFFSETS
	.align		4
        /*00e0*/ 	.byte	0x04, 0x1c
        /*00e2*/ 	.short	(.L_7153 - .L_7152)


	//   ....[0]....
.L_7152:
        /*00e4*/ 	.word	0x000005d0


	//   ....[1]....
        /*00e8*/ 	.word	0x000006b0


	//   ....[2]....
        /*00ec*/ 	.word	0x00000730


	//   ....[3]....
        /*00f0*/ 	.word	0x00000760


	//----- nvinfo : EIATTR_CBANK_PARAM_SIZE
	.align		4
.L_7153:
        /*00f4*/ 	.byte	0x03, 0x19
        /*00f6*/ 	.short	0x0030


	//----- nvinfo : EIATTR_PARAM_CBANK
	.align		4
        /*00f8*/ 	.byte	0x04, 0x0a
        /*00fa*/ 	.short	(.L_7155 - .L_7154)
	.align		4
.L_7154:
        /*00fc*/ 	.word	index@(.nv.constant0._ZN43_GLOBAL__N__9ae7fba5_10_SoftMax_cu_9f978f6321softmax_warp_backwardIfffLi7ELb0ELb0EEEvPT0_PKT_S5_iiiPKb)
        /*0100*/ 	.short	0x0380
        /*0102*/ 	.short	0x0030


	//----- nvinfo : EIATTR_SW_WAR
	.align		4
.L_7155:
        /*0104*/ 	.byte	0x04, 0x36
        /*0106*/ 	.short	(.L_7157 - .L_7156)
.L_7156:
        /*0108*/ 	.word	0x00000008
.L_7157:


//--------------------- .nv.info._ZN43_GLOBAL__N__9ae7fba5_10_SoftMax_cu_9f978f6321softmax_warp_backwardIfffLi6ELb0ELb0EEEvPT0_PKT_S5_iiiPKb --------------------------
	.section	.nv.info._ZN43_GLOBAL__N__9ae7fba5_10_SoftMax_cu_9f978f6321softmax_warp_backwardIfffLi6ELb0ELb0EEEvPT0_PKT_S5_iiiPKb,"",@"SHT_CUDA_INFO"
	.sectionflags	@""
	.align	4


	//----- nvinfo : EIATTR_CUDA_API_VERSION
	.align		4
        /*0000*/ 	.byte	0x04, 0x37
        /*0002*/ 	.short	(.L_7159 - .L_7158)
.L_7158:
        /*0004*/ 	.word	0x00000082


	//----- nvinfo : EIATTR_KPARAM_INFO
	.align		4
.L_7159:
        /*0008*/ 	.byte	0x04, 0x17
        /*000a*/ 	.short	(.L_7161 - .L_7160)
.L_7160:
        /*000c*/ 	.word	0x00000000
        /*0010*/ 	.short	0x0006
        /*0012*/ 	.short	0x0028
        /*0014*/ 	.byte	0x00, 0xf5, 0x21, 0x00


	//----- nvinfo : EIATTR_KPARAM_INFO
	.align		4
.L_7161:
        /*0018*/ 	.byte	0x04, 0x17
        /*001a*/ 	.short	(.L_7163 - .L_7162)
.L_7162:
        /*001c*/ 	.word	0x00000000
        /*0020*/ 	.short	0x0005
        /*0022*/ 	.short	0x0020
        /*0024*/ 	.byte	0x00, 0xf0, 0x11, 0x00


	//----- nvinfo : EIATTR_KPARAM_INFO
	.align		4
.L_7163:
        /*0028*/ 	.byte	0x04, 0x17
        /*002a*/ 	.short	(.L_7165 - .L_7164)
.L_7164:
        /*002c*/ 	.word	0x00000000
        /*0030*/ 	.short	0x0004
        /*0032*/ 	.short	0x001c
        /*0034*/ 	.byte	0x00, 0xf0, 0x11, 0x00


	//----- nvinfo : EIATTR_KPARAM_INFO
	.align		4
.L_7165:
        /*0038*/ 	.byte	0x04, 0x17
        /*003a*/ 	.short	(.L_7167 - .L_7166)
.L_7166:
        /*003c*/ 	.word	0x00000000
        /*0040*/ 	.short	0x0003
        /*0042*/ 	.short	0x0018
        /*0044*/ 	.byte	0x00, 0xf0, 0x11, 0x00


	//----- nvinfo : EIATTR_KPARAM_INFO
	.align		4
.L_7167:
        /*0048*/ 	.byte	0x04, 0x17
        /*004a*/ 	.short	(.L_7169 - .L_7168)
.L_7168:
        /*004c*/ 	.word	0x00000000
        /*0050*/ 	.short	0x0002
        /*0052*/ 	.short	0x0010
        /*0054*/ 	.byte	0x00, 0xf5, 0x21, 0x00


	//----- nvinfo : EIATTR_KPARAM_INFO
	.align		4
.L_7169:
        /*0058*/ 	.byte	0x04, 0x17
        /*005a*/ 	.short	(.L_7171 - .L_7170)
.L_7170:
        /*005c*/ 	.word	0x00000000
        /*0060*/ 	.short	0x0001
        /*0062*/ 	.short	0x0008
        /*0064*/ 	.byte	0x00, 0xf5, 0x21, 0x00


	//----- nvinfo : EIATTR_KPARAM_INFO
	.align		4
.L_7171:
        /*0068*/ 	.byte	0x04, 0x17
        /*006a*/ 	.short	(.L_7173 - .L_7172)
.L_7172:
        /*006c*/ 	.word	0x00000000
        /*0070*/ 	.short	0x0000
        /*0072*/ 	.short	0x0000
        /*0074*/ 	.byte	0x00, 0xf5, 0x21, 0x00


	//----- nvinfo : EIATTR_SPARSE_MMA_MASK
	.align		4
.L_7173:
        /*0078*/ 	.byte	0x03, 0x50
        /*007a*/ 	.short	0x0000


	//----- nvinfo : EIATTR_MAXREG_COUNT
	.align		4
        /*007c*/ 	.byte	0x03, 0x1b
        /*007e*/ 	.short	0x00ff


	//----- nvinfo : EIATTR_MERCURY_ISA_VERSION
	.align		4
        /*0080*/ 	.byte	0x03, 0x5f
        /*0082*/ 	.short	0x0101


	//----- nvinfo : EIATTR_COOP_GROUP_MASK_REGIDS
	.align		4
        /*0084*/ 	.byte	0x04, 0x29
        /*0086*/ 	.short	(.L_7175 - .L_7174)


	//   ....[0]....
.L_7174:
        /*0088*/ 	.word	0xffffffff


	//   ....[1]....
        /*008c*/ 	.word	0xffffffff


	//   ....[2]....
        /*0090*/ 	.word	0xffffffff


	//   ....[3]....
        /*0094*/ 	.word	0xffffffff


	//   ....[4]....
        /*0098*/ 	.word	0xffffffff


	//   ....[5]....
        /*009c*/ 	.word	0xffffffff


	//   ....[6]....
        /*00a0*/ 	.word	0xffffffff


	//   ....[7]....
        /*00a4*/ 	.word	0xffffffff


	//   ....[8]....
        /*00a8*/ 	.word	0xffffffff


	//   ....[9]....
        /*00ac*/ 	.word	0xffffffff


	//----- nvinfo : EIATTR_COOP_GROUP_INSTR_OFFSETS
	.align		4
.L_7175:
        /*00b0*/ 	.byte	0x04, 0x28
        /*00b2*/ 	.short	(.L_7177 - .L_7176)


	//   ....[0]....
.L_7176:
        /*00b4*/ 	.word	0x000002e0


	//   ....[1]....
        /*00b8*/ 	.word	0x000002f0


	//   ....[2]....
        /*00bc*/ 	.word	0x00000320


	//   ....[3]....
        /*00c0*/ 	.word	0x00000330


	//   ....[4]....
        /*00c4*/ 	.word	0x00000360


	//   ....[5]....
        /*00c8*/ 	.word	0x00000370


	//   ....[6]....
        /*00cc*/ 	.word	0x000003a0


	//   ....[7]....
        /*00d0*/ 	.word	0x000003b0


	//   ....[8]....
        /*00d4*/ 	.word	0x000003e0


	//   ....[9]....
        /*00d8*/ 	.word	0x000003f0


	//----- nvinfo : EIATTR_VRC_CTA_INIT_COUNT
	.align		4
.L_7177:
        /*00dc*/ 	.byte	0x02, 0x4a
	.zero		1
	.zero		1


	//----- nvinfo : EIATTR_EXIT_INSTR_OFFSETS
	.align		4
        /*00e0*/ 	.byte	0x04, 0x1c
        /*00e2*/ 	.short	(.L_7179 - .L_7178)


	//   ....[0]....
.L_7178:
        /*00e4*/ 	.word	0x00000400


	//   ....[1]....
        /*00e8*/ 	.word	0x000004a0


	//   ....[2]....
        /*00ec*/ 	.word	0x000004e0


	//   ....[3]....
        /*00f0*/ 	.word	0x00000510


	//----- nvinfo : EIATTR_CBANK_PARAM_SIZE
	.align		4
.L_7179:
        /*00f4*/ 	.byte	0x03, 0x19
        /*00f6*/ 	.short	0x0030


	//----- nvinfo : EIATTR_PARAM_CBANK
	.align		4
        /*00f8*/ 	.byte	0x04, 0x0a
        /*00fa*/ 	.short	(.L_7181 - .L_7180)
	.align		4
.L_7180:
        /*00fc*/ 	.word	index@(.nv.constant0._ZN43_GLOBAL__N__9ae7fba5_10_SoftMax_cu_9f978f6321softmax_warp_backwardIfffLi6ELb0ELb0EEEvPT0_PKT_S5_iiiPKb)
        /*0100*/ 	.short	0x0380
        /*0102*/ 	.short	0x0030


	//----- nvinfo : EIATTR_SW_WAR
	.align		4
.L_7181:
        /*0104*/ 	.byte	0x04, 0x36
        /*0106*/ 	.short	(.L_7183 - .L_7182)
.L_7182:
        /*0108*/ 	.word	0x00000008
.L_7183:


//--------------------- .nv.info._ZN43_GLOBAL__N__9ae7fba5_10_SoftMax_cu_9f978f6321softmax_warp_backwardIfffLi5ELb0ELb0EEEvPT0_PKT_S5_iiiPKb --------------------------
	.section	.nv.info._ZN43_GLOBAL__N__9ae7fba5_10_SoftMax_cu_9f978f6321softmax_warp_backwardIfffLi5ELb0ELb0EEEvPT0_PKT_S5_iiiPKb,"",@"SHT_CUDA_INFO"
	.sectionflags	@""
	.align	4


	//----- nvinfo : EIATTR_CUDA_API_VERSION
	.align		4
        /*0000*/ 	.byte	0x04, 0x37
        /*0002*/ 	.short	(.L_7185 - .L_7184)
.L_7184:
        /*0004*/ 	.word	0x00000082


	//----- nvinfo : EIATTR_KPARAM_INFO
	.align		4
.L_7185:
        /*0008*/ 	.byte	0x04, 0x17
        /*000a*/ 	.short	(.L_7187 - .L_7186)
.L_7186:
        /*000c*/ 	.word	0x00000000
        /*0010*/ 	.short	0x0006
        /*0012*/ 	.short	0x0028
        /*0014*/ 	.byte	0x00, 0xf5, 0x21, 0x00


	//----- nvinfo : EIATTR_KPARAM_INFO
	.align		4
.L_7187:
        /*0018*/ 	.byte	0x04, 0x17
        /*001a*/ 	.short	(.L_7189 - .L_7188)
.L_7188:
        /*001c*/ 	.word	0x00000000
        /*0020*/ 	.short	0x0005
        /*0022*/ 	.short	0x0020
        /*0024*/ 	.byte	0x00, 0xf0, 0x11, 0x00


	//----- nvinfo : EIATTR_KPARAM_INFO
	.align		4
.L_7189:
        /*0028*/ 	.byte	0x04, 0x17
        /*002a*/ 	.short	(.L_7191 - .L_7190)
.L_7190:
        /*002c*/ 	.word	0x00000000
        /*0030*/ 	.short	0x0004
        /*0032*/ 	.short	0x001c
        /*0034*/ 	.byte	0x00, 0xf0, 0x11, 0x00


	//----- nvinfo : EIATTR_KPARAM_INFO
	.align		4
.L_7191:
        /*0038*/ 	.byte	0x04, 0x17
        /*003a*/ 	.short	(.L_7193 - .L_7192)
.L_7192:
        /*003c*/ 	.word	0x00000000
        /*0040*/ 	.short	0x0003
        /*0042*/ 	.short	0x0018
        /*0044*/ 	.byte	0x00, 0xf0, 0x11, 0x00


	//----- nvinfo : EIATTR_KPARAM_INFO
	.align		4
.L_7193:
        /*0048*/ 	.byte	0x04, 0x17
        /*004a*/ 	.short	(.L_7195 - .L_7194)
.L_7194:
        /*004c*/ 	.word	0x00000000
        /*0050*/ 	.short	0x0002
        /*0052*/ 	.short	0x0010
        /*0054*/ 	.byte	0x00, 0xf5, 0x21, 0x00


	//----- nvinfo : EIATTR_KPARAM_INFO
	.align		4
.L_7195:
        /*0058*/ 	.byte	0x04, 0x17
        /*005a*/ 	.short	(.L_7197 - .L_7196)
.L_7196:
        /*005c*/ 	.word	0x00000000
        /*0060*/ 	.short	0x0001
        /*0062*/ 	.short	0x0008
        /*0064*/ 	.byte	0x00, 0xf5, 0x21, 0x00


	//----- nvinfo : EIATTR_KPARAM_INFO
	.align		4
.L_7197:
        /*0068*/ 	.byte	0x04, 0x17
        /*006a*/ 	.short	(.L_7199 - .L_7198)
.L_7198:
        /*006c*/ 	.word	0x00000000
        /*0070*/ 	.short	0x0000
        /*0072*/ 	.short	0x0000
        /*0074*/ 	.byte	0x00, 0xf5, 0x21, 0x00


	//----- nvinfo : EIATTR_SPARSE_MMA_MASK
	.align		4
.L_7199:
        /*0078*/ 	.byte	0x03, 0x50
        /*007a*/ 	.short	0x0000


	//----- nvinfo : EIATTR_MAXREG_COUNT
	.align		4
        /*007c*/ 	.byte	0x03, 0x1b
        /*007e*/ 	.short	0x00ff


	//----- nvinfo : EIATTR_MERCURY_ISA_VERSION
	.align		4
        /*0080*/ 	.byte	0x03, 0x5f
        /*0082*/ 	.short	0x0101


	//----- nvinfo : EIATTR_COOP_GROUP_MASK_REGIDS
	.align		4
        /*0084*/ 	.byte	0x04, 0x29
        /*0086*/ 	.short	(.L_7201 - .L_7200)


	//   ....[0]....
.L_7200:
        /*0088*/ 	.word	0xffffffff


	//   ....[1]....
        /*008c*/ 	.word	0xffffffff


	//   ....[2]....
        /*0090*/ 	.word	0xffffffff


	//   ....[3]....
        /*0094*/ 	.word	0xffffffff


	//   ....[4]....
        /*0098*/ 	.word	0xffffffff


	//   ....[5]....
        /*009c*/ 	.word	0xffffffff


	//   ....[6]....
        /*00a0*/ 	.word	0xffffffff


	//   ....[7]....
        /*00a4*/ 	.word	0xffffffff


	//   ....[8]....
        /*00a8*/ 	.word	0xffffffff


	//   ....[9]....
        /*00ac*/ 	.word	0xffffffff


	//----- nvinfo : EIATTR_COOP_GROUP_INSTR_OFFSETS
	.align		4
.L_7201:
        /*00b0*/ 	.byte	0x04, 0x28
        /*00b2*/ 	.short	(.L_7203 - .L_7202)


	//   ....[0]....
.L_7202:
        /*00b4*/ 	.word	0x000002c0


	//   ....[1]....
        /*00b8*/ 	.word	0x000002d0


	//   ....[2]....
        /*00bc*/ 	.word	0x00000300


	//   ....[3]....
        /*00c0*/ 	.word	0x00000310


	//   ....[4]....
        /*00c4*/ 	.word	0x00000340


	//   ....[5]....
        /*00c8*/ 	.word	0x00000350


	//   ....[6]....
        /*00cc*/ 	.word	0x00000380


	//   ....[7]....
        /*00d0*/ 	.word	0x00000390


	//   ....[8]....
        /*00d4*/ 	.word	0x000003c0


	//   ....[9]....
        /*00d8*/ 	.word	0x000003d0


	//----- nvinfo : EIATTR_VRC_CTA_INIT_COUNT
	.align		4
.L_7203:
        /*00dc*/ 	.byte	0x02, 0x4a
	.zero		1
	.zero		1


	//----- nvinfo : EIATTR_EXIT_INSTR_OFFSETS
	.align		4
        /*00e0*/ 	.byte	0x04, 0x1c
        /*00e2*/ 	.short	(.L_7205 - .L_7204)


	//   ....[0]....
.L_7204:
        /*00e4*/ 	.word	0x000003e0


	//   ....[1]....
        /*00e8*/ 	.word	0x00000470


	//   ....[2]....
        /*00ec*/ 	.word	0x00000500


	//----- nvinfo : EIATTR_CBANK_PARAM_SIZE
	.align		4
.L_7205:
        /*00f0*/ 	.byte	0x03, 0x19
        /*00f2*/ 	.short	0x0030


	//----- nvinfo : EIATTR_PARAM_CBANK
	.align		4
        /*00f4*/ 	.byte	0x04, 0x0a
        /*00f6*/ 	.short	(.L_7207 - .L_7206)
	.align		4
.L_7206:
        /*00f8*/ 	.word	index@(.nv.constant0._ZN43_GLOBAL__N__9ae7fba5_10_SoftMax_cu_9f978f6321softmax_warp_backwardIfffLi5ELb0ELb0EEEvPT0_PKT_S5_iiiPKb)
        /*00fc*/ 	.short	0x0380
        /*00fe*/ 	.short	0x0030


	//----- nvinfo : EIATTR_SW_WAR
	.align		4
.L_7207:
        /*0100*/ 	.byte	0x04, 0x36
        /*0102*/ 	.short	(.L_7209 - .L_7208)
.L_7208:
        /*0104*/ 	.word	0x00000008
.L_7209:


//--------------------- .nv.info._ZN43_GLOBAL__N__9ae7fba5_10_SoftMax_cu_9f978f6321softmax_warp_backwardIfffLi4ELb0ELb0EEEvPT0_PKT_S5_iiiPKb --------------------------
	.section	.nv.info._ZN43_GLOBAL__N__9ae7fba5_10_SoftMax_cu_9f978f6321softmax_warp_backwardIfffLi4ELb0ELb0EEEvPT0_PKT_S5_iiiPKb,"",@"SHT_CUDA_INFO"
	.sectionflags	@""
	.align	4


	//----- nvinfo : EIATTR_CUDA_API_VERSION
	.align		4
        /*0000*/ 	.byte	0x04, 0x37
        /*0002*/ 	.short	(.L_7211 - .L_7210)
.L_7210:
        /*0004*/ 	.word	0x00000082


	//----- nvinfo : EIATTR_KPARAM_INFO
	.align		4
.L_7211:
        /*0008*/ 	.byte	0x04, 0x17
        /*000a*/ 	.short	(.L_7213 - .L_7212)
.L_7212:
        /*000c*/ 	.word	0x00000000
        /*0010*/ 	.short	0x0006
        /*0012*/ 	.short	0x0028
        /*0014*/ 	.byte	0x00, 0xf5, 0x21, 0x00


	//----- nvinfo : EIATTR_KPARAM_INFO
	.align		4
.L_7213:
        /*0018*/ 	.byte	0x04, 0x17
        /*001a*/ 	.short	(.L_7215 - .L_7214)
.L_7214:
        /*001c*/ 	.word	0x00000000
        /*0020*/ 	.short	0x0005
        /*0022*/ 	.short	0x0020
        /*0024*/ 	.byte	0x00, 0xf0, 0x11, 0x00


	//----- nvinfo : EIATTR_KPARAM_INFO
	.align		4
.L_7215:
        /*0028*/ 	.byte	0x04, 0x17
        /*002a*/ 	.short	(.L_7217 - .L_7216)
.L_7216:
        /*002c*/ 	.word	0x00000000
        /*0030*/ 	.short	0x0004
        /*0032*/ 	.short	0x001c
        /*0034*/ 	.byte	0x00, 0xf0, 0x11, 0x00


	//----- nvinfo : EIATTR_KPARAM_INFO
	.align		4
.L_7217:
        /*0038*/ 	.byte	0x04, 0x17
        /*003a*/ 	.short	(.L_7219 - .L_7218)
.L_7218:
        /*003c*/ 	.word	0x00000000
        /*0040*/ 	.short	0x0003
        /*0042*/ 	.short	0x0018
        /*0044*/ 	.byte	0x00, 0xf0, 0x11, 0x00


	//----- nvinfo : EIATTR_KPARAM_INFO
	.align		4
.L_7219:
        /*0048*/ 	.byte	0x04, 0x17
        /*004a*/ 	.short	(.L_7221 - .L_7220)
.L_7220:
        /*004c*/ 	.word	0x00000000
        /*0050*/ 	.short	0x0002
        /*0052*/ 	.short	0x0010
        /*0054*/ 	.byte	0x00, 0xf5, 0x21, 0x00


	//----- nvinfo : EIATTR_KPARAM_INFO
	.align		4
.L_7221:
        /*0058*/ 	.byte	0x04, 0x17
        /*005a*/ 	.short	(.L_7223 - .L_7222)
.L_7222:
        /*005c*/ 	.word	0x00000000
        /*0060*/ 	.short	0x0001
        /*0062*/ 	.short	0x0008
        /*0064*/ 	.byte	0x00, 0xf5, 0x21, 0x00


	//----- nvinfo : EIATTR_KPARAM_INFO
	.align		4
.L_7223:
        /*0068*/ 	.byte	0x04, 0x17
        /*006a*/ 	.short	(.L_7225 - .L_7224)
.L_7224:
        /*006c*/ 	.word	0x00000000
        /*0070*/ 	.short	0x0000
        /*0072*/ 	.short	0x0000
        /*0074*/ 	.byte	0x00, 0xf5, 0x21, 0x00


	//----- nvinfo : EIATTR_SPARSE_MMA_MASK
	.align		4
.L_7225:
        /*0078*/ 	.byte	0x03, 0x50
        /*007a*/ 	.short	0x0000


	//----- nvinfo : EIATTR_MAXREG_COUNT
	.align		4
        /*007c*/ 	.byte	0x03, 0x1b
        /*007e*/ 	.short	0x00ff


	//----- nvinfo : EIATTR_MERCURY_ISA_VERSION
	.align		4
        /*0080*/ 	.byte	0x03, 0x5f
        /*0082*/ 	.short	0x0101


	//----- nvinfo : EIATTR_COOP_GROUP_MASK_REGIDS
	.align		4
        /*0084*/ 	.byte	0x04, 0x29
        /*0086*/ 	.short	(.L_7227 - .L_7226)


	//   ....[0]....
.L_7226:
        /*0088*/ 	.word	0xffffffff


	//   ....[1]....
        /*008c*/ 	.word	0xffffffff


	//   ....[2]....
        /*0090*/ 	.word	0xffffffff


	//   ....[3]....
        /*0094*/ 	.word	0xffffffff


	//   ....[4]....
        /*0098*/ 	.word	0xffffffff


	//   ....[5]....
        /*009c*/ 	.word	0xffffffff


	//   ....[6]....
        /*00a0*/ 	.word	0xffffffff


	//   ....[7]....
        /*00a4*/ 	.word	0xffffffff


	//----- nvinfo : EIATTR_COOP_GROUP_INSTR_OFFSETS
	.align		4
.L_7227:
        /*00a8*/ 	.byte	0x04, 0x28
        /*00aa*/ 	.short	(.L_7229 - .L_7228)


	//   ....[0]....
.L_7228:
        /*00ac*/ 	.word	0x000002c0


	//   ....[1]....
        /*00b0*/ 	.word	0x000002d0


	//   ....[2]....
        /*00b4*/ 	.word	0x00000300


	//   ....[3]....
        /*00b8*/ 	.word	0x00000310


	//   ....[4]....
        /*00bc*/ 	.word	0x00000340


	//   ....[5]....
        /*00c0*/ 	.word	0x00000350


	//   ....[6]....
        /*00c4*/ 	.word	0x00000380


	//   ....[7]....
        /*00c8*/ 	.word	0x00000390


	//----- nvinfo : EIATTR_VRC_CTA_INIT_COUNT
	.align		4
.L_7229:
        /*00cc*/ 	.byte	0x02, 0x4a
	.zero		1
	.zero		1


	//----- nvinfo : EIATTR_EXIT_INSTR_OFFSETS
	.align		4
        /*00d0*/ 	.byte	0x04, 0x1c
        /*00d2*/ 	.short	(.L_7231 - .L_7230)


	//   ....[0]....
.L_7230:
        /*00d4*/ 	.word	0x000003a0


	//   ....[1]....
        /*00d8*/ 	.word	0x00000430


	//   ....[2]....
        /*00dc*/ 	.word	0x000004c0


	//----- nvinfo : EIATTR_CBANK_PARAM_SIZE
	.align		4
.L_7231:
        /*00e0*/ 	.byte	0x03, 0x19
        /*00e2*/ 	.short	0x0030


	//----- nvinfo : EIATTR_PARAM_CBANK
	.align		4
        /*00e4*/ 	.byte	0x04, 0x0a
        /*00e6*/ 	.short	(.L_7233 - .L_7232)
	.align		4
.L_7232:
        /*00e8*/ 	.word	index@(.nv.constant0._ZN43_GLOBAL__N__9ae7fba5_10_SoftMax_cu_9f978f6321softmax_warp_backwardIfffLi4ELb0ELb0EEEvPT0_PKT_S5_iiiPKb)
        /*00ec*/ 	.short	0x0380
        /*00ee*/ 	.short	0x0030


	//----- nvinfo : EIATTR_SW_WAR
	.align		4
.L_7233:
        /*00f0*/ 	.byte	0x04, 0x36
        /*00f2*/ 	.short	(.L_7235 - .L_7234)
.L_7234:
        /*00f4*/ 	.word	0x00000008
.L_7235:


//--------------------- .nv.info._ZN43_GLOBAL__N__9ae7fba5_10_SoftMax_cu_9f978f6321softmax_warp_backwardIfffLi3ELb0ELb0EEEvPT0_PKT_S5_iiiPKb --------------------------
	.section	.nv.info._ZN43_GLOBAL__N__9ae7fba5_10_SoftMax_cu_9f978f6321softmax_warp_backwardIfffLi3ELb0ELb0EEEvPT0_PKT_S5_iiiPKb,"",@"SHT_CUDA_INFO"
	.sectionflags	@""
	.align	4


	//----- nvinfo : EIATTR_CUDA_API_VERSION
	.align		4
        /*0000*/ 	.byte	0x04, 0x37
        /*0002*/ 	.short	(.L_7237 - .L_7236)
.L_7236:
        /*0004*/ 	.word	0x00000082


	//----- nvinfo : EIATTR_KPARAM_INFO
	.align		4
.L_7237:
        /*0008*/ 	.byte	0x04, 0x17
        /*000a*/ 	.short	(.L_7239 - .L_7238)
.L_7238:
        /*000c*/ 	.word	0x00000000
        /*0010*/ 	.short	0x0006
        /*0012*/ 	.short	0x0028
        /*0014*/ 	.byte	0x00, 0xf5, 0x21, 0x00


	//----- nvinfo : EIATTR_KPARAM_INFO
	.align		4
.L_7239:
        /*0018*/ 	.byte	0x04, 0x17
        /*001a*/ 	.short	(.L_7241 - .L_7240)
.L_7240:
        /*001c*/ 	.word	0x00000000
        /*0020*/ 	.short	0x0005
        /*0022*/ 	.short	0x0020
        /*0024*/ 	.byte	0x00, 0xf0, 0x11, 0x00


	//----- nvinfo : EIATTR_KPARAM_INFO
	.align		4
.L_7241:
        /*0028*/ 	.byte	0x04, 0x17
        /*002a*/ 	.short	(.L_7243 - .L_7242)
.L_7242:
        /*002c*/ 	.word	0x00000000
        /*0030*/ 	.short	0x0004
        /*0032*/ 	.short	0x001c
        /*0034*/ 	.byte	0x00, 0xf0, 0x11, 0x00


	//----- nvinfo : EIATTR_KPARAM_INFO
	.align		4
.L_7243:
        /*0038*/ 	.byte	0x04, 0x17
        /*003a*/ 	.short	(.L_7245 - .L_7244)
.L_7244:
        /*003c*/ 	.word	0x00000000
        /*0040*/ 	.short	0x0003
        /*0042*/ 	.short	0x0018
        /*0044*/ 	.byte	0x00, 0xf0, 0x11, 0x00


	//----- nvinfo : EIATTR_KPARAM_INFO
	.align		4
.L_7245:
        /*0048*/ 	.byte	0x04, 0x17
        /*004a*/ 	.short	(.L_7247 - .L_7246)
.L_7246:
        /*004c*/ 	.word	0x00000000
        /*0050*/ 	.short	0x0002
        /*0052*/ 	.short	0x0010
        /*0054*/ 	.byte	0x00, 0xf5, 0x21, 0x00


	//----- nvinfo : EIATTR_KPARAM_INFO
	.align		4
.L_7247:
        /*0058*/ 	.byte	0x04, 0x17
        /*005a*/ 	.short	(.L_7249 - .L_7248)
.L_7248:
        /*005c*/ 	.word	0x00000000
        /*0060*/ 	.short	0x0001
        /*0062*/ 	.short	0x0008
        /*0064*/ 	.byte	0x00, 0xf5, 0x21, 0x00


	//----- nvinfo : EIATTR_KPARAM_INFO
	.align		4
.L_7249:
        /*0068*/ 	.byte	0x04, 0x17
        /*006a*/ 	.short	(.L_7251 - .L_7250)
.L_7250:
        /*006c*/ 	.word	0x00000000
        /*0070*/ 	.short	0x0000
        /*0072*/ 	.short	0x0000
        /*0074*/ 	.byte	0x00, 0xf5, 0x21, 0x00


	//----- nvinfo : EIATTR_SPARSE_MMA_MASK
	.align		4
.L_7251:
        /*0078*/ 	.byte	0x03, 0x50
        /*007a*/ 	.short	0x0000


	//----- nvinfo : EIATTR_MAXREG_COUNT
	.align		4
        /*007c*/ 	.byte	0x03, 0x1b
        /*007e*/ 	.short	0x00ff


	//----- nvinfo : EIATTR_MERCURY_ISA_VERSION
	.align		4
        /*0080*/ 	.byte	0x03, 0x5f
        /*0082*/ 	.short	0x0101


	//----- nvinfo : EIATTR_COOP_GROUP_MASK_REGIDS
	.align		4
        /*0084*/ 	.byte	0x04, 0x29
        /*0086*/ 	.short	(.L_7253 - .L_7252)


	//   ....[0]....
.L_7252:
        /*0088*/ 	.word	0xffffffff


	//   ....[1]....
        /*008c*/ 	.word	0xffffffff


	//   ....[2]....
        /*0090*/ 	.word	0xffffffff


	//   ....[3]....
        /*0094*/ 	.word	0xffffffff


	//   ....[4]....
        /*0098*/ 	.word	0xffffffff


	//   ....[5]....
        /*009c*/ 	.word	0xffffffff


	//----- nvinfo : EIATTR_COOP_GROUP_INSTR_OFFSETS
	.align		4
.L_7253:
        /*00a0*/ 	.byte	0x04, 0x28
        /*00a2*/ 	.short	(.L_7255 - .L_7254)


	//   ....[0]....
.L_7254:
        /*00a4*/ 	.word	0x000002c0


	//   ....[1]....
        /*00a8*/ 	.word	0x000002d0


	//   ....[2]....
        /*00ac*/ 	.word	0x00000300


	//   ....[3]....
        /*00b0*/ 	.word	0x00000310


	//   ....[4]....
        /*00b4*/ 	.word	0x00000340


	//   ....[5]....
        /*00b8*/ 	.word	0x00000350


	//----- nvinfo : EIATTR_VRC_CTA_INIT_COUNT
	.align		4
.L_7255:
        /*00bc*/ 	.byte	0x02, 0x4a
	.zero		1
	.zero		1


	//----- nvinfo : EIATTR_EXIT_INSTR_OFFSETS
	.align		4
        /*00c0*/ 	.byte	0x04, 0x1c
        /*00c2*/ 	.short	(.L_7257 - .L_7256)


	//   ....[0]....
.L_7256:
        /*00c4*/ 	.word	0x00000360


	//   ....[1]....
        /*00c8*/ 	.word	0x000003f0


	//   ....[2]....
        /*00cc*/ 	.word	0x00000480


	//----- nvinfo : EIATTR_CBANK_PARAM_SIZE
	.align		4
.L_7257:
        /*00d0*/ 	.byte	0x03, 0x19
        /*00d2*/ 	.short	0x0030


	//----- nvinfo : EIATTR_PARAM_CBANK
	.align		4
        /*00d4*/ 	.byte	0x04, 0x0a
        /*00d6*/ 	.short	(.L_7259 - .L_7258)
	.align		4
.L_7258:
        /*00d8*/ 	.word	index@(.nv.constant0._ZN43_GLOBAL__N__9ae7fba5_10_SoftMax_cu_9f978f6321softmax_warp_backwardIfffLi3ELb0ELb0EEEvPT0_PKT_S5_iiiPKb)
        /*00dc*/ 	.short	0x0380
        /*00de*/ 	.short	0x0030


	//----- nvinfo : EIATTR_SW_WAR
	.align		4
.L_7259:
        /*00e0*/ 	.byte	0x04, 0x36
        /*00e2*/ 	.short	(.L_7261 - .L_7260)
.L_7260:
        /*00e4*/ 	.word	0x00000008
.L_7261:


//--------------------- .nv.info._ZN43_GLOBAL__N__9ae7fba5_10_SoftMax_cu_9f978f6321softmax_warp_backwardIfffLi2ELb0ELb0EEEvPT0_PKT_S5_iiiPKb --------------------------
	.section	.nv.info._ZN43_GLOBAL__N__9ae7fba5_10_SoftMax_cu_9f978f6321softmax_warp_backwardIfffLi2ELb0ELb0EEEvPT0_PKT_S5_iiiPKb,"",@"SHT_CUDA_INFO"
	.sectionflags	@""
	.align	4


	//----- nvinfo : EIATTR_CUDA_API_VERSION
	.align		4
        /*0000*/ 	.byte	0x04, 0x37
        /*0002*/ 	.short	(.L_7263 - .L_7262)
.L_7262:
        /*0004*/ 	.word	0x00000082


	//----- nvinfo : EIATTR_KPARAM_INFO
	.align		4
.L_7263:
        /*0008*/ 	.byte	0x04, 0x17
        /*000a*/ 	.short	(.L_7265 - .L_7264)
.L_7264:
        /*000c*/ 	.word	0x00000000
        /*0010*/ 	.short	0x0006
        /*0012*/ 	.short	0x0028
        /*0014*/ 	.byte	0x00, 0xf5, 0x21, 0x00


	//----- nvinfo : EIATTR_KPARAM_INFO
	.align		4
.L_7265:
        /*0018*/ 	.byte	0x04, 0x17
        /*001a*/ 	.short	(.L_7267 - .L_7266)
.L_7266:
        /*001c*/ 	.word	0x00000000
        /*0020*/ 	.short	0x0005
        /*0022*/ 	.short	0x0020
        /*0024*/ 	.byte	0x00, 0xf0, 0x11, 0x00


	//----- nvinfo : EIATTR_KPARAM_INFO
	.align		4
.L_7267:
        /*0028*/ 	.byte	0x04, 0x17
        /*002a*/ 	.short	(.L_7269 - .L_7268)
.L_7268:
        /*002c*/ 	.word	0x00000000
        /*0030*/ 	.short	0x0004
        /*0032*/ 	.short	0x001c
        /*0034*/ 	.byte	0x00, 0xf0, 0x11, 0x00


	//----- nvinfo : EIATTR_KPARAM_INFO
	.align		4
.L_7269:
        /*0038*/ 	.byte	0x04, 0x17
        /*003a*/ 	.short	(.L_7271 - .L_7270)
.L_7270:
        /*003c*/ 	.word	0x00000000
        /*0040*/ 	.short	0x0003
        /*0042*/ 	.short	0x0018
        /*0044*/ 	.byte	0x00, 0xf0, 0x11, 0x00


	//----- nvinfo : EIATTR_KPARAM_INFO
	.align		4
.L_7271:
        /*0048*/ 	.byte	0x04, 0x17
        /*004a*/ 	.short	(.L_7273 - .L_7272)
.L_7272:
        /*004c*/ 	.word	0x00000000
        /*0050*/ 	.short	0x0002
        /*0052*/ 	.short	0x0010
        /*0054*/ 	.byte	0x00, 0xf5, 0x21, 0x00


	//----- nvinfo : EIATTR_KPARAM_INFO
	.align		4
.L_7273:
        /*0058*/ 	.byte	0x04, 0x17
        /*005a*/ 	.short	(.L_7275 - .L_7274)
.L_7274:
        /*005c*/ 	.word	0x00000000
        /*0060*/ 	.short	0x0001
        /*0062*/ 	.short	0x0008
        /*0064*/ 	.byte	0x00, 0xf5, 0x21, 0x00


	//----- nvinfo : EIATTR_KPARAM_INFO
	.align		4
.L_7275:
        /*0068*/ 	.byte	0x04, 0x17
        /*006a*/ 	.short	(.L_7277 - .L_7276)
.L_7276:
        /*006c*/ 	.word	0x00000000
        /*0070*/ 	.short	0x0000
        /*0072*/ 	.short	0x0000
        /*0074*/ 	.byte	0x00, 0xf5, 0x21, 0x00


	//----- nvinfo : EIATTR_SPARSE_MMA_MASK
	.align		4
.L_7277:
        /*0078*/ 	.byte	0x03, 0x50
        /*007a*/ 	.short	0x0000


	//----- nvinfo : EIATTR_MAXREG_COUNT
	.align		4
        /*007c*/ 	.byte	0x03, 0x1b
        /*007e*/ 	.short	0x00ff


	//----- nvinfo : EIATTR_MERCURY_ISA_VERSION
	.align		4
        /*0080*/ 	.byte	0x03, 0x5f
        /*0082*/ 	.short	0x0101


	//----- nvinfo : EIATTR_COOP_GROUP_MASK_REGIDS
	.align		4
        /*0084*/ 	.byte	0x04, 0x29
        /*0086*/ 	.short	(.L_7279 - .L_7278)


	//   ....[0]....
.L_7278:
        /*0088*/ 	.word	0xffffffff


	//   ....[1]....
        /*008c*/ 	.word	0xffffffff


	//   ....[2]....
        /*0090*/ 	.word	0xffffffff


	//   ....[3]....
        /*0094*/ 	.word	0xffffffff


	//----- nvinfo : EIATTR_COOP_GROUP_INSTR_OFFSETS
	.align		4
.L_7279:
        /*0098*/ 	.byte	0x04, 0x28
        /*009a*/ 	.short	(.L_7281 - .L_7280)


	//   ....[0]....
.L_7280:
        /*009c*/ 	.word	0x000002d0


	//   ....[1]....
        /*00a0*/ 	.word	0x000002e0


	//   ....[2]....
        /*00a4*/ 	.word	0x00000310


	//   ....[3]....
        /*00a8*/ 	.word	0x00000320


	//----- nvinfo : EIATTR_VRC_CTA_INIT_COUNT
	.align		4
.L_7281:
        /*00ac*/ 	.byte	0x02, 0x4a
	.zero		1
	.zero		1


	//----- nvinfo : EIATTR_EXIT_INSTR_OFFSETS
	.align		4
        /*00b0*/ 	.byte	0x04, 0x1c
        /*00b2*/ 	.short	(.L_7283 - .L_7282)


	//   ....[0]....
.L_7282:
        /*00b4*/ 	.word	0x00000330


	//   ....[1]....
        /*00b8*/ 	.word	0x000003c0


	//   ....[2]....
        /*00bc*/ 	.word	0x00000450


	//----- nvinfo : EIATTR_CBANK_PARAM_SIZE
	.align		4
.L_7283:
        /*00c0*/ 	.byte	0x03, 0x19
        /*00c2*/ 	.short	0x0030


	//----- nvinfo : EIATTR_PARAM_CBANK
	.align		4
        /*00c4*/ 	.byte	0x04, 0x0a
        /*00c6*/ 	.short	(.L_7285 - .L_7284)
	.align		4
.L_7284:
        /*00c8*/ 	.word	index@(.nv.constant0._ZN43_GLOBAL__N__9ae7fba5_10_SoftMax_cu_9f978f6321softmax_warp_backwardIfffLi2ELb0ELb0EEEvPT0_PKT_S5_iiiPKb)
        /*00cc*/ 	.short	0x0380
        /*00ce*/ 	.short	0x0030


	//----- nvinfo : EIATTR_SW_WAR
	.align		4
.L_7285:
        /*00d0*/ 	.byte	0x04, 0x36
        /*00d2*/ 	.short	(.L_7287 - .L_7286)
.L_7286:
        /*00d4*/ 	.word	0x00000008
.L_7287:


//--------------------- .nv.info._ZN43_GLOBAL__N__9ae7fba5_10_SoftMax_cu_9f978f6321softmax_warp_backwardIfffLi1ELb0ELb0EEEvPT0_PKT_S5_iiiPKb --------------------------
	.section	.nv.info._ZN43_GLOBAL__N__9ae7fba5_10_SoftMax_cu_9f978f6321softmax_warp_backwardIfffLi1ELb0ELb0EEEvPT0_PKT_S5_iiiPKb,"",@"SHT_CUDA_INFO"
	.sectionflags	@""
	.align	4


	//----- nvinfo : EIATTR_CUDA_API_VERSION
	.align		4
        /*0000*/ 	.byte	0x04, 0x37
        /*0002*/ 	.short	(.L_7289 - .L_7288)
.L_7288:
        /*0004*/ 	.word	0x00000082


	//----- nvinfo : EIATTR_KPARAM_INFO
	.align		4
.L_7289:
        /*0008*/ 	.byte	0x04, 0x17
        /*000a*/ 	.short	(.L_7291 - .L_7290)
.L_7290:
        /*000c*/ 	.word	0x00000000
        /*0010*/ 	.short	0x0006
        /*0012*/ 	.short	0x0028
        /*0014*/ 	.byte	0x00, 0xf5, 0x21, 0x00


	//----- nvinfo : EIATTR_KPARAM_INFO
	.align		4
.L_7291:
        /*0018*/ 	.byte	0x04, 0x17
        /*001a*/ 	.short	(.L_7293 - .L_7292)
.L_7292:
        /*001c*/ 	.word	0x00000000
        /*0020*/ 	.short	0x0005
        /*0022*/ 	.short	0x0020
        /*0024*/ 	.byte	0x00, 0xf0, 0x11, 0x00


	//----- nvinfo : EIATTR_KPARAM_INFO
	.align		4
.L_7293:
        /*0028*/ 	.byte	0x04, 0x17
        /*002a*/ 	.short	(.L_7295 - .L_7294)
.L_7294:
        /*002c*/ 	.word	0x00000000
        /*0030*/ 	.short	0x0004
        /*0032*/ 	.short	0x001c
        /*0034*/ 	.byte	0x00, 0xf0, 0x11, 0x00


	//----- nvinfo : EIATTR_KPARAM_INFO
	.align		4
.L_7295:
        /*0038*/ 	.byte	0x04, 0x17
        /*003a*/ 	.short	(.L_7297 - .L_7296)
.L_7296:
        /*003c*/ 	.word	0x00000000
        /*0040*/ 	.short	0x0003
        /*0042*/ 	.short	0x0018
        /*0044*/ 	.byte	0x00, 0xf0, 0x11, 0x00


	//----- nvinfo : EIATTR_KPARAM_INFO
	.align		4
.L_7297:
        /*0048*/ 	.byte	0x04, 0x17
        /*004a*/ 	.short	(.L_7299 - .L_7298)
.L_7298:
        /*004c*/ 	.word	0x00000000
        /*0050*/ 	.short	0x0002
        /*0052*/ 	.short	0x0010
        /*0054*/ 	.byte	0x00, 0xf5, 0x21, 0x00


	//----- nvinfo : EIATTR_KPARAM_INFO
	.align		4
.L_7299:
        /*0058*/ 	.byte	0x04, 0x17
        /*005a*/ 	.short	(.L_7301 - .L_7300)
.L_7300:
        /*005c*/ 	.word	0x00000000
        /*0060*/ 	.short	0x0001
        /*0062*/ 	.short	0x0008
        /*0064*/ 	.byte	0x00, 0xf5, 0x21, 0x00


	//----- nvinfo : EIATTR_KPARAM_INFO
	.align		4
.L_7301:
        /*0068*/ 	.byte	0x04, 0x17
        /*006a*/ 	.short	(.L_7303 - .L_7302)
.L_7302:
        /*006c*/ 	.word	0x00000000
        /*0070*/ 	.short	0x0000
        /*0072*/ 	.short	0x0000
        /*0074*/ 	.byte	0x00, 0xf5, 0x21, 0x00


	//----- nvinfo : EIATTR_SPARSE_MMA_MASK
	.align		4
.L_7303:
        /*0078*/ 	.byte	0x03, 0x50
        /*007a*/ 	.short	0x0000


	//----- nvinfo : EIATTR_MAXREG_COUNT
	.align		4
        /*007c*/ 	.byte	0x03, 0x1b
        /*007e*/ 	.short	0x00ff


	//----- nvinfo : EIATTR_MERCURY_ISA_VERSION
	.align		4
        /*0080*/ 	.byte	0x03, 0x5f
        /*0082*/ 	.short	0x0101


	//----- nvinfo : EIATTR_COOP_GROUP_MASK_REGIDS
	.align		4
        /*0084*/ 	.byte	0x04, 0x29
        /*0086*/ 	.short	(.L_7305 - .L_7304)


	//   ....[0]....
.L_7304:
        /*0088*/ 	.word	0xffffffff


	//   ....[1]....
        /*008c*/ 	.word	0xffffffff


	//----- nvinfo : EIATTR_COOP_GROUP_INSTR_OFFSETS
	.align		4
.L_7305:
        /*0090*/ 	.byte	0x04, 0x28
        /*0092*/ 	.short	(.L_7307 - .L_7306)


	//   ....[0]....
.L_7306:
        /*0094*/ 	.word	0x000002b0


	//   ....[1]....
        /*0098*/ 	.word	0x000002d0


	//----- nvinfo : EIATTR_VRC_CTA_INIT_COUNT
	.align		4
.L_7307:
        /*009c*/ 	.byte	0x02, 0x4a
	.zero		1
	.zero		1


	//----- nvinfo : EIATTR_EXIT_INSTR_OFFSETS
	.align		4
        /*00a0*/ 	.byte	0x04, 0x1c
        /*00a2*/ 	.short	(.L_7309 - .L_7308)


	//   ....[0]....
.L_7308:
        /*00a4*/ 	.word	0x000002e0


	//   ....[1]....
        /*00a8*/ 	.word	0x00000370


	//   ....[2]....
        /*00ac*/ 	.word	0x00000400


	//----- nvinfo : EIATTR_CBANK_PARAM_SIZE
	.align		4
.L_7309:
        /*00b0*/ 	.byte	0x03, 0x19
        /*00b2*/ 	.short	0x0030


	//----- nvinfo : EIATTR_PARAM_CBANK
	.align		4
        /*00b4*/ 	.byte	0x04, 0x0a
        /*00b6*/ 	.short	(.L_7311 - .L_7310)
	.align		4
.L_7310:
        /*00b8*/ 	.word	index@(.nv.constant0._ZN43_GLOBAL__N__9ae7fba5_10_SoftMax_cu_9f978f6321softmax_warp_backwardIfffLi1ELb0ELb0EEEvPT0_PKT_S5_iiiPKb)
        /*00bc*/ 	.short	0x0380
        /*00be*/ 	.short	0x0030


	//----- nvinfo : EIATTR_SW_WAR
	.align		4
.L_7311:
        /*00c0*/ 	.byte	0x04, 0x36
        /*00c2*/ 	.short	(.L_7313 - .L_7312)
.L_7312:
        /*00c4*/ 	.word	0x00000008
.L_7313:


//--------------------- .nv.info._ZN43_GLOBAL__N__9ae7fba5_10_SoftMax_cu_9f978f6321softmax_warp_backwardIfffLi0ELb0ELb0EEEvPT0_PKT_S5_iiiPKb --------------------------
	.section	.nv.info._ZN43_GLOBAL__N__9ae7fba5_10_SoftMax_cu_9f978f6321softmax_warp_backwardIfffLi0ELb0ELb0EEEvPT0_PKT_S5_iiiPKb,"",@"SHT_CUDA_INFO"
	.sectionflags	@""
	.align	4


	//----- nvinfo : EIATTR_CUDA_API_VERSION
	.align		4
        /*0000*/ 	.byte	0x04, 0x37
        /*0002*/ 	.short	(.L_7315 - .L_7314)
.L_7314:
        /*0004*/ 	.word	0x00000082


	//----- nvinfo : EIATTR_KPARAM_INFO
	.align		4
.L_7315:
        /*0008*/ 	.byte	0x04, 0x17
        /*000a*/ 	.short	(.L_7317 - .L_7316)
.L_7316:
        /*000c*/ 	.word	0x00000000
        /*0010*/ 	.short	0x0006
        /*0012*/ 	.short	0x0028
        /*0014*/ 	.byte	0x00, 0xf5, 0x21, 0x00


	//----- nvinfo : EIATTR_KPARAM_INFO
	.align		4
.L_7317:
        /*0018*/ 	.byte	0x04, 0x17
        /*001a*/ 	.short	(.L_7319 - .L_7318)
.L_7318:
        /*001c*/ 	.word	0x00000000
        /*0020*/ 	.short	0x0005
        /*0022*/ 	.short	0x0020
        /*0024*/ 	.byte	0x00, 0xf0, 0x11, 0x00


	//----- nvinfo : EIATTR_KPARAM_INFO
	.align		4
.L_7319:
        /*0028*/ 	.byte	0x04, 0x17
        /*002a*/ 	.short	(.L_7321 - .L_7320)
.L_7320:
        /*002c*/ 	.word	0x00000000
        /*0030*/ 	.short	0x0004
        /*0032*/ 	.short	0x001c
        /*0034*/ 	.byte	0x00, 0xf0, 0x11, 0x00


	//----- nvinfo : EIATTR_KPARAM_INFO
	.align		4
.L_7321:
        /*0038*/ 	.byte	0x04, 0x17
        /*003a*/ 	.short	(.L_7323 - .L_7322)
.L_7322:
        /*003c*/ 	.word	0x00000000
        /*0040*/ 	.short	0x0003
        /*0042*/ 	.short	0x0018
        /*0044*/ 	.byte	0x00, 0xf0, 0x11, 0x00


	//----- nvinfo : EIATTR_KPARAM_INFO
	.align		4
.L_7323:
        /*0048*/ 	.byte	0x04, 0x17
        /*004a*/ 	.short	(.L_7325 - .L_7324)
.L_7324:
        /*004c*/ 	.word	0x00000000
        /*0050*/ 	.short	0x0002
        /*0052*/ 	.short	0x0010
        /*0054*/ 	.byte	0x00, 0xf5, 0x21, 0x00


	//----- nvinfo : EIATTR_KPARAM_INFO
	.align		4
.L_7325:
        /*0058*/ 	.byte	0x04, 0x17
        /*005a*/ 	.short	(.L_7327 - .L_7326)
.L_7326:
        /*005c*/ 	.word	0x00000000
        /*0060*/ 	.short	0x0001
        /*0062*/ 	.short	0x0008
        /*0064*/ 	.byte	0x00, 0xf5, 0x21, 0x00


	//----- nvinfo : EIATTR_KPARAM_INFO
	.align		4
.L_7327:
        /*0068*/ 	.byte	0x04, 0x17
        /*006a*/ 	.short	(.L_7329 - .L_7328)
.L_7328:
        /*006c*/ 	.word	0x00000000
        /*0070*/ 	.short	0x0000
        /*0072*/ 	.short	0x0000
        /*0074*/ 	.byte	0x00, 0xf5, 0x21, 0x00


	//----- nvinfo : EIATTR_SPARSE_MMA_MASK
	.align		4
.L_7329:
        /*0078*/ 	.byte	0x03, 0x50
        /*007a*/ 	.short	0x0000


	//----- nvinfo : EIATTR_MAXREG_COUNT
	.align		4
        /*007c*/ 	.byte	0x03, 0x1b
        /*007e*/ 	.short	0x00ff


	//----- nvinfo : EIATTR_MERCURY_ISA_VERSION
	.align		4
        /*0080*/ 	.byte	0x03, 0x5f
        /*0082*/ 	.short	0x0101


	//----- nvinfo : EIATTR_VRC_CTA_INIT_COUNT
	.align		4
        /*0084*/ 	.byte	0x02, 0x4a
	.zero		1
	.zero		1


	//----- nvinfo : EIATTR_EXIT_INSTR_OFFSETS
	.align		4
        /*0088*/ 	.byte	0x04, 0x1c
        /*008a*/ 	.short	(.L_7331 - .L_7330)


	//   ....[0]....
.L_7330:
        /*008c*/ 	.word	0x000002b0


	//   ....[1]....
        /*0090*/ 	.word	0x00000330


	//   ....[2]....
        /*0094*/ 	.word	0x00000380


	//----- nvinfo : EIATTR_CBANK_PARAM_SIZE
	.align		4
.L_7331:
        /*0098*/ 	.byte	0x03, 0x19
        /*009a*/ 	.short	0x0030


	//----- nvinfo : EIATTR_PARAM_CBANK
	.align		4
        /*009c*/ 	.byte	0x04, 0x0a
        /*009e*/ 	.short	(.L_7333 - .L_7332)
	.align		4
.L_7332:
        /*00a0*/ 	.word	index@(.nv.constant0._ZN43_GLOBAL__N__9ae7fba5_10_SoftMax_cu_9f978f6321softmax_warp_backwardIfffLi0ELb0ELb0EEEvPT0_PKT_S5_iiiPKb)
        /*00a4*/ 	.short	0x0380
        /*00a6*/ 	.short	0x0030


	//----- nvinfo : EIATTR_SW_WAR
	.align		4
.L_7333:
        /*00a8*/ 	.byte	0x04, 0x36
        /*00aa*/ 	.short	(.L_7335 - .L_7334)
.L_7334:
        /*00ac*/ 	.word	0x00000008
.L_7335:


//--------------------- .nv.info._ZN43_GLOBAL__N__9ae7fba5_10_SoftMax_cu_9f978f6321softmax_warp_backwardIdddLi10ELb0ELb0EEEvPT0_PKT_S5_iiiPKb --------------------------
	.section	.nv.info._ZN43_GLOBAL__N__9ae7fba5_10_SoftMax_cu_9f978f6321softmax_warp_backwardIdddLi10ELb0ELb0EEEvPT0_PKT_S5_iiiPKb,"",@"SHT_CUDA_INFO"
	.sectionflags	@""
	.align	4


	//----- nvinfo : EIATTR_CUDA_API_VERSION
	.align		4
        /*0000*/ 	.byte	0x04, 0x37
        /*0002*/ 	.short	(.L_7337 - .L_7336)
.L_7336:
        /*0004*/ 	.word	0x00000082


	//----- nvinfo : EIATTR_KPARAM_INFO
	.align		4
.L_7337:
        /*0008*/ 	.byte	0x04, 0x17
        /*000a*/ 	.short	(.L_7339 - .L_7338)
.L_7338:
        /*000c*/ 	.word	0x00000000
        /*0010*/ 	.short	0x0006
        /*0012*/ 	.short	0x0028
        /*0014*/ 	.byte	0x00, 0xf5, 0x21, 0x00


	//----- nvinfo : EIATTR_KPARAM_INFO
	.align		4
.L_7339:
        /*0018*/ 	.byte	0x04, 0x17
        /*001a*/ 	.short	(.L_7341 - .L_7340)
.L_7340:
        /*001c*/ 	.word	0x00000000
        /*0020*/ 	.short	0x0005
        /*0022*/ 	.short	0x0020
        /*0024*/ 	.byte	0x00, 0xf0, 0x11, 0x00


	//----- nvinfo : EIATTR_KPARAM_INFO
	.align		4
.L_7341:
        /*0028*/ 	.byte	0x04, 0x17
        /*002a*/ 	.short	(.L_7343 - .L_7342)
.L_7342:
        /*002c*/ 	.word	0x00000000
        /*0030*/ 	.short	0x0004
        /*0032*/ 	.short	0x001c
        /*0034*/ 	.byte	0x00, 0xf0, 0x11, 0x00


	//----- nvinfo : EIATTR_KPARAM_INFO
	.align		4
.L_7343:
        /*0038*/ 	.byte	0x04, 0x17
        /*003a*/ 	.short	(.L_7345 - .L_7344)
.L_7344:
        /*003c*/ 	.word	0x00000000
        /*0040*/ 	.short	0x0003
        /*0042*/ 	.short	0x0018
        /*0044*/ 	.byte	0x00, 0xf0, 0x11, 0x00


	//----- nvinfo : EIATTR_KPARAM_INFO
	.align		4
.L_7345:
        /*0048*/ 	.byte	0x04, 0x17
        /*004a*/ 	.short	(.L_7347 - .L_7346)
.L_7346:
        /*004c*/ 	.word	0x00000000
        /*0050*/ 	.short	0x0002
        /*0052*/ 	.short	0x0010
        /*0054*/ 	.byte	0x00, 0xf5, 0x21, 0x00


	//----- nvinfo : EIATTR_KPARAM_INFO
	.align		4
.L_7347:
        /*0058*/ 	.byte	0x04, 0x17
        /*005a*/ 	.short	(.L_7349 - .L_7348)
.L_7348:
        /*005c*/ 	.word	0x00000000
        /*0060*/ 	.short	0x0001
        /*0062*/ 	.short	0x0008
        /*0064*/ 	.byte	0x00, 0xf5, 0x21, 0x00


	//----- nvinfo : EIATTR_KPARAM_INFO
	.align		4
.L_7349:
        /*0068*/ 	.byte	0x04, 0x17
        /*006a*/ 	.short	(.L_7351 - .L_7350)
.L_7350:
        /*006c*/ 	.word	0x00000000
        /*0070*/ 	.short	0x0000
        /*0072*/ 	.short	0x0000
        /*0074*/ 	.byte	0x00, 0xf5, 0x21, 0x00


	//----- nvinfo : EIATTR_SPARSE_MMA_MASK
	.align		4
.L_7351:
        /*0078*/ 	.byte	0x03, 0x50
        /*007a*/ 	.short	0x0000


	//----- nvinfo : EIATTR_MAXREG_COUNT
	.align		4
        /*007c*/ 	.byte	0x03, 0x1b
        /*007e*/ 	.short	0x00ff


	//----- nvinfo : EIATTR_MERCURY_ISA_VERSION
	.align		4
        /*0080*/ 	.byte	0x03, 0x5f
        /*0082*/ 	.short	0x0101


	//----- nvinfo : EIATTR_COOP_GROUP_MASK_REGIDS
	.align		4
        /*0084*/ 	.byte	0x04, 0x29
        /*0086*/ 	.short	(.L_7353 - .L_7352)


	//   ....[0]....
.L_7352:
        /*0088*/ 	.word	0xffffffff


	//   ....[1]....
        /*008c*/ 	.word	0xffffffff


	//   ....[2]....
        /*0090*/ 	.word	0xffffffff


	//   ....[3]....
        /*0094*/ 	.word	0xffffffff


	//   ....[4]....
        /*0098*/ 	.word	0xffffffff


	//   ....[5]....
        /*009c*/ 	.word	0xffffffff


	//   ....[6]....
        /*00a0*/ 	.word	0xffffffff


	//   ....[7]....
        /*00a4*/ 	.word	0xffffffff


	//   ....[8]....
        /*00a8*/ 	.word	0xffffffff


	//   ....[9]....
        /*00ac*/ 	.word	0xffffffff


	//----- nvinfo : EIATTR_COOP_GROUP_INSTR_OFFSETS
	.align		4
.L_7353:
        /*00b0*/ 	.byte	0x04, 0x28
        /*00b2*/ 	.short	(.L_7355 - .L_7354)


	//   ....[0]....
.L_7354:
        /*00b4*/ 	.word	0x000010d0


	//   ....[1]....
        /*00b8*/ 	.word	0x000010e0


	//   ....[2]....
        /*00bc*/ 	.word	0x00001100


	//   ....[3]....
        /*00c0*/ 	.word	0x00001110


	//   ....[4]....
        /*00c4*/ 	.word	0x00001130


	//   ....[5]....
        /*00c8*/ 	.word	0x00001140


	//   ....[6]....
        /*00cc*/ 	.word	0x00001190


	//   ....[7]....
        /*00d0*/ 	.word	0x000011a0


	//   ....[8]....
        /*00d4*/ 	.word	0x00001230


	//   ....[9]....
        /*00d8*/ 	.word	0x00001240


	//----- nvinfo : EIATTR_VRC_CTA_INIT_COUNT
	.align		4
.L_7355:
        /*00dc*/ 	.byte	0x02, 0x4a
	.zero		1
	.zero		1


	//----- nvinfo : EIATTR_EXIT_INSTR_OFFSETS
	.align		4
        /*00e0*/ 	.byte	0x04, 0x1c
        /*00e2*/ 	.short	(.L_7357 - .L_7356)


	//   ....[0]....
.L_7356:
        /*00e4*/ 	.word	0x00001250


	//   ....[1]....
        /*00e8*/ 	.word	0x00001a20


	//   ....[2]....
        /*00ec*/ 	.word	0x00001a50


	//----- nvinfo : EIATTR_CBANK_PARAM_SIZE
	.align		4
.L_7357:
        /*00f0*/ 	.byte	0x03, 0x19
        /*00f2*/ 	.short	0x0030


	//----- nvinfo : EIATTR_PARAM_CBANK
	.align		4
        /*00f4*/ 	.byte	0x04, 0x0a
        /*00f6*/ 	.short	(.L_7359 - .L_7358)
	.align		4
.L_7358:
        /*00f8*/ 	.word	index@(.nv.constant0._ZN43_GLOBAL__N__9ae7fba5_10_SoftMax_cu_9f978f6321softmax_warp_backwardIdddLi10ELb0ELb0EEEvPT0_PKT_S5_iiiPKb)
        /*00fc*/ 	.short	0x0380
        /*00fe*/ 	.short	0x0030


	//----- nvinfo : EIATTR_SW_WAR
	.align		4
.L_7359:
        /*0100*/ 	.byte	0x04, 0x36
        /*0102*/ 	.short	(.L_7361 - .L_7360)
.L_7360:
        /*0104*/ 	.word	0x00000008
.L_7361:


//--------------------- .nv.info._ZN43_GLOBAL__N__9ae7fba5_10_SoftMax_cu_9f978f6321softmax_warp_backwardIdddLi9ELb0ELb0EEEvPT0_PKT_S5_iiiPKb --------------------------
	.section	.nv.info._ZN43_GLOBAL__N__9ae7fba5_10_SoftMax_cu_9f978f6321softmax_warp_backwardIdddLi9ELb0ELb0EEEvPT0_PKT_S5_iiiPKb,"",@"SHT_CUDA_INFO"
	.sectionflags	@""
	.align	4


	//----- nvinfo : EIATTR_CUDA_API_VERSION
	.align		4
        /*0000*/ 	.byte	0x04, 0x37
        /*0002*/ 	.short	(.L_7363 - .L_7362)
.L_7362:
        /*0004*/ 	.word	0x00000082


	//----- nvinfo : EIATTR_KPARAM_INFO
	.align		4
.L_7363:
        /*0008*/ 	.byte	0x04, 0x17
        /*000a*/ 	.short	(.L_7365 - .L_7364)
.L_7364:
        /*000c*/ 	.word	0x00000000
        /*0010*/ 	.short	0x0006
        /*0012*/ 	.short	0x0028
        /*0014*/ 	.byte	0x00, 0xf5, 0x21, 0x00


	//----- nvinfo : EIATTR_KPARAM_INFO
	.align		4
.L_7365:
        /*0018*/ 	.byte	0x04, 0x17
        /*001a*/ 	.short	(.L_7367 - .L_7366)
.L_7366:
        /*001c*/ 	.word	0x00000000
        /*0020*/ 	.short	0x0005
        /*0022*/ 	.short	0x0020
        /*0024*/ 	.byte	0x00, 0xf0, 0x11, 0x00


	//----- nvinfo : EIATTR_KPARAM_INFO
	.align		4
.L_7367:
        /*0028*/ 	.byte	0x04, 0x17
        /*002a*/ 	.short	(.L_7369 - .L_7368)
.L_7368:
        /*002c*/ 	.word	0x00000000
        /*0030*/ 	.short	0x0004
        /*0032*/ 	.short	0x001c
        /*0034*/ 	.byte	0x00, 0xf0, 0x11, 0x00


	//----- nvinfo : EIATTR_KPARAM_INFO
	.align		4
.L_7369:
        /*0038*/ 	.byte	0x04, 0x17
        /*003a*/ 	.short	(.L_7371 - .L_7370)
.L_7370:
        /*003c*/ 	.word	0x00000000
        /*0040*/ 	.short	0x0003
        /*0042*/ 	.short	0x0018
        /*0044*/ 	.byte	0x00, 0xf0, 0x11, 0x00


	//----- nvinfo : EIATTR_KPARAM_INFO
	.align		4
.L_7371:
        /*0048*/ 	.byte	0x04, 0x17
        /*004a*/ 	.short	(.L_7373 - .L_7372)
.L_7372:
        /*004c*/ 	.word	0x00000000
        /*0050*/ 	.short	0x0002
        /*0052*/ 	.short	0x0010
        /*0054*/ 	.byte	0x00, 0xf5, 0x21, 0x00


	//----- nvinfo : EIATTR_KPARAM_INFO
	.align		4
.L_7373:
        /*0058*/ 	.byte	0x04, 0x17
        /*005a*/ 	.short	(.L_7375 - .L_7374)
.L_7374:
        /*005c*/ 	.word	0x00000000
        /*0060*/ 	.short	0x0001
        /*0062*/ 	.short	0x0008
        /*0064*/ 	.byte	0x00, 0xf5, 0x21, 0x00


	//----- nvinfo : EIATTR_KPARAM_INFO
	.align		4
.L_7375:
        /*0068*/ 	.byte	0x04, 0x17
        /*006a*/ 	.short	(.L_7377 - .L_7376)
.L_7376:
        /*006c*/ 	.word	0x00000000
        /*0070*/ 	.short	0x0000
        /*0072*/ 	.short	0x0000
        /*0074*/ 	.byte	0x00, 0xf5, 0x21, 0x00


	//----- nvinfo : EIATTR_SPARSE_MMA_MASK
	.align		4
.L_7377:
        /*0078*/ 	.byte	0x03, 0x50
        /*007a*/ 	.short	0x0000


	//----- nvinfo : EIATTR_MAXREG_COUNT
	.align		4
        /*007c*/ 	.byte	0x03, 0x1b
        /*007e*/ 	.short	0x00ff


	//----- nvinfo : EIATTR_MERCURY_ISA_VERSION
	.align		4
        /*0080*/ 	.byte	0x03, 0x5f
        /*0082*/ 	.short	0x0101


	//----- nvinfo : EIATTR_COOP_GROUP_MASK_REGIDS
	.align		4
        /*0084*/ 	.byte	0x04, 0x29
        /*0086*/ 	.short	(.L_7379 - .L_7378)


	//   ....[0]....
.L_7378:
        /*0088*/ 	.word	0xffffffff


	//   ....[1]....
        /*008c*/ 	.word	0xffffffff


	//   ....[2]....
        /*0090*/ 	.word	0xffffffff


	//   ....[3]....
        /*0094*/ 	.word	0xffffffff


	//   ....[4]....
        /*0098*/ 	.word	0xffffffff


	//   ....[5]....
        /*009c*/ 	.word	0xffffffff


	//   ....[6]....
        /*00a0*/ 	.word	0xffffffff


	//   ....[7]....
        /*00a4*/ 	.word	0xffffffff


	//   ....[8]....
        /*00a8*/ 	.word	0xffffffff


	//   ....[9]....
        /*00ac*/ 	.word	0xffffffff


	//----- nvinfo : EIATTR_COOP_GROUP_INSTR_OFFSETS
	.align		4
.L_7379:
        /*00b0*/ 	.byte	0x04, 0x28
        /*00b2*/ 	.short	(.L_7381 - .L_7380)


	//   ....[0]....
.L_7380:
        /*00b4*/ 	.word	0x00000840


	//   ....[1]....
        /*00b8*/ 	.word	0x00000850


	//   ....[2]....
        /*00bc*/ 	.word	0x00000870


	//   ....[3]....
        /*00c0*/ 	.word	0x00000880


	//   ....[4]....
        /*00c4*/ 	.word	0x00000900


	//   ....[5]....
        /*00c8*/ 	.word	0x00000910


	//   ....[6]....
        /*00cc*/ 	.word	0x00000930


	//   ....[7]....
        /*00d0*/ 	.word	0x00000940


	//   ....[8]....
        /*00d4*/ 	.word	0x00000960


	//   ....[9]....
        /*00d8*/ 	.word	0x00000970


	//----- nvinfo : EIATTR_VRC_CTA_INIT_COUNT
	.align		4
.L_7381:
        /*00dc*/ 	.byte	0x02, 0x4a
	.zero		1
	.zero		1


	//----- nvinfo : EIATTR_EXIT_INSTR_OFFSETS
	.align		4
        /*00e0*/ 	.byte	0x04, 0x1c
        /*00e2*/ 	.short	(.L_7383 - .L_7382)


	//   ....[0]....
.L_7382:
        /*00e4*/ 	.word	0x00000990


	//   ....[1]....
        /*00e8*/ 	.word	0x00000d50


	//   ....[2]....
        /*00ec*/ 	.word	0x00000d80


	//----- nvinfo : EIATTR_CBANK_PARAM_SIZE
	.align		4
.L_7383:
        /*00f0*/ 	.byte	0x03, 0x19
        /*00f2*/ 	.short	0x0030


	//----- nvinfo : EIATTR_PARAM_CBANK
	.align		4
        /*00f4*/ 	.byte	0x04, 0x0a
        /*00f6*/ 	.short	(.L_7385 - .L_7384)
	.align		4
.L_7384:
        /*00f8*/ 	.word	index@(.nv.constant0._ZN43_GLOBAL__N__9ae7fba5_10_SoftMax_cu_9f978f6321softmax_warp_backwardIdddLi9ELb0ELb0EEEvPT0_PKT_S5_iiiPKb)
        /*00fc*/ 	.short	0x0380
        /*00fe*/ 	.short	0x0030


	//----- nvinfo : EIATTR_SW_WAR
	.align		4
.L_7385:
        /*0100*/ 	.byte	0x04, 0x36
        /*0102*/ 	.short	(.L_7387 - .L_7386)
.L_7386:
        /*0104*/ 	.word	0x00000008
.L_7387:


//--------------------- .nv.info._ZN43_GLOBAL__N__9ae7fba5_10_SoftMax_cu_9f978f6321softmax_warp_backwardIdddLi8ELb0ELb0EEEvPT0_PKT_S5_iiiPKb --------------------------
	.section	.nv.info._ZN43_GLOBAL__N__9ae7fba5_10_SoftMax_cu_9f978f6321softmax_warp_backwardIdddLi8ELb0ELb0EEEvPT0_PKT_S5_iiiPKb,"",@"SHT_CUDA_INFO"
	.sectionflags	@""
	.align	4


	//----- nvinfo : EIATTR_CUDA_API_VERSION
	.align		4
        /*0000*/ 	.byte	0x04, 0x37
        /*0002*/ 	.short	(.L_7389 - .L_7388)
.L_7388:
        /*0004*/ 	.word	0x00000082


	//----- nvinfo : EIATTR_KPARAM_INFO
	.align		4
.L_7389:
        /*0008*/ 	.byte	0x04, 0x17
        /*000a*/ 	.short	(.L_7391 - .L_7390)
.L_7390:
        /*000c*/ 	.word	0x00000000
        /*0010*/ 	.short	0x0006
        /*0012*/ 	.short	0x0028
        /*0014*/ 	.byte	0x00, 0xf5, 0x21, 0x00


	//----- nvinfo : EIATTR_KPARAM_INFO
	.align		4
.L_7391:
        /*0018*/ 	.byte	0x04, 0x17
        /*001a*/ 	.short	(.L_7393 - .L_7392)
.L_7392:
        /*001c*/ 	.word	0x00000000
        /*0020*/ 	.short	0x0005
        /*0022*/ 	.short	0x0020
        /*0024*/ 	.byte	0x00, 0xf0, 0x11, 0x00


	//----- nvinfo : EIATTR_KPARAM_INFO
	.align		4
.L_7393:
        /*0028*/ 	.byte	0x04, 0x17
        /*002a*/ 	.short	(.L_7395 - .L_7394)
.L_7394:
        /*002c*/ 	.word	0x00000000
        /*0030*/ 	.short	0x0004
        /*0032*/ 	.short	0x001c
        /*0034*/ 	.byte	0x00, 0xf0, 0x11, 0x00


	//----- nvinfo : EIATTR_KPARAM_INFO
	.align		4
.L_7395:
        /*0038*/ 	.byte	0x04, 0x17
        /*003a*/ 	.short	(.L_7397 - .L_7396)
.L_7396:
        /*003c*/ 	.word	0x00000000
        /*0040*/ 	.short	0x0003
        /*0042*/ 	.short	0x0018
        /*0044*/ 	.byte	0x00, 0xf0, 0x11, 0x00


	//----- nvinfo : EIATTR_KPARAM_INFO
	.align		4
.L_7397:
        /*0048*/ 	.byte	0x04, 0x17
        /*004a*/ 	.short	(.L_7399 - .L_7398)
.L_7398:
        /*004c*/ 	.word	0x00000000
        /*0050*/ 	.short	0x0002
        /*0052*/ 	.short	0x0010
        /*0054*/ 	.byte	0x00, 0xf5, 0x21, 0x00


	//----- nvinfo : EIATTR_KPARAM_INFO
	.align		4
.L_7399:
        /*0058*/ 	.byte	0x04, 0x17
        /*005a*/ 	.short	(.L_7401 - .L_7400)
.L_7400:
        /*005c*/ 	.word	0x00000000
        /*0060*/ 	.short	0x0001
        /*0062*/ 	.short	0x0008
        /*0064*/ 	.byte	0x00, 0xf5, 0x21, 0x00


	//----- nvinfo : EIATTR_KPARAM_INFO
	.align		4
.L_7401:
        /*0068*/ 	.byte	0x04, 0x17
        /*006a*/ 	.short	(.L_7403 - .L_7402)
.L_7402:
        /*006c*/ 	.word	0x00000000
        /*0070*/ 	.short	0x0000
        /*0072*/ 	.short	0x0000
        /*0074*/ 	.byte	0x00, 0xf5, 0x21, 0x00


	//----- nvinfo : EIATTR_SPARSE_MMA_MASK
	.align		4
.L_7403:
        /*0078*/ 	.byte	0x03, 0x50
        /*007a*/ 	.short	0x0000


	//----- nvinfo : EIATTR_MAXREG_COUNT
	.align		4
        /*007c*/ 	.byte	0x03, 0x1b
        /*007e*/ 	.short	0x00ff


	//----- nvinfo : EIATTR_MERCURY_ISA_VERSION
	.align		4
        /*0080*/ 	.byte	0x03, 0x5f
        /*0082*/ 	.short	0x0101


	//----- nvinfo : EIATTR_COOP_GROUP_MASK_REGIDS
	.align		4
        /*0084*/ 	.byte	0x04, 0x29
        /*0086*/ 	.short	(.L_7405 - .L_7404)


	//   ....[0]....
.L_7404:
        /*0088*/ 	.word	0xffffffff


	//   ....[1]....
        /*008c*/ 	.word	0xffffffff


	//   ....[2]....
        /*0090*/ 	.word	0xffffffff


	//   ....[3]....
        /*0094*/ 	.word	0xffffffff


	//   ....[4]....
        /*0098*/ 	.word	0xffffffff


	//   ....[5]....
        /*009c*/ 	.word	0xffffffff


	//   ....[6]....
        /*00a0*/ 	.word	0xffffffff


	//   ....[7]....
        /*00a4*/ 	.word	0xffffffff


	//   ....[8]....
        /*00a8*/ 	.word	0xffffffff


	//   ....[9]....
        /*00ac*/ 	.word	0xffffffff


	//----- nvinfo : EIATTR_COOP_GROUP_INSTR_OFFSETS
	.align		4
.L_7405:
        /*00b0*/ 	.byte	0x04, 0x28
        /*00b2*/ 	.short	(.L_7407 - .L_7406)


	//   ....[0]....
.L_7406:
        /*00b4*/ 	.word	0x000004d0


	//   ....[1]....
        /*00b8*/ 	.word	0x000004e0


	//   ....[2]....
        /*00bc*/ 	.word	0x00000500


	//   ....[3]....
        /*00c0*/ 	.word	0x00000510


	//   ....[4]....
        /*00c4*/ 	.word	0x00000530


	//   ....[5]....
        /*00c8*/ 	.word	0x00000540


	//   ....[6]....
        /*00cc*/ 	.word	0x00000560


	//   ....[7]....
        /*00d0*/ 	.word	0x00000570


	//   ....[8]....
        /*00d4*/ 	.word	0x00000590


	//   ....[9]....
        /*00d8*/ 	.word	0x000005a0


	//----- nvinfo : EIATTR_VRC_CTA_INIT_COUNT
	.align		4
.L_7407:
        /*00dc*/ 	.byte	0x02, 0x4a
	.zero		1
	.zero		1


	//----- nvinfo : EIATTR_EXIT_INSTR_OFFSETS
	.align		4
        /*00e0*/ 	.byte	0x04, 0x1c
        /*00e2*/ 	.short	(.L_7409 - .L_7408)


	//   ....[0]....
.L_7408:
        /*00e4*/ 	.word	0x000005b0


	//   ....[1]....
        /*00e8*/ 	.word	0x00000750


	//   ....[2]....
        /*00ec*/ 	.word	0x00000780


	//----- nvinfo : EIATTR_CBANK_PARAM_SIZE
	.align		4
.L_7409:
        /*00f0*/ 	.byte	0x03, 0x19
        /*00f2*/ 	.short	0x0030


	//----- nvinfo : EIATTR_PARAM_CBANK
	.align		4
        /*00f4*/ 	.byte	0x04, 0x0a
        /*00f6*/ 	.short	(.L_7411 - .L_7410)
	.align		4
.L_7410:
        /*00f8*/ 	.word	index@(.nv.constant0._ZN43_GLOBAL__N__9ae7fba5_10_SoftMax_cu_9f978f6321softmax_warp_backwardIdddLi8ELb0ELb0EEEvPT0_PKT_S5_iiiPKb)
        /*00fc*/ 	.short	0x0380
        /*00fe*/ 	.short	0x0030


	//----- nvinfo : EIATTR_SW_WAR
	.align		4
.L_7411:
        /*0100*/ 	.byte	0x04, 0x36
        /*0102*/ 	.short	(.L_7413 - .L_7412)
.L_7412:
        /*0104*/ 	.word	0x00000008
.L_7413:


//--------------------- .nv.info._ZN43_GLOBAL__N__9ae7fba5_10_SoftMax_cu_9f978f6321softmax_warp_backwardIdddLi7ELb0ELb0EEEvPT0_PKT_S5_iiiPKb --------------------------
	.section	.nv.info._ZN43_GLOBAL__N__9ae7fba5_10_SoftMax_cu_9f978f6321softmax_warp_backwardIdddLi7ELb0ELb0EEEvPT0_PKT_S5_iiiPKb,"",@"SHT_CUDA_INFO"
	.sectionflags	@""
	.align	4


	//----- nvinfo : EIATTR_CUDA_API_VERSION
	.align		4
        /*0000*/ 	.byte	0x04, 0x37
        /*0002*/ 	.short	(.L_7415 - .L_7414)
.L_7414:
        /*0004*/ 	.word	0x00000082


	//----- nvinfo : EIATTR_KPARAM_INFO
	.align		4
.L_7415:
        /*0008*/ 	.byte	0x04, 0x17
        /*000a*/ 	.short	(.L_7417 - .L_7416)
.L_7416:
        /*000c*/ 	.word	0x00000000
        /*0010*/ 	.short	0x0006
        /*0012*/ 	.short	0x0028
        /*0014*/ 	.byte	0x00, 0xf5, 0x21, 0x00


	//----- nvinfo : EIATTR_KPARAM_INFO
	.align		4
.L_7417:
        /*0018*/ 	.byte	0x04, 0x17
        /*001a*/ 	.short	(.L_7419 - .L_7418)
.L_7418:
        /*001c*/ 	.word	0x00000000
        /*0020*/ 	.short	0x0005
        /*0022*/ 	.short	0x0020
        /*0024*/ 	.byte	0x00, 0xf0, 0x11, 0x00


	//----- nvinfo : EIATTR_KPARAM_INFO
	.align		4
.L_7419:
        /*0028*/ 	.byte	0x04, 0x17
        /*002a*/ 	.short	(.L_7421 - .L_7420)
.L_7420:
        /*002c*/ 	.word	0x00000000
        /*0030*/ 	.short	0x0004
        /*0032*/ 	.short	0x001c
        /*0034*/ 	.byte	0x00, 0xf0, 0x11, 0x00


	//----- nvinfo : EIATTR_KPARAM_INFO
	.align		4
.L_7421:
        /*0038*/ 	.byte	0x04, 0x17
        /*003a*/ 	.short	(.L_7423 - .L_7422)
.L_7422:
        /*003c*/ 	.word	0x00000000
        /*0040*/ 	.short	0x0003
        /*0042*/ 	.short	0x0018
        /*0044*/ 	.byte	0x00, 0xf0, 0x11, 0x00


	//----- nvinfo : EIATTR_KPARAM_INFO
	.align		4
.L_7423:
        /*0048*/ 	.byte	0x04, 0x17
        /*004a*/ 	.short	(.L_7425 - .L_7424)
.L_7424:
        /*004c*/ 	.word	0x00000000
        /*0050*/ 	.short	0x0002
        /*0052*/ 	.short	0x0010
        /*0054*/ 	.byte	0x00, 0xf5, 0x21, 0x00


	//----- nvinfo : EIATTR_KPARAM_INFO
	.align		4
.L_7425:
        /*0058*/ 	.byte	0x04, 0x17
        /*005a*/ 	.short	(.L_7427 - .L_7426)
.L_7426:
        /*005c*/ 	.word	0x00000000
        /*0060*/ 	.short	0x0001
        /*0062*/ 	.short	0x0008
        /*0064*/ 	.byte	0x00, 0xf5, 0x21, 0x00


	//----- nvinfo : EIATTR_KPARAM_INFO
	.align		4
.L_7427:
        /*0068*/ 	.byte	0x04, 0x17
        /*006a*/ 	.short	(.L_7429 - .L_7428)
.L_7428:
        /*006c*/ 	.word	0x00000000
        /*0070*/ 	.short	0x0000
        /*0072*/ 	.short	0x0000
        /*0074*/ 	.byte	0x00, 0xf5, 0x21, 0x00


	//----- nvinfo : EIATTR_SPARSE_MMA_MASK
	.align		4
.L_7429:
        /*0078*/ 	.byte	0x03, 0x50
        /*007a*/ 	.short	0x0000


	//----- nvinfo : EIATTR_MAXREG_COUNT
	.align		4
        /*007c*/ 	.byte	0x03, 0x1b
        /*007e*/ 	.short	0x00ff


	//----- nvinfo : EIATTR_MERCURY_ISA_VERSION
	.align		4
        /*0080*/ 	.byte	0x03, 0x5f
        /*0082*/ 	.short	0x0101


	//----- nvinfo : EIATTR_COOP_GROUP_MASK_REGIDS
	.align		4
        /*0084*/ 	.byte	0x04, 0x29
        /*0086*/ 	.short	(.L_7431 - .L_7430)


	//   ....[0]....
.L_7430:
        /*0088*/ 	.word	0xffffffff


	//   ....[1]....
        /*008c*/ 	.word	0xffffffff


	//   ....[2]....
        /*0090*/ 	.word	0xffffffff


	//   ....[3]....
        /*0094*/ 	.word	0xffffffff


	//   ....[4]....
        /*0098*/ 	.word	0xffffffff


	//   ....[5]....
        /*009c*/ 	.word	0xffffffff


	//   ....[6]....
        /*00a0*/ 	.word	0xffffffff


	//   ....[7]....
        /*00a4*/ 	.word	0xffffffff


	//   ....[8]....
        /*00a8*/ 	.word	0xffffffff


	//   ....[9]....
        /*00ac*/ 	.word	0xffffffff


	//   ....[10]....
        /*00b0*/ 	.word	0xffffffff


	//   ....[11]....
        /*00b4*/ 	.word	0xffffffff


	//   ....[12]....
        /*00b8*/ 	.word	0xffffffff


	//   ....[13]....
        /*00bc*/ 	.word	0xffffffff


	//   ....[14]....
        /*00c0*/ 	.word	0xffffffff


	//   ....[15]....
        /*00c4*/ 	.word	0xffffffff


	//   ....[16]....
        /*00c8*/ 	.word	0xffffffff


	//   ....[17]....
        /*00cc*/ 	.word	0xffffffff


	//   ....[18]....
        /*00d0*/ 	.word	0xffffffff


	//   ....[19]....
        /*00d4*/ 	.word	0xffffffff


	//----- nvinfo : EIATTR_COOP_GROUP_INSTR_OFFSETS
	.align		4
.L_7431:
        /*00d8*/ 	.byte	0x04, 0x28
        /*00da*/ 	.short	(.L_7433 - .L_7432)


	//   ....[0]....
.L_7432:
        /*00dc*/ 	.word	0x00000480


	//   ....[1]....
        /*00e0*/ 	.word	0x00000490


	//   ....[2]....
        /*00e4*/ 	.word	0x000004c0


	//   ....[3]....
        /*00e8*/ 	.word	0x000004d0


	//   ....[4]....
        /*00ec*/ 	.word	0x00000500


	//   ....[5]....
        /*00f0*/ 	.word	0x00000510


	//   ....[6]....
        /*00f4*/ 	.word	0x00000530


	//   ....[7]....
        /*00f8*/ 	.word	0x00000540


	//   ....[8]....
        /*00fc*/ 	.word	0x00000570


	//   ....[9]....
        /*0100*/ 	.word	0x00000580


	//   ....[10]....
        /*0104*/ 	.word	0x000005d0


	//   ....[11]....
        /*0108*/ 	.word	0x000005e0


	//   ....[12]....
        /*010c*/ 	.word	0x00000600


	//   ....[13]....
        /*0110*/ 	.word	0x00000610


	//   ....[14]....
        /*0114*/ 	.word	0x00000630


	//   ....[15]....
        /*0118*/ 	.word	0x00000640


	//   ....[16]....
        /*011c*/ 	.word	0x00000660


	//   ....[17]....
        /*0120*/ 	.word	0x00000670


	//   ....[18]....
        /*0124*/ 	.word	0x000006a0


	//   ....[19]....
        /*0128*/ 	.word	0x000006b0


	//----- nvinfo : EIATTR_VRC_CTA_INIT_COUNT
	.align		4
.L_7433:
        /*012c*/ 	.byte	0x02, 0x4a
	.zero		1
	.zero		1


	//----- nvinfo : EIATTR_EXIT_INSTR_OFFSETS
	.align		4
        /*0130*/ 	.byte	0x04, 0x1c
        /*0132*/ 	.short	(.L_7435 - .L_7434)


	//   ....[0]....
.L_7434:
        /*0134*/ 	.word	0x000006c0


	//   ....[1]....
        /*0138*/ 	.word	0x00000790


	//   ....[2]....
        /*013c*/ 	.word	0x00000810


	//   ....[3]....
        /*0140*/ 	.word	0x00000840


	//----- nvinfo : EIATTR_CBANK_PARAM_SIZE
	.align		4
.L_7435:
        /*0144*/ 	.byte	0x03, 0x19
        /*0146*/ 	.short	0x0030


	//----- nvinfo : EIATTR_PARAM_CBANK
	.align		4
        /*0148*/ 	.byte	0x04, 0x0a
        /*014a*/ 	.short	(.L_7437 - .L_7436)
	.align		4
.L_7436:
        /*014c*/ 	.word	index@(.nv.constant0._ZN43_GLOBAL__N__9ae7fba5_10_SoftMax_cu_9f978f6321softmax_warp_backwardIdddLi7ELb0ELb0EEEvPT0_PKT_S5_iiiPKb)
        /*0150*/ 	.short	0x0380
        /*0152*/ 	.short	0x0030


	//----- nvinfo : EIATTR_SW_WAR
	.align		4
.L_7437:
        /*0154*/ 	.byte	0x04, 0x36
        /*0156*/ 	.short	(.L_7439 - .L_7438)
.L_7438:
        /*0158*/ 	.word	0x00000008
.L_7439:


//--------------------- .nv.info._ZN43_GLOBAL__N__9ae7fba5_10_SoftMax_cu_9f978f6321softmax_warp_backwardIdddLi6ELb0ELb0EEEvPT0_PKT_S5_iiiPKb --------------------------
	.section	.nv.info._ZN43_GLOBAL__N__9ae7fba5_10_SoftMax_cu_9f978f6321softmax_warp_backwardIdddLi6ELb0ELb0EEEvPT0_PKT_S5_iiiPKb,"",@"SHT_CUDA_INFO"
	.sectionflags	@""
	.align	4


	//----- nvinfo : EIATTR_CUDA_API_VERSION
	.align		4
        /*0000*/ 	.byte	0x04, 0x37
        /*0002*/ 	.short	(.L_7441 - .L_7440)
.L_7440:
        /*0004*/ 	.word	0x00000082


	//----- nvinfo : EIATTR_KPARAM_INFO
	.align		4
.L_7441:
        /*0008*/ 	.byte	0x04, 0x17
        /*000a*/ 	.short	(.L_7443 - .L_7442)
.L_7442:
        /*000c*/ 	.word	0x00000000
        /*0010*/ 	.short	0x0006
        /*0012*/ 	.short	0x0028
        /*0014*/ 	.byte	0x00, 0xf5, 0x21, 0x00


	//----- nvinfo : EIATTR_KPARAM_INFO
	.align		4
.L_7443:
        /*0018*/ 	.byte	0x04, 0x17
        /*001a*/ 	.short	(.L_7445 - .L_7444)
.L_7444:
        /*001c*/ 	.word	0x00000000
        /*0020*/ 	.short	0x0005
        /*0022*/ 	.short	0x0020
        /*0024*/ 	.byte	0x00, 0xf0, 0x11, 0x00


	//----- nvinfo : EIATTR_KPARAM_INFO
	.align		4
.L_7445:
        /*0028*/ 	.byte	0x04, 0x17
        /*002a*/ 	.short	(.L_7447 - .L_7446)
.L_7446:
        /*002c*/ 	.word	0x00000000
        /*0030*/ 	.short	0x0004
        /*0032*/ 	.short	0x001c
        /*0034*/ 	.byte	0x00, 0xf0, 0x11, 0x00


	//----- nvinfo : EIATTR_KPARAM_INFO
	.align		4
.L_7447:
        /*0038*/ 	.byte	0x04, 0x17
        /*003a*/ 	.short	(.L_7449 - .L_7448)
.L_7448:
        /*003c*/ 	.word	0x00000000
        /*0040*/ 	.short	0x0003
        /*0042*/ 	.short	0x0018
        /*0044*/ 	.byte	0x00, 0xf0, 0x11, 0x00


	//----- nvinfo : EIATTR_KPARAM_INFO
	.align		4
.L_7449:
        /*0048*/ 	.byte	0x04, 0x17
        /*004a*/ 	.short	(.L_7451 - .L_7450)
.L_7450:
        /*004c*/ 	.word	0x00000000
        /*0050*/ 	.short	0x0002
        /*0052*/ 	.short	0x0010
        /*0054*/ 	.byte	0x00, 0xf5, 0x21, 0x00


	//----- nvinfo : EIATTR_KPARAM_INFO
	.align		4
.L_7451:
        /*0058*/ 	.byte	0x04, 0x17
        /*005a*/ 	.short	(.L_7453 - .L_7452)
.L_7452:
        /*005c*/ 	.word	0x00000000
        /*0060*/ 	.short	0x0001
        /*0062*/ 	.short	0x0008
        /*0064*/ 	.byte	0x00, 0xf5, 0x21, 0x00


	//----- nvinfo : EIATTR_KPARAM_INFO
	.align		4
.L_7453:
        /*0068*/ 	.byte	0x04, 0x17
        /*006a*/ 	.short	(.L_7455 - .L_7454)
.L_7454:
        /*006c*/ 	.word	0x00000000
        /*0070*/ 	.short	0x0000
        /*0072*/ 	.short	0x0000
        /*0074*/ 	.byte	0x00, 0xf5, 0x21, 0x00


	//----- nvinfo : EIATTR_SPARSE_MMA_MASK
	.align		4
.L_7455:
        /*0078*/ 	.byte	0x03, 0x50
        /*007a*/ 	.short	0x0000


	//----- nvinfo : EIATTR_MAXREG_COUNT
	.align		4
        /*007c*/ 	.byte	0x03, 0x1b
        /*007e*/ 	.short	0x00ff


	//----- nvinfo : EIATTR_MERCURY_ISA_VERSION
	.align		4
        /*0080*/ 	.byte	0x03, 0x5f
        /*0082*/ 	.short	0x0101


	//----- nvinfo : EIATTR_COOP_GROUP_MASK_REGIDS
	.align		4
        /*0084*/ 	.byte	0x04, 0x29
        /*0086*/ 	.short	(.L_7457 - .L_7456)


	//   ....[0]....
.L_7456:
        /*0088*/ 	.word	0xffffffff


	//   ....[1]....
        /*008c*/ 	.word	0xffffffff


	//   ....[2]....
        /*0090*/ 	.word	0xffffffff


	//   ....[3]....
        /*0094*/ 	.word	0xffffffff


	//   ....[4]....
        /*0098*/ 	.word	0xffffffff


	//   ....[5]....
        /*009c*/ 	.word	0xffffffff


	//   ....[6]....
        /*00a0*/ 	.word	0xffffffff


	//   ....[7]....
        /*00a4*/ 	.word	0xffffffff


	//   ....[8]....
        /*00a8*/ 	.word	0xffffffff


	//   ....[9]....
        /*00ac*/ 	.word	0xffffffff


	//   ....[10]....
        /*00b0*/ 	.word	0xffffffff


	//   ....[11]....
        /*00b4*/ 	.word	0xffffffff


	//   ....[12]....
        /*00b8*/ 	.word	0xffffffff


	//   ....[13]....
        /*00bc*/ 	.word	0xffffffff


	//   ....[14]....
        /*00c0*/ 	.word	0xffffffff


	//   ....[15]....
        /*00c4*/ 	.word	0xffffffff


	//   ....[16]....
        /*00c8*/ 	.word	0xffffffff


	//   ....[17]....
        /*00cc*/ 	.word	0xffffffff


	//   ....[18]....
        /*00d0*/ 	.word	0xffffffff


	//   ....[19]....
        /*00d4*/ 	.word	0xffffffff


	//----- nvinfo : EIATTR_COOP_GROUP_INSTR_OFFSETS
	.align		4
.L_7457:
        /*00d8*/ 	.byte	0x04, 0x28
        /*00da*/ 	.short	(.L_7459 - .L_7458)


	//   ....[0]....
.L_7458:
        /*00dc*/ 	.word	0x00000240


	//   ....[1]....
        /*00e0*/ 	.word	0x00000250


	//   ....[2]....
        /*00e4*/ 	.word	0x00000260


	//   ....[3]....
        /*00e8*/ 	.word	0x00000270


	//   ....[4]....
        /*00ec*/ 	.word	0x000002a0


	//   ....[5]....
        /*00f0*/ 	.word	0x000002c0


	//   ....[6]....
        /*00f4*/ 	.word	0x000002d0


	//   ....[7]....
        /*00f8*/ 	.word	0x000002e0


	//   ....[8]....
        /*00fc*/ 	.word	0x00000310


	//   ....[9]....
        /*0100*/ 	.word	0x00000320


	//   ....[10]....
        /*0104*/ 	.word	0x00000330


	//   ....[11]....
        /*0108*/ 	.word	0x00000340


	//   ....[12]....
        /*010c*/ 	.word	0x00000370


	//   ....[13]....
        /*0110*/ 	.word	0x00000380


	//   ....[14]....
        /*0114*/ 	.word	0x00000390


	//   ....[15]....
        /*0118*/ 	.word	0x000003a0


	//   ....[16]....
        /*011c*/ 	.word	0x000003d0


	//   ....[17]....
        /*0120*/ 	.word	0x000003e0


	//   ....[18]....
        /*0124*/ 	.word	0x000003f0


	//   ....[19]....
        /*0128*/ 	.word	0x00000400


	//----- nvinfo : EIATTR_VRC_CTA_INIT_COUNT
	.align		4
.L_7459:
        /*012c*/ 	.byte	0x02, 0x4a
	.zero		1
	.zero		1


	//----- nvinfo : EIATTR_EXIT_INSTR_OFFSETS
	.align		4
        /*0130*/ 	.byte	0x04, 0x1c
        /*0132*/ 	.short	(.L_7461 - .L_7460)


	//   ....[0]....
.L_7460:
        /*0134*/ 	.word	0x000004f0


	//   ....[1]....
        /*0138*/ 	.word	0x00000570


	//   ....[2]....
        /*013c*/ 	.word	0x000005b0


	//   ....[3]....
        /*0140*/ 	.word	0x000005e0


	//----- nvinfo : EIATTR_CBANK_PARAM_SIZE
	.align		4
.L_7461:
        /*0144*/ 	.byte	0x03, 0x19
        /*0146*/ 	.short	0x0030


	//----- nvinfo : EIATTR_PARAM_CBANK
	.align		4
        /*0148*/ 	.byte	0x04, 0x0a
        /*014a*/ 	.short	(.L_7463 - .L_7462)
	.align		4
.L_7462:
        /*014c*/ 	.word	index@(.nv.constant0._ZN43_GLOBAL__N__9ae7fba5_10_SoftMax_cu_9f978f6321softmax_warp_backwardIdddLi6ELb0ELb0EEEvPT0_PKT_S5_iiiPKb)
        /*0150*/ 	.short	0x0380
        /*0152*/ 	.short	0x0030


	//----- nvinfo : EIATTR_SW_WAR
	.align		4
.L_7463:
        /*0154*/ 	.byte	0x04, 0x36
        /*0156*/ 	.short	(.L_7465 - .L_7464)
.L_7464:
        /*0158*/ 	.word	0x00000008
.L_7465:


//--------------------- .nv.info._ZN43_GLOBAL__N__9ae7fba5_10_SoftMax_cu_9f978f6321softmax_warp_backwardIdddLi5ELb0ELb0EEEvPT0_PKT_S5_iiiPKb --------------------------
	.section	.nv.info._ZN43_GLOBAL__N__9ae7fba5_10_SoftMax_cu_9f978f6321softmax_warp_backwardIdddLi5ELb0ELb0EEEvPT0_PKT_S5_iiiPKb,"",@"SHT_CUDA_INFO"
	.sectionflags	@""
	.align	4


	//----- nvinfo : EIATTR_CUDA_API_VERSION
	.align		4
        /*0000*/ 	.byte	0x04, 0x37
        /*0002*/ 	.short	(.L_7467 - .L_7466)
.L_7466:
        /*0004*/ 	.word	0x00000082


	//----- nvinfo : EIATTR_KPARAM_INFO
	.align		4
.L_7467:
        /*0008*/ 	.byte	0x04, 0x17
        /*000a*/ 	.short	(.L_7469 - .L_7468)
.L_7468:
        /*000c*/ 	.word	0x00000000
        /*0010*/ 	.short	0x0006
        /*0012*/ 	.short	0x0028
        /*0014*/ 	.byte	0x00, 0xf5, 0x21, 0x00


	//----- nvinfo : EIATTR_KPARAM_INFO
	.align		4
.L_7469:
        /*0018*/ 	.byte	0x04, 0x17
        /*001a*/ 	.short	(.L_7471 - .L_7470)
.L_7470:
        /*001c*/ 	.word	0x00000000
        /*0020*/ 	.short	0x0005
        /*0022*/ 	.short	0x0020
        /*0024*/ 	.byte	0x00, 0xf0, 0x11, 0x00


	//----- nvinfo : EIATTR_KPARAM_INFO
	.align		4
.L_7471:
        /*0028*/ 	.byte	0x04, 0x17
        /*002a*/ 	.short	(.L_7473 - .L_7472)
.L_7472:
        /*002c*/ 	.word	0x00000000
        /*0030*/ 	.short	0x0004
        /*0032*/ 	.short	0x001c
        /*0034*/ 	.byte	0x00, 0xf0, 0x11, 0x00


	//----- nvinfo : EIATTR_KPARAM_INFO
	.align		4
.L_7473:
        /*0038*/ 	.byte	0x04, 0x17
        /*003a*/ 	.short	(.L_7475 - .L_7474)
.L_7474:
        /*003c*/ 	.word	0x00000000
        /*0040*/ 	.short	0x0003
        /*0042*/ 	.short	0x0018
        /*0044*/ 	.byte	0x00, 0xf0, 0x11, 0x00


	//----- nvinfo : EIATTR_KPARAM_INFO
	.align		4
.L_7475:
        /*0048*/ 	.byte	0x04, 0x17
        /*004a*/ 	.short	(.L_7477 - .L_7476)
.L_7476:
        /*004c*/ 	.word	0x00000000
        /*0050*/ 	.short	0x0002
        /*0052*/ 	.short	0x0010
        /*0054*/ 	.byte	0x00, 0xf5, 0x21, 0x00


	//----- nvinfo : EIATTR_KPARAM_INFO
	.align		4
.L_7477:
        /*0058*/ 	.byte	0x04, 0x17
        /*005a*/ 	.short	(.L_7479 - .L_7478)
.L_7478:
        /*005c*/ 	.word	0x00000000
        /*0060*/ 	.short	0x0001
        /*0062*/ 	.short	0x0008
        /*0064*/ 	.byte	0x00, 0xf5, 0x21, 0x00


	//----- nvinfo : EIATTR_KPARAM_INFO
	.align		4
.L_7479:
        /*0068*/ 	.byte	0x04, 0x17
        /*006a*/ 	.short	(.L_7481 - .L_7480)
.L_7480:
        /*006c*/ 	.word	0x00000000
        /*0070*/ 	.short	0x0000
        /*0072*/ 	.short	0x0000
        /*0074*/ 	.byte	0x00, 0xf5, 0x21, 0x00


	//----- nvinfo : EIATTR_SPARSE_MMA_MASK
	.align		4
.L_7481:
        /*0078*/ 	.byte	0x03, 0x50
        /*007a*/ 	.short	0x0000


	//----- nvinfo : EIATTR_MAXREG_COUNT
	.align		4
        /*007c*/ 	.byte	0x03, 0x1b
        /*007e*/ 	.short	0x00ff


	//----- nvinfo : EIATTR_MERCURY_ISA_VERSION
	.align		4
        /*0080*/ 	.byte	0x03, 0x5f
        /*0082*/ 	.short	0x0101


	//----- nvinfo : EIATTR_COOP_GROUP_MASK_REGIDS
	.align		4
        /*0084*/ 	.byte	0x04, 0x29
        /*0086*/ 	.short	(.L_7483 - .L_7482)


	//   ....[0]....
.L_7482:
        /*0088*/ 	.word	0xffffffff


	//   ....[1]....
        /*008c*/ 	.word	0xffffffff


	//   ....[2]....
        /*0090*/ 	.word	0xffffffff


	//   ....[3]....
        /*0094*/ 	.word	0xffffffff


	//   ....[4]....
        /*0098*/ 	.word	0xffffffff


	//   ....[5]....
        /*009c*/ 	.word	0xffffffff


	//   ....[6]....
        /*00a0*/ 	.word	0xffffffff


	//   ....[7]....
        /*00a4*/ 	.word	0xffffffff


	//   ....[8]....
        /*00a8*/ 	.word	0xffffffff


	//   ....[9]....
        /*00ac*/ 	.word	0xffffffff


	//   ....[10]....
        /*00b0*/ 	.word	0xffffffff


	//   ....[11]....
        /*00b4*/ 	.word	0xffffffff


	//   ....[12]....
        /*00b8*/ 	.word	0xffffffff


	//   ....[13]....
        /*00bc*/ 	.word	0xffffffff


	//   ....[14]....
        /*00c0*/ 	.word	0xffffffff


	//   ....[15]....
        /*00c4*/ 	.word	0xffffffff


	//   ....[16]....
        /*00c8*/ 	.word	0xffffffff


	//   ....[17]....
        /*00cc*/ 	.word	0xffffffff


	//   ....[18]....
        /*00d0*/ 	.word	0xffffffff


	//   ....[19]....
        /*00d4*/ 	.word	0xffffffff


	//----- nvinfo : EIATTR_COOP_GROUP_INSTR_OFFSETS
	.align		4
.L_7483:
        /*00d8*/ 	.byte	0x04, 0x28
        /*00da*/ 	.short	(.L_7485 - .L_7484)


	//   ....[0]....
.L_7484:
        /*00dc*/ 	.word	0x000002e0


	//   ....[1]....
        /*00e0*/ 	.word	0x000002f0


	//   ....[2]....
        /*00e4*/ 	.word	0x00000300


	//   ....[3]....
        /*00e8*/ 	.word	0x00000310


	//   ....[4]....
        /*00ec*/ 	.word	0x00000340


	//   ....[5]....
        /*00f0*/ 	.word	0x00000350


	//   ....[6]....
        /*00f4*/ 	.word	0x00000360


	//   ....[7]....
        /*00f8*/ 	.word	0x00000370


	//   ....[8]....
        /*00fc*/ 	.word	0x000003a0


	//   ....[9]....
        /*0100*/ 	.word	0x000003b0


	//   ....[10]....
        /*0104*/ 	.word	0x000003c0


	//   ....[11]....
        /*0108*/ 	.word	0x000003d0


	//   ....[12]....
        /*010c*/ 	.word	0x00000400


	//   ....[13]....
        /*0110*/ 	.word	0x00000410


	//   ....[14]....
        /*0114*/ 	.word	0x00000420


	//   ....[15]....
        /*0118*/ 	.word	0x00000430


	//   ....[16]....
        /*011c*/ 	.word	0x00000460


	//   ....[17]....
        /*0120*/ 	.word	0x00000470


	//   ....[18]....
        /*0124*/ 	.word	0x00000480


	//   ....[19]....
        /*0128*/ 	.word	0x00000490


	//----- nvinfo : EIATTR_VRC_CTA_INIT_COUNT
	.align		4
.L_7485:
        /*012c*/ 	.byte	0x02, 0x4a
	.zero		1
	.zero		1


	//----- nvinfo : EIATTR_EXIT_INSTR_OFFSETS
	.align		4
        /*0130*/ 	.byte	0x04, 0x1c
        /*0132*/ 	.short	(.L_7487 - .L_7486)


	//   ....[0]....
.L_7486:
        /*0134*/ 	.word	0x000004a0


	//   ....[1]....
        /*0138*/ 	.word	0x00000530


	//   ....[2]....
        /*013c*/ 	.word	0x000005c0


	//----- nvinfo : EIATTR_CBANK_PARAM_SIZE
	.align		4
.L_7487:
        /*0140*/ 	.byte	0x03, 0x19
        /*0142*/ 	.short	0x0030


	//----- nvinfo : EIATTR_PARAM_CBANK
	.align		4
        /*0144*/ 	.byte	0x04, 0x0a
        /*0146*/ 	.short	(.L_7489 - .L_7488)
	.align		4
.L_7488:
        /*0148*/ 	.word	index@(.nv.constant0._ZN43_GLOBAL__N__9ae7fba5_10_SoftMax_cu_9f978f6321softmax_warp_backwardIdddLi5ELb0ELb0EEEvPT0_PKT_S5_iiiPKb)
        /*014c*/ 	.short	0x0380
        /*014e*/ 	.short	0x0030


	//----- nvinfo : EIATTR_SW_WAR
	.align		4
.L_7489:
        /*0150*/ 	.byte	0x04, 0x36
        /*0152*/ 	.short	(.L_7491 - .L_7490)
.L_7490:
        /*0154*/ 	.word	0x00000008
.L_7491:


//--------------------- .nv.info._ZN43_GLOBAL__N__9ae7fba5_10_SoftMax_cu_9f978f6321softmax_warp_backwardIdddLi4ELb0ELb0EEEvPT0_PKT_S5_iiiPKb --------------------------
	.section	.nv.info._ZN43_GLOBAL__N__9ae7fba5_10_SoftMax_cu_9f978f6321softmax_warp_backwardIdddLi4ELb0ELb0EEEvPT0_PKT_S5_iiiPKb,"",@"SHT_CUDA_INFO"
	.sectionflags	@""
	.align	4


	//----- nvinfo : EIATTR_CUDA_API_VERSION
	.align		4
        /*0000*/ 	.byte	0x04, 0x37
        /*0002*/ 	.short	(.L_7493 - .L_7492)
.L_7492:
        /*0004*/ 	.word	0x00000082


	//----- nvinfo : EIATTR_KPARAM_INFO
	.align		4
.L_7493:
        /*0008*/ 	.byte	0x04, 0x17
        /*000a*/ 	.short	(.L_7495 - .L_7494)
.L_7494:
        /*000c*/ 	.word	0x00000000
        /*0010*/ 	.short	0x0006
        /*0012*/ 	.short	0x0028
        /*0014*/ 	.byte	0x00, 0xf5, 0x21, 0x00


	//----- nvinfo : EIATTR_KPARAM_INFO
	.align		4
.L_7495:
        /*0018*/ 	.byte	0x04, 0x17
        /*001a*/ 	.short	(.L_7497 - .L_7496)
.L_7496:
        /*001c*/ 	.word	0x00000000
        /*0020*/ 	.short	0x0005
        /*0022*/ 	.short	0x0020
        /*0024*/ 	.byte	0x00, 0xf0, 0x11, 0x00


	//----- nvinfo : EIATTR_KPARAM_INFO
	.align		4
.L_7497:
        /*0028*/ 	.byte	0x04, 0x17
        /*002a*/ 	.short	(.L_7499 - .L_7498)
.L_7498:
        /*002c*/ 	.word	0x00000000
        /*0030*/ 	.short	0x0004
        /*0032*/ 	.short	0x001c
        /*0034*/ 	.byte	0x00, 0xf0, 0x11, 0x00


	//----- nvinfo : EIATTR_KPARAM_INFO
	.align		4
.L_7499:
        /*0038*/ 	.byte	0x04, 0x17
        /*003a*/ 	.short	(.L_7501 - .L_7500)
.L_7500:
        /*003c*/ 	.word	0x00000000
        /*0040*/ 	.short	0x0003
        /*0042*/ 	.short	0x0018
        /*0044*/ 	.byte	0x00, 0xf0, 0x11, 0x00


	//----- nvinfo : EIATTR_KPARAM_INFO
	.align		4
.L_7501:
        /*0048*/ 	.byte	0x04, 0x17
        /*004a*/ 	.short	(.L_7503 - .L_7502)
.L_7502:
        /*004c*/ 	.word	0x00000000
        /*0050*/ 	.short	0x0002
        /*0052*/ 	.short	0x0010
        /*0054*/ 	.byte	0x00, 0xf5, 0x21, 0x00


	//----- nvinfo : EIATTR_KPARAM_INFO
	.align		4
.L_7503:
        /*0058*/ 	.byte	0x04, 0x17
        /*005a*/ 	.short	(.L_7505 - .L_7504)
.L_7504:
        /*005c*/ 	.word	0x00000000
        /*0060*/ 	.short	0x0001
        /*0062*/ 	.short	0x0008
        /*0064*/ 	.byte	0x00, 0xf5, 0x21, 0x00


	//----- nvinfo : EIATTR_KPARAM_INFO
	.align		4
.L_7505:
        /*0068*/ 	.byte	0x04, 0x17
        /*006a*/ 	.short	(.L_7507 - .L_7506)
.L_7506:
        /*006c*/ 	.word	0x00000000
        /*0070*/ 	.short	0x0000
        /*0072*/ 	.short	0x0000
        /*0074*/ 	.byte	0x00, 0xf5, 0x21, 0x00


	//----- nvinfo : EIATTR_SPARSE_MMA_MASK
	.align		4
.L_7507:
        /*0078*/ 	.byte	0x03, 0x50
        /*007a*/ 	.short	0x0000


	//----- nvinfo : EIATTR_MAXREG_COUNT
	.align		4
        /*007c*/ 	.byte	0x03, 0x1b
        /*007e*/ 	.short	0x00ff


	//----- nvinfo : EIATTR_MERCURY_ISA_VERSION
	.align		4
        /*0080*/ 	.byte	0x03, 0x5f
        /*0082*/ 	.short	0x0101


	//----- nvinfo : EIATTR_COOP_GROUP_MASK_REGIDS
	.align		4
        /*0084*/ 	.byte	0x04, 0x29
        /*0086*/ 	.short	(.L_7509 - .L_7508)


	//   ....[0]....
.L_7508:
        /*0088*/ 	.word	0xffffffff


	//   ....[1]....
        /*008c*/ 	.word	0xffffffff


	//   ....[2]....
        /*0090*/ 	.word	0xffffffff


	//   ....[3]....
        /*0094*/ 	.word	0xffffffff


	//   ....[4]....
        /*0098*/ 	.word	0xffffffff


	//   ....[5]....
        /*009c*/ 	.word	0xffffffff


	//   ....[6]....
        /*00a0*/ 	.word	0xffffffff


	//   ....[7]....
        /*00a4*/ 	.word	0xffffffff


	//   ....[8]....
        /*00a8*/ 	.word	0xffffffff


	//   ....[9]....
        /*00ac*/ 	.word	0xffffffff


	//   ....[10]....
        /*00b0*/ 	.word	0xffffffff


	//   ....[11]....
        /*00b4*/ 	.word	0xffffffff


	//   ....[12]....
        /*00b8*/ 	.word	0xffffffff


	//   ....[13]....
        /*00bc*/ 	.word	0xffffffff


	//   ....[14]....
        /*00c0*/ 	.word	0xffffffff


	//   ....[15]....
        /*00c4*/ 	.word	0xffffffff


	//----- nvinfo : EIATTR_COOP_GROUP_INSTR_OFFSETS
	.align		4
.L_7509:
        /*00c8*/ 	.byte	0x04, 0x28
        /*00ca*/ 	.short	(.L_7511 - .L_7510)


	//   ....[0]....
.L_7510:
        /*00cc*/ 	.word	0x000002e0


	//   ....[1]....
        /*00d0*/ 	.word	0x000002f0


	//   ....[2]....
        /*00d4*/ 	.word	0x00000300


	//   ....[3]....
        /*00d8*/ 	.word	0x00000310


	//   ....[4]....
        /*00dc*/ 	.word	0x00000340


	//   ....[5]....
        /*00e0*/ 	.word	0x00000350


	//   ....[6]....
        /*00e4*/ 	.word	0x00000360


	//   ....[7]....
        /*00e8*/ 	.word	0x00000370


	//   ....[8]....
        /*00ec*/ 	.word	0x000003a0


	//   ....[9]....
        /*00f0*/ 	.word	0x000003b0


	//   ....[10]....
        /*00f4*/ 	.word	0x000003c0


	//   ....[11]....
        /*00f8*/ 	.word	0x000003d0


	//   ....[12]....
        /*00fc*/ 	.word	0x00000400


	//   ....[13]....
        /*0100*/ 	.word	0x00000410


	//   ....[14]....
        /*0104*/ 	.word	0x00000420


	//   ....[15]....
        /*0108*/ 	.word	0x00000430


	//----- nvinfo : EIATTR_VRC_CTA_INIT_COUNT
	.align		4
.L_7511:
        /*010c*/ 	.byte	0x02, 0x4a
	.zero		1
	.zero		1


	//----- nvinfo : EIATTR_EXIT_INSTR_OFFSETS
	.align		4
        /*0110*/ 	.byte	0x04, 0x1c
        /*0112*/ 	.short	(.L_7513 - .L_7512)


	//   ....[0]....
.L_7512:
        /*0114*/ 	.word	0x00000440


	//   ....[1]....
        /*0118*/ 	.word	0x000004d0


	//   ....[2]....
        /*011c*/ 	.word	0x00000560


	//----- nvinfo : EIATTR_CBANK_PARAM_SIZE
	.align		4
.L_7513:
        /*0120*/ 	.byte	0x03, 0x19
        /*0122*/ 	.short	0x0030


	//----- nvinfo : EIATTR_PARAM_CBANK
	.align		4
        /*0124*/ 	.byte	0x04, 0x0a
        /*0126*/ 	.short	(.L_7515 - .L_7514)
	.align		4
.L_7514:
        /*0128*/ 	.word	index@(.nv.constant0._ZN43_GLOBAL__N__9ae7fba5_10_SoftMax_cu_9f978f6321softmax_warp_backwardIdddLi4ELb0ELb0EEEvPT0_PKT_S5_iiiPKb)
        /*012c*/ 	.short	0x0380
        /*012e*/ 	.short	0x0030


	//----- nvinfo : EIATTR_SW_WAR
	.align		4
.L_7515:
        /*0130*/ 	.byte	0x04, 0x36
        /*0132*/ 	.short	(.L_7517 - .L_7516)
.L_7516:
        /*0134*/ 	.word	0x00000008
.L_7517:


//--------------------- .nv.info._ZN43_GLOBAL__N__9ae7fba5_10_SoftMax_cu_9f978f6321softmax_warp_backwardIdddLi3ELb0ELb0EEEvPT0_PKT_S5_iiiPKb --------------------------
	.section	.nv.info._ZN43_GLOBAL__N__9ae7fba5_10_SoftMax_cu_9f978f6321softmax_warp_backwardIdddLi3ELb0ELb0EEEvPT0_PKT_S5_iiiPKb,"",@"SHT_CUDA_INFO"
	.sectionflags	@""
	.align	4


	//----- nvinfo : EIATTR_CUDA_API_VERSION
	.align		4
        /*0000*/ 	.byte	0x04, 0x37
        /*0002*/ 	.short	(.L_7519 - .L_7518)
.L_7518:
        /*0004*/ 	.word	0x00000082


	//----- nvinfo : EIATTR_KPARAM_INFO
	.align		4
.L_7519:
        /*0008*/ 	.byte	0x04, 0x17
        /*000a*/ 	.short	(.L_7521 - .L_7520)
.L_7520:
        /*000c*/ 	.word	0x00000000
        /*0010*/ 	.short	0x0006
        /*0012*/ 	.short	0x0028
        /*0014*/ 	.byte	0x00, 0xf5, 0x21, 0x00


	//----- nvinfo : EIATTR_KPARAM_INFO
	.align		4
.L_7521:
        /*0018*/ 	.byte	0x04, 0x17
        /*001a*/ 	.short	(.L_7523 - .L_7522)
.L_7522:
        /*001c*/ 	.word	0x00000000
        /*0020*/ 	.short	0x0005
        /*0022*/ 	.short	0x0020
        /*0024*/ 	.byte	0x00, 0xf0, 0x11, 0x00


	//----- nvinfo : EIATTR_KPARAM_INFO
	.align		4
.L_7523:
        /*0028*/ 	.byte	0x04, 0x17
        /*002a*/ 	.short	(.L_7525 - .L_7524)
.L_7524:
        /*002c*/ 	.word	0x00000000
        /*0030*/ 	.short	0x0004
        /*0032*/ 	.short	0x001c
        /*0034*/ 	.byte	0x00, 0xf0, 0x11, 0x00


	//----- nvinfo : EIATTR_KPARAM_INFO
	.align		4
.L_7525:
        /*0038*/ 	.byte	0x04, 0x17
        /*003a*/ 	.short	(.L_7527 - .L_7526)
.L_7526:
        /*003c*/ 	.word	0x00000000
        /*0040*/ 	.short	0x0003
        /*0042*/ 	.short	0x0018
        /*0044*/ 	.byte	0x00, 0xf0, 0x11, 0x00


	//----- nvinfo : EIATTR_KPARAM_INFO
	.align		4
.L_7527:
        /*0048*/ 	.byte	0x04, 0x17
        /*004a*/ 	.short	(.L_7529 - .L_7528)
.L_7528:
        /*004c*/ 	.word	0x00000000
        /*0050*/ 	.short	0x0002
        /*0052*/ 	.short	0x0010
        /*0054*/ 	.byte	0x00, 0xf5, 0x21, 0x00


	//----- nvinfo : EIATTR_KPARAM_INFO
	.align		4
.L_7529:
        /*0058*/ 	.byte	0x04, 0x17
        /*005a*/ 	.short	(.L_7531 - .L_7530)
.L_7530:
        /*005c*/ 	.word	0x00000000
        /*0060*/ 	.short	0x0001
        /*0062*/ 	.short	0x0008
        /*0064*/ 	.byte	0x00, 0xf5, 0x21, 0x00


	//----- nvinfo : EIATTR_KPARAM_INFO
	.align		4
.L_7531:
        /*0068*/ 	.byte	0x04, 0x17
        /*006a*/ 	.short	(.L_7533 - .L_7532)
.L_7532:
        /*006c*/ 	.word	0x00000000
        /*0070*/ 	.short	0x0000
        /*0072*/ 	.short	0x0000
        /*0074*/ 	.byte	0x00, 0xf5, 0x21, 0x00


	//----- nvinfo : EIATTR_SPARSE_MMA_MASK
	.align		4
.L_7533:
        /*0078*/ 	.byte	0x03, 0x50
        /*007a*/ 	.short	0x0000


	//----- nvinfo : EIATTR_MAXREG_COUNT
	.align		4
        /*007c*/ 	.byte	0x03, 0x1b
        /*007e*/ 	.short	0x00ff


	//----- nvinfo : EIATTR_MERCURY_ISA_VERSION
	.align		4
        /*0080*/ 	.byte	0x03, 0x5f
        /*0082*/ 	.short	0x0101


	//----- nvinfo : EIATTR_COOP_GROUP_MASK_REGIDS
	.align		4
        /*0084*/ 	.byte	0x04, 0x29
        /*0086*/ 	.short	(.L_7535 - .L_7534)


	//   ....[0]....
.L_7534:
        /*0088*/ 	.word	0xffffffff


	//   ....[1]....
        /*008c*/ 	.word	0xffffffff


	//   ....[2]....
        /*0090*/ 	.word	0xffffffff


	//   ....[3]....
        /*0094*/ 	.word	0xffffffff


	//   ....[4]....
        /*0098*/ 	.word	0xffffffff


	//   ....[5]....
        /*009c*/ 	.word	0xffffffff


	//   ....[6]....
        /*00a0*/ 	.word	0xffffffff


	//   ....[7]....
        /*00a4*/ 	.word	0xffffffff


	//   ....[8]....
        /*00a8*/ 	.word	0xffffffff


	//   ....[9]....
        /*00ac*/ 	.word	0xffffffff


	//   ....[10]....
        /*00b0*/ 	.word	0xffffffff


	//   ....[11]....
        /*00b4*/ 	.word	0xffffffff


	//----- nvinfo : EIATTR_COOP_GROUP_INSTR_OFFSETS
	.align		4
.L_7535:
        /*00b8*/ 	.byte	0x04, 0x28
        /*00ba*/ 	.short	(.L_7537 - .L_7536)


	//   ....[0]....
.L_7536:
        /*00bc*/ 	.word	0x000002e0


	//   ....[1]....
        /*00c0*/ 	.word	0x000002f0


	//   ....[2]....
        /*00c4*/ 	.word	0x00000300


	//   ....[3]....
        /*00c8*/ 	.word	0x00000310


	//   ....[4]....
        /*00cc*/ 	.word	0x00000340


	//   ....[5]....
        /*00d0*/ 	.word	0x00000350


	//   ....[6]....
        /*00d4*/ 	.word	0x00000360


	//   ....[7]....
        /*00d8*/ 	.word	0x00000370


	//   ....[8]....
        /*00dc*/ 	.word	0x000003a0


	//   ....[9]....
        /*00e0*/ 	.word	0x000003b0


	//   ....[10]....
        /*00e4*/ 	.word	0x000003c0


	//   ....[11]....
        /*00e8*/ 	.word	0x000003d0


	//----- nvinfo : EIATTR_VRC_CTA_INIT_COUNT
	.align		4
.L_7537:
        /*00ec*/ 	.byte	0x02, 0x4a
	.zero		1
	.zero		1


	//----- nvinfo : EIATTR_EXIT_INSTR_OFFSETS
	.align		4
        /*00f0*/ 	.byte	0x04, 0x1c
        /*00f2*/ 	.short	(.L_7539 - .L_7538)


	//   ....[0]....
.L_7538:
        /*00f4*/ 	.word	0x000003e0


	//   ....[1]....
        /*00f8*/ 	.word	0x00000470


	//   ....[2]....
        /*00fc*/ 	.word	0x00000500


	//----- nvinfo : EIATTR_CBANK_PARAM_SIZE
	.align		4
.L_7539:
        /*0100*/ 	.byte	0x03, 0x19
        /*0102*/ 	.short	0x0030


	//----- nvinfo : EIATTR_PARAM_CBANK
	.align		4
        /*0104*/ 	.byte	0x04, 0x0a
        /*0106*/ 	.short	(.L_7541 - .L_7540)
	.align		4
.L_7540:
        /*0108*/ 	.word	index@(.nv.constant0._ZN43_GLOBAL__N__9ae7fba5_10_SoftMax_cu_9f978f6321softmax_warp_backwardIdddLi3ELb0ELb0EEEvPT0_PKT_S5_iiiPKb)
        /*010c*/ 	.short	0x0380
        /*010e*/ 	.short	0x0030


	//----- nvinfo : EIATTR_SW_WAR
	.align		4
.L_7541:
        /*0110*/ 	.byte	0x04, 0x36
        /*0112*/ 	.short	(.L_7543 - .L_7542)
.L_7542:
        /*0114*/ 	.word	0x00000008
.L_7543:


//--------------------- .nv.info._ZN43_GLOBAL__N__9ae7fba5_10_SoftMax_cu_9f978f6321softmax_warp_backwardIdddLi2ELb0ELb0EEEvPT0_PKT_S5_iiiPKb --------------------------
	.section	.nv.info._ZN43_GLOBAL__N__9ae7fba5_10_SoftMax_cu_9f978f6321softmax_warp_backwardIdddLi2ELb0ELb0EEEvPT0_PKT_S5_iiiPKb,"",@"SHT_CUDA_INFO"
	.sectionflags	@""
	.align	4


	//----- nvinfo : EIATTR_CUDA_API_VERSION
	.align		4
        /*0000*/ 	.byte	0x04, 0x37
        /*0002*/ 	.short	(.L_7545 - .L_7544)
.L_7544:
        /*0004*/ 	.word	0x00000082


	//----- nvinfo : EIATTR_KPARAM_INFO
	.align		4
.L_7545:
        /*0008*/ 	.byte	0x04, 0x17
        /*000a*/ 	.short	(.L_7547 - .L_7546)
.L_7546:
        /*000c*/ 	.word	0x00000000
        /*0010*/ 	.short	0x0006
        /*0012*/ 	.short	0x0028
        /*0014*/ 	.byte	0x00, 0xf5, 0x21, 0x00


	//----- nvinfo : EIATTR_KPARAM_INFO
	.align		4
.L_7547:
        /*0018*/ 	.byte	0x04, 0x17
        /*001a*/ 	.short	(.L_7549 - .L_7548)
.L_7548:
        /*001c*/ 	.word	0x00000000
        /*0020*/ 	.short	0x0005
        /*0022*/ 	.short	0x0020
        /*0024*/ 	.byte	0x00, 0xf0, 0x11, 0x00


	//----- nvinfo : EIATTR_KPARAM_INFO
	.align		4
.L_7549:
        /*0028*/ 	.byte	0x04, 0x17
        /*002a*/ 	.short	(.L_7551 - .L_7550)
.L_7550:
        /*002c*/ 	.word	0x00000000
        /*0030*/ 	.short	0x0004
        /*0032*/ 	.short	0x001c
        /*0034*/ 	.byte	0x00, 0xf0, 0x11, 0x00


	//----- nvinfo : EIATTR_KPARAM_INFO
	.align		4
.L_7551:
        /*0038*/ 	.byte	0x04, 0x17
        /*003a*/ 	.short	(.L_7553 - .L_7552)
.L_7552:
        /*003c*/ 	.word	0x00000000
        /*0040*/ 	.short	0x0003
        /*0042*/ 	.short	0x0018
        /*0044*/ 	.byte	0x00, 0xf0, 0x11, 0x00


	//----- nvinfo : EIATTR_KPARAM_INFO
	.align		4
.L_7553:
        /*0048*/ 	.byte	0x04, 0x17
        /*004a*/ 	.short	(.L_7555 - .L_7554)
.L_7554:
        /*004c*/ 	.word	0x00000000
        /*0050*/ 	.short	0x0002
        /*0052*/ 	.short	0x0010
        /*0054*/ 	.byte	0x00, 0xf5, 0x21, 0x00


	//----- nvinfo : EIATTR_KPARAM_INFO
	.align		4
.L_7555:
        /*0058*/ 	.byte	0x04, 0x17
        /*005a*/ 	.short	(.L_7557 - .L_7556)
.L_7556:
        /*005c*/ 	.word	0x00000000
        /*0060*/ 	.short	0x0001
        /*0062*/ 	.short	0x0008
        /*0064*/ 	.byte	0x00, 0xf5, 0x21, 0x00


	//----- nvinfo : EIATTR_KPARAM_INFO
	.align		4
.L_7557:
        /*0068*/ 	.byte	0x04, 0x17
        /*006a*/ 	.short	(.L_7559 - .L_7558)
.L_7558:
        /*006c*/ 	.word	0x00000000
        /*0070*/ 	.short	0x0000
        /*0072*/ 	.short	0x0000
        /*0074*/ 	.byte	0x00, 0xf5, 0x21, 0x00


	//----- nvinfo : EIATTR_SPARSE_MMA_MASK
	.align		4
.L_7559:
        /*0078*/ 	.byte	0x03, 0x50
        /*007a*/ 	.short	0x0000


	//----- nvinfo : EIATTR_MAXREG_COUNT
	.align		4
        /*007c*/ 	.byte	0x03, 0x1b
        /*007e*/ 	.short	0x00ff


	//----- nvinfo : EIATTR_MERCURY_ISA_VERSION
	.align		4
        /*0080*/ 	.byte	0x03, 0x5f
        /*0082*/ 	.short	0x0101


	//----- nvinfo : EIATTR_COOP_GROUP_MASK_REGIDS
	.align		4
        /*0084*/ 	.byte	0x04, 0x29
        /*0086*/ 	.short	(.L_7561 - .L_7560)


	//   ....[0]....
.L_7560:
        /*0088*/ 	.word	0xffffffff


	//   ....[1]....
        /*008c*/ 	.word	0xffffffff


	//   ....[2]....
        /*0090*/ 	.word	0xffffffff


	//   ....[3]....
        /*0094*/ 	.word	0xffffffff


	//   ....[4]....
        /*0098*/ 	.word	0xffffffff


	//   ....[5]....
        /*009c*/ 	.word	0xffffffff


	//   ....[6]....
        /*00a0*/ 	.word	0xffffffff


	//   ....[7]....
        /*00a4*/ 	.word	0xffffffff


	//----- nvinfo : EIATTR_COOP_GROUP_INSTR_OFFSETS
	.align		4
.L_7561:
        /*00a8*/ 	.byte	0x04, 0x28
        /*00aa*/ 	.short	(.L_7563 - .L_7562)


	//   ....[0]....
.L_7562:
        /*00ac*/ 	.word	0x000002e0


	//   ....[1]....
        /*00b0*/ 	.word	0x000002f0


	//   ....[2]....
        /*00b4*/ 	.word	0x00000300


	//   ....[3]....
        /*00b8*/ 	.word	0x00000310


	//   ....[4]....
        /*00bc*/ 	.word	0x00000340


	//   ....[5]....
        /*00c0*/ 	.word	0x00000350


	//   ....[6]....
        /*00c4*/ 	.word	0x00000360


	//   ....[7]....
        /*00c8*/ 	.word	0x00000370


	//----- nvinfo : EIATTR_VRC_CTA_INIT_COUNT
	.align		4
.L_7563:
        /*00cc*/ 	.byte	0x02, 0x4a
	.zero		1
	.zero		1


	//----- nvinfo : EIATTR_EXIT_INSTR_OFFSETS
	.align		4
        /*00d0*/ 	.byte	0x04, 0x1c
        /*00d2*/ 	.short	(.L_7565 - .L_7564)


	//   ....[0]....
.L_7564:
        /*00d4*/ 	.word	0x00000380


	//   ....[1]....
        /*00d8*/ 	.word	0x00000410


	//   ....[2]....
        /*00dc*/ 	.word	0x000004a0


	//----- nvinfo : EIATTR_CBANK_PARAM_SIZE
	.align		4
.L_7565:
        /*00e0*/ 	.byte	0x03, 0x19
        /*00e2*/ 	.short	0x0030


	//----- nvinfo : EIATTR_PARAM_CBANK
	.align		4
        /*00e4*/ 	.byte	0x04, 0x0a
        /*00e6*/ 	.short	(.L_7567 - .L_7566)
	.align		4
.L_7566:
        /*00e8*/ 	.word	index@(.nv.constant0._ZN43_GLOBAL__N__9ae7fba5_10_SoftMax_cu_9f978f6321softmax_warp_backwardIdddLi2ELb0ELb0EEEvPT0_PKT_S5_iiiPKb)
        /*00ec*/ 	.short	0x0380
        /*00ee*/ 	.short	0x0030


	//----- nvinfo : EIATTR_SW_WAR
	.align		4
.L_7567:
        /*00f0*/ 	.byte	0x04, 0x36
        /*00f2*/ 	.short	(.L_7569 - .L_7568)
.L_7568:
        /*00f4*/ 	.word	0x00000008
.L_7569:


//--------------------- .nv.info._ZN43_GLOBAL__N__9ae7fba5_10_SoftMax_cu_9f978f6321softmax_warp_backwardIdddLi1ELb0ELb0EEEvPT0_PKT_S5_iiiPKb --------------------------
	.section	.nv.info._ZN43_GLOBAL__N__9ae7fba5_10_SoftMax_cu_9f978f6321softmax_warp_backwardIdddLi1ELb0ELb0EEEvPT0_PKT_S5_iiiPKb,"",@"SHT_CUDA_INFO"
	.sectionflags	@""
	.align	4


	//----- nvinfo : EIATTR_CUDA_API_VERSION
	.align		4
        /*0000*/ 	.byte	0x04, 0x37
        /*0002*/ 	.short	(.L_7571 - .L_7570)
.L_7570:
        /*0004*/ 	.word	0x00000082


	//----- nvinfo : EIATTR_KPARAM_INFO
	.align		4
.L_7571:
        /*0008*/ 	.byte	0x04, 0x17
        /*000a*/ 	.short	(.L_7573 - .L_7572)
.L_7572:
        /*000c*/ 	.word	0x00000000
        /*0010*/ 	.short	0x0006
        /*0012*/ 	.short	0x0028
        /*0014*/ 	.byte	0x00, 0xf5, 0x21, 0x00


	//----- nvinfo : EIATTR_KPARAM_INFO
	.align		4
.L_7573:
        /*0018*/ 	.byte	0x04, 0x17
        /*001a*/ 	.short	(.L_7575 - .L_7574)
.L_7574:
        /*001c*/ 	.word	0x00000000
        /*0020*/ 	.short	0x0005
        /*0022*/ 	.short	0x0020
        /*0024*/ 	.byte	0x00, 0xf0, 0x11, 0x00


	//----- nvinfo : EIATTR_KPARAM_INFO
	.align		4
.L_7575:
        /*0028*/ 	.byte	0x04, 0x17
        /*002a*/ 	.short	(.L_7577 - .L_7576)
.L_7576:
        /*002c*/ 	.word	0x00000000
        /*0030*/ 	.short	0x0004
        /*0032*/ 	.short	0x001c
        /*0034*/ 	.byte	0x00, 0xf0, 0x11, 0x00


	//----- nvinfo : EIATTR_KPARAM_INFO
	.align		4
.L_7577:
        /*0038*/ 	.byte	0x04, 0x17
        /*003a*/ 	.short	(.L_7579 - .L_7578)
.L_7578:
        /*003c*/ 	.word	0x00000000
        /*0040*/ 	.short	0x0003
        /*0042*/ 	.short	0x0018
        /*0044*/ 	.byte	0x00, 0xf0, 0x11, 0x00


	//----- nvinfo : EIATTR_KPARAM_INFO
	.align		4
.L_7579:
        /*0048*/ 	.byte	0x04, 0x17
        /*004a*/ 	.short	(.L_7581 - .L_7580)
.L_7580:
        /*004c*/ 	.word	0x00000000
        /*0050*/ 	.short	0x0002
        /*0052*/ 	.short	0x0010
        /*0054*/ 	.byte	0x00, 0xf5, 0x21, 0x00


	//----- nvinfo : EIATTR_KPARAM_INFO
	.align		4
.L_7581:
        /*0058*/ 	.byte	0x04, 0x17
        /*005a*/ 	.short	(.L_7583 - .L_7582)
.L_7582:
        /*005c*/ 	.word	0x00000000
        /*0060*/ 	.short	0x0001
        /*0062*/ 	.short	0x0008
        /*0064*/ 	.byte	0x00, 0xf5, 0x21, 0x00


	//----- nvinfo : EIATTR_KPARAM_INFO
	.align		4
.L_7583:
        /*0068*/ 	.byte	0x04, 0x17
        /*006a*/ 	.short	(.L_7585 - .L_7584)
.L_7584:
        /*006c*/ 	.word	0x00000000
        /*0070*/ 	.short	0x0000
        /*0072*/ 	.short	0x0000
        /*0074*/ 	.byte	0x00, 0xf5, 0x21, 0x00


	//----- nvinfo : EIATTR_SPARSE_MMA_MASK
	.align		4
.L_7585:
        /*0078*/ 	.byte	0x03, 0x50
        /*007a*/ 	.short	0x0000


	//----- nvinfo : EIATTR_MAXREG_COUNT
	.align		4
        /*007c*/ 	.byte	0x03, 0x1b
        /*007e*/ 	.short	0x00ff


	//----- nvinfo : EIATTR_MERCURY_ISA_VERSION
	.align		4
        /*0080*/ 	.byte	0x03, 0x5f
        /*0082*/ 	.short	0x0101


	//----- nvinfo : EIATTR_COOP_GROUP_MASK_REGIDS
	.align		4
        /*0084*/ 	.byte	0x04, 0x29
        /*0086*/ 	.short	(.L_7587 - .L_7586)


	//   ....[0]....
.L_7586:
        /*0088*/ 	.word	0xffffffff


	//   ....[1]....
        /*008c*/ 	.word	0xffffffff


	//   ....[2]....
        /*0090*/ 	.word	0xffffffff


	//   ....[3]....
        /*0094*/ 	.word	0xffffffff


	//----- nvinfo : EIATTR_COOP_GROUP_INSTR_OFFSETS
	.align		4
.L_7587:
        /*0098*/ 	.byte	0x04, 0x28
        /*009a*/ 	.short	(.L_7589 - .L_7588)


	//   ....[0]....
.L_7588:
        /*009c*/ 	.word	0x000002e0


	//   ....[1]....
        /*00a0*/ 	.word	0x000002f0


	//   ....[2]....
        /*00a4*/ 	.word	0x00000300


	//   ....[3]....
        /*00a8*/ 	.word	0x00000310


	//----- nvinfo : EIATTR_VRC_CTA_INIT_COUNT
	.align		4
.L_7589:
        /*00ac*/ 	.byte	0x02, 0x4a
	.zero		1
	.zero		1


	//----- nvinfo : EIATTR_EXIT_INSTR_OFFSETS
	.align		4
        /*00b0*/ 	.byte	0x04, 0x1c
        /*00b2*/ 	.short	(.L_7591 - .L_7590)


	//   ....[0]....
.L_7590:
        /*00b4*/ 	.word	0x00000320


	//   ....[1]....
        /*00b8*/ 	.word	0x000003b0


	//   ....[2]....
        /*00bc*/ 	.word	0x00000440


	//----- nvinfo : EIATTR_CBANK_PARAM_SIZE
	.align		4
.L_7591:
        /*00c0*/ 	.byte	0x03, 0x19
        /*00c2*/ 	.short	0x0030


	//----- nvinfo : EIATTR_PARAM_CBANK
	.align		4
        /*00c4*/ 	.byte	0x04, 0x0a
        /*00c6*/ 	.short	(.L_7593 - .L_7592)
	.align		4
.L_7592:
        /*00c8*/ 	.word	index@(.nv.constant0._ZN43_GLOBAL__N__9ae7fba5_10_SoftMax_cu_9f978f6321softmax_warp_backwardIdddLi1ELb0ELb0EEEvPT0_PKT_S5_iiiPKb)
        /*00cc*/ 	.short	0x0380
        /*00ce*/ 	.short	0x0030


	//----- nvinfo : EIATTR_SW_WAR
	.align		4
.L_7593:
        /*00d0*/ 	.byte	0x04, 0x36
        /*00d2*/ 	.short	(.L_7595 - .L_7594)
.L_7594:
        /*00d4*/ 	.word	0x00000008
.L_7595:


//--------------------- .nv.info._ZN43_GLOBAL__N__9ae7fba5_10_SoftMax_cu_9f978f6321softmax_warp_backwardIdddLi0ELb0ELb0EEEvPT0_PKT_S5_iiiPKb --------------------------
	.section	.nv.info._ZN43_GLOBAL__N__9ae7fba5_10_SoftMax_cu_9f978f6321softmax_warp_backwardIdddLi0ELb0ELb0EEEvPT0_PKT_S5_iiiPKb,"",@"SHT_CUDA_INFO"
	.sectionflags	@""
	.align	4


	//----- nvinfo : EIATTR_CUDA_API_VERSION
	.align		4
        /*0000*/ 	.byte	0x04, 0x37
        /*0002*/ 	.short	(.L_7597 - .L_7596)
.L_7596:
        /*0004*/ 	.word	0x00000082


	//----- nvinfo : EIATTR_KPARAM_INFO
	.align		4
.L_7597:
        /*0008*/ 	.byte	0x04, 0x17
        /*000a*/ 	.short	(.L_7599 - .L_7598)
.L_7598:
        /*000c*/ 	.word	0x00000000
        /*0010*/ 	.short	0x0006
        /*0012*/ 	.short	0x0028
        /*0014*/ 	.byte	0x00, 0xf5, 0x21, 0x00


	//----- nvinfo : EIATTR_KPARAM_INFO
	.align		4
.L_7599:
        /*0018*/ 	.byte	0x04, 0x17
        /*001a*/ 	.short	(.L_7601 - .L_7600)
.L_7600:
        /*001c*/ 	.word	0x00000000
        /*0020*/ 	.short	0x0005
        /*0022*/ 	.short	0x0020
        /*0024*/ 	.byte	0x00, 0xf0, 0x11, 0x00


	//----- nvinfo : EIATTR_KPARAM_INFO
	.align		4
.L_7601:
        /*0028*/ 	.byte	0x04, 0x17
        /*002a*/ 	.short	(.L_7603 - .L_7602)
.L_7602:
        /*002c*/ 	.word	0x00000000
        /*0030*/ 	.short	0x0004
        /*0032*/ 	.short	0x001c
        /*0034*/ 	.byte	0x00, 0xf0, 0x11, 0x00


	//----- nvinfo : EIATTR_KPARAM_INFO
	.align		4
.L_7603:
        /*0038*/ 	.byte	0x04, 0x17
        /*003a*/ 	.short	(.L_7605 - .L_7604)
.L_7604:
        /*003c*/ 	.word	0x00000000
        /*0040*/ 	.short	0x0003
        /*0042*/ 	.short	0x0018
        /*0044*/ 	.byte	0x00, 0xf0, 0x11, 0x00


	//----- nvinfo : EIATTR_KPARAM_INFO
	.align		4
.L_7605:
        /*0048*/ 	.byte	0x04, 0x17
        /*004a*/ 	.short	(.L_7607 - .L_7606)
.L_7606:
        /*004c*/ 	.word	0x00000000
        /*0050*/ 	.short	0x0002
        /*0052*/ 	.short	0x0010
        /*0054*/ 	.byte	0x00, 0xf5, 0x21, 0x00


	//----- nvinfo : EIATTR_KPARAM_INFO
	.align		4
.L_7607:
        /*0058*/ 	.byte	0x04, 0x17
        /*005a*/ 	.short	(.L_7609 - .L_7608)
.L_7608:
        /*005c*/ 	.word	0x00000000
        /*0060*/ 	.short	0x0001
        /*0062*/ 	.short	0x0008
        /*0064*/ 	.byte	0x00, 0xf5, 0x21, 0x00


	//----- nvinfo : EIATTR_KPARAM_INFO
	.align		4
.L_7609:
        /*0068*/ 	.byte	0x04, 0x17
        /*006a*/ 	.short	(.L_7611 - .L_7610)
.L_7610:
        /*006c*/ 	.word	0x00000000
        /*0070*/ 	.short	0x0000
        /*0072*/ 	.short	0x0000
        /*0074*/ 	.byte	0x00, 0xf5, 0x21, 0x00


	//----- nvinfo : EIATTR_SPARSE_MMA_MASK
	.align		4
.L_7611:
        /*0078*/ 	.byte	0x03, 0x50
        /*007a*/ 	.short	0x0000


	//----- nvinfo : EIATTR_MAXREG_COUNT
	.align		4
        /*007c*/ 	.byte	0x03, 0x1b
        /*007e*/ 	.short	0x00ff


	//----- nvinfo : EIATTR_MERCURY_ISA_VERSION
	.align		4
        /*0080*/ 	.byte	0x03, 0x5f
        /*0082*/ 	.short	0x0101


	//----- nvinfo : EIATTR_VRC_CTA_INIT_COUNT
	.align		4
        /*0084*/ 	.byte	0x02, 0x4a
	.zero		1
	.zero		1


	//----- nvinfo : EIATTR_EXIT_INSTR_OFFSETS
	.align		4
        /*0088*/ 	.byte	0x04, 0x1c
        /*008a*/ 	.short	(.L_7613 - .L_7612)


	//   ....[0]....
.L_7612:
        /*008c*/ 	.word	0x000002b0


	//   ....[1]....
        /*0090*/ 	.word	0x00000330


	//   ....[2]....
        /*0094*/ 	.word	0x00000380


	//----- nvinfo : EIATTR_CBANK_PARAM_SIZE
	.align		4
.L_7613:
        /*0098*/ 	.byte	0x03, 0x19
        /*009a*/ 	.short	0x0030


	//----- nvinfo : EIATTR_PARAM_CBANK
	.align		4
        /*009c*/ 	.byte	0x04, 0x0a
        /*009e*/ 	.short	(.L_7615 - .L_7614)
	.align		4
.L_7614:
        /*00a0*/ 	.word	index@(.nv.constant0._ZN43_GLOBAL__N__9ae7fba5_10_SoftMax_cu_9f978f6321softmax_warp_backwardIdddLi0ELb0ELb0EEEvPT0_PKT_S5_iiiPKb)
        /*00a4*/ 	.short	0x0380
        /*00a6*/ 	.short	0x0030


	//----- nvinfo : EIATTR_SW_WAR
	.align		4
.L_7615:
        /*00a8*/ 	.byte	0x04, 0x36
        /*00aa*/ 	.short	(.L_7617 - .L_7616)
.L_7616:
        /*00ac*/ 	.word	0x00000008
.L_7617:


//--------------------- .nv.info._ZN43_GLOBAL__N__9ae7fba5_10_SoftMax_cu_9f978f6320softmax_warp_forwardIN3c108BFloat16EffLi11ELb0ELb0EEEvPT0_PKT_iiiPKbib --------------------------
	.section	.nv.info._ZN43_GLOBAL__N__9ae7fba5_10_SoftMax_cu_9f978f6320softmax_warp_forwardIN3c108BFloat16EffLi11ELb0ELb0EEEvPT0_PKT_iiiPKbib,"",@"SHT_CUDA_INFO"
	.sectionflags	@""
	.align	4


	//----- nvinfo : EIATTR_CUDA_API_VERSION
	.align		4
        /*0000*/ 	.byte	0x04, 0x37
        /*0002*/ 	.short	(.L_7619 - .L_7618)
.L_7618:
        /*0004*/ 	.word	0x00000082


	//----- nvinfo : EIATTR_KPARAM_INFO
	.align		4
.L_7619:
        /*0008*/ 	.byte	0x04, 0x17
        /*000a*/ 	.short	(.L_7621 - .L_7620)
.L_7620:
        /*000c*/ 	.word	0x00000000
        /*0010*/ 	.short	0x0007
        /*0012*/ 	.short	0x002c
        /*0014*/ 	.byte	0x00, 0xf0, 0x05, 0x00


	//----- nvinfo : EIATTR_KPARAM_INFO
	.align		4
.L_7621:
        /*0018*/ 	.byte	0x04, 0x17
        /*001a*/ 	.short	(.L_7623 - .L_7622)
.L_7622:
        /*001c*/ 	.word	0x00000000
        /*0020*/ 	.short	0x0006
        /*0022*/ 	.short	0x0028
        /*0024*/ 	.byte	0x00, 0xf0, 0x11, 0x00


	//----- nvinfo : EIATTR_KPARAM_INFO
	.align		4
.L_7623:
        /*0028*/ 	.byte	0x04, 0x17
        /*002a*/ 	.short	(.L_7625 - .L_7624)
.L_7624:
        /*002c*/ 	.word	0x00000000
        /*0030*/ 	.short	0x0005
        /*0032*/ 	.short	0x0020
        /*0034*/ 	.byte	0x00, 0xf5, 0x21, 0x00


	//----- nvinfo : EIATTR_KPARAM_INFO
	.align		4
.L_7625:
        /*0038*/ 	.byte	0x04, 0x17
        /*003a*/ 	.short	(.L_7627 - .L_7626)
.L_7626:
        /*003c*/ 	.word	0x00000000
        /*0040*/ 	.short	0x0004
        /*0042*/ 	.short	0x0018
        /*0044*/ 	.byte	0x00, 0xf0, 0x11, 0x00


	//----- nvinfo : EIATTR_KPARAM_INFO
	.align		4
.L_7627:
        /*0048*/ 	.byte	0x04, 0x17
        /*004a*/ 	.short	(.L_7629 - .L_7628)
.L_7628:
        /*004c*/ 	.word	0x00000000
        /*0050*/ 	.short	0x0003
        /*0052*/ 	.short	0x0014
        /*0054*/ 	.byte	0x00, 0xf0, 0x11, 0x00


	//----- nvinfo : EIATTR_KPARAM_INFO
	.align		4
.L_7629:
        /*0058*/ 	.byte	0x04, 0x17
        /*005a*/ 	.short	(.L_7631 - .L_7630)
.L_7630:
        /*005c*/ 	.word	0x00000000
        /*0060*/ 	.short	0x0002
        /*0062*/ 	.short	0x0010
        /*0064*/ 	.byte	0x00, 0xf0, 0x11, 0x00


	//----- nvinfo : EIATTR_KPARAM_INFO
	.align		4
.L_7631:
        /*0068*/ 	.byte	0x04, 0x17
        /*006a*/ 	.short	(.L_7633 - .L_7632)
.L_7632:
        /*006c*/ 	.word	0x00000000
        /*0070*/ 	.short	0x0001
        /*0072*/ 	.short	0x0008
        /*0074*/ 	.byte	0x00, 0xf5, 0x21, 0x00


	//----- nvinfo : EIATTR_KPARAM_INFO
	.align		4
.L_7633:
        /*0078*/ 	.byte	0x04, 0x17
        /*007a*/ 	.short	(.L_7635 - .L_7634)
.L_7634:
        /*007c*/ 	.word	0x00000000
        /*0080*/ 	.short	0x0000
        /*0082*/ 	.short	0x0000
        /*0084*/ 	.byte	0x00, 0xf5, 0x21, 0x00


	//----- nvinfo : EIATTR_SPARSE_MMA_MASK
	.align		4
.L_7635:
        /*0088*/ 	.byte	0x03, 0x50
        /*008a*/ 	.short	0x0000


	//----- nvinfo : EIATTR_MAXREG_COUNT
	.align		4
        /*008c*/ 	.byte	0x03, 0x1b
        /*008e*/ 	.short	0x00ff


	//----- nvinfo : EIATTR_MERCURY_ISA_VERSION
	.align		4
        /*0090*/ 	.byte	0x03, 0x5f
        /*0092*/ 	.short	0x0101


	//----- nvinfo : EIATTR_COOP_GROUP_MASK_REGIDS
	.align		4
        /*0094*/ 	.byte	0x04, 0x29
        /*0096*/ 	.short	(.L_7637 - .L_7636)


	//   ....[0]....
.L_7636:
        /*0098*/ 	.word	0xffffffff


	//   ....[1]....
        /*009c*/ 	.word	0xffffffff


	//   ....[2]....
        /*00a0*/ 	.word	0xffffffff


	//   ....[3]....
        /*00a4*/ 	.word	0xffffffff


	//   ....[4]....
        /*00a8*/ 	.word	0xffffffff


	//   ....[5]....
        /*00ac*/ 	.word	0xffffffff


	//   ....[6]....
        /*00b0*/ 	.word	0xffffffff


	//   ....[7]....
        /*00b4*/ 	.word	0xffffffff


	//   ....[8]....
        /*00b8*/ 	.word	0xffffffff


	//   ....[9]....
        /*00bc*/ 	.word	0xffffffff


	//----- nvinfo : EIATTR_COOP_GROUP_INSTR_OFFSETS
	.align		4
.L_7637:
        /*00c0*/ 	.byte	0x04, 0x28
        /*00c2*/ 	.short	(.L_7639 - .L_7638)


	//   ....[0]....
.L_7638:
        /*00c4*/ 	.word	0x00002050


	//   ....[1]....
        /*00c8*/ 	.word	0x00002080


	//   ....[2]....
        /*00cc*/ 	.word	0x000020b0


	//   ....[3]....
        /*00d0*/ 	.word	0x000020e0


	//   ....[4]....
        /*00d4*/ 	.word	0x00002110


	//   ....[5]....
        /*00d8*/ 	.word	0x00003140


	//   ....[6]....
        /*00dc*/ 	.word	0x00003160


	//   ....[7]....
        /*00e0*/ 	.word	0x00003180


	//   ....[8]....
        /*00e4*/ 	.word	0x000031a0


	//   ....[9]....
        /*00e8*/ 	.word	0x000031c0


	//----- nvinfo : EIATTR_VRC_CTA_INIT_COUNT
	.align		4
.L_7639:
        /*00ec*/ 	.byte	0x02, 0x4a
	.zero		1
	.zero		1


	//----- nvinfo : EIATTR_EXIT_INSTR_OFFSETS
	.align		4
        /*00f0*/ 	.byte	0x04, 0x1c
        /*00f2*/ 	.short	(.L_7641 - .L_7640)


	//   ....[0]....
.L_7640:
        /*00f4*/ 	.word	0x000031e0


	//   ....[1]....
        /*00f8*/ 	.word	0x00003200


	//   ....[2]....
        /*00fc*/ 	.word	0x00003290


	//   ....[3]....
        /*0100*/ 	.word	0x000032f0


	//   ....[4]....
        /*0104*/ 	.word	0x00003350


	//   ....[5]....
        /*0108*/ 	.word	0x000033b0


	//   ....[6]....
        /*010c*/ 	.word	0x00003410


	//   ....[7]....
        /*0110*/ 	.word	0x00003470


	//   ....[8]....
        /*0114*/ 	.word	0x000034d0


	//   ....[9]....
        /*0118*/ 	.word	0x00003530


	//   ....[10]....
        /*011c*/ 	.word	0x00003590


	//   ....[11]....
        /*0120*/ 	.word	0x000035f0


	//   ....[12]....
        /*0124*/ 	.word	0x00003650


	//   ....[13]....
        /*0128*/ 	.word	0x000036b0


	//   ....[14]....
        /*012c*/ 	.word	0x00003710


	//   ....[15]....
        /*0130*/ 	.word	0x00003770


	//   ....[16]....
        /*0134*/ 	.word	0x000037d0


	//   ....[17]....
        /*0138*/ 	.word	0x00003830


	//   ....[18]....
        /*013c*/ 	.word	0x00003890


	//   ....[19]....
        /*0140*/ 	.word	0x000038f0


	//   ....[20]....
        /*0144*/ 	.word	0x00003950


	//   ....[21]....
        /*0148*/ 	.word	0x000039b0


	//   ....[22]....
        /*014c*/ 	.word	0x00003a10


	//   ....[23]....
        /*0150*/ 	.word	0x00003a70


	//   ....[24]....
        /*0154*/ 	.word	0x00003ad0


	//   ....[25]....
        /*0158*/ 	.word	0x00003b30


	//   ....[26]....
        /*015c*/ 	.word	0x00003b90


	//   ....[27]....
        /*0160*/ 	.word	0x00003be0


	//   ....[28]....
        /*0164*/ 	.word	0x00003c30


	//   ....[29]....
        /*0168*/ 	.word	0x00003c80


	//   ....[30]....
        /*016c*/ 	.word	0x00003cd0


	//   ....[31]....
        /*0170*/ 	.word	0x00003d20


	//   ....[32]....
        /*0174*/ 	.word	0x00003da0


	//   ....[33]....
        /*0178*/ 	.word	0x00003e10


	//   ....[34]....
        /*017c*/ 	.word	0x00003e80


	//   ....[35]....
        /*0180*/ 	.word	0x00003ef0


	//   ....[36]....
        /*0184*/ 	.word	0x00003f60


	//   ....[37]....
        /*0188*/ 	.word	0x00003fd0


	//   ....[38]....
        /*018c*/ 	.word	0x00004040


	//   ....[39]....
        /*0190*/ 	.word	0x000040b0


	//   ....[40]....
        /*0194*/ 	.word	0x00004120


	//   ....[41]....
        /*0198*/ 	.word	0x00004190


	//   ....[42]....
        /*019c*/ 	.word	0x00004200


	//   ....[43]....
        /*01a0*/ 	.word	0x00004270


	//   ....[44]....
        /*01a4*/ 	.word	0x000042d0


	//   ....[45]....
        /*01a8*/ 	.word	0x00004330


	//   ....[46]....
        /*01ac*/ 	.word	0x00004390


	//   ....[47]....
        /*01b0*/ 	.word	0x000043f0


	//   ....[48]....
        /*01b4*/ 	.word	0x00004450


	//   ....[49]....
        /*01b8*/ 	.word	0x000044b0


	//   ....[50]....
        /*01bc*/ 	.word	0x00004510


	//   ....[51]....
        /*01c0*/ 	.word	0x00004570


	//   ....[52]....
        /*01c4*/ 	.word	0x000045d0


	//   ....[53]....
        /*01c8*/ 	.word	0x00004630


	//   ....[54]....
        /*01cc*/ 	.word	0x00004690


	//   ....[55]....
        /*01d0*/ 	.word	0x000046f0


	//   ....[56]....
        /*01d4*/ 	.word	0x00004750


	//   ....[57]....
        /*01d8*/ 	.word	0x000047b0


	//   ....[58]....
        /*01dc*/ 	.word	0x00004810


	//   ....[59]....
        /*01e0*/ 	.word	0x00004870


	//   ....[60]....
        /*01e4*/ 	.word	0x000048d0


	//   ....[61]....
        /*01e8*/ 	.word	0x00004930


	//   ....[62]....
        /*01ec*/ 	.word	0x00004990


	//   ....[63]....
        /*01f0*/ 	.word	0x000049f0


	//   ....[64]....
        /*01f4*/ 	.word	0x00004a50


	//   ....[65]....
        /*01f8*/ 	.word	0x00004aa0


	//----- nvinfo : EIATTR_CBANK_PARAM_SIZE
	.align		4
.L_7641:
        /*01fc*/ 	.byte	0x03, 0x19
        /*01fe*/ 	.short	0x002d


	//----- nvinfo : EIATTR_PARAM_CBANK
	.align		4
        /*0200*/ 	.byte	0x04, 0x0a
        /*0202*/ 	.short	(.L_7643 - .L_7642)
	.align		4
.L_7642:
        /*0204*/ 	.word	index@(.nv.constant0._ZN43_GLOBAL__N__9ae7fba5_10_SoftMax_cu_9f978f6320softmax_warp_forwardIN3c108BFloat16EffLi11ELb0ELb0EEEvPT0_PKT_iiiPKbib)
        /*0208*/ 	.short	0x0380
        /*020a*/ 	.short	0x002d


	//----- nvinfo : EIATTR_SW_WAR
	.align		4
.L_7643:
        /*020c*/ 	.byte	0x04, 0x36
        /*020e*/ 	.short	(.L_7645 - .L_7644)
.L_7644:
        /*0210*/ 	.word	0x00000008
.L_7645:


//--------------------- .nv.info._ZN43_GLOBAL__N__9ae7fba5_10_SoftMax_cu_9f978f6320softmax_warp_forwardIN3c108BFloat16EffLi10ELb0ELb0EEEvPT0_PKT_iiiPKbib --------------------------
	.section	.nv.info._ZN43_GLOBAL__N__9ae7fba5_10_SoftMax_cu_9f978f6320softmax_warp_forwardIN3c108BFloat16EffLi10ELb0ELb0EEEvPT0_PKT_iiiPKbib,"",@"SHT_CUDA_INFO"
	.sectionflags	@""
	.align	4


	//----- nvinfo : EIATTR_CUDA_API_VERSION
	.align		4
        /*0000*/ 	.byte	0x04, 0x37
        /*0002*/ 	.short	(.L_7647 - .L_7646)
.L_7646:
        /*0004*/ 	.word	0x00000082


	//----- nvinfo : EIATTR_KPARAM_INFO
	.align		4
.L_7647:
        /*0008*/ 	.byte	0x04, 0x17
        /*000a*/ 	.short	(.L_7649 - .L_7648)
.L_7648:
        /*000c*/ 	.word	0x00000000
        /*0010*/ 	.short	0x0007
        /*0012*/ 	.short	0x002c
        /*0014*/ 	.byte	0x00, 0xf0, 0x05, 0x00


	//----- nvinfo : EIATTR_KPARAM_INFO
	.align		4
.L_7649:
        /*0018*/ 	.byte	0x04, 0x17
        /*001a*/ 	.short	(.L_7651 - .L_7650)
.L_7650:
        /*001c*/ 	.word	0x00000000
        /*0020*/ 	.short	0x0006
        /*0022*/ 	.short	0x0028
        /*0024*/ 	.byte	0x00, 0xf0, 0x11, 0x00


	//----- nvinfo : EIATTR_KPARAM_INFO
	.align		4
.L_7651:
        /*0028*/ 	.byte	0x04, 0x17
        /*002a*/ 	.short	(.L_7653 - .L_7652)
.L_7652:
        /*002c*/ 	.word	0x00000000
        /*0030*/ 	.short	0x0005
        /*0032*/ 	.short	0x0020
        /*0034*/ 	.byte	0x00, 0xf5, 0x21, 0x00


	//----- nvinfo : EIATTR_KPARAM_INFO
	.align		4
.L_7653:
        /*0038*/ 	.byte	0x04, 0x17
        /*003a*/ 	.short	(.L_7655 - .L_7654)
.L_7654:
        /*003c*/ 	.word	0x00000000
        /*0040*/ 	.short	0x0004
        /*0042*/ 	.short	0x0018
        /*0044*/ 	.byte	0x00, 0xf0, 0x11, 0x00


	//----- nvinfo : EIATTR_KPARAM_INFO
	.align		4
.L_7655:
        /*0048*/ 	.byte	0x04, 0x17
        /*004a*/ 	.short	(.L_7657 - .L_7656)
.L_7656:
        /*004c*/ 	.word	0x00000000
        /*0050*/ 	.short	0x0003
        /*0052*/ 	.short	0x0014
        /*0054*/ 	.byte	0x00, 0xf0, 0x11, 0x00


	//----- nvinfo : EIATTR_KPARAM_INFO
	.align		4
.L_7657:
        /*0058*/ 	.byte	0x04, 0x17
        /*005a*/ 	.short	(.L_7659 - .L_7658)
.L_7658:
        /*005c*/ 	.word	0x00000000
        /*0060*/ 	.short	0x0002
        /*0062*/ 	.short	0x0010
        /*0064*/ 	.byte	0x00, 0xf0, 0x11, 0x00


	//----- nvinfo : EIATTR_KPARAM_INFO
	.align		4
.L_7659:
        /*0068*/ 	.byte	0x04, 0x17
        /*006a*/ 	.short	(.L_7661 - .L_7660)
.L_7660:
        /*006c*/ 	.word	0x00000000
        /*0070*/ 	.short	0x0001
        /*0072*/ 	.short	0x0008
        /*0074*/ 	.byte	0x00, 0xf5, 0x21, 0x00


	//----- nvinfo : EIATTR_KPARAM_INFO
	.align		4
.L_7661:
        /*0078*/ 	.byte	0x04, 0x17
        /*007a*/ 	.short	(.L_7663 - .L_7662)
.L_7662:
        /*007c*/ 	.word	0x00000000
        /*0080*/ 	.short	0x0000
        /*0082*/ 	.short	0x0000
        /*0084*/ 	.byte	0x00, 0xf5, 0x21, 0x00


	//----- nvinfo : EIATTR_SPARSE_MMA_MASK
	.align		4
.L_7663:
        /*0088*/ 	.byte	0x03, 0x50
        /*008a*/ 	.short	0x0000


	//----- nvinfo : EIATTR_MAXREG_COUNT
	.align		4
        /*008c*/ 	.byte	0x03, 0x1b
        /*008e*/ 	.short	0x00ff


	//----- nvinfo : EIATTR_MERCURY_ISA_VERSION
	.align		4
        /*0090*/ 	.byte	0x03, 0x5f
        /*0092*/ 	.short	0x0101


	//----- nvinfo : EIATTR_COOP_GROUP_MASK_REGIDS
	.align		4
        /*0094*/ 	.byte	0x04, 0x29
        /*0096*/ 	.short	(.L_7665 - .L_7664)


	//   ....[0]....
.L_7664:
        /*0098*/ 	.word	0xffffffff


	//   ....[1]....
        /*009c*/ 	.word	0xffffffff


	//   ....[2]....
        /*00a0*/ 	.word	0xffffffff


	//   ....[3]....
        /*00a4*/ 	.word	0xffffffff


	//   ....[4]....
        /*00a8*/ 	.word	0xffffffff


	//   ....[5]....
        /*00ac*/ 	.word	0xffffffff


	//   ....[6]....
        /*00b0*/ 	.word	0xffffffff


	//   ....[7]....
        /*00b4*/ 	.word	0xffffffff


	//   ....[8]....
        /*00b8*/ 	.word	0xffffffff


	//   ....[9]....
        /*00bc*/ 	.word	0xffffffff


	//----- nvinfo : EIATTR_COOP_GROUP_INSTR_OFFSETS
	.align		4
.L_7665:
        /*00c0*/ 	.byte	0x04, 0x28
        /*00c2*/ 	.short	(.L_7667 - .L_7666)


	//   ....[0]....
.L_7666:
        /*00c4*/ 	.word	0x000010b0


	//   ....[1]....
        /*00c8*/ 	.word	0x000010e0


	//   ....[2]....
        /*00cc*/ 	.word	0x00001110


	//   ....[3]....
        /*00d0*/ 	.word	0x00001140


	//   ....[4]....
        /*00d4*/ 	.word	0x00001170


	//   ....[5]....
        /*00d8*/ 	.word	0x000019a0


	//   ....[6]....
        /*00dc*/ 	.word	0x000019c0


	//   ....[7]....
        /*00e0*/ 	.word	0x000019e0


	//   ....[8]....
        /*00e4*/ 	.word	0x00001a00


	//   ....[9]....
        /*00e8*/ 	.word	0x00001a20


	//----- nvinfo : EIATTR_VRC_CTA_INIT_COUNT
	.align		4
.L_7667:
        /*00ec*/ 	.byte	0x02, 0x4a
	.zero		1
	.zero		1


	//----- nvinfo : EIATTR_EXIT_INSTR_OFFSETS
	.align		4
        /*00f0*/ 	.byte	0x04, 0x1c
        /*00f2*/ 	.short	(.L_7669 - .L_7668)


	//   ....[0]....
.L_7668:
        /*00f4*/ 	.word	0x00001a40


	//   ....[1]....
        /*00f8*/ 	.word	0x00001a60


	//   ....[2]....
        /*00fc*/ 	.word	0x00001af0


	//   ....[3]....
        /*0100*/ 	.word	0x00001b50


	//   ....[4]....
        /*0104*/ 	.word	0x00001bb0


	//   ....[5]....
        /*0108*/ 	.word	0x00001c10


	//   ....[6]....
        /*010c*/ 	.word	0x00001c70


	//   ....[7]....
        /*0110*/ 	.word	0x00001cd0


	//   ....[8]....
        /*0114*/ 	.word	0x00001d30


	//   ....[9]....
        /*0118*/ 	.word	0x00001d90


	//   ....[10]....
        /*011c*/ 	.word	0x00001df0


	//   ....[11]....
        /*0120*/ 	.word	0x00001e50


	//   ....[12]....
        /*0124*/ 	.word	0x00001eb0


	//   ....[13]....
        /*0128*/ 	.word	0x00001f10


	//   ....[14]....
        /*012c*/ 	.word	0x00001f60


	//   ....[15]....
        /*0130*/ 	.word	0x00001fb0


	//   ....[16]....
        /*0134*/ 	.word	0x00002000


	//   ....[17]....
        /*0138*/ 	.word	0x00002050


	//   ....[18]....
        /*013c*/ 	.word	0x000020a0


	//   ....[19]....
        /*0140*/ 	.word	0x00002120


	//   ....[20]....
        /*0144*/ 	.word	0x00002190


	//   ....[21]....
        /*0148*/ 	.word	0x00002200


	//   ....[22]....
        /*014c*/ 	.word	0x00002270


	//   ....[23]....
        /*0150*/ 	.word	0x000022e0


	//   ....[24]....
        /*0154*/ 	.word	0x00002350


	//   ....[25]....
        /*0158*/ 	.word	0x000023b0


	//   ....[26]....
        /*015c*/ 	.word	0x00002410


	//   ....[27]....
        /*0160*/ 	.word	0x00002470


	//   ....[28]....
        /*0164*/ 	.word	0x000024d0


	//   ....[29]....
        /*0168*/ 	.word	0x00002530


	//   ....[30]....
        /*016c*/ 	.word	0x00002590


	//   ....[31]....
        /*0170*/ 	.word	0x000025f0


	//   ....[32]....
        /*0174*/ 	.word	0x00002650


	//   ....[33]....
        /*0178*/ 	.word	0x000026a0


	//----- nvinfo : EIATTR_CBANK_PARAM_SIZE
	.align		4
.L_7669:
        /*017c*/ 	.byte	0x03, 0x19
        /*017e*/ 	.short	0x002d


	//----- nvinfo : EIATTR_PARAM_CBANK
	.align		4
        /*0180*/ 	.byte	0x04, 0x0a
        /*0182*/ 	.short	(.L_7671 - .L_7670)
	.align		4
.L_7670:
        /*0184*/ 	.word	index@(.nv.constant0._ZN43_GLOBAL__N__9ae7fba5_10_SoftMax_cu_9f978f6320softmax_warp_forwardIN3c108BFloat16EffLi10ELb0ELb0EEEvPT0_PKT_iiiPKbib)
        /*0188*/ 	.short	0x0380
        /*018a*/ 	.short	0x002d


	//----- nvinfo : EIATTR_SW_WAR
	.align		4
.L_7671:
        /*018c*/ 	.byte	0x04, 0x36
        /*018e*/ 	.short	(.L_7673 - .L_7672)
.L_7672:
        /*0190*/ 	.word	0x00000008
.L_7673:


//--------------------- .nv.info._ZN43_GLOBAL__N__9ae7fba5_10_SoftMax_cu_9f978f6320softmax_warp_forwardIN3c108BFloat16EffLi9ELb0ELb0EEEvPT0_PKT_iiiPKbib --------------------------
	.section	.nv.info._ZN43_GLOBAL__N__9ae7fba5_10_SoftMax_cu_9f978f6320softmax_warp_forwardIN3c108BFloat16EffLi9ELb0ELb0EEEvPT0_PKT_iiiPKbib,"",@"SHT_CUDA_INFO"
	.sectionflags	@""
	.align	4


	//----- nvinfo : EIATTR_CUDA_API_VERSION
	.align		4
        /*0000*/ 	.byte	0x04, 0x37
        /*0002*/ 	.short	(.L_7675 - .L_7674)
.L_7674:
        /*0004*/ 	.word	0x00000082


	//----- nvinfo : EIATTR_KPARAM_INFO
	.align		4
.L_7675:
        /*0008*/ 	.byte	0x04, 0x17
        /*000a*/ 	.short	(.L_7677 - .L_7676)
.L_7676:
        /*000c*/ 	.word	0x00000000
        /*0010*/ 	.short	0x0007
        /*0012*/ 	.short	0x002c
        /*0014*/ 	.byte	0x00, 0xf0, 0x05, 0x00


	//----- nvinfo : EIATTR_KPARAM_INFO
	.align		4
.L_7677:
        /*0018*/ 	.byte	0x04, 0x17
        /*001a*/ 	.short	(.L_7679 - .L_7678)
.L_7678:
        /*001c*/ 	.word	0x00000000
        /*0020*/ 	.short	0x0006
        /*0022*/ 	.short	0x0028
        /*0024*/ 	.byte	0x00, 0xf0, 0x11, 0x00


	//----- nvinfo : EIATTR_KPARAM_INFO
	.align		4
.L_7679:
        /*0028*/ 	.byte	0x04, 0x17
        /*002a*/ 	.short	(.L_7681 - .L_7680)
.L_7680:
        /*002c*/ 	.word	0x00000000
        /*0030*/ 	.short	0x0005
        /*0032*/ 	.short	0x0020
        /*0034*/ 	.byte	0x00, 0xf5, 0x21, 0x00


	//----- nvinfo : EIATTR_KPARAM_INFO
	.align		4
.L_7681:
        /*0038*/ 	.byte	0x04, 0x17
        /*003a*/ 	.short	(.L_7683 - .L_7682)
.L_7682:
        /*003c*/ 	.word	0x00000000
        /*0040*/ 	.short	0x0004
        /*0042*/ 	.short	0x0018
        /*0044*/ 	.byte	0x00, 0xf0, 0x11, 0x00


	//----- nvinfo : EIATTR_KPARAM_INFO
	.align		4
.L_7683:
        /*0048*/ 	.byte	0x04, 0x17
        /*004a*/ 	.short	(.L_7685 - .L_7684)
.L_7684:
        /*004c*/ 	.word	0x00000000
        /*0050*/ 	.short	0x0003
        /*0052*/ 	.short	0x0014
        /*0054*/ 	.byte	0x00, 0xf0, 0x11, 0x00


	//----- nvinfo : EIATTR_KPARAM_INFO
	.align		4
.L_7685:
        /*0058*/ 	.byte	0x04, 0x17
        /*005a*/ 	.short	(.L_7687 - .L_7686)
.L_7686:
        /*005c*/ 	.word	0x00000000
        /*0060*/ 	.short	0x0002
        /*0062*/ 	.short	0x0010
        /*0064*/ 	.byte	0x00, 0xf0, 0x11, 0x00


	//----- nvinfo : EIATTR_KPARAM_INFO
	.align		4
.L_7687:
        /*0068*/ 	.byte	0x04, 0x17
        /*006a*/ 	.short	(.L_7689 - .L_7688)
.L_7688:
        /*006c*/ 	.word	0x00000000
        /*0070*/ 	.short	0x0001
        /*0072*/ 	.short	0x0008
        /*0074*/ 	.byte	0x00, 0xf5, 0x21, 0x00


	//----- nvinfo : EIATTR_KPARAM_INFO
	.align		4
.L_7689:
        /*0078*/ 	.byte	0x04, 0x17
        /*007a*/ 	.short	(.L_7691 - .L_7690)
.L_7690:
        /*007c*/ 	.word	0x00000000
        /*0080*/ 	.short	0x0000
        /*0082*/ 	.short	0x0000
        /*0084*/ 	.byte	0x00, 0xf5, 0x21, 0x00


	//----- nvinfo : EIATTR_SPARSE_MMA_MASK
	.align		4
.L_7691:
        /*0088*/ 	.byte	0x03, 0x50
        /*008a*/ 	.short	0x0000


	//----- nvinfo : EIATTR_MAXREG_COUNT
	.align		4
        /*008c*/ 	.byte	0x03, 0x1b
        /*008e*/ 	.short	0x00ff


	//----- nvinfo : EIATTR_MERCURY_ISA_VERSION
	.align		4
        /*0090*/ 	.byte	0x03, 0x5f
        /*0092*/ 	.short	0x0101


	//----- nvinfo : EIATTR_COOP_GROUP_MASK_REGIDS
	.align		4
        /*0094*/ 	.byte	0x04, 0x29
        /*0096*/ 	.short	(.L_7693 - .L_7692)


	//   ....[0]....
.L_7692:
        /*0098*/ 	.word	0xffffffff


	//   ....[1]....
        /*009c*/ 	.word	0xffffffff


	//   ....[2]....
        /*00a0*/ 	.word	0xffffffff


	//   ....[3]....
        /*00a4*/ 	.word	0xffffffff


	//   ....[4]....
        /*00a8*/ 	.word	0xffffffff


	//   ....[5]....
        /*00ac*/ 	.word	0xffffffff


	//   ....[6]....
        /*00b0*/ 	.word	0xffffffff


	//   ....[7]....
        /*00b4*/ 	.word	0xffffffff


	//   ....[8]....
        /*00b8*/ 	.word	0xffffffff


	//   ....[9]....
        /*00bc*/ 	.word	0xffffffff


	//----- nvinfo : EIATTR_COOP_GROUP_INSTR_OFFSETS
	.align		4
.L_7693:
        /*00c0*/ 	.byte	0x04, 0x28
        /*00c2*/ 	.short	(.L_7695 - .L_7694)


	//   ....[0]....
.L_7694:
        /*00c4*/ 	.word	0x00000910


	//   ....[1]....
        /*00c8*/ 	.word	0x00000940


	//   ....[2]....
        /*00cc*/ 	.word	0x00000970


	//   ....[3]....
        /*00d0*/ 	.word	0x000009a0


	//   ....[4]....
        /*00d4*/ 	.word	0x000009d0


	//   ....[5]....
        /*00d8*/ 	.word	0x00000e00


	//   ....[6]....
        /*00dc*/ 	.word	0x00000e20


	//   ....[7]....
        /*00e0*/ 	.word	0x00000e40


	//   ....[8]....
        /*00e4*/ 	.word	0x00000e60


	//   ....[9]....
        /*00e8*/ 	.word	0x00000e80


	//----- nvinfo : EIATTR_VRC_CTA_INIT_COUNT
	.align		4
.L_7695:
        /*00ec*/ 	.byte	0x02, 0x4a
	.zero		1
	.zero		1


	//----- nvinfo : EIATTR_EXIT_INSTR_OFFSETS
	.align		4
        /*00f0*/ 	.byte	0x04, 0x1c
        /*00f2*/ 	.short	(.L_7697 - .L_7696)


	//   ....[0]....
.L_7696:
        /*00f4*/ 	.word	0x00000ea0


	//   ....[1]....
        /*00f8*/ 	.word	0x00000ec0


	//   ....[2]....
        /*00fc*/ 	.word	0x00000f50


	//   ....[3]....
        /*0100*/ 	.word	0x00000fb0


	//   ....[4]....
        /*0104*/ 	.word	0x00001010


	//   ....[5]....
        /*0108*/ 	.word	0x00001070


	//   ....[6]....
        /*010c*/ 	.word	0x000010d0


	//   ....[7]....
        /*0110*/ 	.word	0x00001130


	//   ....[8]....
        /*0114*/ 	.word	0x00001190


	//   ....[9]....
        /*0118*/ 	.word	0x000011e0


	//   ....[10]....
        /*011c*/ 	.word	0x00001230


	//   ....[11]....
        /*0120*/ 	.word	0x00001280


	//   ....[12]....
        /*0124*/ 	.word	0x000012d0


	//   ....[13]....
        /*0128*/ 	.word	0x00001320


	//   ....[14]....
        /*012c*/ 	.word	0x000013a0


	//   ....[15]....
        /*0130*/ 	.word	0x00001400


	//   ....[16]....
        /*0134*/ 	.word	0x00001460


	//   ....[17]....
        /*0138*/ 	.word	0x000014b0


	//----- nvinfo : EIATTR_CBANK_PARAM_SIZE
	.align		4
.L_7697:
        /*013c*/ 	.byte	0x03, 0x19
        /*013e*/ 	.short	0x002d


	//----- nvinfo : EIATTR_PARAM_CBANK
	.align		4
        /*0140*/ 	.byte	0x04, 0x0a
        /*0142*/ 	.short	(.L_7699 - .L_7698)
	.align		4
.L_7698:
        /*0144*/ 	.word	index@(.nv.constant0._ZN43_GLOBAL__N__9ae7fba5_10_SoftMax_cu_9f978f6320softmax_warp_forwardIN3c108BFloat16EffLi9ELb0ELb0EEEvPT0_PKT_iiiPKbib)
        /*0148*/ 	.short	0x0380
        /*014a*/ 	.short	0x002d


	//----- nvinfo : EIATTR_SW_WAR
	.align		4
.L_7699:
        /*014c*/ 	.byte	0x04, 0x36
        /*014e*/ 	.short	(.L_7701 - .L_7700)
.L_7700:
        /*0150*/ 	.word	0x00000008
.L_7701:


//--------------------- .nv.info._ZN43_GLOBAL__N__9ae7fba5_10_SoftMax_cu_9f978f6320softmax_warp_forwardIN3c108BFloat16EffLi8ELb0ELb0EEEvPT0_PKT_iiiPKbib --------------------------
	.section	.nv.info._ZN43_GLOBAL__N__9ae7fba5_10_SoftMax_cu_9f978f6320softmax_warp_forwardIN3c108BFloat16EffLi8ELb0ELb0EEEvPT0_PKT_iiiPKbib,"",@"SHT_CUDA_INFO"
	.sectionflags	@""
	.align	4


	//----- nvinfo : EIATTR_CUDA_API_VERSION
	.align		4
        /*0000*/ 	.byte	0x04, 0x37
        /*0002*/ 	.short	(.L_7703 - .L_7702)
.L_7702:
        /*0004*/ 	.word	0x00000082


	//----- nvinfo : EIATTR_KPARAM_INFO
	.align		4
.L_7703:
        /*0008*/ 	.byte	0x04, 0x17
        /*000a*/ 	.short	(.L_7705 - .L_7704)
.L_7704:
        /*000c*/ 	.word	0x00000000
        /*0010*/ 	.short	0x0007
        /*0012*/ 	.short	0x002c
        /*0014*/ 	.byte	0x00, 0xf0, 0x05, 0x00


	//----- nvinfo : EIATTR_KPARAM_INFO
	.align		4
.L_7705:
        /*0018*/ 	.byte	0x04, 0x17
        /*001a*/ 	.short	(.L_7707 - .L_7706)
.L_7706:
        /*001c*/ 	.word	0x00000000
        /*0020*/ 	.short	0x0006
        /*0022*/ 	.short	0x0028
        /*0024*/ 	.byte	0x00, 0xf0, 0x11, 0x00


	//----- nvinfo : EIATTR_KPARAM_INFO
	.align		4
.L_7707:
        /*0028*/ 	.byte	0x04, 0x17
        /*002a*/ 	.short	(.L_7709 - .L_7708)
.L_7708:
        /*002c*/ 	.word	0x00000000
        /*0030*/ 	.short	0x0005
        /*0032*/ 	.short	0x0020
        /*0034*/ 	.byte	0x00, 0xf5, 0x21, 0x00


	//----- nvinfo : EIATTR_KPARAM_INFO
	.align		4
.L_7709:
        /*0038*/ 	.byte	0x04, 0x17
        /*003a*/ 	.short	(.L_7711 - .L_7710)
.L_7710:
        /*003c*/ 	.word	0x00000000
        /*0040*/ 	.short	0x0004
        /*0042*/ 	.short	0x0018
        /*0044*/ 	.byte	0x00, 0xf0, 0x11, 0x00


	//----- nvinfo : EIATTR_KPARAM_INFO
	.align		4
.L_7711:
        /*0048*/ 	.byte	0x04, 0x17
        /*004a*/ 	.short	(.L_7713 - .L_7712)
.L_7712:
        /*004c*/ 	.word	0x00000000
        /*0050*/ 	.short	0x0003
        /*0052*/ 	.short	0x0014
        /*0054*/ 	.byte	0x00, 0xf0, 0x11, 0x00


	//----- nvinfo : EIATTR_KPARAM_INFO
	.align		4
.L_7713:
        /*0058*/ 	.byte	0x04, 0x17
        /*005a*/ 	.short	(.L_7715 - .L_7714)
.L_7714:
        /*005c*/ 	.word	0x00000000
        /*0060*/ 	.short	0x0002
        /*0062*/ 	.short	0x0010
        /*0064*/ 	.byte	0x00, 0xf0, 0x11, 0x00


	//----- nvinfo : EIATTR_KPARAM_INFO
	.align		4
.L_7715:
        /*0068*/ 	.byte	0x04, 0x17
        /*006a*/ 	.short	(.L_7717 - .L_7716)
.L_7716:
        /*006c*/ 	.word	0x00000000
        /*0070*/ 	.short	0x0001
        /*0072*/ 	.short	0x0008
        /*0074*/ 	.byte	0x00, 0xf5, 0x21, 0x00


	//----- nvinfo : EIATTR_KPARAM_INFO
	.align		4
.L_7717:
        /*0078*/ 	.byte	0x04, 0x17
        /*007a*/ 	.short	(.L_7719 - .L_7718)
.L_7718:
        /*007c*/ 	.word	0x00000000
        /*0080*/ 	.short	0x0000
        /*0082*/ 	.short	0x0000
        /*0084*/ 	.byte	0x00, 0xf5, 0x21, 0x00


	//----- nvinfo : EIATTR_SPARSE_MMA_MASK
	.align		4
.L_7719:
        /*0088*/ 	.byte	0x03, 0x50
        /*008a*/ 	.short	0x0000


	//----- nvinfo : EIATTR_MAXREG_COUNT
	.align		4
        /*008c*/ 	.byte	0x03, 0x1b
        /*008e*/ 	.short	0x00ff


	//----- nvinfo : EIATTR_MERCURY_ISA_VERSION
	.align		4
        /*0090*/ 	.byte	0x03, 0x5f
        /*0092*/ 	.short	0x0101


	//----- nvinfo : EIATTR_COOP_GROUP_MASK_REGIDS
	.align		4
        /*0094*/ 	.byte	0x04, 0x29
        /*0096*/ 	.short	(.L_7721 - .L_7720)


	//   ....[0]....
.L_7720:
        /*0098*/ 	.word	0xffffffff


	//   ....[1]....
        /*009c*/ 	.word	0xffffffff


	//   ....[2]....
        /*00a0*/ 	.word	0xffffffff


	//   ....[3]....
        /*00a4*/ 	.word	0xffffffff


	//   ....[4]....
        /*00a8*/ 	.word	0xffffffff


	//   ....[5]....
        /*00ac*/ 	.word	0xffffffff


	//   ....[6]....
        /*00b0*/ 	.word	0xffffffff


	//   ....[7]....
        /*00b4*/ 	.word	0xffffffff


	//   ....[8]....
        /*00b8*/ 	.word	0xffffffff


	//   ....[9]....
        /*00bc*/ 	.word	0xffffffff


	//----- nvinfo : EIATTR_COOP_GROUP_INSTR_OFFSETS
	.align		4
.L_7721:
        /*00c0*/ 	.byte	0x04, 0x28
        /*00c2*/ 	.short	(.L_7723 - .L_7722)


	//   ....[0]....
.L_7722:
        /*00c4*/ 	.word	0x000004c0


	//   ....[1]....
        /*00c8*/ 	.word	0x000004f0


	//   ....[2]....
        /*00cc*/ 	.word	0x00000520


	//   ....[3]....
        /*00d0*/ 	.word	0x00000550


	//   ....[4]....
        /*00d4*/ 	.word	0x00000580


	//   ....[5]....
        /*00d8*/ 	.word	0x000007c0


	//   ....[6]....
        /*00dc*/ 	.word	0x000007e0


	//   ....[7]....
        /*00e0*/ 	.word	0x00000800


	//   ....[8]....
        /*00e4*/ 	.word	0x00000820


	//   ....[9]....
        /*00e8*/ 	.word	0x00000840


	//----- nvinfo : EIATTR_VRC_CTA_INIT_COUNT
	.align		4
.L_7723:
        /*00ec*/ 	.byte	0x02, 0x4a
	.zero		1
	.zero		1


	//----- nvinfo : EIATTR_EXIT_INSTR_OFFSETS
	.align		4
        /*00f0*/ 	.byte	0x04, 0x1c
        /*00f2*/ 	.short	(.L_7725 - .L_7724)


	//   ....[0]....
.L_7724:
        /*00f4*/ 	.word	0x00000860


	//   ....[1]....
        /*00f8*/ 	.word	0x00000880


	//   ....[2]....
        /*00fc*/ 	.word	0x00000900


	//   ....[3]....
        /*0100*/ 	.word	0x00000960


	//   ....[4]....
        /*0104*/ 	.word	0x000009b0


	//   ....[5]....
        /*0108*/ 	.word	0x00000a00


	//   ....[6]....
        /*010c*/ 	.word	0x00000a50


	//   ....[7]....
        /*0110*/ 	.word	0x00000aa0


	//   ....[8]....
        /*0114*/ 	.word	0x00000af0


	//   ....[9]....
        /*0118*/ 	.word	0x00000b40


	//----- nvinfo : EIATTR_CBANK_PARAM_SIZE
	.align		4
.L_7725:
        /*011c*/ 	.byte	0x03, 0x19
        /*011e*/ 	.short	0x002d


	//----- nvinfo : EIATTR_PARAM_CBANK
	.align		4
        /*0120*/ 	.byte	0x04, 0x0a
        /*0122*/ 	.short	(.L_7727 - .L_7726)
	.align		4
.L_7726:
        /*0124*/ 	.word	index@(.nv.constant0._ZN43_GLOBAL__N__9ae7fba5_10_SoftMax_cu_9f978f6320softmax_warp_forwardIN3c108BFloat16EffLi8ELb0ELb0EEEvPT0_PKT_iiiPKbib)
        /*0128*/ 	.short	0x0380
        /*012a*/ 	.short	0x002d


	//----- nvinfo : EIATTR_SW_WAR
	.align		4
.L_7727:
        /*012c*/ 	.byte	0x04, 0x36
        /*012e*/ 	.short	(.L_7729 - .L_7728)
.L_7728:
        /*0130*/ 	.word	0x00000008
.L_7729:


//--------------------- .nv.info._ZN43_GLOBAL__N__9ae7fba5_10_SoftMax_cu_9f978f6320softmax_warp_forwardIN3c108BFloat16EffLi7ELb0ELb0EEEvPT0_PKT_iiiPKbib --------------------------
	.section	.nv.info._ZN43_GLOBAL__N__9ae7fba5_10_SoftMax_cu_9f978f6320softmax_warp_forwardIN3c108BFloat16EffLi7ELb0ELb0EEEvPT0_PKT_iiiPKbib,"",@"SHT_CUDA_INFO"
	.sectionflags	@""
	.align	4


	//----- nvinfo : EIATTR_CUDA_API_VERSION
	.align		4
        /*0000*/ 	.byte	0x04, 0x37
        /*0002*/ 	.short	(.L_7731 - .L_7730)
.L_7730:
        /*0004*/ 	.word	0x00000082


	//----- nvinfo : EIATTR_KPARAM_INFO
	.align		4
.L_7731:
        /*0008*/ 	.byte	0x04, 0x17
        /*000a*/ 	.short	(.L_7733 - .L_7732)
.L_7732:
        /*000c*/ 	.word	0x00000000
        /*0010*/ 	.short	0x0007
        /*0012*/ 	.short	0x002c
        /*0014*/ 	.byte	0x00, 0xf0, 0x05, 0x00


	//----- nvinfo : EIATTR_KPARAM_INFO
	.align		4
.L_7733:
        /*0018*/ 	.byte	0x04, 0x17
        /*001a*/ 	.short	(.L_7735 - .L_7734)
.L_7734:
        /*001c*/ 	.word	0x00000000
        /*0020*/ 	.short	0x0006
        /*0022*/ 	.short	0x0028
        /*0024*/ 	.byte	0x00, 0xf0, 0x11, 0x00


	//----- nvinfo : EIATTR_KPARAM_INFO
	.align		4
.L_7735:
        /*0028*/ 	.byte	0x04, 0x17
        /*002a*/ 	.short	(.L_7737 - .L_7736)
.L_7736:
        /*002c*/ 	.word	0x00000000
        /*0030*/ 	.short	0x0005
        /*0032*/ 	.short	0x0020
        /*0034*/ 	.byte	0x00, 0xf5, 0x21, 0x00


	//----- nvinfo : EIATTR_KPARAM_INFO
	.align		4
.L_7737:
        /*0038*/ 	.byte	0x04, 0x17
        /*003a*/ 	.short	(.L_7739 - .L_7738)
.L_7738:
        /*003c*/ 	.word	0x00000000
        /*0040*/ 	.short	0x0004
        /*0042*/ 	.short	0x0018
        /*0044*/ 	.byte	0x00, 0xf0, 0x11, 0x00


	//----- nvinfo : EIATTR_KPARAM_INFO
	.align		4
.L_7739:
        /*0048*/ 	.byte	0x04, 0x17
        /*004a*/ 	.short	(.L_7741 - .L_7740)
.L_7740:
        /*004c*/ 	.word	0x00000000
        /*0050*/ 	.short	0x0003
        /*0052*/ 	.short	0x0014
        /*0054*/ 	.byte	0x00, 0xf0, 0x11, 0x00


	//----- nvinfo : EIATTR_KPARAM_INFO
	.align		4
.L_7741:
        /*0058*/ 	.byte	0x04, 0x17
        /*005a*/ 	.short	(.L_7743 - .L_7742)
.L_7742:
        /*005c*/ 	.word	0x00000000
        /*0060*/ 	.short	0x0002
        /*0062*/ 	.short	0x0010
        /*0064*/ 	.byte	0x00, 0xf0, 0x11, 0x00


	//----- nvinfo : EIATTR_KPARAM_INFO
	.align		4
.L_7743:
        /*0068*/ 	.byte	0x04, 0x17
        /*006a*/ 	.short	(.L_7745 - .L_7744)
.L_7744:
        /*006c*/ 	.word	0x00000000
        /*0070*/ 	.short	0x0001
        /*0072*/ 	.short	0x0008
        /*0074*/ 	.byte	0x00, 0xf5, 0x21, 0x00


	//----- nvinfo : EIATTR_KPARAM_INFO
	.align		4
.L_7745:
        /*0078*/ 	.byte	0x04, 0x17
        /*007a*/ 	.short	(.L_7747 - .L_7746)
.L_7746:
        /*007c*/ 	.word	0x00000000
        /*0080*/ 	.short	0x0000
        /*0082*/ 	.short	0x0000
        /*0084*/ 	.byte	0x00, 0xf5, 0x21, 0x00


	//----- nvinfo : EIATTR_SPARSE_MMA_MASK
	.align		4
.L_7747:
        /*0088*/ 	.byte	0x03, 0x50
        /*008a*/ 	.short	0x0000


	//----- nvinfo : EIATTR_MAXREG_COUNT
	.align		4
        /*008c*/ 	.byte	0x03, 0x1b
        /*008e*/ 	.short	0x00ff


	//----- nvinfo : EIATTR_MERCURY_ISA_VERSION
	.align		4
        /*0090*/ 	.byte	0x03, 0x5f
        /*0092*/ 	.short	0x0101


	//----- nvinfo : EIATTR_COOP_GROUP_MASK_REGIDS
	.align		4
        /*0094*/ 	.byte	0x04, 0x29
        /*0096*/ 	.short	(.L_7749 - .L_7748)


	//   ....[0]....
.L_7748:
        /*0098*/ 	.word	0xffffffff


	//   ....[1]....
        /*009c*/ 	.word	0xffffffff


	//   ....[2]....
        /*00a0*/ 	.word	0xffffffff


	//   ....[3]....
        /*00a4*/ 	.word	0xffffffff


	//   ....[4]....
        /*00a8*/ 	.word	0xffffffff


	//   ....[5]....
        /*00ac*/ 	.word	0xffffffff


	//   ....[6]....
        /*00b0*/ 	.word	0xffffffff


	//   ....[7]....
        /*00b4*/ 	.word	0xffffffff


	//   ....[8]....
        /*00b8*/ 	.word	0xffffffff


	//   ....[9]....
        /*00bc*/ 	.word	0xffffffff


	//   ....[10]....
        /*00c0*/ 	.word	0xffffffff


	//   ....[11]....
        /*00c4*/ 	.word	0xffffffff


	//   ....[12]....
        /*00c8*/ 	.word	0xffffffff


	//   ....[13]....
        /*00cc*/ 	.word	0xffffffff


	//   ....[14]....
        /*00d0*/ 	.word	0xffffffff


	//   ....[15]....
        /*00d4*/ 	.word	0xffffffff


	//   ....[16]....
        /*00d8*/ 	.word	0xffffffff


	//   ....[17]....
        /*00dc*/ 	.word	0xffffffff


	//   ....[18]....
        /*00e0*/ 	.word	0xffffffff


	//   ....[19]....
        /*00e4*/ 	.word	0xffffffff


	//----- nvinfo : EIATTR_COOP_GROUP_INSTR_OFFSETS
	.align		4
.L_7749:
        /*00e8*/ 	.byte	0x04, 0x28
        /*00ea*/ 	.short	(.L_7751 - .L_7750)


	//   ....[0]....
.L_7750:
        /*00ec*/ 	.word	0x000003b0


	//   ....[1]....
        /*00f0*/ 	.word	0x00000440


	//   ....[2]....
        /*00f4*/ 	.word	0x00000460


	//   ....[3]....
        /*00f8*/ 	.word	0x000004a0


	//   ....[4]....
        /*00fc*/ 	.word	0x000004c0


	//   ....[5]....
        /*0100*/ 	.word	0x00000500


	//   ....[6]....
        /*0104*/ 	.word	0x00000520


	//   ....[7]....
        /*0108*/ 	.word	0x00000560


	//   ....[8]....
        /*010c*/ 	.word	0x00000580


	//   ....[9]....
        /*0110*/ 	.word	0x000005c0


	//   ....[10]....
        /*0114*/ 	.word	0x00000800


	//   ....[11]....
        /*0118*/ 	.word	0x00000820


	//   ....[12]....
        /*011c*/ 	.word	0x00000840


	//   ....[13]....
        /*0120*/ 	.word	0x00000860


	//   ....[14]....
        /*0124*/ 	.word	0x00000880


	//   ....[15]....
        /*0128*/ 	.word	0x000008a0


	//   ....[16]....
        /*012c*/ 	.word	0x000008c0


	//   ....[17]....
        /*0130*/ 	.word	0x000008e0


	//   ....[18]....
        /*0134*/ 	.word	0x00000900


	//   ....[19]....
        /*0138*/ 	.word	0x00000920


	//----- nvinfo : EIATTR_VRC_CTA_INIT_COUNT
	.align		4
.L_7751:
        /*013c*/ 	.byte	0x02, 0x4a
	.zero		1
	.zero		1


	//----- nvinfo : EIATTR_EXIT_INSTR_OFFSETS
	.align		4
        /*0140*/ 	.byte	0x04, 0x1c
        /*0142*/ 	.short	(.L_7753 - .L_7752)


	//   ....[0]....
.L_7752:
        /*0144*/ 	.word	0x00000940


	//   ....[1]....
        /*0148*/ 	.word	0x00000b20


	//   ....[2]....
        /*014c*/ 	.word	0x00000bd0


	//   ....[3]....
        /*0150*/ 	.word	0x00000c20


	//   ....[4]....
        /*0154*/ 	.word	0x00000c70


	//   ....[5]....
        /*0158*/ 	.word	0x00000cc0


	//----- nvinfo : EIATTR_CRS_STACK_SIZE
	.align		4
.L_7753:
        /*015c*/ 	.byte	0x04, 0x1e
        /*015e*/ 	.short	(.L_7755 - .L_7754)
.L_7754:
        /*0160*/ 	.word	0x00000000


	//----- nvinfo : EIATTR_CBANK_PARAM_SIZE
	.align		4
.L_7755:
        /*0164*/ 	.byte	0x03, 0x19
        /*0166*/ 	.short	0x002d


	//----- nvinfo : EIATTR_PARAM_CBANK
	.align		4
        /*0168*/ 	.byte	0x04, 0x0a
        /*016a*/ 	.short	(.L_7757 - .L_7756)
	.align		4
.L_7756:
        /*016c*/ 	.word	index@(.nv.constant0._ZN43_GLOBAL__N__9ae7fba5_10_SoftMax_cu_9f978f6320softmax_warp_forwardIN3c108BFloat16EffLi7ELb0ELb0EEEvPT0_PKT_iiiPKbib)
        /*0170*/ 	.short	0x0380
        /*0172*/ 	.short	0x002d


	//----- nvinfo : EIATTR_SW_WAR
	.align		4
.L_7757:
        /*0174*/ 	.byte	0x04, 0x36
        /*0176*/ 	.short	(.L_7759 - .L_7758)
.L_7758:
        /*0178*/ 	.word	0x00000008
.L_7759:


//--------------------- .nv.info._ZN43_GLOBAL__N__9ae7fba5_10_SoftMax_cu_9f978f6320softmax_warp_forwardIN3c108BFloat16EffLi6ELb0ELb0EEEvPT0_PKT_iiiPKbib --------------------------
	.section	.nv.info._ZN43_GLOBAL__N__9ae7fba5_10_SoftMax_cu_9f978f6320softmax_warp_forwardIN3c108BFloat16EffLi6ELb0ELb0EEEvPT0_PKT_iiiPKbib,"",@"SHT_CUDA_INFO"
	.sectionflags	@""
	.align	4


	//----- nvinfo : EIATTR_CUDA_API_VERSION
	.align		4
        /*0000*/ 	.byte	0x04, 0x37
        /*0002*/ 	.short	(.L_7761 - .L_7760)
.L_7760:
        /*0004*/ 	.word	0x00000082


	//----- nvinfo : EIATTR_KPARAM_INFO
	.align		4
.L_7761:
        /*0008*/ 	.byte	0x04, 0x17
        /*000a*/ 	.short	(.L_7763 - .L_7762)
.L_7762:
        /*000c*/ 	.word	0x00000000
        /*0010*/ 	.short	0x0007
        /*0012*/ 	.short	0x002c
        /*0014*/ 	.byte	0x00, 0xf0, 0x05, 0x00


	//----- nvinfo : EIATTR_KPARAM_INFO
	.align		4
.L_7763:
        /*0018*/ 	.byte	0x04, 0x17
        /*001a*/ 	.short	(.L_7765 - .L_7764)
.L_7764:
        /*001c*/ 	.word	0x00000000
        /*0020*/ 	.short	0x0006
        /*0022*/ 	.short	0x0028
        /*0024*/ 	.byte	0x00, 0xf0, 0x11, 0x00


	//----- nvinfo : EIATTR_KPARAM_INFO
	.align		4
.L_7765:
        /*0028*/ 	.byte	0x04, 0x17
        /*002a*/ 	.short	(.L_7767 - .L_7766)
.L_7766:
        /*002c*/ 	.word	0x00000000
        /*0030*/ 	.short	0x0005
        /*0032*/ 	.short	0x0020
        /*0034*/ 	.byte	0x00, 0xf5, 0x21, 0x00


	//----- nvinfo : EIATTR_KPARAM_INFO
	.align		4
.L_7767:
        /*0038*/ 	.byte	0x04, 0x17
        /*003a*/ 	.short	(.L_7769 - .L_7768)
.L_7768:
        /*003c*/ 	.word	0x00000000
        /*0040*/ 	.short	0x0004
        /*0042*/ 	.short	0x0018
        /*0044*/ 	.byte	0x00, 0xf0, 0x11, 0x00


	//----- nvinfo : EIATTR_KPARAM_INFO
	.align		4
.L_7769:
        /*0048*/ 	.byte	0x04, 0x17
        /*004a*/ 	.short	(.L_7771 - .L_7770)
.L_7770:
        /*004c*/ 	.word	0x00000000
        /*0050*/ 	.short	0x0003
        /*0052*/ 	.short	0x0014
        /*0054*/ 	.byte	0x00, 0xf0, 0x11, 0x00


	//----- nvinfo : EIATTR_KPARAM_INFO
	.align		4
.L_7771:
        /*0058*/ 	.byte	0x04, 0x17
        /*005a*/ 	.short	(.L_7773 - .L_7772)
.L_7772:
        /*005c*/ 	.word	0x00000000
        /*0060*/ 	.short	0x0002
        /*0062*/ 	.short	0x0010
        /*0064*/ 	.byte	0x00, 0xf0, 0x11, 0x00


	//----- nvinfo : EIATTR_KPARAM_INFO
	.align		4
.L_7773:
        /*0068*/ 	.byte	0x04, 0x17
        /*006a*/ 	.short	(.L_7775 - .L_7774)
.L_7774:
        /*006c*/ 	.word	0x00000000
        /*0070*/ 	.short	0x0001
        /*0072*/ 	.short	0x0008
        /*0074*/ 	.byte	0x00, 0xf5, 0x21, 0x00


	//----- nvinfo : EIATTR_KPARAM_INFO
	.align		4
.L_7775:
        /*0078*/ 	.byte	0x04, 0x17
        /*007a*/ 	.short	(.L_7777 - .L_7776)
.L_7776:
        /*007c*/ 	.word	0x00000000
        /*0080*/ 	.short	0x0000
        /*0082*/ 	.short	0x0000
        /*0084*/ 	.byte	0x00, 0xf5, 0x21, 0x00


	//----- nvinfo : EIATTR_SPARSE_MMA_MASK
	.align		4
.L_7777:
        /*0088*/ 	.byte	0x03, 0x50
        /*008a*/ 	.short	0x0000


	//----- nvinfo : EIATTR_MAXREG_COUNT
	.align		4
        /*008c*/ 	.byte	0x03, 0x1b
        /*008e*/ 	.short	0x00ff


	//----- nvinfo : EIATTR_MERCURY_ISA_VERSION
	.align		4
        /*0090*/ 	.byte	0x03, 0x5f
        /*0092*/ 	.short	0x0101


	//----- nvinfo : EIATTR_COOP_GROUP_MASK_REGIDS
	.align		4
        /*0094*/ 	.byte	0x04, 0x29
        /*0096*/ 	.short	(.L_7779 - .L_7778)


	//   ....[0]....
.L_7778:
        /*0098*/ 	.word	0xffffffff


	//   ....[1]....
        /*009c*/ 	.word	0xffffffff


	//   ....[2]....
        /*00a0*/ 	.word	0xffffffff


	//   ....[3]....
        /*00a4*/ 	.word	0xffffffff


	//   ....[4]....
        /*00a8*/ 	.word	0xffffffff


	//   ....[5]....
        /*00ac*/ 	.word	0xffffffff


	//   ....[6]....
        /*00b0*/ 	.word	0xffffffff


	//   ....[7]....
        /*00b4*/ 	.word	0xffffffff


	//   ....[8]....
        /*00b8*/ 	.word	0xffffffff


	//   ....[9]....
        /*00bc*/ 	.word	0xffffffff


	//   ....[10]....
        /*00c0*/ 	.word	0xffffffff


	//   ....[11]....
        /*00c4*/ 	.word	0xffffffff


	//   ....[12]....
        /*00c8*/ 	.word	0xffffffff


	//   ....[13]....
        /*00cc*/ 	.word	0xffffffff


	//   ....[14]....
        /*00d0*/ 	.word	0xffffffff


	//   ....[15]....
        /*00d4*/ 	.word	0xffffffff


	//   ....[16]....
        /*00d8*/ 	.word	0xffffffff


	//   ....[17]....
        /*00dc*/ 	.word	0xffffffff


	//   ....[18]....
        /*00e0*/ 	.word	0xffffffff


	//   ....[19]....
        /*00e4*/ 	.word	0xffffffff


	//----- nvinfo : EIATTR_COOP_GROUP_INSTR_OFFSETS
	.align		4
.L_7779:
        /*00e8*/ 	.byte	0x04, 0x28
        /*00ea*/ 	.short	(.L_7781 - .L_7780)


	//   ....[0]....
.L_7780:
        /*00ec*/ 	.word	0x00000250


	//   ....[1]....
        /*00f0*/ 	.word	0x00000270


	//   ....[2]....
        /*00f4*/ 	.word	0x000002b0


	//   ....[3]....
        /*00f8*/ 	.word	0x000002d0


	//   ....[4]....
        /*00fc*/ 	.word	0x00000310


	//   ....[5]....
        /*0100*/ 	.word	0x00000330


	//   ....[6]....
        /*0104*/ 	.word	0x00000370


	//   ....[7]....
        /*0108*/ 	.word	0x00000390


	//   ....[8]....
        /*010c*/ 	.word	0x000003d0


	//   ....[9]....
        /*0110*/ 	.word	0x000003f0


	//   ....[10]....
        /*0114*/ 	.word	0x00000540


	//   ....[11]....
        /*0118*/ 	.word	0x00000560


	//   ....[12]....
        /*011c*/ 	.word	0x00000580


	//   ....[13]....
        /*0120*/ 	.word	0x000005a0


	//   ....[14]....
        /*0124*/ 	.word	0x000005c0


	//   ....[15]....
        /*0128*/ 	.word	0x000005e0


	//   ....[16]....
        /*012c*/ 	.word	0x00000600


	//   ....[17]....
        /*0130*/ 	.word	0x00000620


	//   ....[18]....
        /*0134*/ 	.word	0x00000640


	//   ....[19]....
        /*0138*/ 	.word	0x00000660


	//----- nvinfo : EIATTR_VRC_CTA_INIT_COUNT
	.align		4
.L_7781:
        /*013c*/ 	.byte	0x02, 0x4a
	.zero		1
	.zero		1


	//----- nvinfo : EIATTR_EXIT_INSTR_OFFSETS
	.align		4
        /*0140*/ 	.byte	0x04, 0x1c
        /*0142*/ 	.short	(.L_7783 - .L_7782)


	//   ....[0]....
.L_7782:
        /*0144*/ 	.word	0x00000670


	//   ....[1]....
        /*0148*/ 	.word	0x000007c0


	//   ....[2]....
        /*014c*/ 	.word	0x00000870


	//   ....[3]....
        /*0150*/ 	.word	0x000008c0


	//----- nvinfo : EIATTR_CRS_STACK_SIZE
	.align		4
.L_7783:
        /*0154*/ 	.byte	0x04, 0x1e
        /*0156*/ 	.short	(.L_7785 - .L_7784)
.L_7784:
        /*0158*/ 	.word	0x00000000


	//----- nvinfo : EIATTR_CBANK_PARAM_SIZE
	.align		4
.L_7785:
        /*015c*/ 	.byte	0x03, 0x19
        /*015e*/ 	.short	0x002d


	//----- nvinfo : EIATTR_PARAM_CBANK
	.align		4
        /*0160*/ 	.byte	0x04, 0x0a
        /*0162*/ 	.short	(.L_7787 - .L_7786)
	.align		4
.L_7786:
        /*0164*/ 	.word	index@(.nv.constant0._ZN43_GLOBAL__N__9ae7fba5_10_SoftMax_cu_9f978f6320softmax_warp_forwardIN3c108BFloat16EffLi6ELb0ELb0EEEvPT0_PKT_iiiPKbib)
        /*0168*/ 	.short	0x0380
        /*016a*/ 	.short	0x002d


	//----- nvinfo : EIATTR_SW_WAR
	.align		4
.L_7787:
        /*016c*/ 	.byte	0x04, 0x36
        /*016e*/ 	.short	(.L_7789 - .L_7788)
.L_7788:
        /*0170*/ 	.word	0x00000008
.L_7789:


//--------------------- .nv.info._ZN43_GLOBAL__N__9ae7fba5_10_SoftMax_cu_9f978f6320softmax_warp_forwardIN3c108BFloat16EffLi5ELb0ELb0EEEvPT0_PKT_iiiPKbib --------------------------
	.section	.nv.info._ZN43_GLOBAL__N__9ae7fba5_10_SoftMax_cu_9f978f6320softmax_warp_forwardIN3c108BFloat16EffLi5ELb0ELb0EEEvPT0_PKT_iiiPKbib,"",@"SHT_CUDA_INFO"
	.sectionflags	@""
	.align	4


	//----- nvinfo : EIATTR_CUDA_API_VERSION
	.align		4
        /*0000*/ 	.byte	0x04, 0x37
        /*0002*/ 	.short	(.L_7791 - .L_7790)
.L_7790:
        /*0004*/ 	.word	0x00000082


	//----- nvinfo : EIATTR_KPARAM_INFO
	.align		4
.L_7791:
        /*0008*/ 	.byte	0x04, 0x17
        /*000a*/ 	.short	(.L_7793 - .L_7792)
.L_7792:
        /*000c*/ 	.word	0x00000000
        /*0010*/ 	.short	0x0007
        /*0012*/ 	.short	0x002c
        /*0014*/ 	.byte	0x00, 0xf0, 0x05, 0x00


	//----- nvinfo : EIATTR_KPARAM_INFO
	.align		4
.L_7793:
        /*0018*/ 	.byte	0x04, 0x17
        /*001a*/ 	.short	(.L_7795 - .L_7794)
.L_7794:
        /*001c*/ 	.word	0x00000000
        /*0020*/ 	.short	0x0006
        /*0022*/ 	.short	0x0028
        /*0024*/ 	.byte	0x00, 0xf0, 0x11, 0x00


	//----- nvinfo : EIATTR_KPARAM_INFO
	.align		4
.L_7795:
        /*0028*/ 	.byte	0x04, 0x17
        /*002a*/ 	.short	(.L_7797 - .L_7796)
.L_7796:
        /*002c*/ 	.word	0x00000000
        /*0030*/ 	.short	0x0005
        /*0032*/ 	.short	0x0020
        /*0034*/ 	.byte	0x00, 0xf5, 0x21, 0x00


	//----- nvinfo : EIATTR_KPARAM_INFO
	.align		4
.L_7797:
        /*0038*/ 	.byte	0x04, 0x17
        /*003a*/ 	.short	(.L_7799 - .L_7798)
.L_7798:
        /*003c*/ 	.word	0x00000000
        /*0040*/ 	.short	0x0004
        /*0042*/ 	.short	0x0018
        /*0044*/ 	.byte	0x00, 0xf0, 0x11, 0x00


	//----- nvinfo : EIATTR_KPARAM_INFO
	.align		4
.L_7799:
        /*0048*/ 	.byte	0x04, 0x17
        /*004a*/ 	.short	(.L_7801 - .L_7800)
.L_7800:
        /*004c*/ 	.word	0x00000000
        /*0050*/ 	.short	0x0003
        /*0052*/ 	.short	0x0014
        /*0054*/ 	.byte	0x00, 0xf0, 0x11, 0x00


	//----- nvinfo : EIATTR_KPARAM_INFO
	.align		4
.L_7801:
        /*0058*/ 	.byte	0x04, 0x17
        /*005a*/ 	.short	(.L_7803 - .L_7802)
.L_7802:
        /*005c*/ 	.word	0x00000000
        /*0060*/ 	.short	0x0002
        /*0062*/ 	.short	0x0010
        /*0064*/ 	.byte	0x00, 0xf0, 0x11, 0x00


	//----- nvinfo : EIATTR_KPARAM_INFO
	.align		4
.L_7803:
        /*0068*/ 	.byte	0x04, 0x17
        /*006a*/ 	.short	(.L_7805 - .L_7804)
.L_7804:
        /*006c*/ 	.word	0x00000000
        /*0070*/ 	.short	0x0001
        /*0072*/ 	.short	0x0008
        /*0074*/ 	.byte	0x00, 0xf5, 0x21, 0x00


	//----- nvinfo : EIATTR_KPARAM_INFO
	.align		4
.L_7805:
        /*0078*/ 	.byte	0x04, 0x17
        /*007a*/ 	.short	(.L_7807 - .L_7806)
.L_7806:
        /*007c*/ 	.word	0x00000000
        /*0080*/ 	.short	0x0000
        /*0082*/ 	.short	0x0000
        /*0084*/ 	.byte	0x00, 0xf5, 0x21, 0x00


	//----- nvinfo : EIATTR_SPARSE_MMA_MASK
	.align		4
.L_7807:
        /*0088*/ 	.byte	0x03, 0x50
        /*008a*/ 	.short	0x0000


	//----- nvinfo : EIATTR_MAXREG_COUNT
	.align		4
        /*008c*/ 	.byte	0x03, 0x1b
        /*008e*/ 	.short	0x00ff


	//----- nvinfo : EIATTR_MERCURY_ISA_VERSION
	.align		4
        /*0090*/ 	.byte	0x03, 0x5f
        /*0092*/ 	.short	0x0101


	//----- nvinfo : EIATTR_COOP_GROUP_MASK_REGIDS
	.align		4
        /*0094*/ 	.byte	0x04, 0x29
        /*0096*/ 	.short	(.L_7809 - .L_7808)


	//   ....[0]....
.L_7808:
        /*0098*/ 	.word	0xffffffff


	//   ....[1]....
        /*009c*/ 	.word	0xffffffff


	//   ....[2]....
        /*00a0*/ 	.word	0xffffffff


	//   ....[3]....
        /*00a4*/ 	.word	0xffffffff


	//   ....[4]....
        /*00a8*/ 	.word	0xffffffff


	//   ....[5]....
        /*00ac*/ 	.word	0xffffffff


	//   ....[6]....
        /*00b0*/ 	.word	0xffffffff


	//   ....[7]....
        /*00b4*/ 	.word	0xffffffff


	//   ....[8]....
        /*00b8*/ 	.word	0xffffffff


	//   ....[9]....
        /*00bc*/ 	.word	0xffffffff


	//   ....[10]....
        /*00c0*/ 	.word	0xffffffff


	//   ....[11]....
        /*00c4*/ 	.word	0xffffffff


	//   ....[12]....
        /*00c8*/ 	.word	0xffffffff


	//   ....[13]....
        /*00cc*/ 	.word	0xffffffff


	//   ....[14]....
        /*00d0*/ 	.word	0xffffffff


	//   ....[15]....
        /*00d4*/ 	.word	0xffffffff


	//   ....[16]....
        /*00d8*/ 	.word	0xffffffff


	//   ....[17]....
        /*00dc*/ 	.word	0xffffffff


	//   ....[18]....
        /*00e0*/ 	.word	0xffffffff


	//   ....[19]....
        /*00e4*/ 	.word	0xffffffff


	//----- nvinfo : EIATTR_COOP_GROUP_INSTR_OFFSETS
	.align		4
.L_7809:
        /*00e8*/ 	.byte	0x04, 0x28
        /*00ea*/ 	.short	(.L_7811 - .L_7810)


	//   ....[0]....
.L_7810:
        /*00ec*/ 	.word	0x000001e0


	//   ....[1]....
        /*00f0*/ 	.word	0x00000200


	//   ....[2]....
        /*00f4*/ 	.word	0x00000240


	//   ....[3]....
        /*00f8*/ 	.word	0x00000260


	//   ....[4]....
        /*00fc*/ 	.word	0x000002a0


	//   ....[5]....
        /*0100*/ 	.word	0x000002c0


	//   ....[6]....
        /*0104*/ 	.word	0x00000300


	//   ....[7]....
        /*0108*/ 	.word	0x00000320


	//   ....[8]....
        /*010c*/ 	.word	0x00000360


	//   ....[9]....
        /*0110*/ 	.word	0x00000380


	//   ....[10]....
        /*0114*/ 	.word	0x00000450


	//   ....[11]....
        /*0118*/ 	.word	0x00000460


	//   ....[12]....
        /*011c*/ 	.word	0x00000490


	//   ....[13]....
        /*0120*/ 	.word	0x000004a0


	//   ....[14]....
        /*0124*/ 	.word	0x000004d0


	//   ....[15]....
        /*0128*/ 	.word	0x000004e0


	//   ....[16]....
        /*012c*/ 	.word	0x00000510


	//   ....[17]....
        /*0130*/ 	.word	0x00000520


	//   ....[18]....
        /*0134*/ 	.word	0x00000550


	//   ....[19]....
        /*0138*/ 	.word	0x00000560


	//----- nvinfo : EIATTR_VRC_CTA_INIT_COUNT
	.align		4
.L_7811:
        /*013c*/ 	.byte	0x02, 0x4a
	.zero		1
	.zero		1


	//----- nvinfo : EIATTR_EXIT_INSTR_OFFSETS
	.align		4
        /*0140*/ 	.byte	0x04, 0x1c
        /*0142*/ 	.short	(.L_7813 - .L_7812)


	//   ....[0]....
.L_7812:
        /*0144*/ 	.word	0x00000570


	//   ....[1]....
        /*0148*/ 	.word	0x00000670


	//   ....[2]....
        /*014c*/ 	.word	0x00000720


	//----- nvinfo : EIATTR_CRS_STACK_SIZE
	.align		4
.L_7813:
        /*0150*/ 	.byte	0x04, 0x1e
        /*0152*/ 	.short	(.L_7815 - .L_7814)
.L_7814:
        /*0154*/ 	.word	0x00000000


	//----- nvinfo : EIATTR_CBANK_PARAM_SIZE
	.align		4
.L_7815:
        /*0158*/ 	.byte	0x03, 0x19
        /*015a*/ 	.short	0x002d


	//----- nvinfo : EIATTR_PARAM_CBANK
	.align		4
        /*015c*/ 	.byte	0x04, 0x0a
        /*015e*/ 	.short	(.L_7817 - .L_7816)
	.align		4
.L_7816:
        /*0160*/ 	.word	index@(.nv.constant0._ZN43_GLOBAL__N__9ae7fba5_10_SoftMax_cu_9f978f6320softmax_warp_forwardIN3c108BFloat16EffLi5ELb0ELb0EEEvPT0_PKT_iiiPKbib)
        /*0164*/ 	.short	0x0380
        /*0166*/ 	.short	0x002d


	//----- nvinfo : EIATTR_SW_WAR
	.align		4
.L_7817:
        /*0168*/ 	.byte	0x04, 0x36
        /*016a*/ 	.short	(.L_7819 - .L_7818)
.L_7818:
        /*016c*/ 	.word	0x00000008
.L_7819:


//--------------------- .nv.info._ZN43_GLOBAL__N__9ae7fba5_10_SoftMax_cu_9f978f6320softmax_warp_forwardIN3c108BFloat16EffLi4ELb0ELb0EEEvPT0_PKT_iiiPKbib --------------------------
	.section	.nv.info._ZN43_GLOBAL__N__9ae7fba5_10_SoftMax_cu_9f978f6320softmax_warp_forwardIN3c108BFloat16EffLi4ELb0ELb0EEEvPT0_PKT_iiiPKbib,"",@"SHT_CUDA_INFO"
	.sectionflags	@""
	.align	4


	//----- nvinfo : EIATTR_CUDA_API_VERSION
	.align		4
        /*0000*/ 	.byte	0x04, 0x37
        /*0002*/ 	.short	(.L_7821 - .L_7820)
.L_7820:
        /*0004*/ 	.word	0x00000082


	//----- nvinfo : EIATTR_KPARAM_INFO
	.align		4
.L_7821:
        /*0008*/ 	.byte	0x04, 0x17
        /*000a*/ 	.short	(.L_7823 - .L_7822)
.L_7822:
        /*000c*/ 	.word	0x00000000
        /*0010*/ 	.short	0x0007
        /*0012*/ 	.short	0x002c
        /*0014*/ 	.byte	0x00, 0xf0, 0x05, 0x00


	//----- nvinfo : EIATTR_KPARAM_INFO
	.align		4
.L_7823:
        /*0018*/ 	.byte	0x04, 0x17
        /*001a*/ 	.short	(.L_7825 - .L_7824)
.L_7824:
        /*001c*/ 	.word	0x00000000
        /*0020*/ 	.short	0x0006
        /*0022*/ 	.short	0x0028
        /*0024*/ 	.byte	0x00, 0xf0, 0x11, 0x00


	//----- nvinfo : EIATTR_KPARAM_INFO
	.align		4
.L_7825:
        /*0028*/ 	.byte	0x04, 0x17
        /*002a*/ 	.short	(.L_7827 - .L_7826)
.L_7826:
        /*002c*/ 	.word	0x00000000
        /*0030*/ 	.short	0x0005
        /*0032*/ 	.short	0x0020
        /*0034*/ 	.byte	0x00, 0xf5, 0x21, 0x00


	//----- nvinfo : EIATTR_KPARAM_INFO
	.align		4
.L_7827:
        /*0038*/ 	.byte	0x04, 0x17
        /*003a*/ 	.short	(.L_7829 - .L_7828)
.L_7828:
        /*003c*/ 	.word	0x00000000
        /*0040*/ 	.short	0x0004
        /*0042*/ 	.short	0x0018
        /*0044*/ 	.byte	0x00, 0xf0, 0x11, 0x00


	//----- nvinfo : EIATTR_KPARAM_INFO
	.align		4
.L_7829:
        /*0048*/ 	.byte	0x04, 0x17
        /*004a*/ 	.short	(.L_7831 - .L_7830)
.L_7830:
        /*004c*/ 	.word	0x00000000
        /*0050*/ 	.short	0x0003
        /*0052*/ 	.short	0x0014
        /*0054*/ 	.byte	0x00, 0xf0, 0x11, 0x00


	//----- nvinfo : EIATTR_KPARAM_INFO
	.align		4
.L_7831:
        /*0058*/ 	.byte	0x04, 0x17
        /*005a*/ 	.short	(.L_7833 - .L_7832)
.L_7832:
        /*005c*/ 	.word	0x00000000
        /*0060*/ 	.short	0x0002
        /*0062*/ 	.short	0x0010
        /*0064*/ 	.byte	0x00, 0xf0, 0x11, 0x00


	//----- nvinfo : EIATTR_KPARAM_INFO
	.align		4
.L_7833:
        /*0068*/ 	.byte	0x04, 0x17
        /*006a*/ 	.short	(.L_7835 - .L_7834)
.L_7834:
        /*006c*/ 	.word	0x00000000
        /*0070*/ 	.short	0x0001
        /*0072*/ 	.short	0x0008
        /*0074*/ 	.byte	0x00, 0xf5, 0x21, 0x00


	//----- nvinfo : EIATTR_KPARAM_INFO
	.align		4
.L_7835:
        /*0078*/ 	.byte	0x04, 0x17
        /*007a*/ 	.short	(.L_7837 - .L_7836)
.L_7836:
        /*007c*/ 	.word	0x00000000
        /*0080*/ 	.short	0x0000
        /*0082*/ 	.short	0x0000
        /*0084*/ 	.byte	0x00, 0xf5, 0x21, 0x00


	//----- nvinfo : EIATTR_SPARSE_MMA_MASK
	.align		4
.L_7837:
        /*0088*/ 	.byte	0x03, 0x50
        /*008a*/ 	.short	0x0000


	//----- nvinfo : EIATTR_MAXREG_COUNT
	.align		4
        /*008c*/ 	.byte	0x03, 0x1b
        /*008e*/ 	.short	0x00ff


	//----- nvinfo : EIATTR_MERCURY_ISA_VERSION
	.align		4
        /*0090*/ 	.byte	0x03, 0x5f
        /*0092*/ 	.short	0x0101


	//----- nvinfo : EIATTR_COOP_GROUP_MASK_REGIDS
	.align		4
        /*0094*/ 	.byte	0x04, 0x29
        /*0096*/ 	.short	(.L_7839 - .L_7838)


	//   ....[0]....
.L_7838:
        /*0098*/ 	.word	0xffffffff


	//   ....[1]....
        /*009c*/ 	.word	0xffffffff


	//   ....[2]....
        /*00a0*/ 	.word	0xffffffff


	//   ....[3]....
        /*00a4*/ 	.word	0xffffffff


	//   ....[4]....
        /*00a8*/ 	.word	0xffffffff


	//   ....[5]....
        /*00ac*/ 	.word	0xffffffff


	//   ....[6]....
        /*00b0*/ 	.word	0xffffffff


	//   ....[7]....
        /*00b4*/ 	.word	0xffffffff


	//   ....[8]....
        /*00b8*/ 	.word	0xffffffff


	//   ....[9]....
        /*00bc*/ 	.word	0xffffffff


	//   ....[10]....
        /*00c0*/ 	.word	0xffffffff


	//   ....[11]....
        /*00c4*/ 	.word	0xffffffff


	//   ....[12]....
        /*00c8*/ 	.word	0xffffffff


	//   ....[13]....
        /*00cc*/ 	.word	0xffffffff


	//   ....[14]....
        /*00d0*/ 	.word	0xffffffff


	//   ....[15]....
        /*00d4*/ 	.word	0xffffffff


	//----- nvinfo : EIATTR_COOP_GROUP_INSTR_OFFSETS
	.align		4
.L_7839:
        /*00d8*/ 	.byte	0x04, 0x28
        /*00da*/ 	.short	(.L_7841 - .L_7840)


	//   ....[0]....
.L_7840:
        /*00dc*/ 	.word	0x000001e0


	//   ....[1]....
        /*00e0*/ 	.word	0x00000200


	//   ....[2]....
        /*00e4*/ 	.word	0x00000240


	//   ....[3]....
        /*00e8*/ 	.word	0x00000260


	//   ....[4]....
        /*00ec*/ 	.word	0x000002a0


	//   ....[5]....
        /*00f0*/ 	.word	0x000002c0


	//   ....[6]....
        /*00f4*/ 	.word	0x00000300


	//   ....[7]....
        /*00f8*/ 	.word	0x00000320


	//   ....[8]....
        /*00fc*/ 	.word	0x000003f0


	//   ....[9]....
        /*0100*/ 	.word	0x00000400


	//   ....[10]....
        /*0104*/ 	.word	0x00000430


	//   ....[11]....
        /*0108*/ 	.word	0x00000440


	//   ....[12]....
        /*010c*/ 	.word	0x00000470


	//   ....[13]....
        /*0110*/ 	.word	0x00000480


	//   ....[14]....
        /*0114*/ 	.word	0x000004b0


	//   ....[15]....
        /*0118*/ 	.word	0x000004c0


	//----- nvinfo : EIATTR_VRC_CTA_INIT_COUNT
	.align		4
.L_7841:
        /*011c*/ 	.byte	0x02, 0x4a
	.zero		1
	.zero		1


	//----- nvinfo : EIATTR_EXIT_INSTR_OFFSETS
	.align		4
        /*0120*/ 	.byte	0x04, 0x1c
        /*0122*/ 	.short	(.L_7843 - .L_7842)


	//   ....[0]....
.L_7842:
        /*0124*/ 	.word	0x000004d0


	//   ....[1]....
        /*0128*/ 	.word	0x000005d0


	//   ....[2]....
        /*012c*/ 	.word	0x00000680


	//----- nvinfo : EIATTR_CRS_STACK_SIZE
	.align		4
.L_7843:
        /*0130*/ 	.byte	0x04, 0x1e
        /*0132*/ 	.short	(.L_7845 - .L_7844)
.L_7844:
        /*0134*/ 	.word	0x00000000


	//----- nvinfo : EIATTR_CBANK_PARAM_SIZE
	.align		4
.L_7845:
        /*0138*/ 	.byte	0x03, 0x19
        /*013a*/ 	.short	0x002d


	//----- nvinfo : EIATTR_PARAM_CBANK
	.align		4
        /*013c*/ 	.byte	0x04, 0x0a
        /*013e*/ 	.short	(.L_7847 - .L_7846)
	.align		4
.L_7846:
        /*0140*/ 	.word	index@(.nv.constant0._ZN43_GLOBAL__N__9ae7fba5_10_SoftMax_cu_9f978f6320softmax_warp_forwardIN3c108BFloat16EffLi4ELb0ELb0EEEvPT0_PKT_iiiPKbib)
        /*0144*/ 	.short	0x0380
        /*0146*/ 	.short	0x002d


	//----- nvinfo : EIATTR_SW_WAR
	.align		4
.L_7847:
        /*0148*/ 	.byte	0x04, 0x36
        /*014a*/ 	.short	(.L_7849 - .L_7848)
.L_7848:
        /*014c*/ 	.word	0x00000008
.L_7849:


//--------------------- .nv.info._ZN43_GLOBAL__N__9ae7fba5_10_SoftMax_cu_9f978f6320softmax_warp_forwardIN3c108BFloat16EffLi3ELb0ELb0EEEvPT0_PKT_iiiPKbib --------------------------
	.section	.nv.info._ZN43_GLOBAL__N__9ae7fba5_10_SoftMax_cu_9f978f6320softmax_warp_forwardIN3c108BFloat16EffLi3ELb0ELb0EEEvPT0_PKT_iiiPKbib,"",@"SHT_CUDA_INFO"
	.sectionflags	@""
	.align	4


	//----- nvinfo : EIATTR_CUDA_API_VERSION
	.align		4
        /*0000*/ 	.byte	0x04, 0x37
        /*0002*/ 	.short	(.L_7851 - .L_7850)
.L_7850:
        /*0004*/ 	.word	0x00000082


	//----- nvinfo : EIATTR_KPARAM_INFO
	.align		4
.L_7851:
        /*0008*/ 	.byte	0x04, 0x17
        /*000a*/ 	.short	(.L_7853 - .L_7852)
.L_7852:
        /*000c*/ 	.word	0x00000000
        /*0010*/ 	.short	0x0007
        /*0012*/ 	.short	0x002c
        /*0014*/ 	.byte	0x00, 0xf0, 0x05, 0x00


	//----- nvinfo : EIATTR_KPARAM_INFO
	.align		4
.L_7853:
        /*0018*/ 	.byte	0x04, 0x17
        /*001a*/ 	.short	(.L_7855 - .L_7854)
.L_7854:
        /*001c*/ 	.word	0x00000000
        /*0020*/ 	.short	0x0006
        /*0022*/ 	.short	0x0028
        /*0024*/ 	.byte	0x00, 0xf0, 0x11, 0x00


	//----- nvinfo : EIATTR_KPARAM_INFO
	.align		4
.L_7855:
        /*0028*/ 	.byte	0x04, 0x17
        /*002a*/ 	.short	(.L_7857 - .L_7856)
.L_7856:
        /*002c*/ 	.word	0x00000000
        /*0030*/ 	.short	0x0005
        /*0032*/ 	.short	0x0020
        /*0034*/ 	.byte	0x00, 0xf5, 0x21, 0x00


	//----- nvinfo : EIATTR_KPARAM_INFO
	.align		4
.L_7857:
        /*0038*/ 	.byte	0x04, 0x17
        /*003a*/ 	.short	(.L_7859 - .L_7858)
.L_7858:
        /*003c*/ 	.word	0x00000000
        /*0040*/ 	.short	0x0004
        /*0042*/ 	.short	0x0018
        /*0044*/ 	.byte	0x00, 0xf0, 0x11, 0x00


	//----- nvinfo : EIATTR_KPARAM_INFO
	.align		4
.L_7859:
        /*0048*/ 	.byte	0x04, 0x17
        /*004a*/ 	.short	(.L_7861 - .L_7860)
.L_7860:
        /*004c*/ 	.word	0x00000000
        /*0050*/ 	.short	0x0003
        /*0052*/ 	.short	0x0014
        /*0054*/ 	.byte	0x00, 0xf0, 0x11, 0x00


	//----- nvinfo : EIATTR_KPARAM_INFO
	.align		4
.L_7861:
        /*0058*/ 	.byte	0x04, 0x17
        /*005a*/ 	.short	(.L_7863 - .L_7862)
.L_7862:
        /*005c*/ 	.word	0x00000000
        /*0060*/ 	.short	0x0002
        /*0062*/ 	.short	0x0010
        /*0064*/ 	.byte	0x00, 0xf0, 0x11, 0x00


	//----- nvinfo : EIATTR_KPARAM_INFO
	.align		4
.L_7863:
        /*0068*/ 	.byte	0x04, 0x17
        /*006a*/ 	.short	(.L_7865 - .L_7864)
.L_7864:
        /*006c*/ 	.word	0x00000000
        /*0070*/ 	.short	0x0001
        /*0072*/ 	.short	0x0008
        /*0074*/ 	.byte	0x00, 0xf5, 0x21, 0x00


	//----- nvinfo : EIATTR_KPARAM_INFO
	.align		4
.L_7865:
        /*0078*/ 	.byte	0x04, 0x17
        /*007a*/ 	.short	(.L_7867 - .L_7866)
.L_7866:
        /*007c*/ 	.word	0x00000000
        /*0080*/ 	.short	0x0000
        /*0082*/ 	.short	0x0000
        /*0084*/ 	.byte	0x00, 0xf5, 0x21, 0x00


	//----- nvinfo : EIATTR_SPARSE_MMA_MASK
	.align		4
.L_7867:
        /*0088*/ 	.byte	0x03, 0x50
        /*008a*/ 	.short	0x0000


	//----- nvinfo : EIATTR_MAXREG_COUNT
	.align		4
        /*008c*/ 	.byte	0x03, 0x1b
        /*008e*/ 	.short	0x00ff


	//----- nvinfo : EIATTR_MERCURY_ISA_VERSION
	.align		4
        /*0090*/ 	.byte	0x03, 0x5f
        /*0092*/ 	.short	0x0101


	//----- nvinfo : EIATTR_COOP_GROUP_MASK_REGIDS
	.align		4
        /*0094*/ 	.byte	0x04, 0x29
        /*0096*/ 	.short	(.L_7869 - .L_7868)


	//   ....[0]....
.L_7868:
        /*0098*/ 	.word	0xffffffff


	//   ....[1]....
        /*009c*/ 	.word	0xffffffff


	//   ....[2]....
        /*00a0*/ 	.word	0xffffffff


	//   ....[3]....
        /*00a4*/ 	.word	0xffffffff


	//   ....[4]....
        /*00a8*/ 	.word	0xffffffff


	//   ....[5]....
        /*00ac*/ 	.word	0xffffffff


	//   ....[6]....
        /*00b0*/ 	.word	0xffffffff


	//   ....[7]....
        /*00b4*/ 	.word	0xffffffff


	//   ....[8]....
        /*00b8*/ 	.word	0xffffffff


	//   ....[9]....
        /*00bc*/ 	.word	0xffffffff


	//   ....[10]....
        /*00c0*/ 	.word	0xffffffff


	//   ....[11]....
        /*00c4*/ 	.word	0xffffffff


	//----- nvinfo : EIATTR_COOP_GROUP_INSTR_OFFSETS
	.align		4
.L_7869:
        /*00c8*/ 	.byte	0x04, 0x28
        /*00ca*/ 	.short	(.L_7871 - .L_7870)


	//   ....[0]....
.L_7870:
        /*00cc*/ 	.word	0x000001e0


	//   ....[1]....
        /*00d0*/ 	.word	0x00000200


	//   ....[2]....
        /*00d4*/ 	.word	0x00000240


	//   ....[3]....
        /*00d8*/ 	.word	0x00000260


	//   ....[4]....
        /*00dc*/ 	.word	0x000002a0


	//   ....[5]....
        /*00e0*/ 	.word	0x000002c0


	//   ....[6]....
        /*00e4*/ 	.word	0x00000390


	//   ....[7]....
        /*00e8*/ 	.word	0x000003a0


	//   ....[8]....
        /*00ec*/ 	.word	0x000003d0


	//   ....[9]....
        /*00f0*/ 	.word	0x000003e0


	//   ....[10]....
        /*00f4*/ 	.word	0x00000410


	//   ....[11]....
        /*00f8*/ 	.word	0x00000420


	//----- nvinfo : EIATTR_VRC_CTA_INIT_COUNT
	.align		4
.L_7871:
        /*00fc*/ 	.byte	0x02, 0x4a
	.zero		1
	.zero		1


	//----- nvinfo : EIATTR_EXIT_INSTR_OFFSETS
	.align		4
        /*0100*/ 	.byte	0x04, 0x1c
        /*0102*/ 	.short	(.L_7873 - .L_7872)


	//   ....[0]....
.L_7872:
        /*0104*/ 	.word	0x00000430


	//   ....[1]....
        /*0108*/ 	.word	0x00000530


	//   ....[2]....
        /*010c*/ 	.word	0x000005e0


	//----- nvinfo : EIATTR_CRS_STACK_SIZE
	.align		4
.L_7873:
        /*0110*/ 	.byte	0x04, 0x1e
        /*0112*/ 	.short	(.L_7875 - .L_7874)
.L_7874:
        /*0114*/ 	.word	0x00000000


	//----- nvinfo : EIATTR_CBANK_PARAM_SIZE
	.align		4
.L_7875:
        /*0118*/ 	.byte	0x03, 0x19
        /*011a*/ 	.short	0x002d


	//----- nvinfo : EIATTR_PARAM_CBANK
	.align		4
        /*011c*/ 	.byte	0x04, 0x0a
        /*011e*/ 	.short	(.L_7877 - .L_7876)
	.align		4
.L_7876:
        /*0120*/ 	.word	index@(.nv.constant0._ZN43_GLOBAL__N__9ae7fba5_10_SoftMax_cu_9f978f6320softmax_warp_forwardIN3c108BFloat16EffLi3ELb0ELb0EEEvPT0_PKT_iiiPKbib)
        /*0124*/ 	.short	0x0380
        /*0126*/ 	.short	0x002d


	//----- nvinfo : EIATTR_SW_WAR
	.align		4
.L_7877:
        /*0128*/ 	.byte	0x04, 0x36
        /*012a*/ 	.short	(.L_7879 - .L_7878)
.L_7878:
        /*012c*/ 	.word	0x00000008
.L_7879:


//--------------------- .nv.info._ZN43_GLOBAL__N__9ae7fba5_10_SoftMax_cu_9f978f6320softmax_warp_forwardIN3c108BFloat16EffLi2ELb0ELb0EEEvPT0_PKT_iiiPKbib --------------------------
	.section	.nv.info._ZN43_GLOBAL__N__9ae7fba5_10_SoftMax_cu_9f978f6320softmax_warp_forwardIN3c108BFloat16EffLi2ELb0ELb0EEEvPT0_PKT_iiiPKbib,"",@"SHT_CUDA_INFO"
	.sectionflags	@""
	.align	4


	//----- nvinfo : EIATTR_CUDA_API_VERSION
	.align		4
        /*0000*/ 	.byte	0x04, 0x37
        /*0002*/ 	.short	(.L_7881 - .L_7880)
.L_7880:
        /*0004*/ 	.word	0x00000082


	//----- nvinfo : EIATTR_KPARAM_INFO
	.align		4
.L_7881:
        /*0008*/ 	.byte	0x04, 0x17
        /*000a*/ 	.short	(.L_7883 - .L_7882)
.L_7882:
        /*000c*/ 	.word	0x00000000
        /*0010*/ 	.short	0x0007
        /*0012*/ 	.short	0x002c
        /*0014*/ 	.byte	0x00, 0xf0, 0x05, 0x00


	//----- nvinfo : EIATTR_KPARAM_INFO
	.align		4
.L_7883:
        /*0018*/ 	.byte	0x04, 0x17
        /*001a*/ 	.short	(.L_7885 - .L_7884)
.L_7884:
        /*001c*/ 	.word	0x00000000
        /*0020*/ 	.short	0x0006
        /*0022*/ 	.short	0x0028
        /*0024*/ 	.byte	0x00, 0xf0, 0x11, 0x00


	//----- nvinfo : EIATTR_KPARAM_INFO
	.align		4
.L_7885:
        /*0028*/ 	.byte	0x04, 0x17
        /*002a*/ 	.short	(.L_7887 - .L_7886)
.L_7886:
        /*002c*/ 	.word	0x00000000
        /*0030*/ 	.short	0x0005
        /*0032*/ 	.short	0x0020
        /*0034*/ 	.byte	0x00, 0xf5, 0x21, 0x00


	//----- nvinfo : EIATTR_KPARAM_INFO
	.align		4
.L_7887:
        /*0038*/ 	.byte	0x04, 0x17
        /*003a*/ 	.short	(.L_7889 - .L_7888)
.L_7888:
        /*003c*/ 	.word	0x00000000
        /*0040*/ 	.short	0x0004
        /*0042*/ 	.short	0x0018
        /*0044*/ 	.byte	0x00, 0xf0, 0x11, 0x00


	//----- nvinfo : EIATTR_KPARAM_INFO
	.align		4
.L_7889:
        /*0048*/ 	.byte	0x04, 0x17
        /*004a*/ 	.short	(.L_7891 - .L_7890)
.L_7890:
        /*004c*/ 	.word	0x00000000
        /*0050*/ 	.short	0x0003
        /*0052*/ 	.short	0x0014
        /*0054*/ 	.byte	0x00, 0xf0, 0x11, 0x00


	//----- nvinfo : EIATTR_KPARAM_INFO
	.align		4
.L_7891:
        /*0058*/ 	.byte	0x04, 0x17
        /*005a*/ 	.short	(.L_7893 - .L_7892)
.L_7892:
        /*005c*/ 	.word	0x00000000
        /*0060*/ 	.short	0x0002
        /*0062*/ 	.short	0x0010
        /*0064*/ 	.byte	0x00, 0xf0, 0x11, 0x00


	//----- nvinfo : EIATTR_KPARAM_INFO
	.align		4
.L_7893:
        /*0068*/ 	.byte	0x04, 0x17
        /*006a*/ 	.short	(.L_7895 - .L_7894)
.L_7894:
        /*006c*/ 	.word	0x00000000
        /*0070*/ 	.short	0x0001
        /*0072*/ 	.short	0x0008
        /*0074*/ 	.byte	0x00, 0xf5, 0x21, 0x00


	//----- nvinfo : EIATTR_KPARAM_INFO
	.align		4
.L_7895:
        /*0078*/ 	.byte	0x04, 0x17
        /*007a*/ 	.short	(.L_7897 - .L_7896)
.L_7896:
        /*007c*/ 	.word	0x00000000
        /*0080*/ 	.short	0x0000
        /*0082*/ 	.short	0x0000
        /*0084*/ 	.byte	0x00, 0xf5, 0x21, 0x00


	//----- nvinfo : EIATTR_SPARSE_MMA_MASK
	.align		4
.L_7897:
        /*0088*/ 	.byte	0x03, 0x50
        /*008a*/ 	.short	0x0000


	//----- nvinfo : EIATTR_MAXREG_COUNT
	.align		4
        /*008c*/ 	.byte	0x03, 0x1b
        /*008e*/ 	.short	0x00ff


	//----- nvinfo : EIATTR_MERCURY_ISA_VERSION
	.align		4
        /*0090*/ 	.byte	0x03, 0x5f
        /*0092*/ 	.short	0x0101


	//----- nvinfo : EIATTR_COOP_GROUP_MASK_REGIDS
	.align		4
        /*0094*/ 	.byte	0x04, 0x29
        /*0096*/ 	.short	(.L_7899 - .L_7898)


	//   ....[0]....
.L_7898:
        /*0098*/ 	.word	0xffffffff


	//   ....[1]....
        /*009c*/ 	.word	0xffffffff


	//   ....[2]....
        /*00a0*/ 	.word	0xffffffff


	//   ....[3]....
        /*00a4*/ 	.word	0xffffffff


	//   ....[4]....
        /*00a8*/ 	.word	0xffffffff


	//   ....[5]....
        /*00ac*/ 	.word	0xffffffff


	//   ....[6]....
        /*00b0*/ 	.word	0xffffffff


	//   ....[7]....
        /*00b4*/ 	.word	0xffffffff


	//----- nvinfo : EIATTR_COOP_GROUP_INSTR_OFFSETS
	.align		4
.L_7899:
        /*00b8*/ 	.byte	0x04, 0x28
        /*00ba*/ 	.short	(.L_7901 - .L_7900)


	//   ....[0]....
.L_7900:
        /*00bc*/ 	.word	0x000001f0


	//   ....[1]....
        /*00c0*/ 	.word	0x00000200


	//   ....[2]....
        /*00c4*/ 	.word	0x00000250


	//   ....[3]....
        /*00c8*/ 	.word	0x00000260


	//   ....[4]....
        /*00cc*/ 	.word	0x00000330


	//   ....[5]....
        /*00d0*/ 	.word	0x00000340


	//   ....[6]....
        /*00d4*/ 	.word	0x00000370


	//   ....[7]....
        /*00d8*/ 	.word	0x00000380


	//----- nvinfo : EIATTR_VRC_CTA_INIT_COUNT
	.align		4
.L_7901:
        /*00dc*/ 	.byte	0x02, 0x4a
	.zero		1
	.zero		1


	//----- nvinfo : EIATTR_EXIT_INSTR_OFFSETS
	.align		4
        /*00e0*/ 	.byte	0x04, 0x1c
        /*00e2*/ 	.short	(.L_7903 - .L_7902)


	//   ....[0]....
.L_7902:
        /*00e4*/ 	.word	0x00000390


	//   ....[1]....
        /*00e8*/ 	.word	0x00000490


	//   ....[2]....
        /*00ec*/ 	.word	0x00000540


	//----- nvinfo : EIATTR_CRS_STACK_SIZE
	.align		4
.L_7903:
        /*00f0*/ 	.byte	0x04, 0x1e
        /*00f2*/ 	.short	(.L_7905 - .L_7904)
.L_7904:
        /*00f4*/ 	.word	0x00000000


	//----- nvinfo : EIATTR_CBANK_PARAM_SIZE
	.align		4
.L_7905:
        /*00f8*/ 	.byte	0x03, 0x19
        /*00fa*/ 	.short	0x002d


	//----- nvinfo : EIATTR_PARAM_CBANK
	.align		4
        /*00fc*/ 	.byte	0x04, 0x0a
        /*00fe*/ 	.short	(.L_7907 - .L_7906)
	.align		4
.L_7906:
        /*0100*/ 	.word	index@(.nv.constant0._ZN43_GLOBAL__N__9ae7fba5_10_SoftMax_cu_9f978f6320softmax_warp_forwardIN3c108BFloat16EffLi2ELb0ELb0EEEvPT0_PKT_iiiPKbib)
        /*0104*/ 	.short	0x0380
        /*0106*/ 	.short	0x002d


	//----- nvinfo : EIATTR_SW_WAR
	.align		4
.L_7907:
        /*0108*/ 	.byte	0x04, 0x36
        /*010a*/ 	.short	(.L_7909 - .L_7908)
.L_7908:
        /*010c*/ 	.word	0x00000008
.L_7909:


//--------------------- .nv.info._ZN43_GLOBAL__N__9ae7fba5_10_SoftMax_cu_9f978f6320softmax_warp_forwardIN3c108BFloat16EffLi1ELb0ELb0EEEvPT0_PKT_iiiPKbib --------------------------
	.section	.nv.info._ZN43_GLOBAL__N__9ae7fba5_10_SoftMax_cu_9f978f6320softmax_warp_forwardIN3c108BFloat16EffLi1ELb0ELb0EEEvPT0_PKT_iiiPKbib,"",@"SHT_CUDA_INFO"
	.sectionflags	@""
	.align	4


	//----- nvinfo : EIATTR_CUDA_API_VERSION
	.align		4
        /*0000*/ 	.byte	0x04, 0x37
        /*0002*/ 	.short	(.L_7911 - .L_7910)
.L_7910:
        /*0004*/ 	.word	0x00000082


	//----- nvinfo : EIATTR_KPARAM_INFO
	.align		4
.L_7911:
        /*0008*/ 	.byte	0x04, 0x17
        /*000a*/ 	.short	(.L_7913 - .L_7912)
.L_7912:
        /*000c*/ 	.word	0x00000000
        /*0010*/ 	.short	0x0007
        /*0012*/ 	.short	0x002c
        /*0014*/ 	.byte	0x00, 0xf0, 0x05, 0x00


	//----- nvinfo : EIATTR_KPARAM_INFO
	.align		4
.L_7913:
        /*0018*/ 	.byte	0x04, 0x17
        /*001a*/ 	.short	(.L_7915 - .L_7914)
.L_7914:
        /*001c*/ 	.word	0x00000000
        /*0020*/ 	.short	0x0006
        /*0022*/ 	.short	0x0028
        /*0024*/ 	.byte	0x00, 0xf0, 0x11, 0x00


	//----- nvinfo : EIATTR_KPARAM_INFO
	.align		4
.L_7915:
        /*0028*/ 	.byte	0x04, 0x17
        /*002a*/ 	.short	(.L_7917 - .L_7916)
.L_7916:
        /*002c*/ 	.word	0x00000000
        /*0030*/ 	.short	0x0005
        /*0032*/ 	.short	0x0020
        /*0034*/ 	.byte	0x00, 0xf5, 0x21, 0x00


	//----- nvinfo : EIATTR_KPARAM_INFO
	.align		4
.L_7917:
        /*0038*/ 	.byte	0x04, 0x17
        /*003a*/ 	.short	(.L_7919 - .L_7918)
.L_7918:
        /*003c*/ 	.word	0x00000000
        /*0040*/ 	.short	0x0004
        /*0042*/ 	.short	0x0018
        /*0044*/ 	.byte	0x00, 0xf0, 0x11, 0x00


	//----- nvinfo : EIATTR_KPARAM_INFO
	.align		4
.L_7919:
        /*0048*/ 	.byte	0x04, 0x17
        /*004a*/ 	.short	(.L_7921 - .L_7920)
.L_7920:
        /*004c*/ 	.word	0x00000000
        /*0050*/ 	.short	0x0003
        /*0052*/ 	.short	0x0014
        /*0054*/ 	.byte	0x00, 0xf0, 0x11, 0x00


	//----- nvinfo : EIATTR_KPARAM_INFO
	.align		4
.L_7921:
        /*0058*/ 	.byte	0x04, 0x17
        /*005a*/ 	.short	(.L_7923 - .L_7922)
.L_7922:
        /*005c*/ 	.word	0x00000000
        /*0060*/ 	.short	0x0002
        /*0062*/ 	.short	0x0010
        /*0064*/ 	.byte	0x00, 0xf0, 0x11, 0x00


	//----- nvinfo : EIATTR_KPARAM_INFO
	.align		4
.L_7923:
        /*0068*/ 	.byte	0x04, 0x17
        /*006a*/ 	.short	(.L_7925 - .L_7924)
.L_7924:
        /*006c*/ 	.word	0x00000000
        /*0070*/ 	.short	0x0001
        /*0072*/ 	.short	0x0008
        /*0074*/ 	.byte	0x00, 0xf5, 0x21, 0x00


	//----- nvinfo : EIATTR_KPARAM_INFO
	.align		4
.L_7925:
        /*0078*/ 	.byte	0x04, 0x17
        /*007a*/ 	.short	(.L_7927 - .L_7926)
.L_7926:
        /*007c*/ 	.word	0x00000000
        /*0080*/ 	.short	0x0000
        /*0082*/ 	.short	0x0000
        /*0084*/ 	.byte	0x00, 0xf5, 0x21, 0x00


	//----- nvinfo : EIATTR_SPARSE_MMA_MASK
	.align		4
.L_7927:
        /*0088*/ 	.byte	0x03, 0x50
        /*008a*/ 	.short	0x0000


	//----- nvinfo : EIATTR_MAXREG_COUNT
	.align		4
        /*008c*/ 	.byte	0x03, 0x1b
        /*008e*/ 	.short	0x00ff


	//----- nvinfo : EIATTR_MERCURY_ISA_VERSION
	.align		4
        /*0090*/ 	.byte	0x03, 0x5f
        /*0092*/ 	.short	0x0101


	//----- nvinfo : EIATTR_COOP_GROUP_MASK_REGIDS
	.align		4
        /*0094*/ 	.byte	0x04, 0x29
        /*0096*/ 	.short	(.L_7929 - .L_7928)


	//   ....[0]....
.L_7928:
        /*0098*/ 	.word	0xffffffff


	//   ....[1]....
        /*009c*/ 	.word	0xffffffff


	//   ....[2]....
        /*00a0*/ 	.word	0xffffffff


	//   ....[3]....
        /*00a4*/ 	.word	0xffffffff


	//----- nvinfo : EIATTR_COOP_GROUP_INSTR_OFFSETS
	.align		4
.L_7929:
        /*00a8*/ 	.byte	0x04, 0x28
        /*00aa*/ 	.short	(.L_7931 - .L_7930)


	//   ....[0]....
.L_7930:
        /*00ac*/ 	.word	0x000001f0


	//   ....[1]....
        /*00b0*/ 	.word	0x00000200


	//   ....[2]....
        /*00b4*/ 	.word	0x000002d0


	//   ....[3]....
        /*00b8*/ 	.word	0x000002e0


	//----- nvinfo : EIATTR_VRC_CTA_INIT_COUNT
	.align		4
.L_7931:
        /*00bc*/ 	.byte	0x02, 0x4a
	.zero		1
	.zero		1


	//----- nvinfo : EIATTR_EXIT_INSTR_OFFSETS
	.align		4
        /*00c0*/ 	.byte	0x04, 0x1c
        /*00c2*/ 	.short	(.L_7933 - .L_7932)


	//   ....[0]....
.L_7932:
        /*00c4*/ 	.word	0x000002f0


	//   ....[1]....
        /*00c8*/ 	.word	0x000003f0


	//   ....[2]....
        /*00cc*/ 	.word	0x000004a0


	//----- nvinfo : EIATTR_CRS_STACK_SIZE
	.align		4
.L_7933:
        /*00d0*/ 	.byte	0x04, 0x1e
        /*00d2*/ 	.short	(.L_7935 - .L_7934)
.L_7934:
        /*00d4*/ 	.word	0x00000000


	//----- nvinfo : EIATTR_CBANK_PARAM_SIZE
	.align		4
.L_7935:
        /*00d8*/ 	.byte	0x03, 0x19
        /*00da*/ 	.short	0x002d


	//----- nvinfo : EIATTR_PARAM_CBANK
	.align		4
        /*00dc*/ 	.byte	0x04, 0x0a
        /*00de*/ 	.short	(.L_7937 - .L_7936)
	.align		4
.L_7936:
        /*00e0*/ 	.word	index@(.nv.constant0._ZN43_GLOBAL__N__9ae7fba5_10_SoftMax_cu_9f978f6320softmax_warp_forwardIN3c108BFloat16EffLi1ELb0ELb0EEEvPT0_PKT_iiiPKbib)
        /*00e4*/ 	.short	0x0380
        /*00e6*/ 	.short	0x002d


	//----- nvinfo : EIATTR_SW_WAR
	.align		4
.L_7937:
        /*00e8*/ 	.byte	0x04, 0x36
        /*00ea*/ 	.short	(.L_7939 - .L_7938)
.L_7938:
        /*00ec*/ 	.word	0x00000008
.L_7939:


//--------------------- .nv.info._ZN43_GLOBAL__N__9ae7fba5_10_SoftMax_cu_9f978f6320softmax_warp_forwardIN3c108BFloat16EffLi0ELb0ELb0EEEvPT0_PKT_iiiPKbib --------------------------
	.section	.nv.info._ZN43_GLOBAL__N__9ae7fba5_10_SoftMax_cu_9f978f6320softmax_warp_forwardIN3c108BFloat16EffLi0ELb0ELb0EEEvPT0_PKT_iiiPKbib,"",@"SHT_CUDA_INFO"
	.sectionflags	@""
	.align	4


	//----- nvinfo : EIATTR_CUDA_API_VERSION
	.align		4
        /*0000*/ 	.byte	0x04, 0x37
        /*0002*/ 	.short	(.L_7941 - .L_7940)
.L_7940:
        /*0004*/ 	.word	0x00000082


	//----- nvinfo : EIATTR_KPARAM_INFO
	.align		4
.L_7941:
        /*0008*/ 	.byte	0x04, 0x17
        /*000a*/ 	.short	(.L_7943 - .L_7942)
.L_7942:
        /*000c*/ 	.word	0x00000000
        /*0010*/ 	.short	0x0007
        /*0012*/ 	.short	0x002c
        /*0014*/ 	.byte	0x00, 0xf0, 0x05, 0x00


	//----- nvinfo : EIATTR_KPARAM_INFO
	.align		4
.L_7943:
        /*0018*/ 	.byte	0x04, 0x17
        /*001a*/ 	.short	(.L_7945 - .L_7944)
.L_7944:
        /*001c*/ 	.word	0x00000000
        /*0020*/ 	.short	0x0006
        /*0022*/ 	.short	0x0028
        /*0024*/ 	.byte	0x00, 0xf0, 0x11, 0x00


	//----- nvinfo : EIATTR_KPARAM_INFO
	.align		4
.L_7945:
        /*0028*/ 	.byte	0x04, 0x17
        /*002a*/ 	.short	(.L_7947 - .L_7946)
.L_7946:
        /*002c*/ 	.word	0x00000000
        /*0030*/ 	.short	0x0005
        /*0032*/ 	.short	0x0020
        /*0034*/ 	.byte	0x00, 0xf5, 0x21, 0x00


	//----- nvinfo : EIATTR_KPARAM_INFO
	.align		4
.L_7947:
        /*0038*/ 	.byte	0x04, 0x17
        /*003a*/ 	.short	(.L_7949 - .L_7948)
.L_7948:
        /*003c*/ 	.word	0x00000000
        /*0040*/ 	.short	0x0004
        /*0042*/ 	.short	0x0018
        /*0044*/ 	.byte	0x00, 0xf0, 0x11, 0x00


	//----- nvinfo : EIATTR_KPARAM_INFO
	.align		4
.L_7949:
        /*0048*/ 	.byte	0x04, 0x17
        /*004a*/ 	.short	(.L_7951 - .L_7950)
.L_7950:
        /*004c*/ 	.word	0x00000000
        /*0050*/ 	.short	0x0003
        /*0052*/ 	.short	0x0014
        /*0054*/ 	.byte	0x00, 0xf0, 0x11, 0x00


	//----- nvinfo : EIATTR_KPARAM_INFO
	.align		4
.L_7951:
        /*0058*/ 	.byte	0x04, 0x17
        /*005a*/ 	.short	(.L_7953 - .L_7952)
.L_7952:
        /*005c*/ 	.word	0x00000000
        /*0060*/ 	.short	0x0002
        /*0062*/ 	.short	0x0010
        /*0064*/ 	.byte	0x00, 0xf0, 0x11, 0x00


	//----- nvinfo : EIATTR_KPARAM_INFO
	.align		4
.L_7953:
        /*0068*/ 	.byte	0x04, 0x17
        /*006a*/ 	.short	(.L_7955 - .L_7954)
.L_7954:
        /*006c*/ 	.word	0x00000000
        /*0070*/ 	.short	0x0001
        /*0072*/ 	.short	0x0008
        /*0074*/ 	.byte	0x00, 0xf5, 0x21, 0x00


	//----- nvinfo : EIATTR_KPARAM_INFO
	.align		4
.L_7955:
        /*0078*/ 	.byte	0x04, 0x17
        /*007a*/ 	.short	(.L_7957 - .L_7956)
.L_7956:
        /*007c*/ 	.word	0x00000000
        /*0080*/ 	.short	0x0000
        /*0082*/ 	.short	0x0000
        /*0084*/ 	.byte	0x00, 0xf5, 0x21, 0x00


	//----- nvinfo : EIATTR_SPARSE_MMA_MASK
	.align		4
.L_7957:
        /*0088*/ 	.byte	0x03, 0x50
        /*008a*/ 	.short	0x0000


	//----- nvinfo : EIATTR_MAXREG_COUNT
	.align		4
        /*008c*/ 	.byte	0x03, 0x1b
        /*008e*/ 	.short	0x00ff


	//----- nvinfo : EIATTR_MERCURY_ISA_VERSION
	.align		4
        /*0090*/ 	.byte	0x03, 0x5f
        /*0092*/ 	.short	0x0101


	//----- nvinfo : EIATTR_VRC_CTA_INIT_COUNT
	.align		4
        /*0094*/ 	.byte	0x02, 0x4a
	.zero		1
	.zero		1


	//----- nvinfo : EIATTR_EXIT_INSTR_OFFSETS
	.align		4
        /*0098*/ 	.byte	0x04, 0x1c
        /*009a*/ 	.short	(.L_7959 - .L_7958)


	//   ....[0]....
.L_7958:
        /*009c*/ 	.word	0x000001e0


	//   ....[1]....
        /*00a0*/ 	.word	0x00000340


	//   ....[2]....
        /*00a4*/ 	.word	0x00000400


	//----- nvinfo : EIATTR_CRS_STACK_SIZE
	.align		4
.L_7959:
        /*00a8*/ 	.byte	0x04, 0x1e
        /*00aa*/ 	.short	(.L_7961 - .L_7960)
.L_7960:
        /*00ac*/ 	.word	0x00000000


	//----- nvinfo : EIATTR_CBANK_PARAM_SIZE
	.align		4
.L_7961:
        /*00b0*/ 	.byte	0x03, 0x19
        /*00b2*/ 	.short	0x002d


	//----- nvinfo : EIATTR_PARAM_CBANK
	.align		4
        /*00b4*/ 	.byte	0x04, 0x0a
        /*00b6*/ 	.short	(.L_7963 - .L_7962)
	.align		4
.L_7962:
        /*00b8*/ 	.word	index@(.nv.constant0._ZN43_GLOBAL__N__9ae7fba5_10_SoftMax_cu_9f978f6320softmax_warp_forwardIN3c108BFloat16EffLi0ELb0ELb0EEEvPT0_PKT_iiiPKbib)
        /*00bc*/ 	.short	0x0380
        /*00be*/ 	.short	0x002d


	//----- nvinfo : EIATTR_SW_WAR
	.align		4
.L_7963:
        /*00c0*/ 	.byte	0x04, 0x36
        /*00c2*/ 	.short	(.L_7965 - .L_7964)
.L_7964:
        /*00c4*/ 	.word	0x00000008
.L_7965:


//--------------------- .nv.info._ZN43_GLOBAL__N__9ae7fba5_10_SoftMax_cu_9f978f6320softmax_warp_forwardIN3c108BFloat16ES2_fLi11ELb0ELb0EEEvPT0_PKT_iiiPKbib --------------------------
	.section	.nv.info._ZN43_GLOBAL__N__9ae7fba5_10_SoftMax_cu_9f978f6320softmax_warp_forwardIN3c108BFloat16ES2_fLi11ELb0ELb0EEEvPT0_PKT_iiiPKbib,"",@"SHT_CUDA_INFO"
	.sectionflags	@""
	.align	4


	//----- nvinfo : EIATTR_CUDA_API_VERSION
	.align		4
        /*0000*/ 	.byte	0x04, 0x37
        /*0002*/ 	.short	(.L_7967 - .L_7966)
.L_7966:
        /*0004*/ 	.word	0x00000082


	//----- nvinfo : EIATTR_KPARAM_INFO
	.align		4
.L_7967:
        /*0008*/ 	.byte	0x04, 0x17
        /*000a*/ 	.short	(.L_7969 - .L_7968)
.L_7968:
        /*000c*/ 	.word	0x00000000
        /*0010*/ 	.short	0x0007
        /*0012*/ 	.short	0x002c
        /*0014*/ 	.byte	0x00, 0xf0, 0x05, 0x00


	//----- nvinfo : EIATTR_KPARAM_INFO
	.align		4
.L_7969:
        /*0018*/ 	.byte	0x04, 0x17
        /*001a*/ 	.short	(.L_7971 - .L_7970)
.L_7970:
        /*001c*/ 	.word	0x00000000
        /*0020*/ 	.short	0x0006
        /*0022*/ 	.short	0x0028
        /*0024*/ 	.byte	0x00, 0xf0, 0x11, 0x00


	//----- nvinfo : EIATTR_KPARAM_INFO
	.align		4
.L_7971:
        /*0028*/ 	.byte	0x04, 0x17
        /*002a*/ 	.short	(.L_7973 - .L_7972)
.L_7972:
        /*002c*/ 	.word	0x00000000
        /*0030*/ 	.short	0x0005
        /*0032*/ 	.short	0x0020
        /*0034*/ 	.byte	0x00, 0xf5, 0x21, 0x00


	//----- nvinfo : EIATTR_KPARAM_INFO
	.align		4
.L_7973:
        /*0038*/ 	.byte	0x04, 0x17
        /*003a*/ 	.short	(.L_7975 - .L_7974)
.L_7974:
        /*003c*/ 	.word	0x00000000
        /*0040*/ 	.short	0x0004
        /*0042*/ 	.short	0x0018
        /*0044*/ 	.byte	0x00, 0xf0, 0x11, 0x00


	//----- nvinfo : EIATTR_KPARAM_INFO
	.align		4
.L_7975:
        /*0048*/ 	.byte	0x04, 0x17
        /*004a*/ 	.short	(.L_7977 - .L_7976)
.L_7976:
        /*004c*/ 	.word	0x00000000
        /*0050*/ 	.short	0x0003
        /*0052*/ 	.short	0x0014
        /*0054*/ 	.byte	0x00, 0xf0, 0x11, 0x00


	//----- nvinfo : EIATTR_KPARAM_INFO
	.align		4
.L_7977:
        /*0058*/ 	.byte	0x04, 0x17
        /*005a*/ 	.short	(.L_7979 - .L_7978)
.L_7978:
        /*005c*/ 	.word	0x00000000
        /*0060*/ 	.short	0x0002
        /*0062*/ 	.short	0x0010
        /*0064*/ 	.byte	0x00, 0xf0, 0x11, 0x00


	//----- nvinfo : EIATTR_KPARAM_INFO
	.align		4
.L_7979:
        /*0068*/ 	.byte	0x04, 0x17
        /*006a*/ 	.short	(.L_7981 - .L_7980)
.L_7980:
        /*006c*/ 	.word	0x00000000
        /*0070*/ 	.short	0x0001
        /*0072*/ 	.short	0x0008
        /*0074*/ 	.byte	0x00, 0xf5, 0x21, 0x00


	//----- nvinfo : EIATTR_KPARAM_INFO
	.align		4
.L_7981:
        /*0078*/ 	.byte	0x04, 0x17
        /*007a*/ 	.short	(.L_7983 - .L_7982)
.L_7982:
        /*007c*/ 	.word	0x00000000
        /*0080*/ 	.short	0x0000
        /*0082*/ 	.short	0x0000
        /*0084*/ 	.byte	0x00, 0xf5, 0x21, 0x00


	//----- nvinfo : EIATTR_SPARSE_MMA_MASK
	.align		4
.L_7983:
        /*0088*/ 	.byte	0x03, 0x50
        /*008a*/ 	.short	0x0000


	//----- nvinfo : EIATTR_MAXREG_COUNT
	.align		4
        /*008c*/ 	.byte	0x03, 0x1b
        /*008e*/ 	.short	0x00ff


	//----- nvinfo : EIATTR_MERCURY_ISA_VERSION
	.align		4
        /*0090*/ 	.byte	0x03, 0x5f
        /*0092*/ 	.short	0x0101


	//----- nvinfo : EIATTR_COOP_GROUP_MASK_REGIDS
	.align		4
        /*0094*/ 	.byte	0x04, 0x29
        /*0096*/ 	.short	(.L_7985 - .L_7984)


	//   ....[0]....
.L_7984:
        /*0098*/ 	.word	0xffffffff


	//   ....[1]....
        /*009c*/ 	.word	0xffffffff


	//   ....[2]....
        /*00a0*/ 	.word	0xffffffff


	//   ....[3]....
        /*00a4*/ 	.word	0xffffffff


	//   ....[4]....
        /*00a8*/ 	.word	0xffffffff


	//   ....[5]....
        /*00ac*/ 	.word	0xffffffff


	//   ....[6]....
        /*00b0*/ 	.word	0xffffffff


	//   ....[7]....
        /*00b4*/ 	.word	0xffffffff


	//   ....[8]....
        /*00b8*/ 	.word	0xffffffff


	//   ....[9]....
        /*00bc*/ 	.word	0xffffffff


	//----- nvinfo : EIATTR_COOP_GROUP_INSTR_OFFSETS
	.align		4
.L_7985:
        /*00c0*/ 	.byte	0x04, 0x28
        /*00c2*/ 	.short	(.L_7987 - .L_7986)


	//   ....[0]....
.L_7986:
        /*00c4*/ 	.word	0x00002050


	//   ....[1]....
        /*00c8*/ 	.word	0x00002080


	//   ....[2]....
        /*00cc*/ 	.word	0x000020b0


	//   ....[3]....
        /*00d0*/ 	.word	0x000020e0


	//   ....[4]....
        /*00d4*/ 	.word	0x00002110


	//   ....[5]....
        /*00d8*/ 	.word	0x00003140


	//   ....[6]....
        /*00dc*/ 	.word	0x00003160


	//   ....[7]....
        /*00e0*/ 	.word	0x00003180


	//   ....[8]....
        /*00e4*/ 	.word	0x000031a0


	//   ....[9]....
        /*00e8*/ 	.word	0x000031c0


	//----- nvinfo : EIATTR_VRC_CTA_INIT_COUNT
	.align		4
.L_7987:
        /*00ec*/ 	.byte	0x02, 0x4a
	.zero		1
	.zero		1


	//----- nvinfo : EIATTR_EXIT_INSTR_OFFSETS
	.align		4
        /*00f0*/ 	.byte	0x04, 0x1c
        /*00f2*/ 	.short	(.L_7989 - .L_7988)


	//   ....[0]....
.L_7988:
        /*00f4*/ 	.word	0x000031e0


	//   ....[1]....
        /*00f8*/ 	.word	0x00003200


	//   ....[2]....
        /*00fc*/ 	.word	0x000032a0


	//   ....[3]....
        /*0100*/ 	.word	0x00003320


	//   ....[4]....
        /*0104*/ 	.word	0x000033a0


	//   ....[5]....
        /*0108*/ 	.word	0x00003420


	//   ....[6]....
        /*010c*/ 	.word	0x000034a0


	//   ....[7]....
        /*0110*/ 	.word	0x00003520


	//   ....[8]....
        /*0114*/ 	.word	0x000035a0


	//   ....[9]....
        /*0118*/ 	.word	0x00003620


	//   ....[10]....
        /*011c*/ 	.word	0x000036a0


	//   ....[11]....
        /*0120*/ 	.word	0x00003720


	//   ....[12]....
        /*0124*/ 	.word	0x000037a0


	//   ....[13]....
        /*0128*/ 	.word	0x00003820


	//   ....[14]....
        /*012c*/ 	.word	0x000038a0


	//   ....[15]....
        /*0130*/ 	.word	0x00003920


	//   ....[16]....
        /*0134*/ 	.word	0x000039a0


	//   ....[17]....
        /*0138*/ 	.word	0x00003a20


	//   ....[18]....
        /*013c*/ 	.word	0x00003aa0


	//   ....[19]....
        /*0140*/ 	.word	0x00003b20


	//   ....[20]....
        /*0144*/ 	.word	0x00003ba0


	//   ....[21]....
        /*0148*/ 	.word	0x00003c20


	//   ....[22]....
        /*014c*/ 	.word	0x00003ca0


	//   ....[23]....
        /*0150*/ 	.word	0x00003d20


	//   ....[24]....
        /*0154*/ 	.word	0x00003da0


	//   ....[25]....
        /*0158*/ 	.word	0x00003e20


	//   ....[26]....
        /*015c*/ 	.word	0x00003ea0


	//   ....[27]....
        /*0160*/ 	.word	0x00003f10


	//   ....[28]....
        /*0164*/ 	.word	0x00003f80


	//   ....[29]....
        /*0168*/ 	.word	0x00003ff0


	//   ....[30]....
        /*016c*/ 	.word	0x00004060


	//   ....[31]....
        /*0170*/ 	.word	0x000040d0


	//   ....[32]....
        /*0174*/ 	.word	0x00004170


	//   ....[33]....
        /*0178*/ 	.word	0x00004200


	//   ....[34]....
        /*017c*/ 	.word	0x00004290


	//   ....[35]....
        /*0180*/ 	.word	0x00004320


	//   ....[36]....
        /*0184*/ 	.word	0x000043b0


	//   ....[37]....
        /*0188*/ 	.word	0x00004440


	//   ....[38]....
        /*018c*/ 	.word	0x000044d0


	//   ....[39]....
        /*0190*/ 	.word	0x00004560


	//   ....[40]....
        /*0194*/ 	.word	0x000045f0


	//   ....[41]....
        /*0198*/ 	.word	0x00004680


	//   ....[42]....
        /*019c*/ 	.word	0x00004710


	//   ....[43]....
        /*01a0*/ 	.word	0x000047a0


	//   ....[44]....
        /*01a4*/ 	.word	0x00004820


	//   ....[45]....
        /*01a8*/ 	.word	0x000048a0


	//   ....[46]....
        /*01ac*/ 	.word	0x00004920


	//   ....[47]....
        /*01b0*/ 	.word	0x000049a0


	//   ....[48]....
        /*01b4*/ 	.word	0x00004a20


	//   ....[49]....
        /*01b8*/ 	.word	0x00004aa0


	//   ....[50]....
        /*01bc*/ 	.word	0x00004b20


	//   ....[51]....
        /*01c0*/ 	.word	0x00004ba0


	//   ....[52]....
        /*01c4*/ 	.word	0x00004c20


	//   ....[53]....
        /*01c8*/ 	.word	0x00004ca0


	//   ....[54]....
        /*01cc*/ 	.word	0x00004d20


	//   ....[55]....
        /*01d0*/ 	.word	0x00004da0


	//   ....[56]....
        /*01d4*/ 	.word	0x00004e20


	//   ....[57]....
        /*01d8*/ 	.word	0x00004ea0


	//   ....[58]....
        /*01dc*/ 	.word	0x00004f20


	//   ....[59]....
        /*01e0*/ 	.word	0x00004fa0


	//   ....[60]....
        /*01e4*/ 	.word	0x00005020


	//   ....[61]....
        /*01e8*/ 	.word	0x000050a0


	//   ....[62]....
        /*01ec*/ 	.word	0x00005120


	//   ....[63]....
        /*01f0*/ 	.word	0x000051a0


	//   ....[64]....
        /*01f4*/ 	.word	0x00005220


	//   ....[65]....
        /*01f8*/ 	.word	0x00005290


	//----- nvinfo : EIATTR_CBANK_PARAM_SIZE
	.align		4
.L_7989:
        /*01fc*/ 	.byte	0x03, 0x19
        /*01fe*/ 	.short	0x002d


	//----- nvinfo : EIATTR_PARAM_CBANK
	.align		4
        /*0200*/ 	.byte	0x04, 0x0a
        /*0202*/ 	.short	(.L_7991 - .L_7990)
	.align		4
.L_7990:
        /*0204*/ 	.word	index@(.nv.constant0._ZN43_GLOBAL__N__9ae7fba5_10_SoftMax_cu_9f978f6320softmax_warp_forwardIN3c108BFloat16ES2_fLi11ELb0ELb0EEEvPT0_PKT_iiiPKbib)
        /*0208*/ 	.short	0x0380
        /*020a*/ 	.short	0x002d


	//----- nvinfo : EIATTR_SW_WAR
	.align		4
.L_7991:
        /*020c*/ 	.byte	0x04, 0x36
        /*020e*/ 	.short	(.L_7993 - .L_7992)
.L_7992:
        /*0210*/ 	.word	0x00000008
.L_7993:


//--------------------- .nv.info._ZN43_GLOBAL__N__9ae7fba5_10_SoftMax_cu_9f978f6320softmax_warp_forwardIN3c108BFloat16ES2_fLi10ELb0ELb0EEEvPT0_PKT_iiiPKbib --------------------------
	.section	.nv.info._ZN43_GLOBAL__N__9ae7fba5_10_SoftMax_cu_9f978f6320softmax_warp_forwardIN3c108BFloat16ES2_fLi10ELb0ELb0EEEvPT0_PKT_iiiPKbib,"",@"SHT_CUDA_INFO"
	.sectionflags	@""
	.align	4


	//----- nvinfo : EIATTR_CUDA_API_VERSION
	.align		4
        /*0000*/ 	.byte	0x04, 0x37
        /*0002*/ 	.short	(.L_7995 - .L_7994)
.L_7994:
        /*0004*/ 	.word	0x00000082


	//----- nvinfo : EIATTR_KPARAM_INFO
	.align		4
.L_7995:
        /*0008*/ 	.byte	0x04, 0x17
        /*000a*/ 	.short	(.L_7997 - .L_7996)
.L_7996:
        /*000c*/ 	.word	0x00000000
        /*0010*/ 	.short	0x0007
        /*0012*/ 	.short	0x002c
        /*0014*/ 	.byte	0x00, 0xf0, 0x05, 0x00


	//----- nvinfo : EIATTR_KPARAM_INFO
	.align		4
.L_7997:
        /*0018*/ 	.byte	0x04, 0x17
        /*001a*/ 	.short	(.L_7999 - .L_7998)
.L_7998:
        /*001c*/ 	.word	0x00000000
        /*0020*/ 	.short	0x0006
        /*0022*/ 	.short	0x0028
        /*0024*/ 	.byte	0x00, 0xf0, 0x11, 0x00


	//----- nvinfo : EIATTR_KPARAM_INFO
	.align		4
.L_7999:
        /*0028*/ 	.byte	0x04, 0x17
        /*002a*/ 	.short	(.L_8001 - .L_8000)
.L_8000:
        /*002c*/ 	.word	0x00000000
        /*0030*/ 	.short	0x0005
        /*0032*/ 	.short	0x0020
        /*0034*/ 	.byte	0x00, 0xf5, 0x21, 0x00


	//----- nvinfo : EIATTR_KPARAM_INFO
	.align		4
.L_8001:
        /*0038*/ 	.byte	0x04, 0x17
        /*003a*/ 	.short	(.L_8003 - .L_8002)
.L_8002:
        /*003c*/ 	.word	0x00000000
        /*0040*/ 	.short	0x0004
        /*0042*/ 	.short	0x0018
        /*0044*/ 	.byte	0x00, 0xf0, 0x11, 0x00


	//----- nvinfo : EIATTR_KPARAM_INFO
	.align		4
.L_8003:
        /*0048*/ 	.byte	0x04, 0x17
        /*004a*/ 	.short	(.L_8005 - .L_8004)
.L_8004:
        /*004c*/ 	.word	0x00000000
        /*0050*/ 	.short	0x0003
        /*0052*/ 	.short	0x0014
        /*0054*/ 	.byte	0x00, 0xf0, 0x11, 0x00


	//----- nvinfo : EIATTR_KPARAM_INFO
	.align		4
.L_8005:
        /*0058*/ 	.byte	0x04, 0x17
        /*005a*/ 	.short	(.L_8007 - .L_8006)
.L_8006:
        /*005c*/ 	.word	0x00000000
        /*0060*/ 	.short	0x0002
        /*0062*/ 	.short	0x0010
        /*0064*/ 	.byte	0x00, 0xf0, 0x11, 0x00


	//----- nvinfo : EIATTR_KPARAM_INFO
	.align		4
.L_8007:
        /*0068*/ 	.byte	0x04, 0x17
        /*006a*/ 	.short	(.L_8009 - .L_8008)
.L_8008:
        /*006c*/ 	.word	0x00000000
        /*0070*/ 	.short	0x0001
        /*0072*/ 	.short	0x0008
        /*0074*/ 	.byte	0x00, 0xf5, 0x21, 0x00


	//----- nvinfo : EIATTR_KPARAM_INFO
	.align		4
.L_8009:
        /*0078*/ 	.byte	0x04, 0x17
        /*007a*/ 	.short	(.L_8011 - .L_8010)
.L_8010:
        /*007c*/ 	.word	0x00000000
        /*0080*/ 	.short	0x0000
        /*0082*/ 	.short	0x0000
        /*0084*/ 	.byte	0x00, 0xf5, 0x21, 0x00


	//----- nvinfo : EIATTR_SPARSE_MMA_MASK
	.align		4
.L_8011:
        /*0088*/ 	.byte	0x03, 0x50
        /*008a*/ 	.short	0x0000


	//----- nvinfo : EIATTR_MAXREG_COUNT
	.align		4
        /*008c*/ 	.byte	0x03, 0x1b
        /*008e*/ 	.short	0x00ff


	//----- nvinfo : EIATTR_MERCURY_ISA_VERSION
	.align		4
        /*0090*/ 	.byte	0x03, 0x5f
        /*0092*/ 	.short	0x0101


	//----- nvinfo : EIATTR_COOP_GROUP_MASK_REGIDS
	.align		4
        /*0094*/ 	.byte	0x04, 0x29
        /*0096*/ 	.short	(.L_8013 - .L_8012)


	//   ....[0]....
.L_8012:
        /*0098*/ 	.word	0xffffffff


	//   ....[1]....
        /*009c*/ 	.word	0xffffffff


	//   ....[2]....
        /*00a0*/ 	.word	0xffffffff


	//   ....[3]....
        /*00a4*/ 	.word	0xffffffff


	//   ....[4]....
        /*00a8*/ 	.word	0xffffffff


	//   ....[5]....
        /*00ac*/ 	.word	0xffffffff


	//   ....[6]....
        /*00b0*/ 	.word	0xffffffff


	//   ....[7]....
        /*00b4*/ 	.word	0xffffffff


	//   ....[8]....
        /*00b8*/ 	.word	0xffffffff


	//   ....[9]....
        /*00bc*/ 	.word	0xffffffff


	//----- nvinfo : EIATTR_COOP_GROUP_INSTR_OFFSETS
	.align		4
.L_8013:
        /*00c0*/ 	.byte	0x04, 0x28
        /*00c2*/ 	.short	(.L_8015 - .L_8014)


	//   ....[0]....
.L_8014:
        /*00c4*/ 	.word	0x000010b0


	//   ....[1]....
        /*00c8*/ 	.word	0x000010e0


	//   ....[2]....
        /*00cc*/ 	.word	0x00001110


	//   ....[3]....
        /*00d0*/ 	.word	0x00001140


	//   ....[4]....
        /*00d4*/ 	.word	0x00001170


	//   ....[5]....
        /*00d8*/ 	.word	0x000019a0


	//   ....[6]....
        /*00dc*/ 	.word	0x000019c0


	//   ....[7]....
        /*00e0*/ 	.word	0x000019e0


	//   ....[8]....
        /*00e4*/ 	.word	0x00001a00


	//   ....[9]....
        /*00e8*/ 	.word	0x00001a20


	//----- nvinfo : EIATTR_VRC_CTA_INIT_COUNT
	.align		4
.L_8015:
        /*00ec*/ 	.byte	0x02, 0x4a
	.zero		1
	.zero		1


	//----- nvinfo : EIATTR_EXIT_INSTR_OFFSETS
	.align		4
        /*00f0*/ 	.byte	0x04, 0x1c
        /*00f2*/ 	.short	(.L_8017 - .L_8016)


	//   ....[0]....
.L_8016:
        /*00f4*/ 	.word	0x00001a40


	//   ....[1]....
        /*00f8*/ 	.word	0x00001a60


	//   ....[2]....
        /*00fc*/ 	.word	0x00001b00


	//   ....[3]....
        /*0100*/ 	.word	0x00001b80


	//   ....[4]....
        /*0104*/ 	.word	0x00001c00


	//   ....[5]....
        /*0108*/ 	.word	0x00001c80


	//   ....[6]....
        /*010c*/ 	.word	0x00001d00


	//   ....[7]....
        /*0110*/ 	.word	0x00001d80


	//   ....[8]....
        /*0114*/ 	.word	0x00001e00


	//   ....[9]....
        /*0118*/ 	.word	0x00001e80


	//   ....[10]....
        /*011c*/ 	.word	0x00001f00


	//   ....[11]....
        /*0120*/ 	.word	0x00001f80


	//   ....[12]....
        /*0124*/ 	.word	0x00002000


	//   ....[13]....
        /*0128*/ 	.word	0x00002080


	//   ....[14]....
        /*012c*/ 	.word	0x000020f0


	//   ....[15]....
        /*0130*/ 	.word	0x00002160


	//   ....[16]....
        /*0134*/ 	.word	0x000021d0


	//   ....[17]....
        /*0138*/ 	.word	0x00002240


	//   ....[18]....
        /*013c*/ 	.word	0x000022b0


	//   ....[19]....
        /*0140*/ 	.word	0x00002350


	//   ....[20]....
        /*0144*/ 	.word	0x000023e0


	//   ....[21]....
        /*0148*/ 	.word	0x00002470


	//   ....[22]....
        /*014c*/ 	.word	0x00002500


	//   ....[23]....
        /*0150*/ 	.word	0x00002590


	//   ....[24]....
        /*0154*/ 	.word	0x00002610


	//   ....[25]....
        /*0158*/ 	.word	0x00002690


	//   ....[26]....
        /*015c*/ 	.word	0x00002710


	//   ....[27]....
        /*0160*/ 	.word	0x00002790


	//   ....[28]....
        /*0164*/ 	.word	0x00002810


	//   ....[29]....
        /*0168*/ 	.word	0x00002890


	//   ....[30]....
        /*016c*/ 	.word	0x00002910


	//   ....[31]....
        /*0170*/ 	.word	0x00002990


	//   ....[32]....
        /*0174*/ 	.word	0x00002a10


	//   ....[33]....
        /*0178*/ 	.word	0x00002a80


	//----- nvinfo : EIATTR_CBANK_PARAM_SIZE
	.align		4
.L_8017:
        /*017c*/ 	.byte	0x03, 0x19
        /*017e*/ 	.short	0x002d


	//----- nvinfo : EIATTR_PARAM_CBANK
	.align		4
        /*0180*/ 	.byte	0x04, 0x0a
        /*0182*/ 	.short	(.L_8019 - .L_8018)
	.align		4
.L_8018:
        /*0184*/ 	.word	index@(.nv.constant0._ZN43_GLOBAL__N__9ae7fba5_10_SoftMax_cu_9f978f6320softmax_warp_forwardIN3c108BFloat16ES2_fLi10ELb0ELb0EEEvPT0_PKT_iiiPKbib)
        /*0188*/ 	.short	0x0380
        /*018a*/ 	.short	0x002d


	//----- nvinfo : EIATTR_SW_WAR
	.align		4
.L_8019:
        /*018c*/ 	.byte	0x04, 0x36
        /*018e*/ 	.short	(.L_8021 - .L_8020)
.L_8020:
        /*0190*/ 	.word	0x00000008
.L_8021:


//--------------------- .nv.info._ZN43_GLOBAL__N__9ae7fba5_10_SoftMax_cu_9f978f6320softmax_warp_forwardIN3c108BFloat16ES2_fLi9ELb0ELb0EEEvPT0_PKT_iiiPKbib --------------------------
	.section	.nv.info._ZN43_GLOBAL__N__9ae7fba5_10_SoftMax_cu_9f978f6320softmax_warp_forwardIN3c108BFloat16ES2_fLi9ELb0ELb0EEEvPT0_PKT_iiiPKbib,"",@"SHT_CUDA_INFO"
	.sectionflags	@""
	.align	4


	//----- nvinfo : EIATTR_CUDA_API_VERSION
	.align		4
        /*0000*/ 	.byte	0x04, 0x37
        /*0002*/ 	.short	(.L_8023 - .L_8022)
.L_8022:
        /*0004*/ 	.word	0x00000082


	//----- nvinfo : EIATTR_KPARAM_INFO
	.align		4
.L_8023:
        /*0008*/ 	.byte	0x04, 0x17
        /*000a*/ 	.short	(.L_8025 - .L_8024)
.L_8024:
        /*000c*/ 	.word	0x00000000
        /*0010*/ 	.short	0x0007
        /*0012*/ 	.short	0x002c
        /*0014*/ 	.byte	0x00, 0xf0, 0x05, 0x00


	//----- nvinfo : EIATTR_KPARAM_INFO
	.align		4
.L_8025:
        /*0018*/ 	.byte	0x04, 0x17
        /*001a*/ 	.short	(.L_8027 - .L_8026)
.L_8026:
        /*001c*/ 	.word	0x00000000
        /*0020*/ 	.short	0x0006
        /*0022*/ 	.short	0x0028
        /*0024*/ 	.byte	0x00, 0xf0, 0x11, 0x00


	//----- nvinfo : EIATTR_KPARAM_INFO
	.align		4
.L_8027:
        /*0028*/ 	.byte	0x04, 0x17
        /*002a*/ 	.short	(.L_8029 - .L_8028)
.L_8028:
        /*002c*/ 	.word	0x00000000
        /*0030*/ 	.short	0x0005
        /*0032*/ 	.short	0x0020
        /*0034*/ 	.byte	0x00, 0xf5, 0x21, 0x00


	//----- nvinfo : EIATTR_KPARAM_INFO
	.align		4
.L_8029:
        /*0038*/ 	.byte	0x04, 0x17
        /*003a*/ 	.short	(.L_8031 - .L_8030)
.L_8030:
        /*003c*/ 	.word	0x00000000
        /*0040*/ 	.short	0x0004
        /*0042*/ 	.short	0x0018
        /*0044*/ 	.byte	0x00, 0xf0, 0x11, 0x00


	//----- nvinfo : EIATTR_KPARAM_INFO
	.align		4
.L_8031:
        /*0048*/ 	.byte	0x04, 0x17
        /*004a*/ 	.short	(.L_8033 - .L_8032)
.L_8032:
        /*004c*/ 	.word	0x00000000
        /*0050*/ 	.short	0x0003
        /*0052*/ 	.short	0x0014
        /*0054*/ 	.byte	0x00, 0xf0, 0x11, 0x00


	//----- nvinfo : EIATTR_KPARAM_INFO
	.align		4
.L_8033:
        /*0058*/ 	.byte	0x04, 0x17
        /*005a*/ 	.short	(.L_8035 - .L_8034)
.L_8034:
        /*005c*/ 	.word	0x00000000
        /*0060*/ 	.short	0x0002
        /*0062*/ 	.short	0x0010
        /*0064*/ 	.byte	0x00, 0xf0, 0x11, 0x00


	//----- nvinfo : EIATTR_KPARAM_INFO
	.align		4
.L_8035:
        /*0068*/ 	.byte	0x04, 0x17
        /*006a*/ 	.short	(.L_8037 - .L_8036)
.L_8036:
        /*006c*/ 	.word	0x00000000
        /*0070*/ 	.short	0x0001
        /*0072*/ 	.short	0x0008
        /*0074*/ 	.byte	0x00, 0xf5, 0x21, 0x00


	//----- nvinfo : EIATTR_KPARAM_INFO
	.align		4
.L_8037:
        /*0078*/ 	.byte	0x04, 0x17
        /*007a*/ 	.short	(.L_8039 - .L_8038)
.L_8038:
        /*007c*/ 	.word	0x00000000
        /*0080*/ 	.short	0x0000
        /*0082*/ 	.short	0x0000
        /*0084*/ 	.byte	0x00, 0xf5, 0x21, 0x00


	//----- nvinfo : EIATTR_SPARSE_MMA_MASK
	.align		4
.L_8039:
        /*0088*/ 	.byte	0x03, 0x50
        /*008a*/ 	.short	0x0000


	//----- nvinfo : EIATTR_MAXREG_COUNT
	.align		4
        /*008c*/ 	.byte	0x03, 0x1b
        /*008e*/ 	.short	0x00ff


	//----- nvinfo : EIATTR_MERCURY_ISA_VERSION
	.align		4
        /*0090*/ 	.byte	0x03, 0x5f
        /*0092*/ 	.short	0x0101


	//----- nvinfo : EIATTR_COOP_GROUP_MASK_REGIDS
	.align		4
        /*0094*/ 	.byte	0x04, 0x29
        /*0096*/ 	.short	(.L_8041 - .L_8040)


	//   ....[0]....
.L_8040:
        /*0098*/ 	.word	0xffffffff


	//   ....[1]....
        /*009c*/ 	.word	0xffffffff


	//   ....[2]....
        /*00a0*/ 	.word	0xffffffff


	//   ....[3]....
        /*00a4*/ 	.word	0xffffffff


	//   ....[4]....
        /*00a8*/ 	.word	0xffffffff


	//   ....[5]....
        /*00ac*/ 	.word	0xffffffff


	//   ....[6]....
        /*00b0*/ 	.word	0xffffffff


	//   ....[7]....
        /*00b4*/ 	.word	0xffffffff


	//   ....[8]....
        /*00b8*/ 	.word	0xffffffff


	//   ....[9]....
        /*00bc*/ 	.word	0xffffffff


	//----- nvinfo : EIATTR_COOP_GROUP_INSTR_OFFSETS
	.align		4
.L_8041:
        /*00c0*/ 	.byte	0x04, 0x28
        /*00c2*/ 	.short	(.L_8043 - .L_8042)


	//   ....[0]....
.L_8042:
        /*00c4*/ 	.word	0x00000910


	//   ....[1]....
        /*00c8*/ 	.word	0x00000940


	//   ....[2]....
        /*00cc*/ 	.word	0x00000970


	//   ....[3]....
        /*00d0*/ 	.word	0x000009a0


	//   ....[4]....
        /*00d4*/ 	.word	0x000009d0


	//   ....[5]....
        /*00d8*/ 	.word	0x00000e00


	//   ....[6]....
        /*00dc*/ 	.word	0x00000e20


	//   ....[7]....
        /*00e0*/ 	.word	0x00000e40


	//   ....[8]....
        /*00e4*/ 	.word	0x00000e60


	//   ....[9]....
        /*00e8*/ 	.word	0x00000e80


	//----- nvinfo : EIATTR_VRC_CTA_INIT_COUNT
	.align		4
.L_8043:
        /*00ec*/ 	.byte	0x02, 0x4a
	.zero		1
	.zero		1


	//----- nvinfo : EIATTR_EXIT_INSTR_OFFSETS
	.align		4
        /*00f0*/ 	.byte	0x04, 0x1c
        /*00f2*/ 	.short	(.L_8045 - .L_8044)


	//   ....[0]....
.L_8044:
        /*00f4*/ 	.word	0x00000ea0


	//   ....[1]....
        /*00f8*/ 	.word	0x00000ec0


	//   ....[2]....
        /*00fc*/ 	.word	0x00000f60


	//   ....[3]....
        /*0100*/ 	.word	0x00000fe0


	//   ....[4]....
        /*0104*/ 	.word	0x00001060


	//   ....[5]....
        /*0108*/ 	.word	0x000010e0


	//   ....[6]....
        /*010c*/ 	.word	0x00001160


	//   ....[7]....
        /*0110*/ 	.word	0x000011e0


	//   ....[8]....
        /*0114*/ 	.word	0x00001260


	//   ....[9]....
        /*0118*/ 	.word	0x000012d0


	//   ....[10]....
        /*011c*/ 	.word	0x00001340


	//   ....[11]....
        /*0120*/ 	.word	0x000013b0


	//   ....[12]....
        /*0124*/ 	.word	0x00001420


	//   ....[13]....
        /*0128*/ 	.word	0x00001490


	//   ....[14]....
        /*012c*/ 	.word	0x00001530


	//   ....[15]....
        /*0130*/ 	.word	0x000015b0


	//   ....[16]....
        /*0134*/ 	.word	0x00001630


	//   ....[17]....
        /*0138*/ 	.word	0x000016a0


	//----- nvinfo : EIATTR_CBANK_PARAM_SIZE
	.align		4
.L_8045:
        /*013c*/ 	.byte	0x03, 0x19
        /*013e*/ 	.short	0x002d


	//----- nvinfo : EIATTR_PARAM_CBANK
	.align		4
        /*0140*/ 	.byte	0x04, 0x0a
        /*0142*/ 	.short	(.L_8047 - .L_8046)
	.align		4
.L_8046:
        /*0144*/ 	.word	index@(.nv.constant0._ZN43_GLOBAL__N__9ae7fba5_10_SoftMax_cu_9f978f6320softmax_warp_forwardIN3c108BFloat16ES2_fLi9ELb0ELb0EEEvPT0_PKT_iiiPKbib)
        /*0148*/ 	.short	0x0380
        /*014a*/ 	.short	0x002d


	//----- nvinfo : EIATTR_SW_WAR
	.align		4
.L_8047:
        /*014c*/ 	.byte	0x04, 0x36
        /*014e*/ 	.short	(.L_8049 - .L_8048)
.L_8048:
        /*0150*/ 	.word	0x00000008
.L_8049:


//--------------------- .nv.info._ZN43_GLOBAL__N__9ae7fba5_10_SoftMax_cu_9f978f6320softmax_warp_forwardIN3c108BFloat16ES2_fLi8ELb0ELb0EEEvPT0_PKT_iiiPKbib --------------------------
	.section	.nv.info._ZN43_GLOBAL__N__9ae7fba5_10_SoftMax_cu_9f978f6320softmax_warp_forwardIN3c108BFloat16ES2_fLi8ELb0ELb0EEEvPT0_PKT_iiiPKbib,"",@"SHT_CUDA_INFO"
	.sectionflags	@""
	.align	4


	//----- nvinfo : EIATTR_CUDA_API_VERSION
	.align		4
        /*0000*/ 	.byte	0x04, 0x37
        /*0002*/ 	.short	(.L_8051 - .L_8050)
.L_8050:
        /*0004*/ 	.word	0x00000082


	//----- nvinfo : EIATTR_KPARAM_INFO
	.align		4
.L_8051:
        /*0008*/ 	.byte	0x04, 0x17
        /*000a*/ 	.short	(.L_8053 - .L_8052)
.L_8052:
        /*000c*/ 	.word	0x00000000
        /*0010*/ 	.short	0x0007
        /*0012*/ 	.short	0x002c
        /*0014*/ 	.byte	0x00, 0xf0, 0x05, 0x00


	//----- nvinfo : EIATTR_KPARAM_INFO
	.align		4
.L_8053:
        /*0018*/ 	.byte	0x04, 0x17
        /*001a*/ 	.short	(.L_8055 - .L_8054)
.L_8054:
        /*001c*/ 	.word	0x00000000
        /*0020*/ 	.short	0x0006
        /*0022*/ 	.short	0x0028
        /*0024*/ 	.byte	0x00, 0xf0, 0x11, 0x00


	//----- nvinfo : EIATTR_KPARAM_INFO
	.align		4
.L_8055:
        /*0028*/ 	.byte	0x04, 0x17
        /*002a*/ 	.short	(.L_8057 - .L_8056)
.L_8056:
        /*002c*/ 	.word	0x00000000
        /*0030*/ 	.short	0x0005
        /*0032*/ 	.short	0x0020
        /*0034*/ 	.byte	0x00, 0xf5, 0x21, 0x00


	//----- nvinfo : EIATTR_KPARAM_INFO
	.align		4
.L_8057:
        /*0038*/ 	.byte	0x04, 0x17
        /*003a*/ 	.short	(.L_8059 - .L_8058)
.L_8058:
        /*003c*/ 	.word	0x00000000
        /*0040*/ 	.short	0x0004
        /*0042*/ 	.short	0x0018
        /*0044*/ 	.byte	0x00, 0xf0, 0x11, 0x00


	//----- nvinfo : EIATTR_KPARAM_INFO
	.align		4
.L_8059:
        /*0048*/ 	.byte	0x04, 0x17
        /*004a*/ 	.short	(.L_8061 - .L_8060)
.L_8060:
        /*004c*/ 	.word	0x00000000
        /*0050*/ 	.short	0x0003
        /*0052*/ 	.short	0x0014
        /*0054*/ 	.byte	0x00, 0xf0, 0x11, 0x00


	//----- nvinfo : EIATTR_KPARAM_INFO
	.align		4
.L_8061:
        /*0058*/ 	.byte	0x04, 0x17
        /*005a*/ 	.short	(.L_8063 - .L_8062)
.L_8062:
        /*005c*/ 	.word	0x00000000
        /*0060*/ 	.short	0x0002
        /*0062*/ 	.short	0x0010
        /*0064*/ 	.byte	0x00, 0xf0, 0x11, 0x00


	//----- nvinfo : EIATTR_KPARAM_INFO
	.align		4
.L_8063:
        /*0068*/ 	.byte	0x04, 0x17
        /*006a*/ 	.short	(.L_8065 - .L_8064)
.L_8064:
        /*006c*/ 	.word	0x00000000
        /*0070*/ 	.short	0x0001
        /*0072*/ 	.short	0x0008
        /*0074*/ 	.byte	0x00, 0xf5, 0x21, 0x00


	//----- nvinfo : EIATTR_KPARAM_INFO
	.align		4
.L_8065:
        /*0078*/ 	.byte	0x04, 0x17
        /*007a*/ 	.short	(.L_8067 - .L_8066)
.L_8066:
        /*007c*/ 	.word	0x00000000
        /*0080*/ 	.short	0x0000
        /*0082*/ 	.short	0x0000
        /*0084*/ 	.byte	0x00, 0xf5, 0x21, 0x00


	//----- nvinfo : EIATTR_SPARSE_MMA_MASK
	.align		4
.L_8067:
        /*0088*/ 	.byte	0x03, 0x50
        /*008a*/ 	.short	0x0000


	//----- nvinfo : EIATTR_MAXREG_COUNT
	.align		4
        /*008c*/ 	.byte	0x03, 0x1b
        /*008e*/ 	.short	0x00ff


	//----- nvinfo : EIATTR_MERCURY_ISA_VERSION
	.align		4
        /*0090*/ 	.byte	0x03, 0x5f
        /*0092*/ 	.short	0x0101


	//----- nvinfo : EIATTR_COOP_GROUP_MASK_REGIDS
	.align		4
        /*0094*/ 	.byte	0x04, 0x29
        /*0096*/ 	.short	(.L_8069 - .L_8068)


	//   ....[0]....
.L_8068:
        /*0098*/ 	.word	0xffffffff


	//   ....[1]....
        /*009c*/ 	.word	0xffffffff


	//   ....[2]....
        /*00a0*/ 	.word	0xffffffff


	//   ....[3]....
        /*00a4*/ 	.word	0xffffffff


	//   ....[4]....
        /*00a8*/ 	.word	0xffffffff


	//   ....[5]....
        /*00ac*/ 	.word	0xffffffff


	//   ....[6]....
        /*00b0*/ 	.word	0xffffffff


	//   ....[7]....
        /*00b4*/ 	.word	0xffffffff


	//   ....[8]....
        /*00b8*/ 	.word	0xffffffff


	//   ....[9]....
        /*00bc*/ 	.word	0xffffffff


	//----- nvinfo : EIATTR_COOP_GROUP_INSTR_OFFSETS
	.align		4
.L_8069:
        /*00c0*/ 	.byte	0x04, 0x28
        /*00c2*/ 	.short	(.L_8071 - .L_8070)


	//   ....[0]....
.L_8070:
        /*00c4*/ 	.word	0x000004c0


	//   ....[1]....
        /*00c8*/ 	.word	0x000004f0


	//   ....[2]....
        /*00cc*/ 	.word	0x00000520


	//   ....[3]....
        /*00d0*/ 	.word	0x00000550


	//   ....[4]....
        /*00d4*/ 	.word	0x00000580


	//   ....[5]....
        /*00d8*/ 	.word	0x000007c0


	//   ....[6]....
        /*00dc*/ 	.word	0x000007e0


	//   ....[7]....
        /*00e0*/ 	.word	0x00000800


	//   ....[8]....
        /*00e4*/ 	.word	0x00000820


	//   ....[9]....
        /*00e8*/ 	.word	0x00000840


	//----- nvinfo : EIATTR_VRC_CTA_INIT_COUNT
	.align		4
.L_8071:
        /*00ec*/ 	.byte	0x02, 0x4a
	.zero		1
	.zero		1


	//----- nvinfo : EIATTR_EXIT_INSTR_OFFSETS
	.align		4
        /*00f0*/ 	.byte	0x04, 0x1c
        /*00f2*/ 	.short	(.L_8073 - .L_8072)


	//   ....[0]....
.L_8072:
        /*00f4*/ 	.word	0x00000860


	//   ....[1]....
        /*00f8*/ 	.word	0x00000880


	//   ....[2]....
        /*00fc*/ 	.word	0x00000920


	//   ....[3]....
        /*0100*/ 	.word	0x000009a0


	//   ....[4]....
        /*0104*/ 	.word	0x00000a10


	//   ....[5]....
        /*0108*/ 	.word	0x00000a80


	//   ....[6]....
        /*010c*/ 	.word	0x00000af0


	//   ....[7]....
        /*0110*/ 	.word	0x00000b60


	//   ....[8]....
        /*0114*/ 	.word	0x00000bd0


	//   ....[9]....
        /*0118*/ 	.word	0x00000c40


	//----- nvinfo : EIATTR_CBANK_PARAM_SIZE
	.align		4
.L_8073:
        /*011c*/ 	.byte	0x03, 0x19
        /*011e*/ 	.short	0x002d


	//----- nvinfo : EIATTR_PARAM_CBANK
	.align		4
        /*0120*/ 	.byte	0x04, 0x0a
        /*0122*/ 	.short	(.L_8075 - .L_8074)
	.align		4
.L_8074:
        /*0124*/ 	.word	index@(.nv.constant0._ZN43_GLOBAL__N__9ae7fba5_10_SoftMax_cu_9f978f6320softmax_warp_forwardIN3c108BFloat16ES2_fLi8ELb0ELb0EEEvPT0_PKT_iiiPKbib)
        /*0128*/ 	.short	0x0380
        /*012a*/ 	.short	0x002d


	//----- nvinfo : EIATTR_SW_WAR
	.align		4
.L_8075:
        /*012c*/ 	.byte	0x04, 0x36
        /*012e*/ 	.short	(.L_8077 - .L_8076)
.L_8076:
        /*0130*/ 	.word	0x00000008
.L_8077:


//--------------------- .nv.info._ZN43_GLOBAL__N__9ae7fba5_10_SoftMax_cu_9f978f6320softmax_warp_forwardIN3c108BFloat16ES2_fLi7ELb0ELb0EEEvPT0_PKT_iiiPKbib --------------------------
	.section	.nv.info._ZN43_GLOBAL__N__9ae7fba5_10_SoftMax_cu_9f978f6320softmax_warp_forwardIN3c108BFloat16ES2_fLi7ELb0ELb0EEEvPT0_PKT_iiiPKbib,"",@"SHT_CUDA_INFO"
	.sectionflags	@""
	.align	4


	//----- nvinfo : EIATTR_CUDA_API_VERSION
	.align		4
        /*0000*/ 	.byte	0x04, 0x37
        /*0002*/ 	.short	(.L_8079 - .L_8078)
.L_8078:
        /*0004*/ 	.word	0x00000082


	//----- nvinfo : EIATTR_KPARAM_INFO
	.align		4
.L_8079:
        /*0008*/ 	.byte	0x04, 0x17
        /*000a*/ 	.short	(.L_8081 - .L_8080)
.L_8080:
        /*000c*/ 	.word	0x00000000
        /*0010*/ 	.short	0x0007
        /*0012*/ 	.short	0x002c
        /*0014*/ 	.byte	0x00, 0xf0, 0x05, 0x00


	//----- nvinfo : EIATTR_KPARAM_INFO
	.align		4
.L_8081:
        /*0018*/ 	.byte	0x04, 0x17
        /*001a*/ 	.short	(.L_8083 - .L_8082)
.L_8082:
        /*001c*/ 	.word	0x00000000
        /*0020*/ 	.short	0x0006
        /*0022*/ 	.short	0x0028
        /*0024*/ 	.byte	0x00, 0xf0, 0x11, 0x00


	//----- nvinfo : EIATTR_KPARAM_INFO
	.align		4
.L_8083:
        /*0028*/ 	.byte	0x04, 0x17
        /*002a*/ 	.short	(.L_8085 - .L_8084)
.L_8084:
        /*002c*/ 	.word	0x00000000
        /*0030*/ 	.short	0x0005
        /*0032*/ 	.short	0x0020
        /*0034*/ 	.byte	0x00, 0xf5, 0x21, 0x00


	//----- nvinfo : EIATTR_KPARAM_INFO
	.align		4
.L_8085:
        /*0038*/ 	.byte	0x04, 0x17
        /*003a*/ 	.short	(.L_8087 - .L_8086)
.L_8086:
        /*003c*/ 	.word	0x00000000
        /*0040*/ 	.short	0x0004
        /*0042*/ 	.short	0x0018
        /*0044*/ 	.byte	0x00, 0xf0, 0x11, 0x00


	//----- nvinfo : EIATTR_KPARAM_INFO
	.align		4
.L_8087:
        /*0048*/ 	.byte	0x04, 0x17
        /*004a*/ 	.short	(.L_8089 - .L_8088)
.L_8088:
        /*004c*/ 	.word	0x00000000
        /*0050*/ 	.short	0x0003
        /*0052*/ 	.short	0x0014
        /*0054*/ 	.byte	0x00, 0xf0, 0x11, 0x00


	//----- nvinfo : EIATTR_KPARAM_INFO
	.align		4
.L_8089:
        /*0058*/ 	.byte	0x04, 0x17
        /*005a*/ 	.short	(.L_8091 - .L_8090)
.L_8090:
        /*005c*/ 	.word	0x00000000
        /*0060*/ 	.short	0x0002
        /*0062*/ 	.short	0x0010
        /*0064*/ 	.byte	0x00, 0xf0, 0x11, 0x00


	//----- nvinfo : EIATTR_KPARAM_INFO
	.align		4
.L_8091:
        /*0068*/ 	.byte	0x04, 0x17
        /*006a*/ 	.short	(.L_8093 - .L_8092)
.L_8092:
        /*006c*/ 	.word	0x00000000
        /*0070*/ 	.short	0x0001
        /*0072*/ 	.short	0x0008
        /*0074*/ 	.byte	0x00, 0xf5, 0x21, 0x00


	//----- nvinfo : EIATTR_KPARAM_INFO
	.align		4
.L_8093:
        /*0078*/ 	.byte	0x04, 0x17
        /*007a*/ 	.short	(.L_8095 - .L_8094)
.L_8094:
        /*007c*/ 	.word	0x00000000
        /*0080*/ 	.short	0x0000
        /*0082*/ 	.short	0x0000
        /*0084*/ 	.byte	0x00, 0xf5, 0x21, 0x00


	//----- nvinfo : EIATTR_SPARSE_MMA_MASK
	.align		4
.L_8095:
        /*0088*/ 	.byte	0x03, 0x50
        /*008a*/ 	.short	0x0000


	//----- nvinfo : EIATTR_MAXREG_COUNT
	.align		4
        /*008c*/ 	.byte	0x03, 0x1b
        /*008e*/ 	.short	0x00ff


	//----- nvinfo : EIATTR_MERCURY_ISA_VERSION
	.align		4
        /*0090*/ 	.byte	0x03, 0x5f
        /*0092*/ 	.short	0x0101


	//----- nvinfo : EIATTR_COOP_GROUP_MASK_REGIDS
	.align		4
        /*0094*/ 	.byte	0x04, 0x29
        /*0096*/ 	.short	(.L_8097 - .L_8096)


	//   ....[0]....
.L_8096:
        /*0098*/ 	.word	0xffffffff


	//   ....[1]....
        /*009c*/ 	.word	0xffffffff


	//   ....[2]....
        /*00a0*/ 	.word	0xffffffff


	//   ....[3]....
        /*00a4*/ 	.word	0xffffffff


	//   ....[4]....
        /*00a8*/ 	.word	0xffffffff


	//   ....[5]....
        /*00ac*/ 	.word	0xffffffff


	//   ....[6]....
        /*00b0*/ 	.word	0xffffffff


	//   ....[7]....
        /*00b4*/ 	.word	0xffffffff


	//   ....[8]....
        /*00b8*/ 	.word	0xffffffff


	//   ....[9]....
        /*00bc*/ 	.word	0xffffffff


	//   ....[10]....
        /*00c0*/ 	.word	0xffffffff


	//   ....[11]....
        /*00c4*/ 	.word	0xffffffff


	//   ....[12]....
        /*00c8*/ 	.word	0xffffffff


	//   ....[13]....
        /*00cc*/ 	.word	0xffffffff


	//   ....[14]....
        /*00d0*/ 	.word	0xffffffff


	//   ....[15]....
        /*00d4*/ 	.word	0xffffffff


	//   ....[16]....
        /*00d8*/ 	.word	0xffffffff


	//   ....[17]....
        /*00dc*/ 	.word	0xffffffff


	//   ....[18]....
        /*00e0*/ 	.word	0xffffffff


	//   ....[19]....
        /*00e4*/ 	.word	0xffffffff


	//----- nvinfo : EIATTR_COOP_GROUP_INSTR_OFFSETS
	.align		4
.L_8097:
        /*00e8*/ 	.byte	0x04, 0x28
        /*00ea*/ 	.short	(.L_8099 - .L_8098)


	//   ....[0]....
.L_8098:
        /*00ec*/ 	.word	0x000003b0


	//   ....[1]....
        /*00f0*/ 	.word	0x00000440


	//   ....[2]....
        /*00f4*/ 	.word	0x00000460


	//   ....[3]....
        /*00f8*/ 	.word	0x000004a0


	//   ....[4]....
        /*00fc*/ 	.word	0x000004c0


	//   ....[5]....
        /*0100*/ 	.word	0x00000500


	//   ....[6]....
        /*0104*/ 	.word	0x00000520


	//   ....[7]....
        /*0108*/ 	.word	0x00000560


	//   ....[8]....
        /*010c*/ 	.word	0x00000580


	//   ....[9]....
        /*0110*/ 	.word	0x000005c0


	//   ....[10]....
        /*0114*/ 	.word	0x00000800


	//   ....[11]....
        /*0118*/ 	.word	0x00000820


	//   ....[12]....
        /*011c*/ 	.word	0x00000840


	//   ....[13]....
        /*0120*/ 	.word	0x00000860


	//   ....[14]....
        /*0124*/ 	.word	0x00000880


	//   ....[15]....
        /*0128*/ 	.word	0x000008a0


	//   ....[16]....
        /*012c*/ 	.word	0x000008c0


	//   ....[17]....
        /*0130*/ 	.word	0x000008e0


	//   ....[18]....
        /*0134*/ 	.word	0x00000900


	//   ....[19]....
        /*0138*/ 	.word	0x00000920


	//----- nvinfo : EIATTR_VRC_CTA_INIT_COUNT
	.align		4
.L_8099:
        /*013c*/ 	.byte	0x02, 0x4a
	.zero		1
	.zero		1


	//----- nvinfo : EIATTR_EXIT_INSTR_OFFSETS
	.align		4
        /*0140*/ 	.byte	0x04, 0x1c
        /*0142*/ 	.short	(.L_8101 - .L_8100)


	//   ....[0]....
.L_8100:
        /*0144*/ 	.word	0x00000940


	//   ....[1]....
        /*0148*/ 	.word	0x00000ba0


	//   ....[2]....
        /*014c*/ 	.word	0x00000c70


	//   ....[3]....
        /*0150*/ 	.word	0x00000ce0


	//   ....[4]....
        /*0154*/ 	.word	0x00000d50


	//   ....[5]....
        /*0158*/ 	.word	0x00000dc0


	//----- nvinfo : EIATTR_CRS_STACK_SIZE
	.align		4
.L_8101:
        /*015c*/ 	.byte	0x04, 0x1e
        /*015e*/ 	.short	(.L_8103 - .L_8102)
.L_8102:
        /*0160*/ 	.word	0x00000000


	//----- nvinfo : EIATTR_CBANK_PARAM_SIZE
	.align		4
.L_8103:
        /*0164*/ 	.byte	0x03, 0x19
        /*0166*/ 	.short	0x002d


	//----- nvinfo : EIATTR_PARAM_CBANK
	.align		4
        /*0168*/ 	.byte	0x04, 0x0a
        /*016a*/ 	.short	(.L_8105 - .L_8104)
	.align		4
.L_8104:
        /*016c*/ 	.word	index@(.nv.constant0._ZN43_GLOBAL__N__9ae7fba5_10_SoftMax_cu_9f978f6320softmax_warp_forwardIN3c108BFloat16ES2_fLi7ELb0ELb0EEEvPT0_PKT_iiiPKbib)
        /*0170*/ 	.short	0x0380
        /*0172*/ 	.short	0x002d


	//----- nvinfo : EIATTR_SW_WAR
	.align		4
.L_8105:
        /*0174*/ 	.byte	0x04, 0x36
        /*0176*/ 	.short	(.L_8107 - .L_8106)
.L_8106:
        /*0178*/ 	.word	0x00000008
.L_8107:


//--------------------- .nv.info._ZN43_GLOBAL__N__9ae7fba5_10_SoftMax_cu_9f978f6320softmax_warp_forwardIN3c108BFloat16ES2_fLi6ELb0ELb0EEEvPT0_PKT_iiiPKbib --------------------------
	.section	.nv.info._ZN43_GLOBAL__N__9ae7fba5_10_SoftMax_cu_9f978f6320softmax_warp_forwardIN3c108BFloat16ES2_fLi6ELb0ELb0EEEvPT0_PKT_iiiPKbib,"",@"SHT_CUDA_INFO"
	.sectionflags	@""
	.align	4


	//----- nvinfo : EIATTR_CUDA_API_VERSION
	.align		4
        /*0000*/ 	.byte	0x04, 0x37
        /*0002*/ 	.short	(.L_8109 - .L_8108)
.L_8108:
        /*0004*/ 	.word	0x00000082


	//----- nvinfo : EIATTR_KPARAM_INFO
	.align		4
.L_8109:
        /*0008*/ 	.byte	0x04, 0x17
        /*000a*/ 	.short	(.L_8111 - .L_8110)
.L_8110:
        /*000c*/ 	.word	0x00000000
        /*0010*/ 	.short	0x0007
        /*0012*/ 	.short	0x002c
        /*0014*/ 	.byte	0x00, 0xf0, 0x05, 0x00


	//----- nvinfo : EIATTR_KPARAM_INFO
	.align		4
.L_8111:
        /*0018*/ 	.byte	0x04, 0x17
        /*001a*/ 	.short	(.L_8113 - .L_8112)
.L_8112:
        /*001c*/ 	.word	0x00000000
        /*0020*/ 	.short	0x0006
        /*0022*/ 	.short	0x0028
        /*0024*/ 	.byte	0x00, 0xf0, 0x11, 0x00


	//----- nvinfo : EIATTR_KPARAM_INFO
	.align		4
.L_8113:
        /*0028*/ 	.byte	0x04, 0x17
        /*002a*/ 	.short	(.L_8115 - .L_8114)
.L_8114:
        /*002c*/ 	.word	0x00000000
        /*0030*/ 	.short	0x0005
        /*0032*/ 	.short	0x0020
        /*0034*/ 	.byte	0x00, 0xf5, 0x21, 0x00


	//----- nvinfo : EIATTR_KPARAM_INFO
	.align		4
.L_8115:
        /*0038*/ 	.byte	0x04, 0x17
        /*003a*/ 	.short	(.L_8117 - .L_8116)
.L_8116:
        /*003c*/ 	.word	0x00000000
        /*0040*/ 	.short	0x0004
        /*0042*/ 	.short	0x0018
        /*0044*/ 	.byte	0x00, 0xf0, 0x11, 0x00


	//----- nvinfo : EIATTR_KPARAM_INFO
	.align		4
.L_8117:
        /*0048*/ 	.byte	0x04, 0x17
        /*004a*/ 	.short	(.L_8119 - .L_8118)
.L_8118:
        /*004c*/ 	.word	0x00000000
        /*0050*/ 	.short	0x0003
        /*0052*/ 	.short	0x0014
        /*0054*/ 	.byte	0x00, 0xf0, 0x11, 0x00


	//----- nvinfo : EIATTR_KPARAM_INFO
	.align		4
.L_8119:
        /*0058*/ 	.byte	0x04, 0x17
        /*005a*/ 	.short	(.L_8121 - .L_8120)
.L_8120:
        /*005c*/ 	.word	0x00000000
        /*0060*/ 	.short	0x0002
        /*0062*/ 	.short	0x0010
        /*0064*/ 	.byte	0x00, 0xf0, 0x11, 0x00


	//----- nvinfo : EIATTR_KPARAM_INFO
	.align		4
.L_8121:
        /*0068*/ 	.byte	0x04, 0x17
        /*006a*/ 	.short	(.L_8123 - .L_8122)
.L_8122:
        /*006c*/ 	.word	0x00000000
        /*0070*/ 	.short	0x0001
        /*0072*/ 	.short	0x0008
        /*0074*/ 	.byte	0x00, 0xf5, 0x21, 0x00


	//----- nvinfo : EIATTR_KPARAM_INFO
	.align		4
.L_8123:
        /*0078*/ 	.byte	0x04, 0x17
        /*007a*/ 	.short	(.L_8125 - .L_8124)
.L_8124:
        /*007c*/ 	.word	0x00000000
        /*0080*/ 	.short	0x0000
        /*0082*/ 	.short	0x0000
        /*0084*/ 	.byte	0x00, 0xf5, 0x21, 0x00


	//----- nvinfo : EIATTR_SPARSE_MMA_MASK
	.align		4
.L_8125:
        /*0088*/ 	.byte	0x03, 0x50
        /*008a*/ 	.short	0x0000


	//----- nvinfo : EIATTR_MAXREG_COUNT
	.align		4
        /*008c*/ 	.byte	0x03, 0x1b
        /*008e*/ 	.short	0x00ff


	//----- nvinfo : EIATTR_MERCURY_ISA_VERSION
	.align		4
        /*0090*/ 	.byte	0x03, 0x5f
        /*0092*/ 	.short	0x0101


	//----- nvinfo : EIATTR_COOP_GROUP_MASK_REGIDS
	.align		4
        /*0094*/ 	.byte	0x04, 0x29
        /*0096*/ 	.short	(.L_8127 - .L_8126)


	//   ....[0]....
.L_8126:
        /*0098*/ 	.word	0xffffffff


	//   ....[1]....
        /*009c*/ 	.word	0xffffffff


	//   ....[2]....
        /*00a0*/ 	.word	0xffffffff


	//   ....[3]....
        /*00a4*/ 	.word	0xffffffff


	//   ....[4]....
        /*00a8*/ 	.word	0xffffffff


	//   ....[5]....
        /*00ac*/ 	.word	0xffffffff


	//   ....[6]....
        /*00b0*/ 	.word	0xffffffff


	//   ....[7]....
        /*00b4*/ 	.word	0xffffffff


	//   ....[8]....
        /*00b8*/ 	.word	0xffffffff


	//   ....[9]....
        /*00bc*/ 	.word	0xffffffff


	//   ....[10]....
        /*00c0*/ 	.word	0xffffffff


	//   ....[11]....
        /*00c4*/ 	.word	0xffffffff


	//   ....[12]....
        /*00c8*/ 	.word	0xffffffff


	//   ....[13]....
        /*00cc*/ 	.word	0xffffffff


	//   ....[14]....
        /*00d0*/ 	.word	0xffffffff


	//   ....[15]....
        /*00d4*/ 	.word	0xffffffff


	//   ....[16]....
        /*00d8*/ 	.word	0xffffffff


	//   ....[17]....
        /*00dc*/ 	.word	0xffffffff


	//   ....[18]....
        /*00e0*/ 	.word	0xffffffff


	//   ....[19]....
        /*00e4*/ 	.word	0xffffffff


	//----- nvinfo : EIATTR_COOP_GROUP_INSTR_OFFSETS
	.align		4
.L_8127:
        /*00e8*/ 	.byte	0x04, 0x28
        /*00ea*/ 	.short	(.L_8129 - .L_8128)


	//   ....[0]....
.L_8128:
        /*00ec*/ 	.word	0x00000250


	//   ....[1]....
        /*00f0*/ 	.word	0x00000270


	//   ....[2]....
        /*00f4*/ 	.word	0x000002b0


	//   ....[3]....
        /*00f8*/ 	.word	0x000002d0


	//   ....[4]....
        /*00fc*/ 	.word	0x00000310


	//   ....[5]....
        /*0100*/ 	.word	0x00000330


	//   ....[6]....
        /*0104*/ 	.word	0x00000370


	//   ....[7]....
        /*0108*/ 	.word	0x00000390


	//   ....[8]....
        /*010c*/ 	.word	0x000003d0


	//   ....[9]....
        /*0110*/ 	.word	0x000003f0


	//   ....[10]....
        /*0114*/ 	.word	0x00000540


	//   ....[11]....
        /*0118*/ 	.word	0x00000560


	//   ....[12]....
        /*011c*/ 	.word	0x00000580


	//   ....[13]....
        /*0120*/ 	.word	0x000005a0


	//   ....[14]....
        /*0124*/ 	.word	0x000005c0


	//   ....[15]....
        /*0128*/ 	.word	0x000005e0


	//   ....[16]....
        /*012c*/ 	.word	0x00000600


	//   ....[17]....
        /*0130*/ 	.word	0x00000620


	//   ....[18]....
        /*0134*/ 	.word	0x00000640


	//   ....[19]....
        /*0138*/ 	.word	0x00000660


	//----- nvinfo : EIATTR_VRC_CTA_INIT_COUNT
	.align		4
.L_8129:
        /*013c*/ 	.byte	0x02, 0x4a
	.zero		1
	.zero		1


	//----- nvinfo : EIATTR_EXIT_INSTR_OFFSETS
	.align		4
        /*0140*/ 	.byte	0x04, 0x1c
        /*0142*/ 	.short	(.L_8131 - .L_8130)


	//   ....[0]....
.L_8130:
        /*0144*/ 	.word	0x00000670


	//   ....[1]....
        /*0148*/ 	.word	0x00000800


	//   ....[2]....
        /*014c*/ 	.word	0x000008d0


	//   ....[3]....
        /*0150*/ 	.word	0x00000940


	//----- nvinfo : EIATTR_CRS_STACK_SIZE
	.align		4
.L_8131:
        /*0154*/ 	.byte	0x04, 0x1e
        /*0156*/ 	.short	(.L_8133 - .L_8132)
.L_8132:
        /*0158*/ 	.word	0x00000000


	//----- nvinfo : EIATTR_CBANK_PARAM_SIZE
	.align		4
.L_8133:
        /*015c*/ 	.byte	0x03, 0x19
        /*015e*/ 	.short	0x002d


	//----- nvinfo : EIATTR_PARAM_CBANK
	.align		4
        /*0160*/ 	.byte	0x04, 0x0a
        /*0162*/ 	.short	(.L_8135 - .L_8134)
	.align		4
.L_8134:
        /*0164*/ 	.word	index@(.nv.constant0._ZN43_GLOBAL__N__9ae7fba5_10_SoftMax_cu_9f978f6320softmax_warp_forwardIN3c108BFloat16ES2_fLi6ELb0ELb0EEEvPT0_PKT_iiiPKbib)
        /*0168*/ 	.short	0x0380
        /*016a*/ 	.short	0x002d


	//----- nvinfo : EIATTR_SW_WAR
	.align		4
.L_8135:
        /*016c*/ 	.byte	0x04, 0x36
        /*016e*/ 	.short	(.L_8137 - .L_8136)
.L_8136:
        /*0170*/ 	.word	0x00000008
.L_8137:


//--------------------- .nv.info._ZN43_GLOBAL__N__9ae7fba5_10_SoftMax_cu_9f978f6320softmax_warp_forwardIN3c108BFloat16ES2_fLi5ELb0ELb0EEEvPT0_PKT_iiiPKbib --------------------------
	.section	.nv.info._ZN43_GLOBAL__N__9ae7fba5_10_SoftMax_cu_9f978f6320softmax_warp_forwardIN3c108BFloat16ES2_fLi5ELb0ELb0EEEvPT0_PKT_iiiPKbib,"",@"SHT_CUDA_INFO"
	.sectionflags	@""
	.align	4


	//----- nvinfo : EIATTR_CUDA_API_VERSION
	.align		4
        /*0000*/ 	.byte	0x04, 0x37
        /*0002*/ 	.short	(.L_8139 - .L_8138)
.L_8138:
        /*0004*/ 	.word	0x00000082


	//----- nvinfo : EIATTR_KPARAM_INFO
	.align		4
.L_8139:
        /*0008*/ 	.byte	0x04, 0x17
        /*000a*/ 	.short	(.L_8141 - .L_8140)
.L_8140:
        /*000c*/ 	.word	0x00000000
        /*0010*/ 	.short	0x0007
        /*0012*/ 	.short	0x002c
        /*0014*/ 	.byte	0x00, 0xf0, 0x05, 0x00


	//----- nvinfo : EIATTR_KPARAM_INFO
	.align		4
.L_8141:
        /*0018*/ 	.byte	0x04, 0x17
        /*001a*/ 	.short	(.L_8143 - .L_8142)
.L_8142:
        /*001c*/ 	.word	0x00000000
        /*0020*/ 	.short	0x0006
        /*0022*/ 	.short	0x0028
        /*0024*/ 	.byte	0x00, 0xf0, 0x11, 0x00


	//----- nvinfo : EIATTR_KPARAM_INFO
	.align		4
.L_8143:
        /*0028*/ 	.byte	0x04, 0x17
        /*002a*/ 	.short	(.L_8145 - .L_8144)
.L_8144:
        /*002c*/ 	.word	0x00000000
        /*0030*/ 	.short	0x0005
        /*0032*/ 	.short	0x0020
        /*0034*/ 	.byte	0x00, 0xf5, 0x21, 0x00


	//----- nvinfo : EIATTR_KPARAM_INFO
	.align		4
.L_8145:
        /*0038*/ 	.byte	0x04, 0x17
        /*003a*/ 	.short	(.L_8147 - .L_8146)
.L_8146:
        /*003c*/ 	.word	0x00000000
        /*0040*/ 	.short	0x0004
        /*0042*/ 	.short	0x0018
        /*0044*/ 	.byte	0x00, 0xf0, 0x11, 0x00


	//----- nvinfo : EIATTR_KPARAM_INFO
	.align		4
.L_8147:
        /*0048*/ 	.byte	0x04, 0x17
        /*004a*/ 	.short	(.L_8149 - .L_8148)
.L_8148:
        /*004c*/ 	.word	0x00000000
        /*0050*/ 	.short	0x0003
        /*0052*/ 	.short	0x0014
        /*0054*/ 	.byte	0x00, 0xf0, 0x11, 0x00


	//----- nvinfo : EIATTR_KPARAM_INFO
	.align		4
.L_8149:
        /*0058*/ 	.byte	0x04, 0x17
        /*005a*/ 	.short	(.L_8151 - .L_8150)
.L_8150:
        /*005c*/ 	.word	0x00000000
        /*0060*/ 	.short	0x0002
        /*0062*/ 	.short	0x0010
        /*0064*/ 	.byte	0x00, 0xf0, 0x11, 0x00


	//----- nvinfo : EIATTR_KPARAM_INFO
	.align		4
.L_8151:
        /*0068*/ 	.byte	0x04, 0x17
        /*006a*/ 	.short	(.L_8153 - .L_8152)
.L_8152:
        /*006c*/ 	.word	0x00000000
        /*0070*/ 	.short	0x0001
        /*0072*/ 	.short	0x0008
        /*0074*/ 	.byte	0x00, 0xf5, 0x21, 0x00


	//----- nvinfo : EIATTR_KPARAM_INFO
	.align		4
.L_8153:
        /*0078*/ 	.byte	0x04, 0x17
        /*007a*/ 	.short	(.L_8155 - .L_8154)
.L_8154:
        /*007c*/ 	.word	0x00000000
        /*0080*/ 	.short	0x0000
        /*0082*/ 	.short	0x0000
        /*0084*/ 	.byte	0x00, 0xf5, 0x21, 0x00


	//----- nvinfo : EIATTR_SPARSE_MMA_MASK
	.align		4
.L_8155:
        /*0088*/ 	.byte	0x03, 0x50
        /*008a*/ 	.short	0x0000


	//----- nvinfo : EIATTR_MAXREG_COUNT
	.align		4
        /*008c*/ 	.byte	0x03, 0x1b
        /*008e*/ 	.short	0x00ff


	//----- nvinfo : EIATTR_MERCURY_ISA_VERSION
	.align		4
        /*0090*/ 	.byte	0x03, 0x5f
        /*0092*/ 	.short	0x0101


	//----- nvinfo : EIATTR_COOP_GROUP_MASK_REGIDS
	.align		4
        /*0094*/ 	.byte	0x04, 0x29
        /*0096*/ 	.short	(.L_8157 - .L_8156)


	//   ....[0]....
.L_8156:
        /*0098*/ 	.word	0xffffffff


	//   ....[1]....
        /*009c*/ 	.word	0xffffffff


	//   ....[2]....
        /*00a0*/ 	.word	0xffffffff


	//   ....[3]....
        /*00a4*/ 	.word	0xffffffff


	//   ....[4]....
        /*00a8*/ 	.word	0xffffffff


	//   ....[5]....
        /*00ac*/ 	.word	0xffffffff


	//   ....[6]....
        /*00b0*/ 	.word	0xffffffff


	//   ....[7]....
        /*00b4*/ 	.word	0xffffffff


	//   ....[8]....
        /*00b8*/ 	.word	0xffffffff


	//   ....[9]....
        /*00bc*/ 	.word	0xffffffff


	//   ....[10]....
        /*00c0*/ 	.word	0xffffffff


	//   ....[11]....
        /*00c4*/ 	.word	0xffffffff


	//   ....[12]....
        /*00c8*/ 	.word	0xffffffff


	//   ....[13]....
        /*00cc*/ 	.word	0xffffffff


	//   ....[14]....
        /*00d0*/ 	.word	0xffffffff


	//   ....[15]....
        /*00d4*/ 	.word	0xffffffff


	//   ....[16]....
        /*00d8*/ 	.word	0xffffffff


	//   ....[17]....
        /*00dc*/ 	.word	0xffffffff


	//   ....[18]....
        /*00e0*/ 	.word	0xffffffff


	//   ....[19]....
        /*00e4*/ 	.word	0xffffffff


	//----- nvinfo : EIATTR_COOP_GROUP_INSTR_OFFSETS
	.align		4
.L_8157:
        /*00e8*/ 	.byte	0x04, 0x28
        /*00ea*/ 	.short	(.L_8159 - .L_8158)


	//   ....[0]....
.L_8158:
        /*00ec*/ 	.word	0x000001e0


	//   ....[1]....
        /*00f0*/ 	.word	0x00000200


	//   ....[2]....
        /*00f4*/ 	.word	0x00000240


	//   ....[3]....
        /*00f8*/ 	.word	0x00000260


	//   ....[4]....
        /*00fc*/ 	.word	0x000002a0


	//   ....[5]....
        /*0100*/ 	.word	0x000002c0


	//   ....[6]....
        /*0104*/ 	.word	0x00000300


	//   ....[7]....
        /*0108*/ 	.word	0x00000320


	//   ....[8]....
        /*010c*/ 	.word	0x00000360


	//   ....[9]....
        /*0110*/ 	.word	0x00000380


	//   ....[10]....
        /*0114*/ 	.word	0x00000450


	//   ....[11]....
        /*0118*/ 	.word	0x00000460


	//   ....[12]....
        /*011c*/ 	.word	0x00000490


	//   ....[13]....
        /*0120*/ 	.word	0x000004a0


	//   ....[14]....
        /*0124*/ 	.word	0x000004d0


	//   ....[15]....
        /*0128*/ 	.word	0x000004e0


	//   ....[16]....
        /*012c*/ 	.word	0x00000510


	//   ....[17]....
        /*0130*/ 	.word	0x00000520


	//   ....[18]....
        /*0134*/ 	.word	0x00000550


	//   ....[19]....
        /*0138*/ 	.word	0x00000560


	//----- nvinfo : EIATTR_VRC_CTA_INIT_COUNT
	.align		4
.L_8159:
        /*013c*/ 	.byte	0x02, 0x4a
	.zero		1
	.zero		1


	//----- nvinfo : EIATTR_EXIT_INSTR_OFFSETS
	.align		4
        /*0140*/ 	.byte	0x04, 0x1c
        /*0142*/ 	.short	(.L_8161 - .L_8160)


	//   ....[0]....
.L_8160:
        /*0144*/ 	.word	0x00000570


	//   ....[1]....
        /*0148*/ 	.word	0x00000690


	//   ....[2]....
        /*014c*/ 	.word	0x00000760


	//----- nvinfo : EIATTR_CRS_STACK_SIZE
	.align		4
.L_8161:
        /*0150*/ 	.byte	0x04, 0x1e
        /*0152*/ 	.short	(.L_8163 - .L_8162)
.L_8162:
        /*0154*/ 	.word	0x00000000


	//----- nvinfo : EIATTR_CBANK_PARAM_SIZE
	.align		4
.L_8163:
        /*0158*/ 	.byte	0x03, 0x19
        /*015a*/ 	.short	0x002d


	//----- nvinfo : EIATTR_PARAM_CBANK
	.align		4
        /*015c*/ 	.byte	0x04, 0x0a
        /*015e*/ 	.short	(.L_8165 - .L_8164)
	.align		4
.L_8164:
        /*0160*/ 	.word	index@(.nv.constant0._ZN43_GLOBAL__N__9ae7fba5_10_SoftMax_cu_9f978f6320softmax_warp_forwardIN3c108BFloat16ES2_fLi5ELb0ELb0EEEvPT0_PKT_iiiPKbib)
        /*0164*/ 	.short	0x0380
        /*0166*/ 	.short	0x002d


	//----- nvinfo : EIATTR_SW_WAR
	.align		4
.L_8165:
        /*0168*/ 	.byte	0x04, 0x36
        /*016a*/ 	.short	(.L_8167 - .L_8166)
.L_8166:
        /*016c*/ 	.word	0x00000008
.L_8167:


//--------------------- .nv.info._ZN43_GLOBAL__N__9ae7fba5_10_SoftMax_cu_9f978f6320softmax_warp_forwardIN3c108BFloat16ES2_fLi4ELb0ELb0EEEvPT0_PKT_iiiPKbib --------------------------
	.section	.nv.info._ZN43_GLOBAL__N__9ae7fba5_10_SoftMax_cu_9f978f6320softmax_warp_forwardIN3c108BFloat16ES2_fLi4ELb0ELb0EEEvPT0_PKT_iiiPKbib,"",@"SHT_CUDA_INFO"
	.sectionflags	@""
	.align	4


	//----- nvinfo : EIATTR_CUDA_API_VERSION
	.align		4
        /*0000*/ 	.byte	0x04, 0x37
        /*0002*/ 	.short	(.L_8169 - .L_8168)
.L_8168:
        /*0004*/ 	.word	0x00000082


	//----- nvinfo : EIATTR_KPARAM_INFO
	.align		4
.L_8169:
        /*0008*/ 	.byte	0x04, 0x17
        /*000a*/ 	.short	(.L_8171 - .L_8170)
.L_8170:
        /*000c*/ 	.word	0x00000000
        /*0010*/ 	.short	0x0007
        /*0012*/ 	.short	0x002c
        /*0014*/ 	.byte	0x00, 0xf0, 0x05, 0x00


	//----- nvinfo : EIATTR_KPARAM_INFO
	.align		4
.L_8171:
        /*0018*/ 	.byte	0x04, 0x17
        /*001a*/ 	.short	(.L_8173 - .L_8172)
.L_8172:
        /*001c*/ 	.word	0x00000000
        /*0020*/ 	.short	0x0006
        /*0022*/ 	.short	0x0028
        /*0024*/ 	.byte	0x00, 0xf0, 0x11, 0x00


	//----- nvinfo : EIATTR_KPARAM_INFO
	.align		4
.L_8173:
        /*0028*/ 	.byte	0x04, 0x17
        /*002a*/ 	.short	(.L_8175 - .L_8174)
.L_8174:
        /*002c*/ 	.word	0x00000000
        /*0030*/ 	.short	0x0005
        /*0032*/ 	.short	0x0020
        /*0034*/ 	.byte	0x00, 0xf5, 0x21, 0x00


	//----- nvinfo : EIATTR_KPARAM_INFO
	.align		4
.L_8175:
        /*0038*/ 	.byte	0x04, 0x17
        /*003a*/ 	.short	(.L_8177 - .L_8176)
.L_8176:
        /*003c*/ 	.word	0x00000000
        /*0040*/ 	.short	0x0004
        /*0042*/ 	.short	0x0018
        /*0044*/ 	.byte	0x00, 0xf0, 0x11, 0x00


	//----- nvinfo : EIATTR_KPARAM_INFO
	.align		4
.L_8177:
        /*0048*/ 	.byte	0x04, 0x17
        /*004a*/ 	.short	(.L_8179 - .L_8178)
.L_8178:
        /*004c*/ 	.word	0x00000000
        /*0050*/ 	.short	0x0003
        /*0052*/ 	.short	0x0014
        /*0054*/ 	.byte	0x00, 0xf0, 0x11, 0x00


	//----- nvinfo : EIATTR_KPARAM_INFO
	.align		4
.L_8179:
        /*0058*/ 	.byte	0x04, 0x17
        /*005a*/ 	.short	(.L_8181 - .L_8180)
.L_8180:
        /*005c*/ 	.word	0x00000000
        /*0060*/ 	.short	0x0002
        /*0062*/ 	.short	0x0010
        /*0064*/ 	.byte	0x00, 0xf0, 0x11, 0x00


	//----- nvinfo : EIATTR_KPARAM_INFO
	.align		4
.L_8181:
        /*0068*/ 	.byte	0x04, 0x17
        /*006a*/ 	.short	(.L_8183 - .L_8182)
.L_8182:
        /*006c*/ 	.word	0x00000000
        /*0070*/ 	.short	0x0001
        /*0072*/ 	.short	0x0008
        /*0074*/ 	.byte	0x00, 0xf5, 0x21, 0x00


	//----- nvinfo : EIATTR_KPARAM_INFO
	.align		4
.L_8183:
        /*0078*/ 	.byte	0x04, 0x17
        /*007a*/ 	.short	(.L_8185 - .L_8184)
.L_8184:
        /*007c*/ 	.word	0x00000000
        /*0080*/ 	.short	0x0000
        /*0082*/ 	.short	0x0000
        /*0084*/ 	.byte	0x00, 0xf5, 0x21, 0x00


	//----- nvinfo : EIATTR_SPARSE_MMA_MASK
	.align		4
.L_8185:
        /*0088*/ 	.byte	0x03, 0x50
        /*008a*/ 	.short	0x0000


	//----- nvinfo : EIATTR_MAXREG_COUNT
	.align		4
        /*008c*/ 	.byte	0x03, 0x1b
        /*008e*/ 	.short	0x00ff


	//----- nvinfo : EIATTR_MERCURY_ISA_VERSION
	.align		4
        /*0090*/ 	.byte	0x03, 0x5f
        /*0092*/ 	.short	0x0101


	//----- nvinfo : EIATTR_COOP_GROUP_MASK_REGIDS
	.align		4
        /*0094*/ 	.byte	0x04, 0x29
        /*0096*/ 	.short	(.L_8187 - .L_8186)


	//   ....[0]....
.L_8186:
        /*0098*/ 	.word	0xffffffff


	//   ....[1]....
        /*009c*/ 	.word	0xffffffff


	//   ....[2]....
        /*00a0*/ 	.word	0xffffffff


	//   ....[3]....
        /*00a4*/ 	.word	0xffffffff


	//   ....[4]....
        /*00a8*/ 	.word	0xffffffff


	//   ....[5]....
        /*00ac*/ 	.word	0xffffffff


	//   ....[6]....
        /*00b0*/ 	.word	0xffffffff


	//   ....[7]....
        /*00b4*/ 	.word	0xffffffff


	//   ....[8]....
        /*00b8*/ 	.word	0xffffffff


	//   ....[9]....
        /*00bc*/ 	.word	0xffffffff


	//   ....[10]....
        /*00c0*/ 	.word	0xffffffff


	//   ....[11]....
        /*00c4*/ 	.word	0xffffffff


	//   ....[12]....
        /*00c8*/ 	.word	0xffffffff


	//   ....[13]....
        /*00cc*/ 	.word	0xffffffff


	//   ....[14]....
        /*00d0*/ 	.word	0xffffffff


	//   ....[15]....
        /*00d4*/ 	.word	0xffffffff


	//----- nvinfo : EIATTR_COOP_GROUP_INSTR_OFFSETS
	.align		4
.L_8187:
        /*00d8*/ 	.byte	0x04, 0x28
        /*00da*/ 	.short	(.L_8189 - .L_8188)


	//   ....[0]....
.L_8188:
        /*00dc*/ 	.word	0x000001e0


	//   ....[1]....
        /*00e0*/ 	.word	0x00000200


	//   ....[2]....
        /*00e4*/ 	.word	0x00000240


	//   ....[3]....
        /*00e8*/ 	.word	0x00000260


	//   ....[4]....
        /*00ec*/ 	.word	0x000002a0


	//   ....[5]....
        /*00f0*/ 	.word	0x000002c0


	//   ....[6]....
        /*00f4*/ 	.word	0x00000300


	//   ....[7]....
        /*00f8*/ 	.word	0x00000320


	//   ....[8]....
        /*00fc*/ 	.word	0x000003f0


	//   ....[9]....
        /*0100*/ 	.word	0x00000400


	//   ....[10]....
        /*0104*/ 	.word	0x00000430


	//   ....[11]....
        /*0108*/ 	.word	0x00000440


	//   ....[12]....
        /*010c*/ 	.word	0x00000470


	//   ....[13]....
        /*0110*/ 	.word	0x00000480


	//   ....[14]....
        /*0114*/ 	.word	0x000004b0


	//   ....[15]....
        /*0118*/ 	.word	0x000004c0


	//----- nvinfo : EIATTR_VRC_CTA_INIT_COUNT
	.align		4
.L_8189:
        /*011c*/ 	.byte	0x02, 0x4a
	.zero		1
	.zero		1


	//----- nvinfo : EIATTR_EXIT_INSTR_OFFSETS
	.align		4
        /*0120*/ 	.byte	0x04, 0x1c
        /*0122*/ 	.short	(.L_8191 - .L_8190)


	//   ....[0]....
.L_8190:
        /*0124*/ 	.word	0x000004d0


	//   ....[1]....
        /*0128*/ 	.word	0x000005e0


	//   ....[2]....
        /*012c*/ 	.word	0x000006b0


	//----- nvinfo : EIATTR_CRS_STACK_SIZE
	.align		4
.L_8191:
        /*0130*/ 	.byte	0x04, 0x1e
        /*0132*/ 	.short	(.L_8193 - .L_8192)
.L_8192:
        /*0134*/ 	.word	0x00000000


	//----- nvinfo : EIATTR_CBANK_PARAM_SIZE
	.align		4
.L_8193:
        /*0138*/ 	.byte	0x03, 0x19
        /*013a*/ 	.short	0x002d


	//----- nvinfo : EIATTR_PARAM_CBANK
	.align		4
        /*013c*/ 	.byte	0x04, 0x0a
        /*013e*/ 	.short	(.L_8195 - .L_8194)
	.align		4
.L_8194:
        /*0140*/ 	.word	index@(.nv.constant0._ZN43_GLOBAL__N__9ae7fba5_10_SoftMax_cu_9f978f6320softmax_warp_forwardIN3c108BFloat16ES2_fLi4ELb0ELb0EEEvPT0_PKT_iiiPKbib)
        /*0144*/ 	.short	0x0380
        /*0146*/ 	.short	0x002d


	//----- nvinfo : EIATTR_SW_WAR
	.align		4
.L_8195:
        /*0148*/ 	.byte	0x04, 0x36
        /*014a*/ 	.short	(.L_8197 - .L_8196)
.L_8196:
        /*014c*/ 	.word	0x00000008
.L_8197:


//--------------------- .nv.info._ZN43_GLOBAL__N__9ae7fba5_10_SoftMax_cu_9f978f6320softmax_warp_forwardIN3c108BFloat16ES2_fLi3ELb0ELb0EEEvPT0_PKT_iiiPKbib --------------------------
	.section	.nv.info._ZN43_GLOBAL__N__9ae7fba5_10_SoftMax_cu_9f978f6320softmax_warp_forwardIN3c108BFloat16ES2_fLi3ELb0ELb0EEEvPT0_PKT_iiiPKbib,"",@"SHT_CUDA_INFO"
	.sectionflags	@""
	.align	4


	//----- nvinfo : EIATTR_CUDA_API_VERSION
	.align		4
        /*0000*/ 	.byte	0x04, 0x37
        /*0002*/ 	.short	(.L_8199 - .L_8198)
.L_8198:
        /*0004*/ 	.word	0x00000082


	//----- nvinfo : EIATTR_KPARAM_INFO
	.align		4
.L_8199:
        /*0008*/ 	.byte	0x04, 0x17
        /*000a*/ 	.short	(.L_8201 - .L_8200)
.L_8200:
        /*000c*/ 	.word	0x00000000
        /*0010*/ 	.short	0x0007
        /*0012*/ 	.short	0x002c
        /*0014*/ 	.byte	0x00, 0xf0, 0x05, 0x00


	//----- nvinfo : EIATTR_KPARAM_INFO
	.align		4
.L_8201:
        /*0018*/ 	.byte	0x04, 0x17
        /*001a*/ 	.short	(.L_8203 - .L_8202)
.L_8202:
        /*001c*/ 	.word	0x00000000
        /*0020*/ 	.short	0x0006
        /*0022*/ 	.short	0x0028
        /*0024*/ 	.byte	0x00, 0xf0, 0x11, 0x00


	//----- nvinfo : EIATTR_KPARAM_INFO
	.align		4
.L_8203:
        /*0028*/ 	.byte	0x04, 0x17
        /*002a*/ 	.short	(.L_8205 - .L_8204)
.L_8204:
        /*002c*/ 	.word	0x00000000
        /*0030*/ 	.short	0x0005
        /*0032*/ 	.short	0x0020
        /*0034*/ 	.byte	0x00, 0xf5, 0x21, 0x00


	//----- nvinfo : EIATTR_KPARAM_INFO
	.align		4
.L_8205:
        /*0038*/ 	.byte	0x04, 0x17
        /*003a*/ 	.short	(.L_8207 - .L_8206)
.L_8206:
        /*003c*/ 	.word	0x00000000
        /*0040*/ 	.short	0x0004
        /*0042*/ 	.short	0x0018
        /*0044*/ 	.byte	0x00, 0xf0, 0x11, 0x00


	//----- nvinfo : EIATTR_KPARAM_INFO
	.align		4
.L_8207:
        /*0048*/ 	.byte	0x04, 0x17
        /*004a*/ 	.short	(.L_8209 - .L_8208)
.L_8208:
        /*004c*/ 	.word	0x00000000
        /*0050*/ 	.short	0x0003
        /*0052*/ 	.short	0x0014
        /*0054*/ 	.byte	0x00, 0xf0, 0x11, 0x00


	//----- nvinfo : EIATTR_KPARAM_INFO
	.align		4
.L_8209:
        /*0058*/ 	.byte	0x04, 0x17
        /*005a*/ 	.short	(.L_8211 - .L_8210)
.L_8210:
        /*005c*/ 	.word	0x00000000
        /*0060*/ 	.short	0x0002
        /*0062*/ 	.short	0x0010
        /*0064*/ 	.byte	0x00, 0xf0, 0x11, 0x00


	//----- nvinfo : EIATTR_KPARAM_INFO
	.align		4
.L_8211:
        /*0068*/ 	.byte	0x04, 0x17
        /*006a*/ 	.short	(.L_8213 - .L_8212)
.L_8212:
        /*006c*/ 	.word	0x00000000
        /*0070*/ 	.short	0x0001
        /*0072*/ 	.short	0x0008
        /*0074*/ 	.byte	0x00, 0xf5, 0x21, 0x00


	//----- nvinfo : EIATTR_KPARAM_INFO
	.align		4
.L_8213:
        /*0078*/ 	.byte	0x04, 0x17
        /*007a*/ 	.short	(.L_8215 - .L_8214)
.L_8214:
        /*007c*/ 	.word	0x00000000
        /*0080*/ 	.short	0x0000
        /*0082*/ 	.short	0x0000
        /*0084*/ 	.byte	0x00, 0xf5, 0x21, 0x00


	//----- nvinfo : EIATTR_SPARSE_MMA_MASK
	.align		4
.L_8215:
        /*0088*/ 	.byte	0x03, 0x50
        /*008a*/ 	.short	0x0000


	//----- nvinfo : EIATTR_MAXREG_COUNT
	.align		4
        /*008c*/ 	.byte	0x03, 0x1b
        /*008e*/ 	.short	0x00ff


	//----- nvinfo : EIATTR_MERCURY_ISA_VERSION
	.align		4
        /*0090*/ 	.byte	0x03, 0x5f
        /*0092*/ 	.short	0x0101


	//----- nvinfo : EIATTR_COOP_GROUP_MASK_REGIDS
	.align		4
        /*0094*/ 	.byte	0x04, 0x29
        /*0096*/ 	.short	(.L_8217 - .L_8216)


	//   ....[0]....
.L_8216:
        /*0098*/ 	.word	0xffffffff


	//   ....[1]....
        /*009c*/ 	.word	0xffffffff


	//   ....[2]....
        /*00a0*/ 	.word	0xffffffff


	//   ....[3]....
        /*00a4*/ 	.word	0xffffffff


	//   ....[4]....
        /*00a8*/ 	.word	0xffffffff


	//   ....[5]....
        /*00ac*/ 	.word	0xffffffff


	//   ....[6]....
        /*00b0*/ 	.word	0xffffffff


	//   ....[7]....
        /*00b4*/ 	.word	0xffffffff


	//   ....[8]....
        /*00b8*/ 	.word	0xffffffff


	//   ....[9]....
        /*00bc*/ 	.word	0xffffffff


	//   ....[10]....
        /*00c0*/ 	.word	0xffffffff


	//   ....[11]....
        /*00c4*/ 	.word	0xffffffff


	//----- nvinfo : EIATTR_COOP_GROUP_INSTR_OFFSETS
	.align		4
.L_8217:
        /*00c8*/ 	.byte	0x04, 0x28
        /*00ca*/ 	.short	(.L_8219 - .L_8218)


	//   ....[0]....
.L_8218:
        /*00cc*/ 	.word	0x000001e0


	//   ....[1]....
        /*00d0*/ 	.word	0x00000200


	//   ....[2]....
        /*00d4*/ 	.word	0x00000240


	//   ....[3]....
        /*00d8*/ 	.word	0x00000260


	//   ....[4]....
        /*00dc*/ 	.word	0x000002a0


	//   ....[5]....
        /*00e0*/ 	.word	0x000002c0


	//   ....[6]....
        /*00e4*/ 	.word	0x00000390


	//   ....[7]....
        /*00e8*/ 	.word	0x000003a0


	//   ....[8]....
        /*00ec*/ 	.word	0x000003d0


	//   ....[9]....
        /*00f0*/ 	.word	0x000003e0


	//   ....[10]....
        /*00f4*/ 	.word	0x00000410


	//   ....[11]....
        /*00f8*/ 	.word	0x00000420


	//----- nvinfo : EIATTR_VRC_CTA_INIT_COUNT
	.align		4
.L_8219:
        /*00fc*/ 	.byte	0x02, 0x4a
	.zero		1
	.zero		1


	//----- nvinfo : EIATTR_EXIT_INSTR_OFFSETS
	.align		4
        /*0100*/ 	.byte	0x04, 0x1c
        /*0102*/ 	.short	(.L_8221 - .L_8220)


	//   ....[0]....
.L_8220:
        /*0104*/ 	.word	0x00000430


	//   ....[1]....
        /*0108*/ 	.word	0x00000540


	//   ....[2]....
        /*010c*/ 	.word	0x00000610


	//----- nvinfo : EIATTR_CRS_STACK_SIZE
	.align		4
.L_8221:
        /*0110*/ 	.byte	0x04, 0x1e
        /*0112*/ 	.short	(.L_8223 - .L_8222)
.L_8222:
        /*0114*/ 	.word	0x00000000


	//----- nvinfo : EIATTR_CBANK_PARAM_SIZE
	.align		4
.L_8223:
        /*0118*/ 	.byte	0x03, 0x19
        /*011a*/ 	.short	0x002d


	//----- nvinfo : EIATTR_PARAM_CBANK
	.align		4
        /*011c*/ 	.byte	0x04, 0x0a
        /*011e*/ 	.short	(.L_8225 - .L_8224)
	.align		4
.L_8224:
        /*0120*/ 	.word	index@(.nv.constant0._ZN43_GLOBAL__N__9ae7fba5_10_SoftMax_cu_9f978f6320softmax_warp_forwardIN3c108BFloat16ES2_fLi3ELb0ELb0EEEvPT0_PKT_iiiPKbib)
        /*0124*/ 	.short	0x0380
        /*0126*/ 	.short	0x002d


	//----- nvinfo : EIATTR_SW_WAR
	.align		4
.L_8225:
        /*0128*/ 	.byte	0x04, 0x36
        /*012a*/ 	.short	(.L_8227 - .L_8226)
.L_8226:
        /*012c*/ 	.word	0x00000008
.L_8227:


//--------------------- .nv.info._ZN43_GLOBAL__N__9ae7fba5_10_SoftMax_cu_9f978f6320softmax_warp_forwardIN3c108BFloat16ES2_fLi2ELb0ELb0EEEvPT0_PKT_iiiPKbib --------------------------
	.section	.nv.info._ZN43_GLOBAL__N__9ae7fba5_10_SoftMax_cu_9f978f6320softmax_warp_forwardIN3c108BFloat16ES2_fLi2ELb0ELb0EEEvPT0_PKT_iiiPKbib,"",@"SHT_CUDA_INFO"
	.sectionflags	@""
	.align	4


	//----- nvinfo : EIATTR_CUDA_API_VERSION
	.align		4
        /*0000*/ 	.byte	0x04, 0x37
        /*0002*/ 	.short	(.L_8229 - .L_8228)
.L_8228:
        /*0004*/ 	.word	0x00000082


	//----- nvinfo : EIATTR_KPARAM_INFO
	.align		4
.L_8229:
        /*0008*/ 	.byte	0x04, 0x17
        /*000a*/ 	.short	(.L_8231 - .L_8230)
.L_8230:
        /*000c*/ 	.word	0x00000000
        /*0010*/ 	.short	0x0007
        /*0012*/ 	.short	0x002c
        /*0014*/ 	.byte	0x00, 0xf0, 0x05, 0x00


	//----- nvinfo : EIATTR_KPARAM_INFO
	.align		4
.L_8231:
        /*0018*/ 	.byte	0x04, 0x17
        /*001a*/ 	.short	(.L_8233 - .L_8232)
.L_8232:
        /*001c*/ 	.word	0x00000000
        /*0020*/ 	.short	0x0006
        /*0022*/ 	.short	0x0028
        /*0024*/ 	.byte	0x00, 0xf0, 0x11, 0x00


	//----- nvinfo : EIATTR_KPARAM_INFO
	.align		4
.L_8233:
        /*0028*/ 	.byte	0x04, 0x17
        /*002a*/ 	.short	(.L_8235 - .L_8234)
.L_8234:
        /*002c*/ 	.word	0x00000000
        /*0030*/ 	.short	0x0005
        /*0032*/ 	.short	0x0020
        /*0034*/ 	.byte	0x00, 0xf5, 0x21, 0x00


	//----- nvinfo : EIATTR_KPARAM_INFO
	.align		4
.L_8235:
        /*0038*/ 	.byte	0x04, 0x17
        /*003a*/ 	.short	(.L_8237 - .L_8236)
.L_8236:
        /*003c*/ 	.word	0x00000000
        /*0040*/ 	.short	0x0004
        /*0042*/ 	.short	0x0018
        /*0044*/ 	.byte	0x00, 0xf0, 0x11, 0x00


	//----- nvinfo : EIATTR_KPARAM_INFO
	.align		4
.L_8237:
        /*0048*/ 	.byte	0x04, 0x17
        /*004a*/ 	.short	(.L_8239 - .L_8238)
.L_8238:
        /*004c*/ 	.word	0x00000000
        /*0050*/ 	.short	0x0003
        /*0052*/ 	.short	0x0014
        /*0054*/ 	.byte	0x00, 0xf0, 0x11, 0x00


	//----- nvinfo : EIATTR_KPARAM_INFO
	.align		4
.L_8239:
        /*0058*/ 	.byte	0x04, 0x17
        /*005a*/ 	.short	(.L_8241 - .L_8240)
.L_8240:
        /*005c*/ 	.word	0x00000000
        /*0060*/ 	.short	0x0002
        /*0062*/ 	.short	0x0010
        /*0064*/ 	.byte	0x00, 0xf0, 0x11, 0x00


	//----- nvinfo : EIATTR_KPARAM_INFO
	.align		4
.L_8241:
        /*0068*/ 	.byte	0x04, 0x17
        /*006a*/ 	.short	(.L_8243 - .L_8242)
.L_8242:
        /*006c*/ 	.word	0x00000000
        /*0070*/ 	.short	0x0001
        /*0072*/ 	.short	0x0008
        /*0074*/ 	.byte	0x00, 0xf5, 0x21, 0x00


	//----- nvinfo : EIATTR_KPARAM_INFO
	.align		4
.L_8243:
        /*0078*/ 	.byte	0x04, 0x17
        /*007a*/ 	.short	(.L_8245 - .L_8244)
.L_8244:
        /*007c*/ 	.word	0x00000000
        /*0080*/ 	.short	0x0000
        /*0082*/ 	.short	0x0000
        /*0084*/ 	.byte	0x00, 0xf5, 0x21, 0x00


	//----- nvinfo : EIATTR_SPARSE_MMA_MASK
	.align		4
.L_8245:
        /*0088*/ 	.byte	0x03, 0x50
        /*008a*/ 	.short	0x0000


	//----- nvinfo : EIATTR_MAXREG_COUNT
	.align		4
        /*008c*/ 	.byte	0x03, 0x1b
        /*008e*/ 	.short	0x00ff


	//----- nvinfo : EIATTR_MERCURY_ISA_VERSION
	.align		4
        /*0090*/ 	.byte	0x03, 0x5f
        /*0092*/ 	.short	0x0101


	//----- nvinfo : EIATTR_COOP_GROUP_MASK_REGIDS
	.align		4
        /*0094*/ 	.byte	0x04, 0x29
        /*0096*/ 	.short	(.L_8247 - .L_8246)


	//   ....[0]....
.L_8246:
        /*0098*/ 	.word	0xffffffff


	//   ....[1]....
        /*009c*/ 	.word	0xffffffff


	//   ....[2]....
        /*00a0*/ 	.word	0xffffffff


	//   ....[3]....
        /*00a4*/ 	.word	0xffffffff


	//   ....[4]....
        /*00a8*/ 	.word	0xffffffff


	//   ....[5]....
        /*00ac*/ 	.word	0xffffffff


	//   ....[6]....
        /*00b0*/ 	.word	0xffffffff


	//   ....[7]....
        /*00b4*/ 	.word	0xffffffff


	//----- nvinfo : EIATTR_COOP_GROUP_INSTR_OFFSETS
	.align		4
.L_8247:
        /*00b8*/ 	.byte	0x04, 0x28
        /*00ba*/ 	.short	(.L_8249 - .L_8248)


	//   ....[0]....
.L_8248:
        /*00bc*/ 	.word	0x000001f0


	//   ....[1]....
        /*00c0*/ 	.word	0x00000200


	//   ....[2]....
        /*00c4*/ 	.word	0x00000250


	//   ....[3]....
        /*00c8*/ 	.word	0x00000260


	//   ....[4]....
        /*00cc*/ 	.word	0x00000330


	//   ....[5]....
        /*00d0*/ 	.word	0x00000340


	//   ....[6]....
        /*00d4*/ 	.word	0x00000370


	//   ....[7]....
        /*00d8*/ 	.word	0x00000380


	//----- nvinfo : EIATTR_VRC_CTA_INIT_COUNT
	.align		4
.L_8249:
        /*00dc*/ 	.byte	0x02, 0x4a
	.zero		1
	.zero		1


	//----- nvinfo : EIATTR_EXIT_INSTR_OFFSETS
	.align		4
        /*00e0*/ 	.byte	0x04, 0x1c
        /*00e2*/ 	.short	(.L_8251 - .L_8250)


	//   ....[0]....
.L_8250:
        /*00e4*/ 	.word	0x00000390


	//   ....[1]....
        /*00e8*/ 	.word	0x000004a0


	//   ....[2]....
        /*00ec*/ 	.word	0x00000570


	//----- nvinfo : EIATTR_CRS_STACK_SIZE
	.align		4
.L_8251:
        /*00f0*/ 	.byte	0x04, 0x1e
        /*00f2*/ 	.short	(.L_8253 - .L_8252)
.L_8252:
        /*00f4*/ 	.word	0x00000000


	//----- nvinfo : EIATTR_CBANK_PARAM_SIZE
	.align		4
.L_8253:
        /*00f8*/ 	.byte	0x03, 0x19
        /*00fa*/ 	.short	0x002d


	//----- nvinfo : EIATTR_PARAM_CBANK
	.align		4
        /*00fc*/ 	.byte	0x04, 0x0a
        /*00fe*/ 	.short	(.L_8255 - .L_8254)
	.align		4
.L_8254:
        /*0100*/ 	.word	index@(.nv.constant0._ZN43_GLOBAL__N__9ae7fba5_10_SoftMax_cu_9f978f6320softmax_warp_forwardIN3c108BFloat16ES2_fLi2ELb0ELb0EEEvPT0_PKT_iiiPKbib)
        /*0104*/ 	.short	0x0380
        /*0106*/ 	.short	0x002d


	//----- nvinfo : EIATTR_SW_WAR
	.align		4
.L_8255:
        /*0108*/ 	.byte	0x04, 0x36
        /*010a*/ 	.short	(.L_8257 - .L_8256)
.L_8256:
        /*010c*/ 	.word	0x00000008
.L_8257:


//--------------------- .nv.info._ZN43_GLOBAL__N__9ae7fba5_10_SoftMax_cu_9f978f6320softmax_warp_forwardIN3c108BFloat16ES2_fLi1ELb0ELb0EEEvPT0_PKT_iiiPKbib --------------------------
	.section	.nv.info._ZN43_GLOBAL__N__9ae7fba5_10_SoftMax_cu_9f978f6320softmax_warp_forwardIN3c108BFloat16ES2_fLi1ELb0ELb0EEEvPT0_PKT_iiiPKbib,"",@"SHT_CUDA_INFO"
	.sectionflags	@""
	.align	4


	//----- nvinfo : EIATTR_CUDA_API_VERSION
	.align		4
        /*0000*/ 	.byte	0x04, 0x37
        /*0002*/ 	.short	(.L_8259 - .L_8258)
.L_8258:
        /*0004*/ 	.word	0x00000082


	//----- nvinfo : EIATTR_KPARAM_INFO
	.align		4
.L_8259:
        /*0008*/ 	.byte	0x04, 0x17
        /*000a*/ 	.short	(.L_8261 - .L_8260)
.L_8260:
        /*000c*/ 	.word	0x00000000
        /*0010*/ 	.short	0x0007
        /*0012*/ 	.short	0x002c
        /*0014*/ 	.byte	0x00, 0xf0, 0x05, 0x00


	//----- nvinfo : EIATTR_KPARAM_INFO
	.align		4
.L_8261:
        /*0018*/ 	.byte	0x04, 0x17
        /*001a*/ 	.short	(.L_8263 - .L_8262)
.L_8262:
        /*001c*/ 	.word	0x00000000
        /*0020*/ 	.short	0x0006
        /*0022*/ 	.short	0x0028
        /*0024*/ 	.byte	0x00, 0xf0, 0x11, 0x00


	//----- nvinfo : EIATTR_KPARAM_INFO
	.align		4
.L_8263:
        /*0028*/ 	.byte	0x04, 0x17
        /*002a*/ 	.short	(.L_8265 - .L_8264)
.L_8264:
        /*002c*/ 	.word	0x00000000
        /*0030*/ 	.short	0x0005
        /*0032*/ 	.short	0x0020
        /*0034*/ 	.byte	0x00, 0xf5, 0x21, 0x00


	//----- nvinfo : EIATTR_KPARAM_INFO
	.align		4
.L_8265:
        /*0038*/ 	.byte	0x04, 0x17
        /*003a*/ 	.short	(.L_8267 - .L_8266)
.L_8266:
        /*003c*/ 	.word	0x00000000
        /*0040*/ 	.short	0x0004
        /*0042*/ 	.short	0x0018
        /*0044*/ 	.byte	0x00, 0xf0, 0x11, 0x00


	//----- nvinfo : EIATTR_KPARAM_INFO
	.align		4
.L_8267:
        /*0048*/ 	.byte	0x04, 0x17
        /*004a*/ 	.short	(.L_8269 - .L_8268)
.L_8268:
        /*004c*/ 	.word	0x00000000
        /*0050*/ 	.short	0x0003
        /*0052*/ 	.short	0x0014
        /*0054*/ 	.byte	0x00, 0xf0, 0x11, 0x00


	//----- nvinfo : EIATTR_KPARAM_INFO
	.align		4
.L_8269:
        /*0058*/ 	.byte	0x04, 0x17
        /*005a*/ 	.short	(.L_8271 - .L_8270)
.L_8270:
        /*005c*/ 	.word	0x00000000
        /*0060*/ 	.short	0x0002
        /*0062*/ 	.short	0x0010
        /*0064*/ 	.byte	0x00, 0xf0, 0x11, 0x00


	//----- nvinfo : EIATTR_KPARAM_INFO
	.align		4
.L_8271:
        /*0068*/ 	.byte	0x04, 0x17
        /*006a*/ 	.short	(.L_8273 - .L_8272)
.L_8272:
        /*006c*/ 	.word	0x00000000
        /*0070*/ 	.short	0x0001
        /*0072*/ 	.short	0x0008
        /*0074*/ 	.byte	0x00, 0xf5, 0x21, 0x00


	//----- nvinfo : EIATTR_KPARAM_INFO
	.align		4
.L_8273:
        /*0078*/ 	.byte	0x04, 0x17
        /*007a*/ 	.short	(.L_8275 - .L_8274)
.L_8274:
        /*007c*/ 	.word	0x00000000
        /*0080*/ 	.short	0x0000
        /*0082*/ 	.short	0x0000
        /*0084*/ 	.byte	0x00, 0xf5, 0x21, 0x00


	//----- nvinfo : EIATTR_SPARSE_MMA_MASK
	.align		4
.L_8275:
        /*0088*/ 	.byte	0x03, 0x50
        /*008a*/ 	.short	0x0000


	//----- nvinfo : EIATTR_MAXREG_COUNT
	.align		4
        /*008c*/ 	.byte	0x03, 0x1b
        /*008e*/ 	.short	0x00ff


	//----- nvinfo : EIATTR_MERCURY_ISA_VERSION
	.align		4
        /*0090*/ 	.byte	0x03, 0x5f
        /*0092*/ 	.short	0x0101


	//----- nvinfo : EIATTR_COOP_GROUP_MASK_REGIDS
	.align		4
        /*0094*/ 	.byte	0x04, 0x29
        /*0096*/ 	.short	(.L_8277 - .L_8276)


	//   ....[0]....
.L_8276:
        /*0098*/ 	.word	0xffffffff


	//   ....[1]....
        /*009c*/ 	.word	0xffffffff


	//   ....[2]....
        /*00a0*/ 	.word	0xffffffff


	//   ....[3]....
        /*00a4*/ 	.word	0xffffffff


	//----- nvinfo : EIATTR_COOP_GROUP_INSTR_OFFSETS
	.align		4
.L_8277:
        /*00a8*/ 	.byte	0x04, 0x28
        /*00aa*/ 	.short	(.L_8279 - .L_8278)


	//   ....[0]....
.L_8278:
        /*00ac*/ 	.word	0x000001f0


	//   ....[1]....
        /*00b0*/ 	.word	0x00000200


	//   ....[2]....
        /*00b4*/ 	.word	0x000002d0


	//   ....[3]....
        /*00b8*/ 	.word	0x000002e0


	//----- nvinfo : EIATTR_VRC_CTA_INIT_COUNT
	.align		4
.L_8279:
        /*00bc*/ 	.byte	0x02, 0x4a
	.zero		1
	.zero		1


	//----- nvinfo : EIATTR_EXIT_INSTR_OFFSETS
	.align		4
        /*00c0*/ 	.byte	0x04, 0x1c
        /*00c2*/ 	.short	(.L_8281 - .L_8280)


	//   ....[0]....
.L_8280:
        /*00c4*/ 	.word	0x000002f0


	//   ....[1]....
        /*00c8*/ 	.word	0x00000400


	//   ....[2]....
        /*00cc*/ 	.word	0x000004d0


	//----- nvinfo : EIATTR_CRS_STACK_SIZE
	.align		4
.L_8281:
        /*00d0*/ 	.byte	0x04, 0x1e
        /*00d2*/ 	.short	(.L_8283 - .L_8282)
.L_8282:
        /*00d4*/ 	.word	0x00000000


	//----- nvinfo : EIATTR_CBANK_PARAM_SIZE
	.align		4
.L_8283:
        /*00d8*/ 	.byte	0x03, 0x19
        /*00da*/ 	.short	0x002d


	//----- nvinfo : EIATTR_PARAM_CBANK
	.align		4
        /*00dc*/ 	.byte	0x04, 0x0a
        /*00de*/ 	.short	(.L_8285 - .L_8284)
	.align		4
.L_8284:
        /*00e0*/ 	.word	index@(.nv.constant0._ZN43_GLOBAL__N__9ae7fba5_10_SoftMax_cu_9f978f6320softmax_warp_forwardIN3c108BFloat16ES2_fLi1ELb0ELb0EEEvPT0_PKT_iiiPKbib)
        /*00e4*/ 	.short	0x0380
        /*00e6*/ 	.short	0x002d


	//----- nvinfo : EIATTR_SW_WAR
	.align		4
.L_8285:
        /*00e8*/ 	.byte	0x04, 0x36
        /*00ea*/ 	.short	(.L_8287 - .L_8286)
.L_8286:
        /*00ec*/ 	.word	0x00000008
.L_8287:


//--------------------- .nv.info._ZN43_GLOBAL__N__9ae7fba5_10_SoftMax_cu_9f978f6320softmax_warp_forwardIN3c108BFloat16ES2_fLi0ELb0ELb0EEEvPT0_PKT_iiiPKbib --------------------------
	.section	.nv.info._ZN43_GLOBAL__N__9ae7fba5_10_SoftMax_cu_9f978f6320softmax_warp_forwardIN3c108BFloat16ES2_fLi0ELb0ELb0EEEvPT0_PKT_iiiPKbib,"",@"SHT_CUDA_INFO"
	.sectionflags	@""
	.align	4


	//----- nvinfo : EIATTR_CUDA_API_VERSION
	.align		4
        /*0000*/ 	.byte	0x04, 0x37
        /*0002*/ 	.short	(.L_8289 - .L_8288)
.L_8288:
        /*0004*/ 	.word	0x00000082


	//----- nvinfo : EIATTR_KPARAM_INFO
	.align		4
.L_8289:
        /*0008*/ 	.byte	0x04, 0x17
        /*000a*/ 	.short	(.L_8291 - .L_8290)
.L_8290:
        /*000c*/ 	.word	0x00000000
        /*0010*/ 	.short	0x0007
        /*0012*/ 	.short	0x002c
        /*0014*/ 	.byte	0x00, 0xf0, 0x05, 0x00


	//----- nvinfo : EIATTR_KPARAM_INFO
	.align		4
.L_8291:
        /*0018*/ 	.byte	0x04, 0x17
        /*001a*/ 	.short	(.L_8293 - .L_8292)
.L_8292:
        /*001c*/ 	.word	0x00000000
        /*0020*/ 	.short	0x0006
        /*0022*/ 	.short	0x0028
        /*0024*/ 	.byte	0x00, 0xf0, 0x11, 0x00


	//----- nvinfo : EIATTR_KPARAM_INFO
	.align		4
.L_8293:
        /*0028*/ 	.byte	0x04, 0x17
        /*002a*/ 	.short	(.L_8295 - .L_8294)
.L_8294:
        /*002c*/ 	.word	0x00000000
        /*0030*/ 	.short	0x0005
        /*0032*/ 	.short	0x0020
        /*0034*/ 	.byte	0x00, 0xf5, 0x21, 0x00


	//----- nvinfo : EIATTR_KPARAM_INFO
	.align		4
.L_8295:
        /*0038*/ 	.byte	0x04, 0x17
        /*003a*/ 	.short	(.L_8297 - .L_8296)
.L_8296:
        /*003c*/ 	.word	0x00000000
        /*0040*/ 	.short	0x0004
        /*0042*/ 	.short	0x0018
        /*0044*/ 	.byte	0x00, 0xf0, 0x11, 0x00


	//----- nvinfo : EIATTR_KPARAM_INFO
	.align		4
.L_8297:
        /*0048*/ 	.byte	0x04, 0x17
        /*004a*/ 	.short	(.L_8299 - .L_8298)
.L_8298:
        /*004c*/ 	.word	0x00000000
        /*0050*/ 	.short	0x0003
        /*0052*/ 	.short	0x0014
        /*0054*/ 	.byte	0x00, 0xf0, 0x11, 0x00


	//----- nvinfo : EIATTR_KPARAM_INFO
	.align		4
.L_8299:
        /*0058*/ 	.byte	0x04, 0x17
        /*005a*/ 	.short	(.L_8301 - .L_8300)
.L_8300:
        /*005c*/ 	.word	0x00000000
        /*0060*/ 	.short	0x0002
        /*0062*/ 	.short	0x0010
        /*0064*/ 	.byte	0x00, 0xf0, 0x11, 0x00


	//----- nvinfo : EIATTR_KPARAM_INFO
	.align		4
.L_8301:
        /*0068*/ 	.byte	0x04, 0x17
        /*006a*/ 	.short	(.L_8303 - .L_8302)
.L_8302:
        /*006c*/ 	.word	0x00000000
        /*0070*/ 	.short	0x0001
        /*0072*/ 	.short	0x0008
        /*0074*/ 	.byte	0x00, 0xf5, 0x21, 0x00


	//----- nvinfo : EIATTR_KPARAM_INFO
	.align		4
.L_8303:
        /*0078*/ 	.byte	0x04, 0x17
        /*007a*/ 	.short	(.L_8305 - .L_8304)
.L_8304:
        /*007c*/ 	.word	0x00000000
        /*0080*/ 	.short	0x0000
        /*0082*/ 	.short	0x0000
        /*0084*/ 	.byte	0x00, 0xf5, 0x21, 0x00


	//----- nvinfo : EIATTR_SPARSE_MMA_MASK
	.align		4
.L_8305:
        /*0088*/ 	.byte	0x03, 0x50
        /*008a*/ 	.short	0x0000


	//----- nvinfo : EIATTR_MAXREG_COUNT
	.align		4
        /*008c*/ 	.byte	0x03, 0x1b
        /*008e*/ 	.short	0x00ff


	//----- nvinfo : EIATTR_MERCURY_ISA_VERSION
	.align		4
        /*0090*/ 	.byte	0x03, 0x5f
        /*0092*/ 	.short	0x0101


	//----- nvinfo : EIATTR_VRC_CTA_INIT_COUNT
	.align		4
        /*0094*/ 	.byte	0x02, 0x4a
	.zero		1
	.zero		1


	//----- nvinfo : EIATTR_EXIT_INSTR_OFFSETS
	.align		4
        /*0098*/ 	.byte	0x04, 0x1c
        /*009a*/ 	.short	(.L_8307 - .L_8306)


	//   ....[0]....
.L_8306:
        /*009c*/ 	.word	0x000001e0


	//   ....[1]....
        /*00a0*/ 	.word	0x00000350


	//   ....[2]....
        /*00a4*/ 	.word	0x00000430


	//----- nvinfo : EIATTR_CRS_STACK_SIZE
	.align		4
.L_8307:
        /*00a8*/ 	.byte	0x04, 0x1e
        /*00aa*/ 	.short	(.L_8309 - .L_8308)
.L_8308:
        /*00ac*/ 	.word	0x00000000


	//----- nvinfo : EIATTR_CBANK_PARAM_SIZE
	.align		4
.L_8309:
        /*00b0*/ 	.byte	0x03, 0x19
        /*00b2*/ 	.short	0x002d


	//----- nvinfo : EIATTR_PARAM_CBANK
	.align		4
        /*00b4*/ 	.byte	0x04, 0x0a
        /*00b6*/ 	.short	(.L_8311 - .L_8310)
	.align		4
.L_8310:
        /*00b8*/ 	.word	index@(.nv.constant0._ZN43_GLOBAL__N__9ae7fba5_10_SoftMax_cu_9f978f6320softmax_warp_forwardIN3c108BFloat16ES2_fLi0ELb0ELb0EEEvPT0_PKT_iiiPKbib)
        /*00bc*/ 	.short	0x0380
        /*00be*/ 	.short	0x002d


	//----- nvinfo : EIATTR_SW_WAR
	.align		4
.L_8311:
        /*00c0*/ 	.byte	0x04, 0x36
        /*00c2*/ 	.short	(.L_8313 - .L_8312)
.L_8312:
        /*00c4*/ 	.word	0x00000008
.L_8313:


//--------------------- .nv.info._ZN43_GLOBAL__N__9ae7fba5_10_SoftMax_cu_9f978f6320softmax_warp_forwardIN3c104HalfEffLi11ELb0ELb0EEEvPT0_PKT_iiiPKbib --------------------------
	.section	.nv.info._ZN43_GLOBAL__N__9ae7fba5_10_SoftMax_cu_9f978f6320softmax_warp_forwardIN3c104HalfEffLi11ELb0ELb0EEEvPT0_PKT_iiiPKbib,"",@"SHT_CUDA_INFO"
	.sectionflags	@""
	.align	4


	//----- nvinfo : EIATTR_CUDA_API_VERSION
	.align		4
        /*0000*/ 	.byte	0x04, 0x37
        /*0002*/ 	.short	(.L_8315 - .L_8314)
.L_8314:
        /*0004*/ 	.word	0x00000082


	//----- nvinfo : EIATTR_KPARAM_INFO
	.align		4
.L_8315:
        /*0008*/ 	.byte	0x04, 0x17
        /*000a*/ 	.short	(.L_8317 - .L_8316)
.L_8316:
        /*000c*/ 	.word	0x00000000
        /*0010*/ 	.short	0x0007
        /*0012*/ 	.short	0x002c
        /*0014*/ 	.byte	0x00, 0xf0, 0x05, 0x00


	//----- nvinfo : EIATTR_KPARAM_INFO
	.align		4
.L_8317:
        /*0018*/ 	.byte	0x04, 0x17
        /*001a*/ 	.short	(.L_8319 - .L_8318)
.L_8318:
        /*001c*/ 	.word	0x00000000
        /*0020*/ 	.short	0x0006
        /*0022*/ 	.short	0x0028
        /*0024*/ 	.byte	0x00, 0xf0, 0x11, 0x00


	//----- nvinfo : EIATTR_KPARAM_INFO
	.align		4
.L_8319:
        /*0028*/ 	.byte	0x04, 0x17
        /*002a*/ 	.short	(.L_8321 - .L_8320)
.L_8320:
        /*002c*/ 	.word	0x00000000
        /*0030*/ 	.short	0x0005
        /*0032*/ 	.short	0x0020
        /*0034*/ 	.byte	0x00, 0xf5, 0x21, 0x00


	//----- nvinfo : EIATTR_KPARAM_INFO
	.align		4
.L_8321:
        /*0038*/ 	.byte	0x04, 0x17
        /*003a*/ 	.short	(.L_8323 - .L_8322)
.L_8322:
        /*003c*/ 	.word	0x00000000
        /*0040*/ 	.short	0x0004
        /*0042*/ 	.short	0x0018
        /*0044*/ 	.byte	0x00, 0xf0, 0x11, 0x00


	//----- nvinfo : EIATTR_KPARAM_INFO
	.align		4
.L_8323:
        /*0048*/ 	.byte	0x04, 0x17
        /*004a*/ 	.short	(.L_8325 - .L_8324)
.L_8324:
        /*004c*/ 	.word	0x00000000
        /*0050*/ 	.short	0x0003
        /*0052*/ 	.short	0x0014
        /*0054*/ 	.byte	0x00, 0xf0, 0x11, 0x00


	//----- nvinfo : EIATTR_KPARAM_INFO
	.align		4
.L_8325:
        /*0058*/ 	.byte	0x04, 0x17
        /*005a*/ 	.short	(.L_8327 - .L_8326)
.L_8326:
        /*005c*/ 	.word	0x00000000
        /*0060*/ 	.short	0x0002
        /*0062*/ 	.short	0x0010
        /*0064*/ 	.byte	0x00, 0xf0, 0x11, 0x00


	//----- nvinfo : EIATTR_KPARAM_INFO
	.align		4
.L_8327:
        /*0068*/ 	.byte	0x04, 0x17
        /*006a*/ 	.short	(.L_8329 - .L_8328)
.L_8328:
        /*006c*/ 	.word	0x00000000
        /*0070*/ 	.short	0x0001
        /*0072*/ 	.short	0x0008
        /*0074*/ 	.byte	0x00, 0xf5, 0x21, 0x00


	//----- nvinfo : EIATTR_KPARAM_INFO
	.align		4
.L_8329:
        /*0078*/ 	.byte	0x04, 0x17
        /*007a*/ 	.short	(.L_8331 - .L_8330)
.L_8330:
        /*007c*/ 	.word	0x00000000
        /*0080*/ 	.short	0x0000
        /*0082*/ 	.short	0x0000
        /*0084*/ 	.byte	0x00, 0xf5, 0x21, 0x00


	//----- nvinfo : EIATTR_SPARSE_MMA_MASK
	.align		4
.L_8331:
        /*0088*/ 	.byte	0x03, 0x50
        /*008a*/ 	.short	0x0000


	//----- nvinfo : EIATTR_MAXREG_COUNT
	.align		4
        /*008c*/ 	.byte	0x03, 0x1b
        /*008e*/ 	.short	0x00ff


	//----- nvinfo : EIATTR_MERCURY_ISA_VERSION
	.align		4
        /*0090*/ 	.byte	0x03, 0x5f
        /*0092*/ 	.short	0x0101


	//----- nvinfo : EIATTR_COOP_GROUP_MASK_REGIDS
	.align		4
        /*0094*/ 	.byte	0x04, 0x29
        /*0096*/ 	.short	(.L_8333 - .L_8332)


	//   ....[0]....
.L_8332:
        /*0098*/ 	.word	0xffffffff


	//   ....[1]....
        /*009c*/ 	.word	0xffffffff


	//   ....[2]....
        /*00a0*/ 	.word	0xffffffff


	//   ....[3]....
        /*00a4*/ 	.word	0xffffffff


	//   ....[4]....
        /*00a8*/ 	.word	0xffffffff


	//   ....[5]....
        /*00ac*/ 	.word	0xffffffff


	//   ....[6]....
        /*00b0*/ 	.word	0xffffffff


	//   ....[7]....
        /*00b4*/ 	.word	0xffffffff


	//   ....[8]....
        /*00b8*/ 	.word	0xffffffff


	//   ....[9]....
        /*00bc*/ 	.word	0xffffffff


	//----- nvinfo : EIATTR_COOP_GROUP_INSTR_OFFSETS
	.align		4
.L_8333:
        /*00c0*/ 	.byte	0x04, 0x28
        /*00c2*/ 	.short	(.L_8335 - .L_8334)


	//   ....[0]....
.L_8334:
        /*00c4*/ 	.word	0x00002050


	//   ....[1]....
        /*00c8*/ 	.word	0x00002080


	//   ....[2]....
        /*00cc*/ 	.word	0x000020b0


	//   ....[3]....
        /*00d0*/ 	.word	0x000020e0


	//   ....[4]....
        /*00d4*/ 	.word	0x00002110


	//   ....[5]....
        /*00d8*/ 	.word	0x00003140


	//   ....[6]....
        /*00dc*/ 	.word	0x00003160


	//   ....[7]....
        /*00e0*/ 	.word	0x00003180


	//   ....[8]....
        /*00e4*/ 	.word	0x000031a0


	//   ....[9]....
        /*00e8*/ 	.word	0x000031c0


	//----- nvinfo : EIATTR_VRC_CTA_INIT_COUNT
	.align		4
.L_8335:
        /*00ec*/ 	.byte	0x02, 0x4a
	.zero		1
	.zero		1


	//----- nvinfo : EIATTR_EXIT_INSTR_OFFSETS
	.align		4
        /*00f0*/ 	.byte	0x04, 0x1c
        /*00f2*/ 	.short	(.L_8337 - .L_8336)


	//   ....[0]....
.L_8336:
        /*00f4*/ 	.word	0x000031e0


	//   ....[1]....
        /*00f8*/ 	.word	0x00003200


	//   ....[2]....
        /*00fc*/ 	.word	0x00003290


	//   ....[3]....
        /*0100*/ 	.word	0x000032f0


	//   ....[4]....
        /*0104*/ 	.word	0x00003350


	//   ....[5]....
        /*0108*/ 	.word	0x000033b0


	//   ....[6]....
        /*010c*/ 	.word	0x00003410


	//   ....[7]....
        /*0110*/ 	.word	0x00003470


	//   ....[8]....
        /*0114*/ 	.word	0x000034d0


	//   ....[9]....
        /*0118*/ 	.word	0x00003530


	//   ....[10]....
        /*011c*/ 	.word	0x00003590


	//   ....[11]....
        /*0120*/ 	.word	0x000035f0


	//   ....[12]....
        /*0124*/ 	.word	0x00003650


	//   ....[13]....
        /*0128*/ 	.word	0x000036b0


	//   ....[14]....
        /*012c*/ 	.word	0x00003710


	//   ....[15]....
        /*0130*/ 	.word	0x00003770


	//   ....[16]....
        /*0134*/ 	.word	0x000037d0


	//   ....[17]....
        /*0138*/ 	.word	0x00003830


	//   ....[18]....
        /*013c*/ 	.word	0x00003890


	//   ....[19]....
        /*0140*/ 	.word	0x000038f0


	//   ....[20]....
        /*0144*/ 	.word	0x00003950


	//   ....[21]....
        /*0148*/ 	.word	0x000039b0


	//   ....[22]....
        /*014c*/ 	.word	0x00003a10


	//   ....[23]....
        /*0150*/ 	.word	0x00003a70


	//   ....[24]....
        /*0154*/ 	.word	0x00003ad0


	//   ....[25]....
        /*0158*/ 	.word	0x00003b30


	//   ....[26]....
        /*015c*/ 	.word	0x00003b90


	//   ....[27]....
        /*0160*/ 	.word	0x00003be0


	//   ....[28]....
        /*0164*/ 	.word	0x00003c30


	//   ....[29]....
        /*0168*/ 	.word	0x00003c80


	//   ....[30]....
        /*016c*/ 	.word	0x00003cd0


	//   ....[31]....
        /*0170*/ 	.word	0x00003d20


	//   ....[32]....
        /*0174*/ 	.word	0x00003da0


	//   ....[33]....
        /*0178*/ 	.word	0x00003e10


	//   ....[34]....
        /*017c*/ 	.word	0x00003e80


	//   ....[35]....
        /*0180*/ 	.word	0x00003ef0


	//   ....[36]....
        /*0184*/ 	.word	0x00003f60


	//   ....[37]....
        /*0188*/ 	.word	0x00003fd0


	//   ....[38]....
        /*018c*/ 	.word	0x00004040


	//   ....[39]....
        /*0190*/ 	.word	0x000040b0


	//   ....[40]....
        /*0194*/ 	.word	0x00004120


	//   ....[41]....
        /*0198*/ 	.word	0x00004190


	//   ....[42]....
        /*019c*/ 	.word	0x00004200


	//   ....[43]....
        /*01a0*/ 	.word	0x00004270


	//   ....[44]....
        /*01a4*/ 	.word	0x000042d0


	//   ....[45]....
        /*01a8*/ 	.word	0x00004330


	//   ....[46]....
        /*01ac*/ 	.word	0x00004390


	//   ....[47]....
        /*01b0*/ 	.word	0x000043f0


	//   ....[48]....
        /*01b4*/ 	.word	0x00004450


	//   ....[49]....
        /*01b8*/ 	.word	0x000044b0


	//   ....[50]....
        /*01bc*/ 	.word	0x00004510


	//   ....[51]....
        /*01c0*/ 	.word	0x00004570


	//   ....[52]....
        /*01c4*/ 	.word	0x000045d0


	//   ....[53]....
        /*01c8*/ 	.word	0x00004630


	//   ....[54]....
        /*01cc*/ 	.word	0x00004690


	//   ....[55]....
        /*01d0*/ 	.word	0x000046f0


	//   ....[56]....
        /*01d4*/ 	.word	0x00004750


	//   ....[57]....
        /*01d8*/ 	.word	0x000047b0


	//   ....[58]....
        /*01dc*/ 	.word	0x00004810


	//   ....[59]....
        /*01e0*/ 	.word	0x00004870


	//   ....[60]....
        /*01e4*/ 	.word	0x000048d0


	//   ....[61]....
        /*01e8*/ 	.word	0x00004930


	//   ....[62]....
        /*01ec*/ 	.word	0x00004990


	//   ....[63]....
        /*01f0*/ 	.word	0x000049f0


	//   ....[64]....
        /*01f4*/ 	.word	0x00004a50


	//   ....[65]....
        /*01f8*/ 	.word	0x00004aa0


	//----- nvinfo : EIATTR_CBANK_PARAM_SIZE
	.align		4
.L_8337:
        /*01fc*/ 	.byte	0x03, 0x19
        /*01fe*/ 	.short	0x002d


	//----- nvinfo : EIATTR_PARAM_CBANK
	.align		4
        /*0200*/ 	.byte	0x04, 0x0a
        /*0202*/ 	.short	(.L_8339 - .L_8338)
	.align		4
.L_8338:
        /*0204*/ 	.word	index@(.nv.constant0._ZN43_GLOBAL__N__9ae7fba5_10_SoftMax_cu_9f978f6320softmax_warp_forwardIN3c104HalfEffLi11ELb0ELb0EEEvPT0_PKT_iiiPKbib)
        /*0208*/ 	.short	0x0380
        /*020a*/ 	.short	0x002d


	//----- nvinfo : EIATTR_SW_WAR
	.align		4
.L_8339:
        /*020c*/ 	.byte	0x04, 0x36
        /*020e*/ 	.short	(.L_8341 - .L_8340)
.L_8340:
        /*0210*/ 	.word	0x00000008
.L_8341:


//--------------------- .nv.info._ZN43_GLOBAL__N__9ae7fba5_10_SoftMax_cu_9f978f6320softmax_warp_forwardIN3c104HalfEffLi10ELb0ELb0EEEvPT0_PKT_iiiPKbib --------------------------
	.section	.nv.info._ZN43_GLOBAL__N__9ae7fba5_10_SoftMax_cu_9f978f6320softmax_warp_forwardIN3c104HalfEffLi10ELb0ELb0EEEvPT0_PKT_iiiPKbib,"",@"SHT_CUDA_INFO"
	.sectionflags	@""
	.align	4


	//----- nvinfo : EIATTR_CUDA_API_VERSION
	.align		4
        /*0000*/ 	.byte	0x04, 0x37
        /*0002*/ 	.short	(.L_8343 - .L_8342)
.L_8342:
        /*0004*/ 	.word	0x00000082


	//----- nvinfo : EIATTR_KPARAM_INFO
	.align		4
.L_8343:
        /*0008*/ 	.byte	0x04, 0x17
        /*000a*/ 	.short	(.L_8345 - .L_8344)
.L_8344:
        /*000c*/ 	.word	0x00000000
        /*0010*/ 	.short	0x0007
        /*0012*/ 	.short	0x002c
        /*0014*/ 	.byte	0x00, 0xf0, 0x05, 0x00


	//----- nvinfo : EIATTR_KPARAM_INFO
	.align		4
.L_8345:
        /*0018*/ 	.byte	0x04, 0x17
        /*001a*/ 	.short	(.L_8347 - .L_8346)
.L_8346:
        /*001c*/ 	.word	0x00000000
        /*0020*/ 	.short	0x0006
        /*0022*/ 	.short	0x0028
        /*0024*/ 	.byte	0x00, 0xf0, 0x11, 0x00


	//----- nvinfo : EIATTR_KPARAM_INFO
	.align		4
.L_8347:
        /*0028*/ 	.byte	0x04, 0x17
        /*002a*/ 	.short	(.L_8349 - .L_8348)
.L_8348:
        /*002c*/ 	.word	0x00000000
        /*0030*/ 	.short	0x0005
        /*0032*/ 	.short	0x0020
        /*0034*/ 	.byte	0x00, 0xf5, 0x21, 0x00


	//----- nvinfo : EIATTR_KPARAM_INFO
	.align		4
.L_8349:
        /*0038*/ 	.byte	0x04, 0x17
        /*003a*/ 	.short	(.L_8351 - .L_8350)
.L_8350:
        /*003c*/ 	.word	0x00000000
        /*0040*/ 	.short	0x0004
        /*0042*/ 	.short	0x0018
        /*0044*/ 	.byte	0x00, 0xf0, 0x11, 0x00


	//----- nvinfo : EIATTR_KPARAM_INFO
	.align		4
.L_8351:
        /*0048*/ 	.byte	0x04, 0x17
        /*004a*/ 	.short	(.L_8353 - .L_8352)
.L_8352:
        /*004c*/ 	.word	0x00000000
        /*0050*/ 	.short	0x0003
        /*0052*/ 	.short	0x0014
        /*0054*/ 	.byte	0x00, 0xf0, 0x11, 0x00


	//----- nvinfo : EIATTR_KPARAM_INFO
	.align		4
.L_8353:
        /*0058*/ 	.byte	0x04, 0x17
        /*005a*/ 	.short	(.L_8355 - .L_8354)
.L_8354:
        /*005c*/ 	.word	0x00000000
        /*0060*/ 	.short	0x0002
        /*0062*/ 	.short	0x0010
        /*0064*/ 	.byte	0x00, 0xf0, 0x11, 0x00


	//----- nvinfo : EIATTR_KPARAM_INFO
	.align		4
.L_8355:
        /*0068*/ 	.byte	0x04, 0x17
        /*006a*/ 	.short	(.L_8357 - .L_8356)
.L_8356:
        /*006c*/ 	.word	0x00000000
        /*0070*/ 	.short	0x0001
        /*0072*/ 	.short	0x0008
        /*0074*/ 	.byte	0x00, 0xf5, 0x21, 0x00


	//----- nvinfo : EIATTR_KPARAM_INFO
	.align		4
.L_8357:
        /*0078*/ 	.byte	0x04, 0x17
        /*007a*/ 	.short	(.L_8359 - .L_8358)
.L_8358:
        /*007c*/ 	.word	0x00000000
        /*0080*/ 	.short	0x0000
        /*0082*/ 	.short	0x0000
        /*0084*/ 	.byte	0x00, 0xf5, 0x21, 0x00


	//----- nvinfo : EIATTR_SPARSE_MMA_MASK
	.align		4
.L_8359:
        /*0088*/ 	.byte	0x03, 0x50
        /*008a*/ 	.short	0x0000


	//----- nvinfo : EIATTR_MAXREG_COUNT
	.align		4
        /*008c*/ 	.byte	0x03, 0x1b
        /*008e*/ 	.short	0x00ff


	//----- nvinfo : EIATTR_MERCURY_ISA_VERSION
	.align		4
        /*0090*/ 	.byte	0x03, 0x5f
        /*0092*/ 	.short	0x0101


	//----- nvinfo : EIATTR_COOP_GROUP_MASK_REGIDS
	.align		4
        /*0094*/ 	.byte	0x04, 0x29
        /*0096*/ 	.short	(.L_8361 - .L_8360)


	//   ....[0]....
.L_8360:
        /*0098*/ 	.word	0xffffffff


	//   ....[1]....
        /*009c*/ 	.word	0xffffffff


	//   ....[2]....
        /*00a0*/ 	.word	0xffffffff


	//   ....[3]....
        /*00a4*/ 	.word	0xffffffff


	//   ....[4]....
        /*00a8*/ 	.word	0xffffffff


	//   ....[5]....
        /*00ac*/ 	.word	0xffffffff


	//   ....[6]....
        /*00b0*/ 	.word	0xffffffff


	//   ....[7]....
        /*00b4*/ 	.word	0xffffffff


	//   ....[8]....
        /*00b8*/ 	.word	0xffffffff


	//   ....[9]....
        /*00bc*/ 	.word	0xffffffff


	//----- nvinfo : EIATTR_COOP_GROUP_INSTR_OFFSETS
	.align		4
.L_8361:
        /*00c0*/ 	.byte	0x04, 0x28
        /*00c2*/ 	.short	(.L_8363 - .L_8362)


	//   ....[0]....
.L_8362:
        /*00c4*/ 	.word	0x000010b0


	//   ....[1]....
        /*00c8*/ 	.word	0x000010e0


	//   ....[2]....
        /*00cc*/ 	.word	0x00001110


	//   ....[3]....
        /*00d0*/ 	.word	0x00001140


	//   ....[4]....
        /*00d4*/ 	.word	0x00001170


	//   ....[5]....
        /*00d8*/ 	.word	0x000019a0


	//   ....[6]....
        /*00dc*/ 	.word	0x000019c0


	//   ....[7]....
        /*00e0*/ 	.word	0x000019e0


	//   ....[8]....
        /*00e4*/ 	.word	0x00001a00


	//   ....[9]....
        /*00e8*/ 	.word	0x00001a20


	//----- nvinfo : EIATTR_VRC_CTA_INIT_COUNT
	.align		4
.L_8363:
        /*00ec*/ 	.byte	0x02, 0x4a
	.zero		1
	.zero		1


	//----- nvinfo : EIATTR_EXIT_INSTR_OFFSETS
	.align		4
        /*00f0*/ 	.byte	0x04, 0x1c
        /*00f2*/ 	.short	(.L_8365 - .L_8364)


	//   ....[0]....
.L_8364:
        /*00f4*/ 	.word	0x00001a40


	//   ....[1]....
        /*00f8*/ 	.word	0x00001a60


	//   ....[2]....
        /*00fc*/ 	.word	0x00001af0


	//   ....[3]....
        /*0100*/ 	.word	0x00001b50


	//   ....[4]....
        /*0104*/ 	.word	0x00001bb0


	//   ....[5]....
        /*0108*/ 	.word	0x00001c10


	//   ....[6]....
        /*010c*/ 	.word	0x00001c70


	//   ....[7]....
        /*0110*/ 	.word	0x00001cd0


	//   ....[8]....
        /*0114*/ 	.word	0x00001d30


	//   ....[9]....
        /*0118*/ 	.word	0x00001d90


	//   ....[10]....
        /*011c*/ 	.word	0x00001df0


	//   ....[11]....
        /*0120*/ 	.word	0x00001e50


	//   ....[12]....
        /*0124*/ 	.word	0x00001eb0


	//   ....[13]....
        /*0128*/ 	.word	0x00001f10


	//   ....[14]....
        /*012c*/ 	.word	0x00001f60


	//   ....[15]....
        /*0130*/ 	.word	0x00001fb0


	//   ....[16]....
        /*0134*/ 	.word	0x00002000


	//   ....[17]....
        /*0138*/ 	.word	0x00002050


	//   ....[18]....
        /*013c*/ 	.word	0x000020a0


	//   ....[19]....
        /*0140*/ 	.word	0x00002120


	//   ....[20]....
        /*0144*/ 	.word	0x00002190


	//   ....[21]....
        /*0148*/ 	.word	0x00002200


	//   ....[22]....
        /*014c*/ 	.word	0x00002270


	//   ....[23]....
        /*0150*/ 	.word	0x000022e0


	//   ....[24]....
        /*0154*/ 	.word	0x00002350


	//   ....[25]....
        /*0158*/ 	.word	0x000023b0


	//   ....[26]....
        /*015c*/ 	.word	0x00002410


	//   ....[27]....
        /*0160*/ 	.word	0x00002470


	//   ....[28]....
        /*0164*/ 	.word	0x000024d0


	//   ....[29]....
        /*0168*/ 	.word	0x00002530


	//   ....[30]....
        /*016c*/ 	.word	0x00002590


	//   ....[31]....
        /*0170*/ 	.word	0x000025f0


	//   ....[32]....
        /*0174*/ 	.word	0x00002650


	//   ....[33]....
        /*0178*/ 	.word	0x000026a0


	//----- nvinfo : EIATTR_CBANK_PARAM_SIZE
	.align		4
.L_8365:
        /*017c*/ 	.byte	0x03, 0x19
        /*017e*/ 	.short	0x002d


	//----- nvinfo : EIATTR_PARAM_CBANK
	.align		4
        /*0180*/ 	.byte	0x04, 0x0a
        /*0182*/ 	.short	(.L_8367 - .L_8366)
	.align		4
.L_8366:
        /*0184*/ 	.word	index@(.nv.constant0._ZN43_GLOBAL__N__9ae7fba5_10_SoftMax_cu_9f978f6320softmax_warp_forwardIN3c104HalfEffLi10ELb0ELb0EEEvPT0_PKT_iiiPKbib)
        /*0188*/ 	.short	0x0380
        /*018a*/ 	.short	0x002d


	//----- nvinfo : EIATTR_SW_WAR
	.align		4
.L_8367:
        /*018c*/ 	.byte	0x04, 0x36
        /*018e*/ 	.short	(.L_8369 - .L_8368)
.L_8368:
        /*0190*/ 	.word	0x00000008
.L_8369:


//--------------------- .nv.info._ZN43_GLOBAL__N__9ae7fba5_10_SoftMax_cu_9f978f6320softmax_warp_forwardIN3c104HalfEffLi9ELb0ELb0EEEvPT0_PKT_iiiPKbib --------------------------
	.section	.nv.info._ZN43_GLOBAL__N__9ae7fba5_10_SoftMax_cu_9f978f6320softmax_warp_forwardIN3c104HalfEffLi9ELb0ELb0EEEvPT0_PKT_iiiPKbib,"",@"SHT_CUDA_INFO"
	.sectionflags	@""
	.align	4


	//----- nvinfo : EIATTR_CUDA_API_VERSION
	.align		4
        /*0000*/ 	.byte	0x04, 0x37
        /*0002*/ 	.short	(.L_8371 - .L_8370)
.L_8370:
        /*0004*/ 	.word	0x00000082


	//----- nvinfo : EIATTR_KPARAM_INFO
	.align		4
.L_8371:
        /*0008*/ 	.byte	0x04, 0x17
        /*000a*/ 	.short	(.L_8373 - .L_8372)
.L_8372:
        /*000c*/ 	.word	0x00000000
        /*0010*/ 	.short	0x0007
        /*0012*/ 	.short	0x002c
        /*0014*/ 	.byte	0x00, 0xf0, 0x05, 0x00


	//----- nvinfo : EIATTR_KPARAM_INFO
	.align		4
.L_8373:
        /*0018*/ 	.byte	0x04, 0x17
        /*001a*/ 	.short	(.L_8375 - .L_8374)
.L_8374:
        /*001c*/ 	.word	0x00000000
        /*0020*/ 	.short	0x0006
        /*0022*/ 	.short	0x0028
        /*0024*/ 	.byte	0x00, 0xf0, 0x11, 0x00


	//----- nvinfo : EIATTR_KPARAM_INFO
	.align		4
.L_8375:
        /*0028*/ 	.byte	0x04, 0x17
        /*002a*/ 	.short	(.L_8377 - .L_8376)
.L_8376:
        /*002c*/ 	.word	0x00000000
        /*0030*/ 	.short	0x0005
        /*0032*/ 	.short	0x0020
        /*0034*/ 	.byte	0x00, 0xf5, 0x21, 0x00


	//----- nvinfo : EIATTR_KPARAM_INFO
	.align		4
.L_8377:
        /*0038*/ 	.byte	0x04, 0x17
        /*003a*/ 	.short	(.L_8379 - .L_8378)
.L_8378:
        /*003c*/ 	.word	0x00000000
        /*0040*/ 	.short	0x0004
        /*0042*/ 	.short	0x0018
        /*0044*/ 	.byte	0x00, 0xf0, 0x11, 0x00


	//----- nvinfo : EIATTR_KPARAM_INFO
	.align		4
.L_8379:
        /*0048*/ 	.byte	0x04, 0x17
        /*004a*/ 	.short	(.L_8381 - .L_8380)
.L_8380:
        /*004c*/ 	.word	0x00000000
        /*0050*/ 	.short	0x0003
        /*0052*/ 	.short	0x0014
        /*0054*/ 	.byte	0x00, 0xf0, 0x11, 0x00


	//----- nvinfo : EIATTR_KPARAM_INFO
	.align		4
.L_8381:
        /*0058*/ 	.byte	0x04, 0x17
        /*005a*/ 	.short	(.L_8383 - .L_8382)
.L_8382:
        /*005c*/ 	.word	0x00000000
        /*0060*/ 	.short	0x0002
        /*0062*/ 	.short	0x0010
        /*0064*/ 	.byte	0x00, 0xf0, 0x11, 0x00


	//----- nvinfo : EIATTR_KPARAM_INFO
	.align		4
.L_8383:
        /*0068*/ 	.byte	0x04, 0x17
        /*006a*/ 	.short	(.L_8385 - .L_8384)
.L_8384:
        /*006c*/ 	.word	0x00000000
        /*0070*/ 	.short	0x0001
        /*0072*/ 	.short	0x0008
        /*0074*/ 	.byte	0x00, 0xf5, 0x21, 0x00


	//----- nvinfo : EIATTR_KPARAM_INFO
	.align		4
.L_8385:
        /*0078*/ 	.byte	0x04, 0x17
        /*007a*/ 	.short	(.L_8387 - .L_8386)
.L_8386:
        /*007c*/ 	.word	0x00000000
        /*0080*/ 	.short	0x0000
        /*0082*/ 	.short	0x0000
        /*0084*/ 	.byte	0x00, 0xf5, 0x21, 0x00


	//----- nvinfo : EIATTR_SPARSE_MMA_MASK
	.align		4
.L_8387:
        /*0088*/ 	.byte	0x03, 0x50
        /*008a*/ 	.short	0x0000


	//----- nvinfo : EIATTR_MAXREG_COUNT
	.align		4
        /*008c*/ 	.byte	0x03, 0x1b
        /*008e*/ 	.short	0x00ff


	//----- nvinfo : EIATTR_MERCURY_ISA_VERSION
	.align		4
        /*0090*/ 	.byte	0x03, 0x5f
        /*0092*/ 	.short	0x0101


	//----- nvinfo : EIATTR_COOP_GROUP_MASK_REGIDS
	.align		4
        /*0094*/ 	.byte	0x04, 0x29
        /*0096*/ 	.short	(.L_8389 - .L_8388)


	//   ....[0]....
.L_8388:
        /*0098*/ 	.word	0xffffffff


	//   ....[1]....
        /*009c*/ 	.word	0xffffffff


	//   ....[2]....
        /*00a0*/ 	.word	0xffffffff


	//   ....[3]....
        /*00a4*/ 	.word	0xffffffff


	//   ....[4]....
        /*00a8*/ 	.word	0xffffffff


	//   ....[5]....
        /*00ac*/ 	.word	0xffffffff


	//   ....[6]....
        /*00b0*/ 	.word	0xffffffff


	//   ....[7]....
        /*00b4*/ 	.word	0xffffffff


	//   ....[8]....
        /*00b8*/ 	.word	0xffffffff


	//   ....[9]....
        /*00bc*/ 	.word	0xffffffff


	//----- nvinfo : EIATTR_COOP_GROUP_INSTR_OFFSETS
	.align		4
.L_8389:
        /*00c0*/ 	.byte	0x04, 0x28
        /*00c2*/ 	.short	(.L_8391 - .L_8390)


	//   ....[0]....
.L_8390:
        /*00c4*/ 	.word	0x00000910


	//   ....[1]....
        /*00c8*/ 	.word	0x00000940


	//   ....[2]....
        /*00cc*/ 	.word	0x00000970


	//   ....[3]....
        /*00d0*/ 	.word	0x000009a0


	//   ....[4]....
        /*00d4*/ 	.word	0x000009d0


	//   ....[5]....
        /*00d8*/ 	.word	0x00000e00


	//   ....[6]....
        /*00dc*/ 	.word	0x00000e20


	//   ....[7]....
        /*00e0*/ 	.word	0x00000e40


	//   ....[8]....
        /*00e4*/ 	.word	0x00000e60


	//   ....[9]....
        /*00e8*/ 	.word	0x00000e80


	//----- nvinfo : EIATTR_VRC_CTA_INIT_COUNT
	.align		4
.L_8391:
        /*00ec*/ 	.byte	0x02, 0x4a
	.zero		1
	.zero		1


	//----- nvinfo : EIATTR_EXIT_INSTR_OFFSETS
	.align		4
        /*00f0*/ 	.byte	0x04, 0x1c
        /*00f2*/ 	.short	(.L_8393 - .L_8392)


	//   ....[0]....
.L_8392:
        /*00f4*/ 	.word	0x00000ea0


	//   ....[1]....
        /*00f8*/ 	.word	0x00000ec0


	//   ....[2]....
        /*00fc*/ 	.word	0x00000f50


	//   ....[3]....
        /*0100*/ 	.word	0x00000fb0


	//   ....[4]....
        /*0104*/ 	.word	0x00001010


	//   ....[5]....
        /*0108*/ 	.word	0x00001070


	//   ....[6]....
        /*010c*/ 	.word	0x000010d0


	//   ....[7]....
        /*0110*/ 	.word	0x00001130


	//   ....[8]....
        /*0114*/ 	.word	0x00001190


	//   ....[9]....
        /*0118*/ 	.word	0x000011e0


	//   ....[10]....
        /*011c*/ 	.word	0x00001230


	//   ....[11]....
        /*0120*/ 	.word	0x00001280


	//   ....[12]....
        /*0124*/ 	.word	0x000012d0


	//   ....[13]....
        /*0128*/ 	.word	0x00001320


	//   ....[14]....
        /*012c*/ 	.word	0x000013a0


	//   ....[15]....
        /*0130*/ 	.word	0x00001400


	//   ....[16]....
        /*0134*/ 	.word	0x00001460


	//   ....[17]....
        /*0138*/ 	.word	0x000014b0


	//----- nvinfo : EIATTR_CBANK_PARAM_SIZE
	.align		4
.L_8393:
        /*013c*/ 	.byte	0x03, 0x19
        /*013e*/ 	.short	0x002d


	//----- nvinfo : EIATTR_PARAM_CBANK
	.align		4
        /*0140*/ 	.byte	0x04, 0x0a
        /*0142*/ 	.short	(.L_8395 - .L_8394)
	.align		4
.L_8394:
        /*0144*/ 	.word	index@(.nv.constant0._ZN43_GLOBAL__N__9ae7fba5_10_SoftMax_cu_9f978f6320softmax_warp_forwardIN3c104HalfEffLi9ELb0ELb0EEEvPT0_PKT_iiiPKbib)
        /*0148*/ 	.short	0x0380
        /*014a*/ 	.short	0x002d


	//----- nvinfo : EIATTR_SW_WAR
	.align		4
.L_8395:
        /*014c*/ 	.byte	0x04, 0x36
        /*014e*/ 	.short	(.L_8397 - .L_8396)
.L_8396:
        /*0150*/ 	.word	0x00000008
.L_8397:


//--------------------- .nv.info._ZN43_GLOBAL__N__9ae7fba5_10_SoftMax_cu_9f978f6320softmax_warp_forwardIN3c104HalfEffLi8ELb0ELb0EEEvPT0_PKT_iiiPKbib --------------------------
	.section	.nv.info._ZN43_GLOBAL__N__9ae7fba5_10_SoftMax_cu_9f978f6320softmax_warp_forwardIN3c104HalfEffLi8ELb0ELb0EEEvPT0_PKT_iiiPKbib,"",@"SHT_CUDA_INFO"
	.sectionflags	@""
	.align	4


	//----- nvinfo : EIATTR_CUDA_API_VERSION
	.align		4
        /*0000*/ 	.byte	0x04, 0x37
        /*0002*/ 	.short	(.L_8399 - .L_8398)
.L_8398:
        /*0004*/ 	.word	0x00000082


	//----- nvinfo : EIATTR_KPARAM_INFO
	.align		4
.L_8399:
        /*0008*/ 	.byte	0x04, 0x17
        /*000a*/ 	.short	(.L_8401 - .L_8400)
.L_8400:
        /*000c*/ 	.word	0x00000000
        /*0010*/ 	.short	0x0007
        /*0012*/ 	.short	0x002c
        /*0014*/ 	.byte	0x00, 0xf0, 0x05, 0x00


	//----- nvinfo : EIATTR_KPARAM_INFO
	.align		4
.L_8401:
        /*0018*/ 	.byte	0x04, 0x17
        /*001a*/ 	.short	(.L_8403 - .L_8402)
.L_8402:
        /*001c*/ 	.word	0x00000000
        /*0020*/ 	.short	0x0006
        /*0022*/ 	.short	0x0028
        /*0024*/ 	.byte	0x00, 0xf0, 0x11, 0x00


	//----- nvinfo : EIATTR_KPARAM_INFO
	.align		4
.L_8403:
        /*0028*/ 	.byte	0x04, 0x17
        /*002a*/ 	.short	(.L_8405 - .L_8404)
.L_8404:
        /*002c*/ 	.word	0x00000000
        /*0030*/ 	.short	0x0005
        /*0032*/ 	.short	0x0020
        /*0034*/ 	.byte	0x00, 0xf5, 0x21, 0x00


	//----- nvinfo : EIATTR_KPARAM_INFO
	.align		4
.L_8405:
        /*0038*/ 	.byte	0x04, 0x17
        /*003a*/ 	.short	(.L_8407 - .L_8406)
.L_8406:
        /*003c*/ 	.word	0x00000000
        /*0040*/ 	.short	0x0004
        /*0042*/ 	.short	0x0018
        /*0044*/ 	.byte	0x00, 0xf0, 0x11, 0x00


	//----- nvinfo : EIATTR_KPARAM_INFO
	.align		4
.L_8407:
        /*0048*/ 	.byte	0x04, 0x17
        /*004a*/ 	.short	(.L_8409 - .L_8408)
.L_8408:
        /*004c*/ 	.word	0x00000000
        /*0050*/ 	.short	0x0003
        /*0052*/ 	.short	0x0014
        /*0054*/ 	.byte	0x00, 0xf0, 0x11, 0x00


	//----- nvinfo : EIATTR_KPARAM_INFO
	.align		4
.L_8409:
        /*0058*/ 	.byte	0x04, 0x17
        /*005a*/ 	.short	(.L_8411 - .L_8410)
.L_8410:
        /*005c*/ 	.word	0x00000000
        /*0060*/ 	.short	0x0002
        /*0062*/ 	.short	0x0010
        /*0064*/ 	.byte	0x00, 0xf0, 0x11, 0x00


	//----- nvinfo : EIATTR_KPARAM_INFO
	.align		4
.L_8411:
        /*0068*/ 	.byte	0x04, 0x17
        /*006a*/ 	.short	(.L_8413 - .L_8412)
.L_8412:
        /*006c*/ 	.word	0x00000000
        /*0070*/ 	.short	0x0001
        /*0072*/ 	.short	0x0008
        /*0074*/ 	.byte	0x00, 0xf5, 0x21, 0x00


	//----- nvinfo : EIATTR_KPARAM_INFO
	.align		4
.L_8413:
        /*0078*/ 	.byte	0x04, 0x17
        /*007a*/ 	.short	(.L_8415 - .L_8414)
.L_8414:
        /*007c*/ 	.word	0x00000000
        /*0080*/ 	.short	0x0000
        /*0082*/ 	.short	0x0000
        /*0084*/ 	.byte	0x00, 0xf5, 0x21, 0x00


	//----- nvinfo : EIATTR_SPARSE_MMA_MASK
	.align		4
.L_8415:
        /*0088*/ 	.byte	0x03, 0x50
        /*008a*/ 	.short	0x0000


	//----- nvinfo : EIATTR_MAXREG_COUNT
	.align		4
        /*008c*/ 	.byte	0x03, 0x1b
        /*008e*/ 	.short	0x00ff


	//----- nvinfo : EIATTR_MERCURY_ISA_VERSION
	.align		4
        /*0090*/ 	.byte	0x03, 0x5f
        /*0092*/ 	.short	0x0101


	//----- nvinfo : EIATTR_COOP_GROUP_MASK_REGIDS
	.align		4
        /*0094*/ 	.byte	0x04, 0x29
        /*0096*/ 	.short	(.L_8417 - .L_8416)


	//   ....[0]....
.L_8416:
        /*0098*/ 	.word	0xffffffff


	//   ....[1]....
        /*009c*/ 	.word	0xffffffff


	//   ....[2]....
        /*00a0*/ 	.word	0xffffffff


	//   ....[3]....
        /*00a4*/ 	.word	0xffffffff


	//   ....[4]....
        /*00a8*/ 	.word	0xffffffff


	//   ....[5]....
        /*00ac*/ 	.word	0xffffffff


	//   ....[6]....
        /*00b0*/ 	.word	0xffffffff


	//   ....[7]....
        /*00b4*/ 	.word	0xffffffff


	//   ....[8]....
        /*00b8*/ 	.word	0xffffffff


	//   ....[9]....
        /*00bc*/ 	.word	0xffffffff


	//----- nvinfo : EIATTR_COOP_GROUP_INSTR_OFFSETS
	.align		4
.L_8417:
        /*00c0*/ 	.byte	0x04, 0x28
        /*00c2*/ 	.short	(.L_8419 - .L_8418)


	//   ....[0]....
.L_8418:
        /*00c4*/ 	.word	0x000004c0


	//   ....[1]....
        /*00c8*/ 	.word	0x000004f0


	//   ....[2]....
        /*00cc*/ 	.word	0x00000520


	//   ....[3]....
        /*00d0*/ 	.word	0x00000550


	//   ....[4]....
        /*00d4*/ 	.word	0x00000580


	//   ....[5]....
        /*00d8*/ 	.word	0x000007c0


	//   ....[6]....
        /*00dc*/ 	.word	0x000007e0


	//   ....[7]....
        /*00e0*/ 	.word	0x00000800


	//   ....[8]....
        /*00e4*/ 	.word	0x00000820


	//   ....[9]....
        /*00e8*/ 	.word	0x00000840


	//----- nvinfo : EIATTR_VRC_CTA_INIT_COUNT
	.align		4
.L_8419:
        /*00ec*/ 	.byte	0x02, 0x4a
	.zero		1
	.zero		1


	//----- nvinfo : EIATTR_EXIT_INSTR_OFFSETS
	.align		4
        /*00f0*/ 	.byte	0x04, 0x1c
        /*00f2*/ 	.short	(.L_8421 - .L_8420)


	//   ....[0]....
.L_8420:
        /*00f4*/ 	.word	0x00000860


	//   ....[1]....
        /*00f8*/ 	.word	0x00000880


	//   ....[2]....
        /*00fc*/ 	.word	0x00000900


	//   ....[3]....
        /*0100*/ 	.word	0x00000960


	//   ....[4]....
        /*0104*/ 	.word	0x000009b0


	//   ....[5]....
        /*0108*/ 	.word	0x00000a00


	//   ....[6]....
        /*010c*/ 	.word	0x00000a50


	//   ....[7]....
        /*0110*/ 	.word	0x00000aa0


	//   ....[8]....
        /*0114*/ 	.word	0x00000af0


	//   ....[9]....
        /*0118*/ 	.word	0x00000b40


	//----- nvinfo : EIATTR_CBANK_PARAM_SIZE
	.align		4
.L_8421:
        /*011c*/ 	.byte	0x03, 0x19
        /*011e*/ 	.short	0x002d


	//----- nvinfo : EIATTR_PARAM_CBANK
	.align		4
        /*0120*/ 	.byte	0x04, 0x0a
        /*0122*/ 	.short	(.L_8423 - .L_8422)
	.align		4
.L_8422:
        /*0124*/ 	.word	index@(.nv.constant0._ZN43_GLOBAL__N__9ae7fba5_10_SoftMax_cu_9f978f6320softmax_warp_forwardIN3c104HalfEffLi8ELb0ELb0EEEvPT0_PKT_iiiPKbib)
        /*0128*/ 	.short	0x0380
        /*012a*/ 	.short	0x002d


	//----- nvinfo : EIATTR_SW_WAR
	.align		4
.L_8423:
        /*012c*/ 	.byte	0x04, 0x36
        /*012e*/ 	.short	(.L_8425 - .L_8424)
.L_8424:
        /*0130*/ 	.word	0x00000008
.L_8425:


//--------------------- .nv.info._ZN43_GLOBAL__N__9ae7fba5_10_SoftMax_cu_9f978f6320softmax_warp_forwardIN3c104HalfEffLi7ELb0ELb0EEEvPT0_PKT_iiiPKbib --------------------------
	.section	.nv.info._ZN43_GLOBAL__N__9ae7fba5_10_SoftMax_cu_9f978f6320softmax_warp_forwardIN3c104HalfEffLi7ELb0ELb0EEEvPT0_PKT_iiiPKbib,"",@"SHT_CUDA_INFO"
	.sectionflags	@""
	.align	4


	//----- nvinfo : EIATTR_CUDA_API_VERSION
	.align		4
        /*0000*/ 	.byte	0x04, 0x37
        /*0002*/ 	.short	(.L_8427 - .L_8426)
.L_8426:
        /*0004*/ 	.word	0x00000082


	//----- nvinfo : EIATTR_KPARAM_INFO
	.align		4
.L_8427:
        /*0008*/ 	.byte	0x04, 0x17
        /*000a*/ 	.short	(.L_8429 - .L_8428)
.L_8428:
        /*000c*/ 	.word	0x00000000
        /*0010*/ 	.short	0x0007
        /*0012*/ 	.short	0x002c
        /*0014*/ 	.byte	0x00, 0xf0, 0x05, 0x00


	//----- nvinfo : EIATTR_KPARAM_INFO
	.align		4
.L_8429:
        /*0018*/ 	.byte	0x04, 0x17
        /*001a*/ 	.short	(.L_8431 - .L_8430)
.L_8430:
        /*001c*/ 	.word	0x00000000
        /*0020*/ 	.short	0x0006
        /*0022*/ 	.short	0x0028
        /*0024*/ 	.byte	0x00, 0xf0, 0x11, 0x00


	//----- nvinfo : EIATTR_KPARAM_INFO
	.align		4
.L_8431:
        /*0028*/ 	.byte	0x04, 0x17
        /*002a*/ 	.short	(.L_8433 - .L_8432)
.L_8432:
        /*002c*/ 	.word	0x00000000
        /*0030*/ 	.short	0x0005
        /*0032*/ 	.short	0x0020
        /*0034*/ 	.byte	0x00, 0xf5, 0x21, 0x00


	//----- nvinfo : EIATTR_KPARAM_INFO
	.align		4
.L_8433:
        /*0038*/ 	.byte	0x04, 0x17
        /*003a*/ 	.short	(.L_8435 - .L_8434)
.L_8434:
        /*003c*/ 	.word	0x00000000
        /*0040*/ 	.short	0x0004
        /*0042*/ 	.short	0x0018
        /*0044*/ 	.byte	0x00, 0xf0, 0x11, 0x00


	//----- nvinfo : EIATTR_KPARAM_INFO
	.align		4
.L_8435:
        /*0048*/ 	.byte	0x04, 0x17
        /*004a*/ 	.short	(.L_8437 - .L_8436)
.L_8436:
        /*004c*/ 	.word	0x00000000
        /*0050*/ 	.short	0x0003
        /*0052*/ 	.short	0x0014
        /*0054*/ 	.byte	0x00, 0xf0, 0x11, 0x00


	//----- nvinfo : EIATTR_KPARAM_INFO
	.align		4
.L_8437:
        /*0058*/ 	.byte	0x04, 0x17
        /*005a*/ 	.short	(.L_8439 - .L_8438)
.L_8438:
        /*005c*/ 	.word	0x00000000
        /*0060*/ 	.short	0x0002
        /*0062*/ 	.short	0x0010
        /*0064*/ 	.byte	0x00, 0xf0, 0x11, 0x00


	//----- nvinfo : EIATTR_KPARAM_INFO
	.align		4
.L_8439:
        /*0068*/ 	.byte	0x04, 0x17
        /*006a*/ 	.short	(.L_8441 - .L_8440)
.L_8440:
        /*006c*/ 	.word	0x00000000
        /*0070*/ 	.short	0x0001
        /*0072*/ 	.short	0x0008
        /*0074*/ 	.byte	0x00, 0xf5, 0x21, 0x00


	//----- nvinfo : EIATTR_KPARAM_INFO
	.align		4
.L_8441:
        /*0078*/ 	.byte	0x04, 0x17
        /*007a*/ 	.short	(.L_8443 - .L_8442)
.L_8442:
        /*007c*/ 	.word	0x00000000
        /*0080*/ 	.short	0x0000
        /*0082*/ 	.short	0x0000
        /*0084*/ 	.byte	0x00, 0xf5, 0x21, 0x00


	//----- nvinfo : EIATTR_SPARSE_MMA_MASK
	.align		4
.L_8443:
        /*0088*/ 	.byte	0x03, 0x50
        /*008a*/ 	.short	0x0000


	//----- nvinfo : EIATTR_MAXREG_COUNT
	.align		4
        /*008c*/ 	.byte	0x03, 0x1b
        /*008e*/ 	.short	0x00ff


	//----- nvinfo : EIATTR_MERCURY_ISA_VERSION
	.align		4
        /*0090*/ 	.byte	0x03, 0x5f
        /*0092*/ 	.short	0x0101


	//----- nvinfo : EIATTR_COOP_GROUP_MASK_REGIDS
	.align		4
        /*0094*/ 	.byte	0x04, 0x29
        /*0096*/ 	.short	(.L_8445 - .L_8444)


	//   ....[0]....
.L_8444:
        /*0098*/ 	.word	0xffffffff


	//   ....[1]....
        /*009c*/ 	.word	0xffffffff


	//   ....[2]....
        /*00a0*/ 	.word	0xffffffff


	//   ....[3]....
        /*00a4*/ 	.word	0xffffffff


	//   ....[4]....
        /*00a8*/ 	.word	0xffffffff


	//   ....[5]....
        /*00ac*/ 	.word	0xffffffff


	//   ....[6]....
        /*00b0*/ 	.word	0xffffffff


	//   ....[7]....
        /*00b4*/ 	.word	0xffffffff


	//   ....[8]....
        /*00b8*/ 	.word	0xffffffff


	//   ....[9]....
        /*00bc*/ 	.word	0xffffffff


	//   ....[10]....
        /*00c0*/ 	.word	0xffffffff


	//   ....[11]....
        /*00c4*/ 	.word	0xffffffff


	//   ....[12]....
        /*00c8*/ 	.word	0xffffffff


	//   ....[13]....
        /*00cc*/ 	.word	0xffffffff


	//   ....[14]....
        /*00d0*/ 	.word	0xffffffff


	//   ....[15]....
        /*00d4*/ 	.word	0xffffffff


	//   ....[16]....
        /*00d8*/ 	.word	0xffffffff


	//   ....[17]....
        /*00dc*/ 	.word	0xffffffff


	//   ....[18]....
        /*00e0*/ 	.word	0xffffffff


	//   ....[19]....
        /*00e4*/ 	.word	0xffffffff


	//----- nvinfo : EIATTR_COOP_GROUP_INSTR_OFFSETS
	.align		4
.L_8445:
        /*00e8*/ 	.byte	0x04, 0x28
        /*00ea*/ 	.short	(.L_8447 - .L_8446)


	//   ....[0]....
.L_8446:
        /*00ec*/ 	.word	0x000003b0


	//   ....[1]....
        /*00f0*/ 	.word	0x00000440


	//   ....[2]....
        /*00f4*/ 	.word	0x00000460


	//   ....[3]....
        /*00f8*/ 	.word	0x000004a0


	//   ....[4]....
        /*00fc*/ 	.word	0x000004c0


	//   ....[5]....
        /*0100*/ 	.word	0x00000500


	//   ....[6]....
        /*0104*/ 	.word	0x00000520


	//   ....[7]....
        /*0108*/ 	.word	0x00000560


	//   ....[8]....
        /*010c*/ 	.word	0x00000580


	//   ....[9]....
        /*0110*/ 	.word	0x000005c0


	//   ....[10]....
        /*0114*/ 	.word	0x00000800


	//   ....[11]....
        /*0118*/ 	.word	0x00000820


	//   ....[12]....
        /*011c*/ 	.word	0x00000840


	//   ....[13]....
        /*0120*/ 	.word	0x00000860


	//   ....[14]....
        /*0124*/ 	.word	0x00000880


	//   ....[15]....
        /*0128*/ 	.word	0x000008a0


	//   ....[16]....
        /*012c*/ 	.word	0x000008c0


	//   ....[17]....
        /*0130*/ 	.word	0x000008e0


	//   ....[18]....
        /*0134*/ 	.word	0x00000900


	//   ....[19]....
        /*0138*/ 	.word	0x00000920


	//----- nvinfo : EIATTR_VRC_CTA_INIT_COUNT
	.align		4
.L_8447:
        /*013c*/ 	.byte	0x02, 0x4a
	.zero		1
	.zero		1


	//----- nvinfo : EIATTR_EXIT_INSTR_OFFSETS
	.align		4
        /*0140*/ 	.byte	0x04, 0x1c
        /*0142*/ 	.short	(.L_8449 - .L_8448)


	//   ....[0]....
.L_8448:
        /*0144*/ 	.word	0x00000940


	//   ....[1]....
        /*0148*/ 	.word	0x00000b20


	//   ....[2]....
        /*014c*/ 	.word	0x00000bd0


	//   ....[3]....
        /*0150*/ 	.word	0x00000c20


	//   ....[4]....
        /*0154*/ 	.word	0x00000c70


	//   ....[5]....
        /*0158*/ 	.word	0x00000cc0


	//----- nvinfo : EIATTR_CRS_STACK_SIZE
	.align		4
.L_8449:
        /*015c*/ 	.byte	0x04, 0x1e
        /*015e*/ 	.short	(.L_8451 - .L_8450)
.L_8450:
        /*0160*/ 	.word	0x00000000


	//----- nvinfo : EIATTR_CBANK_PARAM_SIZE
	.align		4
.L_8451:
        /*0164*/ 	.byte	0x03, 0x19
        /*0166*/ 	.short	0x002d


	//----- nvinfo : EIATTR_PARAM_CBANK
	.align		4
        /*0168*/ 	.byte	0x04, 0x0a
        /*016a*/ 	.short	(.L_8453 - .L_8452)
	.align		4
.L_8452:
        /*016c*/ 	.word	index@(.nv.constant0._ZN43_GLOBAL__N__9ae7fba5_10_SoftMax_cu_9f978f6320softmax_warp_forwardIN3c104HalfEffLi7ELb0ELb0EEEvPT0_PKT_iiiPKbib)
        /*0170*/ 	.short	0x0380
        /*0172*/ 	.short	0x002d


	//----- nvinfo : EIATTR_SW_WAR
	.align		4
.L_8453:
        /*0174*/ 	.byte	0x04, 0x36
        /*0176*/ 	.short	(.L_8455 - .L_8454)
.L_8454:
        /*0178*/ 	.word	0x00000008
.L_8455:


//--------------------- .nv.info._ZN43_GLOBAL__N__9ae7fba5_10_SoftMax_cu_9f978f6320softmax_warp_forwardIN3c104HalfEffLi6ELb0ELb0EEEvPT0_PKT_iiiPKbib --------------------------
	.section	.nv.info._ZN43_GLOBAL__N__9ae7fba5_10_SoftMax_cu_9f978f6320softmax_warp_forwardIN3c104HalfEffLi6ELb0ELb0EEEvPT0_PKT_iiiPKbib,"",@"SHT_CUDA_INFO"
	.sectionflags	@""
	.align	4


	//----- nvinfo : EIATTR_CUDA_API_VERSION
	.align		4
        /*0000*/ 	.byte	0x04, 0x37
        /*0002*/ 	.short	(.L_8457 - .L_8456)
.L_8456:
        /*0004*/ 	.word	0x00000082


	//----- nvinfo : EIATTR_KPARAM_INFO
	.align		4
.L_8457:
        /*0008*/ 	.byte	0x04, 0x17
        /*000a*/ 	.short	(.L_8459 - .L_8458)
.L_8458:
        /*000c*/ 	.word	0x00000000
        /*0010*/ 	.short	0x0007
        /*0012*/ 	.short	0x002c
        /*0014*/ 	.byte	0x00, 0xf0, 0x05, 0x00


	//----- nvinfo : EIATTR_KPARAM_INFO
	.align		4
.L_8459:
        /*0018*/ 	.byte	0x04, 0x17
        /*001a*/ 	.short	(.L_8461 - .L_8460)
.L_8460:
        /*001c*/ 	.word	0x00000000
        /*0020*/ 	.short	0x0006
        /*0022*/ 	.short	0x0028
        /*0024*/ 	.byte	0x00, 0xf0, 0x11, 0x00


	//----- nvinfo : EIATTR_KPARAM_INFO
	.align		4
.L_8461:
        /*0028*/ 	.byte	0x04, 0x17
        /*002a*/ 	.short	(.L_8463 - .L_8462)
.L_8462:
        /*002c*/ 	.word	0x00000000
        /*0030*/ 	.short	0x0005
        /*0032*/ 	.short	0x0020
        /*0034*/ 	.byte	0x00, 0xf5, 0x21, 0x00


	//----- nvinfo : EIATTR_KPARAM_INFO
	.align		4
.L_8463:
        /*0038*/ 	.byte	0x04, 0x17
        /*003a*/ 	.short	(.L_8465 - .L_8464)
.L_8464:
        /*003c*/ 	.word	0x00000000
        /*0040*/ 	.short	0x0004
        /*0042*/ 	.short	0x0018
        /*0044*/ 	.byte	0x00, 0xf0, 0x11, 0x00


	//----- nvinfo : EIATTR_KPARAM_INFO
	.align		4
.L_8465:
        /*0048*/ 	.byte	0x04, 0x17
        /*004a*/ 	.short	(.L_8467 - .L_8466)
.L_8466:
        /*004c*/ 	.word	0x00000000
        /*0050*/ 	.short	0x0003
        /*0052*/ 	.short	0x0014
        /*0054*/ 	.byte	0x00, 0xf0, 0x11, 0x00


	//----- nvinfo : EIATTR_KPARAM_INFO
	.align		4
.L_8467:
        /*0058*/ 	.byte	0x04, 0x17
        /*005a*/ 	.short	(.L_8469 - .L_8468)
.L_8468:
        /*005c*/ 	.word	0x00000000
        /*0060*/ 	.short	0x0002
        /*0062*/ 	.short	0x0010
        /*0064*/ 	.byte	0x00, 0xf0, 0x11, 0x00


	//----- nvinfo : EIATTR_KPARAM_INFO
	.align		4
.L_8469:
        /*0068*/ 	.byte	0x04, 0x17
        /*006a*/ 	.short	(.L_8471 - .L_8470)
.L_8470:
        /*006c*/ 	.word	0x00000000
        /*0070*/ 	.short	0x0001
        /*0072*/ 	.short	0x0008
        /*0074*/ 	.byte	0x00, 0xf5, 0x21, 0x00


	//----- nvinfo : EIATTR_KPARAM_INFO
	.align		4
.L_8471:
        /*0078*/ 	.byte	0x04, 0x17
        /*007a*/ 	.short	(.L_8473 - .L_8472)
.L_8472:
        /*007c*/ 	.word	0x00000000
        /*0080*/ 	.short	0x0000
        /*0082*/ 	.short	0x0000
        /*0084*/ 	.byte	0x00, 0xf5, 0x21, 0x00


	//----- nvinfo : EIATTR_SPARSE_MMA_MASK
	.align		4
.L_8473:
        /*0088*/ 	.byte	0x03, 0x50
        /*008a*/ 	.short	0x0000


	//----- nvinfo : EIATTR_MAXREG_COUNT
	.align		4
        /*008c*/ 	.byte	0x03, 0x1b
        /*008e*/ 	.short	0x00ff


	//----- nvinfo : EIATTR_MERCURY_ISA_VERSION
	.align		4
        /*0090*/ 	.byte	0x03, 0x5f
        /*0092*/ 	.short	0x0101


	//----- nvinfo : EIATTR_COOP_GROUP_MASK_REGIDS
	.align		4
        /*0094*/ 	.byte	0x04, 0x29
        /*0096*/ 	.short	(.L_8475 - .L_8474)


	//   ....[0]....
.L_8474:
        /*0098*/ 	.word	0xffffffff


	//   ....[1]....
        /*009c*/ 	.word	0xffffffff


	//   ....[2]....
        /*00a0*/ 	.word	0xffffffff


	//   ....[3]....
        /*00a4*/ 	.word	0xffffffff


	//   ....[4]....
        /*00a8*/ 	.word	0xffffffff


	//   ....[5]....
        /*00ac*/ 	.word	0xffffffff


	//   ....[6]....
        /*00b0*/ 	.word	0xffffffff


	//   ....[7]....
        /*00b4*/ 	.word	0xffffffff


	//   ....[8]....
        /*00b8*/ 	.word	0xffffffff


	//   ....[9]....
        /*00bc*/ 	.word	0xffffffff


	//   ....[10]....
        /*00c0*/ 	.word	0xffffffff


	//   ....[11]....
        /*00c4*/ 	.word	0xffffffff


	//   ....[12]....
        /*00c8*/ 	.word	0xffffffff


	//   ....[13]....
        /*00cc*/ 	.word	0xffffffff


	//   ....[14]....
        /*00d0*/ 	.word	0xffffffff


	//   ....[15]....
        /*00d4*/ 	.word	0xffffffff


	//   ....[16]....
        /*00d8*/ 	.word	0xffffffff


	//   ....[17]....
        /*00dc*/ 	.word	0xffffffff


	//   ....[18]....
        /*00e0*/ 	.word	0xffffffff


	//   ....[19]....
        /*00e4*/ 	.word	0xffffffff


	//----- nvinfo : EIATTR_COOP_GROUP_INSTR_OFFSETS
	.align		4
.L_8475:
        /*00e8*/ 	.byte	0x04, 0x28
        /*00ea*/ 	.short	(.L_8477 - .L_8476)


	//   ....[0]....
.L_8476:
        /*00ec*/ 	.word	0x00000250


	//   ....[1]....
        /*00f0*/ 	.word	0x00000270


	//   ....[2]....
        /*00f4*/ 	.word	0x000002b0


	//   ....[3]....
        /*00f8*/ 	.word	0x000002d0


	//   ....[4]....
        /*00fc*/ 	.word	0x00000310


	//   ....[5]....
        /*0100*/ 	.word	0x00000330


	//   ....[6]....
        /*0104*/ 	.word	0x00000370


	//   ....[7]....
        /*0108*/ 	.word	0x00000390


	//   ....[8]....
        /*010c*/ 	.word	0x000003d0


	//   ....[9]....
        /*0110*/ 	.word	0x000003f0


	//   ....[10]....
        /*0114*/ 	.word	0x00000540


	//   ....[11]....
        /*0118*/ 	.word	0x00000560


	//   ....[12]....
        /*011c*/ 	.word	0x00000580


	//   ....[13]....
        /*0120*/ 	.word	0x000005a0


	//   ....[14]....
        /*0124*/ 	.word	0x000005c0


	//   ....[15]....
        /*0128*/ 	.word	0x000005e0


	//   ....[16]....
        /*012c*/ 	.word	0x00000600


	//   ....[17]....
        /*0130*/ 	.word	0x00000620


	//   ....[18]....
        /*0134*/ 	.word	0x00000640


	//   ....[19]....
        /*0138*/ 	.word	0x00000660


	//----- nvinfo : EIATTR_VRC_CTA_INIT_COUNT
	.align		4
.L_8477:
        /*013c*/ 	.byte	0x02, 0x4a
	.zero		1
	.zero		1


	//----- nvinfo : EIATTR_EXIT_INSTR_OFFSETS
	.align		4
        /*0140*/ 	.byte	0x04, 0x1c
        /*0142*/ 	.short	(.L_8479 - .L_8478)


	//   ....[0]....
.L_8478:
        /*0144*/ 	.word	0x00000670


	//   ....[1]....
        /*0148*/ 	.word	0x000007c0


	//   ....[2]....
        /*014c*/ 	.word	0x00000870


	//   ....[3]....
        /*0150*/ 	.word	0x000008c0


	//----- nvinfo : EIATTR_CRS_STACK_SIZE
	.align		4
.L_8479:
        /*0154*/ 	.byte	0x04, 0x1e
        /*0156*/ 	.short	(.L_8481 - .L_8480)
.L_8480:
        /*0158*/ 	.word	0x00000000


	//----- nvinfo : EIATTR_CBANK_PARAM_SIZE
	.align		4
.L_8481:
        /*015c*/ 	.byte	0x03, 0x19
        /*015e*/ 	.short	0x002d


	//----- nvinfo : EIATTR_PARAM_CBANK
	.align		4
        /*0160*/ 	.byte	0x04, 0x0a
        /*0162*/ 	.short	(.L_8483 - .L_8482)
	.align		4
.L_8482:
        /*0164*/ 	.word	index@(.nv.constant0._ZN43_GLOBAL__N__9ae7fba5_10_SoftMax_cu_9f978f6320softmax_warp_forwardIN3c104HalfEffLi6ELb0ELb0EEEvPT0_PKT_iiiPKbib)
        /*0168*/ 	.short	0x0380
        /*016a*/ 	.short	0x002d


	//----- nvinfo : EIATTR_SW_WAR
	.align		4
.L_8483:
        /*016c*/ 	.byte	0x04, 0x36
        /*016e*/ 	.short	(.L_8485 - .L_8484)
.L_8484:
        /*0170*/ 	.word	0x00000008
.L_8485:


//--------------------- .nv.info._ZN43_GLOBAL__N__9ae7fba5_10_SoftMax_cu_9f978f6320softmax_warp_forwardIN3c104HalfEffLi5ELb0ELb0EEEvPT0_PKT_iiiPKbib --------------------------
	.section	.nv.info._ZN43_GLOBAL__N__9ae7fba5_10_SoftMax_cu_9f978f6320softmax_warp_forwardIN3c104HalfEffLi5ELb0ELb0EEEvPT0_PKT_iiiPKbib,"",@"SHT_CUDA_INFO"
	.sectionflags	@""
	.align	4


	//----- nvinfo : EIATTR_CUDA_API_VERSION
	.align		4
        /*0000*/ 	.byte	0x04, 0x37
        /*0002*/ 	.short	(.L_8487 - .L_8486)
.L_8486:
        /*0004*/ 	.word	0x00000082


	//----- nvinfo : EIATTR_KPARAM_INFO
	.align		4
.L_8487:
        /*0008*/ 	.byte	0x04, 0x17
        /*000a*/ 	.short	(.L_8489 - .L_8488)
.L_8488:
        /*000c*/ 	.word	0x00000000
        /*0010*/ 	.short	0x0007
        /*0012*/ 	.short	0x002c
        /*0014*/ 	.byte	0x00, 0xf0, 0x05, 0x00


	//----- nvinfo : EIATTR_KPARAM_INFO
	.align		4
.L_8489:
        /*0018*/ 	.byte	0x04, 0x17
        /*001a*/ 	.short	(.L_8491 - .L_8490)
.L_8490:
        /*001c*/ 	.word	0x00000000
        /*0020*/ 	.short	0x0006
        /*0022*/ 	.short	0x0028
        /*0024*/ 	.byte	0x00, 0xf0, 0x11, 0x00


	//----- nvinfo : EIATTR_KPARAM_INFO
	.align		4
.L_8491:
        /*0028*/ 	.byte	0x04, 0x17
        /*002a*/ 	.short	(.L_8493 - .L_8492)
.L_8492:
        /*002c*/ 	.word	0x00000000
        /*0030*/ 	.short	0x0005
        /*0032*/ 	.short	0x0020
        /*0034*/ 	.byte	0x00, 0xf5, 0x21, 0x00


	//----- nvinfo : EIATTR_KPARAM_INFO
	.align		4
.L_8493:
        /*0038*/ 	.byte	0x04, 0x17
        /*003a*/ 	.short	(.L_8495 - .L_8494)
.L_8494:
        /*003c*/ 	.word	0x00000000
        /*0040*/ 	.short	0x0004
        /*0042*/ 	.short	0x0018
        /*0044*/ 	.byte	0x00, 0xf0, 0x11, 0x00


	//----- nvinfo : EIATTR_KPARAM_INFO
	.align		4
.L_8495:
        /*0048*/ 	.byte	0x04, 0x17
        /*004a*/ 	.short	(.L_8497 - .L_8496)
.L_8496:
        /*004c*/ 	.word	0x00000000
        /*0050*/ 	.short	0x0003
        /*0052*/ 	.short	0x0014
        /*0054*/ 	.byte	0x00, 0xf0, 0x11, 0x00


	//----- nvinfo : EIATTR_KPARAM_INFO
	.align		4
.L_8497:
        /*0058*/ 	.byte	0x04, 0x17
        /*005a*/ 	.short	(.L_8499 - .L_8498)
.L_8498:
        /*005c*/ 	.word	0x00000000
        /*0060*/ 	.short	0x0002
        /*0062*/ 	.short	0x0010
        /*0064*/ 	.byte	0x00, 0xf0, 0x11, 0x00


	//----- nvinfo : EIATTR_KPARAM_INFO
	.align		4
.L_8499:
        /*0068*/ 	.byte	0x04, 0x17
        /*006a*/ 	.short	(.L_8501 - .L_8500)
.L_8500:
        /*006c*/ 	.word	0x00000000
        /*0070*/ 	.short	0x0001
        /*0072*/ 	.short	0x0008
        /*0074*/ 	.byte	0x00, 0xf5, 0x21, 0x00


	//----- nvinfo : EIATTR_KPARAM_INFO
	.align		4
.L_8501:
        /*0078*/ 	.byte	0x04, 0x17
        /*007a*/ 	.short	(.L_8503 - .L_8502)
.L_8502:
        /*007c*/ 	.word	0x00000000
        /*0080*/ 	.short	0x0000
        /*0082*/ 	.short	0x0000
        /*0084*/ 	.byte	0x00, 0xf5, 0x21, 0x00


	//----- nvinfo : EIATTR_SPARSE_MMA_MASK
	.align		4
.L_8503:
        /*0088*/ 	.byte	0x03, 0x50
        /*008a*/ 	.short	0x0000


	//----- nvinfo : EIATTR_MAXREG_COUNT
	.align		4
        /*008c*/ 	.byte	0x03, 0x1b
        /*008e*/ 	.short	0x00ff


	//----- nvinfo : EIATTR_MERCURY_ISA_VERSION
	.align		4
        /*0090*/ 	.byte	0x03, 0x5f
        /*0092*/ 	.short	0x0101


	//----- nvinfo : EIATTR_COOP_GROUP_MASK_REGIDS
	.align		4
        /*0094*/ 	.byte	0x04, 0x29
        /*0096*/ 	.short	(.L_8505 - .L_8504)


	//   ....[0]....
.L_8504:
        /*0098*/ 	.word	0xffffffff


	//   ....[1]....
        /*009c*/ 	.word	0xffffffff


	//   ....[2]....
        /*00a0*/ 	.word	0xffffffff


	//   ....[3]....
        /*00a4*/ 	.word	0xffffffff


	//   ....[4]....
        /*00a8*/ 	.word	0xffffffff


	//   ....[5]....
        /*00ac*/ 	.word	0xffffffff


	//   ....[6]....
        /*00b0*/ 	.word	0xffffffff


	//   ....[7]....
        /*00b4*/ 	.word	0xffffffff


	//   ....[8]....
        /*00b8*/ 	.word	0xffffffff


	//   ....[9]....
        /*00bc*/ 	.word	0xffffffff


	//   ....[10]....
        /*00c0*/ 	.word	0xffffffff


	//   ....[11]....
        /*00c4*/ 	.word	0xffffffff


	//   ....[12]....
        /*00c8*/ 	.word	0xffffffff


	//   ....[13]....
        /*00cc*/ 	.word	0xffffffff


	//   ....[14]....
        /*00d0*/ 	.word	0xffffffff


	//   ....[15]....
        /*00d4*/ 	.word	0xffffffff


	//   ....[16]....
        /*00d8*/ 	.word	0xffffffff


	//   ....[17]....
        /*00dc*/ 	.word	0xffffffff


	//   ....[18]....
        /*00e0*/ 	.word	0xffffffff


	//   ....[19]....
        /*00e4*/ 	.word	0xffffffff


	//----- nvinfo : EIATTR_COOP_GROUP_INSTR_OFFSETS
	.align		4
.L_8505:
        /*00e8*/ 	.byte	0x04, 0x28
        /*00ea*/ 	.short	(.L_8507 - .L_8506)


	//   ....[0]....
.L_8506:
        /*00ec*/ 	.word	0x000001e0


	//   ....[1]....
        /*00f0*/ 	.word	0x00000200


	//   ....[2]....
        /*00f4*/ 	.word	0x00000240


	//   ....[3]....
        /*00f8*/ 	.word	0x00000260


	//   ....[4]....
        /*00fc*/ 	.word	0x000002a0


	//   ....[5]....
        /*0100*/ 	.word	0x000002c0


	//   ....[6]....
        /*0104*/ 	.word	0x00000300


	//   ....[7]....
        /*0108*/ 	.word	0x00000320


	//   ....[8]....
        /*010c*/ 	.word	0x00000360


	//   ....[9]....
        /*0110*/ 	.word	0x00000380


	//   ....[10]....
        /*0114*/ 	.word	0x00000450


	//   ....[11]....
        /*0118*/ 	.word	0x00000460


	//   ....[12]....
        /*011c*/ 	.word	0x00000490


	//   ....[13]....
        /*0120*/ 	.word	0x000004a0


	//   ....[14]....
        /*0124*/ 	.word	0x000004d0


	//   ....[15]....
        /*0128*/ 	.word	0x000004e0


	//   ....[16]....
        /*012c*/ 	.word	0x00000510


	//   ....[17]....
        /*0130*/ 	.word	0x00000520


	//   ....[18]....
        /*0134*/ 	.word	0x00000550


	//   ....[19]....
        /*0138*/ 	.word	0x00000560


	//----- nvinfo : EIATTR_VRC_CTA_INIT_COUNT
	.align		4
.L_8507:
        /*013c*/ 	.byte	0x02, 0x4a
	.zero		1
	.zero		1


	//----- nvinfo : EIATTR_EXIT_INSTR_OFFSETS
	.align		4
        /*0140*/ 	.byte	0x04, 0x1c
        /*0142*/ 	.short	(.L_8509 - .L_8508)


	//   ....[0]....
.L_8508:
        /*0144*/ 	.word	0x00000570


	//   ....[1]....
        /*0148*/ 	.word	0x00000670


	//   ....[2]....
        /*014c*/ 	.word	0x00000720


	//----- nvinfo : EIATTR_CRS_STACK_SIZE
	.align		4
.L_8509:
        /*0150*/ 	.byte	0x04, 0x1e
        /*0152*/ 	.short	(.L_8511 - .L_8510)
.L_8510:
        /*0154*/ 	.word	0x00000000


	//----- nvinfo : EIATTR_CBANK_PARAM_SIZE
	.align		4
.L_8511:
        /*0158*/ 	.byte	0x03, 0x19
        /*015a*/ 	.short	0x002d


	//----- nvinfo : EIATTR_PARAM_CBANK
	.align		4
        /*015c*/ 	.byte	0x04, 0x0a
        /*015e*/ 	.short	(.L_8513 - .L_8512)
	.align		4
.L_8512:
        /*0160*/ 	.word	index@(.nv.constant0._ZN43_GLOBAL__N__9ae7fba5_10_SoftMax_cu_9f978f6320softmax_warp_forwardIN3c104HalfEffLi5ELb0ELb0EEEvPT0_PKT_iiiPKbib)
        /*0164*/ 	.short	0x0380
        /*0166*/ 	.short	0x002d


	//----- nvinfo : EIATTR_SW_WAR
	.align		4
.L_8513:
        /*0168*/ 	.byte	0x04, 0x36
        /*016a*/ 	.short	(.L_8515 - .L_8514)
.L_8514:
        /*016c*/ 	.word	0x00000008
.L_8515:


//--------------------- .nv.info._ZN43_GLOBAL__N__9ae7fba5_10_SoftMax_cu_9f978f6320softmax_warp_forwardIN3c104HalfEffLi4ELb0ELb0EEEvPT0_PKT_iiiPKbib --------------------------
	.section	.nv.info._ZN43_GLOBAL__N__9ae7fba5_10_SoftMax_cu_9f978f6320softmax_warp_forwardIN3c104HalfEffLi4ELb0ELb0EEEvPT0_PKT_iiiPKbib,"",@"SHT_CUDA_INFO"
	.sectionflags	@""
	.align	4


	//----- nvinfo : EIATTR_CUDA_API_VERSION
	.align		4
        /*0000*/ 	.byte	0x04, 0x37
        /*0002*/ 	.short	(.L_8517 - .L_8516)
.L_8516:
        /*0004*/ 	.word	0x00000082


	//----- nvinfo : EIATTR_KPARAM_INFO
	.align		4
.L_8517:
        /*0008*/ 	.byte	0x04, 0x17
        /*000a*/ 	.short	(.L_8519 - .L_8518)
.L_8518:
        /*000c*/ 	.word	0x00000000
        /*0010*/ 	.short	0x0007
        /*0012*/ 	.short	0x002c
        /*0014*/ 	.byte	0x00, 0xf0, 0x05, 0x00


	//----- nvinfo : EIATTR_KPARAM_INFO
	.align		4
.L_8519:
        /*0018*/ 	.byte	0x04, 0x17
        /*001a*/ 	.short	(.L_8521 - .L_8520)
.L_8520:
        /*001c*/ 	.word	0x00000000
        /*0020*/ 	.short	0x0006
        /*0022*/ 	.short	0x0028
        /*0024*/ 	.byte	0x00, 0xf0, 0x11, 0x00


	//----- nvinfo : EIATTR_KPARAM_INFO
	.align		4
.L_8521:
        /*0028*/ 	.byte	0x04, 0x17
        /*002a*/ 	.short	(.L_8523 - .L_8522)
.L_8522:
        /*002c*/ 	.word	0x00000000
        /*0030*/ 	.short	0x0005
        /*0032*/ 	.short	0x0020
        /*0034*/ 	.byte	0x00, 0xf5, 0x21, 0x00


	//----- nvinfo : EIATTR_KPARAM_INFO
	.align		4
.L_8523:
        /*0038*/ 	.byte	0x04, 0x17
        /*003a*/ 	.short	(.L_8525 - .L_8524)
.L_8524:
        /*003c*/ 	.word	0x00000000
        /*0040*/ 	.short	0x0004
        /*0042*/ 	.short	0x0018
        /*0044*/ 	.byte	0x00, 0xf0, 0x11, 0x00


	//----- nvinfo : EIATTR_KPARAM_INFO
	.align		4
.L_8525:
        /*0048*/ 	.byte	0x04, 0x17
        /*004a*/ 	.short	(.L_8527 - .L_8526)
.L_8526:
        /*004c*/ 	.word	0x00000000
        /*0050*/ 	.short	0x0003
        /*0052*/ 	.short	0x0014
        /*0054*/ 	.byte	0x00, 0xf0, 0x11, 0x00


	//----- nvinfo : EIATTR_KPARAM_INFO
	.align		4
.L_8527:
        /*0058*/ 	.byte	0x04, 0x17
        /*005a*/ 	.short	(.L_8529 - .L_8528)
.L_8528:
        /*005c*/ 	.word	0x00000000
        /*0060*/ 	.short	0x0002
        /*0062*/ 	.short	0x0010
        /*0064*/ 	.byte	0x00, 0xf0, 0x11, 0x00


	//----- nvinfo : EIATTR_KPARAM_INFO
	.align		4
.L_8529:
        /*0068*/ 	.byte	0x04, 0x17
        /*006a*/ 	.short	(.L_8531 - .L_8530)
.L_8530:
        /*006c*/ 	.word	0x00000000
        /*0070*/ 	.short	0x0001
        /*0072*/ 	.short	0x0008
        /*0074*/ 	.byte	0x00, 0xf5, 0x21, 0x00


	//----- nvinfo : EIATTR_KPARAM_INFO
	.align		4
.L_8531:
        /*0078*/ 	.byte	0x04, 0x17
        /*007a*/ 	.short	(.L_8533 - .L_8532)
.L_8532:
        /*007c*/ 	.word	0x00000000
        /*0080*/ 	.short	0x0000
        /*0082*/ 	.short	0x0000
        /*0084*/ 	.byte	0x00, 0xf5, 0x21, 0x00


	//----- nvinfo : EIATTR_SPARSE_MMA_MASK
	.align		4
.L_8533:
        /*0088*/ 	.byte	0x03, 0x50
        /*008a*/ 	.short	0x0000


	//----- nvinfo : EIATTR_MAXREG_COUNT
	.align		4
        /*008c*/ 	.byte	0x03, 0x1b
        /*008e*/ 	.short	0x00ff


	//----- nvinfo : EIATTR_MERCURY_ISA_VERSION
	.align		4
        /*0090*/ 	.byte	0x03, 0x5f
        /*0092*/ 	.short	0x0101


	//----- nvinfo : EIATTR_COOP_GROUP_MASK_REGIDS
	.align		4
        /*0094*/ 	.byte	0x04, 0x29
        /*0096*/ 	.short	(.L_8535 - .L_8534)


	//   ....[0]....
.L_8534:
        /*0098*/ 	.word	0xffffffff


	//   ....[1]....
        /*009c*/ 	.word	0xffffffff


	//   ....[2]....
        /*00a0*/ 	.word	0xffffffff


	//   ....[3]....
        /*00a4*/ 	.word	0xffffffff


	//   ....[4]....
        /*00a8*/ 	.word	0xffffffff


	//   ....[5]....
        /*00ac*/ 	.word	0xffffffff


	//   ....[6]....
        /*00b0*/ 	.word	0xffffffff


	//   ....[7]....
        /*00b4*/ 	.word	0xffffffff


	//   ....[8]....
        /*00b8*/ 	.word	0xffffffff


	//   ....[9]....
        /*00bc*/ 	.word	0xffffffff


	//   ....[10]....
        /*00c0*/ 	.word	0xffffffff


	//   ....[11]....
        /*00c4*/ 	.word	0xffffffff


	//   ....[12]....
        /*00c8*/ 	.word	0xffffffff


	//   ....[13]....
        /*00cc*/ 	.word	0xffffffff


	//   ....[14]....
        /*00d0*/ 	.word	0xffffffff


	//   ....[15]....
        /*00d4*/ 	.word	0xffffffff


	//----- nvinfo : EIATTR_COOP_GROUP_INSTR_OFFSETS
	.align		4
.L_8535:
        /*00d8*/ 	.byte	0x04, 0x28
        /*00da*/ 	.short	(.L_8537 - .L_8536)


	//   ....[0]....
.L_8536:
        /*00dc*/ 	.word	0x000001e0


	//   ....[1]....
        /*00e0*/ 	.word	0x00000200


	//   ....[2]....
        /*00e4*/ 	.word	0x00000240


	//   ....[3]....
        /*00e8*/ 	.word	0x00000260


	//   ....[4]....
        /*00ec*/ 	.word	0x000002a0


	//   ....[5]....
        /*00f0*/ 	.word	0x000002c0


	//   ....[6]....
        /*00f4*/ 	.word	0x00000300


	//   ....[7]....
        /*00f8*/ 	.word	0x00000320


	//   ....[8]....
        /*00fc*/ 	.word	0x000003f0


	//   ....[9]....
        /*0100*/ 	.word	0x00000400


	//   ....[10]....
        /*0104*/ 	.word	0x00000430


	//   ....[11]....
        /*0108*/ 	.word	0x00000440


	//   ....[12]....
        /*010c*/ 	.word	0x00000470


	//   ....[13]....
        /*0110*/ 	.word	0x00000480


	//   ....[14]....
        /*0114*/ 	.word	0x000004b0


	//   ....[15]....
        /*0118*/ 	.word	0x000004c0


	//----- nvinfo : EIATTR_VRC_CTA_INIT_COUNT
	.align		4
.L_8537:
        /*011c*/ 	.byte	0x02, 0x4a
	.zero		1
	.zero		1


	//----- nvinfo : EIATTR_EXIT_INSTR_OFFSETS
	.align		4
        /*0120*/ 	.byte	0x04, 0x1c
        /*0122*/ 	.short	(.L_8539 - .L_8538)


	//   ....[0]....
.L_8538:
        /*0124*/ 	.word	0x000004d0


	//   ....[1]....
        /*0128*/ 	.word	0x000005d0


	//   ....[2]....
        /*012c*/ 	.word	0x00000680


	//----- nvinfo : EIATTR_CRS_STACK_SIZE
	.align		4
.L_8539:
        /*0130*/ 	.byte	0x04, 0x1e
        /*0132*/ 	.short	(.L_8541 - .L_8540)
.L_8540:
        /*0134*/ 	.word	0x00000000


	//----- nvinfo : EIATTR_CBANK_PARAM_SIZE
	.align		4
.L_8541:
        /*0138*/ 	.byte	0x03, 0x19
        /*013a*/ 	.short	0x002d


	//----- nvinfo : EIATTR_PARAM_CBANK
	.align		4
        /*013c*/ 	.byte	0x04, 0x0a
        /*013e*/ 	.short	(.L_8543 - .L_8542)
	.align		4
.L_8542:
        /*0140*/ 	.word	index@(.nv.constant0._ZN43_GLOBAL__N__9ae7fba5_10_SoftMax_cu_9f978f6320softmax_warp_forwardIN3c104HalfEffLi4ELb0ELb0EEEvPT0_PKT_iiiPKbib)
        /*0144*/ 	.short	0x0380
        /*0146*/ 	.short	0x002d


	//----- nvinfo : EIATTR_SW_WAR
	.align		4
.L_8543:
        /*0148*/ 	.byte	0x04, 0x36
        /*014a*/ 	.short	(.L_8545 - .L_8544)
.L_8544:
        /*014c*/ 	.word	0x00000008
.L_8545:


//--------------------- .nv.info._ZN43_GLOBAL__N__9ae7fba5_10_SoftMax_cu_9f978f6320softmax_warp_forwardIN3c104HalfEffLi3ELb0ELb0EEEvPT0_PKT_iiiPKbib --------------------------
	.section	.nv.info._ZN43_GLOBAL__N__9ae7fba5_10_SoftMax_cu_9f978f6320softmax_warp_forwardIN3c104HalfEffLi3ELb0ELb0EEEvPT0_PKT_iiiPKbib,"",@"SHT_CUDA_INFO"
	.sectionflags	@""
	.align	4


	//----- nvinfo : EIATTR_CUDA_API_VERSION
	.align		4
        /*0000*/ 	.byte	0x04, 0x37
        /*0002*/ 	.short	(.L_8547 - .L_8546)
.L_8546:
        /*0004*/ 	.word	0x00000082


	//----- nvinfo : EIATTR_KPARAM_INFO
	.align		4
.L_8547:
        /*0008*/ 	.byte	0x04, 0x17
        /*000a*/ 	.short	(.L_8549 - .L_8548)
.L_8548:
        /*000c*/ 	.word	0x00000000
        /*0010*/ 	.short	0x0007
        /*0012*/ 	.short	0x002c
        /*0014*/ 	.byte	0x00, 0xf0, 0x05, 0x00


	//----- nvinfo : EIATTR_KPARAM_INFO
	.align		4
.L_8549:
        /*0018*/ 	.byte	0x04, 0x17
        /*001a*/ 	.short	(.L_8551 - .L_8550)
.L_8550:
        /*001c*/ 	.word	0x00000000
        /*0020*/ 	.short	0x0006
        /*0022*/ 	.short	0x0028
        /*0024*/ 	.byte	0x00, 0xf0, 0x11, 0x00


	//----- nvinfo : EIATTR_KPARAM_INFO
	.align		4
.L_8551:
        /*0028*/ 	.byte	0x04, 0x17
        /*002a*/ 	.short	(.L_8553 - .L_8552)
.L_8552:
        /*002c*/ 	.word	0x00000000
        /*0030*/ 	.short	0x0005
        /*0032*/ 	.short	0x0020
        /*0034*/ 	.byte	0x00, 0xf5, 0x21, 0x00


	//----- nvinfo : EIATTR_KPARAM_INFO
	.align		4
.L_8553:
        /*0038*/ 	.byte	0x04, 0x17
        /*003a*/ 	.short	(.L_8555 - .L_8554)
.L_8554:
        /*003c*/ 	.word	0x00000000
        /*0040*/ 	.short	0x0004
        /*0042*/ 	.short	0x0018
        /*0044*/ 	.byte	0x00, 0xf0, 0x11, 0x00


	//----- nvinfo : EIATTR_KPARAM_INFO
	.align		4
.L_8555:
        /*0048*/ 	.byte	0x04, 0x17
        /*004a*/ 	.short	(.L_8557 - .L_8556)
.L_8556:
        /*004c*/ 	.word	0x00000000
        /*0050*/ 	.short	0x0003
        /*0052*/ 	.short	0x0014
        /*0054*/ 	.byte	0x00, 0xf0, 0x11, 0x00


	//----- nvinfo : EIATTR_KPARAM_INFO
	.align		4
.L_8557:
        /*0058*/ 	.byte	0x04, 0x17
        /*005a*/ 	.short	(.L_8559 - .L_8558)
.L_8558:
        /*005c*/ 	.word	0x00000000
        /*0060*/ 	.short	0x0002
        /*0062*/ 	.short	0x0010
        /*0064*/ 	.byte	0x00, 0xf0, 0x11, 0x00


	//----- nvinfo : EIATTR_KPARAM_INFO
	.align		4
.L_8559:
        /*0068*/ 	.byte	0x04, 0x17
        /*006a*/ 	.short	(.L_8561 - .L_8560)
.L_8560:
        /*006c*/ 	.word	0x00000000
        /*0070*/ 	.short	0x0001
        /*0072*/ 	.short	0x0008
        /*0074*/ 	.byte	0x00, 0xf5, 0x21, 0x00


	//----- nvinfo : EIATTR_KPARAM_INFO
	.align		4
.L_8561:
        /*0078*/ 	.byte	0x04, 0x17
        /*007a*/ 	.short	(.L_8563 - .L_8562)
.L_8562:
        /*007c*/ 	.word	0x00000000
        /*0080*/ 	.short	0x0000
        /*0082*/ 	.short	0x0000
        /*0084*/ 	.byte	0x00, 0xf5, 0x21, 0x00


	//----- nvinfo : EIATTR_SPARSE_MMA_MASK
	.align		4
.L_8563:
        /*0088*/ 	.byte	0x03, 0x50
        /*008a*/ 	.short	0x0000


	//----- nvinfo : EIATTR_MAXREG_COUNT
	.align		4
        /*008c*/ 	.byte	0x03, 0x1b
        /*008e*/ 	.short	0x00ff


	//----- nvinfo : EIATTR_MERCURY_ISA_VERSION
	.align		4
        /*0090*/ 	.byte	0x03, 0x5f
        /*0092*/ 	.short	0x0101


	//----- nvinfo : EIATTR_COOP_GROUP_MASK_REGIDS
	.align		4
        /*0094*/ 	.byte	0x04, 0x29
        /*0096*/ 	.short	(.L_8565 - .L_8564)


	//   ....[0]....
.L_8564:
        /*0098*/ 	.word	0xffffffff


	//   ....[1]....
        /*009c*/ 	.word	0xffffffff


	//   ....[2]....
        /*00a0*/ 	.word	0xffffffff


	//   ....[3]....
        /*00a4*/ 	.word	0xffffffff


	//   ....[4]....
        /*00a8*/ 	.word	0xffffffff


	//   ....[5]....
        /*00ac*/ 	.word	0xffffffff


	//   ....[6]....
        /*00b0*/ 	.word	0xffffffff


	//   ....[7]....
        /*00b4*/ 	.word	0xffffffff


	//   ....[8]....
        /*00b8*/ 	.word	0xffffffff


	//   ....[9]....
        /*00bc*/ 	.word	0xffffffff


	//   ....[10]....
        /*00c0*/ 	.word	0xffffffff


	//   ....[11]....
        /*00c4*/ 	.word	0xffffffff


	//----- nvinfo : EIATTR_COOP_GROUP_INSTR_OFFSETS
	.align		4
.L_8565:
        /*00c8*/ 	.byte	0x04, 0x28
        /*00ca*/ 	.short	(.L_8567 - .L_8566)


	//   ....[0]....
.L_8566:
        /*00cc*/ 	.word	0x000001e0


	//   ....[1]....
        /*00d0*/ 	.word	0x00000200


	//   ....[2]....
        /*00d4*/ 	.word	0x00000240


	//   ....[3]....
        /*00d8*/ 	.word	0x00000260


	//   ....[4]....
        /*00dc*/ 	.word	0x000002a0


	//   ....[5]....
        /*00e0*/ 	.word	0x000002c0


	//   ....[6]....
        /*00e4*/ 	.word	0x00000390


	//   ....[7]....
        /*00e8*/ 	.word	0x000003a0


	//   ....[8]....
        /*00ec*/ 	.word	0x000003d0


	//   ....[9]....
        /*00f0*/ 	.word	0x000003e0


	//   ....[10]....
        /*00f4*/ 	.word	0x00000410


	//   ....[11]....
        /*00f8*/ 	.word	0x00000420


	//----- nvinfo : EIATTR_VRC_CTA_INIT_COUNT
	.align		4
.L_8567:
        /*00fc*/ 	.byte	0x02, 0x4a
	.zero		1
	.zero		1


	//----- nvinfo : EIATTR_EXIT_INSTR_OFFSETS
	.align		4
        /*0100*/ 	.byte	0x04, 0x1c
        /*0102*/ 	.short	(.L_8569 - .L_8568)


	//   ....[0]....
.L_8568:
        /*0104*/ 	.word	0x00000430


	//   ....[1]....
        /*0108*/ 	.word	0x00000530


	//   ....[2]....
        /*010c*/ 	.word	0x000005e0


	//----- nvinfo : EIATTR_CRS_STACK_SIZE
	.align		4
.L_8569:
        /*0110*/ 	.byte	0x04, 0x1e
        /*0112*/ 	.short	(.L_8571 - .L_8570)
.L_8570:
        /*0114*/ 	.word	0x00000000


	//----- nvinfo : EIATTR_CBANK_PARAM_SIZE
	.align		4
.L_8571:
        /*0118*/ 	.byte	0x03, 0x19
        /*011a*/ 	.short	0x002d


	//----- nvinfo : EIATTR_PARAM_CBANK
	.align		4
        /*011c*/ 	.byte	0x04, 0x0a
        /*011e*/ 	.short	(.L_8573 - .L_8572)
	.align		4
.L_8572:
        /*0120*/ 	.word	index@(.nv.constant0._ZN43_GLOBAL__N__9ae7fba5_10_SoftMax_cu_9f978f6320softmax_warp_forwardIN3c104HalfEffLi3ELb0ELb0EEEvPT0_PKT_iiiPKbib)
        /*0124*/ 	.short	0x0380
        /*0126*/ 	.short	0x002d


	//----- nvinfo : EIATTR_SW_WAR
	.align		4
.L_8573:
        /*0128*/ 	.byte	0x04, 0x36
        /*012a*/ 	.short	(.L_8575 - .L_8574)
.L_8574:
        /*012c*/ 	.word	0x00000008
.L_8575:


//--------------------- .nv.info._ZN43_GLOBAL__N__9ae7fba5_10_SoftMax_cu_9f978f6320softmax_warp_forwardIN3c104HalfEffLi2ELb0ELb0EEEvPT0_PKT_iiiPKbib --------------------------
	.section	.nv.info._ZN43_GLOBAL__N__9ae7fba5_10_SoftMax_cu_9f978f6320softmax_warp_forwardIN3c104HalfEffLi2ELb0ELb0EEEvPT0_PKT_iiiPKbib,"",@"SHT_CUDA_INFO"
	.sectionflags	@""
	.align	4


	//----- nvinfo : EIATTR_CUDA_API_VERSION
	.align		4
        /*0000*/ 	.byte	0x04, 0x37
        /*0002*/ 	.short	(.L_8577 - .L_8576)
.L_8576:
        /*0004*/ 	.word	0x00000082


	//----- nvinfo : EIATTR_KPARAM_INFO
	.align		4
.L_8577:
        /*0008*/ 	.byte	0x04, 0x17
        /*000a*/ 	.short	(.L_8579 - .L_8578)
.L_8578:
        /*000c*/ 	.word	0x00000000
        /*0010*/ 	.short	0x0007
        /*0012*/ 	.short	0x002c
        /*0014*/ 	.byte	0x00, 0xf0, 0x05, 0x00


	//----- nvinfo : EIATTR_KPARAM_INFO
	.align		4
.L_8579:
        /*0018*/ 	.byte	0x04, 0x17
        /*001a*/ 	.short	(.L_8581 - .L_8580)
.L_8580:
        /*001c*/ 	.word	0x00000000
        /*0020*/ 	.short	0x0006
        /*0022*/ 	.short	0x0028
        /*0024*/ 	.byte	0x00, 0xf0, 0x11, 0x00


	//----- nvinfo : EIATTR_KPARAM_INFO
	.align		4
.L_8581:
        /*0028*/ 	.byte	0x04, 0x17
        /*002a*/ 	.short	(.L_8583 - .L_8582)
.L_8582:
        /*002c*/ 	.word	0x00000000
        /*0030*/ 	.short	0x0005
        /*0032*/ 	.short	0x0020
        /*0034*/ 	.byte	0x00, 0xf5, 0x21, 0x00


	//----- nvinfo : EIATTR_KPARAM_INFO
	.align		4
.L_8583:
        /*0038*/ 	.byte	0x04, 0x17
        /*003a*/ 	.short	(.L_8585 - .L_8584)
.L_8584:
        /*003c*/ 	.word	0x00000000
        /*0040*/ 	.short	0x0004
        /*0042*/ 	.short	0x0018
        /*0044*/ 	.byte	0x00, 0xf0, 0x11, 0x00


	//----- nvinfo : EIATTR_KPARAM_INFO
	.align		4
.L_8585:
        /*0048*/ 	.byte	0x04, 0x17
        /*004a*/ 	.short	(.L_8587 - .L_8586)
.L_8586:
        /*004c*/ 	.word	0x00000000
        /*0050*/ 	.short	0x0003
        /*0052*/ 	.short	0x0014
        /*0054*/ 	.byte	0x00, 0xf0, 0x11, 0x00


	//----- nvinfo : EIATTR_KPARAM_INFO
	.align		4
.L_8587:
        /*0058*/ 	.byte	0x04, 0x17
        /*005a*/ 	.short	(.L_8589 - .L_8588)
.L_8588:
        /*005c*/ 	.word	0x00000000
        /*0060*/ 	.short	0x0002
        /*0062*/ 	.short	0x0010
        /*0064*/ 	.byte	0x00, 0xf0, 0x11, 0x00


	//----- nvinfo : EIATTR_KPARAM_INFO
	.align		4
.L_8589:
        /*0068*/ 	.byte	0x04, 0x17
        /*006a*/ 	.short	(.L_8591 - .L_8590)
.L_8590:
        /*006c*/ 	.word	0x00000000
        /*0070*/ 	.short	0x0001
        /*0072*/ 	.short	0x0008
        /*0074*/ 	.byte	0x00, 0xf5, 0x21, 0x00


	//----- nvinfo : EIATTR_KPARAM_INFO
	.align		4
.L_8591:
        /*0078*/ 	.byte	0x04, 0x17
        /*007a*/ 	.short	(.L_8593 - .L_8592)
.L_8592:
        /*007c*/ 	.word	0x00000000
        /*0080*/ 	.short	0x0000
        /*0082*/ 	.short	0x0000
        /*0084*/ 	.byte	0x00, 0xf5, 0x21, 0x00


	//----- nvinfo : EIATTR_SPARSE_MMA_MASK
	.align		4
.L_8593:
        /*0088*/ 	.byte	0x03, 0x50
        /*008a*/ 	.short	0x0000


	//----- nvinfo : EIATTR_MAXREG_COUNT
	.align		4
        /*008c*/ 	.byte	0x03, 0x1b
        /*008e*/ 	.short	0x00ff


	//----- nvinfo : EIATTR_MERCURY_ISA_VERSION
	.align		4
        /*0090*/ 	.byte	0x03, 0x5f
        /*0092*/ 	.short	0x0101


	//----- nvinfo : EIATTR_COOP_GROUP_MASK_REGIDS
	.align		4
        /*0094*/ 	.byte	0x04, 0x29
        /*0096*/ 	.short	(.L_8595 - .L_8594)


	//   ....[0]....
.L_8594:
        /*0098*/ 	.word	0xffffffff


	//   ....[1]....
        /*009c*/ 	.word	0xffffffff


	//   ....[2]....
        /*00a0*/ 	.word	0xffffffff


	//   ....[3]....
        /*00a4*/ 	.word	0xffffffff


	//   ....[4]....
        /*00a8*/ 	.word	0xffffffff


	//   ....[5]....
        /*00ac*/ 	.word	0xffffffff


	//   ....[6]....
        /*00b0*/ 	.word	0xffffffff


	//   ....[7]....
        /*00b4*/ 	.word	0xffffffff


	//----- nvinfo : EIATTR_COOP_GROUP_INSTR_OFFSETS
	.align		4
.L_8595:
        /*00b8*/ 	.byte	0x04, 0x28
        /*00ba*/ 	.short	(.L_8597 - .L_8596)


	//   ....[0]....
.L_8596:
        /*00bc*/ 	.word	0x000001f0


	//   ....[1]....
        /*00c0*/ 	.word	0x00000200


	//   ....[2]....
        /*00c4*/ 	.word	0x00000250


	//   ....[3]....
        /*00c8*/ 	.word	0x00000260


	//   ....[4]....
        /*00cc*/ 	.word	0x00000330


	//   ....[5]....
        /*00d0*/ 	.word	0x00000340


	//   ....[6]....
        /*00d4*/ 	.word	0x00000370


	//   ....[7]....
        /*00d8*/ 	.word	0x00000380


	//----- nvinfo : EIATTR_VRC_CTA_INIT_COUNT
	.align		4
.L_8597:
        /*00dc*/ 	.byte	0x02, 0x4a
	.zero		1
	.zero		1


	//----- nvinfo : EIATTR_EXIT_INSTR_OFFSETS
	.align		4
        /*00e0*/ 	.byte	0x04, 0x1c
        /*00e2*/ 	.short	(.L_8599 - .L_8598)


	//   ....[0]....
.L_8598:
        /*00e4*/ 	.word	0x00000390


	//   ....[1]....
        /*00e8*/ 	.word	0x00000490


	//   ....[2]....
        /*00ec*/ 	.word	0x00000540


	//----- nvinfo : EIATTR_CRS_STACK_SIZE
	.align		4
.L_8599:
        /*00f0*/ 	.byte	0x04, 0x1e
        /*00f2*/ 	.short	(.L_8601 - .L_8600)
.L_8600:
        /*00f4*/ 	.word	0x00000000


	//----- nvinfo : EIATTR_CBANK_PARAM_SIZE
	.align		4
.L_8601:
        /*00f8*/ 	.byte	0x03, 0x19
        /*00fa*/ 	.short	0x002d


	//----- nvinfo : EIATTR_PARAM_CBANK
	.align		4
        /*00fc*/ 	.byte	0x04, 0x0a
        /*00fe*/ 	.short	(.L_8603 - .L_8602)
	.align		4
.L_8602:
        /*0100*/ 	.word	index@(.nv.constant0._ZN43_GLOBAL__N__9ae7fba5_10_SoftMax_cu_9f978f6320softmax_warp_forwardIN3c104HalfEffLi2ELb0ELb0EEEvPT0_PKT_iiiPKbib)
        /*0104*/ 	.short	0x0380
        /*0106*/ 	.short	0x002d


	//----- nvinfo : EIATTR_SW_WAR
	.align		4
.L_8603:
        /*0108*/ 	.byte	0x04, 0x36
        /*010a*/ 	.short	(.L_8605 - .L_8604)
.L_8604:
        /*010c*/ 	.word	0x00000008
.L_8605:


//--------------------- .nv.info._ZN43_GLOBAL__N__9ae7fba5_10_SoftMax_cu_9f978f6320softmax_warp_forwardIN3c104HalfEffLi1ELb0ELb0EEEvPT0_PKT_iiiPKbib --------------------------
	.section	.nv.info._ZN43_GLOBAL__N__9ae7fba5_10_SoftMax_cu_9f978f6320softmax_warp_forwardIN3c104HalfEffLi1ELb0ELb0EEEvPT0_PKT_iiiPKbib,"",@"SHT_CUDA_INFO"
	.sectionflags	@""
	.align	4


	//----- nvinfo : EIATTR_CUDA_API_VERSION
	.align		4
        /*0000*/ 	.byte	0x04, 0x37
        /*0002*/ 	.short	(.L_8607 - .L_8606)
.L_8606:
        /*0004*/ 	.word	0x00000082


	//----- nvinfo : EIATTR_KPARAM_INFO
	.align		4
.L_8607:
        /*0008*/ 	.byte	0x04, 0x17
        /*000a*/ 	.short	(.L_8609 - .L_8608)
.L_8608:
        /*000c*/ 	.word	0x00000000
        /*0010*/ 	.short	0x0007
        /*0012*/ 	.short	0x002c
        /*0014*/ 	.byte	0x00, 0xf0, 0x05, 0x00


	//----- nvinfo : EIATTR_KPARAM_INFO
	.align		4
.L_8609:
        /*0018*/ 	.byte	0x04, 0x17
        /*001a*/ 	.short	(.L_8611 - .L_8610)
.L_8610:
        /*001c*/ 	.word	0x00000000
        /*0020*/ 	.short	0x0006
        /*0022*/ 	.short	0x0028
        /*0024*/ 	.byte	0x00, 0xf0, 0x11, 0x00


	//----- nvinfo : EIATTR_KPARAM_INFO
	.align		4
.L_8611:
        /*0028*/ 	.byte	0x04, 0x17
        /*002a*/ 	.short	(.L_8613 - .L_8612)
.L_8612:
        /*002c*/ 	.word	0x00000000
        /*0030*/ 	.short	0x0005
        /*0032*/ 	.short	0x0020
        /*0034*/ 	.byte	0x00, 0xf5, 0x21, 0x00


	//----- nvinfo : EIATTR_KPARAM_INFO
	.align		4
.L_8613:
        /*0038*/ 	.byte	0x04, 0x17
        /*003a*/ 	.short	(.L_8615 - .L_8614)
.L_8614:
        /*003c*/ 	.word	0x00000000
        /*0040*/ 	.short	0x0004
        /*0042*/ 	.short	0x0018
        /*0044*/ 	.byte	0x00, 0xf0, 0x11, 0x00


	//----- nvinfo : EIATTR_KPARAM_INFO
	.align		4
.L_8615:
        /*0048*/ 	.byte	0x04, 0x17
        /*004a*/ 	.short	(.L_8617 - .L_8616)
.L_8616:
        /*004c*/ 	.word	0x00000000
        /*0050*/ 	.short	0x0003
        /*0052*/ 	.short	0x0014
        /*0054*/ 	.byte	0x00, 0xf0, 0x11, 0x00


	//----- nvinfo : EIATTR_KPARAM_INFO
	.align		4
.L_8617:
        /*0058*/ 	.byte	0x04, 0x17
        /*005a*/ 	.short	(.L_8619 - .L_8618)
.L_8618:
        /*005c*/ 	.word	0x00000000
        /*0060*/ 	.short	0x0002
        /*0062*/ 	.short	0x0010
        /*0064*/ 	.byte	0x00, 0xf0, 0x11, 0x00


	//----- nvinfo : EIATTR_KPARAM_INFO
	.align		4
.L_8619:
        /*0068*/ 	.byte	0x04, 0x17
        /*006a*/ 	.short	(.L_8621 - .L_8620)
.L_8620:
        /*006c*/ 	.word	0x00000000
        /*0070*/ 	.short	0x0001
        /*0072*/ 	.short	0x0008
        /*0074*/ 	.byte	0x00, 0xf5, 0x21, 0x00


	//----- nvinfo : EIATTR_KPARAM_INFO
	.align		4
.L_8621:
        /*0078*/ 	.byte	0x04, 0x17
        /*007a*/ 	.short	(.L_8623 - .L_8622)
.L_8622:
        /*007c*/ 	.word	0x00000000
        /*0080*/ 	.short	0x0000
        /*0082*/ 	.short	0x0000
        /*0084*/ 	.byte	0x00, 0xf5, 0x21, 0x00


	//----- nvinfo : EIATTR_SPARSE_MMA_MASK
	.align		4
.L_8623:
        /*0088*/ 	.byte	0x03, 0x50
        /*008a*/ 	.short	0x0000


	//----- nvinfo : EIATTR_MAXREG_COUNT
	.align		4
        /*008c*/ 	.byte	0x03, 0x1b
        /*008e*/ 	.short	0x00ff


	//----- nvinfo : EIATTR_MERCURY_ISA_VERSION
	.align		4
        /*0090*/ 	.byte	0x03, 0x5f
        /*0092*/ 	.short	0x0101


	//----- nvinfo : EIATTR_COOP_GROUP_MASK_REGIDS
	.align		4
        /*0094*/ 	.byte	0x04, 0x29
        /*0096*/ 	.short	(.L_8625 - .L_8624)


	//   ....[0]....
.L_8624:
        /*0098*/ 	.word	0xffffffff


	//   ....[1]....
        /*009c*/ 	.word	0xffffffff


	//   ....[2]....
        /*00a0*/ 	.word	0xffffffff


	//   ....[3]....
        /*00a4*/ 	.word	0xffffffff


	//----- nvinfo : EIATTR_COOP_GROUP_INSTR_OFFSETS
	.align		4
.L_8625:
        /*00a8*/ 	.byte	0x04, 0x28
        /*00aa*/ 	.short	(.L_8627 - .L_8626)


	//   ....[0]....
.L_8626:
        /*00ac*/ 	.word	0x000001f0


	//   ....[1]....
        /*00b0*/ 	.word	0x00000200


	//   ....[2]....
        /*00b4*/ 	.word	0x000002d0


	//   ....[3]....
        /*00b8*/ 	.word	0x000002e0


	//----- nvinfo : EIATTR_VRC_CTA_INIT_COUNT
	.align		4
.L_8627:
        /*00bc*/ 	.byte	0x02, 0x4a
	.zero		1
	.zero		1


	//----- nvinfo : EIATTR_EXIT_INSTR_OFFSETS
	.align		4
        /*00c0*/ 	.byte	0x04, 0x1c
        /*00c2*/ 	.short	(.L_8629 - .L_8628)


	//   ....[0]....
.L_8628:
        /*00c4*/ 	.word	0x000002f0


	//   ....[1]....
        /*00c8*/ 	.word	0x000003f0


	//   ....[2]....
        /*00cc*/ 	.word	0x000004a0


	//----- nvinfo : EIATTR_CRS_STACK_SIZE
	.align		4
.L_8629:
        /*00d0*/ 	.byte	0x04, 0x1e
        /*00d2*/ 	.short	(.L_8631 - .L_8630)
.L_8630:
        /*00d4*/ 	.word	0x00000000


	//----- nvinfo : EIATTR_CBANK_PARAM_SIZE
	.align		4
.L_8631:
        /*00d8*/ 	.byte	0x03, 0x19
        /*00da*/ 	.short	0x002d


	//----- nvinfo : EIATTR_PARAM_CBANK
	.align		4
        /*00dc*/ 	.byte	0x04, 0x0a
        /*00de*/ 	.short	(.L_8633 - .L_8632)
	.align		4
.L_8632:
        /*00e0*/ 	.word	index@(.nv.constant0._ZN43_GLOBAL__N__9ae7fba5_10_SoftMax_cu_9f978f6320softmax_warp_forwardIN3c104HalfEffLi1ELb0ELb0EEEvPT0_PKT_iiiPKbib)
        /*00e4*/ 	.short	0x0380
        /*00e6*/ 	.short	0x002d


	//----- nvinfo : EIATTR_SW_WAR
	.align		4
.L_8633:
        /*00e8*/ 	.byte	0x04, 0x36
        /*00ea*/ 	.short	(.L_8635 - .L_8634)
.L_8634:
        /*00ec*/ 	.word	0x00000008
.L_8635:


//--------------------- .nv.info._ZN43_GLOBAL__N__9ae7fba5_10_SoftMax_cu_9f978f6320softmax_warp_forwardIN3c104HalfEffLi0ELb0ELb0EEEvPT0_PKT_iiiPKbib --------------------------
	.section	.nv.info._ZN43_GLOBAL__N__9ae7fba5_10_SoftMax_cu_9f978f6320softmax_warp_forwardIN3c104HalfEffLi0ELb0ELb0EEEvPT0_PKT_iiiPKbib,"",@"SHT_CUDA_INFO"
	.sectionflags	@""
	.align	4


	//----- nvinfo : EIATTR_CUDA_API_VERSION
	.align		4
        /*0000*/ 	.byte	0x04, 0x37
        /*0002*/ 	.short	(.L_8637 - .L_8636)
.L_8636:
        /*0004*/ 	.word	0x00000082


	//----- nvinfo : EIATTR_KPARAM_INFO
	.align		4
.L_8637:
        /*0008*/ 	.byte	0x04, 0x17
        /*000a*/ 	.short	(.L_8639 - .L_8638)
.L_8638:
        /*000c*/ 	.word	0x00000000
        /*0010*/ 	.short	0x0007
        /*0012*/ 	.short	0x002c
        /*0014*/ 	.byte	0x00, 0xf0, 0x05, 0x00


	//----- nvinfo : EIATTR_KPARAM_INFO
	.align		4
.L_8639:
        /*0018*/ 	.byte	0x04, 0x17
        /*001a*/ 	.short	(.L_8641 - .L_8640)
.L_8640:
        /*001c*/ 	.word	0x00000000
        /*0020*/ 	.short	0x0006
        /*0022*/ 	.short	0x0028
        /*0024*/ 	.byte	0x00, 0xf0, 0x11, 0x00


	//----- nvinfo : EIATTR_KPARAM_INFO
	.align		4
.L_8641:
        /*0028*/ 	.byte	0x04, 0x17
        /*002a*/ 	.short	(.L_8643 - .L_8642)
.L_8642:
        /*002c*/ 	.word	0x00000000
        /*0030*/ 	.short	0x0005
        /*0032*/ 	.short	0x0020
        /*0034*/ 	.byte	0x00, 0xf5, 0x21, 0x00


	//----- nvinfo : EIATTR_KPARAM_INFO
	.align		4
.L_8643:
        /*0038*/ 	.byte	0x04, 0x17
        /*003a*/ 	.short	(.L_8645 - .L_8644)
.L_8644:
        /*003c*/ 	.word	0x00000000
        /*0040*/ 	.short	0x0004
        /*0042*/ 	.short	0x0018
        /*0044*/ 	.byte	0x00, 0xf0, 0x11, 0x00


	//----- nvinfo : EIATTR_KPARAM_INFO
	.align		4
.L_8645:
        /*0048*/ 	.byte	0x04, 0x17
        /*004a*/ 	.short	(.L_8647 - .L_8646)
.L_8646:
        /*004c*/ 	.word	0x00000000
        /*0050*/ 	.short	0x0003
        /*0052*/ 	.short	0x0014
        /*0054*/ 	.byte	0x00, 0xf0, 0x11, 0x00


	//----- nvinfo : EIATTR_KPARAM_INFO
	.align		4
.L_8647:
        /*0058*/ 	.byte	0x04, 0x17
        /*005a*/ 	.short	(.L_8649 - .L_8648)
.L_8648:
        /*005c*/ 	.word	0x00000000
        /*0060*/ 	.short	0x0002
        /*0062*/ 	.short	0x0010
        /*0064*/ 	.byte	0x00, 0xf0, 0x11, 0x00


	//----- nvinfo : EIATTR_KPARAM_INFO
	.align		4
.L_8649:
        /*0068*/ 	.byte	0x04, 0x17
        /*006a*/ 	.short	(.L_8651 - .L_8650)
.L_8650:
        /*006c*/ 	.word	0x00000000
        /*0070*/ 	.short	0x0001
        /*0072*/ 	.short	0x0008
        /*0074*/ 	.byte	0x00, 0xf5, 0x21, 0x00


	//----- nvinfo : EIATTR_KPARAM_INFO
	.align		4
.L_8651:
        /*0078*/ 	.byte	0x04, 0x17
        /*007a*/ 	.short	(.L_8653 - .L_8652)
.L_8652:
        /*007c*/ 	.word	0x00000000
        /*0080*/ 	.short	0x0000
        /*0082*/ 	.short	0x0000
        /*0084*/ 	.byte	0x00, 0xf5, 0x21, 0x00


	//----- nvinfo : EIATTR_SPARSE_MMA_MASK
	.align		4
.L_8653:
        /*0088*/ 	.byte	0x03, 0x50
        /*008a*/ 	.short	0x0000


	//----- nvinfo : EIATTR_MAXREG_COUNT
	.align		4
        /*008c*/ 	.byte	0x03, 0x1b
        /*008e*/ 	.short	0x00ff


	//----- nvinfo : EIATTR_MERCURY_ISA_VERSION
	.align		4
        /*0090*/ 	.byte	0x03, 0x5f
        /*0092*/ 	.short	0x0101


	//----- nvinfo : EIATTR_VRC_CTA_INIT_COUNT
	.align		4
        /*0094*/ 	.byte	0x02, 0x4a
	.zero		1
	.zero		1


	//----- nvinfo : EIATTR_EXIT_INSTR_OFFSETS
	.align		4
        /*0098*/ 	.byte	0x04, 0x1c
        /*009a*/ 	.short	(.L_8655 - .L_8654)


	//   ....[0]....
.L_8654:
        /*009c*/ 	.word	0x000001e0


	//   ....[1]....
        /*00a0*/ 	.word	0x00000340


	//   ....[2]....
        /*00a4*/ 	.word	0x00000400


	//----- nvinfo : EIATTR_CRS_STACK_SIZE
	.align		4
.L_8655:
        /*00a8*/ 	.byte	0x04, 0x1e
        /*00aa*/ 	.short	(.L_8657 - .L_8656)
.L_8656:
        /*00ac*/ 	.word	0x00000000


	//----- nvinfo : EIATTR_CBANK_PARAM_SIZE
	.align		4
.L_8657:
        /*00b0*/ 	.byte	0x03, 0x19
        /*00b2*/ 	.short	0x002d


	//----- nvinfo : EIATTR_PARAM_CBANK
	.align		4
        /*00b4*/ 	.byte	0x04, 0x0a
        /*00b6*/ 	.short	(.L_8659 - .L_8658)
	.align		4
.L_8658:
        /*00b8*/ 	.word	index@(.nv.constant0._ZN43_GLOBAL__N__9ae7fba5_10_SoftMax_cu_9f978f6320softmax_warp_forwardIN3c104HalfEffLi0ELb0ELb0EEEvPT0_PKT_iiiPKbib)
        /*00bc*/ 	.short	0x0380
        /*00be*/ 	.short	0x002d


	//----- nvinfo : EIATTR_SW_WAR
	.align		4
.L_8659:
        /*00c0*/ 	.byte	0x04, 0x36
        /*00c2*/ 	.short	(.L_8661 - .L_8660)
.L_8660:
        /*00c4*/ 	.word	0x00000008
.L_8661:


//--------------------- .nv.info._ZN43_GLOBAL__N__9ae7fba5_10_SoftMax_cu_9f978f6320softmax_warp_forwardIN3c104HalfES2_fLi11ELb0ELb0EEEvPT0_PKT_iiiPKbib --------------------------
	.section	.nv.info._ZN43_GLOBAL__N__9ae7fba5_10_SoftMax_cu_9f978f6320softmax_warp_forwardIN3c104HalfES2_fLi11ELb0ELb0EEEvPT0_PKT_iiiPKbib,"",@"SHT_CUDA_INFO"
	.sectionflags	@""
	.align	4


	//----- nvinfo : EIATTR_CUDA_API_VERSION
	.align		4
        /*0000*/ 	.byte	0x04, 0x37
        /*0002*/ 	.short	(.L_8663 - .L_8662)
.L_8662:
        /*0004*/ 	.word	0x00000082


	//----- nvinfo : EIATTR_KPARAM_INFO
	.align		4
.L_8663:
        /*0008*/ 	.byte	0x04, 0x17
        /*000a*/ 	.short	(.L_8665 - .L_8664)
.L_8664:
        /*000c*/ 	.word	0x00000000
        /*0010*/ 	.short	0x0007
        /*0012*/ 	.short	0x002c
        /*0014*/ 	.byte	0x00, 0xf0, 0x05, 0x00


	//----- nvinfo : EIATTR_KPARAM_INFO
	.align		4
.L_8665:
        /*0018*/ 	.byte	0x04, 0x17
        /*001a*/ 	.short	(.L_8667 - .L_8666)
.L_8666:
        /*001c*/ 	.word	0x00000000
        /*0020*/ 	.short	0x0006
        /*0022*/ 	.short	0x0028
        /*0024*/ 	.byte	0x00, 0xf0, 0x11, 0x00


	//----- nvinfo : EIATTR_KPARAM_INFO
	.align		4
.L_8667:
        /*0028*/ 	.byte	0x04, 0x17
        /*002a*/ 	.short	(.L_8669 - .L_8668)
.L_8668:
        /*002c*/ 	.word	0x00000000
        /*0030*/ 	.short	0x0005
        /*0032*/ 	.short	0x0020
        /*0034*/ 	.byte	0x00, 0xf5, 0x21, 0x00


	//----- nvinfo : EIATTR_KPARAM_INFO
	.align		4
.L_8669:
        /*0038*/ 	.byte	0x04, 0x17
        /*003a*/ 	.short	(.L_8671 - .L_8670)
.L_8670:
        /*003c*/ 	.word	0x00000000
        /*0040*/ 	.short	0x0004
        /*0042*/ 	.short	0x0018
        /*0044*/ 	.byte	0x00, 0xf0, 0x11, 0x00


	//----- nvinfo : EIATTR_KPARAM_INFO
	.align		4
.L_8671:
        /*0048*/ 	.byte	0x04, 0x17
        /*004a*/ 	.short	(.L_8673 - .L_8672)
.L_8672:
        /*004c*/ 	.word	0x00000000
        /*0050*/ 	.short	0x0003
        /*0052*/ 	.short	0x0014
        /*0054*/ 	.byte	0x00, 0xf0, 0x11, 0x00


	//----- nvinfo : EIATTR_KPARAM_INFO
	.align		4
.L_8673:
        /*0058*/ 	.byte	0x04, 0x17
        /*005a*/ 	.short	(.L_8675 - .L_8674)
.L_8674:
        /*005c*/ 	.word	0x00000000
        /*0060*/ 	.short	0x0002
        /*0062*/ 	.short	0x0010
        /*0064*/ 	.byte	0x00, 0xf0, 0x11, 0x00


	//----- nvinfo : EIATTR_KPARAM_INFO
	.align		4
.L_8675:
        /*0068*/ 	.byte	0x04, 0x17
        /*006a*/ 	.short	(.L_8677 - .L_8676)
.L_8676:
        /*006c*/ 	.word	0x00000000
        /*0070*/ 	.short	0x0001
        /*0072*/ 	.short	0x0008
        /*0074*/ 	.byte	0x00, 0xf5, 0x21, 0x00


	//----- nvinfo : EIATTR_KPARAM_INFO
	.align		4
.L_8677:
        /*0078*/ 	.byte	0x04, 0x17
        /*007a*/ 	.short	(.L_8679 - .L_8678)
.L_8678:
        /*007c*/ 	.word	0x00000000
        /*0080*/ 	.short	0x0000
        /*0082*/ 	.short	0x0000
        /*0084*/ 	.byte	0x00, 0xf5, 0x21, 0x00


	//----- nvinfo : EIATTR_SPARSE_MMA_MASK
	.align		4
.L_8679:
        /*0088*/ 	.byte	0x03, 0x50
        /*008a*/ 	.short	0x0000


	//----- nvinfo : EIATTR_MAXREG_COUNT
	.align		4
        /*008c*/ 	.byte	0x03, 0x1b
        /*008e*/ 	.short	0x00ff


	//----- nvinfo : EIATTR_MERCURY_ISA_VERSION
	.align		4
        /*0090*/ 	.byte	0x03, 0x5f
        /*0092*/ 	.short	0x0101


	//----- nvinfo : EIATTR_COOP_GROUP_MASK_REGIDS
	.align		4
        /*0094*/ 	.byte	0x04, 0x29
        /*0096*/ 	.short	(.L_8681 - .L_8680)


	//   ....[0]....
.L_8680:
        /*0098*/ 	.word	0xffffffff


	//   ....[1]....
        /*009c*/ 	.word	0xffffffff


	//   ....[2]....
        /*00a0*/ 	.word	0xffffffff


	//   ....[3]....
        /*00a4*/ 	.word	0xffffffff


	//   ....[4]....
        /*00a8*/ 	.word	0xffffffff


	//   ....[5]....
        /*00ac*/ 	.word	0xffffffff


	//   ....[6]....
        /*00b0*/ 	.word	0xffffffff


	//   ....[7]....
        /*00b4*/ 	.word	0xffffffff


	//   ....[8]....
        /*00b8*/ 	.word	0xffffffff


	//   ....[9]....
        /*00bc*/ 	.word	0xffffffff


	//----- nvinfo : EIATTR_COOP_GROUP_INSTR_OFFSETS
	.align		4
.L_8681:
        /*00c0*/ 	.byte	0x04, 0x28
        /*00c2*/ 	.short	(.L_8683 - .L_8682)


	//   ....[0]....
.L_8682:
        /*00c4*/ 	.word	0x00002050


	//   ....[1]....
        /*00c8*/ 	.word	0x00002080


	//   ....[2]....
        /*00cc*/ 	.word	0x000020b0


	//   ....[3]....
        /*00d0*/ 	.word	0x000020e0


	//   ....[4]....
        /*00d4*/ 	.word	0x00002110


	//   ....[5]....
        /*00d8*/ 	.word	0x00003140


	//   ....[6]....
        /*00dc*/ 	.word	0x00003160


	//   ....[7]....
        /*00e0*/ 	.word	0x00003180


	//   ....[8]....
        /*00e4*/ 	.word	0x000031a0


	//   ....[9]....
        /*00e8*/ 	.word	0x000031c0


	//----- nvinfo : EIATTR_VRC_CTA_INIT_COUNT
	.align		4
.L_8683:
        /*00ec*/ 	.byte	0x02, 0x4a
	.zero		1
	.zero		1


	//----- nvinfo : EIATTR_EXIT_INSTR_OFFSETS
	.align		4
        /*00f0*/ 	.byte	0x04, 0x1c
        /*00f2*/ 	.short	(.L_8685 - .L_8684)


	//   ....[0]....
.L_8684:
        /*00f4*/ 	.word	0x000031e0


	//   ....[1]....
        /*00f8*/ 	.word	0x00003200


	//   ....[2]....
        /*00fc*/ 	.word	0x000032a0


	//   ....[3]....
        /*0100*/ 	.word	0x00003320


	//   ....[4]....
        /*0104*/ 	.word	0x000033a0


	//   ....[5]....
        /*0108*/ 	.word	0x00003420


	//   ....[6]....
        /*010c*/ 	.word	0x000034a0


	//   ....[7]....
        /*0110*/ 	.word	0x00003520


	//   ....[8]....
        /*0114*/ 	.word	0x000035a0


	//   ....[9]....
        /*0118*/ 	.word	0x00003620


	//   ....[10]....
        /*011c*/ 	.word	0x000036a0


	//   ....[11]....
        /*0120*/ 	.word	0x00003720


	//   ....[12]....
        /*0124*/ 	.word	0x000037a0


	//   ....[13]....
        /*0128*/ 	.word	0x00003820


	//   ....[14]....
        /*012c*/ 	.word	0x000038a0


	//   ....[15]....
        /*0130*/ 	.word	0x00003920


	//   ....[16]....
        /*0134*/ 	.word	0x000039a0


	//   ....[17]....
        /*0138*/ 	.word	0x00003a20


	//   ....[18]....
        /*013c*/ 	.word	0x00003aa0


	//   ....[19]....
        /*0140*/ 	.word	0x00003b20


	//   ....[20]....
        /*0144*/ 	.word	0x00003ba0


	//   ....[21]....
        /*0148*/ 	.word	0x00003c20


	//   ....[22]....
        /*014c*/ 	.word	0x00003ca0


	//   ....[23]....
        /*0150*/ 	.word	0x00003d20


	//   ....[24]....
        /*0154*/ 	.word	0x00003da0


	//   ....[25]....
        /*0158*/ 	.word	0x00003e20


	//   ....[26]....
        /*015c*/ 	.word	0x00003ea0


	//   ....[27]....
        /*0160*/ 	.word	0x00003f10


	//   ....[28]....
        /*0164*/ 	.word	0x00003f80


	//   ....[29]....
        /*0168*/ 	.word	0x00003ff0


	//   ....[30]....
        /*016c*/ 	.word	0x00004060


	//   ....[31]....
        /*0170*/ 	.word	0x000040d0


	//   ....[32]....
        /*0174*/ 	.word	0x00004170


	//   ....[33]....
        /*0178*/ 	.word	0x00004200


	//   ....[34]....
        /*017c*/ 	.word	0x00004290


	//   ....[35]....
        /*0180*/ 	.word	0x00004320


	//   ....[36]....
        /*0184*/ 	.word	0x000043b0


	//   ....[37]....
        /*0188*/ 	.word	0x00004440


	//   ....[38]....
        /*018c*/ 	.word	0x000044d0


	//   ....[39]....
        /*0190*/ 	.word	0x00004560


	//   ....[40]....
        /*0194*/ 	.word	0x000045f0


	//   ....[41]....
        /*0198*/ 	.word	0x00004680


	//   ....[42]....
        /*019c*/ 	.word	0x00004710


	//   ....[43]....
        /*01a0*/ 	.word	0x000047a0


	//   ....[44]....
        /*01a4*/ 	.word	0x00004820


	//   ....[45]....
        /*01a8*/ 	.word	0x000048a0


	//   ....[46]....
        /*01ac*/ 	.word	0x00004920


	//   ....[47]....
        /*01b0*/ 	.word	0x000049a0


	//   ....[48]....
        /*01b4*/ 	.word	0x00004a20


	//   ....[49]....
        /*01b8*/ 	.word	0x00004aa0


	//   ....[50]....
        /*01bc*/ 	.word	0x00004b20


	//   ....[51]....
        /*01c0*/ 	.word	0x00004ba0


	//   ....[52]....
        /*01c4*/ 	.word	0x00004c20


	//   ....[53]....
        /*01c8*/ 	.word	0x00004ca0


	//   ....[54]....
        /*01cc*/ 	.word	0x00004d20


	//   ....[55]....
        /*01d0*/ 	.word	0x00004da0


	//   ....[56]....
        /*01d4*/ 	.word	0x00004e20


	//   ....[57]....
        /*01d8*/ 	.word	0x00004ea0


	//   ....[58]....
        /*01dc*/ 	.word	0x00004f20


	//   ....[59]....
        /*01e0*/ 	.word	0x00004fa0


	//   ....[60]....
        /*01e4*/ 	.word	0x00005020


	//   ....[61]....
        /*01e8*/ 	.word	0x000050a0


	//   ....[62]....
        /*01ec*/ 	.word	0x00005120


	//   ....[63]....
        /*01f0*/ 	.word	0x000051a0


	//   ....[64]....
        /*01f4*/ 	.word	0x00005220


	//   ....[65]....
        /*01f8*/ 	.word	0x00005290


	//----- nvinfo : EIATTR_CBANK_PARAM_SIZE
	.align		4
.L_8685:
        /*01fc*/ 	.byte	0x03, 0x19
        /*01fe*/ 	.short	0x002d


	//----- nvinfo : EIATTR_PARAM_CBANK
	.align		4
        /*0200*/ 	.byte	0x04, 0x0a
        /*0202*/ 	.short	(.L_8687 - .L_8686)
	.align		4
.L_8686:
        /*0204*/ 	.word	index@(.nv.constant0._ZN43_GLOBAL__N__9ae7fba5_10_SoftMax_cu_9f978f6320softmax_warp_forwardIN3c104HalfES2_fLi11ELb0ELb0EEEvPT0_PKT_iiiPKbib)
        /*0208*/ 	.short	0x0380
        /*020a*/ 	.short	0x002d


	//----- nvinfo : EIATTR_SW_WAR
	.align		4
.L_8687:
        /*020c*/ 	.byte	0x04, 0x36
        /*020e*/ 	.short	(.L_8689 - .L_8688)
.L_8688:
        /*0210*/ 	.word	0x00000008
.L_8689:


//--------------------- .nv.info._ZN43_GLOBAL__N__9ae7fba5_10_SoftMax_cu_9f978f6320softmax_warp_forwardIN3c104HalfES2_fLi10ELb0ELb0EEEvPT0_PKT_iiiPKbib --------------------------
	.section	.nv.info._ZN43_GLOBAL__N__9ae7fba5_10_SoftMax_cu_9f978f6320softmax_warp_forwardIN3c104HalfES2_fLi10ELb0ELb0EEEvPT0_PKT_iiiPKbib,"",@"SHT_CUDA_INFO"
	.sectionflags	@""
	.align	4


	//----- nvinfo : EIATTR_CUDA_API_VERSION
	.align		4
        /*0000*/ 	.byte	0x04, 0x37
        /*0002*/ 	.short	(.L_8691 - .L_8690)
.L_8690:
        /*0004*/ 	.word	0x00000082


	//----- nvinfo : EIATTR_KPARAM_INFO
	.align		4
.L_8691:
        /*0008*/ 	.byte	0x04, 0x17
        /*000a*/ 	.short	(.L_8693 - .L_8692)
.L_8692:
        /*000c*/ 	.word	0x00000000
        /*0010*/ 	.short	0x0007
        /*0012*/ 	.short	0x002c
        /*0014*/ 	.byte	0x00, 0xf0, 0x05, 0x00


	//----- nvinfo : EIATTR_KPARAM_INFO
	.align		4
.L_8693:
        /*0018*/ 	.byte	0x04, 0x17
        /*001a*/ 	.short	(.L_8695 - .L_8694)
.L_8694:
        /*001c*/ 	.word	0x00000000
        /*0020*/ 	.short	0x0006
        /*0022*/ 	.short	0x0028
        /*0024*/ 	.byte	0x00, 0xf0, 0x11, 0x00


	//----- nvinfo : EIATTR_KPARAM_INFO
	.align		4
.L_8695:
        /*0028*/ 	.byte	0x04, 0x17
        /*002a*/ 	.short	(.L_8697 - .L_8696)
.L_8696:
        /*002c*/ 	.word	0x00000000
        /*0030*/ 	.short	0x0005
        /*0032*/ 	.short	0x0020
        /*0034*/ 	.byte	0x00, 0xf5, 0x21, 0x00


	//----- nvinfo : EIATTR_KPARAM_INFO
	.align		4
.L_8697:
        /*0038*/ 	.byte	0x04, 0x17
        /*003a*/ 	.short	(.L_8699 - .L_8698)
.L_8698:
        /*003c*/ 	.word	0x00000000
        /*0040*/ 	.short	0x0004
        /*0042*/ 	.short	0x0018
        /*0044*/ 	.byte	0x00, 0xf0, 0x11, 0x00


	//----- nvinfo : EIATTR_KPARAM_INFO
	.align		4
.L_8699:
        /*0048*/ 	.byte	0x04, 0x17
        /*004a*/ 	.short	(.L_8701 - .L_8700)
.L_8700:
        /*004c*/ 	.word	0x00000000
        /*0050*/ 	.short	0x0003
        /*0052*/ 	.short	0x0014
        /*0054*/ 	.byte	0x00, 0xf0, 0x11, 0x00


	//----- nvinfo : EIATTR_KPARAM_INFO
	.align		4
.L_8701:
        /*0058*/ 	.byte	0x04, 0x17
        /*005a*/ 	.short	(.L_8703 - .L_8702)
.L_8702:
        /*005c*/ 	.word	0x00000000
        /*0060*/ 	.short	0x0002
        /*0062*/ 	.short	0x0010
        /*0064*/ 	.byte	0x00, 0xf0, 0x11, 0x00


	//----- nvinfo : EIATTR_KPARAM_INFO
	.align		4
.L_8703:
        /*0068*/ 	.byte	0x04, 0x17
        /*006a*/ 	.short	(.L_8705 - .L_8704)
.L_8704:
        /*006c*/ 	.word	0x00000000
        /*0070*/ 	.short	0x0001
        /*0072*/ 	.short	0x0008
        /*0074*/ 	.byte	0x00, 0xf5, 0x21, 0x00


	//----- nvinfo : EIATTR_KPARAM_INFO
	.align		4
.L_8705:
        /*0078*/ 	.byte	0x04, 0x17
        /*007a*/ 	.short	(.L_8707 - .L_8706)
.L_8706:
        /*007c*/ 	.word	0x00000000
        /*0080*/ 	.short	0x0000
        /*0082*/ 	.short	0x0000
        /*0084*/ 	.byte	0x00, 0xf5, 0x21, 0x00


	//----- nvinfo : EIATTR_SPARSE_MMA_MASK
	.align		4
.L_8707:
        /*0088*/ 	.byte	0x03, 0x50
        /*008a*/ 	.short	0x0000


	//----- nvinfo : EIATTR_MAXREG_COUNT
	.align		4
        /*008c*/ 	.byte	0x03, 0x1b
        /*008e*/ 	.short	0x00ff


	//----- nvinfo : EIATTR_MERCURY_ISA_VERSION
	.align		4
        /*0090*/ 	.byte	0x03, 0x5f
        /*0092*/ 	.short	0x0101


	//----- nvinfo : EIATTR_COOP_GROUP_MASK_REGIDS
	.align		4
        /*0094*/ 	.byte	0x04, 0x29
        /*0096*/ 	.short	(.L_8709 - .L_8708)


	//   ....[0]....
.L_8708:
        /*0098*/ 	.word	0xffffffff


	//   ....[1]....
        /*009c*/ 	.word	0xffffffff


	//   ....[2]....
        /*00a0*/ 	.word	0xffffffff


	//   ....[3]....
        /*00a4*/ 	.word	0xffffffff


	//   ....[4]....
        /*00a8*/ 	.word	0xffffffff


	//   ....[5]....
        /*00ac*/ 	.word	0xffffffff


	//   ....[6]....
        /*00b0*/ 	.word	0xffffffff


	//   ....[7]....
        /*00b4*/ 	.word	0xffffffff


	//   ....[8]....
        /*00b8*/ 	.word	0xffffffff


	//   ....[9]....
        /*00bc*/ 	.word	0xffffffff


	//----- nvinfo : EIATTR_COOP_GROUP_INSTR_OFFSETS
	.align		4
.L_8709:
        /*00c0*/ 	.byte	0x04, 0x28
        /*00c2*/ 	.short	(.L_8711 - .L_8710)


	//   ....[0]....
.L_8710:
        /*00c4*/ 	.word	0x000010b0


	//   ....[1]....
        /*00c8*/ 	.word	0x000010e0


	//   ....[2]....
        /*00cc*/ 	.word	0x00001110


	//   ....[3]....
        /*00d0*/ 	.word	0x00001140


	//   ....[4]....
        /*00d4*/ 	.word	0x00001170


	//   ....[5]....
        /*00d8*/ 	.word	0x000019a0


	//   ....[6]....
        /*00dc*/ 	.word	0x000019c0


	//   ....[7]....
        /*00e0*/ 	.word	0x000019e0


	//   ....[8]....
        /*00e4*/ 	.word	0x00001a00


	//   ....[9]....
        /*00e8*/ 	.word	0x00001a20


	//----- nvinfo : EIATTR_VRC_CTA_INIT_COUNT
	.align		4
.L_8711:
        /*00ec*/ 	.byte	0x02, 0x4a
	.zero		1
	.zero		1


	//----- nvinfo : EIATTR_EXIT_INSTR_OFFSETS
	.align		4
        /*00f0*/ 	.byte	0x04, 0x1c
        /*00f2*/ 	.short	(.L_8713 - .L_8712)


	//   ....[0]....
.L_8712:
        /*00f4*/ 	.word	0x00001a40


	//   ....[1]....
        /*00f8*/ 	.word	0x00001a60


	//   ....[2]....
        /*00fc*/ 	.word	0x00001b00


	//   ....[3]....
        /*0100*/ 	.word	0x00001b80


	//   ....[4]....
        /*0104*/ 	.word	0x00001c00


	//   ....[5]....
        /*0108*/ 	.word	0x00001c80


	//   ....[6]....
        /*010c*/ 	.word	0x00001d00


	//   ....[7]....
        /*0110*/ 	.word	0x00001d80


	//   ....[8]....
        /*0114*/ 	.word	0x00001e00


	//   ....[9]....
        /*0118*/ 	.word	0x00001e80


	//   ....[10]....
        /*011c*/ 	.word	0x00001f00


	//   ....[11]....
        /*0120*/ 	.word	0x00001f80


	//   ....[12]....
        /*0124*/ 	.word	0x00002000


	//   ....[13]....
        /*0128*/ 	.word	0x00002080


	//   ....[14]....
        /*012c*/ 	.word	0x000020f0


	//   ....[15]....
        /*0130*/ 	.word	0x00002160


	//   ....[16]....
        /*0134*/ 	.word	0x000021d0


	//   ....[17]....
        /*0138*/ 	.word	0x00002240


	//   ....[18]....
        /*013c*/ 	.word	0x000022b0


	//   ....[19]....
        /*0140*/ 	.word	0x00002350


	//   ....[20]....
        /*0144*/ 	.word	0x000023e0


	//   ....[21]....
        /*0148*/ 	.word	0x00002470


	//   ....[22]....
        /*014c*/ 	.word	0x00002500


	//   ....[23]....
        /*0150*/ 	.word	0x00002590


	//   ....[24]....
        /*0154*/ 	.word	0x00002610


	//   ....[25]....
        /*0158*/ 	.word	0x00002690


	//   ....[26]....
        /*015c*/ 	.word	0x00002710


	//   ....[27]....
        /*0160*/ 	.word	0x00002790


	//   ....[28]....
        /*0164*/ 	.word	0x00002810


	//   ....[29]....
        /*0168*/ 	.word	0x00002890


	//   ....[30]....
        /*016c*/ 	.word	0x00002910


	//   ....[31]....
        /*0170*/ 	.word	0x00002990


	//   ....[32]....
        /*0174*/ 	.word	0x00002a10


	//   ....[33]....
        /*0178*/ 	.word	0x00002a80


	//----- nvinfo : EIATTR_CBANK_PARAM_SIZE
	.align		4
.L_8713:
        /*017c*/ 	.byte	0x03, 0x19
        /*017e*/ 	.short	0x002d


	//----- nvinfo : EIATTR_PARAM_CBANK
	.align		4
        /*0180*/ 	.byte	0x04, 0x0a
        /*0182*/ 	.short	(.L_8715 - .L_8714)
	.align		4
.L_8714:
        /*0184*/ 	.word	index@(.nv.constant0._ZN43_GLOBAL__N__9ae7fba5_10_SoftMax_cu_9f978f6320softmax_warp_forwardIN3c104HalfES2_fLi10ELb0ELb0EEEvPT0_PKT_iiiPKbib)
        /*0188*/ 	.short	0x0380
        /*018a*/ 	.short	0x002d


	//----- nvinfo : EIATTR_SW_WAR
	.align		4
.L_8715:
        /*018c*/ 	.byte	0x04, 0x36
        /*018e*/ 	.short	(.L_8717 - .L_8716)
.L_8716:
        /*0190*/ 	.word	0x00000008
.L_8717:


//--------------------- .nv.info._ZN43_GLOBAL__N__9ae7fba5_10_SoftMax_cu_9f978f6320softmax_warp_forwardIN3c104HalfES2_fLi9ELb0ELb0EEEvPT0_PKT_iiiPKbib --------------------------
	.section	.nv.info._ZN43_GLOBAL__N__9ae7fba5_10_SoftMax_cu_9f978f6320softmax_warp_forwardIN3c104HalfES2_fLi9ELb0ELb0EEEvPT0_PKT_iiiPKbib,"",@"SHT_CUDA_INFO"
	.sectionflags	@""
	.align	4


	//----- nvinfo : EIATTR_CUDA_API_VERSION
	.align		4
        /*0000*/ 	.byte	0x04, 0x37
        /*0002*/ 	.short	(.L_8719 - .L_8718)
.L_8718:
        /*0004*/ 	.word	0x00000082


	//----- nvinfo : EIATTR_KPARAM_INFO
	.align		4
.L_8719:
        /*0008*/ 	.byte	0x04, 0x17
        /*000a*/ 	.short	(.L_8721 - .L_8720)
.L_8720:
        /*000c*/ 	.word	0x00000000
        /*0010*/ 	.short	0x0007
        /*0012*/ 	.short	0x002c
        /*0014*/ 	.byte	0x00, 0xf0, 0x05, 0x00


	//----- nvinfo : EIATTR_KPARAM_INFO
	.align		4
.L_8721:
        /*0018*/ 	.byte	0x04, 0x17
        /*001a*/ 	.short	(.L_8723 - .L_8722)
.L_8722:
        /*001c*/ 	.word	0x00000000
        /*0020*/ 	.short	0x0006
        /*0022*/ 	.short	0x0028
        /*0024*/ 	.byte	0x00, 0xf0, 0x11, 0x00


	//----- nvinfo : EIATTR_KPARAM_INFO
	.align		4
.L_8723:
        /*0028*/ 	.byte	0x04, 0x17
        /*002a*/ 	.short	(.L_8725 - .L_8724)
.L_8724:
        /*002c*/ 	.word	0x00000000
        /*0030*/ 	.short	0x0005
        /*0032*/ 	.short	0x0020
        /*0034*/ 	.byte	0x00, 0xf5, 0x21, 0x00


	//----- nvinfo : EIATTR_KPARAM_INFO
	.align		4
.L_8725:
        /*0038*/ 	.byte	0x04, 0x17
        /*003a*/ 	.short	(.L_8727 - .L_8726)
.L_8726:
        /*003c*/ 	.word	0x00000000
        /*0040*/ 	.short	0x0004
        /*0042*/ 	.short	0x0018
        /*0044*/ 	.byte	0x00, 0xf0, 0x11, 0x00


	//----- nvinfo : EIATTR_KPARAM_INFO
	.align		4
.L_8727:
        /*0048*/ 	.byte	0x04, 0x17
        /*004a*/ 	.short	(.L_8729 - .L_8728)
.L_8728:
        /*004c*/ 	.word	0x00000000
        /*0050*/ 	.short	0x0003
        /*0052*/ 	.short	0x0014
        /*0054*/ 	.byte	0x00, 0xf0, 0x11, 0x00


	//----- nvinfo : EIATTR_KPARAM_INFO
	.align		4
.L_8729:
        /*0058*/ 	.byte	0x04, 0x17
        /*005a*/ 	.short	(.L_8731 - .L_8730)
.L_8730:
        /*005c*/ 	.word	0x00000000
        /*0060*/ 	.short	0x0002
        /*0062*/ 	.short	0x0010
        /*0064*/ 	.byte	0x00, 0xf0, 0x11, 0x00


	//----- nvinfo : EIATTR_KPARAM_INFO
	.align		4
.L_8731:
        /*0068*/ 	.byte	0x04, 0x17
        /*006a*/ 	.short	(.L_8733 - .L_8732)
.L_8732:
        /*006c*/ 	.word	0x00000000
        /*0070*/ 	.short	0x0001
        /*0072*/ 	.short	0x0008
        /*0074*/ 	.byte	0x00, 0xf5, 0x21, 0x00


	//----- nvinfo : EIATTR_KPARAM_INFO
	.align		4
.L_8733:
        /*0078*/ 	.byte	0x04, 0x17
        /*007a*/ 	.short	(.L_8735 - .L_8734)
.L_8734:
        /*007c*/ 	.word	0x00000000
        /*0080*/ 	.short	0x0000
        /*0082*/ 	.short	0x0000
        /*0084*/ 	.byte	0x00, 0xf5, 0x21, 0x00


	//----- nvinfo : EIATTR_SPARSE_MMA_MASK
	.align		4
.L_8735:
        /*0088*/ 	.byte	0x03, 0x50
        /*008a*/ 	.short	0x0000


	//----- nvinfo : EIATTR_MAXREG_COUNT
	.align		4
        /*008c*/ 	.byte	0x03, 0x1b
        /*008e*/ 	.short	0x00ff


	//----- nvinfo : EIATTR_MERCURY_ISA_VERSION
	.align		4
        /*0090*/ 	.byte	0x03, 0x5f
        /*0092*/ 	.short	0x0101


	//----- nvinfo : EIATTR_COOP_GROUP_MASK_REGIDS
	.align		4
        /*0094*/ 	.byte	0x04, 0x29
        /*0096*/ 	.short	(.L_8737 - .L_8736)


	//   ....[0]....
.L_8736:
        /*0098*/ 	.word	0xffffffff


	//   ....[1]....
        /*009c*/ 	.word	0xffffffff


	//   ....[2]....
        /*00a0*/ 	.word	0xffffffff


	//   ....[3]....
        /*00a4*/ 	.word	0xffffffff


	//   ....[4]....
        /*00a8*/ 	.word	0xffffffff


	//   ....[5]....
        /*00ac*/ 	.word	0xffffffff


	//   ....[6]....
        /*00b0*/ 	.word	0xffffffff


	//   ....[7]....
        /*00b4*/ 	.word	0xffffffff


	//   ....[8]....
        /*00b8*/ 	.word	0xffffffff


	//   ....[9]....
        /*00bc*/ 	.word	0xffffffff


	//----- nvinfo : EIATTR_COOP_GROUP_INSTR_OFFSETS
	.align		4
.L_8737:
        /*00c0*/ 	.byte	0x04, 0x28
        /*00c2*/ 	.short	(.L_8739 - .L_8738)


	//   ....[0]....
.L_8738:
        /*00c4*/ 	.word	0x00000910


	//   ....[1]....
        /*00c8*/ 	.word	0x00000940


	//   ....[2]....
        /*00cc*/ 	.word	0x00000970


	//   ....[3]....
        /*00d0*/ 	.word	0x000009a0


	//   ....[4]....
        /*00d4*/ 	.word	0x000009d0


	//   ....[5]....
        /*00d8*/ 	.word	0x00000e00


	//   ....[6]....
        /*00dc*/ 	.word	0x00000e20


	//   ....[7]....
        /*00e0*/ 	.word	0x00000e40


	//   ....[8]....
        /*00e4*/ 	.word	0x00000e60


	//   ....[9]....
        /*00e8*/ 	.word	0x00000e80


	//----- nvinfo : EIATTR_VRC_CTA_INIT_COUNT
	.align		4
.L_8739:
        /*00ec*/ 	.byte	0x02, 0x4a
	.zero		1
	.zero		1


	//----- nvinfo : EIATTR_EXIT_INSTR_OFFSETS
	.align		4
        /*00f0*/ 	.byte	0x04, 0x1c
        /*00f2*/ 	.short	(.L_8741 - .L_8740)


	//   ....[0]....
.L_8740:
        /*00f4*/ 	.word	0x00000ea0


	//   ....[1]....
        /*00f8*/ 	.word	0x00000ec0


	//   ....[2]....
        /*00fc*/ 	.word	0x00000f70


	//   ....[3]....
        /*0100*/ 	.word	0x00000ff0


	//   ....[4]....
        /*0104*/ 	.word	0x00001070


	//   ....[5]....
        /*0108*/ 	.word	0x000010f0


	//   ....[6]....
        /*010c*/ 	.word	0x00001170


	//   ....[7]....
        /*0110*/ 	.word	0x000011f0


	//   ....[8]....
        /*0114*/ 	.word	0x00001270


	//   ....[9]....
        /*0118*/ 	.word	0x000012e0


	//   ....[10]....
        /*011c*/ 	.word	0x00001350


	//   ....[11]....
        /*0120*/ 	.word	0x000013c0


	//   ....[12]....
        /*0124*/ 	.word	0x00001430


	//   ....[13]....
        /*0128*/ 	.word	0x000014a0


	//   ....[14]....
        /*012c*/ 	.word	0x00001540


	//   ....[15]....
        /*0130*/ 	.word	0x000015c0


	//   ....[16]....
        /*0134*/ 	.word	0x00001640


	//   ....[17]....
        /*0138*/ 	.word	0x000016b0


	//----- nvinfo : EIATTR_CBANK_PARAM_SIZE
	.align		4
.L_8741:
        /*013c*/ 	.byte	0x03, 0x19
        /*013e*/ 	.short	0x002d


	//----- nvinfo : EIATTR_PARAM_CBANK
	.align		4
        /*0140*/ 	.byte	0x04, 0x0a
        /*0142*/ 	.short	(.L_8743 - .L_8742)
	.align		4
.L_8742:
        /*0144*/ 	.word	index@(.nv.constant0._ZN43_GLOBAL__N__9ae7fba5_10_SoftMax_cu_9f978f6320softmax_warp_forwardIN3c104HalfES2_fLi9ELb0ELb0EEEvPT0_PKT_iiiPKbib)
        /*0148*/ 	.short	0x0380
        /*014a*/ 	.short	0x002d


	//----- nvinfo : EIATTR_SW_WAR
	.align		4
.L_8743:
        /*014c*/ 	.byte	0x04, 0x36
        /*014e*/ 	.short	(.L_8745 - .L_8744)
.L_8744:
        /*0150*/ 	.word	0x00000008
.L_8745:


//--------------------- .nv.info._ZN43_GLOBAL__N__9ae7fba5_10_SoftMax_cu_9f978f6320softmax_warp_forwardIN3c104HalfES2_fLi8ELb0ELb0EEEvPT0_PKT_iiiPKbib --------------------------
	.section	.nv.info._ZN43_GLOBAL__N__9ae7fba5_10_SoftMax_cu_9f978f6320softmax_warp_forwardIN3c104HalfES2_fLi8ELb0ELb0EEEvPT0_PKT_iiiPKbib,"",@"SHT_CUDA_INFO"
	.sectionflags	@""
	.align	4


	//----- nvinfo : EIATTR_CUDA_API_VERSION
	.align		4
        /*0000*/ 	.byte	0x04, 0x37
        /*0002*/ 	.short	(.L_8747 - .L_8746)
.L_8746:
        /*0004*/ 	.word	0x00000082


	//----- nvinfo : EIATTR_KPARAM_INFO
	.align		4
.L_8747:
        /*0008*/ 	.byte	0x04, 0x17
        /*000a*/ 	.short	(.L_8749 - .L_8748)
.L_8748:
        /*000c*/ 	.word	0x00000000
        /*0010*/ 	.short	0x0007
        /*0012*/ 	.short	0x002c
        /*0014*/ 	.byte	0x00, 0xf0, 0x05, 0x00


	//----- nvinfo : EIATTR_KPARAM_INFO
	.align		4
.L_8749:
        /*0018*/ 	.byte	0x04, 0x17
        /*001a*/ 	.short	(.L_8751 - .L_8750)
.L_8750:
        /*001c*/ 	.word	0x00000000
        /*0020*/ 	.short	0x0006
        /*0022*/ 	.short	0x0028
        /*0024*/ 	.byte	0x00, 0xf0, 0x11, 0x00


	//----- nvinfo : EIATTR_KPARAM_INFO
	.align		4
.L_8751:
        /*0028*/ 	.byte	0x04, 0x17
        /*002a*/ 	.short	(.L_8753 - .L_8752)
.L_8752:
        /*002c*/ 	.word	0x00000000
        /*0030*/ 	.short	0x0005
        /*0032*/ 	.short	0x0020
        /*0034*/ 	.byte	0x00, 0xf5, 0x21, 0x00


	//----- nvinfo : EIATTR_KPARAM_INFO
	.align		4
.L_8753:
        /*0038*/ 	.byte	0x04, 0x17
        /*003a*/ 	.short	(.L_8755 - .L_8754)
.L_8754:
        /*003c*/ 	.word	0x00000000
        /*0040*/ 	.short	0x0004
        /*0042*/ 	.short	0x0018
        /*0044*/ 	.byte	0x00, 0xf0, 0x11, 0x00


	//----- nvinfo : EIATTR_KPARAM_INFO
	.align		4
.L_8755:
        /*0048*/ 	.byte	0x04, 0x17
        /*004a*/ 	.short	(.L_8757 - .L_8756)
.L_8756:
        /*004c*/ 	.word	0x00000000
        /*0050*/ 	.short	0x0003
        /*0052*/ 	.short	0x0014
        /*0054*/ 	.byte	0x00, 0xf0, 0x11, 0x00


	//----- nvinfo : EIATTR_KPARAM_INFO
	.align		4
.L_8757:
        /*0058*/ 	.byte	0x04, 0x17
        /*005a*/ 	.short	(.L_8759 - .L_8758)
.L_8758:
        /*005c*/ 	.word	0x00000000
        /*0060*/ 	.short	0x0002
        /*0062*/ 	.short	0x0010
        /*0064*/ 	.byte	0x00, 0xf0, 0x11, 0x00


	//----- nvinfo : EIATTR_KPARAM_INFO
	.align		4
.L_8759:
        /*0068*/ 	.byte	0x04, 0x17
        /*006a*/ 	.short	(.L_8761 - .L_8760)
.L_8760:
        /*006c*/ 	.word	0x00000000
        /*0070*/ 	.short	0x0001
        /*0072*/ 	.short	0x0008
        /*0074*/ 	.byte	0x00, 0xf5, 0x21, 0x00


	//----- nvinfo : EIATTR_KPARAM_INFO
	.align		4
.L_8761:
        /*0078*/ 	.byte	0x04, 0x17
        /*007a*/ 	.short	(.L_8763 - .L_8762)
.L_8762:
        /*007c*/ 	.word	0x00000000
        /*0080*/ 	.short	0x0000
        /*0082*/ 	.short	0x0000
        /*0084*/ 	.byte	0x00, 0xf5, 0x21, 0x00


	//----- nvinfo : EIATTR_SPARSE_MMA_MASK
	.align		4
.L_8763:
        /*0088*/ 	.byte	0x03, 0x50
        /*008a*/ 	.short	0x0000


	//----- nvinfo : EIATTR_MAXREG_COUNT
	.align		4
        /*008c*/ 	.byte	0x03, 0x1b
        /*008e*/ 	.short	0x00ff


	//----- nvinfo : EIATTR_MERCURY_ISA_VERSION
	.align		4
        /*0090*/ 	.byte	0x03, 0x5f
        /*0092*/ 	.short	0x0101


	//----- nvinfo : EIATTR_COOP_GROUP_MASK_REGIDS
	.align		4
        /*0094*/ 	.byte	0x04, 0x29
        /*0096*/ 	.short	(.L_8765 - .L_8764)


	//   ....[0]....
.L_8764:
        /*0098*/ 	.word	0xffffffff


	//   ....[1]....
        /*009c*/ 	.word	0xffffffff


	//   ....[2]....
        /*00a0*/ 	.word	0xffffffff


	//   ....[3]....
        /*00a4*/ 	.word	0xffffffff


	//   ....[4]....
        /*00a8*/ 	.word	0xffffffff


	//   ....[5]....
        /*00ac*/ 	.word	0xffffffff


	//   ....[6]....
        /*00b0*/ 	.word	0xffffffff


	//   ....[7]....
        /*00b4*/ 	.word	0xffffffff


	//   ....[8]....
        /*00b8*/ 	.word	0xffffffff


	//   ....[9]....
        /*00bc*/ 	.word	0xffffffff


	//----- nvinfo : EIATTR_COOP_GROUP_INSTR_OFFSETS
	.align		4
.L_8765:
        /*00c0*/ 	.byte	0x04, 0x28
        /*00c2*/ 	.short	(.L_8767 - .L_8766)


	//   ....[0]....
.L_8766:
        /*00c4*/ 	.word	0x000004c0


	//   ....[1]....
        /*00c8*/ 	.word	0x000004f0


	//   ....[2]....
        /*00cc*/ 	.word	0x00000520


	//   ....[3]....
        /*00d0*/ 	.word	0x00000550


	//   ....[4]....
        /*00d4*/ 	.word	0x00000580


	//   ....[5]....
        /*00d8*/ 	.word	0x000007c0


	//   ....[6]....
        /*00dc*/ 	.word	0x000007e0


	//   ....[7]....
        /*00e0*/ 	.word	0x00000800


	//   ....[8]....
        /*00e4*/ 	.word	0x00000820


	//   ....[9]....
        /*00e8*/ 	.word	0x00000840


	//----- nvinfo : EIATTR_VRC_CTA_INIT_COUNT
	.align		4
.L_8767:
        /*00ec*/ 	.byte	0x02, 0x4a
	.zero		1
	.zero		1


	//----- nvinfo : EIATTR_EXIT_INSTR_OFFSETS
	.align		4
        /*00f0*/ 	.byte	0x04, 0x1c
        /*00f2*/ 	.short	(.L_8769 - .L_8768)


	//   ....[0]....
.L_8768:
        /*00f4*/ 	.word	0x00000860


	//   ....[1]....
        /*00f8*/ 	.word	0x00000880


	//   ....[2]....
        /*00fc*/ 	.word	0x00000920


	//   ....[3]....
        /*0100*/ 	.word	0x000009a0


	//   ....[4]....
        /*0104*/ 	.word	0x00000a10


	//   ....[5]....
        /*0108*/ 	.word	0x00000a80


	//   ....[6]....
        /*010c*/ 	.word	0x00000af0


	//   ....[7]....
        /*0110*/ 	.word	0x00000b60


	//   ....[8]....
        /*0114*/ 	.word	0x00000bd0


	//   ....[9]....
        /*0118*/ 	.word	0x00000c40


	//----- nvinfo : EIATTR_CBANK_PARAM_SIZE
	.align		4
.L_8769:
        /*011c*/ 	.byte	0x03, 0x19
        /*011e*/ 	.short	0x002d


	//----- nvinfo : EIATTR_PARAM_CBANK
	.align		4
        /*0120*/ 	.byte	0x04, 0x0a
        /*0122*/ 	.short	(.L_8771 - .L_8770)
	.align		4
.L_8770:
        /*0124*/ 	.word	index@(.nv.constant0._ZN43_GLOBAL__N__9ae7fba5_10_SoftMax_cu_9f978f6320softmax_warp_forwardIN3c104HalfES2_fLi8ELb0ELb0EEEvPT0_PKT_iiiPKbib)
        /*0128*/ 	.short	0x0380
        /*012a*/ 	.short	0x002d


	//----- nvinfo : EIATTR_SW_WAR
	.align		4
.L_8771:
        /*012c*/ 	.byte	0x04, 0x36
        /*012e*/ 	.short	(.L_8773 - .L_8772)
.L_8772:
        /*0130*/ 	.word	0x00000008
.L_8773:


//--------------------- .nv.info._ZN43_GLOBAL__N__9ae7fba5_10_SoftMax_cu_9f978f6320softmax_warp_forwardIN3c104HalfES2_fLi7ELb0ELb0EEEvPT0_PKT_iiiPKbib --------------------------
	.section	.nv.info._ZN43_GLOBAL__N__9ae7fba5_10_SoftMax_cu_9f978f6320softmax_warp_forwardIN3c104HalfES2_fLi7ELb0ELb0EEEvPT0_PKT_iiiPKbib,"",@"SHT_CUDA_INFO"
	.sectionflags	@""
	.align	4


	//----- nvinfo : EIATTR_CUDA_API_VERSION
	.align		4
        /*0000*/ 	.byte	0x04, 0x37
        /*0002*/ 	.short	(.L_8775 - .L_8774)
.L_8774:
        /*0004*/ 	.word	0x00000082


	//----- nvinfo : EIATTR_KPARAM_INFO
	.align		4
.L_8775:
        /*0008*/ 	.byte	0x04, 0x17
        /*000a*/ 	.short	(.L_8777 - .L_8776)
.L_8776:
        /*000c*/ 	.word	0x00000000
        /*0010*/ 	.short	0x0007
        /*0012*/ 	.short	0x002c
        /*0014*/ 	.byte	0x00, 0xf0, 0x05, 0x00


	//----- nvinfo : EIATTR_KPARAM_INFO
	.align		4
.L_8777:
        /*0018*/ 	.byte	0x04, 0x17
        /*001a*/ 	.short	(.L_8779 - .L_8778)
.L_8778:
        /*001c*/ 	.word	0x00000000
        /*0020*/ 	.short	0x0006
        /*0022*/ 	.short	0x0028
        /*0024*/ 	.byte	0x00, 0xf0, 0x11, 0x00


	//----- nvinfo : EIATTR_KPARAM_INFO
	.align		4
.L_8779:
        /*0028*/ 	.byte	0x04, 0x17
        /*002a*/ 	.short	(.L_8781 - .L_8780)
.L_8780:
        /*002c*/ 	.word	0x00000000
        /*0030*/ 	.short	0x0005
        /*0032*/ 	.short	0x0020
        /*0034*/ 	.byte	0x00, 0xf5, 0x21, 0x00


	//----- nvinfo : EIATTR_KPARAM_INFO
	.align		4
.L_8781:
        /*0038*/ 	.byte	0x04, 0x17
        /*003a*/ 	.short	(.L_8783 - .L_8782)
.L_8782:
        /*003c*/ 	.word	0x00000000
        /*0040*/ 	.short	0x0004
        /*0042*/ 	.short	0x0018
        /*0044*/ 	.byte	0x00, 0xf0, 0x11, 0x00


	//----- nvinfo : EIATTR_KPARAM_INFO
	.align		4
.L_8783:
        /*0048*/ 	.byte	0x04, 0x17
        /*004a*/ 	.short	(.L_8785 - .L_8784)
.L_8784:
        /*004c*/ 	.word	0x00000000
        /*0050*/ 	.short	0x0003
        /*0052*/ 	.short	0x0014
        /*0054*/ 	.byte	0x00, 0xf0, 0x11, 0x00


	//----- nvinfo : EIATTR_KPARAM_INFO
	.align		4
.L_8785:
        /*0058*/ 	.byte	0x04, 0x17
        /*005a*/ 	.short	(.L_8787 - .L_8786)
.L_8786:
        /*005c*/ 	.word	0x00000000
        /*0060*/ 	.short	0x0002
        /*0062*/ 	.short	0x0010
        /*0064*/ 	.byte	0x00, 0xf0, 0x11, 0x00


	//----- nvinfo : EIATTR_KPARAM_INFO
	.align		4
.L_8787:
        /*0068*/ 	.byte	0x04, 0x17
        /*006a*/ 	.short	(.L_8789 - .L_8788)
.L_8788:
        /*006c*/ 	.word	0x00000000
        /*0070*/ 	.short	0x0001
        /*0072*/ 	.short	0x0008
        /*0074*/ 	.byte	0x00, 0xf5, 0x21, 0x00


	//----- nvinfo : EIATTR_KPARAM_INFO
	.align		4
.L_8789:
        /*0078*/ 	.byte	0x04, 0x17
        /*007a*/ 	.short	(.L_8791 - .L_8790)
.L_8790:
        /*007c*/ 	.word	0x00000000
        /*0080*/ 	.short	0x0000
        /*0082*/ 	.short	0x0000
        /*0084*/ 	.byte	0x00, 0xf5, 0x21, 0x00


	//----- nvinfo : EIATTR_SPARSE_MMA_MASK
	.align		4
.L_8791:
        /*0088*/ 	.byte	0x03, 0x50
        /*008a*/ 	.short	0x0000


	//----- nvinfo : EIATTR_MAXREG_COUNT
	.align		4
        /*008c*/ 	.byte	0x03, 0x1b
        /*008e*/ 	.short	0x00ff


	//----- nvinfo : EIATTR_MERCURY_ISA_VERSION
	.align		4
        /*0090*/ 	.byte	0x03, 0x5f
        /*0092*/ 	.short	0x0101


	//----- nvinfo : EIATTR_COOP_GROUP_MASK_REGIDS
	.align		4
        /*0094*/ 	.byte	0x04, 0x29
        /*0096*/ 	.short	(.L_8793 - .L_8792)


	//   ....[0]....
.L_8792:
        /*0098*/ 	.word	0xffffffff


	//   ....[1]....
        /*009c*/ 	.word	0xffffffff


	//   ....[2]....
        /*00a0*/ 	.word	0xffffffff


	//   ....[3]....
        /*00a4*/ 	.word	0xffffffff


	//   ....[4]....
        /*00a8*/ 	.word	0xffffffff


	//   ....[5]....
        /*00ac*/ 	.word	0xffffffff


	//   ....[6]....
        /*00b0*/ 	.word	0xffffffff


	//   ....[7]....
        /*00b4*/ 	.word	0xffffffff


	//   ....[8]....
        /*00b8*/ 	.word	0xffffffff


	//   ....[9]....
        /*00bc*/ 	.word	0xffffffff


	//   ....[10]....
        /*00c0*/ 	.word	0xffffffff


	//   ....[11]....
        /*00c4*/ 	.word	0xffffffff


	//   ....[12]....
        /*00c8*/ 	.word	0xffffffff


	//   ....[13]....
        /*00cc*/ 	.word	0xffffffff


	//   ....[14]....
        /*00d0*/ 	.word	0xffffffff


	//   ....[15]....
        /*00d4*/ 	.word	0xffffffff


	//   ....[16]....
        /*00d8*/ 	.word	0xffffffff


	//   ....[17]....
        /*00dc*/ 	.word	0xffffffff


	//   ....[18]....
        /*00e0*/ 	.word	0xffffffff


	//   ....[19]....
        /*00e4*/ 	.word	0xffffffff


	//----- nvinfo : EIATTR_COOP_GROUP_INSTR_OFFSETS
	.align		4
.L_8793:
        /*00e8*/ 	.byte	0x04, 0x28
        /*00ea*/ 	.short	(.L_8795 - .L_8794)


	//   ....[0]....
.L_8794:
        /*00ec*/ 	.word	0x000003b0


	//   ....[1]....
        /*00f0*/ 	.word	0x00000440


	//   ....[2]....
        /*00f4*/ 	.word	0x00000460


	//   ....[3]....
        /*00f8*/ 	.word	0x000004a0


	//   ....[4]....
        /*00fc*/ 	.word	0x000004c0


	//   ....[5]....
        /*0100*/ 	.word	0x00000500


	//   ....[6]....
        /*0104*/ 	.word	0x00000520


	//   ....[7]....
        /*0108*/ 	.word	0x00000560


	//   ....[8]....
        /*010c*/ 	.word	0x00000580


	//   ....[9]....
        /*0110*/ 	.word	0x000005c0


	//   ....[10]....
        /*0114*/ 	.word	0x00000800


	//   ....[11]....
        /*0118*/ 	.word	0x00000820


	//   ....[12]....
        /*011c*/ 	.word	0x00000840


	//   ....[13]....
        /*0120*/ 	.word	0x00000860


	//   ....[14]....
        /*0124*/ 	.word	0x00000880


	//   ....[15]....
        /*0128*/ 	.word	0x000008a0


	//   ....[16]....
        /*012c*/ 	.word	0x000008c0


	//   ....[17]....
        /*0130*/ 	.word	0x000008e0


	//   ....[18]....
        /*0134*/ 	.word	0x00000900


	//   ....[19]....
        /*0138*/ 	.word	0x00000920


	//----- nvinfo : EIATTR_VRC_CTA_INIT_COUNT
	.align		4
.L_8795:
        /*013c*/ 	.byte	0x02, 0x4a
	.zero		1
	.zero		1


	//----- nvinfo : EIATTR_EXIT_INSTR_OFFSETS
	.align		4
        /*0140*/ 	.byte	0x04, 0x1c
        /*0142*/ 	.short	(.L_8797 - .L_8796)


	//   ....[0]....
.L_8796:
        /*0144*/ 	.word	0x00000940


	//   ....[1]....
        /*0148*/ 	.word	0x00000ba0


	//   ....[2]....
        /*014c*/ 	.word	0x00000c70


	//   ....[3]....
        /*0150*/ 	.word	0x00000ce0


	//   ....[4]....
        /*0154*/ 	.word	0x00000d50


	//   ....[5]....
        /*0158*/ 	.word	0x00000dc0


	//----- nvinfo : EIATTR_CRS_STACK_SIZE
	.align		4
.L_8797:
        /*015c*/ 	.byte	0x04, 0x1e
        /*015e*/ 	.short	(.L_8799 - .L_8798)
.L_8798:
        /*0160*/ 	.word	0x00000000


	//----- nvinfo : EIATTR_CBANK_PARAM_SIZE
	.align		4
.L_8799:
        /*0164*/ 	.byte	0x03, 0x19
        /*0166*/ 	.short	0x002d


	//----- nvinfo : EIATTR_PARAM_CBANK
	.align		4
        /*0168*/ 	.byte	0x04, 0x0a
        /*016a*/ 	.short	(.L_8801 - .L_8800)
	.align		4
.L_8800:
        /*016c*/ 	.word	index@(.nv.constant0._ZN43_GLOBAL__N__9ae7fba5_10_SoftMax_cu_9f978f6320softmax_warp_forwardIN3c104HalfES2_fLi7ELb0ELb0EEEvPT0_PKT_iiiPKbib)
        /*0170*/ 	.short	0x0380
        /*0172*/ 	.short	0x002d


	//----- nvinfo : EIATTR_SW_WAR
	.align		4
.L_8801:
        /*0174*/ 	.byte	0x04, 0x36
        /*0176*/ 	.short	(.L_8803 - .L_8802)
.L_8802:
        /*0178*/ 	.word	0x00000008
.L_8803:


//--------------------- .nv.info._ZN43_GLOBAL__N__9ae7fba5_10_SoftMax_cu_9f978f6320softmax_warp_forwardIN3c104HalfES2_fLi6ELb0ELb0EEEvPT0_PKT_iiiPKbib --------------------------
	.section	.nv.info._ZN43_GLOBAL__N__9ae7fba5_10_SoftMax_cu_9f978f6320softmax_warp_forwardIN3c104HalfES2_fLi6ELb0ELb0EEEvPT0_PKT_iiiPKbib,"",@"SHT_CUDA_INFO"
	.sectionflags	@""
	.align	4


	//----- nvinfo : EIATTR_CUDA_API_VERSION
	.align		4
        /*0000*/ 	.byte	0x04, 0x37
        /*0002*/ 	.short	(.L_8805 - .L_8804)
.L_8804:
        /*0004*/ 	.word	0x00000082


	//----- nvinfo : EIATTR_KPARAM_INFO
	.align		4
.L_8805:
        /*0008*/ 	.byte	0x04, 0x17
        /*000a*/ 	.short	(.L_8807 - .L_8806)
.L_8806:
        /*000c*/ 	.word	0x00000000
        /*0010*/ 	.short	0x0007
        /*0012*/ 	.short	0x002c
        /*0014*/ 	.byte	0x00, 0xf0, 0x05, 0x00


	//----- nvinfo : EIATTR_KPARAM_INFO
	.align		4
.L_8807:
        /*0018*/ 	.byte	0x04, 0x17
        /*001a*/ 	.short	(.L_8809 - .L_8808)
.L_8808:
        /*001c*/ 	.word	0x00000000
        /*0020*/ 	.short	0x0006
        /*0022*/ 	.short	0x0028
        /*0024*/ 	.byte	0x00, 0xf0, 0x11, 0x00


	//----- nvinfo : EIATTR_KPARAM_INFO
	.align		4
.L_8809:
        /*0028*/ 	.byte	0x04, 0x17
        /*002a*/ 	.short	(.L_8811 - .L_8810)
.L_8810:
        /*002c*/ 	.word	0x00000000
        /*0030*/ 	.short	0x0005
        /*0032*/ 	.short	0x0020
        /*0034*/ 	.byte	0x00, 0xf5, 0x21, 0x00


	//----- nvinfo : EIATTR_KPARAM_INFO
	.align		4
.L_8811:
        /*0038*/ 	.byte	0x04, 0x17
        /*003a*/ 	.short	(.L_8813 - .L_8812)
.L_8812:
        /*003c*/ 	.word	0x00000000
        /*0040*/ 	.short	0x0004
        /*0042*/ 	.short	0x0018
        /*0044*/ 	.byte	0x00, 0xf0, 0x11, 0x00


	//----- nvinfo : EIATTR_KPARAM_INFO
	.align		4
.L_8813:
        /*0048*/ 	.byte	0x04, 0x17
        /*004a*/ 	.short	(.L_8815 - .L_8814)
.L_8814:
        /*004c*/ 	.word	0x00000000
        /*0050*/ 	.short	0x0003
        /*0052*/ 	.short	0x0014
        /*0054*/ 	.byte	0x00, 0xf0, 0x11, 0x00


	//----- nvinfo : EIATTR_KPARAM_INFO
	.align		4
.L_8815:
        /*0058*/ 	.byte	0x04, 0x17
        /*005a*/ 	.short	(.L_8817 - .L_8816)
.L_8816:
        /*005c*/ 	.word	0x00000000
        /*0060*/ 	.short	0x0002
        /*0062*/ 	.short	0x0010
        /*0064*/ 	.byte	0x00, 0xf0, 0x11, 0x00


	//----- nvinfo : EIATTR_KPARAM_INFO
	.align		4
.L_8817:
        /*0068*/ 	.byte	0x04, 0x17
        /*006a*/ 	.short	(.L_8819 - .L_8818)
.L_8818:
        /*006c*/ 	.word	0x00000000
        /*0070*/ 	.short	0x0001
        /*0072*/ 	.short	0x0008
        /*0074*/ 	.byte	0x00, 0xf5, 0x21, 0x00


	//----- nvinfo : EIATTR_KPARAM_INFO
	.align		4
.L_8819:
        /*0078*/ 	.byte	0x04, 0x17
        /*007a*/ 	.short	(.L_8821 - .L_8820)
.L_8820:
        /*007c*/ 	.word	0x00000000
        /*0080*/ 	.short	0x0000
        /*0082*/ 	.short	0x0000
        /*0084*/ 	.byte	0x00, 0xf5, 0x21, 0x00


	//----- nvinfo : EIATTR_SPARSE_MMA_MASK
	.align		4
.L_8821:
        /*0088*/ 	.byte	0x03, 0x50
        /*008a*/ 	.short	0x0000


	//----- nvinfo : EIATTR_MAXREG_COUNT
	.align		4
        /*008c*/ 	.byte	0x03, 0x1b
        /*008e*/ 	.short	0x00ff


	//----- nvinfo : EIATTR_MERCURY_ISA_VERSION
	.align		4
        /*0090*/ 	.byte	0x03, 0x5f
        /*0092*/ 	.short	0x0101


	//----- nvinfo : EIATTR_COOP_GROUP_MASK_REGIDS
	.align		4
        /*0094*/ 	.byte	0x04, 0x29
        /*0096*/ 	.short	(.L_8823 - .L_8822)


	//   ....[0]....
.L_8822:
        /*0098*/ 	.word	0xffffffff


	//   ....[1]....
        /*009c*/ 	.word	0xffffffff


	//   ....[2]....
        /*00a0*/ 	.word	0xffffffff


	//   ....[3]....
        /*00a4*/ 	.word	0xffffffff


	//   ....[4]....
        /*00a8*/ 	.word	0xffffffff


	//   ....[5]....
        /*00ac*/ 	.word	0xffffffff


	//   ....[6]....
        /*00b0*/ 	.word	0xffffffff


	//   ....[7]....
        /*00b4*/ 	.word	0xffffffff


	//   ....[8]....
        /*00b8*/ 	.word	0xffffffff


	//   ....[9]....
        /*00bc*/ 	.word	0xffffffff


	//   ....[10]....
        /*00c0*/ 	.word	0xffffffff


	//   ....[11]....
        /*00c4*/ 	.word	0xffffffff


	//   ....[12]....
        /*00c8*/ 	.word	0xffffffff


	//   ....[13]....
        /*00cc*/ 	.word	0xffffffff


	//   ....[14]....
        /*00d0*/ 	.word	0xffffffff


	//   ....[15]....
        /*00d4*/ 	.word	0xffffffff


	//   ....[16]....
        /*00d8*/ 	.word	0xffffffff


	//   ....[17]....
        /*00dc*/ 	.word	0xffffffff


	//   ....[18]....
        /*00e0*/ 	.word	0xffffffff


	//   ....[19]....
        /*00e4*/ 	.word	0xffffffff


	//----- nvinfo : EIATTR_COOP_GROUP_INSTR_OFFSETS
	.align		4
.L_8823:
        /*00e8*/ 	.byte	0x04, 0x28
        /*00ea*/ 	.short	(.L_8825 - .L_8824)


	//   ....[0]....
.L_8824:
        /*00ec*/ 	.word	0x00000250


	//   ....[1]....
        /*00f0*/ 	.word	0x00000270


	//   ....[2]....
        /*00f4*/ 	.word	0x000002b0


	//   ....[3]....
        /*00f8*/ 	.word	0x000002d0


	//   ....[4]....
        /*00fc*/ 	.word	0x00000310


	//   ....[5]....
        /*0100*/ 	.word	0x00000330


	//   ....[6]....
        /*0104*/ 	.word	0x00000370


	//   ....[7]....
        /*0108*/ 	.word	0x00000390


	//   ....[8]....
        /*010c*/ 	.word	0x000003d0


	//   ....[9]....
        /*0110*/ 	.word	0x000003f0


	//   ....[10]....
        /*0114*/ 	.word	0x00000540


	//   ....[11]....
        /*0118*/ 	.word	0x00000560


	//   ....[12]....
        /*011c*/ 	.word	0x00000580


	//   ....[13]....
        /*0120*/ 	.word	0x000005a0


	//   ....[14]....
        /*0124*/ 	.word	0x000005c0


	//   ....[15]....
        /*0128*/ 	.word	0x000005e0


	//   ....[16]....
        /*012c*/ 	.word	0x00000600


	//   ....[17]....
        /*0130*/ 	.word	0x00000620


	//   ....[18]....
        /*0134*/ 	.word	0x00000640


	//   ....[19]....
        /*0138*/ 	.word	0x00000660


	//----- nvinfo : EIATTR_VRC_CTA_INIT_COUNT
	.align		4
.L_8825:
        /*013c*/ 	.byte	0x02, 0x4a
	.zero		1
	.zero		1


	//----- nvinfo : EIATTR_EXIT_INSTR_OFFSETS
	.align		4
        /*0140*/ 	.byte	0x04, 0x1c
        /*0142*/ 	.short	(.L_8827 - .L_8826)


	//   ....[0]....
.L_8826:
        /*0144*/ 	.word	0x00000670


	//   ....[1]....
        /*0148*/ 	.word	0x00000800


	//   ....[2]....
        /*014c*/ 	.word	0x000008d0


	//   ....[3]....
        /*0150*/ 	.word	0x00000940


	//----- nvinfo : EIATTR_CRS_STACK_SIZE
	.align		4
.L_8827:
        /*0154*/ 	.byte	0x04, 0x1e
        /*0156*/ 	.short	(.L_8829 - .L_8828)
.L_8828:
        /*0158*/ 	.word	0x00000000


	//----- nvinfo : EIATTR_CBANK_PARAM_SIZE
	.align		4
.L_8829:
        /*015c*/ 	.byte	0x03, 0x19
        /*015e*/ 	.short	0x002d


	//----- nvinfo : EIATTR_PARAM_CBANK
	.align		4
        /*0160*/ 	.byte	0x04, 0x0a
        /*0162*/ 	.short	(.L_8831 - .L_8830)
	.align		4
.L_8830:
        /*0164*/ 	.word	index@(.nv.constant0._ZN43_GLOBAL__N__9ae7fba5_10_SoftMax_cu_9f978f6320softmax_warp_forwardIN3c104HalfES2_fLi6ELb0ELb0EEEvPT0_PKT_iiiPKbib)
        /*0168*/ 	.short	0x0380
        /*016a*/ 	.short	0x002d


	//----- nvinfo : EIATTR_SW_WAR
	.align		4
.L_8831:
        /*016c*/ 	.byte	0x04, 0x36
        /*016e*/ 	.short	(.L_8833 - .L_8832)
.L_8832:
        /*0170*/ 	.word	0x00000008
.L_8833:


//--------------------- .nv.info._ZN43_GLOBAL__N__9ae7fba5_10_SoftMax_cu_9f978f6320softmax_warp_forwardIN3c104HalfES2_fLi5ELb0ELb0EEEvPT0_PKT_iiiPKbib --------------------------
	.section	.nv.info._ZN43_GLOBAL__N__9ae7fba5_10_SoftMax_cu_9f978f6320softmax_warp_forwardIN3c104HalfES2_fLi5ELb0ELb0EEEvPT0_PKT_iiiPKbib,"",@"SHT_CUDA_INFO"
	.sectionflags	@""
	.align	4


	//----- nvinfo : EIATTR_CUDA_API_VERSION
	.align		4
        /*0000*/ 	.byte	0x04, 0x37
        /*0002*/ 	.short	(.L_8835 - .L_8834)
.L_8834:
        /*0004*/ 	.word	0x00000082


	//----- nvinfo : EIATTR_KPARAM_INFO
	.align		4
.L_8835:
        /*0008*/ 	.byte	0x04, 0x17
        /*000a*/ 	.short	(.L_8837 - .L_8836)
.L_8836:
        /*000c*/ 	.word	0x00000000
        /*0010*/ 	.short	0x0007
        /*0012*/ 	.short	0x002c
        /*0014*/ 	.byte	0x00, 0xf0, 0x05, 0x00


	//----- nvinfo : EIATTR_KPARAM_INFO
	.align		4
.L_8837:
        /*0018*/ 	.byte	0x04, 0x17
        /*001a*/ 	.short	(.L_8839 - .L_8838)
.L_8838:
        /*001c*/ 	.word	0x00000000
        /*0020*/ 	.short	0x0006
        /*0022*/ 	.short	0x0028
        /*0024*/ 	.byte	0x00, 0xf0, 0x11, 0x00


	//----- nvinfo : EIATTR_KPARAM_INFO
	.align		4
.L_8839:
        /*0028*/ 	.byte	0x04, 0x17
        /*002a*/ 	.short	(.L_8841 - .L_8840)
.L_8840:
        /*002c*/ 	.word	0x00000000
        /*0030*/ 	.short	0x0005
        /*0032*/ 	.short	0x0020
        /*0034*/ 	.byte	0x00, 0xf5, 0x21, 0x00


	//----- nvinfo : EIATTR_KPARAM_INFO
	.align		4
.L_8841:
        /*0038*/ 	.byte	0x04, 0x17
        /*003a*/ 	.short	(.L_8843 - .L_8842)
.L_8842:
        /*003c*/ 	.word	0x00000000
        /*0040*/ 	.short	0x0004
        /*0042*/ 	.short	0x0018
        /*0044*/ 	.byte	0x00, 0xf0, 0x11, 0x00


	//----- nvinfo : EIATTR_KPARAM_INFO
	.align		4
.L_8843:
        /*0048*/ 	.byte	0x04, 0x17
        /*004a*/ 	.short	(.L_8845 - .L_8844)
.L_8844:
        /*004c*/ 	.word	0x00000000
        /*0050*/ 	.short	0x0003
        /*0052*/ 	.short	0x0014
        /*0054*/ 	.byte	0x00, 0xf0, 0x11, 0x00


	//----- nvinfo : EIATTR_KPARAM_INFO
	.align		4
.L_8845:
        /*0058*/ 	.byte	0x04, 0x17
        /*005a*/ 	.short	(.L_8847 - .L_8846)
.L_8846:
        /*005c*/ 	.word	0x00000000
        /*0060*/ 	.short	0x0002
        /*0062*/ 	.short	0x0010
        /*0064*/ 	.byte	0x00, 0xf0, 0x11, 0x00


	//----- nvinfo : EIATTR_KPARAM_INFO
	.align		4
.L_8847:
        /*0068*/ 	.byte	0x04, 0x17
        /*006a*/ 	.short	(.L_8849 - .L_8848)
.L_8848:
        /*006c*/ 	.word	0x00000000
        /*0070*/ 	.short	0x0001
        /*0072*/ 	.short	0x0008
        /*0074*/ 	.byte	0x00, 0xf5, 0x21, 0x00


	//----- nvinfo : EIATTR_KPARAM_INFO
	.align		4
.L_8849:
        /*0078*/ 	.byte	0x04, 0x17
        /*007a*/ 	.short	(.L_8851 - .L_8850)
.L_8850:
        /*007c*/ 	.word	0x00000000
        /*0080*/ 	.short	0x0000
        /*0082*/ 	.short	0x0000
        /*0084*/ 	.byte	0x00, 0xf5, 0x21, 0x00


	//----- nvinfo : EIATTR_SPARSE_MMA_MASK
	.align		4
.L_8851:
        /*0088*/ 	.byte	0x03, 0x50
        /*008a*/ 	.short	0x0000


	//----- nvinfo : EIATTR_MAXREG_COUNT
	.align		4
        /*008c*/ 	.byte	0x03, 0x1b
        /*008e*/ 	.short	0x00ff


	//----- nvinfo : EIATTR_MERCURY_ISA_VERSION
	.align		4
        /*0090*/ 	.byte	0x03, 0x5f
        /*0092*/ 	.short	0x0101


	//----- nvinfo : EIATTR_COOP_GROUP_MASK_REGIDS
	.align		4
        /*0094*/ 	.byte	0x04, 0x29
        /*0096*/ 	.short	(.L_8853 - .L_8852)


	//   ....[0]....
.L_8852:
        /*0098*/ 	.word	0xffffffff


	//   ....[1]....
        /*009c*/ 	.word	0xffffffff


	//   ....[2]....
        /*00a0*/ 	.word	0xffffffff


	//   ....[3]....
        /*00a4*/ 	.word	0xffffffff


	//   ....[4]....
        /*00a8*/ 	.word	0xffffffff


	//   ....[5]....
        /*00ac*/ 	.word	0xffffffff


	//   ....[6]....
        /*00b0*/ 	.word	0xffffffff


	//   ....[7]....
        /*00b4*/ 	.word	0xffffffff


	//   ....[8]....
        /*00b8*/ 	.word	0xffffffff


	//   ....[9]....
        /*00bc*/ 	.word	0xffffffff


	//   ....[10]....
        /*00c0*/ 	.word	0xffffffff


	//   ....[11]....
        /*00c4*/ 	.word	0xffffffff


	//   ....[12]....
        /*00c8*/ 	.word	0xffffffff


	//   ....[13]....
        /*00cc*/ 	.word	0xffffffff


	//   ....[14]....
        /*00d0*/ 	.word	0xffffffff


	//   ....[15]....
        /*00d4*/ 	.word	0xffffffff


	//   ....[16]....
        /*00d8*/ 	.word	0xffffffff


	//   ....[17]....
        /*00dc*/ 	.word	0xffffffff


	//   ....[18]....
        /*00e0*/ 	.word	0xffffffff


	//   ....[19]....
        /*00e4*/ 	.word	0xffffffff


	//----- nvinfo : EIATTR_COOP_GROUP_INSTR_OFFSETS
	.align		4
.L_8853:
        /*00e8*/ 	.byte	0x04, 0x28
        /*00ea*/ 	.short	(.L_8855 - .L_8854)


	//   ....[0]....
.L_8854:
        /*00ec*/ 	.word	0x000001e0


	//   ....[1]....
        /*00f0*/ 	.word	0x00000200


	//   ....[2]....
        /*00f4*/ 	.word	0x00000240


	//   ....[3]....
        /*00f8*/ 	.word	0x00000260


	//   ....[4]....
        /*00fc*/ 	.word	0x000002a0


	//   ....[5]....
        /*0100*/ 	.word	0x000002c0


	//   ....[6]....
        /*0104*/ 	.word	0x00000300


	//   ....[7]....
        /*0108*/ 	.word	0x00000320


	//   ....[8]....
        /*010c*/ 	.word	0x00000360


	//   ....[9]....
        /*0110*/ 	.word	0x00000380


	//   ....[10]....
        /*0114*/ 	.word	0x00000450


	//   ....[11]....
        /*0118*/ 	.word	0x00000460


	//   ....[12]....
        /*011c*/ 	.word	0x00000490


	//   ....[13]....
        /*0120*/ 	.word	0x000004a0


	//   ....[14]....
        /*0124*/ 	.word	0x000004d0


	//   ....[15]....
        /*0128*/ 	.word	0x000004e0


	//   ....[16]....
        /*012c*/ 	.word	0x00000510


	//   ....[17]....
        /*0130*/ 	.word	0x00000520


	//   ....[18]....
        /*0134*/ 	.word	0x00000550


	//   ....[19]....
        /*0138*/ 	.word	0x00000560


	//----- nvinfo : EIATTR_VRC_CTA_INIT_COUNT
	.align		4
.L_8855:
        /*013c*/ 	.byte	0x02, 0x4a
	.zero		1
	.zero		1


	//----- nvinfo : EIATTR_EXIT_INSTR_OFFSETS
	.align		4
        /*0140*/ 	.byte	0x04, 0x1c
        /*0142*/ 	.short	(.L_8857 - .L_8856)


	//   ....[0]....
.L_8856:
        /*0144*/ 	.word	0x00000570


	//   ....[1]....
        /*0148*/ 	.word	0x00000690


	//   ....[2]....
        /*014c*/ 	.word	0x00000760


	//----- nvinfo : EIATTR_CRS_STACK_SIZE
	.align		4
.L_8857:
        /*0150*/ 	.byte	0x04, 0x1e
        /*0152*/ 	.short	(.L_8859 - .L_8858)
.L_8858:
        /*0154*/ 	.word	0x00000000


	//----- nvinfo : EIATTR_CBANK_PARAM_SIZE
	.align		4
.L_8859:
        /*0158*/ 	.byte	0x03, 0x19
        /*015a*/ 	.short	0x002d


	//----- nvinfo : EIATTR_PARAM_CBANK
	.align		4
        /*015c*/ 	.byte	0x04, 0x0a
        /*015e*/ 	.short	(.L_8861 - .L_8860)
	.align		4
.L_8860:
        /*0160*/ 	.word	index@(.nv.constant0._ZN43_GLOBAL__N__9ae7fba5_10_SoftMax_cu_9f978f6320softmax_warp_forwardIN3c104HalfES2_fLi5ELb0ELb0EEEvPT0_PKT_iiiPKbib)
        /*0164*/ 	.short	0x0380
        /*0166*/ 	.short	0x002d


	//----- nvinfo : EIATTR_SW_WAR
	.align		4
.L_8861:
        /*0168*/ 	.byte	0x04, 0x36
        /*016a*/ 	.short	(.L_8863 - .L_8862)
.L_8862:
        /*016c*/ 	.word	0x00000008
.L_8863:


//--------------------- .nv.info._ZN43_GLOBAL__N__9ae7fba5_10_SoftMax_cu_9f978f6320softmax_warp_forwardIN3c104HalfES2_fLi4ELb0ELb0EEEvPT0_PKT_iiiPKbib --------------------------
	.section	.nv.info._ZN43_GLOBAL__N__9ae7fba5_10_SoftMax_cu_9f978f6320softmax_warp_forwardIN3c104HalfES2_fLi4ELb0ELb0EEEvPT0_PKT_iiiPKbib,"",@"SHT_CUDA_INFO"
	.sectionflags	@""
	.align	4


	//----- nvinfo : EIATTR_CUDA_API_VERSION
	.align		4
        /*0000*/ 	.byte	0x04, 0x37
        /*0002*/ 	.short	(.L_8865 - .L_8864)
.L_8864:
        /*0004*/ 	.word	0x00000082


	//----- nvinfo : EIATTR_KPARAM_INFO
	.align		4
.L_8865:
        /*0008*/ 	.byte	0x04, 0x17
        /*000a*/ 	.short	(.L_8867 - .L_8866)
.L_8866:
        /*000c*/ 	.word	0x00000000
        /*0010*/ 	.short	0x0007
        /*0012*/ 	.short	0x002c
        /*0014*/ 	.byte	0x00, 0xf0, 0x05, 0x00


	//----- nvinfo : EIATTR_KPARAM_INFO
	.align		4
.L_8867:
        /*0018*/ 	.byte	0x04, 0x17
        /*001a*/ 	.short	(.L_8869 - .L_8868)
.L_8868:
        /*001c*/ 	.word	0x00000000
        /*0020*/ 	.short	0x0006
        /*0022*/ 	.short	0x0028
        /*0024*/ 	.byte	0x00, 0xf0, 0x11, 0x00


	//----- nvinfo : EIATTR_KPARAM_INFO
	.align		4
.L_8869:
        /*0028*/ 	.byte	0x04, 0x17
        /*002a*/ 	.short	(.L_8871 - .L_8870)
.L_8870:
        /*002c*/ 	.word	0x00000000
        /*0030*/ 	.short	0x0005
        /*0032*/ 	.short	0x0020
        /*0034*/ 	.byte	0x00, 0xf5, 0x21, 0x00


	//----- nvinfo : EIATTR_KPARAM_INFO
	.align		4
.L_8871:
        /*0038*/ 	.byte	0x04, 0x17
        /*003a*/ 	.short	(.L_8873 - .L_8872)
.L_8872:
        /*003c*/ 	.word	0x00000000
        /*0040*/ 	.short	0x0004
        /*0042*/ 	.short	0x0018
        /*0044*/ 	.byte	0x00, 0xf0, 0x11, 0x00


	//----- nvinfo : EIATTR_KPARAM_INFO
	.align		4
.L_8873:
        /*0048*/ 	.byte	0x04, 0x17
        /*004a*/ 	.short	(.L_8875 - .L_8874)
.L_8874:
        /*004c*/ 	.word	0x00000000
        /*0050*/ 	.short	0x0003
        /*0052*/ 	.short	0x0014
        /*0054*/ 	.byte	0x00, 0xf0, 0x11, 0x00


	//----- nvinfo : EIATTR_KPARAM_INFO
	.align		4
.L_8875:
        /*0058*/ 	.byte	0x04, 0x17
        /*005a*/ 	.short	(.L_8877 - .L_8876)
.L_8876:
        /*005c*/ 	.word	0x00000000
        /*0060*/ 	.short	0x0002
        /*0062*/ 	.short	0x0010
        /*0064*/ 	.byte	0x00, 0xf0, 0x11, 0x00


	//----- nvinfo : EIATTR_KPARAM_INFO
	.align		4
.L_8877:
        /*0068*/ 	.byte	0x04, 0x17
        /*006a*/ 	.short	(.L_8879 - .L_8878)
.L_8878:
        /*006c*/ 	.word	0x00000000
        /*0070*/ 	.short	0x0001
        /*0072*/ 	.short	0x0008
        /*0074*/ 	.byte	0x00, 0xf5, 0x21, 0x00


	//----- nvinfo : EIATTR_KPARAM_INFO
	.align		4
.L_8879:
        /*0078*/ 	.byte	0x04, 0x17
        /*007a*/ 	.short	(.L_8881 - .L_8880)
.L_8880:
        /*007c*/ 	.word	0x00000000
        /*0080*/ 	.short	0x0000
        /*0082*/ 	.short	0x0000
        /*0084*/ 	.byte	0x00, 0xf5, 0x21, 0x00


	//----- nvinfo : EIATTR_SPARSE_MMA_MASK
	.align		4
.L_8881:
        /*0088*/ 	.byte	0x03, 0x50
        /*008a*/ 	.short	0x0000


	//----- nvinfo : EIATTR_MAXREG_COUNT
	.align		4
        /*008c*/ 	.byte	0x03, 0x1b
        /*008e*/ 	.short	0x00ff


	//----- nvinfo : EIATTR_MERCURY_ISA_VERSION
	.align		4
        /*0090*/ 	.byte	0x03, 0x5f
        /*0092*/ 	.short	0x0101


	//----- nvinfo : EIATTR_COOP_GROUP_MASK_REGIDS
	.align		4
        /*0094*/ 	.byte	0x04, 0x29
        /*0096*/ 	.short	(.L_8883 - .L_8882)


	//   ....[0]....
.L_8882:
        /*0098*/ 	.word	0xffffffff


	//   ....[1]....
        /*009c*/ 	.word	0xffffffff


	//   ....[2]....
        /*00a0*/ 	.word	0xffffffff


	//   ....[3]....
        /*00a4*/ 	.word	0xffffffff


	//   ....[4]....
        /*00a8*/ 	.word	0xffffffff


	//   ....[5]....
        /*00ac*/ 	.word	0xffffffff


	//   ....[6]....
        /*00b0*/ 	.word	0xffffffff


	//   ....[7]....
        /*00b4*/ 	.word	0xffffffff


	//   ....[8]....
        /*00b8*/ 	.word	0xffffffff


	//   ....[9]....
        /*00bc*/ 	.word	0xffffffff


	//   ....[10]....
        /*00c0*/ 	.word	0xffffffff


	//   ....[11]....
        /*00c4*/ 	.word	0xffffffff


	//   ....[12]....
        /*00c8*/ 	.word	0xffffffff


	//   ....[13]....
        /*00cc*/ 	.word	0xffffffff


	//   ....[14]....
        /*00d0*/ 	.word	0xffffffff


	//   ....[15]....
        /*00d4*/ 	.word	0xffffffff


	//----- nvinfo : EIATTR_COOP_GROUP_INSTR_OFFSETS
	.align		4
.L_8883:
        /*00d8*/ 	.byte	0x04, 0x28
        /*00da*/ 	.short	(.L_8885 - .L_8884)


	//   ....[0]....
.L_8884:
        /*00dc*/ 	.word	0x000001e0


	//   ....[1]....
        /*00e0*/ 	.word	0x00000200


	//   ....[2]....
        /*00e4*/ 	.word	0x00000240


	//   ....[3]....
        /*00e8*/ 	.word	0x00000260


	//   ....[4]....
        /*00ec*/ 	.word	0x000002a0


	//   ....[5]....
        /*00f0*/ 	.word	0x000002c0


	//   ....[6]....
        /*00f4*/ 	.word	0x00000300


	//   ....[7]....
        /*00f8*/ 	.word	0x00000320


	//   ....[8]....
        /*00fc*/ 	.word	0x000003f0


	//   ....[9]....
        /*0100*/ 	.word	0x00000400


	//   ....[10]....
        /*0104*/ 	.word	0x00000430


	//   ....[11]....
        /*0108*/ 	.word	0x00000440


	//   ....[12]....
        /*010c*/ 	.word	0x00000470


	//   ....[13]....
        /*0110*/ 	.word	0x00000480


	//   ....[14]....
        /*0114*/ 	.word	0x000004b0


	//   ....[15]....
        /*0118*/ 	.word	0x000004c0


	//----- nvinfo : EIATTR_VRC_CTA_INIT_COUNT
	.align		4
.L_8885:
        /*011c*/ 	.byte	0x02, 0x4a
	.zero		1
	.zero		1


	//----- nvinfo : EIATTR_EXIT_INSTR_OFFSETS
	.align		4
        /*0120*/ 	.byte	0x04, 0x1c
        /*0122*/ 	.short	(.L_8887 - .L_8886)


	//   ....[0]....
.L_8886:
        /*0124*/ 	.word	0x000004d0


	//   ....[1]....
        /*0128*/ 	.word	0x000005e0


	//   ....[2]....
        /*012c*/ 	.word	0x000006b0


	//----- nvinfo : EIATTR_CRS_STACK_SIZE
	.align		4
.L_8887:
        /*0130*/ 	.byte	0x04, 0x1e
        /*0132*/ 	.short	(.L_8889 - .L_8888)
.L_8888:
        /*0134*/ 	.word	0x00000000


	//----- nvinfo : EIATTR_CBANK_PARAM_SIZE
	.align		4
.L_8889:
        /*0138*/ 	.byte	0x03, 0x19
        /*013a*/ 	.short	0x002d


	//----- nvinfo : EIATTR_PARAM_CBANK
	.align		4
        /*013c*/ 	.byte	0x04, 0x0a
        /*013e*/ 	.short	(.L_8891 - .L_8890)
	.align		4
.L_8890:
        /*0140*/ 	.word	index@(.nv.constant0._ZN43_GLOBAL__N__9ae7fba5_10_SoftMax_cu_9f978f6320softmax_warp_forwardIN3c104HalfES2_fLi4ELb0ELb0EEEvPT0_PKT_iiiPKbib)
        /*0144*/ 	.short	0x0380
        /*0146*/ 	.short	0x002d


	//----- nvinfo : EIATTR_SW_WAR
	.align		4
.L_8891:
        /*0148*/ 	.byte	0x04, 0x36
        /*014a*/ 	.short	(.L_8893 - .L_8892)
.L_8892:
        /*014c*/ 	.word	0x00000008
.L_8893:


//--------------------- .nv.info._ZN43_GLOBAL__N__9ae7fba5_10_SoftMax_cu_9f978f6320softmax_warp_forwardIN3c104HalfES2_fLi3ELb0ELb0EEEvPT0_PKT_iiiPKbib --------------------------
	.section	.nv.info._ZN43_GLOBAL__N__9ae7fba5_10_SoftMax_cu_9f978f6320softmax_warp_forwardIN3c104HalfES2_fLi3ELb0ELb0EEEvPT0_PKT_iiiPKbib,"",@"SHT_CUDA_INFO"
	.sectionflags	@""
	.align	4


	//----- nvinfo : EIATTR_CUDA_API_VERSION
	.align		4
        /*0000*/ 	.byte	0x04, 0x37
        /*0002*/ 	.short	(.L_8895 - .L_8894)
.L_8894:
        /*0004*/ 	.word	0x00000082


	//----- nvinfo : EIATTR_KPARAM_INFO
	.align		4
.L_8895:
        /*0008*/ 	.byte	0x04, 0x17
        /*000a*/ 	.short	(.L_8897 - .L_8896)
.L_8896:
        /*000c*/ 	.word	0x00000000
        /*0010*/ 	.short	0x0007
        /*0012*/ 	.short	0x002c
        /*0014*/ 	.byte	0x00, 0xf0, 0x05, 0x00


	//----- nvinfo : EIATTR_KPARAM_INFO
	.align		4
.L_8897:
        /*0018*/ 	.byte	0x04, 0x17
        /*001a*/ 	.short	(.L_8899 - .L_8898)
.L_8898:
        /*001c*/ 	.word	0x00000000
        /*0020*/ 	.short	0x0006
        /*0022*/ 	.short	0x0028
        /*0024*/ 	.byte	0x00, 0xf0, 0x11, 0x00


	//----- nvinfo : EIATTR_KPARAM_INFO
	.align		4
.L_8899:
        /*0028*/ 	.byte	0x04, 0x17
        /*002a*/ 	.short	(.L_8901 - .L_8900)
.L_8900:
        /*002c*/ 	.word	0x00000000
        /*0030*/ 	.short	0x0005
        /*0032*/ 	.short	0x0020
        /*0034*/ 	.byte	0x00, 0xf5, 0x21, 0x00


	//----- nvinfo : EIATTR_KPARAM_INFO
	.align		4
.L_8901:
        /*0038*/ 	.byte	0x04, 0x17
        /*003a*/ 	.short	(.L_8903 - .L_8902)
.L_8902:
        /*003c*/ 	.word	0x00000000
        /*0040*/ 	.short	0x0004
        /*0042*/ 	.short	0x0018
        /*0044*/ 	.byte	0x00, 0xf0, 0x11, 0x00


	//----- nvinfo : EIATTR_KPARAM_INFO
	.align		4
.L_8903:
        /*0048*/ 	.byte	0x04, 0x17
        /*004a*/ 	.short	(.L_8905 - .L_8904)
.L_8904:
        /*004c*/ 	.word	0x00000000
        /*0050*/ 	.short	0x0003
        /*0052*/ 	.short	0x0014
        /*0054*/ 	.byte	0x00, 0xf0, 0x11, 0x00


	//----- nvinfo : EIATTR_KPARAM_INFO
	.align		4
.L_8905:
        /*0058*/ 	.byte	0x04, 0x17
        /*005a*/ 	.short	(.L_8907 - .L_8906)
.L_8906:
        /*005c*/ 	.word	0x00000000
        /*0060*/ 	.short	0x0002
        /*0062*/ 	.short	0x0010
        /*0064*/ 	.byte	0x00, 0xf0, 0x11, 0x00


	//----- nvinfo : EIATTR_KPARAM_INFO
	.align		4
.L_8907:
        /*0068*/ 	.byte	0x04, 0x17
        /*006a*/ 	.short	(.L_8909 - .L_8908)
.L_8908:
        /*006c*/ 	.word	0x00000000
        /*0070*/ 	.short	0x0001
        /*0072*/ 	.short	0x0008
        /*0074*/ 	.byte	0x00, 0xf5, 0x21, 0x00


	//----- nvinfo : EIATTR_KPARAM_INFO
	.align		4
.L_8909:
        /*0078*/ 	.byte	0x04, 0x17
        /*007a*/ 	.short	(.L_8911 - .L_8910)
.L_8910:
        /*007c*/ 	.word	0x00000000
        /*0080*/ 	.short	0x0000
        /*0082*/ 	.short	0x0000
        /*0084*/ 	.byte	0x00, 0xf5, 0x21, 0x00


	//----- nvinfo : EIATTR_SPARSE_MMA_MASK
	.align		4
.L_8911:
        /*0088*/ 	.byte	0x03, 0x50
        /*008a*/ 	.short	0x0000


	//----- nvinfo : EIATTR_MAXREG_COUNT
	.align		4
        /*008c*/ 	.byte	0x03, 0x1b
        /*008e*/ 	.short	0x00ff


	//----- nvinfo : EIATTR_MERCURY_ISA_VERSION
	.align		4
        /*0090*/ 	.byte	0x03, 0x5f
        /*0092*/ 	.short	0x0101


	//----- nvinfo : EIATTR_COOP_GROUP_MASK_REGIDS
	.align		4
        /*0094*/ 	.byte	0x04, 0x29
        /*0096*/ 	.short	(.L_8913 - .L_8912)


	//   ....[0]....
.L_8912:
        /*0098*/ 	.word	0xffffffff


	//   ....[1]....
        /*009c*/ 	.word	0xffffffff


	//   ....[2]....
        /*00a0*/ 	.word	0xffffffff


	//   ....[3]....
        /*00a4*/ 	.word	0xffffffff


	//   ....[4]....
        /*00a8*/ 	.word	0xffffffff


	//   ....[5]....
        /*00ac*/ 	.word	0xffffffff


	//   ....[6]....
        /*00b0*/ 	.word	0xffffffff


	//   ....[7]....
        /*00b4*/ 	.word	0xffffffff


	//   ....[8]....
        /*00b8*/ 	.word	0xffffffff


	//   ....[9]....
        /*00bc*/ 	.word	0xffffffff


	//   ....[10]....
        /*00c0*/ 	.word	0xffffffff


	//   ....[11]....
        /*00c4*/ 	.word	0xffffffff


	//----- nvinfo : EIATTR_COOP_GROUP_INSTR_OFFSETS
	.align		4
.L_8913:
        /*00c8*/ 	.byte	0x04, 0x28
        /*00ca*/ 	.short	(.L_8915 - .L_8914)


	//   ....[0]....
.L_8914:
        /*00cc*/ 	.word	0x000001e0


	//   ....[1]....
        /*00d0*/ 	.word	0x00000200


	//   ....[2]....
        /*00d4*/ 	.word	0x00000240


	//   ....[3]....
        /*00d8*/ 	.word	0x00000260


	//   ....[4]....
        /*00dc*/ 	.word	0x000002a0


	//   ....[5]....
        /*00e0*/ 	.word	0x000002c0


	//   ....[6]....
        /*00e4*/ 	.word	0x00000390


	//   ....[7]....
        /*00e8*/ 	.word	0x000003a0


	//   ....[8]....
        /*00ec*/ 	.word	0x000003d0


	//   ....[9]....
        /*00f0*/ 	.word	0x000003e0


	//   ....[10]....
        /*00f4*/ 	.word	0x00000410


	//   ....[11]....
        /*00f8*/ 	.word	0x00000420


	//----- nvinfo : EIATTR_VRC_CTA_INIT_COUNT
	.align		4
.L_8915:
        /*00fc*/ 	.byte	0x02, 0x4a
	.zero		1
	.zero		1


	//----- nvinfo : EIATTR_EXIT_INSTR_OFFSETS
	.align		4
        /*0100*/ 	.byte	0x04, 0x1c
        /*0102*/ 	.short	(.L_8917 - .L_8916)


	//   ....[0]....
.L_8916:
        /*0104*/ 	.word	0x00000430


	//   ....[1]....
        /*0108*/ 	.word	0x00000540


	//   ....[2]....
        /*010c*/ 	.word	0x00000610


	//----- nvinfo : EIATTR_CRS_STACK_SIZE
	.align		4
.L_8917:
        /*0110*/ 	.byte	0x04, 0x1e
        /*0112*/ 	.short	(.L_8919 - .L_8918)
.L_8918:
        /*0114*/ 	.word	0x00000000


	//----- nvinfo : EIATTR_CBANK_PARAM_SIZE
	.align		4
.L_8919:
        /*0118*/ 	.byte	0x03, 0x19
        /*011a*/ 	.short	0x002d


	//----- nvinfo : EIATTR_PARAM_CBANK
	.align		4
        /*011c*/ 	.byte	0x04, 0x0a
        /*011e*/ 	.short	(.L_8921 - .L_8920)
	.align		4
.L_8920:
        /*0120*/ 	.word	index@(.nv.constant0._ZN43_GLOBAL__N__9ae7fba5_10_SoftMax_cu_9f978f6320softmax_warp_forwardIN3c104HalfES2_fLi3ELb0ELb0EEEvPT0_PKT_iiiPKbib)
        /*0124*/ 	.short	0x0380
        /*0126*/ 	.short	0x002d


	//----- nvinfo : EIATTR_SW_WAR
	.align		4
.L_8921:
        /*0128*/ 	.byte	0x04, 0x36
        /*012a*/ 	.short	(.L_8923 - .L_8922)
.L_8922:
        /*012c*/ 	.word	0x00000008
.L_8923:


//--------------------- .nv.info._ZN43_GLOBAL__N__9ae7fba5_10_SoftMax_cu_9f978f6320softmax_warp_forwardIN3c104HalfES2_fLi2ELb0ELb0EEEvPT0_PKT_iiiPKbib --------------------------
	.section	.nv.info._ZN43_GLOBAL__N__9ae7fba5_10_SoftMax_cu_9f978f6320softmax_warp_forwardIN3c104HalfES2_fLi2ELb0ELb0EEEvPT0_PKT_iiiPKbib,"",@"SHT_CUDA_INFO"
	.sectionflags	@""
	.align	4


	//----- nvinfo : EIATTR_CUDA_API_VERSION
	.align		4
        /*0000*/ 	.byte	0x04, 0x37
        /*0002*/ 	.short	(.L_8925 - .L_8924)
.L_8924:
        /*0004*/ 	.word	0x00000082


	//----- nvinfo : EIATTR_KPARAM_INFO
	.align		4
.L_8925:
        /*0008*/ 	.byte	0x04, 0x17
        /*000a*/ 	.short	(.L_8927 - .L_8926)
.L_8926:
        /*000c*/ 	.word	0x00000000
        /*0010*/ 	.short	0x0007
        /*0012*/ 	.short	0x002c
        /*0014*/ 	.byte	0x00, 0xf0, 0x05, 0x00


	//----- nvinfo : EIATTR_KPARAM_INFO
	.align		4
.L_8927:
        /*0018*/ 	.byte	0x04, 0x17
        /*001a*/ 	.short	(.L_8929 - .L_8928)
.L_8928:
        /*001c*/ 	.word	0x00000000
        /*0020*/ 	.short	0x0006
        /*0022*/ 	.short	0x0028
        /*0024*/ 	.byte	0x00, 0xf0, 0x11, 0x00


	//----- nvinfo : EIATTR_KPARAM_INFO
	.align		4
.L_8929:
        /*0028*/ 	.byte	0x04, 0x17
        /*002a*/ 	.short	(.L_8931 - .L_8930)
.L_8930:
        /*002c*/ 	.word	0x00000000
        /*0030*/ 	.short	0x0005
        /*0032*/ 	.short	0x0020
        /*0034*/ 	.byte	0x00, 0xf5, 0x21, 0x00


	//----- nvinfo : EIATTR_KPARAM_INFO
	.align		4
.L_8931:
        /*0038*/ 	.byte	0x04, 0x17
        /*003a*/ 	.short	(.L_8933 - .L_8932)
.L_8932:
        /*003c*/ 	.word	0x00000000
        /*0040*/ 	.short	0x0004
        /*0042*/ 	.short	0x0018
        /*0044*/ 	.byte	0x00, 0xf0, 0x11, 0x00


	//----- nvinfo : EIATTR_KPARAM_INFO
	.align		4
.L_8933:
        /*0048*/ 	.byte	0x04, 0x17
        /*004a*/ 	.short	(.L_8935 - .L_8934)
.L_8934:
        /*004c*/ 	.word	0x00000000
        /*0050*/ 	.short	0x0003
        /*0052*/ 	.short	0x0014
        /*0054*/ 	.byte	0x00, 0xf0, 0x11, 0x00


	//----- nvinfo : EIATTR_KPARAM_INFO
	.align		4
.L_8935:
        /*0058*/ 	.byte	0x04, 0x17
        /*005a*/ 	.short	(.L_8937 - .L_8936)
.L_8936:
        /*005c*/ 	.word	0x00000000
        /*0060*/ 	.short	0x0002
        /*0062*/ 	.short	0x0010
        /*0064*/ 	.byte	0x00, 0xf0, 0x11, 0x00


	//----- nvinfo : EIATTR_KPARAM_INFO
	.align		4
.L_8937:
        /*0068*/ 	.byte	0x04, 0x17
        /*006a*/ 	.short	(.L_8939 - .L_8938)
.L_8938:
        /*006c*/ 	.word	0x00000000
        /*0070*/ 	.short	0x0001
        /*0072*/ 	.short	0x0008
        /*0074*/ 	.byte	0x00, 0xf5, 0x21, 0x00


	//----- nvinfo : EIATTR_KPARAM_INFO
	.align		4
.L_8939:
        /*0078*/ 	.byte	0x04, 0x17
        /*007a*/ 	.short	(.L_8941 - .L_8940)
.L_8940:
        /*007c*/ 	.word	0x00000000
        /*0080*/ 	.short	0x0000
        /*0082*/ 	.short	0x0000
        /*0084*/ 	.byte	0x00, 0xf5, 0x21, 0x00


	//----- nvinfo : EIATTR_SPARSE_MMA_MASK
	.align		4
.L_8941:
        /*0088*/ 	.byte	0x03, 0x50
        /*008a*/ 	.short	0x0000


	//----- nvinfo : EIATTR_MAXREG_COUNT
	.align		4
        /*008c*/ 	.byte	0x03, 0x1b
        /*008e*/ 	.short	0x00ff


	//----- nvinfo : EIATTR_MERCURY_ISA_VERSION
	.align		4
        /*0090*/ 	.byte	0x03, 0x5f
        /*0092*/ 	.short	0x0101


	//----- nvinfo : EIATTR_COOP_GROUP_MASK_REGIDS
	.align		4
        /*0094*/ 	.byte	0x04, 0x29
        /*0096*/ 	.short	(.L_8943 - .L_8942)


	//   ....[0]....
.L_8942:
        /*0098*/ 	.word	0xffffffff


	//   ....[1]....
        /*009c*/ 	.word	0xffffffff


	//   ....[2]....
        /*00a0*/ 	.word	0xffffffff


	//   ....[3]....
        /*00a4*/ 	.word	0xffffffff


	//   ....[4]....
        /*00a8*/ 	.word	0xffffffff


	//   ....[5]....
        /*00ac*/ 	.word	0xffffffff


	//   ....[6]....
        /*00b0*/ 	.word	0xffffffff


	//   ....[7]....
        /*00b4*/ 	.word	0xffffffff


	//----- nvinfo : EIATTR_COOP_GROUP_INSTR_OFFSETS
	.align		4
.L_8943:
        /*00b8*/ 	.byte	0x04, 0x28
        /*00ba*/ 	.short	(.L_8945 - .L_8944)


	//   ....[0]....
.L_8944:
        /*00bc*/ 	.word	0x000001f0


	//   ....[1]....
        /*00c0*/ 	.word	0x00000200


	//   ....[2]....
        /*00c4*/ 	.word	0x00000250


	//   ....[3]....
        /*00c8*/ 	.word	0x00000260


	//   ....[4]....
        /*00cc*/ 	.word	0x00000330


	//   ....[5]....
        /*00d0*/ 	.word	0x00000340


	//   ....[6]....
        /*00d4*/ 	.word	0x00000370


	//   ....[7]....
        /*00d8*/ 	.word	0x00000380


	//----- nvinfo : EIATTR_VRC_CTA_INIT_COUNT
	.align		4
.L_8945:
        /*00dc*/ 	.byte	0x02, 0x4a
	.zero		1
	.zero		1


	//----- nvinfo : EIATTR_EXIT_INSTR_OFFSETS
	.align		4
        /*00e0*/ 	.byte	0x04, 0x1c
        /*00e2*/ 	.short	(.L_8947 - .L_8946)


	//   ....[0]....
.L_8946:
        /*00e4*/ 	.word	0x00000390


	//   ....[1]....
        /*00e8*/ 	.word	0x000004a0


	//   ....[2]....
        /*00ec*/ 	.word	0x00000570


	//----- nvinfo : EIATTR_CRS_STACK_SIZE
	.align		4
.L_8947:
        /*00f0*/ 	.byte	0x04, 0x1e
        /*00f2*/ 	.short	(.L_8949 - .L_8948)
.L_8948:
        /*00f4*/ 	.word	0x00000000


	//----- nvinfo : EIATTR_CBANK_PARAM_SIZE
	.align		4
.L_8949:
        /*00f8*/ 	.byte	0x03, 0x19
        /*00fa*/ 	.short	0x002d


	//----- nvinfo : EIATTR_PARAM_CBANK
	.align		4
        /*00fc*/ 	.byte	0x04, 0x0a
        /*00fe*/ 	.short	(.L_8951 - .L_8950)
	.align		4
.L_8950:
        /*0100*/ 	.word	index@(.nv.constant0._ZN43_GLOBAL__N__9ae7fba5_10_SoftMax_cu_9f978f6320softmax_warp_forwardIN3c104HalfES2_fLi2ELb0ELb0EEEvPT0_PKT_iiiPKbib)
        /*0104*/ 	.short	0x0380
        /*0106*/ 	.short	0x002d


	//----- nvinfo : EIATTR_SW_WAR
	.align		4
.L_8951:
        /*0108*/ 	.byte	0x04, 0x36
        /*010a*/ 	.short	(.L_8953 - .L_8952)
.L_8952:
        /*010c*/ 	.word	0x00000008
.L_8953:


//--------------------- .nv.info._ZN43_GLOBAL__N__9ae7fba5_10_SoftMax_cu_9f978f6320softmax_warp_forwardIN3c104HalfES2_fLi1ELb0ELb0EEEvPT0_PKT_iiiPKbib --------------------------
	.section	.nv.info._ZN43_GLOBAL__N__9ae7fba5_10_SoftMax_cu_9f978f6320softmax_warp_forwardIN3c104HalfES2_fLi1ELb0ELb0EEEvPT0_PKT_iiiPKbib,"",@"SHT_CUDA_INFO"
	.sectionflags	@""
	.align	4


	//----- nvinfo : EIATTR_CUDA_API_VERSION
	.align		4
        /*0000*/ 	.byte	0x04, 0x37
        /*0002*/ 	.short	(.L_8955 - .L_8954)
.L_8954:
        /*0004*/ 	.word	0x00000082


	//----- nvinfo : EIATTR_KPARAM_INFO
	.align		4
.L_8955:
        /*0008*/ 	.byte	0x04, 0x17
        /*000a*/ 	.short	(.L_8957 - .L_8956)
.L_8956:
        /*000c*/ 	.word	0x00000000
        /*0010*/ 	.short	0x0007
        /*0012*/ 	.short	0x002c
        /*0014*/ 	.byte	0x00, 0xf0, 0x05, 0x00


	//----- nvinfo : EIATTR_KPARAM_INFO
	.align		4
.L_8957:
        /*0018*/ 	.byte	0x04, 0x17
        /*001a*/ 	.short	(.L_8959 - .L_8958)
.L_8958:
        /*001c*/ 	.word	0x00000000
        /*0020*/ 	.short	0x0006
        /*0022*/ 	.short	0x0028
        /*0024*/ 	.byte	0x00, 0xf0, 0x11, 0x00


	//----- nvinfo : EIATTR_KPARAM_INFO
	.align		4
.L_8959:
        /*0028*/ 	.byte	0x04, 0x17
        /*002a*/ 	.short	(.L_8961 - .L_8960)
.L_8960:
        /*002c*/ 	.word	0x00000000
        /*0030*/ 	.short	0x0005
        /*0032*/ 	.short	0x0020
        /*0034*/ 	.byte	0x00, 0xf5, 0x21, 0x00


	//----- nvinfo : EIATTR_KPARAM_INFO
	.align		4
.L_8961:
        /*0038*/ 	.byte	0x04, 0x17
        /*003a*/ 	.short	(.L_8963 - .L_8962)
.L_8962:
        /*003c*/ 	.word	0x00000000
        /*0040*/ 	.short	0x0004
        /*0042*/ 	.short	0x0018
        /*0044*/ 	.byte	0x00, 0xf0, 0x11, 0x00


	//----- nvinfo : EIATTR_KPARAM_INFO
	.align		4
.L_8963:
        /*0048*/ 	.byte	0x04, 0x17
        /*004a*/ 	.short	(.L_8965 - .L_8964)
.L_8964:
        /*004c*/ 	.word	0x00000000
        /*0050*/ 	.short	0x0003
        /*0052*/ 	.short	0x0014
        /*0054*/ 	.byte	0x00, 0xf0, 0x11, 0x00


	//----- nvinfo : EIATTR_KPARAM_INFO
	.align		4
.L_8965:
        /*0058*/ 	.byte	0x04, 0x17
        /*005a*/ 	.short	(.L_8967 - .L_8966)
.L_8966:
        /*005c*/ 	.word	0x00000000
        /*0060*/ 	.short	0x0002
        /*0062*/ 	.short	0x0010
        /*0064*/ 	.byte	0x00, 0xf0, 0x11, 0x00


	//----- nvinfo : EIATTR_KPARAM_INFO
	.align		4
.L_8967:
        /*0068*/ 	.byte	0x04, 0x17
        /*006a*/ 	.short	(.L_8969 - .L_8968)
.L_8968:
        /*006c*/ 	.word	0x00000000
        /*0070*/ 	.short	0x0001
        /*0072*/ 	.short	0x0008
        /*0074*/ 	.byte	0x00, 0xf5, 0x21, 0x00


	//----- nvinfo : EIATTR_KPARAM_INFO
	.align		4
.L_8969:
        /*0078*/ 	.byte	0x04, 0x17
        /*007a*/ 	.short	(.L_8971 - .L_8970)
.L_8970:
        /*007c*/ 	.word	0x00000000
        /*0080*/ 	.short	0x0000
        /*0082*/ 	.short	0x0000
        /*0084*/ 	.byte	0x00, 0xf5, 0x21, 0x00


	//----- nvinfo : EIATTR_SPARSE_MMA_MASK
	.align		4
.L_8971:
        /*0088*/ 	.byte	0x03, 0x50
        /*008a*/ 	.short	0x0000


	//----- nvinfo : EIATTR_MAXREG_COUNT
	.align		4
        /*008c*/ 	.byte	0x03, 0x1b
        /*008e*/ 	.short	0x00ff


	//----- nvinfo : EIATTR_MERCURY_ISA_VERSION
	.align		4
        /*0090*/ 	.byte	0x03, 0x5f
        /*0092*/ 	.short	0x0101


	//----- nvinfo : EIATTR_COOP_GROUP_MASK_REGIDS
	.align		4
        /*0094*/ 	.byte	0x04, 0x29
        /*0096*/ 	.short	(.L_8973 - .L_8972)


	//   ....[0]....
.L_8972:
        /*0098*/ 	.word	0xffffffff


	//   ....[1]....
        /*009c*/ 	.word	0xffffffff


	//   ....[2]....
        /*00a0*/ 	.word	0xffffffff


	//   ....[3]....
        /*00a4*/ 	.word	0xffffffff


	//----- nvinfo : EIATTR_COOP_GROUP_INSTR_OFFSETS
	.align		4
.L_8973:
        /*00a8*/ 	.byte	0x04, 0x28
        /*00aa*/ 	.short	(.L_8975 - .L_8974)


	//   ....[0]....
.L_8974:
        /*00ac*/ 	.word	0x000001f0


	//   ....[1]....
        /*00b0*/ 	.word	0x00000200


	//   ....[2]....
        /*00b4*/ 	.word	0x000002d0


	//   ....[3]....
        /*00b8*/ 	.word	0x000002e0


	//----- nvinfo : EIATTR_VRC_CTA_INIT_COUNT
	.align		4
.L_8975:
        /*00bc*/ 	.byte	0x02, 0x4a
	.zero		1
	.zero		1


	//----- nvinfo : EIATTR_EXIT_INSTR_OFFSETS
	.align		4
        /*00c0*/ 	.byte	0x04, 0x1c
        /*00c2*/ 	.short	(.L_8977 - .L_8976)


	//   ....[0]....
.L_8976:
        /*00c4*/ 	.word	0x000002f0


	//   ....[1]....
        /*00c8*/ 	.word	0x00000400


	//   ....[2]....
        /*00cc*/ 	.word	0x000004d0


	//----- nvinfo : EIATTR_CRS_STACK_SIZE
	.align		4
.L_8977:
        /*00d0*/ 	.byte	0x04, 0x1e
        /*00d2*/ 	.short	(.L_8979 - .L_8978)
.L_8978:
        /*00d4*/ 	.word	0x00000000


	//----- nvinfo : EIATTR_CBANK_PARAM_SIZE
	.align		4
.L_8979:
        /*00d8*/ 	.byte	0x03, 0x19
        /*00da*/ 	.short	0x002d


	//----- nvinfo : EIATTR_PARAM_CBANK
	.align		4
        /*00dc*/ 	.byte	0x04, 0x0a
        /*00de*/ 	.short	(.L_8981 - .L_8980)
	.align		4
.L_8980:
        /*00e0*/ 	.word	index@(.nv.constant0._ZN43_GLOBAL__N__9ae7fba5_10_SoftMax_cu_9f978f6320softmax_warp_forwardIN3c104HalfES2_fLi1ELb0ELb0EEEvPT0_PKT_iiiPKbib)
        /*00e4*/ 	.short	0x0380
        /*00e6*/ 	.short	0x002d


	//----- nvinfo : EIATTR_SW_WAR
	.align		4
.L_8981:
        /*00e8*/ 	.byte	0x04, 0x36
        /*00ea*/ 	.short	(.L_8983 - .L_8982)
.L_8982:
        /*00ec*/ 	.word	0x00000008
.L_8983:


//--------------------- .nv.info._ZN43_GLOBAL__N__9ae7fba5_10_SoftMax_cu_9f978f6320softmax_warp_forwardIN3c104HalfES2_fLi0ELb0ELb0EEEvPT0_PKT_iiiPKbib --------------------------
	.section	.nv.info._ZN43_GLOBAL__N__9ae7fba5_10_SoftMax_cu_9f978f6320softmax_warp_forwardIN3c104HalfES2_fLi0ELb0ELb0EEEvPT0_PKT_iiiPKbib,"",@"SHT_CUDA_INFO"
	.sectionflags	@""
	.align	4


	//----- nvinfo : EIATTR_CUDA_API_VERSION
	.align		4
        /*0000*/ 	.byte	0x04, 0x37
        /*0002*/ 	.short	(.L_8985 - .L_8984)
.L_8984:
        /*0004*/ 	.word	0x00000082


	//----- nvinfo : EIATTR_KPARAM_INFO
	.align		4
.L_8985:
        /*0008*/ 	.byte	0x04, 0x17
        /*000a*/ 	.short	(.L_8987 - .L_8986)
.L_8986:
        /*000c*/ 	.word	0x00000000
        /*0010*/ 	.short	0x0007
        /*0012*/ 	.short	0x002c
        /*0014*/ 	.byte	0x00, 0xf0, 0x05, 0x00


	//----- nvinfo : EIATTR_KPARAM_INFO
	.align		4
.L_8987:
        /*0018*/ 	.byte	0x04, 0x17
        /*001a*/ 	.short	(.L_8989 - .L_8988)
.L_8988:
        /*001c*/ 	.word	0x00000000
        /*0020*/ 	.short	0x0006
        /*0022*/ 	.short	0x0028
        /*0024*/ 	.byte	0x00, 0xf0, 0x11, 0x00


	//----- nvinfo : EIATTR_KPARAM_INFO
	.align		4
.L_8989:
        /*0028*/ 	.byte	0x04, 0x17
        /*002a*/ 	.short	(.L_8991 - .L_8990)
.L_8990:
        /*002c*/ 	.word	0x00000000
        /*0030*/ 	.short	0x0005
        /*0032*/ 	.short	0x0020
        /*0034*/ 	.byte	0x00, 0xf5, 0x21, 0x00


	//----- nvinfo : EIATTR_KPARAM_INFO
	.align		4
.L_8991:
        /*0038*/ 	.byte	0x04, 0x17
        /*003a*/ 	.short	(.L_8993 - .L_8992)
.L_8992:
        /*003c*/ 	.word	0x00000000
        /*0040*/ 	.short	0x0004
        /*0042*/ 	.short	0x0018
        /*0044*/ 	.byte	0x00, 0xf0, 0x11, 0x00


	//----- nvinfo : EIATTR_KPARAM_INFO
	.align		4
.L_8993:
        /*0048*/ 	.byte	0x04, 0x17
        /*004a*/ 	.short	(.L_8995 - .L_8994)
.L_8994:
        /*004c*/ 	.word	0x00000000
        /*0050*/ 	.short	0x0003
        /*0052*/ 	.short	0x0014
        /*0054*/ 	.byte	0x00, 0xf0, 0x11, 0x00


	//----- nvinfo : EIATTR_KPARAM_INFO
	.align		4
.L_8995:
        /*0058*/ 	.byte	0x04, 0x17
        /*005a*/ 	.short	(.L_8997 - .L_8996)
.L_8996:
        /*005c*/ 	.word	0x00000000
        /*0060*/ 	.short	0x0002
        /*0062*/ 	.short	0x0010
        /*0064*/ 	.byte	0x00, 0xf0, 0x11, 0x00


	//----- nvinfo : EIATTR_KPARAM_INFO
	.align		4
.L_8997:
        /*0068*/ 	.byte	0x04, 0x17
        /*006a*/ 	.short	(.L_8999 - .L_8998)
.L_8998:
        /*006c*/ 	.word	0x00000000
        /*0070*/ 	.short	0x0001
        /*0072*/ 	.short	0x0008
        /*0074*/ 	.byte	0x00, 0xf5, 0x21, 0x00


	//----- nvinfo : EIATTR_KPARAM_INFO
	.align		4
.L_8999:
        /*0078*/ 	.byte	0x04, 0x17
        /*007a*/ 	.short	(.L_9001 - .L_9000)
.L_9000:
        /*007c*/ 	.word	0x00000000
        /*0080*/ 	.short	0x0000
        /*0082*/ 	.short	0x0000
        /*0084*/ 	.byte	0x00, 0xf5, 0x21, 0x00


	//----- nvinfo : EIATTR_SPARSE_MMA_MASK
	.align		4
.L_9001:
        /*0088*/ 	.byte	0x03, 0x50
        /*008a*/ 	.short	0x0000


	//----- nvinfo : EIATTR_MAXREG_COUNT
	.align		4
        /*008c*/ 	.byte	0x03, 0x1b
        /*008e*/ 	.short	0x00ff


	//----- nvinfo : EIATTR_MERCURY_ISA_VERSION
	.align		4
        /*0090*/ 	.byte	0x03, 0x5f
        /*0092*/ 	.short	0x0101


	//----- nvinfo : EIATTR_VRC_CTA_INIT_COUNT
	.align		4
        /*0094*/ 	.byte	0x02, 0x4a
	.zero		1
	.zero		1


	//----- nvinfo : EIATTR_EXIT_INSTR_OFFSETS
	.align		4
        /*0098*/ 	.byte	0x04, 0x1c
        /*009a*/ 	.short	(.L_9003 - .L_9002)


	//   ....[0]....
.L_9002:
        /*009c*/ 	.word	0x000001e0


	//   ....[1]....
        /*00a0*/ 	.word	0x00000350


	//   ....[2]....
        /*00a4*/ 	.word	0x00000430


	//----- nvinfo : EIATTR_CRS_STACK_SIZE
	.align		4
.L_9003:
        /*00a8*/ 	.byte	0x04, 0x1e
        /*00aa*/ 	.short	(.L_9005 - .L_9004)
.L_9004:
        /*00ac*/ 	.word	0x00000000


	//----- nvinfo : EIATTR_CBANK_PARAM_SIZE
	.align		4
.L_9005:
        /*00b0*/ 	.byte	0x03, 0x19
        /*00b2*/ 	.short	0x002d


	//----- nvinfo : EIATTR_PARAM_CBANK
	.align		4
        /*00b4*/ 	.byte	0x04, 0x0a
        /*00b6*/ 	.short	(.L_9007 - .L_9006)
	.align		4
.L_9006:
        /*00b8*/ 	.word	index@(.nv.constant0._ZN43_GLOBAL__N__9ae7fba5_10_SoftMax_cu_9f978f6320softmax_warp_forwardIN3c104HalfES2_fLi0ELb0ELb0EEEvPT0_PKT_iiiPKbib)
        /*00bc*/ 	.short	0x0380
        /*00be*/ 	.short	0x002d


	//----- nvinfo : EIATTR_SW_WAR
	.align		4
.L_9007:
        /*00c0*/ 	.byte	0x04, 0x36
        /*00c2*/ 	.short	(.L_9009 - .L_9008)
.L_9008:
        /*00c4*/ 	.word	0x00000008
.L_9009:


//--------------------- .nv.info._ZN43_GLOBAL__N__9ae7fba5_10_SoftMax_cu_9f978f6320softmax_warp_forwardIfffLi11ELb0ELb0EEEvPT0_PKT_iiiPKbib --------------------------
	.section	.nv.info._ZN43_GLOBAL__N__9ae7fba5_10_SoftMax_cu_9f978f6320softmax_warp_forwardIfffLi11ELb0ELb0EEEvPT0_PKT_iiiPKbib,"",@"SHT_CUDA_INFO"
	.sectionflags	@""
	.align	4


	//----- nvinfo : EIATTR_CUDA_API_VERSION
	.align		4
        /*0000*/ 	.byte	0x04, 0x37
        /*0002*/ 	.short	(.L_9011 - .L_9010)
.L_9010:
        /*0004*/ 	.word	0x00000082


	//----- nvinfo : EIATTR_KPARAM_INFO
	.align		4
.L_9011:
        /*0008*/ 	.byte	0x04, 0x17
        /*000a*/ 	.short	(.L_9013 - .L_9012)
.L_9012:
        /*000c*/ 	.word	0x00000000
        /*0010*/ 	.short	0x0007
        /*0012*/ 	.short	0x002c
        /*0014*/ 	.byte	0x00, 0xf0, 0x05, 0x00


	//----- nvinfo : EIATTR_KPARAM_INFO
	.align		4
.L_9013:
        /*0018*/ 	.byte	0x04, 0x17
        /*001a*/ 	.short	(.L_9015 - .L_9014)
.L_9014:
        /*001c*/ 	.word	0x00000000
        /*0020*/ 	.short	0x0006
        /*0022*/ 	.short	0x0028
        /*0024*/ 	.byte	0x00, 0xf0, 0x11, 0x00


	//----- nvinfo : EIATTR_KPARAM_INFO
	.align		4
.L_9015:
        /*0028*/ 	.byte	0x04, 0x17
        /*002a*/ 	.short	(.L_9017 - .L_9016)
.L_9016:
        /*002c*/ 	.word	0x00000000
        /*0030*/ 	.short	0x0005
        /*0032*/ 	.short	0x0020
        /*0034*/ 	.byte	0x00, 0xf5, 0x21, 0x00


	//----- nvinfo : EIATTR_KPARAM_INFO
	.align		4
.L_9017:
        /*0038*/ 	.byte	0x04, 0x17
        /*003a*/ 	.short	(.L_9019 - .L_9018)
.L_9018:
        /*003c*/ 	.word	0x00000000
        /*0040*/ 	.short	0x0004
        /*0042*/ 	.short	0x0018
        /*0044*/ 	.byte	0x00, 0xf0, 0x11, 0x00


	//----- nvinfo : EIATTR_KPARAM_INFO
	.align		4
.L_9019:
        /*0048*/ 	.byte	0x04, 0x17
        /*004a*/ 	.short	(.L_9021 - .L_9020)
.L_9020:
        /*004c*/ 	.word	0x00000000
        /*0050*/ 	.short	0x0003
        /*0052*/ 	.short	0x0014
        /*0054*/ 	.byte	0x00, 0xf0, 0x11, 0x00


	//----- nvinfo : EIATTR_KPARAM_INFO
	.align		4
.L_9021:
        /*0058*/ 	.byte	0x04, 0x17
        /*005a*/ 	.short	(.L_9023 - .L_9022)
.L_9022:
        /*005c*/ 	.word	0x00000000
        /*0060*/ 	.short	0x0002
        /*0062*/ 	.short	0x0010
        /*0064*/ 	.byte	0x00, 0xf0, 0x11, 0x00


	//----- nvinfo : EIATTR_KPARAM_INFO
	.align		4
.L_9023:
        /*0068*/ 	.byte	0x04, 0x17
        /*006a*/ 	.short	(.L_9025 - .L_9024)
.L_9024:
        /*006c*/ 	.word	0x00000000
        /*0070*/ 	.short	0x0001
        /*0072*/ 	.short	0x0008
        /*0074*/ 	.byte	0x00, 0xf5, 0x21, 0x00


	//----- nvinfo : EIATTR_KPARAM_INFO
	.align		4
.L_9025:
        /*0078*/ 	.byte	0x04, 0x17
        /*007a*/ 	.short	(.L_9027 - .L_9026)
.L_9026:
        /*007c*/ 	.word	0x00000000
        /*0080*/ 	.short	0x0000
        /*0082*/ 	.short	0x0000
        /*0084*/ 	.byte	0x00, 0xf5, 0x21, 0x00


	//----- nvinfo : EIATTR_SPARSE_MMA_MASK
	.align		4
.L_9027:
        /*0088*/ 	.byte	0x03, 0x50
        /*008a*/ 	.short	0x0000


	//----- nvinfo : EIATTR_MAXREG_COUNT
	.align		4
        /*008c*/ 	.byte	0x03, 0x1b
        /*008e*/ 	.short	0x00ff


	//----- nvinfo : EIATTR_MERCURY_ISA_VERSION
	.align		4
        /*0090*/ 	.byte	0x03, 0x5f
        /*0092*/ 	.short	0x0101


	//----- nvinfo : EIATTR_COOP_GROUP_MASK_REGIDS
	.align		4
        /*0094*/ 	.byte	0x04, 0x29
        /*0096*/ 	.short	(.L_9029 - .L_9028)


	//   ....[0]....
.L_9028:
        /*0098*/ 	.word	0xffffffff


	//   ....[1]....
        /*009c*/ 	.word	0xffffffff


	//   ....[2]....
        /*00a0*/ 	.word	0xffffffff


	//   ....[3]....
        /*00a4*/ 	.word	0xffffffff


	//   ....[4]....
        /*00a8*/ 	.word	0xffffffff


	//   ....[5]....
        /*00ac*/ 	.word	0xffffffff


	//   ....[6]....
        /*00b0*/ 	.word	0xffffffff


	//   ....[7]....
        /*00b4*/ 	.word	0xffffffff


	//   ....[8]....
        /*00b8*/ 	.word	0xffffffff


	//   ....[9]....
        /*00bc*/ 	.word	0xffffffff


	//----- nvinfo : EIATTR_COOP_GROUP_INSTR_OFFSETS
	.align		4
.L_9029:
        /*00c0*/ 	.byte	0x04, 0x28
        /*00c2*/ 	.short	(.L_9031 - .L_9030)


	//   ....[0]....
.L_9030:
        /*00c4*/ 	.word	0x00001c50


	//   ....[1]....
        /*00c8*/ 	.word	0x00001c80


	//   ....[2]....
        /*00cc*/ 	.word	0x00001cb0


	//   ....[3]....
        /*00d0*/ 	.word	0x00001ce0


	//   ....[4]....
        /*00d4*/ 	.word	0x00001d10


	//   ....[5]....
        /*00d8*/ 	.word	0x00002d40


	//   ....[6]....
        /*00dc*/ 	.word	0x00002d60


	//   ....[7]....
        /*00e0*/ 	.word	0x00002d80


	//   ....[8]....
        /*00e4*/ 	.word	0x00002da0


	//   ....[9]....
        /*00e8*/ 	.word	0x00002dc0


	//----- nvinfo : EIATTR_VRC_CTA_INIT_COUNT
	.align		4
.L_9031:
        /*00ec*/ 	.byte	0x02, 0x4a
	.zero		1
	.zero		1


	//----- nvinfo : EIATTR_EXIT_INSTR_OFFSETS
	.align		4
        /*00f0*/ 	.byte	0x04, 0x1c
        /*00f2*/ 	.short	(.L_9033 - .L_9032)


	//   ....[0]....
.L_9032:
        /*00f4*/ 	.word	0x00002de0


	//   ....[1]....
        /*00f8*/ 	.word	0x00002e00


	//   ....[2]....
        /*00fc*/ 	.word	0x00002e90


	//   ....[3]....
        /*0100*/ 	.word	0x00002ef0


	//   ....[4]....
        /*0104*/ 	.word	0x00002f50


	//   ....[5]....
        /*0108*/ 	.word	0x00002fb0


	//   ....[6]....
        /*010c*/ 	.word	0x00003010


	//   ....[7]....
        /*0110*/ 	.word	0x00003070


	//   ....[8]....
        /*0114*/ 	.word	0x000030d0


	//   ....[9]....
        /*0118*/ 	.word	0x00003130


	//   ....[10]....
        /*011c*/ 	.word	0x00003190


	//   ....[11]....
        /*0120*/ 	.word	0x000031f0


	//   ....[12]....
        /*0124*/ 	.word	0x00003250


	//   ....[13]....
        /*0128*/ 	.word	0x000032b0


	//   ....[14]....
        /*012c*/ 	.word	0x00003310


	//   ....[15]....
        /*0130*/ 	.word	0x00003370


	//   ....[16]....
        /*0134*/ 	.word	0x000033d0


	//   ....[17]....
        /*0138*/ 	.word	0x00003430


	//   ....[18]....
        /*013c*/ 	.word	0x00003490


	//   ....[19]....
        /*0140*/ 	.word	0x000034f0


	//   ....[20]....
        /*0144*/ 	.word	0x00003550


	//   ....[21]....
        /*0148*/ 	.word	0x000035b0


	//   ....[22]....
        /*014c*/ 	.word	0x00003610


	//   ....[23]....
        /*0150*/ 	.word	0x00003670


	//   ....[24]....
        /*0154*/ 	.word	0x000036d0


	//   ....[25]....
        /*0158*/ 	.word	0x00003730


	//   ....[26]....
        /*015c*/ 	.word	0x00003790


	//   ....[27]....
        /*0160*/ 	.word	0x000037e0


	//   ....[28]....
        /*0164*/ 	.word	0x00003830


	//   ....[29]....
        /*0168*/ 	.word	0x00003880


	//   ....[30]....
        /*016c*/ 	.word	0x000038d0


	//   ....[31]....
        /*0170*/ 	.word	0x00003920


	//   ....[32]....
        /*0174*/ 	.word	0x000039a0


	//   ....[33]....
        /*0178*/ 	.word	0x00003a10


	//   ....[34]....
        /*017c*/ 	.word	0x00003a80


	//   ....[35]....
        /*0180*/ 	.word	0x00003af0


	//   ....[36]....
        /*0184*/ 	.word	0x00003b60


	//   ....[37]....
        /*0188*/ 	.word	0x00003bd0


	//   ....[38]....
        /*018c*/ 	.word	0x00003c40


	//   ....[39]....
        /*0190*/ 	.word	0x00003cb0


	//   ....[40]....
        /*0194*/ 	.word	0x00003d20


	//   ....[41]....
        /*0198*/ 	.word	0x00003d90


	//   ....[42]....
        /*019c*/ 	.word	0x00003e00


	//   ....[43]....
        /*01a0*/ 	.word	0x00003e70


	//   ....[44]....
        /*01a4*/ 	.word	0x00003ee0


	//   ....[45]....
        /*01a8*/ 	.word	0x00003f40


	//   ....[46]....
        /*01ac*/ 	.word	0x00003fa0


	//   ....[47]....
        /*01b0*/ 	.word	0x00004000


	//   ....[48]....
        /*01b4*/ 	.word	0x00004060


	//   ....[49]....
        /*01b8*/ 	.word	0x000040c0


	//   ....[50]....
        /*01bc*/ 	.word	0x00004120


	//   ....[51]....
        /*01c0*/ 	.word	0x00004180


	//   ....[52]....
        /*01c4*/ 	.word	0x000041e0


	//   ....[53]....
        /*01c8*/ 	.word	0x00004240


	//   ....[54]....
        /*01cc*/ 	.word	0x000042a0


	//   ....[55]....
        /*01d0*/ 	.word	0x00004300


	//   ....[56]....
        /*01d4*/ 	.word	0x00004360


	//   ....[57]....
        /*01d8*/ 	.word	0x000043c0


	//   ....[58]....
        /*01dc*/ 	.word	0x00004420


	//   ....[59]....
        /*01e0*/ 	.word	0x00004480


	//   ....[60]....
        /*01e4*/ 	.word	0x000044e0


	//   ....[61]....
        /*01e8*/ 	.word	0x00004540


	//   ....[62]....
        /*01ec*/ 	.word	0x000045a0


	//   ....[63]....
        /*01f0*/ 	.word	0x00004600


	//   ....[64]....
        /*01f4*/ 	.word	0x00004660


	//   ....[65]....
        /*01f8*/ 	.word	0x000046b0


	//----- nvinfo : EIATTR_CBANK_PARAM_SIZE
	.align		4
.L_9033:
        /*01fc*/ 	.byte	0x03, 0x19
        /*01fe*/ 	.short	0x002d


	//----- nvinfo : EIATTR_PARAM_CBANK
	.align		4
        /*0200*/ 	.byte	0x04, 0x0a
        /*0202*/ 	.short	(.L_9035 - .L_9034)
	.align		4
.L_9034:
        /*0204*/ 	.word	index@(.nv.constant0._ZN43_GLOBAL__N__9ae7fba5_10_SoftMax_cu_9f978f6320softmax_warp_forwardIfffLi11ELb0ELb0EEEvPT0_PKT_iiiPKbib)
        /*0208*/ 	.short	0x0380
        /*020a*/ 	.short	0x002d


	//----- nvinfo : EIATTR_SW_WAR
	.align		4
.L_9035:
        /*020c*/ 	.byte	0x04, 0x36
        /*020e*/ 	.short	(.L_9037 - .L_9036)
.L_9036:
        /*0210*/ 	.word	0x00000008
.L_9037:


//--------------------- .nv.info._ZN43_GLOBAL__N__9ae7fba5_10_SoftMax_cu_9f978f6320softmax_warp_forwardIfffLi10ELb0ELb0EEEvPT0_PKT_iiiPKbib --------------------------
	.section	.nv.info._ZN43_GLOBAL__N__9ae7fba5_10_SoftMax_cu_9f978f6320softmax_warp_forwardIfffLi10ELb0ELb0EEEvPT0_PKT_iiiPKbib,"",@"SHT_CUDA_INFO"
	.sectionflags	@""
	.align	4


	//----- nvinfo : EIATTR_CUDA_API_VERSION
	.align		4
        /*0000*/ 	.byte	0x04, 0x37
        /*0002*/ 	.short	(.L_9039 - .L_9038)
.L_9038:
        /*0004*/ 	.word	0x00000082


	//----- nvinfo : EIATTR_KPARAM_INFO
	.align		4
.L_9039:
        /*0008*/ 	.byte	0x04, 0x17
        /*000a*/ 	.short	(.L_9041 - .L_9040)
.L_9040:
        /*000c*/ 	.word	0x00000000
        /*0010*/ 	.short	0x0007
        /*0012*/ 	.short	0x002c
        /*0014*/ 	.byte	0x00, 0xf0, 0x05, 0x00


	//----- nvinfo : EIATTR_KPARAM_INFO
	.align		4
.L_9041:
        /*0018*/ 	.byte	0x04, 0x17
        /*001a*/ 	.short	(.L_9043 - .L_9042)
.L_9042:
        /*001c*/ 	.word	0x00000000
        /*0020*/ 	.short	0x0006
        /*0022*/ 	.short	0x0028
        /*0024*/ 	.byte	0x00, 0xf0, 0x11, 0x00


	//----- nvinfo : EIATTR_KPARAM_INFO
	.align		4
.L_9043:
        /*0028*/ 	.byte	0x04, 0x17
        /*002a*/ 	.short	(.L_9045 - .L_9044)
.L_9044:
        /*002c*/ 	.word	0x00000000
        /*0030*/ 	.short	0x0005
        /*0032*/ 	.short	0x0020
        /*0034*/ 	.byte	0x00, 0xf5, 0x21, 0x00


	//----- nvinfo : EIATTR_KPARAM_INFO
	.align		4
.L_9045:
        /*0038*/ 	.byte	0x04, 0x17
        /*003a*/ 	.short	(.L_9047 - .L_9046)
.L_9046:
        /*003c*/ 	.word	0x00000000
        /*0040*/ 	.short	0x0004
        /*0042*/ 	.short	0x0018
        /*0044*/ 	.byte	0x00, 0xf0, 0x11, 0x00


	//----- nvinfo : EIATTR_KPARAM_INFO
	.align		4
.L_9047:
        /*0048*/ 	.byte	0x04, 0x17
        /*004a*/ 	.short	(.L_9049 - .L_9048)
.L_9048:
        /*004c*/ 	.word	0x00000000
        /*0050*/ 	.short	0x0003
        /*0052*/ 	.short	0x0014
        /*0054*/ 	.byte	0x00, 0xf0, 0x11, 0x00


	//----- nvinfo : EIATTR_KPARAM_INFO
	.align		4
.L_9049:
        /*0058*/ 	.byte	0x04, 0x17
        /*005a*/ 	.short	(.L_9051 - .L_9050)
.L_9050:
        /*005c*/ 	.word	0x00000000
        /*0060*/ 	.short	0x0002
        /*0062*/ 	.short	0x0010
        /*0064*/ 	.byte	0x00, 0xf0, 0x11, 0x00


	//----- nvinfo : EIATTR_KPARAM_INFO
	.align		4
.L_9051:
        /*0068*/ 	.byte	0x04, 0x17
        /*006a*/ 	.short	(.L_9053 - .L_9052)
.L_9052:
        /*006c*/ 	.word	0x00000000
        /*0070*/ 	.short	0x0001
        /*0072*/ 	.short	0x0008
        /*0074*/ 	.byte	0x00, 0xf5, 0x21, 0x00


	//----- nvinfo : EIATTR_KPARAM_INFO
	.align		4
.L_9053:
        /*0078*/ 	.byte	0x04, 0x17
        /*007a*/ 	.short	(.L_9055 - .L_9054)
.L_9054:
        /*007c*/ 	.word	0x00000000
        /*0080*/ 	.short	0x0000
        /*0082*/ 	.short	0x0000
        /*0084*/ 	.byte	0x00, 0xf5, 0x21, 0x00


	//----- nvinfo : EIATTR_SPARSE_MMA_MASK
	.align		4
.L_9055:
        /*0088*/ 	.byte	0x03, 0x50
        /*008a*/ 	.short	0x0000


	//----- nvinfo : EIATTR_MAXREG_COUNT
	.align		4
        /*008c*/ 	.byte	0x03, 0x1b
        /*008e*/ 	.short	0x00ff


	//----- nvinfo : EIATTR_MERCURY_ISA_VERSION
	.align		4
        /*0090*/ 	.byte	0x03, 0x5f
        /*0092*/ 	.short	0x0101


	//----- nvinfo : EIATTR_COOP_GROUP_MASK_REGIDS
	.align		4
        /*0094*/ 	.byte	0x04, 0x29
        /*0096*/ 	.short	(.L_9057 - .L_9056)


	//   ....[0]....
.L_9056:
        /*0098*/ 	.word	0xffffffff


	//   ....[1]....
        /*009c*/ 	.word	0xffffffff


	//   ....[2]....
        /*00a0*/ 	.word	0xffffffff


	//   ....[3]....
        /*00a4*/ 	.word	0xffffffff


	//   ....[4]....
        /*00a8*/ 	.word	0xffffffff


	//   ....[5]....
        /*00ac*/ 	.word	0xffffffff


	//   ....[6]....
        /*00b0*/ 	.word	0xffffffff


	//   ....[7]....
        /*00b4*/ 	.word	0xffffffff


	//   ....[8]....
        /*00b8*/ 	.word	0xffffffff


	//   ....[9]....
        /*00bc*/ 	.word	0xffffffff


	//----- nvinfo : EIATTR_COOP_GROUP_INSTR_OFFSETS
	.align		4
.L_9057:
        /*00c0*/ 	.byte	0x04, 0x28
        /*00c2*/ 	.short	(.L_9059 - .L_9058)


	//   ....[0]....
.L_9058:
        /*00c4*/ 	.word	0x00000eb0


	//   ....[1]....
        /*00c8*/ 	.word	0x00000ee0


	//   ....[2]....
        /*00cc*/ 	.word	0x00000f10


	//   ....[3]....
        /*00d0*/ 	.word	0x00000f40


	//   ....[4]....
        /*00d4*/ 	.word	0x00000f70


	//   ....[5]....
        /*00d8*/ 	.word	0x000017a0


	//   ....[6]....
        /*00dc*/ 	.word	0x000017c0


	//   ....[7]....
        /*00e0*/ 	.word	0x000017e0


	//   ....[8]....
        /*00e4*/ 	.word	0x00001800


	//   ....[9]....
        /*00e8*/ 	.word	0x00001820


	//----- nvinfo : EIATTR_VRC_CTA_INIT_COUNT
	.align		4
.L_9059:
        /*00ec*/ 	.byte	0x02, 0x4a
	.zero		1
	.zero		1


	//----- nvinfo : EIATTR_EXIT_INSTR_OFFSETS
	.align		4
        /*00f0*/ 	.byte	0x04, 0x1c
        /*00f2*/ 	.short	(.L_9061 - .L_9060)


	//   ....[0]....
.L_9060:
        /*00f4*/ 	.word	0x00001840


	//   ....[1]....
        /*00f8*/ 	.word	0x00001860


	//   ....[2]....
        /*00fc*/ 	.word	0x000018f0


	//   ....[3]....
        /*0100*/ 	.word	0x00001950


	//   ....[4]....
        /*0104*/ 	.word	0x000019b0


	//   ....[5]....
        /*0108*/ 	.word	0x00001a10


	//   ....[6]....
        /*010c*/ 	.word	0x00001a70


	//   ....[7]....
        /*0110*/ 	.word	0x00001ad0


	//   ....[8]....
        /*0114*/ 	.word	0x00001b30


	//   ....[9]....
        /*0118*/ 	.word	0x00001b90


	//   ....[10]....
        /*011c*/ 	.word	0x00001bf0


	//   ....[11]....
        /*0120*/ 	.word	0x00001c50


	//   ....[12]....
        /*0124*/ 	.word	0x00001cb0


	//   ....[13]....
        /*0128*/ 	.word	0x00001d10


	//   ....[14]....
        /*012c*/ 	.word	0x00001d60


	//   ....[15]....
        /*0130*/ 	.word	0x00001db0


	//   ....[16]....
        /*0134*/ 	.word	0x00001e00


	//   ....[17]....
        /*0138*/ 	.word	0x00001e50


	//   ....[18]....
        /*013c*/ 	.word	0x00001ea0


	//   ....[19]....
        /*0140*/ 	.word	0x00001f20


	//   ....[20]....
        /*0144*/ 	.word	0x00001f90


	//   ....[21]....
        /*0148*/ 	.word	0x00002000


	//   ....[22]....
        /*014c*/ 	.word	0x00002070


	//   ....[23]....
        /*0150*/ 	.word	0x000020e0


	//   ....[24]....
        /*0154*/ 	.word	0x00002150


	//   ....[25]....
        /*0158*/ 	.word	0x000021b0


	//   ....[26]....
        /*015c*/ 	.word	0x00002210


	//   ....[27]....
        /*0160*/ 	.word	0x00002270


	//   ....[28]....
        /*0164*/ 	.word	0x000022d0


	//   ....[29]....
        /*0168*/ 	.word	0x00002330


	//   ....[30]....
        /*016c*/ 	.word	0x00002390


	//   ....[31]....
        /*0170*/ 	.word	0x000023f0


	//   ....[32]....
        /*0174*/ 	.word	0x00002450


	//   ....[33]....
        /*0178*/ 	.word	0x000024a0


	//----- nvinfo : EIATTR_CBANK_PARAM_SIZE
	.align		4
.L_9061:
        /*017c*/ 	.byte	0x03, 0x19
        /*017e*/ 	.short	0x002d


	//----- nvinfo : EIATTR_PARAM_CBANK
	.align		4
        /*0180*/ 	.byte	0x04, 0x0a
        /*0182*/ 	.short	(.L_9063 - .L_9062)
	.align		4
.L_9062:
        /*0184*/ 	.word	index@(.nv.constant0._ZN43_GLOBAL__N__9ae7fba5_10_SoftMax_cu_9f978f6320softmax_warp_forwardIfffLi10ELb0ELb0EEEvPT0_PKT_iiiPKbib)
        /*0188*/ 	.short	0x0380
        /*018a*/ 	.short	0x002d


	//----- nvinfo : EIATTR_SW_WAR
	.align		4
.L_9063:
        /*018c*/ 	.byte	0x04, 0x36
        /*018e*/ 	.short	(.L_9065 - .L_9064)
.L_9064:
        /*0190*/ 	.word	0x00000008
.L_9065:


//--------------------- .nv.info._ZN43_GLOBAL__N__9ae7fba5_10_SoftMax_cu_9f978f6320softmax_warp_forwardIfffLi9ELb0ELb0EEEvPT0_PKT_iiiPKbib --------------------------
	.section	.nv.info._ZN43_GLOBAL__N__9ae7fba5_10_SoftMax_cu_9f978f6320softmax_warp_forwardIfffLi9ELb0ELb0EEEvPT0_PKT_iiiPKbib,"",@"SHT_CUDA_INFO"
	.sectionflags	@""
	.align	4


	//----- nvinfo : EIATTR_CUDA_API_VERSION
	.align		4
        /*0000*/ 	.byte	0x04, 0x37
        /*0002*/ 	.short	(.L_9067 - .L_9066)
.L_9066:
        /*0004*/ 	.word	0x00000082


	//----- nvinfo : EIATTR_KPARAM_INFO
	.align		4
.L_9067:
        /*0008*/ 	.byte	0x04, 0x17
        /*000a*/ 	.short	(.L_9069 - .L_9068)
.L_9068:
        /*000c*/ 	.word	0x00000000
        /*0010*/ 	.short	0x0007
        /*0012*/ 	.short	0x002c
        /*0014*/ 	.byte	0x00, 0xf0, 0x05, 0x00


	//----- nvinfo : EIATTR_KPARAM_INFO
	.align		4
.L_9069:
        /*0018*/ 	.byte	0x04, 0x17
        /*001a*/ 	.short	(.L_9071 - .L_9070)
.L_9070:
        /*001c*/ 	.word	0x00000000
        /*0020*/ 	.short	0x0006
        /*0022*/ 	.short	0x0028
        /*0024*/ 	.byte	0x00, 0xf0, 0x11, 0x00


	//----- nvinfo : EIATTR_KPARAM_INFO
	.align		4
.L_9071:
        /*0028*/ 	.byte	0x04, 0x17
        /*002a*/ 	.short	(.L_9073 - .L_9072)
.L_9072:
        /*002c*/ 	.word	0x00000000
        /*0030*/ 	.short	0x0005
        /*0032*/ 	.short	0x0020
        /*0034*/ 	.byte	0x00, 0xf5, 0x21, 0x00


	//----- nvinfo : EIATTR_KPARAM_INFO
	.align		4
.L_9073:
        /*0038*/ 	.byte	0x04, 0x17
        /*003a*/ 	.short	(.L_9075 - .L_9074)
.L_9074:
        /*003c*/ 	.word	0x00000000
        /*0040*/ 	.short	0x0004
        /*0042*/ 	.short	0x0018
        /*0044*/ 	.byte	0x00, 0xf0, 0x11, 0x00


	//----- nvinfo : EIATTR_KPARAM_INFO
	.align		4
.L_9075:
        /*0048*/ 	.byte	0x04, 0x17
        /*004a*/ 	.short	(.L_9077 - .L_9076)
.L_9076:
        /*004c*/ 	.word	0x00000000
        /*0050*/ 	.short	0x0003
        /*0052*/ 	.short	0x0014
        /*0054*/ 	.byte	0x00, 0xf0, 0x11, 0x00


	//----- nvinfo : EIATTR_KPARAM_INFO
	.align		4
.L_9077:
        /*0058*/ 	.byte	0x04, 0x17
        /*005a*/ 	.short	(.L_9079 - .L_9078)
.L_9078:
        /*005c*/ 	.word	0x00000000
        /*0060*/ 	.short	0x0002
        /*0062*/ 	.short	0x0010
        /*0064*/ 	.byte	0x00, 0xf0, 0x11, 0x00


	//----- nvinfo : EIATTR_KPARAM_INFO
	.align		4
.L_9079:
        /*0068*/ 	.byte	0x04, 0x17
        /*006a*/ 	.short	(.L_9081 - .L_9080)
.L_9080:
        /*006c*/ 	.word	0x00000000
        /*0070*/ 	.short	0x0001
        /*0072*/ 	.short	0x0008
        /*0074*/ 	.byte	0x00, 0xf5, 0x21, 0x00


	//----- nvinfo : EIATTR_KPARAM_INFO
	.align		4
.L_9081:
        /*0078*/ 	.byte	0x04, 0x17
        /*007a*/ 	.short	(.L_9083 - .L_9082)
.L_9082:
        /*007c*/ 	.word	0x00000000
        /*0080*/ 	.short	0x0000
        /*0082*/ 	.short	0x0000
        /*0084*/ 	.byte	0x00, 0xf5, 0x21, 0x00


	//----- nvinfo : EIATTR_SPARSE_MMA_MASK
	.align		4
.L_9083:
        /*0088*/ 	.byte	0x03, 0x50
        /*008a*/ 	.short	0x0000


	//----- nvinfo : EIATTR_MAXREG_COUNT
	.align		4
        /*008c*/ 	.byte	0x03, 0x1b
        /*008e*/ 	.short	0x00ff


	//----- nvinfo : EIATTR_MERCURY_ISA_VERSION
	.align		4
        /*0090*/ 	.byte	0x03, 0x5f
        /*0092*/ 	.short	0x0101


	//----- nvinfo : EIATTR_COOP_GROUP_MASK_REGIDS
	.align		4
        /*0094*/ 	.byte	0x04, 0x29
        /*0096*/ 	.short	(.L_9085 - .L_9084)


	//   ....[0]....
.L_9084:
        /*0098*/ 	.word	0xffffffff


	//   ....[1]....
        /*009c*/ 	.word	0xffffffff


	//   ....[2]....
        /*00a0*/ 	.word	0xffffffff


	//   ....[3]....
        /*00a4*/ 	.word	0xffffffff


	//   ....[4]....
        /*00a8*/ 	.word	0xffffffff


	//   ....[5]....
        /*00ac*/ 	.word	0xffffffff


	//   ....[6]....
        /*00b0*/ 	.word	0xffffffff


	//   ....[7]....
        /*00b4*/ 	.word	0xffffffff


	//   ....[8]....
        /*00b8*/ 	.word	0xffffffff


	//   ....[9]....
        /*00bc*/ 	.word	0xffffffff


	//----- nvinfo : EIATTR_COOP_GROUP_INSTR_OFFSETS
	.align		4
.L_9085:
        /*00c0*/ 	.byte	0x04, 0x28
        /*00c2*/ 	.short	(.L_9087 - .L_9086)


	//   ....[0]....
.L_9086:
        /*00c4*/ 	.word	0x00000810


	//   ....[1]....
        /*00c8*/ 	.word	0x00000840


	//   ....[2]....
        /*00cc*/ 	.word	0x00000870


	//   ....[3]....
        /*00d0*/ 	.word	0x000008a0


	//   ....[4]....
        /*00d4*/ 	.word	0x000008d0


	//   ....[5]....
        /*00d8*/ 	.word	0x00000d00


	//   ....[6]....
        /*00dc*/ 	.word	0x00000d20


	//   ....[7]....
        /*00e0*/ 	.word	0x00000d40


	//   ....[8]....
        /*00e4*/ 	.word	0x00000d60


	//   ....[9]....
        /*00e8*/ 	.word	0x00000d80


	//----- nvinfo : EIATTR_VRC_CTA_INIT_COUNT
	.align		4
.L_9087:
        /*00ec*/ 	.byte	0x02, 0x4a
	.zero		1
	.zero		1


	//----- nvinfo : EIATTR_EXIT_INSTR_OFFSETS
	.align		4
        /*00f0*/ 	.byte	0x04, 0x1c
        /*00f2*/ 	.short	(.L_9089 - .L_9088)


	//   ....[0]....
.L_9088:
        /*00f4*/ 	.word	0x00000da0


	//   ....[1]....
        /*00f8*/ 	.word	0x00000dc0


	//   ....[2]....
        /*00fc*/ 	.word	0x00000e50


	//   ....[3]....
        /*0100*/ 	.word	0x00000eb0


	//   ....[4]....
        /*0104*/ 	.word	0x00000f10


	//   ....[5]....
        /*0108*/ 	.word	0x00000f70


	//   ....[6]....
        /*010c*/ 	.word	0x00000fd0


	//   ....[7]....
        /*0110*/ 	.word	0x00001030


	//   ....[8]....
        /*0114*/ 	.word	0x00001090


	//   ....[9]....
        /*0118*/ 	.word	0x000010e0


	//   ....[10]....
        /*011c*/ 	.word	0x00001130


	//   ....[11]....
        /*0120*/ 	.word	0x00001180


	//   ....[12]....
        /*0124*/ 	.word	0x000011d0


	//   ....[13]....
        /*0128*/ 	.word	0x00001220


	//   ....[14]....
        /*012c*/ 	.word	0x000012a0


	//   ....[15]....
        /*0130*/ 	.word	0x00001300


	//   ....[16]....
        /*0134*/ 	.word	0x00001360


	//   ....[17]....
        /*0138*/ 	.word	0x000013b0


	//----- nvinfo : EIATTR_CBANK_PARAM_SIZE
	.align		4
.L_9089:
        /*013c*/ 	.byte	0x03, 0x19
        /*013e*/ 	.short	0x002d


	//----- nvinfo : EIATTR_PARAM_CBANK
	.align		4
        /*0140*/ 	.byte	0x04, 0x0a
        /*0142*/ 	.short	(.L_9091 - .L_9090)
	.align		4
.L_9090:
        /*0144*/ 	.word	index@(.nv.constant0._ZN43_GLOBAL__N__9ae7fba5_10_SoftMax_cu_9f978f6320softmax_warp_forwardIfffLi9ELb0ELb0EEEvPT0_PKT_iiiPKbib)
        /*0148*/ 	.short	0x0380
        /*014a*/ 	.short	0x002d


	//----- nvinfo : EIATTR_SW_WAR
	.align		4
.L_9091:
        /*014c*/ 	.byte	0x04, 0x36
        /*014e*/ 	.short	(.L_9093 - .L_9092)
.L_9092:
        /*0150*/ 	.word	0x00000008
.L_9093:


//--------------------- .nv.info._ZN43_GLOBAL__N__9ae7fba5_10_SoftMax_cu_9f978f6320softmax_warp_forwardIfffLi8ELb0ELb0EEEvPT0_PKT_iiiPKbib --------------------------
	.section	.nv.info._ZN43_GLOBAL__N__9ae7fba5_10_SoftMax_cu_9f978f6320softmax_warp_forwardIfffLi8ELb0ELb0EEEvPT0_PKT_iiiPKbib,"",@"SHT_CUDA_INFO"
	.sectionflags	@""
	.align	4


	//----- nvinfo : EIATTR_CUDA_API_VERSION
	.align		4
        /*0000*/ 	.byte	0x04, 0x37
        /*0002*/ 	.short	(.L_9095 - .L_9094)
.L_9094:
        /*0004*/ 	.word	0x00000082


	//----- nvinfo : EIATTR_KPARAM_INFO
	.align		4
.L_9095:
        /*0008*/ 	.byte	0x04, 0x17
        /*000a*/ 	.short	(.L_9097 - .L_9096)
.L_9096:
        /*000c*/ 	.word	0x00000000
        /*0010*/ 	.short	0x0007
        /*0012*/ 	.short	0x002c
        /*0014*/ 	.byte	0x00, 0xf0, 0x05, 0x00


	//----- nvinfo : EIATTR_KPARAM_INFO
	.align		4
.L_9097:
        /*0018*/ 	.byte	0x04, 0x17
        /*001a*/ 	.short	(.L_9099 - .L_9098)
.L_9098:
        /*001c*/ 	.word	0x00000000
        /*0020*/ 	.short	0x0006
        /*0022*/ 	.short	0x0028
        /*0024*/ 	.byte	0x00, 0xf0, 0x11, 0x00


	//----- nvinfo : EIATTR_KPARAM_INFO
	.align		4
.L_9099:
        /*0028*/ 	.byte	0x04, 0x17
        /*002a*/ 	.short	(.L_9101 - .L_9100)
.L_9100:
        /*002c*/ 	.word	0x00000000
        /*0030*/ 	.short	0x0005
        /*0032*/ 	.short	0x0020
        /*0034*/ 	.byte	0x00, 0xf5, 0x21, 0x00


	//----- nvinfo : EIATTR_KPARAM_INFO
	.align		4
.L_9101:
        /*0038*/ 	.byte	0x04, 0x17
        /*003a*/ 	.short	(.L_9103 - .L_9102)
.L_9102:
        /*003c*/ 	.word	0x00000000
        /*0040*/ 	.short	0x0004
        /*0042*/ 	.short	0x0018
        /*0044*/ 	.byte	0x00, 0xf0, 0x11, 0x00


	//----- nvinfo : EIATTR_KPARAM_INFO
	.align		4
.L_9103:
        /*0048*/ 	.byte	0x04, 0x17
        /*004a*/ 	.short	(.L_9105 - .L_9104)
.L_9104:
        /*004c*/ 	.word	0x00000000
        /*0050*/ 	.short	0x0003
        /*0052*/ 	.short	0x0014
        /*0054*/ 	.byte	0x00, 0xf0, 0x11, 0x00


	//----- nvinfo : EIATTR_KPARAM_INFO
	.align		4
.L_9105:
        /*0058*/ 	.byte	0x04, 0x17
        /*005a*/ 	.short	(.L_9107 - .L_9106)
.L_9106:
        /*005c*/ 	.word	0x00000000
        /*0060*/ 	.short	0x0002
        /*0062*/ 	.short	0x0010
        /*0064*/ 	.byte	0x00, 0xf0, 0x11, 0x00


	//----- nvinfo : EIATTR_KPARAM_INFO
	.align		4
.L_9107:
        /*0068*/ 	.byte	0x04, 0x17
        /*006a*/ 	.short	(.L_9109 - .L_9108)
.L_9108:
        /*006c*/ 	.word	0x00000000
        /*0070*/ 	.short	0x0001
        /*0072*/ 	.short	0x0008
        /*0074*/ 	.byte	0x00, 0xf5, 0x21, 0x00


	//----- nvinfo : EIATTR_KPARAM_INFO
	.align		4
.L_9109:
        /*0078*/ 	.byte	0x04, 0x17
        /*007a*/ 	.short	(.L_9111 - .L_9110)
.L_9110:
        /*007c*/ 	.word	0x00000000
        /*0080*/ 	.short	0x0000
        /*0082*/ 	.short	0x0000
        /*0084*/ 	.byte	0x00, 0xf5, 0x21, 0x00


	//----- nvinfo : EIATTR_SPARSE_MMA_MASK
	.align		4
.L_9111:
        /*0088*/ 	.byte	0x03, 0x50
        /*008a*/ 	.short	0x0000


	//----- nvinfo : EIATTR_MAXREG_COUNT
	.align		4
        /*008c*/ 	.byte	0x03, 0x1b
        /*008e*/ 	.short	0x00ff


	//----- nvinfo : EIATTR_MERCURY_ISA_VERSION
	.align		4
        /*0090*/ 	.byte	0x03, 0x5f
        /*0092*/ 	.short	0x0101


	//----- nvinfo : EIATTR_COOP_GROUP_MASK_REGIDS
	.align		4
        /*0094*/ 	.byte	0x04, 0x29
        /*0096*/ 	.short	(.L_9113 - .L_9112)


	//   ....[0]....
.L_9112:
        /*0098*/ 	.word	0xffffffff


	//   ....[1]....
        /*009c*/ 	.word	0xffffffff


	//   ....[2]....
        /*00a0*/ 	.word	0xffffffff


	//   ....[3]....
        /*00a4*/ 	.word	0xffffffff


	//   ....[4]....
        /*00a8*/ 	.word	0xffffffff


	//   ....[5]....
        /*00ac*/ 	.word	0xffffffff


	//   ....[6]....
        /*00b0*/ 	.word	0xffffffff


	//   ....[7]....
        /*00b4*/ 	.word	0xffffffff


	//   ....[8]....
        /*00b8*/ 	.word	0xffffffff


	//   ....[9]....
        /*00bc*/ 	.word	0xffffffff


	//----- nvinfo : EIATTR_COOP_GROUP_INSTR_OFFSETS
	.align		4
.L_9113:
        /*00c0*/ 	.byte	0x04, 0x28
        /*00c2*/ 	.short	(.L_9115 - .L_9114)


	//   ....[0]....
.L_9114:
        /*00c4*/ 	.word	0x00000440


	//   ....[1]....
        /*00c8*/ 	.word	0x00000470


	//   ....[2]....
        /*00cc*/ 	.word	0x000004a0


	//   ....[3]....
        /*00d0*/ 	.word	0x000004d0


	//   ....[4]....
        /*00d4*/ 	.word	0x00000500


	//   ....[5]....
        /*00d8*/ 	.word	0x00000740


	//   ....[6]....
        /*00dc*/ 	.word	0x00000760


	//   ....[7]....
        /*00e0*/ 	.word	0x00000780


	//   ....[8]....
        /*00e4*/ 	.word	0x000007a0


	//   ....[9]....
        /*00e8*/ 	.word	0x000007c0


	//----- nvinfo : EIATTR_VRC_CTA_INIT_COUNT
	.align		4
.L_9115:
        /*00ec*/ 	.byte	0x02, 0x4a
	.zero		1
	.zero		1


	//----- nvinfo : EIATTR_EXIT_INSTR_OFFSETS
	.align		4
        /*00f0*/ 	.byte	0x04, 0x1c
        /*00f2*/ 	.short	(.L_9117 - .L_9116)


	//   ....[0]....
.L_9116:
        /*00f4*/ 	.word	0x000007e0


	//   ....[1]....
        /*00f8*/ 	.word	0x00000800


	//   ....[2]....
        /*00fc*/ 	.word	0x00000880


	//   ....[3]....
        /*0100*/ 	.word	0x000008e0


	//   ....[4]....
        /*0104*/ 	.word	0x00000930


	//   ....[5]....
        /*0108*/ 	.word	0x00000980


	//   ....[6]....
        /*010c*/ 	.word	0x000009d0


	//   ....[7]....
        /*0110*/ 	.word	0x00000a20


	//   ....[8]....
        /*0114*/ 	.word	0x00000a70


	//   ....[9]....
        /*0118*/ 	.word	0x00000ac0


	//----- nvinfo : EIATTR_CBANK_PARAM_SIZE
	.align		4
.L_9117:
        /*011c*/ 	.byte	0x03, 0x19
        /*011e*/ 	.short	0x002d


	//----- nvinfo : EIATTR_PARAM_CBANK
	.align		4
        /*0120*/ 	.byte	0x04, 0x0a
        /*0122*/ 	.short	(.L_9119 - .L_9118)
	.align		4
.L_9118:
        /*0124*/ 	.word	index@(.nv.constant0._ZN43_GLOBAL__N__9ae7fba5_10_SoftMax_cu_9f978f6320softmax_warp_forwardIfffLi8ELb0ELb0EEEvPT0_PKT_iiiPKbib)
        /*0128*/ 	.short	0x0380
        /*012a*/ 	.short	0x002d


	//----- nvinfo : EIATTR_SW_WAR
	.align		4
.L_9119:
        /*012c*/ 	.byte	0x04, 0x36
        /*012e*/ 	.short	(.L_9121 - .L_9120)
.L_9120:
        /*0130*/ 	.word	0x00000008
.L_9121:


//--------------------- .nv.info._ZN43_GLOBAL__N__9ae7fba5_10_SoftMax_cu_9f978f6320softmax_warp_forwardIfffLi7ELb0ELb0EEEvPT0_PKT_iiiPKbib --------------------------
	.section	.nv.info._ZN43_GLOBAL__N__9ae7fba5_10_SoftMax_cu_9f978f6320softmax_warp_forwardIfffLi7ELb0ELb0EEEvPT0_PKT_iiiPKbib,"",@"SHT_CUDA_INFO"
	.sectionflags	@""
	.align	4


	//----- nvinfo : EIATTR_CUDA_API_VERSION
	.align		4
        /*0000*/ 	.byte	0x04, 0x37
        /*0002*/ 	.short	(.L_9123 - .L_9122)
.L_9122:
        /*0004*/ 	.word	0x00000082


	//----- nvinfo : EIATTR_KPARAM_INFO
	.align		4
.L_9123:
        /*0008*/ 	.byte	0x04, 0x17
        /*000a*/ 	.short	(.L_9125 - .L_9124)
.L_9124:
        /*000c*/ 	.word	0x00000000
        /*0010*/ 	.short	0x0007
        /*0012*/ 	.short	0x002c
        /*0014*/ 	.byte	0x00, 0xf0, 0x05, 0x00


	//----- nvinfo : EIATTR_KPARAM_INFO
	.align		4
.L_9125:
        /*0018*/ 	.byte	0x04, 0x17
        /*001a*/ 	.short	(.L_9127 - .L_9126)
.L_9126:
        /*001c*/ 	.word	0x00000000
        /*0020*/ 	.short	0x0006
        /*0022*/ 	.short	0x0028
        /*0024*/ 	.byte	0x00, 0xf0, 0x11, 0x00


	//----- nvinfo : EIATTR_KPARAM_INFO
	.align		4
.L_9127:
        /*0028*/ 	.byte	0x04, 0x17
        /*002a*/ 	.short	(.L_9129 - .L_9128)
.L_9128:
        /*002c*/ 	.word	0x00000000
        /*0030*/ 	.short	0x0005
        /*0032*/ 	.short	0x0020
        /*0034*/ 	.byte	0x00, 0xf5, 0x21, 0x00


	//----- nvinfo : EIATTR_KPARAM_INFO
	.align		4
.L_9129:
        /*0038*/ 	.byte	0x04, 0x17
        /*003a*/ 	.short	(.L_9131 - .L_9130)
.L_9130:
        /*003c*/ 	.word	0x00000000
        /*0040*/ 	.short	0x0004
        /*0042*/ 	.short	0x0018
        /*0044*/ 	.byte	0x00, 0xf0, 0x11, 0x00


	//----- nvinfo : EIATTR_KPARAM_INFO
	.align		4
.L_9131:
        /*0048*/ 	.byte	0x04, 0x17
        /*004a*/ 	.short	(.L_9133 - .L_9132)
.L_9132:
        /*004c*/ 	.word	0x00000000
        /*0050*/ 	.short	0x0003
        /*0052*/ 	.short	0x0014
        /*0054*/ 	.byte	0x00, 0xf0, 0x11, 0x00


	//----- nvinfo : EIATTR_KPARAM_INFO
	.align		4
.L_9133:
        /*0058*/ 	.byte	0x04, 0x17
        /*005a*/ 	.short	(.L_9135 - .L_9134)
.L_9134:
        /*005c*/ 	.word	0x00000000
        /*0060*/ 	.short	0x0002
        /*0062*/ 	.short	0x0010
        /*0064*/ 	.byte	0x00, 0xf0, 0x11, 0x00


	//----- nvinfo : EIATTR_KPARAM_INFO
	.align		4
.L_9135:
        /*0068*/ 	.byte	0x04, 0x17
        /*006a*/ 	.short	(.L_9137 - .L_9136)
.L_9136:
        /*006c*/ 	.word	0x00000000
        /*0070*/ 	.short	0x0001
        /*0072*/ 	.short	0x0008
        /*0074*/ 	.byte	0x00, 0xf5, 0x21, 0x00


	//----- nvinfo : EIATTR_KPARAM_INFO
	.align		4
.L_9137:
        /*0078*/ 	.byte	0x04, 0x17
        /*007a*/ 	.short	(.L_9139 - .L_9138)
.L_9138:
        /*007c*/ 	.word	0x00000000
        /*0080*/ 	.short	0x0000
        /*0082*/ 	.short	0x0000
        /*0084*/ 	.byte	0x00, 0xf5, 0x21, 0x00


	//----- nvinfo : EIATTR_SPARSE_MMA_MASK
	.align		4
.L_9139:
        /*0088*/ 	.byte	0x03, 0x50
        /*008a*/ 	.short	0x0000


	//----- nvinfo : EIATTR_MAXREG_COUNT
	.align		4
        /*008c*/ 	.byte	0x03, 0x1b
        /*008e*/ 	.short	0x00ff


	//----- nvinfo : EIATTR_MERCURY_ISA_VERSION
	.align		4
        /*0090*/ 	.byte	0x03, 0x5f
        /*0092*/ 	.short	0x0101


	//----- nvinfo : EIATTR_COOP_GROUP_MASK_REGIDS
	.align		4
        /*0094*/ 	.byte	0x04, 0x29
        /*0096*/ 	.short	(.L_9141 - .L_9140)


	//   ....[0]....
.L_9140:
        /*0098*/ 	.word	0xffffffff


	//   ....[1]....
        /*009c*/ 	.word	0xffffffff


	//   ....[2]....
        /*00a0*/ 	.word	0xffffffff


	//   ....[3]....
        /*00a4*/ 	.word	0xffffffff


	//   ....[4]....
        /*00a8*/ 	.word	0xffffffff


	//   ....[5]....
        /*00ac*/ 	.word	0xffffffff


	//   ....[6]....
        /*00b0*/ 	.word	0xffffffff


	//   ....[7]....
        /*00b4*/ 	.word	0xffffffff


	//   ....[8]....
        /*00b8*/ 	.word	0xffffffff


	//   ....[9]....
        /*00bc*/ 	.word	0xffffffff


	//   ....[10]....
        /*00c0*/ 	.word	0xffffffff


	//   ....[11]....
        /*00c4*/ 	.word	0xffffffff


	//   ....[12]....
        /*00c8*/ 	.word	0xffffffff


	//   ....[13]....
        /*00cc*/ 	.word	0xffffffff


	//   ....[14]....
        /*00d0*/ 	.word	0xffffffff


	//   ....[15]....
        /*00d4*/ 	.word	0xffffffff


	//   ....[16]....
        /*00d8*/ 	.word	0xffffffff


	//   ....[17]....
        /*00dc*/ 	.word	0xffffffff


	//   ....[18]....
        /*00e0*/ 	.word	0xffffffff


	//   ....[19]....
        /*00e4*/ 	.word	0xffffffff


	//----- nvinfo : EIATTR_COOP_GROUP_INSTR_OFFSETS
	.align		4
.L_9141:
        /*00e8*/ 	.byte	0x04, 0x28
        /*00ea*/ 	.short	(.L_9143 - .L_9142)


	//   ....[0]....
.L_9142:
        /*00ec*/ 	.word	0x00000350


	//   ....[1]....
        /*00f0*/ 	.word	0x000003b0


	//   ....[2]....
        /*00f4*/ 	.word	0x000003e0


	//   ....[3]....
        /*00f8*/ 	.word	0x00000410


	//   ....[4]....
        /*00fc*/ 	.word	0x00000440


	//   ....[5]....
        /*0100*/ 	.word	0x00000470


	//   ....[6]....
        /*0104*/ 	.word	0x000004a0


	//   ....[7]....
        /*0108*/ 	.word	0x000004d0


	//   ....[8]....
        /*010c*/ 	.word	0x00000500


	//   ....[9]....
        /*0110*/ 	.word	0x00000530


	//   ....[10]....
        /*0114*/ 	.word	0x00000730


	//   ....[11]....
        /*0118*/ 	.word	0x000007b0


	//   ....[12]....
        /*011c*/ 	.word	0x000007c0


	//   ....[13]....
        /*0120*/ 	.word	0x000007f0


	//   ....[14]....
        /*0124*/ 	.word	0x00000800


	//   ....[15]....
        /*0128*/ 	.word	0x00000830


	//   ....[16]....
        /*012c*/ 	.word	0x00000840


	//   ....[17]....
        /*0130*/ 	.word	0x00000870


	//   ....[18]....
        /*0134*/ 	.word	0x00000880


	//   ....[19]....
        /*0138*/ 	.word	0x000008b0


	//----- nvinfo : EIATTR_VRC_CTA_INIT_COUNT
	.align		4
.L_9143:
        /*013c*/ 	.byte	0x02, 0x4a
	.zero		1
	.zero		1


	//----- nvinfo : EIATTR_EXIT_INSTR_OFFSETS
	.align		4
        /*0140*/ 	.byte	0x04, 0x1c
        /*0142*/ 	.short	(.L_9145 - .L_9144)


	//   ....[0]....
.L_9144:
        /*0144*/ 	.word	0x000008c0


	//   ....[1]....
        /*0148*/ 	.word	0x00000aa0


	//   ....[2]....
        /*014c*/ 	.word	0x00000b50


	//   ....[3]....
        /*0150*/ 	.word	0x00000ba0


	//   ....[4]....
        /*0154*/ 	.word	0x00000bf0


	//   ....[5]....
        /*0158*/ 	.word	0x00000c40


	//----- nvinfo : EIATTR_CRS_STACK_SIZE
	.align		4
.L_9145:
        /*015c*/ 	.byte	0x04, 0x1e
        /*015e*/ 	.short	(.L_9147 - .L_9146)
.L_9146:
        /*0160*/ 	.word	0x00000000


	//----- nvinfo : EIATTR_CBANK_PARAM_SIZE
	.align		4
.L_9147:
        /*0164*/ 	.byte	0x03, 0x19
        /*0166*/ 	.short	0x002d


	//----- nvinfo : EIATTR_PARAM_CBANK
	.align		4
        /*0168*/ 	.byte	0x04, 0x0a
        /*016a*/ 	.short	(.L_9149 - .L_9148)
	.align		4
.L_9148:
        /*016c*/ 	.word	index@(.nv.constant0._ZN43_GLOBAL__N__9ae7fba5_10_SoftMax_cu_9f978f6320softmax_warp_forwardIfffLi7ELb0ELb0EEEvPT0_PKT_iiiPKbib)
        /*0170*/ 	.short	0x0380
        /*0172*/ 	.short	0x002d


	//----- nvinfo : EIATTR_SW_WAR
	.align		4
.L_9149:
        /*0174*/ 	.byte	0x04, 0x36
        /*0176*/ 	.short	(.L_9151 - .L_9150)
.L_9150:
        /*0178*/ 	.word	0x00000008
.L_9151:


//--------------------- .nv.info._ZN43_GLOBAL__N__9ae7fba5_10_SoftMax_cu_9f978f6320softmax_warp_forwardIfffLi6ELb0ELb0EEEvPT0_PKT_iiiPKbib --------------------------
	.section	.nv.info._ZN43_GLOBAL__N__9ae7fba5_10_SoftMax_cu_9f978f6320softmax_warp_forwardIfffLi6ELb0ELb0EEEvPT0_PKT_iiiPKbib,"",@"SHT_CUDA_INFO"
	.sectionflags	@""
	.align	4


	//----- nvinfo : EIATTR_CUDA_API_VERSION
	.align		4
        /*0000*/ 	.byte	0x04, 0x37
        /*0002*/ 	.short	(.L_9153 - .L_9152)
.L_9152:
        /*0004*/ 	.word	0x00000082


	//----- nvinfo : EIATTR_KPARAM_INFO
	.align		4
.L_9153:
        /*0008*/ 	.byte	0x04, 0x17
        /*000a*/ 	.short	(.L_9155 - .L_9154)
.L_9154:
        /*000c*/ 	.word	0x00000000
        /*0010*/ 	.short	0x0007
        /*0012*/ 	.short	0x002c
        /*0014*/ 	.byte	0x00, 0xf0, 0x05, 0x00


	//----- nvinfo : EIATTR_KPARAM_INFO
	.align		4
.L_9155:
        /*0018*/ 	.byte	0x04, 0x17
        /*001a*/ 	.short	(.L_9157 - .L_9156)
.L_9156:
        /*001c*/ 	.word	0x00000000
        /*0020*/ 	.short	0x0006
        /*0022*/ 	.short	0x0028
        /*0024*/ 	.byte	0x00, 0xf0, 0x11, 0x00


	//----- nvinfo : EIATTR_KPARAM_INFO
	.align		4
.L_9157:
        /*0028*/ 	.byte	0x04, 0x17
        /*002a*/ 	.short	(.L_9159 - .L_9158)
.L_9158:
        /*002c*/ 	.word	0x00000000
        /*0030*/ 	.short	0x0005
        /*0032*/ 	.short	0x0020
        /*0034*/ 	.byte	0x00, 0xf5, 0x21, 0x00


	//----- nvinfo : EIATTR_KPARAM_INFO
	.align		4
.L_9159:
        /*0038*/ 	.byte	0x04, 0x17
        /*003a*/ 	.short	(.L_9161 - .L_9160)
.L_9160:
        /*003c*/ 	.word	0x00000000
        /*0040*/ 	.short	0x0004
        /*0042*/ 	.short	0x0018
        /*0044*/ 	.byte	0x00, 0xf0, 0x11, 0x00


	//----- nvinfo : EIATTR_KPARAM_INFO
	.align		4
.L_9161:
        /*0048*/ 	.byte	0x04, 0x17
        /*004a*/ 	.short	(.L_9163 - .L_9162)
.L_9162:
        /*004c*/ 	.word	0x00000000
        /*0050*/ 	.short	0x0003
        /*0052*/ 	.short	0x0014
        /*0054*/ 	.byte	0x00, 0xf0, 0x11, 0x00


	//----- nvinfo : EIATTR_KPARAM_INFO
	.align		4
.L_9163:
        /*0058*/ 	.byte	0x04, 0x17
        /*005a*/ 	.short	(.L_9165 - .L_9164)
.L_9164:
        /*005c*/ 	.word	0x00000000
        /*0060*/ 	.short	0x0002
        /*0062*/ 	.short	0x0010
        /*0064*/ 	.byte	0x00, 0xf0, 0x11, 0x00


	//----- nvinfo : EIATTR_KPARAM_INFO
	.align		4
.L_9165:
        /*0068*/ 	.byte	0x04, 0x17
        /*006a*/ 	.short	(.L_9167 - .L_9166)
.L_9166:
        /*006c*/ 	.word	0x00000000
        /*0070*/ 	.short	0x0001
        /*0072*/ 	.short	0x0008
        /*0074*/ 	.byte	0x00, 0xf5, 0x21, 0x00


	//----- nvinfo : EIATTR_KPARAM_INFO
	.align		4
.L_9167:
        /*0078*/ 	.byte	0x04, 0x17
        /*007a*/ 	.short	(.L_9169 - .L_9168)
.L_9168:
        /*007c*/ 	.word	0x00000000
        /*0080*/ 	.short	0x0000
        /*0082*/ 	.short	0x0000
        /*0084*/ 	.byte	0x00, 0xf5, 0x21, 0x00


	//----- nvinfo : EIATTR_SPARSE_MMA_MASK
	.align		4
.L_9169:
        /*0088*/ 	.byte	0x03, 0x50
        /*008a*/ 	.short	0x0000


	//----- nvinfo : EIATTR_MAXREG_COUNT
	.align		4
        /*008c*/ 	.byte	0x03, 0x1b
        /*008e*/ 	.short	0x00ff


	//----- nvinfo : EIATTR_MERCURY_ISA_VERSION
	.align		4
        /*0090*/ 	.byte	0x03, 0x5f
        /*0092*/ 	.short	0x0101


	//----- nvinfo : EIATTR_COOP_GROUP_MASK_REGIDS
	.align		4
        /*0094*/ 	.byte	0x04, 0x29
        /*0096*/ 	.short	(.L_9171 - .L_9170)


	//   ....[0]....
.L_9170:
        /*0098*/ 	.word	0xffffffff


	//   ....[1]....
        /*009c*/ 	.word	0xffffffff


	//   ....[2]....
        /*00a0*/ 	.word	0xffffffff


	//   ....[3]....
        /*00a4*/ 	.word	0xffffffff


	//   ....[4]....
        /*00a8*/ 	.word	0xffffffff


	//   ....[5]....
        /*00ac*/ 	.word	0xffffffff


	//   ....[6]....
        /*00b0*/ 	.word	0xffffffff


	//   ....[7]....
        /*00b4*/ 	.word	0xffffffff


	//   ....[8]....
        /*00b8*/ 	.word	0xffffffff


	//   ....[9]....
        /*00bc*/ 	.word	0xffffffff


	//   ....[10]....
        /*00c0*/ 	.word	0xffffffff


	//   ....[11]....
        /*00c4*/ 	.word	0xffffffff


	//   ....[12]....
        /*00c8*/ 	.word	0xffffffff


	//   ....[13]....
        /*00cc*/ 	.word	0xffffffff


	//   ....[14]....
        /*00d0*/ 	.word	0xffffffff


	//   ....[15]....
        /*00d4*/ 	.word	0xffffffff


	//   ....[16]....
        /*00d8*/ 	.word	0xffffffff


	//   ....[17]....
        /*00dc*/ 	.word	0xffffffff


	//   ....[18]....
        /*00e0*/ 	.word	0xffffffff


	//   ....[19]....
        /*00e4*/ 	.word	0xffffffff


	//----- nvinfo : EIATTR_COOP_GROUP_INSTR_OFFSETS
	.align		4
.L_9171:
        /*00e8*/ 	.byte	0x04, 0x28
        /*00ea*/ 	.short	(.L_9173 - .L_9172)


	//   ....[0]....
.L_9172:
        /*00ec*/ 	.word	0x00000210


	//   ....[1]....
        /*00f0*/ 	.word	0x00000230


	//   ....[2]....
        /*00f4*/ 	.word	0x00000270


	//   ....[3]....
        /*00f8*/ 	.word	0x00000290


	//   ....[4]....
        /*00fc*/ 	.word	0x000002d0


	//   ....[5]....
        /*0100*/ 	.word	0x000002f0


	//   ....[6]....
        /*0104*/ 	.word	0x00000330


	//   ....[7]....
        /*0108*/ 	.word	0x00000350


	//   ....[8]....
        /*010c*/ 	.word	0x00000390


	//   ....[9]....
        /*0110*/ 	.word	0x000003b0


	//   ....[10]....
        /*0114*/ 	.word	0x00000500


	//   ....[11]....
        /*0118*/ 	.word	0x00000520


	//   ....[12]....
        /*011c*/ 	.word	0x00000540


	//   ....[13]....
        /*0120*/ 	.word	0x00000560


	//   ....[14]....
        /*0124*/ 	.word	0x00000580


	//   ....[15]....
        /*0128*/ 	.word	0x000005a0


	//   ....[16]....
        /*012c*/ 	.word	0x000005c0


	//   ....[17]....
        /*0130*/ 	.word	0x000005e0


	//   ....[18]....
        /*0134*/ 	.word	0x00000600


	//   ....[19]....
        /*0138*/ 	.word	0x00000620


	//----- nvinfo : EIATTR_VRC_CTA_INIT_COUNT
	.align		4
.L_9173:
        /*013c*/ 	.byte	0x02, 0x4a
	.zero		1
	.zero		1


	//----- nvinfo : EIATTR_EXIT_INSTR_OFFSETS
	.align		4
        /*0140*/ 	.byte	0x04, 0x1c
        /*0142*/ 	.short	(.L_9175 - .L_9174)


	//   ....[0]....
.L_9174:
        /*0144*/ 	.word	0x00000630


	//   ....[1]....
        /*0148*/ 	.word	0x00000780


	//   ....[2]....
        /*014c*/ 	.word	0x00000830


	//   ....[3]....
        /*0150*/ 	.word	0x00000880


	//----- nvinfo : EIATTR_CRS_STACK_SIZE
	.align		4
.L_9175:
        /*0154*/ 	.byte	0x04, 0x1e
        /*0156*/ 	.short	(.L_9177 - .L_9176)
.L_9176:
        /*0158*/ 	.word	0x00000000


	//----- nvinfo : EIATTR_CBANK_PARAM_SIZE
	.align		4
.L_9177:
        /*015c*/ 	.byte	0x03, 0x19
        /*015e*/ 	.short	0x002d


	//----- nvinfo : EIATTR_PARAM_CBANK
	.align		4
        /*0160*/ 	.byte	0x04, 0x0a
        /*0162*/ 	.short	(.L_9179 - .L_9178)
	.align		4
.L_9178:
        /*0164*/ 	.word	index@(.nv.constant0._ZN43_GLOBAL__N__9ae7fba5_10_SoftMax_cu_9f978f6320softmax_warp_forwardIfffLi6ELb0ELb0EEEvPT0_PKT_iiiPKbib)
        /*0168*/ 	.short	0x0380
        /*016a*/ 	.short	0x002d


	//----- nvinfo : EIATTR_SW_WAR
	.align		4
.L_9179:
        /*016c*/ 	.byte	0x04, 0x36
        /*016e*/ 	.short	(.L_9181 - .L_9180)
.L_9180:
        /*0170*/ 	.word	0x00000008
.L_9181:


//--------------------- .nv.info._ZN43_GLOBAL__N__9ae7fba5_10_SoftMax_cu_9f978f6320softmax_warp_forwardIfffLi5ELb0ELb0EEEvPT0_PKT_iiiPKbib --------------------------
	.section	.nv.info._ZN43_GLOBAL__N__9ae7fba5_10_SoftMax_cu_9f978f6320softmax_warp_forwardIfffLi5ELb0ELb0EEEvPT0_PKT_iiiPKbib,"",@"SHT_CUDA_INFO"
	.sectionflags	@""
	.align	4


	//----- nvinfo : EIATTR_CUDA_API_VERSION
	.align		4
        /*0000*/ 	.byte	0x04, 0x37
        /*0002*/ 	.short	(.L_9183 - .L_9182)
.L_9182:
        /*0004*/ 	.word	0x00000082


	//----- nvinfo : EIATTR_KPARAM_INFO
	.align		4
.L_9183:
        /*0008*/ 	.byte	0x04, 0x17
        /*000a*/ 	.short	(.L_9185 - .L_9184)
.L_9184:
        /*000c*/ 	.word	0x00000000
        /*0010*/ 	.short	0x0007
        /*0012*/ 	.short	0x002c
        /*0014*/ 	.byte	0x00, 0xf0, 0x05, 0x00


	//----- nvinfo : EIATTR_KPARAM_INFO
	.align		4
.L_9185:
        /*0018*/ 	.byte	0x04, 0x17
        /*001a*/ 	.short	(.L_9187 - .L_9186)
.L_9186:
        /*001c*/ 	.word	0x00000000
        /*0020*/ 	.short	0x0006
        /*0022*/ 	.short	0x0028
        /*0024*/ 	.byte	0x00, 0xf0, 0x11, 0x00


	//----- nvinfo : EIATTR_KPARAM_INFO
	.align		4
.L_9187:
        /*0028*/ 	.byte	0x04, 0x17
        /*002a*/ 	.short	(.L_9189 - .L_9188)
.L_9188:
        /*002c*/ 	.word	0x00000000
        /*0030*/ 	.short	0x0005
        /*0032*/ 	.short	0x0020
        /*0034*/ 	.byte	0x00, 0xf5, 0x21, 0x00


	//----- nvinfo : EIATTR_KPARAM_INFO
	.align		4
.L_9189:
        /*0038*/ 	.byte	0x04, 0x17
        /*003a*/ 	.short	(.L_9191 - .L_9190)
.L_9190:
        /*003c*/ 	.word	0x00000000
        /*0040*/ 	.short	0x0004
        /*0042*/ 	.short	0x0018
        /*0044*/ 	.byte	0x00, 0xf0, 0x11, 0x00


	//----- nvinfo : EIATTR_KPARAM_INFO
	.align		4
.L_9191:
        /*0048*/ 	.byte	0x04, 0x17
        /*004a*/ 	.short	(.L_9193 - .L_9192)
.L_9192:
        /*004c*/ 	.word	0x00000000
        /*0050*/ 	.short	0x0003
        /*0052*/ 	.short	0x0014
        /*0054*/ 	.byte	0x00, 0xf0, 0x11, 0x00


	//----- nvinfo : EIATTR_KPARAM_INFO
	.align		4
.L_9193:
        /*0058*/ 	.byte	0x04, 0x17
        /*005a*/ 	.short	(.L_9195 - .L_9194)
.L_9194:
        /*005c*/ 	.word	0x00000000
        /*0060*/ 	.short	0x0002
        /*0062*/ 	.short	0x0010
        /*0064*/ 	.byte	0x00, 0xf0, 0x11, 0x00


	//----- nvinfo : EIATTR_KPARAM_INFO
	.align		4
.L_9195:
        /*0068*/ 	.byte	0x04, 0x17
        /*006a*/ 	.short	(.L_9197 - .L_9196)
.L_9196:
        /*006c*/ 	.word	0x00000000
        /*0070*/ 	.short	0x0001
        /*0072*/ 	.short	0x0008
        /*0074*/ 	.byte	0x00, 0xf5, 0x21, 0x00


	//----- nvinfo : EIATTR_KPARAM_INFO
	.align		4
.L_9197:
        /*0078*/ 	.byte	0x04, 0x17
        /*007a*/ 	.short	(.L_9199 - .L_9198)
.L_9198:
        /*007c*/ 	.word	0x00000000
        /*0080*/ 	.short	0x0000
        /*0082*/ 	.short	0x0000
        /*0084*/ 	.byte	0x00, 0xf5, 0x21, 0x00


	//----- nvinfo : EIATTR_SPARSE_MMA_MASK
	.align		4
.L_9199:
        /*0088*/ 	.byte	0x03, 0x50
        /*008a*/ 	.short	0x0000


	//----- nvinfo : EIATTR_MAXREG_COUNT
	.align		4
        /*008c*/ 	.byte	0x03, 0x1b
        /*008e*/ 	.short	0x00ff


	//----- nvinfo : EIATTR_MERCURY_ISA_VERSION
	.align		4
        /*0090*/ 	.byte	0x03, 0x5f
        /*0092*/ 	.short	0x0101


	//----- nvinfo : EIATTR_COOP_GROUP_MASK_REGIDS
	.align		4
        /*0094*/ 	.byte	0x04, 0x29
        /*0096*/ 	.short	(.L_9201 - .L_9200)


	//   ....[0]....
.L_9200:
        /*0098*/ 	.word	0xffffffff


	//   ....[1]....
        /*009c*/ 	.word	0xffffffff


	//   ....[2]....
        /*00a0*/ 	.word	0xffffffff


	//   ....[3]....
        /*00a4*/ 	.word	0xffffffff


	//   ....[4]....
        /*00a8*/ 	.word	0xffffffff


	//   ....[5]....
        /*00ac*/ 	.word	0xffffffff


	//   ....[6]....
        /*00b0*/ 	.word	0xffffffff


	//   ....[7]....
        /*00b4*/ 	.word	0xffffffff


	//   ....[8]....
        /*00b8*/ 	.word	0xffffffff


	//   ....[9]....
        /*00bc*/ 	.word	0xffffffff


	//   ....[10]....
        /*00c0*/ 	.word	0xffffffff


	//   ....[11]....
        /*00c4*/ 	.word	0xffffffff


	//   ....[12]....
        /*00c8*/ 	.word	0xffffffff


	//   ....[13]....
        /*00cc*/ 	.word	0xffffffff


	//   ....[14]....
        /*00d0*/ 	.word	0xffffffff


	//   ....[15]....
        /*00d4*/ 	.word	0xffffffff


	//   ....[16]....
        /*00d8*/ 	.word	0xffffffff


	//   ....[17]....
        /*00dc*/ 	.word	0xffffffff


	//   ....[18]....
        /*00e0*/ 	.word	0xffffffff


	//   ....[19]....
        /*00e4*/ 	.word	0xffffffff


	//----- nvinfo : EIATTR_COOP_GROUP_INSTR_OFFSETS
	.align		4
.L_9201:
        /*00e8*/ 	.byte	0x04, 0x28
        /*00ea*/ 	.short	(.L_9203 - .L_9202)


	//   ....[0]....
.L_9202:
        /*00ec*/ 	.word	0x000001d0


	//   ....[1]....
        /*00f0*/ 	.word	0x000001e0


	//   ....[2]....
        /*00f4*/ 	.word	0x00000230


	//   ....[3]....
        /*00f8*/ 	.word	0x00000240


	//   ....[4]....
        /*00fc*/ 	.word	0x00000290


	//   ....[5]....
        /*0100*/ 	.word	0x000002a0


	//   ....[6]....
        /*0104*/ 	.word	0x000002f0


	//   ....[7]....
        /*0108*/ 	.word	0x00000300


	//   ....[8]....
        /*010c*/ 	.word	0x00000350


	//   ....[9]....
        /*0110*/ 	.word	0x00000360


	//   ....[10]....
        /*0114*/ 	.word	0x00000420


	//   ....[11]....
        /*0118*/ 	.word	0x00000440


	//   ....[12]....
        /*011c*/ 	.word	0x00000460


	//   ....[13]....
        /*0120*/ 	.word	0x00000480


	//   ....[14]....
        /*0124*/ 	.word	0x000004a0


	//   ....[15]....
        /*0128*/ 	.word	0x000004c0


	//   ....[16]....
        /*012c*/ 	.word	0x000004e0


	//   ....[17]....
        /*0130*/ 	.word	0x00000500


	//   ....[18]....
        /*0134*/ 	.word	0x00000520


	//   ....[19]....
        /*0138*/ 	.word	0x00000540


	//----- nvinfo : EIATTR_VRC_CTA_INIT_COUNT
	.align		4
.L_9203:
        /*013c*/ 	.byte	0x02, 0x4a
	.zero		1
	.zero		1


	//----- nvinfo : EIATTR_EXIT_INSTR_OFFSETS
	.align		4
        /*0140*/ 	.byte	0x04, 0x1c
        /*0142*/ 	.short	(.L_9205 - .L_9204)


	//   ....[0]....
.L_9204:
        /*0144*/ 	.word	0x00000550


	//   ....[1]....
        /*0148*/ 	.word	0x00000650


	//   ....[2]....
        /*014c*/ 	.word	0x00000700


	//----- nvinfo : EIATTR_CRS_STACK_SIZE
	.align		4
.L_9205:
        /*0150*/ 	.byte	0x04, 0x1e
        /*0152*/ 	.short	(.L_9207 - .L_9206)
.L_9206:
        /*0154*/ 	.word	0x00000000


	//----- nvinfo : EIATTR_CBANK_PARAM_SIZE
	.align		4
.L_9207:
        /*0158*/ 	.byte	0x03, 0x19
        /*015a*/ 	.short	0x002d


	//----- nvinfo : EIATTR_PARAM_CBANK
	.align		4
        /*015c*/ 	.byte	0x04, 0x0a
        /*015e*/ 	.short	(.L_9209 - .L_9208)
	.align		4
.L_9208:
        /*0160*/ 	.word	index@(.nv.constant0._ZN43_GLOBAL__N__9ae7fba5_10_SoftMax_cu_9f978f6320softmax_warp_forwardIfffLi5ELb0ELb0EEEvPT0_PKT_iiiPKbib)
        /*0164*/ 	.short	0x0380
        /*0166*/ 	.short	0x002d


	//----- nvinfo : EIATTR_SW_WAR
	.align		4
.L_9209:
        /*0168*/ 	.byte	0x04, 0x36
        /*016a*/ 	.short	(.L_9211 - .L_9210)
.L_9210:
        /*016c*/ 	.word	0x00000008
.L_9211:


//--------------------- .nv.info._ZN43_GLOBAL__N__9ae7fba5_10_SoftMax_cu_9f978f6320softmax_warp_forwardIfffLi4ELb0ELb0EEEvPT0_PKT_iiiPKbib --------------------------
	.section	.nv.info._ZN43_GLOBAL__N__9ae7fba5_10_SoftMax_cu_9f978f6320softmax_warp_forwardIfffLi4ELb0ELb0EEEvPT0_PKT_iiiPKbib,"",@"SHT_CUDA_INFO"
	.sectionflags	@""
	.align	4


	//----- nvinfo : EIATTR_CUDA_API_VERSION
	.align		4
        /*0000*/ 	.byte	0x04, 0x37
        /*0002*/ 	.short	(.L_9213 - .L_9212)
.L_9212:
        /*0004*/ 	.word	0x00000082


	//----- nvinfo : EIATTR_KPARAM_INFO
	.align		4
.L_9213:
        /*0008*/ 	.byte	0x04, 0x17
        /*000a*/ 	.short	(.L_9215 - .L_9214)
.L_9214:
        /*000c*/ 	.word	0x00000000
        /*0010*/ 	.short	0x0007
        /*0012*/ 	.short	0x002c
        /*0014*/ 	.byte	0x00, 0xf0, 0x05, 0x00


	//----- nvinfo : EIATTR_KPARAM_INFO
	.align		4
.L_9215:
        /*0018*/ 	.byte	0x04, 0x17
        /*001a*/ 	.short	(.L_9217 - .L_9216)
.L_9216:
        /*001c*/ 	.word	0x00000000
        /*0020*/ 	.short	0x0006
        /*0022*/ 	.short	0x0028
        /*0024*/ 	.byte	0x00, 0xf0, 0x11, 0x00


	//----- nvinfo : EIATTR_KPARAM_INFO
	.align		4
.L_9217:
        /*0028*/ 	.byte	0x04, 0x17
        /*002a*/ 	.short	(.L_9219 - .L_9218)
.L_9218:
        /*002c*/ 	.word	0x00000000
        /*0030*/ 	.short	0x0005
        /*0032*/ 	.short	0x0020
        /*0034*/ 	.byte	0x00, 0xf5, 0x21, 0x00


	//----- nvinfo : EIATTR_KPARAM_INFO
	.align		4
.L_9219:
        /*0038*/ 	.byte	0x04, 0x17
        /*003a*/ 	.short	(.L_9221 - .L_9220)
.L_9220:
        /*003c*/ 	.word	0x00000000
        /*0040*/ 	.short	0x0004
        /*0042*/ 	.short	0x0018
        /*0044*/ 	.byte	0x00, 0xf0, 0x11, 0x00


	//----- nvinfo : EIATTR_KPARAM_INFO
	.align		4
.L_9221:
        /*0048*/ 	.byte	0x04, 0x17
        /*004a*/ 	.short	(.L_9223 - .L_9222)
.L_9222:
        /*004c*/ 	.word	0x00000000
        /*0050*/ 	.short	0x0003
        /*0052*/ 	.short	0x0014
        /*0054*/ 	.byte	0x00, 0xf0, 0x11, 0x00


	//----- nvinfo : EIATTR_KPARAM_INFO
	.align		4
.L_9223:
        /*0058*/ 	.byte	0x04, 0x17
        /*005a*/ 	.short	(.L_9225 - .L_9224)
.L_9224:
        /*005c*/ 	.word	0x00000000
        /*0060*/ 	.short	0x0002
        /*0062*/ 	.short	0x0010
        /*0064*/ 	.byte	0x00, 0xf0, 0x11, 0x00


	//----- nvinfo : EIATTR_KPARAM_INFO
	.align		4
.L_9225:
        /*0068*/ 	.byte	0x04, 0x17
        /*006a*/ 	.short	(.L_9227 - .L_9226)
.L_9226:
        /*006c*/ 	.word	0x00000000
        /*0070*/ 	.short	0x0001
        /*0072*/ 	.short	0x0008
        /*0074*/ 	.byte	0x00, 0xf5, 0x21, 0x00


	//----- nvinfo : EIATTR_KPARAM_INFO
	.align		4
.L_9227:
        /*0078*/ 	.byte	0x04, 0x17
        /*007a*/ 	.short	(.L_9229 - .L_9228)
.L_9228:
        /*007c*/ 	.word	0x00000000
        /*0080*/ 	.short	0x0000
        /*0082*/ 	.short	0x0000
        /*0084*/ 	.byte	0x00, 0xf5, 0x21, 0x00


	//----- nvinfo : EIATTR_SPARSE_MMA_MASK
	.align		4
.L_9229:
        /*0088*/ 	.byte	0x03, 0x50
        /*008a*/ 	.short	0x0000


	//----- nvinfo : EIATTR_MAXREG_COUNT
	.align		4
        /*008c*/ 	.byte	0x03, 0x1b
        /*008e*/ 	.short	0x00ff


	//----- nvinfo : EIATTR_MERCURY_ISA_VERSION
	.align		4
        /*0090*/ 	.byte	0x03, 0x5f
        /*0092*/ 	.short	0x0101


	//----- nvinfo : EIATTR_COOP_GROUP_MASK_REGIDS
	.align		4
        /*0094*/ 	.byte	0x04, 0x29
        /*0096*/ 	.short	(.L_9231 - .L_9230)


	//   ....[0]....
.L_9230:
        /*0098*/ 	.word	0xffffffff


	//   ....[1]....
        /*009c*/ 	.word	0xffffffff


	//   ....[2]....
        /*00a0*/ 	.word	0xffffffff


	//   ....[3]....
        /*00a4*/ 	.word	0xffffffff


	//   ....[4]....
        /*00a8*/ 	.word	0xffffffff


	//   ....[5]....
        /*00ac*/ 	.word	0xffffffff


	//   ....[6]....
        /*00b0*/ 	.word	0xffffffff


	//   ....[7]....
        /*00b4*/ 	.word	0xffffffff


	//   ....[8]....
        /*00b8*/ 	.word	0xffffffff


	//   ....[9]....
        /*00bc*/ 	.word	0xffffffff


	//   ....[10]....
        /*00c0*/ 	.word	0xffffffff


	//   ....[11]....
        /*00c4*/ 	.word	0xffffffff


	//   ....[12]....
        /*00c8*/ 	.word	0xffffffff


	//   ....[13]....
        /*00cc*/ 	.word	0xffffffff


	//   ....[14]....
        /*00d0*/ 	.word	0xffffffff


	//   ....[15]....
        /*00d4*/ 	.word	0xffffffff


	//----- nvinfo : EIATTR_COOP_GROUP_INSTR_OFFSETS
	.align		4
.L_9231:
        /*00d8*/ 	.byte	0x04, 0x28
        /*00da*/ 	.short	(.L_9233 - .L_9232)


	//   ....[0]....
.L_9232:
        /*00dc*/ 	.word	0x000001d0


	//   ....[1]....
        /*00e0*/ 	.word	0x000001e0


	//   ....[2]....
        /*00e4*/ 	.word	0x00000220


	//   ....[3]....
        /*00e8*/ 	.word	0x00000240


	//   ....[4]....
        /*00ec*/ 	.word	0x00000280


	//   ....[5]....
        /*00f0*/ 	.word	0x000002a0


	//   ....[6]....
        /*00f4*/ 	.word	0x000002e0


	//   ....[7]....
        /*00f8*/ 	.word	0x00000300


	//   ....[8]....
        /*00fc*/ 	.word	0x000003d0


	//   ....[9]....
        /*0100*/ 	.word	0x000003e0


	//   ....[10]....
        /*0104*/ 	.word	0x00000410


	//   ....[11]....
        /*0108*/ 	.word	0x00000420


	//   ....[12]....
        /*010c*/ 	.word	0x00000450


	//   ....[13]....
        /*0110*/ 	.word	0x00000460


	//   ....[14]....
        /*0114*/ 	.word	0x00000490


	//   ....[15]....
        /*0118*/ 	.word	0x000004a0


	//----- nvinfo : EIATTR_VRC_CTA_INIT_COUNT
	.align		4
.L_9233:
        /*011c*/ 	.byte	0x02, 0x4a
	.zero		1
	.zero		1


	//----- nvinfo : EIATTR_EXIT_INSTR_OFFSETS
	.align		4
        /*0120*/ 	.byte	0x04, 0x1c
        /*0122*/ 	.short	(.L_9235 - .L_9234)


	//   ....[0]....
.L_9234:
        /*0124*/ 	.word	0x000004b0


	//   ....[1]....
        /*0128*/ 	.word	0x000005b0


	//   ....[2]....
        /*012c*/ 	.word	0x00000660


	//----- nvinfo : EIATTR_CRS_STACK_SIZE
	.align		4
.L_9235:
        /*0130*/ 	.byte	0x04, 0x1e
        /*0132*/ 	.short	(.L_9237 - .L_9236)
.L_9236:
        /*0134*/ 	.word	0x00000000


	//----- nvinfo : EIATTR_CBANK_PARAM_SIZE
	.align		4
.L_9237:
        /*0138*/ 	.byte	0x03, 0x19
        /*013a*/ 	.short	0x002d


	//----- nvinfo : EIATTR_PARAM_CBANK
	.align		4
        /*013c*/ 	.byte	0x04, 0x0a
        /*013e*/ 	.short	(.L_9239 - .L_9238)
	.align		4
.L_9238:
        /*0140*/ 	.word	index@(.nv.constant0._ZN43_GLOBAL__N__9ae7fba5_10_SoftMax_cu_9f978f6320softmax_warp_forwardIfffLi4ELb0ELb0EEEvPT0_PKT_iiiPKbib)
        /*0144*/ 	.short	0x0380
        /*0146*/ 	.short	0x002d


	//----- nvinfo : EIATTR_SW_WAR
	.align		4
.L_9239:
        /*0148*/ 	.byte	0x04, 0x36
        /*014a*/ 	.short	(.L_9241 - .L_9240)
.L_9240:
        /*014c*/ 	.word	0x00000008
.L_9241:


//--------------------- .nv.info._ZN43_GLOBAL__N__9ae7fba5_10_SoftMax_cu_9f978f6320softmax_warp_forwardIfffLi3ELb0ELb0EEEvPT0_PKT_iiiPKbib --------------------------
	.section	.nv.info._ZN43_GLOBAL__N__9ae7fba5_10_SoftMax_cu_9f978f6320softmax_warp_forwardIfffLi3ELb0ELb0EEEvPT0_PKT_iiiPKbib,"",@"SHT_CUDA_INFO"
	.sectionflags	@""
	.align	4


	//----- nvinfo : EIATTR_CUDA_API_VERSION
	.align		4
        /*0000*/ 	.byte	0x04, 0x37
        /*0002*/ 	.short	(.L_9243 - .L_9242)
.L_9242:
        /*0004*/ 	.word	0x00000082


	//----- nvinfo : EIATTR_KPARAM_INFO
	.align		4
.L_9243:
        /*0008*/ 	.byte	0x04, 0x17
        /*000a*/ 	.short	(.L_9245 - .L_9244)
.L_9244:
        /*000c*/ 	.word	0x00000000
        /*0010*/ 	.short	0x0007
        /*0012*/ 	.short	0x002c
        /*0014*/ 	.byte	0x00, 0xf0, 0x05, 0x00


	//----- nvinfo : EIATTR_KPARAM_INFO
	.align		4
.L_9245:
        /*0018*/ 	.byte	0x04, 0x17
        /*001a*/ 	.short	(.L_9247 - .L_9246)
.L_9246:
        /*001c*/ 	.word	0x00000000
        /*0020*/ 	.short	0x0006
        /*0022*/ 	.short	0x0028
        /*0024*/ 	.byte	0x00, 0xf0, 0x11, 0x00


	//----- nvinfo : EIATTR_KPARAM_INFO
	.align		4
.L_9247:
        /*0028*/ 	.byte	0x04, 0x17
        /*002a*/ 	.short	(.L_9249 - .L_9248)
.L_9248:
        /*002c*/ 	.word	0x00000000
        /*0030*/ 	.short	0x0005
        /*0032*/ 	.short	0x0020
        /*0034*/ 	.byte	0x00, 0xf5, 0x21, 0x00


	//----- nvinfo : EIATTR_KPARAM_INFO
	.align		4
.L_9249:
        /*0038*/ 	.byte	0x04, 0x17
        /*003a*/ 	.short	(.L_9251 - .L_9250)
.L_9250:
        /*003c*/ 	.word	0x00000000
        /*0040*/ 	.short	0x0004
        /*0042*/ 	.short	0x0018
        /*0044*/ 	.byte	0x00, 0xf0, 0x11, 0x00


	//----- nvinfo : EIATTR_KPARAM_INFO
	.align		4
.L_9251:
        /*0048*/ 	.byte	0x04, 0x17
        /*004a*/ 	.short	(.L_9253 - .L_9252)
.L_9252:
        /*004c*/ 	.word	0x00000000
        /*0050*/ 	.short	0x0003
        /*0052*/ 	.short	0x0014
        /*0054*/ 	.byte	0x00, 0xf0, 0x11, 0x00


	//----- nvinfo : EIATTR_KPARAM_INFO
	.align		4
.L_9253:
        /*0058*/ 	.byte	0x04, 0x17
        /*005a*/ 	.short	(.L_9255 - .L_9254)
.L_9254:
        /*005c*/ 	.word	0x00000000
        /*0060*/ 	.short	0x0002
        /*0062*/ 	.short	0x0010
        /*0064*/ 	.byte	0x00, 0xf0, 0x11, 0x00


	//----- nvinfo : EIATTR_KPARAM_INFO
	.align		4
.L_9255:
        /*0068*/ 	.byte	0x04, 0x17
        /*006a*/ 	.short	(.L_9257 - .L_9256)
.L_9256:
        /*006c*/ 	.word	0x00000000
        /*0070*/ 	.short	0x0001
        /*0072*/ 	.short	0x0008
        /*0074*/ 	.byte	0x00, 0xf5, 0x21, 0x00


	//----- nvinfo : EIATTR_KPARAM_INFO
	.align		4
.L_9257:
        /*0078*/ 	.byte	0x04, 0x17
        /*007a*/ 	.short	(.L_9259 - .L_9258)
.L_9258:
        /*007c*/ 	.word	0x00000000
        /*0080*/ 	.short	0x0000
        /*0082*/ 	.short	0x0000
        /*0084*/ 	.byte	0x00, 0xf5, 0x21, 0x00


	//----- nvinfo : EIATTR_SPARSE_MMA_MASK
	.align		4
.L_9259:
        /*0088*/ 	.byte	0x03, 0x50
        /*008a*/ 	.short	0x0000


	//----- nvinfo : EIATTR_MAXREG_COUNT
	.align		4
        /*008c*/ 	.byte	0x03, 0x1b
        /*008e*/ 	.short	0x00ff


	//----- nvinfo : EIATTR_MERCURY_ISA_VERSION
	.align		4
        /*0090*/ 	.byte	0x03, 0x5f
        /*0092*/ 	.short	0x0101


	//----- nvinfo : EIATTR_COOP_GROUP_MASK_REGIDS
	.align		4
        /*0094*/ 	.byte	0x04, 0x29
        /*0096*/ 	.short	(.L_9261 - .L_9260)


	//   ....[0]....
.L_9260:
        /*0098*/ 	.word	0xffffffff


	//   ....[1]....
        /*009c*/ 	.word	0xffffffff


	//   ....[2]....
        /*00a0*/ 	.word	0xffffffff


	//   ....[3]....
        /*00a4*/ 	.word	0xffffffff


	//   ....[4]....
        /*00a8*/ 	.word	0xffffffff


	//   ....[5]....
        /*00ac*/ 	.word	0xffffffff


	//   ....[6]....
        /*00b0*/ 	.word	0xffffffff


	//   ....[7]....
        /*00b4*/ 	.word	0xffffffff


	//   ....[8]....
        /*00b8*/ 	.word	0xffffffff


	//   ....[9]....
        /*00bc*/ 	.word	0xffffffff


	//   ....[10]....
        /*00c0*/ 	.word	0xffffffff


	//   ....[11]....
        /*00c4*/ 	.word	0xffffffff


	//----- nvinfo : EIATTR_COOP_GROUP_INSTR_OFFSETS
	.align		4
.L_9261:
        /*00c8*/ 	.byte	0x04, 0x28
        /*00ca*/ 	.short	(.L_9263 - .L_9262)


	//   ....[0]....
.L_9262:
        /*00cc*/ 	.word	0x000001d0


	//   ....[1]....
        /*00d0*/ 	.word	0x000001e0


	//   ....[2]....
        /*00d4*/ 	.word	0x00000220


	//   ....[3]....
        /*00d8*/ 	.word	0x00000240


	//   ....[4]....
        /*00dc*/ 	.word	0x00000280


	//   ....[5]....
        /*00e0*/ 	.word	0x000002a0


	//   ....[6]....
        /*00e4*/ 	.word	0x00000370


	//   ....[7]....
        /*00e8*/ 	.word	0x00000380


	//   ....[8]....
        /*00ec*/ 	.word	0x000003b0


	//   ....[9]....
        /*00f0*/ 	.word	0x000003c0


	//   ....[10]....
        /*00f4*/ 	.word	0x000003f0


	//   ....[11]....
        /*00f8*/ 	.word	0x00000400


	//----- nvinfo : EIATTR_VRC_CTA_INIT_COUNT
	.align		4
.L_9263:
        /*00fc*/ 	.byte	0x02, 0x4a
	.zero		1
	.zero		1


	//----- nvinfo : EIATTR_EXIT_INSTR_OFFSETS
	.align		4
        /*0100*/ 	.byte	0x04, 0x1c
        /*0102*/ 	.short	(.L_9265 - .L_9264)


	//   ....[0]....
.L_9264:
        /*0104*/ 	.word	0x00000410


	//   ....[1]....
        /*0108*/ 	.word	0x00000510


	//   ....[2]....
        /*010c*/ 	.word	0x000005c0


	//----- nvinfo : EIATTR_CRS_STACK_SIZE
	.align		4
.L_9265:
        /*0110*/ 	.byte	0x04, 0x1e
        /*0112*/ 	.short	(.L_9267 - .L_9266)
.L_9266:
        /*0114*/ 	.word	0x00000000


	//----- nvinfo : EIATTR_CBANK_PARAM_SIZE
	.align		4
.L_9267:
        /*0118*/ 	.byte	0x03, 0x19
        /*011a*/ 	.short	0x002d


	//----- nvinfo : EIATTR_PARAM_CBANK
	.align		4
        /*011c*/ 	.byte	0x04, 0x0a
        /*011e*/ 	.short	(.L_9269 - .L_9268)
	.align		4
.L_9268:
        /*0120*/ 	.word	index@(.nv.constant0._ZN43_GLOBAL__N__9ae7fba5_10_SoftMax_cu_9f978f6320softmax_warp_forwardIfffLi3ELb0ELb0EEEvPT0_PKT_iiiPKbib)
        /*0124*/ 	.short	0x0380
        /*0126*/ 	.short	0x002d


	//----- nvinfo : EIATTR_SW_WAR
	.align		4
.L_9269:
        /*0128*/ 	.byte	0x04, 0x36
        /*012a*/ 	.short	(.L_9271 - .L_9270)
.L_9270:
        /*012c*/ 	.word	0x00000008
.L_9271:


//--------------------- .nv.info._ZN43_GLOBAL__N__9ae7fba5_10_SoftMax_cu_9f978f6320softmax_warp_forwardIfffLi2ELb0ELb0EEEvPT0_PKT_iiiPKbib --------------------------
	.section	.nv.info._ZN43_GLOBAL__N__9ae7fba5_10_SoftMax_cu_9f978f6320softmax_warp_forwardIfffLi2ELb0ELb0EEEvPT0_PKT_iiiPKbib,"",@"SHT_CUDA_INFO"
	.sectionflags	@""
	.align	4


	//----- nvinfo : EIATTR_CUDA_API_VERSION
	.align		4
        /*0000*/ 	.byte	0x04, 0x37
        /*0002*/ 	.short	(.L_9273 - .L_9272)
.L_9272:
        /*0004*/ 	.word	0x00000082


	//----- nvinfo : EIATTR_KPARAM_INFO
	.align		4
.L_9273:
        /*0008*/ 	.byte	0x04, 0x17
        /*000a*/ 	.short	(.L_9275 - .L_9274)
.L_9274:
        /*000c*/ 	.word	0x00000000
        /*0010*/ 	.short	0x0007
        /*0012*/ 	.short	0x002c
        /*0014*/ 	.byte	0x00, 0xf0, 0x05, 0x00


	//----- nvinfo : EIATTR_KPARAM_INFO
	.align		4
.L_9275:
        /*0018*/ 	.byte	0x04, 0x17
        /*001a*/ 	.short	(.L_9277 - .L_9276)
.L_9276:
        /*001c*/ 	.word	0x00000000
        /*0020*/ 	.short	0x0006
        /*0022*/ 	.short	0x0028
        /*0024*/ 	.byte	0x00, 0xf0, 0x11, 0x00


	//----- nvinfo : EIATTR_KPARAM_INFO
	.align		4
.L_9277:
        /*0028*/ 	.byte	0x04, 0x17
        /*002a*/ 	.short	(.L_9279 - .L_9278)
.L_9278:
        /*002c*/ 	.word	0x00000000
        /*0030*/ 	.short	0x0005
        /*0032*/ 	.short	0x0020
        /*0034*/ 	.byte	0x00, 0xf5, 0x21, 0x00


	//----- nvinfo : EIATTR_KPARAM_INFO
	.align		4
.L_9279:
        /*0038*/ 	.byte	0x04, 0x17
        /*003a*/ 	.short	(.L_9281 - .L_9280)
.L_9280:
        /*003c*/ 	.word	0x00000000
        /*0040*/ 	.short	0x0004
        /*0042*/ 	.short	0x0018
        /*0044*/ 	.byte	0x00, 0xf0, 0x11, 0x00


	//----- nvinfo : EIATTR_KPARAM_INFO
	.align		4
.L_9281:
        /*0048*/ 	.byte	0x04, 0x17
        /*004a*/ 	.short	(.L_9283 - .L_9282)
.L_9282:
        /*004c*/ 	.word	0x00000000
        /*0050*/ 	.short	0x0003
        /*0052*/ 	.short	0x0014
        /*0054*/ 	.byte	0x00, 0xf0, 0x11, 0x00


	//----- nvinfo : EIATTR_KPARAM_INFO
	.align		4
.L_9283:
        /*0058*/ 	.byte	0x04, 0x17
        /*005a*/ 	.short	(.L_9285 - .L_9284)
.L_9284:
        /*005c*/ 	.word	0x00000000
        /*0060*/ 	.short	0x0002
        /*0062*/ 	.short	0x0010
        /*0064*/ 	.byte	0x00, 0xf0, 0x11, 0x00


	//----- nvinfo : EIATTR_KPARAM_INFO
	.align		4
.L_9285:
        /*0068*/ 	.byte	0x04, 0x17
        /*006a*/ 	.short	(.L_9287 - .L_9286)
.L_9286:
        /*006c*/ 	.word	0x00000000
        /*0070*/ 	.short	0x0001
        /*0072*/ 	.short	0x0008
        /*0074*/ 	.byte	0x00, 0xf5, 0x21, 0x00


	//----- nvinfo : EIATTR_KPARAM_INFO
	.align		4
.L_9287:
        /*0078*/ 	.byte	0x04, 0x17
        /*007a*/ 	.short	(.L_9289 - .L_9288)
.L_9288:
        /*007c*/ 	.word	0x00000000
        /*0080*/ 	.short	0x0000
        /*0082*/ 	.short	0x0000
        /*0084*/ 	.byte	0x00, 0xf5, 0x21, 0x00


	//----- nvinfo : EIATTR_SPARSE_MMA_MASK
	.align		4
.L_9289:
        /*0088*/ 	.byte	0x03, 0x50
        /*008a*/ 	.short	0x0000


	//----- nvinfo : EIATTR_MAXREG_COUNT
	.align		4
        /*008c*/ 	.byte	0x03, 0x1b
        /*008e*/ 	.short	0x00ff


	//----- nvinfo : EIATTR_MERCURY_ISA_VERSION
	.align		4
        /*0090*/ 	.byte	0x03, 0x5f
        /*0092*/ 	.short	0x0101


	//----- nvinfo : EIATTR_COOP_GROUP_MASK_REGIDS
	.align		4
        /*0094*/ 	.byte	0x04, 0x29
        /*0096*/ 	.short	(.L_9291 - .L_9290)


	//   ....[0]....
.L_9290:
        /*0098*/ 	.word	0xffffffff


	//   ....[1]....
        /*009c*/ 	.word	0xffffffff


	//   ....[2]....
        /*00a0*/ 	.word	0xffffffff


	//   ....[3]....
        /*00a4*/ 	.word	0xffffffff


	//   ....[4]....
        /*00a8*/ 	.word	0xffffffff


	//   ....[5]....
        /*00ac*/ 	.word	0xffffffff


	//   ....[6]....
        /*00b0*/ 	.word	0xffffffff


	//   ....[7]....
        /*00b4*/ 	.word	0xffffffff


	//----- nvinfo : EIATTR_COOP_GROUP_INSTR_OFFSETS
	.align		4
.L_9291:
        /*00b8*/ 	.byte	0x04, 0x28
        /*00ba*/ 	.short	(.L_9293 - .L_9292)


	//   ....[0]....
.L_9292:
        /*00bc*/ 	.word	0x000001d0


	//   ....[1]....
        /*00c0*/ 	.word	0x000001e0


	//   ....[2]....
        /*00c4*/ 	.word	0x00000230


	//   ....[3]....
        /*00c8*/ 	.word	0x00000240


	//   ....[4]....
        /*00cc*/ 	.word	0x00000310


	//   ....[5]....
        /*00d0*/ 	.word	0x00000320


	//   ....[6]....
        /*00d4*/ 	.word	0x00000350


	//   ....[7]....
        /*00d8*/ 	.word	0x00000360


	//----- nvinfo : EIATTR_VRC_CTA_INIT_COUNT
	.align		4
.L_9293:
        /*00dc*/ 	.byte	0x02, 0x4a
	.zero		1
	.zero		1


	//----- nvinfo : EIATTR_EXIT_INSTR_OFFSETS
	.align		4
        /*00e0*/ 	.byte	0x04, 0x1c
        /*00e2*/ 	.short	(.L_9295 - .L_9294)


	//   ....[0]....
.L_9294:
        /*00e4*/ 	.word	0x00000370


	//   ....[1]....
        /*00e8*/ 	.word	0x00000470


	//   ....[2]....
        /*00ec*/ 	.word	0x00000520


	//----- nvinfo : EIATTR_CRS_STACK_SIZE
	.align		4
.L_9295:
        /*00f0*/ 	.byte	0x04, 0x1e
        /*00f2*/ 	.short	(.L_9297 - .L_9296)
.L_9296:
        /*00f4*/ 	.word	0x00000000


	//----- nvinfo : EIATTR_CBANK_PARAM_SIZE
	.align		4
.L_9297:
        /*00f8*/ 	.byte	0x03, 0x19
        /*00fa*/ 	.short	0x002d


	//----- nvinfo : EIATTR_PARAM_CBANK
	.align		4
        /*00fc*/ 	.byte	0x04, 0x0a
        /*00fe*/ 	.short	(.L_9299 - .L_9298)
	.align		4
.L_9298:
        /*0100*/ 	.word	index@(.nv.constant0._ZN43_GLOBAL__N__9ae7fba5_10_SoftMax_cu_9f978f6320softmax_warp_forwardIfffLi2ELb0ELb0EEEvPT0_PKT_iiiPKbib)
        /*0104*/ 	.short	0x0380
        /*0106*/ 	.short	0x002d


	//----- nvinfo : EIATTR_SW_WAR
	.align		4
.L_9299:
        /*0108*/ 	.byte	0x04, 0x36
        /*010a*/ 	.short	(.L_9301 - .L_9300)
.L_9300:
        /*010c*/ 	.word	0x00000008
.L_9301:


//--------------------- .nv.info._ZN43_GLOBAL__N__9ae7fba5_10_SoftMax_cu_9f978f6320softmax_warp_forwardIfffLi1ELb0ELb0EEEvPT0_PKT_iiiPKbib --------------------------
	.section	.nv.info._ZN43_GLOBAL__N__9ae7fba5_10_SoftMax_cu_9f978f6320softmax_warp_forwardIfffLi1ELb0ELb0EEEvPT0_PKT_iiiPKbib,"",@"SHT_CUDA_INFO"
	.sectionflags	@""
	.align	4


	//----- nvinfo : EIATTR_CUDA_API_VERSION
	.align		4
        /*0000*/ 	.byte	0x04, 0x37
        /*0002*/ 	.short	(.L_9303 - .L_9302)
.L_9302:
        /*0004*/ 	.word	0x00000082


	//----- nvinfo : EIATTR_KPARAM_INFO
	.align		4
.L_9303:
        /*0008*/ 	.byte	0x04, 0x17
        /*000a*/ 	.short	(.L_9305 - .L_9304)
.L_9304:
        /*000c*/ 	.word	0x00000000
        /*0010*/ 	.short	0x0007
        /*0012*/ 	.short	0x002c
        /*0014*/ 	.byte	0x00, 0xf0, 0x05, 0x00


	//----- nvinfo : EIATTR_KPARAM_INFO
	.align		4
.L_9305:
        /*0018*/ 	.byte	0x04, 0x17
        /*001a*/ 	.short	(.L_9307 - .L_9306)
.L_9306:
        /*001c*/ 	.word	0x00000000
        /*0020*/ 	.short	0x0006
        /*0022*/ 	.short	0x0028
        /*0024*/ 	.byte	0x00, 0xf0, 0x11, 0x00


	//----- nvinfo : EIATTR_KPARAM_INFO
	.align		4
.L_9307:
        /*0028*/ 	.byte	0x04, 0x17
        /*002a*/ 	.short	(.L_9309 - .L_9308)
.L_9308:
        /*002c*/ 	.word	0x00000000
        /*0030*/ 	.short	0x0005
        /*0032*/ 	.short	0x0020
        /*0034*/ 	.byte	0x00, 0xf5, 0x21, 0x00


	//----- nvinfo : EIATTR_KPARAM_INFO
	.align		4
.L_9309:
        /*0038*/ 	.byte	0x04, 0x17
        /*003a*/ 	.short	(.L_9311 - .L_9310)
.L_9310:
        /*003c*/ 	.word	0x00000000
        /*0040*/ 	.short	0x0004
        /*0042*/ 	.short	0x0018
        /*0044*/ 	.byte	0x00, 0xf0, 0x11, 0x00


	//----- nvinfo : EIATTR_KPARAM_INFO
	.align		4
.L_9311:
        /*0048*/ 	.byte	0x04, 0x17
        /*004a*/ 	.short	(.L_9313 - .L_9312)
.L_9312:
        /*004c*/ 	.word	0x00000000
        /*0050*/ 	.short	0x0003
        /*0052*/ 	.short	0x0014
        /*0054*/ 	.byte	0x00, 0xf0, 0x11, 0x00


	//----- nvinfo : EIATTR_KPARAM_INFO
	.align		4
.L_9313:
        /*0058*/ 	.byte	0x04, 0x17
        /*005a*/ 	.short	(.L_9315 - .L_9314)
.L_9314:
        /*005c*/ 	.word	0x00000000
        /*0060*/ 	.short	0x0002
        /*0062*/ 	.short	0x0010
        /*0064*/ 	.byte	0x00, 0xf0, 0x11, 0x00


	//----- nvinfo : EIATTR_KPARAM_INFO
	.align		4
.L_9315:
        /*0068*/ 	.byte	0x04, 0x17
        /*006a*/ 	.short	(.L_9317 - .L_9316)
.L_9316:
        /*006c*/ 	.word	0x00000000
        /*0070*/ 	.short	0x0001
        /*0072*/ 	.short	0x0008
        /*0074*/ 	.byte	0x00, 0xf5, 0x21, 0x00


	//----- nvinfo : EIATTR_KPARAM_INFO
	.align		4
.L_9317:
        /*0078*/ 	.byte	0x04, 0x17
        /*007a*/ 	.short	(.L_9319 - .L_9318)
.L_9318:
        /*007c*/ 	.word	0x00000000
        /*0080*/ 	.short	0x0000
        /*0082*/ 	.short	0x0000
        /*0084*/ 	.byte	0x00, 0xf5, 0x21, 0x00


	//----- nvinfo : EIATTR_SPARSE_MMA_MASK
	.align		4
.L_9319:
        /*0088*/ 	.byte	0x03, 0x50
        /*008a*/ 	.short	0x0000


	//----- nvinfo : EIATTR_MAXREG_COUNT
	.align		4
        /*008c*/ 	.byte	0x03, 0x1b
        /*008e*/ 	.short	0x00ff


	//----- nvinfo : EIATTR_MERCURY_ISA_VERSION
	.align		4
        /*0090*/ 	.byte	0x03, 0x5f
        /*0092*/ 	.short	0x0101


	//----- nvinfo : EIATTR_COOP_GROUP_MASK_REGIDS
	.align		4
        /*0094*/ 	.byte	0x04, 0x29
        /*0096*/ 	.short	(.L_9321 - .L_9320)


	//   ....[0]....
.L_9320:
        /*0098*/ 	.word	0xffffffff


	//   ....[1]....
        /*009c*/ 	.word	0xffffffff


	//   ....[2]....
        /*00a0*/ 	.word	0xffffffff


	//   ....[3]....
        /*00a4*/ 	.word	0xffffffff


	//----- nvinfo : EIATTR_COOP_GROUP_INSTR_OFFSETS
	.align		4
.L_9321:
        /*00a8*/ 	.byte	0x04, 0x28
        /*00aa*/ 	.short	(.L_9323 - .L_9322)


	//   ....[0]....
.L_9322:
        /*00ac*/ 	.word	0x000001d0


	//   ....[1]....
        /*00b0*/ 	.word	0x000001e0


	//   ....[2]....
        /*00b4*/ 	.word	0x000002b0


	//   ....[3]....
        /*00b8*/ 	.word	0x000002c0


	//----- nvinfo : EIATTR_VRC_CTA_INIT_COUNT
	.align		4
.L_9323:
        /*00bc*/ 	.byte	0x02, 0x4a
	.zero		1
	.zero		1


	//----- nvinfo : EIATTR_EXIT_INSTR_OFFSETS
	.align		4
        /*00c0*/ 	.byte	0x04, 0x1c
        /*00c2*/ 	.short	(.L_9325 - .L_9324)


	//   ....[0]....
.L_9324:
        /*00c4*/ 	.word	0x000002d0


	//   ....[1]....
        /*00c8*/ 	.word	0x000003d0


	//   ....[2]....
        /*00cc*/ 	.word	0x00000480


	//----- nvinfo : EIATTR_CRS_STACK_SIZE
	.align		4
.L_9325:
        /*00d0*/ 	.byte	0x04, 0x1e
        /*00d2*/ 	.short	(.L_9327 - .L_9326)
.L_9326:
        /*00d4*/ 	.word	0x00000000


	//----- nvinfo : EIATTR_CBANK_PARAM_SIZE
	.align		4
.L_9327:
        /*00d8*/ 	.byte	0x03, 0x19
        /*00da*/ 	.short	0x002d


	//----- nvinfo : EIATTR_PARAM_CBANK
	.align		4
        /*00dc*/ 	.byte	0x04, 0x0a
        /*00de*/ 	.short	(.L_9329 - .L_9328)
	.align		4
.L_9328:
        /*00e0*/ 	.word	index@(.nv.constant0._ZN43_GLOBAL__N__9ae7fba5_10_SoftMax_cu_9f978f6320softmax_warp_forwardIfffLi1ELb0ELb0EEEvPT0_PKT_iiiPKbib)
        /*00e4*/ 	.short	0x0380
        /*00e6*/ 	.short	0x002d


	//----- nvinfo : EIATTR_SW_WAR
	.align		4
.L_9329:
        /*00e8*/ 	.byte	0x04, 0x36
        /*00ea*/ 	.short	(.L_9331 - .L_9330)
.L_9330:
        /*00ec*/ 	.word	0x00000008
.L_9331:


//--------------------- .nv.info._ZN43_GLOBAL__N__9ae7fba5_10_SoftMax_cu_9f978f6320softmax_warp_forwardIfffLi0ELb0ELb0EEEvPT0_PKT_iiiPKbib --------------------------
	.section	.nv.info._ZN43_GLOBAL__N__9ae7fba5_10_SoftMax_cu_9f978f6320softmax_warp_forwardIfffLi0ELb0ELb0EEEvPT0_PKT_iiiPKbib,"",@"SHT_CUDA_INFO"
	.sectionflags	@""
	.align	4


	//----- nvinfo : EIATTR_CUDA_API_VERSION
	.align		4
        /*0000*/ 	.byte	0x04, 0x37
        /*0002*/ 	.short	(.L_9333 - .L_9332)
.L_9332:
        /*0004*/ 	.word	0x00000082


	//----- nvinfo : EIATTR_KPARAM_INFO
	.align		4
.L_9333:
        /*0008*/ 	.byte	0x04, 0x17
        /*000a*/ 	.short	(.L_9335 - .L_9334)
.L_9334:
        /*000c*/ 	.word	0x00000000
        /*0010*/ 	.short	0x0007
        /*0012*/ 	.short	0x002c
        /*0014*/ 	.byte	0x00, 0xf0, 0x05, 0x00


	//----- nvinfo : EIATTR_KPARAM_INFO
	.align		4
.L_9335:
        /*0018*/ 	.byte	0x04, 0x17
        /*001a*/ 	.short	(.L_9337 - .L_9336)
.L_9336:
        /*001c*/ 	.word	0x00000000
        /*0020*/ 	.short	0x0006
        /*0022*/ 	.short	0x0028
        /*0024*/ 	.byte	0x00, 0xf0, 0x11, 0x00


	//----- nvinfo : EIATTR_KPARAM_INFO
	.align		4
.L_9337:
        /*0028*/ 	.byte	0x04, 0x17
        /*002a*/ 	.short	(.L_9339 - .L_9338)
.L_9338:
        /*002c*/ 	.word	0x00000000
        /*0030*/ 	.short	0x0005
        /*0032*/ 	.short	0x0020
        /*0034*/ 	.byte	0x00, 0xf5, 0x21, 0x00


	//----- nvinfo : EIATTR_KPARAM_INFO
	.align		4
.L_9339:
        /*0038*/ 	.byte	0x04, 0x17
        /*003a*/ 	.short	(.L_9341 - .L_9340)
.L_9340:
        /*003c*/ 	.word	0x00000000
        /*0040*/ 	.short	0x0004
        /*0042*/ 	.short	0x0018
        /*0044*/ 	.byte	0x00, 0xf0, 0x11, 0x00


	//----- nvinfo : EIATTR_KPARAM_INFO
	.align		4
.L_9341:
        /*0048*/ 	.byte	0x04, 0x17
        /*004a*/ 	.short	(.L_9343 - .L_9342)
.L_9342:
        /*004c*/ 	.word	0x00000000
        /*0050*/ 	.short	0x0003
        /*0052*/ 	.short	0x0014
        /*0054*/ 	.byte	0x00, 0xf0, 0x11, 0x00


	//----- nvinfo : EIATTR_KPARAM_INFO
	.align		4
.L_9343:
        /*0058*/ 	.byte	0x04, 0x17
        /*005a*/ 	.short	(.L_9345 - .L_9344)
.L_9344:
        /*005c*/ 	.word	0x00000000
        /*0060*/ 	.short	0x0002
        /*0062*/ 	.short	0x0010
        /*0064*/ 	.byte	0x00, 0xf0, 0x11, 0x00


	//----- nvinfo : EIATTR_KPARAM_INFO
	.align		4
.L_9345:
        /*0068*/ 	.byte	0x04, 0x17
        /*006a*/ 	.short	(.L_9347 - .L_9346)
.L_9346:
        /*006c*/ 	.word	0x00000000
        /*0070*/ 	.short	0x0001
        /*0072*/ 	.short	0x0008
        /*0074*/ 	.byte	0x00, 0xf5, 0x21, 0x00


	//----- nvinfo : EIATTR_KPARAM_INFO
	.align		4
.L_9347:
        /*0078*/ 	.byte	0x04, 0x17
        /*007a*/ 	.short	(.L_9349 - .L_9348)
.L_9348:
        /*007c*/ 	.word	0x00000000
        /*0080*/ 	.short	0x0000
        /*0082*/ 	.short	0x0000
        /*0084*/ 	.byte	0x00, 0xf5, 0x21, 0x00


	//----- nvinfo : EIATTR_SPARSE_MMA_MASK
	.align		4
.L_9349:
        /*0088*/ 	.byte	0x03, 0x50
        /*008a*/ 	.short	0x0000


	//----- nvinfo : EIATTR_MAXREG_COUNT
	.align		4
        /*008c*/ 	.byte	0x03, 0x1b
        /*008e*/ 	.short	0x00ff


	//----- nvinfo : EIATTR_MERCURY_ISA_VERSION
	.align		4
        /*0090*/ 	.byte	0x03, 0x5f
        /*0092*/ 	.short	0x0101


	//----- nvinfo : EIATTR_VRC_CTA_INIT_COUNT
	.align		4
        /*0094*/ 	.byte	0x02, 0x4a
	.zero		1
	.zero		1


	//----- nvinfo : EIATTR_EXIT_INSTR_OFFSETS
	.align		4
        /*0098*/ 	.byte	0x04, 0x1c
        /*009a*/ 	.short	(.L_9351 - .L_9350)


	//   ....[0]....
.L_9350:
        /*009c*/ 	.word	0x000001e0


	//   ....[1]....
        /*00a0*/ 	.word	0x00000320


	//   ....[2]....
        /*00a4*/ 	.word	0x000003e0


	//----- nvinfo : EIATTR_CRS_STACK_SIZE
	.align		4
.L_9351:
        /*00a8*/ 	.byte	0x04, 0x1e
        /*00aa*/ 	.short	(.L_9353 - .L_9352)
.L_9352:
        /*00ac*/ 	.word	0x00000000


	//----- nvinfo : EIATTR_CBANK_PARAM_SIZE
	.align		4
.L_9353:
        /*00b0*/ 	.byte	0x03, 0x19
        /*00b2*/ 	.short	0x002d


	//----- nvinfo : EIATTR_PARAM_CBANK
	.align		4
        /*00b4*/ 	.byte	0x04, 0x0a
        /*00b6*/ 	.short	(.L_9355 - .L_9354)
	.align		4
.L_9354:
        /*00b8*/ 	.word	index@(.nv.constant0._ZN43_GLOBAL__N__9ae7fba5_10_SoftMax_cu_9f978f6320softmax_warp_forwardIfffLi0ELb0ELb0EEEvPT0_PKT_iiiPKbib)
        /*00bc*/ 	.short	0x0380
        /*00be*/ 	.short	0x002d


	//----- nvinfo : EIATTR_SW_WAR
	.align		4
.L_9355:
        /*00c0*/ 	.byte	0x04, 0x36
        /*00c2*/ 	.short	(.L_9357 - .L_9356)
.L_9356:
        /*00c4*/ 	.word	0x00000008
.L_9357:


//--------------------- .nv.info._ZN43_GLOBAL__N__9ae7fba5_10_SoftMax_cu_9f978f6320softmax_warp_forwardIdddLi11ELb0ELb0EEEvPT0_PKT_iiiPKbib --------------------------
	.section	.nv.info._ZN43_GLOBAL__N__9ae7fba5_10_SoftMax_cu_9f978f6320softmax_warp_forwardIdddLi11ELb0ELb0EEEvPT0_PKT_iiiPKbib,"",@"SHT_CUDA_INFO"
	.sectionflags	@""
	.align	4


	//----- nvinfo : EIATTR_CUDA_API_VERSION
	.align		4
        /*0000*/ 	.byte	0x04, 0x37
        /*0002*/ 	.short	(.L_9359 - .L_9358)
.L_9358:
        /*0004*/ 	.word	0x00000082


	//----- nvinfo : EIATTR_KPARAM_INFO
	.align		4
.L_9359:
        /*0008*/ 	.byte	0x04, 0x17
        /*000a*/ 	.short	(.L_9361 - .L_9360)
.L_9360:
        /*000c*/ 	.word	0x00000000
        /*0010*/ 	.short	0x0007
        /*0012*/ 	.short	0x002c
        /*0014*/ 	.byte	0x00, 0xf0, 0x05, 0x00


	//----- nvinfo : EIATTR_KPARAM_INFO
	.align		4
.L_9361:
        /*0018*/ 	.byte	0x04, 0x17
        /*001a*/ 	.short	(.L_9363 - .L_9362)
.L_9362:
        /*001c*/ 	.word	0x00000000
        /*0020*/ 	.short	0x0006
        /*0022*/ 	.short	0x0028
        /*0024*/ 	.byte	0x00, 0xf0, 0x11, 0x00


	//----- nvinfo : EIATTR_KPARAM_INFO
	.align		4
.L_9363:
        /*0028*/ 	.byte	0x04, 0x17
        /*002a*/ 	.short	(.L_9365 - .L_9364)
.L_9364:
        /*002c*/ 	.word	0x00000000
        /*0030*/ 	.short	0x0005
        /*0032*/ 	.short	0x0020
        /*0034*/ 	.byte	0x00, 0xf5, 0x21, 0x00


	//----- nvinfo : EIATTR_KPARAM_INFO
	.align		4
.L_9365:
        /*0038*/ 	.byte	0x04, 0x17
        /*003a*/ 	.short	(.L_9367 - .L_9366)
.L_9366:
        /*003c*/ 	.word	0x00000000
        /*0040*/ 	.short	0x0004
        /*0042*/ 	.short	0x0018
        /*0044*/ 	.byte	0x00, 0xf0, 0x11, 0x00


	//----- nvinfo : EIATTR_KPARAM_INFO
	.align		4
.L_9367:
        /*0048*/ 	.byte	0x04, 0x17
        /*004a*/ 	.short	(.L_9369 - .L_9368)
.L_9368:
        /*004c*/ 	.word	0x00000000
        /*0050*/ 	.short	0x0003
        /*0052*/ 	.short	0x0014
        /*0054*/ 	.byte	0x00, 0xf0, 0x11, 0x00


	//----- nvinfo : EIATTR_KPARAM_INFO
	.align		4
.L_9369:
        /*0058*/ 	.byte	0x04, 0x17
        /*005a*/ 	.short	(.L_9371 - .L_9370)
.L_9370:
        /*005c*/ 	.word	0x00000000
        /*0060*/ 	.short	0x0002
        /*0062*/ 	.short	0x0010
        /*0064*/ 	.byte	0x00, 0xf0, 0x11, 0x00


	//----- nvinfo : EIATTR_KPARAM_INFO
	.align		4
.L_9371:
        /*0068*/ 	.byte	0x04, 0x17
        /*006a*/ 	.short	(.L_9373 - .L_9372)
.L_9372:
        /*006c*/ 	.word	0x00000000
        /*0070*/ 	.short	0x0001
        /*0072*/ 	.short	0x0008
        /*0074*/ 	.byte	0x00, 0xf5, 0x21, 0x00


	//----- nvinfo : EIATTR_KPARAM_INFO
	.align		4
.L_9373:
        /*0078*/ 	.byte	0x04, 0x17
        /*007a*/ 	.short	(.L_9375 - .L_9374)
.L_9374:
        /*007c*/ 	.word	0x00000000
        /*0080*/ 	.short	0x0000
        /*0082*/ 	.short	0x0000
        /*0084*/ 	.byte	0x00, 0xf5, 0x21, 0x00


	//----- nvinfo : EIATTR_SPARSE_MMA_MASK
	.align		4
.L_9375:
        /*0088*/ 	.byte	0x03, 0x50
        /*008a*/ 	.short	0x0000


	//----- nvinfo : EIATTR_MAXREG_COUNT
	.align		4
        /*008c*/ 	.byte	0x03, 0x1b
        /*008e*/ 	.short	0x00ff


	//----- nvinfo : EIATTR_MERCURY_ISA_VERSION
	.align		4
        /*0090*/ 	.byte	0x03, 0x5f
        /*0092*/ 	.short	0x0101


	//----- nvinfo : EIATTR_COOP_GROUP_MASK_REGIDS
	.align		4
        /*0094*/ 	.byte	0x04, 0x29
        /*0096*/ 	.short	(.L_9377 - .L_9376)


	//   ....[0]....
.L_9376:
        /*0098*/ 	.word	0xffffffff


	//   ....[1]....
        /*009c*/ 	.word	0xffffffff


	//   ....[2]....
        /*00a0*/ 	.word	0xffffffff


	//   ....[3]....
        /*00a4*/ 	.word	0xffffffff


	//   ....[4]....
        /*00a8*/ 	.word	0xffffffff


	//   ....[5]....
        /*00ac*/ 	.word	0xffffffff


	//   ....[6]....
        /*00b0*/ 	.word	0xffffffff


	//   ....[7]....
        /*00b4*/ 	.word	0xffffffff


	//   ....[8]....
        /*00b8*/ 	.word	0xffffffff


	//   ....[9]....
        /*00bc*/ 	.word	0xffffffff


	//   ....[10]....
        /*00c0*/ 	.word	0xffffffff


	//   ....[11]....
        /*00c4*/ 	.word	0xffffffff


	//   ....[12]....
        /*00c8*/ 	.word	0xffffffff


	//   ....[13]....
        /*00cc*/ 	.word	0xffffffff


	//   ....[14]....
        /*00d0*/ 	.word	0xffffffff


	//   ....[15]....
        /*00d4*/ 	.word	0xffffffff


	//   ....[16]....
        /*00d8*/ 	.word	0xffffffff


	//   ....[17]....
        /*00dc*/ 	.word	0xffffffff


	//   ....[18]....
        /*00e0*/ 	.word	0xffffffff


	//   ....[19]....
        /*00e4*/ 	.word	0xffffffff


	//----- nvinfo : EIATTR_COOP_GROUP_INSTR_OFFSETS
	.align		4
.L_9377:
        /*00e8*/ 	.byte	0x04, 0x28
        /*00ea*/ 	.short	(.L_9379 - .L_9378)


	//   ....[0]....
.L_9378:
        /*00ec*/ 	.word	0x000024b0


	//   ....[1]....
        /*00f0*/ 	.word	0x000024c0


	//   ....[2]....
        /*00f4*/ 	.word	0x00002500


	//   ....[3]....
        /*00f8*/ 	.word	0x00002510


	//   ....[4]....
        /*00fc*/ 	.word	0x00002550


	//   ....[5]....
        /*0100*/ 	.word	0x00002560


	//   ....[6]....
        /*0104*/ 	.word	0x000025a0


	//   ....[7]....
        /*0108*/ 	.word	0x000025b0


	//   ....[8]....
        /*010c*/ 	.word	0x000025f0


	//   ....[9]....
        /*0110*/ 	.word	0x00002600


	//   ....[10]....
        /*0114*/ 	.word	0x0000b450


	//   ....[11]....
        /*0118*/ 	.word	0x0000b460


	//   ....[12]....
        /*011c*/ 	.word	0x0000b480


	//   ....[13]....
        /*0120*/ 	.word	0x0000b490


	//   ....[14]....
        /*0124*/ 	.word	0x0000b4b0


	//   ....[15]....
        /*0128*/ 	.word	0x0000b4c0


	//   ....[16]....
        /*012c*/ 	.word	0x0000b4e0


	//   ....[17]....
        /*0130*/ 	.word	0x0000b4f0


	//   ....[18]....
        /*0134*/ 	.word	0x0000b510


	//   ....[19]....
        /*0138*/ 	.word	0x0000b520


	//----- nvinfo : EIATTR_VRC_CTA_INIT_COUNT
	.align		4
.L_9379:
        /*013c*/ 	.byte	0x02, 0x4a
	.zero		1
	.zero		1


	//----- nvinfo : EIATTR_EXIT_INSTR_OFFSETS
	.align		4
        /*0140*/ 	.byte	0x04, 0x1c
        /*0142*/ 	.short	(.L_9381 - .L_9380)


	//   ....[0]....
.L_9380:
        /*0144*/ 	.word	0x0000b540


	//   ....[1]....
        /*0148*/ 	.word	0x0000b550


	//   ....[2]....
        /*014c*/ 	.word	0x0000b720


	//   ....[3]....
        /*0150*/ 	.word	0x0000b900


	//   ....[4]....
        /*0154*/ 	.word	0x0000bae0


	//   ....[5]....
        /*0158*/ 	.word	0x0000bcc0


	//   ....[6]....
        /*015c*/ 	.word	0x0000be90


	//   ....[7]....
        /*0160*/ 	.word	0x0000c060


	//   ....[8]....
        /*0164*/ 	.word	0x0000c230


	//   ....[9]....
        /*0168*/ 	.word	0x0000c400


	//   ....[10]....
        /*016c*/ 	.word	0x0000c5d0


	//   ....[11]....
        /*0170*/ 	.word	0x0000c7a0


	//   ....[12]....
        /*0174*/ 	.word	0x0000c970


	//   ....[13]....
        /*0178*/ 	.word	0x0000cb40


	//   ....[14]....
        /*017c*/ 	.word	0x0000cd10


	//   ....[15]....
        /*0180*/ 	.word	0x0000cee0


	//   ....[16]....
        /*0184*/ 	.word	0x0000d0b0


	//   ....[17]....
        /*0188*/ 	.word	0x0000d280


	//   ....[18]....
        /*018c*/ 	.word	0x0000d450


	//   ....[19]....
        /*0190*/ 	.word	0x0000d630


	//   ....[20]....
        /*0194*/ 	.word	0x0000d810


	//   ....[21]....
        /*0198*/ 	.word	0x0000d9f0


	//   ....[22]....
        /*019c*/ 	.word	0x0000dbd0


	//   ....[23]....
        /*01a0*/ 	.word	0x0000ddb0


	//   ....[24]....
        /*01a4*/ 	.word	0x0000df90


	//   ....[25]....
        /*01a8*/ 	.word	0x0000e170


	//   ....[26]....
        /*01ac*/ 	.word	0x0000e350


	//   ....[27]....
        /*01b0*/ 	.word	0x0000e530


	//   ....[28]....
        /*01b4*/ 	.word	0x0000e710


	//   ....[29]....
        /*01b8*/ 	.word	0x0000e8f0


	//   ....[30]....
        /*01bc*/ 	.word	0x0000ead0


	//   ....[31]....
        /*01c0*/ 	.word	0x0000ecb0


	//   ....[32]....
        /*01c4*/ 	.word	0x0000ee90


	//   ....[33]....
        /*01c8*/ 	.word	0x0000f070


	//   ....[34]....
        /*01cc*/ 	.word	0x0000f250


	//   ....[35]....
        /*01d0*/ 	.word	0x0000f430


	//   ....[36]....
        /*01d4*/ 	.word	0x0000f610


	//   ....[37]....
        /*01d8*/ 	.word	0x0000f7f0


	//   ....[38]....
        /*01dc*/ 	.word	0x0000f9d0


	//   ....[39]....
        /*01e0*/ 	.word	0x0000fbb0


	//   ....[40]....
        /*01e4*/ 	.word	0x0000fd90


	//   ....[41]....
        /*01e8*/ 	.word	0x0000ff70


	//   ....[42]....
        /*01ec*/ 	.word	0x00010150


	//   ....[43]....
        /*01f0*/ 	.word	0x00010330


	//   ....[44]....
        /*01f4*/ 	.word	0x00010510


	//   ....[45]....
        /*01f8*/ 	.word	0x000106f0


	//   ....[46]....
        /*01fc*/ 	.word	0x000108d0


	//   ....[47]....
        /*0200*/ 	.word	0x00010ab0


	//   ....[48]....
        /*0204*/ 	.word	0x00010c90


	//   ....[49]....
        /*0208*/ 	.word	0x00010e70


	//   ....[50]....
        /*020c*/ 	.word	0x00011050


	//   ....[51]....
        /*0210*/ 	.word	0x00011230


	//   ....[52]....
        /*0214*/ 	.word	0x00011410


	//   ....[53]....
        /*0218*/ 	.word	0x000115f0


	//   ....[54]....
        /*021c*/ 	.word	0x000117d0


	//   ....[55]....
        /*0220*/ 	.word	0x000119b0


	//   ....[56]....
        /*0224*/ 	.word	0x00011b90


	//   ....[57]....
        /*0228*/ 	.word	0x00011d70


	//   ....[58]....
        /*022c*/ 	.word	0x00011f50


	//   ....[59]....
        /*0230*/ 	.word	0x00012130


	//   ....[60]....
        /*0234*/ 	.word	0x00012310


	//   ....[61]....
        /*0238*/ 	.word	0x000124f0


	//   ....[62]....
        /*023c*/ 	.word	0x000126d0


	//   ....[63]....
        /*0240*/ 	.word	0x000128b0


	//   ....[64]....
        /*0244*/ 	.word	0x00012a90


	//   ....[65]....
        /*0248*/ 	.word	0x00012c40


	//----- nvinfo : EIATTR_CRS_STACK_SIZE
	.align		4
.L_9381:
        /*024c*/ 	.byte	0x04, 0x1e
        /*024e*/ 	.short	(.L_9383 - .L_9382)
.L_9382:
        /*0250*/ 	.word	0x00000000


	//----- nvinfo : EIATTR_CBANK_PARAM_SIZE
	.align		4
.L_9383:
        /*0254*/ 	.byte	0x03, 0x19
        /*0256*/ 	.short	0x002d


	//----- nvinfo : EIATTR_PARAM_CBANK
	.align		4
        /*0258*/ 	.byte	0x04, 0x0a
        /*025a*/ 	.short	(.L_9385 - .L_9384)
	.align		4
.L_9384:
        /*025c*/ 	.word	index@(.nv.constant0._ZN43_GLOBAL__N__9ae7fba5_10_SoftMax_cu_9f978f6320softmax_warp_forwardIdddLi11ELb0ELb0EEEvPT0_PKT_iiiPKbib)
        /*0260*/ 	.short	0x0380
        /*0262*/ 	.short	0x002d


	//----- nvinfo : EIATTR_SW_WAR
	.align		4
.L_9385:
        /*0264*/ 	.byte	0x04, 0x36
        /*0266*/ 	.short	(.L_9387 - .L_9386)
.L_9386:
        /*0268*/ 	.word	0x00000008
.L_9387:


//--------------------- .nv.info._ZN43_GLOBAL__N__9ae7fba5_10_SoftMax_cu_9f978f6320softmax_warp_forwardIdddLi10ELb0ELb0EEEvPT0_PKT_iiiPKbib --------------------------
	.section	.nv.info._ZN43_GLOBAL__N__9ae7fba5_10_SoftMax_cu_9f978f6320softmax_warp_forwardIdddLi10ELb0ELb0EEEvPT0_PKT_iiiPKbib,"",@"SHT_CUDA_INFO"
	.sectionflags	@""
	.align	4


	//----- nvinfo : EIATTR_CUDA_API_VERSION
	.align		4
        /*0000*/ 	.byte	0x04, 0x37
        /*0002*/ 	.short	(.L_9389 - .L_9388)
.L_9388:
        /*0004*/ 	.word	0x00000082


	//----- nvinfo : EIATTR_KPARAM_INFO
	.align		4
.L_9389:
        /*0008*/ 	.byte	0x04, 0x17
        /*000a*/ 	.short	(.L_9391 - .L_9390)
.L_9390:
        /*000c*/ 	.word	0x00000000
        /*0010*/ 	.short	0x0007
        /*0012*/ 	.short	0x002c
        /*0014*/ 	.byte	0x00, 0xf0, 0x05, 0x00


	//----- nvinfo : EIATTR_KPARAM_INFO
	.align		4
.L_9391:
        /*0018*/ 	.byte	0x04, 0x17
        /*001a*/ 	.short	(.L_9393 - .L_9392)
.L_9392:
        /*001c*/ 	.word	0x00000000
        /*0020*/ 	.short	0x0006
        /*0022*/ 	.short	0x0028
        /*0024*/ 	.byte	0x00, 0xf0, 0x11, 0x00


	//----- nvinfo : EIATTR_KPARAM_INFO
	.align		4
.L_9393:
        /*0028*/ 	.byte	0x04, 0x17
        /*002a*/ 	.short	(.L_9395 - .L_9394)
.L_9394:
        /*002c*/ 	.word	0x00000000
        /*0030*/ 	.short	0x0005
        /*0032*/ 	.short	0x0020
        /*0034*/ 	.byte	0x00, 0xf5, 0x21, 0x00


	//----- nvinfo : EIATTR_KPARAM_INFO
	.align		4
.L_9395:
        /*0038*/ 	.byte	0x04, 0x17
        /*003a*/ 	.short	(.L_9397 - .L_9396)
.L_9396:
        /*003c*/ 	.word	0x00000000
        /*0040*/ 	.short	0x0004
        /*0042*/ 	.short	0x0018
        /*0044*/ 	.byte	0x00, 0xf0, 0x11, 0x00


	//----- nvinfo : EIATTR_KPARAM_INFO
	.align		4
.L_9397:
        /*0048*/ 	.byte	0x04, 0x17
        /*004a*/ 	.short	(.L_9399 - .L_9398)
.L_9398:
        /*004c*/ 	.word	0x00000000
        /*0050*/ 	.short	0x0003
        /*0052*/ 	.short	0x0014
        /*0054*/ 	.byte	0x00, 0xf0, 0x11, 0x00


	//----- nvinfo : EIATTR_KPARAM_INFO
	.align		4
.L_9399:
        /*0058*/ 	.byte	0x04, 0x17
        /*005a*/ 	.short	(.L_9401 - .L_9400)
.L_9400:
        /*005c*/ 	.word	0x00000000
        /*0060*/ 	.short	0x0002
        /*0062*/ 	.short	0x0010
        /*0064*/ 	.byte	0x00, 0xf0, 0x11, 0x00


	//----- nvinfo : EIATTR_KPARAM_INFO
	.align		4
.L_9401:
        /*0068*/ 	.byte	0x04, 0x17
        /*006a*/ 	.short	(.L_9403 - .L_9402)
.L_9402:
        /*006c*/ 	.word	0x00000000
        /*0070*/ 	.short	0x0001
        /*0072*/ 	.short	0x0008
        /*0074*/ 	.byte	0x00, 0xf5, 0x21, 0x00


	//----- nvinfo : EIATTR_KPARAM_INFO
	.align		4
.L_9403:
        /*0078*/ 	.byte	0x04, 0x17
        /*007a*/ 	.short	(.L_9405 - .L_9404)
.L_9404:
        /*007c*/ 	.word	0x00000000
        /*0080*/ 	.short	0x0000
        /*0082*/ 	.short	0x0000
        /*0084*/ 	.byte	0x00, 0xf5, 0x21, 0x00


	//----- nvinfo : EIATTR_SPARSE_MMA_MASK
	.align		4
.L_9405:
        /*0088*/ 	.byte	0x03, 0x50
        /*008a*/ 	.short	0x0000


	//----- nvinfo : EIATTR_MAXREG_COUNT
	.align		4
        /*008c*/ 	.byte	0x03, 0x1b
        /*008e*/ 	.short	0x00ff


	//----- nvinfo : EIATTR_MERCURY_ISA_VERSION
	.align		4
        /*0090*/ 	.byte	0x03, 0x5f
        /*0092*/ 	.short	0x0101


	//----- nvinfo : EIATTR_COOP_GROUP_MASK_REGIDS
	.align		4
        /*0094*/ 	.byte	0x04, 0x29
        /*0096*/ 	.short	(.L_9407 - .L_9406)


	//   ....[0]....
.L_9406:
        /*0098*/ 	.word	0xffffffff


	//   ....[1]....
        /*009c*/ 	.word	0xffffffff


	//   ....[2]....
        /*00a0*/ 	.word	0xffffffff


	//   ....[3]....
        /*00a4*/ 	.word	0xffffffff


	//   ....[4]....
        /*00a8*/ 	.word	0xffffffff


	//   ....[5]....
        /*00ac*/ 	.word	0xffffffff


	//   ....[6]....
        /*00b0*/ 	.word	0xffffffff


	//   ....[7]....
        /*00b4*/ 	.word	0xffffffff


	//   ....[8]....
        /*00b8*/ 	.word	0xffffffff


	//   ....[9]....
        /*00bc*/ 	.word	0xffffffff


	//   ....[10]....
        /*00c0*/ 	.word	0xffffffff


	//   ....[11]....
        /*00c4*/ 	.word	0xffffffff


	//   ....[12]....
        /*00c8*/ 	.word	0xffffffff


	//   ....[13]....
        /*00cc*/ 	.word	0xffffffff


	//   ....[14]....
        /*00d0*/ 	.word	0xffffffff


	//   ....[15]....
        /*00d4*/ 	.word	0xffffffff


	//   ....[16]....
        /*00d8*/ 	.word	0xffffffff


	//   ....[17]....
        /*00dc*/ 	.word	0xffffffff


	//   ....[18]....
        /*00e0*/ 	.word	0xffffffff


	//   ....[19]....
        /*00e4*/ 	.word	0xffffffff


	//----- nvinfo : EIATTR_COOP_GROUP_INSTR_OFFSETS
	.align		4
.L_9407:
        /*00e8*/ 	.byte	0x04, 0x28
        /*00ea*/ 	.short	(.L_9409 - .L_9408)


	//   ....[0]....
.L_9408:
        /*00ec*/ 	.word	0x00001200


	//   ....[1]....
        /*00f0*/ 	.word	0x00001210


	//   ....[2]....
        /*00f4*/ 	.word	0x00001250


	//   ....[3]....
        /*00f8*/ 	.word	0x00001260


	//   ....[4]....
        /*00fc*/ 	.word	0x000012a0


	//   ....[5]....
        /*0100*/ 	.word	0x000012b0


	//   ....[6]....
        /*0104*/ 	.word	0x000012f0


	//   ....[7]....
        /*0108*/ 	.word	0x00001300


	//   ....[8]....
        /*010c*/ 	.word	0x00001340


	//   ....[9]....
        /*0110*/ 	.word	0x00001350


	//   ....[10]....
        /*0114*/ 	.word	0x00005b50


	//   ....[11]....
        /*0118*/ 	.word	0x00005b60


	//   ....[12]....
        /*011c*/ 	.word	0x00005b80


	//   ....[13]....
        /*0120*/ 	.word	0x00005b90


	//   ....[14]....
        /*0124*/ 	.word	0x00005bb0


	//   ....[15]....
        /*0128*/ 	.word	0x00005bc0


	//   ....[16]....
        /*012c*/ 	.word	0x00005be0


	//   ....[17]....
        /*0130*/ 	.word	0x00005bf0


	//   ....[18]....
        /*0134*/ 	.word	0x00005c10


	//   ....[19]....
        /*0138*/ 	.word	0x00005c20


	//----- nvinfo : EIATTR_VRC_CTA_INIT_COUNT
	.align		4
.L_9409:
        /*013c*/ 	.byte	0x02, 0x4a
	.zero		1
	.zero		1


	//----- nvinfo : EIATTR_EXIT_INSTR_OFFSETS
	.align		4
        /*0140*/ 	.byte	0x04, 0x1c
        /*0142*/ 	.short	(.L_9411 - .L_9410)


	//   ....[0]....
.L_9410:
        /*0144*/ 	.word	0x00005c40


	//   ....[1]....
        /*0148*/ 	.word	0x00005c50


	//   ....[2]....
        /*014c*/ 	.word	0x00005e40


	//   ....[3]....
        /*0150*/ 	.word	0x00006040


	//   ....[4]....
        /*0154*/ 	.word	0x00006240


	//   ....[5]....
        /*0158*/ 	.word	0x00006440


	//   ....[6]....
        /*015c*/ 	.word	0x00006640


	//   ....[7]....
        /*0160*/ 	.word	0x00006840


	//   ....[8]....
        /*0164*/ 	.word	0x00006a30


	//   ....[9]....
        /*0168*/ 	.word	0x00006c20


	//   ....[10]....
        /*016c*/ 	.word	0x00006e10


	//   ....[11]....
        /*0170*/ 	.word	0x00007000


	//   ....[12]....
        /*0174*/ 	.word	0x000071f0


	//   ....[13]....
        /*0178*/ 	.word	0x000073e0


	//   ....[14]....
        /*017c*/ 	.word	0x000075e0


	//   ....[15]....
        /*0180*/ 	.word	0x000077e0


	//   ....[16]....
        /*0184*/ 	.word	0x000079e0


	//   ....[17]....
        /*0188*/ 	.word	0x00007be0


	//   ....[18]....
        /*018c*/ 	.word	0x00007de0


	//   ....[19]....
        /*0190*/ 	.word	0x00007fe0


	//   ....[20]....
        /*0194*/ 	.word	0x000081e0


	//   ....[21]....
        /*0198*/ 	.word	0x000083e0


	//   ....[22]....
        /*019c*/ 	.word	0x000085e0


	//   ....[23]....
        /*01a0*/ 	.word	0x000087e0


	//   ....[24]....
        /*01a4*/ 	.word	0x000089e0


	//   ....[25]....
        /*01a8*/ 	.word	0x00008be0


	//   ....[26]....
        /*01ac*/ 	.word	0x00008de0


	//   ....[27]....
        /*01b0*/ 	.word	0x00008fe0


	//   ....[28]....
        /*01b4*/ 	.word	0x000091e0


	//   ....[29]....
        /*01b8*/ 	.word	0x000093e0


	//   ....[30]....
        /*01bc*/ 	.word	0x000095d0


	//   ....[31]....
        /*01c0*/ 	.word	0x000097c0


	//   ....[32]....
        /*01c4*/ 	.word	0x000099b0


	//   ....[33]....
        /*01c8*/ 	.word	0x00009b80


	//----- nvinfo : EIATTR_CRS_STACK_SIZE
	.align		4
.L_9411:
        /*01cc*/ 	.byte	0x04, 0x1e
        /*01ce*/ 	.short	(.L_9413 - .L_9412)
.L_9412:
        /*01d0*/ 	.word	0x00000000


	//----- nvinfo : EIATTR_CBANK_PARAM_SIZE
	.align		4
.L_9413:
        /*01d4*/ 	.byte	0x03, 0x19
        /*01d6*/ 	.short	0x002d


	//----- nvinfo : EIATTR_PARAM_CBANK
	.align		4
        /*01d8*/ 	.byte	0x04, 0x0a
        /*01da*/ 	.short	(.L_9415 - .L_9414)
	.align		4
.L_9414:
        /*01dc*/ 	.word	index@(.nv.constant0._ZN43_GLOBAL__N__9ae7fba5_10_SoftMax_cu_9f978f6320softmax_warp_forwardIdddLi10ELb0ELb0EEEvPT0_PKT_iiiPKbib)
        /*01e0*/ 	.short	0x0380
        /*01e2*/ 	.short	0x002d


	//----- nvinfo : EIATTR_SW_WAR
	.align		4
.L_9415:
        /*01e4*/ 	.byte	0x04, 0x36
        /*01e6*/ 	.short	(.L_9417 - .L_9416)
.L_9416:
        /*01e8*/ 	.word	0x00000008
.L_9417:


//--------------------- .nv.info._ZN43_GLOBAL__N__9ae7fba5_10_SoftMax_cu_9f978f6320softmax_warp_forwardIdddLi9ELb0ELb0EEEvPT0_PKT_iiiPKbib --------------------------
	.section	.nv.info._ZN43_GLOBAL__N__9ae7fba5_10_SoftMax_cu_9f978f6320softmax_warp_forwardIdddLi9ELb0ELb0EEEvPT0_PKT_iiiPKbib,"",@"SHT_CUDA_INFO"
	.sectionflags	@""
	.align	4


	//----- nvinfo : EIATTR_CUDA_API_VERSION
	.align		4
        /*0000*/ 	.byte	0x04, 0x37
        /*0002*/ 	.short	(.L_9419 - .L_9418)
.L_9418:
        /*0004*/ 	.word	0x00000082


	//----- nvinfo : EIATTR_KPARAM_INFO
	.align		4
.L_9419:
        /*0008*/ 	.byte	0x04, 0x17
        /*000a*/ 	.short	(.L_9421 - .L_9420)
.L_9420:
        /*000c*/ 	.word	0x00000000
        /*0010*/ 	.short	0x0007
        /*0012*/ 	.short	0x002c
        /*0014*/ 	.byte	0x00, 0xf0, 0x05, 0x00


	//----- nvinfo : EIATTR_KPARAM_INFO
	.align		4
.L_9421:
        /*0018*/ 	.byte	0x04, 0x17
        /*001a*/ 	.short	(.L_9423 - .L_9422)
.L_9422:
        /*001c*/ 	.word	0x00000000
        /*0020*/ 	.short	0x0006
        /*0022*/ 	.short	0x0028
        /*0024*/ 	.byte	0x00, 0xf0, 0x11, 0x00


	//----- nvinfo : EIATTR_KPARAM_INFO
	.align		4
.L_9423:
        /*0028*/ 	.byte	0x04, 0x17
        /*002a*/ 	.short	(.L_9425 - .L_9424)
.L_9424:
        /*002c*/ 	.word	0x00000000
        /*0030*/ 	.short	0x0005
        /*0032*/ 	.short	0x0020
        /*0034*/ 	.byte	0x00, 0xf5, 0x21, 0x00


	//----- nvinfo : EIATTR_KPARAM_INFO
	.align		4
.L_9425:
        /*0038*/ 	.byte	0x04, 0x17
        /*003a*/ 	.short	(.L_9427 - .L_9426)
.L_9426:
        /*003c*/ 	.word	0x00000000
        /*0040*/ 	.short	0x0004
        /*0042*/ 	.short	0x0018
        /*0044*/ 	.byte	0x00, 0xf0, 0x11, 0x00


	//----- nvinfo : EIATTR_KPARAM_INFO
	.align		4
.L_9427:
        /*0048*/ 	.byte	0x04, 0x17
        /*004a*/ 	.short	(.L_9429 - .L_9428)
.L_9428:
        /*004c*/ 	.word	0x00000000
        /*0050*/ 	.short	0x0003
        /*0052*/ 	.short	0x0014
        /*0054*/ 	.byte	0x00, 0xf0, 0x11, 0x00


	//----- nvinfo : EIATTR_KPARAM_INFO
	.align		4
.L_9429:
        /*0058*/ 	.byte	0x04, 0x17
        /*005a*/ 	.short	(.L_9431 - .L_9430)
.L_9430:
        /*005c*/ 	.word	0x00000000
        /*0060*/ 	.short	0x0002
        /*0062*/ 	.short	0x0010
        /*0064*/ 	.byte	0x00, 0xf0, 0x11, 0x00


	//----- nvinfo : EIATTR_KPARAM_INFO
	.align		4
.L_9431:
        /*0068*/ 	.byte	0x04, 0x17
        /*006a*/ 	.short	(.L_9433 - .L_9432)
.L_9432:
        /*006c*/ 	.word	0x00000000
        /*0070*/ 	.short	0x0001
        /*0072*/ 	.short	0x0008
        /*0074*/ 	.byte	0x00, 0xf5, 0x21, 0x00


	//----- nvinfo : EIATTR_KPARAM_INFO
	.align		4
.L_9433:
        /*0078*/ 	.byte	0x04, 0x17
        /*007a*/ 	.short	(.L_9435 - .L_9434)
.L_9434:
        /*007c*/ 	.word	0x00000000
        /*0080*/ 	.short	0x0000
        /*0082*/ 	.short	0x0000
        /*0084*/ 	.byte	0x00, 0xf5, 0x21, 0x00


	//----- nvinfo : EIATTR_SPARSE_MMA_MASK
	.align		4
.L_9435:
        /*0088*/ 	.byte	0x03, 0x50
        /*008a*/ 	.short	0x0000


	//----- nvinfo : EIATTR_MAXREG_COUNT
	.align		4
        /*008c*/ 	.byte	0x03, 0x1b
        /*008e*/ 	.short	0x00ff


	//----- nvinfo : EIATTR_MERCURY_ISA_VERSION
	.align		4
        /*0090*/ 	.byte	0x03, 0x5f
        /*0092*/ 	.short	0x0101


	//----- nvinfo : EIATTR_COOP_GROUP_MASK_REGIDS
	.align		4
        /*0094*/ 	.byte	0x04, 0x29
        /*0096*/ 	.short	(.L_9437 - .L_9436)


	//   ....[0]....
.L_9436:
        /*0098*/ 	.word	0xffffffff


	//   ....[1]....
        /*009c*/ 	.word	0xffffffff


	//   ....[2]....
        /*00a0*/ 	.word	0xffffffff


	//   ....[3]....
        /*00a4*/ 	.word	0xffffffff


	//   ....[4]....
        /*00a8*/ 	.word	0xffffffff


	//   ....[5]....
        /*00ac*/ 	.word	0xffffffff


	//   ....[6]....
        /*00b0*/ 	.word	0xffffffff


	//   ....[7]....
        /*00b4*/ 	.word	0xffffffff


	//   ....[8]....
        /*00b8*/ 	.word	0xffffffff


	//   ....[9]....
        /*00bc*/ 	.word	0xffffffff


	//   ....[10]....
        /*00c0*/ 	.word	0xffffffff


	//   ....[11]....
        /*00c4*/ 	.word	0xffffffff


	//   ....[12]....
        /*00c8*/ 	.word	0xffffffff


	//   ....[13]....
        /*00cc*/ 	.word	0xffffffff


	//   ....[14]....
        /*00d0*/ 	.word	0xffffffff


	//   ....[15]....
        /*00d4*/ 	.word	0xffffffff


	//   ....[16]....
        /*00d8*/ 	.word	0xffffffff


	//   ....[17]....
        /*00dc*/ 	.word	0xffffffff


	//   ....[18]....
        /*00e0*/ 	.word	0xffffffff


	//   ....[19]....
        /*00e4*/ 	.word	0xffffffff


	//----- nvinfo : EIATTR_COOP_GROUP_INSTR_OFFSETS
	.align		4
.L_9437:
        /*00e8*/ 	.byte	0x04, 0x28
        /*00ea*/ 	.short	(.L_9439 - .L_9438)


	//   ....[0]....
.L_9438:
        /*00ec*/ 	.word	0x00000960


	//   ....[1]....
        /*00f0*/ 	.word	0x00000970


	//   ....[2]....
        /*00f4*/ 	.word	0x000009b0


	//   ....[3]....
        /*00f8*/ 	.word	0x000009c0


	//   ....[4]....
        /*00fc*/ 	.word	0x00000a00


	//   ....[5]....
        /*0100*/ 	.word	0x00000a10


	//   ....[6]....
        /*0104*/ 	.word	0x00000a50


	//   ....[7]....
        /*0108*/ 	.word	0x00000a60


	//   ....[8]....
        /*010c*/ 	.word	0x00000aa0


	//   ....[9]....
        /*0110*/ 	.word	0x00000ab0


	//   ....[10]....
        /*0114*/ 	.word	0x00002fa0


	//   ....[11]....
        /*0118*/ 	.word	0x00002fb0


	//   ....[12]....
        /*011c*/ 	.word	0x00002fd0


	//   ....[13]....
        /*0120*/ 	.word	0x00002fe0


	//   ....[14]....
        /*0124*/ 	.word	0x00003000


	//   ....[15]....
        /*0128*/ 	.word	0x00003010


	//   ....[16]....
        /*012c*/ 	.word	0x00003030


	//   ....[17]....
        /*0130*/ 	.word	0x00003040


	//   ....[18]....
        /*0134*/ 	.word	0x00003060


	//   ....[19]....
        /*0138*/ 	.word	0x00003070


	//----- nvinfo : EIATTR_VRC_CTA_INIT_COUNT
	.align		4
.L_9439:
        /*013c*/ 	.byte	0x02, 0x4a
	.zero		1
	.zero		1


	//----- nvinfo : EIATTR_EXIT_INSTR_OFFSETS
	.align		4
        /*0140*/ 	.byte	0x04, 0x1c
        /*0142*/ 	.short	(.L_9441 - .L_9440)


	//   ....[0]....
.L_9440:
        /*0144*/ 	.word	0x00003090


	//   ....[1]....
        /*0148*/ 	.word	0x000030a0


	//   ....[2]....
        /*014c*/ 	.word	0x00003270


	//   ....[3]....
        /*0150*/ 	.word	0x00003470


	//   ....[4]....
        /*0154*/ 	.word	0x00003660


	//   ....[5]....
        /*0158*/ 	.word	0x00003850


	//   ....[6]....
        /*015c*/ 	.word	0x00003a40


	//   ....[7]....
        /*0160*/ 	.word	0x00003c40


	//   ....[8]....
        /*0164*/ 	.word	0x00003e40


	//   ....[9]....
        /*0168*/ 	.word	0x00004040


	//   ....[10]....
        /*016c*/ 	.word	0x00004240


	//   ....[11]....
        /*0170*/ 	.word	0x00004440


	//   ....[12]....
        /*0174*/ 	.word	0x00004640


	//   ....[13]....
        /*0178*/ 	.word	0x00004840


	//   ....[14]....
        /*017c*/ 	.word	0x00004a40


	//   ....[15]....
        /*0180*/ 	.word	0x00004c30


	//   ....[16]....
        /*0184*/ 	.word	0x00004e20


	//   ....[17]....
        /*0188*/ 	.word	0x00004ff0


	//----- nvinfo : EIATTR_CRS_STACK_SIZE
	.align		4
.L_9441:
        /*018c*/ 	.byte	0x04, 0x1e
        /*018e*/ 	.short	(.L_9443 - .L_9442)
.L_9442:
        /*0190*/ 	.word	0x00000000


	//----- nvinfo : EIATTR_CBANK_PARAM_SIZE
	.align		4
.L_9443:
        /*0194*/ 	.byte	0x03, 0x19
        /*0196*/ 	.short	0x002d


	//----- nvinfo : EIATTR_PARAM_CBANK
	.align		4
        /*0198*/ 	.byte	0x04, 0x0a
        /*019a*/ 	.short	(.L_9445 - .L_9444)
	.align		4
.L_9444:
        /*019c*/ 	.word	index@(.nv.constant0._ZN43_GLOBAL__N__9ae7fba5_10_SoftMax_cu_9f978f6320softmax_warp_forwardIdddLi9ELb0ELb0EEEvPT0_PKT_iiiPKbib)
        /*01a0*/ 	.short	0x0380
        /*01a2*/ 	.short	0x002d


	//----- nvinfo : EIATTR_SW_WAR
	.align		4
.L_9445:
        /*01a4*/ 	.byte	0x04, 0x36
        /*01a6*/ 	.short	(.L_9447 - .L_9446)
.L_9446:
        /*01a8*/ 	.word	0x00000008
.L_9447:


//--------------------- .nv.info._ZN43_GLOBAL__N__9ae7fba5_10_SoftMax_cu_9f978f6320softmax_warp_forwardIdddLi8ELb0ELb0EEEvPT0_PKT_iiiPKbib --------------------------
	.section	.nv.info._ZN43_GLOBAL__N__9ae7fba5_10_SoftMax_cu_9f978f6320softmax_warp_forwardIdddLi8ELb0ELb0EEEvPT0_PKT_iiiPKbib,"",@"SHT_CUDA_INFO"
	.sectionflags	@""
	.align	4


	//----- nvinfo : EIATTR_CUDA_API_VERSION
	.align		4
        /*0000*/ 	.byte	0x04, 0x37
        /*0002*/ 	.short	(.L_9449 - .L_9448)
.L_9448:
        /*0004*/ 	.word	0x00000082


	//----- nvinfo : EIATTR_KPARAM_INFO
	.align		4
.L_9449:
        /*0008*/ 	.byte	0x04, 0x17
        /*000a*/ 	.short	(.L_9451 - .L_9450)
.L_9450:
        /*000c*/ 	.word	0x00000000
        /*0010*/ 	.short	0x0007
        /*0012*/ 	.short	0x002c
        /*0014*/ 	.byte	0x00, 0xf0, 0x05, 0x00


	//----- nvinfo : EIATTR_KPARAM_INFO
	.align		4
.L_9451:
        /*0018*/ 	.byte	0x04, 0x17
        /*001a*/ 	.short	(.L_9453 - .L_9452)
.L_9452:
        /*001c*/ 	.word	0x00000000
        /*0020*/ 	.short	0x0006
        /*0022*/ 	.short	0x0028
        /*0024*/ 	.byte	0x00, 0xf0, 0x11, 0x00


	//----- nvinfo : EIATTR_KPARAM_INFO
	.align		4
.L_9453:
        /*0028*/ 	.byte	0x04, 0x17
        /*002a*/ 	.short	(.L_9455 - .L_9454)
.L_9454:
        /*002c*/ 	.word	0x00000000
        /*0030*/ 	.short	0x0005
        /*0032*/ 	.short	0x0020
        /*0034*/ 	.byte	0x00, 0xf5, 0x21, 0x00


	//----- nvinfo : EIATTR_KPARAM_INFO
	.align		4
.L_9455:
        /*0038*/ 	.byte	0x04, 0x17
        /*003a*/ 	.short	(.L_9457 - .L_9456)
.L_9456:
        /*003c*/ 	.word	0x00000000
        /*0040*/ 	.short	0x0004
        /*0042*/ 	.short	0x0018
        /*0044*/ 	.byte	0x00, 0xf0, 0x11, 0x00


	//----- nvinfo : EIATTR_KPARAM_INFO
	.align		4
.L_9457:
        /*0048*/ 	.byte	0x04, 0x17
        /*004a*/ 	.short	(.L_9459 - .L_9458)
.L_9458:
        /*004c*/ 	.word	0x00000000
        /*0050*/ 	.short	0x0003
        /*0052*/ 	.short	0x0014
        /*0054*/ 	.byte	0x00, 0xf0, 0x11, 0x00


	//----- nvinfo : EIATTR_KPARAM_INFO
	.align		4
.L_9459:
        /*0058*/ 	.byte	0x04, 0x17
        /*005a*/ 	.short	(.L_9461 - .L_9460)
.L_9460:
        /*005c*/ 	.word	0x00000000
        /*0060*/ 	.short	0x0002
        /*0062*/ 	.short	0x0010
        /*0064*/ 	.byte	0x00, 0xf0, 0x11, 0x00


	//----- nvinfo : EIATTR_KPARAM_INFO
	.align		4
.L_9461:
        /*0068*/ 	.byte	0x04, 0x17
        /*006a*/ 	.short	(.L_9463 - .L_9462)
.L_9462:
        /*006c*/ 	.word	0x00000000
        /*0070*/ 	.short	0x0001
        /*0072*/ 	.short	0x0008
        /*0074*/ 	.byte	0x00, 0xf5, 0x21, 0x00


	//----- nvinfo : EIATTR_KPARAM_INFO
	.align		4
.L_9463:
        /*0078*/ 	.byte	0x04, 0x17
        /*007a*/ 	.short	(.L_9465 - .L_9464)
.L_9464:
        /*007c*/ 	.word	0x00000000
        /*0080*/ 	.short	0x0000
        /*0082*/ 	.short	0x0000
        /*0084*/ 	.byte	0x00, 0xf5, 0x21, 0x00


	//----- nvinfo : EIATTR_SPARSE_MMA_MASK
	.align		4
.L_9465:
        /*0088*/ 	.byte	0x03, 0x50
        /*008a*/ 	.short	0x0000


	//----- nvinfo : EIATTR_MAXREG_COUNT
	.align		4
        /*008c*/ 	.byte	0x03, 0x1b
        /*008e*/ 	.short	0x00ff


	//----- nvinfo : EIATTR_MERCURY_ISA_VERSION
	.align		4
        /*0090*/ 	.byte	0x03, 0x5f
        /*0092*/ 	.short	0x0101


	//----- nvinfo : EIATTR_COOP_GROUP_MASK_REGIDS
	.align		4
        /*0094*/ 	.byte	0x04, 0x29
        /*0096*/ 	.short	(.L_9467 - .L_9466)


	//   ....[0]....
.L_9466:
        /*0098*/ 	.word	0xffffffff


	//   ....[1]....
        /*009c*/ 	.word	0xffffffff


	//   ....[2]....
        /*00a0*/ 	.word	0xffffffff


	//   ....[3]....
        /*00a4*/ 	.word	0xffffffff


	//   ....[4]....
        /*00a8*/ 	.word	0xffffffff


	//   ....[5]....
        /*00ac*/ 	.word	0xffffffff


	//   ....[6]....
        /*00b0*/ 	.word	0xffffffff


	//   ....[7]....
        /*00b4*/ 	.word	0xffffffff


	//   ....[8]....
        /*00b8*/ 	.word	0xffffffff


	//   ....[9]....
        /*00bc*/ 	.word	0xffffffff


	//   ....[10]....
        /*00c0*/ 	.word	0xffffffff


	//   ....[11]....
        /*00c4*/ 	.word	0xffffffff


	//   ....[12]....
        /*00c8*/ 	.word	0xffffffff


	//   ....[13]....
        /*00cc*/ 	.word	0xffffffff


	//   ....[14]....
        /*00d0*/ 	.word	0xffffffff


	//   ....[15]....
        /*00d4*/ 	.word	0xffffffff


	//   ....[16]....
        /*00d8*/ 	.word	0xffffffff


	//   ....[17]....
        /*00dc*/ 	.word	0xffffffff


	//   ....[18]....
        /*00e0*/ 	.word	0xffffffff


	//   ....[19]....
        /*00e4*/ 	.word	0xffffffff


	//----- nvinfo : EIATTR_COOP_GROUP_INSTR_OFFSETS
	.align		4
.L_9467:
        /*00e8*/ 	.byte	0x04, 0x28
        /*00ea*/ 	.short	(.L_9469 - .L_9468)


	//   ....[0]....
.L_9468:
        /*00ec*/ 	.word	0x000006c0


	//   ....[1]....
        /*00f0*/ 	.word	0x000006d0


	//   ....[2]....
        /*00f4*/ 	.word	0x00000710


	//   ....[3]....
        /*00f8*/ 	.word	0x00000720


	//   ....[4]....
        /*00fc*/ 	.word	0x00000760


	//   ....[5]....
        /*0100*/ 	.word	0x00000770


	//   ....[6]....
        /*0104*/ 	.word	0x000007b0


	//   ....[7]....
        /*0108*/ 	.word	0x000007c0


	//   ....[8]....
        /*010c*/ 	.word	0x00000800


	//   ....[9]....
        /*0110*/ 	.word	0x00000810


	//   ....[10]....
        /*0114*/ 	.word	0x000019f0


	//   ....[11]....
        /*0118*/ 	.word	0x00001a00


	//   ....[12]....
        /*011c*/ 	.word	0x00001a20


	//   ....[13]....
        /*0120*/ 	.word	0x00001a30


	//   ....[14]....
        /*0124*/ 	.word	0x00001a50


	//   ....[15]....
        /*0128*/ 	.word	0x00001a60


	//   ....[16]....
        /*012c*/ 	.word	0x00001a80


	//   ....[17]....
        /*0130*/ 	.word	0x00001a90


	//   ....[18]....
        /*0134*/ 	.word	0x00001ab0


	//   ....[19]....
        /*0138*/ 	.word	0x00001ac0


	//----- nvinfo : EIATTR_VRC_CTA_INIT_COUNT
	.align		4
.L_9469:
        /*013c*/ 	.byte	0x02, 0x4a
	.zero		1
	.zero		1


	//----- nvinfo : EIATTR_EXIT_INSTR_OFFSETS
	.align		4
        /*0140*/ 	.byte	0x04, 0x1c
        /*0142*/ 	.short	(.L_9471 - .L_9470)


	//   ....[0]....
.L_9470:
        /*0144*/ 	.word	0x00001ae0


	//   ....[1]....
        /*0148*/ 	.word	0x00001af0


	//   ....[2]....
        /*014c*/ 	.word	0x00001ca0


	//   ....[3]....
        /*0150*/ 	.word	0x00001ea0


	//   ....[4]....
        /*0154*/ 	.word	0x00002090


	//   ....[5]....
        /*0158*/ 	.word	0x00002280


	//   ....[6]....
        /*015c*/ 	.word	0x00002480


	//   ....[7]....
        /*0160*/ 	.word	0x00002670


	//   ....[8]....
        /*0164*/ 	.word	0x00002870


	//   ....[9]....
        /*0168*/ 	.word	0x00002a40


	//----- nvinfo : EIATTR_CRS_STACK_SIZE
	.align		4
.L_9471:
        /*016c*/ 	.byte	0x04, 0x1e
        /*016e*/ 	.short	(.L_9473 - .L_9472)
.L_9472:
        /*0170*/ 	.word	0x00000000


	//----- nvinfo : EIATTR_CBANK_PARAM_SIZE
	.align		4
.L_9473:
        /*0174*/ 	.byte	0x03, 0x19
        /*0176*/ 	.short	0x002d


	//----- nvinfo : EIATTR_PARAM_CBANK
	.align		4
        /*0178*/ 	.byte	0x04, 0x0a
        /*017a*/ 	.short	(.L_9475 - .L_9474)
	.align		4
.L_9474:
        /*017c*/ 	.word	index@(.nv.constant0._ZN43_GLOBAL__N__9ae7fba5_10_SoftMax_cu_9f978f6320softmax_warp_forwardIdddLi8ELb0ELb0EEEvPT0_PKT_iiiPKbib)
        /*0180*/ 	.short	0x0380
        /*0182*/ 	.short	0x002d


	//----- nvinfo : EIATTR_SW_WAR
	.align		4
.L_9475:
        /*0184*/ 	.byte	0x04, 0x36
        /*0186*/ 	.short	(.L_9477 - .L_9476)
.L_9476:
        /*0188*/ 	.word	0x00000008
.L_9477:


//--------------------- .nv.info._ZN43_GLOBAL__N__9ae7fba5_10_SoftMax_cu_9f978f6320softmax_warp_forwardIdddLi7ELb0ELb0EEEvPT0_PKT_iiiPKbib --------------------------
	.section	.nv.info._ZN43_GLOBAL__N__9ae7fba5_10_SoftMax_cu_9f978f6320softmax_warp_forwardIdddLi7ELb0ELb0EEEvPT0_PKT_iiiPKbib,"",@"SHT_CUDA_INFO"
	.sectionflags	@""
	.align	4


	//----- nvinfo : EIATTR_CUDA_API_VERSION
	.align		4
        /*0000*/ 	.byte	0x04, 0x37
        /*0002*/ 	.short	(.L_9479 - .L_9478)
.L_9478:
        /*0004*/ 	.word	0x00000082


	//----- nvinfo : EIATTR_KPARAM_INFO
	.align		4
.L_9479:
        /*0008*/ 	.byte	0x04, 0x17
        /*000a*/ 	.short	(.L_9481 - .L_9480)
.L_9480:
        /*000c*/ 	.word	0x00000000
        /*0010*/ 	.short	0x0007
        /*0012*/ 	.short	0x002c
        /*0014*/ 	.byte	0x00, 0xf0, 0x05, 0x00


	//----- nvinfo : EIATTR_KPARAM_INFO
	.align		4
.L_9481:
        /*0018*/ 	.byte	0x04, 0x17
        /*001a*/ 	.short	(.L_9483 - .L_9482)
.L_9482:
        /*001c*/ 	.word	0x00000000
        /*0020*/ 	.short	0x0006
        /*0022*/ 	.short	0x0028
        /*0024*/ 	.byte	0x00, 0xf0, 0x11, 0x00


	//----- nvinfo : EIATTR_KPARAM_INFO
	.align		4
.L_9483:
        /*0028*/ 	.byte	0x04, 0x17
        /*002a*/ 	.short	(.L_9485 - .L_9484)
.L_9484:
        /*002c*/ 	.word	0x00000000
        /*0030*/ 	.short	0x0005
        /*0032*/ 	.short	0x0020
        /*0034*/ 	.byte	0x00, 0xf5, 0x21, 0x00


	//----- nvinfo : EIATTR_KPARAM_INFO
	.align		4
.L_9485:
        /*0038*/ 	.byte	0x04, 0x17
        /*003a*/ 	.short	(.L_9487 - .L_9486)
.L_9486:
        /*003c*/ 	.word	0x00000000
        /*0040*/ 	.short	0x0004
        /*0042*/ 	.short	0x0018
        /*0044*/ 	.byte	0x00, 0xf0, 0x11, 0x00


	//----- nvinfo : EIATTR_KPARAM_INFO
	.align		4
.L_9487:
        /*0048*/ 	.byte	0x04, 0x17
        /*004a*/ 	.short	(.L_9489 - .L_9488)
.L_9488:
        /*004c*/ 	.word	0x00000000
        /*0050*/ 	.short	0x0003
        /*0052*/ 	.short	0x0014
        /*0054*/ 	.byte	0x00, 0xf0, 0x11, 0x00


	//----- nvinfo : EIATTR_KPARAM_INFO
	.align		4
.L_9489:
        /*0058*/ 	.byte	0x04, 0x17
        /*005a*/ 	.short	(.L_9491 - .L_9490)
.L_9490:
        /*005c*/ 	.word	0x00000000
        /*0060*/ 	.short	0x0002
        /*0062*/ 	.short	0x0010
        /*0064*/ 	.byte	0x00, 0xf0, 0x11, 0x00


	//----- nvinfo : EIATTR_KPARAM_INFO
	.align		4
.L_9491:
        /*0068*/ 	.byte	0x04, 0x17
        /*006a*/ 	.short	(.L_9493 - .L_9492)
.L_9492:
        /*006c*/ 	.word	0x00000000
        /*0070*/ 	.short	0x0001
        /*0072*/ 	.short	0x0008
        /*0074*/ 	.byte	0x00, 0xf5, 0x21, 0x00


	//----- nvinfo : EIATTR_KPARAM_INFO
	.align		4
.L_9493:
        /*0078*/ 	.byte	0x04, 0x17
        /*007a*/ 	.short	(.L_9495 - .L_9494)
.L_9494:
        /*007c*/ 	.word	0x00000000
        /*0080*/ 	.short	0x0000
        /*0082*/ 	.short	0x0000
        /*0084*/ 	.byte	0x00, 0xf5, 0x21, 0x00


	//----- nvinfo : EIATTR_SPARSE_MMA_MASK
	.align		4
.L_9495:
        /*0088*/ 	.byte	0x03, 0x50
        /*008a*/ 	.short	0x0000


	//----- nvinfo : EIATTR_MAXREG_COUNT
	.align		4
        /*008c*/ 	.byte	0x03, 0x1b
        /*008e*/ 	.short	0x00ff


	//----- nvinfo : EIATTR_MERCURY_ISA_VERSION
	.align		4
        /*0090*/ 	.byte	0x03, 0x5f
        /*0092*/ 	.short	0x0101


	//----- nvinfo : EIATTR_COOP_GROUP_MASK_REGIDS
	.align		4
        /*0094*/ 	.byte	0x04, 0x29
        /*0096*/ 	.short	(.L_9497 - .L_9496)


	//   ....[0]....
.L_9496:
        /*0098*/ 	.word	0xffffffff


	//   ....[1]....
        /*009c*/ 	.word	0xffffffff


	//   ....[2]....
        /*00a0*/ 	.word	0xffffffff


	//   ....[3]....
        /*00a4*/ 	.word	0xffffffff


	//   ....[4]....
        /*00a8*/ 	.word	0xffffffff


	//   ....[5]....
        /*00ac*/ 	.word	0xffffffff


	//   ....[6]....
        /*00b0*/ 	.word	0xffffffff


	//   ....[7]....
        /*00b4*/ 	.word	0xffffffff


	//   ....[8]....
        /*00b8*/ 	.word	0xffffffff


	//   ....[9]....
        /*00bc*/ 	.word	0xffffffff


	//   ....[10]....
        /*00c0*/ 	.word	0xffffffff


	//   ....[11]....
        /*00c4*/ 	.word	0xffffffff


	//   ....[12]....
        /*00c8*/ 	.word	0xffffffff


	//   ....[13]....
        /*00cc*/ 	.word	0xffffffff


	//   ....[14]....
        /*00d0*/ 	.word	0xffffffff


	//   ....[15]....
        /*00d4*/ 	.word	0xffffffff


	//   ....[16]....
        /*00d8*/ 	.word	0xffffffff


	//   ....[17]....
        /*00dc*/ 	.word	0xffffffff


	//   ....[18]....
        /*00e0*/ 	.word	0xffffffff


	//   ....[19]....
        /*00e4*/ 	.word	0xffffffff


	//   ....[20]....
        /*00e8*/ 	.word	0xffffffff


	//   ....[21]....
        /*00ec*/ 	.word	0xffffffff


	//   ....[22]....
        /*00f0*/ 	.word	0xffffffff


	//   ....[23]....
        /*00f4*/ 	.word	0xffffffff


	//   ....[24]....
        /*00f8*/ 	.word	0xffffffff


	//   ....[25]....
        /*00fc*/ 	.word	0xffffffff


	//   ....[26]....
        /*0100*/ 	.word	0xffffffff


	//   ....[27]....
        /*0104*/ 	.word	0xffffffff


	//   ....[28]....
        /*0108*/ 	.word	0xffffffff


	//   ....[29]....
        /*010c*/ 	.word	0xffffffff


	//   ....[30]....
        /*0110*/ 	.word	0xffffffff


	//   ....[31]....
        /*0114*/ 	.word	0xffffffff


	//   ....[32]....
        /*0118*/ 	.word	0xffffffff


	//   ....[33]....
        /*011c*/ 	.word	0xffffffff


	//   ....[34]....
        /*0120*/ 	.word	0xffffffff


	//   ....[35]....
        /*0124*/ 	.word	0xffffffff


	//   ....[36]....
        /*0128*/ 	.word	0xffffffff


	//   ....[37]....
        /*012c*/ 	.word	0xffffffff


	//   ....[38]....
        /*0130*/ 	.word	0xffffffff


	//   ....[39]....
        /*0134*/ 	.word	0xffffffff


	//----- nvinfo : EIATTR_COOP_GROUP_INSTR_OFFSETS
	.align		4
.L_9497:
        /*0138*/ 	.byte	0x04, 0x28
        /*013a*/ 	.short	(.L_9499 - .L_9498)


	//   ....[0]....
.L_9498:
        /*013c*/ 	.word	0x00000560


	//   ....[1]....
        /*0140*/ 	.word	0x00000570


	//   ....[2]....
        /*0144*/ 	.word	0x000005c0


	//   ....[3]....
        /*0148*/ 	.word	0x000005d0


	//   ....[4]....
        /*014c*/ 	.word	0x00000620


	//   ....[5]....
        /*0150*/ 	.word	0x00000640


	//   ....[6]....
        /*0154*/ 	.word	0x000006c0


	//   ....[7]....
        /*0158*/ 	.word	0x000006d0


	//   ....[8]....
        /*015c*/ 	.word	0x00000720


	//   ....[9]....
        /*0160*/ 	.word	0x00000730


	//   ....[10]....
        /*0164*/ 	.word	0x00000780


	//   ....[11]....
        /*0168*/ 	.word	0x00000790


	//   ....[12]....
        /*016c*/ 	.word	0x000007c0


	//   ....[13]....
        /*0170*/ 	.word	0x000007d0


	//   ....[14]....
        /*0174*/ 	.word	0x00000820


	//   ....[15]....
        /*0178*/ 	.word	0x00000830


	//   ....[16]....
        /*017c*/ 	.word	0x00000910


	//   ....[17]....
        /*0180*/ 	.word	0x00000920


	//   ....[18]....
        /*0184*/ 	.word	0x00000ad0


	//   ....[19]....
        /*0188*/ 	.word	0x00000ae0


	//   ....[20]....
        /*018c*/ 	.word	0x00001b00


	//   ....[21]....
        /*0190*/ 	.word	0x00001b10


	//   ....[22]....
        /*0194*/ 	.word	0x00001b20


	//   ....[23]....
        /*0198*/ 	.word	0x00001b30


	//   ....[24]....
        /*019c*/ 	.word	0x00001b50


	//   ....[25]....
        /*01a0*/ 	.word	0x00001b70


	//   ....[26]....
        /*01a4*/ 	.word	0x00001b80


	//   ....[27]....
        /*01a8*/ 	.word	0x00001b90


	//   ....[28]....
        /*01ac*/ 	.word	0x00001bb0


	//   ....[29]....
        /*01b0*/ 	.word	0x00001bd0


	//   ....[30]....
        /*01b4*/ 	.word	0x00001be0


	//   ....[31]....
        /*01b8*/ 	.word	0x00001bf0


	//   ....[32]....
        /*01bc*/ 	.word	0x00001c20


	//   ....[33]....
        /*01c0*/ 	.word	0x00001c30


	//   ....[34]....
        /*01c4*/ 	.word	0x00001c40


	//   ....[35]....
        /*01c8*/ 	.word	0x00001c50


	//   ....[36]....
        /*01cc*/ 	.word	0x00001c70


	//   ....[37]....
        /*01d0*/ 	.word	0x00001c90


	//   ....[38]....
        /*01d4*/ 	.word	0x00001ca0


	//   ....[39]....
        /*01d8*/ 	.word	0x00001cb0


	//----- nvinfo : EIATTR_VRC_CTA_INIT_COUNT
	.align		4
.L_9499:
        /*01dc*/ 	.byte	0x02, 0x4a
	.zero		1
	.zero		1


	//----- nvinfo : EIATTR_EXIT_INSTR_OFFSETS
	.align		4
        /*01e0*/ 	.byte	0x04, 0x1c
        /*01e2*/ 	.short	(.L_9501 - .L_9500)


	//   ....[0]....
.L_9500:
        /*01e4*/ 	.word	0x00001ce0


	//   ....[1]....
        /*01e8*/ 	.word	0x000024f0


	//   ....[2]....
        /*01ec*/ 	.word	0x00002750


	//   ....[3]....
        /*01f0*/ 	.word	0x00002930


	//   ....[4]....
        /*01f4*/ 	.word	0x00002b30


	//   ....[5]....
        /*01f8*/ 	.word	0x00002d00


	//----- nvinfo : EIATTR_CRS_STACK_SIZE
	.align		4
.L_9501:
        /*01fc*/ 	.byte	0x04, 0x1e
        /*01fe*/ 	.short	(.L_9503 - .L_9502)
.L_9502:
        /*0200*/ 	.word	0x00000000


	//----- nvinfo : EIATTR_CBANK_PARAM_SIZE
	.align		4
.L_9503:
        /*0204*/ 	.byte	0x03, 0x19
        /*0206*/ 	.short	0x002d


	//----- nvinfo : EIATTR_PARAM_CBANK
	.align		4
        /*0208*/ 	.byte	0x04, 0x0a
        /*020a*/ 	.short	(.L_9505 - .L_9504)
	.align		4
.L_9504:
        /*020c*/ 	.word	index@(.nv.constant0._ZN43_GLOBAL__N__9ae7fba5_10_SoftMax_cu_9f978f6320softmax_warp_forwardIdddLi7ELb0ELb0EEEvPT0_PKT_iiiPKbib)
        /*0210*/ 	.short	0x0380
        /*0212*/ 	.short	0x002d


	//----- nvinfo : EIATTR_SW_WAR
	.align		4
.L_9505:
        /*0214*/ 	.byte	0x04, 0x36
        /*0216*/ 	.short	(.L_9507 - .L_9506)
.L_9506:
        /*0218*/ 	.word	0x00000008
.L_9507:


//--------------------- .nv.info._ZN43_GLOBAL__N__9ae7fba5_10_SoftMax_cu_9f978f6320softmax_warp_forwardIdddLi6ELb0ELb0EEEvPT0_PKT_iiiPKbib --------------------------
	.section	.nv.info._ZN43_GLOBAL__N__9ae7fba5_10_SoftMax_cu_9f978f6320softmax_warp_forwardIdddLi6ELb0ELb0EEEvPT0_PKT_iiiPKbib,"",@"SHT_CUDA_INFO"
	.sectionflags	@""
	.align	4


	//----- nvinfo : EIATTR_CUDA_API_VERSION
	.align		4
        /*0000*/ 	.byte	0x04, 0x37
        /*0002*/ 	.short	(.L_9509 - .L_9508)
.L_9508:
        /*0004*/ 	.word	0x00000082


	//----- nvinfo : EIATTR_KPARAM_INFO
	.align		4
.L_9509:
        /*0008*/ 	.byte	0x04, 0x17
        /*000a*/ 	.short	(.L_9511 - .L_9510)
.L_9510:
        /*000c*/ 	.word	0x00000000
        /*0010*/ 	.short	0x0007
        /*0012*/ 	.short	0x002c
        /*0014*/ 	.byte	0x00, 0xf0, 0x05, 0x00


	//----- nvinfo : EIATTR_KPARAM_INFO
	.align		4
.L_9511:
        /*0018*/ 	.byte	0x04, 0x17
        /*001a*/ 	.short	(.L_9513 - .L_9512)
.L_9512:
        /*001c*/ 	.word	0x00000000
        /*0020*/ 	.short	0x0006
        /*0022*/ 	.short	0x0028
        /*0024*/ 	.byte	0x00, 0xf0, 0x11, 0x00


	//----- nvinfo : EIATTR_KPARAM_INFO
	.align		4
.L_9513:
        /*0028*/ 	.byte	0x04, 0x17
        /*002a*/ 	.short	(.L_9515 - .L_9514)
.L_9514:
        /*002c*/ 	.word	0x00000000
        /*0030*/ 	.short	0x0005
        /*0032*/ 	.short	0x0020
        /*0034*/ 	.byte	0x00, 0xf5, 0x21, 0x00


	//----- nvinfo : EIATTR_KPARAM_INFO
	.align		4
.L_9515:
        /*0038*/ 	.byte	0x04, 0x17
        /*003a*/ 	.short	(.L_9517 - .L_9516)
.L_9516:
        /*003c*/ 	.word	0x00000000
        /*0040*/ 	.short	0x0004
        /*0042*/ 	.short	0x0018
        /*0044*/ 	.byte	0x00, 0xf0, 0x11, 0x00


	//----- nvinfo : EIATTR_KPARAM_INFO
	.align		4
.L_9517:
        /*0048*/ 	.byte	0x04, 0x17
        /*004a*/ 	.short	(.L_9519 - .L_9518)
.L_9518:
        /*004c*/ 	.word	0x00000000
        /*0050*/ 	.short	0x0003
        /*0052*/ 	.short	0x0014
        /*0054*/ 	.byte	0x00, 0xf0, 0x11, 0x00


	//----- nvinfo : EIATTR_KPARAM_INFO
	.align		4
.L_9519:
        /*0058*/ 	.byte	0x04, 0x17
        /*005a*/ 	.short	(.L_9521 - .L_9520)
.L_9520:
        /*005c*/ 	.word	0x00000000
        /*0060*/ 	.short	0x0002
        /*0062*/ 	.short	0x0010
        /*0064*/ 	.byte	0x00, 0xf0, 0x11, 0x00


	//----- nvinfo : EIATTR_KPARAM_INFO
	.align		4
.L_9521:
        /*0068*/ 	.byte	0x04, 0x17
        /*006a*/ 	.short	(.L_9523 - .L_9522)
.L_9522:
        /*006c*/ 	.word	0x00000000
        /*0070*/ 	.short	0x0001
        /*0072*/ 	.short	0x0008
        /*0074*/ 	.byte	0x00, 0xf5, 0x21, 0x00


	//----- nvinfo : EIATTR_KPARAM_INFO
	.align		4
.L_9523:
        /*0078*/ 	.byte	0x04, 0x17
        /*007a*/ 	.short	(.L_9525 - .L_9524)
.L_9524:
        /*007c*/ 	.word	0x00000000
        /*0080*/ 	.short	0x0000
        /*0082*/ 	.short	0x0000
        /*0084*/ 	.byte	0x00, 0xf5, 0x21, 0x00


	//----- nvinfo : EIATTR_SPARSE_MMA_MASK
	.align		4
.L_9525:
        /*0088*/ 	.byte	0x03, 0x50
        /*008a*/ 	.short	0x0000


	//----- nvinfo : EIATTR_MAXREG_COUNT
	.align		4
        /*008c*/ 	.byte	0x03, 0x1b
        /*008e*/ 	.short	0x00ff


	//----- nvinfo : EIATTR_MERCURY_ISA_VERSION
	.align		4
        /*0090*/ 	.byte	0x03, 0x5f
        /*0092*/ 	.short	0x0101


	//----- nvinfo : EIATTR_COOP_GROUP_MASK_REGIDS
	.align		4
        /*0094*/ 	.byte	0x04, 0x29
        /*0096*/ 	.short	(.L_9527 - .L_9526)


	//   ....[0]....
.L_9526:
        /*0098*/ 	.word	0xffffffff


	//   ....[1]....
        /*009c*/ 	.word	0xffffffff


	//   ....[2]....
        /*00a0*/ 	.word	0xffffffff


	//   ....[3]....
        /*00a4*/ 	.word	0xffffffff


	//   ....[4]....
        /*00a8*/ 	.word	0xffffffff


	//   ....[5]....
        /*00ac*/ 	.word	0xffffffff


	//   ....[6]....
        /*00b0*/ 	.word	0xffffffff


	//   ....[7]....
        /*00b4*/ 	.word	0xffffffff


	//   ....[8]....
        /*00b8*/ 	.word	0xffffffff


	//   ....[9]....
        /*00bc*/ 	.word	0xffffffff


	//   ....[10]....
        /*00c0*/ 	.word	0xffffffff


	//   ....[11]....
        /*00c4*/ 	.word	0xffffffff


	//   ....[12]....
        /*00c8*/ 	.word	0xffffffff


	//   ....[13]....
        /*00cc*/ 	.word	0xffffffff


	//   ....[14]....
        /*00d0*/ 	.word	0xffffffff


	//   ....[15]....
        /*00d4*/ 	.word	0xffffffff


	//   ....[16]....
        /*00d8*/ 	.word	0xffffffff


	//   ....[17]....
        /*00dc*/ 	.word	0xffffffff


	//   ....[18]....
        /*00e0*/ 	.word	0xffffffff


	//   ....[19]....
        /*00e4*/ 	.word	0xffffffff


	//   ....[20]....
        /*00e8*/ 	.word	0xffffffff


	//   ....[21]....
        /*00ec*/ 	.word	0xffffffff


	//   ....[22]....
        /*00f0*/ 	.word	0xffffffff


	//   ....[23]....
        /*00f4*/ 	.word	0xffffffff


	//   ....[24]....
        /*00f8*/ 	.word	0xffffffff


	//   ....[25]....
        /*00fc*/ 	.word	0xffffffff


	//   ....[26]....
        /*0100*/ 	.word	0xffffffff


	//   ....[27]....
        /*0104*/ 	.word	0xffffffff


	//   ....[28]....
        /*0108*/ 	.word	0xffffffff


	//   ....[29]....
        /*010c*/ 	.word	0xffffffff


	//   ....[30]....
        /*0110*/ 	.word	0xffffffff


	//   ....[31]....
        /*0114*/ 	.word	0xffffffff


	//   ....[32]....
        /*0118*/ 	.word	0xffffffff


	//   ....[33]....
        /*011c*/ 	.word	0xffffffff


	//   ....[34]....
        /*0120*/ 	.word	0xffffffff


	//   ....[35]....
        /*0124*/ 	.word	0xffffffff


	//   ....[36]....
        /*0128*/ 	.word	0xffffffff


	//   ....[37]....
        /*012c*/ 	.word	0xffffffff


	//   ....[38]....
        /*0130*/ 	.word	0xffffffff


	//   ....[39]....
        /*0134*/ 	.word	0xffffffff


	//----- nvinfo : EIATTR_COOP_GROUP_INSTR_OFFSETS
	.align		4
.L_9527:
        /*0138*/ 	.byte	0x04, 0x28
        /*013a*/ 	.short	(.L_9529 - .L_9528)


	//   ....[0]....
.L_9528:
        /*013c*/ 	.word	0x000003c0


	//   ....[1]....
        /*0140*/ 	.word	0x000003d0


	//   ....[2]....
        /*0144*/ 	.word	0x00000420


	//   ....[3]....
        /*0148*/ 	.word	0x00000430


	//   ....[4]....
        /*014c*/ 	.word	0x00000460


	//   ....[5]....
        /*0150*/ 	.word	0x00000470


	//   ....[6]....
        /*0154*/ 	.word	0x000004c0


	//   ....[7]....
        /*0158*/ 	.word	0x000004d0


	//   ....[8]....
        /*015c*/ 	.word	0x00000500


	//   ....[9]....
        /*0160*/ 	.word	0x00000510


	//   ....[10]....
        /*0164*/ 	.word	0x00000560


	//   ....[11]....
        /*0168*/ 	.word	0x00000570


	//   ....[12]....
        /*016c*/ 	.word	0x000005a0


	//   ....[13]....
        /*0170*/ 	.word	0x000005b0


	//   ....[14]....
        /*0174*/ 	.word	0x00000620


	//   ....[15]....
        /*0178*/ 	.word	0x00000630


	//   ....[16]....
        /*017c*/ 	.word	0x00000680


	//   ....[17]....
        /*0180*/ 	.word	0x00000690


	//   ....[18]....
        /*0184*/ 	.word	0x00000730


	//   ....[19]....
        /*0188*/ 	.word	0x00000760


	//   ....[20]....
        /*018c*/ 	.word	0x00001040


	//   ....[21]....
        /*0190*/ 	.word	0x00001050


	//   ....[22]....
        /*0194*/ 	.word	0x00001060


	//   ....[23]....
        /*0198*/ 	.word	0x00001070


	//   ....[24]....
        /*019c*/ 	.word	0x00001090


	//   ....[25]....
        /*01a0*/ 	.word	0x000010b0


	//   ....[26]....
        /*01a4*/ 	.word	0x000010c0


	//   ....[27]....
        /*01a8*/ 	.word	0x000010d0


	//   ....[28]....
        /*01ac*/ 	.word	0x000010f0


	//   ....[29]....
        /*01b0*/ 	.word	0x00001110


	//   ....[30]....
        /*01b4*/ 	.word	0x00001120


	//   ....[31]....
        /*01b8*/ 	.word	0x00001130


	//   ....[32]....
        /*01bc*/ 	.word	0x00001160


	//   ....[33]....
        /*01c0*/ 	.word	0x00001170


	//   ....[34]....
        /*01c4*/ 	.word	0x00001180


	//   ....[35]....
        /*01c8*/ 	.word	0x00001190


	//   ....[36]....
        /*01cc*/ 	.word	0x000011b0


	//   ....[37]....
        /*01d0*/ 	.word	0x000011d0


	//   ....[38]....
        /*01d4*/ 	.word	0x000011e0


	//   ....[39]....
        /*01d8*/ 	.word	0x000011f0


	//----- nvinfo : EIATTR_VRC_CTA_INIT_COUNT
	.align		4
.L_9529:
        /*01dc*/ 	.byte	0x02, 0x4a
	.zero		1
	.zero		1


	//----- nvinfo : EIATTR_EXIT_INSTR_OFFSETS
	.align		4
        /*01e0*/ 	.byte	0x04, 0x1c
        /*01e2*/ 	.short	(.L_9531 - .L_9530)


	//   ....[0]....
.L_9530:
        /*01e4*/ 	.word	0x00001220


	//   ....[1]....
        /*01e8*/ 	.word	0x00001660


	//   ....[2]....
        /*01ec*/ 	.word	0x000018a0


	//   ....[3]....
        /*01f0*/ 	.word	0x00001a70


	//----- nvinfo : EIATTR_CRS_STACK_SIZE
	.align		4
.L_9531:
        /*01f4*/ 	.byte	0x04, 0x1e
        /*01f6*/ 	.short	(.L_9533 - .L_9532)
.L_9532:
        /*01f8*/ 	.word	0x00000000


	//----- nvinfo : EIATTR_CBANK_PARAM_SIZE
	.align		4
.L_9533:
        /*01fc*/ 	.byte	0x03, 0x19
        /*01fe*/ 	.short	0x002d


	//----- nvinfo : EIATTR_PARAM_CBANK
	.align		4
        /*0200*/ 	.byte	0x04, 0x0a
        /*0202*/ 	.short	(.L_9535 - .L_9534)
	.align		4
.L_9534:
        /*0204*/ 	.word	index@(.nv.constant0._ZN43_GLOBAL__N__9ae7fba5_10_SoftMax_cu_9f978f6320softmax_warp_forwardIdddLi6ELb0ELb0EEEvPT0_PKT_iiiPKbib)
        /*0208*/ 	.short	0x0380
        /*020a*/ 	.short	0x002d


	//----- nvinfo : EIATTR_SW_WAR
	.align		4
.L_9535:
        /*020c*/ 	.byte	0x04, 0x36
        /*020e*/ 	.short	(.L_9537 - .L_9536)
.L_9536:
        /*0210*/ 	.word	0x00000008
.L_9537:


//--------------------- .nv.info._ZN43_GLOBAL__N__9ae7fba5_10_SoftMax_cu_9f978f6320softmax_warp_forwardIdddLi5ELb0ELb0EEEvPT0_PKT_iiiPKbib --------------------------
	.section	.nv.info._ZN43_GLOBAL__N__9ae7fba5_10_SoftMax_cu_9f978f6320softmax_warp_forwardIdddLi5ELb0ELb0EEEvPT0_PKT_iiiPKbib,"",@"SHT_CUDA_INFO"
	.sectionflags	@""
	.align	4


	//----- nvinfo : EIATTR_CUDA_API_VERSION
	.align		4
        /*0000*/ 	.byte	0x04, 0x37
        /*0002*/ 	.short	(.L_9539 - .L_9538)
.L_9538:
        /*0004*/ 	.word	0x00000082


	//----- nvinfo : EIATTR_KPARAM_INFO
	.align		4
.L_9539:
        /*0008*/ 	.byte	0x04, 0x17
        /*000a*/ 	.short	(.L_9541 - .L_9540)
.L_9540:
        /*000c*/ 	.word	0x00000000
        /*0010*/ 	.short	0x0007
        /*0012*/ 	.short	0x002c
        /*0014*/ 	.byte	0x00, 0xf0, 0x05, 0x00


	//----- nvinfo : EIATTR_KPARAM_INFO
	.align		4
.L_9541:
        /*0018*/ 	.byte	0x04, 0x17
        /*001a*/ 	.short	(.L_9543 - .L_9542)
.L_9542:
        /*001c*/ 	.word	0x00000000
        /*0020*/ 	.short	0x0006
        /*0022*/ 	.short	0x0028
        /*0024*/ 	.byte	0x00, 0xf0, 0x11, 0x00


	//----- nvinfo : EIATTR_KPARAM_INFO
	.align		4
.L_9543:
        /*0028*/ 	.byte	0x04, 0x17
        /*002a*/ 	.short	(.L_9545 - .L_9544)
.L_9544:
        /*002c*/ 	.word	0x00000000
        /*0030*/ 	.short	0x0005
        /*0032*/ 	.short	0x0020
        /*0034*/ 	.byte	0x00, 0xf5, 0x21, 0x00


	//----- nvinfo : EIATTR_KPARAM_INFO
	.align		4
.L_9545:
        /*0038*/ 	.byte	0x04, 0x17
        /*003a*/ 	.short	(.L_9547 - .L_9546)
.L_9546:
        /*003c*/ 	.word	0x00000000
        /*0040*/ 	.short	0x0004
        /*0042*/ 	.short	0x0018
        /*0044*/ 	.byte	0x00, 0xf0, 0x11, 0x00


	//----- nvinfo : EIATTR_KPARAM_INFO
	.align		4
.L_9547:
        /*0048*/ 	.byte	0x04, 0x17
        /*004a*/ 	.short	(.L_9549 - .L_9548)
.L_9548:
        /*004c*/ 	.word	0x00000000
        /*0050*/ 	.short	0x0003
        /*0052*/ 	.short	0x0014
        /*0054*/ 	.byte	0x00, 0xf0, 0x11, 0x00


	//----- nvinfo : EIATTR_KPARAM_INFO
	.align		4
.L_9549:
        /*0058*/ 	.byte	0x04, 0x17
        /*005a*/ 	.short	(.L_9551 - .L_9550)
.L_9550:
        /*005c*/ 	.word	0x00000000
        /*0060*/ 	.short	0x0002
        /*0062*/ 	.short	0x0010
        /*0064*/ 	.byte	0x00, 0xf0, 0x11, 0x00


	//----- nvinfo : EIATTR_KPARAM_INFO
	.align		4
.L_9551:
        /*0068*/ 	.byte	0x04, 0x17
        /*006a*/ 	.short	(.L_9553 - .L_9552)
.L_9552:
        /*006c*/ 	.word	0x00000000
        /*0070*/ 	.short	0x0001
        /*0072*/ 	.short	0x0008
        /*0074*/ 	.byte	0x00, 0xf5, 0x21, 0x00


	//----- nvinfo : EIATTR_KPARAM_INFO
	.align		4
.L_9553:
        /*0078*/ 	.byte	0x04, 0x17
        /*007a*/ 	.short	(.L_9555 - .L_9554)
.L_9554:
        /*007c*/ 	.word	0x00000000
        /*0080*/ 	.short	0x0000
        /*0082*/ 	.short	0x0000
        /*0084*/ 	.byte	0x00, 0xf5, 0x21, 0x00


	//----- nvinfo : EIATTR_SPARSE_MMA_MASK
	.align		4
.L_9555:
        /*0088*/ 	.byte	0x03, 0x50
        /*008a*/ 	.short	0x0000


	//----- nvinfo : EIATTR_MAXREG_COUNT
	.align		4
        /*008c*/ 	.byte	0x03, 0x1b
        /*008e*/ 	.short	0x00ff


	//----- nvinfo : EIATTR_MERCURY_ISA_VERSION
	.align		4
        /*0090*/ 	.byte	0x03, 0x5f
        /*0092*/ 	.short	0x0101


	//----- nvinfo : EIATTR_COOP_GROUP_MASK_REGIDS
	.align		4
        /*0094*/ 	.byte	0x04, 0x29
        /*0096*/ 	.short	(.L_9557 - .L_9556)


	//   ....[0]....
.L_9556:
        /*0098*/ 	.word	0xffffffff


	//   ....[1]....
        /*009c*/ 	.word	0xffffffff


	//   ....[2]....
        /*00a0*/ 	.word	0xffffffff


	//   ....[3]....
        /*00a4*/ 	.word	0xffffffff


	//   ....[4]....
        /*00a8*/ 	.word	0xffffffff


	//   ....[5]....
        /*00ac*/ 	.word	0xffffffff


	//   ....[6]....
        /*00b0*/ 	.word	0xffffffff


	//   ....[7]....
        /*00b4*/ 	.word	0xffffffff


	//   ....[8]....
        /*00b8*/ 	.word	0xffffffff


	//   ....[9]....
        /*00bc*/ 	.word	0xffffffff


	//   ....[10]....
        /*00c0*/ 	.word	0xffffffff


	//   ....[11]....
        /*00c4*/ 	.word	0xffffffff


	//   ....[12]....
        /*00c8*/ 	.word	0xffffffff


	//   ....[13]....
        /*00cc*/ 	.word	0xffffffff


	//   ....[14]....
        /*00d0*/ 	.word	0xffffffff


	//   ....[15]....
        /*00d4*/ 	.word	0xffffffff


	//   ....[16]....
        /*00d8*/ 	.word	0xffffffff


	//   ....[17]....
        /*00dc*/ 	.word	0xffffffff


	//   ....[18]....
        /*00e0*/ 	.word	0xffffffff


	//   ....[19]....
        /*00e4*/ 	.word	0xffffffff


	//   ....[20]....
        /*00e8*/ 	.word	0xffffffff


	//   ....[21]....
        /*00ec*/ 	.word	0xffffffff


	//   ....[22]....
        /*00f0*/ 	.word	0xffffffff


	//   ....[23]....
        /*00f4*/ 	.word	0xffffffff


	//   ....[24]....
        /*00f8*/ 	.word	0xffffffff


	//   ....[25]....
        /*00fc*/ 	.word	0xffffffff


	//   ....[26]....
        /*0100*/ 	.word	0xffffffff


	//   ....[27]....
        /*0104*/ 	.word	0xffffffff


	//   ....[28]....
        /*0108*/ 	.word	0xffffffff


	//   ....[29]....
        /*010c*/ 	.word	0xffffffff


	//   ....[30]....
        /*0110*/ 	.word	0xffffffff


	//   ....[31]....
        /*0114*/ 	.word	0xffffffff


	//   ....[32]....
        /*0118*/ 	.word	0xffffffff


	//   ....[33]....
        /*011c*/ 	.word	0xffffffff


	//   ....[34]....
        /*0120*/ 	.word	0xffffffff


	//   ....[35]....
        /*0124*/ 	.word	0xffffffff


	//   ....[36]....
        /*0128*/ 	.word	0xffffffff


	//   ....[37]....
        /*012c*/ 	.word	0xffffffff


	//   ....[38]....
        /*0130*/ 	.word	0xffffffff


	//   ....[39]....
        /*0134*/ 	.word	0xffffffff


	//----- nvinfo : EIATTR_COOP_GROUP_INSTR_OFFSETS
	.align		4
.L_9557:
        /*0138*/ 	.byte	0x04, 0x28
        /*013a*/ 	.short	(.L_9559 - .L_9558)


	//   ....[0]....
.L_9558:
        /*013c*/ 	.word	0x00000330


	//   ....[1]....
        /*0140*/ 	.word	0x00000340


	//   ....[2]....
        /*0144*/ 	.word	0x00000350


	//   ....[3]....
        /*0148*/ 	.word	0x00000360


	//   ....[4]....
        /*014c*/ 	.word	0x000003d0


	//   ....[5]....
        /*0150*/ 	.word	0x000003e0


	//   ....[6]....
        /*0154*/ 	.word	0x000003f0


	//   ....[7]....
        /*0158*/ 	.word	0x00000400


	//   ....[8]....
        /*015c*/ 	.word	0x00000470


	//   ....[9]....
        /*0160*/ 	.word	0x00000480


	//   ....[10]....
        /*0164*/ 	.word	0x00000490


	//   ....[11]....
        /*0168*/ 	.word	0x000004a0


	//   ....[12]....
        /*016c*/ 	.word	0x00000510


	//   ....[13]....
        /*0170*/ 	.word	0x00000520


	//   ....[14]....
        /*0174*/ 	.word	0x00000530


	//   ....[15]....
        /*0178*/ 	.word	0x00000540


	//   ....[16]....
        /*017c*/ 	.word	0x000005b0


	//   ....[17]....
        /*0180*/ 	.word	0x000005c0


	//   ....[18]....
        /*0184*/ 	.word	0x000005d0


	//   ....[19]....
        /*0188*/ 	.word	0x000005e0


	//   ....[20]....
        /*018c*/ 	.word	0x00000b10


	//   ....[21]....
        /*0190*/ 	.word	0x00000b20


	//   ....[22]....
        /*0194*/ 	.word	0x00000b30


	//   ....[23]....
        /*0198*/ 	.word	0x00000b40


	//   ....[24]....
        /*019c*/ 	.word	0x00000b60


	//   ....[25]....
        /*01a0*/ 	.word	0x00000b80


	//   ....[26]....
        /*01a4*/ 	.word	0x00000b90


	//   ....[27]....
        /*01a8*/ 	.word	0x00000ba0


	//   ....[28]....
        /*01ac*/ 	.word	0x00000bc0


	//   ....[29]....
        /*01b0*/ 	.word	0x00000be0


	//   ....[30]....
        /*01b4*/ 	.word	0x00000bf0


	//   ....[31]....
        /*01b8*/ 	.word	0x00000c00


	//   ....[32]....
        /*01bc*/ 	.word	0x00000c20


	//   ....[33]....
        /*01c0*/ 	.word	0x00000c40


	//   ....[34]....
        /*01c4*/ 	.word	0x00000c50


	//   ....[35]....
        /*01c8*/ 	.word	0x00000c60


	//   ....[36]....
        /*01cc*/ 	.word	0x00000c80


	//   ....[37]....
        /*01d0*/ 	.word	0x00000ca0


	//   ....[38]....
        /*01d4*/ 	.word	0x00000cb0


	//   ....[39]....
        /*01d8*/ 	.word	0x00000cc0


	//----- nvinfo : EIATTR_VRC_CTA_INIT_COUNT
	.align		4
.L_9559:
        /*01dc*/ 	.byte	0x02, 0x4a
	.zero		1
	.zero		1


	//----- nvinfo : EIATTR_EXIT_INSTR_OFFSETS
	.align		4
        /*01e0*/ 	.byte	0x04, 0x1c
        /*01e2*/ 	.short	(.L_9561 - .L_9560)


	//   ....[0]....
.L_9560:
        /*01e4*/ 	.word	0x00000ce0


	//   ....[1]....
        /*01e8*/ 	.word	0x00000f60


	//   ....[2]....
        /*01ec*/ 	.word	0x00001190


	//----- nvinfo : EIATTR_CRS_STACK_SIZE
	.align		4
.L_9561:
        /*01f0*/ 	.byte	0x04, 0x1e
        /*01f2*/ 	.short	(.L_9563 - .L_9562)
.L_9562:
        /*01f4*/ 	.word	0x00000000


	//----- nvinfo : EIATTR_CBANK_PARAM_SIZE
	.align		4
.L_9563:
        /*01f8*/ 	.byte	0x03, 0x19
        /*01fa*/ 	.short	0x002d


	//----- nvinfo : EIATTR_PARAM_CBANK
	.align		4
        /*01fc*/ 	.byte	0x04, 0x0a
        /*01fe*/ 	.short	(.L_9565 - .L_9564)
	.align		4
.L_9564:
        /*0200*/ 	.word	index@(.nv.constant0._ZN43_GLOBAL__N__9ae7fba5_10_SoftMax_cu_9f978f6320softmax_warp_forwardIdddLi5ELb0ELb0EEEvPT0_PKT_iiiPKbib)
        /*0204*/ 	.short	0x0380
        /*0206*/ 	.short	0x002d


	//----- nvinfo : EIATTR_SW_WAR
	.align		4
.L_9565:
        /*0208*/ 	.byte	0x04, 0x36
        /*020a*/ 	.short	(.L_9567 - .L_9566)
.L_9566:
        /*020c*/ 	.word	0x00000008
.L_9567:


//--------------------- .nv.info._ZN43_GLOBAL__N__9ae7fba5_10_SoftMax_cu_9f978f6320softmax_warp_forwardIdddLi4ELb0ELb0EEEvPT0_PKT_iiiPKbib --------------------------
	.section	.nv.info._ZN43_GLOBAL__N__9ae7fba5_10_SoftMax_cu_9f978f6320softmax_warp_forwardIdddLi4ELb0ELb0EEEvPT0_PKT_iiiPKbib,"",@"SHT_CUDA_INFO"
	.sectionflags	@""
	.align	4


	//----- nvinfo : EIATTR_CUDA_API_VERSION
	.align		4
        /*0000*/ 	.byte	0x04, 0x37
        /*0002*/ 	.short	(.L_9569 - .L_9568)
.L_9568:
        /*0004*/ 	.word	0x00000082


	//----- nvinfo : EIATTR_KPARAM_INFO
	.align		4
.L_9569:
        /*0008*/ 	.byte	0x04, 0x17
        /*000a*/ 	.short	(.L_9571 - .L_9570)
.L_9570:
        /*000c*/ 	.word	0x00000000
        /*0010*/ 	.short	0x0007
        /*0012*/ 	.short	0x002c
        /*0014*/ 	.byte	0x00, 0xf0, 0x05, 0x00


	//----- nvinfo : EIATTR_KPARAM_INFO
	.align		4
.L_9571:
        /*0018*/ 	.byte	0x04, 0x17
        /*001a*/ 	.short	(.L_9573 - .L_9572)
.L_9572:
        /*001c*/ 	.word	0x00000000
        /*0020*/ 	.short	0x0006
        /*0022*/ 	.short	0x0028
        /*0024*/ 	.byte	0x00, 0xf0, 0x11, 0x00


	//----- nvinfo : EIATTR_KPARAM_INFO
	.align		4
.L_9573:
        /*0028*/ 	.byte	0x04, 0x17
        /*002a*/ 	.short	(.L_9575 - .L_9574)
.L_9574:
        /*002c*/ 	.word	0x00000000
        /*0030*/ 	.short	0x0005
        /*0032*/ 	.short	0x0020
        /*0034*/ 	.byte	0x00, 0xf5, 0x21, 0x00


	//----- nvinfo : EIATTR_KPARAM_INFO
	.align		4
.L_9575:
        /*0038*/ 	.byte	0x04, 0x17
        /*003a*/ 	.short	(.L_9577 - .L_9576)
.L_9576:
        /*003c*/ 	.word	0x00000000
        /*0040*/ 	.short	0x0004
        /*0042*/ 	.short	0x0018
        /*0044*/ 	.byte	0x00, 0xf0, 0x11, 0x00


	//----- nvinfo : EIATTR_KPARAM_INFO
	.align		4
.L_9577:
        /*0048*/ 	.byte	0x04, 0x17
        /*004a*/ 	.short	(.L_9579 - .L_9578)
.L_9578:
        /*004c*/ 	.word	0x00000000
        /*0050*/ 	.short	0x0003
        /*0052*/ 	.short	0x0014
        /*0054*/ 	.byte	0x00, 0xf0, 0x11, 0x00


	//----- nvinfo : EIATTR_KPARAM_INFO
	.align		4
.L_9579:
        /*0058*/ 	.byte	0x04, 0x17
        /*005a*/ 	.short	(.L_9581 - .L_9580)
.L_9580:
        /*005c*/ 	.word	0x00000000
        /*0060*/ 	.short	0x0002
        /*0062*/ 	.short	0x0010
        /*0064*/ 	.byte	0x00, 0xf0, 0x11, 0x00


	//----- nvinfo : EIATTR_KPARAM_INFO
	.align		4
.L_9581:
        /*0068*/ 	.byte	0x04, 0x17
        /*006a*/ 	.short	(.L_9583 - .L_9582)
.L_9582:
        /*006c*/ 	.word	0x00000000
        /*0070*/ 	.short	0x0001
        /*0072*/ 	.short	0x0008
        /*0074*/ 	.byte	0x00, 0xf5, 0x21, 0x00


	//----- nvinfo : EIATTR_KPARAM_INFO
	.align		4
.L_9583:
        /*0078*/ 	.byte	0x04, 0x17
        /*007a*/ 	.short	(.L_9585 - .L_9584)
.L_9584:
        /*007c*/ 	.word	0x00000000
        /*0080*/ 	.short	0x0000
        /*0082*/ 	.short	0x0000
        /*0084*/ 	.byte	0x00, 0xf5, 0x21, 0x00


	//----- nvinfo : EIATTR_SPARSE_MMA_MASK
	.align		4
.L_9585:
        /*0088*/ 	.byte	0x03, 0x50
        /*008a*/ 	.short	0x0000


	//----- nvinfo : EIATTR_MAXREG_COUNT
	.align		4
        /*008c*/ 	.byte	0x03, 0x1b
        /*008e*/ 	.short	0x00ff


	//----- nvinfo : EIATTR_MERCURY_ISA_VERSION
	.align		4
        /*0090*/ 	.byte	0x03, 0x5f
        /*0092*/ 	.short	0x0101


	//----- nvinfo : EIATTR_COOP_GROUP_MASK_REGIDS
	.align		4
        /*0094*/ 	.byte	0x04, 0x29
        /*0096*/ 	.short	(.L_9587 - .L_9586)


	//   ....[0]....
.L_9586:
        /*0098*/ 	.word	0xffffffff


	//   ....[1]....
        /*009c*/ 	.word	0xffffffff


	//   ....[2]....
        /*00a0*/ 	.word	0xffffffff


	//   ....[3]....
        /*00a4*/ 	.word	0xffffffff


	//   ....[4]....
        /*00a8*/ 	.word	0xffffffff


	//   ....[5]....
        /*00ac*/ 	.word	0xffffffff


	//   ....[6]....
        /*00b0*/ 	.word	0xffffffff


	//   ....[7]....
        /*00b4*/ 	.word	0xffffffff


	//   ....[8]....
        /*00b8*/ 	.word	0xffffffff


	//   ....[9]....
        /*00bc*/ 	.word	0xffffffff


	//   ....[10]....
        /*00c0*/ 	.word	0xffffffff


	//   ....[11]....
        /*00c4*/ 	.word	0xffffffff


	//   ....[12]....
        /*00c8*/ 	.word	0xffffffff


	//   ....[13]....
        /*00cc*/ 	.word	0xffffffff


	//   ....[14]....
        /*00d0*/ 	.word	0xffffffff


	//   ....[15]....
        /*00d4*/ 	.word	0xffffffff


	//   ....[16]....
        /*00d8*/ 	.word	0xffffffff


	//   ....[17]....
        /*00dc*/ 	.word	0xffffffff


	//   ....[18]....
        /*00e0*/ 	.word	0xffffffff


	//   ....[19]....
        /*00e4*/ 	.word	0xffffffff


	//   ....[20]....
        /*00e8*/ 	.word	0xffffffff


	//   ....[21]....
        /*00ec*/ 	.word	0xffffffff


	//   ....[22]....
        /*00f0*/ 	.word	0xffffffff


	//   ....[23]....
        /*00f4*/ 	.word	0xffffffff


	//   ....[24]....
        /*00f8*/ 	.word	0xffffffff


	//   ....[25]....
        /*00fc*/ 	.word	0xffffffff


	//   ....[26]....
        /*0100*/ 	.word	0xffffffff


	//   ....[27]....
        /*0104*/ 	.word	0xffffffff


	//   ....[28]....
        /*0108*/ 	.word	0xffffffff


	//   ....[29]....
        /*010c*/ 	.word	0xffffffff


	//   ....[30]....
        /*0110*/ 	.word	0xffffffff


	//   ....[31]....
        /*0114*/ 	.word	0xffffffff


	//----- nvinfo : EIATTR_COOP_GROUP_INSTR_OFFSETS
	.align		4
.L_9587:
        /*0118*/ 	.byte	0x04, 0x28
        /*011a*/ 	.short	(.L_9589 - .L_9588)


	//   ....[0]....
.L_9588:
        /*011c*/ 	.word	0x00000360


	//   ....[1]....
        /*0120*/ 	.word	0x00000370


	//   ....[2]....
        /*0124*/ 	.word	0x00000380


	//   ....[3]....
        /*0128*/ 	.word	0x00000390


	//   ....[4]....
        /*012c*/ 	.word	0x00000400


	//   ....[5]....
        /*0130*/ 	.word	0x00000410


	//   ....[6]....
        /*0134*/ 	.word	0x00000420


	//   ....[7]....
        /*0138*/ 	.word	0x00000430


	//   ....[8]....
        /*013c*/ 	.word	0x000004a0


	//   ....[9]....
        /*0140*/ 	.word	0x000004b0


	//   ....[10]....
        /*0144*/ 	.word	0x000004c0


	//   ....[11]....
        /*0148*/ 	.word	0x000004d0


	//   ....[12]....
        /*014c*/ 	.word	0x00000540


	//   ....[13]....
        /*0150*/ 	.word	0x00000550


	//   ....[14]....
        /*0154*/ 	.word	0x00000560


	//   ....[15]....
        /*0158*/ 	.word	0x00000570


	//   ....[16]....
        /*015c*/ 	.word	0x00000a70


	//   ....[17]....
        /*0160*/ 	.word	0x00000a80


	//   ....[18]....
        /*0164*/ 	.word	0x00000a90


	//   ....[19]....
        /*0168*/ 	.word	0x00000aa0


	//   ....[20]....
        /*016c*/ 	.word	0x00000ac0


	//   ....[21]....
        /*0170*/ 	.word	0x00000ae0


	//   ....[22]....
        /*0174*/ 	.word	0x00000af0


	//   ....[23]....
        /*0178*/ 	.word	0x00000b00


	//   ....[24]....
        /*017c*/ 	.word	0x00000b20


	//   ....[25]....
        /*0180*/ 	.word	0x00000b40


	//   ....[26]....
        /*0184*/ 	.word	0x00000b50


	//   ....[27]....
        /*0188*/ 	.word	0x00000b60


	//   ....[28]....
        /*018c*/ 	.word	0x00000b80


	//   ....[29]....
        /*0190*/ 	.word	0x00000ba0


	//   ....[30]....
        /*0194*/ 	.word	0x00000bb0


	//   ....[31]....
        /*0198*/ 	.word	0x00000bc0


	//----- nvinfo : EIATTR_VRC_CTA_INIT_COUNT
	.align		4
.L_9589:
        /*019c*/ 	.byte	0x02, 0x4a
	.zero		1
	.zero		1


	//----- nvinfo : EIATTR_EXIT_INSTR_OFFSETS
	.align		4
        /*01a0*/ 	.byte	0x04, 0x1c
        /*01a2*/ 	.short	(.L_9591 - .L_9590)


	//   ....[0]....
.L_9590:
        /*01a4*/ 	.word	0x00000be0


	//   ....[1]....
        /*01a8*/ 	.word	0x00000e60


	//   ....[2]....
        /*01ac*/ 	.word	0x00001090


	//----- nvinfo : EIATTR_CRS_STACK_SIZE
	.align		4
.L_9591:
        /*01b0*/ 	.byte	0x04, 0x1e
        /*01b2*/ 	.short	(.L_9593 - .L_9592)
.L_9592:
        /*01b4*/ 	.word	0x00000000


	//----- nvinfo : EIATTR_CBANK_PARAM_SIZE
	.align		4
.L_9593:
        /*01b8*/ 	.byte	0x03, 0x19
        /*01ba*/ 	.short	0x002d


	//----- nvinfo : EIATTR_PARAM_CBANK
	.align		4
        /*01bc*/ 	.byte	0x04, 0x0a
        /*01be*/ 	.short	(.L_9595 - .L_9594)
	.align		4
.L_9594:
        /*01c0*/ 	.word	index@(.nv.constant0._ZN43_GLOBAL__N__9ae7fba5_10_SoftMax_cu_9f978f6320softmax_warp_forwardIdddLi4ELb0ELb0EEEvPT0_PKT_iiiPKbib)
        /*01c4*/ 	.short	0x0380
        /*01c6*/ 	.short	0x002d


	//----- nvinfo : EIATTR_SW_WAR
	.align		4
.L_9595:
        /*01c8*/ 	.byte	0x04, 0x36
        /*01ca*/ 	.short	(.L_9597 - .L_9596)
.L_9596:
        /*01cc*/ 	.word	0x00000008
.L_9597:


//--------------------- .nv.info._ZN43_GLOBAL__N__9ae7fba5_10_SoftMax_cu_9f978f6320softmax_warp_forwardIdddLi3ELb0ELb0EEEvPT0_PKT_iiiPKbib --------------------------
	.section	.nv.info._ZN43_GLOBAL__N__9ae7fba5_10_SoftMax_cu_9f978f6320softmax_warp_forwardIdddLi3ELb0ELb0EEEvPT0_PKT_iiiPKbib,"",@"SHT_CUDA_INFO"
	.sectionflags	@""
	.align	4


	//----- nvinfo : EIATTR_CUDA_API_VERSION
	.align		4
        /*0000*/ 	.byte	0x04, 0x37
        /*0002*/ 	.short	(.L_9599 - .L_9598)
.L_9598:
        /*0004*/ 	.word	0x00000082


	//----- nvinfo : EIATTR_KPARAM_INFO
	.align		4
.L_9599:
        /*0008*/ 	.byte	0x04, 0x17
        /*000a*/ 	.short	(.L_9601 - .L_9600)
.L_9600:
        /*000c*/ 	.word	0x00000000
        /*0010*/ 	.short	0x0007
        /*0012*/ 	.short	0x002c
        /*0014*/ 	.byte	0x00, 0xf0, 0x05, 0x00


	//----- nvinfo : EIATTR_KPARAM_INFO
	.align		4
.L_9601:
        /*0018*/ 	.byte	0x04, 0x17
        /*001a*/ 	.short	(.L_9603 - .L_9602)
.L_9602:
        /*001c*/ 	.word	0x00000000
        /*0020*/ 	.short	0x0006
        /*0022*/ 	.short	0x0028
        /*0024*/ 	.byte	0x00, 0xf0, 0x11, 0x00


	//----- nvinfo : EIATTR_KPARAM_INFO
	.align		4
.L_9603:
        /*0028*/ 	.byte	0x04, 0x17
        /*002a*/ 	.short	(.L_9605 - .L_9604)
.L_9604:
        /*002c*/ 	.word	0x00000000
        /*0030*/ 	.short	0x0005
        /*0032*/ 	.short	0x0020
        /*0034*/ 	.byte	0x00, 0xf5, 0x21, 0x00


	//----- nvinfo : EIATTR_KPARAM_INFO
	.align		4
.L_9605:
        /*0038*/ 	.byte	0x04, 0x17
        /*003a*/ 	.short	(.L_9607 - .L_9606)
.L_9606:
        /*003c*/ 	.word	0x00000000
        /*0040*/ 	.short	0x0004
        /*0042*/ 	.short	0x0018
        /*0044*/ 	.byte	0x00, 0xf0, 0x11, 0x00


	//----- nvinfo : EIATTR_KPARAM_INFO
	.align		4
.L_9607:
        /*0048*/ 	.byte	0x04, 0x17
        /*004a*/ 	.short	(.L_9609 - .L_9608)
.L_9608:
        /*004c*/ 	.word	0x00000000
        /*0050*/ 	.short	0x0003
        /*0052*/ 	.short	0x0014
        /*0054*/ 	.byte	0x00, 0xf0, 0x11, 0x00


	//----- nvinfo : EIATTR_KPARAM_INFO
	.align		4
.L_9609:
        /*0058*/ 	.byte	0x04, 0x17
        /*005a*/ 	.short	(.L_9611 - .L_9610)
.L_9610:
        /*005c*/ 	.word	0x00000000
        /*0060*/ 	.short	0x0002
        /*0062*/ 	.short	0x0010
        /*0064*/ 	.byte	0x00, 0xf0, 0x11, 0x00


	//----- nvinfo : EIATTR_KPARAM_INFO
	.align		4
.L_9611:
        /*0068*/ 	.byte	0x04, 0x17
        /*006a*/ 	.short	(.L_9613 - .L_9612)
.L_9612:
        /*006c*/ 	.word	0x00000000
        /*0070*/ 	.short	0x0001
        /*0072*/ 	.short	0x0008
        /*0074*/ 	.byte	0x00, 0xf5, 0x21, 0x00


	//----- nvinfo : EIATTR_KPARAM_INFO
	.align		4
.L_9613:
        /*0078*/ 	.byte	0x04, 0x17
        /*007a*/ 	.short	(.L_9615 - .L_9614)
.L_9614:
        /*007c*/ 	.word	0x00000000
        /*0080*/ 	.short	0x0000
        /*0082*/ 	.short	0x0000
        /*0084*/ 	.byte	0x00, 0xf5, 0x21, 0x00


	//----- nvinfo : EIATTR_SPARSE_MMA_MASK
	.align		4
.L_9615:
        /*0088*/ 	.byte	0x03, 0x50
        /*008a*/ 	.short	0x0000


	//----- nvinfo : EIATTR_MAXREG_COUNT
	.align		4
        /*008c*/ 	.byte	0x03, 0x1b
        /*008e*/ 	.short	0x00ff


	//----- nvinfo : EIATTR_MERCURY_ISA_VERSION
	.align		4
        /*0090*/ 	.byte	0x03, 0x5f
        /*0092*/ 	.short	0x0101


	//----- nvinfo : EIATTR_COOP_GROUP_MASK_REGIDS
	.align		4
        /*0094*/ 	.byte	0x04, 0x29
        /*0096*/ 	.short	(.L_9617 - .L_9616)


	//   ....[0]....
.L_9616:
        /*0098*/ 	.word	0xffffffff


	//   ....[1]....
        /*009c*/ 	.word	0xffffffff


	//   ....[2]....
        /*00a0*/ 	.word	0xffffffff


	//   ....[3]....
        /*00a4*/ 	.word	0xffffffff


	//   ....[4]....
        /*00a8*/ 	.word	0xffffffff


	//   ....[5]....
        /*00ac*/ 	.word	0xffffffff


	//   ....[6]....
        /*00b0*/ 	.word	0xffffffff


	//   ....[7]....
        /*00b4*/ 	.word	0xffffffff


	//   ....[8]....
        /*00b8*/ 	.word	0xffffffff


	//   ....[9]....
        /*00bc*/ 	.word	0xffffffff


	//   ....[10]....
        /*00c0*/ 	.word	0xffffffff


	//   ....[11]....
        /*00c4*/ 	.word	0xffffffff


	//   ....[12]....
        /*00c8*/ 	.word	0xffffffff


	//   ....[13]....
        /*00cc*/ 	.word	0xffffffff


	//   ....[14]....
        /*00d0*/ 	.word	0xffffffff


	//   ....[15]....
        /*00d4*/ 	.word	0xffffffff


	//   ....[16]....
        /*00d8*/ 	.word	0xffffffff


	//   ....[17]....
        /*00dc*/ 	.word	0xffffffff


	//   ....[18]....
        /*00e0*/ 	.word	0xffffffff


	//   ....[19]....
        /*00e4*/ 	.word	0xffffffff


	//   ....[20]....
        /*00e8*/ 	.word	0xffffffff


	//   ....[21]....
        /*00ec*/ 	.word	0xffffffff


	//   ....[22]....
        /*00f0*/ 	.word	0xffffffff


	//   ....[23]....
        /*00f4*/ 	.word	0xffffffff


	//----- nvinfo : EIATTR_COOP_GROUP_INSTR_OFFSETS
	.align		4
.L_9617:
        /*00f8*/ 	.byte	0x04, 0x28
        /*00fa*/ 	.short	(.L_9619 - .L_9618)


	//   ....[0]....
.L_9618:
        /*00fc*/ 	.word	0x00000360


	//   ....[1]....
        /*0100*/ 	.word	0x00000370


	//   ....[2]....
        /*0104*/ 	.word	0x00000380


	//   ....[3]....
        /*0108*/ 	.word	0x00000390


	//   ....[4]....
        /*010c*/ 	.word	0x00000400


	//   ....[5]....
        /*0110*/ 	.word	0x00000410


	//   ....[6]....
        /*0114*/ 	.word	0x00000420


	//   ....[7]....
        /*0118*/ 	.word	0x00000430


	//   ....[8]....
        /*011c*/ 	.word	0x000004a0


	//   ....[9]....
        /*0120*/ 	.word	0x000004b0


	//   ....[10]....
        /*0124*/ 	.word	0x000004c0


	//   ....[11]....
        /*0128*/ 	.word	0x000004d0


	//   ....[12]....
        /*012c*/ 	.word	0x000009d0


	//   ....[13]....
        /*0130*/ 	.word	0x000009e0


	//   ....[14]....
        /*0134*/ 	.word	0x000009f0


	//   ....[15]....
        /*0138*/ 	.word	0x00000a00


	//   ....[16]....
        /*013c*/ 	.word	0x00000a20


	//   ....[17]....
        /*0140*/ 	.word	0x00000a40


	//   ....[18]....
        /*0144*/ 	.word	0x00000a50


	//   ....[19]....
        /*0148*/ 	.word	0x00000a60


	//   ....[20]....
        /*014c*/ 	.word	0x00000a80


	//   ....[21]....
        /*0150*/ 	.word	0x00000aa0


	//   ....[22]....
        /*0154*/ 	.word	0x00000ab0


	//   ....[23]....
        /*0158*/ 	.word	0x00000ac0


	//----- nvinfo : EIATTR_VRC_CTA_INIT_COUNT
	.align		4
.L_9619:
        /*015c*/ 	.byte	0x02, 0x4a
	.zero		1
	.zero		1


	//----- nvinfo : EIATTR_EXIT_INSTR_OFFSETS
	.align		4
        /*0160*/ 	.byte	0x04, 0x1c
        /*0162*/ 	.short	(.L_9621 - .L_9620)


	//   ....[0]....
.L_9620:
        /*0164*/ 	.word	0x00000ae0


	//   ....[1]....
        /*0168*/ 	.word	0x00000d60


	//   ....[2]....
        /*016c*/ 	.word	0x00000f90


	//----- nvinfo : EIATTR_CRS_STACK_SIZE
	.align		4
.L_9621:
        /*0170*/ 	.byte	0x04, 0x1e
        /*0172*/ 	.short	(.L_9623 - .L_9622)
.L_9622:
        /*0174*/ 	.word	0x00000000


	//----- nvinfo : EIATTR_CBANK_PARAM_SIZE
	.align		4
.L_9623:
        /*0178*/ 	.byte	0x03, 0x19
        /*017a*/ 	.short	0x002d


	//----- nvinfo : EIATTR_PARAM_CBANK
	.align		4
        /*017c*/ 	.byte	0x04, 0x0a
        /*017e*/ 	.short	(.L_9625 - .L_9624)
	.align		4
.L_9624:
        /*0180*/ 	.word	index@(.nv.constant0._ZN43_GLOBAL__N__9ae7fba5_10_SoftMax_cu_9f978f6320softmax_warp_forwardIdddLi3ELb0ELb0EEEvPT0_PKT_iiiPKbib)
        /*0184*/ 	.short	0x0380
        /*0186*/ 	.short	0x002d


	//----- nvinfo : EIATTR_SW_WAR
	.align		4
.L_9625:
        /*0188*/ 	.byte	0x04, 0x36
        /*018a*/ 	.short	(.L_9627 - .L_9626)
.L_9626:
        /*018c*/ 	.word	0x00000008
.L_9627:


//--------------------- .nv.info._ZN43_GLOBAL__N__9ae7fba5_10_SoftMax_cu_9f978f6320softmax_warp_forwardIdddLi2ELb0ELb0EEEvPT0_PKT_iiiPKbib --------------------------
	.section	.nv.info._ZN43_GLOBAL__N__9ae7fba5_10_SoftMax_cu_9f978f6320softmax_warp_forwardIdddLi2ELb0ELb0EEEvPT0_PKT_iiiPKbib,"",@"SHT_CUDA_INFO"
	.sectionflags	@""
	.align	4


	//----- nvinfo : EIATTR_CUDA_API_VERSION
	.align		4
        /*0000*/ 	.byte	0x04, 0x37
        /*0002*/ 	.short	(.L_9629 - .L_9628)
.L_9628:
        /*0004*/ 	.word	0x00000082


	//----- nvinfo : EIATTR_KPARAM_INFO
	.align		4
.L_9629:
        /*0008*/ 	.byte	0x04, 0x17
        /*000a*/ 	.short	(.L_9631 - .L_9630)
.L_9630:
        /*000c*/ 	.word	0x00000000
        /*0010*/ 	.short	0x0007
        /*0012*/ 	.short	0x002c
        /*0014*/ 	.byte	0x00, 0xf0, 0x05, 0x00


	//----- nvinfo : EIATTR_KPARAM_INFO
	.align		4
.L_9631:
        /*0018*/ 	.byte	0x04, 0x17
        /*001a*/ 	.short	(.L_9633 - .L_9632)
.L_9632:
        /*001c*/ 	.word	0x00000000
        /*0020*/ 	.short	0x0006
        /*0022*/ 	.short	0x0028
        /*0024*/ 	.byte	0x00, 0xf0, 0x11, 0x00


	//----- nvinfo : EIATTR_KPARAM_INFO
	.align		4
.L_9633:
        /*0028*/ 	.byte	0x04, 0x17
        /*002a*/ 	.short	(.L_9635 - .L_9634)
.L_9634:
        /*002c*/ 	.word	0x00000000
        /*0030*/ 	.short	0x0005
        /*0032*/ 	.short	0x0020
        /*0034*/ 	.byte	0x00, 0xf5, 0x21, 0x00


	//----- nvinfo : EIATTR_KPARAM_INFO
	.align		4
.L_9635:
        /*0038*/ 	.byte	0x04, 0x17
        /*003a*/ 	.short	(.L_9637 - .L_9636)
.L_9636:
        /*003c*/ 	.word	0x00000000
        /*0040*/ 	.short	0x0004
        /*0042*/ 	.short	0x0018
        /*0044*/ 	.byte	0x00, 0xf0, 0x11, 0x00


	//----- nvinfo : EIATTR_KPARAM_INFO
	.align		4
.L_9637:
        /*0048*/ 	.byte	0x04, 0x17
        /*004a*/ 	.short	(.L_9639 - .L_9638)
.L_9638:
        /*004c*/ 	.word	0x00000000
        /*0050*/ 	.short	0x0003
        /*0052*/ 	.short	0x0014
        /*0054*/ 	.byte	0x00, 0xf0, 0x11, 0x00


	//----- nvinfo : EIATTR_KPARAM_INFO
	.align		4
.L_9639:
        /*0058*/ 	.byte	0x04, 0x17
        /*005a*/ 	.short	(.L_9641 - .L_9640)
.L_9640:
        /*005c*/ 	.word	0x00000000
        /*0060*/ 	.short	0x0002
        /*0062*/ 	.short	0x0010
        /*0064*/ 	.byte	0x00, 0xf0, 0x11, 0x00


	//----- nvinfo : EIATTR_KPARAM_INFO
	.align		4
.L_9641:
        /*0068*/ 	.byte	0x04, 0x17
        /*006a*/ 	.short	(.L_9643 - .L_9642)
.L_9642:
        /*006c*/ 	.word	0x00000000
        /*0070*/ 	.short	0x0001
        /*0072*/ 	.short	0x0008
        /*0074*/ 	.byte	0x00, 0xf5, 0x21, 0x00


	//----- nvinfo : EIATTR_KPARAM_INFO
	.align		4
.L_9643:
        /*0078*/ 	.byte	0x04, 0x17
        /*007a*/ 	.short	(.L_9645 - .L_9644)
.L_9644:
        /*007c*/ 	.word	0x00000000
        /*0080*/ 	.short	0x0000
        /*0082*/ 	.short	0x0000
        /*0084*/ 	.byte	0x00, 0xf5, 0x21, 0x00


	//----- nvinfo : EIATTR_SPARSE_MMA_MASK
	.align		4
.L_9645:
        /*0088*/ 	.byte	0x03, 0x50
        /*008a*/ 	.short	0x0000


	//----- nvinfo : EIATTR_MAXREG_COUNT
	.align		4
        /*008c*/ 	.byte	0x03, 0x1b
        /*008e*/ 	.short	0x00ff


	//----- nvinfo : EIATTR_MERCURY_ISA_VERSION
	.align		4
        /*0090*/ 	.byte	0x03, 0x5f
        /*0092*/ 	.short	0x0101


	//----- nvinfo : EIATTR_COOP_GROUP_MASK_REGIDS
	.align		4
        /*0094*/ 	.byte	0x04, 0x29
        /*0096*/ 	.short	(.L_9647 - .L_9646)


	//   ....[0]....
.L_9646:
        /*0098*/ 	.word	0xffffffff


	//   ....[1]....
        /*009c*/ 	.word	0xffffffff


	//   ....[2]....
        /*00a0*/ 	.word	0xffffffff


	//   ....[3]....
        /*00a4*/ 	.word	0xffffffff


	//   ....[4]....
        /*00a8*/ 	.word	0xffffffff


	//   ....[5]....
        /*00ac*/ 	.word	0xffffffff


	//   ....[6]....
        /*00b0*/ 	.word	0xffffffff


	//   ....[7]....
        /*00b4*/ 	.word	0xffffffff


	//   ....[8]....
        /*00b8*/ 	.word	0xffffffff


	//   ....[9]....
        /*00bc*/ 	.word	0xffffffff


	//   ....[10]....
        /*00c0*/ 	.word	0xffffffff


	//   ....[11]....
        /*00c4*/ 	.word	0xffffffff


	//   ....[12]....
        /*00c8*/ 	.word	0xffffffff


	//   ....[13]....
        /*00cc*/ 	.word	0xffffffff


	//   ....[14]....
        /*00d0*/ 	.word	0xffffffff


	//   ....[15]....
        /*00d4*/ 	.word	0xffffffff


	//----- nvinfo : EIATTR_COOP_GROUP_INSTR_OFFSETS
	.align		4
.L_9647:
        /*00d8*/ 	.byte	0x04, 0x28
        /*00da*/ 	.short	(.L_9649 - .L_9648)


	//   ....[0]....
.L_9648:
        /*00dc*/ 	.word	0x00000380


	//   ....[1]....
        /*00e0*/ 	.word	0x00000390


	//   ....[2]....
        /*00e4*/ 	.word	0x000003a0


	//   ....[3]....
        /*00e8*/ 	.word	0x000003b0


	//   ....[4]....
        /*00ec*/ 	.word	0x00000420


	//   ....[5]....
        /*00f0*/ 	.word	0x00000430


	//   ....[6]....
        /*00f4*/ 	.word	0x00000440


	//   ....[7]....
        /*00f8*/ 	.word	0x00000450


	//   ....[8]....
        /*00fc*/ 	.word	0x00000930


	//   ....[9]....
        /*0100*/ 	.word	0x00000940


	//   ....[10]....
        /*0104*/ 	.word	0x00000950


	//   ....[11]....
        /*0108*/ 	.word	0x00000960


	//   ....[12]....
        /*010c*/ 	.word	0x00000980


	//   ....[13]....
        /*0110*/ 	.word	0x000009a0


	//   ....[14]....
        /*0114*/ 	.word	0x000009b0


	//   ....[15]....
        /*0118*/ 	.word	0x000009c0


	//----- nvinfo : EIATTR_VRC_CTA_INIT_COUNT
	.align		4
.L_9649:
        /*011c*/ 	.byte	0x02, 0x4a
	.zero		1
	.zero		1


	//----- nvinfo : EIATTR_EXIT_INSTR_OFFSETS
	.align		4
        /*0120*/ 	.byte	0x04, 0x1c
        /*0122*/ 	.short	(.L_9651 - .L_9650)


	//   ....[0]....
.L_9650:
        /*0124*/ 	.word	0x000009e0


	//   ....[1]....
        /*0128*/ 	.word	0x00000c60


	//   ....[2]....
        /*012c*/ 	.word	0x00000e90


	//----- nvinfo : EIATTR_CRS_STACK_SIZE
	.align		4
.L_9651:
        /*0130*/ 	.byte	0x04, 0x1e
        /*0132*/ 	.short	(.L_9653 - .L_9652)
.L_9652:
        /*0134*/ 	.word	0x00000000


	//----- nvinfo : EIATTR_CBANK_PARAM_SIZE
	.align		4
.L_9653:
        /*0138*/ 	.byte	0x03, 0x19
        /*013a*/ 	.short	0x002d


	//----- nvinfo : EIATTR_PARAM_CBANK
	.align		4
        /*013c*/ 	.byte	0x04, 0x0a
        /*013e*/ 	.short	(.L_9655 - .L_9654)
	.align		4
.L_9654:
        /*0140*/ 	.word	index@(.nv.constant0._ZN43_GLOBAL__N__9ae7fba5_10_SoftMax_cu_9f978f6320softmax_warp_forwardIdddLi2ELb0ELb0EEEvPT0_PKT_iiiPKbib)
        /*0144*/ 	.short	0x0380
        /*0146*/ 	.short	0x002d


	//----- nvinfo : EIATTR_SW_WAR
	.align		4
.L_9655:
        /*0148*/ 	.byte	0x04, 0x36
        /*014a*/ 	.short	(.L_9657 - .L_9656)
.L_9656:
        /*014c*/ 	.word	0x00000008
.L_9657:


//--------------------- .nv.info._ZN43_GLOBAL__N__9ae7fba5_10_SoftMax_cu_9f978f6320softmax_warp_forwardIdddLi1ELb0ELb0EEEvPT0_PKT_iiiPKbib --------------------------
	.section	.nv.info._ZN43_GLOBAL__N__9ae7fba5_10_SoftMax_cu_9f978f6320softmax_warp_forwardIdddLi1ELb0ELb0EEEvPT0_PKT_iiiPKbib,"",@"SHT_CUDA_INFO"
	.sectionflags	@""
	.align	4


	//----- nvinfo : EIATTR_CUDA_API_VERSION
	.align		4
        /*0000*/ 	.byte	0x04, 0x37
        /*0002*/ 	.short	(.L_9659 - .L_9658)
.L_9658:
        /*0004*/ 	.word	0x00000082


	//----- nvinfo : EIATTR_KPARAM_INFO
	.align		4
.L_9659:
        /*0008*/ 	.byte	0x04, 0x17
        /*000a*/ 	.short	(.L_9661 - .L_9660)
.L_9660:
        /*000c*/ 	.word	0x00000000
        /*0010*/ 	.short	0x0007
        /*0012*/ 	.short	0x002c
        /*0014*/ 	.byte	0x00, 0xf0, 0x05, 0x00


	//----- nvinfo : EIATTR_KPARAM_INFO
	.align		4
.L_9661:
        /*0018*/ 	.byte	0x04, 0x17
        /*001a*/ 	.short	(.L_9663 - .L_9662)
.L_9662:
        /*001c*/ 	.word	0x00000000
        /*0020*/ 	.short	0x0006
        /*0022*/ 	.short	0x0028
        /*0024*/ 	.byte	0x00, 0xf0, 0x11, 0x00


	//----- nvinfo : EIATTR_KPARAM_INFO
	.align		4
.L_9663:
        /*0028*/ 	.byte	0x04, 0x17
        /*002a*/ 	.short	(.L_9665 - .L_9664)
.L_9664:
        /*002c*/ 	.word	0x00000000
        /*0030*/ 	.short	0x0005
        /*0032*/ 	.short	0x0020
        /*0034*/ 	.byte	0x00, 0xf5, 0x21, 0x00


	//----- nvinfo : EIATTR_KPARAM_INFO
	.align		4
.L_9665:
        /*0038*/ 	.byte	0x04, 0x17
        /*003a*/ 	.short	(.L_9667 - .L_9666)
.L_9666:
        /*003c*/ 	.word	0x00000000
        /*0040*/ 	.short	0x0004
        /*0042*/ 	.short	0x0018
        /*0044*/ 	.byte	0x00, 0xf0, 0x11, 0x00


	//----- nvinfo : EIATTR_KPARAM_INFO
	.align		4
.L_9667:
        /*0048*/ 	.byte	0x04, 0x17
        /*004a*/ 	.short	(.L_9669 - .L_9668)
.L_9668:
        /*004c*/ 	.word	0x00000000
        /*0050*/ 	.short	0x0003
        /*0052*/ 	.short	0x0014
        /*0054*/ 	.byte	0x00, 0xf0, 0x11, 0x00


	//----- nvinfo : EIATTR_KPARAM_INFO
	.align		4
.L_9669:
        /*0058*/ 	.byte	0x04, 0x17
        /*005a*/ 	.short	(.L_9671 - .L_9670)
.L_9670:
        /*005c*/ 	.word	0x00000000
        /*0060*/ 	.short	0x0002
        /*0062*/ 	.short	0x0010
        /*0064*/ 	.byte	0x00, 0xf0, 0x11, 0x00


	//----- nvinfo : EIATTR_KPARAM_INFO
	.align		4
.L_9671:
        /*0068*/ 	.byte	0x04, 0x17
        /*006a*/ 	.short	(.L_9673 - .L_9672)
.L_9672:
        /*006c*/ 	.word	0x00000000
        /*0070*/ 	.short	0x0001
        /*0072*/ 	.short	0x0008
        /*0074*/ 	.byte	0x00, 0xf5, 0x21, 0x00


	//----- nvinfo : EIATTR_KPARAM_INFO
	.align		4
.L_9673:
        /*0078*/ 	.byte	0x04, 0x17
        /*007a*/ 	.short	(.L_9675 - .L_9674)
.L_9674:
        /*007c*/ 	.word	0x00000000
        /*0080*/ 	.short	0x0000
        /*0082*/ 	.short	0x0000
        /*0084*/ 	.byte	0x00, 0xf5, 0x21, 0x00


	//----- nvinfo : EIATTR_SPARSE_MMA_MASK
	.align		4
.L_9675:
        /*0088*/ 	.byte	0x03, 0x50
        /*008a*/ 	.short	0x0000


	//----- nvinfo : EIATTR_MAXREG_COUNT
	.align		4
        /*008c*/ 	.byte	0x03, 0x1b
        /*008e*/ 	.short	0x00ff


	//----- nvinfo : EIATTR_MERCURY_ISA_VERSION
	.align		4
        /*0090*/ 	.byte	0x03, 0x5f
        /*0092*/ 	.short	0x0101


	//----- nvinfo : EIATTR_COOP_GROUP_MASK_REGIDS
	.align		4
        /*0094*/ 	.byte	0x04, 0x29
        /*0096*/ 	.short	(.L_9677 - .L_9676)


	//   ....[0]....
.L_9676:
        /*0098*/ 	.word	0xffffffff


	//   ....[1]....
        /*009c*/ 	.word	0xffffffff


	//   ....[2]....
        /*00a0*/ 	.word	0xffffffff


	//   ....[3]....
        /*00a4*/ 	.word	0xffffffff


	//   ....[4]....
        /*00a8*/ 	.word	0xffffffff


	//   ....[5]....
        /*00ac*/ 	.word	0xffffffff


	//   ....[6]....
        /*00b0*/ 	.word	0xffffffff


	//   ....[7]....
        /*00b4*/ 	.word	0xffffffff


	//----- nvinfo : EIATTR_COOP_GROUP_INSTR_OFFSETS
	.align		4
.L_9677:
        /*00b8*/ 	.byte	0x04, 0x28
        /*00ba*/ 	.short	(.L_9679 - .L_9678)


	//   ....[0]....
.L_9678:
        /*00bc*/ 	.word	0x00000360


	//   ....[1]....
        /*00c0*/ 	.word	0x00000370


	//   ....[2]....
        /*00c4*/ 	.word	0x00000380


	//   ....[3]....
        /*00c8*/ 	.word	0x00000390


	//   ....[4]....
        /*00cc*/ 	.word	0x00000890


	//   ....[5]....
        /*00d0*/ 	.word	0x000008a0


	//   ....[6]....
        /*00d4*/ 	.word	0x000008b0


	//   ....[7]....
        /*00d8*/ 	.word	0x000008c0


	//----- nvinfo : EIATTR_VRC_CTA_INIT_COUNT
	.align		4
.L_9679:
        /*00dc*/ 	.byte	0x02, 0x4a
	.zero		1
	.zero		1


	//----- nvinfo : EIATTR_EXIT_INSTR_OFFSETS
	.align		4
        /*00e0*/ 	.byte	0x04, 0x1c
        /*00e2*/ 	.short	(.L_9681 - .L_9680)


	//   ....[0]....
.L_9680:
        /*00e4*/ 	.word	0x000008e0


	//   ....[1]....
        /*00e8*/ 	.word	0x00000b60


	//   ....[2]....
        /*00ec*/ 	.word	0x00000d90


	//----- nvinfo : EIATTR_CRS_STACK_SIZE
	.align		4
.L_9681:
        /*00f0*/ 	.byte	0x04, 0x1e
        /*00f2*/ 	.short	(.L_9683 - .L_9682)
.L_9682:
        /*00f4*/ 	.word	0x00000000


	//----- nvinfo : EIATTR_CBANK_PARAM_SIZE
	.align		4
.L_9683:
        /*00f8*/ 	.byte	0x03, 0x19
        /*00fa*/ 	.short	0x002d


	//----- nvinfo : EIATTR_PARAM_CBANK
	.align		4
        /*00fc*/ 	.byte	0x04, 0x0a
        /*00fe*/ 	.short	(.L_9685 - .L_9684)
	.align		4
.L_9684:
        /*0100*/ 	.word	index@(.nv.constant0._ZN43_GLOBAL__N__9ae7fba5_10_SoftMax_cu_9f978f6320softmax_warp_forwardIdddLi1ELb0ELb0EEEvPT0_PKT_iiiPKbib)
        /*0104*/ 	.short	0x0380
        /*0106*/ 	.short	0x002d


	//----- nvinfo : EIATTR_SW_WAR
	.align		4
.L_9685:
        /*0108*/ 	.byte	0x04, 0x36
        /*010a*/ 	.short	(.L_9687 - .L_9686)
.L_9686:
        /*010c*/ 	.word	0x00000008
.L_9687:


//--------------------- .nv.info._ZN43_GLOBAL__N__9ae7fba5_10_SoftMax_cu_9f978f6320softmax_warp_forwardIdddLi0ELb0ELb0EEEvPT0_PKT_iiiPKbib --------------------------
	.section	.nv.info._ZN43_GLOBAL__N__9ae7fba5_10_SoftMax_cu_9f978f6320softmax_warp_forwardIdddLi0ELb0ELb0EEEvPT0_PKT_iiiPKbib,"",@"SHT_CUDA_INFO"
	.sectionflags	@""
	.align	4


	//----- nvinfo : EIATTR_CUDA_API_VERSION
	.align		4
        /*0000*/ 	.byte	0x04, 0x37
        /*0002*/ 	.short	(.L_9689 - .L_9688)
.L_9688:
        /*0004*/ 	.word	0x00000082


	//----- nvinfo : EIATTR_KPARAM_INFO
	.align		4
.L_9689:
        /*0008*/ 	.byte	0x04, 0x17
        /*000a*/ 	.short	(.L_9691 - .L_9690)
.L_9690:
        /*000c*/ 	.word	0x00000000
        /*0010*/ 	.short	0x0007
        /*0012*/ 	.short	0x002c
        /*0014*/ 	.byte	0x00, 0xf0, 0x05, 0x00


	//----- nvinfo : EIATTR_KPARAM_INFO
	.align		4
.L_9691:
        /*0018*/ 	.byte	0x04, 0x17
        /*001a*/ 	.short	(.L_9693 - .L_9692)
.L_9692:
        /*001c*/ 	.word	0x00000000
        /*0020*/ 	.short	0x0006
        /*0022*/ 	.short	0x0028
        /*0024*/ 	.byte	0x00, 0xf0, 0x11, 0x00


	//----- nvinfo : EIATTR_KPARAM_INFO
	.align		4
.L_9693:
        /*0028*/ 	.byte	0x04, 0x17
        /*002a*/ 	.short	(.L_9695 - .L_9694)
.L_9694:
        /*002c*/ 	.word	0x00000000
        /*0030*/ 	.short	0x0005
        /*0032*/ 	.short	0x0020
        /*0034*/ 	.byte	0x00, 0xf5, 0x21, 0x00


	//----- nvinfo : EIATTR_KPARAM_INFO
	.align		4
.L_9695:
        /*0038*/ 	.byte	0x04, 0x17
        /*003a*/ 	.short	(.L_9697 - .L_9696)
.L_9696:
        /*003c*/ 	.word	0x00000000
        /*0040*/ 	.short	0x0004
        /*0042*/ 	.short	0x0018
        /*0044*/ 	.byte	0x00, 0xf0, 0x11, 0x00


	//----- nvinfo : EIATTR_KPARAM_INFO
	.align		4
.L_9697:
        /*0048*/ 	.byte	0x04, 0x17
        /*004a*/ 	.short	(.L_9699 - .L_9698)
.L_9698:
        /*004c*/ 	.word	0x00000000
        /*0050*/ 	.short	0x0003
        /*0052*/ 	.short	0x0014
        /*0054*/ 	.byte	0x00, 0xf0, 0x11, 0x00


	//----- nvinfo : EIATTR_KPARAM_INFO
	.align		4
.L_9699:
        /*0058*/ 	.byte	0x04, 0x17
        /*005a*/ 	.short	(.L_9701 - .L_9700)
.L_9700:
        /*005c*/ 	.word	0x00000000
        /*0060*/ 	.short	0x0002
        /*0062*/ 	.short	0x0010
        /*0064*/ 	.byte	0x00, 0xf0, 0x11, 0x00


	//----- nvinfo : EIATTR_KPARAM_INFO
	.align		4
.L_9701:
        /*0068*/ 	.byte	0x04, 0x17
        /*006a*/ 	.short	(.L_9703 - .L_9702)
.L_9702:
        /*006c*/ 	.word	0x00000000
        /*0070*/ 	.short	0x0001
        /*0072*/ 	.short	0x0008
        /*0074*/ 	.byte	0x00, 0xf5, 0x21, 0x00


	//----- nvinfo : EIATTR_KPARAM_INFO
	.align		4
.L_9703:
        /*0078*/ 	.byte	0x04, 0x17
        /*007a*/ 	.short	(.L_9705 - .L_9704)
.L_9704:
        /*007c*/ 	.word	0x00000000
        /*0080*/ 	.short	0x0000
        /*0082*/ 	.short	0x0000
        /*0084*/ 	.byte	0x00, 0xf5, 0x21, 0x00


	//----- nvinfo : EIATTR_SPARSE_MMA_MASK
	.align		4
.L_9705:
        /*0088*/ 	.byte	0x03, 0x50
        /*008a*/ 	.short	0x0000


	//----- nvinfo : EIATTR_MAXREG_COUNT
	.align		4
        /*008c*/ 	.byte	0x03, 0x1b
        /*008e*/ 	.short	0x00ff


	//----- nvinfo : EIATTR_MERCURY_ISA_VERSION
	.align		4
        /*0090*/ 	.byte	0x03, 0x5f
        /*0092*/ 	.short	0x0101


	//----- nvinfo : EIATTR_VRC_CTA_INIT_COUNT
	.align		4
        /*0094*/ 	.byte	0x02, 0x4a
	.zero		1
	.zero		1


	//----- nvinfo : EIATTR_EXIT_INSTR_OFFSETS
	.align		4
        /*0098*/ 	.byte	0x04, 0x1c
        /*009a*/ 	.short	(.L_9707 - .L_9706)


	//   ....[0]....
.L_9706:
        /*009c*/ 	.word	0x000007d0


	//   ....[1]....
        /*00a0*/ 	.word	0x00000a10


	//   ....[2]....
        /*00a4*/ 	.word	0x00000c10


	//----- nvinfo : EIATTR_CRS_STACK_SIZE
	.align		4
.L_9707:
        /*00a8*/ 	.byte	0x04, 0x1e
        /*00aa*/ 	.short	(.L_9709 - .L_9708)
.L_9708:
        /*00ac*/ 	.word	0x00000000


	//----- nvinfo : EIATTR_CBANK_PARAM_SIZE
	.align		4
.L_9709:
        /*00b0*/ 	.byte	0x03, 0x19
        /*00b2*/ 	.short	0x002d


	//----- nvinfo : EIATTR_PARAM_CBANK
	.align		4
        /*00b4*/ 	.byte	0x04, 0x0a
        /*00b6*/ 	.short	(.L_9711 - .L_9710)
	.align		4
.L_9710:
        /*00b8*/ 	.word	index@(.nv.constant0._ZN43_GLOBAL__N__9ae7fba5_10_SoftMax_cu_9f978f6320softmax_warp_forwardIdddLi0ELb0ELb0EEEvPT0_PKT_iiiPKbib)
        /*00bc*/ 	.short	0x0380
        /*00be*/ 	.short	0x002d


	//----- nvinfo : EIATTR_SW_WAR
	.align		4
.L_9711:
        /*00c0*/ 	.byte	0x04, 0x36
        /*00c2*/ 	.short	(.L_9713 - .L_9712)
.L_9712:
        /*00c4*/ 	.word	0x00000008
.L_9713:


//--------------------- .nv.info._ZN43_GLOBAL__N__9ae7fba5_10_SoftMax_cu_9f978f6321softmax_warp_backwardIfN3c108BFloat16EfLi10ELb1ELb0EEEvPT0_PKT_S7_iiiPKb --------------------------
	.section	.nv.info._ZN43_GLOBAL__N__9ae7fba5_10_SoftMax_cu_9f978f6321softmax_warp_backwardIfN3c108BFloat16EfLi10ELb1ELb0EEEvPT0_PKT_S7_iiiPKb,"",@"SHT_CUDA_INFO"
	.sectionflags	@""
	.align	4


	//----- nvinfo : EIATTR_CUDA_API_VERSION
	.align		4
        /*0000*/ 	.byte	0x04, 0x37
        /*0002*/ 	.short	(.L_9715 - .L_9714)
.L_9714:
        /*0004*/ 	.word	0x00000082


	//----- nvinfo : EIATTR_KPARAM_INFO
	.align		4
.L_9715:
        /*0008*/ 	.byte	0x04, 0x17
        /*000a*/ 	.short	(.L_9717 - .L_9716)
.L_9716:
        /*000c*/ 	.word	0x00000000
        /*0010*/ 	.short	0x0006
        /*0012*/ 	.short	0x0028
        /*0014*/ 	.byte	0x00, 0xf5, 0x21, 0x00


	//----- nvinfo : EIATTR_KPARAM_INFO
	.align		4
.L_9717:
        /*0018*/ 	.byte	0x04, 0x17
        /*001a*/ 	.short	(.L_9719 - .L_9718)
.L_9718:
        /*001c*/ 	.word	0x00000000
        /*0020*/ 	.short	0x0005
        /*0022*/ 	.short	0x0020
        /*0024*/ 	.byte	0x00, 0xf0, 0x11, 0x00


	//----- nvinfo : EIATTR_KPARAM_INFO
	.align		4
.L_9719:
        /*0028*/ 	.byte	0x04, 0x17
        /*002a*/ 	.short	(.L_9721 - .L_9720)
.L_9720:
        /*002c*/ 	.word	0x00000000
        /*0030*/ 	.short	0x0004
        /*0032*/ 	.short	0x001c
        /*0034*/ 	.byte	0x00, 0xf0, 0x11, 0x00


	//----- nvinfo : EIATTR_KPARAM_INFO
	.align		4
.L_9721:
        /*0038*/ 	.byte	0x04, 0x17
        /*003a*/ 	.short	(.L_9723 - .L_9722)
.L_9722:
        /*003c*/ 	.word	0x00000000
        /*0040*/ 	.short	0x0003
        /*0042*/ 	.short	0x0018
        /*0044*/ 	.byte	0x00, 0xf0, 0x11, 0x00


	//----- nvinfo : EIATTR_KPARAM_INFO
	.align		4
.L_9723:
        /*0048*/ 	.byte	0x04, 0x17
        /*004a*/ 	.short	(.L_9725 - .L_9724)
.L_9724:
        /*004c*/ 	.word	0x00000000
        /*0050*/ 	.short	0x0002
        /*0052*/ 	.short	0x0010
        /*0054*/ 	.byte	0x00, 0xf5, 0x21, 0x00


	//----- nvinfo : EIATTR_KPARAM_INFO
	.align		4
.L_9725:
        /*0058*/ 	.byte	0x04, 0x17
        /*005a*/ 	.short	(.L_9727 - .L_9726)
.L_9726:
        /*005c*/ 	.word	0x00000000
        /*0060*/ 	.short	0x0001
        /*0062*/ 	.short	0x0008
        /*0064*/ 	.byte	0x00, 0xf5, 0x21, 0x00


	//----- nvinfo : EIATTR_KPARAM_INFO
	.align		4
.L_9727:
        /*0068*/ 	.byte	0x04, 0x17
        /*006a*/ 	.short	(.L_9729 - .L_9728)
.L_9728:
        /*006c*/ 	.word	0x00000000
        /*0070*/ 	.short	0x0000
        /*0072*/ 	.short	0x0000
        /*0074*/ 	.byte	0x00, 0xf5, 0x21, 0x00


	//----- nvinfo : EIATTR_SPARSE_MMA_MASK
	.align		4
.L_9729:
        /*0078*/ 	.byte	0x03, 0x50
        /*007a*/ 	.short	0x0000


	//----- nvinfo : EIATTR_MAXREG_COUNT
	.align		4
        /*007c*/ 	.byte	0x03, 0x1b
        /*007e*/ 	.short	0x00ff


	//----- nvinfo : EIATTR_MERCURY_ISA_VERSION
	.align		4
        /*0080*/ 	.byte	0x03, 0x5f
        /*0082*/ 	.short	0x0101


	//----- nvinfo : EIATTR_COOP_GROUP_MASK_REGIDS
	.align		4
        /*0084*/ 	.byte	0x04, 0x29
        /*0086*/ 	.short	(.L_9731 - .L_9730)


	//   ....[0]....
.L_9730:
        /*0088*/ 	.word	0xffffffff


	//   ....[1]....
        /*008c*/ 	.word	0xffffffff


	//   ....[2]....
        /*0090*/ 	.word	0xffffffff


	//   ....[3]....
        /*0094*/ 	.word	0xffffffff


	//   ....[4]....
        /*0098*/ 	.word	0xffffffff


	//----- nvinfo : EIATTR_COOP_GROUP_INSTR_OFFSETS
	.align		4
.L_9731:
        /*009c*/ 	.byte	0x04, 0x28
        /*009e*/ 	.short	(.L_9733 - .L_9732)


	//   ....[0]....
.L_9732:
        /*00a0*/ 	.word	0x00001040


	//   ....[1]....
        /*00a4*/ 	.word	0x00001060


	//   ....[2]....
        /*00a8*/ 	.word	0x00001080


	//   ....[3]....
        /*00ac*/ 	.word	0x000010a0


	//   ....[4]....
        /*00b0*/ 	.word	0x000010c0


	//----- nvinfo : EIATTR_VRC_CTA_INIT_COUNT
	.align		4
.L_9733:
        /*00b4*/ 	.byte	0x02, 0x4a
	.zero		1
	.zero		1


	//----- nvinfo : EIATTR_EXIT_INSTR_OFFSETS
	.align		4
        /*00b8*/ 	.byte	0x04, 0x1c
        /*00ba*/ 	.short	(.L_9735 - .L_9734)


	//   ....[0]....
.L_9734:
        /*00bc*/ 	.word	0x000010d0


	//   ....[1]....
        /*00c0*/ 	.word	0x00001d00


	//   ....[2]....
        /*00c4*/ 	.word	0x00001d50


	//----- nvinfo : EIATTR_CBANK_PARAM_SIZE
	.align		4
.L_9735:
        /*00c8*/ 	.byte	0x03, 0x19
        /*00ca*/ 	.short	0x0030


	//----- nvinfo : EIATTR_PARAM_CBANK
	.align		4
        /*00cc*/ 	.byte	0x04, 0x0a
        /*00ce*/ 	.short	(.L_9737 - .L_9736)
	.align		4
.L_9736:
        /*00d0*/ 	.word	index@(.nv.constant0._ZN43_GLOBAL__N__9ae7fba5_10_SoftMax_cu_9f978f6321softmax_warp_backwardIfN3c108BFloat16EfLi10ELb1ELb0EEEvPT0_PKT_S7_iiiPKb)
        /*00d4*/ 	.short	0x0380
        /*00d6*/ 	.short	0x0030


	//----- nvinfo : EIATTR_SW_WAR
	.align		4
.L_9737:
        /*00d8*/ 	.byte	0x04, 0x36
        /*00da*/ 	.short	(.L_9739 - .L_9738)
.L_9738:
        /*00dc*/ 	.word	0x00000008
.L_9739:


//--------------------- .nv.info._ZN43_GLOBAL__N__9ae7fba5_10_SoftMax_cu_9f978f6321softmax_warp_backwardIfN3c108BFloat16EfLi9ELb1ELb0EEEvPT0_PKT_S7_iiiPKb --------------------------
	.section	.nv.info._ZN43_GLOBAL__N__9ae7fba5_10_SoftMax_cu_9f978f6321softmax_warp_backwardIfN3c108BFloat16EfLi9ELb1ELb0EEEvPT0_PKT_S7_iiiPKb,"",@"SHT_CUDA_INFO"
	.sectionflags	@""
	.align	4


	//----- nvinfo : EIATTR_CUDA_API_VERSION
	.align		4
        /*0000*/ 	.byte	0x04, 0x37
        /*0002*/ 	.short	(.L_9741 - .L_9740)
.L_9740:
        /*0004*/ 	.word	0x00000082


	//----- nvinfo : EIATTR_KPARAM_INFO
	.align		4
.L_9741:
        /*0008*/ 	.byte	0x04, 0x17
        /*000a*/ 	.short	(.L_9743 - .L_9742)
.L_9742:
        /*000c*/ 	.word	0x00000000
        /*0010*/ 	.short	0x0006
        /*0012*/ 	.short	0x0028
        /*0014*/ 	.byte	0x00, 0xf5, 0x21, 0x00


	//----- nvinfo : EIATTR_KPARAM_INFO
	.align		4
.L_9743:
        /*0018*/ 	.byte	0x04, 0x17
        /*001a*/ 	.short	(.L_9745 - .L_9744)
.L_9744:
        /*001c*/ 	.word	0x00000000
        /*0020*/ 	.short	0x0005
        /*0022*/ 	.short	0x0020
        /*0024*/ 	.byte	0x00, 0xf0, 0x11, 0x00


	//----- nvinfo : EIATTR_KPARAM_INFO
	.align		4
.L_9745:
        /*0028*/ 	.byte	0x04, 0x17
        /*002a*/ 	.short	(.L_9747 - .L_9746)
.L_9746:
        /*002c*/ 	.word	0x00000000
        /*0030*/ 	.short	0x0004
        /*0032*/ 	.short	0x001c
        /*0034*/ 	.byte	0x00, 0xf0, 0x11, 0x00


	//----- nvinfo : EIATTR_KPARAM_INFO
	.align		4
.L_9747:
        /*0038*/ 	.byte	0x04, 0x17
        /*003a*/ 	.short	(.L_9749 - .L_9748)
.L_9748:
        /*003c*/ 	.word	0x00000000
        /*0040*/ 	.short	0x0003
        /*0042*/ 	.short	0x0018
        /*0044*/ 	.byte	0x00, 0xf0, 0x11, 0x00


	//----- nvinfo : EIATTR_KPARAM_INFO
	.align		4
.L_9749:
        /*0048*/ 	.byte	0x04, 0x17
        /*004a*/ 	.short	(.L_9751 - .L_9750)
.L_9750:
        /*004c*/ 	.word	0x00000000
        /*0050*/ 	.short	0x0002
        /*0052*/ 	.short	0x0010
        /*0054*/ 	.byte	0x00, 0xf5, 0x21, 0x00


	//----- nvinfo : EIATTR_KPARAM_INFO
	.align		4
.L_9751:
        /*0058*/ 	.byte	0x04, 0x17
        /*005a*/ 	.short	(.L_9753 - .L_9752)
.L_9752:
        /*005c*/ 	.word	0x00000000
        /*0060*/ 	.short	0x0001
        /*0062*/ 	.short	0x0008
        /*0064*/ 	.byte	0x00, 0xf5, 0x21, 0x00


	//----- nvinfo : EIATTR_KPARAM_INFO
	.align		4
.L_9753:
        /*0068*/ 	.byte	0x04, 0x17
        /*006a*/ 	.short	(.L_9755 - .L_9754)
.L_9754:
        /*006c*/ 	.word	0x00000000
        /*0070*/ 	.short	0x0000
        /*0072*/ 	.short	0x0000
        /*0074*/ 	.byte	0x00, 0xf5, 0x21, 0x00


	//----- nvinfo : EIATTR_SPARSE_MMA_MASK
	.align		4
.L_9755:
        /*0078*/ 	.byte	0x03, 0x50
        /*007a*/ 	.short	0x0000


	//----- nvinfo : EIATTR_MAXREG_COUNT
	.align		4
        /*007c*/ 	.byte	0x03, 0x1b
        /*007e*/ 	.short	0x00ff


	//----- nvinfo : EIATTR_MERCURY_ISA_VERSION
	.align		4
        /*0080*/ 	.byte	0x03, 0x5f
        /*0082*/ 	.short	0x0101


	//----- nvinfo : EIATTR_COOP_GROUP_MASK_REGIDS
	.align		4
        /*0084*/ 	.byte	0x04, 0x29
        /*0086*/ 	.short	(.L_9757 - .L_9756)


	//   ....[0]....
.L_9756:
        /*0088*/ 	.word	0xffffffff


	//   ....[1]....
        /*008c*/ 	.word	0xffffffff


	//   ....[2]....
        /*0090*/ 	.word	0xffffffff


	//   ....[3]....
        /*0094*/ 	.word	0xffffffff


	//   ....[4]....
        /*0098*/ 	.word	0xffffffff


	//----- nvinfo : EIATTR_COOP_GROUP_INSTR_OFFSETS
	.align		4
.L_9757:
        /*009c*/ 	.byte	0x04, 0x28
        /*009e*/ 	.short	(.L_9759 - .L_9758)


	//   ....[0]....
.L_9758:
        /*00a0*/ 	.word	0x00000890


	//   ....[1]....
        /*00a4*/ 	.word	0x000008b0


	//   ....[2]....
        /*00a8*/ 	.word	0x000008d0


	//   ....[3]....
        /*00ac*/ 	.word	0x000008f0


	//   ....[4]....
        /*00b0*/ 	.word	0x00000920


	//----- nvinfo : EIATTR_VRC_CTA_INIT_COUNT
	.align		4
.L_9759:
        /*00b4*/ 	.byte	0x02, 0x4a
	.zero		1
	.zero		1


	//----- nvinfo : EIATTR_EXIT_INSTR_OFFSETS
	.align		4
        /*00b8*/ 	.byte	0x04, 0x1c
        /*00ba*/ 	.short	(.L_9761 - .L_9760)


	//   ....[0]....
.L_9760:
        /*00bc*/ 	.word	0x00000930


	//   ....[1]....
        /*00c0*/ 	.word	0x00000f70


	//   ....[2]....
        /*00c4*/ 	.word	0x00000fc0


	//----- nvinfo : EIATTR_CBANK_PARAM_SIZE
	.align		4
.L_9761:
        /*00c8*/ 	.byte	0x03, 0x19
        /*00ca*/ 	.short	0x0030


	//----- nvinfo : EIATTR_PARAM_CBANK
	.align		4
        /*00cc*/ 	.byte	0x04, 0x0a
        /*00ce*/ 	.short	(.L_9763 - .L_9762)
	.align		4
.L_9762:
        /*00d0*/ 	.word	index@(.nv.constant0._ZN43_GLOBAL__N__9ae7fba5_10_SoftMax_cu_9f978f6321softmax_warp_backwardIfN3c108BFloat16EfLi9ELb1ELb0EEEvPT0_PKT_S7_iiiPKb)
        /*00d4*/ 	.short	0x0380
        /*00d6*/ 	.short	0x0030


	//----- nvinfo : EIATTR_SW_WAR
	.align		4
.L_9763:
        /*00d8*/ 	.byte	0x04, 0x36
        /*00da*/ 	.short	(.L_9765 - .L_9764)
.L_9764:
        /*00dc*/ 	.word	0x00000008
.L_9765:


//--------------------- .nv.info._ZN43_GLOBAL__N__9ae7fba5_10_SoftMax_cu_9f978f6321softmax_warp_backwardIfN3c108BFloat16EfLi8ELb1ELb0EEEvPT0_PKT_S7_iiiPKb --------------------------
	.section	.nv.info._ZN43_GLOBAL__N__9ae7fba5_10_SoftMax_cu_9f978f6321softmax_warp_backwardIfN3c108BFloat16EfLi8ELb1ELb0EEEvPT0_PKT_S7_iiiPKb,"",@"SHT_CUDA_INFO"
	.sectionflags	@""
	.align	4


	//----- nvinfo : EIATTR_CUDA_API_VERSION
	.align		4
        /*0000*/ 	.byte	0x04, 0x37
        /*0002*/ 	.short	(.L_9767 - .L_9766)
.L_9766:
        /*0004*/ 	.word	0x00000082


	//----- nvinfo : EIATTR_KPARAM_INFO
	.align		4
.L_9767:
        /*0008*/ 	.byte	0x04, 0x17
        /*000a*/ 	.short	(.L_9769 - .L_9768)
.L_9768:
        /*000c*/ 	.word	0x00000000
        /*0010*/ 	.short	0x0006
        /*0012*/ 	.short	0x0028
        /*0014*/ 	.byte	0x00, 0xf5, 0x21, 0x00


	//----- nvinfo : EIATTR_KPARAM_INFO
	.align		4
.L_9769:
        /*0018*/ 	.byte	0x04, 0x17
        /*001a*/ 	.short	(.L_9771 - .L_9770)
.L_9770:
        /*001c*/ 	.word	0x00000000
        /*0020*/ 	.short	0x0005
        /*0022*/ 	.short	0x0020
        /*0024*/ 	.byte	0x00, 0xf0, 0x11, 0x00


	//----- nvinfo : EIATTR_KPARAM_INFO
	.align		4
.L_9771:
        /*0028*/ 	.byte	0x04, 0x17
        /*002a*/ 	.short	(.L_9773 - .L_9772)
.L_9772:
        /*002c*/ 	.word	0x00000000
        /*0030*/ 	.short	0x0004
        /*0032*/ 	.short	0x001c
        /*0034*/ 	.byte	0x00, 0xf0, 0x11, 0x00


	//----- nvinfo : EIATTR_KPARAM_INFO
	.align		4
.L_9773:
        /*0038*/ 	.byte	0x04, 0x17
        /*003a*/ 	.short	(.L_9775 - .L_9774)
.L_9774:
        /*003c*/ 	.word	0x00000000
        /*0040*/ 	.short	0x0003
        /*0042*/ 	.short	0x0018
        /*0044*/ 	.byte	0x00, 0xf0, 0x11, 0x00


	//----- nvinfo : EIATTR_KPARAM_INFO
	.align		4
.L_9775:
        /*0048*/ 	.byte	0x04, 0x17
        /*004a*/ 	.short	(.L_9777 - .L_9776)
.L_9776:
        /*004c*/ 	.word	0x00000000
        /*0050*/ 	.short	0x0002
        /*0052*/ 	.short	0x0010
        /*0054*/ 	.byte	0x00, 0xf5, 0x21, 0x00


	//----- nvinfo : EIATTR_KPARAM_INFO
	.align		4
.L_9777:
        /*0058*/ 	.byte	0x04, 0x17
        /*005a*/ 	.short	(.L_9779 - .L_9778)
.L_9778:
        /*005c*/ 	.word	0x00000000
        /*0060*/ 	.short	0x0001
        /*0062*/ 	.short	0x0008
        /*0064*/ 	.byte	0x00, 0xf5, 0x21, 0x00


	//----- nvinfo : EIATTR_KPARAM_INFO
	.align		4
.L_9779:
        /*0068*/ 	.byte	0x04, 0x17
        /*006a*/ 	.short	(.L_9781 - .L_9780)
.L_9780:
        /*006c*/ 	.word	0x00000000
        /*0070*/ 	.short	0x0000
        /*0072*/ 	.short	0x0000
        /*0074*/ 	.byte	0x00, 0xf5, 0x21, 0x00


	//----- nvinfo : EIATTR_SPARSE_MMA_MASK
	.align		4
.L_9781:
        /*0078*/ 	.byte	0x03, 0x50
        /*007a*/ 	.short	0x0000


	//----- nvinfo : EIATTR_MAXREG_COUNT
	.align		4
        /*007c*/ 	.byte	0x03, 0x1b
        /*007e*/ 	.short	0x00ff


	//----- nvinfo : EIATTR_MERCURY_ISA_VERSION
	.align		4
        /*0080*/ 	.byte	0x03, 0x5f
        /*0082*/ 	.short	0x0101


	//----- nvinfo : EIATTR_COOP_GROUP_MASK_REGIDS
	.align		4
        /*0084*/ 	.byte	0x04, 0x29
        /*0086*/ 	.short	(.L_9783 - .L_9782)


	//   ....[0]....
.L_9782:
        /*0088*/ 	.word	0xffffffff


	//   ....[1]....
        /*008c*/ 	.word	0xffffffff


	//   ....[2]....
        /*0090*/ 	.word	0xffffffff


	//   ....[3]....
        /*0094*/ 	.word	0xffffffff


	//   ....[4]....
        /*0098*/ 	.word	0xffffffff


	//----- nvinfo : EIATTR_COOP_GROUP_INSTR_OFFSETS
	.align		4
.L_9783:
        /*009c*/ 	.byte	0x04, 0x28
        /*009e*/ 	.short	(.L_9785 - .L_9784)


	//   ....[0]....
.L_9784:
        /*00a0*/ 	.word	0x00000500


	//   ....[1]....
        /*00a4*/ 	.word	0x00000520


	//   ....[2]....
        /*00a8*/ 	.word	0x00000540


	//   ....[3]....
        /*00ac*/ 	.word	0x00000560


	//   ....[4]....
        /*00b0*/ 	.word	0x00000580


	//----- nvinfo : EIATTR_VRC_CTA_INIT_COUNT
	.align		4
.L_9785:
        /*00b4*/ 	.byte	0x02, 0x4a
	.zero		1
	.zero		1


	//----- nvinfo : EIATTR_EXIT_INSTR_OFFSETS
	.align		4
        /*00b8*/ 	.byte	0x04, 0x1c
        /*00ba*/ 	.short	(.L_9787 - .L_9786)


	//   ....[0]....
.L_9786:
        /*00bc*/ 	.word	0x00000590


	//   ....[1]....
        /*00c0*/ 	.word	0x00000850


	//   ....[2]....
        /*00c4*/ 	.word	0x000008a0


	//----- nvinfo : EIATTR_CBANK_PARAM_SIZE
	.align		4
.L_9787:
        /*00c8*/ 	.byte	0x03, 0x19
        /*00ca*/ 	.short	0x0030


	//----- nvinfo : EIATTR_PARAM_CBANK
	.align		4
        /*00cc*/ 	.byte	0x04, 0x0a
        /*00ce*/ 	.short	(.L_9789 - .L_9788)
	.align		4
.L_9788:
        /*00d0*/ 	.word	index@(.nv.constant0._ZN43_GLOBAL__N__9ae7fba5_10_SoftMax_cu_9f978f6321softmax_warp_backwardIfN3c108BFloat16EfLi8ELb1ELb0EEEvPT0_PKT_S7_iiiPKb)
        /*00d4*/ 	.short	0x0380
        /*00d6*/ 	.short	0x0030


	//----- nvinfo : EIATTR_SW_WAR
	.align		4
.L_9789:
        /*00d8*/ 	.byte	0x04, 0x36
        /*00da*/ 	.short	(.L_9791 - .L_9790)
.L_9790:
        /*00dc*/ 	.word	0x00000008
.L_9791:


//--------------------- .nv.info._ZN43_GLOBAL__N__9ae7fba5_10_SoftMax_cu_9f978f6321softmax_warp_backwardIfN3c108BFloat16EfLi7ELb1ELb0EEEvPT0_PKT_S7_iiiPKb --------------------------
	.section	.nv.info._ZN43_GLOBAL__N__9ae7fba5_10_SoftMax_cu_9f978f6321softmax_warp_backwardIfN3c108BFloat16EfLi7ELb1ELb0EEEvPT0_PKT_S7_iiiPKb,"",@"SHT_CUDA_INFO"
	.sectionflags	@""
	.align	4


	//----- nvinfo : EIATTR_CUDA_API_VERSION
	.align		4
        /*0000*/ 	.byte	0x04, 0x37
        /*0002*/ 	.short	(.L_9793 - .L_9792)
.L_9792:
        /*0004*/ 	.word	0x00000082


	//----- nvinfo : EIATTR_KPARAM_INFO
	.align		4
.L_9793:
        /*0008*/ 	.byte	0x04, 0x17
        /*000a*/ 	.short	(.L_9795 - .L_9794)
.L_9794:
        /*000c*/ 	.word	0x00000000
        /*0010*/ 	.short	0x0006
        /*0012*/ 	.short	0x0028
        /*0014*/ 	.byte	0x00, 0xf5, 0x21, 0x00


	//----- nvinfo : EIATTR_KPARAM_INFO
	.align		4
.L_9795:
        /*0018*/ 	.byte	0x04, 0x17
        /*001a*/ 	.short	(.L_9797 - .L_9796)
.L_9796:
        /*001c*/ 	.word	0x00000000
        /*0020*/ 	.short	0x0005
        /*0022*/ 	.short	0x0020
        /*0024*/ 	.byte	0x00, 0xf0, 0x11, 0x00


	//----- nvinfo : EIATTR_KPARAM_INFO
	.align		4
.L_9797:
        /*0028*/ 	.byte	0x04, 0x17
        /*002a*/ 	.short	(.L_9799 - .L_9798)
.L_9798:
        /*002c*/ 	.word	0x00000000
        /*0030*/ 	.short	0x0004
        /*0032*/ 	.short	0x001c
        /*0034*/ 	.byte	0x00, 0xf0, 0x11, 0x00


	//----- nvinfo : EIATTR_KPARAM_INFO
	.align		4
.L_9799:
        /*0038*/ 	.byte	0x04, 0x17
        /*003a*/ 	.short	(.L_9801 - .L_9800)
.L_9800:
        /*003c*/ 	.word	0x00000000
        /*0040*/ 	.short	0x0003
        /*0042*/ 	.short	0x0018
        /*0044*/ 	.byte	0x00, 0xf0, 0x11, 0x00


	//----- nvinfo : EIATTR_KPARAM_INFO
	.align		4
.L_9801:
        /*0048*/ 	.byte	0x04, 0x17
        /*004a*/ 	.short	(.L_9803 - .L_9802)
.L_9802:
        /*004c*/ 	.word	0x00000000
        /*0050*/ 	.short	0x0002
        /*0052*/ 	.short	0x0010
        /*0054*/ 	.byte	0x00, 0xf5, 0x21, 0x00


	//----- nvinfo : EIATTR_KPARAM_INFO
	.align		4
.L_9803:
        /*0058*/ 	.byte	0x04, 0x17
        /*005a*/ 	.short	(.L_9805 - .L_9804)
.L_9804:
        /*005c*/ 	.word	0x00000000
        /*0060*/ 	.short	0x0001
        /*0062*/ 	.short	0x0008
        /*0064*/ 	.byte	0x00, 0xf5, 0x21, 0x00


	//----- nvinfo : EIATTR_KPARAM_INFO
	.align		4
.L_9805:
        /*0068*/ 	.byte	0x04, 0x17
        /*006a*/ 	.short	(.L_9807 - .L_9806)
.L_9806:
        /*006c*/ 	.word	0x00000000
        /*0070*/ 	.short	0x0000
        /*0072*/ 	.short	0x0000
        /*0074*/ 	.byte	0x00, 0xf5, 0x21, 0x00


	//----- nvinfo : EIATTR_SPARSE_MMA_MASK
	.align		4
.L_9807:
        /*0078*/ 	.byte	0x03, 0x50
        /*007a*/ 	.short	0x0000


	//----- nvinfo : EIATTR_MAXREG_COUNT
	.align		4
        /*007c*/ 	.byte	0x03, 0x1b
        /*007e*/ 	.short	0x00ff


	//----- nvinfo : EIATTR_MERCURY_ISA_VERSION
	.align		4
        /*0080*/ 	.byte	0x03, 0x5f
        /*0082*/ 	.short	0x0101


	//----- nvinfo : EIATTR_COOP_GROUP_MASK_REGIDS
	.align		4
        /*0084*/ 	.byte	0x04, 0x29
        /*0086*/ 	.short	(.L_9809 - .L_9808)


	//   ....[0]....
.L_9808:
        /*0088*/ 	.word	0xffffffff


	//   ....[1]....
        /*008c*/ 	.word	0xffffffff


	//   ....[2]....
        /*0090*/ 	.word	0xffffffff


	//   ....[3]....
        /*0094*/ 	.word	0xffffffff


	//   ....[4]....
        /*0098*/ 	.word	0xffffffff


	//   ....[5]....
        /*009c*/ 	.word	0xffffffff


	//   ....[6]....
        /*00a0*/ 	.word	0xffffffff


	//   ....[7]....
        /*00a4*/ 	.word	0xffffffff


	//   ....[8]....
        /*00a8*/ 	.word	0xffffffff


	//   ....[9]....
        /*00ac*/ 	.word	0xffffffff


	//----- nvinfo : EIATTR_COOP_GROUP_INSTR_OFFSETS
	.align		4
.L_9809:
        /*00b0*/ 	.byte	0x04, 0x28
        /*00b2*/ 	.short	(.L_9811 - .L_9810)


	//   ....[0]....
.L_9810:
        /*00b4*/ 	.word	0x00000480


	//   ....[1]....
        /*00b8*/ 	.word	0x000004a0


	//   ....[2]....
        /*00bc*/ 	.word	0x000004c0


	//   ....[3]....
        /*00c0*/ 	.word	0x00000520


	//   ....[4]....
        /*00c4*/ 	.word	0x00000540


	//   ....[5]....
        /*00c8*/ 	.word	0x00000560


	//   ....[6]....
        /*00cc*/ 	.word	0x00000580


	//   ....[7]....
        /*00d0*/ 	.word	0x000005a0


	//   ....[8]....
        /*00d4*/ 	.word	0x000005c0


	//   ....[9]....
        /*00d8*/ 	.word	0x000005e0


	//----- nvinfo : EIATTR_VRC_CTA_INIT_COUNT
	.align		4
.L_9811:
        /*00dc*/ 	.byte	0x02, 0x4a
	.zero		1
	.zero		1


	//----- nvinfo : EIATTR_EXIT_INSTR_OFFSETS
	.align		4
        /*00e0*/ 	.byte	0x04, 0x1c
        /*00e2*/ 	.short	(.L_9813 - .L_9812)


	//   ....[0]....
.L_9812:
        /*00e4*/ 	.word	0x000005f0


	//   ....[1]....
        /*00e8*/ 	.word	0x00000750


	//   ....[2]....
        /*00ec*/ 	.word	0x000008a0


	//   ....[3]....
        /*00f0*/ 	.word	0x000008f0


	//----- nvinfo : EIATTR_CBANK_PARAM_SIZE
	.align		4
.L_9813:
        /*00f4*/ 	.byte	0x03, 0x19
        /*00f6*/ 	.short	0x0030


	//----- nvinfo : EIATTR_PARAM_CBANK
	.align		4
        /*00f8*/ 	.byte	0x04, 0x0a
        /*00fa*/ 	.short	(.L_9815 - .L_9814)
	.align		4
.L_9814:
        /*00fc*/ 	.word	index@(.nv.constant0._ZN43_GLOBAL__N__9ae7fba5_10_SoftMax_cu_9f978f6321softmax_warp_backwardIfN3c108BFloat16EfLi7ELb1ELb0EEEvPT0_PKT_S7_iiiPKb)
        /*0100*/ 	.short	0x0380
        /*0102*/ 	.short	0x0030


	//----- nvinfo : EIATTR_SW_WAR
	.align		4
.L_9815:
        /*0104*/ 	.byte	0x04, 0x36
        /*0106*/ 	.short	(.L_9817 - .L_9816)
.L_9816:
        /*0108*/ 	.word	0x00000008
.L_9817:


//--------------------- .nv.info._ZN43_GLOBAL__N__9ae7fba5_10_SoftMax_cu_9f978f6321softmax_warp_backwardIfN3c108BFloat16EfLi6ELb1ELb0EEEvPT0_PKT_S7_iiiPKb --------------------------
	.section	.nv.info._ZN43_GLOBAL__N__9ae7fba5_10_SoftMax_cu_9f978f6321softmax_warp_backwardIfN3c108BFloat16EfLi6ELb1ELb0EEEvPT0_PKT_S7_iiiPKb,"",@"SHT_CUDA_INFO"
	.sectionflags	@""
	.align	4


	//----- nvinfo : EIATTR_CUDA_API_VERSION
	.align		4
        /*0000*/ 	.byte	0x04, 0x37
        /*0002*/ 	.short	(.L_9819 - .L_9818)
.L_9818:
        /*0004*/ 	.word	0x00000082


	//----- nvinfo : EIATTR_KPARAM_INFO
	.align		4
.L_9819:
        /*0008*/ 	.byte	0x04, 0x17
        /*000a*/ 	.short	(.L_9821 - .L_9820)
.L_9820:
        /*000c*/ 	.word	0x00000000
        /*0010*/ 	.short	0x0006
        /*0012*/ 	.short	0x0028
        /*0014*/ 	.byte	0x00, 0xf5, 0x21, 0x00


	//----- nvinfo : EIATTR_KPARAM_INFO
	.align		4
.L_9821:
        /*0018*/ 	.byte	0x04, 0x17
        /*001a*/ 	.short	(.L_9823 - .L_9822)
.L_9822:
        /*001c*/ 	.word	0x00000000
        /*0020*/ 	.short	0x0005
        /*0022*/ 	.short	0x0020
        /*0024*/ 	.byte	0x00, 0xf0, 0x11, 0x00


	//----- nvinfo : EIATTR_KPARAM_INFO
	.align		4
.L_9823:
        /*0028*/ 	.byte	0x04, 0x17
        /*002a*/ 	.short	(.L_9825 - .L_9824)
.L_9824:
        /*002c*/ 	.word	0x00000000
        /*0030*/ 	.short	0x0004
        /*0032*/ 	.short	0x001c
        /*0034*/ 	.byte	0x00, 0xf0, 0x11, 0x00


	//----- nvinfo : EIATTR_KPARAM_INFO
	.align		4
.L_9825:
        /*0038*/ 	.byte	0x04, 0x17
        /*003a*/ 	.short	(.L_9827 - .L_9826)
.L_9826:
        /*003c*/ 	.word	0x00000000
        /*0040*/ 	.short	0x0003
        /*0042*/ 	.short	0x0018
        /*0044*/ 	.byte	0x00, 0xf0, 0x11, 0x00


	//----- nvinfo : EIATTR_KPARAM_INFO
	.align		4
.L_9827:
        /*0048*/ 	.byte	0x04, 0x17
        /*004a*/ 	.short	(.L_9829 - .L_9828)
.L_9828:
        /*004c*/ 	.word	0x00000000
        /*0050*/ 	.short	0x0002
        /*0052*/ 	.short	0x0010
        /*0054*/ 	.byte	0x00, 0xf5, 0x21, 0x00


	//----- nvinfo : EIATTR_KPARAM_INFO
	.align		4
.L_9829:
        /*0058*/ 	.byte	0x04, 0x17
        /*005a*/ 	.short	(.L_9831 - .L_9830)
.L_9830:
        /*005c*/ 	.word	0x00000000
        /*0060*/ 	.short	0x0001
        /*0062*/ 	.short	0x0008
        /*0064*/ 	.byte	0x00, 0xf5, 0x21, 0x00


	//----- nvinfo : EIATTR_KPARAM_INFO
	.align		4
.L_9831:
        /*0068*/ 	.byte	0x04, 0x17
        /*006a*/ 	.short	(.L_9833 - .L_9832)
.L_9832:
        /*006c*/ 	.word	0x00000000
        /*0070*/ 	.short	0x0000
        /*0072*/ 	.short	0x0000
        /*0074*/ 	.byte	0x00, 0xf5, 0x21, 0x00


	//----- nvinfo : EIATTR_SPARSE_MMA_MASK
	.align		4
.L_9833:
        /*0078*/ 	.byte	0x03, 0x50
        /*007a*/ 	.short	0x0000


	//----- nvinfo : EIATTR_MAXREG_COUNT
	.align		4
        /*007c*/ 	.byte	0x03, 0x1b
        /*007e*/ 	.short	0x00ff


	//----- nvinfo : EIATTR_MERCURY_ISA_VERSION
	.align		4
        /*0080*/ 	.byte	0x03, 0x5f
        /*0082*/ 	.short	0x0101


	//----- nvinfo : EIATTR_COOP_GROUP_MASK_REGIDS
	.align		4
        /*0084*/ 	.byte	0x04, 0x29
        /*0086*/ 	.short	(.L_9835 - .L_9834)


	//   ....[0]....
.L_9834:
        /*0088*/ 	.word	0xffffffff


	//   ....[1]....
        /*008c*/ 	.word	0xffffffff


	//   ....[2]....
        /*0090*/ 	.word	0xffffffff


	//   ....[3]....
        /*0094*/ 	.word	0xffffffff


	//   ....[4]....
        /*0098*/ 	.word	0xffffffff


	//   ....[5]....
        /*009c*/ 	.word	0xffffffff


	//   ....[6]....
        /*00a0*/ 	.word	0xffffffff


	//   ....[7]....
        /*00a4*/ 	.word	0xffffffff


	//   ....[8]....
        /*00a8*/ 	.word	0xffffffff


	//   ....[9]....
        /*00ac*/ 	.word	0xffffffff


	//----- nvinfo : EIATTR_COOP_GROUP_INSTR_OFFSETS
	.align		4
.L_9835:
        /*00b0*/ 	.byte	0x04, 0x28
        /*00b2*/ 	.short	(.L_9837 - .L_9836)


	//   ....[0]....
.L_9836:
        /*00b4*/ 	.word	0x000002c0


	//   ....[1]....
        /*00b8*/ 	.word	0x000002d0


	//   ....[2]....
        /*00bc*/ 	.word	0x00000300


	//   ....[3]....
        /*00c0*/ 	.word	0x00000310


	//   ....[4]....
        /*00c4*/ 	.word	0x00000340


	//   ....[5]....
        /*00c8*/ 	.word	0x00000350


	//   ....[6]....
        /*00cc*/ 	.word	0x00000380


	//   ....[7]....
        /*00d0*/ 	.word	0x00000390


	//   ....[8]....
        /*00d4*/ 	.word	0x000003e0


	//   ....[9]....
        /*00d8*/ 	.word	0x000003f0


	//----- nvinfo : EIATTR_VRC_CTA_INIT_COUNT
	.align		4
.L_9837:
        /*00dc*/ 	.byte	0x02, 0x4a
	.zero		1
	.zero		1


	//----- nvinfo : EIATTR_EXIT_INSTR_OFFSETS
	.align		4
        /*00e0*/ 	.byte	0x04, 0x1c
        /*00e2*/ 	.short	(.L_9839 - .L_9838)


	//   ....[0]....
.L_9838:
        /*00e4*/ 	.word	0x00000400


	//   ....[1]....
        /*00e8*/ 	.word	0x00000500


	//   ....[2]....
        /*00ec*/ 	.word	0x00000590


	//   ....[3]....
        /*00f0*/ 	.word	0x000005e0


	//----- nvinfo : EIATTR_CBANK_PARAM_SIZE
	.align		4
.L_9839:
        /*00f4*/ 	.byte	0x03, 0x19
        /*00f6*/ 	.short	0x0030


	//----- nvinfo : EIATTR_PARAM_CBANK
	.align		4
        /*00f8*/ 	.byte	0x04, 0x0a
        /*00fa*/ 	.short	(.L_9841 - .L_9840)
	.align		4
.L_9840:
        /*00fc*/ 	.word	index@(.nv.constant0._ZN43_GLOBAL__N__9ae7fba5_10_SoftMax_cu_9f978f6321softmax_warp_backwardIfN3c108BFloat16EfLi6ELb1ELb0EEEvPT0_PKT_S7_iiiPKb)
        /*0100*/ 	.short	0x0380
        /*0102*/ 	.short	0x0030


	//----- nvinfo : EIATTR_SW_WAR
	.align		4
.L_9841:
        /*0104*/ 	.byte	0x04, 0x36
        /*0106*/ 	.short	(.L_9843 - .L_9842)
.L_9842:
        /*0108*/ 	.word	0x00000008
.L_9843:


//--------------------- .nv.info._ZN43_GLOBAL__N__9ae7fba5_10_SoftMax_cu_9f978f6321softmax_warp_backwardIfN3c108BFloat16EfLi5ELb1ELb0EEEvPT0_PKT_S7_iiiPKb --------------------------
	.section	.nv.info._ZN43_GLOBAL__N__9ae7fba5_10_SoftMax_cu_9f978f6321softmax_warp_backwardIfN3c108BFloat16EfLi5ELb1ELb0EEEvPT0_PKT_S7_iiiPKb,"",@"SHT_CUDA_INFO"
	.sectionflags	@""
	.align	4


	//----- nvinfo : EIATTR_CUDA_API_VERSION
	.align		4
        /*0000*/ 	.byte	0x04, 0x37
        /*0002*/ 	.short	(.L_9845 - .L_9844)
.L_9844:
        /*0004*/ 	.word	0x00000082


	//----- nvinfo : EIATTR_KPARAM_INFO
	.align		4
.L_9845:
        /*0008*/ 	.byte	0x04, 0x17
        /*000a*/ 	.short	(.L_9847 - .L_9846)
.L_9846:
        /*000c*/ 	.word	0x00000000
        /*0010*/ 	.short	0x0006
        /*0012*/ 	.short	0x0028
        /*0014*/ 	.byte	0x00, 0xf5, 0x21, 0x00


	//----- nvinfo : EIATTR_KPARAM_INFO
	.align		4
.L_9847:
        /*0018*/ 	.byte	0x04, 0x17
        /*001a*/ 	.short	(.L_9849 - .L_9848)
.L_9848:
        /*001c*/ 	.word	0x00000000
        /*0020*/ 	.short	0x0005
        /*0022*/ 	.short	0x0020
        /*0024*/ 	.byte	0x00, 0xf0, 0x11, 0x00


	//----- nvinfo : EIATTR_KPARAM_INFO
	.align		4
.L_9849:
        /*0028*/ 	.byte	0x04, 0x17
        /*002a*/ 	.short	(.L_9851 - .L_9850)
.L_9850:
        /*002c*/ 	.word	0x00000000
        /*0030*/ 	.short	0x0004
        /*0032*/ 	.short	0x001c
        /*0034*/ 	.byte	0x00, 0xf0, 0x11, 0x00


	//----- nvinfo : EIATTR_KPARAM_INFO
	.align		4
.L_9851:
        /*0038*/ 	.byte	0x04, 0x17
        /*003a*/ 	.short	(.L_9853 - .L_9852)
.L_9852:
        /*003c*/ 	.word	0x00000000
        /*0040*/ 	.short	0x0003
        /*0042*/ 	.short	0x0018
        /*0044*/ 	.byte	0x00, 0xf0, 0x11, 0x00


	//----- nvinfo : EIATTR_KPARAM_INFO
	.align		4
.L_9853:
        /*0048*/ 	.byte	0x04, 0x17
        /*004a*/ 	.short	(.L_9855 - .L_9854)
.L_9854:
        /*004c*/ 	.word	0x00000000
        /*0050*/ 	.short	0x0002
        /*0052*/ 	.short	0x0010
        /*0054*/ 	.byte	0x00, 0xf5, 0x21, 0x00


	//----- nvinfo : EIATTR_KPARAM_INFO
	.align		4
.L_9855:
        /*0058*/ 	.byte	0x04, 0x17
        /*005a*/ 	.short	(.L_9857 - .L_9856)
.L_9856:
        /*005c*/ 	.word	0x00000000
        /*0060*/ 	.short	0x0001
        /*0062*/ 	.short	0x0008
        /*0064*/ 	.byte	0x00, 0xf5, 0x21, 0x00


	//----- nvinfo : EIATTR_KPARAM_INFO
	.align		4
.L_9857:
        /*0068*/ 	.byte	0x04, 0x17
        /*006a*/ 	.short	(.L_9859 - .L_9858)
.L_9858:
        /*006c*/ 	.word	0x00000000
        /*0070*/ 	.short	0x0000
        /*0072*/ 	.short	0x0000
        /*0074*/ 	.byte	0x00, 0xf5, 0x21, 0x00


	//----- nvinfo : EIATTR_SPARSE_MMA_MASK
	.align		4
.L_9859:
        /*0078*/ 	.byte	0x03, 0x50
        /*007a*/ 	.short	0x0000


	//----- nvinfo : EIATTR_MAXREG_COUNT
	.align		4
        /*007c*/ 	.byte	0x03, 0x1b
        /*007e*/ 	.short	0x00ff


	//----- nvinfo : EIATTR_MERCURY_ISA_VERSION
	.align		4
        /*0080*/ 	.byte	0x03, 0x5f
        /*0082*/ 	.short	0x0101


	//----- nvinfo : EIATTR_COOP_GROUP_MASK_REGIDS
	.align		4
        /*0084*/ 	.byte	0x04, 0x29
        /*0086*/ 	.short	(.L_9861 - .L_9860)


	//   ....[0]....
.L_9860:
        /*0088*/ 	.word	0xffffffff


	//   ....[1]....
        /*008c*/ 	.word	0xffffffff


	//   ....[2]....
        /*0090*/ 	.word	0xffffffff


	//   ....[3]....
        /*0094*/ 	.word	0xffffffff


	//   ....[4]....
        /*0098*/ 	.word	0xffffffff


	//   ....[5]....
        /*009c*/ 	.word	0xffffffff


	//   ....[6]....
        /*00a0*/ 	.word	0xffffffff


	//   ....[7]....
        /*00a4*/ 	.word	0xffffffff


	//   ....[8]....
        /*00a8*/ 	.word	0xffffffff


	//   ....[9]....
        /*00ac*/ 	.word	0xffffffff


	//----- nvinfo : EIATTR_COOP_GROUP_INSTR_OFFSETS
	.align		4
.L_9861:
        /*00b0*/ 	.byte	0x04, 0x28
        /*00b2*/ 	.short	(.L_9863 - .L_9862)


	//   ....[0]....
.L_9862:
        /*00b4*/ 	.word	0x000002c0


	//   ....[1]....
        /*00b8*/ 	.word	0x000002d0


	//   ....[2]....
        /*00bc*/ 	.word	0x00000300


	//   ....[3]....
        /*00c0*/ 	.word	0x00000310


	//   ....[4]....
        /*00c4*/ 	.word	0x00000340


	//   ....[5]....
        /*00c8*/ 	.word	0x00000350


	//   ....[6]....
        /*00cc*/ 	.word	0x00000380


	//   ....[7]....
        /*00d0*/ 	.word	0x00000390


	//   ....[8]....
        /*00d4*/ 	.word	0x000003c0


	//   ....[9]....
        /*00d8*/ 	.word	0x000003d0


	//----- nvinfo : EIATTR_VRC_CTA_INIT_COUNT
	.align		4
.L_9863:
        /*00dc*/ 	.byte	0x02, 0x4a
	.zero		1
	.zero		1


	//----- nvinfo : EIATTR_EXIT_INSTR_OFFSETS
	.align		4
        /*00e0*/ 	.byte	0x04, 0x1c
        /*00e2*/ 	.short	(.L_9865 - .L_9864)


	//   ....[0]....
.L_9864:
        /*00e4*/ 	.word	0x000003e0


	//   ....[1]....
        /*00e8*/ 	.word	0x000004d0


	//   ....[2]....
        /*00ec*/ 	.word	0x00000580


	//----- nvinfo : EIATTR_CBANK_PARAM_SIZE
	.align		4
.L_9865:
        /*00f0*/ 	.byte	0x03, 0x19
        /*00f2*/ 	.short	0x0030


	//----- nvinfo : EIATTR_PARAM_CBANK
	.align		4
        /*00f4*/ 	.byte	0x04, 0x0a
        /*00f6*/ 	.short	(.L_9867 - .L_9866)
	.align		4
.L_9866:
        /*00f8*/ 	.word	index@(.nv.constant0._ZN43_GLOBAL__N__9ae7fba5_10_SoftMax_cu_9f978f6321softmax_warp_backwardIfN3c108BFloat16EfLi5ELb1ELb0EEEvPT0_PKT_S7_iiiPKb)
        /*00fc*/ 	.short	0x0380
        /*00fe*/ 	.short	0x0030


	//----- nvinfo : EIATTR_SW_WAR
	.align		4
.L_9867:
        /*0100*/ 	.byte	0x04, 0x36
        /*0102*/ 	.short	(.L_9869 - .L_9868)
.L_9868:
        /*0104*/ 	.word	0x00000008
.L_9869:


//--------------------- .nv.info._ZN43_GLOBAL__N__9ae7fba5_10_SoftMax_cu_9f978f6321softmax_warp_backwardIfN3c108BFloat16EfLi4ELb1ELb0EEEvPT0_PKT_S7_iiiPKb --------------------------
	.section	.nv.info._ZN43_GLOBAL__N__9ae7fba5_10_SoftMax_cu_9f978f6321softmax_warp_backwardIfN3c108BFloat16EfLi4ELb1ELb0EEEvPT0_PKT_S7_iiiPKb,"",@"SHT_CUDA_INFO"
	.sectionflags	@""
	.align	4


	//----- nvinfo : EIATTR_CUDA_API_VERSION
	.align		4
        /*0000*/ 	.byte	0x04, 0x37
        /*0002*/ 	.short	(.L_9871 - .L_9870)
.L_9870:
        /*0004*/ 	.word	0x00000082


	//----- nvinfo : EIATTR_KPARAM_INFO
	.align		4
.L_9871:
        /*0008*/ 	.byte	0x04, 0x17
        /*000a*/ 	.short	(.L_9873 - .L_9872)
.L_9872:
        /*000c*/ 	.word	0x00000000
        /*0010*/ 	.short	0x0006
        /*0012*/ 	.short	0x0028
        /*0014*/ 	.byte	0x00, 0xf5, 0x21, 0x00


	//----- nvinfo : EIATTR_KPARAM_INFO
	.align		4
.L_9873:
        /*0018*/ 	.byte	0x04, 0x17
        /*001a*/ 	.short	(.L_9875 - .L_9874)
.L_9874:
        /*001c*/ 	.word	0x00000000
        /*0020*/ 	.short	0x0005
        /*0022*/ 	.short	0x0020
        /*0024*/ 	.byte	0x00, 0xf0, 0x11, 0x00


	//----- nvinfo : EIATTR_KPARAM_INFO
	.align		4
.L_9875:
        /*0028*/ 	.byte	0x04, 0x17
        /*002a*/ 	.short	(.L_9877 - .L_9876)
.L_9876:
        /*002c*/ 	.word	0x00000000
        /*0030*/ 	.short	0x0004
        /*0032*/ 	.short	0x001c
        /*0034*/ 	.byte	0x00, 0xf0, 0x11, 0x00


	//----- nvinfo : EIATTR_KPARAM_INFO
	.align		4
.L_9877:
        /*0038*/ 	.byte	0x04, 0x17
        /*003a*/ 	.short	(.L_9879 - .L_9878)
.L_9878:
        /*003c*/ 	.word	0x00000000
        /*0040*/ 	.short	0x0003
        /*0042*/ 	.short	0x0018
        /*0044*/ 	.byte	0x00, 0xf0, 0x11, 0x00


	//----- nvinfo : EIATTR_KPARAM_INFO
	.align		4
.L_9879:
        /*0048*/ 	.byte	0x04, 0x17
        /*004a*/ 	.short	(.L_9881 - .L_9880)
.L_9880:
        /*004c*/ 	.word	0x00000000
        /*0050*/ 	.short	0x0002
        /*0052*/ 	.short	0x0010
        /*0054*/ 	.byte	0x00, 0xf5, 0x21, 0x00


	//----- nvinfo : EIATTR_KPARAM_INFO
	.align		4
.L_9881:
        /*0058*/ 	.byte	0x04, 0x17
        /*005a*/ 	.short	(.L_9883 - .L_9882)
.L_9882:
        /*005c*/ 	.word	0x00000000
        /*0060*/ 	.short	0x0001
        /*0062*/ 	.short	0x0008
        /*0064*/ 	.byte	0x00, 0xf5, 0x21, 0x00


	//----- nvinfo : EIATTR_KPARAM_INFO
	.align		4
.L_9883:
        /*0068*/ 	.byte	0x04, 0x17
        /*006a*/ 	.short	(.L_9885 - .L_9884)
.L_9884:
        /*006c*/ 	.word	0x00000000
        /*0070*/ 	.short	0x0000
        /*0072*/ 	.short	0x0000
        /*0074*/ 	.byte	0x00, 0xf5, 0x21, 0x00


	//----- nvinfo : EIATTR_SPARSE_MMA_MASK
	.align		4
.L_9885:
        /*0078*/ 	.byte	0x03, 0x50
        /*007a*/ 	.short	0x0000


	//----- nvinfo : EIATTR_MAXREG_COUNT
	.align		4
        /*007c*/ 	.byte	0x03, 0x1b
        /*007e*/ 	.short	0x00ff


	//----- nvinfo : EIATTR_MERCURY_ISA_VERSION
	.align		4
        /*0080*/ 	.byte	0x03, 0x5f
        /*0082*/ 	.short	0x0101


	//----- nvinfo : EIATTR_COOP_GROUP_MASK_REGIDS
	.align		4
        /*0084*/ 	.byte	0x04, 0x29
        /*0086*/ 	.short	(.L_9887 - .L_9886)


	//   ....[0]....
.L_9886:
        /*0088*/ 	.word	0xffffffff


	//   ....[1]....
        /*008c*/ 	.word	0xffffffff


	//   ....[2]....
        /*0090*/ 	.word	0xffffffff


	//   ....[3]....
        /*0094*/ 	.word	0xffffffff


	//   ....[4]....
        /*0098*/ 	.word	0xffffffff


	//   ....[5]....
        /*009c*/ 	.word	0xffffffff


	//   ....[6]....
        /*00a0*/ 	.word	0xffffffff


	//   ....[7]....
        /*00a4*/ 	.word	0xffffffff


	//----- nvinfo : EIATTR_COOP_GROUP_INSTR_OFFSETS
	.align		4
.L_9887:
        /*00a8*/ 	.byte	0x04, 0x28
        /*00aa*/ 	.short	(.L_9889 - .L_9888)


	//   ....[0]....
.L_9888:
        /*00ac*/ 	.word	0x000002c0


	//   ....[1]....
        /*00b0*/ 	.word	0x000002d0


	//   ....[2]....
        /*00b4*/ 	.word	0x00000300


	//   ....[3]....
        /*00b8*/ 	.word	0x00000310


	//   ....[4]....
        /*00bc*/ 	.word	0x00000340


	//   ....[5]....
        /*00c0*/ 	.word	0x00000350


	//   ....[6]....
        /*00c4*/ 	.word	0x00000380


	//   ....[7]....
        /*00c8*/ 	.word	0x00000390


	//----- nvinfo : EIATTR_VRC_CTA_INIT_COUNT
	.align		4
.L_9889:
        /*00cc*/ 	.byte	0x02, 0x4a
	.zero		1
	.zero		1


	//----- nvinfo : EIATTR_EXIT_INSTR_OFFSETS
	.align		4
        /*00d0*/ 	.byte	0x04, 0x1c
        /*00d2*/ 	.short	(.L_9891 - .L_9890)


	//   ....[0]....
.L_9890:
        /*00d4*/ 	.word	0x000003a0


	//   ....[1]....
        /*00d8*/ 	.word	0x00000490


	//   ....[2]....
        /*00dc*/ 	.word	0x00000540


	//----- nvinfo : EIATTR_CBANK_PARAM_SIZE
	.align		4
.L_9891:
        /*00e0*/ 	.byte	0x03, 0x19
        /*00e2*/ 	.short	0x0030


	//----- nvinfo : EIATTR_PARAM_CBANK
	.align		4
        /*00e4*/ 	.byte	0x04, 0x0a
        /*00e6*/ 	.short	(.L_9893 - .L_9892)
	.align		4
.L_9892:
        /*00e8*/ 	.word	index@(.nv.constant0._ZN43_GLOBAL__N__9ae7fba5_10_SoftMax_cu_9f978f6321softmax_warp_backwardIfN3c108BFloat16EfLi4ELb1ELb0EEEvPT0_PKT_S7_iiiPKb)
        /*00ec*/ 	.short	0x0380
        /*00ee*/ 	.short	0x0030


	//----- nvinfo : EIATTR_SW_WAR
	.align		4
.L_9893:
        /*00f0*/ 	.byte	0x04, 0x36
        /*00f2*/ 	.short	(.L_9895 - .L_9894)
.L_9894:
        /*00f4*/ 	.word	0x00000008
.L_9895:


//--------------------- .nv.info._ZN43_GLOBAL__N__9ae7fba5_10_SoftMax_cu_9f978f6321softmax_warp_backwardIfN3c108BFloat16EfLi3ELb1ELb0EEEvPT0_PKT_S7_iiiPKb --------------------------
	.section	.nv.info._ZN43_GLOBAL__N__9ae7fba5_10_SoftMax_cu_9f978f6321softmax_warp_backwardIfN3c108BFloat16EfLi3ELb1ELb0EEEvPT0_PKT_S7_iiiPKb,"",@"SHT_CUDA_INFO"
	.sectionflags	@""
	.align	4


	//----- nvinfo : EIATTR_CUDA_API_VERSION
	.align		4
        /*0000*/ 	.byte	0x04, 0x37
        /*0002*/ 	.short	(.L_9897 - .L_9896)
.L_9896:
        /*0004*/ 	.word	0x00000082


	//----- nvinfo : EIATTR_KPARAM_INFO
	.align		4
.L_9897:
        /*0008*/ 	.byte	0x04, 0x17
        /*000a*/ 	.short	(.L_9899 - .L_9898)
.L_9898:
        /*000c*/ 	.word	0x00000000
        /*0010*/ 	.short	0x0006
        /*0012*/ 	.short	0x0028
        /*0014*/ 	.byte	0x00, 0xf5, 0x21, 0x00


	//----- nvinfo : EIATTR_KPARAM_INFO
	.align		4
.L_9899:
        /*0018*/ 	.byte	0x04, 0x17
        /*001a*/ 	.short	(.L_9901 - .L_9900)
.L_9900:
        /*001c*/ 	.word	0x00000000
        /*0020*/ 	.short	0x0005
        /*0022*/ 	.short	0x0020
        /*0024*/ 	.byte	0x00, 0xf0, 0x11, 0x00


	//----- nvinfo : EIATTR_KPARAM_INFO
	.align		4
.L_9901:
        /*0028*/ 	.byte	0x04, 0x17
        /*002a*/ 	.short	(.L_9903 - .L_9902)
.L_9902:
        /*002c*/ 	.word	0x00000000
        /*0030*/ 	.short	0x0004
        /*0032*/ 	.short	0x001c
        /*0034*/ 	.byte	0x00, 0xf0, 0x11, 0x00


	//----- nvinfo : EIATTR_KPARAM_INFO
	.align		4
.L_9903:
        /*0038*/ 	.byte	0x04, 0x17
        /*003a*/ 	.short	(.L_9905 - .L_9904)
.L_9904:
        /*003c*/ 	.word	0x00000000
        /*0040*/ 	.short	0x0003
        /*0042*/ 	.short	0x0018
        /*0044*/ 	.byte	0x00, 0xf0, 0x11, 0x00


	//----- nvinfo : EIATTR_KPARAM_INFO
	.align		4
.L_9905:
        /*0048*/ 	.byte	0x04, 0x17
        /*004a*/ 	.short	(.L_9907 - .L_9906)
.L_9906:
        /*004c*/ 	.word	0x00000000
        /*0050*/ 	.short	0x0002
        /*0052*/ 	.short	0x0010
        /*0054*/ 	.byte	0x00, 0xf5, 0x21, 0x00


	//----- nvinfo : EIATTR_KPARAM_INFO
	.align		4
.L_9907:
        /*0058*/ 	.byte	0x04, 0x17
        /*005a*/ 	.short	(.L_9909 - .L_9908)
.L_9908:
        /*005c*/ 	.word	0x00000000
        /*0060*/ 	.short	0x0001
        /*0062*/ 	.short	0x0008
        /*0064*/ 	.byte	0x00, 0xf5, 0x21, 0x00


	//----- nvinfo : EIATTR_KPARAM_INFO
	.align		4
.L_9909:
        /*0068*/ 	.byte	0x04, 0x17
        /*006a*/ 	.short	(.L_9911 - .L_9910)
.L_9910:
        /*006c*/ 	.word	0x00000000
        /*0070*/ 	.short	0x0000
        /*0072*/ 	.short	0x0000
        /*0074*/ 	.byte	0x00, 0xf5, 0x21, 0x00


	//----- nvinfo : EIATTR_SPARSE_MMA_MASK
	.align		4
.L_9911:
        /*0078*/ 	.byte	0x03, 0x50
        /*007a*/ 	.short	0x0000


	//----- nvinfo : EIATTR_MAXREG_COUNT
	.align		4
        /*007c*/ 	.byte	0x03, 0x1b
        /*007e*/ 	.short	0x00ff


	//----- nvinfo : EIATTR_MERCURY_ISA_VERSION
	.align		4
        /*0080*/ 	.byte	0x03, 0x5f
        /*0082*/ 	.short	0x0101


	//----- nvinfo : EIATTR_COOP_GROUP_MASK_REGIDS
	.align		4
        /*0084*/ 	.byte	0x04, 0x29
        /*0086*/ 	.short	(.L_9913 - .L_9912)


	//   ....[0]....
.L_9912:
        /*0088*/ 	.word	0xffffffff


	//   ....[1]....
        /*008c*/ 	.word	0xffffffff


	//   ....[2]....
        /*0090*/ 	.word	0xffffffff


	//   ....[3]....
        /*0094*/ 	.word	0xffffffff


	//   ....[4]....
        /*0098*/ 	.word	0xffffffff


	//   ....[5]....
        /*009c*/ 	.word	0xffffffff


	//----- nvinfo : EIATTR_COOP_GROUP_INSTR_OFFSETS
	.align		4
.L_9913:
        /*00a0*/ 	.byte	0x04, 0x28
        /*00a2*/ 	.short	(.L_9915 - .L_9914)


	//   ....[0]....
.L_9914:
        /*00a4*/ 	.word	0x000002c0


	//   ....[1]....
        /*00a8*/ 	.word	0x000002d0


	//   ....[2]....
        /*00ac*/ 	.word	0x00000300


	//   ....[3]....
        /*00b0*/ 	.word	0x00000310


	//   ....[4]....
        /*00b4*/ 	.word	0x00000340


	//   ....[5]....
        /*00b8*/ 	.word	0x00000350


	//----- nvinfo : EIATTR_VRC_CTA_INIT_COUNT
	.align		4
.L_9915:
        /*00bc*/ 	.byte	0x02, 0x4a
	.zero		1
	.zero		1


	//----- nvinfo : EIATTR_EXIT_INSTR_OFFSETS
	.align		4
        /*00c0*/ 	.byte	0x04, 0x1c
        /*00c2*/ 	.short	(.L_9917 - .L_9916)


	//   ....[0]....
.L_9916:
        /*00c4*/ 	.word	0x00000360


	//   ....[1]....
        /*00c8*/ 	.word	0x00000450


	//   ....[2]....
        /*00cc*/ 	.word	0x00000500


	//----- nvinfo : EIATTR_CBANK_PARAM_SIZE
	.align		4
.L_9917:
        /*00d0*/ 	.byte	0x03, 0x19
        /*00d2*/ 	.short	0x0030


	//----- nvinfo : EIATTR_PARAM_CBANK
	.align		4
        /*00d4*/ 	.byte	0x04, 0x0a
        /*00d6*/ 	.short	(.L_9919 - .L_9918)
	.align		4
.L_9918:
        /*00d8*/ 	.word	index@(.nv.constant0._ZN43_GLOBAL__N__9ae7fba5_10_SoftMax_cu_9f978f6321softmax_warp_backwardIfN3c108BFloat16EfLi3ELb1ELb0EEEvPT0_PKT_S7_iiiPKb)
        /*00dc*/ 	.short	0x0380
        /*00de*/ 	.short	0x0030


	//----- nvinfo : EIATTR_SW_WAR
	.align		4
.L_9919:
        /*00e0*/ 	.byte	0x04, 0x36
        /*00e2*/ 	.short	(.L_9921 - .L_9920)
.L_9920:
        /*00e4*/ 	.word	0x00000008
.L_9921:


//--------------------- .nv.info._ZN43_GLOBAL__N__9ae7fba5_10_SoftMax_cu_9f978f6321softmax_warp_backwardIfN3c108BFloat16EfLi2ELb1ELb0EEEvPT0_PKT_S7_iiiPKb --------------------------
	.section	.nv.info._ZN43_GLOBAL__N__9ae7fba5_10_SoftMax_cu_9f978f6321softmax_warp_backwardIfN3c108BFloat16EfLi2ELb1ELb0EEEvPT0_PKT_S7_iiiPKb,"",@"SHT_CUDA_INFO"
	.sectionflags	@""
	.align	4


	//----- nvinfo : EIATTR_CUDA_API_VERSION
	.align		4
        /*0000*/ 	.byte	0x04, 0x37
        /*0002*/ 	.short	(.L_9923 - .L_9922)
.L_9922:
        /*0004*/ 	.word	0x00000082


	//----- nvinfo : EIATTR_KPARAM_INFO
	.align		4
.L_9923:
        /*0008*/ 	.byte	0x04, 0x17
        /*000a*/ 	.short	(.L_9925 - .L_9924)
.L_9924:
        /*000c*/ 	.word	0x00000000
        /*0010*/ 	.short	0x0006
        /*0012*/ 	.short	0x0028
        /*0014*/ 	.byte	0x00, 0xf5, 0x21, 0x00


	//----- nvinfo : EIATTR_KPARAM_INFO
	.align		4
.L_9925:
        /*0018*/ 	.byte	0x04, 0x17
        /*001a*/ 	.short	(.L_9927 - .L_9926)
.L_9926:
        /*001c*/ 	.word	0x00000000
        /*0020*/ 	.short	0x0005
        /*0022*/ 	.short	0x0020
        /*0024*/ 	.byte	0x00, 0xf0, 0x11, 0x00


	//----- nvinfo : EIATTR_KPARAM_INFO
	.align		4
.L_9927:
        /*0028*/ 	.byte	0x04, 0x17
        /*002a*/ 	.short	(.L_9929 - .L_9928)
.L_9928:
        /*002c*/ 	.word	0x00000000
        /*0030*/ 	.short	0x0004
        /*0032*/ 	.short	0x001c
        /*0034*/ 	.byte	0x00, 0xf0, 0x11, 0x00


	//----- nvinfo : EIATTR_KPARAM_INFO
	.align		4
.L_9929:
        /*0038*/ 	.byte	0x04, 0x17
        /*003a*/ 	.short	(.L_9931 - .L_9930)
.L_9930:
        /*003c*/ 	.word	0x00000000
        /*0040*/ 	.short	0x0003
        /*0042*/ 	.short	0x0018
        /*0044*/ 	.byte	0x00, 0xf0, 0x11, 0x00


	//----- nvinfo : EIATTR_KPARAM_INFO
	.align		4
.L_9931:
        /*0048*/ 	.byte	0x04, 0x17
        /*004a*/ 	.short	(.L_9933 - .L_9932)
.L_9932:
        /*004c*/ 	.word	0x00000000
        /*0050*/ 	.short	0x0002
        /*0052*/ 	.short	0x0010
        /*0054*/ 	.byte	0x00, 0xf5, 0x21, 0x00


	//----- nvinfo : EIATTR_KPARAM_INFO
	.align		4
.L_9933:
        /*0058*/ 	.byte	0x04, 0x17
        /*005a*/ 	.short	(.L_9935 - .L_9934)
.L_9934:
        /*005c*/ 	.word	0x00000000
        /*0060*/ 	.short	0x0001
        /*0062*/ 	.short	0x0008
        /*0064*/ 	.byte	0x00, 0xf5, 0x21, 0x00


	//----- nvinfo : EIATTR_KPARAM_INFO
	.align		4
.L_9935:
        /*0068*/ 	.byte	0x04, 0x17
        /*006a*/ 	.short	(.L_9937 - .L_9936)
.L_9936:
        /*006c*/ 	.word	0x00000000
        /*0070*/ 	.short	0x0000
        /*0072*/ 	.short	0x0000
        /*0074*/ 	.byte	0x00, 0xf5, 0x21, 0x00


	//----- nvinfo : EIATTR_SPARSE_MMA_MASK
	.align		4
.L_9937:
        /*0078*/ 	.byte	0x03, 0x50
        /*007a*/ 	.short	0x0000


	//----- nvinfo : EIATTR_MAXREG_COUNT
	.align		4
        /*007c*/ 	.byte	0x03, 0x1b
        /*007e*/ 	.short	0x00ff


	//----- nvinfo : EIATTR_MERCURY_ISA_VERSION
	.align		4
        /*0080*/ 	.byte	0x03, 0x5f
        /*0082*/ 	.short	0x0101


	//----- nvinfo : EIATTR_COOP_GROUP_MASK_REGIDS
	.align		4
        /*0084*/ 	.byte	0x04, 0x29
        /*0086*/ 	.short	(.L_9939 - .L_9938)


	//   ....[0]....
.L_9938:
        /*0088*/ 	.word	0xffffffff


	//   ....[1]....
        /*008c*/ 	.word	0xffffffff


	//   ....[2]....
        /*0090*/ 	.word	0xffffffff


	//   ....[3]....
        /*0094*/ 	.word	0xffffffff


	//----- nvinfo : EIATTR_COOP_GROUP_INSTR_OFFSETS
	.align		4
.L_9939:
        /*0098*/ 	.byte	0x04, 0x28
        /*009a*/ 	.short	(.L_9941 - .L_9940)


	//   ....[0]....
.L_9940:
        /*009c*/ 	.word	0x000002c0


	//   ....[1]....
        /*00a0*/ 	.word	0x000002d0


	//   ....[2]....
        /*00a4*/ 	.word	0x00000300


	//   ....[3]....
        /*00a8*/ 	.word	0x00000310


	//----- nvinfo : EIATTR_VRC_CTA_INIT_COUNT
	.align		4
.L_9941:
        /*00ac*/ 	.byte	0x02, 0x4a
	.zero		1
	.zero		1


	//----- nvinfo : EIATTR_EXIT_INSTR_OFFSETS
	.align		4
        /*00b0*/ 	.byte	0x04, 0x1c
        /*00b2*/ 	.short	(.L_9943 - .L_9942)


	//   ....[0]....
.L_9942:
        /*00b4*/ 	.word	0x00000320


	//   ....[1]....
        /*00b8*/ 	.word	0x00000410


	//   ....[2]....
        /*00bc*/ 	.word	0x000004c0


	//----- nvinfo : EIATTR_CBANK_PARAM_SIZE
	.align		4
.L_9943:
        /*00c0*/ 	.byte	0x03, 0x19
        /*00c2*/ 	.short	0x0030


	//----- nvinfo : EIATTR_PARAM_CBANK
	.align		4
        /*00c4*/ 	.byte	0x04, 0x0a
        /*00c6*/ 	.short	(.L_9945 - .L_9944)
	.align		4
.L_9944:
        /*00c8*/ 	.word	index@(.nv.constant0._ZN43_GLOBAL__N__9ae7fba5_10_SoftMax_cu_9f978f6321softmax_warp_backwardIfN3c108BFloat16EfLi2ELb1ELb0EEEvPT0_PKT_S7_iiiPKb)
        /*00cc*/ 	.short	0x0380
        /*00ce*/ 	.short	0x0030


	//----- nvinfo : EIATTR_SW_WAR
	.align		4
.L_9945:
        /*00d0*/ 	.byte	0x04, 0x36
        /*00d2*/ 	.short	(.L_9947 - .L_9946)
.L_9946:
        /*00d4*/ 	.word	0x00000008
.L_9947:


//--------------------- .nv.info._ZN43_GLOBAL__N__9ae7fba5_10_SoftMax_cu_9f978f6321softmax_warp_backwardIfN3c108BFloat16EfLi1ELb1ELb0EEEvPT0_PKT_S7_iiiPKb --------------------------
	.section	.nv.info._ZN43_GLOBAL__N__9ae7fba5_10_SoftMax_cu_9f978f6321softmax_warp_backwardIfN3c108BFloat16EfLi1ELb1ELb0EEEvPT0_PKT_S7_iiiPKb,"",@"SHT_CUDA_INFO"
	.sectionflags	@""
	.align	4


	//----- nvinfo : EIATTR_CUDA_API_VERSION
	.align		4
        /*0000*/ 	.byte	0x04, 0x37
        /*0002*/ 	.short	(.L_9949 - .L_9948)
.L_9948:
        /*0004*/ 	.word	0x00000082


	//----- nvinfo : EIATTR_KPARAM_INFO
	.align		4
.L_9949:
        /*0008*/ 	.byte	0x04, 0x17
        /*000a*/ 	.short	(.L_9951 - .L_9950)
.L_9950:
        /*000c*/ 	.word	0x00000000
        /*0010*/ 	.short	0x0006
        /*0012*/ 	.short	0x0028
        /*0014*/ 	.byte	0x00, 0xf5, 0x21, 0x00


	//----- nvinfo : EIATTR_KPARAM_INFO
	.align		4
.L_9951:
        /*0018*/ 	.byte	0x04, 0x17
        /*001a*/ 	.short	(.L_9953 - .L_9952)
.L_9952:
        /*001c*/ 	.word	0x00000000
        /*0020*/ 	.short	0x0005
        /*0022*/ 	.short	0x0020
        /*0024*/ 	.byte	0x00, 0xf0, 0x11, 0x00


	//----- nvinfo : EIATTR_KPARAM_INFO
	.align		4
.L_9953:
        /*0028*/ 	.byte	0x04, 0x17
        /*002a*/ 	.short	(.L_9955 - .L_9954)
.L_9954:
        /*002c*/ 	.word	0x00000000
        /*0030*/ 	.short	0x0004
        /*0032*/ 	.short	0x001c
        /*0034*/ 	.byte	0x00, 0xf0, 0x11, 0x00


	//----- nvinfo : EIATTR_KPARAM_INFO
	.align		4
.L_9955:
        /*0038*/ 	.byte	0x04, 0x17
        /*003a*/ 	.short	(.L_9957 - .L_9956)
.L_9956:
        /*003c*/ 	.word	0x00000000
        /*0040*/ 	.short	0x0003
        /*0042*/ 	.short	0x0018
        /*0044*/ 	.byte	0x00, 0xf0, 0x11, 0x00


	//----- nvinfo : EIATTR_KPARAM_INFO
	.align		4
.L_9957:
        /*0048*/ 	.byte	0x04, 0x17
        /*004a*/ 	.short	(.L_9959 - .L_9958)
.L_9958:
        /*004c*/ 	.word	0x00000000
        /*0050*/ 	.short	0x0002
        /*0052*/ 	.short	0x0010
        /*0054*/ 	.byte	0x00, 0xf5, 0x21, 0x00


	//----- nvinfo : EIATTR_KPARAM_INFO
	.align		4
.L_9959:
        /*0058*/ 	.byte	0x04, 0x17
        /*005a*/ 	.short	(.L_9961 - .L_9960)
.L_9960:
        /*005c*/ 	.word	0x00000000
        /*0060*/ 	.short	0x0001
        /*0062*/ 	.short	0x0008
        /*0064*/ 	.byte	0x00, 0xf5, 0x21, 0x00


	//----- nvinfo : EIATTR_KPARAM_INFO
	.align		4
.L_9961:
        /*0068*/ 	.byte	0x04, 0x17
        /*006a*/ 	.short	(.L_9963 - .L_9962)
.L_9962:
        /*006c*/ 	.word	0x00000000
        /*0070*/ 	.short	0x0000
        /*0072*/ 	.short	0x0000
        /*0074*/ 	.byte	0x00, 0xf5, 0x21, 0x00


	//----- nvinfo : EIATTR_SPARSE_MMA_MASK
	.align		4
.L_9963:
        /*0078*/ 	.byte	0x03, 0x50
        /*007a*/ 	.short	0x0000


	//----- nvinfo : EIATTR_MAXREG_COUNT
	.align		4
        /*007c*/ 	.byte	0x03, 0x1b
        /*007e*/ 	.short	0x00ff


	//----- nvinfo : EIATTR_MERCURY_ISA_VERSION
	.align		4
        /*0080*/ 	.byte	0x03, 0x5f
        /*0082*/ 	.short	0x0101


	//----- nvinfo : EIATTR_COOP_GROUP_MASK_REGIDS
	.align		4
        /*0084*/ 	.byte	0x04, 0x29
        /*0086*/ 	.short	(.L_9965 - .L_9964)


	//   ....[0]....
.L_9964:
        /*0088*/ 	.word	0xffffffff


	//   ....[1]....
        /*008c*/ 	.word	0xffffffff


	//----- nvinfo : EIATTR_COOP_GROUP_INSTR_OFFSETS
	.align		4
.L_9965:
        /*0090*/ 	.byte	0x04, 0x28
        /*0092*/ 	.short	(.L_9967 - .L_9966)


	//   ....[0]....
.L_9966:
        /*0094*/ 	.word	0x000002c0


	//   ....[1]....
        /*0098*/ 	.word	0x000002d0


	//----- nvinfo : EIATTR_VRC_CTA_INIT_COUNT
	.align		4
.L_9967:
        /*009c*/ 	.byte	0x02, 0x4a
	.zero		1
	.zero		1


	//----- nvinfo : EIATTR_EXIT_INSTR_OFFSETS
	.align		4
        /*00a0*/ 	.byte	0x04, 0x1c
        /*00a2*/ 	.short	(.L_9969 - .L_9968)


	//   ....[0]....
.L_9968:
        /*00a4*/ 	.word	0x000002e0


	//   ....[1]....
        /*00a8*/ 	.word	0x000003d0


	//   ....[2]....
        /*00ac*/ 	.word	0x00000480


	//----- nvinfo : EIATTR_CBANK_PARAM_SIZE
	.align		4
.L_9969:
        /*00b0*/ 	.byte	0x03, 0x19
        /*00b2*/ 	.short	0x0030


	//----- nvinfo : EIATTR_PARAM_CBANK
	.align		4
        /*00b4*/ 	.byte	0x04, 0x0a
        /*00b6*/ 	.short	(.L_9971 - .L_9970)
	.align		4
.L_9970:
        /*00b8*/ 	.word	index@(.nv.constant0._ZN43_GLOBAL__N__9ae7fba5_10_SoftMax_cu_9f978f6321softmax_warp_backwardIfN3c108BFloat16EfLi1ELb1ELb0EEEvPT0_PKT_S7_iiiPKb)
        /*00bc*/ 	.short	0x0380
        /*00be*/ 	.short	0x0030


	//----- nvinfo : EIATTR_SW_WAR
	.align		4
.L_9971:
        /*00c0*/ 	.byte	0x04, 0x36
        /*00c2*/ 	.short	(.L_9973 - .L_9972)
.L_9972:
        /*00c4*/ 	.word	0x00000008
.L_9973:


//--------------------- .nv.info._ZN43_GLOBAL__N__9ae7fba5_10_SoftMax_cu_9f978f6321softmax_warp_backwardIfN3c108BFloat16EfLi0ELb1ELb0EEEvPT0_PKT_S7_iiiPKb --------------------------
	.section	.nv.info._ZN43_GLOBAL__N__9ae7fba5_10_SoftMax_cu_9f978f6321softmax_warp_backwardIfN3c108BFloat16EfLi0ELb1ELb0EEEvPT0_PKT_S7_iiiPKb,"",@"SHT_CUDA_INFO"
	.sectionflags	@""
	.align	4


	//----- nvinfo : EIATTR_CUDA_API_VERSION
	.align		4
        /*0000*/ 	.byte	0x04, 0x37
        /*0002*/ 	.short	(.L_9975 - .L_9974)
.L_9974:
        /*0004*/ 	.word	0x00000082


	//----- nvinfo : EIATTR_KPARAM_INFO
	.align		4
.L_9975:
        /*0008*/ 	.byte	0x04, 0x17
        /*000a*/ 	.short	(.L_9977 - .L_9976)
.L_9976:
        /*000c*/ 	.word	0x00000000
        /*0010*/ 	.short	0x0006
        /*0012*/ 	.short	0x0028
        /*0014*/ 	.byte	0x00, 0xf5, 0x21, 0x00


	//----- nvinfo : EIATTR_KPARAM_INFO
	.align		4
.L_9977:
        /*0018*/ 	.byte	0x04, 0x17
        /*001a*/ 	.short	(.L_9979 - .L_9978)
.L_9978:
        /*001c*/ 	.word	0x00000000
        /*0020*/ 	.short	0x0005
        /*0022*/ 	.short	0x0020
        /*0024*/ 	.byte	0x00, 0xf0, 0x11, 0x00


	//----- nvinfo : EIATTR_KPARAM_INFO
	.align		4
.L_9979:
        /*0028*/ 	.byte	0x04, 0x17
        /*002a*/ 	.short	(.L_9981 - .L_9980)
.L_9980:
        /*002c*/ 	.word	0x00000000
        /*0030*/ 	.short	0x0004
        /*0032*/ 	.short	0x001c
        /*0034*/ 	.byte	0x00, 0xf0, 0x11, 0x00


	//----- nvinfo : EIATTR_KPARAM_INFO
	.align		4
.L_9981:
        /*0038*/ 	.byte	0x04, 0x17
        /*003a*/ 	.short	(.L_9983 - .L_9982)
.L_9982:
        /*003c*/ 	.word	0x00000000
        /*0040*/ 	.short	0x0003
        /*0042*/ 	.short	0x0018
        /*0044*/ 	.byte	0x00, 0xf0, 0x11, 0x00


	//----- nvinfo : EIATTR_KPARAM_INFO
	.align		4
.L_9983:
        /*0048*/ 	.byte	0x04, 0x17
        /*004a*/ 	.short	(.L_9985 - .L_9984)
.L_9984:
        /*004c*/ 	.word	0x00000000
        /*0050*/ 	.short	0x0002
        /*0052*/ 	.short	0x0010
        /*0054*/ 	.byte	0x00, 0xf5, 0x21, 0x00


	//----- nvinfo : EIATTR_KPARAM_INFO
	.align		4
.L_9985:
        /*0058*/ 	.byte	0x04, 0x17
        /*005a*/ 	.short	(.L_9987 - .L_9986)
.L_9986:
        /*005c*/ 	.word	0x00000000
        /*0060*/ 	.short	0x0001
        /*0062*/ 	.short	0x0008
        /*0064*/ 	.byte	0x00, 0xf5, 0x21, 0x00


	//----- nvinfo : EIATTR_KPARAM_INFO
	.align		4
.L_9987:
        /*0068*/ 	.byte	0x04, 0x17
        /*006a*/ 	.short	(.L_9989 - .L_9988)
.L_9988:
        /*006c*/ 	.word	0x00000000
        /*0070*/ 	.short	0x0000
        /*0072*/ 	.short	0x0000
        /*0074*/ 	.byte	0x00, 0xf5, 0x21, 0x00


	//----- nvinfo : EIATTR_SPARSE_MMA_MASK
	.align		4
.L_9989:
        /*0078*/ 	.byte	0x03, 0x50
        /*007a*/ 	.short	0x0000


	//----- nvinfo : EIATTR_MAXREG_COUNT
	.align		4
        /*007c*/ 	.byte	0x03, 0x1b
        /*007e*/ 	.short	0x00ff


	//----- nvinfo : EIATTR_MERCURY_ISA_VERSION
	.align		4
        /*0080*/ 	.byte	0x03, 0x5f
        /*0082*/ 	.short	0x0101


	//----- nvinfo : EIATTR_VRC_CTA_INIT_COUNT
	.align		4
        /*0084*/ 	.byte	0x02, 0x4a
	.zero		1
	.zero		1


	//----- nvinfo : EIATTR_EXIT_INSTR_OFFSETS
	.align		4
        /*0088*/ 	.byte	0x04, 0x1c
        /*008a*/ 	.short	(.L_9991 - .L_9990)


	//   ....[0]....
.L_9990:
        /*008c*/ 	.word	0x000002b0


	//   ....[1]....
        /*0090*/ 	.word	0x00000370


	//   ....[2]....
        /*0094*/ 	.word	0x000003f0


	//----- nvinfo : EIATTR_CBANK_PARAM_SIZE
	.align		4
.L_9991:
        /*0098*/ 	.byte	0x03, 0x19
        /*009a*/ 	.short	0x0030


	//----- nvinfo : EIATTR_PARAM_CBANK
	.align		4
        /*009c*/ 	.byte	0x04, 0x0a
        /*009e*/ 	.short	(.L_9993 - .L_9992)
	.align		4
.L_9992:
        /*00a0*/ 	.word	index@(.nv.constant0._ZN43_GLOBAL__N__9ae7fba5_10_SoftMax_cu_9f978f6321softmax_warp_backwardIfN3c108BFloat16EfLi0ELb1ELb0EEEvPT0_PKT_S7_iiiPKb)
        /*00a4*/ 	.short	0x0380
        /*00a6*/ 	.short	0x0030


	//----- nvinfo : EIATTR_SW_WAR
	.align		4
.L_9993:
        /*00a8*/ 	.byte	0x04, 0x36
        /*00aa*/ 	.short	(.L_9995 - .L_9994)
.L_9994:
        /*00ac*/ 	.word	0x00000008
.L_9995:


//--------------------- .nv.info._ZN43_GLOBAL__N__9ae7fba5_10_SoftMax_cu_9f978f6321softmax_warp_backwardIN3c108BFloat16ES2_fLi10ELb1ELb0EEEvPT0_PKT_S7_iiiPKb --------------------------
	.section	.nv.info._ZN43_GLOBAL__N__9ae7fba5_10_SoftMax_cu_9f978f6321softmax_warp_backwardIN3c108BFloat16ES2_fLi10ELb1ELb0EEEvPT0_PKT_S7_iiiPKb,"",@"SHT_CUDA_INFO"
	.sectionflags	@""
	.align	4


	//----- nvinfo : EIATTR_CUDA_API_VERSION
	.align		4
        /*0000*/ 	.byte	0x04, 0x37
        /*0002*/ 	.short	(.L_9997 - .L_9996)
.L_9996:
        /*0004*/ 	.word	0x00000082


	//----- nvinfo : EIATTR_KPARAM_INFO
	.align		4
.L_9997:
        /*0008*/ 	.byte	0x04, 0x17
        /*000a*/ 	.short	(.L_9999 - .L_9998)
.L_9998:
        /*000c*/ 	.word	0x00000000
        /*0010*/ 	.short	0x0006
        /*0012*/ 	.short	0x0028
        /*0014*/ 	.byte	0x00, 0xf5, 0x21, 0x00


	//----- nvinfo : EIATTR_KPARAM_INFO
	.align		4
.L_9999:
        /*0018*/ 	.byte	0x04, 0x17
        /*001a*/ 	.short	(.L_10001 - .L_10000)
.L_10000:
        /*001c*/ 	.word	0x00000000
        /*0020*/ 	.short	0x0005
        /*0022*/ 	.short	0x0020
        /*0024*/ 	.byte	0x00, 0xf0, 0x11, 0x00


	//----- nvinfo : EIATTR_KPARAM_INFO
	.align		4
.L_10001:
        /*0028*/ 	.byte	0x04, 0x17
        /*002a*/ 	.short	(.L_10003 - .L_10002)
.L_10002:
        /*002c*/ 	.word	0x00000000
        /*0030*/ 	.short	0x0004
        /*0032*/ 	.short	0x001c
        /*0034*/ 	.byte	0x00, 0xf0, 0x11, 0x00


	//----- nvinfo : EIATTR_KPARAM_INFO
	.align		4
.L_10003:
        /*0038*/ 	.byte	0x04, 0x17
        /*003a*/ 	.short	(.L_10005 - .L_10004)
.L_10004:
        /*003c*/ 	.word	0x00000000
        /*0040*/ 	.short	0x0003
        /*0042*/ 	.short	0x0018
        /*0044*/ 	.byte	0x00, 0xf0, 0x11, 0x00


	//----- nvinfo : EIATTR_KPARAM_INFO
	.align		4
.L_10005:
        /*0048*/ 	.byte	0x04, 0x17
        /*004a*/ 	.short	(.L_10007 - .L_10006)
.L_10006:
        /*004c*/ 	.word	0x00000000
        /*0050*/ 	.short	0x0002
        /*0052*/ 	.short	0x0010
        /*0054*/ 	.byte	0x00, 0xf5, 0x21, 0x00


	//----- nvinfo : EIATTR_KPARAM_INFO
	.align		4
.L_10007:
        /*0058*/ 	.byte	0x04, 0x17
        /*005a*/ 	.short	(.L_10009 - .L_10008)
.L_10008:
        /*005c*/ 	.word	0x00000000
        /*0060*/ 	.short	0x0001
        /*0062*/ 	.short	0x0008
        /*0064*/ 	.byte	0x00, 0xf5, 0x21, 0x00


	//----- nvinfo : EIATTR_KPARAM_INFO
	.align		4
.L_10009:
        /*0068*/ 	.byte	0x04, 0x17
        /*006a*/ 	.short	(.L_10011 - .L_10010)
.L_10010:
        /*006c*/ 	.word	0x00000000
        /*0070*/ 	.short	0x0000
        /*0072*/ 	.short	0x0000
        /*0074*/ 	.byte	0x00, 0xf5, 0x21, 0x00


	//----- nvinfo : EIATTR_SPARSE_MMA_MASK
	.align		4
.L_10011:
        /*0078*/ 	.byte	0x03, 0x50
        /*007a*/ 	.short	0x0000


	//----- nvinfo : EIATTR_MAXREG_COUNT
	.align		4
        /*007c*/ 	.byte	0x03, 0x1b
        /*007e*/ 	.short	0x00ff


	//----- nvinfo : EIATTR_MERCURY_ISA_VERSION
	.align		4
        /*0080*/ 	.byte	0x03, 0x5f
        /*0082*/ 	.short	0x0101


	//----- nvinfo : EIATTR_COOP_GROUP_MASK_REGIDS
	.align		4
        /*0084*/ 	.byte	0x04, 0x29
        /*0086*/ 	.short	(.L_10013 - .L_10012)


	//   ....[0]....
.L_10012:
        /*0088*/ 	.word	0xffffffff


	//   ....[1]....
        /*008c*/ 	.word	0xffffffff


	//   ....[2]....
        /*0090*/ 	.word	0xffffffff


	//   ....[3]....
        /*0094*/ 	.word	0xffffffff


	//   ....[4]....
        /*0098*/ 	.word	0xffffffff


	//----- nvinfo : EIATTR_COOP_GROUP_INSTR_OFFSETS
	.align		4
.L_10013:
        /*009c*/ 	.byte	0x04, 0x28
        /*009e*/ 	.short	(.L_10015 - .L_10014)


	//   ....[0]....
.L_10014:
        /*00a0*/ 	.word	0x00001400


	//   ....[1]....
        /*00a4*/ 	.word	0x00001420


	//   ....[2]....
        /*00a8*/ 	.word	0x00001440


	//   ....[3]....
        /*00ac*/ 	.word	0x00001460


	//   ....[4]....
        /*00b0*/ 	.word	0x00001480


	//----- nvinfo : EIATTR_VRC_CTA_INIT_COUNT
	.align		4
.L_10015:
        /*00b4*/ 	.byte	0x02, 0x4a
	.zero		1
	.zero		1


	//----- nvinfo : EIATTR_EXIT_INSTR_OFFSETS
	.align		4
        /*00b8*/ 	.byte	0x04, 0x1c
        /*00ba*/ 	.short	(.L_10017 - .L_10016)


	//   ....[0]....
.L_10016:
        /*00bc*/ 	.word	0x00001490


	//   ....[1]....
        /*00c0*/ 	.word	0x000020e0


	//   ....[2]....
        /*00c4*/ 	.word	0x00002130


	//----- nvinfo : EIATTR_CBANK_PARAM_SIZE
	.align		4
.L_10017:
        /*00c8*/ 	.byte	0x03, 0x19
        /*00ca*/ 	.short	0x0030


	//----- nvinfo : EIATTR_PARAM_CBANK
	.align		4
        /*00cc*/ 	.byte	0x04, 0x0a
        /*00ce*/ 	.short	(.L_10019 - .L_10018)
	.align		4
.L_10018:
        /*00d0*/ 	.word	index@(.nv.constant0._ZN43_GLOBAL__N__9ae7fba5_10_SoftMax_cu_9f978f6321softmax_warp_backwardIN3c108BFloat16ES2_fLi10ELb1ELb0EEEvPT0_PKT_S7_iiiPKb)
        /*00d4*/ 	.short	0x0380
        /*00d6*/ 	.short	0x0030


	//----- nvinfo : EIATTR_SW_WAR
	.align		4
.L_10019:
        /*00d8*/ 	.byte	0x04, 0x36
        /*00da*/ 	.short	(.L_10021 - .L_10020)
.L_10020:
        /*00dc*/ 	.word	0x00000008
.L_10021:


//--------------------- .nv.info._ZN43_GLOBAL__N__9ae7fba5_10_SoftMax_cu_9f978f6321softmax_warp_backwardIN3c108BFloat16ES2_fLi9ELb1ELb0EEEvPT0_PKT_S7_iiiPKb --------------------------
	.section	.nv.info._ZN43_GLOBAL__N__9ae7fba5_10_SoftMax_cu_9f978f6321softmax_warp_backwardIN3c108BFloat16ES2_fLi9ELb1ELb0EEEvPT0_PKT_S7_iiiPKb,"",@"SHT_CUDA_INFO"
	.sectionflags	@""
	.align	4


	//----- nvinfo : EIATTR_CUDA_API_VERSION
	.align		4
        /*0000*/ 	.byte	0x04, 0x37
        /*0002*/ 	.short	(.L_10023 - .L_10022)
.L_10022:
        /*0004*/ 	.word	0x00000082


	//----- nvinfo : EIATTR_KPARAM_INFO
	.align		4
.L_10023:
        /*0008*/ 	.byte	0x04, 0x17
        /*000a*/ 	.short	(.L_10025 - .L_10024)
.L_10024:
        /*000c*/ 	.word	0x00000000
        /*0010*/ 	.short	0x0006
        /*0012*/ 	.short	0x0028
        /*0014*/ 	.byte	0x00, 0xf5, 0x21, 0x00


	//----- nvinfo : EIATTR_KPARAM_INFO
	.align		4
.L_10025:
        /*0018*/ 	.byte	0x04, 0x17
        /*001a*/ 	.short	(.L_10027 - .L_10026)
.L_10026:
        /*001c*/ 	.word	0x00000000
        /*0020*/ 	.short	0x0005
        /*0022*/ 	.short	0x0020
        /*0024*/ 	.byte	0x00, 0xf0, 0x11, 0x00


	//----- nvinfo : EIATTR_KPARAM_INFO
	.align		4
.L_10027:
        /*0028*/ 	.byte	0x04, 0x17
        /*002a*/ 	.short	(.L_10029 - .L_10028)
.L_10028:
        /*002c*/ 	.word	0x00000000
        /*0030*/ 	.short	0x0004
        /*0032*/ 	.short	0x001c
        /*0034*/ 	.byte	0x00, 0xf0, 0x11, 0x00


	//----- nvinfo : EIATTR_KPARAM_INFO
	.align		4
.L_10029:
        /*0038*/ 	.byte	0x04, 0x17
        /*003a*/ 	.short	(.L_10031 - .L_10030)
.L_10030:
        /*003c*/ 	.word	0x00000000
        /*0040*/ 	.short	0x0003
        /*0042*/ 	.short	0x0018
        /*0044*/ 	.byte	0x00, 0xf0, 0x11, 0x00


	//----- nvinfo : EIATTR_KPARAM_INFO
	.align		4
.L_10031:
        /*0048*/ 	.byte	0x04, 0x17
        /*004a*/ 	.short	(.L_10033 - .L_10032)
.L_10032:
        /*004c*/ 	.word	0x00000000
        /*0050*/ 	.short	0x0002
        /*0052*/ 	.short	0x0010
        /*0054*/ 	.byte	0x00, 0xf5, 0x21, 0x00


	//----- nvinfo : EIATTR_KPARAM_INFO
	.align		4
.L_10033:
        /*0058*/ 	.byte	0x04, 0x17
        /*005a*/ 	.short	(.L_10035 - .L_10034)
.L_10034:
        /*005c*/ 	.word	0x00000000
        /*0060*/ 	.short	0x0001
        /*0062*/ 	.short	0x0008
        /*0064*/ 	.byte	0x00, 0xf5, 0x21, 0x00


	//----- nvinfo : EIATTR_KPARAM_INFO
	.align		4
.L_10035:
        /*0068*/ 	.byte	0x04, 0x17
        /*006a*/ 	.short	(.L_10037 - .L_10036)
.L_10036:
        /*006c*/ 	.word	0x00000000
        /*0070*/ 	.short	0x0000
        /*0072*/ 	.short	0x0000
        /*0074*/ 	.byte	0x00, 0xf5, 0x21, 0x00


	//----- nvinfo : EIATTR_SPARSE_MMA_MASK
	.align		4
.L_10037:
        /*0078*/ 	.byte	0x03, 0x50
        /*007a*/ 	.short	0x0000


	//----- nvinfo : EIATTR_MAXREG_COUNT
	.align		4
        /*007c*/ 	.byte	0x03, 0x1b
        /*007e*/ 	.short	0x00ff


	//----- nvinfo : EIATTR_MERCURY_ISA_VERSION
	.align		4
        /*0080*/ 	.byte	0x03, 0x5f
        /*0082*/ 	.short	0x0101


	//----- nvinfo : EIATTR_COOP_GROUP_MASK_REGIDS
	.align		4
        /*0084*/ 	.byte	0x04, 0x29
        /*0086*/ 	.short	(.L_10039 - .L_10038)


	//   ....[0]....
.L_10038:
        /*0088*/ 	.word	0xffffffff


	//   ....[1]....
        /*008c*/ 	.word	0xffffffff


	//   ....[2]....
        /*0090*/ 	.word	0xffffffff


	//   ....[3]....
        /*0094*/ 	.word	0xffffffff


	//   ....[4]....
        /*0098*/ 	.word	0xffffffff


	//----- nvinfo : EIATTR_COOP_GROUP_INSTR_OFFSETS
	.align		4
.L_10039:
        /*009c*/ 	.byte	0x04, 0x28
        /*009e*/ 	.short	(.L_10041 - .L_10040)


	//   ....[0]....
.L_10040:
        /*00a0*/ 	.word	0x00000a40


	//   ....[1]....
        /*00a4*/ 	.word	0x00000a60


	//   ....[2]....
        /*00a8*/ 	.word	0x00000a80


	//   ....[3]....
        /*00ac*/ 	.word	0x00000aa0


	//   ....[4]....
        /*00b0*/ 	.word	0x00000af0


	//----- nvinfo : EIATTR_VRC_CTA_INIT_COUNT
	.align		4
.L_10041:
        /*00b4*/ 	.byte	0x02, 0x4a
	.zero		1
	.zero		1


	//----- nvinfo : EIATTR_EXIT_INSTR_OFFSETS
	.align		4
        /*00b8*/ 	.byte	0x04, 0x1c
        /*00ba*/ 	.short	(.L_10043 - .L_10042)


	//   ....[0]....
.L_10042:
        /*00bc*/ 	.word	0x00000b00


	//   ....[1]....
        /*00c0*/ 	.word	0x00001160


	//   ....[2]....
        /*00c4*/ 	.word	0x000011b0


	//----- nvinfo : EIATTR_CBANK_PARAM_SIZE
	.align		4
.L_10043:
        /*00c8*/ 	.byte	0x03, 0x19
        /*00ca*/ 	.short	0x0030


	//----- nvinfo : EIATTR_PARAM_CBANK
	.align		4
        /*00cc*/ 	.byte	0x04, 0x0a
        /*00ce*/ 	.short	(.L_10045 - .L_10044)
	.align		4
.L_10044:
        /*00d0*/ 	.word	index@(.nv.constant0._ZN43_GLOBAL__N__9ae7fba5_10_SoftMax_cu_9f978f6321softmax_warp_backwardIN3c108BFloat16ES2_fLi9ELb1ELb0EEEvPT0_PKT_S7_iiiPKb)
        /*00d4*/ 	.short	0x0380
        /*00d6*/ 	.short	0x0030


	//----- nvinfo : EIATTR_SW_WAR
	.align		4
.L_10045:
        /*00d8*/ 	.byte	0x04, 0x36
        /*00da*/ 	.short	(.L_10047 - .L_10046)
.L_10046:
        /*00dc*/ 	.word	0x00000008
.L_10047:


//--------------------- .nv.info._ZN43_GLOBAL__N__9ae7fba5_10_SoftMax_cu_9f978f6321softmax_warp_backwardIN3c108BFloat16ES2_fLi8ELb1ELb0EEEvPT0_PKT_S7_iiiPKb --------------------------
	.section	.nv.info._ZN43_GLOBAL__N__9ae7fba5_10_SoftMax_cu_9f978f6321softmax_warp_backwardIN3c108BFloat16ES2_fLi8ELb1ELb0EEEvPT0_PKT_S7_iiiPKb,"",@"SHT_CUDA_INFO"
	.sectionflags	@""
	.align	4


	//----- nvinfo : EIATTR_CUDA_API_VERSION
	.align		4
        /*0000*/ 	.byte	0x04, 0x37
        /*0002*/ 	.short	(.L_10049 - .L_10048)
.L_10048:
        /*0004*/ 	.word	0x00000082


	//----- nvinfo : EIATTR_KPARAM_INFO
	.align		4
.L_10049:
        /*0008*/ 	.byte	0x04, 0x17
        /*000a*/ 	.short	(.L_10051 - .L_10050)
.L_10050:
        /*000c*/ 	.word	0x00000000
        /*0010*/ 	.short	0x0006
        /*0012*/ 	.short	0x0028
        /*0014*/ 	.byte	0x00, 0xf5, 0x21, 0x00


	//----- nvinfo : EIATTR_KPARAM_INFO
	.align		4
.L_10051:
        /*0018*/ 	.byte	0x04, 0x17
        /*001a*/ 	.short	(.L_10053 - .L_10052)
.L_10052:
        /*001c*/ 	.word	0x00000000
        /*0020*/ 	.short	0x0005
        /*0022*/ 	.short	0x0020
        /*0024*/ 	.byte	0x00, 0xf0, 0x11, 0x00


	//----- nvinfo : EIATTR_KPARAM_INFO
	.align		4
.L_10053:
        /*0028*/ 	.byte	0x04, 0x17
        /*002a*/ 	.short	(.L_10055 - .L_10054)
.L_10054:
        /*002c*/ 	.word	0x00000000
        /*0030*/ 	.short	0x0004
        /*0032*/ 	.short	0x001c
        /*0034*/ 	.byte	0x00, 0xf0, 0x11, 0x00


	//----- nvinfo : EIATTR_KPARAM_INFO
	.align		4
.L_10055:
        /*0038*/ 	.byte	0x04, 0x17
        /*003a*/ 	.short	(.L_10057 - .L_10056)
.L_10056:
        /*003c*/ 	.word	0x00000000
        /*0040*/ 	.short	0x0003
        /*0042*/ 	.short	0x0018
        /*0044*/ 	.byte	0x00, 0xf0, 0x11, 0x00


	//----- nvinfo : EIATTR_KPARAM_INFO
	.align		4
.L_10057:
        /*0048*/ 	.byte	0x04, 0x17
        /*004a*/ 	.short	(.L_10059 - .L_10058)
.L_10058:
        /*004c*/ 	.word	0x00000000
        /*0050*/ 	.short	0x0002
        /*0052*/ 	.short	0x0010
        /*0054*/ 	.byte	0x00, 0xf5, 0x21, 0x00


	//----- nvinfo : EIATTR_KPARAM_INFO
	.align		4
.L_10059:
        /*0058*/ 	.byte	0x04, 0x17
        /*005a*/ 	.short	(.L_10061 - .L_10060)
.L_10060:
        /*005c*/ 	.word	0x00000000
        /*0060*/ 	.short	0x0001
        /*0062*/ 	.short	0x0008
        /*0064*/ 	.byte	0x00, 0xf5, 0x21, 0x00


	//----- nvinfo : EIATTR_KPARAM_INFO
	.align		4
.L_10061:
        /*0068*/ 	.byte	0x04, 0x17
        /*006a*/ 	.short	(.L_10063 - .L_10062)
.L_10062:
        /*006c*/ 	.word	0x00000000
        /*0070*/ 	.short	0x0000
        /*0072*/ 	.short	0x0000
        /*0074*/ 	.byte	0x00, 0xf5, 0x21, 0x00


	//----- nvinfo : EIATTR_SPARSE_MMA_MASK
	.align		4
.L_10063:
        /*0078*/ 	.byte	0x03, 0x50
        /*007a*/ 	.short	0x0000


	//----- nvinfo : EIATTR_MAXREG_COUNT
	.align		4
        /*007c*/ 	.byte	0x03, 0x1b
        /*007e*/ 	.short	0x00ff


	//----- nvinfo : EIATTR_MERCURY_ISA_VERSION
	.align		4
        /*0080*/ 	.byte	0x03, 0x5f
        /*0082*/ 	.short	0x0101


	//----- nvinfo : EIATTR_COOP_GROUP_MASK_REGIDS
	.align		4
        /*0084*/ 	.byte	0x04, 0x29
        /*0086*/ 	.short	(.L_10065 - .L_10064)


	//   ....[0]....
.L_10064:
        /*0088*/ 	.word	0xffffffff


	//   ....[1]....
        /*008c*/ 	.word	0xffffffff


	//   ....[2]....
        /*0090*/ 	.word	0xffffffff


	//   ....[3]....
        /*0094*/ 	.word	0xffffffff


	//   ....[4]....
        /*0098*/ 	.word	0xffffffff


	//----- nvinfo : EIATTR_COOP_GROUP_INSTR_OFFSETS
	.align		4
.L_10065:
        /*009c*/ 	.byte	0x04, 0x28
        /*009e*/ 	.short	(.L_10067 - .L_10066)


	//   ....[0]....
.L_10066:
        /*00a0*/ 	.word	0x00000620


	//   ....[1]....
        /*00a4*/ 	.word	0x00000640


	//   ....[2]....
        /*00a8*/ 	.word	0x00000660


	//   ....[3]....
        /*00ac*/ 	.word	0x00000680


	//   ....[4]....
        /*00b0*/ 	.word	0x000006a0


	//----- nvinfo : EIATTR_VRC_CTA_INIT_COUNT
	.align		4
.L_10067:
        /*00b4*/ 	.byte	0x02, 0x4a
	.zero		1
	.zero		1


	//----- nvinfo : EIATTR_EXIT_INSTR_OFFSETS
	.align		4
        /*00b8*/ 	.byte	0x04, 0x1c
        /*00ba*/ 	.short	(.L_10069 - .L_10068)


	//   ....[0]....
.L_10068:
        /*00bc*/ 	.word	0x000006b0


	//   ....[1]....
        /*00c0*/ 	.word	0x00000940


	//   ....[2]....
        /*00c4*/ 	.word	0x00000990


	//----- nvinfo : EIATTR_CBANK_PARAM_SIZE
	.align		4
.L_10069:
        /*00c8*/ 	.byte	0x03, 0x19
        /*00ca*/ 	.short	0x0030


	//----- nvinfo : EIATTR_PARAM_CBANK
	.align		4
        /*00cc*/ 	.byte	0x04, 0x0a
        /*00ce*/ 	.short	(.L_10071 - .L_10070)
	.align		4
.L_10070:
        /*00d0*/ 	.word	index@(.nv.constant0._ZN43_GLOBAL__N__9ae7fba5_10_SoftMax_cu_9f978f6321softmax_warp_backwardIN3c108BFloat16ES2_fLi8ELb1ELb0EEEvPT0_PKT_S7_iiiPKb)
        /*00d4*/ 	.short	0x0380
        /*00d6*/ 	.short	0x0030


	//----- nvinfo : EIATTR_SW_WAR
	.align		4
.L_10071:
        /*00d8*/ 	.byte	0x04, 0x36
        /*00da*/ 	.short	(.L_10073 - .L_10072)
.L_10072:
        /*00dc*/ 	.word	0x00000008
.L_10073:


//--------------------- .nv.info._ZN43_GLOBAL__N__9ae7fba5_10_SoftMax_cu_9f978f6321softmax_warp_backwardIN3c108BFloat16ES2_fLi7ELb1ELb0EEEvPT0_PKT_S7_iiiPKb --------------------------
	.section	.nv.info._ZN43_GLOBAL__N__9ae7fba5_10_SoftMax_cu_9f978f6321softmax_warp_backwardIN3c108BFloat16ES2_fLi7ELb1ELb0EEEvPT0_PKT_S7_iiiPKb,"",@"SHT_CUDA_INFO"
	.sectionflags	@""
	.align	4


	//----- nvinfo : EIATTR_CUDA_API_VERSION
	.align		4
        /*0000*/ 	.byte	0x04, 0x37
        /*0002*/ 	.short	(.L_10075 - .L_10074)
.L_10074:
        /*0004*/ 	.word	0x00000082


	//----- nvinfo : EIATTR_KPARAM_INFO
	.align		4
.L_10075:
        /*0008*/ 	.byte	0x04, 0x17
        /*000a*/ 	.short	(.L_10077 - .L_10076)
.L_10076:
        /*000c*/ 	.word	0x00000000
        /*0010*/ 	.short	0x0006
        /*0012*/ 	.short	0x0028
        /*0014*/ 	.byte	0x00, 0xf5, 0x21, 0x00


	//----- nvinfo : EIATTR_KPARAM_INFO
	.align		4
.L_10077:
        /*0018*/ 	.byte	0x04, 0x17
        /*001a*/ 	.short	(.L_10079 - .L_10078)
.L_10078:
        /*001c*/ 	.word	0x00000000
        /*0020*/ 	.short	0x0005
        /*0022*/ 	.short	0x0020
        /*0024*/ 	.byte	0x00, 0xf0, 0x11, 0x00


	//----- nvinfo : EIATTR_KPARAM_INFO
	.align		4
.L_10079:
        /*0028*/ 	.byte	0x04, 0x17
        /*002a*/ 	.short	(.L_10081 - .L_10080)
.L_10080:
        /*002c*/ 	.word	0x00000000
        /*0030*/ 	.short	0x0004
        /*0032*/ 	.short	0x001c
        /*0034*/ 	.byte	0x00, 0xf0, 0x11, 0x00


	//----- nvinfo : EIATTR_KPARAM_INFO
	.align		4
.L_10081:
        /*0038*/ 	.byte	0x04, 0x17
        /*003a*/ 	.short	(.L_10083 - .L_10082)
.L_10082:
        /*003c*/ 	.word	0x00000000
        /*0040*/ 	.short	0x0003
        /*0042*/ 	.short	0x0018
        /*0044*/ 	.byte	0x00, 0xf0, 0x11, 0x00


	//----- nvinfo : EIATTR_KPARAM_INFO
	.align		4
.L_10083:
        /*0048*/ 	.byte	0x04, 0x17
        /*004a*/ 	.short	(.L_10085 - .L_10084)
.L_10084:
        /*004c*/ 	.word	0x00000000
        /*0050*/ 	.short	0x0002
        /*0052*/ 	.short	0x0010
        /*0054*/ 	.byte	0x00, 0xf5, 0x21, 0x00


	//----- nvinfo : EIATTR_KPARAM_INFO
	.align		4
.L_10085:
        /*0058*/ 	.byte	0x04, 0x17
        /*005a*/ 	.short	(.L_10087 - .L_10086)
.L_10086:
        /*005c*/ 	.word	0x00000000
        /*0060*/ 	.short	0x0001
        /*0062*/ 	.short	0x0008
        /*0064*/ 	.byte	0x00, 0xf5, 0x21, 0x00


	//----- nvinfo : EIATTR_KPARAM_INFO
	.align		4
.L_10087:
        /*0068*/ 	.byte	0x04, 0x17
        /*006a*/ 	.short	(.L_10089 - .L_10088)
.L_10088:
        /*006c*/ 	.word	0x00000000
        /*0070*/ 	.short	0x0000
        /*0072*/ 	.short	0x0000
        /*0074*/ 	.byte	0x00, 0xf5, 0x21, 0x00


	//----- nvinfo : EIATTR_SPARSE_MMA_MASK
	.align		4
.L_10089:
        /*0078*/ 	.byte	0x03, 0x50
        /*007a*/ 	.short	0x0000


	//----- nvinfo : EIATTR_MAXREG_COUNT
	.align		4
        /*007c*/ 	.byte	0x03, 0x1b
        /*007e*/ 	.short	0x00ff


	//----- nvinfo : EIATTR_MERCURY_ISA_VERSION
	.align		4
        /*0080*/ 	.byte	0x03, 0x5f
        /*0082*/ 	.short	0x0101


	//----- nvinfo : EIATTR_COOP_GROUP_MASK_REGIDS
	.align		4
        /*0084*/ 	.byte	0x04, 0x29
        /*0086*/ 	.short	(.L_10091 - .L_10090)


	//   ....[0]....
.L_10090:
        /*0088*/ 	.word	0xffffffff


	//   ....[1]....
        /*008c*/ 	.word	0xffffffff


	//   ....[2]....
        /*0090*/ 	.word	0xffffffff


	//   ....[3]....
        /*0094*/ 	.word	0xffffffff


	//   ....[4]....
        /*0098*/ 	.word	0xffffffff


	//   ....[5]....
        /*009c*/ 	.word	0xffffffff


	//   ....[6]....
        /*00a0*/ 	.word	0xffffffff


	//   ....[7]....
        /*00a4*/ 	.word	0xffffffff


	//   ....[8]....
        /*00a8*/ 	.word	0xffffffff


	//   ....[9]....
        /*00ac*/ 	.word	0xffffffff


	//----- nvinfo : EIATTR_COOP_GROUP_INSTR_OFFSETS
	.align		4
.L_10091:
        /*00b0*/ 	.byte	0x04, 0x28
        /*00b2*/ 	.short	(.L_10093 - .L_10092)


	//   ....[0]....
.L_10092:
        /*00b4*/ 	.word	0x00000520


	//   ....[1]....
        /*00b8*/ 	.word	0x000005c0


	//   ....[2]....
        /*00bc*/ 	.word	0x000005d0


	//   ....[3]....
        /*00c0*/ 	.word	0x000005f0


	//   ....[4]....
        /*00c4*/ 	.word	0x00000620


	//   ....[5]....
        /*00c8*/ 	.word	0x00000630


	//   ....[6]....
        /*00cc*/ 	.word	0x00000660


	//   ....[7]....
        /*00d0*/ 	.word	0x00000670


	//   ....[8]....
        /*00d4*/ 	.word	0x000006b0


	//   ....[9]....
        /*00d8*/ 	.word	0x000006c0


	//----- nvinfo : EIATTR_VRC_CTA_INIT_COUNT
	.align		4
.L_10093:
        /*00dc*/ 	.byte	0x02, 0x4a
	.zero		1
	.zero		1


	//----- nvinfo : EIATTR_EXIT_INSTR_OFFSETS
	.align		4
        /*00e0*/ 	.byte	0x04, 0x1c
        /*00e2*/ 	.short	(.L_10095 - .L_10094)


	//   ....[0]....
.L_10094:
        /*00e4*/ 	.word	0x000006d0


	//   ....[1]....
        /*00e8*/ 	.word	0x00000850


	//   ....[2]....
        /*00ec*/ 	.word	0x000009c0


	//   ....[3]....
        /*00f0*/ 	.word	0x00000a10


	//----- nvinfo : EIATTR_CBANK_PARAM_SIZE
	.align		4
.L_10095:
        /*00f4*/ 	.byte	0x03, 0x19
        /*00f6*/ 	.short	0x0030


	//----- nvinfo : EIATTR_PARAM_CBANK
	.align		4
        /*00f8*/ 	.byte	0x04, 0x0a
        /*00fa*/ 	.short	(.L_10097 - .L_10096)
	.align		4
.L_10096:
        /*00fc*/ 	.word	index@(.nv.constant0._ZN43_GLOBAL__N__9ae7fba5_10_SoftMax_cu_9f978f6321softmax_warp_backwardIN3c108BFloat16ES2_fLi7ELb1ELb0EEEvPT0_PKT_S7_iiiPKb)
        /*0100*/ 	.short	0x0380
        /*0102*/ 	.short	0x0030


	//----- nvinfo : EIATTR_SW_WAR
	.align		4
.L_10097:
        /*0104*/ 	.byte	0x04, 0x36
        /*0106*/ 	.short	(.L_10099 - .L_10098)
.L_10098:
        /*0108*/ 	.word	0x00000008
.L_10099:


//--------------------- .nv.info._ZN43_GLOBAL__N__9ae7fba5_10_SoftMax_cu_9f978f6321softmax_warp_backwardIN3c108BFloat16ES2_fLi6ELb1ELb0EEEvPT0_PKT_S7_iiiPKb --------------------------
	.section	.nv.info._ZN43_GLOBAL__N__9ae7fba5_10_SoftMax_cu_9f978f6321softmax_warp_backwardIN3c108BFloat16ES2_fLi6ELb1ELb0EEEvPT0_PKT_S7_iiiPKb,"",@"SHT_CUDA_INFO"
	.sectionflags	@""
	.align	4


	//----- nvinfo : EIATTR_CUDA_API_VERSION
	.align		4
        /*0000*/ 	.byte	0x04, 0x37
        /*0002*/ 	.short	(.L_10101 - .L_10100)
.L_10100:
        /*0004*/ 	.word	0x00000082


	//----- nvinfo : EIATTR_KPARAM_INFO
	.align		4
.L_10101:
        /*0008*/ 	.byte	0x04, 0x17
        /*000a*/ 	.short	(.L_10103 - .L_10102)
.L_10102:
        /*000c*/ 	.word	0x00000000
        /*0010*/ 	.short	0x0006
        /*0012*/ 	.short	0x0028
        /*0014*/ 	.byte	0x00, 0xf5, 0x21, 0x00


	//----- nvinfo : EIATTR_KPARAM_INFO
	.align		4
.L_10103:
        /*0018*/ 	.byte	0x04, 0x17
        /*001a*/ 	.short	(.L_10105 - .L_10104)
.L_10104:
        /*001c*/ 	.word	0x00000000
        /*0020*/ 	.short	0x0005
        /*0022*/ 	.short	0x0020
        /*0024*/ 	.byte	0x00, 0xf0, 0x11, 0x00


	//----- nvinfo : EIATTR_KPARAM_INFO
	.align		4
.L_10105:
        /*0028*/ 	.byte	0x04, 0x17
        /*002a*/ 	.short	(.L_10107 - .L_10106)
.L_10106:
        /*002c*/ 	.word	0x00000000
        /*0030*/ 	.short	0x0004
        /*0032*/ 	.short	0x001c
        /*0034*/ 	.byte	0x00, 0xf0, 0x11, 0x00


	//----- nvinfo : EIATTR_KPARAM_INFO
	.align		4
.L_10107:
        /*0038*/ 	.byte	0x04, 0x17
        /*003a*/ 	.short	(.L_10109 - .L_10108)
.L_10108:
        /*003c*/ 	.word	0x00000000
        /*0040*/ 	.short	0x0003
        /*0042*/ 	.short	0x0018
        /*0044*/ 	.byte	0x00, 0xf0, 0x11, 0x00


	//----- nvinfo : EIATTR_KPARAM_INFO
	.align		4
.L_10109:
        /*0048*/ 	.byte	0x04, 0x17
        /*004a*/ 	.short	(.L_10111 - .L_10110)
.L_10110:
        /*004c*/ 	.word	0x00000000
        /*0050*/ 	.short	0x0002
        /*0052*/ 	.short	0x0010
        /*0054*/ 	.byte	0x00, 0xf5, 0x21, 0x00


	//----- nvinfo : EIATTR_KPARAM_INFO
	.align		4
.L_10111:
        /*0058*/ 	.byte	0x04, 0x17
        /*005a*/ 	.short	(.L_10113 - .L_10112)
.L_10112:
        /*005c*/ 	.word	0x00000000
        /*0060*/ 	.short	0x0001
        /*0062*/ 	.short	0x0008
        /*0064*/ 	.byte	0x00, 0xf5, 0x21, 0x00


	//----- nvinfo : EIATTR_KPARAM_INFO
	.align		4
.L_10113:
        /*0068*/ 	.byte	0x04, 0x17
        /*006a*/ 	.short	(.L_10115 - .L_10114)
.L_10114:
        /*006c*/ 	.word	0x00000000
        /*0070*/ 	.short	0x0000
        /*0072*/ 	.short	0x0000
        /*0074*/ 	.byte	0x00, 0xf5, 0x21, 0x00


	//----- nvinfo : EIATTR_SPARSE_MMA_MASK
	.align		4
.L_10115:
        /*0078*/ 	.byte	0x03, 0x50
        /*007a*/ 	.short	0x0000


	//----- nvinfo : EIATTR_MAXREG_COUNT
	.align		4
        /*007c*/ 	.byte	0x03, 0x1b
        /*007e*/ 	.short	0x00ff


	//----- nvinfo : EIATTR_MERCURY_ISA_VERSION
	.align		4
        /*0080*/ 	.byte	0x03, 0x5f
        /*0082*/ 	.short	0x0101


	//----- nvinfo : EIATTR_COOP_GROUP_MASK_REGIDS
	.align		4
        /*0084*/ 	.byte	0x04, 0x29
        /*0086*/ 	.short	(.L_10117 - .L_10116)


	//   ....[0]....
.L_10116:
        /*0088*/ 	.word	0xffffffff


	//   ....[1]....
        /*008c*/ 	.word	0xffffffff


	//   ....[2]....
        /*0090*/ 	.word	0xffffffff


	//   ....[3]....
        /*0094*/ 	.word	0xffffffff


	//   ....[4]....
        /*0098*/ 	.word	0xffffffff


	//   ....[5]....
        /*009c*/ 	.word	0xffffffff


	//   ....[6]....
        /*00a0*/ 	.word	0xffffffff


	//   ....[7]....
        /*00a4*/ 	.word	0xffffffff


	//   ....[8]....
        /*00a8*/ 	.word	0xffffffff


	//   ....[9]....
        /*00ac*/ 	.word	0xffffffff


	//----- nvinfo : EIATTR_COOP_GROUP_INSTR_OFFSETS
	.align		4
.L_10117:
        /*00b0*/ 	.byte	0x04, 0x28
        /*00b2*/ 	.short	(.L_10119 - .L_10118)


	//   ....[0]....
.L_10118:
        /*00b4*/ 	.word	0x00000300


	//   ....[1]....
        /*00b8*/ 	.word	0x00000310


	//   ....[2]....
        /*00bc*/ 	.word	0x00000340


	//   ....[3]....
        /*00c0*/ 	.word	0x00000350


	//   ....[4]....
        /*00c4*/ 	.word	0x00000380


	//   ....[5]....
        /*00c8*/ 	.word	0x00000390


	//   ....[6]....
        /*00cc*/ 	.word	0x000003c0


	//   ....[7]....
        /*00d0*/ 	.word	0x000003d0


	//   ....[8]....
        /*00d4*/ 	.word	0x00000440


	//   ....[9]....
        /*00d8*/ 	.word	0x00000460


	//----- nvinfo : EIATTR_VRC_CTA_INIT_COUNT
	.align		4
.L_10119:
        /*00dc*/ 	.byte	0x02, 0x4a
	.zero		1
	.zero		1


	//----- nvinfo : EIATTR_EXIT_INSTR_OFFSETS
	.align		4
        /*00e0*/ 	.byte	0x04, 0x1c
        /*00e2*/ 	.short	(.L_10121 - .L_10120)


	//   ....[0]....
.L_10120:
        /*00e4*/ 	.word	0x00000470


	//   ....[1]....
        /*00e8*/ 	.word	0x00000580


	//   ....[2]....
        /*00ec*/ 	.word	0x00000620


	//   ....[3]....
        /*00f0*/ 	.word	0x00000670


	//----- nvinfo : EIATTR_CBANK_PARAM_SIZE
	.align		4
.L_10121:
        /*00f4*/ 	.byte	0x03, 0x19
        /*00f6*/ 	.short	0x0030


	//----- nvinfo : EIATTR_PARAM_CBANK
	.align		4
        /*00f8*/ 	.byte	0x04, 0x0a
        /*00fa*/ 	.short	(.L_10123 - .L_10122)
	.align		4
.L_10122:
        /*00fc*/ 	.word	index@(.nv.constant0._ZN43_GLOBAL__N__9ae7fba5_10_SoftMax_cu_9f978f6321softmax_warp_backwardIN3c108BFloat16ES2_fLi6ELb1ELb0EEEvPT0_PKT_S7_iiiPKb)
        /*0100*/ 	.short	0x0380
        /*0102*/ 	.short	0x0030


	//----- nvinfo : EIATTR_SW_WAR
	.align		4
.L_10123:
        /*0104*/ 	.byte	0x04, 0x36
        /*0106*/ 	.short	(.L_10125 - .L_10124)
.L_10124:
        /*0108*/ 	.word	0x00000008
.L_10125:


//--------------------- .nv.info._ZN43_GLOBAL__N__9ae7fba5_10_SoftMax_cu_9f978f6321softmax_warp_backwardIN3c108BFloat16ES2_fLi5ELb1ELb0EEEvPT0_PKT_S7_iiiPKb --------------------------
	.section	.nv.info._ZN43_GLOBAL__N__9ae7fba5_10_SoftMax_cu_9f978f6321softmax_warp_backwardIN3c108BFloat16ES2_fLi5ELb1ELb0EEEvPT0_PKT_S7_iiiPKb,"",@"SHT_CUDA_INFO"
	.sectionflags	@""
	.align	4


	//----- nvinfo : EIATTR_CUDA_API_VERSION
	.align		4
        /*0000*/ 	.byte	0x04, 0x37
        /*0002*/ 	.short	(.L_10127 - .L_10126)
.L_10126:
        /*0004*/ 	.word	0x00000082


	//----- nvinfo : EIATTR_KPARAM_INFO
	.align		4
.L_10127:
        /*0008*/ 	.byte	0x04, 0x17
        /*000a*/ 	.short	(.L_10129 - .L_10128)
.L_10128:
        /*000c*/ 	.word	0x00000000
        /*0010*/ 	.short	0x0006
        /*0012*/ 	.short	0x0028
        /*0014*/ 	.byte	0x00, 0xf5, 0x21, 0x00


	//----- nvinfo : EIATTR_KPARAM_INFO
	.align		4
.L_10129:
        /*0018*/ 	.byte	0x04, 0x17
        /*001a*/ 	.short	(.L_10131 - .L_10130)
.L_10130:
        /*001c*/ 	.word	0x00000000
        /*0020*/ 	.short	0x0005
        /*0022*/ 	.short	0x0020
        /*0024*/ 	.byte	0x00, 0xf0, 0x11, 0x00


	//----- nvinfo : EIATTR_KPARAM_INFO
	.align		4
.L_10131:
        /*0028*/ 	.byte	0x04, 0x17
        /*002a*/ 	.short	(.L_10133 - .L_10132)
.L_10132:
        /*002c*/ 	.word	0x00000000
        /*0030*/ 	.short	0x0004
        /*0032*/ 	.short	0x001c
        /*0034*/ 	.byte	0x00, 0xf0, 0x11, 0x00


	//----- nvinfo : EIATTR_KPARAM_INFO
	.align		4
.L_10133:
        /*0038*/ 	.byte	0x04, 0x17
        /*003a*/ 	.short	(.L_10135 - .L_10134)
.L_10134:
        /*003c*/ 	.word	0x00000000
        /*0040*/ 	.short	0x0003
        /*0042*/ 	.short	0x0018
        /*0044*/ 	.byte	0x00, 0xf0, 0x11, 0x00


	//----- nvinfo : EIATTR_KPARAM_INFO
	.align		4
.L_10135:
        /*0048*/ 	.byte	0x04, 0x17
        /*004a*/ 	.short	(.L_10137 - .L_10136)
.L_10136:
        /*004c*/ 	.word	0x00000000
        /*0050*/ 	.short	0x0002
        /*0052*/ 	.short	0x0010
        /*0054*/ 	.byte	0x00, 0xf5, 0x21, 0x00


	//----- nvinfo : EIATTR_KPARAM_INFO
	.align		4
.L_10137:
        /*0058*/ 	.byte	0x04, 0x17
        /*005a*/ 	.short	(.L_10139 - .L_10138)
.L_10138:
        /*005c*/ 	.word	0x00000000
        /*0060*/ 	.short	0x0001
        /*0062*/ 	.short	0x0008
        /*0064*/ 	.byte	0x00, 0xf5, 0x21, 0x00


	//----- nvinfo : EIATTR_KPARAM_INFO
	.align		4
.L_10139:
        /*0068*/ 	.byte	0x04, 0x17
        /*006a*/ 	.short	(.L_10141 - .L_10140)
.L_10140:
        /*006c*/ 	.word	0x00000000
        /*0070*/ 	.short	0x0000
        /*0072*/ 	.short	0x0000
        /*0074*/ 	.byte	0x00, 0xf5, 0x21, 0x00


	//----- nvinfo : EIATTR_SPARSE_MMA_MASK
	.align		4
.L_10141:
        /*0078*/ 	.byte	0x03, 0x50
        /*007a*/ 	.short	0x0000


	//----- nvinfo : EIATTR_MAXREG_COUNT
	.align		4
        /*007c*/ 	.byte	0x03, 0x1b
        /*007e*/ 	.short	0x00ff


	//----- nvinfo : EIATTR_MERCURY_ISA_VERSION
	.align		4
        /*0080*/ 	.byte	0x03, 0x5f
        /*0082*/ 	.short	0x0101


	//----- nvinfo : EIATTR_COOP_GROUP_MASK_REGIDS
	.align		4
        /*0084*/ 	.byte	0x04, 0x29
        /*0086*/ 	.short	(.L_10143 - .L_10142)


	//   ....[0]....
.L_10142:
        /*0088*/ 	.word	0xffffffff


	//   ....[1]....
        /*008c*/ 	.word	0xffffffff


	//   ....[2]....
        /*0090*/ 	.word	0xffffffff


	//   ....[3]....
        /*0094*/ 	.word	0xffffffff


	//   ....[4]....
        /*0098*/ 	.word	0xffffffff


	//   ....[5]....
        /*009c*/ 	.word	0xffffffff


	//   ....[6]....
        /*00a0*/ 	.word	0xffffffff


	//   ....[7]....
        /*00a4*/ 	.word	0xffffffff


	//   ....[8]....
        /*00a8*/ 	.word	0xffffffff


	//   ....[9]....
        /*00ac*/ 	.word	0xffffffff


	//----- nvinfo : EIATTR_COOP_GROUP_INSTR_OFFSETS
	.align		4
.L_10143:
        /*00b0*/ 	.byte	0x04, 0x28
        /*00b2*/ 	.short	(.L_10145 - .L_10144)


	//   ....[0]....
.L_10144:
        /*00b4*/ 	.word	0x000002e0


	//   ....[1]....
        /*00b8*/ 	.word	0x000002f0


	//   ....[2]....
        /*00bc*/ 	.word	0x00000320


	//   ....[3]....
        /*00c0*/ 	.word	0x00000330


	//   ....[4]....
        /*00c4*/ 	.word	0x00000360


	//   ....[5]....
        /*00c8*/ 	.word	0x00000370


	//   ....[6]....
        /*00cc*/ 	.word	0x000003a0


	//   ....[7]....
        /*00d0*/ 	.word	0x000003b0


	//   ....[8]....
        /*00d4*/ 	.word	0x000003e0


	//   ....[9]....
        /*00d8*/ 	.word	0x000003f0


	//----- nvinfo : EIATTR_VRC_CTA_INIT_COUNT
	.align		4
.L_10145:
        /*00dc*/ 	.byte	0x02, 0x4a
	.zero		1
	.zero		1


	//----- nvinfo : EIATTR_EXIT_INSTR_OFFSETS
	.align		4
        /*00e0*/ 	.byte	0x04, 0x1c
        /*00e2*/ 	.short	(.L_10147 - .L_10146)


	//   ....[0]....
.L_10146:
        /*00e4*/ 	.word	0x00000400


	//   ....[1]....
        /*00e8*/ 	.word	0x00000510


	//   ....[2]....
        /*00ec*/ 	.word	0x000005c0


	//----- nvinfo : EIATTR_CBANK_PARAM_SIZE
	.align		4
.L_10147:
        /*00f0*/ 	.byte	0x03, 0x19
        /*00f2*/ 	.short	0x0030


	//----- nvinfo : EIATTR_PARAM_CBANK
	.align		4
        /*00f4*/ 	.byte	0x04, 0x0a
        /*00f6*/ 	.short	(.L_10149 - .L_10148)
	.align		4
.L_10148:
        /*00f8*/ 	.word	index@(.nv.constant0._ZN43_GLOBAL__N__9ae7fba5_10_SoftMax_cu_9f978f6321softmax_warp_backwardIN3c108BFloat16ES2_fLi5ELb1ELb0EEEvPT0_PKT_S7_iiiPKb)
        /*00fc*/ 	.short	0x0380
        /*00fe*/ 	.short	0x0030


	//----- nvinfo : EIATTR_SW_WAR
	.align		4
.L_10149:
        /*0100*/ 	.byte	0x04, 0x36
        /*0102*/ 	.short	(.L_10151 - .L_10150)
.L_10150:
        /*0104*/ 	.word	0x00000008
.L_10151:


//--------------------- .nv.info._ZN43_GLOBAL__N__9ae7fba5_10_SoftMax_cu_9f978f6321softmax_warp_backwardIN3c108BFloat16ES2_fLi4ELb1ELb0EEEvPT0_PKT_S7_iiiPKb --------------------------
	.section	.nv.info._ZN43_GLOBAL__N__9ae7fba5_10_SoftMax_cu_9f978f6321softmax_warp_backwardIN3c108BFloat16ES2_fLi4ELb1ELb0EEEvPT0_PKT_S7_iiiPKb,"",@"SHT_CUDA_INFO"
	.sectionflags	@""
	.align	4


	//----- nvinfo : EIATTR_CUDA_API_VERSION
	.align		4
        /*0000*/ 	.byte	0x04, 0x37
        /*0002*/ 	.short	(.L_10153 - .L_10152)
.L_10152:
        /*0004*/ 	.word	0x00000082


	//----- nvinfo : EIATTR_KPARAM_INFO
	.align		4
.L_10153:
        /*0008*/ 	.byte	0x04, 0x17
        /*000a*/ 	.short	(.L_10155 - .L_10154)
.L_10154:
        /*000c*/ 	.word	0x00000000
        /*0010*/ 	.short	0x0006
        /*0012*/ 	.short	0x0028
        /*0014*/ 	.byte	0x00, 0xf5, 0x21, 0x00


	//----- nvinfo : EIATTR_KPARAM_INFO
	.align		4
.L_10155:
        /*0018*/ 	.byte	0x04, 0x17
        /*001a*/ 	.short	(.L_10157 - .L_10156)
.L_10156:
        /*001c*/ 	.word	0x00000000
        /*0020*/ 	.short	0x0005
        /*0022*/ 	.short	0x0020
        /*0024*/ 	.byte	0x00, 0xf0, 0x11, 0x00


	//----- nvinfo : EIATTR_KPARAM_INFO
	.align		4
.L_10157:
        /*0028*/ 	.byte	0x04, 0x17
        /*002a*/ 	.short	(.L_10159 - .L_10158)
.L_10158:
        /*002c*/ 	.word	0x00000000
        /*0030*/ 	.short	0x0004
        /*0032*/ 	.short	0x001c
        /*0034*/ 	.byte	0x00, 0xf0, 0x11, 0x00


	//----- nvinfo : EIATTR_KPARAM_INFO
	.align		4
.L_10159:
        /*0038*/ 	.byte	0x04, 0x17
        /*003a*/ 	.short	(.L_10161 - .L_10160)
.L_10160:
        /*003c*/ 	.word	0x00000000
        /*0040*/ 	.short	0x0003
        /*0042*/ 	.short	0x0018
        /*0044*/ 	.byte	0x00, 0xf0, 0x11, 0x00


	//----- nvinfo : EIATTR_KPARAM_INFO
	.align		4
.L_10161:
        /*0048*/ 	.byte	0x04, 0x17
        /*004a*/ 	.short	(.L_10163 - .L_10162)
.L_10162:
        /*004c*/ 	.word	0x00000000
        /*0050*/ 	.short	0x0002
        /*0052*/ 	.short	0x0010
        /*0054*/ 	.byte	0x00, 0xf5, 0x21, 0x00


	//----- nvinfo : EIATTR_KPARAM_INFO
	.align		4
.L_10163:
        /*0058*/ 	.byte	0x04, 0x17
        /*005a*/ 	.short	(.L_10165 - .L_10164)
.L_10164:
        /*005c*/ 	.word	0x00000000
        /*0060*/ 	.short	0x0001
        /*0062*/ 	.short	0x0008
        /*0064*/ 	.byte	0x00, 0xf5, 0x21, 0x00


	//----- nvinfo : EIATTR_KPARAM_INFO
	.align		4
.L_10165:
        /*0068*/ 	.byte	0x04, 0x17
        /*006a*/ 	.short	(.L_10167 - .L_10166)
.L_10166:
        /*006c*/ 	.word	0x00000000
        /*0070*/ 	.short	0x0000
        /*0072*/ 	.short	0x0000
        /*0074*/ 	.byte	0x00, 0xf5, 0x21, 0x00


	//----- nvinfo : EIATTR_SPARSE_MMA_MASK
	.align		4
.L_10167:
        /*0078*/ 	.byte	0x03, 0x50
        /*007a*/ 	.short	0x0000


	//----- nvinfo : EIATTR_MAXREG_COUNT
	.align		4
        /*007c*/ 	.byte	0x03, 0x1b
        /*007e*/ 	.short	0x00ff


	//----- nvinfo : EIATTR_MERCURY_ISA_VERSION
	.align		4
        /*0080*/ 	.byte	0x03, 0x5f
        /*0082*/ 	.short	0x0101


	//----- nvinfo : EIATTR_COOP_GROUP_MASK_REGIDS
	.align		4
        /*0084*/ 	.byte	0x04, 0x29
        /*0086*/ 	.short	(.L_10169 - .L_10168)


	//   ....[0]....
.L_10168:
        /*0088*/ 	.word	0xffffffff


	//   ....[1]....
        /*008c*/ 	.word	0xffffffff


	//   ....[2]....
        /*0090*/ 	.word	0xffffffff


	//   ....[3]....
        /*0094*/ 	.word	0xffffffff


	//   ....[4]....
        /*0098*/ 	.word	0xffffffff


	//   ....[5]....
        /*009c*/ 	.word	0xffffffff


	//   ....[6]....
        /*00a0*/ 	.word	0xffffffff


	//   ....[7]....
        /*00a4*/ 	.word	0xffffffff


	//----- nvinfo : EIATTR_COOP_GROUP_INSTR_OFFSETS
	.align		4
.L_10169:
        /*00a8*/ 	.byte	0x04, 0x28
        /*00aa*/ 	.short	(.L_10171 - .L_10170)


	//   ....[0]....
.L_10170:
        /*00ac*/ 	.word	0x000002e0


	//   ....[1]....
        /*00b0*/ 	.word	0x000002f0


	//   ....[2]....
        /*00b4*/ 	.word	0x00000320


	//   ....[3]....
        /*00b8*/ 	.word	0x00000330


	//   ....[4]....
        /*00bc*/ 	.word	0x00000360


	//   ....[5]....
        /*00c0*/ 	.word	0x00000370


	//   ....[6]....
        /*00c4*/ 	.word	0x000003a0


	//   ....[7]....
        /*00c8*/ 	.word	0x000003b0


	//----- nvinfo : EIATTR_VRC_CTA_INIT_COUNT
	.align		4
.L_10171:
        /*00cc*/ 	.byte	0x02, 0x4a
	.zero		1
	.zero		1


	//----- nvinfo : EIATTR_EXIT_INSTR_OFFSETS
	.align		4
        /*00d0*/ 	.byte	0x04, 0x1c
        /*00d2*/ 	.short	(.L_10173 - .L_10172)


	//   ....[0]....
.L_10172:
        /*00d4*/ 	.word	0x000003c0


	//   ....[1]....
        /*00d8*/ 	.word	0x000004d0


	//   ....[2]....
        /*00dc*/ 	.word	0x00000580


	//----- nvinfo : EIATTR_CBANK_PARAM_SIZE
	.align		4
.L_10173:
        /*00e0*/ 	.byte	0x03, 0x19
        /*00e2*/ 	.short	0x0030


	//----- nvinfo : EIATTR_PARAM_CBANK
	.align		4
        /*00e4*/ 	.byte	0x04, 0x0a
        /*00e6*/ 	.short	(.L_10175 - .L_10174)
	.align		4
.L_10174:
        /*00e8*/ 	.word	index@(.nv.constant0._ZN43_GLOBAL__N__9ae7fba5_10_SoftMax_cu_9f978f6321softmax_warp_backwardIN3c108BFloat16ES2_fLi4ELb1ELb0EEEvPT0_PKT_S7_iiiPKb)
        /*00ec*/ 	.short	0x0380
        /*00ee*/ 	.short	0x0030


	//----- nvinfo : EIATTR_SW_WAR
	.align		4
.L_10175:
        /*00f0*/ 	.byte	0x04, 0x36
        /*00f2*/ 	.short	(.L_10177 - .L_10176)
.L_10176:
        /*00f4*/ 	.word	0x00000008
.L_10177:


//--------------------- .nv.info._ZN43_GLOBAL__N__9ae7fba5_10_SoftMax_cu_9f978f6321softmax_warp_backwardIN3c108BFloat16ES2_fLi3ELb1ELb0EEEvPT0_PKT_S7_iiiPKb --------------------------
	.section	.nv.info._ZN43_GLOBAL__N__9ae7fba5_10_SoftMax_cu_9f978f6321softmax_warp_backwardIN3c108BFloat16ES2_fLi3ELb1ELb0EEEvPT0_PKT_S7_iiiPKb,"",@"SHT_CUDA_INFO"
	.sectionflags	@""
	.align	4


	//----- nvinfo : EIATTR_CUDA_API_VERSION
	.align		4
        /*0000*/ 	.byte	0x04, 0x37
        /*0002*/ 	.short	(.L_10179 - .L_10178)
.L_10178:
        /*0004*/ 	.word	0x00000082


	//----- nvinfo : EIATTR_KPARAM_INFO
	.align		4
.L_10179:
        /*0008*/ 	.byte	0x04, 0x17
        /*000a*/ 	.short	(.L_10181 - .L_10180)
.L_10180:
        /*000c*/ 	.word	0x00000000
        /*0010*/ 	.short	0x0006
        /*0012*/ 	.short	0x0028
        /*0014*/ 	.byte	0x00, 0xf5, 0x21, 0x00


	//----- nvinfo : EIATTR_KPARAM_INFO
	.align		4
.L_10181:
        /*0018*/ 	.byte	0x04, 0x17
        /*001a*/ 	.short	(.L_10183 - .L_10182)
.L_10182:
        /*001c*/ 	.word	0x00000000
        /*0020*/ 	.short	0x0005
        /*0022*/ 	.short	0x0020
        /*0024*/ 	.byte	0x00, 0xf0, 0x11, 0x00


	//----- nvinfo : EIATTR_KPARAM_INFO
	.align		4
.L_10183:
        /*0028*/ 	.byte	0x04, 0x17
        /*002a*/ 	.short	(.L_10185 - .L_10184)
.L_10184:
        /*002c*/ 	.word	0x00000000
        /*0030*/ 	.short	0x0004
        /*0032*/ 	.short	0x001c
        /*0034*/ 	.byte	0x00, 0xf0, 0x11, 0x00


	//----- nvinfo : EIATTR_KPARAM_INFO
	.align		4
.L_10185:
        /*0038*/ 	.byte	0x04, 0x17
        /*003a*/ 	.short	(.L_10187 - .L_10186)
.L_10186:
        /*003c*/ 	.word	0x00000000
        /*0040*/ 	.short	0x0003
        /*0042*/ 	.short	0x0018
        /*0044*/ 	.byte	0x00, 0xf0, 0x11, 0x00


	//----- nvinfo : EIATTR_KPARAM_INFO
	.align		4
.L_10187:
        /*0048*/ 	.byte	0x04, 0x17
        /*004a*/ 	.short	(.L_10189 - .L_10188)
.L_10188:
        /*004c*/ 	.word	0x00000000
        /*0050*/ 	.short	0x0002
        /*0052*/ 	.short	0x0010
        /*0054*/ 	.byte	0x00, 0xf5, 0x21, 0x00


	//----- nvinfo : EIATTR_KPARAM_INFO
	.align		4
.L_10189:
        /*0058*/ 	.byte	0x04, 0x17
        /*005a*/ 	.short	(.L_10191 - .L_10190)
.L_10190:
        /*005c*/ 	.word	0x00000000
        /*0060*/ 	.short	0x0001
        /*0062*/ 	.short	0x0008
        /*0064*/ 	.byte	0x00, 0xf5, 0x21, 0x00


	//----- nvinfo : EIATTR_KPARAM_INFO
	.align		4
.L_10191:
        /*0068*/ 	.byte	0x04, 0x17
        /*006a*/ 	.short	(.L_10193 - .L_10192)
.L_10192:
        /*006c*/ 	.word	0x00000000
        /*0070*/ 	.short	0x0000
        /*0072*/ 	.short	0x0000
        /*0074*/ 	.byte	0x00, 0xf5, 0x21, 0x00


	//----- nvinfo : EIATTR_SPARSE_MMA_MASK
	.align		4
.L_10193:
        /*0078*/ 	.byte	0x03, 0x50
        /*007a*/ 	.short	0x0000


	//----- nvinfo : EIATTR_MAXREG_COUNT
	.align		4
        /*007c*/ 	.byte	0x03, 0x1b
        /*007e*/ 	.short	0x00ff


	//----- nvinfo : EIATTR_MERCURY_ISA_VERSION
	.align		4
        /*0080*/ 	.byte	0x03, 0x5f
        /*0082*/ 	.short	0x0101


	//----- nvinfo : EIATTR_COOP_GROUP_MASK_REGIDS
	.align		4
        /*0084*/ 	.byte	0x04, 0x29
        /*0086*/ 	.short	(.L_10195 - .L_10194)


	//   ....[0]....
.L_10194:
        /*0088*/ 	.word	0xffffffff


	//   ....[1]....
        /*008c*/ 	.word	0xffffffff


	//   ....[2]....
        /*0090*/ 	.word	0xffffffff


	//   ....[3]....
        /*0094*/ 	.word	0xffffffff


	//   ....[4]....
        /*0098*/ 	.word	0xffffffff


	//   ....[5]....
        /*009c*/ 	.word	0xffffffff


	//----- nvinfo : EIATTR_COOP_GROUP_INSTR_OFFSETS
	.align		4
.L_10195:
        /*00a0*/ 	.byte	0x04, 0x28
        /*00a2*/ 	.short	(.L_10197 - .L_10196)


	//   ....[0]....
.L_10196:
        /*00a4*/ 	.word	0x000002e0


	//   ....[1]....
        /*00a8*/ 	.word	0x000002f0


	//   ....[2]....
        /*00ac*/ 	.word	0x00000320


	//   ....[3]....
        /*00b0*/ 	.word	0x00000330


	//   ....[4]....
        /*00b4*/ 	.word	0x00000360


	//   ....[5]....
        /*00b8*/ 	.word	0x00000370


	//----- nvinfo : EIATTR_VRC_CTA_INIT_COUNT
	.align		4
.L_10197:
        /*00bc*/ 	.byte	0x02, 0x4a
	.zero		1
	.zero		1


	//----- nvinfo : EIATTR_EXIT_INSTR_OFFSETS
	.align		4
        /*00c0*/ 	.byte	0x04, 0x1c
        /*00c2*/ 	.short	(.L_10199 - .L_10198)


	//   ....[0]....
.L_10198:
        /*00c4*/ 	.word	0x00000380


	//   ....[1]....
        /*00c8*/ 	.word	0x00000490


	//   ....[2]....
        /*00cc*/ 	.word	0x00000540


	//----- nvinfo : EIATTR_CBANK_PARAM_SIZE
	.align		4
.L_10199:
        /*00d0*/ 	.byte	0x03, 0x19
        /*00d2*/ 	.short	0x0030


	//----- nvinfo : EIATTR_PARAM_CBANK
	.align		4
        /*00d4*/ 	.byte	0x04, 0x0a
        /*00d6*/ 	.short	(.L_10201 - .L_10200)
	.align		4
.L_10200:
        /*00d8*/ 	.word	index@(.nv.constant0._ZN43_GLOBAL__N__9ae7fba5_10_SoftMax_cu_9f978f6321softmax_warp_backwardIN3c108BFloat16ES2_fLi3ELb1ELb0EEEvPT0_PKT_S7_iiiPKb)
        /*00dc*/ 	.short	0x0380
        /*00de*/ 	.short	0x0030


	//----- nvinfo : EIATTR_SW_WAR
	.align		4
.L_10201:
        /*00e0*/ 	.byte	0x04, 0x36
        /*00e2*/ 	.short	(.L_10203 - .L_10202)
.L_10202:
        /*00e4*/ 	.word	0x00000008
.L_10203:


//--------------------- .nv.info._ZN43_GLOBAL__N__9ae7fba5_10_SoftMax_cu_9f978f6321softmax_warp_backwardIN3c108BFloat16ES2_fLi2ELb1ELb0EEEvPT0_PKT_S7_iiiPKb --------------------------
	.section	.nv.info._ZN43_GLOBAL__N__9ae7fba5_10_SoftMax_cu_9f978f6321softmax_warp_backwardIN3c108BFloat16ES2_fLi2ELb1ELb0EEEvPT0_PKT_S7_iiiPKb,"",@"SHT_CUDA_INFO"
	.sectionflags	@""
	.align	4


	//----- nvinfo : EIATTR_CUDA_API_VERSION
	.align		4
        /*0000*/ 	.byte	0x04, 0x37
        /*0002*/ 	.short	(.L_10205 - .L_10204)
.L_10204:
        /*0004*/ 	.word	0x00000082


	//----- nvinfo : EIATTR_KPARAM_INFO
	.align		4
.L_10205:
        /*0008*/ 	.byte	0x04, 0x17
        /*000a*/ 	.short	(.L_10207 - .L_10206)
.L_10206:
        /*000c*/ 	.word	0x00000000
        /*0010*/ 	.short	0x0006
        /*0012*/ 	.short	0x0028
        /*0014*/ 	.byte	0x00, 0xf5, 0x21, 0x00


	//----- nvinfo : EIATTR_KPARAM_INFO
	.align		4
.L_10207:
        /*0018*/ 	.byte	0x04, 0x17
        /*001a*/ 	.short	(.L_10209 - .L_10208)
.L_10208:
        /*001c*/ 	.word	0x00000000
        /*0020*/ 	.short	0x0005
        /*0022*/ 	.short	0x0020
        /*0024*/ 	.byte	0x00, 0xf0, 0x11, 0x00


	//----- nvinfo : EIATTR_KPARAM_INFO
	.align		4
.L_10209:
        /*0028*/ 	.byte	0x04, 0x17
        /*002a*/ 	.short	(.L_10211 - .L_10210)
.L_10210:
        /*002c*/ 	.word	0x00000000
        /*0030*/ 	.short	0x0004
        /*0032*/ 	.short	0x001c
        /*0034*/ 	.byte	0x00, 0xf0, 0x11, 0x00


	//----- nvinfo : EIATTR_KPARAM_INFO
	.align		4
.L_10211:
        /*0038*/ 	.byte	0x04, 0x17
        /*003a*/ 	.short	(.L_10213 - .L_10212)
.L_10212:
        /*003c*/ 	.word	0x00000000
        /*0040*/ 	.short	0x0003
        /*0042*/ 	.short	0x0018
        /*0044*/ 	.byte	0x00, 0xf0, 0x11, 0x00


	//----- nvinfo : EIATTR_KPARAM_INFO
	.align		4
.L_10213:
        /*0048*/ 	.byte	0x04, 0x17
        /*004a*/ 	.short	(.L_10215 - .L_10214)
.L_10214:
        /*004c*/ 	.word	0x00000000
        /*0050*/ 	.short	0x0002
        /*0052*/ 	.short	0x0010
        /*0054*/ 	.byte	0x00, 0xf5, 0x21, 0x00


	//----- nvinfo : EIATTR_KPARAM_INFO
	.align		4
.L_10215:
        /*0058*/ 	.byte	0x04, 0x17
        /*005a*/ 	.short	(.L_10217 - .L_10216)
.L_10216:
        /*005c*/ 	.word	0x00000000
        /*0060*/ 	.short	0x0001
        /*0062*/ 	.short	0x0008
        /*0064*/ 	.byte	0x00, 0xf5, 0x21, 0x00


	//----- nvinfo : EIATTR_KPARAM_INFO
	.align		4
.L_10217:
        /*0068*/ 	.byte	0x04, 0x17
        /*006a*/ 	.short	(.L_10219 - .L_10218)
.L_10218:
        /*006c*/ 	.word	0x00000000
        /*0070*/ 	.short	0x0000
        /*0072*/ 	.short	0x0000
        /*0074*/ 	.byte	0x00, 0xf5, 0x21, 0x00


	//----- nvinfo : EIATTR_SPARSE_MMA_MASK
	.align		4
.L_10219:
        /*0078*/ 	.byte	0x03, 0x50
        /*007a*/ 	.short	0x0000


	//----- nvinfo : EIATTR_MAXREG_COUNT
	.align		4
        /*007c*/ 	.byte	0x03, 0x1b
        /*007e*/ 	.short	0x00ff


	//----- nvinfo : EIATTR_MERCURY_ISA_VERSION
	.align		4
        /*0080*/ 	.byte	0x03, 0x5f
        /*0082*/ 	.short	0x0101


	//----- nvinfo : EIATTR_COOP_GROUP_MASK_REGIDS
	.align		4
        /*0084*/ 	.byte	0x04, 0x29
        /*0086*/ 	.short	(.L_10221 - .L_10220)


	//   ....[0]....
.L_10220:
        /*0088*/ 	.word	0xffffffff


	//   ....[1]....
        /*008c*/ 	.word	0xffffffff


	//   ....[2]....
        /*0090*/ 	.word	0xffffffff


	//   ....[3]....
        /*0094*/ 	.word	0xffffffff


	//----- nvinfo : EIATTR_COOP_GROUP_INSTR_OFFSETS
	.align		4
.L_10221:
        /*0098*/ 	.byte	0x04, 0x28
        /*009a*/ 	.short	(.L_10223 - .L_10222)


	//   ....[0]....
.L_10222:
        /*009c*/ 	.word	0x000002e0


	//   ....[1]....
        /*00a0*/ 	.word	0x000002f0


	//   ....[2]....
        /*00a4*/ 	.word	0x00000320


	//   ....[3]....
        /*00a8*/ 	.word	0x00000330


	//----- nvinfo : EIATTR_VRC_CTA_INIT_COUNT
	.align		4
.L_10223:
        /*00ac*/ 	.byte	0x02, 0x4a
	.zero		1
	.zero		1


	//----- nvinfo : EIATTR_EXIT_INSTR_OFFSETS
	.align		4
        /*00b0*/ 	.byte	0x04, 0x1c
        /*00b2*/ 	.short	(.L_10225 - .L_10224)


	//   ....[0]....
.L_10224:
        /*00b4*/ 	.word	0x00000340


	//   ....[1]....
        /*00b8*/ 	.word	0x00000450


	//   ....[2]....
        /*00bc*/ 	.word	0x00000500


	//----- nvinfo : EIATTR_CBANK_PARAM_SIZE
	.align		4
.L_10225:
        /*00c0*/ 	.byte	0x03, 0x19
        /*00c2*/ 	.short	0x0030


	//----- nvinfo : EIATTR_PARAM_CBANK
	.align		4
        /*00c4*/ 	.byte	0x04, 0x0a
        /*00c6*/ 	.short	(.L_10227 - .L_10226)
	.align		4
.L_10226:
        /*00c8*/ 	.word	index@(.nv.constant0._ZN43_GLOBAL__N__9ae7fba5_10_SoftMax_cu_9f978f6321softmax_warp_backwardIN3c108BFloat16ES2_fLi2ELb1ELb0EEEvPT0_PKT_S7_iiiPKb)
        /*00cc*/ 	.short	0x0380
        /*00ce*/ 	.short	0x0030


	//----- nvinfo : EIATTR_SW_WAR
	.align		4
.L_10227:
        /*00d0*/ 	.byte	0x04, 0x36
        /*00d2*/ 	.short	(.L_10229 - .L_10228)
.L_10228:
        /*00d4*/ 	.word	0x00000008
.L_10229:


//--------------------- .nv.info._ZN43_GLOBAL__N__9ae7fba5_10_SoftMax_cu_9f978f6321softmax_warp_backwardIN3c108BFloat16ES2_fLi1ELb1ELb0EEEvPT0_PKT_S7_iiiPKb --------------------------
	.section	.nv.info._ZN43_GLOBAL__N__9ae7fba5_10_SoftMax_cu_9f978f6321softmax_warp_backwardIN3c108BFloat16ES2_fLi1ELb1ELb0EEEvPT0_PKT_S7_iiiPKb,"",@"SHT_CUDA_INFO"
	.sectionflags	@""
	.align	4


	//----- nvinfo : EIATTR_CUDA_API_VERSION
	.align		4
        /*0000*/ 	.byte	0x04, 0x37
        /*0002*/ 	.short	(.L_10231 - .L_10230)
.L_10230:
        /*0004*/ 	.word	0x00000082


	//----- nvinfo : EIATTR_KPARAM_INFO
	.align		4
.L_10231:
        /*0008*/ 	.byte	0x04, 0x17
        /*000a*/ 	.short	(.L_10233 - .L_10232)
.L_10232:
        /*000c*/ 	.word	0x00000000
        /*0010*/ 	.short	0x0006
        /*0012*/ 	.short	0x0028
        /*0014*/ 	.byte	0x00, 0xf5, 0x21, 0x00


	//----- nvinfo : EIATTR_KPARAM_INFO
	.align		4
.L_10233:
        /*0018*/ 	.byte	0x04, 0x17
        /*001a*/ 	.short	(.L_10235 - .L_10234)
.L_10234:
        /*001c*/ 	.word	0x00000000
        /*0020*/ 	.short	0x0005
        /*0022*/ 	.short	0x0020
        /*0024*/ 	.byte	0x00, 0xf0, 0x11, 0x00


	//----- nvinfo : EIATTR_KPARAM_INFO
	.align		4
.L_10235:
        /*0028*/ 	.byte	0x04, 0x17
        /*002a*/ 	.short	(.L_10237 - .L_10236)
.L_10236:
        /*002c*/ 	.word	0x00000000
        /*0030*/ 	.short	0x0004
        /*0032*/ 	.short	0x001c
        /*0034*/ 	.byte	0x00, 0xf0, 0x11, 0x00


	//----- nvinfo : EIATTR_KPARAM_INFO
	.align		4
.L_10237:
        /*0038*/ 	.byte	0x04, 0x17
        /*003a*/ 	.short	(.L_10239 - .L_10238)
.L_10238:
        /*003c*/ 	.word	0x00000000
        /*0040*/ 	.short	0x0003
        /*0042*/ 	.short	0x0018
        /*0044*/ 	.byte	0x00, 0xf0, 0x11, 0x00


	//----- nvinfo : EIATTR_KPARAM_INFO
	.align		4
.L_10239:
        /*0048*/ 	.byte	0x04, 0x17
        /*004a*/ 	.short	(.L_10241 - .L_10240)
.L_10240:
        /*004c*/ 	.word	0x00000000
        /*0050*/ 	.short	0x0002
        /*0052*/ 	.short	0x0010
        /*0054*/ 	.byte	0x00, 0xf5, 0x21, 0x00


	//----- nvinfo : EIATTR_KPARAM_INFO
	.align		4
.L_10241:
        /*0058*/ 	.byte	0x04, 0x17
        /*005a*/ 	.short	(.L_10243 - .L_10242)
.L_10242:
        /*005c*/ 	.word	0x00000000
        /*0060*/ 	.short	0x0001
        /*0062*/ 	.short	0x0008
        /*0064*/ 	.byte	0x00, 0xf5, 0x21, 0x00


	//----- nvinfo : EIATTR_KPARAM_INFO
	.align		4
.L_10243:
        /*0068*/ 	.byte	0x04, 0x17
        /*006a*/ 	.short	(.L_10245 - .L_10244)
.L_10244:
        /*006c*/ 	.word	0x00000000
        /*0070*/ 	.short	0x0000
        /*0072*/ 	.short	0x0000
        /*0074*/ 	.byte	0x00, 0xf5, 0x21, 0x00


	//----- nvinfo : EIATTR_SPARSE_MMA_MASK
	.align		4
.L_10245:
        /*0078*/ 	.byte	0x03, 0x50
        /*007a*/ 	.short	0x0000


	//----- nvinfo : EIATTR_MAXREG_COUNT
	.align		4
        /*007c*/ 	.byte	0x03, 0x1b
        /*007e*/ 	.short	0x00ff


	//----- nvinfo : EIATTR_MERCURY_ISA_VERSION
	.align		4
        /*0080*/ 	.byte	0x03, 0x5f
        /*0082*/ 	.short	0x0101


	//----- nvinfo : EIATTR_COOP_GROUP_MASK_REGIDS
	.align		4
        /*0084*/ 	.byte	0x04, 0x29
        /*0086*/ 	.short	(.L_10247 - .L_10246)


	//   ....[0]....
.L_10246:
        /*0088*/ 	.word	0xffffffff


	//   ....[1]....
        /*008c*/ 	.word	0xffffffff


	//----- nvinfo : EIATTR_COOP_GROUP_INSTR_OFFSETS
	.align		4
.L_10247:
        /*0090*/ 	.byte	0x04, 0x28
        /*0092*/ 	.short	(.L_10249 - .L_10248)


	//   ....[0]....
.L_10248:
        /*0094*/ 	.word	0x000002d0


	//   ....[1]....
        /*0098*/ 	.word	0x000002e0


	//----- nvinfo : EIATTR_VRC_CTA_INIT_COUNT
	.align		4
.L_10249:
        /*009c*/ 	.byte	0x02, 0x4a
	.zero		1
	.zero		1


	//----- nvinfo : EIATTR_EXIT_INSTR_OFFSETS
	.align		4
        /*00a0*/ 	.byte	0x04, 0x1c
        /*00a2*/ 	.short	(.L_10251 - .L_10250)


	//   ....[0]....
.L_10250:
        /*00a4*/ 	.word	0x000002f0


	//   ....[1]....
        /*00a8*/ 	.word	0x00000400


	//   ....[2]....
        /*00ac*/ 	.word	0x000004b0


	//----- nvinfo : EIATTR_CBANK_PARAM_SIZE
	.align		4
.L_10251:
        /*00b0*/ 	.byte	0x03, 0x19
        /*00b2*/ 	.short	0x0030


	//----- nvinfo : EIATTR_PARAM_CBANK
	.align		4
        /*00b4*/ 	.byte	0x04, 0x0a
        /*00b6*/ 	.short	(.L_10253 - .L_10252)
	.align		4
.L_10252:
        /*00b8*/ 	.word	index@(.nv.constant0._ZN43_GLOBAL__N__9ae7fba5_10_SoftMax_cu_9f978f6321softmax_warp_backwardIN3c108BFloat16ES2_fLi1ELb1ELb0EEEvPT0_PKT_S7_iiiPKb)
        /*00bc*/ 	.short	0x0380
        /*00be*/ 	.short	0x0030


	//----- nvinfo : EIATTR_SW_WAR
	.align		4
.L_10253:
        /*00c0*/ 	.byte	0x04, 0x36
        /*00c2*/ 	.short	(.L_10255 - .L_10254)
.L_10254:
        /*00c4*/ 	.word	0x00000008
.L_10255:


//--------------------- .nv.info._ZN43_GLOBAL__N__9ae7fba5_10_SoftMax_cu_9f978f6321softmax_warp_backwardIN3c108BFloat16ES2_fLi0ELb1ELb0EEEvPT0_PKT_S7_iiiPKb --------------------------
	.section	.nv.info._ZN43_GLOBAL__N__9ae7fba5_10_SoftMax_cu_9f978f6321softmax_warp_backwardIN3c108BFloat16ES2_fLi0ELb1ELb0EEEvPT0_PKT_S7_iiiPKb,"",@"SHT_CUDA_INFO"
	.sectionflags	@""
	.align	4


	//----- nvinfo : EIATTR_CUDA_API_VERSION
	.align		4
        /*0000*/ 	.byte	0x04, 0x37
        /*0002*/ 	.short	(.L_10257 - .L_10256)
.L_10256:
        /*0004*/ 	.word	0x00000082


	//----- nvinfo : EIATTR_KPARAM_INFO
	.align		4
.L_10257:
        /*0008*/ 	.byte	0x04, 0x17
        /*000a*/ 	.short	(.L_10259 - .L_10258)
.L_10258:
        /*000c*/ 	.word	0x00000000
        /*0010*/ 	.short	0x0006
        /*0012*/ 	.short	0x0028
        /*0014*/ 	.byte	0x00, 0xf5, 0x21, 0x00


	//----- nvinfo : EIATTR_KPARAM_INFO
	.align		4
.L_10259:
        /*0018*/ 	.byte	0x04, 0x17
        /*001a*/ 	.short	(.L_10261 - .L_10260)
.L_10260:
        /*001c*/ 	.word	0x00000000
        /*0020*/ 	.short	0x0005
        /*0022*/ 	.short	0x0020
        /*0024*/ 	.byte	0x00, 0xf0, 0x11, 0x00


	//----- nvinfo : EIATTR_KPARAM_INFO
	.align		4
.L_10261:
        /*0028*/ 	.byte	0x04, 0x17
        /*002a*/ 	.short	(.L_10263 - .L_10262)
.L_10262:
        /*002c*/ 	.word	0x00000000
        /*0030*/ 	.short	0x0004
        /*0032*/ 	.short	0x001c
        /*0034*/ 	.byte	0x00, 0xf0, 0x11, 0x00


	//----- nvinfo : EIATTR_KPARAM_INFO
	.align		4
.L_10263:
        /*0038*/ 	.byte	0x04, 0x17
        /*003a*/ 	.short	(.L_10265 - .L_10264)
.L_10264:
        /*003c*/ 	.word	0x00000000
        /*0040*/ 	.short	0x0003
        /*0042*/ 	.short	0x0018
        /*0044*/ 	.byte	0x00, 0xf0, 0x11, 0x00


	//----- nvinfo : EIATTR_KPARAM_INFO
	.align		4
.L_10265:
        /*0048*/ 	.byte	0x04, 0x17
        /*004a*/ 	.short	(.L_10267 - .L_10266)
.L_10266:
        /*004c*/ 	.word	0x00000000
        /*0050*/ 	.short	0x0002
        /*0052*/ 	.short	0x0010
        /*0054*/ 	.byte	0x00, 0xf5, 0x21, 0x00


	//----- nvinfo : EIATTR_KPARAM_INFO
	.align		4
.L_10267:
        /*0058*/ 	.byte	0x04, 0x17
        /*005a*/ 	.short	(.L_10269 - .L_10268)
.L_10268:
        /*005c*/ 	.word	0x00000000
        /*0060*/ 	.short	0x0001
        /*0062*/ 	.short	0x0008
        /*0064*/ 	.byte	0x00, 0xf5, 0x21, 0x00


	//----- nvinfo : EIATTR_KPARAM_INFO
	.align		4
.L_10269:
        /*0068*/ 	.byte	0x04, 0x17
        /*006a*/ 	.short	(.L_10271 - .L_10270)
.L_10270:
        /*006c*/ 	.word	0x00000000
        /*0070*/ 	.short	0x0000
        /*0072*/ 	.short	0x0000
        /*0074*/ 	.byte	0x00, 0xf5, 0x21, 0x00


	//----- nvinfo : EIATTR_SPARSE_MMA_MASK
	.align		4
.L_10271:
        /*0078*/ 	.byte	0x03, 0x50
        /*007a*/ 	.short	0x0000


	//----- nvinfo : EIATTR_MAXREG_COUNT
	.align		4
        /*007c*/ 	.byte	0x03, 0x1b
        /*007e*/ 	.short	0x00ff


	//----- nvinfo : EIATTR_MERCURY_ISA_VERSION
	.align		4
        /*0080*/ 	.byte	0x03, 0x5f
        /*0082*/ 	.short	0x0101


	//----- nvinfo : EIATTR_VRC_CTA_INIT_COUNT
	.align		4
        /*0084*/ 	.byte	0x02, 0x4a
	.zero		1
	.zero		1


	//----- nvinfo : EIATTR_EXIT_INSTR_OFFSETS
	.align		4
        /*0088*/ 	.byte	0x04, 0x1c
        /*008a*/ 	.short	(.L_10273 - .L_10272)


	//   ....[0]....
.L_10272:
        /*008c*/ 	.word	0x000002a0


	//   ....[1]....
        /*0090*/ 	.word	0x00000390


	//   ....[2]....
        /*0094*/ 	.word	0x00000430


	//----- nvinfo : EIATTR_CBANK_PARAM_SIZE
	.align		4
.L_10273:
        /*0098*/ 	.byte	0x03, 0x19
        /*009a*/ 	.short	0x0030


	//----- nvinfo : EIATTR_PARAM_CBANK
	.align		4
        /*009c*/ 	.byte	0x04, 0x0a
        /*009e*/ 	.short	(.L_10275 - .L_10274)
	.align		4
.L_10274:
        /*00a0*/ 	.word	index@(.nv.constant0._ZN43_GLOBAL__N__9ae7fba5_10_SoftMax_cu_9f978f6321softmax_warp_backwardIN3c108BFloat16ES2_fLi0ELb1ELb0EEEvPT0_PKT_S7_iiiPKb)
        /*00a4*/ 	.short	0x0380
        /*00a6*/ 	.short	0x0030


	//----- nvinfo : EIATTR_SW_WAR
	.align		4
.L_10275:
        /*00a8*/ 	.byte	0x04, 0x36
        /*00aa*/ 	.short	(.L_10277 - .L_10276)
.L_10276:
        /*00ac*/ 	.word	0x00000008
.L_10277:


//--------------------- .nv.info._ZN43_GLOBAL__N__9ae7fba5_10_SoftMax_cu_9f978f6321softmax_warp_backwardIfN3c104HalfEfLi10ELb1ELb0EEEvPT0_PKT_S7_iiiPKb --------------------------
	.section	.nv.info._ZN43_GLOBAL__N__9ae7fba5_10_SoftMax_cu_9f978f6321softmax_warp_backwardIfN3c104HalfEfLi10ELb1ELb0EEEvPT0_PKT_S7_iiiPKb,"",@"SHT_CUDA_INFO"
	.sectionflags	@""
	.align	4


	//----- nvinfo : EIATTR_CUDA_API_VERSION
	.align		4
        /*0000*/ 	.byte	0x04, 0x37
        /*0002*/ 	.short	(.L_10279 - .L_10278)
.L_10278:
        /*0004*/ 	.word	0x00000082


	//----- nvinfo : EIATTR_KPARAM_INFO
	.align		4
.L_10279:
        /*0008*/ 	.byte	0x04, 0x17
        /*000a*/ 	.short	(.L_10281 - .L_10280)
.L_10280:
        /*000c*/ 	.word	0x00000000
        /*0010*/ 	.short	0x0006
        /*0012*/ 	.short	0x0028
        /*0014*/ 	.byte	0x00, 0xf5, 0x21, 0x00


	//----- nvinfo : EIATTR_KPARAM_INFO
	.align		4
.L_10281:
        /*0018*/ 	.byte	0x04, 0x17
        /*001a*/ 	.short	(.L_10283 - .L_10282)
.L_10282:
        /*001c*/ 	.word	0x00000000
        /*0020*/ 	.short	0x0005
        /*0022*/ 	.short	0x0020
        /*0024*/ 	.byte	0x00, 0xf0, 0x11, 0x00


	//----- nvinfo : EIATTR_KPARAM_INFO
	.align		4
.L_10283:
        /*0028*/ 	.byte	0x04, 0x17
        /*002a*/ 	.short	(.L_10285 - .L_10284)
.L_10284:
        /*002c*/ 	.word	0x00000000
        /*0030*/ 	.short	0x0004
        /*0032*/ 	.short	0x001c
        /*0034*/ 	.byte	0x00, 0xf0, 0x11, 0x00


	//----- nvinfo : EIATTR_KPARAM_INFO
	.align		4
.L_10285:
        /*0038*/ 	.byte	0x04, 0x17
        /*003a*/ 	.short	(.L_10287 - .L_10286)
.L_10286:
        /*003c*/ 	.word	0x00000000
        /*0040*/ 	.short	0x0003
        /*0042*/ 	.short	0x0018
        /*0044*/ 	.byte	0x00, 0xf0, 0x11, 0x00


	//----- nvinfo : EIATTR_KPARAM_INFO
	.align		4
.L_10287:
        /*0048*/ 	.byte	0x04, 0x17
        /*004a*/ 	.short	(.L_10289 - .L_10288)
.L_10288:
        /*004c*/ 	.word	0x00000000
        /*0050*/ 	.short	0x0002
        /*0052*/ 	.short	0x0010
        /*0054*/ 	.byte	0x00, 0xf5, 0x21, 0x00


	//----- nvinfo : EIATTR_KPARAM_INFO
	.align		4
.L_10289:
        /*0058*/ 	.byte	0x04, 0x17
        /*005a*/ 	.short	(.L_10291 - .L_10290)
.L_10290:
        /*005c*/ 	.word	0x00000000
        /*0060*/ 	.short	0x0001
        /*0062*/ 	.short	0x0008
        /*0064*/ 	.byte	0x00, 0xf5, 0x21, 0x00


	//----- nvinfo : EIATTR_KPARAM_INFO
	.align		4
.L_10291:
        /*0068*/ 	.byte	0x04, 0x17
        /*006a*/ 	.short	(.L_10293 - .L_10292)
.L_10292:
        /*006c*/ 	.word	0x00000000
        /*0070*/ 	.short	0x0000
        /*0072*/ 	.short	0x0000
        /*0074*/ 	.byte	0x00, 0xf5, 0x21, 0x00


	//----- nvinfo : EIATTR_SPARSE_MMA_MASK
	.align		4
.L_10293:
        /*0078*/ 	.byte	0x03, 0x50
        /*007a*/ 	.short	0x0000


	//----- nvinfo : EIATTR_MAXREG_COUNT
	.align		4
        /*007c*/ 	.byte	0x03, 0x1b
        /*007e*/ 	.short	0x00ff


	//----- nvinfo : EIATTR_MERCURY_ISA_VERSION
	.align		4
        /*0080*/ 	.byte	0x03, 0x5f
        /*0082*/ 	.short	0x0101


	//----- nvinfo : EIATTR_COOP_GROUP_MASK_REGIDS
	.align		4
        /*0084*/ 	.byte	0x04, 0x29
        /*0086*/ 	.short	(.L_10295 - .L_10294)


	//   ....[0]....
.L_10294:
        /*0088*/ 	.word	0xffffffff


	//   ....[1]....
        /*008c*/ 	.word	0xffffffff


	//   ....[2]....
        /*0090*/ 	.word	0xffffffff


	//   ....[3]....
        /*0094*/ 	.word	0xffffffff


	//   ....[4]....
        /*0098*/ 	.word	0xffffffff


	//----- nvinfo : EIATTR_COOP_GROUP_INSTR_OFFSETS
	.align		4
.L_10295:
        /*009c*/ 	.byte	0x04, 0x28
        /*009e*/ 	.short	(.L_10297 - .L_10296)


	//   ....[0]....
.L_10296:
        /*00a0*/ 	.word	0x00001040


	//   ....[1]....
        /*00a4*/ 	.word	0x00001060


	//   ....[2]....
        /*00a8*/ 	.word	0x00001080


	//   ....[3]....
        /*00ac*/ 	.word	0x000010a0


	//   ....[4]....
        /*00b0*/ 	.word	0x000010c0


	//----- nvinfo : EIATTR_VRC_CTA_INIT_COUNT
	.align		4
.L_10297:
        /*00b4*/ 	.byte	0x02, 0x4a
	.zero		1
	.zero		1


	//----- nvinfo : EIATTR_EXIT_INSTR_OFFSETS
	.align		4
        /*00b8*/ 	.byte	0x04, 0x1c
        /*00ba*/ 	.short	(.L_10299 - .L_10298)


	//   ....[0]....
.L_10298:
        /*00bc*/ 	.word	0x000010d0


	//   ....[1]....
        /*00c0*/ 	.word	0x00001d00


	//   ....[2]....
        /*00c4*/ 	.word	0x00001d50


	//----- nvinfo : EIATTR_CBANK_PARAM_SIZE
	.align		4
.L_10299:
        /*00c8*/ 	.byte	0x03, 0x19
        /*00ca*/ 	.short	0x0030


	//----- nvinfo : EIATTR_PARAM_CBANK
	.align		4
        /*00cc*/ 	.byte	0x04, 0x0a
        /*00ce*/ 	.short	(.L_10301 - .L_10300)
	.align		4
.L_10300:
        /*00d0*/ 	.word	index@(.nv.constant0._ZN43_GLOBAL__N__9ae7fba5_10_SoftMax_cu_9f978f6321softmax_warp_backwardIfN3c104HalfEfLi10ELb1ELb0EEEvPT0_PKT_S7_iiiPKb)
        /*00d4*/ 	.short	0x0380
        /*00d6*/ 	.short	0x0030


	//----- nvinfo : EIATTR_SW_WAR
	.align		4
.L_10301:
        /*00d8*/ 	.byte	0x04, 0x36
        /*00da*/ 	.short	(.L_10303 - .L_10302)
.L_10302:
        /*00dc*/ 	.word	0x00000008
.L_10303:


//--------------------- .nv.info._ZN43_GLOBAL__N__9ae7fba5_10_SoftMax_cu_9f978f6321softmax_warp_backwardIfN3c104HalfEfLi9ELb1ELb0EEEvPT0_PKT_S7_iiiPKb --------------------------
	.section	.nv.info._ZN43_GLOBAL__N__9ae7fba5_10_SoftMax_cu_9f978f6321softmax_warp_backwardIfN3c104HalfEfLi9ELb1ELb0EEEvPT0_PKT_S7_iiiPKb,"",@"SHT_CUDA_INFO"
	.sectionflags	@""
	.align	4


	//----- nvinfo : EIATTR_CUDA_API_VERSION
	.align		4
        /*0000*/ 	.byte	0x04, 0x37
        /*0002*/ 	.short	(.L_10305 - .L_10304)
.L_10304:
        /*0004*/ 	.word	0x00000082


	//----- nvinfo : EIATTR_KPARAM_INFO
	.align		4
.L_10305:
        /*0008*/ 	.byte	0x04, 0x17
        /*000a*/ 	.short	(.L_10307 - .L_10306)
.L_10306:
        /*000c*/ 	.word	0x00000000
        /*0010*/ 	.short	0x0006
        /*0012*/ 	.short	0x0028
        /*0014*/ 	.byte	0x00, 0xf5, 0x21, 0x00


	//----- nvinfo : EIATTR_KPARAM_INFO
	.align		4
.L_10307:
        /*0018*/ 	.byte	0x04, 0x17
        /*001a*/ 	.short	(.L_10309 - .L_10308)
.L_10308:
        /*001c*/ 	.word	0x00000000
        /*0020*/ 	.short	0x0005
        /*0022*/ 	.short	0x0020
        /*0024*/ 	.byte	0x00, 0xf0, 0x11, 0x00


	//----- nvinfo : EIATTR_KPARAM_INFO
	.align		4
.L_10309:
        /*0028*/ 	.byte	0x04, 0x17
        /*002a*/ 	.short	(.L_10311 - .L_10310)
.L_10310:
        /*002c*/ 	.word	0x00000000
        /*0030*/ 	.short	0x0004
        /*0032*/ 	.short	0x001c
        /*0034*/ 	.byte	0x00, 0xf0, 0x11, 0x00


	//----- nvinfo : EIATTR_KPARAM_INFO
	.align		4
.L_10311:
        /*0038*/ 	.byte	0x04, 0x17
        /*003a*/ 	.short	(.L_10313 - .L_10312)
.L_10312:
        /*003c*/ 	.word	0x00000000
        /*0040*/ 	.short	0x0003
        /*0042*/ 	.short	0x0018
        /*0044*/ 	.byte	0x00, 0xf0, 0x11, 0x00


	//----- nvinfo : EIATTR_KPARAM_INFO
	.align		4
.L_10313:
        /*0048*/ 	.byte	0x04, 0x17
        /*004a*/ 	.short	(.L_10315 - .L_10314)
.L_10314:
        /*004c*/ 	.word	0x00000000
        /*0050*/ 	.short	0x0002
        /*0052*/ 	.short	0x0010
        /*0054*/ 	.byte	0x00, 0xf5, 0x21, 0x00


	//----- nvinfo : EIATTR_KPARAM_INFO
	.align		4
.L_10315:
        /*0058*/ 	.byte	0x04, 0x17
        /*005a*/ 	.short	(.L_10317 - .L_10316)
.L_10316:
        /*005c*/ 	.word	0x00000000
        /*0060*/ 	.short	0x0001
        /*0062*/ 	.short	0x0008
        /*0064*/ 	.byte	0x00, 0xf5, 0x21, 0x00


	//----- nvinfo : EIATTR_KPARAM_INFO
	.align		4
.L_10317:
        /*0068*/ 	.byte	0x04, 0x17
        /*006a*/ 	.short	(.L_10319 - .L_10318)
.L_10318:
        /*006c*/ 	.word	0x00000000
        /*0070*/ 	.short	0x0000
        /*0072*/ 	.short	0x0000
        /*0074*/ 	.byte	0x00, 0xf5, 0x21, 0x00


	//----- nvinfo : EIATTR_SPARSE_MMA_MASK
	.align		4
.L_10319:
        /*0078*/ 	.byte	0x03, 0x50
        /*007a*/ 	.short	0x0000


	//----- nvinfo : EIATTR_MAXREG_COUNT
	.align		4
        /*007c*/ 	.byte	0x03, 0x1b
        /*007e*/ 	.short	0x00ff


	//----- nvinfo : EIATTR_MERCURY_ISA_VERSION
	.align		4
        /*0080*/ 	.byte	0x03, 0x5f
        /*0082*/ 	.short	0x0101


	//----- nvinfo : EIATTR_COOP_GROUP_MASK_REGIDS
	.align		4
        /*0084*/ 	.byte	0x04, 0x29
        /*0086*/ 	.short	(.L_10321 - .L_10320)


	//   ....[0]....
.L_10320:
        /*0088*/ 	.word	0xffffffff


	//   ....[1]....
        /*008c*/ 	.word	0xffffffff


	//   ....[2]....
        /*0090*/ 	.word	0xffffffff


	//   ....[3]....
        /*0094*/ 	.word	0xffffffff


	//   ....[4]....
        /*0098*/ 	.word	0xffffffff


	//----- nvinfo : EIATTR_COOP_GROUP_INSTR_OFFSETS
	.align		4
.L_10321:
        /*009c*/ 	.byte	0x04, 0x28
        /*009e*/ 	.short	(.L_10323 - .L_10322)


	//   ....[0]....
.L_10322:
        /*00a0*/ 	.word	0x00000890


	//   ....[1]....
        /*00a4*/ 	.word	0x000008b0


	//   ....[2]....
        /*00a8*/ 	.word	0x000008d0


	//   ....[3]....
        /*00ac*/ 	.word	0x000008f0


	//   ....[4]....
        /*00b0*/ 	.word	0x00000920


	//----- nvinfo : EIATTR_VRC_CTA_INIT_COUNT
	.align		4
.L_10323:
        /*00b4*/ 	.byte	0x02, 0x4a
	.zero		1
	.zero		1


	//----- nvinfo : EIATTR_EXIT_INSTR_OFFSETS
	.align		4
        /*00b8*/ 	.byte	0x04, 0x1c
        /*00ba*/ 	.short	(.L_10325 - .L_10324)


	//   ....[0]....
.L_10324:
        /*00bc*/ 	.word	0x00000930


	//   ....[1]....
        /*00c0*/ 	.word	0x00000f70


	//   ....[2]....
        /*00c4*/ 	.word	0x00000fc0


	//----- nvinfo : EIATTR_CBANK_PARAM_SIZE
	.align		4
.L_10325:
        /*00c8*/ 	.byte	0x03, 0x19
        /*00ca*/ 	.short	0x0030


	//----- nvinfo : EIATTR_PARAM_CBANK
	.align		4
        /*00cc*/ 	.byte	0x04, 0x0a
        /*00ce*/ 	.short	(.L_10327 - .L_10326)
	.align		4
.L_10326:
        /*00d0*/ 	.word	index@(.nv.constant0._ZN43_GLOBAL__N__9ae7fba5_10_SoftMax_cu_9f978f6321softmax_warp_backwardIfN3c104HalfEfLi9ELb1ELb0EEEvPT0_PKT_S7_iiiPKb)
        /*00d4*/ 	.short	0x0380
        /*00d6*/ 	.short	0x0030


	//----- nvinfo : EIATTR_SW_WAR
	.align		4
.L_10327:
        /*00d8*/ 	.byte	0x04, 0x36
        /*00da*/ 	.short	(.L_10329 - .L_10328)
.L_10328:
        /*00dc*/ 	.word	0x00000008
.L_10329:


//--------------------- .nv.info._ZN43_GLOBAL__N__9ae7fba5_10_SoftMax_cu_9f978f6321softmax_warp_backwardIfN3c104HalfEfLi8ELb1ELb0EEEvPT0_PKT_S7_iiiPKb --------------------------
	.section	.nv.info._ZN43_GLOBAL__N__9ae7fba5_10_SoftMax_cu_9f978f6321softmax_warp_backwardIfN3c104HalfEfLi8ELb1ELb0EEEvPT0_PKT_S7_iiiPKb,"",@"SHT_CUDA_INFO"
	.sectionflags	@""
	.align	4


	//----- nvinfo : EIATTR_CUDA_API_VERSION
	.align		4
        /*0000*/ 	.byte	0x04, 0x37
        /*0002*/ 	.short	(.L_10331 - .L_10330)
.L_10330:
        /*0004*/ 	.word	0x00000082


	//----- nvinfo : EIATTR_KPARAM_INFO
	.align		4
.L_10331:
        /*0008*/ 	.byte	0x04, 0x17
        /*000a*/ 	.short	(.L_10333 - .L_10332)
.L_10332:
        /*000c*/ 	.word	0x00000000
        /*0010*/ 	.short	0x0006
        /*0012*/ 	.short	0x0028
        /*0014*/ 	.byte	0x00, 0xf5, 0x21, 0x00


	//----- nvinfo : EIATTR_KPARAM_INFO
	.align		4
.L_10333:
        /*0018*/ 	.byte	0x04, 0x17
        /*001a*/ 	.short	(.L_10335 - .L_10334)
.L_10334:
        /*001c*/ 	.word	0x00000000
        /*0020*/ 	.short	0x0005
        /*0022*/ 	.short	0x0020
        /*0024*/ 	.byte	0x00, 0xf0, 0x11, 0x00


	//----- nvinfo : EIATTR_KPARAM_INFO
	.align		4
.L_10335:
        /*0028*/ 	.byte	0x04, 0x17
        /*002a*/ 	.short	(.L_10337 - .L_10336)
.L_10336:
        /*002c*/ 	.word	0x00000000
        /*0030*/ 	.short	0x0004
        /*0032*/ 	.short	0x001c
        /*0034*/ 	.byte	0x00, 0xf0, 0x11, 0x00


	//----- nvinfo : EIATTR_KPARAM_INFO
	.align		4
.L_10337:
        /*0038*/ 	.byte	0x04, 0x17
        /*003a*/ 	.short	(.L_10339 - .L_10338)
.L_10338:
        /*003c*/ 	.word	0x00000000
        /*0040*/ 	.short	0x0003
        /*0042*/ 	.short	0x0018
        /*0044*/ 	.byte	0x00, 0xf0, 0x11, 0x00


	//----- nvinfo : EIATTR_KPARAM_INFO
	.align		4
.L_10339:
        /*0048*/ 	.byte	0x04, 0x17
        /*004a*/ 	.short	(.L_10341 - .L_10340)
.L_10340:
        /*004c*/ 	.word	0x00000000
        /*0050*/ 	.short	0x0002
        /*0052*/ 	.short	0x0010
        /*0054*/ 	.byte	0x00, 0xf5, 0x21, 0x00


	//----- nvinfo : EIATTR_KPARAM_INFO
	.align		4
.L_10341:
        /*0058*/ 	.byte	0x04, 0x17
        /*005a*/ 	.short	(.L_10343 - .L_10342)
.L_10342:
        /*005c*/ 	.word	0x00000000
        /*0060*/ 	.short	0x0001
        /*0062*/ 	.short	0x0008
        /*0064*/ 	.byte	0x00, 0xf5, 0x21, 0x00


	//----- nvinfo : EIATTR_KPARAM_INFO
	.align		4
.L_10343:
        /*0068*/ 	.byte	0x04, 0x17
        /*006a*/ 	.short	(.L_10345 - .L_10344)
.L_10344:
        /*006c*/ 	.word	0x00000000
        /*0070*/ 	.short	0x0000
        /*0072*/ 	.short	0x0000
        /*0074*/ 	.byte	0x00, 0xf5, 0x21, 0x00


	//----- nvinfo : EIATTR_SPARSE_MMA_MASK
	.align		4
.L_10345:
        /*0078*/ 	.byte	0x03, 0x50
        /*007a*/ 	.short	0x0000


	//----- nvinfo : EIATTR_MAXREG_COUNT
	.align		4
        /*007c*/ 	.byte	0x03, 0x1b
        /*007e*/ 	.short	0x00ff


	//----- nvinfo : EIATTR_MERCURY_ISA_VERSION
	.align		4
        /*0080*/ 	.byte	0x03, 0x5f
        /*0082*/ 	.short	0x0101


	//----- nvinfo : EIATTR_COOP_GROUP_MASK_REGIDS
	.align		4
        /*0084*/ 	.byte	0x04, 0x29
        /*0086*/ 	.short	(.L_10347 - .L_10346)


	//   ....[0]....
.L_10346:
        /*0088*/ 	.word	0xffffffff


	//   ....[1]....
        /*008c*/ 	.word	0xffffffff


	//   ....[2]....
        /*0090*/ 	.word	0xffffffff


	//   ....[3]....
        /*0094*/ 	.word	0xffffffff


	//   ....[4]....
        /*0098*/ 	.word	0xffffffff


	//----- nvinfo : EIATTR_COOP_GROUP_INSTR_OFFSETS
	.align		4
.L_10347:
        /*009c*/ 	.byte	0x04, 0x28
        /*009e*/ 	.short	(.L_10349 - .L_10348)


	//   ....[0]....
.L_10348:
        /*00a0*/ 	.word	0x00000500


	//   ....[1]....
        /*00a4*/ 	.word	0x00000520


	//   ....[2]....
        /*00a8*/ 	.word	0x00000540


	//   ....[3]....
        /*00ac*/ 	.word	0x00000560


	//   ....[4]....
        /*00b0*/ 	.word	0x00000580


	//----- nvinfo : EIATTR_VRC_CTA_INIT_COUNT
	.align		4
.L_10349:
        /*00b4*/ 	.byte	0x02, 0x4a
	.zero		1
	.zero		1


	//----- nvinfo : EIATTR_EXIT_INSTR_OFFSETS
	.align		4
        /*00b8*/ 	.byte	0x04, 0x1c
        /*00ba*/ 	.short	(.L_10351 - .L_10350)


	//   ....[0]....
.L_10350:
        /*00bc*/ 	.word	0x00000590


	//   ....[1]....
        /*00c0*/ 	.word	0x00000850


	//   ....[2]....
        /*00c4*/ 	.word	0x000008a0


	//----- nvinfo : EIATTR_CBANK_PARAM_SIZE
	.align		4
.L_10351:
        /*00c8*/ 	.byte	0x03, 0x19
        /*00ca*/ 	.short	0x0030


	//----- nvinfo : EIATTR_PARAM_CBANK
	.align		4
        /*00cc*/ 	.byte	0x04, 0x0a
        /*00ce*/ 	.short	(.L_10353 - .L_10352)
	.align		4
.L_10352:
        /*00d0*/ 	.word	index@(.nv.constant0._ZN43_GLOBAL__N__9ae7fba5_10_SoftMax_cu_9f978f6321softmax_warp_backwardIfN3c104HalfEfLi8ELb1ELb0EEEvPT0_PKT_S7_iiiPKb)
        /*00d4*/ 	.short	0x0380
        /*00d6*/ 	.short	0x0030


	//----- nvinfo : EIATTR_SW_WAR
	.align		4
.L_10353:
        /*00d8*/ 	.byte	0x04, 0x36
        /*00da*/ 	.short	(.L_10355 - .L_10354)
.L_10354:
        /*00dc*/ 	.word	0x00000008
.L_10355:


//--------------------- .nv.info._ZN43_GLOBAL__N__9ae7fba5_10_SoftMax_cu_9f978f6321softmax_warp_backwardIfN3c104HalfEfLi7ELb1ELb0EEEvPT0_PKT_S7_iiiPKb --------------------------
	.section	.nv.info._ZN43_GLOBAL__N__9ae7fba5_10_SoftMax_cu_9f978f6321softmax_warp_backwardIfN3c104HalfEfLi7ELb1ELb0EEEvPT0_PKT_S7_iiiPKb,"",@"SHT_CUDA_INFO"
	.sectionflags	@""
	.align	4


	//----- nvinfo : EIATTR_CUDA_API_VERSION
	.align		4
        /*0000*/ 	.byte	0x04, 0x37
        /*0002*/ 	.short	(.L_10357 - .L_10356)
.L_10356:
        /*0004*/ 	.word	0x00000082


	//----- nvinfo : EIATTR_KPARAM_INFO
	.align		4
.L_10357:
        /*0008*/ 	.byte	0x04, 0x17
        /*000a*/ 	.short	(.L_10359 - .L_10358)
.L_10358:
        /*000c*/ 	.word	0x00000000
        /*0010*/ 	.short	0x0006
        /*0012*/ 	.short	0x0028
        /*0014*/ 	.byte	0x00, 0xf5, 0x21, 0x00


	//----- nvinfo : EIATTR_KPARAM_INFO
	.align		4
.L_10359:
        /*0018*/ 	.byte	0x04, 0x17
        /*001a*/ 	.short	(.L_10361 - .L_10360)
.L_10360:
        /*001c*/ 	.word	0x00000000
        /*0020*/ 	.short	0x0005
        /*0022*/ 	.short	0x0020
        /*0024*/ 	.byte	0x00, 0xf0, 0x11, 0x00


	//----- nvinfo : EIATTR_KPARAM_INFO
	.align		4
.L_10361:
        /*0028*/ 	.byte	0x04, 0x17
        /*002a*/ 	.short	(.L_10363 - .L_10362)
.L_10362:
        /*002c*/ 	.word	0x00000000
        /*0030*/ 	.short	0x0004
        /*0032*/ 	.short	0x001c
        /*0034*/ 	.byte	0x00, 0xf0, 0x11, 0x00


	//----- nvinfo : EIATTR_KPARAM_INFO
	.align		4
.L_10363:
        /*0038*/ 	.byte	0x04, 0x17
        /*003a*/ 	.short	(.L_10365 - .L_10364)
.L_10364:
        /*003c*/ 	.word	0x00000000
        /*0040*/ 	.short	0x0003
        /*0042*/ 	.short	0x0018
        /*0044*/ 	.byte	0x00, 0xf0, 0x11, 0x00


	//----- nvinfo : EIATTR_KPARAM_INFO
	.align		4
.L_10365:
        /*0048*/ 	.byte	0x04, 0x17
        /*004a*/ 	.short	(.L_10367 - .L_10366)
.L_10366:
        /*004c*/ 	.word	0x00000000
        /*0050*/ 	.short	0x0002
        /*0052*/ 	.short	0x0010
        /*0054*/ 	.byte	0x00, 0xf5, 0x21, 0x00


	//----- nvinfo : EIATTR_KPARAM_INFO
	.align		4
.L_10367:
        /*0058*/ 	.byte	0x04, 0x17
        /*005a*/ 	.short	(.L_10369 - .L_10368)
.L_10368:
        /*005c*/ 	.word	0x00000000
        /*0060*/ 	.short	0x0001
        /*0062*/ 	.short	0x0008
        /*0064*/ 	.byte	0x00, 0xf5, 0x21, 0x00


	//----- nvinfo : EIATTR_KPARAM_INFO
	.align		4
.L_10369:
        /*0068*/ 	.byte	0x04, 0x17
        /*006a*/ 	.short	(.L_10371 - .L_10370)
.L_10370:
        /*006c*/ 	.word	0x00000000
        /*0070*/ 	.short	0x0000
        /*0072*/ 	.short	0x0000
        /*0074*/ 	.byte	0x00, 0xf5, 0x21, 0x00


	//----- nvinfo : EIATTR_SPARSE_MMA_MASK
	.align		4
.L_10371:
        /*0078*/ 	.byte	0x03, 0x50
        /*007a*/ 	.short	0x0000


	//----- nvinfo : EIATTR_MAXREG_COUNT
	.align		4
        /*007c*/ 	.byte	0x03, 0x1b
        /*007e*/ 	.short	0x00ff


	//----- nvinfo : EIATTR_MERCURY_ISA_VERSION
	.align		4
        /*0080*/ 	.byte	0x03, 0x5f
        /*0082*/ 	.short	0x0101


	//----- nvinfo : EIATTR_COOP_GROUP_MASK_REGIDS
	.align		4
        /*0084*/ 	.byte	0x04, 0x29
        /*0086*/ 	.short	(.L_10373 - .L_10372)


	//   ....[0]....
.L_10372:
        /*0088*/ 	.word	0xffffffff


	//   ....[1]....
        /*008c*/ 	.word	0xffffffff


	//   ....[2]....
        /*0090*/ 	.word	0xffffffff


	//   ....[3]....
        /*0094*/ 	.word	0xffffffff


	//   ....[4]....
        /*0098*/ 	.word	0xffffffff


	//   ....[5]....
        /*009c*/ 	.word	0xffffffff


	//   ....[6]....
        /*00a0*/ 	.word	0xffffffff


	//   ....[7]....
        /*00a4*/ 	.word	0xffffffff


	//   ....[8]....
        /*00a8*/ 	.word	0xffffffff


	//   ....[9]....
        /*00ac*/ 	.word	0xffffffff


	//----- nvinfo : EIATTR_COOP_GROUP_INSTR_OFFSETS
	.align		4
.L_10373:
        /*00b0*/ 	.byte	0x04, 0x28
        /*00b2*/ 	.short	(.L_10375 - .L_10374)


	//   ....[0]....
.L_10374:
        /*00b4*/ 	.word	0x00000480


	//   ....[1]....
        /*00b8*/ 	.word	0x000004a0


	//   ....[2]....
        /*00bc*/ 	.word	0x000004c0


	//   ....[3]....
        /*00c0*/ 	.word	0x00000520


	//   ....[4]....
        /*00c4*/ 	.word	0x00000540


	//   ....[5]....
        /*00c8*/ 	.word	0x00000560


	//   ....[6]....
        /*00cc*/ 	.word	0x00000580


	//   ....[7]....
        /*00d0*/ 	.word	0x000005a0


	//   ....[8]....
        /*00d4*/ 	.word	0x000005c0


	//   ....[9]....
        /*00d8*/ 	.word	0x000005e0


	//----- nvinfo : EIATTR_VRC_CTA_INIT_COUNT
	.align		4
.L_10375:
        /*00dc*/ 	.byte	0x02, 0x4a
	.zero		1
	.zero		1


	//----- nvinfo : EIATTR_EXIT_INSTR_OFFSETS
	.align		4
        /*00e0*/ 	.byte	0x04, 0x1c
        /*00e2*/ 	.short	(.L_10377 - .L_10376)


	//   ....[0]....
.L_10376:
        /*00e4*/ 	.word	0x000005f0


	//   ....[1]....
        /*00e8*/ 	.word	0x00000750


	//   ....[2]....
        /*00ec*/ 	.word	0x000008a0


	//   ....[3]....
        /*00f0*/ 	.word	0x000008f0


	//----- nvinfo : EIATTR_CBANK_PARAM_SIZE
	.align		4
.L_10377:
        /*00f4*/ 	.byte	0x03, 0x19
        /*00f6*/ 	.short	0x0030


	//----- nvinfo : EIATTR_PARAM_CBANK
	.align		4
        /*00f8*/ 	.byte	0x04, 0x0a
        /*00fa*/ 	.short	(.L_10379 - .L_10378)
	.align		4
.L_10378:
        /*00fc*/ 	.word	index@(.nv.constant0._ZN43_GLOBAL__N__9ae7fba5_10_SoftMax_cu_9f978f6321softmax_warp_backwardIfN3c104HalfEfLi7ELb1ELb0EEEvPT0_PKT_S7_iiiPKb)
        /*0100*/ 	.short	0x0380
        /*0102*/ 	.short	0x0030


	//----- nvinfo : EIATTR_SW_WAR
	.align		4
.L_10379:
        /*0104*/ 	.byte	0x04, 0x36
        /*0106*/ 	.short	(.L_10381 - .L_10380)
.L_10380:
        /*0108*/ 	.word	0x00000008
.L_10381:


//--------------------- .nv.info._ZN43_GLOBAL__N__9ae7fba5_10_SoftMax_cu_9f978f6321softmax_warp_backwardIfN3c104HalfEfLi6ELb1ELb0EEEvPT0_PKT_S7_iiiPKb --------------------------
	.section	.nv.info._ZN43_GLOBAL__N__9ae7fba5_10_SoftMax_cu_9f978f6321softmax_warp_backwardIfN3c104HalfEfLi6ELb1ELb0EEEvPT0_PKT_S7_iiiPKb,"",@"SHT_CUDA_INFO"
	.sectionflags	@""
	.align	4


	//----- nvinfo : EIATTR_CUDA_API_VERSION
	.align		4
        /*0000*/ 	.byte	0x04, 0x37
        /*0002*/ 	.short	(.L_10383 - .L_10382)
.L_10382:
        /*0004*/ 	.word	0x00000082


	//----- nvinfo : EIATTR_KPARAM_INFO
	.align		4
.L_10383:
        /*0008*/ 	.byte	0x04, 0x17
        /*000a*/ 	.short	(.L_10385 - .L_10384)
.L_10384:
        /*000c*/ 	.word	0x00000000
        /*0010*/ 	.short	0x0006
        /*0012*/ 	.short	0x0028
        /*0014*/ 	.byte	0x00, 0xf5, 0x21, 0x00


	//----- nvinfo : EIATTR_KPARAM_INFO
	.align		4
.L_10385:
        /*0018*/ 	.byte	0x04, 0x17
        /*001a*/ 	.short	(.L_10387 - .L_10386)
.L_10386:
        /*001c*/ 	.word	0x00000000
        /*0020*/ 	.short	0x0005
        /*0022*/ 	.short	0x0020
        /*0024*/ 	.byte	0x00, 0xf0, 0x11, 0x00


	//----- nvinfo : EIATTR_KPARAM_INFO
	.align		4
.L_10387:
        /*0028*/ 	.byte	0x04, 0x17
        /*002a*/ 	.short	(.L_10389 - .L_10388)
.L_10388:
        /*002c*/ 	.word	0x00000000
        /*0030*/ 	.short	0x0004
        /*0032*/ 	.short	0x001c
        /*0034*/ 	.byte	0x00, 0xf0, 0x11, 0x00


	//----- nvinfo : EIATTR_KPARAM_INFO
	.align		4
.L_10389:
        /*0038*/ 	.byte	0x04, 0x17
        /*003a*/ 	.short	(.L_10391 - .L_10390)
.L_10390:
        /*003c*/ 	.word	0x00000000
        /*0040*/ 	.short	0x0003
        /*0042*/ 	.short	0x0018
        /*0044*/ 	.byte	0x00, 0xf0, 0x11, 0x00


	//----- nvinfo : EIATTR_KPARAM_INFO
	.align		4
.L_10391:
        /*0048*/ 	.byte	0x04, 0x17
        /*004a*/ 	.short	(.L_10393 - .L_10392)
.L_10392:
        /*004c*/ 	.word	0x00000000
        /*0050*/ 	.short	0x0002
        /*0052*/ 	.short	0x0010
        /*0054*/ 	.byte	0x00, 0xf5, 0x21, 0x00


	//----- nvinfo : EIATTR_KPARAM_INFO
	.align		4
.L_10393:
        /*0058*/ 	.byte	0x04, 0x17
        /*005a*/ 	.short	(.L_10395 - .L_10394)
.L_10394:
        /*005c*/ 	.word	0x00000000
        /*0060*/ 	.short	0x0001
        /*0062*/ 	.short	0x0008
        /*0064*/ 	.byte	0x00, 0xf5, 0x21, 0x00


	//----- nvinfo : EIATTR_KPARAM_INFO
	.align		4
.L_10395:
        /*0068*/ 	.byte	0x04, 0x17
        /*006a*/ 	.short	(.L_10397 - .L_10396)
.L_10396:
        /*006c*/ 	.word	0x00000000
        /*0070*/ 	.short	0x0000
        /*0072*/ 	.short	0x0000
        /*0074*/ 	.byte	0x00, 0xf5, 0x21, 0x00


	//----- nvinfo : EIATTR_SPARSE_MMA_MASK
	.align		4
.L_10397:
        /*0078*/ 	.byte	0x03, 0x50
        /*007a*/ 	.short	0x0000


	//----- nvinfo : EIATTR_MAXREG_COUNT
	.align		4
        /*007c*/ 	.byte	0x03, 0x1b
        /*007e*/ 	.short	0x00ff


	//----- nvinfo : EIATTR_MERCURY_ISA_VERSION
	.align		4
        /*0080*/ 	.byte	0x03, 0x5f
        /*0082*/ 	.short	0x0101


	//----- nvinfo : EIATTR_COOP_GROUP_MASK_REGIDS
	.align		4
        /*0084*/ 	.byte	0x04, 0x29
        /*0086*/ 	.short	(.L_10399 - .L_10398)


	//   ....[0]....
.L_10398:
        /*0088*/ 	.word	0xffffffff


	//   ....[1]....
        /*008c*/ 	.word	0xffffffff


	//   ....[2]....
        /*0090*/ 	.word	0xffffffff


	//   ....[3]....
        /*0094*/ 	.word	0xffffffff


	//   ....[4]....
        /*0098*/ 	.word	0xffffffff


	//   ....[5]....
        /*009c*/ 	.word	0xffffffff


	//   ....[6]....
        /*00a0*/ 	.word	0xffffffff


	//   ....[7]....
        /*00a4*/ 	.word	0xffffffff


	//   ....[8]....
        /*00a8*/ 	.word	0xffffffff


	//   ....[9]....
        /*00ac*/ 	.word	0xffffffff


	//----- nvinfo : EIATTR_COOP_GROUP_INSTR_OFFSETS
	.align		4
.L_10399:
        /*00b0*/ 	.byte	0x04, 0x28
        /*00b2*/ 	.short	(.L_10401 - .L_10400)


	//   ....[0]....
.L_10400:
        /*00b4*/ 	.word	0x000002c0


	//   ....[1]....
        /*00b8*/ 	.word	0x000002d0


	//   ....[2]....
        /*00bc*/ 	.word	0x00000300


	//   ....[3]....
        /*00c0*/ 	.word	0x00000310


	//   ....[4]....
        /*00c4*/ 	.word	0x00000340


	//   ....[5]....
        /*00c8*/ 	.word	0x00000350


	//   ....[6]....
        /*00cc*/ 	.word	0x00000380


	//   ....[7]....
        /*00d0*/ 	.word	0x00000390


	//   ....[8]....
        /*00d4*/ 	.word	0x000003e0


	//   ....[9]....
        /*00d8*/ 	.word	0x000003f0


	//----- nvinfo : EIATTR_VRC_CTA_INIT_COUNT
	.align		4
.L_10401:
        /*00dc*/ 	.byte	0x02, 0x4a
	.zero		1
	.zero		1


	//----- nvinfo : EIATTR_EXIT_INSTR_OFFSETS
	.align		4
        /*00e0*/ 	.byte	0x04, 0x1c
        /*00e2*/ 	.short	(.L_10403 - .L_10402)


	//   ....[0]....
.L_10402:
        /*00e4*/ 	.word	0x00000400


	//   ....[1]....
        /*00e8*/ 	.word	0x00000500


	//   ....[2]....
        /*00ec*/ 	.word	0x00000590


	//   ....[3]....
        /*00f0*/ 	.word	0x000005e0


	//----- nvinfo : EIATTR_CBANK_PARAM_SIZE
	.align		4
.L_10403:
        /*00f4*/ 	.byte	0x03, 0x19
        /*00f6*/ 	.short	0x0030


	//----- nvinfo : EIATTR_PARAM_CBANK
	.align		4
        /*00f8*/ 	.byte	0x04, 0x0a
        /*00fa*/ 	.short	(.L_10405 - .L_10404)
	.align		4
.L_10404:
        /*00fc*/ 	.word	index@(.nv.constant0._ZN43_GLOBAL__N__9ae7fba5_10_SoftMax_cu_9f978f6321softmax_warp_backwardIfN3c104HalfEfLi6ELb1ELb0EEEvPT0_PKT_S7_iiiPKb)
        /*0100*/ 	.short	0x0380
        /*0102*/ 	.short	0x0030


	//----- nvinfo : EIATTR_SW_WAR
	.align		4
.L_10405:
        /*0104*/ 	.byte	0x04, 0x36
        /*0106*/ 	.short	(.L_10407 - .L_10406)
.L_10406:
        /*0108*/ 	.word	0x00000008
.L_10407:


//--------------------- .nv.info._ZN43_GLOBAL__N__9ae7fba5_10_SoftMax_cu_9f978f6321softmax_warp_backwardIfN3c104HalfEfLi5ELb1ELb0EEEvPT0_PKT_S7_iiiPKb --------------------------
	.section	.nv.info._ZN43_GLOBAL__N__9ae7fba5_10_SoftMax_cu_9f978f6321softmax_warp_backwardIfN3c104HalfEfLi5ELb1ELb0EEEvPT0_PKT_S7_iiiPKb,"",@"SHT_CUDA_INFO"
	.sectionflags	@""
	.align	4


	//----- nvinfo : EIATTR_CUDA_API_VERSION
	.align		4
        /*0000*/ 	.byte	0x04, 0x37
        /*0002*/ 	.short	(.L_10409 - .L_10408)
.L_10408:
        /*0004*/ 	.word	0x00000082


	//----- nvinfo : EIATTR_KPARAM_INFO
	.align		4
.L_10409:
        /*0008*/ 	.byte	0x04, 0x17
        /*000a*/ 	.short	(.L_10411 - .L_10410)
.L_10410:
        /*000c*/ 	.word	0x00000000
        /*0010*/ 	.short	0x0006
        /*0012*/ 	.short	0x0028
        /*0014*/ 	.byte	0x00, 0xf5, 0x21, 0x00


	//----- nvinfo : EIATTR_KPARAM_INFO
	.align		4
.L_10411:
        /*0018*/ 	.byte	0x04, 0x17
        /*001a*/ 	.short	(.L_10413 - .L_10412)
.L_10412:
        /*001c*/ 	.word	0x00000000
        /*0020*/ 	.short	0x0005
        /*0022*/ 	.short	0x0020
        /*0024*/ 	.byte	0x00, 0xf0, 0x11, 0x00


	//----- nvinfo : EIATTR_KPARAM_INFO
	.align		4
.L_10413:
        /*0028*/ 	.byte	0x04, 0x17
        /*002a*/ 	.short	(.L_10415 - .L_10414)
.L_10414:
        /*002c*/ 	.word	0x00000000
        /*0030*/ 	.short	0x0004
        /*0032*/ 	.short	0x001c
        /*0034*/ 	.byte	0x00, 0xf0, 0x11, 0x00


	//----- nvinfo : EIATTR_KPARAM_INFO
	.align		4
.L_10415:
        /*0038*/ 	.byte	0x04, 0x17
        /*003a*/ 	.short	(.L_10417 - .L_10416)
.L_10416:
        /*003c*/ 	.word	0x00000000
        /*0040*/ 	.short	0x0003
        /*0042*/ 	.short	0x0018
        /*0044*/ 	.byte	0x00, 0xf0, 0x11, 0x00


	//----- nvinfo : EIATTR_KPARAM_INFO
	.align		4
.L_10417:
        /*0048*/ 	.byte	0x04, 0x17
        /*004a*/ 	.short	(.L_10419 - .L_10418)
.L_10418:
        /*004c*/ 	.word	0x00000000
        /*0050*/ 	.short	0x0002
        /*0052*/ 	.short	0x0010
        /*0054*/ 	.byte	0x00, 0xf5, 0x21, 0x00


	//----- nvinfo : EIATTR_KPARAM_INFO
	.align		4
.L_10419:
        /*0058*/ 	.byte	0x04, 0x17
        /*005a*/ 	.short	(.L_10421 - .L_10420)
.L_10420:
        /*005c*/ 	.word	0x00000000
        /*0060*/ 	.short	0x0001
        /*0062*/ 	.short	0x0008
        /*0064*/ 	.byte	0x00, 0xf5, 0x21, 0x00


	//----- nvinfo : EIATTR_KPARAM_INFO
	.align		4
.L_10421:
        /*0068*/ 	.byte	0x04, 0x17
        /*006a*/ 	.short	(.L_10423 - .L_10422)
.L_10422:
        /*006c*/ 	.word	0x00000000
        /*0070*/ 	.short	0x0000
        /*0072*/ 	.short	0x0000
        /*0074*/ 	.byte	0x00, 0xf5, 0x21, 0x00


	//----- nvinfo : EIATTR_SPARSE_MMA_MASK
	.align		4
.L_10423:
        /*0078*/ 	.byte	0x03, 0x50
        /*007a*/ 	.short	0x0000


	//----- nvinfo : EIATTR_MAXREG_COUNT
	.align		4
        /*007c*/ 	.byte	0x03, 0x1b
        /*007e*/ 	.short	0x00ff


	//----- nvinfo : EIATTR_MERCURY_ISA_VERSION
	.align		4
        /*0080*/ 	.byte	0x03, 0x5f
        /*0082*/ 	.short	0x0101


	//----- nvinfo : EIATTR_COOP_GROUP_MASK_REGIDS
	.align		4
        /*0084*/ 	.byte	0x04, 0x29
        /*0086*/ 	.short	(.L_10425 - .L_10424)


	//   ....[0]....
.L_10424:
        /*0088*/ 	.word	0xffffffff


	//   ....[1]....
        /*008c*/ 	.word	0xffffffff


	//   ....[2]....
        /*0090*/ 	.word	0xffffffff


	//   ....[3]....
        /*0094*/ 	.word	0xffffffff


	//   ....[4]....
        /*0098*/ 	.word	0xffffffff


	//   ....[5]....
        /*009c*/ 	.word	0xffffffff


	//   ....[6]....
        /*00a0*/ 	.word	0xffffffff


	//   ....[7]....
        /*00a4*/ 	.word	0xffffffff


	//   ....[8]....
        /*00a8*/ 	.word	0xffffffff


	//   ....[9]....
        /*00ac*/ 	.word	0xffffffff


	//----- nvinfo : EIATTR_COOP_GROUP_INSTR_OFFSETS
	.align		4
.L_10425:
        /*00b0*/ 	.byte	0x04, 0x28
        /*00b2*/ 	.short	(.L_10427 - .L_10426)


	//   ....[0]....
.L_10426:
        /*00b4*/ 	.word	0x000002c0


	//   ....[1]....
        /*00b8*/ 	.word	0x000002d0


	//   ....[2]....
        /*00bc*/ 	.word	0x00000300


	//   ....[3]....
        /*00c0*/ 	.word	0x00000310


	//   ....[4]....
        /*00c4*/ 	.word	0x00000340


	//   ....[5]....
        /*00c8*/ 	.word	0x00000350


	//   ....[6]....
        /*00cc*/ 	.word	0x00000380


	//   ....[7]....
        /*00d0*/ 	.word	0x00000390


	//   ....[8]....
        /*00d4*/ 	.word	0x000003c0


	//   ....[9]....
        /*00d8*/ 	.word	0x000003d0


	//----- nvinfo : EIATTR_VRC_CTA_INIT_COUNT
	.align		4
.L_10427:
        /*00dc*/ 	.byte	0x02, 0x4a
	.zero		1
	.zero		1


	//----- nvinfo : EIATTR_EXIT_INSTR_OFFSETS
	.align		4
        /*00e0*/ 	.byte	0x04, 0x1c
        /*00e2*/ 	.short	(.L_10429 - .L_10428)


	//   ....[0]....
.L_10428:
        /*00e4*/ 	.word	0x000003e0


	//   ....[1]....
        /*00e8*/ 	.word	0x000004d0


	//   ....[2]....
        /*00ec*/ 	.word	0x00000580


	//----- nvinfo : EIATTR_CBANK_PARAM_SIZE
	.align		4
.L_10429:
        /*00f0*/ 	.byte	0x03, 0x19
        /*00f2*/ 	.short	0x0030


	//----- nvinfo : EIATTR_PARAM_CBANK
	.align		4
        /*00f4*/ 	.byte	0x04, 0x0a
        /*00f6*/ 	.short	(.L_10431 - .L_10430)
	.align		4
.L_10430:
        /*00f8*/ 	.word	index@(.nv.constant0._ZN43_GLOBAL__N__9ae7fba5_10_SoftMax_cu_9f978f6321softmax_warp_backwardIfN3c104HalfEfLi5ELb1ELb0EEEvPT0_PKT_S7_iiiPKb)
        /*00fc*/ 	.short	0x0380
        /*00fe*/ 	.short	0x0030


	//----- nvinfo : EIATTR_SW_WAR
	.align		4
.L_10431:
        /*0100*/ 	.byte	0x04, 0x36
        /*0102*/ 	.short	(.L_10433 - .L_10432)
.L_10432:
        /*0104*/ 	.word	0x00000008
.L_10433:


//--------------------- .nv.info._ZN43_GLOBAL__N__9ae7fba5_10_SoftMax_cu_9f978f6321softmax_warp_backwardIfN3c104HalfEfLi4ELb1ELb0EEEvPT0_PKT_S7_iiiPKb --------------------------
	.section	.nv.info._ZN43_GLOBAL__N__9ae7fba5_10_SoftMax_cu_9f978f6321softmax_warp_backwardIfN3c104HalfEfLi4ELb1ELb0EEEvPT0_PKT_S7_iiiPKb,"",@"SHT_CUDA_INFO"
	.sectionflags	@""
	.align	4


	//----- nvinfo : EIATTR_CUDA_API_VERSION
	.align		4
        /*0000*/ 	.byte	0x04, 0x37
        /*0002*/ 	.short	(.L_10435 - .L_10434)
.L_10434:
        /*0004*/ 	.word	0x00000082


	//----- nvinfo : EIATTR_KPARAM_INFO
	.align		4
.L_10435:
        /*0008*/ 	.byte	0x04, 0x17
        /*000a*/ 	.short	(.L_10437 - .L_10436)
.L_10436:
        /*000c*/ 	.word	0x00000000
        /*0010*/ 	.short	0x0006
        /*0012*/ 	.short	0x0028
        /*0014*/ 	.byte	0x00, 0xf5, 0x21, 0x00


	//----- nvinfo : EIATTR_KPARAM_INFO
	.align		4
.L_10437:
        /*0018*/ 	.byte	0x04, 0x17
        /*001a*/ 	.short	(.L_10439 - .L_10438)
.L_10438:
        /*001c*/ 	.word	0x00000000
        /*0020*/ 	.short	0x0005
        /*0022*/ 	.short	0x0020
        /*0024*/ 	.byte	0x00, 0xf0, 0x11, 0x00


	//----- nvinfo : EIATTR_KPARAM_INFO
	.align		4
.L_10439:
        /*0028*/ 	.byte	0x04, 0x17
        /*002a*/ 	.short	(.L_10441 - .L_10440)
.L_10440:
        /*002c*/ 	.word	0x00000000
        /*0030*/ 	.short	0x0004
        /*0032*/ 	.short	0x001c
        /*0034*/ 	.byte	0x00, 0xf0, 0x11, 0x00


	//----- nvinfo : EIATTR_KPARAM_INFO
	.align		4
.L_10441:
        /*0038*/ 	.byte	0x04, 0x17
        /*003a*/ 	.short	(.L_10443 - .L_10442)
.L_10442:
        /*003c*/ 	.word	0x00000000
        /*0040*/ 	.short	0x0003
        /*0042*/ 	.short	0x0018
        /*0044*/ 	.byte	0x00, 0xf0, 0x11, 0x00


	//----- nvinfo : EIATTR_KPARAM_INFO
	.align		4
.L_10443:
        /*0048*/ 	.byte	0x04, 0x17
        /*004a*/ 	.short	(.L_10445 - .L_10444)
.L_10444:
        /*004c*/ 	.word	0x00000000
        /*0050*/ 	.short	0x0002
        /*0052*/ 	.short	0x0010
        /*0054*/ 	.byte	0x00, 0xf5, 0x21, 0x00


	//----- nvinfo : EIATTR_KPARAM_INFO
	.align		4
.L_10445:
        /*0058*/ 	.byte	0x04, 0x17
        /*005a*/ 	.short	(.L_10447 - .L_10446)
.L_10446:
        /*005c*/ 	.word	0x00000000
        /*0060*/ 	.short	0x0001
        /*0062*/ 	.short	0x0008
        /*0064*/ 	.byte	0x00, 0xf5, 0x21, 0x00


	//----- nvinfo : EIATTR_KPARAM_INFO
	.align		4
.L_10447:
        /*0068*/ 	.byte	0x04, 0x17
        /*006a*/ 	.short	(.L_10449 - .L_10448)
.L_10448:
        /*006c*/ 	.word	0x00000000
        /*0070*/ 	.short	0x0000
        /*0072*/ 	.short	0x0000
        /*0074*/ 	.byte	0x00, 0xf5, 0x21, 0x00


	//----- nvinfo : EIATTR_SPARSE_MMA_MASK
	.align		4
.L_10449:
        /*0078*/ 	.byte	0x03, 0x50
        /*007a*/ 	.short	0x0000


	//----- nvinfo : EIATTR_MAXREG_COUNT
	.align		4
        /*007c*/ 	.byte	0x03, 0x1b
        /*007e*/ 	.short	0x00ff


	//----- nvinfo : EIATTR_MERCURY_ISA_VERSION
	.align		4
        /*0080*/ 	.byte	0x03, 0x5f
        /*0082*/ 	.short	0x0101


	//----- nvinfo : EIATTR_COOP_GROUP_MASK_REGIDS
	.align		4
        /*0084*/ 	.byte	0x04, 0x29
        /*0086*/ 	.short	(.L_10451 - .L_10450)


	//   ....[0]....
.L_10450:
        /*0088*/ 	.word	0xffffffff


	//   ....[1]....
        /*008c*/ 	.word	0xffffffff


	//   ....[2]....
        /*0090*/ 	.word	0xffffffff


	//   ....[3]....
        /*0094*/ 	.word	0xffffffff


	//   ....[4]....
        /*0098*/ 	.word	0xffffffff


	//   ....[5]....
        /*009c*/ 	.word	0xffffffff


	//   ....[6]....
        /*00a0*/ 	.word	0xffffffff


	//   ....[7]....
        /*00a4*/ 	.word	0xffffffff


	//----- nvinfo : EIATTR_COOP_GROUP_INSTR_OFFSETS
	.align		4
.L_10451:
        /*00a8*/ 	.byte	0x04, 0x28
        /*00aa*/ 	.short	(.L_10453 - .L_10452)


	//   ....[0]....
.L_10452:
        /*00ac*/ 	.word	0x000002c0


	//   ....[1]....
        /*00b0*/ 	.word	0x000002d0


	//   ....[2]....
        /*00b4*/ 	.word	0x00000300


	//   ....[3]....
        /*00b8*/ 	.word	0x00000310


	//   ....[4]....
        /*00bc*/ 	.word	0x00000340


	//   ....[5]....
        /*00c0*/ 	.word	0x00000350


	//   ....[6]....
        /*00c4*/ 	.word	0x00000380


	//   ....[7]....
        /*00c8*/ 	.word	0x00000390


	//----- nvinfo : EIATTR_VRC_CTA_INIT_COUNT
	.align		4
.L_10453:
        /*00cc*/ 	.byte	0x02, 0x4a
	.zero		1
	.zero		1


	//----- nvinfo : EIATTR_EXIT_INSTR_OFFSETS
	.align		4
        /*00d0*/ 	.byte	0x04, 0x1c
        /*00d2*/ 	.short	(.L_10455 - .L_10454)


	//   ....[0]....
.L_10454:
        /*00d4*/ 	.word	0x000003a0


	//   ....[1]....
        /*00d8*/ 	.word	0x00000490


	//   ....[2]....
        /*00dc*/ 	.word	0x00000540


	//----- nvinfo : EIATTR_CBANK_PARAM_SIZE
	.align		4
.L_10455:
        /*00e0*/ 	.byte	0x03, 0x19
        /*00e2*/ 	.short	0x0030


	//----- nvinfo : EIATTR_PARAM_CBANK
	.align		4
        /*00e4*/ 	.byte	0x04, 0x0a
        /*00e6*/ 	.short	(.L_10457 - .L_10456)
	.align		4
.L_10456:
        /*00e8*/ 	.word	index@(.nv.constant0._ZN43_GLOBAL__N__9ae7fba5_10_SoftMax_cu_9f978f6321softmax_warp_backwardIfN3c104HalfEfLi4ELb1ELb0EEEvPT0_PKT_S7_iiiPKb)
        /*00ec*/ 	.short	0x0380
        /*00ee*/ 	.short	0x0030


	//----- nvinfo : EIATTR_SW_WAR
	.align		4
.L_10457:
        /*00f0*/ 	.byte	0x04, 0x36
        /*00f2*/ 	.short	(.L_10459 - .L_10458)
.L_10458:
        /*00f4*/ 	.word	0x00000008
.L_10459:


//--------------------- .nv.info._ZN43_GLOBAL__N__9ae7fba5_10_SoftMax_cu_9f978f6321softmax_warp_backwardIfN3c104HalfEfLi3ELb1ELb0EEEvPT0_PKT_S7_iiiPKb --------------------------
	.section	.nv.info._ZN43_GLOBAL__N__9ae7fba5_10_SoftMax_cu_9f978f6321softmax_warp_backwardIfN3c104HalfEfLi3ELb1ELb0EEEvPT0_PKT_S7_iiiPKb,"",@"SHT_CUDA_INFO"
	.sectionflags	@""
	.align	4


	//----- nvinfo : EIATTR_CUDA_API_VERSION
	.align		4
        /*0000*/ 	.byte	0x04, 0x37
        /*0002*/ 	.short	(.L_10461 - .L_10460)
.L_10460:
        /*0004*/ 	.word	0x00000082


	//----- nvinfo : EIATTR_KPARAM_INFO
	.align		4
.L_10461:
        /*0008*/ 	.byte	0x04, 0x17
        /*000a*/ 	.short	(.L_10463 - .L_10462)
.L_10462:
        /*000c*/ 	.word	0x00000000
        /*0010*/ 	.short	0x0006
        /*0012*/ 	.short	0x0028
        /*0014*/ 	.byte	0x00, 0xf5, 0x21, 0x00


	//----- nvinfo : EIATTR_KPARAM_INFO
	.align		4
.L_10463:
        /*0018*/ 	.byte	0x04, 0x17
        /*001a*/ 	.short	(.L_10465 - .L_10464)
.L_10464:
        /*001c*/ 	.word	0x00000000
        /*0020*/ 	.short	0x0005
        /*0022*/ 	.short	0x0020
        /*0024*/ 	.byte	0x00, 0xf0, 0x11, 0x00


	//----- nvinfo : EIATTR_KPARAM_INFO
	.align		4
.L_10465:
        /*0028*/ 	.byte	0x04, 0x17
        /*002a*/ 	.short	(.L_10467 - .L_10466)
.L_10466:
        /*002c*/ 	.word	0x00000000
        /*0030*/ 	.short	0x0004
        /*0032*/ 	.short	0x001c
        /*0034*/ 	.byte	0x00, 0xf0, 0x11, 0x00


	//----- nvinfo : EIATTR_KPARAM_INFO
	.align		4
.L_10467:
        /*0038*/ 	.byte	0x04, 0x17
        /*003a*/ 	.short	(.L_10469 - .L_10468)
.L_10468:
        /*003c*/ 	.word	0x00000000
        /*0040*/ 	.short	0x0003
        /*0042*/ 	.short	0x0018
        /*0044*/ 	.byte	0x00, 0xf0, 0x11, 0x00


	//----- nvinfo : EIATTR_KPARAM_INFO
	.align		4
.L_10469:
        /*0048*/ 	.byte	0x04, 0x17
        /*004a*/ 	.short	(.L_10471 - .L_10470)
.L_10470:
        /*004c*/ 	.word	0x00000000
        /*0050*/ 	.short	0x0002
        /*0052*/ 	.short	0x0010
        /*0054*/ 	.byte	0x00, 0xf5, 0x21, 0x00


	//----- nvinfo : EIATTR_KPARAM_INFO
	.align		4
.L_10471:
        /*0058*/ 	.byte	0x04, 0x17
        /*005a*/ 	.short	(.L_10473 - .L_10472)
.L_10472:
        /*005c*/ 	.word	0x00000000
        /*0060*/ 	.short	0x0001
        /*0062*/ 	.short	0x0008
        /*0064*/ 	.byte	0x00, 0xf5, 0x21, 0x00


	//----- nvinfo : EIATTR_KPARAM_INFO
	.align		4
.L_10473:
        /*0068*/ 	.byte	0x04, 0x17
        /*006a*/ 	.short	(.L_10475 - .L_10474)
.L_10474:
        /*006c*/ 	.word	0x00000000
        /*0070*/ 	.short	0x0000
        /*0072*/ 	.short	0x0000
        /*0074*/ 	.byte	0x00, 0xf5, 0x21, 0x00


	//----- nvinfo : EIATTR_SPARSE_MMA_MASK
	.align		4
.L_10475:
        /*0078*/ 	.byte	0x03, 0x50
        /*007a*/ 	.short	0x0000


	//----- nvinfo : EIATTR_MAXREG_COUNT
	.align		4
        /*007c*/ 	.byte	0x03, 0x1b
        /*007e*/ 	.short	0x00ff


	//----- nvinfo : EIATTR_MERCURY_ISA_VERSION
	.align		4
        /*0080*/ 	.byte	0x03, 0x5f
        /*0082*/ 	.short	0x0101


	//----- nvinfo : EIATTR_COOP_GROUP_MASK_REGIDS
	.align		4
        /*0084*/ 	.byte	0x04, 0x29
        /*0086*/ 	.short	(.L_10477 - .L_10476)


	//   ....[0]....
.L_10476:
        /*0088*/ 	.word	0xffffffff


	//   ....[1]....
        /*008c*/ 	.word	0xffffffff


	//   ....[2]....
        /*0090*/ 	.word	0xffffffff


	//   ....[3]....
        /*0094*/ 	.word	0xffffffff


	//   ....[4]....
        /*0098*/ 	.word	0xffffffff


	//   ....[5]....
        /*009c*/ 	.word	0xffffffff


	//----- nvinfo : EIATTR_COOP_GROUP_INSTR_OFFSETS
	.align		4
.L_10477:
        /*00a0*/ 	.byte	0x04, 0x28
        /*00a2*/ 	.short	(.L_10479 - .L_10478)


	//   ....[0]....
.L_10478:
        /*00a4*/ 	.word	0x000002c0


	//   ....[1]....
        /*00a8*/ 	.word	0x000002d0


	//   ....[2]....
        /*00ac*/ 	.word	0x00000300


	//   ....[3]....
        /*00b0*/ 	.word	0x00000310


	//   ....[4]....
        /*00b4*/ 	.word	0x00000340


	//   ....[5]....
        /*00b8*/ 	.word	0x00000350


	//----- nvinfo : EIATTR_VRC_CTA_INIT_COUNT
	.align		4
.L_10479:
        /*00bc*/ 	.byte	0x02, 0x4a
	.zero		1
	.zero		1


	//----- nvinfo : EIATTR_EXIT_INSTR_OFFSETS
	.align		4
        /*00c0*/ 	.byte	0x04, 0x1c
        /*00c2*/ 	.short	(.L_10481 - .L_10480)


	//   ....[0]....
.L_10480:
        /*00c4*/ 	.word	0x00000360


	//   ....[1]....
        /*00c8*/ 	.word	0x00000450


	//   ....[2]....
        /*00cc*/ 	.word	0x00000500


	//----- nvinfo : EIATTR_CBANK_PARAM_SIZE
	.align		4
.L_10481:
        /*00d0*/ 	.byte	0x03, 0x19
        /*00d2*/ 	.short	0x0030


	//----- nvinfo : EIATTR_PARAM_CBANK
	.align		4
        /*00d4*/ 	.byte	0x04, 0x0a
        /*00d6*/ 	.short	(.L_10483 - .L_10482)
	.align		4
.L_10482:
        /*00d8*/ 	.word	index@(.nv.constant0._ZN43_GLOBAL__N__9ae7fba5_10_SoftMax_cu_9f978f6321softmax_warp_backwardIfN3c104HalfEfLi3ELb1ELb0EEEvPT0_PKT_S7_iiiPKb)
        /*00dc*/ 	.short	0x0380
        /*00de*/ 	.short	0x0030


	//----- nvinfo : EIATTR_SW_WAR
	.align		4
.L_10483:
        /*00e0*/ 	.byte	0x04, 0x36
        /*00e2*/ 	.short	(.L_10485 - .L_10484)
.L_10484:
        /*00e4*/ 	.word	0x00000008
.L_10485:


//--------------------- .nv.info._ZN43_GLOBAL__N__9ae7fba5_10_SoftMax_cu_9f978f6321softmax_warp_backwardIfN3c104HalfEfLi2ELb1ELb0EEEvPT0_PKT_S7_iiiPKb --------------------------
	.section	.nv.info._ZN43_GLOBAL__N__9ae7fba5_10_SoftMax_cu_9f978f6321softmax_warp_backwardIfN3c104HalfEfLi2ELb1ELb0EEEvPT0_PKT_S7_iiiPKb,"",@"SHT_CUDA_INFO"
	.sectionflags	@""
	.align	4


	//----- nvinfo : EIATTR_CUDA_API_VERSION
	.align		4
        /*0000*/ 	.byte	0x04, 0x37
        /*0002*/ 	.short	(.L_10487 - .L_10486)
.L_10486:
        /*0004*/ 	.word	0x00000082


	//----- nvinfo : EIATTR_KPARAM_INFO
	.align		4
.L_10487:
        /*0008*/ 	.byte	0x04, 0x17
        /*000a*/ 	.short	(.L_10489 - .L_10488)
.L_10488:
        /*000c*/ 	.word	0x00000000
        /*0010*/ 	.short	0x0006
        /*0012*/ 	.short	0x0028
        /*0014*/ 	.byte	0x00, 0xf5, 0x21, 0x00


	//----- nvinfo : EIATTR_KPARAM_INFO
	.align		4
.L_10489:
        /*0018*/ 	.byte	0x04, 0x17
        /*001a*/ 	.short	(.L_10491 - .L_10490)
.L_10490:
        /*001c*/ 	.word	0x00000000
        /*0020*/ 	.short	0x0005
        /*0022*/ 	.short	0x0020
        /*0024*/ 	.byte	0x00, 0xf0, 0x11, 0x00


	//----- nvinfo : EIATTR_KPARAM_INFO
	.align		4
.L_10491:
        /*0028*/ 	.byte	0x04, 0x17
        /*002a*/ 	.short	(.L_10493 - .L_10492)
.L_10492:
        /*002c*/ 	.word	0x00000000
        /*0030*/ 	.short	0x0004
        /*0032*/ 	.short	0x001c
        /*0034*/ 	.byte	0x00, 0xf0, 0x11, 0x00


	//----- nvinfo : EIATTR_KPARAM_INFO
	.align		4
.L_10493:
        /*0038*/ 	.byte	0x04, 0x17
        /*003a*/ 	.short	(.L_10495 - .L_10494)
.L_10494:
        /*003c*/ 	.word	0x00000000
        /*0040*/ 	.short	0x0003
        /*0042*/ 	.short	0x0018
        /*0044*/ 	.byte	0x00, 0xf0, 0x11, 0x00


	//----- nvinfo : EIATTR_KPARAM_INFO
	.align		4
.L_10495:
        /*0048*/ 	.byte	0x04, 0x17
        /*004a*/ 	.short	(.L_10497 - .L_10496)
.L_10496:
        /*004c*/ 	.word	0x00000000
        /*0050*/ 	.short	0x0002
        /*0052*/ 	.short	0x0010
        /*0054*/ 	.byte	0x00, 0xf5, 0x21, 0x00


	//----- nvinfo : EIATTR_KPARAM_INFO
	.align		4
.L_10497:
        /*0058*/ 	.byte	0x04, 0x17
        /*005a*/ 	.short	(.L_10499 - .L_10498)
.L_10498:
        /*005c*/ 	.word	0x00000000
        /*0060*/ 	.short	0x0001
        /*0062*/ 	.short	0x0008
        /*0064*/ 	.byte	0x00, 0xf5, 0x21, 0x00


	//----- nvinfo : EIATTR_KPARAM_INFO
	.align		4
.L_10499:
        /*0068*/ 	.byte	0x04, 0x17
        /*006a*/ 	.short	(.L_10501 - .L_10500)
.L_10500:
        /*006c*/ 	.word	0x00000000
        /*0070*/ 	.short	0x0000
        /*0072*/ 	.short	0x0000
        /*0074*/ 	.byte	0x00, 0xf5, 0x21, 0x00


	//----- nvinfo : EIATTR_SPARSE_MMA_MASK
	.align		4
.L_10501:
        /*0078*/ 	.byte	0x03, 0x50
        /*007a*/ 	.short	0x0000


	//----- nvinfo : EIATTR_MAXREG_COUNT
	.align		4
        /*007c*/ 	.byte	0x03, 0x1b
        /*007e*/ 	.short	0x00ff


	//----- nvinfo : EIATTR_MERCURY_ISA_VERSION
	.align		4
        /*0080*/ 	.byte	0x03, 0x5f
        /*0082*/ 	.short	0x0101


	//----- nvinfo : EIATTR_COOP_GROUP_MASK_REGIDS
	.align		4
        /*0084*/ 	.byte	0x04, 0x29
        /*0086*/ 	.short	(.L_10503 - .L_10502)


	//   ....[0]....
.L_10502:
        /*0088*/ 	.word	0xffffffff


	//   ....[1]....
        /*008c*/ 	.word	0xffffffff


	//   ....[2]....
        /*0090*/ 	.word	0xffffffff


	//   ....[3]....
        /*0094*/ 	.word	0xffffffff


	//----- nvinfo : EIATTR_COOP_GROUP_INSTR_OFFSETS
	.align		4
.L_10503:
        /*0098*/ 	.byte	0x04, 0x28
        /*009a*/ 	.short	(.L_10505 - .L_10504)


	//   ....[0]....
.L_10504:
        /*009c*/ 	.word	0x000002c0


	//   ....[1]....
        /*00a0*/ 	.word	0x000002d0


	//   ....[2]....
        /*00a4*/ 	.word	0x00000300


	//   ....[3]....
        /*00a8*/ 	.word	0x00000310


	//----- nvinfo : EIATTR_VRC_CTA_INIT_COUNT
	.align		4
.L_10505:
        /*00ac*/ 	.byte	0x02, 0x4a
	.zero		1
	.zero		1


	//----- nvinfo : EIATTR_EXIT_INSTR_OFFSETS
	.align		4
        /*00b0*/ 	.byte	0x04, 0x1c
        /*00b2*/ 	.short	(.L_10507 - .L_10506)


	//   ....[0]....
.L_10506:
        /*00b4*/ 	.word	0x00000320


	//   ....[1]....
        /*00b8*/ 	.word	0x00000410


	//   ....[2]....
        /*00bc*/ 	.word	0x000004c0


	//----- nvinfo : EIATTR_CBANK_PARAM_SIZE
	.align		4
.L_10507:
        /*00c0*/ 	.byte	0x03, 0x19
        /*00c2*/ 	.short	0x0030


	//----- nvinfo : EIATTR_PARAM_CBANK
	.align		4
        /*00c4*/ 	.byte	0x04, 0x0a
        /*00c6*/ 	.short	(.L_10509 - .L_10508)
	.align		4
.L_10508:
        /*00c8*/ 	.word	index@(.nv.constant0._ZN43_GLOBAL__N__9ae7fba5_10_SoftMax_cu_9f978f6321softmax_warp_backwardIfN3c104HalfEfLi2ELb1ELb0EEEvPT0_PKT_S7_iiiPKb)
        /*00cc*/ 	.short	0x0380
        /*00ce*/ 	.short	0x0030


	//----- nvinfo : EIATTR_SW_WAR
	.align		4
.L_10509:
        /*00d0*/ 	.byte	0x04, 0x36
        /*00d2*/ 	.short	(.L_10511 - .L_10510)
.L_10510:
        /*00d4*/ 	.word	0x00000008
.L_10511:


//--------------------- .nv.info._ZN43_GLOBAL__N__9ae7fba5_10_SoftMax_cu_9f978f6321softmax_warp_backwardIfN3c104HalfEfLi1ELb1ELb0EEEvPT0_PKT_S7_iiiPKb --------------------------
	.section	.nv.info._ZN43_GLOBAL__N__9ae7fba5_10_SoftMax_cu_9f978f6321softmax_warp_backwardIfN3c104HalfEfLi1ELb1ELb0EEEvPT0_PKT_S7_iiiPKb,"",@"SHT_CUDA_INFO"
	.sectionflags	@""
	.align	4


	//----- nvinfo : EIATTR_CUDA_API_VERSION
	.align		4
        /*0000*/ 	.byte	0x04, 0x37
        /*0002*/ 	.short	(.L_10513 - .L_10512)
.L_10512:
        /*0004*/ 	.word	0x00000082


	//----- nvinfo : EIATTR_KPARAM_INFO
	.align		4
.L_10513:
        /*0008*/ 	.byte	0x04, 0x17
        /*000a*/ 	.short	(.L_10515 - .L_10514)
.L_10514:
        /*000c*/ 	.word	0x00000000
        /*0010*/ 	.short	0x0006
        /*0012*/ 	.short	0x0028
        /*0014*/ 	.byte	0x00, 0xf5, 0x21, 0x00


	//----- nvinfo : EIATTR_KPARAM_INFO
	.align		4
.L_10515:
        /*0018*/ 	.byte	0x04, 0x17
        /*001a*/ 	.short	(.L_10517 - .L_10516)
.L_10516:
        /*001c*/ 	.word	0x00000000
        /*0020*/ 	.short	0x0005
        /*0022*/ 	.short	0x0020
        /*0024*/ 	.byte	0x00, 0xf0, 0x11, 0x00


	//----- nvinfo : EIATTR_KPARAM_INFO
	.align		4
.L_10517:
        /*0028*/ 	.byte	0x04, 0x17
        /*002a*/ 	.short	(.L_10519 - .L_10518)
.L_10518:
        /*002c*/ 	.word	0x00000000
        /*0030*/ 	.short	0x0004
        /*0032*/ 	.short	0x001c
        /*0034*/ 	.byte	0x00, 0xf0, 0x11, 0x00


	//----- nvinfo : EIATTR_KPARAM_INFO
	.align		4
.L_10519:
        /*0038*/ 	.byte	0x04, 0x17
        /*003a*/ 	.short	(.L_10521 - .L_10520)
.L_10520:
        /*003c*/ 	.word	0x00000000
        /*0040*/ 	.short	0x0003
        /*0042*/ 	.short	0x0018
        /*0044*/ 	.byte	0x00, 0xf0, 0x11, 0x00


	//----- nvinfo : EIATTR_KPARAM_INFO
	.align		4
.L_10521:
        /*0048*/ 	.byte	0x04, 0x17
        /*004a*/ 	.short	(.L_10523 - .L_10522)
.L_10522:
        /*004c*/ 	.word	0x00000000
        /*0050*/ 	.short	0x0002
        /*0052*/ 	.short	0x0010
        /*0054*/ 	.byte	0x00, 0xf5, 0x21, 0x00


	//----- nvinfo : EIATTR_KPARAM_INFO
	.align		4
.L_10523:
        /*0058*/ 	.byte	0x04, 0x17
        /*005a*/ 	.short	(.L_10525 - .L_10524)
.L_10524:
        /*005c*/ 	.word	0x00000000
        /*0060*/ 	.short	0x0001
        /*0062*/ 	.short	0x0008
        /*0064*/ 	.byte	0x00, 0xf5, 0x21, 0x00


	//----- nvinfo : EIATTR_KPARAM_INFO
	.align		4
.L_10525:
        /*0068*/ 	.byte	0x04, 0x17
        /*006a*/ 	.short	(.L_10527 - .L_10526)
.L_10526:
        /*006c*/ 	.word	0x00000000
        /*0070*/ 	.short	0x0000
        /*0072*/ 	.short	0x0000
        /*0074*/ 	.byte	0x00, 0xf5, 0x21, 0x00


	//----- nvinfo : EIATTR_SPARSE_MMA_MASK
	.align		4
.L_10527:
        /*0078*/ 	.byte	0x03, 0x50
        /*007a*/ 	.short	0x0000


	//----- nvinfo : EIATTR_MAXREG_COUNT
	.align		4
        /*007c*/ 	.byte	0x03, 0x1b
        /*007e*/ 	.short	0x00ff


	//----- nvinfo : EIATTR_MERCURY_ISA_VERSION
	.align		4
        /*0080*/ 	.byte	0x03, 0x5f
        /*0082*/ 	.short	0x0101


	//----- nvinfo : EIATTR_COOP_GROUP_MASK_REGIDS
	.align		4
        /*0084*/ 	.byte	0x04, 0x29
        /*0086*/ 	.short	(.L_10529 - .L_10528)


	//   ....[0]....
.L_10528:
        /*0088*/ 	.word	0xffffffff


	//   ....[1]....
        /*008c*/ 	.word	0xffffffff


	//----- nvinfo : EIATTR_COOP_GROUP_INSTR_OFFSETS
	.align		4
.L_10529:
        /*0090*/ 	.byte	0x04, 0x28
        /*0092*/ 	.short	(.L_10531 - .L_10530)


	//   ....[0]....
.L_10530:
        /*0094*/ 	.word	0x000002c0


	//   ....[1]....
        /*0098*/ 	.word	0x000002d0


	//----- nvinfo : EIATTR_VRC_CTA_INIT_COUNT
	.align		4
.L_10531:
        /*009c*/ 	.byte	0x02, 0x4a
	.zero		1
	.zero		1


	//----- nvinfo : EIATTR_EXIT_INSTR_OFFSETS
	.align		4
        /*00a0*/ 	.byte	0x04, 0x1c
        /*00a2*/ 	.short	(.L_10533 - .L_10532)


	//   ....[0]....
.L_10532:
        /*00a4*/ 	.word	0x000002e0


	//   ....[1]....
        /*00a8*/ 	.word	0x000003d0


	//   ....[2]....
        /*00ac*/ 	.word	0x00000480


	//----- nvinfo : EIATTR_CBANK_PARAM_SIZE
	.align		4
.L_10533:
        /*00b0*/ 	.byte	0x03, 0x19
        /*00b2*/ 	.short	0x0030


	//----- nvinfo : EIATTR_PARAM_CBANK
	.align		4
        /*00b4*/ 	.byte	0x04, 0x0a
        /*00b6*/ 	.short	(.L_10535 - .L_10534)
	.align		4
.L_10534:
        /*00b8*/ 	.word	index@(.nv.constant0._ZN43_GLOBAL__N__9ae7fba5_10_SoftMax_cu_9f978f6321softmax_warp_backwardIfN3c104HalfEfLi1ELb1ELb0EEEvPT0_PKT_S7_iiiPKb)
        /*00bc*/ 	.short	0x0380
        /*00be*/ 	.short	0x0030


	//----- nvinfo : EIATTR_SW_WAR
	.align		4
.L_10535:
        /*00c0*/ 	.byte	0x04, 0x36
        /*00c2*/ 	.short	(.L_10537 - .L_10536)
.L_10536:
        /*00c4*/ 	.word	0x00000008
.L_10537:


//--------------------- .nv.info._ZN43_GLOBAL__N__9ae7fba5_10_SoftMax_cu_9f978f6321softmax_warp_backwardIfN3c104HalfEfLi0ELb1ELb0EEEvPT0_PKT_S7_iiiPKb --------------------------
	.section	.nv.info._ZN43_GLOBAL__N__9ae7fba5_10_SoftMax_cu_9f978f6321softmax_warp_backwardIfN3c104HalfEfLi0ELb1ELb0EEEvPT0_PKT_S7_iiiPKb,"",@"SHT_CUDA_INFO"
	.sectionflags	@""
	.align	4


	//----- nvinfo : EIATTR_CUDA_API_VERSION
	.align		4
        /*0000*/ 	.byte	0x04, 0x37
        /*0002*/ 	.short	(.L_10539 - .L_10538)
.L_10538:
        /*0004*/ 	.word	0x00000082


	//----- nvinfo : EIATTR_KPARAM_INFO
	.align		4
.L_10539:
        /*0008*/ 	.byte	0x04, 0x17
        /*000a*/ 	.short	(.L_10541 - .L_10540)
.L_10540:
        /*000c*/ 	.word	0x00000000
        /*0010*/ 	.short	0x0006
        /*0012*/ 	.short	0x0028
        /*0014*/ 	.byte	0x00, 0xf5, 0x21, 0x00


	//----- nvinfo : EIATTR_KPARAM_INFO
	.align		4
.L_10541:
        /*0018*/ 	.byte	0x04, 0x17
        /*001a*/ 	.short	(.L_10543 - .L_10542)
.L_10542:
        /*001c*/ 	.word	0x00000000
        /*0020*/ 	.short	0x0005
        /*0022*/ 	.short	0x0020
        /*0024*/ 	.byte	0x00, 0xf0, 0x11, 0x00


	//----- nvinfo : EIATTR_KPARAM_INFO
	.align		4
.L_10543:
        /*0028*/ 	.byte	0x04, 0x17
        /*002a*/ 	.short	(.L_10545 - .L_10544)
.L_10544:
        /*002c*/ 	.word	0x00000000
        /*0030*/ 	.short	0x0004
        /*0032*/ 	.short	0x001c
        /*0034*/ 	.byte	0x00, 0xf0, 0x11, 0x00


	//----- nvinfo : EIATTR_KPARAM_INFO
	.align		4
.L_10545:
        /*0038*/ 	.byte	0x04, 0x17
        /*003a*/ 	.short	(.L_10547 - .L_10546)
.L_10546:
        /*003c*/ 	.word	0x00000000
        /*0040*/ 	.short	0x0003
        /*0042*/ 	.short	0x0018
        /*0044*/ 	.byte	0x00, 0xf0, 0x11, 0x00


	//----- nvinfo : EIATTR_KPARAM_INFO
	.align		4
.L_10547:
        /*0048*/ 	.byte	0x04, 0x17
        /*004a*/ 	.short	(.L_10549 - .L_10548)
.L_10548:
        /*004c*/ 	.word	0x00000000
        /*0050*/ 	.short	0x0002
        /*0052*/ 	.short	0x0010
        /*0054*/ 	.byte	0x00, 0xf5, 0x21, 0x00


	//----- nvinfo : EIATTR_KPARAM_INFO
	.align		4
.L_10549:
        /*0058*/ 	.byte	0x04, 0x17
        /*005a*/ 	.short	(.L_10551 - .L_10550)
.L_10550:
        /*005c*/ 	.word	0x00000000
        /*0060*/ 	.short	0x0001
        /*0062*/ 	.short	0x0008
        /*0064*/ 	.byte	0x00, 0xf5, 0x21, 0x00


	//----- nvinfo : EIATTR_KPARAM_INFO
	.align		4
.L_10551:
        /*0068*/ 	.byte	0x04, 0x17
        /*006a*/ 	.short	(.L_10553 - .L_10552)
.L_10552:
        /*006c*/ 	.word	0x00000000
        /*0070*/ 	.short	0x0000
        /*0072*/ 	.short	0x0000
        /*0074*/ 	.byte	0x00, 0xf5, 0x21, 0x00


	//----- nvinfo : EIATTR_SPARSE_MMA_MASK
	.align		4
.L_10553:
        /*0078*/ 	.byte	0x03, 0x50
        /*007a*/ 	.short	0x0000


	//----- nvinfo : EIATTR_MAXREG_COUNT
	.align		4
        /*007c*/ 	.byte	0x03, 0x1b
        /*007e*/ 	.short	0x00ff


	//----- nvinfo : EIATTR_MERCURY_ISA_VERSION
	.align		4
        /*0080*/ 	.byte	0x03, 0x5f
        /*0082*/ 	.short	0x0101


	//----- nvinfo : EIATTR_VRC_CTA_INIT_COUNT
	.align		4
        /*0084*/ 	.byte	0x02, 0x4a
	.zero		1
	.zero		1


	//----- nvinfo : EIATTR_EXIT_INSTR_OFFSETS
	.align		4
        /*0088*/ 	.byte	0x04, 0x1c
        /*008a*/ 	.short	(.L_10555 - .L_10554)


	//   ....[0]....
.L_10554:
        /*008c*/ 	.word	0x000002b0


	//   ....[1]....
        /*0090*/ 	.word	0x00000370


	//   ....[2]....
        /*0094*/ 	.word	0x000003f0


	//----- nvinfo : EIATTR_CBANK_PARAM_SIZE
	.align		4
.L_10555:
        /*0098*/ 	.byte	0x03, 0x19
        /*009a*/ 	.short	0x0030


	//----- nvinfo : EIATTR_PARAM_CBANK
	.align		4
        /*009c*/ 	.byte	0x04, 0x0a
        /*009e*/ 	.short	(.L_10557 - .L_10556)
	.align		4
.L_10556:
        /*00a0*/ 	.word	index@(.nv.constant0._ZN43_GLOBAL__N__9ae7fba5_10_SoftMax_cu_9f978f6321softmax_warp_backwardIfN3c104HalfEfLi0ELb1ELb0EEEvPT0_PKT_S7_iiiPKb)
        /*00a4*/ 	.short	0x0380
        /*00a6*/ 	.short	0x0030


	//----- nvinfo : EIATTR_SW_WAR
	.align		4
.L_10557:
        /*00a8*/ 	.byte	0x04, 0x36
        /*00aa*/ 	.short	(.L_10559 - .L_10558)
.L_10558:
        /*00ac*/ 	.word	0x00000008
.L_10559:


//--------------------- .nv.info._ZN43_GLOBAL__N__9ae7fba5_10_SoftMax_cu_9f978f6321softmax_warp_backwardIN3c104HalfES2_fLi10ELb1ELb0EEEvPT0_PKT_S7_iiiPKb --------------------------
	.section	.nv.info._ZN43_GLOBAL__N__9ae7fba5_10_SoftMax_cu_9f978f6321softmax_warp_backwardIN3c104HalfES2_fLi10ELb1ELb0EEEvPT0_PKT_S7_iiiPKb,"",@"SHT_CUDA_INFO"
	.sectionflags	@""
	.align	4


	//----- nvinfo : EIATTR_CUDA_API_VERSION
	.align		4
        /*0000*/ 	.byte	0x04, 0x37
        /*0002*/ 	.short	(.L_10561 - .L_10560)
.L_10560:
        /*0004*/ 	.word	0x00000082


	//----- nvinfo : EIATTR_KPARAM_INFO
	.align		4
.L_10561:
        /*0008*/ 	.byte	0x04, 0x17
        /*000a*/ 	.short	(.L_10563 - .L_10562)
.L_10562:
        /*000c*/ 	.word	0x00000000
        /*0010*/ 	.short	0x0006
        /*0012*/ 	.short	0x0028
        /*0014*/ 	.byte	0x00, 0xf5, 0x21, 0x00


	//----- nvinfo : EIATTR_KPARAM_INFO
	.align		4
.L_10563:
        /*0018*/ 	.byte	0x04, 0x17
        /*001a*/ 	.short	(.L_10565 - .L_10564)
.L_10564:
        /*001c*/ 	.word	0x00000000
        /*0020*/ 	.short	0x0005
        /*0022*/ 	.short	0x0020
        /*0024*/ 	.byte	0x00, 0xf0, 0x11, 0x00


	//----- nvinfo : EIATTR_KPARAM_INFO
	.align		4
.L_10565:
        /*0028*/ 	.byte	0x04, 0x17
        /*002a*/ 	.short	(.L_10567 - .L_10566)
.L_10566:
        /*002c*/ 	.word	0x00000000
        /*0030*/ 	.short	0x0004
        /*0032*/ 	.short	0x001c
        /*0034*/ 	.byte	0x00, 0xf0, 0x11, 0x00


	//----- nvinfo : EIATTR_KPARAM_INFO
	.align		4
.L_10567:
        /*0038*/ 	.byte	0x04, 0x17
        /*003a*/ 	.short	(.L_10569 - .L_10568)
.L_10568:
        /*003c*/ 	.word	0x00000000
        /*0040*/ 	.short	0x0003
        /*0042*/ 	.short	0x0018
        /*0044*/ 	.byte	0x00, 0xf0, 0x11, 0x00


	//----- nvinfo : EIATTR_KPARAM_INFO
	.align		4
.L_10569:
        /*0048*/ 	.byte	0x04, 0x17
        /*004a*/ 	.short	(.L_10571 - .L_10570)
.L_10570:
        /*004c*/ 	.word	0x00000000
        /*0050*/ 	.short	0x0002
        /*0052*/ 	.short	0x0010
        /*0054*/ 	.byte	0x00, 0xf5, 0x21, 0x00


	//----- nvinfo : EIATTR_KPARAM_INFO
	.align		4
.L_10571:
        /*0058*/ 	.byte	0x04, 0x17
        /*005a*/ 	.short	(.L_10573 - .L_10572)
.L_10572:
        /*005c*/ 	.word	0x00000000
        /*0060*/ 	.short	0x0001
        /*0062*/ 	.short	0x0008
        /*0064*/ 	.byte	0x00, 0xf5, 0x21, 0x00


	//----- nvinfo : EIATTR_KPARAM_INFO
	.align		4
.L_10573:
        /*0068*/ 	.byte	0x04, 0x17
        /*006a*/ 	.short	(.L_10575 - .L_10574)
.L_10574:
        /*006c*/ 	.word	0x00000000
        /*0070*/ 	.short	0x0000
        /*0072*/ 	.short	0x0000
        /*0074*/ 	.byte	0x00, 0xf5, 0x21, 0x00


	//----- nvinfo : EIATTR_SPARSE_MMA_MASK
	.align		4
.L_10575:
        /*0078*/ 	.byte	0x03, 0x50
        /*007a*/ 	.short	0x0000


	//----- nvinfo : EIATTR_MAXREG_COUNT
	.align		4
        /*007c*/ 	.byte	0x03, 0x1b
        /*007e*/ 	.short	0x00ff


	//----- nvinfo : EIATTR_MERCURY_ISA_VERSION
	.align		4
        /*0080*/ 	.byte	0x03, 0x5f
        /*0082*/ 	.short	0x0101


	//----- nvinfo : EIATTR_COOP_GROUP_MASK_REGIDS
	.align		4
        /*0084*/ 	.byte	0x04, 0x29
        /*0086*/ 	.short	(.L_10577 - .L_10576)


	//   ....[0]....
.L_10576:
        /*0088*/ 	.word	0xffffffff


	//   ....[1]....
        /*008c*/ 	.word	0xffffffff


	//   ....[2]....
        /*0090*/ 	.word	0xffffffff


	//   ....[3]....
        /*0094*/ 	.word	0xffffffff


	//   ....[4]....
        /*0098*/ 	.word	0xffffffff


	//----- nvinfo : EIATTR_COOP_GROUP_INSTR_OFFSETS
	.align		4
.L_10577:
        /*009c*/ 	.byte	0x04, 0x28
        /*009e*/ 	.short	(.L_10579 - .L_10578)


	//   ....[0]....
.L_10578:
        /*00a0*/ 	.word	0x00001400


	//   ....[1]....
        /*00a4*/ 	.word	0x00001420


	//   ....[2]....
        /*00a8*/ 	.word	0x00001440


	//   ....[3]....
        /*00ac*/ 	.word	0x00001460


	//   ....[4]....
        /*00b0*/ 	.word	0x00001480


	//----- nvinfo : EIATTR_VRC_CTA_INIT_COUNT
	.align		4
.L_10579:
        /*00b4*/ 	.byte	0x02, 0x4a
	.zero		1
	.zero		1


	//----- nvinfo : EIATTR_EXIT_INSTR_OFFSETS
	.align		4
        /*00b8*/ 	.byte	0x04, 0x1c
        /*00ba*/ 	.short	(.L_10581 - .L_10580)


	//   ....[0]....
.L_10580:
        /*00bc*/ 	.word	0x00001490


	//   ....[1]....
        /*00c0*/ 	.word	0x000020e0


	//   ....[2]....
        /*00c4*/ 	.word	0x00002130


	//----- nvinfo : EIATTR_CBANK_PARAM_SIZE
	.align		4
.L_10581:
        /*00c8*/ 	.byte	0x03, 0x19
        /*00ca*/ 	.short	0x0030


	//----- nvinfo : EIATTR_PARAM_CBANK
	.align		4
        /*00cc*/ 	.byte	0x04, 0x0a
        /*00ce*/ 	.short	(.L_10583 - .L_10582)
	.align		4
.L_10582:
        /*00d0*/ 	.word	index@(.nv.constant0._ZN43_GLOBAL__N__9ae7fba5_10_SoftMax_cu_9f978f6321softmax_warp_backwardIN3c104HalfES2_fLi10ELb1ELb0EEEvPT0_PKT_S7_iiiPKb)
        /*00d4*/ 	.short	0x0380
        /*00d6*/ 	.short	0x0030


	//----- nvinfo : EIATTR_SW_WAR
	.align		4
.L_10583:
        /*00d8*/ 	.byte	0x04, 0x36
        /*00da*/ 	.short	(.L_10585 - .L_10584)
.L_10584:
        /*00dc*/ 	.word	0x00000008
.L_10585:


//--------------------- .nv.info._ZN43_GLOBAL__N__9ae7fba5_10_SoftMax_cu_9f978f6321softmax_warp_backwardIN3c104HalfES2_fLi9ELb1ELb0EEEvPT0_PKT_S7_iiiPKb --------------------------
	.section	.nv.info._ZN43_GLOBAL__N__9ae7fba5_10_SoftMax_cu_9f978f6321softmax_warp_backwardIN3c104HalfES2_fLi9ELb1ELb0EEEvPT0_PKT_S7_iiiPKb,"",@"SHT_CUDA_INFO"
	.sectionflags	@""
	.align	4


	//----- nvinfo : EIATTR_CUDA_API_VERSION
	.align		4
        /*0000*/ 	.byte	0x04, 0x37
        /*0002*/ 	.short	(.L_10587 - .L_10586)
.L_10586:
        /*0004*/ 	.word	0x00000082


	//----- nvinfo : EIATTR_KPARAM_INFO
	.align		4
.L_10587:
        /*0008*/ 	.byte	0x04, 0x17
        /*000a*/ 	.short	(.L_10589 - .L_10588)
.L_10588:
        /*000c*/ 	.word	0x00000000
        /*0010*/ 	.short	0x0006
        /*0012*/ 	.short	0x0028
        /*0014*/ 	.byte	0x00, 0xf5, 0x21, 0x00


	//----- nvinfo : EIATTR_KPARAM_INFO
	.align		4
.L_10589:
        /*0018*/ 	.byte	0x04, 0x17
        /*001a*/ 	.short	(.L_10591 - .L_10590)
.L_10590:
        /*001c*/ 	.word	0x00000000
        /*0020*/ 	.short	0x0005
        /*0022*/ 	.short	0x0020
        /*0024*/ 	.byte	0x00, 0xf0, 0x11, 0x00


	//----- nvinfo : EIATTR_KPARAM_INFO
	.align		4
.L_10591:
        /*0028*/ 	.byte	0x04, 0x17
        /*002a*/ 	.short	(.L_10593 - .L_10592)
.L_10592:
        /*002c*/ 	.word	0x00000000
        /*0030*/ 	.short	0x0004
        /*0032*/ 	.short	0x001c
        /*0034*/ 	.byte	0x00, 0xf0, 0x11, 0x00


	//----- nvinfo : EIATTR_KPARAM_INFO
	.align		4
.L_10593:
        /*0038*/ 	.byte	0x04, 0x17
        /*003a*/ 	.short	(.L_10595 - .L_10594)
.L_10594:
        /*003c*/ 	.word	0x00000000
        /*0040*/ 	.short	0x0003
        /*0042*/ 	.short	0x0018
        /*0044*/ 	.byte	0x00, 0xf0, 0x11, 0x00


	//----- nvinfo : EIATTR_KPARAM_INFO
	.align		4
.L_10595:
        /*0048*/ 	.byte	0x04, 0x17
        /*004a*/ 	.short	(.L_10597 - .L_10596)
.L_10596:
        /*004c*/ 	.word	0x00000000
        /*0050*/ 	.short	0x0002
        /*0052*/ 	.short	0x0010
        /*0054*/ 	.byte	0x00, 0xf5, 0x21, 0x00


	//----- nvinfo : EIATTR_KPARAM_INFO
	.align		4
.L_10597:
        /*0058*/ 	.byte	0x04, 0x17
        /*005a*/ 	.short	(.L_10599 - .L_10598)
.L_10598:
        /*005c*/ 	.word	0x00000000
        /*0060*/ 	.short	0x0001
        /*0062*/ 	.short	0x0008
        /*0064*/ 	.byte	0x00, 0xf5, 0x21, 0x00


	//----- nvinfo : EIATTR_KPARAM_INFO
	.align		4
.L_10599:
        /*0068*/ 	.byte	0x04, 0x17
        /*006a*/ 	.short	(.L_10601 - .L_10600)
.L_10600:
        /*006c*/ 	.word	0x00000000
        /*0070*/ 	.short	0x0000
        /*0072*/ 	.short	0x0000
        /*0074*/ 	.byte	0x00, 0xf5, 0x21, 0x00


	//----- nvinfo : EIATTR_SPARSE_MMA_MASK
	.align		4
.L_10601:
        /*0078*/ 	.byte	0x03, 0x50
        /*007a*/ 	.short	0x0000


	//----- nvinfo : EIATTR_MAXREG_COUNT
	.align		4
        /*007c*/ 	.byte	0x03, 0x1b
        /*007e*/ 	.short	0x00ff


	//----- nvinfo : EIATTR_MERCURY_ISA_VERSION
	.align		4
        /*0080*/ 	.byte	0x03, 0x5f
        /*0082*/ 	.short	0x0101


	//----- nvinfo : EIATTR_COOP_GROUP_MASK_REGIDS
	.align		4
        /*0084*/ 	.byte	0x04, 0x29
        /*0086*/ 	.short	(.L_10603 - .L_10602)


	//   ....[0]....
.L_10602:
        /*0088*/ 	.word	0xffffffff


	//   ....[1]....
        /*008c*/ 	.word	0xffffffff


	//   ....[2]....
        /*0090*/ 	.word	0xffffffff


	//   ....[3]....
        /*0094*/ 	.word	0xffffffff


	//   ....[4]....
        /*0098*/ 	.word	0xffffffff


	//----- nvinfo : EIATTR_COOP_GROUP_INSTR_OFFSETS
	.align		4
.L_10603:
        /*009c*/ 	.byte	0x04, 0x28
        /*009e*/ 	.short	(.L_10605 - .L_10604)


	//   ....[0]....
.L_10604:
        /*00a0*/ 	.word	0x00000a40


	//   ....[1]....
        /*00a4*/ 	.word	0x00000a60


	//   ....[2]....
        /*00a8*/ 	.word	0x00000a80


	//   ....[3]....
        /*00ac*/ 	.word	0x00000aa0


	//   ....[4]....
        /*00b0*/ 	.word	0x00000af0


	//----- nvinfo : EIATTR_VRC_CTA_INIT_COUNT
	.align		4
.L_10605:
        /*00b4*/ 	.byte	0x02, 0x4a
	.zero		1
	.zero		1


	//----- nvinfo : EIATTR_EXIT_INSTR_OFFSETS
	.align		4
        /*00b8*/ 	.byte	0x04, 0x1c
        /*00ba*/ 	.short	(.L_10607 - .L_10606)


	//   ....[0]....
.L_10606:
        /*00bc*/ 	.word	0x00000b00


	//   ....[1]....
        /*00c0*/ 	.word	0x00001160


	//   ....[2]....
        /*00c4*/ 	.word	0x000011b0


	//----- nvinfo : EIATTR_CBANK_PARAM_SIZE
	.align		4
.L_10607:
        /*00c8*/ 	.byte	0x03, 0x19
        /*00ca*/ 	.short	0x0030


	//----- nvinfo : EIATTR_PARAM_CBANK
	.align		4
        /*00cc*/ 	.byte	0x04, 0x0a
        /*00ce*/ 	.short	(.L_10609 - .L_10608)
	.align		4
.L_10608:
        /*00d0*/ 	.word	index@(.nv.constant0._ZN43_GLOBAL__N__9ae7fba5_10_SoftMax_cu_9f978f6321softmax_warp_backwardIN3c104HalfES2_fLi9ELb1ELb0EEEvPT0_PKT_S7_iiiPKb)
        /*00d4*/ 	.short	0x0380
        /*00d6*/ 	.short	0x0030


	//----- nvinfo : EIATTR_SW_WAR
	.align		4
.L_10609:
        /*00d8*/ 	.byte	0x04, 0x36
        /*00da*/ 	.short	(.L_10611 - .L_10610)
.L_10610:
        /*00dc*/ 	.word	0x00000008
.L_10611:


//--------------------- .nv.info._ZN43_GLOBAL__N__9ae7fba5_10_SoftMax_cu_9f978f6321softmax_warp_backwardIN3c104HalfES2_fLi8ELb1ELb0EEEvPT0_PKT_S7_iiiPKb --------------------------
	.section	.nv.info._ZN43_GLOBAL__N__9ae7fba5_10_SoftMax_cu_9f978f6321softmax_warp_backwardIN3c104HalfES2_fLi8ELb1ELb0EEEvPT0_PKT_S7_iiiPKb,"",@"SHT_CUDA_INFO"
	.sectionflags	@""
	.align	4


	//----- nvinfo : EIATTR_CUDA_API_VERSION
	.align		4
        /*0000*/ 	.byte	0x04, 0x37
        /*0002*/ 	.short	(.L_10613 - .L_10612)
.L_10612:
        /*0004*/ 	.word	0x00000082


	//----- nvinfo : EIATTR_KPARAM_INFO
	.align		4
.L_10613:
        /*0008*/ 	.byte	0x04, 0x17
        /*000a*/ 	.short	(.L_10615 - .L_10614)
.L_10614:
        /*000c*/ 	.word	0x00000000
        /*0010*/ 	.short	0x0006
        /*0012*/ 	.short	0x0028
        /*0014*/ 	.byte	0x00, 0xf5, 0x21, 0x00


	//----- nvinfo : EIATTR_KPARAM_INFO
	.align		4
.L_10615:
        /*0018*/ 	.byte	0x04, 0x17
        /*001a*/ 	.short	(.L_10617 - .L_10616)
.L_10616:
        /*001c*/ 	.word	0x00000000
        /*0020*/ 	.short	0x0005
        /*0022*/ 	.short	0x0020
        /*0024*/ 	.byte	0x00, 0xf0, 0x11, 0x00


	//----- nvinfo : EIATTR_KPARAM_INFO
	.align		4
.L_10617:
        /*0028*/ 	.byte	0x04, 0x17
        /*002a*/ 	.short	(.L_10619 - .L_10618)
.L_10618:
        /*002c*/ 	.word	0x00000000
        /*0030*/ 	.short	0x0004
        /*0032*/ 	.short	0x001c
        /*0034*/ 	.byte	0x00, 0xf0, 0x11, 0x00


	//----- nvinfo : EIATTR_KPARAM_INFO
	.align		4
.L_10619:
        /*0038*/ 	.byte	0x04, 0x17
        /*003a*/ 	.short	(.L_10621 - .L_10620)
.L_10620:
        /*003c*/ 	.word	0x00000000
        /*0040*/ 	.short	0x0003
        /*0042*/ 	.short	0x0018
        /*0044*/ 	.byte	0x00, 0xf0, 0x11, 0x00


	//----- nvinfo : EIATTR_KPARAM_INFO
	.align		4
.L_10621:
        /*0048*/ 	.byte	0x04, 0x17
        /*004a*/ 	.short	(.L_10623 - .L_10622)
.L_10622:
        /*004c*/ 	.word	0x00000000
        /*0050*/ 	.short	0x0002
        /*0052*/ 	.short	0x0010
        /*0054*/ 	.byte	0x00, 0xf5, 0x21, 0x00


	//----- nvinfo : EIATTR_KPARAM_INFO
	.align		4
.L_10623:
        /*0058*/ 	.byte	0x04, 0x17
        /*005a*/ 	.short	(.L_10625 - .L_10624)
.L_10624:
        /*005c*/ 	.word	0x00000000
        /*0060*/ 	.short	0x0001
        /*0062*/ 	.short	0x0008
        /*0064*/ 	.byte	0x00, 0xf5, 0x21, 0x00


	//----- nvinfo : EIATTR_KPARAM_INFO
	.align		4
.L_10625:
        /*0068*/ 	.byte	0x04, 0x17
        /*006a*/ 	.short	(.L_10627 - .L_10626)
.L_10626:
        /*006c*/ 	.word	0x00000000
        /*0070*/ 	.short	0x0000
        /*0072*/ 	.short	0x0000
        /*0074*/ 	.byte	0x00, 0xf5, 0x21, 0x00


	//----- nvinfo : EIATTR_SPARSE_MMA_MASK
	.align		4
.L_10627:
        /*0078*/ 	.byte	0x03, 0x50
        /*007a*/ 	.short	0x0000


	//----- nvinfo : EIATTR_MAXREG_COUNT
	.align		4
        /*007c*/ 	.byte	0x03, 0x1b
        /*007e*/ 	.short	0x00ff


	//----- nvinfo : EIATTR_MERCURY_ISA_VERSION
	.align		4
        /*0080*/ 	.byte	0x03, 0x5f
        /*0082*/ 	.short	0x0101


	//----- nvinfo : EIATTR_COOP_GROUP_MASK_REGIDS
	.align		4
        /*0084*/ 	.byte	0x04, 0x29
        /*0086*/ 	.short	(.L_10629 - .L_10628)


	//   ....[0]....
.L_10628:
        /*0088*/ 	.word	0xffffffff


	//   ....[1]....
        /*008c*/ 	.word	0xffffffff


	//   ....[2]....
        /*0090*/ 	.word	0xffffffff


	//   ....[3]....
        /*0094*/ 	.word	0xffffffff


	//   ....[4]....
        /*0098*/ 	.word	0xffffffff


	//----- nvinfo : EIATTR_COOP_GROUP_INSTR_OFFSETS
	.align		4
.L_10629:
        /*009c*/ 	.byte	0x04, 0x28
        /*009e*/ 	.short	(.L_10631 - .L_10630)


	//   ....[0]....
.L_10630:
        /*00a0*/ 	.word	0x00000620


	//   ....[1]....
        /*00a4*/ 	.word	0x00000640


	//   ....[2]....
        /*00a8*/ 	.word	0x00000660


	//   ....[3]....
        /*00ac*/ 	.word	0x00000680


	//   ....[4]....
        /*00b0*/ 	.word	0x000006a0


	//----- nvinfo : EIATTR_VRC_CTA_INIT_COUNT
	.align		4
.L_10631:
        /*00b4*/ 	.byte	0x02, 0x4a
	.zero		1
	.zero		1


	//----- nvinfo : EIATTR_EXIT_INSTR_OFFSETS
	.align		4
        /*00b8*/ 	.byte	0x04, 0x1c
        /*00ba*/ 	.short	(.L_10633 - .L_10632)


	//   ....[0]....
.L_10632:
        /*00bc*/ 	.word	0x000006b0


	//   ....[1]....
        /*00c0*/ 	.word	0x00000940


	//   ....[2]....
        /*00c4*/ 	.word	0x00000990


	//----- nvinfo : EIATTR_CBANK_PARAM_SIZE
	.align		4
.L_10633:
        /*00c8*/ 	.byte	0x03, 0x19
        /*00ca*/ 	.short	0x0030


	//----- nvinfo : EIATTR_PARAM_CBANK
	.align		4
        /*00cc*/ 	.byte	0x04, 0x0a
        /*00ce*/ 	.short	(.L_10635 - .L_10634)
	.align		4
.L_10634:
        /*00d0*/ 	.word	index@(.nv.constant0._ZN43_GLOBAL__N__9ae7fba5_10_SoftMax_cu_9f978f6321softmax_warp_backwardIN3c104HalfES2_fLi8ELb1ELb0EEEvPT0_PKT_S7_iiiPKb)
        /*00d4*/ 	.short	0x0380
        /*00d6*/ 	.short	0x0030


	//----- nvinfo : EIATTR_SW_WAR
	.align		4
.L_10635:
        /*00d8*/ 	.byte	0x04, 0x36
        /*00da*/ 	.short	(.L_10637 - .L_10636)
.L_10636:
        /*00dc*/ 	.word	0x00000008
.L_10637:


//--------------------- .nv.info._ZN43_GLOBAL__N__9ae7fba5_10_SoftMax_cu_9f978f6321softmax_warp_backwardIN3c104HalfES2_fLi7ELb1ELb0EEEvPT0_PKT_S7_iiiPKb --------------------------
	.section	.nv.info._ZN43_GLOBAL__N__9ae7fba5_10_SoftMax_cu_9f978f6321softmax_warp_backwardIN3c104HalfES2_fLi7ELb1ELb0EEEvPT0_PKT_S7_iiiPKb,"",@"SHT_CUDA_INFO"
	.sectionflags	@""
	.align	4


	//----- nvinfo : EIATTR_CUDA_API_VERSION
	.align		4
        /*0000*/ 	.byte	0x04, 0x37
        /*0002*/ 	.short	(.L_10639 - .L_10638)
.L_10638:
        /*0004*/ 	.word	0x00000082


	//----- nvinfo : EIATTR_KPARAM_INFO
	.align		4
.L_10639:
        /*0008*/ 	.byte	0x04, 0x17
        /*000a*/ 	.short	(.L_10641 - .L_10640)
.L_10640:
        /*000c*/ 	.word	0x00000000
        /*0010*/ 	.short	0x0006
        /*0012*/ 	.short	0x0028
        /*0014*/ 	.byte	0x00, 0xf5, 0x21, 0x00


	//----- nvinfo : EIATTR_KPARAM_INFO
	.align		4
.L_10641:
        /*0018*/ 	.byte	0x04, 0x17
        /*001a*/ 	.short	(.L_10643 - .L_10642)
.L_10642:
        /*001c*/ 	.word	0x00000000
        /*0020*/ 	.short	0x0005
        /*0022*/ 	.short	0x0020
        /*0024*/ 	.byte	0x00, 0xf0, 0x11, 0x00


	//----- nvinfo : EIATTR_KPARAM_INFO
	.align		4
.L_10643:
        /*0028*/ 	.byte	0x04, 0x17
        /*002a*/ 	.short	(.L_10645 - .L_10644)
.L_10644:
        /*002c*/ 	.word	0x00000000
        /*0030*/ 	.short	0x0004
        /*0032*/ 	.short	0x001c
        /*0034*/ 	.byte	0x00, 0xf0, 0x11, 0x00


	//----- nvinfo : EIATTR_KPARAM_INFO
	.align		4
.L_10645:
        /*0038*/ 	.byte	0x04, 0x17
        /*003a*/ 	.short	(.L_10647 - .L_10646)
.L_10646:
        /*003c*/ 	.word	0x00000000
        /*0040*/ 	.short	0x0003
        /*0042*/ 	.short	0x0018
        /*0044*/ 	.byte	0x00, 0xf0, 0x11, 0x00


	//----- nvinfo : EIATTR_KPARAM_INFO
	.align		4
.L_10647:
        /*0048*/ 	.byte	0x04, 0x17
        /*004a*/ 	.short	(.L_10649 - .L_10648)
.L_10648:
        /*004c*/ 	.word	0x00000000
        /*0050*/ 	.short	0x0002
        /*0052*/ 	.short	0x0010
        /*0054*/ 	.byte	0x00, 0xf5, 0x21, 0x00


	//----- nvinfo : EIATTR_KPARAM_INFO
	.align		4
.L_10649:
        /*0058*/ 	.byte	0x04, 0x17
        /*005a*/ 	.short	(.L_10651 - .L_10650)
.L_10650:
        /*005c*/ 	.word	0x00000000
        /*0060*/ 	.short	0x0001
        /*0062*/ 	.short	0x0008
        /*0064*/ 	.byte	0x00, 0xf5, 0x21, 0x00


	//----- nvinfo : EIATTR_KPARAM_INFO
	.align		4
.L_10651:
        /*0068*/ 	.byte	0x04, 0x17
        /*006a*/ 	.short	(.L_10653 - .L_10652)
.L_10652:
        /*006c*/ 	.word	0x00000000
        /*0070*/ 	.short	0x0000
        /*0072*/ 	.short	0x0000
        /*0074*/ 	.byte	0x00, 0xf5, 0x21, 0x00


	//----- nvinfo : EIATTR_SPARSE_MMA_MASK
	.align		4
.L_10653:
        /*0078*/ 	.byte	0x03, 0x50
        /*007a*/ 	.short	0x0000


	//----- nvinfo : EIATTR_MAXREG_COUNT
	.align		4
        /*007c*/ 	.byte	0x03, 0x1b
        /*007e*/ 	.short	0x00ff


	//----- nvinfo : EIATTR_MERCURY_ISA_VERSION
	.align		4
        /*0080*/ 	.byte	0x03, 0x5f
        /*0082*/ 	.short	0x0101


	//----- nvinfo : EIATTR_COOP_GROUP_MASK_REGIDS
	.align		4
        /*0084*/ 	.byte	0x04, 0x29
        /*0086*/ 	.short	(.L_10655 - .L_10654)


	//   ....[0]....
.L_10654:
        /*0088*/ 	.word	0xffffffff


	//   ....[1]....
        /*008c*/ 	.word	0xffffffff


	//   ....[2]....
        /*0090*/ 	.word	0xffffffff


	//   ....[3]....
        /*0094*/ 	.word	0xffffffff


	//   ....[4]....
        /*0098*/ 	.word	0xffffffff


	//   ....[5]....
        /*009c*/ 	.word	0xffffffff


	//   ....[6]....
        /*00a0*/ 	.word	0xffffffff


	//   ....[7]....
        /*00a4*/ 	.word	0xffffffff


	//   ....[8]....
        /*00a8*/ 	.word	0xffffffff


	//   ....[9]....
        /*00ac*/ 	.word	0xffffffff


	//----- nvinfo : EIATTR_COOP_GROUP_INSTR_OFFSETS
	.align		4
.L_10655:
        /*00b0*/ 	.byte	0x04, 0x28
        /*00b2*/ 	.short	(.L_10657 - .L_10656)


	//   ....[0]....
.L_10656:
        /*00b4*/ 	.word	0x00000520


	//   ....[1]....
        /*00b8*/ 	.word	0x000005c0


	//   ....[2]....
        /*00bc*/ 	.word	0x000005d0


	//   ....[3]....
        /*00c0*/ 	.word	0x000005f0


	//   ....[4]....
        /*00c4*/ 	.word	0x00000620


	//   ....[5]....
        /*00c8*/ 	.word	0x00000630


	//   ....[6]....
        /*00cc*/ 	.word	0x00000660


	//   ....[7]....
        /*00d0*/ 	.word	0x00000670


	//   ....[8]....
        /*00d4*/ 	.word	0x000006b0


	//   ....[9]....
        /*00d8*/ 	.word	0x000006c0


	//----- nvinfo : EIATTR_VRC_CTA_INIT_COUNT
	.align		4
.L_10657:
        /*00dc*/ 	.byte	0x02, 0x4a
	.zero		1
	.zero		1


	//----- nvinfo : EIATTR_EXIT_INSTR_OFFSETS
	.align		4
        /*00e0*/ 	.byte	0x04, 0x1c
        /*00e2*/ 	.short	(.L_10659 - .L_10658)


	//   ....[0]....
.L_10658:
        /*00e4*/ 	.word	0x000006d0


	//   ....[1]....
        /*00e8*/ 	.word	0x00000850


	//   ....[2]....
        /*00ec*/ 	.word	0x000009c0


	//   ....[3]....
        /*00f0*/ 	.word	0x00000a10


	//----- nvinfo : EIATTR_CBANK_PARAM_SIZE
	.align		4
.L_10659:
        /*00f4*/ 	.byte	0x03, 0x19
        /*00f6*/ 	.short	0x0030


	//----- nvinfo : EIATTR_PARAM_CBANK
	.align		4
        /*00f8*/ 	.byte	0x04, 0x0a
        /*00fa*/ 	.short	(.L_10661 - .L_10660)
	.align		4
.L_10660:
        /*00fc*/ 	.word	index@(.nv.constant0._ZN43_GLOBAL__N__9ae7fba5_10_SoftMax_cu_9f978f6321softmax_warp_backwardIN3c104HalfES2_fLi7ELb1ELb0EEEvPT0_PKT_S7_iiiPKb)
        /*0100*/ 	.short	0x0380
        /*0102*/ 	.short	0x0030


	//----- nvinfo : EIATTR_SW_WAR
	.align		4
.L_10661:
        /*0104*/ 	.byte	0x04, 0x36
        /*0106*/ 	.short	(.L_10663 - .L_10662)
.L_10662:
        /*0108*/ 	.word	0x00000008
.L_10663:


//--------------------- .nv.info._ZN43_GLOBAL__N__9ae7fba5_10_SoftMax_cu_9f978f6321softmax_warp_backwardIN3c104HalfES2_fLi6ELb1ELb0EEEvPT0_PKT_S7_iiiPKb --------------------------
	.section	.nv.info._ZN43_GLOBAL__N__9ae7fba5_10_SoftMax_cu_9f978f6321softmax_warp_backwardIN3c104HalfES2_fLi6ELb1ELb0EEEvPT0_PKT_S7_iiiPKb,"",@"SHT_CUDA_INFO"
	.sectionflags	@""
	.align	4


	//----- nvinfo : EIATTR_CUDA_API_VERSION
	.align		4
        /*0000*/ 	.byte	0x04, 0x37
        /*0002*/ 	.short	(.L_10665 - .L_10664)
.L_10664:
        /*0004*/ 	.word	0x00000082


	//----- nvinfo : EIATTR_KPARAM_INFO
	.align		4
.L_10665:
        /*0008*/ 	.byte	0x04, 0x17
        /*000a*/ 	.short	(.L_10667 - .L_10666)
.L_10666:
        /*000c*/ 	.word	0x00000000
        /*0010*/ 	.short	0x0006
        /*0012*/ 	.short	0x0028
        /*0014*/ 	.byte	0x00, 0xf5, 0x21, 0x00


	//----- nvinfo : EIATTR_KPARAM_INFO
	.align		4
.L_10667:
        /*0018*/ 	.byte	0x04, 0x17
        /*001a*/ 	.short	(.L_10669 - .L_10668)
.L_10668:
        /*001c*/ 	.word	0x00000000
        /*0020*/ 	.short	0x0005
        /*0022*/ 	.short	0x0020
        /*0024*/ 	.byte	0x00, 0xf0, 0x11, 0x00


	//----- nvinfo : EIATTR_KPARAM_INFO
	.align		4
.L_10669:
        /*0028*/ 	.byte	0x04, 0x17
        /*002a*/ 	.short	(.L_10671 - .L_10670)
.L_10670:
        /*002c*/ 	.word	0x00000000
        /*0030*/ 	.short	0x0004
        /*0032*/ 	.short	0x001c
        /*0034*/ 	.byte	0x00, 0xf0, 0x11, 0x00


	//----- nvinfo : EIATTR_KPARAM_INFO
	.align		4
.L_10671:
        /*0038*/ 	.byte	0x04, 0x17
        /*003a*/ 	.short	(.L_10673 - .L_10672)
.L_10672:
        /*003c*/ 	.word	0x00000000
        /*0040*/ 	.short	0x0003
        /*0042*/ 	.short	0x0018
        /*0044*/ 	.byte	0x00, 0xf0, 0x11, 0x00


	//----- nvinfo : EIATTR_KPARAM_INFO
	.align		4
.L_10673:
        /*0048*/ 	.byte	0x04, 0x17
        /*004a*/ 	.short	(.L_10675 - .L_10674)
.L_10674:
        /*004c*/ 	.word	0x00000000
        /*0050*/ 	.short	0x0002
        /*0052*/ 	.short	0x0010
        /*0054*/ 	.byte	0x00, 0xf5, 0x21, 0x00


	//----- nvinfo : EIATTR_KPARAM_INFO
	.align		4
.L_10675:
        /*0058*/ 	.byte	0x04, 0x17
        /*005a*/ 	.short	(.L_10677 - .L_10676)
.L_10676:
        /*005c*/ 	.word	0x00000000
        /*0060*/ 	.short	0x0001
        /*0062*/ 	.short	0x0008
        /*0064*/ 	.byte	0x00, 0xf5, 0x21, 0x00


	//----- nvinfo : EIATTR_KPARAM_INFO
	.align		4
.L_10677:
        /*0068*/ 	.byte	0x04, 0x17
        /*006a*/ 	.short	(.L_10679 - .L_10678)
.L_10678:
        /*006c*/ 	.word	0x00000000
        /*0070*/ 	.short	0x0000
        /*0072*/ 	.short	0x0000
        /*0074*/ 	.byte	0x00, 0xf5, 0x21, 0x00


	//----- nvinfo : EIATTR_SPARSE_MMA_MASK
	.align		4
.L_10679:
        /*0078*/ 	.byte	0x03, 0x50
        /*007a*/ 	.short	0x0000


	//----- nvinfo : EIATTR_MAXREG_COUNT
	.align		4
        /*007c*/ 	.byte	0x03, 0x1b
        /*007e*/ 	.short	0x00ff


	//----- nvinfo : EIATTR_MERCURY_ISA_VERSION
	.align		4
        /*0080*/ 	.byte	0x03, 0x5f
        /*0082*/ 	.short	0x0101


	//----- nvinfo : EIATTR_COOP_GROUP_MASK_REGIDS
	.align		4
        /*0084*/ 	.byte	0x04, 0x29
        /*0086*/ 	.short	(.L_10681 - .L_10680)


	//   ....[0]....
.L_10680:
        /*0088*/ 	.word	0xffffffff


	//   ....[1]....
        /*008c*/ 	.word	0xffffffff


	//   ....[2]....
        /*0090*/ 	.word	0xffffffff


	//   ....[3]....
        /*0094*/ 	.word	0xffffffff


	//   ....[4]....
        /*0098*/ 	.word	0xffffffff


	//   ....[5]....
        /*009c*/ 	.word	0xffffffff


	//   ....[6]....
        /*00a0*/ 	.word	0xffffffff


	//   ....[7]....
        /*00a4*/ 	.word	0xffffffff


	//   ....[8]....
        /*00a8*/ 	.word	0xffffffff


	//   ....[9]....
        /*00ac*/ 	.word	0xffffffff


	//----- nvinfo : EIATTR_COOP_GROUP_INSTR_OFFSETS
	.align		4
.L_10681:
        /*00b0*/ 	.byte	0x04, 0x28
        /*00b2*/ 	.short	(.L_10683 - .L_10682)


	//   ....[0]....
.L_10682:
        /*00b4*/ 	.word	0x00000300


	//   ....[1]....
        /*00b8*/ 	.word	0x00000310


	//   ....[2]....
        /*00bc*/ 	.word	0x00000340


	//   ....[3]....
        /*00c0*/ 	.word	0x00000350


	//   ....[4]....
        /*00c4*/ 	.word	0x00000380


	//   ....[5]....
        /*00c8*/ 	.word	0x00000390


	//   ....[6]....
        /*00cc*/ 	.word	0x000003c0


	//   ....[7]....
        /*00d0*/ 	.word	0x000003d0


	//   ....[8]....
        /*00d4*/ 	.word	0x00000440


	//   ....[9]....
        /*00d8*/ 	.word	0x00000460


	//----- nvinfo : EIATTR_VRC_CTA_INIT_COUNT
	.align		4
.L_10683:
        /*00dc*/ 	.byte	0x02, 0x4a
	.zero		1
	.zero		1


	//----- nvinfo : EIATTR_EXIT_INSTR_OFFSETS
	.align		4
        /*00e0*/ 	.byte	0x04, 0x1c
        /*00e2*/ 	.short	(.L_10685 - .L_10684)


	//   ....[0]....
.L_10684:
        /*00e4*/ 	.word	0x00000470


	//   ....[1]....
        /*00e8*/ 	.word	0x00000580


	//   ....[2]....
        /*00ec*/ 	.word	0x00000620


	//   ....[3]....
        /*00f0*/ 	.word	0x00000670


	//----- nvinfo : EIATTR_CBANK_PARAM_SIZE
	.align		4
.L_10685:
        /*00f4*/ 	.byte	0x03, 0x19
        /*00f6*/ 	.short	0x0030


	//----- nvinfo : EIATTR_PARAM_CBANK
	.align		4
        /*00f8*/ 	.byte	0x04, 0x0a
        /*00fa*/ 	.short	(.L_10687 - .L_10686)
	.align		4
.L_10686:
        /*00fc*/ 	.word	index@(.nv.constant0._ZN43_GLOBAL__N__9ae7fba5_10_SoftMax_cu_9f978f6321softmax_warp_backwardIN3c104HalfES2_fLi6ELb1ELb0EEEvPT0_PKT_S7_iiiPKb)
        /*0100*/ 	.short	0x0380
        /*0102*/ 	.short	0x0030


	//----- nvinfo : EIATTR_SW_WAR
	.align		4
.L_10687:
        /*0104*/ 	.byte	0x04, 0x36
        /*0106*/ 	.short	(.L_10689 - .L_10688)
.L_10688:
        /*0108*/ 	.word	0x00000008
.L_10689:


//--------------------- .nv.info._ZN43_GLOBAL__N__9ae7fba5_10_SoftMax_cu_9f978f6321softmax_warp_backwardIN3c104HalfES2_fLi5ELb1ELb0EEEvPT0_PKT_S7_iiiPKb --------------------------
	.section	.nv.info._ZN43_GLOBAL__N__9ae7fba5_10_SoftMax_cu_9f978f6321softmax_warp_backwardIN3c104HalfES2_fLi5ELb1ELb0EEEvPT0_PKT_S7_iiiPKb,"",@"SHT_CUDA_INFO"
	.sectionflags	@""
	.align	4


	//----- nvinfo : EIATTR_CUDA_API_VERSION
	.align		4
        /*0000*/ 	.byte	0x04, 0x37
        /*0002*/ 	.short	(.L_10691 - .L_10690)
.L_10690:
        /*0004*/ 	.word	0x00000082


	//----- nvinfo : EIATTR_KPARAM_INFO
	.align		4
.L_10691:
        /*0008*/ 	.byte	0x04, 0x17
        /*000a*/ 	.short	(.L_10693 - .L_10692)
.L_10692:
        /*000c*/ 	.word	0x00000000
        /*0010*/ 	.short	0x0006
        /*0012*/ 	.short	0x0028
        /*0014*/ 	.byte	0x00, 0xf5, 0x21, 0x00


	//----- nvinfo : EIATTR_KPARAM_INFO
	.align		4
.L_10693:
        /*0018*/ 	.byte	0x04, 0x17
        /*001a*/ 	.short	(.L_10695 - .L_10694)
.L_10694:
        /*001c*/ 	.word	0x00000000
        /*0020*/ 	.short	0x0005
        /*0022*/ 	.short	0x0020
        /*0024*/ 	.byte	0x00, 0xf0, 0x11, 0x00


	//----- nvinfo : EIATTR_KPARAM_INFO
	.align		4
.L_10695:
        /*0028*/ 	.byte	0x04, 0x17
        /*002a*/ 	.short	(.L_10697 - .L_10696)
.L_10696:
        /*002c*/ 	.word	0x00000000
        /*0030*/ 	.short	0x0004
        /*0032*/ 	.short	0x001c
        /*0034*/ 	.byte	0x00, 0xf0, 0x11, 0x00


	//----- nvinfo : EIATTR_KPARAM_INFO
	.align		4
.L_10697:
        /*0038*/ 	.byte	0x04, 0x17
        /*003a*/ 	.short	(.L_10699 - .L_10698)
.L_10698:
        /*003c*/ 	.word	0x00000000
        /*0040*/ 	.short	0x0003
        /*0042*/ 	.short	0x0018
        /*0044*/ 	.byte	0x00, 0xf0, 0x11, 0x00


	//----- nvinfo : EIATTR_KPARAM_INFO
	.align		4
.L_10699:
        /*0048*/ 	.byte	0x04, 0x17
        /*004a*/ 	.short	(.L_10701 - .L_10700)
.L_10700:
        /*004c*/ 	.word	0x00000000
        /*0050*/ 	.short	0x0002
        /*0052*/ 	.short	0x0010
        /*0054*/ 	.byte	0x00, 0xf5, 0x21, 0x00


	//----- nvinfo : EIATTR_KPARAM_INFO
	.align		4
.L_10701:
        /*0058*/ 	.byte	0x04, 0x17
        /*005a*/ 	.short	(.L_10703 - .L_10702)
.L_10702:
        /*005c*/ 	.word	0x00000000
        /*0060*/ 	.short	0x0001
        /*0062*/ 	.short	0x0008
        /*0064*/ 	.byte	0x00, 0xf5, 0x21, 0x00


	//----- nvinfo : EIATTR_KPARAM_INFO
	.align		4
.L_10703:
        /*0068*/ 	.byte	0x04, 0x17
        /*006a*/ 	.short	(.L_10705 - .L_10704)
.L_10704:
        /*006c*/ 	.word	0x00000000
        /*0070*/ 	.short	0x0000
        /*0072*/ 	.short	0x0000
        /*0074*/ 	.byte	0x00, 0xf5, 0x21, 0x00


	//----- nvinfo : EIATTR_SPARSE_MMA_MASK
	.align		4
.L_10705:
        /*0078*/ 	.byte	0x03, 0x50
        /*007a*/ 	.short	0x0000


	//----- nvinfo : EIATTR_MAXREG_COUNT
	.align		4
        /*007c*/ 	.byte	0x03, 0x1b
        /*007e*/ 	.short	0x00ff


	//----- nvinfo : EIATTR_MERCURY_ISA_VERSION
	.align		4
        /*0080*/ 	.byte	0x03, 0x5f
        /*0082*/ 	.short	0x0101


	//----- nvinfo : EIATTR_COOP_GROUP_MASK_REGIDS
	.align		4
        /*0084*/ 	.byte	0x04, 0x29
        /*0086*/ 	.short	(.L_10707 - .L_10706)


	//   ....[0]....
.L_10706:
        /*0088*/ 	.word	0xffffffff


	//   ....[1]....
        /*008c*/ 	.word	0xffffffff


	//   ....[2]....
        /*0090*/ 	.word	0xffffffff


	//   ....[3]....
        /*0094*/ 	.word	0xffffffff


	//   ....[4]....
        /*0098*/ 	.word	0xffffffff


	//   ....[5]....
        /*009c*/ 	.word	0xffffffff


	//   ....[6]....
        /*00a0*/ 	.word	0xffffffff


	//   ....[7]....
        /*00a4*/ 	.word	0xffffffff


	//   ....[8]....
        /*00a8*/ 	.word	0xffffffff


	//   ....[9]....
        /*00ac*/ 	.word	0xffffffff


	//----- nvinfo : EIATTR_COOP_GROUP_INSTR_OFFSETS
	.align		4
.L_10707:
        /*00b0*/ 	.byte	0x04, 0x28
        /*00b2*/ 	.short	(.L_10709 - .L_10708)


	//   ....[0]....
.L_10708:
        /*00b4*/ 	.word	0x000002e0


	//   ....[1]....
        /*00b8*/ 	.word	0x000002f0


	//   ....[2]....
        /*00bc*/ 	.word	0x00000320


	//   ....[3]....
        /*00c0*/ 	.word	0x00000330


	//   ....[4]....
        /*00c4*/ 	.word	0x00000360


	//   ....[5]....
        /*00c8*/ 	.word	0x00000370


	//   ....[6]....
        /*00cc*/ 	.word	0x000003a0


	//   ....[7]....
        /*00d0*/ 	.word	0x000003b0


	//   ....[8]....
        /*00d4*/ 	.word	0x000003e0


	//   ....[9]....
        /*00d8*/ 	.word	0x000003f0


	//----- nvinfo : EIATTR_VRC_CTA_INIT_COUNT
	.align		4
.L_10709:
        /*00dc*/ 	.byte	0x02, 0x4a
	.zero		1
	.zero		1


	//----- nvinfo : EIATTR_EXIT_INSTR_OFFSETS
	.align		4
        /*00e0*/ 	.byte	0x04, 0x1c
        /*00e2*/ 	.short	(.L_10711 - .L_10710)


	//   ....[0]....
.L_10710:
        /*00e4*/ 	.word	0x00000400


	//   ....[1]....
        /*00e8*/ 	.word	0x00000510


	//   ....[2]....
        /*00ec*/ 	.word	0x000005c0


	//----- nvinfo : EIATTR_CBANK_PARAM_SIZE
	.align		4
.L_10711:
        /*00f0*/ 	.byte	0x03, 0x19
        /*00f2*/ 	.short	0x0030


	//----- nvinfo : EIATTR_PARAM_CBANK
	.align		4
        /*00f4*/ 	.byte	0x04, 0x0a
        /*00f6*/ 	.short	(.L_10713 - .L_10712)
	.align		4
.L_10712:
        /*00f8*/ 	.word	index@(.nv.constant0._ZN43_GLOBAL__N__9ae7fba5_10_SoftMax_cu_9f978f6321softmax_warp_backwardIN3c104HalfES2_fLi5ELb1ELb0EEEvPT0_PKT_S7_iiiPKb)
        /*00fc*/ 	.short	0x0380
        /*00fe*/ 	.short	0x0030


	//----- nvinfo : EIATTR_SW_WAR
	.align		4
.L_10713:
        /*0100*/ 	.byte	0x04, 0x36
        /*0102*/ 	.short	(.L_10715 - .L_10714)
.L_10714:
        /*0104*/ 	.word	0x00000008
.L_10715:


//--------------------- .nv.info._ZN43_GLOBAL__N__9ae7fba5_10_SoftMax_cu_9f978f6321softmax_warp_backwardIN3c104HalfES2_fLi4ELb1ELb0EEEvPT0_PKT_S7_iiiPKb --------------------------
	.section	.nv.info._ZN43_GLOBAL__N__9ae7fba5_10_SoftMax_cu_9f978f6321softmax_warp_backwardIN3c104HalfES2_fLi4ELb1ELb0EEEvPT0_PKT_S7_iiiPKb,"",@"SHT_CUDA_INFO"
	.sectionflags	@""
	.align	4


	//----- nvinfo : EIATTR_CUDA_API_VERSION
	.align		4
        /*0000*/ 	.byte	0x04, 0x37
        /*0002*/ 	.short	(.L_10717 - .L_10716)
.L_10716:
        /*0004*/ 	.word	0x00000082


	//----- nvinfo : EIATTR_KPARAM_INFO
	.align		4
.L_10717:
        /*0008*/ 	.byte	0x04, 0x17
        /*000a*/ 	.short	(.L_10719 - .L_10718)
.L_10718:
        /*000c*/ 	.word	0x00000000
        /*0010*/ 	.short	0x0006
        /*0012*/ 	.short	0x0028
        /*0014*/ 	.byte	0x00, 0xf5, 0x21, 0x00


	//----- nvinfo : EIATTR_KPARAM_INFO
	.align		4
.L_10719:
        /*0018*/ 	.byte	0x04, 0x17
        /*001a*/ 	.short	(.L_10721 - .L_10720)
.L_10720:
        /*001c*/ 	.word	0x00000000
        /*0020*/ 	.short	0x0005
        /*0022*/ 	.short	0x0020
        /*0024*/ 	.byte	0x00, 0xf0, 0x11, 0x00


	//----- nvinfo : EIATTR_KPARAM_INFO
	.align		4
.L_10721:
        /*0028*/ 	.byte	0x04, 0x17
        /*002a*/ 	.short	(.L_10723 - .L_10722)
.L_10722:
        /*002c*/ 	.word	0x00000000
        /*0030*/ 	.short	0x0004
        /*0032*/ 	.short	0x001c
        /*0034*/ 	.byte	0x00, 0xf0, 0x11, 0x00


	//----- nvinfo : EIATTR_KPARAM_INFO
	.align		4
.L_10723:
        /*0038*/ 	.byte	0x04, 0x17
        /*003a*/ 	.short	(.L_10725 - .L_10724)
.L_10724:
        /*003c*/ 	.word	0x00000000
        /*0040*/ 	.short	0x0003
        /*0042*/ 	.short	0x0018
        /*0044*/ 	.byte	0x00, 0xf0, 0x11, 0x00


	//----- nvinfo : EIATTR_KPARAM_INFO
	.align		4
.L_10725:
        /*0048*/ 	.byte	0x04, 0x17
        /*004a*/ 	.short	(.L_10727 - .L_10726)
.L_10726:
        /*004c*/ 	.word	0x00000000
        /*0050*/ 	.short	0x0002
        /*0052*/ 	.short	0x0010
        /*0054*/ 	.byte	0x00, 0xf5, 0x21, 0x00


	//----- nvinfo : EIATTR_KPARAM_INFO
	.align		4
.L_10727:
        /*0058*/ 	.byte	0x04, 0x17
        /*005a*/ 	.short	(.L_10729 - .L_10728)
.L_10728:
        /*005c*/ 	.word	0x00000000
        /*0060*/ 	.short	0x0001
        /*0062*/ 	.short	0x0008
        /*0064*/ 	.byte	0x00, 0xf5, 0x21, 0x00


	//----- nvinfo : EIATTR_KPARAM_INFO
	.align		4
.L_10729:
        /*0068*/ 	.byte	0x04, 0x17
        /*006a*/ 	.short	(.L_10731 - .L_10730)
.L_10730:
        /*006c*/ 	.word	0x00000000
        /*0070*/ 	.short	0x0000
        /*0072*/ 	.short	0x0000
        /*0074*/ 	.byte	0x00, 0xf5, 0x21, 0x00


	//----- nvinfo : EIATTR_SPARSE_MMA_MASK
	.align		4
.L_10731:
        /*0078*/ 	.byte	0x03, 0x50
        /*007a*/ 	.short	0x0000


	//----- nvinfo : EIATTR_MAXREG_COUNT
	.align		4
        /*007c*/ 	.byte	0x03, 0x1b
        /*007e*/ 	.short	0x00ff


	//----- nvinfo : EIATTR_MERCURY_ISA_VERSION
	.align		4
        /*0080*/ 	.byte	0x03, 0x5f
        /*0082*/ 	.short	0x0101


	//----- nvinfo : EIATTR_COOP_GROUP_MASK_REGIDS
	.align		4
        /*0084*/ 	.byte	0x04, 0x29
        /*0086*/ 	.short	(.L_10733 - .L_10732)


	//   ....[0]....
.L_10732:
        /*0088*/ 	.word	0xffffffff


	//   ....[1]....
        /*008c*/ 	.word	0xffffffff


	//   ....[2]....
        /*0090*/ 	.word	0xffffffff


	//   ....[3]....
        /*0094*/ 	.word	0xffffffff


	//   ....[4]....
        /*0098*/ 	.word	0xffffffff


	//   ....[5]....
        /*009c*/ 	.word	0xffffffff


	//   ....[6]....
        /*00a0*/ 	.word	0xffffffff


	//   ....[7]....
        /*00a4*/ 	.word	0xffffffff


	//----- nvinfo : EIATTR_COOP_GROUP_INSTR_OFFSETS
	.align		4
.L_10733:
        /*00a8*/ 	.byte	0x04, 0x28
        /*00aa*/ 	.short	(.L_10735 - .L_10734)


	//   ....[0]....
.L_10734:
        /*00ac*/ 	.word	0x000002e0


	//   ....[1]....
        /*00b0*/ 	.word	0x000002f0


	//   ....[2]....
        /*00b4*/ 	.word	0x00000320


	//   ....[3]....
        /*00b8*/ 	.word	0x00000330


	//   ....[4]....
        /*00bc*/ 	.word	0x00000360


	//   ....[5]....
        /*00c0*/ 	.word	0x00000370


	//   ....[6]....
        /*00c4*/ 	.word	0x000003a0


	//   ....[7]....
        /*00c8*/ 	.word	0x000003b0


	//----- nvinfo : EIATTR_VRC_CTA_INIT_COUNT
	.align		4
.L_10735:
        /*00cc*/ 	.byte	0x02, 0x4a
	.zero		1
	.zero		1


	//----- nvinfo : EIATTR_EXIT_INSTR_OFFSETS
	.align		4
        /*00d0*/ 	.byte	0x04, 0x1c
        /*00d2*/ 	.short	(.L_10737 - .L_10736)


	//   ....[0]....
.L_10736:
        /*00d4*/ 	.word	0x000003c0


	//   ....[1]....
        /*00d8*/ 	.word	0x000004d0


	//   ....[2]....
        /*00dc*/ 	.word	0x00000580


	//----- nvinfo : EIATTR_CBANK_PARAM_SIZE
	.align		4
.L_10737:
        /*00e0*/ 	.byte	0x03, 0x19
        /*00e2*/ 	.short	0x0030


	//----- nvinfo : EIATTR_PARAM_CBANK
	.align		4
        /*00e4*/ 	.byte	0x04, 0x0a
        /*00e6*/ 	.short	(.L_10739 - .L_10738)
	.align		4
.L_10738:
        /*00e8*/ 	.word	index@(.nv.constant0._ZN43_GLOBAL__N__9ae7fba5_10_SoftMax_cu_9f978f6321softmax_warp_backwardIN3c104HalfES2_fLi4ELb1ELb0EEEvPT0_PKT_S7_iiiPKb)
        /*00ec*/ 	.short	0x0380
        /*00ee*/ 	.short	0x0030


	//----- nvinfo : EIATTR_SW_WAR
	.align		4
.L_10739:
        /*00f0*/ 	.byte	0x04, 0x36
        /*00f2*/ 	.short	(.L_10741 - .L_10740)
.L_10740:
        /*00f4*/ 	.word	0x00000008
.L_10741:


//--------------------- .nv.info._ZN43_GLOBAL__N__9ae7fba5_10_SoftMax_cu_9f978f6321softmax_warp_backwardIN3c104HalfES2_fLi3ELb1ELb0EEEvPT0_PKT_S7_iiiPKb --------------------------
	.section	.nv.info._ZN43_GLOBAL__N__9ae7fba5_10_SoftMax_cu_9f978f6321softmax_warp_backwardIN3c104HalfES2_fLi3ELb1ELb0EEEvPT0_PKT_S7_iiiPKb,"",@"SHT_CUDA_INFO"
	.sectionflags	@""
	.align	4


	//----- nvinfo : EIATTR_CUDA_API_VERSION
	.align		4
        /*0000*/ 	.byte	0x04, 0x37
        /*0002*/ 	.short	(.L_10743 - .L_10742)
.L_10742:
        /*0004*/ 	.word	0x00000082


	//----- nvinfo : EIATTR_KPARAM_INFO
	.align		4
.L_10743:
        /*0008*/ 	.byte	0x04, 0x17
        /*000a*/ 	.short	(.L_10745 - .L_10744)
.L_10744:
        /*000c*/ 	.word	0x00000000
        /*0010*/ 	.short	0x0006
        /*0012*/ 	.short	0x0028
        /*0014*/ 	.byte	0x00, 0xf5, 0x21, 0x00


	//----- nvinfo : EIATTR_KPARAM_INFO
	.align		4
.L_10745:
        /*0018*/ 	.byte	0x04, 0x17
        /*001a*/ 	.short	(.L_10747 - .L_10746)
.L_10746:
        /*001c*/ 	.word	0x00000000
        /*0020*/ 	.short	0x0005
        /*0022*/ 	.short	0x0020
        /*0024*/ 	.byte	0x00, 0xf0, 0x11, 0x00


	//----- nvinfo : EIATTR_KPARAM_INFO
	.align		4
.L_10747:
        /*0028*/ 	.byte	0x04, 0x17
        /*002a*/ 	.short	(.L_10749 - .L_10748)
.L_10748:
        /*002c*/ 	.word	0x00000000
        /*0030*/ 	.short	0x0004
        /*0032*/ 	.short	0x001c
        /*0034*/ 	.byte	0x00, 0xf0, 0x11, 0x00


	//----- nvinfo : EIATTR_KPARAM_INFO
	.align		4
.L_10749:
        /*0038*/ 	.byte	0x04, 0x17
        /*003a*/ 	.short	(.L_10751 - .L_10750)
.L_10750:
        /*003c*/ 	.word	0x00000000
        /*0040*/ 	.short	0x0003
        /*0042*/ 	.short	0x0018
        /*0044*/ 	.byte	0x00, 0xf0, 0x11, 0x00


	//----- nvinfo : EIATTR_KPARAM_INFO
	.align		4
.L_10751:
        /*0048*/ 	.byte	0x04, 0x17
        /*004a*/ 	.short	(.L_10753 - .L_10752)
.L_10752:
        /*004c*/ 	.word	0x00000000
        /*0050*/ 	.short	0x0002
        /*0052*/ 	.short	0x0010
        /*0054*/ 	.byte	0x00, 0xf5, 0x21, 0x00


	//----- nvinfo : EIATTR_KPARAM_INFO
	.align		4
.L_10753:
        /*0058*/ 	.byte	0x04, 0x17
        /*005a*/ 	.short	(.L_10755 - .L_10754)
.L_10754:
        /*005c*/ 	.word	0x00000000
        /*0060*/ 	.short	0x0001
        /*0062*/ 	.short	0x0008
        /*0064*/ 	.byte	0x00, 0xf5, 0x21, 0x00


	//----- nvinfo : EIATTR_KPARAM_INFO
	.align		4
.L_10755:
        /*0068*/ 	.byte	0x04, 0x17
        /*006a*/ 	.short	(.L_10757 - .L_10756)
.L_10756:
        /*006c*/ 	.word	0x00000000
        /*0070*/ 	.short	0x0000
        /*0072*/ 	.short	0x0000
        /*0074*/ 	.byte	0x00, 0xf5, 0x21, 0x00


	//----- nvinfo : EIATTR_SPARSE_MMA_MASK
	.align		4
.L_10757:
        /*0078*/ 	.byte	0x03, 0x50
        /*007a*/ 	.short	0x0000


	//----- nvinfo : EIATTR_MAXREG_COUNT
	.align		4
        /*007c*/ 	.byte	0x03, 0x1b
        /*007e*/ 	.short	0x00ff


	//----- nvinfo : EIATTR_MERCURY_ISA_VERSION
	.align		4
        /*0080*/ 	.byte	0x03, 0x5f
        /*0082*/ 	.short	0x0101


	//----- nvinfo : EIATTR_COOP_GROUP_MASK_REGIDS
	.align		4
        /*0084*/ 	.byte	0x04, 0x29
        /*0086*/ 	.short	(.L_10759 - .L_10758)


	//   ....[0]....
.L_10758:
        /*0088*/ 	.word	0xffffffff


	//   ....[1]....
        /*008c*/ 	.word	0xffffffff


	//   ....[2]....
        /*0090*/ 	.word	0xffffffff


	//   ....[3]....
        /*0094*/ 	.word	0xffffffff


	//   ....[4]....
        /*0098*/ 	.word	0xffffffff


	//   ....[5]....
        /*009c*/ 	.word	0xffffffff


	//----- nvinfo : EIATTR_COOP_GROUP_INSTR_OFFSETS
	.align		4
.L_10759:
        /*00a0*/ 	.byte	0x04, 0x28
        /*00a2*/ 	.short	(.L_10761 - .L_10760)


	//   ....[0]....
.L_10760:
        /*00a4*/ 	.word	0x000002e0


	//   ....[1]....
        /*00a8*/ 	.word	0x000002f0


	//   ....[2]....
        /*00ac*/ 	.word	0x00000320


	//   ....[3]....
        /*00b0*/ 	.word	0x00000330


	//   ....[4]....
        /*00b4*/ 	.word	0x00000360


	//   ....[5]....
        /*00b8*/ 	.word	0x00000370


	//----- nvinfo : EIATTR_VRC_CTA_INIT_COUNT
	.align		4
.L_10761:
        /*00bc*/ 	.byte	0x02, 0x4a
	.zero		1
	.zero		1


	//----- nvinfo : EIATTR_EXIT_INSTR_OFFSETS
	.align		4
        /*00c0*/ 	.byte	0x04, 0x1c
        /*00c2*/ 	.short	(.L_10763 - .L_10762)


	//   ....[0]....
.L_10762:
        /*00c4*/ 	.word	0x00000380


	//   ....[1]....
        /*00c8*/ 	.word	0x00000490


	//   ....[2]....
        /*00cc*/ 	.word	0x00000540


	//----- nvinfo : EIATTR_CBANK_PARAM_SIZE
	.align		4
.L_10763:
        /*00d0*/ 	.byte	0x03, 0x19
        /*00d2*/ 	.short	0x0030


	//----- nvinfo : EIATTR_PARAM_CBANK
	.align		4
        /*00d4*/ 	.byte	0x04, 0x0a
        /*00d6*/ 	.short	(.L_10765 - .L_10764)
	.align		4
.L_10764:
        /*00d8*/ 	.word	index@(.nv.constant0._ZN43_GLOBAL__N__9ae7fba5_10_SoftMax_cu_9f978f6321softmax_warp_backwardIN3c104HalfES2_fLi3ELb1ELb0EEEvPT0_PKT_S7_iiiPKb)
        /*00dc*/ 	.short	0x0380
        /*00de*/ 	.short	0x0030


	//----- nvinfo : EIATTR_SW_WAR
	.align		4
.L_10765:
        /*00e0*/ 	.byte	0x04, 0x36
        /*00e2*/ 	.short	(.L_10767 - .L_10766)
.L_10766:
        /*00e4*/ 	.word	0x00000008
.L_10767:


//--------------------- .nv.info._ZN43_GLOBAL__N__9ae7fba5_10_SoftMax_cu_9f978f6321softmax_warp_backwardIN3c104HalfES2_fLi2ELb1ELb0EEEvPT0_PKT_S7_iiiPKb --------------------------
	.section	.nv.info._ZN43_GLOBAL__N__9ae7fba5_10_SoftMax_cu_9f978f6321softmax_warp_backwardIN3c104HalfES2_fLi2ELb1ELb0EEEvPT0_PKT_S7_iiiPKb,"",@"SHT_CUDA_INFO"
	.sectionflags	@""
	.align	4


	//----- nvinfo : EIATTR_CUDA_API_VERSION
	.align		4
        /*0000*/ 	.byte	0x04, 0x37
        /*0002*/ 	.short	(.L_10769 - .L_10768)
.L_10768:
        /*0004*/ 	.word	0x00000082


	//----- nvinfo : EIATTR_KPARAM_INFO
	.align		4
.L_10769:
        /*0008*/ 	.byte	0x04, 0x17
        /*000a*/ 	.short	(.L_10771 - .L_10770)
.L_10770:
        /*000c*/ 	.word	0x00000000
        /*0010*/ 	.short	0x0006
        /*0012*/ 	.short	0x0028
        /*0014*/ 	.byte	0x00, 0xf5, 0x21, 0x00


	//----- nvinfo : EIATTR_KPARAM_INFO
	.align		4
.L_10771:
        /*0018*/ 	.byte	0x04, 0x17
        /*001a*/ 	.short	(.L_10773 - .L_10772)
.L_10772:
        /*001c*/ 	.word	0x00000000
        /*0020*/ 	.short	0x0005
        /*0022*/ 	.short	0x0020
        /*0024*/ 	.byte	0x00, 0xf0, 0x11, 0x00


	//----- nvinfo : EIATTR_KPARAM_INFO
	.align		4
.L_10773:
        /*0028*/ 	.byte	0x04, 0x17
        /*002a*/ 	.short	(.L_10775 - .L_10774)
.L_10774:
        /*002c*/ 	.word	0x00000000
        /*0030*/ 	.short	0x0004
        /*0032*/ 	.short	0x001c
        /*0034*/ 	.byte	0x00, 0xf0, 0x11, 0x00


	//----- nvinfo : EIATTR_KPARAM_INFO
	.align		4
.L_10775:
        /*0038*/ 	.byte	0x04, 0x17
        /*003a*/ 	.short	(.L_10777 - .L_10776)
.L_10776:
        /*003c*/ 	.word	0x00000000
        /*0040*/ 	.short	0x0003
        /*0042*/ 	.short	0x0018
        /*0044*/ 	.byte	0x00, 0xf0, 0x11, 0x00


	//----- nvinfo : EIATTR_KPARAM_INFO
	.align		4
.L_10777:
        /*0048*/ 	.byte	0x04, 0x17
        /*004a*/ 	.short	(.L_10779 - .L_10778)
.L_10778:
        /*004c*/ 	.word	0x00000000
        /*0050*/ 	.short	0x0002
        /*0052*/ 	.short	0x0010
        /*0054*/ 	.byte	0x00, 0xf5, 0x21, 0x00


	//----- nvinfo : EIATTR_KPARAM_INFO
	.align		4
.L_10779:
        /*0058*/ 	.byte	0x04, 0x17
        /*005a*/ 	.short	(.L_10781 - .L_10780)
.L_10780:
        /*005c*/ 	.word	0x00000000
        /*0060*/ 	.short	0x0001
        /*0062*/ 	.short	0x0008
        /*0064*/ 	.byte	0x00, 0xf5, 0x21, 0x00


	//----- nvinfo : EIATTR_KPARAM_INFO
	.align		4
.L_10781:
        /*0068*/ 	.byte	0x04, 0x17
        /*006a*/ 	.short	(.L_10783 - .L_10782)
.L_10782:
        /*006c*/ 	.word	0x00000000
        /*0070*/ 	.short	0x0000
        /*0072*/ 	.short	0x0000
        /*0074*/ 	.byte	0x00, 0xf5, 0x21, 0x00


	//----- nvinfo : EIATTR_SPARSE_MMA_MASK
	.align		4
.L_10783:
        /*0078*/ 	.byte	0x03, 0x50
        /*007a*/ 	.short	0x0000


	//----- nvinfo : EIATTR_MAXREG_COUNT
	.align		4
        /*007c*/ 	.byte	0x03, 0x1b
        /*007e*/ 	.short	0x00ff


	//----- nvinfo : EIATTR_MERCURY_ISA_VERSION
	.align		4
        /*0080*/ 	.byte	0x03, 0x5f
        /*0082*/ 	.short	0x0101


	//----- nvinfo : EIATTR_COOP_GROUP_MASK_REGIDS
	.align		4
        /*0084*/ 	.byte	0x04, 0x29
        /*0086*/ 	.short	(.L_10785 - .L_10784)


	//   ....[0]....
.L_10784:
        /*0088*/ 	.word	0xffffffff


	//   ....[1]....
        /*008c*/ 	.word	0xffffffff


	//   ....[2]....
        /*0090*/ 	.word	0xffffffff


	//   ....[3]....
        /*0094*/ 	.word	0xffffffff


	//----- nvinfo : EIATTR_COOP_GROUP_INSTR_OFFSETS
	.align		4
.L_10785:
        /*0098*/ 	.byte	0x04, 0x28
        /*009a*/ 	.short	(.L_10787 - .L_10786)


	//   ....[0]....
.L_10786:
        /*009c*/ 	.word	0x000002e0


	//   ....[1]....
        /*00a0*/ 	.word	0x000002f0


	//   ....[2]....
        /*00a4*/ 	.word	0x00000320


	//   ....[3]....
        /*00a8*/ 	.word	0x00000330


	//----- nvinfo : EIATTR_VRC_CTA_INIT_COUNT
	.align		4
.L_10787:
        /*00ac*/ 	.byte	0x02, 0x4a
	.zero		1
	.zero		1


	//----- nvinfo : EIATTR_EXIT_INSTR_OFFSETS
	.align		4
        /*00b0*/ 	.byte	0x04, 0x1c
        /*00b2*/ 	.short	(.L_10789 - .L_10788)


	//   ....[0]....
.L_10788:
        /*00b4*/ 	.word	0x00000340


	//   ....[1]....
        /*00b8*/ 	.word	0x00000450


	//   ....[2]....
        /*00bc*/ 	.word	0x00000500


	//----- nvinfo : EIATTR_CBANK_PARAM_SIZE
	.align		4
.L_10789:
        /*00c0*/ 	.byte	0x03, 0x19
        /*00c2*/ 	.short	0x0030


	//----- nvinfo : EIATTR_PARAM_CBANK
	.align		4
        /*00c4*/ 	.byte	0x04, 0x0a
        /*00c6*/ 	.short	(.L_10791 - .L_10790)
	.align		4
.L_10790:
        /*00c8*/ 	.word	index@(.nv.constant0._ZN43_GLOBAL__N__9ae7fba5_10_SoftMax_cu_9f978f6321softmax_warp_backwardIN3c104HalfES2_fLi2ELb1ELb0EEEvPT0_PKT_S7_iiiPKb)
        /*00cc*/ 	.short	0x0380
        /*00ce*/ 	.short	0x0030


	//----- nvinfo : EIATTR_SW_WAR
	.align		4
.L_10791:
        /*00d0*/ 	.byte	0x04, 0x36
        /*00d2*/ 	.short	(.L_10793 - .L_10792)
.L_10792:
        /*00d4*/ 	.word	0x00000008
.L_10793:


//--------------------- .nv.info._ZN43_GLOBAL__N__9ae7fba5_10_SoftMax_cu_9f978f6321softmax_warp_backwardIN3c104HalfES2_fLi1ELb1ELb0EEEvPT0_PKT_S7_iiiPKb --------------------------
	.section	.nv.info._ZN43_GLOBAL__N__9ae7fba5_10_SoftMax_cu_9f978f6321softmax_warp_backwardIN3c104HalfES2_fLi1ELb1ELb0EEEvPT0_PKT_S7_iiiPKb,"",@"SHT_CUDA_INFO"
	.sectionflags	@""
	.align	4


	//----- nvinfo : EIATTR_CUDA_API_VERSION
	.align		4
        /*0000*/ 	.byte	0x04, 0x37
        /*0002*/ 	.short	(.L_10795 - .L_10794)
.L_10794:
        /*0004*/ 	.word	0x00000082


	//----- nvinfo : EIATTR_KPARAM_INFO
	.align		4
.L_10795:
        /*0008*/ 	.byte	0x04, 0x17
        /*000a*/ 	.short	(.L_10797 - .L_10796)
.L_10796:
        /*000c*/ 	.word	0x00000000
        /*0010*/ 	.short	0x0006
        /*0012*/ 	.short	0x0028
        /*0014*/ 	.byte	0x00, 0xf5, 0x21, 0x00


	//----- nvinfo : EIATTR_KPARAM_INFO
	.align		4
.L_10797:
        /*0018*/ 	.byte	0x04, 0x17
        /*001a*/ 	.short	(.L_10799 - .L_10798)
.L_10798:
        /*001c*/ 	.word	0x00000000
        /*0020*/ 	.short	0x0005
        /*0022*/ 	.short	0x0020
        /*0024*/ 	.byte	0x00, 0xf0, 0x11, 0x00


	//----- nvinfo : EIATTR_KPARAM_INFO
	.align		4
.L_10799:
        /*0028*/ 	.byte	0x04, 0x17
        /*002a*/ 	.short	(.L_10801 - .L_10800)
.L_10800:
        /*002c*/ 	.word	0x00000000
        /*0030*/ 	.short	0x0004
        /*0032*/ 	.short	0x001c
        /*0034*/ 	.byte	0x00, 0xf0, 0x11, 0x00


	//----- nvinfo : EIATTR_KPARAM_INFO
	.align		4
.L_10801:
        /*0038*/ 	.byte	0x04, 0x17
        /*003a*/ 	.short	(.L_10803 - .L_10802)
.L_10802:
        /*003c*/ 	.word	0x00000000
        /*0040*/ 	.short	0x0003
        /*0042*/ 	.short	0x0018
        /*0044*/ 	.byte	0x00, 0xf0, 0x11, 0x00


	//----- nvinfo : EIATTR_KPARAM_INFO
	.align		4
.L_10803:
        /*0048*/ 	.byte	0x04, 0x17
        /*004a*/ 	.short	(.L_10805 - .L_10804)
.L_10804:
        /*004c*/ 	.word	0x00000000
        /*0050*/ 	.short	0x0002
        /*0052*/ 	.short	0x0010
        /*0054*/ 	.byte	0x00, 0xf5, 0x21, 0x00


	//----- nvinfo : EIATTR_KPARAM_INFO
	.align		4
.L_10805:
        /*0058*/ 	.byte	0x04, 0x17
        /*005a*/ 	.short	(.L_10807 - .L_10806)
.L_10806:
        /*005c*/ 	.word	0x00000000
        /*0060*/ 	.short	0x0001
        /*0062*/ 	.short	0x0008
        /*0064*/ 	.byte	0x00, 0xf5, 0x21, 0x00


	//----- nvinfo : EIATTR_KPARAM_INFO
	.align		4
.L_10807:
        /*0068*/ 	.byte	0x04, 0x17
        /*006a*/ 	.short	(.L_10809 - .L_10808)
.L_10808:
        /*006c*/ 	.word	0x00000000
        /*0070*/ 	.short	0x0000
        /*0072*/ 	.short	0x0000
        /*0074*/ 	.byte	0x00, 0xf5, 0x21, 0x00


	//----- nvinfo : EIATTR_SPARSE_MMA_MASK
	.align		4
.L_10809:
        /*0078*/ 	.byte	0x03, 0x50
        /*007a*/ 	.short	0x0000


	//----- nvinfo : EIATTR_MAXREG_COUNT
	.align		4
        /*007c*/ 	.byte	0x03, 0x1b
        /*007e*/ 	.short	0x00ff


	//----- nvinfo : EIATTR_MERCURY_ISA_VERSION
	.align		4
        /*0080*/ 	.byte	0x03, 0x5f
        /*0082*/ 	.short	0x0101


	//----- nvinfo : EIATTR_COOP_GROUP_MASK_REGIDS
	.align		4
        /*0084*/ 	.byte	0x04, 0x29
        /*0086*/ 	.short	(.L_10811 - .L_10810)


	//   ....[0]....
.L_10810:
        /*0088*/ 	.word	0xffffffff


	//   ....[1]....
        /*008c*/ 	.word	0xffffffff


	//----- nvinfo : EIATTR_COOP_GROUP_INSTR_OFFSETS
	.align		4
.L_10811:
        /*0090*/ 	.byte	0x04, 0x28
        /*0092*/ 	.short	(.L_10813 - .L_10812)


	//   ....[0]....
.L_10812:
        /*0094*/ 	.word	0x000002d0


	//   ....[1]....
        /*0098*/ 	.word	0x000002e0


	//----- nvinfo : EIATTR_VRC_CTA_INIT_COUNT
	.align		4
.L_10813:
        /*009c*/ 	.byte	0x02, 0x4a
	.zero		1
	.zero		1


	//----- nvinfo : EIATTR_EXIT_INSTR_OFFSETS
	.align		4
        /*00a0*/ 	.byte	0x04, 0x1c
        /*00a2*/ 	.short	(.L_10815 - .L_10814)


	//   ....[0]....
.L_10814:
        /*00a4*/ 	.word	0x000002f0


	//   ....[1]....
        /*00a8*/ 	.word	0x00000400


	//   ....[2]....
        /*00ac*/ 	.word	0x000004b0


	//----- nvinfo : EIATTR_CBANK_PARAM_SIZE
	.align		4
.L_10815:
        /*00b0*/ 	.byte	0x03, 0x19
        /*00b2*/ 	.short	0x0030


	//----- nvinfo : EIATTR_PARAM_CBANK
	.align		4
        /*00b4*/ 	.byte	0x04, 0x0a
        /*00b6*/ 	.short	(.L_10817 - .L_10816)
	.align		4
.L_10816:
        /*00b8*/ 	.word	index@(.nv.constant0._ZN43_GLOBAL__N__9ae7fba5_10_SoftMax_cu_9f978f6321softmax_warp_backwardIN3c104HalfES2_fLi1ELb1ELb0EEEvPT0_PKT_S7_iiiPKb)
        /*00bc*/ 	.short	0x0380
        /*00be*/ 	.short	0x0030


	//----- nvinfo : EIATTR_SW_WAR
	.align		4
.L_10817:
        /*00c0*/ 	.byte	0x04, 0x36
        /*00c2*/ 	.short	(.L_10819 - .L_10818)
.L_10818:
        /*00c4*/ 	.word	0x00000008
.L_10819:


//--------------------- .nv.info._ZN43_GLOBAL__N__9ae7fba5_10_SoftMax_cu_9f978f6321softmax_warp_backwardIN3c104HalfES2_fLi0ELb1ELb0EEEvPT0_PKT_S7_iiiPKb --------------------------
	.section	.nv.info._ZN43_GLOBAL__N__9ae7fba5_10_SoftMax_cu_9f978f6321softmax_warp_backwardIN3c104HalfES2_fLi0ELb1ELb0EEEvPT0_PKT_S7_iiiPKb,"",@"SHT_CUDA_INFO"
	.sectionflags	@""
	.align	4


	//----- nvinfo : EIATTR_CUDA_API_VERSION
	.align		4
        /*0000*/ 	.byte	0x04, 0x37
        /*0002*/ 	.short	(.L_10821 - .L_10820)
.L_10820:
        /*0004*/ 	.word	0x00000082


	//----- nvinfo : EIATTR_KPARAM_INFO
	.align		4
.L_10821:
        /*0008*/ 	.byte	0x04, 0x17
        /*000a*/ 	.short	(.L_10823 - .L_10822)
.L_10822:
        /*000c*/ 	.word	0x00000000
        /*0010*/ 	.short	0x0006
        /*0012*/ 	.short	0x0028
        /*0014*/ 	.byte	0x00, 0xf5, 0x21, 0x00


	//----- nvinfo : EIATTR_KPARAM_INFO
	.align		4
.L_10823:
        /*0018*/ 	.byte	0x04, 0x17
        /*001a*/ 	.short	(.L_10825 - .L_10824)
.L_10824:
        /*001c*/ 	.word	0x00000000
        /*0020*/ 	.short	0x0005
        /*0022*/ 	.short	0x0020
        /*0024*/ 	.byte	0x00, 0xf0, 0x11, 0x00


	//----- nvinfo : EIATTR_KPARAM_INFO
	.align		4
.L_10825:
        /*0028*/ 	.byte	0x04, 0x17
        /*002a*/ 	.short	(.L_10827 - .L_10826)
.L_10826:
        /*002c*/ 	.word	0x00000000
        /*0030*/ 	.short	0x0004
        /*0032*/ 	.short	0x001c
        /*0034*/ 	.byte	0x00, 0xf0, 0x11, 0x00


	//----- nvinfo : EIATTR_KPARAM_INFO
	.align		4
.L_10827:
        /*0038*/ 	.byte	0x04, 0x17
        /*003a*/ 	.short	(.L_10829 - .L_10828)
.L_10828:
        /*003c*/ 	.word	0x00000000
        /*0040*/ 	.short	0x0003
        /*0042*/ 	.short	0x0018
        /*0044*/ 	.byte	0x00, 0xf0, 0x11, 0x00


	//----- nvinfo : EIATTR_KPARAM_INFO
	.align		4
.L_10829:
        /*0048*/ 	.byte	0x04, 0x17
        /*004a*/ 	.short	(.L_10831 - .L_10830)
.L_10830:
        /*004c*/ 	.word	0x00000000
        /*0050*/ 	.short	0x0002
        /*0052*/ 	.short	0x0010
        /*0054*/ 	.byte	0x00, 0xf5, 0x21, 0x00


	//----- nvinfo : EIATTR_KPARAM_INFO
	.align		4
.L_10831:
        /*0058*/ 	.byte	0x04, 0x17
        /*005a*/ 	.short	(.L_10833 - .L_10832)
.L_10832:
        /*005c*/ 	.word	0x00000000
        /*0060*/ 	.short	0x0001
        /*0062*/ 	.short	0x0008
        /*0064*/ 	.byte	0x00, 0xf5, 0x21, 0x00


	//----- nvinfo : EIATTR_KPARAM_INFO
	.align		4
.L_10833:
        /*0068*/ 	.byte	0x04, 0x17
        /*006a*/ 	.short	(.L_10835 - .L_10834)
.L_10834:
        /*006c*/ 	.word	0x00000000
        /*0070*/ 	.short	0x0000
        /*0072*/ 	.short	0x0000
        /*0074*/ 	.byte	0x00, 0xf5, 0x21, 0x00


	//----- nvinfo : EIATTR_SPARSE_MMA_MASK
	.align		4
.L_10835:
        /*0078*/ 	.byte	0x03, 0x50
        /*007a*/ 	.short	0x0000


	//----- nvinfo : EIATTR_MAXREG_COUNT
	.align		4
        /*007c*/ 	.byte	0x03, 0x1b
        /*007e*/ 	.short	0x00ff


	//----- nvinfo : EIATTR_MERCURY_ISA_VERSION
	.align		4
        /*0080*/ 	.byte	0x03, 0x5f
        /*0082*/ 	.short	0x0101


	//----- nvinfo : EIATTR_VRC_CTA_INIT_COUNT
	.align		4
        /*0084*/ 	.byte	0x02, 0x4a
	.zero		1
	.zero		1


	//----- nvinfo : EIATTR_EXIT_INSTR_OFFSETS
	.align		4
        /*0088*/ 	.byte	0x04, 0x1c
        /*008a*/ 	.short	(.L_10837 - .L_10836)


	//   ....[0]....
.L_10836:
        /*008c*/ 	.word	0x000002a0


	//   ....[1]....
        /*0090*/ 	.word	0x00000390


	//   ....[2]....
        /*0094*/ 	.word	0x00000430


	//----- nvinfo : EIATTR_CBANK_PARAM_SIZE
	.align		4
.L_10837:
        /*0098*/ 	.byte	0x03, 0x19
        /*009a*/ 	.short	0x0030


	//----- nvinfo : EIATTR_PARAM_CBANK
	.align		4
        /*009c*/ 	.byte	0x04, 0x0a
        /*009e*/ 	.short	(.L_10839 - .L_10838)
	.align		4
.L_10838:
        /*00a0*/ 	.word	index@(.nv.constant0._ZN43_GLOBAL__N__9ae7fba5_10_SoftMax_cu_9f978f6321softmax_warp_backwardIN3c104HalfES2_fLi0ELb1ELb0EEEvPT0_PKT_S7_iiiPKb)
        /*00a4*/ 	.short	0x0380
        /*00a6*/ 	.short	0x0030


	//----- nvinfo : EIATTR_SW_WAR
	.align		4
.L_10839:
        /*00a8*/ 	.byte	0x04, 0x36
        /*00aa*/ 	.short	(.L_10841 - .L_10840)
.L_10840:
        /*00ac*/ 	.word	0x00000008
.L_10841:


//--------------------- .nv.info._ZN43_GLOBAL__N__9ae7fba5_10_SoftMax_cu_9f978f6321softmax_warp_backwardIfffLi10ELb1ELb0EEEvPT0_PKT_S5_iiiPKb --------------------------
	.section	.nv.info._ZN43_GLOBAL__N__9ae7fba5_10_SoftMax_cu_9f978f6321softmax_warp_backwardIfffLi10ELb1ELb0EEEvPT0_PKT_S5_iiiPKb,"",@"SHT_CUDA_INFO"
	.sectionflags	@""
	.align	4


	//----- nvinfo : EIATTR_CUDA_API_VERSION
	.align		4
        /*0000*/ 	.byte	0x04, 0x37
        /*0002*/ 	.short	(.L_10843 - .L_10842)
.L_10842:
        /*0004*/ 	.word	0x00000082


	//----- nvinfo : EIATTR_KPARAM_INFO
	.align		4
.L_10843:
        /*0008*/ 	.byte	0x04, 0x17
        /*000a*/ 	.short	(.L_10845 - .L_10844)
.L_10844:
        /*000c*/ 	.word	0x00000000
        /*0010*/ 	.short	0x0006
        /*0012*/ 	.short	0x0028
        /*0014*/ 	.byte	0x00, 0xf5, 0x21, 0x00


	//----- nvinfo : EIATTR_KPARAM_INFO
	.align		4
.L_10845:
        /*0018*/ 	.byte	0x04, 0x17
        /*001a*/ 	.short	(.L_10847 - .L_10846)
.L_10846:
        /*001c*/ 	.word	0x00000000
        /*0020*/ 	.short	0x0005
        /*0022*/ 	.short	0x0020
        /*0024*/ 	.byte	0x00, 0xf0, 0x11, 0x00


	//----- nvinfo : EIATTR_KPARAM_INFO
	.align		4
.L_10847:
        /*0028*/ 	.byte	0x04, 0x17
        /*002a*/ 	.short	(.L_10849 - .L_10848)
.L_10848:
        /*002c*/ 	.word	0x00000000
        /*0030*/ 	.short	0x0004
        /*0032*/ 	.short	0x001c
        /*0034*/ 	.byte	0x00, 0xf0, 0x11, 0x00


	//----- nvinfo : EIATTR_KPARAM_INFO
	.align		4
.L_10849:
        /*0038*/ 	.byte	0x04, 0x17
        /*003a*/ 	.short	(.L_10851 - .L_10850)
.L_10850:
        /*003c*/ 	.word	0x00000000
        /*0040*/ 	.short	0x0003
        /*0042*/ 	.short	0x0018
        /*0044*/ 	.byte	0x00, 0xf0, 0x11, 0x00


	//----- nvinfo : EIATTR_KPARAM_INFO
	.align		4
.L_10851:
        /*0048*/ 	.byte	0x04, 0x17
        /*004a*/ 	.short	(.L_10853 - .L_10852)
.L_10852:
        /*004c*/ 	.word	0x00000000
        /*0050*/ 	.short	0x0002
        /*0052*/ 	.short	0x0010
        /*0054*/ 	.byte	0x00, 0xf5, 0x21, 0x00


	//----- nvinfo : EIATTR_KPARAM_INFO
	.align		4
.L_10853:
        /*0058*/ 	.byte	0x04, 0x17
        /*005a*/ 	.short	(.L_10855 - .L_10854)
.L_10854:
        /*005c*/ 	.word	0x00000000
        /*0060*/ 	.short	0x0001
        /*0062*/ 	.short	0x0008
        /*0064*/ 	.byte	0x00, 0xf5, 0x21, 0x00


	//----- nvinfo : EIATTR_KPARAM_INFO
	.align		4
.L_10855:
        /*0068*/ 	.byte	0x04, 0x17
        /*006a*/ 	.short	(.L_10857 - .L_10856)
.L_10856:
        /*006c*/ 	.word	0x00000000
        /*0070*/ 	.short	0x0000
        /*0072*/ 	.short	0x0000
        /*0074*/ 	.byte	0x00, 0xf5, 0x21, 0x00


	//----- nvinfo : EIATTR_SPARSE_MMA_MASK
	.align		4
.L_10857:
        /*0078*/ 	.byte	0x03, 0x50
        /*007a*/ 	.short	0x0000


	//----- nvinfo : EIATTR_MAXREG_COUNT
	.align		4
        /*007c*/ 	.byte	0x03, 0x1b
        /*007e*/ 	.short	0x00ff


	//----- nvinfo : EIATTR_MERCURY_ISA_VERSION
	.align		4
        /*0080*/ 	.byte	0x03, 0x5f
        /*0082*/ 	.short	0x0101


	//----- nvinfo : EIATTR_COOP_GROUP_MASK_REGIDS
	.align		4
        /*0084*/ 	.byte	0x04, 0x29
        /*0086*/ 	.short	(.L_10859 - .L_10858)


	//   ....[0]....
.L_10858:
        /*0088*/ 	.word	0xffffffff


	//   ....[1]....
        /*008c*/ 	.word	0xffffffff


	//   ....[2]....
        /*0090*/ 	.word	0xffffffff


	//   ....[3]....
        /*0094*/ 	.word	0xffffffff


	//   ....[4]....
        /*0098*/ 	.word	0xffffffff


	//----- nvinfo : EIATTR_COOP_GROUP_INSTR_OFFSETS
	.align		4
.L_10859:
        /*009c*/ 	.byte	0x04, 0x28
        /*009e*/ 	.short	(.L_10861 - .L_10860)


	//   ....[0]....
.L_10860:
        /*00a0*/ 	.word	0x00001040


	//   ....[1]....
        /*00a4*/ 	.word	0x00001060


	//   ....[2]....
        /*00a8*/ 	.word	0x00001080


	//   ....[3]....
        /*00ac*/ 	.word	0x000010a0


	//   ....[4]....
        /*00b0*/ 	.word	0x000010c0


	//----- nvinfo : EIATTR_VRC_CTA_INIT_COUNT
	.align		4
.L_10861:
        /*00b4*/ 	.byte	0x02, 0x4a
	.zero		1
	.zero		1


	//----- nvinfo : EIATTR_EXIT_INSTR_OFFSETS
	.align		4
        /*00b8*/ 	.byte	0x04, 0x1c
        /*00ba*/ 	.short	(.L_10863 - .L_10862)


	//   ....[0]....
.L_10862:
        /*00bc*/ 	.word	0x000010d0


	//   ....[1]....
        /*00c0*/ 	.word	0x00001ad0


	//   ....[2]....
        /*00c4*/ 	.word	0x00001b10


	//----- nvinfo : EIATTR_CBANK_PARAM_SIZE
	.align		4
.L_10863:
        /*00c8*/ 	.byte	0x03, 0x19
        /*00ca*/ 	.short	0x0030


	//----- nvinfo : EIATTR_PARAM_CBANK
	.align		4
        /*00cc*/ 	.byte	0x04, 0x0a
        /*00ce*/ 	.short	(.L_10865 - .L_10864)
	.align		4
.L_10864:
        /*00d0*/ 	.word	index@(.nv.constant0._ZN43_GLOBAL__N__9ae7fba5_10_SoftMax_cu_9f978f6321softmax_warp_backwardIfffLi10ELb1ELb0EEEvPT0_PKT_S5_iiiPKb)
        /*00d4*/ 	.short	0x0380
        /*00d6*/ 	.short	0x0030


	//----- nvinfo : EIATTR_SW_WAR
	.align		4
.L_10865:
        /*00d8*/ 	.byte	0x04, 0x36
        /*00da*/ 	.short	(.L_10867 - .L_10866)
.L_10866:
        /*00dc*/ 	.word	0x00000008
.L_10867:


//--------------------- .nv.info._ZN43_GLOBAL__N__9ae7fba5_10_SoftMax_cu_9f978f6321softmax_warp_backwardIfffLi9ELb1ELb0EEEvPT0_PKT_S5_iiiPKb --------------------------
	.section	.nv.info._ZN43_GLOBAL__N__9ae7fba5_10_SoftMax_cu_9f978f6321softmax_warp_backwardIfffLi9ELb1ELb0EEEvPT0_PKT_S5_iiiPKb,"",@"SHT_CUDA_INFO"
	.sectionflags	@""
	.align	4


	//----- nvinfo : EIATTR_CUDA_API_VERSION
	.align		4
        /*0000*/ 	.byte	0x04, 0x37
        /*0002*/ 	.short	(.L_10869 - .L_10868)
.L_10868:
        /*0004*/ 	.word	0x00000082


	//----- nvinfo : EIATTR_KPARAM_INFO
	.align		4
.L_10869:
        /*0008*/ 	.byte	0x04, 0x17
        /*000a*/ 	.short	(.L_10871 - .L_10870)
.L_10870:
        /*000c*/ 	.word	0x00000000
        /*0010*/ 	.short	0x0006
        /*0012*/ 	.short	0x0028
        /*0014*/ 	.byte	0x00, 0xf5, 0x21, 0x00


	//----- nvinfo : EIATTR_KPARAM_INFO
	.align		4
.L_10871:
        /*0018*/ 	.byte	0x04, 0x17
        /*001a*/ 	.short	(.L_10873 - .L_10872)
.L_10872:
        /*001c*/ 	.word	0x00000000
        /*0020*/ 	.short	0x0005
        /*0022*/ 	.short	0x0020
        /*0024*/ 	.byte	0x00, 0xf0, 0x11, 0x00


	//----- nvinfo : EIATTR_KPARAM_INFO
	.align		4
.L_10873:
        /*0028*/ 	.byte	0x04, 0x17
        /*002a*/ 	.short	(.L_10875 - .L_10874)
.L_10874:
        /*002c*/ 	.word	0x00000000
        /*0030*/ 	.short	0x0004
        /*0032*/ 	.short	0x001c
        /*0034*/ 	.byte	0x00, 0xf0, 0x11, 0x00


	//----- nvinfo : EIATTR_KPARAM_INFO
	.align		4
.L_10875:
        /*0038*/ 	.byte	0x04, 0x17
        /*003a*/ 	.short	(.L_10877 - .L_10876)
.L_10876:
        /*003c*/ 	.word	0x00000000
        /*0040*/ 	.short	0x0003
        /*0042*/ 	.short	0x0018
        /*0044*/ 	.byte	0x00, 0xf0, 0x11, 0x00


	//----- nvinfo : EIATTR_KPARAM_INFO
	.align		4
.L_10877:
        /*0048*/ 	.byte	0x04, 0x17
        /*004a*/ 	.short	(.L_10879 - .L_10878)
.L_10878:
        /*004c*/ 	.word	0x00000000
        /*0050*/ 	.short	0x0002
        /*0052*/ 	.short	0x0010
        /*0054*/ 	.byte	0x00, 0xf5, 0x21, 0x00


	//----- nvinfo : EIATTR_KPARAM_INFO
	.align		4
.L_10879:
        /*0058*/ 	.byte	0x04, 0x17
        /*005a*/ 	.short	(.L_10881 - .L_10880)
.L_10880:
        /*005c*/ 	.word	0x00000000
        /*0060*/ 	.short	0x0001
        /*0062*/ 	.short	0x0008
        /*0064*/ 	.byte	0x00, 0xf5, 0x21, 0x00


	//----- nvinfo : EIATTR_KPARAM_INFO
	.align		4
.L_10881:
        /*0068*/ 	.byte	0x04, 0x17
        /*006a*/ 	.short	(.L_10883 - .L_10882)
.L_10882:
        /*006c*/ 	.word	0x00000000
        /*0070*/ 	.short	0x0000
        /*0072*/ 	.short	0x0000
        /*0074*/ 	.byte	0x00, 0xf5, 0x21, 0x00


	//----- nvinfo : EIATTR_SPARSE_MMA_MASK
	.align		4
.L_10883:
        /*0078*/ 	.byte	0x03, 0x50
        /*007a*/ 	.short	0x0000


	//----- nvinfo : EIATTR_MAXREG_COUNT
	.align		4
        /*007c*/ 	.byte	0x03, 0x1b
        /*007e*/ 	.short	0x00ff


	//----- nvinfo : EIATTR_MERCURY_ISA_VERSION
	.align		4
        /*0080*/ 	.byte	0x03, 0x5f
        /*0082*/ 	.short	0x0101


	//----- nvinfo : EIATTR_COOP_GROUP_MASK_REGIDS
	.align		4
        /*0084*/ 	.byte	0x04, 0x29
        /*0086*/ 	.short	(.L_10885 - .L_10884)


	//   ....[0]....
.L_10884:
        /*0088*/ 	.word	0xffffffff


	//   ....[1]....
        /*008c*/ 	.word	0xffffffff


	//   ....[2]....
        /*0090*/ 	.word	0xffffffff


	//   ....[3]....
        /*0094*/ 	.word	0xffffffff


	//   ....[4]....
        /*0098*/ 	.word	0xffffffff


	//----- nvinfo : EIATTR_COOP_GROUP_INSTR_OFFSETS
	.align		4
.L_10885:
        /*009c*/ 	.byte	0x04, 0x28
        /*009e*/ 	.short	(.L_10887 - .L_10886)


	//   ....[0]....
.L_10886:
        /*00a0*/ 	.word	0x00000890


	//   ....[1]....
        /*00a4*/ 	.word	0x000008b0


	//   ....[2]....
        /*00a8*/ 	.word	0x000008d0


	//   ....[3]....
        /*00ac*/ 	.word	0x000008f0


	//   ....[4]....
        /*00b0*/ 	.word	0x00000910


	//----- nvinfo : EIATTR_VRC_CTA_INIT_COUNT
	.align		4
.L_10887:
        /*00b4*/ 	.byte	0x02, 0x4a
	.zero		1
	.zero		1


	//----- nvinfo : EIATTR_EXIT_INSTR_OFFSETS
	.align		4
        /*00b8*/ 	.byte	0x04, 0x1c
        /*00ba*/ 	.short	(.L_10889 - .L_10888)


	//   ....[0]....
.L_10888:
        /*00bc*/ 	.word	0x00000920


	//   ....[1]....
        /*00c0*/ 	.word	0x00000e60


	//   ....[2]....
        /*00c4*/ 	.word	0x00000ea0


	//----- nvinfo : EIATTR_CBANK_PARAM_SIZE
	.align		4
.L_10889:
        /*00c8*/ 	.byte	0x03, 0x19
        /*00ca*/ 	.short	0x0030


	//----- nvinfo : EIATTR_PARAM_CBANK
	.align		4
        /*00cc*/ 	.byte	0x04, 0x0a
        /*00ce*/ 	.short	(.L_10891 - .L_10890)
	.align		4
.L_10890:
        /*00d0*/ 	.word	index@(.nv.constant0._ZN43_GLOBAL__N__9ae7fba5_10_SoftMax_cu_9f978f6321softmax_warp_backwardIfffLi9ELb1ELb0EEEvPT0_PKT_S5_iiiPKb)
        /*00d4*/ 	.short	0x0380
        /*00d6*/ 	.short	0x0030


	//----- nvinfo : EIATTR_SW_WAR
	.align		4
.L_10891:
        /*00d8*/ 	.byte	0x04, 0x36
        /*00da*/ 	.short	(.L_10893 - .L_10892)
.L_10892:
        /*00dc*/ 	.word	0x00000008
.L_10893:


//--------------------- .nv.info._ZN43_GLOBAL__N__9ae7fba5_10_SoftMax_cu_9f978f6321softmax_warp_backwardIfffLi8ELb1ELb0EEEvPT0_PKT_S5_iiiPKb --------------------------
	.section	.nv.info._ZN43_GLOBAL__N__9ae7fba5_10_SoftMax_cu_9f978f6321softmax_warp_backwardIfffLi8ELb1ELb0EEEvPT0_PKT_S5_iiiPKb,"",@"SHT_CUDA_INFO"
	.sectionflags	@""
	.align	4


	//----- nvinfo : EIATTR_CUDA_API_VERSION
	.align		4
        /*0000*/ 	.byte	0x04, 0x37
        /*0002*/ 	.short	(.L_10895 - .L_10894)
.L_10894:
        /*0004*/ 	.word	0x00000082


	//----- nvinfo : EIATTR_KPARAM_INFO
	.align		4
.L_10895:
        /*0008*/ 	.byte	0x04, 0x17
        /*000a*/ 	.short	(.L_10897 - .L_10896)
.L_10896:
        /*000c*/ 	.word	0x00000000
        /*0010*/ 	.short	0x0006
        /*0012*/ 	.short	0x0028
        /*0014*/ 	.byte	0x00, 0xf5, 0x21, 0x00


	//----- nvinfo : EIATTR_KPARAM_INFO
	.align		4
.L_10897:
        /*0018*/ 	.byte	0x04, 0x17
        /*001a*/ 	.short	(.L_10899 - .L_10898)
.L_10898:
        /*001c*/ 	.word	0x00000000
        /*0020*/ 	.short	0x0005
        /*0022*/ 	.short	0x0020
        /*0024*/ 	.byte	0x00, 0xf0, 0x11, 0x00


	//----- nvinfo : EIATTR_KPARAM_INFO
	.align		4
.L_10899:
        /*0028*/ 	.byte	0x04, 0x17
        /*002a*/ 	.short	(.L_10901 - .L_10900)
.L_10900:
        /*002c*/ 	.word	0x00000000
        /*0030*/ 	.short	0x0004
        /*0032*/ 	.short	0x001c
        /*0034*/ 	.byte	0x00, 0xf0, 0x11, 0x00


	//----- nvinfo : EIATTR_KPARAM_INFO
	.align		4
.L_10901:
        /*0038*/ 	.byte	0x04, 0x17
        /*003a*/ 	.short	(.L_10903 - .L_10902)
.L_10902:
        /*003c*/ 	.word	0x00000000
        /*0040*/ 	.short	0x0003
        /*0042*/ 	.short	0x0018
        /*0044*/ 	.byte	0x00, 0xf0, 0x11, 0x00


	//----- nvinfo : EIATTR_KPARAM_INFO
	.align		4
.L_10903:
        /*0048*/ 	.byte	0x04, 0x17
        /*004a*/ 	.short	(.L_10905 - .L_10904)
.L_10904:
        /*004c*/ 	.word	0x00000000
        /*0050*/ 	.short	0x0002
        /*0052*/ 	.short	0x0010
        /*0054*/ 	.byte	0x00, 0xf5, 0x21, 0x00


	//----- nvinfo : EIATTR_KPARAM_INFO
	.align		4
.L_10905:
        /*0058*/ 	.byte	0x04, 0x17
        /*005a*/ 	.short	(.L_10907 - .L_10906)
.L_10906:
        /*005c*/ 	.word	0x00000000
        /*0060*/ 	.short	0x0001
        /*0062*/ 	.short	0x0008
        /*0064*/ 	.byte	0x00, 0xf5, 0x21, 0x00


	//----- nvinfo : EIATTR_KPARAM_INFO
	.align		4
.L_10907:
        /*0068*/ 	.byte	0x04, 0x17
        /*006a*/ 	.short	(.L_10909 - .L_10908)
.L_10908:
        /*006c*/ 	.word	0x00000000
        /*0070*/ 	.short	0x0000
        /*0072*/ 	.short	0x0000
        /*0074*/ 	.byte	0x00, 0xf5, 0x21, 0x00


	//----- nvinfo : EIATTR_SPARSE_MMA_MASK
	.align		4
.L_10909:
        /*0078*/ 	.byte	0x03, 0x50
        /*007a*/ 	.short	0x0000


	//----- nvinfo : EIATTR_MAXREG_COUNT
	.align		4
        /*007c*/ 	.byte	0x03, 0x1b
        /*007e*/ 	.short	0x00ff


	//----- nvinfo : EIATTR_MERCURY_ISA_VERSION
	.align		4
        /*0080*/ 	.byte	0x03, 0x5f
        /*0082*/ 	.short	0x0101


	//----- nvinfo : EIATTR_COOP_GROUP_MASK_REGIDS
	.align		4
        /*0084*/ 	.byte	0x04, 0x29
        /*0086*/ 	.short	(.L_10911 - .L_10910)


	//   ....[0]....
.L_10910:
        /*0088*/ 	.word	0xffffffff


	//   ....[1]....
        /*008c*/ 	.word	0xffffffff


	//   ....[2]....
        /*0090*/ 	.word	0xffffffff


	//   ....[3]....
        /*0094*/ 	.word	0xffffffff


	//   ....[4]....
        /*0098*/ 	.word	0xffffffff


	//----- nvinfo : EIATTR_COOP_GROUP_INSTR_OFFSETS
	.align		4
.L_10911:
        /*009c*/ 	.byte	0x04, 0x28
        /*009e*/ 	.short	(.L_10913 - .L_10912)


	//   ....[0]....
.L_10912:
        /*00a0*/ 	.word	0x00000520


	//   ....[1]....
        /*00a4*/ 	.word	0x00000540


	//   ....[2]....
        /*00a8*/ 	.word	0x00000560


	//   ....[3]....
        /*00ac*/ 	.word	0x00000580


	//   ....[4]....
        /*00b0*/ 	.word	0x000005a0


	//----- nvinfo : EIATTR_VRC_CTA_INIT_COUNT
	.align		4
.L_10913:
        /*00b4*/ 	.byte	0x02, 0x4a
	.zero		1
	.zero		1


	//----- nvinfo : EIATTR_EXIT_INSTR_OFFSETS
	.align		4
        /*00b8*/ 	.byte	0x04, 0x1c
        /*00ba*/ 	.short	(.L_10915 - .L_10914)


	//   ....[0]....
.L_10914:
        /*00bc*/ 	.word	0x000005b0


	//   ....[1]....
        /*00c0*/ 	.word	0x000007f0


	//   ....[2]....
        /*00c4*/ 	.word	0x00000830


	//----- nvinfo : EIATTR_CBANK_PARAM_SIZE
	.align		4
.L_10915:
        /*00c8*/ 	.byte	0x03, 0x19
        /*00ca*/ 	.short	0x0030


	//----- nvinfo : EIATTR_PARAM_CBANK
	.align		4
        /*00cc*/ 	.byte	0x04, 0x0a
        /*00ce*/ 	.short	(.L_10917 - .L_10916)
	.align		4
.L_10916:
        /*00d0*/ 	.word	index@(.nv.constant0._ZN43_GLOBAL__N__9ae7fba5_10_SoftMax_cu_9f978f6321softmax_warp_backwardIfffLi8ELb1ELb0EEEvPT0_PKT_S5_iiiPKb)
        /*00d4*/ 	.short	0x0380
        /*00d6*/ 	.short	0x0030


	//----- nvinfo : EIATTR_SW_WAR
	.align		4
.L_10917:
        /*00d8*/ 	.byte	0x04, 0x36
        /*00da*/ 	.short	(.L_10919 - .L_10918)
.L_10918:
        /*00dc*/ 	.word	0x00000008
.L_10919:


//--------------------- .nv.info._ZN43_GLOBAL__N__9ae7fba5_10_SoftMax_cu_9f978f6321softmax_warp_backwardIfffLi7ELb1ELb0EEEvPT0_PKT_S5_iiiPKb --------------------------
	.section	.nv.info._ZN43_GLOBAL__N__9ae7fba5_10_SoftMax_cu_9f978f6321softmax_warp_backwardIfffLi7ELb1ELb0EEEvPT0_PKT_S5_iiiPKb,"",@"SHT_CUDA_INFO"
	.sectionflags	@""
	.align	4


	//----- nvinfo : EIATTR_CUDA_API_VERSION
	.align		4
        /*0000*/ 	.byte	0x04, 0x37
        /*0002*/ 	.short	(.L_10921 - .L_10920)
.L_10920:
        /*0004*/ 	.word	0x00000082


	//----- nvinfo : EIATTR_KPARAM_INFO
	.align		4
.L_10921:
        /*0008*/ 	.byte	0x04, 0x17
        /*000a*/ 	.short	(.L_10923 - .L_10922)
.L_10922:
        /*000c*/ 	.word	0x00000000
        /*0010*/ 	.short	0x0006
        /*0012*/ 	.short	0x0028
        /*0014*/ 	.byte	0x00, 0xf5, 0x21, 0x00


	//----- nvinfo : EIATTR_KPARAM_INFO
	.align		4
.L_10923:
        /*0018*/ 	.byte	0x04, 0x17
        /*001a*/ 	.short	(.L_10925 - .L_10924)
.L_10924:
        /*001c*/ 	.word	0x00000000
        /*0020*/ 	.short	0x0005
        /*0022*/ 	.short	0x0020
        /*0024*/ 	.byte	0x00, 0xf0, 0x11, 0x00


	//----- nvinfo : EIATTR_KPARAM_INFO
	.align		4
.L_10925:
        /*0028*/ 	.byte	0x04, 0x17
        /*002a*/ 	.short	(.L_10927 - .L_10926)
.L_10926:
        /*002c*/ 	.word	0x00000000
        /*0030*/ 	.short	0x0004
        /*0032*/ 	.short	0x001c
        /*0034*/ 	.byte	0x00, 0xf0, 0x11, 0x00


	//----- nvinfo : EIATTR_KPARAM_INFO
	.align		4
.L_10927:
        /*0038*/ 	.byte	0x04, 0x17
        /*003a*/ 	.short	(.L_10929 - .L_10928)
.L_10928:
        /*003c*/ 	.word	0x00000000
        /*0040*/ 	.short	0x0003
        /*0042*/ 	.short	0x0018
        /*0044*/ 	.byte	0x00, 0xf0, 0x11, 0x00


	//----- nvinfo : EIATTR_KPARAM_INFO
	.align		4
.L_10929:
        /*0048*/ 	.byte	0x04, 0x17
        /*004a*/ 	.short	(.L_10931 - .L_10930)
.L_10930:
        /*004c*/ 	.word	0x00000000
        /*0050*/ 	.short	0x0002
        /*0052*/ 	.short	0x0010
        /*0054*/ 	.byte	0x00, 0xf5, 0x21, 0x00


	//----- nvinfo : EIATTR_KPARAM_INFO
	.align		4
.L_10931:
        /*0058*/ 	.byte	0x04, 0x17
        /*005a*/ 	.short	(.L_10933 - .L_10932)
.L_10932:
        /*005c*/ 	.word	0x00000000
        /*0060*/ 	.short	0x0001
        /*0062*/ 	.short	0x0008
        /*0064*/ 	.byte	0x00, 0xf5, 0x21, 0x00


	//----- nvinfo : EIATTR_KPARAM_INFO
	.align		4
.L_10933:
        /*0068*/ 	.byte	0x04, 0x17
        /*006a*/ 	.short	(.L_10935 - .L_10934)
.L_10934:
        /*006c*/ 	.word	0x00000000
        /*0070*/ 	.short	0x0000
        /*0072*/ 	.short	0x0000
        /*0074*/ 	.byte	0x00, 0xf5, 0x21, 0x00


	//----- nvinfo : EIATTR_SPARSE_MMA_MASK
	.align		4
.L_10935:
        /*0078*/ 	.byte	0x03, 0x50
        /*007a*/ 	.short	0x0000


	//----- nvinfo : EIATTR_MAXREG_COUNT
	.align		4
        /*007c*/ 	.byte	0x03, 0x1b
        /*007e*/ 	.short	0x00ff


	//----- nvinfo : EIATTR_MERCURY_ISA_VERSION
	.align		4
        /*0080*/ 	.byte	0x03, 0x5f
        /*0082*/ 	.short	0x0101


	//----- nvinfo : EIATTR_COOP_GROUP_MASK_REGIDS
	.align		4
        /*0084*/ 	.byte	0x04, 0x29
        /*0086*/ 	.short	(.L_10937 - .L_10936)


	//   ....[0]....
.L_10936:
        /*0088*/ 	.word	0xffffffff


	//   ....[1]....
        /*008c*/ 	.word	0xffffffff


	//   ....[2]....
        /*0090*/ 	.word	0xffffffff


	//   ....[3]....
        /*0094*/ 	.word	0xffffffff


	//   ....[4]....
        /*0098*/ 	.word	0xffffffff


	//   ....[5]....
        /*009c*/ 	.word	0xffffffff


	//   ....[6]....
        /*00a0*/ 	.word	0xffffffff


	//   ....[7]....
        /*00a4*/ 	.word	0xffffffff


	//   ....[8]....
        /*00a8*/ 	.word	0xffffffff


	//   ....[9]....
        /*00ac*/ 	.word	0xffffffff


	//----- nvinfo : EIATTR_COOP_GROUP_INSTR_OFFSETS
	.align		4
.L_10937:
        /*00b0*/ 	.byte	0x04, 0x28
        /*00b2*/ 	.short	(.L_10939 - .L_10938)


	//   ....[0]....
.L_10938:
        /*00b4*/ 	.word	0x00000480


	//   ....[1]....
        /*00b8*/ 	.word	0x000004a0


	//   ....[2]....
        /*00bc*/ 	.word	0x00000510


	//   ....[3]....
        /*00c0*/ 	.word	0x00000530


	//   ....[4]....
        /*00c4*/ 	.word	0x00000540


	//   ....[5]....
        /*00c8*/ 	.word	0x00000560


	//   ....[6]....
        /*00cc*/ 	.word	0x00000580


	//   ....[7]....
        /*00d0*/ 	.word	0x000005a0


	//   ....[8]....
        /*00d4*/ 	.word	0x000005c0


	//   ....[9]....
        /*00d8*/ 	.word	0x000005e0


	//----- nvinfo : EIATTR_VRC_CTA_INIT_COUNT
	.align		4
.L_10939:
        /*00dc*/ 	.byte	0x02, 0x4a
	.zero		1
	.zero		1


	//----- nvinfo : EIATTR_EXIT_INSTR_OFFSETS
	.align		4
        /*00e0*/ 	.byte	0x04, 0x1c
        /*00e2*/ 	.short	(.L_10941 - .L_10940)


	//   ....[0]....
.L_10940:
        /*00e4*/ 	.word	0x000005f0


	//   ....[1]....
        /*00e8*/ 	.word	0x00000710


	//   ....[2]....
        /*00ec*/ 	.word	0x00000830


	//   ....[3]....
        /*00f0*/ 	.word	0x00000870


	//----- nvinfo : EIATTR_CBANK_PARAM_SIZE
	.align		4
.L_10941:
        /*00f4*/ 	.byte	0x03, 0x19
        /*00f6*/ 	.short	0x0030


	//----- nvinfo : EIATTR_PARAM_CBANK
	.align		4
        /*00f8*/ 	.byte	0x04, 0x0a
        /*00fa*/ 	.short	(.L_10943 - .L_10942)
	.align		4
.L_10942:
        /*00fc*/ 	.word	index@(.nv.constant0._ZN43_GLOBAL__N__9ae7fba5_10_SoftMax_cu_9f978f6321softmax_warp_backwardIfffLi7ELb1ELb0EEEvPT0_PKT_S5_iiiPKb)
        /*0100*/ 	.short	0x0380
        /*0102*/ 	.short	0x0030


	//----- nvinfo : EIATTR_SW_WAR
	.align		4
.L_10943:
        /*0104*/ 	.byte	0x04, 0x36
        /*0106*/ 	.short	(.L_10945 - .L_10944)
.L_10944:
        /*0108*/ 	.word	0x00000008
.L_10945:


//--------------------- .nv.info._ZN43_GLOBAL__N__9ae7fba5_10_SoftMax_cu_9f978f6321softmax_warp_backwardIfffLi6ELb1ELb0EEEvPT0_PKT_S5_iiiPKb --------------------------
	.section	.nv.info._ZN43_GLOBAL__N__9ae7fba5_10_SoftMax_cu_9f978f6321softmax_warp_backwardIfffLi6ELb1ELb0EEEvPT0_PKT_S5_iiiPKb,"",@"SHT_CUDA_INFO"
	.sectionflags	@""
	.align	4


	//----- nvinfo : EIATTR_CUDA_API_VERSION
	.align		4
        /*0000*/ 	.byte	0x04, 0x37
        /*0002*/ 	.short	(.L_10947 - .L_10946)
.L_10946:
        /*0004*/ 	.word	0x00000082


	//----- nvinfo : EIATTR_KPARAM_INFO
	.align		4
.L_10947:
        /*0008*/ 	.byte	0x04, 0x17
        /*000a*/ 	.short	(.L_10949 - .L_10948)
.L_10948:
        /*000c*/ 	.word	0x00000000
        /*0010*/ 	.short	0x0006
        /*0012*/ 	.short	0x0028
        /*0014*/ 	.byte	0x00, 0xf5, 0x21, 0x00


	//----- nvinfo : EIATTR_KPARAM_INFO
	.align		4
.L_10949:
        /*0018*/ 	.byte	0x04, 0x17
        /*001a*/ 	.short	(.L_10951 - .L_10950)
.L_10950:
        /*001c*/ 	.word	0x00000000
        /*0020*/ 	.short	0x0005
        /*0022*/ 	.short	0x0020
        /*0024*/ 	.byte	0x00, 0xf0, 0x11, 0x00


	//----- nvinfo : EIATTR_KPARAM_INFO
	.align		4
.L_10951:
        /*0028*/ 	.byte	0x04, 0x17
        /*002a*/ 	.short	(.L_10953 - .L_10952)
.L_10952:
        /*002c*/ 	.word	0x00000000
        /*0030*/ 	.short	0x0004
        /*0032*/ 	.short	0x001c
        /*0034*/ 	.byte	0x00, 0xf0, 0x11, 0x00


	//----- nvinfo : EIATTR_KPARAM_INFO
	.align		4
.L_10953:
        /*0038*/ 	.byte	0x04, 0x17
        /*003a*/ 	.short	(.L_10955 - .L_10954)
.L_10954:
        /*003c*/ 	.word	0x00000000
        /*0040*/ 	.short	0x0003
        /*0042*/ 	.short	0x0018
        /*0044*/ 	.byte	0x00, 0xf0, 0x11, 0x00


	//----- nvinfo : EIATTR_KPARAM_INFO
	.align		4
.L_10955:
        /*0048*/ 	.byte	0x04, 0x17
        /*004a*/ 	.short	(.L_10957 - .L_10956)
.L_10956:
        /*004c*/ 	.word	0x00000000
        /*0050*/ 	.short	0x0002
        /*0052*/ 	.short	0x0010
        /*0054*/ 	.byte	0x00, 0xf5, 0x21, 0x00


	//----- nvinfo : EIATTR_KPARAM_INFO
	.align		4
.L_10957:
        /*0058*/ 	.byte	0x04, 0x17
        /*005a*/ 	.short	(.L_10959 - .L_10958)
.L_10958:
        /*005c*/ 	.word	0x00000000
        /*0060*/ 	.short	0x0001
        /*0062*/ 	.short	0x0008
        /*0064*/ 	.byte	0x00, 0xf5, 0x21, 0x00


	//----- nvinfo : EIATTR_KPARAM_INFO
	.align		4
.L_10959:
        /*0068*/ 	.byte	0x04, 0x17
        /*006a*/ 	.short	(.L_10961 - .L_10960)
.L_10960:
        /*006c*/ 	.word	0x00000000
        /*0070*/ 	.short	0x0000
        /*0072*/ 	.short	0x0000
        /*0074*/ 	.byte	0x00, 0xf5, 0x21, 0x00


	//----- nvinfo : EIATTR_SPARSE_MMA_MASK
	.align		4
.L_10961:
        /*0078*/ 	.byte	0x03, 0x50
        /*007a*/ 	.short	0x0000


	//----- nvinfo : EIATTR_MAXREG_COUNT
	.align		4
        /*007c*/ 	.byte	0x03, 0x1b
        /*007e*/ 	.short	0x00ff


	//----- nvinfo : EIATTR_MERCURY_ISA_VERSION
	.align		4
        /*0080*/ 	.byte	0x03, 0x5f
        /*0082*/ 	.short	0x0101


	//----- nvinfo : EIATTR_COOP_GROUP_MASK_REGIDS
	.align		4
        /*0084*/ 	.byte	0x04, 0x29
        /*0086*/ 	.short	(.L_10963 - .L_10962)


	//   ....[0]....
.L_10962:
        /*0088*/ 	.word	0xffffffff


	//   ....[1]....
        /*008c*/ 	.word	0xffffffff


	//   ....[2]....
        /*0090*/ 	.word	0xffffffff


	//   ....[3]....
        /*0094*/ 	.word	0xffffffff


	//   ....[4]....
        /*0098*/ 	.word	0xffffffff


	//   ....[5]....
        /*009c*/ 	.word	0xffffffff


	//   ....[6]....
        /*00a0*/ 	.word	0xffffffff


	//   ....[7]....
        /*00a4*/ 	.word	0xffffffff


	//   ....[8]....
        /*00a8*/ 	.word	0xffffffff


	//   ....[9]....
        /*00ac*/ 	.word	0xffffffff


	//----- nvinfo : EIATTR_COOP_GROUP_INSTR_OFFSETS
	.align		4
.L_10963:
        /*00b0*/ 	.byte	0x04, 0x28
        /*00b2*/ 	.short	(.L_10965 - .L_10964)


	//   ....[0]....
.L_10964:
        /*00b4*/ 	.word	0x000002c0


	//   ....[1]....
        /*00b8*/ 	.word	0x000002d0


	//   ....[2]....
        /*00bc*/ 	.word	0x00000300


	//   ....[3]....
        /*00c0*/ 	.word	0x00000310


	//   ....[4]....
        /*00c4*/ 	.word	0x00000340


	//   ....[5]....
        /*00c8*/ 	.word	0x00000350


	//   ....[6]....
        /*00cc*/ 	.word	0x00000380


	//   ....[7]....
        /*00d0*/ 	.word	0x00000390


	//   ....[8]....
        /*00d4*/ 	.word	0x000003e0


	//   ....[9]....
        /*00d8*/ 	.word	0x000003f0


	//----- nvinfo : EIATTR_VRC_CTA_INIT_COUNT
	.align		4
.L_10965:
        /*00dc*/ 	.byte	0x02, 0x4a
	.zero		1
	.zero		1


	//----- nvinfo : EIATTR_EXIT_INSTR_OFFSETS
	.align		4
        /*00e0*/ 	.byte	0x04, 0x1c
        /*00e2*/ 	.short	(.L_10967 - .L_10966)


	//   ....[0]....
.L_10966:
        /*00e4*/ 	.word	0x00000400


	//   ....[1]....
        /*00e8*/ 	.word	0x000004e0


	//   ....[2]....
        /*00ec*/ 	.word	0x00000560


	//   ....[3]....
        /*00f0*/ 	.word	0x000005a0


	//----- nvinfo : EIATTR_CBANK_PARAM_SIZE
	.align		4
.L_10967:
        /*00f4*/ 	.byte	0x03, 0x19
        /*00f6*/ 	.short	0x0030


	//----- nvinfo : EIATTR_PARAM_CBANK
	.align		4
        /*00f8*/ 	.byte	0x04, 0x0a
        /*00fa*/ 	.short	(.L_10969 - .L_10968)
	.align		4
.L_10968:
        /*00fc*/ 	.word	index@(.nv.constant0._ZN43_GLOBAL__N__9ae7fba5_10_SoftMax_cu_9f978f6321softmax_warp_backwardIfffLi6ELb1ELb0EEEvPT0_PKT_S5_iiiPKb)
        /*0100*/ 	.short	0x0380
        /*0102*/ 	.short	0x0030


	//----- nvinfo : EIATTR_SW_WAR
	.align		4
.L_10969:
        /*0104*/ 	.byte	0x04, 0x36
        /*0106*/ 	.short	(.L_10971 - .L_10970)
.L_10970:
        /*0108*/ 	.word	0x00000008
.L_10971:


//--------------------- .nv.info._ZN43_GLOBAL__N__9ae7fba5_10_SoftMax_cu_9f978f6321softmax_warp_backwardIfffLi5ELb1ELb0EEEvPT0_PKT_S5_iiiPKb --------------------------
	.section	.nv.info._ZN43_GLOBAL__N__9ae7fba5_10_SoftMax_cu_9f978f6321softmax_warp_backwardIfffLi5ELb1ELb0EEEvPT0_PKT_S5_iiiPKb,"",@"SHT_CUDA_INFO"
	.sectionflags	@""
	.align	4


	//----- nvinfo : EIATTR_CUDA_API_VERSION
	.align		4
        /*0000*/ 	.byte	0x04, 0x37
        /*0002*/ 	.short	(.L_10973 - .L_10972)
.L_10972:
        /*0004*/ 	.word	0x00000082


	//----- nvinfo : EIATTR_KPARAM_INFO
	.align		4
.L_10973:
        /*0008*/ 	.byte	0x04, 0x17
        /*000a*/ 	.short	(.L_10975 - .L_10974)
.L_10974:
        /*000c*/ 	.word	0x00000000
        /*0010*/ 	.short	0x0006
        /*0012*/ 	.short	0x0028
        /*0014*/ 	.byte	0x00, 0xf5, 0x21, 0x00


	//----- nvinfo : EIATTR_KPARAM_INFO
	.align		4
.L_10975:
        /*0018*/ 	.byte	0x04, 0x17
        /*001a*/ 	.short	(.L_10977 - .L_10976)
.L_10976:
        /*001c*/ 	.word	0x00000000
        /*0020*/ 	.short	0x0005
        /*0022*/ 	.short	0x0020
        /*0024*/ 	.byte	0x00, 0xf0, 0x11, 0x00


	//----- nvinfo : EIATTR_KPARAM_INFO
	.align		4
.L_10977:
        /*0028*/ 	.byte	0x04, 0x17
        /*002a*/ 	.short	(.L_10979 - .L_10978)
.L_10978:
        /*002c*/ 	.word	0x00000000
        /*0030*/ 	.short	0x0004
        /*0032*/ 	.short	0x001c
        /*0034*/ 	.byte	0x00, 0xf0, 0x11, 0x00


	//----- nvinfo : EIATTR_KPARAM_INFO
	.align		4
.L_10979:
        /*0038*/ 	.byte	0x04, 0x17
        /*003a*/ 	.short	(.L_10981 - .L_10980)
.L_10980:
        /*003c*/ 	.word	0x00000000
        /*0040*/ 	.short	0x0003
        /*0042*/ 	.short	0x0018
        /*0044*/ 	.byte	0x00, 0xf0, 0x11, 0x00


	//----- nvinfo : EIATTR_KPARAM_INFO
	.align		4
.L_10981:
        /*0048*/ 	.byte	0x04, 0x17
        /*004a*/ 	.short	(.L_10983 - .L_10982)
.L_10982:
        /*004c*/ 	.word	0x00000000
        /*0050*/ 	.short	0x0002
        /*0052*/ 	.short	0x0010
        /*0054*/ 	.byte	0x00, 0xf5, 0x21, 0x00


	//----- nvinfo : EIATTR_KPARAM_INFO
	.align		4
.L_10983:
        /*0058*/ 	.byte	0x04, 0x17
        /*005a*/ 	.short	(.L_10985 - .L_10984)
.L_10984:
        /*005c*/ 	.word	0x00000000
        /*0060*/ 	.short	0x0001
        /*0062*/ 	.short	0x0008
        /*0064*/ 	.byte	0x00, 0xf5, 0x21, 0x00


	//----- nvinfo : EIATTR_KPARAM_INFO
	.align		4
.L_10985:
        /*0068*/ 	.byte	0x04, 0x17
        /*006a*/ 	.short	(.L_10987 - .L_10986)
.L_10986:
        /*006c*/ 	.word	0x00000000
        /*0070*/ 	.short	0x0000
        /*0072*/ 	.short	0x0000
        /*0074*/ 	.byte	0x00, 0xf5, 0x21, 0x00


	//----- nvinfo : EIATTR_SPARSE_MMA_MASK
	.align		4
.L_10987:
        /*0078*/ 	.byte	0x03, 0x50
        /*007a*/ 	.short	0x0000


	//----- nvinfo : EIATTR_MAXREG_COUNT
	.align		4
        /*007c*/ 	.byte	0x03, 0x1b
        /*007e*/ 	.short	0x00ff


	//----- nvinfo : EIATTR_MERCURY_ISA_VERSION
	.align		4
        /*0080*/ 	.byte	0x03, 0x5f
        /*0082*/ 	.short	0x0101


	//----- nvinfo : EIATTR_COOP_GROUP_MASK_REGIDS
	.align		4
        /*0084*/ 	.byte	0x04, 0x29
        /*0086*/ 	.short	(.L_10989 - .L_10988)


	//   ....[0]....
.L_10988:
        /*0088*/ 	.word	0xffffffff


	//   ....[1]....
        /*008c*/ 	.word	0xffffffff


	//   ....[2]....
        /*0090*/ 	.word	0xffffffff


	//   ....[3]....
        /*0094*/ 	.word	0xffffffff


	//   ....[4]....
        /*0098*/ 	.word	0xffffffff


	//   ....[5]....
        /*009c*/ 	.word	0xffffffff


	//   ....[6]....
        /*00a0*/ 	.word	0xffffffff


	//   ....[7]....
        /*00a4*/ 	.word	0xffffffff


	//   ....[8]....
        /*00a8*/ 	.word	0xffffffff


	//   ....[9]....
        /*00ac*/ 	.word	0xffffffff


	//----- nvinfo : EIATTR_COOP_GROUP_INSTR_OFFSETS
	.align		4
.L_10989:
        /*00b0*/ 	.byte	0x04, 0x28
        /*00b2*/ 	.short	(.L_10991 - .L_10990)


	//   ....[0]....
.L_10990:
        /*00b4*/ 	.word	0x000002c0


	//   ....[1]....
        /*00b8*/ 	.word	0x000002d0


	//   ....[2]....
        /*00bc*/ 	.word	0x00000300


	//   ....[3]....
        /*00c0*/ 	.word	0x00000310


	//   ....[4]....
        /*00c4*/ 	.word	0x00000340


	//   ....[5]....
        /*00c8*/ 	.word	0x00000350


	//   ....[6]....
        /*00cc*/ 	.word	0x00000380


	//   ....[7]....
        /*00d0*/ 	.word	0x00000390


	//   ....[8]....
        /*00d4*/ 	.word	0x000003c0


	//   ....[9]....
        /*00d8*/ 	.word	0x000003d0


	//----- nvinfo : EIATTR_VRC_CTA_INIT_COUNT
	.align		4
.L_10991:
        /*00dc*/ 	.byte	0x02, 0x4a
	.zero		1
	.zero		1


	//----- nvinfo : EIATTR_EXIT_INSTR_OFFSETS
	.align		4
        /*00e0*/ 	.byte	0x04, 0x1c
        /*00e2*/ 	.short	(.L_10993 - .L_10992)


	//   ....[0]....
.L_10992:
        /*00e4*/ 	.word	0x000003e0


	//   ....[1]....
        /*00e8*/ 	.word	0x000004b0


	//   ....[2]....
        /*00ec*/ 	.word	0x00000560


	//----- nvinfo : EIATTR_CBANK_PARAM_SIZE
	.align		4
.L_10993:
        /*00f0*/ 	.byte	0x03, 0x19
        /*00f2*/ 	.short	0x0030


	//----- nvinfo : EIATTR_PARAM_CBANK
	.align		4
        /*00f4*/ 	.byte	0x04, 0x0a
        /*00f6*/ 	.short	(.L_10995 - .L_10994)
	.align		4
.L_10994:
        /*00f8*/ 	.word	index@(.nv.constant0._ZN43_GLOBAL__N__9ae7fba5_10_SoftMax_cu_9f978f6321softmax_warp_backwardIfffLi5ELb1ELb0EEEvPT0_PKT_S5_iiiPKb)
        /*00fc*/ 	.short	0x0380
        /*00fe*/ 	.short	0x0030


	//----- nvinfo : EIATTR_SW_WAR
	.align		4
.L_10995:
        /*0100*/ 	.byte	0x04, 0x36
        /*0102*/ 	.short	(.L_10997 - .L_10996)
.L_10996:
        /*0104*/ 	.word	0x00000008
.L_10997:


//--------------------- .nv.info._ZN43_GLOBAL__N__9ae7fba5_10_SoftMax_cu_9f978f6321softmax_warp_backwardIfffLi4ELb1ELb0EEEvPT0_PKT_S5_iiiPKb --------------------------
	.section	.nv.info._ZN43_GLOBAL__N__9ae7fba5_10_SoftMax_cu_9f978f6321softmax_warp_backwardIfffLi4ELb1ELb0EEEvPT0_PKT_S5_iiiPKb,"",@"SHT_CUDA_INFO"
	.sectionflags	@""
	.align	4


	//----- nvinfo : EIATTR_CUDA_API_VERSION
	.align		4
        /*0000*/ 	.byte	0x04, 0x37
        /*0002*/ 	.short	(.L_10999 - .L_10998)
.L_10998:
        /*0004*/ 	.word	0x00000082


	//----- nvinfo : EIATTR_KPARAM_INFO
	.align		4
.L_10999:
        /*0008*/ 	.byte	0x04, 0x17
        /*000a*/ 	.short	(.L_11001 - .L_11000)
.L_11000:
        /*000c*/ 	.word	0x00000000
        /*0010*/ 	.short	0x0006
        /*0012*/ 	.short	0x0028
        /*0014*/ 	.byte	0x00, 0xf5, 0x21, 0x00


	//----- nvinfo : EIATTR_KPARAM_INFO
	.align		4
.L_11001:
        /*0018*/ 	.byte	0x04, 0x17
        /*001a*/ 	.short	(.L_11003 - .L_11002)
.L_11002:
        /*001c*/ 	.word	0x00000000
        /*0020*/ 	.short	0x0005
        /*0022*/ 	.short	0x0020
        /*0024*/ 	.byte	0x00, 0xf0, 0x11, 0x00


	//----- nvinfo : EIATTR_KPARAM_INFO
	.align		4
.L_11003:
        /*0028*/ 	.byte	0x04, 0x17
        /*002a*/ 	.short	(.L_11005 - .L_11004)
.L_11004:
        /*002c*/ 	.word	0x00000000
        /*0030*/ 	.short	0x0004
        /*0032*/ 	.short	0x001c
        /*0034*/ 	.byte	0x00, 0xf0, 0x11, 0x00


	//----- nvinfo : EIATTR_KPARAM_INFO
	.align		4
.L_11005:
        /*0038*/ 	.byte	0x04, 0x17
        /*003a*/ 	.short	(.L_11007 - .L_11006)
.L_11006:
        /*003c*/ 	.word	0x00000000
        /*0040*/ 	.short	0x0003
        /*0042*/ 	.short	0x0018
        /*0044*/ 	.byte	0x00, 0xf0, 0x11, 0x00


	//----- nvinfo : EIATTR_KPARAM_INFO
	.align		4
.L_11007:
        /*0048*/ 	.byte	0x04, 0x17
        /*004a*/ 	.short	(.L_11009 - .L_11008)
.L_11008:
        /*004c*/ 	.word	0x00000000
        /*0050*/ 	.short	0x0002
        /*0052*/ 	.short	0x0010
        /*0054*/ 	.byte	0x00, 0xf5, 0x21, 0x00


	//----- nvinfo : EIATTR_KPARAM_INFO
	.align		4
.L_11009:
        /*0058*/ 	.byte	0x04, 0x17
        /*005a*/ 	.short	(.L_11011 - .L_11010)
.L_11010:
        /*005c*/ 	.word	0x00000000
        /*0060*/ 	.short	0x0001
        /*0062*/ 	.short	0x0008
        /*0064*/ 	.byte	0x00, 0xf5, 0x21, 0x00


	//----- nvinfo : EIATTR_KPARAM_INFO
	.align		4
.L_11011:
        /*0068*/ 	.byte	0x04, 0x17
        /*006a*/ 	.short	(.L_11013 - .L_11012)
.L_11012:
        /*006c*/ 	.word	0x00000000
        /*0070*/ 	.short	0x0000
        /*0072*/ 	.short	0x0000
        /*0074*/ 	.byte	0x00, 0xf5, 0x21, 0x00


	//----- nvinfo : EIATTR_SPARSE_MMA_MASK
	.align		4
.L_11013:
        /*0078*/ 	.byte	0x03, 0x50
        /*007a*/ 	.short	0x0000


	//----- nvinfo : EIATTR_MAXREG_COUNT
	.align		4
        /*007c*/ 	.byte	0x03, 0x1b
        /*007e*/ 	.short	0x00ff


	//----- nvinfo : EIATTR_MERCURY_ISA_VERSION
	.align		4
        /*0080*/ 	.byte	0x03, 0x5f
        /*0082*/ 	.short	0x0101


	//----- nvinfo : EIATTR_COOP_GROUP_MASK_REGIDS
	.align		4
        /*0084*/ 	.byte	0x04, 0x29
        /*0086*/ 	.short	(.L_11015 - .L_11014)


	//   ....[0]....
.L_11014:
        /*0088*/ 	.word	0xffffffff


	//   ....[1]....
        /*008c*/ 	.word	0xffffffff


	//   ....[2]....
        /*0090*/ 	.word	0xffffffff


	//   ....[3]....
        /*0094*/ 	.word	0xffffffff


	//   ....[4]....
        /*0098*/ 	.word	0xffffffff


	//   ....[5]....
        /*009c*/ 	.word	0xffffffff


	//   ....[6]....
        /*00a0*/ 	.word	0xffffffff


	//   ....[7]....
        /*00a4*/ 	.word	0xffffffff


	//----- nvinfo : EIATTR_COOP_GROUP_INSTR_OFFSETS
	.align		4
.L_11015:
        /*00a8*/ 	.byte	0x04, 0x28
        /*00aa*/ 	.short	(.L_11017 - .L_11016)


	//   ....[0]....
.L_11016:
        /*00ac*/ 	.word	0x000002c0


	//   ....[1]....
        /*00b0*/ 	.word	0x000002d0


	//   ....[2]....
        /*00b4*/ 	.word	0x00000300


	//   ....[3]....
        /*00b8*/ 	.word	0x00000310


	//   ....[4]....
        /*00bc*/ 	.word	0x00000340


	//   ....[5]....
        /*00c0*/ 	.word	0x00000350


	//   ....[6]....
        /*00c4*/ 	.word	0x00000380


	//   ....[7]....
        /*00c8*/ 	.word	0x00000390


	//----- nvinfo : EIATTR_VRC_CTA_INIT_COUNT
	.align		4
.L_11017:
        /*00cc*/ 	.byte	0x02, 0x4a
	.zero		1
	.zero		1


	//----- nvinfo : EIATTR_EXIT_INSTR_OFFSETS
	.align		4
        /*00d0*/ 	.byte	0x04, 0x1c
        /*00d2*/ 	.short	(.L_11019 - .L_11018)


	//   ....[0]....
.L_11018:
        /*00d4*/ 	.word	0x000003a0


	//   ....[1]....
        /*00d8*/ 	.word	0x00000470


	//   ....[2]....
        /*00dc*/ 	.word	0x00000520


	//----- nvinfo : EIATTR_CBANK_PARAM_SIZE
	.align		4
.L_11019:
        /*00e0*/ 	.byte	0x03, 0x19
        /*00e2*/ 	.short	0x0030


	//----- nvinfo : EIATTR_PARAM_CBANK
	.align		4
        /*00e4*/ 	.byte	0x04, 0x0a
        /*00e6*/ 	.short	(.L_11021 - .L_11020)
	.align		4
.L_11020:
        /*00e8*/ 	.word	index@(.nv.constant0._ZN43_GLOBAL__N__9ae7fba5_10_SoftMax_cu_9f978f6321softmax_warp_backwardIfffLi4ELb1ELb0EEEvPT0_PKT_S5_iiiPKb)
        /*00ec*/ 	.short	0x0380
        /*00ee*/ 	.short	0x0030


	//----- nvinfo : EIATTR_SW_WAR
	.align		4
.L_11021:
        /*00f0*/ 	.byte	0x04, 0x36
        /*00f2*/ 	.short	(.L_11023 - .L_11022)
.L_11022:
        /*00f4*/ 	.word	0x00000008
.L_11023:


//--------------------- .nv.info._ZN43_GLOBAL__N__9ae7fba5_10_SoftMax_cu_9f978f6321softmax_warp_backwardIfffLi3ELb1ELb0EEEvPT0_PKT_S5_iiiPKb --------------------------
	.section	.nv.info._ZN43_GLOBAL__N__9ae7fba5_10_SoftMax_cu_9f978f6321softmax_warp_backwardIfffLi3ELb1ELb0EEEvPT0_PKT_S5_iiiPKb,"",@"SHT_CUDA_INFO"
	.sectionflags	@""
	.align	4


	//----- nvinfo : EIATTR_CUDA_API_VERSION
	.align		4
        /*0000*/ 	.byte	0x04, 0x37
        /*0002*/ 	.short	(.L_11025 - .L_11024)
.L_11024:
        /*0004*/ 	.word	0x00000082


	//----- nvinfo : EIATTR_KPARAM_INFO
	.align		4
.L_11025:
        /*0008*/ 	.byte	0x04, 0x17
        /*000a*/ 	.short	(.L_11027 - .L_11026)
.L_11026:
        /*000c*/ 	.word	0x00000000
        /*0010*/ 	.short	0x0006
        /*0012*/ 	.short	0x0028
        /*0014*/ 	.byte	0x00, 0xf5, 0x21, 0x00


	//----- nvinfo : EIATTR_KPARAM_INFO
	.align		4
.L_11027:
        /*0018*/ 	.byte	0x04, 0x17
        /*001a*/ 	.short	(.L_11029 - .L_11028)
.L_11028:
        /*001c*/ 	.word	0x00000000
        /*0020*/ 	.short	0x0005
        /*0022*/ 	.short	0x0020
        /*0024*/ 	.byte	0x00, 0xf0, 0x11, 0x00


	//----- nvinfo : EIATTR_KPARAM_INFO
	.align		4
.L_11029:
        /*0028*/ 	.byte	0x04, 0x17
        /*002a*/ 	.short	(.L_11031 - .L_11030)
.L_11030:
        /*002c*/ 	.word	0x00000000
        /*0030*/ 	.short	0x0004
        /*0032*/ 	.short	0x001c
        /*0034*/ 	.byte	0x00, 0xf0, 0x11, 0x00


	//----- nvinfo : EIATTR_KPARAM_INFO
	.align		4
.L_11031:
        /*0038*/ 	.byte	0x04, 0x17
        /*003a*/ 	.short	(.L_11033 - .L_11032)
.L_11032:
        /*003c*/ 	.word	0x00000000
        /*0040*/ 	.short	0x0003
        /*0042*/ 	.short	0x0018
        /*0044*/ 	.byte	0x00, 0xf0, 0x11, 0x00


	//----- nvinfo : EIATTR_KPARAM_INFO
	.align		4
.L_11033:
        /*0048*/ 	.byte	0x04, 0x17
        /*004a*/ 	.short	(.L_11035 - .L_11034)
.L_11034:
        /*004c*/ 	.word	0x00000000
        /*0050*/ 	.short	0x0002
        /*0052*/ 	.short	0x0010
        /*0054*/ 	.byte	0x00, 0xf5, 0x21, 0x00


	//----- nvinfo : EIATTR_KPARAM_INFO
	.align		4
.L_11035:
        /*0058*/ 	.byte	0x04, 0x17
        /*005a*/ 	.short	(.L_11037 - .L_11036)
.L_11036:
        /*005c*/ 	.word	0x00000000
        /*0060*/ 	.short	0x0001
        /*0062*/ 	.short	0x0008
        /*0064*/ 	.byte	0x00, 0xf5, 0x21, 0x00


	//----- nvinfo : EIATTR_KPARAM_INFO
	.align		4
.L_11037:
        /*0068*/ 	.byte	0x04, 0x17
        /*006a*/ 	.short	(.L_11039 - .L_11038)
.L_11038:
        /*006c*/ 	.word	0x00000000
        /*0070*/ 	.short	0x0000
        /*0072*/ 	.short	0x0000
        /*0074*/ 	.byte	0x00, 0xf5, 0x21, 0x00


	//----- nvinfo : EIATTR_SPARSE_MMA_MASK
	.align		4
.L_11039:
        /*0078*/ 	.byte	0x03, 0x50
        /*007a*/ 	.short	0x0000


	//----- nvinfo : EIATTR_MAXREG_COUNT
	.align		4
        /*007c*/ 	.byte	0x03, 0x1b
        /*007e*/ 	.short	0x00ff


	//----- nvinfo : EIATTR_MERCURY_ISA_VERSION
	.align		4
        /*0080*/ 	.byte	0x03, 0x5f
        /*0082*/ 	.short	0x0101


	//----- nvinfo : EIATTR_COOP_GROUP_MASK_REGIDS
	.align		4
        /*0084*/ 	.byte	0x04, 0x29
        /*0086*/ 	.short	(.L_11041 - .L_11040)


	//   ....[0]....
.L_11040:
        /*0088*/ 	.word	0xffffffff


	//   ....[1]....
        /*008c*/ 	.word	0xffffffff


	//   ....[2]....
        /*0090*/ 	.word	0xffffffff


	//   ....[3]....
        /*0094*/ 	.word	0xffffffff


	//   ....[4]....
        /*0098*/ 	.word	0xffffffff


	//   ....[5]....
        /*009c*/ 	.word	0xffffffff


	//----- nvinfo : EIATTR_COOP_GROUP_INSTR_OFFSETS
	.align		4
.L_11041:
        /*00a0*/ 	.byte	0x04, 0x28
        /*00a2*/ 	.short	(.L_11043 - .L_11042)


	//   ....[0]....
.L_11042:
        /*00a4*/ 	.word	0x000002c0


	//   ....[1]....
        /*00a8*/ 	.word	0x000002d0


	//   ....[2]....
        /*00ac*/ 	.word	0x00000300


	//   ....[3]....
        /*00b0*/ 	.word	0x00000310


	//   ....[4]....
        /*00b4*/ 	.word	0x00000340


	//   ....[5]....
        /*00b8*/ 	.word	0x00000350


	//----- nvinfo : EIATTR_VRC_CTA_INIT_COUNT
	.align		4
.L_11043:
        /*00bc*/ 	.byte	0x02, 0x4a
	.zero		1
	.zero		1


	//----- nvinfo : EIATTR_EXIT_INSTR_OFFSETS
	.align		4
        /*00c0*/ 	.byte	0x04, 0x1c
        /*00c2*/ 	.short	(.L_11045 - .L_11044)


	//   ....[0]....
.L_11044:
        /*00c4*/ 	.word	0x00000360


	//   ....[1]....
        /*00c8*/ 	.word	0x00000430


	//   ....[2]....
        /*00cc*/ 	.word	0x000004e0


	//----- nvinfo : EIATTR_CBANK_PARAM_SIZE
	.align		4
.L_11045:
        /*00d0*/ 	.byte	0x03, 0x19
        /*00d2*/ 	.short	0x0030


	//----- nvinfo : EIATTR_PARAM_CBANK
	.align		4
        /*00d4*/ 	.byte	0x04, 0x0a
        /*00d6*/ 	.short	(.L_11047 - .L_11046)
	.align		4
.L_11046:
        /*00d8*/ 	.word	index@(.nv.constant0._ZN43_GLOBAL__N__9ae7fba5_10_SoftMax_cu_9f978f6321softmax_warp_backwardIfffLi3ELb1ELb0EEEvPT0_PKT_S5_iiiPKb)
        /*00dc*/ 	.short	0x0380
        /*00de*/ 	.short	0x0030


	//----- nvinfo : EIATTR_SW_WAR
	.align		4
.L_11047:
        /*00e0*/ 	.byte	0x04, 0x36
        /*00e2*/ 	.short	(.L_11049 - .L_11048)
.L_11048:
        /*00e4*/ 	.word	0x00000008
.L_11049:


//--------------------- .nv.info._ZN43_GLOBAL__N__9ae7fba5_10_SoftMax_cu_9f978f6321softmax_warp_backwardIfffLi2ELb1ELb0EEEvPT0_PKT_S5_iiiPKb --------------------------
	.section	.nv.info._ZN43_GLOBAL__N__9ae7fba5_10_SoftMax_cu_9f978f6321softmax_warp_backwardIfffLi2ELb1ELb0EEEvPT0_PKT_S5_iiiPKb,"",@"SHT_CUDA_INFO"
	.sectionflags	@""
	.align	4


	//----- nvinfo : EIATTR_CUDA_API_VERSION
	.align		4
        /*0000*/ 	.byte	0x04, 0x37
        /*0002*/ 	.short	(.L_11051 - .L_11050)
.L_11050:
        /*0004*/ 	.word	0x00000082


	//----- nvinfo : EIATTR_KPARAM_INFO
	.align		4
.L_11051:
        /*0008*/ 	.byte	0x04, 0x17
        /*000a*/ 	.short	(.L_11053 - .L_11052)
.L_11052:
        /*000c*/ 	.word	0x00000000
        /*0010*/ 	.short	0x0006
        /*0012*/ 	.short	0x0028
        /*0014*/ 	.byte	0x00, 0xf5, 0x21, 0x00


	//----- nvinfo : EIATTR_KPARAM_INFO
	.align		4
.L_11053:
        /*0018*/ 	.byte	0x04, 0x17
        /*001a*/ 	.short	(.L_11055 - .L_11054)
.L_11054:
        /*001c*/ 	.word	0x00000000
        /*0020*/ 	.short	0x0005
        /*0022*/ 	.short	0x0020
        /*0024*/ 	.byte	0x00, 0xf0, 0x11, 0x00


	//----- nvinfo : EIATTR_KPARAM_INFO
	.align		4
.L_11055:
        /*0028*/ 	.byte	0x04, 0x17
        /*002a*/ 	.short	(.L_11057 - .L_11056)
.L_11056:
        /*002c*/ 	.word	0x00000000
        /*0030*/ 	.short	0x0004
        /*0032*/ 	.short	0x001c
        /*0034*/ 	.byte	0x00, 0xf0, 0x11, 0x00


	//----- nvinfo : EIATTR_KPARAM_INFO
	.align		4
.L_11057:
        /*0038*/ 	.byte	0x04, 0x17
        /*003a*/ 	.short	(.L_11059 - .L_11058)
.L_11058:
        /*003c*/ 	.word	0x00000000
        /*0040*/ 	.short	0x0003
        /*0042*/ 	.short	0x0018
        /*0044*/ 	.byte	0x00, 0xf0, 0x11, 0x00


	//----- nvinfo : EIATTR_KPARAM_INFO
	.align		4
.L_11059:
        /*0048*/ 	.byte	0x04, 0x17
        /*004a*/ 	.short	(.L_11061 - .L_11060)
.L_11060:
        /*004c*/ 	.word	0x00000000
        /*0050*/ 	.short	0x0002
        /*0052*/ 	.short	0x0010
        /*0054*/ 	.byte	0x00, 0xf5, 0x21, 0x00


	//----- nvinfo : EIATTR_KPARAM_INFO
	.align		4
.L_11061:
        /*0058*/ 	.byte	0x04, 0x17
        /*005a*/ 	.short	(.L_11063 - .L_11062)
.L_11062:
        /*005c*/ 	.word	0x00000000
        /*0060*/ 	.short	0x0001
        /*0062*/ 	.short	0x0008
        /*0064*/ 	.byte	0x00, 0xf5, 0x21, 0x00


	//----- nvinfo : EIATTR_KPARAM_INFO
	.align		4
.L_11063:
        /*0068*/ 	.byte	0x04, 0x17
        /*006a*/ 	.short	(.L_11065 - .L_11064)
.L_11064:
        /*006c*/ 	.word	0x00000000
        /*0070*/ 	.short	0x0000
        /*0072*/ 	.short	0x0000
        /*0074*/ 	.byte	0x00, 0xf5, 0x21, 0x00


	//----- nvinfo : EIATTR_SPARSE_MMA_MASK
	.align		4
.L_11065:
        /*0078*/ 	.byte	0x03, 0x50
        /*007a*/ 	.short	0x0000


	//----- nvinfo : EIATTR_MAXREG_COUNT
	.align		4
        /*007c*/ 	.byte	0x03, 0x1b
        /*007e*/ 	.short	0x00ff


	//----- nvinfo : EIATTR_MERCURY_ISA_VERSION
	.align		4
        /*0080*/ 	.byte	0x03, 0x5f
        /*0082*/ 	.short	0x0101


	//----- nvinfo : EIATTR_COOP_GROUP_MASK_REGIDS
	.align		4
        /*0084*/ 	.byte	0x04, 0x29
        /*0086*/ 	.short	(.L_11067 - .L_11066)


	//   ....[0]....
.L_11066:
        /*0088*/ 	.word	0xffffffff


	//   ....[1]....
        /*008c*/ 	.word	0xffffffff


	//   ....[2]....
        /*0090*/ 	.word	0xffffffff


	//   ....[3]....
        /*0094*/ 	.word	0xffffffff


	//----- nvinfo : EIATTR_COOP_GROUP_INSTR_OFFSETS
	.align		4
.L_11067:
        /*0098*/ 	.byte	0x04, 0x28
        /*009a*/ 	.short	(.L_11069 - .L_11068)


	//   ....[0]....
.L_11068:
        /*009c*/ 	.word	0x000002c0


	//   ....[1]....
        /*00a0*/ 	.word	0x000002d0


	//   ....[2]....
        /*00a4*/ 	.word	0x00000300


	//   ....[3]....
        /*00a8*/ 	.word	0x00000310


	//----- nvinfo : EIATTR_VRC_CTA_INIT_COUNT
	.align		4
.L_11069:
        /*00ac*/ 	.byte	0x02, 0x4a
	.zero		1
	.zero		1


	//----- nvinfo : EIATTR_EXIT_INSTR_OFFSETS
	.align		4
        /*00b0*/ 	.byte	0x04, 0x1c
        /*00b2*/ 	.short	(.L_11071 - .L_11070)


	//   ....[0]....
.L_11070:
        /*00b4*/ 	.word	0x00000320


	//   ....[1]....
        /*00b8*/ 	.word	0x000003f0


	//   ....[2]....
        /*00bc*/ 	.word	0x000004a0


	//----- nvinfo : EIATTR_CBANK_PARAM_SIZE
	.align		4
.L_11071:
        /*00c0*/ 	.byte	0x03, 0x19
        /*00c2*/ 	.short	0x0030


	//----- nvinfo : EIATTR_PARAM_CBANK
	.align		4
        /*00c4*/ 	.byte	0x04, 0x0a
        /*00c6*/ 	.short	(.L_11073 - .L_11072)
	.align		4
.L_11072:
        /*00c8*/ 	.word	index@(.nv.constant0._ZN43_GLOBAL__N__9ae7fba5_10_SoftMax_cu_9f978f6321softmax_warp_backwardIfffLi2ELb1ELb0EEEvPT0_PKT_S5_iiiPKb)
        /*00cc*/ 	.short	0x0380
        /*00ce*/ 	.short	0x0030


	//----- nvinfo : EIATTR_SW_WAR
	.align		4
.L_11073:
        /*00d0*/ 	.byte	0x04, 0x36
        /*00d2*/ 	.short	(.L_11075 - .L_11074)
.L_11074:
        /*00d4*/ 	.word	0x00000008
.L_11075:


//--------------------- .nv.info._ZN43_GLOBAL__N__9ae7fba5_10_SoftMax_cu_9f978f6321softmax_warp_backwardIfffLi1ELb1ELb0EEEvPT0_PKT_S5_iiiPKb --------------------------
	.section	.nv.info._ZN43_GLOBAL__N__9ae7fba5_10_SoftMax_cu_9f978f6321softmax_warp_backwardIfffLi1ELb1ELb0EEEvPT0_PKT_S5_iiiPKb,"",@"SHT_CUDA_INFO"
	.sectionflags	@""
	.align	4


	//----- nvinfo : EIATTR_CUDA_API_VERSION
	.align		4
        /*0000*/ 	.byte	0x04, 0x37
        /*0002*/ 	.short	(.L_11077 - .L_11076)
.L_11076:
        /*0004*/ 	.word	0x00000082


	//----- nvinfo : EIATTR_KPARAM_INFO
	.align		4
.L_11077:
        /*0008*/ 	.byte	0x04, 0x17
        /*000a*/ 	.short	(.L_11079 - .L_11078)
.L_11078:
        /*000c*/ 	.word	0x00000000
        /*0010*/ 	.short	0x0006
        /*0012*/ 	.short	0x0028
        /*0014*/ 	.byte	0x00, 0xf5, 0x21, 0x00


	//----- nvinfo : EIATTR_KPARAM_INFO
	.align		4
.L_11079:
        /*0018*/ 	.byte	0x04, 0x17
        /*001a*/ 	.short	(.L_11081 - .L_11080)
.L_11080:
        /*001c*/ 	.word	0x00000000
        /*0020*/ 	.short	0x0005
        /*0022*/ 	.short	0x0020
        /*0024*/ 	.byte	0x00, 0xf0, 0x11, 0x00


	//----- nvinfo : EIATTR_KPARAM_INFO
	.align		4
.L_11081:
        /*0028*/ 	.byte	0x04, 0x17
        /*002a*/ 	.short	(.L_11083 - .L_11082)
.L_11082:
        /*002c*/ 	.word	0x00000000
        /*0030*/ 	.short	0x0004
        /*0032*/ 	.short	0x001c
        /*0034*/ 	.byte	0x00, 0xf0, 0x11, 0x00


	//----- nvinfo : EIATTR_KPARAM_INFO
	.align		4
.L_11083:
        /*0038*/ 	.byte	0x04, 0x17
        /*003a*/ 	.short	(.L_11085 - .L_11084)
.L_11084:
        /*003c*/ 	.word	0x00000000
        /*0040*/ 	.short	0x0003
        /*0042*/ 	.short	0x0018
        /*0044*/ 	.byte	0x00, 0xf0, 0x11, 0x00


	//----- nvinfo : EIATTR_KPARAM_INFO
	.align		4
.L_11085:
        /*0048*/ 	.byte	0x04, 0x17
        /*004a*/ 	.short	(.L_11087 - .L_11086)
.L_11086:
        /*004c*/ 	.word	0x00000000
        /*0050*/ 	.short	0x0002
        /*0052*/ 	.short	0x0010
        /*0054*/ 	.byte	0x00, 0xf5, 0x21, 0x00


	//----- nvinfo : EIATTR_KPARAM_INFO
	.align		4
.L_11087:
        /*0058*/ 	.byte	0x04, 0x17
        /*005a*/ 	.short	(.L_11089 - .L_11088)
.L_11088:
        /*005c*/ 	.word	0x00000000
        /*0060*/ 	.short	0x0001
        /*0062*/ 	.short	0x0008
        /*0064*/ 	.byte	0x00, 0xf5, 0x21, 0x00


	//----- nvinfo : EIATTR_KPARAM_INFO
	.align		4
.L_11089:
        /*0068*/ 	.byte	0x04, 0x17
        /*006a*/ 	.short	(.L_11091 - .L_11090)
.L_11090:
        /*006c*/ 	.word	0x00000000
        /*0070*/ 	.short	0x0000
        /*0072*/ 	.short	0x0000
        /*0074*/ 	.byte	0x00, 0xf5, 0x21, 0x00


	//----- nvinfo : EIATTR_SPARSE_MMA_MASK
	.align		4
.L_11091:
        /*0078*/ 	.byte	0x03, 0x50
        /*007a*/ 	.short	0x0000


	//----- nvinfo : EIATTR_MAXREG_COUNT
	.align		4
        /*007c*/ 	.byte	0x03, 0x1b
        /*007e*/ 	.short	0x00ff


	//----- nvinfo : EIATTR_MERCURY_ISA_VERSION
	.align		4
        /*0080*/ 	.byte	0x03, 0x5f
        /*0082*/ 	.short	0x0101


	//----- nvinfo : EIATTR_COOP_GROUP_MASK_REGIDS
	.align		4
        /*0084*/ 	.byte	0x04, 0x29
        /*0086*/ 	.short	(.L_11093 - .L_11092)


	//   ....[0]....
.L_11092:
        /*0088*/ 	.word	0xffffffff


	//   ....[1]....
        /*008c*/ 	.word	0xffffffff


	//----- nvinfo : EIATTR_COOP_GROUP_INSTR_OFFSETS
	.align		4
.L_11093:
        /*0090*/ 	.byte	0x04, 0x28
        /*0092*/ 	.short	(.L_11095 - .L_11094)


	//   ....[0]....
.L_11094:
        /*0094*/ 	.word	0x000002c0


	//   ....[1]....
        /*0098*/ 	.word	0x000002d0


	//----- nvinfo : EIATTR_VRC_CTA_INIT_COUNT
	.align		4
.L_11095:
        /*009c*/ 	.byte	0x02, 0x4a
	.zero		1
	.zero		1


	//----- nvinfo : EIATTR_EXIT_INSTR_OFFSETS
	.align		4
        /*00a0*/ 	.byte	0x04, 0x1c
        /*00a2*/ 	.short	(.L_11097 - .L_11096)


	//   ....[0]....
.L_11096:
        /*00a4*/ 	.word	0x000002e0


	//   ....[1]....
        /*00a8*/ 	.word	0x000003b0


	//   ....[2]....
        /*00ac*/ 	.word	0x00000460


	//----- nvinfo : EIATTR_CBANK_PARAM_SIZE
	.align		4
.L_11097:
        /*00b0*/ 	.byte	0x03, 0x19
        /*00b2*/ 	.short	0x0030


	//----- nvinfo : EIATTR_PARAM_CBANK
	.align		4
        /*00b4*/ 	.byte	0x04, 0x0a
        /*00b6*/ 	.short	(.L_11099 - .L_11098)
	.align		4
.L_11098:
        /*00b8*/ 	.word	index@(.nv.constant0._ZN43_GLOBAL__N__9ae7fba5_10_SoftMax_cu_9f978f6321softmax_warp_backwardIfffLi1ELb1ELb0EEEvPT0_PKT_S5_iiiPKb)
        /*00bc*/ 	.short	0x0380
        /*00be*/ 	.short	0x0030


	//----- nvinfo : EIATTR_SW_WAR
	.align		4
.L_11099:
        /*00c0*/ 	.byte	0x04, 0x36
        /*00c2*/ 	.short	(.L_11101 - .L_11100)
.L_11100:
        /*00c4*/ 	.word	0x00000008
.L_11101:


//--------------------- .nv.info._ZN43_GLOBAL__N__9ae7fba5_10_SoftMax_cu_9f978f6321softmax_warp_backwardIfffLi0ELb1ELb0EEEvPT0_PKT_S5_iiiPKb --------------------------
	.section	.nv.info._ZN43_GLOBAL__N__9ae7fba5_10_SoftMax_cu_9f978f6321softmax_warp_backwardIfffLi0ELb1ELb0EEEvPT0_PKT_S5_iiiPKb,"",@"SHT_CUDA_INFO"
	.sectionflags	@""
	.align	4


	//----- nvinfo : EIATTR_CUDA_API_VERSION
	.align		4
        /*0000*/ 	.byte	0x04, 0x37
        /*0002*/ 	.short	(.L_11103 - .L_11102)
.L_11102:
        /*0004*/ 	.word	0x00000082


	//----- nvinfo : EIATTR_KPARAM_INFO
	.align		4
.L_11103:
        /*0008*/ 	.byte	0x04, 0x17
        /*000a*/ 	.short	(.L_11105 - .L_11104)
.L_11104:
        /*000c*/ 	.word	0x00000000
        /*0010*/ 	.short	0x0006
        /*0012*/ 	.short	0x0028
        /*0014*/ 	.byte	0x00, 0xf5, 0x21, 0x00


	//----- nvinfo : EIATTR_KPARAM_INFO
	.align		4
.L_11105:
        /*0018*/ 	.byte	0x04, 0x17
        /*001a*/ 	.short	(.L_11107 - .L_11106)
.L_11106:
        /*001c*/ 	.word	0x00000000
        /*0020*/ 	.short	0x0005
        /*0022*/ 	.short	0x0020
        /*0024*/ 	.byte	0x00, 0xf0, 0x11, 0x00


	//----- nvinfo : EIATTR_KPARAM_INFO
	.align		4
.L_11107:
        /*0028*/ 	.byte	0x04, 0x17
        /*002a*/ 	.short	(.L_11109 - .L_11108)
.L_11108:
        /*002c*/ 	.word	0x00000000
        /*0030*/ 	.short	0x0004
        /*0032*/ 	.short	0x001c
        /*0034*/ 	.byte	0x00, 0xf0, 0x11, 0x00


	//----- nvinfo : EIATTR_KPARAM_INFO
	.align		4
.L_11109:
        /*0038*/ 	.byte	0x04, 0x17
        /*003a*/ 	.short	(.L_11111 - .L_11110)
.L_11110:
        /*003c*/ 	.word	0x00000000
        /*0040*/ 	.short	0x0003
        /*0042*/ 	.short	0x0018
        /*0044*/ 	.byte	0x00, 0xf0, 0x11, 0x00


	//----- nvinfo : EIATTR_KPARAM_INFO
	.align		4
.L_11111:
        /*0048*/ 	.byte	0x04, 0x17
        /*004a*/ 	.short	(.L_11113 - .L_11112)
.L_11112:
        /*004c*/ 	.word	0x00000000
        /*0050*/ 	.short	0x0002
        /*0052*/ 	.short	0x0010
        /*0054*/ 	.byte	0x00, 0xf5, 0x21, 0x00


	//----- nvinfo : EIATTR_KPARAM_INFO
	.align		4
.L_11113:
        /*0058*/ 	.byte	0x04, 0x17
        /*005a*/ 	.short	(.L_11115 - .L_11114)
.L_11114:
        /*005c*/ 	.word	0x00000000
        /*0060*/ 	.short	0x0001
        /*0062*/ 	.short	0x0008
        /*0064*/ 	.byte	0x00, 0xf5, 0x21, 0x00


	//----- nvinfo : EIATTR_KPARAM_INFO
	.align		4
.L_11115:
        /*0068*/ 	.byte	0x04, 0x17
        /*006a*/ 	.short	(.L_11117 - .L_11116)
.L_11116:
        /*006c*/ 	.word	0x00000000
        /*0070*/ 	.short	0x0000
        /*0072*/ 	.short	0x0000
        /*0074*/ 	.byte	0x00, 0xf5, 0x21, 0x00


	//----- nvinfo : EIATTR_SPARSE_MMA_MASK
	.align		4
.L_11117:
        /*0078*/ 	.byte	0x03, 0x50
        /*007a*/ 	.short	0x0000


	//----- nvinfo : EIATTR_MAXREG_COUNT
	.align		4
        /*007c*/ 	.byte	0x03, 0x1b
        /*007e*/ 	.short	0x00ff


	//----- nvinfo : EIATTR_MERCURY_ISA_VERSION
	.align		4
        /*0080*/ 	.byte	0x03, 0x5f
        /*0082*/ 	.short	0x0101


	//----- nvinfo : EIATTR_VRC_CTA_INIT_COUNT
	.align		4
        /*0084*/ 	.byte	0x02, 0x4a
	.zero		1
	.zero		1


	//----- nvinfo : EIATTR_EXIT_INSTR_OFFSETS
	.align		4
        /*0088*/ 	.byte	0x04, 0x1c
        /*008a*/ 	.short	(.L_11119 - .L_11118)


	//   ....[0]....
.L_11118:
        /*008c*/ 	.word	0x000002a0


	//   ....[1]....
        /*0090*/ 	.word	0x00000360


	//   ....[2]....
        /*0094*/ 	.word	0x000003c0


	//----- nvinfo : EIATTR_CBANK_PARAM_SIZE
	.align		4
.L_11119:
        /*0098*/ 	.byte	0x03, 0x19
        /*009a*/ 	.short	0x0030


	//----- nvinfo : EIATTR_PARAM_CBANK
	.align		4
        /*009c*/ 	.byte	0x04, 0x0a
        /*009e*/ 	.short	(.L_11121 - .L_11120)
	.align		4
.L_11120:
        /*00a0*/ 	.word	index@(.nv.constant0._ZN43_GLOBAL__N__9ae7fba5_10_SoftMax_cu_9f978f6321softmax_warp_backwardIfffLi0ELb1ELb0EEEvPT0_PKT_S5_iiiPKb)
        /*00a4*/ 	.short	0x0380
        /*00a6*/ 	.short	0x0030


	//----- nvinfo : EIATTR_SW_WAR
	.align		4
.L_11121:
        /*00a8*/ 	.byte	0x04, 0x36
        /*00aa*/ 	.short	(.L_11123 - .L_11122)
.L_11122:
        /*00ac*/ 	.word	0x00000008
.L_11123:


//--------------------- .nv.info._ZN43_GLOBAL__N__9ae7fba5_10_SoftMax_cu_9f978f6321softmax_warp_backwardIdddLi10ELb1ELb0EEEvPT0_PKT_S5_iiiPKb --------------------------
	.section	.nv.info._ZN43_GLOBAL__N__9ae7fba5_10_SoftMax_cu_9f978f6321softmax_warp_backwardIdddLi10ELb1ELb0EEEvPT0_PKT_S5_iiiPKb,"",@"SHT_CUDA_INFO"
	.sectionflags	@""
	.align	4


	//----- nvinfo : EIATTR_CUDA_API_VERSION
	.align		4
        /*0000*/ 	.byte	0x04, 0x37
        /*0002*/ 	.short	(.L_11125 - .L_11124)
.L_11124:
        /*0004*/ 	.word	0x00000082


	//----- nvinfo : EIATTR_KPARAM_INFO
	.align		4
.L_11125:
        /*0008*/ 	.byte	0x04, 0x17
        /*000a*/ 	.short	(.L_11127 - .L_11126)
.L_11126:
        /*000c*/ 	.word	0x00000000
        /*0010*/ 	.short	0x0006
        /*0012*/ 	.short	0x0028
        /*0014*/ 	.byte	0x00, 0xf5, 0x21, 0x00


	//----- nvinfo : EIATTR_KPARAM_INFO
	.align		4
.L_11127:
        /*0018*/ 	.byte	0x04, 0x17
        /*001a*/ 	.short	(.L_11129 - .L_11128)
.L_11128:
        /*001c*/ 	.word	0x00000000
        /*0020*/ 	.short	0x0005
        /*0022*/ 	.short	0x0020
        /*0024*/ 	.byte	0x00, 0xf0, 0x11, 0x00


	//----- nvinfo : EIATTR_KPARAM_INFO
	.align		4
.L_11129:
        /*0028*/ 	.byte	0x04, 0x17
        /*002a*/ 	.short	(.L_11131 - .L_11130)
.L_11130:
        /*002c*/ 	.word	0x00000000
        /*0030*/ 	.short	0x0004
        /*0032*/ 	.short	0x001c
        /*0034*/ 	.byte	0x00, 0xf0, 0x11, 0x00


	//----- nvinfo : EIATTR_KPARAM_INFO
	.align		4
.L_11131:
        /*0038*/ 	.byte	0x04, 0x17
        /*003a*/ 	.short	(.L_11133 - .L_11132)
.L_11132:
        /*003c*/ 	.word	0x00000000
        /*0040*/ 	.short	0x0003
        /*0042*/ 	.short	0x0018
        /*0044*/ 	.byte	0x00, 0xf0, 0x11, 0x00


	//----- nvinfo : EIATTR_KPARAM_INFO
	.align		4
.L_11133:
        /*0048*/ 	.byte	0x04, 0x17
        /*004a*/ 	.short	(.L_11135 - .L_11134)
.L_11134:
        /*004c*/ 	.word	0x00000000
        /*0050*/ 	.short	0x0002
        /*0052*/ 	.short	0x0010
        /*0054*/ 	.byte	0x00, 0xf5, 0x21, 0x00


	//----- nvinfo : EIATTR_KPARAM_INFO
	.align		4
.L_11135:
        /*0058*/ 	.byte	0x04, 0x17
        /*005a*/ 	.short	(.L_11137 - .L_11136)
.L_11136:
        /*005c*/ 	.word	0x00000000
        /*0060*/ 	.short	0x0001
        /*0062*/ 	.short	0x0008
        /*0064*/ 	.byte	0x00, 0xf5, 0x21, 0x00


	//----- nvinfo : EIATTR_KPARAM_INFO
	.align		4
.L_11137:
        /*0068*/ 	.byte	0x04, 0x17
        /*006a*/ 	.short	(.L_11139 - .L_11138)
.L_11138:
        /*006c*/ 	.word	0x00000000
        /*0070*/ 	.short	0x0000
        /*0072*/ 	.short	0x0000
        /*0074*/ 	.byte	0x00, 0xf5, 0x21, 0x00


	//----- nvinfo : EIATTR_SPARSE_MMA_MASK
	.align		4
.L_11139:
        /*0078*/ 	.byte	0x03, 0x50
        /*007a*/ 	.short	0x0000


	//----- nvinfo : EIATTR_MAXREG_COUNT
	.align		4
        /*007c*/ 	.byte	0x03, 0x1b
        /*007e*/ 	.short	0x00ff


	//----- nvinfo : EIATTR_MERCURY_ISA_VERSION
	.align		4
        /*0080*/ 	.byte	0x03, 0x5f
        /*0082*/ 	.short	0x0101


	//----- nvinfo : EIATTR_COOP_GROUP_MASK_REGIDS
	.align		4
        /*0084*/ 	.byte	0x04, 0x29
        /*0086*/ 	.short	(.L_11141 - .L_11140)


	//   ....[0]....
.L_11140:
        /*0088*/ 	.word	0xffffffff


	//   ....[1]....
        /*008c*/ 	.word	0xffffffff


	//   ....[2]....
        /*0090*/ 	.word	0xffffffff


	//   ....[3]....
        /*0094*/ 	.word	0xffffffff


	//   ....[4]....
        /*0098*/ 	.word	0xffffffff


	//   ....[5]....
        /*009c*/ 	.word	0xffffffff


	//   ....[6]....
        /*00a0*/ 	.word	0xffffffff


	//   ....[7]....
        /*00a4*/ 	.word	0xffffffff


	//   ....[8]....
        /*00a8*/ 	.word	0xffffffff


	//   ....[9]....
        /*00ac*/ 	.word	0xffffffff


	//----- nvinfo : EIATTR_COOP_GROUP_INSTR_OFFSETS
	.align		4
.L_11141:
        /*00b0*/ 	.byte	0x04, 0x28
        /*00b2*/ 	.short	(.L_11143 - .L_11142)


	//   ....[0]....
.L_11142:
        /*00b4*/ 	.word	0x00001130


	//   ....[1]....
        /*00b8*/ 	.word	0x00001140


	//   ....[2]....
        /*00bc*/ 	.word	0x00001160


	//   ....[3]....
        /*00c0*/ 	.word	0x00001170


	//   ....[4]....
        /*00c4*/ 	.word	0x00001190


	//   ....[5]....
        /*00c8*/ 	.word	0x000011a0


	//   ....[6]....
        /*00cc*/ 	.word	0x000011d0


	//   ....[7]....
        /*00d0*/ 	.word	0x000011e0


	//   ....[8]....
        /*00d4*/ 	.word	0x00001230


	//   ....[9]....
        /*00d8*/ 	.word	0x00001240


	//----- nvinfo : EIATTR_VRC_CTA_INIT_COUNT
	.align		4
.L_11143:
        /*00dc*/ 	.byte	0x02, 0x4a
	.zero		1
	.zero		1


	//----- nvinfo : EIATTR_EXIT_INSTR_OFFSETS
	.align		4
        /*00e0*/ 	.byte	0x04, 0x1c
        /*00e2*/ 	.short	(.L_11145 - .L_11144)


	//   ....[0]....
.L_11144:
        /*00e4*/ 	.word	0x00001250


	//   ....[1]....
        /*00e8*/ 	.word	0x00009280


	//   ....[2]....
        /*00ec*/ 	.word	0x00009660


	//----- nvinfo : EIATTR_CRS_STACK_SIZE
	.align		4
.L_11145:
        /*00f0*/ 	.byte	0x04, 0x1e
        /*00f2*/ 	.short	(.L_11147 - .L_11146)
.L_11146:
        /*00f4*/ 	.word	0x00000000


	//----- nvinfo : EIATTR_CBANK_PARAM_SIZE
	.align		4
.L_11147:
        /*00f8*/ 	.byte	0x03, 0x19
        /*00fa*/ 	.short	0x0030


	//----- nvinfo : EIATTR_PARAM_CBANK
	.align		4
        /*00fc*/ 	.byte	0x04, 0x0a
        /*00fe*/ 	.short	(.L_11149 - .L_11148)
	.align		4
.L_11148:
        /*0100*/ 	.word	index@(.nv.constant0._ZN43_GLOBAL__N__9ae7fba5_10_SoftMax_cu_9f978f6321softmax_warp_backwardIdddLi10ELb1ELb0EEEvPT0_PKT_S5_iiiPKb)
        /*0104*/ 	.short	0x0380
        /*0106*/ 	.short	0x0030


	//----- nvinfo : EIATTR_SW_WAR
	.align		4
.L_11149:
        /*0108*/ 	.byte	0x04, 0x36
        /*010a*/ 	.short	(.L_11151 - .L_11150)
.L_11150:
        /*010c*/ 	.word	0x00000008
.L_11151:


//--------------------- .nv.info._ZN43_GLOBAL__N__9ae7fba5_10_SoftMax_cu_9f978f6321softmax_warp_backwardIdddLi9ELb1ELb0EEEvPT0_PKT_S5_iiiPKb --------------------------
	.section	.nv.info._ZN43_GLOBAL__N__9ae7fba5_10_SoftMax_cu_9f978f6321softmax_warp_backwardIdddLi9ELb1ELb0EEEvPT0_PKT_S5_iiiPKb,"",@"SHT_CUDA_INFO"
	.sectionflags	@""
	.align	4


	//----- nvinfo : EIATTR_CUDA_API_VERSION
	.align		4
        /*0000*/ 	.byte	0x04, 0x37
        /*0002*/ 	.short	(.L_11153 - .L_11152)
.L_11152:
        /*0004*/ 	.word	0x00000082


	//----- nvinfo : EIATTR_KPARAM_INFO
	.align		4
.L_11153:
        /*0008*/ 	.byte	0x04, 0x17
        /*000a*/ 	.short	(.L_11155 - .L_11154)
.L_11154:
        /*000c*/ 	.word	0x00000000
        /*0010*/ 	.short	0x0006
        /*0012*/ 	.short	0x0028
        /*0014*/ 	.byte	0x00, 0xf5, 0x21, 0x00


	//----- nvinfo : EIATTR_KPARAM_INFO
	.align		4
.L_11155:
        /*0018*/ 	.byte	0x04, 0x17
        /*001a*/ 	.short	(.L_11157 - .L_11156)
.L_11156:
        /*001c*/ 	.word	0x00000000
        /*0020*/ 	.short	0x0005
        /*0022*/ 	.short	0x0020
        /*0024*/ 	.byte	0x00, 0xf0, 0x11, 0x00


	//----- nvinfo : EIATTR_KPARAM_INFO
	.align		4
.L_11157:
        /*0028*/ 	.byte	0x04, 0x17
        /*002a*/ 	.short	(.L_11159 - .L_11158)
.L_11158:
        /*002c*/ 	.word	0x00000000
        /*0030*/ 	.short	0x0004
        /*0032*/ 	.short	0x001c
        /*0034*/ 	.byte	0x00, 0xf0, 0x11, 0x00


	//----- nvinfo : EIATTR_KPARAM_INFO
	.align		4
.L_11159:
        /*0038*/ 	.byte	0x04, 0x17
        /*003a*/ 	.short	(.L_11161 - .L_11160)
.L_11160:
        /*003c*/ 	.word	0x00000000
        /*0040*/ 	.short	0x0003
        /*0042*/ 	.short	0x0018
        /*0044*/ 	.byte	0x00, 0xf0, 0x11, 0x00


	//----- nvinfo : EIATTR_KPARAM_INFO
	.align		4
.L_11161:
        /*0048*/ 	.byte	0x04, 0x17
        /*004a*/ 	.short	(.L_11163 - .L_11162)
.L_11162:
        /*004c*/ 	.word	0x00000000
        /*0050*/ 	.short	0x0002
        /*0052*/ 	.short	0x0010
        /*0054*/ 	.byte	0x00, 0xf5, 0x21, 0x00


	//----- nvinfo : EIATTR_KPARAM_INFO
	.align		4
.L_11163:
        /*0058*/ 	.byte	0x04, 0x17
        /*005a*/ 	.short	(.L_11165 - .L_11164)
.L_11164:
        /*005c*/ 	.word	0x00000000
        /*0060*/ 	.short	0x0001
        /*0062*/ 	.short	0x0008
        /*0064*/ 	.byte	0x00, 0xf5, 0x21, 0x00


	//----- nvinfo : EIATTR_KPARAM_INFO
	.align		4
.L_11165:
        /*0068*/ 	.byte	0x04, 0x17
        /*006a*/ 	.short	(.L_11167 - .L_11166)
.L_11166:
        /*006c*/ 	.word	0x00000000
        /*0070*/ 	.short	0x0000
        /*0072*/ 	.short	0x0000
        /*0074*/ 	.byte	0x00, 0xf5, 0x21, 0x00


	//----- nvinfo : EIATTR_SPARSE_MMA_MASK
	.align		4
.L_11167:
        /*0078*/ 	.byte	0x03, 0x50
        /*007a*/ 	.short	0x0000


	//----- nvinfo : EIATTR_MAXREG_COUNT
	.align		4
        /*007c*/ 	.byte	0x03, 0x1b
        /*007e*/ 	.short	0x00ff


	//----- nvinfo : EIATTR_MERCURY_ISA_VERSION
	.align		4
        /*0080*/ 	.byte	0x03, 0x5f
        /*0082*/ 	.short	0x0101


	//----- nvinfo : EIATTR_COOP_GROUP_MASK_REGIDS
	.align		4
        /*0084*/ 	.byte	0x04, 0x29
        /*0086*/ 	.short	(.L_11169 - .L_11168)


	//   ....[0]....
.L_11168:
        /*0088*/ 	.word	0xffffffff


	//   ....[1]....
        /*008c*/ 	.word	0xffffffff


	//   ....[2]....
        /*0090*/ 	.word	0xffffffff


	//   ....[3]....
        /*0094*/ 	.word	0xffffffff


	//   ....[4]....
        /*0098*/ 	.word	0xffffffff


	//   ....[5]....
        /*009c*/ 	.word	0xffffffff


	//   ....[6]....
        /*00a0*/ 	.word	0xffffffff


	//   ....[7]....
        /*00a4*/ 	.word	0xffffffff


	//   ....[8]....
        /*00a8*/ 	.word	0xffffffff


	//   ....[9]....
        /*00ac*/ 	.word	0xffffffff


	//----- nvinfo : EIATTR_COOP_GROUP_INSTR_OFFSETS
	.align		4
.L_11169:
        /*00b0*/ 	.byte	0x04, 0x28
        /*00b2*/ 	.short	(.L_11171 - .L_11170)


	//   ....[0]....
.L_11170:
        /*00b4*/ 	.word	0x000008a0


	//   ....[1]....
        /*00b8*/ 	.word	0x000008b0


	//   ....[2]....
        /*00bc*/ 	.word	0x000008d0


	//   ....[3]....
        /*00c0*/ 	.word	0x000008e0


	//   ....[4]....
        /*00c4*/ 	.word	0x00000900


	//   ....[5]....
        /*00c8*/ 	.word	0x00000910


	//   ....[6]....
        /*00cc*/ 	.word	0x00000930


	//   ....[7]....
        /*00d0*/ 	.word	0x00000940


	//   ....[8]....
        /*00d4*/ 	.word	0x00000960


	//   ....[9]....
        /*00d8*/ 	.word	0x00000970


	//----- nvinfo : EIATTR_VRC_CTA_INIT_COUNT
	.align		4
.L_11171:
        /*00dc*/ 	.byte	0x02, 0x4a
	.zero		1
	.zero		1


	//----- nvinfo : EIATTR_EXIT_INSTR_OFFSETS
	.align		4
        /*00e0*/ 	.byte	0x04, 0x1c
        /*00e2*/ 	.short	(.L_11173 - .L_11172)


	//   ....[0]....
.L_11172:
        /*00e4*/ 	.word	0x00000980


	//   ....[1]....
        /*00e8*/ 	.word	0x000047d0


	//   ....[2]....
        /*00ec*/ 	.word	0x00004bb0


	//----- nvinfo : EIATTR_CRS_STACK_SIZE
	.align		4
.L_11173:
        /*00f0*/ 	.byte	0x04, 0x1e
        /*00f2*/ 	.short	(.L_11175 - .L_11174)
.L_11174:
        /*00f4*/ 	.word	0x00000000


	//----- nvinfo : EIATTR_CBANK_PARAM_SIZE
	.align		4
.L_11175:
        /*00f8*/ 	.byte	0x03, 0x19
        /*00fa*/ 	.short	0x0030


	//----- nvinfo : EIATTR_PARAM_CBANK
	.align		4
        /*00fc*/ 	.byte	0x04, 0x0a
        /*00fe*/ 	.short	(.L_11177 - .L_11176)
	.align		4
.L_11176:
        /*0100*/ 	.word	index@(.nv.constant0._ZN43_GLOBAL__N__9ae7fba5_10_SoftMax_cu_9f978f6321softmax_warp_backwardIdddLi9ELb1ELb0EEEvPT0_PKT_S5_iiiPKb)
        /*0104*/ 	.short	0x0380
        /*0106*/ 	.short	0x0030


	//----- nvinfo : EIATTR_SW_WAR
	.align		4
.L_11177:
        /*0108*/ 	.byte	0x04, 0x36
        /*010a*/ 	.short	(.L_11179 - .L_11178)
.L_11178:
        /*010c*/ 	.word	0x00000008
.L_11179:


//--------------------- .nv.info._ZN43_GLOBAL__N__9ae7fba5_10_SoftMax_cu_9f978f6321softmax_warp_backwardIdddLi8ELb1ELb0EEEvPT0_PKT_S5_iiiPKb --------------------------
	.section	.nv.info._ZN43_GLOBAL__N__9ae7fba5_10_SoftMax_cu_9f978f6321softmax_warp_backwardIdddLi8ELb1ELb0EEEvPT0_PKT_S5_iiiPKb,"",@"SHT_CUDA_INFO"
	.sectionflags	@""
	.align	4


	//----- nvinfo : EIATTR_CUDA_API_VERSION
	.align		4
        /*0000*/ 	.byte	0x04, 0x37
        /*0002*/ 	.short	(.L_11181 - .L_11180)
.L_11180:
        /*0004*/ 	.word	0x00000082


	//----- nvinfo : EIATTR_KPARAM_INFO
	.align		4
.L_11181:
        /*0008*/ 	.byte	0x04, 0x17
        /*000a*/ 	.short	(.L_11183 - .L_11182)
.L_11182:
        /*000c*/ 	.word	0x00000000
        /*0010*/ 	.short	0x0006
        /*0012*/ 	.short	0x0028
        /*0014*/ 	.byte	0x00, 0xf5, 0x21, 0x00


	//----- nvinfo : EIATTR_KPARAM_INFO
	.align		4
.L_11183:
        /*0018*/ 	.byte	0x04, 0x17
        /*001a*/ 	.short	(.L_11185 - .L_11184)
.L_11184:
        /*001c*/ 	.word	0x00000000
        /*0020*/ 	.short	0x0005
        /*0022*/ 	.short	0x0020
        /*0024*/ 	.byte	0x00, 0xf0, 0x11, 0x00


	//----- nvinfo : EIATTR_KPARAM_INFO
	.align		4
.L_11185:
        /*0028*/ 	.byte	0x04, 0x17
        /*002a*/ 	.short	(.L_11187 - .L_11186)
.L_11186:
        /*002c*/ 	.word	0x00000000
        /*0030*/ 	.short	0x0004
        /*0032*/ 	.short	0x001c
        /*0034*/ 	.byte	0x00, 0xf0, 0x11, 0x00


	//----- nvinfo : EIATTR_KPARAM_INFO
	.align		4
.L_11187:
        /*0038*/ 	.byte	0x04, 0x17
        /*003a*/ 	.short	(.L_11189 - .L_11188)
.L_11188:
        /*003c*/ 	.word	0x00000000
        /*0040*/ 	.short	0x0003
        /*0042*/ 	.short	0x0018
        /*0044*/ 	.byte	0x00, 0xf0, 0x11, 0x00


	//----- nvinfo : EIATTR_KPARAM_INFO
	.align		4
.L_11189:
        /*0048*/ 	.byte	0x04, 0x17
        /*004a*/ 	.short	(.L_11191 - .L_11190)
.L_11190:
        /*004c*/ 	.word	0x00000000
        /*0050*/ 	.short	0x0002
        /*0052*/ 	.short	0x0010
        /*0054*/ 	.byte	0x00, 0xf5, 0x21, 0x00


	//----- nvinfo : EIATTR_KPARAM_INFO
	.align		4
.L_11191:
        /*0058*/ 	.byte	0x04, 0x17
        /*005a*/ 	.short	(.L_11193 - .L_11192)
.L_11192:
        /*005c*/ 	.word	0x00000000
        /*0060*/ 	.short	0x0001
        /*0062*/ 	.short	0x0008
        /*0064*/ 	.byte	0x00, 0xf5, 0x21, 0x00


	//----- nvinfo : EIATTR_KPARAM_INFO
	.align		4
.L_11193:
        /*0068*/ 	.byte	0x04, 0x17
        /*006a*/ 	.short	(.L_11195 - .L_11194)
.L_11194:
        /*006c*/ 	.word	0x00000000
        /*0070*/ 	.short	0x0000
        /*0072*/ 	.short	0x0000
        /*0074*/ 	.byte	0x00, 0xf5, 0x21, 0x00


	//----- nvinfo : EIATTR_SPARSE_MMA_MASK
	.align		4
.L_11195:
        /*0078*/ 	.byte	0x03, 0x50
        /*007a*/ 	.short	0x0000


	//----- nvinfo : EIATTR_MAXREG_COUNT
	.align		4
        /*007c*/ 	.byte	0x03, 0x1b
        /*007e*/ 	.short	0x00ff


	//----- nvinfo : EIATTR_MERCURY_ISA_VERSION
	.align		4
        /*0080*/ 	.byte	0x03, 0x5f
        /*0082*/ 	.short	0x0101


	//----- nvinfo : EIATTR_COOP_GROUP_MASK_REGIDS
	.align		4
        /*0084*/ 	.byte	0x04, 0x29
        /*0086*/ 	.short	(.L_11197 - .L_11196)


	//   ....[0]....
.L_11196:
        /*0088*/ 	.word	0xffffffff


	//   ....[1]....
        /*008c*/ 	.word	0xffffffff


	//   ....[2]....
        /*0090*/ 	.word	0xffffffff


	//   ....[3]....
        /*0094*/ 	.word	0xffffffff


	//   ....[4]....
        /*0098*/ 	.word	0xffffffff


	//   ....[5]....
        /*009c*/ 	.word	0xffffffff


	//   ....[6]....
        /*00a0*/ 	.word	0xffffffff


	//   ....[7]....
        /*00a4*/ 	.word	0xffffffff


	//   ....[8]....
        /*00a8*/ 	.word	0xffffffff


	//   ....[9]....
        /*00ac*/ 	.word	0xffffffff


	//----- nvinfo : EIATTR_COOP_GROUP_INSTR_OFFSETS
	.align		4
.L_11197:
        /*00b0*/ 	.byte	0x04, 0x28
        /*00b2*/ 	.short	(.L_11199 - .L_11198)


	//   ....[0]....
.L_11198:
        /*00b4*/ 	.word	0x000004d0


	//   ....[1]....
        /*00b8*/ 	.word	0x000004e0


	//   ....[2]....
        /*00bc*/ 	.word	0x00000500


	//   ....[3]....
        /*00c0*/ 	.word	0x00000510


	//   ....[4]....
        /*00c4*/ 	.word	0x00000530


	//   ....[5]....
        /*00c8*/ 	.word	0x00000540


	//   ....[6]....
        /*00cc*/ 	.word	0x00000560


	//   ....[7]....
        /*00d0*/ 	.word	0x00000570


	//   ....[8]....
        /*00d4*/ 	.word	0x00000590


	//   ....[9]....
        /*00d8*/ 	.word	0x000005a0


	//----- nvinfo : EIATTR_VRC_CTA_INIT_COUNT
	.align		4
.L_11199:
        /*00dc*/ 	.byte	0x02, 0x4a
	.zero		1
	.zero		1


	//----- nvinfo : EIATTR_EXIT_INSTR_OFFSETS
	.align		4
        /*00e0*/ 	.byte	0x04, 0x1c
        /*00e2*/ 	.short	(.L_11201 - .L_11200)


	//   ....[0]....
.L_11200:
        /*00e4*/ 	.word	0x000005b0


	//   ....[1]....
        /*00e8*/ 	.word	0x000022e0


	//   ....[2]....
        /*00ec*/ 	.word	0x000026d0


	//----- nvinfo : EIATTR_CRS_STACK_SIZE
	.align		4
.L_11201:
        /*00f0*/ 	.byte	0x04, 0x1e
        /*00f2*/ 	.short	(.L_11203 - .L_11202)
.L_11202:
        /*00f4*/ 	.word	0x00000000


	//----- nvinfo : EIATTR_CBANK_PARAM_SIZE
	.align		4
.L_11203:
        /*00f8*/ 	.byte	0x03, 0x19
        /*00fa*/ 	.short	0x0030


	//----- nvinfo : EIATTR_PARAM_CBANK
	.align		4
        /*00fc*/ 	.byte	0x04, 0x0a
        /*00fe*/ 	.short	(.L_11205 - .L_11204)
	.align		4
.L_11204:
        /*0100*/ 	.word	index@(.nv.constant0._ZN43_GLOBAL__N__9ae7fba5_10_SoftMax_cu_9f978f6321softmax_warp_backwardIdddLi8ELb1ELb0EEEvPT0_PKT_S5_iiiPKb)
        /*0104*/ 	.short	0x0380
        /*0106*/ 	.short	0x0030


	//----- nvinfo : EIATTR_SW_WAR
	.align		4
.L_11205:
        /*0108*/ 	.byte	0x04, 0x36
        /*010a*/ 	.short	(.L_11207 - .L_11206)
.L_11206:
        /*010c*/ 	.word	0x00000008
.L_11207:


//--------------------- .nv.info._ZN43_GLOBAL__N__9ae7fba5_10_SoftMax_cu_9f978f6321softmax_warp_backwardIdddLi7ELb1ELb0EEEvPT0_PKT_S5_iiiPKb --------------------------
	.section	.nv.info._ZN43_GLOBAL__N__9ae7fba5_10_SoftMax_cu_9f978f6321softmax_warp_backwardIdddLi7ELb1ELb0EEEvPT0_PKT_S5_iiiPKb,"",@"SHT_CUDA_INFO"
	.sectionflags	@""
	.align	4


	//----- nvinfo : EIATTR_CUDA_API_VERSION
	.align		4
        /*0000*/ 	.byte	0x04, 0x37
        /*0002*/ 	.short	(.L_11209 - .L_11208)
.L_11208:
        /*0004*/ 	.word	0x00000082


	//----- nvinfo : EIATTR_KPARAM_INFO
	.align		4
.L_11209:
        /*0008*/ 	.byte	0x04, 0x17
        /*000a*/ 	.short	(.L_11211 - .L_11210)
.L_11210:
        /*000c*/ 	.word	0x00000000
        /*0010*/ 	.short	0x0006
        /*0012*/ 	.short	0x0028
        /*0014*/ 	.byte	0x00, 0xf5, 0x21, 0x00


	//----- nvinfo : EIATTR_KPARAM_INFO
	.align		4
.L_11211:
        /*0018*/ 	.byte	0x04, 0x17
        /*001a*/ 	.short	(.L_11213 - .L_11212)
.L_11212:
        /*001c*/ 	.word	0x00000000
        /*0020*/ 	.short	0x0005
        /*0022*/ 	.short	0x0020
        /*0024*/ 	.byte	0x00, 0xf0, 0x11, 0x00


	//----- nvinfo : EIATTR_KPARAM_INFO
	.align		4
.L_11213:
        /*0028*/ 	.byte	0x04, 0x17
        /*002a*/ 	.short	(.L_11215 - .L_11214)
.L_11214:
        /*002c*/ 	.word	0x00000000
        /*0030*/ 	.short	0x0004
        /*0032*/ 	.short	0x001c
        /*0034*/ 	.byte	0x00, 0xf0, 0x11, 0x00


	//----- nvinfo : EIATTR_KPARAM_INFO
	.align		4
.L_11215:
        /*0038*/ 	.byte	0x04, 0x17
        /*003a*/ 	.short	(.L_11217 - .L_11216)
.L_11216:
        /*003c*/ 	.word	0x00000000
        /*0040*/ 	.short	0x0003
        /*0042*/ 	.short	0x0018
        /*0044*/ 	.byte	0x00, 0xf0, 0x11, 0x00


	//----- nvinfo : EIATTR_KPARAM_INFO
	.align		4
.L_11217:
        /*0048*/ 	.byte	0x04, 0x17
        /*004a*/ 	.short	(.L_11219 - .L_11218)
.L_11218:
        /*004c*/ 	.word	0x00000000
        /*0050*/ 	.short	0x0002
        /*0052*/ 	.short	0x0010
        /*0054*/ 	.byte	0x00, 0xf5, 0x21, 0x00


	//----- nvinfo : EIATTR_KPARAM_INFO
	.align		4
.L_11219:
        /*0058*/ 	.byte	0x04, 0x17
        /*005a*/ 	.short	(.L_11221 - .L_11220)
.L_11220:
        /*005c*/ 	.word	0x00000000
        /*0060*/ 	.short	0x0001
        /*0062*/ 	.short	0x0008
        /*0064*/ 	.byte	0x00, 0xf5, 0x21, 0x00


	//----- nvinfo : EIATTR_KPARAM_INFO
	.align		4
.L_11221:
        /*0068*/ 	.byte	0x04, 0x17
        /*006a*/ 	.short	(.L_11223 - .L_11222)
.L_11222:
        /*006c*/ 	.word	0x00000000
        /*0070*/ 	.short	0x0000
        /*0072*/ 	.short	0x0000
        /*0074*/ 	.byte	0x00, 0xf5, 0x21, 0x00


	//----- nvinfo : EIATTR_SPARSE_MMA_MASK
	.align		4
.L_11223:
        /*0078*/ 	.byte	0x03, 0x50
        /*007a*/ 	.short	0x0000


	//----- nvinfo : EIATTR_MAXREG_COUNT
	.align		4
        /*007c*/ 	.byte	0x03, 0x1b
        /*007e*/ 	.short	0x00ff


	//----- nvinfo : EIATTR_MERCURY_ISA_VERSION
	.align		4
        /*0080*/ 	.byte	0x03, 0x5f
        /*0082*/ 	.short	0x0101


	//----- nvinfo : EIATTR_COOP_GROUP_MASK_REGIDS
	.align		4
        /*0084*/ 	.byte	0x04, 0x29
        /*0086*/ 	.short	(.L_11225 - .L_11224)


	//   ....[0]....
.L_11224:
        /*0088*/ 	.word	0xffffffff


	//   ....[1]....
        /*008c*/ 	.word	0xffffffff


	//   ....[2]....
        /*0090*/ 	.word	0xffffffff


	//   ....[3]....
        /*0094*/ 	.word	0xffffffff


	//   ....[4]....
        /*0098*/ 	.word	0xffffffff


	//   ....[5]....
        /*009c*/ 	.word	0xffffffff


	//   ....[6]....
        /*00a0*/ 	.word	0xffffffff


	//   ....[7]....
        /*00a4*/ 	.word	0xffffffff


	//   ....[8]....
        /*00a8*/ 	.word	0xffffffff


	//   ....[9]....
        /*00ac*/ 	.word	0xffffffff


	//   ....[10]....
        /*00b0*/ 	.word	0xffffffff


	//   ....[11]....
        /*00b4*/ 	.word	0xffffffff


	//   ....[12]....
        /*00b8*/ 	.word	0xffffffff


	//   ....[13]....
        /*00bc*/ 	.word	0xffffffff


	//   ....[14]....
        /*00c0*/ 	.word	0xffffffff


	//   ....[15]....
        /*00c4*/ 	.word	0xffffffff


	//   ....[16]....
        /*00c8*/ 	.word	0xffffffff


	//   ....[17]....
        /*00cc*/ 	.word	0xffffffff


	//   ....[18]....
        /*00d0*/ 	.word	0xffffffff


	//   ....[19]....
        /*00d4*/ 	.word	0xffffffff


	//----- nvinfo : EIATTR_COOP_GROUP_INSTR_OFFSETS
	.align		4
.L_11225:
        /*00d8*/ 	.byte	0x04, 0x28
        /*00da*/ 	.short	(.L_11227 - .L_11226)


	//   ....[0]....
.L_11226:
        /*00dc*/ 	.word	0x000004d0


	//   ....[1]....
        /*00e0*/ 	.word	0x000004e0


	//   ....[2]....
        /*00e4*/ 	.word	0x000004f0


	//   ....[3]....
        /*00e8*/ 	.word	0x00000500


	//   ....[4]....
        /*00ec*/ 	.word	0x00000520


	//   ....[5]....
        /*00f0*/ 	.word	0x00000540


	//   ....[6]....
        /*00f4*/ 	.word	0x00000550


	//   ....[7]....
        /*00f8*/ 	.word	0x00000560


	//   ....[8]....
        /*00fc*/ 	.word	0x00000580


	//   ....[9]....
        /*0100*/ 	.word	0x000005a0


	//   ....[10]....
        /*0104*/ 	.word	0x000005b0


	//   ....[11]....
        /*0108*/ 	.word	0x000005c0


	//   ....[12]....
        /*010c*/ 	.word	0x000005e0


	//   ....[13]....
        /*0110*/ 	.word	0x00000600


	//   ....[14]....
        /*0114*/ 	.word	0x00000610


	//   ....[15]....
        /*0118*/ 	.word	0x00000620


	//   ....[16]....
        /*011c*/ 	.word	0x00000640


	//   ....[17]....
        /*0120*/ 	.word	0x00000660


	//   ....[18]....
        /*0124*/ 	.word	0x00000670


	//   ....[19]....
        /*0128*/ 	.word	0x00000680


	//----- nvinfo : EIATTR_VRC_CTA_INIT_COUNT
	.align		4
.L_11227:
        /*012c*/ 	.byte	0x02, 0x4a
	.zero		1
	.zero		1


	//----- nvinfo : EIATTR_EXIT_INSTR_OFFSETS
	.align		4
        /*0130*/ 	.byte	0x04, 0x1c
        /*0132*/ 	.short	(.L_11229 - .L_11228)


	//   ....[0]....
.L_11228:
        /*0134*/ 	.word	0x00000690


	//   ....[1]....
        /*0138*/ 	.word	0x00001770


	//   ....[2]....
        /*013c*/ 	.word	0x000023c0


	//   ....[3]....
        /*0140*/ 	.word	0x000027b0


	//----- nvinfo : EIATTR_CRS_STACK_SIZE
	.align		4
.L_11229:
        /*0144*/ 	.byte	0x04, 0x1e
        /*0146*/ 	.short	(.L_11231 - .L_11230)
.L_11230:
        /*0148*/ 	.word	0x00000000


	//----- nvinfo : EIATTR_CBANK_PARAM_SIZE
	.align		4
.L_11231:
        /*014c*/ 	.byte	0x03, 0x19
        /*014e*/ 	.short	0x0030


	//----- nvinfo : EIATTR_PARAM_CBANK
	.align		4
        /*0150*/ 	.byte	0x04, 0x0a
        /*0152*/ 	.short	(.L_11233 - .L_11232)
	.align		4
.L_11232:
        /*0154*/ 	.word	index@(.nv.constant0._ZN43_GLOBAL__N__9ae7fba5_10_SoftMax_cu_9f978f6321softmax_warp_backwardIdddLi7ELb1ELb0EEEvPT0_PKT_S5_iiiPKb)
        /*0158*/ 	.short	0x0380
        /*015a*/ 	.short	0x0030


	//----- nvinfo : EIATTR_SW_WAR
	.align		4
.L_11233:
        /*015c*/ 	.byte	0x04, 0x36
        /*015e*/ 	.short	(.L_11235 - .L_11234)
.L_11234:
        /*0160*/ 	.word	0x00000008
.L_11235:


//--------------------- .nv.info._ZN43_GLOBAL__N__9ae7fba5_10_SoftMax_cu_9f978f6321softmax_warp_backwardIdddLi6ELb1ELb0EEEvPT0_PKT_S5_iiiPKb --------------------------
	.section	.nv.info._ZN43_GLOBAL__N__9ae7fba5_10_SoftMax_cu_9f978f6321softmax_warp_backwardIdddLi6ELb1ELb0EEEvPT0_PKT_S5_iiiPKb,"",@"SHT_CUDA_INFO"
	.sectionflags	@""
	.align	4


	//----- nvinfo : EIATTR_CUDA_API_VERSION
	.align		4
        /*0000*/ 	.byte	0x04, 0x37
        /*0002*/ 	.short	(.L_11237 - .L_11236)
.L_11236:
        /*0004*/ 	.word	0x00000082


	//----- nvinfo : EIATTR_KPARAM_INFO
	.align		4
.L_11237:
        /*0008*/ 	.byte	0x04, 0x17
        /*000a*/ 	.short	(.L_11239 - .L_11238)
.L_11238:
        /*000c*/ 	.word	0x00000000
        /*0010*/ 	.short	0x0006
        /*0012*/ 	.short	0x0028
        /*0014*/ 	.byte	0x00, 0xf5, 0x21, 0x00


	//----- nvinfo : EIATTR_KPARAM_INFO
	.align		4
.L_11239:
        /*0018*/ 	.byte	0x04, 0x17
        /*001a*/ 	.short	(.L_11241 - .L_11240)
.L_11240:
        /*001c*/ 	.word	0x00000000
        /*0020*/ 	.short	0x0005
        /*0022*/ 	.short	0x0020
        /*0024*/ 	.byte	0x00, 0xf0, 0x11, 0x00


	//----- nvinfo : EIATTR_KPARAM_INFO
	.align		4
.L_11241:
        /*0028*/ 	.byte	0x04, 0x17
        /*002a*/ 	.short	(.L_11243 - .L_11242)
.L_11242:
        /*002c*/ 	.word	0x00000000
        /*0030*/ 	.short	0x0004
        /*0032*/ 	.short	0x001c
        /*0034*/ 	.byte	0x00, 0xf0, 0x11, 0x00


	//----- nvinfo : EIATTR_KPARAM_INFO
	.align		4
.L_11243:
        /*0038*/ 	.byte	0x04, 0x17
        /*003a*/ 	.short	(.L_11245 - .L_11244)
.L_11244:
        /*003c*/ 	.word	0x00000000
        /*0040*/ 	.short	0x0003
        /*0042*/ 	.short	0x0018
        /*0044*/ 	.byte	0x00, 0xf0, 0x11, 0x00


	//----- nvinfo : EIATTR_KPARAM_INFO
	.align		4
.L_11245:
        /*0048*/ 	.byte	0x04, 0x17
        /*004a*/ 	.short	(.L_11247 - .L_11246)
.L_11246:
        /*004c*/ 	.word	0x00000000
        /*0050*/ 	.short	0x0002
        /*0052*/ 	.short	0x0010
        /*0054*/ 	.byte	0x00, 0xf5, 0x21, 0x00


	//----- nvinfo : EIATTR_KPARAM_INFO
	.align		4
.L_11247:
        /*0058*/ 	.byte	0x04, 0x17
        /*005a*/ 	.short	(.L_11249 - .L_11248)
.L_11248:
        /*005c*/ 	.word	0x00000000
        /*0060*/ 	.short	0x0001
        /*0062*/ 	.short	0x0008
        /*0064*/ 	.byte	0x00, 0xf5, 0x21, 0x00


	//----- nvinfo : EIATTR_KPARAM_INFO
	.align		4
.L_11249:
        /*0068*/ 	.byte	0x04, 0x17
        /*006a*/ 	.short	(.L_11251 - .L_11250)
.L_11250:
        /*006c*/ 	.word	0x00000000
        /*0070*/ 	.short	0x0000
        /*0072*/ 	.short	0x0000
        /*0074*/ 	.byte	0x00, 0xf5, 0x21, 0x00


	//----- nvinfo : EIATTR_SPARSE_MMA_MASK
	.align		4
.L_11251:
        /*0078*/ 	.byte	0x03, 0x50
        /*007a*/ 	.short	0x0000


	//----- nvinfo : EIATTR_MAXREG_COUNT
	.align		4
        /*007c*/ 	.byte	0x03, 0x1b
        /*007e*/ 	.short	0x00ff


	//----- nvinfo : EIATTR_MERCURY_ISA_VERSION
	.align		4
        /*0080*/ 	.byte	0x03, 0x5f
        /*0082*/ 	.short	0x0101


	//----- nvinfo : EIATTR_COOP_GROUP_MASK_REGIDS
	.align		4
        /*0084*/ 	.byte	0x04, 0x29
        /*0086*/ 	.short	(.L_11253 - .L_11252)


	//   ....[0]....
.L_11252:
        /*0088*/ 	.word	0xffffffff


	//   ....[1]....
        /*008c*/ 	.word	0xffffffff


	//   ....[2]....
        /*0090*/ 	.word	0xffffffff


	//   ....[3]....
        /*0094*/ 	.word	0xffffffff


	//   ....[4]....
        /*0098*/ 	.word	0xffffffff


	//   ....[5]....
        /*009c*/ 	.word	0xffffffff


	//   ....[6]....
        /*00a0*/ 	.word	0xffffffff


	//   ....[7]....
        /*00a4*/ 	.word	0xffffffff


	//   ....[8]....
        /*00a8*/ 	.word	0xffffffff


	//   ....[9]....
        /*00ac*/ 	.word	0xffffffff


	//   ....[10]....
        /*00b0*/ 	.word	0xffffffff


	//   ....[11]....
        /*00b4*/ 	.word	0xffffffff


	//   ....[12]....
        /*00b8*/ 	.word	0xffffffff


	//   ....[13]....
        /*00bc*/ 	.word	0xffffffff


	//   ....[14]....
        /*00c0*/ 	.word	0xffffffff


	//   ....[15]....
        /*00c4*/ 	.word	0xffffffff


	//   ....[16]....
        /*00c8*/ 	.word	0xffffffff


	//   ....[17]....
        /*00cc*/ 	.word	0xffffffff


	//   ....[18]....
        /*00d0*/ 	.word	0xffffffff


	//   ....[19]....
        /*00d4*/ 	.word	0xffffffff


	//----- nvinfo : EIATTR_COOP_GROUP_INSTR_OFFSETS
	.align		4
.L_11253:
        /*00d8*/ 	.byte	0x04, 0x28
        /*00da*/ 	.short	(.L_11255 - .L_11254)


	//   ....[0]....
.L_11254:
        /*00dc*/ 	.word	0x00000310


	//   ....[1]....
        /*00e0*/ 	.word	0x00000320


	//   ....[2]....
        /*00e4*/ 	.word	0x00000330


	//   ....[3]....
        /*00e8*/ 	.word	0x00000340


	//   ....[4]....
        /*00ec*/ 	.word	0x00000370


	//   ....[5]....
        /*00f0*/ 	.word	0x00000380


	//   ....[6]....
        /*00f4*/ 	.word	0x00000390


	//   ....[7]....
        /*00f8*/ 	.word	0x000003a0


	//   ....[8]....
        /*00fc*/ 	.word	0x000003d0


	//   ....[9]....
        /*0100*/ 	.word	0x000003e0


	//   ....[10]....
        /*0104*/ 	.word	0x000003f0


	//   ....[11]....
        /*0108*/ 	.word	0x00000400


	//   ....[12]....
        /*010c*/ 	.word	0x00000430


	//   ....[13]....
        /*0110*/ 	.word	0x00000440


	//   ....[14]....
        /*0114*/ 	.word	0x00000450


	//   ....[15]....
        /*0118*/ 	.word	0x00000460


	//   ....[16]....
        /*011c*/ 	.word	0x00000490


	//   ....[17]....
        /*0120*/ 	.word	0x000004a0


	//   ....[18]....
        /*0124*/ 	.word	0x000004b0


	//   ....[19]....
        /*0128*/ 	.word	0x000004c0


	//----- nvinfo : EIATTR_VRC_CTA_INIT_COUNT
	.align		4
.L_11255:
        /*012c*/ 	.byte	0x02, 0x4a
	.zero		1
	.zero		1


	//----- nvinfo : EIATTR_EXIT_INSTR_OFFSETS
	.align		4
        /*0130*/ 	.byte	0x04, 0x1c
        /*0132*/ 	.short	(.L_11257 - .L_11256)


	//   ....[0]....
.L_11256:
        /*0134*/ 	.word	0x000004d0


	//   ....[1]....
        /*0138*/ 	.word	0x00000d60


	//   ....[2]....
        /*013c*/ 	.word	0x00001190


	//   ....[3]....
        /*0140*/ 	.word	0x00001580


	//----- nvinfo : EIATTR_CRS_STACK_SIZE
	.align		4
.L_11257:
        /*0144*/ 	.byte	0x04, 0x1e
        /*0146*/ 	.short	(.L_11259 - .L_11258)
.L_11258:
        /*0148*/ 	.word	0x00000000


	//----- nvinfo : EIATTR_CBANK_PARAM_SIZE
	.align		4
.L_11259:
        /*014c*/ 	.byte	0x03, 0x19
        /*014e*/ 	.short	0x0030


	//----- nvinfo : EIATTR_PARAM_CBANK
	.align		4
        /*0150*/ 	.byte	0x04, 0x0a
        /*0152*/ 	.short	(.L_11261 - .L_11260)
	.align		4
.L_11260:
        /*0154*/ 	.word	index@(.nv.constant0._ZN43_GLOBAL__N__9ae7fba5_10_SoftMax_cu_9f978f6321softmax_warp_backwardIdddLi6ELb1ELb0EEEvPT0_PKT_S5_iiiPKb)
        /*0158*/ 	.short	0x0380
        /*015a*/ 	.short	0x0030


	//----- nvinfo : EIATTR_SW_WAR
	.align		4
.L_11261:
        /*015c*/ 	.byte	0x04, 0x36
        /*015e*/ 	.short	(.L_11263 - .L_11262)
.L_11262:
        /*0160*/ 	.word	0x00000008
.L_11263:


//--------------------- .nv.info._ZN43_GLOBAL__N__9ae7fba5_10_SoftMax_cu_9f978f6321softmax_warp_backwardIdddLi5ELb1ELb0EEEvPT0_PKT_S5_iiiPKb --------------------------
	.section	.nv.info._ZN43_GLOBAL__N__9ae7fba5_10_SoftMax_cu_9f978f6321softmax_warp_backwardIdddLi5ELb1ELb0EEEvPT0_PKT_S5_iiiPKb,"",@"SHT_CUDA_INFO"
	.sectionflags	@""
	.align	4


	//----- nvinfo : EIATTR_CUDA_API_VERSION
	.align		4
        /*0000*/ 	.byte	0x04, 0x37
        /*0002*/ 	.short	(.L_11265 - .L_11264)
.L_11264:
        /*0004*/ 	.word	0x00000082


	//----- nvinfo : EIATTR_KPARAM_INFO
	.align		4
.L_11265:
        /*0008*/ 	.byte	0x04, 0x17
        /*000a*/ 	.short	(.L_11267 - .L_11266)
.L_11266:
        /*000c*/ 	.word	0x00000000
        /*0010*/ 	.short	0x0006
        /*0012*/ 	.short	0x0028
        /*0014*/ 	.byte	0x00, 0xf5, 0x21, 0x00


	//----- nvinfo : EIATTR_KPARAM_INFO
	.align		4
.L_11267:
        /*0018*/ 	.byte	0x04, 0x17
        /*001a*/ 	.short	(.L_11269 - .L_11268)
.L_11268:
        /*001c*/ 	.word	0x00000000
        /*0020*/ 	.short	0x0005
        /*0022*/ 	.short	0x0020
        /*0024*/ 	.byte	0x00, 0xf0, 0x11, 0x00


	//----- nvinfo : EIATTR_KPARAM_INFO
	.align		4
.L_11269:
        /*0028*/ 	.byte	0x04, 0x17
        /*002a*/ 	.short	(.L_11271 - .L_11270)
.L_11270:
        /*002c*/ 	.word	0x00000000
        /*0030*/ 	.short	0x0004
        /*0032*/ 	.short	0x001c
        /*0034*/ 	.byte	0x00, 0xf0, 0x11, 0x00


	//----- nvinfo : EIATTR_KPARAM_INFO
	.align		4
.L_11271:
        /*0038*/ 	.byte	0x04, 0x17
        /*003a*/ 	.short	(.L_11273 - .L_11272)
.L_11272:
        /*003c*/ 	.word	0x00000000
        /*0040*/ 	.short	0x0003
        /*0042*/ 	.short	0x0018
        /*0044*/ 	.byte	0x00, 0xf0, 0x11, 0x00


	//----- nvinfo : EIATTR_KPARAM_INFO
	.align		4
.L_11273:
        /*0048*/ 	.byte	0x04, 0x17
        /*004a*/ 	.short	(.L_11275 - .L_11274)
.L_11274:
        /*004c*/ 	.word	0x00000000
        /*0050*/ 	.short	0x0002
        /*0052*/ 	.short	0x0010
        /*0054*/ 	.byte	0x00, 0xf5, 0x21, 0x00


	//----- nvinfo : EIATTR_KPARAM_INFO
	.align		4
.L_11275:
        /*0058*/ 	.byte	0x04, 0x17
        /*005a*/ 	.short	(.L_11277 - .L_11276)
.L_11276:
        /*005c*/ 	.word	0x00000000
        /*0060*/ 	.short	0x0001
        /*0062*/ 	.short	0x0008
        /*0064*/ 	.byte	0x00, 0xf5, 0x21, 0x00


	//----- nvinfo : EIATTR_KPARAM_INFO
	.align		4
.L_11277:
        /*0068*/ 	.byte	0x04, 0x17
        /*006a*/ 	.short	(.L_11279 - .L_11278)
.L_11278:
        /*006c*/ 	.word	0x00000000
        /*0070*/ 	.short	0x0000
        /*0072*/ 	.short	0x0000
        /*0074*/ 	.byte	0x00, 0xf5, 0x21, 0x00


	//----- nvinfo : EIATTR_SPARSE_MMA_MASK
	.align		4
.L_11279:
        /*0078*/ 	.byte	0x03, 0x50
        /*007a*/ 	.short	0x0000


	//----- nvinfo : EIATTR_MAXREG_COUNT
	.align		4
        /*007c*/ 	.byte	0x03, 0x1b
        /*007e*/ 	.short	0x00ff


	//----- nvinfo : EIATTR_MERCURY_ISA_VERSION
	.align		4
        /*0080*/ 	.byte	0x03, 0x5f
        /*0082*/ 	.short	0x0101


	//----- nvinfo : EIATTR_COOP_GROUP_MASK_REGIDS
	.align		4
        /*0084*/ 	.byte	0x04, 0x29
        /*0086*/ 	.short	(.L_11281 - .L_11280)


	//   ....[0]....
.L_11280:
        /*0088*/ 	.word	0xffffffff


	//   ....[1]....
        /*008c*/ 	.word	0xffffffff


	//   ....[2]....
        /*0090*/ 	.word	0xffffffff


	//   ....[3]....
        /*0094*/ 	.word	0xffffffff


	//   ....[4]....
        /*0098*/ 	.word	0xffffffff


	//   ....[5]....
        /*009c*/ 	.word	0xffffffff


	//   ....[6]....
        /*00a0*/ 	.word	0xffffffff


	//   ....[7]....
        /*00a4*/ 	.word	0xffffffff


	//   ....[8]....
        /*00a8*/ 	.word	0xffffffff


	//   ....[9]....
        /*00ac*/ 	.word	0xffffffff


	//   ....[10]....
        /*00b0*/ 	.word	0xffffffff


	//   ....[11]....
        /*00b4*/ 	.word	0xffffffff


	//   ....[12]....
        /*00b8*/ 	.word	0xffffffff


	//   ....[13]....
        /*00bc*/ 	.word	0xffffffff


	//   ....[14]....
        /*00c0*/ 	.word	0xffffffff


	//   ....[15]....
        /*00c4*/ 	.word	0xffffffff


	//   ....[16]....
        /*00c8*/ 	.word	0xffffffff


	//   ....[17]....
        /*00cc*/ 	.word	0xffffffff


	//   ....[18]....
        /*00d0*/ 	.word	0xffffffff


	//   ....[19]....
        /*00d4*/ 	.word	0xffffffff


	//----- nvinfo : EIATTR_COOP_GROUP_INSTR_OFFSETS
	.align		4
.L_11281:
        /*00d8*/ 	.byte	0x04, 0x28
        /*00da*/ 	.short	(.L_11283 - .L_11282)


	//   ....[0]....
.L_11282:
        /*00dc*/ 	.word	0x000002d0


	//   ....[1]....
        /*00e0*/ 	.word	0x000002e0


	//   ....[2]....
        /*00e4*/ 	.word	0x00000300


	//   ....[3]....
        /*00e8*/ 	.word	0x00000310


	//   ....[4]....
        /*00ec*/ 	.word	0x00000330


	//   ....[5]....
        /*00f0*/ 	.word	0x00000340


	//   ....[6]....
        /*00f4*/ 	.word	0x00000360


	//   ....[7]....
        /*00f8*/ 	.word	0x00000370


	//   ....[8]....
        /*00fc*/ 	.word	0x00000390


	//   ....[9]....
        /*0100*/ 	.word	0x000003a0


	//   ....[10]....
        /*0104*/ 	.word	0x000003c0


	//   ....[11]....
        /*0108*/ 	.word	0x000003d0


	//   ....[12]....
        /*010c*/ 	.word	0x000003f0


	//   ....[13]....
        /*0110*/ 	.word	0x00000400


	//   ....[14]....
        /*0114*/ 	.word	0x00000420


	//   ....[15]....
        /*0118*/ 	.word	0x00000430


	//   ....[16]....
        /*011c*/ 	.word	0x00000450


	//   ....[17]....
        /*0120*/ 	.word	0x00000460


	//   ....[18]....
        /*0124*/ 	.word	0x00000480


	//   ....[19]....
        /*0128*/ 	.word	0x00000490


	//----- nvinfo : EIATTR_VRC_CTA_INIT_COUNT
	.align		4
.L_11283:
        /*012c*/ 	.byte	0x02, 0x4a
	.zero		1
	.zero		1


	//----- nvinfo : EIATTR_EXIT_INSTR_OFFSETS
	.align		4
        /*0130*/ 	.byte	0x04, 0x1c
        /*0132*/ 	.short	(.L_11285 - .L_11284)


	//   ....[0]....
.L_11284:
        /*0134*/ 	.word	0x000004b0


	//   ....[1]....
        /*0138*/ 	.word	0x00000920


	//   ....[2]....
        /*013c*/ 	.word	0x00000d60


	//----- nvinfo : EIATTR_CRS_STACK_SIZE
	.align		4
.L_11285:
        /*0140*/ 	.byte	0x04, 0x1e
        /*0142*/ 	.short	(.L_11287 - .L_11286)
.L_11286:
        /*0144*/ 	.word	0x00000000


	//----- nvinfo : EIATTR_CBANK_PARAM_SIZE
	.align		4
.L_11287:
        /*0148*/ 	.byte	0x03, 0x19
        /*014a*/ 	.short	0x0030


	//----- nvinfo : EIATTR_PARAM_CBANK
	.align		4
        /*014c*/ 	.byte	0x04, 0x0a
        /*014e*/ 	.short	(.L_11289 - .L_11288)
	.align		4
.L_11288:
        /*0150*/ 	.word	index@(.nv.constant0._ZN43_GLOBAL__N__9ae7fba5_10_SoftMax_cu_9f978f6321softmax_warp_backwardIdddLi5ELb1ELb0EEEvPT0_PKT_S5_iiiPKb)
        /*0154*/ 	.short	0x0380
        /*0156*/ 	.short	0x0030


	//----- nvinfo : EIATTR_SW_WAR
	.align		4
.L_11289:
        /*0158*/ 	.byte	0x04, 0x36
        /*015a*/ 	.short	(.L_11291 - .L_11290)
.L_11290:
        /*015c*/ 	.word	0x00000008
.L_11291:


//--------------------- .nv.info._ZN43_GLOBAL__N__9ae7fba5_10_SoftMax_cu_9f978f6321softmax_warp_backwardIdddLi4ELb1ELb0EEEvPT0_PKT_S5_iiiPKb --------------------------
	.section	.nv.info._ZN43_GLOBAL__N__9ae7fba5_10_SoftMax_cu_9f978f6321softmax_warp_backwardIdddLi4ELb1ELb0EEEvPT0_PKT_S5_iiiPKb,"",@"SHT_CUDA_INFO"
	.sectionflags	@""
	.align	4


	//----- nvinfo : EIATTR_CUDA_API_VERSION
	.align		4
        /*0000*/ 	.byte	0x04, 0x37
        /*0002*/ 	.short	(.L_11293 - .L_11292)
.L_11292:
        /*0004*/ 	.word	0x00000082


	//----- nvinfo : EIATTR_KPARAM_INFO
	.align		4
.L_11293:
        /*0008*/ 	.byte	0x04, 0x17
        /*000a*/ 	.short	(.L_11295 - .L_11294)
.L_11294:
        /*000c*/ 	.word	0x00000000
        /*0010*/ 	.short	0x0006
        /*0012*/ 	.short	0x0028
        /*0014*/ 	.byte	0x00, 0xf5, 0x21, 0x00


	//----- nvinfo : EIATTR_KPARAM_INFO
	.align		4
.L_11295:
        /*0018*/ 	.byte	0x04, 0x17
        /*001a*/ 	.short	(.L_11297 - .L_11296)
.L_11296:
        /*001c*/ 	.word	0x00000000
        /*0020*/ 	.short	0x0005
        /*0022*/ 	.short	0x0020
        /*0024*/ 	.byte	0x00, 0xf0, 0x11, 0x00


	//----- nvinfo : EIATTR_KPARAM_INFO
	.align		4
.L_11297:
        /*0028*/ 	.byte	0x04, 0x17
        /*002a*/ 	.short	(.L_11299 - .L_11298)
.L_11298:
        /*002c*/ 	.word	0x00000000
        /*0030*/ 	.short	0x0004
        /*0032*/ 	.short	0x001c
        /*0034*/ 	.byte	0x00, 0xf0, 0x11, 0x00


	//----- nvinfo : EIATTR_KPARAM_INFO
	.align		4
.L_11299:
        /*0038*/ 	.byte	0x04, 0x17
        /*003a*/ 	.short	(.L_11301 - .L_11300)
.L_11300:
        /*003c*/ 	.word	0x00000000
        /*0040*/ 	.short	0x0003
        /*0042*/ 	.short	0x0018
        /*0044*/ 	.byte	0x00, 0xf0, 0x11, 0x00


	//----- nvinfo : EIATTR_KPARAM_INFO
	.align		4
.L_11301:
        /*0048*/ 	.byte	0x04, 0x17
        /*004a*/ 	.short	(.L_11303 - .L_11302)
.L_11302:
        /*004c*/ 	.word	0x00000000
        /*0050*/ 	.short	0x0002
        /*0052*/ 	.short	0x0010
        /*0054*/ 	.byte	0x00, 0xf5, 0x21, 0x00


	//----- nvinfo : EIATTR_KPARAM_INFO
	.align		4
.L_11303:
        /*0058*/ 	.byte	0x04, 0x17
        /*005a*/ 	.short	(.L_11305 - .L_11304)
.L_11304:
        /*005c*/ 	.word	0x00000000
        /*0060*/ 	.short	0x0001
        /*0062*/ 	.short	0x0008
        /*0064*/ 	.byte	0x00, 0xf5, 0x21, 0x00


	//----- nvinfo : EIATTR_KPARAM_INFO
	.align		4
.L_11305:
        /*0068*/ 	.byte	0x04, 0x17
        /*006a*/ 	.short	(.L_11307 - .L_11306)
.L_11306:
        /*006c*/ 	.word	0x00000000
        /*0070*/ 	.short	0x0000
        /*0072*/ 	.short	0x0000
        /*0074*/ 	.byte	0x00, 0xf5, 0x21, 0x00


	//----- nvinfo : EIATTR_SPARSE_MMA_MASK
	.align		4
.L_11307:
        /*0078*/ 	.byte	0x03, 0x50
        /*007a*/ 	.short	0x0000


	//----- nvinfo : EIATTR_MAXREG_COUNT
	.align		4
        /*007c*/ 	.byte	0x03, 0x1b
        /*007e*/ 	.short	0x00ff


	//----- nvinfo : EIATTR_MERCURY_ISA_VERSION
	.align		4
        /*0080*/ 	.byte	0x03, 0x5f
        /*0082*/ 	.short	0x0101


	//----- nvinfo : EIATTR_COOP_GROUP_MASK_REGIDS
	.align		4
        /*0084*/ 	.byte	0x04, 0x29
        /*0086*/ 	.short	(.L_11309 - .L_11308)


	//   ....[0]....
.L_11308:
        /*0088*/ 	.word	0xffffffff


	//   ....[1]....
        /*008c*/ 	.word	0xffffffff


	//   ....[2]....
        /*0090*/ 	.word	0xffffffff


	//   ....[3]....
        /*0094*/ 	.word	0xffffffff


	//   ....[4]....
        /*0098*/ 	.word	0xffffffff


	//   ....[5]....
        /*009c*/ 	.word	0xffffffff


	//   ....[6]....
        /*00a0*/ 	.word	0xffffffff


	//   ....[7]....
        /*00a4*/ 	.word	0xffffffff


	//   ....[8]....
        /*00a8*/ 	.word	0xffffffff


	//   ....[9]....
        /*00ac*/ 	.word	0xffffffff


	//   ....[10]....
        /*00b0*/ 	.word	0xffffffff


	//   ....[11]....
        /*00b4*/ 	.word	0xffffffff


	//   ....[12]....
        /*00b8*/ 	.word	0xffffffff


	//   ....[13]....
        /*00bc*/ 	.word	0xffffffff


	//   ....[14]....
        /*00c0*/ 	.word	0xffffffff


	//   ....[15]....
        /*00c4*/ 	.word	0xffffffff


	//----- nvinfo : EIATTR_COOP_GROUP_INSTR_OFFSETS
	.align		4
.L_11309:
        /*00c8*/ 	.byte	0x04, 0x28
        /*00ca*/ 	.short	(.L_11311 - .L_11310)


	//   ....[0]....
.L_11310:
        /*00cc*/ 	.word	0x000002d0


	//   ....[1]....
        /*00d0*/ 	.word	0x000002e0


	//   ....[2]....
        /*00d4*/ 	.word	0x00000300


	//   ....[3]....
        /*00d8*/ 	.word	0x00000310


	//   ....[4]....
        /*00dc*/ 	.word	0x00000330


	//   ....[5]....
        /*00e0*/ 	.word	0x00000340


	//   ....[6]....
        /*00e4*/ 	.word	0x00000360


	//   ....[7]....
        /*00e8*/ 	.word	0x00000370


	//   ....[8]....
        /*00ec*/ 	.word	0x00000390


	//   ....[9]....
        /*00f0*/ 	.word	0x000003a0


	//   ....[10]....
        /*00f4*/ 	.word	0x000003c0


	//   ....[11]....
        /*00f8*/ 	.word	0x000003d0


	//   ....[12]....
        /*00fc*/ 	.word	0x000003f0


	//   ....[13]....
        /*0100*/ 	.word	0x00000400


	//   ....[14]....
        /*0104*/ 	.word	0x00000420


	//   ....[15]....
        /*0108*/ 	.word	0x00000430


	//----- nvinfo : EIATTR_VRC_CTA_INIT_COUNT
	.align		4
.L_11311:
        /*010c*/ 	.byte	0x02, 0x4a
	.zero		1
	.zero		1


	//----- nvinfo : EIATTR_EXIT_INSTR_OFFSETS
	.align		4
        /*0110*/ 	.byte	0x04, 0x1c
        /*0112*/ 	.short	(.L_11313 - .L_11312)


	//   ....[0]....
.L_11312:
        /*0114*/ 	.word	0x00000450


	//   ....[1]....
        /*0118*/ 	.word	0x000008c0


	//   ....[2]....
        /*011c*/ 	.word	0x00000d00


	//----- nvinfo : EIATTR_CRS_STACK_SIZE
	.align		4
.L_11313:
        /*0120*/ 	.byte	0x04, 0x1e
        /*0122*/ 	.short	(.L_11315 - .L_11314)
.L_11314:
        /*0124*/ 	.word	0x00000000


	//----- nvinfo : EIATTR_CBANK_PARAM_SIZE
	.align		4
.L_11315:
        /*0128*/ 	.byte	0x03, 0x19
        /*012a*/ 	.short	0x0030


	//----- nvinfo : EIATTR_PARAM_CBANK
	.align		4
        /*012c*/ 	.byte	0x04, 0x0a
        /*012e*/ 	.short	(.L_11317 - .L_11316)
	.align		4
.L_11316:
        /*0130*/ 	.word	index@(.nv.constant0._ZN43_GLOBAL__N__9ae7fba5_10_SoftMax_cu_9f978f6321softmax_warp_backwardIdddLi4ELb1ELb0EEEvPT0_PKT_S5_iiiPKb)
        /*0134*/ 	.short	0x0380
        /*0136*/ 	.short	0x0030


	//----- nvinfo : EIATTR_SW_WAR
	.align		4
.L_11317:
        /*0138*/ 	.byte	0x04, 0x36
        /*013a*/ 	.short	(.L_11319 - .L_11318)
.L_11318:
        /*013c*/ 	.word	0x00000008
.L_11319:


//--------------------- .nv.info._ZN43_GLOBAL__N__9ae7fba5_10_SoftMax_cu_9f978f6321softmax_warp_backwardIdddLi3ELb1ELb0EEEvPT0_PKT_S5_iiiPKb --------------------------
	.section	.nv.info._ZN43_GLOBAL__N__9ae7fba5_10_SoftMax_cu_9f978f6321softmax_warp_backwardIdddLi3ELb1ELb0EEEvPT0_PKT_S5_iiiPKb,"",@"SHT_CUDA_INFO"
	.sectionflags	@""
	.align	4


	//----- nvinfo : EIATTR_CUDA_API_VERSION
	.align		4
        /*0000*/ 	.byte	0x04, 0x37
        /*0002*/ 	.short	(.L_11321 - .L_11320)
.L_11320:
        /*0004*/ 	.word	0x00000082


	//----- nvinfo : EIATTR_KPARAM_INFO
	.align		4
.L_11321:
        /*0008*/ 	.byte	0x04, 0x17
        /*000a*/ 	.short	(.L_11323 - .L_11322)
.L_11322:
        /*000c*/ 	.word	0x00000000
        /*0010*/ 	.short	0x0006
        /*0012*/ 	.short	0x0028
        /*0014*/ 	.byte	0x00, 0xf5, 0x21, 0x00


	//----- nvinfo : EIATTR_KPARAM_INFO
	.align		4
.L_11323:
        /*0018*/ 	.byte	0x04, 0x17
        /*001a*/ 	.short	(.L_11325 - .L_11324)
.L_11324:
        /*001c*/ 	.word	0x00000000
        /*0020*/ 	.short	0x0005
        /*0022*/ 	.short	0x0020
        /*0024*/ 	.byte	0x00, 0xf0, 0x11, 0x00


	//----- nvinfo : EIATTR_KPARAM_INFO
	.align		4
.L_11325:
        /*0028*/ 	.byte	0x04, 0x17
        /*002a*/ 	.short	(.L_11327 - .L_11326)
.L_11326:
        /*002c*/ 	.word	0x00000000
        /*0030*/ 	.short	0x0004
        /*0032*/ 	.short	0x001c
        /*0034*/ 	.byte	0x00, 0xf0, 0x11, 0x00


	//----- nvinfo : EIATTR_KPARAM_INFO
	.align		4
.L_11327:
        /*0038*/ 	.byte	0x04, 0x17
        /*003a*/ 	.short	(.L_11329 - .L_11328)
.L_11328:
        /*003c*/ 	.word	0x00000000
        /*0040*/ 	.short	0x0003
        /*0042*/ 	.short	0x0018
        /*0044*/ 	.byte	0x00, 0xf0, 0x11, 0x00


	//----- nvinfo : EIATTR_KPARAM_INFO
	.align		4
.L_11329:
        /*0048*/ 	.byte	0x04, 0x17
        /*004a*/ 	.short	(.L_11331 - .L_11330)
.L_11330:
        /*004c*/ 	.word	0x00000000
        /*0050*/ 	.short	0x0002
        /*0052*/ 	.short	0x0010
        /*0054*/ 	.byte	0x00, 0xf5, 0x21, 0x00


	//----- nvinfo : EIATTR_KPARAM_INFO
	.align		4
.L_11331:
        /*0058*/ 	.byte	0x04, 0x17
        /*005a*/ 	.short	(.L_11333 - .L_11332)
.L_11332:
        /*005c*/ 	.word	0x00000000
        /*0060*/ 	.short	0x0001
        /*0062*/ 	.short	0x0008
        /*0064*/ 	.byte	0x00, 0xf5, 0x21, 0x00


	//----- nvinfo : EIATTR_KPARAM_INFO
	.align		4
.L_11333:
        /*0068*/ 	.byte	0x04, 0x17
        /*006a*/ 	.short	(.L_11335 - .L_11334)
.L_11334:
        /*006c*/ 	.word	0x00000000
        /*0070*/ 	.short	0x0000
        /*0072*/ 	.short	0x0000
        /*0074*/ 	.byte	0x00, 0xf5, 0x21, 0x00


	//----- nvinfo : EIATTR_SPARSE_MMA_MASK
	.align		4
.L_11335:
        /*0078*/ 	.byte	0x03, 0x50
        /*007a*/ 	.short	0x0000


	//----- nvinfo : EIATTR_MAXREG_COUNT
	.align		4
        /*007c*/ 	.byte	0x03, 0x1b
        /*007e*/ 	.short	0x00ff


	//----- nvinfo : EIATTR_MERCURY_ISA_VERSION
	.align		4
        /*0080*/ 	.byte	0x03, 0x5f
        /*0082*/ 	.short	0x0101


	//----- nvinfo : EIATTR_COOP_GROUP_MASK_REGIDS
	.align		4
        /*0084*/ 	.byte	0x04, 0x29
        /*0086*/ 	.short	(.L_11337 - .L_11336)


	//   ....[0]....
.L_11336:
        /*0088*/ 	.word	0xffffffff


	//   ....[1]....
        /*008c*/ 	.word	0xffffffff


	//   ....[2]....
        /*0090*/ 	.word	0xffffffff


	//   ....[3]....
        /*0094*/ 	.word	0xffffffff


	//   ....[4]....
        /*0098*/ 	.word	0xffffffff


	//   ....[5]....
        /*009c*/ 	.word	0xffffffff


	//   ....[6]....
        /*00a0*/ 	.word	0xffffffff


	//   ....[7]....
        /*00a4*/ 	.word	0xffffffff


	//   ....[8]....
        /*00a8*/ 	.word	0xffffffff


	//   ....[9]....
        /*00ac*/ 	.word	0xffffffff


	//   ....[10]....
        /*00b0*/ 	.word	0xffffffff


	//   ....[11]....
        /*00b4*/ 	.word	0xffffffff


	//----- nvinfo : EIATTR_COOP_GROUP_INSTR_OFFSETS
	.align		4
.L_11337:
        /*00b8*/ 	.byte	0x04, 0x28
        /*00ba*/ 	.short	(.L_11339 - .L_11338)


	//   ....[0]....
.L_11338:
        /*00bc*/ 	.word	0x000002d0


	//   ....[1]....
        /*00c0*/ 	.word	0x000002e0


	//   ....[2]....
        /*00c4*/ 	.word	0x00000300


	//   ....[3]....
        /*00c8*/ 	.word	0x00000310


	//   ....[4]....
        /*00cc*/ 	.word	0x00000330


	//   ....[5]....
        /*00d0*/ 	.word	0x00000340


	//   ....[6]....
        /*00d4*/ 	.word	0x00000360


	//   ....[7]....
        /*00d8*/ 	.word	0x00000370


	//   ....[8]....
        /*00dc*/ 	.word	0x00000390


	//   ....[9]....
        /*00e0*/ 	.word	0x000003a0


	//   ....[10]....
        /*00e4*/ 	.word	0x000003c0


	//   ....[11]....
        /*00e8*/ 	.word	0x000003d0


	//----- nvinfo : EIATTR_VRC_CTA_INIT_COUNT
	.align		4
.L_11339:
        /*00ec*/ 	.byte	0x02, 0x4a
	.zero		1
	.zero		1


	//----- nvinfo : EIATTR_EXIT_INSTR_OFFSETS
	.align		4
        /*00f0*/ 	.byte	0x04, 0x1c
        /*00f2*/ 	.short	(.L_11341 - .L_11340)


	//   ....[0]....
.L_11340:
        /*00f4*/ 	.word	0x000003f0


	//   ....[1]....
        /*00f8*/ 	.word	0x00000860


	//   ....[2]....
        /*00fc*/ 	.word	0x00000ca0


	//----- nvinfo : EIATTR_CRS_STACK_SIZE
	.align		4
.L_11341:
        /*0100*/ 	.byte	0x04, 0x1e
        /*0102*/ 	.short	(.L_11343 - .L_11342)
.L_11342:
        /*0104*/ 	.word	0x00000000


	//----- nvinfo : EIATTR_CBANK_PARAM_SIZE
	.align		4
.L_11343:
        /*0108*/ 	.byte	0x03, 0x19
        /*010a*/ 	.short	0x0030


	//----- nvinfo : EIATTR_PARAM_CBANK
	.align		4
        /*010c*/ 	.byte	0x04, 0x0a
        /*010e*/ 	.short	(.L_11345 - .L_11344)
	.align		4
.L_11344:
        /*0110*/ 	.word	index@(.nv.constant0._ZN43_GLOBAL__N__9ae7fba5_10_SoftMax_cu_9f978f6321softmax_warp_backwardIdddLi3ELb1ELb0EEEvPT0_PKT_S5_iiiPKb)
        /*0114*/ 	.short	0x0380
        /*0116*/ 	.short	0x0030


	//----- nvinfo : EIATTR_SW_WAR
	.align		4
.L_11345:
        /*0118*/ 	.byte	0x04, 0x36
        /*011a*/ 	.short	(.L_11347 - .L_11346)
.L_11346:
        /*011c*/ 	.word	0x00000008
.L_11347:


//--------------------- .nv.info._ZN43_GLOBAL__N__9ae7fba5_10_SoftMax_cu_9f978f6321softmax_warp_backwardIdddLi2ELb1ELb0EEEvPT0_PKT_S5_iiiPKb --------------------------
	.section	.nv.info._ZN43_GLOBAL__N__9ae7fba5_10_SoftMax_cu_9f978f6321softmax_warp_backwardIdddLi2ELb1ELb0EEEvPT0_PKT_S5_iiiPKb,"",@"SHT_CUDA_INFO"
	.sectionflags	@""
	.align	4


	//----- nvinfo : EIATTR_CUDA_API_VERSION
	.align		4
        /*0000*/ 	.byte	0x04, 0x37
        /*0002*/ 	.short	(.L_11349 - .L_11348)
.L_11348:
        /*0004*/ 	.word	0x00000082


	//----- nvinfo : EIATTR_KPARAM_INFO
	.align		4
.L_11349:
        /*0008*/ 	.byte	0x04, 0x17
        /*000a*/ 	.short	(.L_11351 - .L_11350)
.L_11350:
        /*000c*/ 	.word	0x00000000
        /*0010*/ 	.short	0x0006
        /*0012*/ 	.short	0x0028
        /*0014*/ 	.byte	0x00, 0xf5, 0x21, 0x00


	//----- nvinfo : EIATTR_KPARAM_INFO
	.align		4
.L_11351:
        /*0018*/ 	.byte	0x04, 0x17
        /*001a*/ 	.short	(.L_11353 - .L_11352)
.L_11352:
        /*001c*/ 	.word	0x00000000
        /*0020*/ 	.short	0x0005
        /*0022*/ 	.short	0x0020
        /*0024*/ 	.byte	0x00, 0xf0, 0x11, 0x00


	//----- nvinfo : EIATTR_KPARAM_INFO
	.align		4
.L_11353:
        /*0028*/ 	.byte	0x04, 0x17
        /*002a*/ 	.short	(.L_11355 - .L_11354)
.L_11354:
        /*002c*/ 	.word	0x00000000
        /*0030*/ 	.short	0x0004
        /*0032*/ 	.short	0x001c
        /*0034*/ 	.byte	0x00, 0xf0, 0x11, 0x00


	//----- nvinfo : EIATTR_KPARAM_INFO
	.align		4
.L_11355:
        /*0038*/ 	.byte	0x04, 0x17
        /*003a*/ 	.short	(.L_11357 - .L_11356)
.L_11356:
        /*003c*/ 	.word	0x00000000
        /*0040*/ 	.short	0x0003
        /*0042*/ 	.short	0x0018
        /*0044*/ 	.byte	0x00, 0xf0, 0x11, 0x00


	//----- nvinfo : EIATTR_KPARAM_INFO
	.align		4
.L_11357:
        /*0048*/ 	.byte	0x04, 0x17
        /*004a*/ 	.short	(.L_11359 - .L_11358)
.L_11358:
        /*004c*/ 	.word	0x00000000
        /*0050*/ 	.short	0x0002
        /*0052*/ 	.short	0x0010
        /*0054*/ 	.byte	0x00, 0xf5, 0x21, 0x00


	//----- nvinfo : EIATTR_KPARAM_INFO
	.align		4
.L_11359:
        /*0058*/ 	.byte	0x04, 0x17
        /*005a*/ 	.short	(.L_11361 - .L_11360)
.L_11360:
        /*005c*/ 	.word	0x00000000
        /*0060*/ 	.short	0x0001
        /*0062*/ 	.short	0x0008
        /*0064*/ 	.byte	0x00, 0xf5, 0x21, 0x00


	//----- nvinfo : EIATTR_KPARAM_INFO
	.align		4
.L_11361:
        /*0068*/ 	.byte	0x04, 0x17
        /*006a*/ 	.short	(.L_11363 - .L_11362)
.L_11362:
        /*006c*/ 	.word	0x00000000
        /*0070*/ 	.short	0x0000
        /*0072*/ 	.short	0x0000
        /*0074*/ 	.byte	0x00, 0xf5, 0x21, 0x00


	//----- nvinfo : EIATTR_SPARSE_MMA_MASK
	.align		4
.L_11363:
        /*0078*/ 	.byte	0x03, 0x50
        /*007a*/ 	.short	0x0000


	//----- nvinfo : EIATTR_MAXREG_COUNT
	.align		4
        /*007c*/ 	.byte	0x03, 0x1b
        /*007e*/ 	.short	0x00ff


	//----- nvinfo : EIATTR_MERCURY_ISA_VERSION
	.align		4
        /*0080*/ 	.byte	0x03, 0x5f
        /*0082*/ 	.short	0x0101


	//----- nvinfo : EIATTR_COOP_GROUP_MASK_REGIDS
	.align		4
        /*0084*/ 	.byte	0x04, 0x29
        /*0086*/ 	.short	(.L_11365 - .L_11364)


	//   ....[0]....
.L_11364:
        /*0088*/ 	.word	0xffffffff


	//   ....[1]....
        /*008c*/ 	.word	0xffffffff


	//   ....[2]....
        /*0090*/ 	.word	0xffffffff


	//   ....[3]....
        /*0094*/ 	.word	0xffffffff


	//   ....[4]....
        /*0098*/ 	.word	0xffffffff


	//   ....[5]....
        /*009c*/ 	.word	0xffffffff


	//   ....[6]....
        /*00a0*/ 	.word	0xffffffff


	//   ....[7]....
        /*00a4*/ 	.word	0xffffffff


	//----- nvinfo : EIATTR_COOP_GROUP_INSTR_OFFSETS
	.align		4
.L_11365:
        /*00a8*/ 	.byte	0x04, 0x28
        /*00aa*/ 	.short	(.L_11367 - .L_11366)


	//   ....[0]....
.L_11366:
        /*00ac*/ 	.word	0x000002d0


	//   ....[1]....
        /*00b0*/ 	.word	0x000002e0


	//   ....[2]....
        /*00b4*/ 	.word	0x00000300


	//   ....[3]....
        /*00b8*/ 	.word	0x00000310


	//   ....[4]....
        /*00bc*/ 	.word	0x00000330


	//   ....[5]....
        /*00c0*/ 	.word	0x00000340


	//   ....[6]....
        /*00c4*/ 	.word	0x00000360


	//   ....[7]....
        /*00c8*/ 	.word	0x00000370


	//----- nvinfo : EIATTR_VRC_CTA_INIT_COUNT
	.align		4
.L_11367:
        /*00cc*/ 	.byte	0x02, 0x4a
	.zero		1
	.zero		1


	//----- nvinfo : EIATTR_EXIT_INSTR_OFFSETS
	.align		4
        /*00d0*/ 	.byte	0x04, 0x1c
        /*00d2*/ 	.short	(.L_11369 - .L_11368)


	//   ....[0]....
.L_11368:
        /*00d4*/ 	.word	0x00000390


	//   ....[1]....
        /*00d8*/ 	.word	0x00000800


	//   ....[2]....
        /*00dc*/ 	.word	0x00000c40


	//----- nvinfo : EIATTR_CRS_STACK_SIZE
	.align		4
.L_11369:
        /*00e0*/ 	.byte	0x04, 0x1e
        /*00e2*/ 	.short	(.L_11371 - .L_11370)
.L_11370:
        /*00e4*/ 	.word	0x00000000


	//----- nvinfo : EIATTR_CBANK_PARAM_SIZE
	.align		4
.L_11371:
        /*00e8*/ 	.byte	0x03, 0x19
        /*00ea*/ 	.short	0x0030


	//----- nvinfo : EIATTR_PARAM_CBANK
	.align		4
        /*00ec*/ 	.byte	0x04, 0x0a
        /*00ee*/ 	.short	(.L_11373 - .L_11372)
	.align		4
.L_11372:
        /*00f0*/ 	.word	index@(.nv.constant0._ZN43_GLOBAL__N__9ae7fba5_10_SoftMax_cu_9f978f6321softmax_warp_backwardIdddLi2ELb1ELb0EEEvPT0_PKT_S5_iiiPKb)
        /*00f4*/ 	.short	0x0380
        /*00f6*/ 	.short	0x0030


	//----- nvinfo : EIATTR_SW_WAR
	.align		4
.L_11373:
        /*00f8*/ 	.byte	0x04, 0x36
        /*00fa*/ 	.short	(.L_11375 - .L_11374)
.L_11374:
        /*00fc*/ 	.word	0x00000008
.L_11375:


//--------------------- .nv.info._ZN43_GLOBAL__N__9ae7fba5_10_SoftMax_cu_9f978f6321softmax_warp_backwardIdddLi1ELb1ELb0EEEvPT0_PKT_S5_iiiPKb --------------------------
	.section	.nv.info._ZN43_GLOBAL__N__9ae7fba5_10_SoftMax_cu_9f978f6321softmax_warp_backwardIdddLi1ELb1ELb0EEEvPT0_PKT_S5_iiiPKb,"",@"SHT_CUDA_INFO"
	.sectionflags	@""
	.align	4


	//----- nvinfo : EIATTR_CUDA_API_VERSION
	.align		4
        /*0000*/ 	.byte	0x04, 0x37
        /*0002*/ 	.short	(.L_11377 - .L_11376)
.L_11376:
        /*0004*/ 	.word	0x00000082


	//----- nvinfo : EIATTR_KPARAM_INFO
	.align		4
.L_11377:
        /*0008*/ 	.byte	0x04, 0x17
        /*000a*/ 	.short	(.L_11379 - .L_11378)
.L_11378:
        /*000c*/ 	.word	0x00000000
        /*0010*/ 	.short	0x0006
        /*0012*/ 	.short	0x0028
        /*0014*/ 	.byte	0x00, 0xf5, 0x21, 0x00


	//----- nvinfo : EIATTR_KPARAM_INFO
	.align		4
.L_11379:
        /*0018*/ 	.byte	0x04, 0x17
        /*001a*/ 	.short	(.L_11381 - .L_11380)
.L_11380:
        /*001c*/ 	.word	0x00000000
        /*0020*/ 	.short	0x0005
        /*0022*/ 	.short	0x0020
        /*0024*/ 	.byte	0x00, 0xf0, 0x11, 0x00


	//----- nvinfo : EIATTR_KPARAM_INFO
	.align		4
.L_11381:
        /*0028*/ 	.byte	0x04, 0x17
        /*002a*/ 	.short	(.L_11383 - .L_11382)
.L_11382:
        /*002c*/ 	.word	0x00000000
        /*0030*/ 	.short	0x0004
        /*0032*/ 	.short	0x001c
        /*0034*/ 	.byte	0x00, 0xf0, 0x11, 0x00


	//----- nvinfo : EIATTR_KPARAM_INFO
	.align		4
.L_11383:
        /*0038*/ 	.byte	0x04, 0x17
        /*003a*/ 	.short	(.L_11385 - .L_11384)
.L_11384:
        /*003c*/ 	.word	0x00000000
        /*0040*/ 	.short	0x0003
        /*0042*/ 	.short	0x0018
        /*0044*/ 	.byte	0x00, 0xf0, 0x11, 0x00


	//----- nvinfo : EIATTR_KPARAM_INFO
	.align		4
.L_11385:
        /*0048*/ 	.byte	0x04, 0x17
        /*004a*/ 	.short	(.L_11387 - .L_11386)
.L_11386:
        /*004c*/ 	.word	0x00000000
        /*0050*/ 	.short	0x0002
        /*0052*/ 	.short	0x0010
        /*0054*/ 	.byte	0x00, 0xf5, 0x21, 0x00


	//----- nvinfo : EIATTR_KPARAM_INFO
	.align		4
.L_11387:
        /*0058*/ 	.byte	0x04, 0x17
        /*005a*/ 	.short	(.L_11389 - .L_11388)
.L_11388:
        /*005c*/ 	.word	0x00000000
        /*0060*/ 	.short	0x0001
        /*0062*/ 	.short	0x0008
        /*0064*/ 	.byte	0x00, 0xf5, 0x21, 0x00


	//----- nvinfo : EIATTR_KPARAM_INFO
	.align		4
.L_11389:
        /*0068*/ 	.byte	0x04, 0x17
        /*006a*/ 	.short	(.L_11391 - .L_11390)
.L_11390:
        /*006c*/ 	.word	0x00000000
        /*0070*/ 	.short	0x0000
        /*0072*/ 	.short	0x0000
        /*0074*/ 	.byte	0x00, 0xf5, 0x21, 0x00


	//----- nvinfo : EIATTR_SPARSE_MMA_MASK
	.align		4
.L_11391:
        /*0078*/ 	.byte	0x03, 0x50
        /*007a*/ 	.short	0x0000


	//----- nvinfo : EIATTR_MAXREG_COUNT
	.align		4
        /*007c*/ 	.byte	0x03, 0x1b
        /*007e*/ 	.short	0x00ff


	//----- nvinfo : EIATTR_MERCURY_ISA_VERSION
	.align		4
        /*0080*/ 	.byte	0x03, 0x5f
        /*0082*/ 	.short	0x0101


	//----- nvinfo : EIATTR_COOP_GROUP_MASK_REGIDS
	.align		4
        /*0084*/ 	.byte	0x04, 0x29
        /*0086*/ 	.short	(.L_11393 - .L_11392)


	//   ....[0]....
.L_11392:
        /*0088*/ 	.word	0xffffffff


	//   ....[1]....
        /*008c*/ 	.word	0xffffffff


	//   ....[2]....
        /*0090*/ 	.word	0xffffffff


	//   ....[3]....
        /*0094*/ 	.word	0xffffffff


	//----- nvinfo : EIATTR_COOP_GROUP_INSTR_OFFSETS
	.align		4
.L_11393:
        /*0098*/ 	.byte	0x04, 0x28
        /*009a*/ 	.short	(.L_11395 - .L_11394)


	//   ....[0]....
.L_11394:
        /*009c*/ 	.word	0x000002d0


	//   ....[1]....
        /*00a0*/ 	.word	0x000002e0


	//   ....[2]....
        /*00a4*/ 	.word	0x00000300


	//   ....[3]....
        /*00a8*/ 	.word	0x00000310


	//----- nvinfo : EIATTR_VRC_CTA_INIT_COUNT
	.align		4
.L_11395:
        /*00ac*/ 	.byte	0x02, 0x4a
	.zero		1
	.zero		1


	//----- nvinfo : EIATTR_EXIT_INSTR_OFFSETS
	.align		4
        /*00b0*/ 	.byte	0x04, 0x1c
        /*00b2*/ 	.short	(.L_11397 - .L_11396)


	//   ....[0]....
.L_11396:
        /*00b4*/ 	.word	0x00000330


	//   ....[1]....
        /*00b8*/ 	.word	0x000007a0


	//   ....[2]....
        /*00bc*/ 	.word	0x00000be0


	//----- nvinfo : EIATTR_CRS_STACK_SIZE
	.align		4
.L_11397:
        /*00c0*/ 	.byte	0x04, 0x1e
        /*00c2*/ 	.short	(.L_11399 - .L_11398)
.L_11398:
        /*00c4*/ 	.word	0x00000000


	//----- nvinfo : EIATTR_CBANK_PARAM_SIZE
	.align		4
.L_11399:
        /*00c8*/ 	.byte	0x03, 0x19
        /*00ca*/ 	.short	0x0030


	//----- nvinfo : EIATTR_PARAM_CBANK
	.align		4
        /*00cc*/ 	.byte	0x04, 0x0a
        /*00ce*/ 	.short	(.L_11401 - .L_11400)
	.align		4
.L_11400:
        /*00d0*/ 	.word	index@(.nv.constant0._ZN43_GLOBAL__N__9ae7fba5_10_SoftMax_cu_9f978f6321softmax_warp_backwardIdddLi1ELb1ELb0EEEvPT0_PKT_S5_iiiPKb)
        /*00d4*/ 	.short	0x0380
        /*00d6*/ 	.short	0x0030


	//----- nvinfo : EIATTR_SW_WAR
	.align		4
.L_11401:
        /*00d8*/ 	.byte	0x04, 0x36
        /*00da*/ 	.short	(.L_11403 - .L_11402)
.L_11402:
        /*00dc*/ 	.word	0x00000008
.L_11403:


//--------------------- .nv.info._ZN43_GLOBAL__N__9ae7fba5_10_SoftMax_cu_9f978f6321softmax_warp_backwardIdddLi0ELb1ELb0EEEvPT0_PKT_S5_iiiPKb --------------------------
	.section	.nv.info._ZN43_GLOBAL__N__9ae7fba5_10_SoftMax_cu_9f978f6321softmax_warp_backwardIdddLi0ELb1ELb0EEEvPT0_PKT_S5_iiiPKb,"",@"SHT_CUDA_INFO"
	.sectionflags	@""
	.align	4


	//----- nvinfo : EIATTR_CUDA_API_VERSION
	.align		4
        /*0000*/ 	.byte	0x04, 0x37
        /*0002*/ 	.short	(.L_11405 - .L_11404)
.L_11404:
        /*0004*/ 	.word	0x00000082


	//----- nvinfo : EIATTR_KPARAM_INFO
	.align		4
.L_11405:
        /*0008*/ 	.byte	0x04, 0x17
        /*000a*/ 	.short	(.L_11407 - .L_11406)
.L_11406:
        /*000c*/ 	.word	0x00000000
        /*0010*/ 	.short	0x0006
        /*0012*/ 	.short	0x0028
        /*0014*/ 	.byte	0x00, 0xf5, 0x21, 0x00


	//----- nvinfo : EIATTR_KPARAM_INFO
	.align		4
.L_11407:
        /*0018*/ 	.byte	0x04, 0x17
        /*001a*/ 	.short	(.L_11409 - .L_11408)
.L_11408:
        /*001c*/ 	.word	0x00000000
        /*0020*/ 	.short	0x0005
        /*0022*/ 	.short	0x0020
        /*0024*/ 	.byte	0x00, 0xf0, 0x11, 0x00


	//----- nvinfo : EIATTR_KPARAM_INFO
	.align		4
.L_11409:
        /*0028*/ 	.byte	0x04, 0x17
        /*002a*/ 	.short	(.L_11411 - .L_11410)
.L_11410:
        /*002c*/ 	.word	0x00000000
        /*0030*/ 	.short	0x0004
        /*0032*/ 	.short	0x001c
        /*0034*/ 	.byte	0x00, 0xf0, 0x11, 0x00


	//----- nvinfo : EIATTR_KPARAM_INFO
	.align		4
.L_11411:
        /*0038*/ 	.byte	0x04, 0x17
        /*003a*/ 	.short	(.L_11413 - .L_11412)
.L_11412:
        /*003c*/ 	.word	0x00000000
        /*0040*/ 	.short	0x0003
        /*0042*/ 	.short	0x0018
        /*0044*/ 	.byte	0x00, 0xf0, 0x11, 0x00


	//----- nvinfo : EIATTR_KPARAM_INFO
	.align		4
.L_11413:
        /*0048*/ 	.byte	0x04, 0x17
        /*004a*/ 	.short	(.L_11415 - .L_11414)
.L_11414:
        /*004c*/ 	.word	0x00000000
        /*0050*/ 	.short	0x0002
        /*0052*/ 	.short	0x0010
        /*0054*/ 	.byte	0x00, 0xf5, 0x21, 0x00


	//----- nvinfo : EIATTR_KPARAM_INFO
	.align		4
.L_11415:
        /*0058*/ 	.byte	0x04, 0x17
        /*005a*/ 	.short	(.L_11417 - .L_11416)
.L_11416:
        /*005c*/ 	.word	0x00000000
        /*0060*/ 	.short	0x0001
        /*0062*/ 	.short	0x0008
        /*0064*/ 	.byte	0x00, 0xf5, 0x21, 0x00


	//----- nvinfo : EIATTR_KPARAM_INFO
	.align		4
.L_11417:
        /*0068*/ 	.byte	0x04, 0x17
        /*006a*/ 	.short	(.L_11419 - .L_11418)
.L_11418:
        /*006c*/ 	.word	0x00000000
        /*0070*/ 	.short	0x0000
        /*0072*/ 	.short	0x0000
        /*0074*/ 	.byte	0x00, 0xf5, 0x21, 0x00


	//----- nvinfo : EIATTR_SPARSE_MMA_MASK
	.align		4
.L_11419:
        /*0078*/ 	.byte	0x03, 0x50
        /*007a*/ 	.short	0x0000


	//----- nvinfo : EIATTR_MAXREG_COUNT
	.align		4
        /*007c*/ 	.byte	0x03, 0x1b
        /*007e*/ 	.short	0x00ff


	//----- nvinfo : EIATTR_MERCURY_ISA_VERSION
	.align		4
        /*0080*/ 	.byte	0x03, 0x5f
        /*0082*/ 	.short	0x0101


	//----- nvinfo : EIATTR_VRC_CTA_INIT_COUNT
	.align		4
        /*0084*/ 	.byte	0x02, 0x4a
	.zero		1
	.zero		1


	//----- nvinfo : EIATTR_EXIT_INSTR_OFFSETS
	.align		4
        /*0088*/ 	.byte	0x04, 0x1c
        /*008a*/ 	.short	(.L_11421 - .L_11420)


	//   ....[0]....
.L_11420:
        /*008c*/ 	.word	0x000002b0


	//   ....[1]....
        /*0090*/ 	.word	0x000006e0


	//   ....[2]....
        /*0094*/ 	.word	0x00000950


	//----- nvinfo : EIATTR_CRS_STACK_SIZE
	.align		4
.L_11421:
        /*0098*/ 	.byte	0x04, 0x1e
        /*009a*/ 	.short	(.L_11423 - .L_11422)
.L_11422:
        /*009c*/ 	.word	0x00000000


	//----- nvinfo : EIATTR_CBANK_PARAM_SIZE
	.align		4
.L_11423:
        /*00a0*/ 	.byte	0x03, 0x19
        /*00a2*/ 	.short	0x0030


	//----- nvinfo : EIATTR_PARAM_CBANK
	.align		4
        /*00a4*/ 	.byte	0x04, 0x0a
        /*00a6*/ 	.short	(.L_11425 - .L_11424)
	.align		4
.L_11424:
        /*00a8*/ 	.word	index@(.nv.constant0._ZN43_GLOBAL__N__9ae7fba5_10_SoftMax_cu_9f978f6321softmax_warp_backwardIdddLi0ELb1ELb0EEEvPT0_PKT_S5_iiiPKb)
        /*00ac*/ 	.short	0x0380
        /*00ae*/ 	.short	0x0030


	//----- nvinfo : EIATTR_SW_WAR
	.align		4
.L_11425:
        /*00b0*/ 	.byte	0x04, 0x36
        /*00b2*/ 	.short	(.L_11427 - .L_11426)
.L_11426:
        /*00b4*/ 	.word	0x00000008
.L_11427:


//--------------------- .nv.info._ZN43_GLOBAL__N__9ae7fba5_10_SoftMax_cu_9f978f6320softmax_warp_forwardIN3c108BFloat16EffLi11ELb1ELb0EEEvPT0_PKT_iiiPKbib --------------------------
	.section	.nv.info._ZN43_GLOBAL__N__9ae7fba5_10_SoftMax_cu_9f978f6320softmax_warp_forwardIN3c108BFloat16EffLi11ELb1ELb0EEEvPT0_PKT_iiiPKbib,"",@"SHT_CUDA_INFO"
	.sectionflags	@""
	.align	4


	//----- nvinfo : EIATTR_CUDA_API_VERSION
	.align		4
        /*0000*/ 	.byte	0x04, 0x37
        /*0002*/ 	.short	(.L_11429 - .L_11428)
.L_11428:
        /*0004*/ 	.word	0x00000082


	//----- nvinfo : EIATTR_KPARAM_INFO
	.align		4
.L_11429:
        /*0008*/ 	.byte	0x04, 0x17
        /*000a*/ 	.short	(.L_11431 - .L_11430)
.L_11430:
        /*000c*/ 	.word	0x00000000
        /*0010*/ 	.short	0x0007
        /*0012*/ 	.short	0x002c
        /*0014*/ 	.byte	0x00, 0xf0, 0x05, 0x00


	//----- nvinfo : EIATTR_KPARAM_INFO
	.align		4
.L_11431:
        /*0018*/ 	.byte	0x04, 0x17
        /*001a*/ 	.short	(.L_11433 - .L_11432)
.L_11432:
        /*001c*/ 	.word	0x00000000
        /*0020*/ 	.short	0x0006
        /*0022*/ 	.short	0x0028
        /*0024*/ 	.byte	0x00, 0xf0, 0x11, 0x00


	//----- nvinfo : EIATTR_KPARAM_INFO
	.align		4
.L_11433:
        /*0028*/ 	.byte	0x04, 0x17
        /*002a*/ 	.short	(.L_11435 - .L_11434)
.L_11434:
        /*002c*/ 	.word	0x00000000
        /*0030*/ 	.short	0x0005
        /*0032*/ 	.short	0x0020
        /*0034*/ 	.byte	0x00, 0xf5, 0x21, 0x00


	//----- nvinfo : EIATTR_KPARAM_INFO
	.align		4
.L_11435:
        /*0038*/ 	.byte	0x04, 0x17
        /*003a*/ 	.short	(.L_11437 - .L_11436)
.L_11436:
        /*003c*/ 	.word	0x00000000
        /*0040*/ 	.short	0x0004
        /*0042*/ 	.short	0x0018
        /*0044*/ 	.byte	0x00, 0xf0, 0x11, 0x00


	//----- nvinfo : EIATTR_KPARAM_INFO
	.align		4
.L_11437:
        /*0048*/ 	.byte	0x04, 0x17
        /*004a*/ 	.short	(.L_11439 - .L_11438)
.L_11438:
        /*004c*/ 	.word	0x00000000
        /*0050*/ 	.short	0x0003
        /*0052*/ 	.short	0x0014
        /*0054*/ 	.byte	0x00, 0xf0, 0x11, 0x00


	//----- nvinfo : EIATTR_KPARAM_INFO
	.align		4
.L_11439:
        /*0058*/ 	.byte	0x04, 0x17
        /*005a*/ 	.short	(.L_11441 - .L_11440)
.L_11440:
        /*005c*/ 	.word	0x00000000
        /*0060*/ 	.short	0x0002
        /*0062*/ 	.short	0x0010
        /*0064*/ 	.byte	0x00, 0xf0, 0x11, 0x00


	//----- nvinfo : EIATTR_KPARAM_INFO
	.align		4
.L_11441:
        /*0068*/ 	.byte	0x04, 0x17
        /*006a*/ 	.short	(.L_11443 - .L_11442)
.L_11442:
        /*006c*/ 	.word	0x00000000
        /*0070*/ 	.short	0x0001
        /*0072*/ 	.short	0x0008
        /*0074*/ 	.byte	0x00, 0xf5, 0x21, 0x00


	//----- nvinfo : EIATTR_KPARAM_INFO
	.align		4
.L_11443:
        /*0078*/ 	.byte	0x04, 0x17
        /*007a*/ 	.short	(.L_11445 - .L_11444)
.L_11444:
        /*007c*/ 	.word	0x00000000
        /*0080*/ 	.short	0x0000
        /*0082*/ 	.short	0x0000
        /*0084*/ 	.byte	0x00, 0xf5, 0x21, 0x00


	//----- nvinfo : EIATTR_SPARSE_MMA_MASK
	.align		4
.L_11445:
        /*0088*/ 	.byte	0x03, 0x50
        /*008a*/ 	.short	0x0000


	//----- nvinfo : EIATTR_MAXREG_COUNT
	.align		4
        /*008c*/ 	.byte	0x03, 0x1b
        /*008e*/ 	.short	0x00ff


	//----- nvinfo : EIATTR_MERCURY_ISA_VERSION
	.align		4
        /*0090*/ 	.byte	0x03, 0x5f
        /*0092*/ 	.short	0x0101


	//----- nvinfo : EIATTR_COOP_GROUP_MASK_REGIDS
	.align		4
        /*0094*/ 	.byte	0x04, 0x29
        /*0096*/ 	.short	(.L_11447 - .L_11446)


	//   ....[0]....
.L_11446:
        /*0098*/ 	.word	0xffffffff


	//   ....[1]....
        /*009c*/ 	.word	0xffffffff


	//   ....[2]....
        /*00a0*/ 	.word	0xffffffff


	//   ....[3]....
        /*00a4*/ 	.word	0xffffffff


	//   ....[4]....
        /*00a8*/ 	.word	0xffffffff


	//   ....[5]....
        /*00ac*/ 	.word	0xffffffff


	//   ....[6]....
        /*00b0*/ 	.word	0xffffffff


	//   ....[7]....
        /*00b4*/ 	.word	0xffffffff


	//   ....[8]....
        /*00b8*/ 	.word	0xffffffff


	//   ....[9]....
        /*00bc*/ 	.word	0xffffffff


	//----- nvinfo : EIATTR_COOP_GROUP_INSTR_OFFSETS
	.align		4
.L_11447:
        /*00c0*/ 	.byte	0x04, 0x28
        /*00c2*/ 	.short	(.L_11449 - .L_11448)


	//   ....[0]....
.L_11448:
        /*00c4*/ 	.word	0x00002050


	//   ....[1]....
        /*00c8*/ 	.word	0x00002080


	//   ....[2]....
        /*00cc*/ 	.word	0x000020b0


	//   ....[3]....
        /*00d0*/ 	.word	0x000020e0


	//   ....[4]....
        /*00d4*/ 	.word	0x00002110


	//   ....[5]....
        /*00d8*/ 	.word	0x00003140


	//   ....[6]....
        /*00dc*/ 	.word	0x00003160


	//   ....[7]....
        /*00e0*/ 	.word	0x00003180


	//   ....[8]....
        /*00e4*/ 	.word	0x000031a0


	//   ....[9]....
        /*00e8*/ 	.word	0x000031c0


	//----- nvinfo : EIATTR_VRC_CTA_INIT_COUNT
	.align		4
.L_11449:
        /*00ec*/ 	.byte	0x02, 0x4a
	.zero		1
	.zero		1


	//----- nvinfo : EIATTR_EXIT_INSTR_OFFSETS
	.align		4
        /*00f0*/ 	.byte	0x04, 0x1c
        /*00f2*/ 	.short	(.L_11451 - .L_11450)


	//   ....[0]....
.L_11450:
        /*00f4*/ 	.word	0x000031e0


	//   ....[1]....
        /*00f8*/ 	.word	0x00003200


	//   ....[2]....
        /*00fc*/ 	.word	0x00003270


	//   ....[3]....
        /*0100*/ 	.word	0x000032b0


	//   ....[4]....
        /*0104*/ 	.word	0x000032f0


	//   ....[5]....
        /*0108*/ 	.word	0x00003330


	//   ....[6]....
        /*010c*/ 	.word	0x00003370


	//   ....[7]....
        /*0110*/ 	.word	0x000033b0


	//   ....[8]....
        /*0114*/ 	.word	0x000033f0


	//   ....[9]....
        /*0118*/ 	.word	0x00003430


	//   ....[10]....
        /*011c*/ 	.word	0x00003470


	//   ....[11]....
        /*0120*/ 	.word	0x000034b0


	//   ....[12]....
        /*0124*/ 	.word	0x000034f0


	//   ....[13]....
        /*0128*/ 	.word	0x00003530


	//   ....[14]....
        /*012c*/ 	.word	0x00003570


	//   ....[15]....
        /*0130*/ 	.word	0x000035b0


	//   ....[16]....
        /*0134*/ 	.word	0x000035f0


	//   ....[17]....
        /*0138*/ 	.word	0x00003630


	//   ....[18]....
        /*013c*/ 	.word	0x00003670


	//   ....[19]....
        /*0140*/ 	.word	0x000036b0


	//   ....[20]....
        /*0144*/ 	.word	0x000036f0


	//   ....[21]....
        /*0148*/ 	.word	0x00003730


	//   ....[22]....
        /*014c*/ 	.word	0x00003770


	//   ....[23]....
        /*0150*/ 	.word	0x000037b0


	//   ....[24]....
        /*0154*/ 	.word	0x000037f0


	//   ....[25]....
        /*0158*/ 	.word	0x00003830


	//   ....[26]....
        /*015c*/ 	.word	0x00003870


	//   ....[27]....
        /*0160*/ 	.word	0x000038a0


	//   ....[28]....
        /*0164*/ 	.word	0x000038d0


	//   ....[29]....
        /*0168*/ 	.word	0x00003900


	//   ....[30]....
        /*016c*/ 	.word	0x00003930


	//   ....[31]....
        /*0170*/ 	.word	0x00003960


	//   ....[32]....
        /*0174*/ 	.word	0x000039c0


	//   ....[33]....
        /*0178*/ 	.word	0x00003a10


	//   ....[34]....
        /*017c*/ 	.word	0x00003a60


	//   ....[35]....
        /*0180*/ 	.word	0x00003ab0


	//   ....[36]....
        /*0184*/ 	.word	0x00003b00


	//   ....[37]....
        /*0188*/ 	.word	0x00003b50


	//   ....[38]....
        /*018c*/ 	.word	0x00003ba0


	//   ....[39]....
        /*0190*/ 	.word	0x00003bf0


	//   ....[40]....
        /*0194*/ 	.word	0x00003c40


	//   ....[41]....
        /*0198*/ 	.word	0x00003c90


	//   ....[42]....
        /*019c*/ 	.word	0x00003ce0


	//   ....[43]....
        /*01a0*/ 	.word	0x00003d30


	//   ....[44]....
        /*01a4*/ 	.word	0x00003d80


	//   ....[45]....
        /*01a8*/ 	.word	0x00003dd0


	//   ....[46]....
        /*01ac*/ 	.word	0x00003e20


	//   ....[47]....
        /*01b0*/ 	.word	0x00003e60


	//   ....[48]....
        /*01b4*/ 	.word	0x00003ea0


	//   ....[49]....
        /*01b8*/ 	.word	0x00003ee0


	//   ....[50]....
        /*01bc*/ 	.word	0x00003f20


	//   ....[51]....
        /*01c0*/ 	.word	0x00003f60


	//   ....[52]....
        /*01c4*/ 	.word	0x00003fa0


	//   ....[53]....
        /*01c8*/ 	.word	0x00003fe0


	//   ....[54]....
        /*01cc*/ 	.word	0x00004020


	//   ....[55]....
        /*01d0*/ 	.word	0x00004060


	//   ....[56]....
        /*01d4*/ 	.word	0x000040a0


	//   ....[57]....
        /*01d8*/ 	.word	0x000040e0


	//   ....[58]....
        /*01dc*/ 	.word	0x00004120


	//   ....[59]....
        /*01e0*/ 	.word	0x00004160


	//   ....[60]....
        /*01e4*/ 	.word	0x000041a0


	//   ....[61]....
        /*01e8*/ 	.word	0x000041e0


	//   ....[62]....
        /*01ec*/ 	.word	0x00004220


	//   ....[63]....
        /*01f0*/ 	.word	0x00004260


	//   ....[64]....
        /*01f4*/ 	.word	0x000042a0


	//   ....[65]....
        /*01f8*/ 	.word	0x000042d0


	//----- nvinfo : EIATTR_CBANK_PARAM_SIZE
	.align		4
.L_11451:
        /*01fc*/ 	.byte	0x03, 0x19
        /*01fe*/ 	.short	0x002d


	//----- nvinfo : EIATTR_PARAM_CBANK
	.align		4
        /*0200*/ 	.byte	0x04, 0x0a
        /*0202*/ 	.short	(.L_11453 - .L_11452)
	.align		4
.L_11452:
        /*0204*/ 	.word	index@(.nv.constant0._ZN43_GLOBAL__N__9ae7fba5_10_SoftMax_cu_9f978f6320softmax_warp_forwardIN3c108BFloat16EffLi11ELb1ELb0EEEvPT0_PKT_iiiPKbib)
        /*0208*/ 	.short	0x0380
        /*020a*/ 	.short	0x002d


	//----- nvinfo : EIATTR_SW_WAR
	.align		4
.L_11453:
        /*020c*/ 	.byte	0x04, 0x36
        /*020e*/ 	.short	(.L_11455 - .L_11454)
.L_11454:
        /*0210*/ 	.word	0x00000008
.L_11455:


//--------------------- .nv.info._ZN43_GLOBAL__N__9ae7fba5_10_SoftMax_cu_9f978f6320softmax_warp_forwardIN3c108BFloat16EffLi10ELb1ELb0EEEvPT0_PKT_iiiPKbib --------------------------
	.section	.nv.info._ZN43_GLOBAL__N__9ae7fba5_10_SoftMax_cu_9f978f6320softmax_warp_forwardIN3c108BFloat16EffLi10ELb1ELb0EEEvPT0_PKT_iiiPKbib,"",@"SHT_CUDA_INFO"
	.sectionflags	@""
	.align	4


	//----- nvinfo : EIATTR_CUDA_API_VERSION
	.align		4
        /*0000*/ 	.byte	0x04, 0x37
        /*0002*/ 	.short	(.L_11457 - .L_11456)
.L_11456:
        /*0004*/ 	.word	0x00000082


	//----- nvinfo : EIATTR_KPARAM_INFO
	.align		4
.L_11457:
        /*0008*/ 	.byte	0x04, 0x17
        /*000a*/ 	.short	(.L_11459 - .L_11458)
.L_11458:
        /*000c*/ 	.word	0x00000000
        /*0010*/ 	.short	0x0007
        /*0012*/ 	.short	0x002c
        /*0014*/ 	.byte	0x00, 0xf0, 0x05, 0x00


	//----- nvinfo : EIATTR_KPARAM_INFO
	.align		4
.L_11459:
        /*0018*/ 	.byte	0x04, 0x17
        /*001a*/ 	.short	(.L_11461 - .L_11460)
.L_11460:
        /*001c*/ 	.word	0x00000000
        /*0020*/ 	.short	0x0006
        /*0022*/ 	.short	0x0028
        /*0024*/ 	.byte	0x00, 0xf0, 0x11, 0x00


	//----- nvinfo : EIATTR_KPARAM_INFO
	.align		4
.L_11461:
        /*0028*/ 	.byte	0x04, 0x17
        /*002a*/ 	.short	(.L_11463 - .L_11462)
.L_11462:
        /*002c*/ 	.word	0x00000000
        /*0030*/ 	.short	0x0005
        /*0032*/ 	.short	0x0020
        /*0034*/ 	.byte	0x00, 0xf5, 0x21, 0x00


	//----- nvinfo : EIATTR_KPARAM_INFO
	.align		4
.L_11463:
        /*0038*/ 	.byte	0x04, 0x17
        /*003a*/ 	.short	(.L_11465 - .L_11464)
.L_11464:
        /*003c*/ 	.word	0x00000000
        /*0040*/ 	.short	0x0004
        /*0042*/ 	.short	0x0018
        /*0044*/ 	.byte	0x00, 0xf0, 0x11, 0x00


	//----- nvinfo : EIATTR_KPARAM_INFO
	.align		4
.L_11465:
        /*0048*/ 	.byte	0x04, 0x17
        /*004a*/ 	.short	(.L_11467 - .L_11466)
.L_11466:
        /*004c*/ 	.word	0x00000000
        /*0050*/ 	.short	0x0003
        /*0052*/ 	.short	0x0014
        /*0054*/ 	.byte	0x00, 0xf0, 0x11, 0x00


	//----- nvinfo : EIATTR_KPARAM_INFO
	.align		4
.L_11467:
        /*0058*/ 	.byte	0x04, 0x17
        /*005a*/ 	.short	(.L_11469 - .L_11468)
.L_11468:
        /*005c*/ 	.word	0x00000000
        /*0060*/ 	.short	0x0002
        /*0062*/ 	.short	0x0010
        /*0064*/ 	.byte	0x00, 0xf0, 0x11, 0x00


	//----- nvinfo : EIATTR_KPARAM_INFO
	.align		4
.L_11469:
        /*0068*/ 	.byte	0x04, 0x17
        /*006a*/ 	.short	(.L_11471 - .L_11470)
.L_11470:
        /*006c*/ 	.word	0x00000000
        /*0070*/ 	.short	0x0001
        /*0072*/ 	.short	0x0008
        /*0074*/ 	.byte	0x00, 0xf5, 0x21, 0x00


	//----- nvinfo : EIATTR_KPARAM_INFO
	.align		4
.L_11471:
        /*0078*/ 	.byte	0x04, 0x17
        /*007a*/ 	.short	(.L_11473 - .L_11472)
.L_11472:
        /*007c*/ 	.word	0x00000000
        /*0080*/ 	.short	0x0000
        /*0082*/ 	.short	0x0000
        /*0084*/ 	.byte	0x00, 0xf5, 0x21, 0x00


	//----- nvinfo : EIATTR_SPARSE_MMA_MASK
	.align		4
.L_11473:
        /*0088*/ 	.byte	0x03, 0x50
        /*008a*/ 	.short	0x0000


	//----- nvinfo : EIATTR_MAXREG_COUNT
	.align		4
        /*008c*/ 	.byte	0x03, 0x1b
        /*008e*/ 	.short	0x00ff


	//----- nvinfo : EIATTR_MERCURY_ISA_VERSION
	.align		4
        /*0090*/ 	.byte	0x03, 0x5f
        /*0092*/ 	.short	0x0101


	//----- nvinfo : EIATTR_COOP_GROUP_MASK_REGIDS
	.align		4
        /*0094*/ 	.byte	0x04, 0x29
        /*0096*/ 	.short	(.L_11475 - .L_11474)


	//   ....[0]....
.L_11474:
        /*0098*/ 	.word	0xffffffff


	//   ....[1]....
        /*009c*/ 	.word	0xffffffff


	//   ....[2]....
        /*00a0*/ 	.word	0xffffffff


	//   ....[3]....
        /*00a4*/ 	.word	0xffffffff


	//   ....[4]....
        /*00a8*/ 	.word	0xffffffff


	//   ....[5]....
        /*00ac*/ 	.word	0xffffffff


	//   ....[6]....
        /*00b0*/ 	.word	0xffffffff


	//   ....[7]....
        /*00b4*/ 	.word	0xffffffff


	//   ....[8]....
        /*00b8*/ 	.word	0xffffffff


	//   ....[9]....
        /*00bc*/ 	.word	0xffffffff


	//----- nvinfo : EIATTR_COOP_GROUP_INSTR_OFFSETS
	.align		4
.L_11475:
        /*00c0*/ 	.byte	0x04, 0x28
        /*00c2*/ 	.short	(.L_11477 - .L_11476)


	//   ....[0]....
.L_11476:
        /*00c4*/ 	.word	0x000010b0


	//   ....[1]....
        /*00c8*/ 	.word	0x000010e0


	//   ....[2]....
        /*00cc*/ 	.word	0x00001110


	//   ....[3]....
        /*00d0*/ 	.word	0x00001140


	//   ....[4]....
        /*00d4*/ 	.word	0x00001170


	//   ....[5]....
        /*00d8*/ 	.word	0x000019a0


	//   ....[6]....
        /*00dc*/ 	.word	0x000019c0


	//   ....[7]....
        /*00e0*/ 	.word	0x000019e0


	//   ....[8]....
        /*00e4*/ 	.word	0x00001a00


	//   ....[9]....
        /*00e8*/ 	.word	0x00001a20


	//----- nvinfo : EIATTR_VRC_CTA_INIT_COUNT
	.align		4
.L_11477:
        /*00ec*/ 	.byte	0x02, 0x4a
	.zero		1
	.zero		1


	//----- nvinfo : EIATTR_EXIT_INSTR_OFFSETS
	.align		4
        /*00f0*/ 	.byte	0x04, 0x1c
        /*00f2*/ 	.short	(.L_11479 - .L_11478)


	//   ....[0]....
.L_11478:
        /*00f4*/ 	.word	0x00001a40


	//   ....[1]....
        /*00f8*/ 	.word	0x00001a60


	//   ....[2]....
        /*00fc*/ 	.word	0x00001ad0


	//   ....[3]....
        /*0100*/ 	.word	0x00001b10


	//   ....[4]....
        /*0104*/ 	.word	0x00001b50


	//   ....[5]....
        /*0108*/ 	.word	0x00001b90


	//   ....[6]....
        /*010c*/ 	.word	0x00001bd0


	//   ....[7]....
        /*0110*/ 	.word	0x00001c10


	//   ....[8]....
        /*0114*/ 	.word	0x00001c50


	//   ....[9]....
        /*0118*/ 	.word	0x00001c90


	//   ....[10]....
        /*011c*/ 	.word	0x00001cd0


	//   ....[11]....
        /*0120*/ 	.word	0x00001d10


	//   ....[12]....
        /*0124*/ 	.word	0x00001d50


	//   ....[13]....
        /*0128*/ 	.word	0x00001d90


	//   ....[14]....
        /*012c*/ 	.word	0x00001dc0


	//   ....[15]....
        /*0130*/ 	.word	0x00001df0


	//   ....[16]....
        /*0134*/ 	.word	0x00001e20


	//   ....[17]....
        /*0138*/ 	.word	0x00001e50


	//   ....[18]....
        /*013c*/ 	.word	0x00001e80


	//   ....[19]....
        /*0140*/ 	.word	0x00001ee0


	//   ....[20]....
        /*0144*/ 	.word	0x00001f30


	//   ....[21]....
        /*0148*/ 	.word	0x00001f80


	//   ....[22]....
        /*014c*/ 	.word	0x00001fd0


	//   ....[23]....
        /*0150*/ 	.word	0x00002020


	//   ....[24]....
        /*0154*/ 	.word	0x00002070


	//   ....[25]....
        /*0158*/ 	.word	0x000020c0


	//   ....[26]....
        /*015c*/ 	.word	0x00002100


	//   ....[27]....
        /*0160*/ 	.word	0x00002140


	//   ....[28]....
        /*0164*/ 	.word	0x00002180


	//   ....[29]....
        /*0168*/ 	.word	0x000021c0


	//   ....[30]....
        /*016c*/ 	.word	0x00002200


	//   ....[31]....
        /*0170*/ 	.word	0x00002240


	//   ....[32]....
        /*0174*/ 	.word	0x00002280


	//   ....[33]....
        /*0178*/ 	.word	0x000022b0


	//----- nvinfo : EIATTR_CBANK_PARAM_SIZE
	.align		4
.L_11479:
        /*017c*/ 	.byte	0x03, 0x19
        /*017e*/ 	.short	0x002d


	//----- nvinfo : EIATTR_PARAM_CBANK
	.align		4
        /*0180*/ 	.byte	0x04, 0x0a
        /*0182*/ 	.short	(.L_11481 - .L_11480)
	.align		4
.L_11480:
        /*0184*/ 	.word	index@(.nv.constant0._ZN43_GLOBAL__N__9ae7fba5_10_SoftMax_cu_9f978f6320softmax_warp_forwardIN3c108BFloat16EffLi10ELb1ELb0EEEvPT0_PKT_iiiPKbib)
        /*0188*/ 	.short	0x0380
        /*018a*/ 	.short	0x002d


	//----- nvinfo : EIATTR_SW_WAR
	.align		4
.L_11481:
        /*018c*/ 	.byte	0x04, 0x36
        /*018e*/ 	.short	(.L_11483 - .L_11482)
.L_11482:
        /*0190*/ 	.word	0x00000008
.L_11483:


//--------------------- .nv.info._ZN43_GLOBAL__N__9ae7fba5_10_SoftMax_cu_9f978f6320softmax_warp_forwardIN3c108BFloat16EffLi9ELb1ELb0EEEvPT0_PKT_iiiPKbib --------------------------
	.section	.nv.info._ZN43_GLOBAL__N__9ae7fba5_10_SoftMax_cu_9f978f6320softmax_warp_forwardIN3c108BFloat16EffLi9ELb1ELb0EEEvPT0_PKT_iiiPKbib,"",@"SHT_CUDA_INFO"
	.sectionflags	@""
	.align	4


	//----- nvinfo : EIATTR_CUDA_API_VERSION
	.align		4
        /*0000*/ 	.byte	0x04, 0x37
        /*0002*/ 	.short	(.L_11485 - .L_11484)
.L_11484:
        /*0004*/ 	.word	0x00000082


	//----- nvinfo : EIATTR_KPARAM_INFO
	.align		4
.L_11485:
        /*0008*/ 	.byte	0x04, 0x17
        /*000a*/ 	.short	(.L_11487 - .L_11486)
.L_11486:
        /*000c*/ 	.word	0x00000000
        /*0010*/ 	.short	0x0007
        /*0012*/ 	.short	0x002c
        /*0014*/ 	.byte	0x00, 0xf0, 0x05, 0x00


	//----- nvinfo : EIATTR_KPARAM_INFO
	.align		4
.L_11487:
        /*0018*/ 	.byte	0x04, 0x17
        /*001a*/ 	.short	(.L_11489 - .L_11488)
.L_11488:
        /*001c*/ 	.word	0x00000000
        /*0020*/ 	.short	0x0006
        /*0022*/ 	.short	0x0028
        /*0024*/ 	.byte	0x00, 0xf0, 0x11, 0x00


	//----- nvinfo : EIATTR_KPARAM_INFO
	.align		4
.L_11489:
        /*0028*/ 	.byte	0x04, 0x17
        /*002a*/ 	.short	(.L_11491 - .L_11490)
.L_11490:
        /*002c*/ 	.word	0x00000000
        /*0030*/ 	.short	0x0005
        /*0032*/ 	.short	0x0020
        /*0034*/ 	.byte	0x00, 0xf5, 0x21, 0x00


	//----- nvinfo : EIATTR_KPARAM_INFO
	.align		4
.L_11491:
        /*0038*/ 	.byte	0x04, 0x17
        /*003a*/ 	.short	(.L_11493 - .L_11492)
.L_11492:
        /*003c*/ 	.word	0x00000000
        /*0040*/ 	.short	0x0004
        /*0042*/ 	.short	0x0018
        /*0044*/ 	.byte	0x00, 0xf0, 0x11, 0x00


	//----- nvinfo : EIATTR_KPARAM_INFO
	.align		4
.L_11493:
        /*0048*/ 	.byte	0x04, 0x17
        /*004a*/ 	.short	(.L_11495 - .L_11494)
.L_11494:
        /*004c*/ 	.word	0x00000000
        /*0050*/ 	.short	0x0003
        /*0052*/ 	.short	0x0014
        /*0054*/ 	.byte	0x00, 0xf0, 0x11, 0x00


	//----- nvinfo : EIATTR_KPARAM_INFO
	.align		4
.L_11495:
        /*0058*/ 	.byte	0x04, 0x17
        /*005a*/ 	.short	(.L_11497 - .L_11496)
.L_11496:
        /*005c*/ 	.word	0x00000000
        /*0060*/ 	.short	0x0002
        /*0062*/ 	.short	0x0010
        /*0064*/ 	.byte	0x00, 0xf0, 0x11, 0x00


	//----- nvinfo : EIATTR_KPARAM_INFO
	.align		4
.L_11497:
        /*0068*/ 	.byte	0x04, 0x17
        /*006a*/ 	.short	(.L_11499 - .L_11498)
.L_11498:
        /*006c*/ 	.word	0x00000000
        /*0070*/ 	.short	0x0001
        /*0072*/ 	.short	0x0008
        /*0074*/ 	.byte	0x00, 0xf5, 0x21, 0x00


	//----- nvinfo : EIATTR_KPARAM_INFO
	.align		4
.L_11499:
        /*0078*/ 	.byte	0x04, 0x17
        /*007a*/ 	.short	(.L_11501 - .L_11500)
.L_11500:
        /*007c*/ 	.word	0x00000000
        /*0080*/ 	.short	0x0000
        /*0082*/ 	.short	0x0000
        /*0084*/ 	.byte	0x00, 0xf5, 0x21, 0x00


	//----- nvinfo : EIATTR_SPARSE_MMA_MASK
	.align		4
.L_11501:
        /*0088*/ 	.byte	0x03, 0x50
        /*008a*/ 	.short	0x0000


	//----- nvinfo : EIATTR_MAXREG_COUNT
	.align		4
        /*008c*/ 	.byte	0x03, 0x1b
        /*008e*/ 	.short	0x00ff


	//----- nvinfo : EIATTR_MERCURY_ISA_VERSION
	.align		4
        /*0090*/ 	.byte	0x03, 0x5f
        /*0092*/ 	.short	0x0101


	//----- nvinfo : EIATTR_COOP_GROUP_MASK_REGIDS
	.align		4
        /*0094*/ 	.byte	0x04, 0x29
        /*0096*/ 	.short	(.L_11503 - .L_11502)


	//   ....[0]....
.L_11502:
        /*0098*/ 	.word	0xffffffff


	//   ....[1]....
        /*009c*/ 	.word	0xffffffff


	//   ....[2]....
        /*00a0*/ 	.word	0xffffffff


	//   ....[3]....
        /*00a4*/ 	.word	0xffffffff


	//   ....[4]....
        /*00a8*/ 	.word	0xffffffff


	//   ....[5]....
        /*00ac*/ 	.word	0xffffffff


	//   ....[6]....
        /*00b0*/ 	.word	0xffffffff


	//   ....[7]....
        /*00b4*/ 	.word	0xffffffff


	//   ....[8]....
        /*00b8*/ 	.word	0xffffffff


	//   ....[9]....
        /*00bc*/ 	.word	0xffffffff


	//----- nvinfo : EIATTR_COOP_GROUP_INSTR_OFFSETS
	.align		4
.L_11503:
        /*00c0*/ 	.byte	0x04, 0x28
        /*00c2*/ 	.short	(.L_11505 - .L_11504)


	//   ....[0]....
.L_11504:
        /*00c4*/ 	.word	0x00000910


	//   ....[1]....
        /*00c8*/ 	.word	0x00000940


	//   ....[2]....
        /*00cc*/ 	.word	0x00000970


	//   ....[3]....
        /*00d0*/ 	.word	0x000009a0


	//   ....[4]....
        /*00d4*/ 	.word	0x000009d0


	//   ....[5]....
        /*00d8*/ 	.word	0x00000e00


	//   ....[6]....
        /*00dc*/ 	.word	0x00000e20


	//   ....[7]....
        /*00e0*/ 	.word	0x00000e40


	//   ....[8]....
        /*00e4*/ 	.word	0x00000e60


	//   ....[9]....
        /*00e8*/ 	.word	0x00000e80


	//----- nvinfo : EIATTR_VRC_CTA_INIT_COUNT
	.align		4
.L_11505:
        /*00ec*/ 	.byte	0x02, 0x4a
	.zero		1
	.zero		1


	//----- nvinfo : EIATTR_EXIT_INSTR_OFFSETS
	.align		4
        /*00f0*/ 	.byte	0x04, 0x1c
        /*00f2*/ 	.short	(.L_11507 - .L_11506)


	//   ....[0]....
.L_11506:
        /*00f4*/ 	.word	0x00000e90


	//   ....[1]....
        /*00f8*/ 	.word	0x00000eb0


	//   ....[2]....
        /*00fc*/ 	.word	0x00000f30


	//   ....[3]....
        /*0100*/ 	.word	0x00000f70


	//   ....[4]....
        /*0104*/ 	.word	0x00000fb0


	//   ....[5]....
        /*0108*/ 	.word	0x00000ff0


	//   ....[6]....
        /*010c*/ 	.word	0x00001030


	//   ....[7]....
        /*0110*/ 	.word	0x00001070


	//   ....[8]....
        /*0114*/ 	.word	0x000010b0


	//   ....[9]....
        /*0118*/ 	.word	0x000010e0


	//   ....[10]....
        /*011c*/ 	.word	0x00001110


	//   ....[11]....
        /*0120*/ 	.word	0x00001140


	//   ....[12]....
        /*0124*/ 	.word	0x00001170


	//   ....[13]....
        /*0128*/ 	.word	0x000011a0


	//   ....[14]....
        /*012c*/ 	.word	0x00001200


	//   ....[15]....
        /*0130*/ 	.word	0x00001240


	//   ....[16]....
        /*0134*/ 	.word	0x00001280


	//   ....[17]....
        /*0138*/ 	.word	0x000012b0


	//----- nvinfo : EIATTR_CBANK_PARAM_SIZE
	.align		4
.L_11507:
        /*013c*/ 	.byte	0x03, 0x19
        /*013e*/ 	.short	0x002d


	//----- nvinfo : EIATTR_PARAM_CBANK
	.align		4
        /*0140*/ 	.byte	0x04, 0x0a
        /*0142*/ 	.short	(.L_11509 - .L_11508)
	.align		4
.L_11508:
        /*0144*/ 	.word	index@(.nv.constant0._ZN43_GLOBAL__N__9ae7fba5_10_SoftMax_cu_9f978f6320softmax_warp_forwardIN3c108BFloat16EffLi9ELb1ELb0EEEvPT0_PKT_iiiPKbib)
        /*0148*/ 	.short	0x0380
        /*014a*/ 	.short	0x002d


	//----- nvinfo : EIATTR_SW_WAR
	.align		4
.L_11509:
        /*014c*/ 	.byte	0x04, 0x36
        /*014e*/ 	.short	(.L_11511 - .L_11510)
.L_11510:
        /*0150*/ 	.word	0x00000008
.L_11511:


//--------------------- .nv.info._ZN43_GLOBAL__N__9ae7fba5_10_SoftMax_cu_9f978f6320softmax_warp_forwardIN3c108BFloat16EffLi8ELb1ELb0EEEvPT0_PKT_iiiPKbib --------------------------
	.section	.nv.info._ZN43_GLOBAL__N__9ae7fba5_10_SoftMax_cu_9f978f6320softmax_warp_forwardIN3c108BFloat16EffLi8ELb1ELb0EEEvPT0_PKT_iiiPKbib,"",@"SHT_CUDA_INFO"
	.sectionflags	@""
	.align	4


	//----- nvinfo : EIATTR_CUDA_API_VERSION
	.align		4
        /*0000*/ 	.byte	0x04, 0x37
        /*0002*/ 	.short	(.L_11513 - .L_11512)
.L_11512:
        /*0004*/ 	.word	0x00000082


	//----- nvinfo : EIATTR_KPARAM_INFO
	.align		4
.L_11513:
        /*0008*/ 	.byte	0x04, 0x17
        /*000a*/ 	.short	(.L_11515 - .L_11514)
.L_11514:
        /*000c*/ 	.word	0x00000000
        /*0010*/ 	.short	0x0007
        /*0012*/ 	.short	0x002c
        /*0014*/ 	.byte	0x00, 0xf0, 0x05, 0x00


	//----- nvinfo : EIATTR_KPARAM_INFO
	.align		4
.L_11515:
        /*0018*/ 	.byte	0x04, 0x17
        /*001a*/ 	.short	(.L_11517 - .L_11516)
.L_11516:
        /*001c*/ 	.word	0x00000000
        /*0020*/ 	.short	0x0006
        /*0022*/ 	.short	0x0028
        /*0024*/ 	.byte	0x00, 0xf0, 0x11, 0x00


	//----- nvinfo : EIATTR_KPARAM_INFO
	.align		4
.L_11517:
        /*0028*/ 	.byte	0x04, 0x17
        /*002a*/ 	.short	(.L_11519 - .L_11518)
.L_11518:
        /*002c*/ 	.word	0x00000000
        /*0030*/ 	.short	0x0005
        /*0032*/ 	.short	0x0020
        /*0034*/ 	.byte	0x00, 0xf5, 0x21, 0x00


	//----- nvinfo : EIATTR_KPARAM_INFO
	.align		4
.L_11519:
        /*0038*/ 	.byte	0x04, 0x17
        /*003a*/ 	.short	(.L_11521 - .L_11520)
.L_11520:
        /*003c*/ 	.word	0x00000000
        /*0040*/ 	.short	0x0004
        /*0042*/ 	.short	0x0018
        /*0044*/ 	.byte	0x00, 0xf0, 0x11, 0x00


	//----- nvinfo : EIATTR_KPARAM_INFO
	.align		4
.L_11521:
        /*0048*/ 	.byte	0x04, 0x17
        /*004a*/ 	.short	(.L_11523 - .L_11522)
.L_11522:
        /*004c*/ 	.word	0x00000000
        /*0050*/ 	.short	0x0003
        /*0052*/ 	.short	0x0014
        /*0054*/ 	.byte	0x00, 0xf0, 0x11, 0x00


	//----- nvinfo : EIATTR_KPARAM_INFO
	.align		4
.L_11523:
        /*0058*/ 	.byte	0x04, 0x17
        /*005a*/ 	.short	(.L_11525 - .L_11524)
.L_11524:
        /*005c*/ 	.word	0x00000000
        /*0060*/ 	.short	0x0002
        /*0062*/ 	.short	0x0010
        /*0064*/ 	.byte	0x00, 0xf0, 0x11, 0x00


	//----- nvinfo : EIATTR_KPARAM_INFO
	.align		4
.L_11525:
        /*0068*/ 	.byte	0x04, 0x17
        /*006a*/ 	.short	(.L_11527 - .L_11526)
.L_11526:
        /*006c*/ 	.word	0x00000000
        /*0070*/ 	.short	0x0001
        /*0072*/ 	.short	0x0008
        /*0074*/ 	.byte	0x00, 0xf5, 0x21, 0x00


	//----- nvinfo : EIATTR_KPARAM_INFO
	.align		4
.L_11527:
        /*0078*/ 	.byte	0x04, 0x17
        /*007a*/ 	.short	(.L_11529 - .L_11528)
.L_11528:
        /*007c*/ 	.word	0x00000000
        /*0080*/ 	.short	0x0000
        /*0082*/ 	.short	0x0000
        /*0084*/ 	.byte	0x00, 0xf5, 0x21, 0x00


	//----- nvinfo : EIATTR_SPARSE_MMA_MASK
	.align		4
.L_11529:
        /*0088*/ 	.byte	0x03, 0x50
        /*008a*/ 	.short	0x0000


	//----- nvinfo : EIATTR_MAXREG_COUNT
	.align		4
        /*008c*/ 	.byte	0x03, 0x1b
        /*008e*/ 	.short	0x00ff


	//----- nvinfo : EIATTR_MERCURY_ISA_VERSION
	.align		4
        /*0090*/ 	.byte	0x03, 0x5f
        /*0092*/ 	.short	0x0101


	//----- nvinfo : EIATTR_COOP_GROUP_MASK_REGIDS
	.align		4
        /*0094*/ 	.byte	0x04, 0x29
        /*0096*/ 	.short	(.L_11531 - .L_11530)


	//   ....[0]....
.L_11530:
        /*0098*/ 	.word	0xffffffff


	//   ....[1]....
        /*009c*/ 	.word	0xffffffff


	//   ....[2]....
        /*00a0*/ 	.word	0xffffffff


	//   ....[3]....
        /*00a4*/ 	.word	0xffffffff


	//   ....[4]....
        /*00a8*/ 	.word	0xffffffff


	//   ....[5]....
        /*00ac*/ 	.word	0xffffffff


	//   ....[6]....
        /*00b0*/ 	.word	0xffffffff


	//   ....[7]....
        /*00b4*/ 	.word	0xffffffff


	//   ....[8]....
        /*00b8*/ 	.word	0xffffffff


	//   ....[9]....
        /*00bc*/ 	.word	0xffffffff


	//----- nvinfo : EIATTR_COOP_GROUP_INSTR_OFFSETS
	.align		4
.L_11531:
        /*00c0*/ 	.byte	0x04, 0x28
        /*00c2*/ 	.short	(.L_11533 - .L_11532)


	//   ....[0]....
.L_11532:
        /*00c4*/ 	.word	0x000004c0


	//   ....[1]....
        /*00c8*/ 	.word	0x000004f0


	//   ....[2]....
        /*00cc*/ 	.word	0x00000520


	//   ....[3]....
        /*00d0*/ 	.word	0x00000550


	//   ....[4]....
        /*00d4*/ 	.word	0x00000580


	//   ....[5]....
        /*00d8*/ 	.word	0x000007c0


	//   ....[6]....
        /*00dc*/ 	.word	0x000007e0


	//   ....[7]....
        /*00e0*/ 	.word	0x00000800


	//   ....[8]....
        /*00e4*/ 	.word	0x00000820


	//   ....[9]....
        /*00e8*/ 	.word	0x00000840


	//----- nvinfo : EIATTR_VRC_CTA_INIT_COUNT
	.align		4
.L_11533:
        /*00ec*/ 	.byte	0x02, 0x4a
	.zero		1
	.zero		1


	//----- nvinfo : EIATTR_EXIT_INSTR_OFFSETS
	.align		4
        /*00f0*/ 	.byte	0x04, 0x1c
        /*00f2*/ 	.short	(.L_11535 - .L_11534)


	//   ....[0]....
.L_11534:
        /*00f4*/ 	.word	0x00000850


	//   ....[1]....
        /*00f8*/ 	.word	0x00000870


	//   ....[2]....
        /*00fc*/ 	.word	0x000008f0


	//   ....[3]....
        /*0100*/ 	.word	0x00000920


	//   ....[4]....
        /*0104*/ 	.word	0x00000950


	//   ....[5]....
        /*0108*/ 	.word	0x00000980


	//   ....[6]....
        /*010c*/ 	.word	0x000009b0


	//   ....[7]....
        /*0110*/ 	.word	0x000009e0


	//   ....[8]....
        /*0114*/ 	.word	0x00000a10


	//   ....[9]....
        /*0118*/ 	.word	0x00000a40


	//----- nvinfo : EIATTR_CBANK_PARAM_SIZE
	.align		4
.L_11535:
        /*011c*/ 	.byte	0x03, 0x19
        /*011e*/ 	.short	0x002d


	//----- nvinfo : EIATTR_PARAM_CBANK
	.align		4
        /*0120*/ 	.byte	0x04, 0x0a
        /*0122*/ 	.short	(.L_11537 - .L_11536)
	.align		4
.L_11536:
        /*0124*/ 	.word	index@(.nv.constant0._ZN43_GLOBAL__N__9ae7fba5_10_SoftMax_cu_9f978f6320softmax_warp_forwardIN3c108BFloat16EffLi8ELb1ELb0EEEvPT0_PKT_iiiPKbib)
        /*0128*/ 	.short	0x0380
        /*012a*/ 	.short	0x002d


	//----- nvinfo : EIATTR_SW_WAR
	.align		4
.L_11537:
        /*012c*/ 	.byte	0x04, 0x36
        /*012e*/ 	.short	(.L_11539 - .L_11538)
.L_11538:
        /*0130*/ 	.word	0x00000008
.L_11539:


//--------------------- .nv.info._ZN43_GLOBAL__N__9ae7fba5_10_SoftMax_cu_9f978f6320softmax_warp_forwardIN3c108BFloat16EffLi7ELb1ELb0EEEvPT0_PKT_iiiPKbib --------------------------
	.section	.nv.info._ZN43_GLOBAL__N__9ae7fba5_10_SoftMax_cu_9f978f6320softmax_warp_forwardIN3c108BFloat16EffLi7ELb1ELb0EEEvPT0_PKT_iiiPKbib,"",@"SHT_CUDA_INFO"
	.sectionflags	@""
	.align	4


	//----- nvinfo : EIATTR_CUDA_API_VERSION
	.align		4
        /*0000*/ 	.byte	0x04, 0x37
        /*0002*/ 	.short	(.L_11541 - .L_11540)
.L_11540:
        /*0004*/ 	.word	0x00000082


	//----- nvinfo : EIATTR_KPARAM_INFO
	.align		4
.L_11541:
        /*0008*/ 	.byte	0x04, 0x17
        /*000a*/ 	.short	(.L_11543 - .L_11542)
.L_11542:
        /*000c*/ 	.word	0x00000000
        /*0010*/ 	.short	0x0007
        /*0012*/ 	.short	0x002c
        /*0014*/ 	.byte	0x00, 0xf0, 0x05, 0x00


	//----- nvinfo : EIATTR_KPARAM_INFO
	.align		4
.L_11543:
        /*0018*/ 	.byte	0x04, 0x17
        /*001a*/ 	.short	(.L_11545 - .L_11544)
.L_11544:
        /*001c*/ 	.word	0x00000000
        /*0020*/ 	.short	0x0006
        /*0022*/ 	.short	0x0028
        /*0024*/ 	.byte	0x00, 0xf0, 0x11, 0x00


	//----- nvinfo : EIATTR_KPARAM_INFO
	.align		4
.L_11545:
        /*0028*/ 	.byte	0x04, 0x17
        /*002a*/ 	.short	(.L_11547 - .L_11546)
.L_11546:
        /*002c*/ 	.word	0x00000000
        /*0030*/ 	.short	0x0005
        /*0032*/ 	.short	0x0020
        /*0034*/ 	.byte	0x00, 0xf5, 0x21, 0x00


	//----- nvinfo : EIATTR_KPARAM_INFO
	.align		4
.L_11547:
        /*0038*/ 	.byte	0x04, 0x17
        /*003a*/ 	.short	(.L_11549 - .L_11548)
.L_11548:
        /*003c*/ 	.word	0x00000000
        /*0040*/ 	.short	0x0004
        /*0042*/ 	.short	0x0018
        /*0044*/ 	.byte	0x00, 0xf0, 0x11, 0x00


	//----- nvinfo : EIATTR_KPARAM_INFO
	.align		4
.L_11549:
        /*0048*/ 	.byte	0x04, 0x17
        /*004a*/ 	.short	(.L_11551 - .L_11550)
.L_11550:
        /*004c*/ 	.word	0x00000000
        /*0050*/ 	.short	0x0003
        /*0052*/ 	.short	0x0014
        /*0054*/ 	.byte	0x00, 0xf0, 0x11, 0x00


	//----- nvinfo : EIATTR_KPARAM_INFO
	.align		4
.L_11551:
        /*0058*/ 	.byte	0x04, 0x17
        /*005a*/ 	.short	(.L_11553 - .L_11552)
.L_11552:
        /*005c*/ 	.word	0x00000000
        /*0060*/ 	.short	0x0002
        /*0062*/ 	.short	0x0010
        /*0064*/ 	.byte	0x00, 0xf0, 0x11, 0x00


	//----- nvinfo : EIATTR_KPARAM_INFO
	.align		4
.L_11553:
        /*0068*/ 	.byte	0x04, 0x17
        /*006a*/ 	.short	(.L_11555 - .L_11554)
.L_11554:
        /*006c*/ 	.word	0x00000000
        /*0070*/ 	.short	0x0001
        /*0072*/ 	.short	0x0008
        /*0074*/ 	.byte	0x00, 0xf5, 0x21, 0x00


	//----- nvinfo : EIATTR_KPARAM_INFO
	.align		4
.L_11555:
        /*0078*/ 	.byte	0x04, 0x17
        /*007a*/ 	.short	(.L_11557 - .L_11556)
.L_11556:
        /*007c*/ 	.word	0x00000000
        /*0080*/ 	.short	0x0000
        /*0082*/ 	.short	0x0000
        /*0084*/ 	.byte	0x00, 0xf5, 0x21, 0x00


	//----- nvinfo : EIATTR_SPARSE_MMA_MASK
	.align		4
.L_11557:
        /*0088*/ 	.byte	0x03, 0x50
        /*008a*/ 	.short	0x0000


	//----- nvinfo : EIATTR_MAXREG_COUNT
	.align		4
        /*008c*/ 	.byte	0x03, 0x1b
        /*008e*/ 	.short	0x00ff


	//----- nvinfo : EIATTR_MERCURY_ISA_VERSION
	.align		4
        /*0090*/ 	.byte	0x03, 0x5f
        /*0092*/ 	.short	0x0101


	//----- nvinfo : EIATTR_COOP_GROUP_MASK_REGIDS
	.align		4
        /*0094*/ 	.byte	0x04, 0x29
        /*0096*/ 	.short	(.L_11559 - .L_11558)


	//   ....[0]....
.L_11558:
        /*0098*/ 	.word	0xffffffff


	//   ....[1]....
        /*009c*/ 	.word	0xffffffff


	//   ....[2]....
        /*00a0*/ 	.word	0xffffffff


	//   ....[3]....
        /*00a4*/ 	.word	0xffffffff


	//   ....[4]....
        /*00a8*/ 	.word	0xffffffff


	//   ....[5]....
        /*00ac*/ 	.word	0xffffffff


	//   ....[6]....
        /*00b0*/ 	.word	0xffffffff


	//   ....[7]....
        /*00b4*/ 	.word	0xffffffff


	//   ....[8]....
        /*00b8*/ 	.word	0xffffffff


	//   ....[9]....
        /*00bc*/ 	.word	0xffffffff


	//   ....[10]....
        /*00c0*/ 	.word	0xffffffff


	//   ....[11]....
        /*00c4*/ 	.word	0xffffffff


	//   ....[12]....
        /*00c8*/ 	.word	0xffffffff


	//   ....[13]....
        /*00cc*/ 	.word	0xffffffff


	//   ....[14]....
        /*00d0*/ 	.word	0xffffffff


	//   ....[15]....
        /*00d4*/ 	.word	0xffffffff


	//   ....[16]....
        /*00d8*/ 	.word	0xffffffff


	//   ....[17]....
        /*00dc*/ 	.word	0xffffffff


	//   ....[18]....
        /*00e0*/ 	.word	0xffffffff


	//   ....[19]....
        /*00e4*/ 	.word	0xffffffff


	//----- nvinfo : EIATTR_COOP_GROUP_INSTR_OFFSETS
	.align		4
.L_11559:
        /*00e8*/ 	.byte	0x04, 0x28
        /*00ea*/ 	.short	(.L_11561 - .L_11560)


	//   ....[0]....
.L_11560:
        /*00ec*/ 	.word	0x000003a0


	//   ....[1]....
        /*00f0*/ 	.word	0x00000440


	//   ....[2]....
        /*00f4*/ 	.word	0x00000460


	//   ....[3]....
        /*00f8*/ 	.word	0x000004a0


	//   ....[4]....
        /*00fc*/ 	.word	0x000004c0


	//   ....[5]....
        /*0100*/ 	.word	0x00000500


	//   ....[6]....
        /*0104*/ 	.word	0x00000520


	//   ....[7]....
        /*0108*/ 	.word	0x00000560


	//   ....[8]....
        /*010c*/ 	.word	0x00000580


	//   ....[9]....
        /*0110*/ 	.word	0x000005c0


	//   ....[10]....
        /*0114*/ 	.word	0x000007b0


	//   ....[11]....
        /*0118*/ 	.word	0x00000830


	//   ....[12]....
        /*011c*/ 	.word	0x00000840


	//   ....[13]....
        /*0120*/ 	.word	0x00000870


	//   ....[14]....
        /*0124*/ 	.word	0x00000880


	//   ....[15]....
        /*0128*/ 	.word	0x000008b0


	//   ....[16]....
        /*012c*/ 	.word	0x000008c0


	//   ....[17]....
        /*0130*/ 	.word	0x000008f0


	//   ....[18]....
        /*0134*/ 	.word	0x00000900


	//   ....[19]....
        /*0138*/ 	.word	0x00000930


	//----- nvinfo : EIATTR_VRC_CTA_INIT_COUNT
	.align		4
.L_11561:
        /*013c*/ 	.byte	0x02, 0x4a
	.zero		1
	.zero		1


	//----- nvinfo : EIATTR_EXIT_INSTR_OFFSETS
	.align		4
        /*0140*/ 	.byte	0x04, 0x1c
        /*0142*/ 	.short	(.L_11563 - .L_11562)


	//   ....[0]....
.L_11562:
        /*0144*/ 	.word	0x00000940


	//   ....[1]....
        /*0148*/ 	.word	0x00000a90


	//   ....[2]....
        /*014c*/ 	.word	0x00000aa0


	//   ....[3]....
        /*0150*/ 	.word	0x00000b30


	//   ....[4]....
        /*0154*/ 	.word	0x00000b60


	//   ....[5]....
        /*0158*/ 	.word	0x00000b90


	//   ....[6]....
        /*015c*/ 	.word	0x00000bc0


	//----- nvinfo : EIATTR_CRS_STACK_SIZE
	.align		4
.L_11563:
        /*0160*/ 	.byte	0x04, 0x1e
        /*0162*/ 	.short	(.L_11565 - .L_11564)
.L_11564:
        /*0164*/ 	.word	0x00000000


	//----- nvinfo : EIATTR_CBANK_PARAM_SIZE
	.align		4
.L_11565:
        /*0168*/ 	.byte	0x03, 0x19
        /*016a*/ 	.short	0x002d


	//----- nvinfo : EIATTR_PARAM_CBANK
	.align		4
        /*016c*/ 	.byte	0x04, 0x0a
        /*016e*/ 	.short	(.L_11567 - .L_11566)
	.align		4
.L_11566:
        /*0170*/ 	.word	index@(.nv.constant0._ZN43_GLOBAL__N__9ae7fba5_10_SoftMax_cu_9f978f6320softmax_warp_forwardIN3c108BFloat16EffLi7ELb1ELb0EEEvPT0_PKT_iiiPKbib)
        /*0174*/ 	.short	0x0380
        /*0176*/ 	.short	0x002d


	//----- nvinfo : EIATTR_SW_WAR
	.align		4
.L_11567:
        /*0178*/ 	.byte	0x04, 0x36
        /*017a*/ 	.short	(.L_11569 - .L_11568)
.L_11568:
        /*017c*/ 	.word	0x00000008
.L_11569:


//--------------------- .nv.info._ZN43_GLOBAL__N__9ae7fba5_10_SoftMax_cu_9f978f6320softmax_warp_forwardIN3c108BFloat16EffLi6ELb1ELb0EEEvPT0_PKT_iiiPKbib --------------------------
	.section	.nv.info._ZN43_GLOBAL__N__9ae7fba5_10_SoftMax_cu_9f978f6320softmax_warp_forwardIN3c108BFloat16EffLi6ELb1ELb0EEEvPT0_PKT_iiiPKbib,"",@"SHT_CUDA_INFO"
	.sectionflags	@""
	.align	4


	//----- nvinfo : EIATTR_CUDA_API_VERSION
	.align		4
        /*0000*/ 	.byte	0x04, 0x37
        /*0002*/ 	.short	(.L_11571 - .L_11570)
.L_11570:
        /*0004*/ 	.word	0x00000082


	//----- nvinfo : EIATTR_KPARAM_INFO
	.align		4
.L_11571:
        /*0008*/ 	.byte	0x04, 0x17
        /*000a*/ 	.short	(.L_11573 - .L_11572)
.L_11572:
        /*000c*/ 	.word	0x00000000
        /*0010*/ 	.short	0x0007
        /*0012*/ 	.short	0x002c
        /*0014*/ 	.byte	0x00, 0xf0, 0x05, 0x00


	//----- nvinfo : EIATTR_KPARAM_INFO
	.align		4
.L_11573:
        /*0018*/ 	.byte	0x04, 0x17
        /*001a*/ 	.short	(.L_11575 - .L_11574)
.L_11574:
        /*001c*/ 	.word	0x00000000
        /*0020*/ 	.short	0x0006
        /*0022*/ 	.short	0x0028
        /*0024*/ 	.byte	0x00, 0xf0, 0x11, 0x00


	//----- nvinfo : EIATTR_KPARAM_INFO
	.align		4
.L_11575:
        /*0028*/ 	.byte	0x04, 0x17
        /*002a*/ 	.short	(.L_11577 - .L_11576)
.L_11576:
        /*002c*/ 	.word	0x00000000
        /*0030*/ 	.short	0x0005
        /*0032*/ 	.short	0x0020
        /*0034*/ 	.byte	0x00, 0xf5, 0x21, 0x00


	//----- nvinfo : EIATTR_KPARAM_INFO
	.align		4
.L_11577:
        /*0038*/ 	.byte	0x04, 0x17
        /*003a*/ 	.short	(.L_11579 - .L_11578)
.L_11578:
        /*003c*/ 	.word	0x00000000
        /*0040*/ 	.short	0x0004
        /*0042*/ 	.short	0x0018
        /*0044*/ 	.byte	0x00, 0xf0, 0x11, 0x00


	//----- nvinfo : EIATTR_KPARAM_INFO
	.align		4
.L_11579:
        /*0048*/ 	.byte	0x04, 0x17
        /*004a*/ 	.short	(.L_11581 - .L_11580)
.L_11580:
        /*004c*/ 	.word	0x00000000
        /*0050*/ 	.short	0x0003
        /*0052*/ 	.short	0x0014
        /*0054*/ 	.byte	0x00, 0xf0, 0x11, 0x00


	//----- nvinfo : EIATTR_KPARAM_INFO
	.align		4
.L_11581:
        /*0058*/ 	.byte	0x04, 0x17
        /*005a*/ 	.short	(.L_11583 - .L_11582)
.L_11582:
        /*005c*/ 	.word	0x00000000
        /*0060*/ 	.short	0x0002
        /*0062*/ 	.short	0x0010
        /*0064*/ 	.byte	0x00, 0xf0, 0x11, 0x00


	//----- nvinfo : EIATTR_KPARAM_INFO
	.align		4
.L_11583:
        /*0068*/ 	.byte	0x04, 0x17
        /*006a*/ 	.short	(.L_11585 - .L_11584)
.L_11584:
        /*006c*/ 	.word	0x00000000
        /*0070*/ 	.short	0x0001
        /*0072*/ 	.short	0x0008
        /*0074*/ 	.byte	0x00, 0xf5, 0x21, 0x00


	//----- nvinfo : EIATTR_KPARAM_INFO
	.align		4
.L_11585:
        /*0078*/ 	.byte	0x04, 0x17
        /*007a*/ 	.short	(.L_11587 - .L_11586)
.L_11586:
        /*007c*/ 	.word	0x00000000
        /*0080*/ 	.short	0x0000
        /*0082*/ 	.short	0x0000
        /*0084*/ 	.byte	0x00, 0xf5, 0x21, 0x00


	//----- nvinfo : EIATTR_SPARSE_MMA_MASK
	.align		4
.L_11587:
        /*0088*/ 	.byte	0x03, 0x50
        /*008a*/ 	.short	0x0000


	//----- nvinfo : EIATTR_MAXREG_COUNT
	.align		4
        /*008c*/ 	.byte	0x03, 0x1b
        /*008e*/ 	.short	0x00ff


	//----- nvinfo : EIATTR_MERCURY_ISA_VERSION
	.align		4
        /*0090*/ 	.byte	0x03, 0x5f
        /*0092*/ 	.short	0x0101


	//----- nvinfo : EIATTR_COOP_GROUP_MASK_REGIDS
	.align		4
        /*0094*/ 	.byte	0x04, 0x29
        /*0096*/ 	.short	(.L_11589 - .L_11588)


	//   ....[0]....
.L_11588:
        /*0098*/ 	.word	0xffffffff


	//   ....[1]....
        /*009c*/ 	.word	0xffffffff


	//   ....[2]....
        /*00a0*/ 	.word	0xffffffff


	//   ....[3]....
        /*00a4*/ 	.word	0xffffffff


	//   ....[4]....
        /*00a8*/ 	.word	0xffffffff


	//   ....[5]....
        /*00ac*/ 	.word	0xffffffff


	//   ....[6]....
        /*00b0*/ 	.word	0xffffffff


	//   ....[7]....
        /*00b4*/ 	.word	0xffffffff


	//   ....[8]....
        /*00b8*/ 	.word	0xffffffff


	//   ....[9]....
        /*00bc*/ 	.word	0xffffffff


	//   ....[10]....
        /*00c0*/ 	.word	0xffffffff


	//   ....[11]....
        /*00c4*/ 	.word	0xffffffff


	//   ....[12]....
        /*00c8*/ 	.word	0xffffffff


	//   ....[13]....
        /*00cc*/ 	.word	0xffffffff


	//   ....[14]....
        /*00d0*/ 	.word	0xffffffff


	//   ....[15]....
        /*00d4*/ 	.word	0xffffffff


	//   ....[16]....
        /*00d8*/ 	.word	0xffffffff


	//   ....[17]....
        /*00dc*/ 	.word	0xffffffff


	//   ....[18]....
        /*00e0*/ 	.word	0xffffffff


	//   ....[19]....
        /*00e4*/ 	.word	0xffffffff


	//----- nvinfo : EIATTR_COOP_GROUP_INSTR_OFFSETS
	.align		4
.L_11589:
        /*00e8*/ 	.byte	0x04, 0x28
        /*00ea*/ 	.short	(.L_11591 - .L_11590)


	//   ....[0]....
.L_11590:
        /*00ec*/ 	.word	0x00000250


	//   ....[1]....
        /*00f0*/ 	.word	0x00000270


	//   ....[2]....
        /*00f4*/ 	.word	0x000002b0


	//   ....[3]....
        /*00f8*/ 	.word	0x000002d0


	//   ....[4]....
        /*00fc*/ 	.word	0x00000310


	//   ....[5]....
        /*0100*/ 	.word	0x00000330


	//   ....[6]....
        /*0104*/ 	.word	0x00000370


	//   ....[7]....
        /*0108*/ 	.word	0x00000390


	//   ....[8]....
        /*010c*/ 	.word	0x000003d0


	//   ....[9]....
        /*0110*/ 	.word	0x000003f0


	//   ....[10]....
        /*0114*/ 	.word	0x00000540


	//   ....[11]....
        /*0118*/ 	.word	0x00000560


	//   ....[12]....
        /*011c*/ 	.word	0x00000580


	//   ....[13]....
        /*0120*/ 	.word	0x000005a0


	//   ....[14]....
        /*0124*/ 	.word	0x000005c0


	//   ....[15]....
        /*0128*/ 	.word	0x000005e0


	//   ....[16]....
        /*012c*/ 	.word	0x00000600


	//   ....[17]....
        /*0130*/ 	.word	0x00000620


	//   ....[18]....
        /*0134*/ 	.word	0x00000640


	//   ....[19]....
        /*0138*/ 	.word	0x00000660


	//----- nvinfo : EIATTR_VRC_CTA_INIT_COUNT
	.align		4
.L_11591:
        /*013c*/ 	.byte	0x02, 0x4a
	.zero		1
	.zero		1


	//----- nvinfo : EIATTR_EXIT_INSTR_OFFSETS
	.align		4
        /*0140*/ 	.byte	0x04, 0x1c
        /*0142*/ 	.short	(.L_11593 - .L_11592)


	//   ....[0]....
.L_11592:
        /*0144*/ 	.word	0x00000670


	//   ....[1]....
        /*0148*/ 	.word	0x00000760


	//   ....[2]....
        /*014c*/ 	.word	0x00000770


	//   ....[3]....
        /*0150*/ 	.word	0x00000810


	//   ....[4]....
        /*0154*/ 	.word	0x00000840


	//----- nvinfo : EIATTR_CRS_STACK_SIZE
	.align		4
.L_11593:
        /*0158*/ 	.byte	0x04, 0x1e
        /*015a*/ 	.short	(.L_11595 - .L_11594)
.L_11594:
        /*015c*/ 	.word	0x00000000


	//----- nvinfo : EIATTR_CBANK_PARAM_SIZE
	.align		4
.L_11595:
        /*0160*/ 	.byte	0x03, 0x19
        /*0162*/ 	.short	0x002d


	//----- nvinfo : EIATTR_PARAM_CBANK
	.align		4
        /*0164*/ 	.byte	0x04, 0x0a
        /*0166*/ 	.short	(.L_11597 - .L_11596)
	.align		4
.L_11596:
        /*0168*/ 	.word	index@(.nv.constant0._ZN43_GLOBAL__N__9ae7fba5_10_SoftMax_cu_9f978f6320softmax_warp_forwardIN3c108BFloat16EffLi6ELb1ELb0EEEvPT0_PKT_iiiPKbib)
        /*016c*/ 	.short	0x0380
        /*016e*/ 	.short	0x002d


	//----- nvinfo : EIATTR_SW_WAR
	.align		4
.L_11597:
        /*0170*/ 	.byte	0x04, 0x36
        /*0172*/ 	.short	(.L_11599 - .L_11598)
.L_11598:
        /*0174*/ 	.word	0x00000008
.L_11599:


//--------------------- .nv.info._ZN43_GLOBAL__N__9ae7fba5_10_SoftMax_cu_9f978f6320softmax_warp_forwardIN3c108BFloat16EffLi5ELb1ELb0EEEvPT0_PKT_iiiPKbib --------------------------
	.section	.nv.info._ZN43_GLOBAL__N__9ae7fba5_10_SoftMax_cu_9f978f6320softmax_warp_forwardIN3c108BFloat16EffLi5ELb1ELb0EEEvPT0_PKT_iiiPKbib,"",@"SHT_CUDA_INFO"
	.sectionflags	@""
	.align	4


	//----- nvinfo : EIATTR_CUDA_API_VERSION
	.align		4
        /*0000*/ 	.byte	0x04, 0x37
        /*0002*/ 	.short	(.L_11601 - .L_11600)
.L_11600:
        /*0004*/ 	.word	0x00000082


	//----- nvinfo : EIATTR_KPARAM_INFO
	.align		4
.L_11601:
        /*0008*/ 	.byte	0x04, 0x17
        /*000a*/ 	.short	(.L_11603 - .L_11602)
.L_11602:
        /*000c*/ 	.word	0x00000000
        /*0010*/ 	.short	0x0007
        /*0012*/ 	.short	0x002c
        /*0014*/ 	.byte	0x00, 0xf0, 0x05, 0x00


	//----- nvinfo : EIATTR_KPARAM_INFO
	.align		4
.L_11603:
        /*0018*/ 	.byte	0x04, 0x17
        /*001a*/ 	.short	(.L_11605 - .L_11604)
.L_11604:
        /*001c*/ 	.word	0x00000000
        /*0020*/ 	.short	0x0006
        /*0022*/ 	.short	0x0028
        /*0024*/ 	.byte	0x00, 0xf0, 0x11, 0x00


	//----- nvinfo : EIATTR_KPARAM_INFO
	.align		4
.L_11605:
        /*0028*/ 	.byte	0x04, 0x17
        /*002a*/ 	.short	(.L_11607 - .L_11606)
.L_11606:
        /*002c*/ 	.word	0x00000000
        /*0030*/ 	.short	0x0005
        /*0032*/ 	.short	0x0020
        /*0034*/ 	.byte	0x00, 0xf5, 0x21, 0x00


	//----- nvinfo : EIATTR_KPARAM_INFO
	.align		4
.L_11607:
        /*0038*/ 	.byte	0x04, 0x17
        /*003a*/ 	.short	(.L_11609 - .L_11608)
.L_11608:
        /*003c*/ 	.word	0x00000000
        /*0040*/ 	.short	0x0004
        /*0042*/ 	.short	0x0018
        /*0044*/ 	.byte	0x00, 0xf0, 0x11, 0x00


	//----- nvinfo : EIATTR_KPARAM_INFO
	.align		4
.L_11609:
        /*0048*/ 	.byte	0x04, 0x17
        /*004a*/ 	.short	(.L_11611 - .L_11610)
.L_11610:
        /*004c*/ 	.word	0x00000000
        /*0050*/ 	.short	0x0003
        /*0052*/ 	.short	0x0014
        /*0054*/ 	.byte	0x00, 0xf0, 0x11, 0x00


	//----- nvinfo : EIATTR_KPARAM_INFO
	.align		4
.L_11611:
        /*0058*/ 	.byte	0x04, 0x17
        /*005a*/ 	.short	(.L_11613 - .L_11612)
.L_11612:
        /*005c*/ 	.word	0x00000000
        /*0060*/ 	.short	0x0002
        /*0062*/ 	.short	0x0010
        /*0064*/ 	.byte	0x00, 0xf0, 0x11, 0x00


	//----- nvinfo : EIATTR_KPARAM_INFO
	.align		4
.L_11613:
        /*0068*/ 	.byte	0x04, 0x17
        /*006a*/ 	.short	(.L_11615 - .L_11614)
.L_11614:
        /*006c*/ 	.word	0x00000000
        /*0070*/ 	.short	0x0001
        /*0072*/ 	.short	0x0008
        /*0074*/ 	.byte	0x00, 0xf5, 0x21, 0x00


	//----- nvinfo : EIATTR_KPARAM_INFO
	.align		4
.L_11615:
        /*0078*/ 	.byte	0x04, 0x17
        /*007a*/ 	.short	(.L_11617 - .L_11616)
.L_11616:
        /*007c*/ 	.word	0x00000000
        /*0080*/ 	.short	0x0000
        /*0082*/ 	.short	0x0000
        /*0084*/ 	.byte	0x00, 0xf5, 0x21, 0x00


	//----- nvinfo : EIATTR_SPARSE_MMA_MASK
	.align		4
.L_11617:
        /*0088*/ 	.byte	0x03, 0x50
        /*008a*/ 	.short	0x0000


	//----- nvinfo : EIATTR_MAXREG_COUNT
	.align		4
        /*008c*/ 	.byte	0x03, 0x1b
        /*008e*/ 	.short	0x00ff


	//----- nvinfo : EIATTR_MERCURY_ISA_VERSION
	.align		4
        /*0090*/ 	.byte	0x03, 0x5f
        /*0092*/ 	.short	0x0101


	//----- nvinfo : EIATTR_COOP_GROUP_MASK_REGIDS
	.align		4
        /*0094*/ 	.byte	0x04, 0x29
        /*0096*/ 	.short	(.L_11619 - .L_11618)


	//   ....[0]....
.L_11618:
        /*0098*/ 	.word	0xffffffff


	//   ....[1]....
        /*009c*/ 	.word	0xffffffff


	//   ....[2]....
        /*00a0*/ 	.word	0xffffffff


	//   ....[3]....
        /*00a4*/ 	.word	0xffffffff


	//   ....[4]....
        /*00a8*/ 	.word	0xffffffff


	//   ....[5]....
        /*00ac*/ 	.word	0xffffffff


	//   ....[6]....
        /*00b0*/ 	.word	0xffffffff


	//   ....[7]....
        /*00b4*/ 	.word	0xffffffff


	//   ....[8]....
        /*00b8*/ 	.word	0xffffffff


	//   ....[9]....
        /*00bc*/ 	.word	0xffffffff


	//   ....[10]....
        /*00c0*/ 	.word	0xffffffff


	//   ....[11]....
        /*00c4*/ 	.word	0xffffffff


	//   ....[12]....
        /*00c8*/ 	.word	0xffffffff


	//   ....[13]....
        /*00cc*/ 	.word	0xffffffff


	//   ....[14]....
        /*00d0*/ 	.word	0xffffffff


	//   ....[15]....
        /*00d4*/ 	.word	0xffffffff


	//   ....[16]....
        /*00d8*/ 	.word	0xffffffff


	//   ....[17]....
        /*00dc*/ 	.word	0xffffffff


	//   ....[18]....
        /*00e0*/ 	.word	0xffffffff


	//   ....[19]....
        /*00e4*/ 	.word	0xffffffff


	//----- nvinfo : EIATTR_COOP_GROUP_INSTR_OFFSETS
	.align		4
.L_11619:
        /*00e8*/ 	.byte	0x04, 0x28
        /*00ea*/ 	.short	(.L_11621 - .L_11620)


	//   ....[0]....
.L_11620:
        /*00ec*/ 	.word	0x000001f0


	//   ....[1]....
        /*00f0*/ 	.word	0x00000200


	//   ....[2]....
        /*00f4*/ 	.word	0x00000250


	//   ....[3]....
        /*00f8*/ 	.word	0x00000260


	//   ....[4]....
        /*00fc*/ 	.word	0x000002b0


	//   ....[5]....
        /*0100*/ 	.word	0x000002c0


	//   ....[6]....
        /*0104*/ 	.word	0x00000310


	//   ....[7]....
        /*0108*/ 	.word	0x00000320


	//   ....[8]....
        /*010c*/ 	.word	0x00000370


	//   ....[9]....
        /*0110*/ 	.word	0x00000380


	//   ....[10]....
        /*0114*/ 	.word	0x00000450


	//   ....[11]....
        /*0118*/ 	.word	0x00000460


	//   ....[12]....
        /*011c*/ 	.word	0x00000490


	//   ....[13]....
        /*0120*/ 	.word	0x000004a0


	//   ....[14]....
        /*0124*/ 	.word	0x000004d0


	//   ....[15]....
        /*0128*/ 	.word	0x000004e0


	//   ....[16]....
        /*012c*/ 	.word	0x00000510


	//   ....[17]....
        /*0130*/ 	.word	0x00000520


	//   ....[18]....
        /*0134*/ 	.word	0x00000550


	//   ....[19]....
        /*0138*/ 	.word	0x00000560


	//----- nvinfo : EIATTR_VRC_CTA_INIT_COUNT
	.align		4
.L_11621:
        /*013c*/ 	.byte	0x02, 0x4a
	.zero		1
	.zero		1


	//----- nvinfo : EIATTR_EXIT_INSTR_OFFSETS
	.align		4
        /*0140*/ 	.byte	0x04, 0x1c
        /*0142*/ 	.short	(.L_11623 - .L_11622)


	//   ....[0]....
.L_11622:
        /*0144*/ 	.word	0x00000570


	//   ....[1]....
        /*0148*/ 	.word	0x00000610


	//   ....[2]....
        /*014c*/ 	.word	0x000006b0


	//----- nvinfo : EIATTR_CBANK_PARAM_SIZE
	.align		4
.L_11623:
        /*0150*/ 	.byte	0x03, 0x19
        /*0152*/ 	.short	0x002d


	//----- nvinfo : EIATTR_PARAM_CBANK
	.align		4
        /*0154*/ 	.byte	0x04, 0x0a
        /*0156*/ 	.short	(.L_11625 - .L_11624)
	.align		4
.L_11624:
        /*0158*/ 	.word	index@(.nv.constant0._ZN43_GLOBAL__N__9ae7fba5_10_SoftMax_cu_9f978f6320softmax_warp_forwardIN3c108BFloat16EffLi5ELb1ELb0EEEvPT0_PKT_iiiPKbib)
        /*015c*/ 	.short	0x0380
        /*015e*/ 	.short	0x002d


	//----- nvinfo : EIATTR_SW_WAR
	.align		4
.L_11625:
        /*0160*/ 	.byte	0x04, 0x36
        /*0162*/ 	.short	(.L_11627 - .L_11626)
.L_11626:
        /*0164*/ 	.word	0x00000008
.L_11627:


//--------------------- .nv.info._ZN43_GLOBAL__N__9ae7fba5_10_SoftMax_cu_9f978f6320softmax_warp_forwardIN3c108BFloat16EffLi4ELb1ELb0EEEvPT0_PKT_iiiPKbib --------------------------
	.section	.nv.info._ZN43_GLOBAL__N__9ae7fba5_10_SoftMax_cu_9f978f6320softmax_warp_forwardIN3c108BFloat16EffLi4ELb1ELb0EEEvPT0_PKT_iiiPKbib,"",@"SHT_CUDA_INFO"
	.sectionflags	@""
	.align	4


	//----- nvinfo : EIATTR_CUDA_API_VERSION
	.align		4
        /*0000*/ 	.byte	0x04, 0x37
        /*0002*/ 	.short	(.L_11629 - .L_11628)
.L_11628:
        /*0004*/ 	.word	0x00000082


	//----- nvinfo : EIATTR_KPARAM_INFO
	.align		4
.L_11629:
        /*0008*/ 	.byte	0x04, 0x17
        /*000a*/ 	.short	(.L_11631 - .L_11630)
.L_11630:
        /*000c*/ 	.word	0x00000000
        /*0010*/ 	.short	0x0007
        /*0012*/ 	.short	0x002c
        /*0014*/ 	.byte	0x00, 0xf0, 0x05, 0x00


	//----- nvinfo : EIATTR_KPARAM_INFO
	.align		4
.L_11631:
        /*0018*/ 	.byte	0x04, 0x17
        /*001a*/ 	.short	(.L_11633 - .L_11632)
.L_11632:
        /*001c*/ 	.word	0x00000000
        /*0020*/ 	.short	0x0006
        /*0022*/ 	.short	0x0028
        /*0024*/ 	.byte	0x00, 0xf0, 0x11, 0x00


	//----- nvinfo : EIATTR_KPARAM_INFO
	.align		4
.L_11633:
        /*0028*/ 	.byte	0x04, 0x17
        /*002a*/ 	.short	(.L_11635 - .L_11634)
.L_11634:
        /*002c*/ 	.word	0x00000000
        /*0030*/ 	.short	0x0005
        /*0032*/ 	.short	0x0020
        /*0034*/ 	.byte	0x00, 0xf5, 0x21, 0x00


	//----- nvinfo : EIATTR_KPARAM_INFO
	.align		4
.L_11635:
        /*0038*/ 	.byte	0x04, 0x17
        /*003a*/ 	.short	(.L_11637 - .L_11636)
.L_11636:
        /*003c*/ 	.word	0x00000000
        /*0040*/ 	.short	0x0004
        /*0042*/ 	.short	0x0018
        /*0044*/ 	.byte	0x00, 0xf0, 0x11, 0x00


	//----- nvinfo : EIATTR_KPARAM_INFO
	.align		4
.L_11637:
        /*0048*/ 	.byte	0x04, 0x17
        /*004a*/ 	.short	(.L_11639 - .L_11638)
.L_11638:
        /*004c*/ 	.word	0x00000000
        /*0050*/ 	.short	0x0003
        /*0052*/ 	.short	0x0014
        /*0054*/ 	.byte	0x00, 0xf0, 0x11, 0x00


	//----- nvinfo : EIATTR_KPARAM_INFO
	.align		4
.L_11639:
        /*0058*/ 	.byte	0x04, 0x17
        /*005a*/ 	.short	(.L_11641 - .L_11640)
.L_11640:
        /*005c*/ 	.word	0x00000000
        /*0060*/ 	.short	0x0002
        /*0062*/ 	.short	0x0010
        /*0064*/ 	.byte	0x00, 0xf0, 0x11, 0x00


	//----- nvinfo : EIATTR_KPARAM_INFO
	.align		4
.L_11641:
        /*0068*/ 	.byte	0x04, 0x17
        /*006a*/ 	.short	(.L_11643 - .L_11642)
.L_11642:
        /*006c*/ 	.word	0x00000000
        /*0070*/ 	.short	0x0001
        /*0072*/ 	.short	0x0008
        /*0074*/ 	.byte	0x00, 0xf5, 0x21, 0x00


	//----- nvinfo : EIATTR_KPARAM_INFO
	.align		4
.L_11643:
        /*0078*/ 	.byte	0x04, 0x17
        /*007a*/ 	.short	(.L_11645 - .L_11644)
.L_11644:
        /*007c*/ 	.word	0x00000000
        /*0080*/ 	.short	0x0000
        /*0082*/ 	.short	0x0000
        /*0084*/ 	.byte	0x00, 0xf5, 0x21, 0x00


	//----- nvinfo : EIATTR_SPARSE_MMA_MASK
	.align		4
.L_11645:
        /*0088*/ 	.byte	0x03, 0x50
        /*008a*/ 	.short	0x0000


	//----- nvinfo : EIATTR_MAXREG_COUNT
	.align		4
        /*008c*/ 	.byte	0x03, 0x1b
        /*008e*/ 	.short	0x00ff


	//----- nvinfo : EIATTR_MERCURY_ISA_VERSION
	.align		4
        /*0090*/ 	.byte	0x03, 0x5f
        /*0092*/ 	.short	0x0101


	//----- nvinfo : EIATTR_COOP_GROUP_MASK_REGIDS
	.align		4
        /*0094*/ 	.byte	0x04, 0x29
        /*0096*/ 	.short	(.L_11647 - .L_11646)


	//   ....[0]....
.L_11646:
        /*0098*/ 	.word	0xffffffff


	//   ....[1]....
        /*009c*/ 	.word	0xffffffff


	//   ....[2]....
        /*00a0*/ 	.word	0xffffffff


	//   ....[3]....
        /*00a4*/ 	.word	0xffffffff


	//   ....[4]....
        /*00a8*/ 	.word	0xffffffff


	//   ....[5]....
        /*00ac*/ 	.word	0xffffffff


	//   ....[6]....
        /*00b0*/ 	.word	0xffffffff


	//   ....[7]....
        /*00b4*/ 	.word	0xffffffff


	//   ....[8]....
        /*00b8*/ 	.word	0xffffffff


	//   ....[9]....
        /*00bc*/ 	.word	0xffffffff


	//   ....[10]....
        /*00c0*/ 	.word	0xffffffff


	//   ....[11]....
        /*00c4*/ 	.word	0xffffffff


	//   ....[12]....
        /*00c8*/ 	.word	0xffffffff


	//   ....[13]....
        /*00cc*/ 	.word	0xffffffff


	//   ....[14]....
        /*00d0*/ 	.word	0xffffffff


	//   ....[15]....
        /*00d4*/ 	.word	0xffffffff


	//----- nvinfo : EIATTR_COOP_GROUP_INSTR_OFFSETS
	.align		4
.L_11647:
        /*00d8*/ 	.byte	0x04, 0x28
        /*00da*/ 	.short	(.L_11649 - .L_11648)


	//   ....[0]....
.L_11648:
        /*00dc*/ 	.word	0x000001f0


	//   ....[1]....
        /*00e0*/ 	.word	0x00000200


	//   ....[2]....
        /*00e4*/ 	.word	0x00000250


	//   ....[3]....
        /*00e8*/ 	.word	0x00000260


	//   ....[4]....
        /*00ec*/ 	.word	0x000002b0


	//   ....[5]....
        /*00f0*/ 	.word	0x000002c0


	//   ....[6]....
        /*00f4*/ 	.word	0x00000310


	//   ....[7]....
        /*00f8*/ 	.word	0x00000320


	//   ....[8]....
        /*00fc*/ 	.word	0x000003f0


	//   ....[9]....
        /*0100*/ 	.word	0x00000400


	//   ....[10]....
        /*0104*/ 	.word	0x00000430


	//   ....[11]....
        /*0108*/ 	.word	0x00000440


	//   ....[12]....
        /*010c*/ 	.word	0x00000470


	//   ....[13]....
        /*0110*/ 	.word	0x00000480


	//   ....[14]....
        /*0114*/ 	.word	0x000004b0


	//   ....[15]....
        /*0118*/ 	.word	0x000004c0


	//----- nvinfo : EIATTR_VRC_CTA_INIT_COUNT
	.align		4
.L_11649:
        /*011c*/ 	.byte	0x02, 0x4a
	.zero		1
	.zero		1


	//----- nvinfo : EIATTR_EXIT_INSTR_OFFSETS
	.align		4
        /*0120*/ 	.byte	0x04, 0x1c
        /*0122*/ 	.short	(.L_11651 - .L_11650)


	//   ....[0]....
.L_11650:
        /*0124*/ 	.word	0x000004d0


	//   ....[1]....
        /*0128*/ 	.word	0x00000570


	//   ....[2]....
        /*012c*/ 	.word	0x00000610


	//----- nvinfo : EIATTR_CBANK_PARAM_SIZE
	.align		4
.L_11651:
        /*0130*/ 	.byte	0x03, 0x19
        /*0132*/ 	.short	0x002d


	//----- nvinfo : EIATTR_PARAM_CBANK
	.align		4
        /*0134*/ 	.byte	0x04, 0x0a
        /*0136*/ 	.short	(.L_11653 - .L_11652)
	.align		4
.L_11652:
        /*0138*/ 	.word	index@(.nv.constant0._ZN43_GLOBAL__N__9ae7fba5_10_SoftMax_cu_9f978f6320softmax_warp_forwardIN3c108BFloat16EffLi4ELb1ELb0EEEvPT0_PKT_iiiPKbib)
        /*013c*/ 	.short	0x0380
        /*013e*/ 	.short	0x002d


	//----- nvinfo : EIATTR_SW_WAR
	.align		4
.L_11653:
        /*0140*/ 	.byte	0x04, 0x36
        /*0142*/ 	.short	(.L_11655 - .L_11654)
.L_11654:
        /*0144*/ 	.word	0x00000008
.L_11655:


//--------------------- .nv.info._ZN43_GLOBAL__N__9ae7fba5_10_SoftMax_cu_9f978f6320softmax_warp_forwardIN3c108BFloat16EffLi3ELb1ELb0EEEvPT0_PKT_iiiPKbib --------------------------
	.section	.nv.info._ZN43_GLOBAL__N__9ae7fba5_10_SoftMax_cu_9f978f6320softmax_warp_forwardIN3c108BFloat16EffLi3ELb1ELb0EEEvPT0_PKT_iiiPKbib,"",@"SHT_CUDA_INFO"
	.sectionflags	@""
	.align	4


	//----- nvinfo : EIATTR_CUDA_API_VERSION
	.align		4
        /*0000*/ 	.byte	0x04, 0x37
        /*0002*/ 	.short	(.L_11657 - .L_11656)
.L_11656:
        /*0004*/ 	.word	0x00000082


	//----- nvinfo : EIATTR_KPARAM_INFO
	.align		4
.L_11657:
        /*0008*/ 	.byte	0x04, 0x17
        /*000a*/ 	.short	(.L_11659 - .L_11658)
.L_11658:
        /*000c*/ 	.word	0x00000000
        /*0010*/ 	.short	0x0007
        /*0012*/ 	.short	0x002c
        /*0014*/ 	.byte	0x00, 0xf0, 0x05, 0x00


	//----- nvinfo : EIATTR_KPARAM_INFO
	.align		4
.L_11659:
        /*0018*/ 	.byte	0x04, 0x17
        /*001a*/ 	.short	(.L_11661 - .L_11660)
.L_11660:
        /*001c*/ 	.word	0x00000000
        /*0020*/ 	.short	0x0006
        /*0022*/ 	.short	0x0028
        /*0024*/ 	.byte	0x00, 0xf0, 0x11, 0x00


	//----- nvinfo : EIATTR_KPARAM_INFO
	.align		4
.L_11661:
        /*0028*/ 	.byte	0x04, 0x17
        /*002a*/ 	.short	(.L_11663 - .L_11662)
.L_11662:
        /*002c*/ 	.word	0x00000000
        /*0030*/ 	.short	0x0005
        /*0032*/ 	.short	0x0020
        /*0034*/ 	.byte	0x00, 0xf5, 0x21, 0x00


	//----- nvinfo : EIATTR_KPARAM_INFO
	.align		4
.L_11663:
        /*0038*/ 	.byte	0x04, 0x17
        /*003a*/ 	.short	(.L_11665 - .L_11664)
.L_11664:
        /*003c*/ 	.word	0x00000000
        /*0040*/ 	.short	0x0004
        /*0042*/ 	.short	0x0018
        /*0044*/ 	.byte	0x00, 0xf0, 0x11, 0x00


	//----- nvinfo : EIATTR_KPARAM_INFO
	.align		4
.L_11665:
        /*0048*/ 	.byte	0x04, 0x17
        /*004a*/ 	.short	(.L_11667 - .L_11666)
.L_11666:
        /*004c*/ 	.word	0x00000000
        /*0050*/ 	.short	0x0003
        /*0052*/ 	.short	0x0014
        /*0054*/ 	.byte	0x00, 0xf0, 0x11, 0x00


	//----- nvinfo : EIATTR_KPARAM_INFO
	.align		4
.L_11667:
        /*0058*/ 	.byte	0x04, 0x17
        /*005a*/ 	.short	(.L_11669 - .L_11668)
.L_11668:
        /*005c*/ 	.word	0x00000000
        /*0060*/ 	.short	0x0002
        /*0062*/ 	.short	0x0010
        /*0064*/ 	.byte	0x00, 0xf0, 0x11, 0x00


	//----- nvinfo : EIATTR_KPARAM_INFO
	.align		4
.L_11669:
        /*0068*/ 	.byte	0x04, 0x17
        /*006a*/ 	.short	(.L_11671 - .L_11670)
.L_11670:
        /*006c*/ 	.word	0x00000000
        /*0070*/ 	.short	0x0001
        /*0072*/ 	.short	0x0008
        /*0074*/ 	.byte	0x00, 0xf5, 0x21, 0x00


	//----- nvinfo : EIATTR_KPARAM_INFO
	.align		4
.L_11671:
        /*0078*/ 	.byte	0x04, 0x17
        /*007a*/ 	.short	(.L_11673 - .L_11672)
.L_11672:
        /*007c*/ 	.word	0x00000000
        /*0080*/ 	.short	0x0000
        /*0082*/ 	.short	0x0000
        /*0084*/ 	.byte	0x00, 0xf5, 0x21, 0x00


	//----- nvinfo : EIATTR_SPARSE_MMA_MASK
	.align		4
.L_11673:
        /*0088*/ 	.byte	0x03, 0x50
        /*008a*/ 	.short	0x0000


	//----- nvinfo : EIATTR_MAXREG_COUNT
	.align		4
        /*008c*/ 	.byte	0x03, 0x1b
        /*008e*/ 	.short	0x00ff


	//----- nvinfo : EIATTR_MERCURY_ISA_VERSION
	.align		4
        /*0090*/ 	.byte	0x03, 0x5f
        /*0092*/ 	.short	0x0101


	//----- nvinfo : EIATTR_COOP_GROUP_MASK_REGIDS
	.align		4
        /*0094*/ 	.byte	0x04, 0x29
        /*0096*/ 	.short	(.L_11675 - .L_11674)


	//   ....[0]....
.L_11674:
        /*0098*/ 	.word	0xffffffff


	//   ....[1]....
        /*009c*/ 	.word	0xffffffff


	//   ....[2]....
        /*00a0*/ 	.word	0xffffffff


	//   ....[3]....
        /*00a4*/ 	.word	0xffffffff


	//   ....[4]....
        /*00a8*/ 	.word	0xffffffff


	//   ....[5]....
        /*00ac*/ 	.word	0xffffffff


	//   ....[6]....
        /*00b0*/ 	.word	0xffffffff


	//   ....[7]....
        /*00b4*/ 	.word	0xffffffff


	//   ....[8]....
        /*00b8*/ 	.word	0xffffffff


	//   ....[9]....
        /*00bc*/ 	.word	0xffffffff


	//   ....[10]....
        /*00c0*/ 	.word	0xffffffff


	//   ....[11]....
        /*00c4*/ 	.word	0xffffffff


	//----- nvinfo : EIATTR_COOP_GROUP_INSTR_OFFSETS
	.align		4
.L_11675:
        /*00c8*/ 	.byte	0x04, 0x28
        /*00ca*/ 	.short	(.L_11677 - .L_11676)


	//   ....[0]....
.L_11676:
        /*00cc*/ 	.word	0x000001f0


	//   ....[1]....
        /*00d0*/ 	.word	0x00000200


	//   ....[2]....
        /*00d4*/ 	.word	0x00000250


	//   ....[3]....
        /*00d8*/ 	.word	0x00000260


	//   ....[4]....
        /*00dc*/ 	.word	0x000002b0


	//   ....[5]....
        /*00e0*/ 	.word	0x000002c0


	//   ....[6]....
        /*00e4*/ 	.word	0x00000390


	//   ....[7]....
        /*00e8*/ 	.word	0x000003a0


	//   ....[8]....
        /*00ec*/ 	.word	0x000003d0


	//   ....[9]....
        /*00f0*/ 	.word	0x000003e0


	//   ....[10]....
        /*00f4*/ 	.word	0x00000410


	//   ....[11]....
        /*00f8*/ 	.word	0x00000420


	//----- nvinfo : EIATTR_VRC_CTA_INIT_COUNT
	.align		4
.L_11677:
        /*00fc*/ 	.byte	0x02, 0x4a
	.zero		1
	.zero		1


	//----- nvinfo : EIATTR_EXIT_INSTR_OFFSETS
	.align		4
        /*0100*/ 	.byte	0x04, 0x1c
        /*0102*/ 	.short	(.L_11679 - .L_11678)


	//   ....[0]....
.L_11678:
        /*0104*/ 	.word	0x00000430


	//   ....[1]....
        /*0108*/ 	.word	0x000004d0


	//   ....[2]....
        /*010c*/ 	.word	0x00000570


	//----- nvinfo : EIATTR_CBANK_PARAM_SIZE
	.align		4
.L_11679:
        /*0110*/ 	.byte	0x03, 0x19
        /*0112*/ 	.short	0x002d


	//----- nvinfo : EIATTR_PARAM_CBANK
	.align		4
        /*0114*/ 	.byte	0x04, 0x0a
        /*0116*/ 	.short	(.L_11681 - .L_11680)
	.align		4
.L_11680:
        /*0118*/ 	.word	index@(.nv.constant0._ZN43_GLOBAL__N__9ae7fba5_10_SoftMax_cu_9f978f6320softmax_warp_forwardIN3c108BFloat16EffLi3ELb1ELb0EEEvPT0_PKT_iiiPKbib)
        /*011c*/ 	.short	0x0380
        /*011e*/ 	.short	0x002d


	//----- nvinfo : EIATTR_SW_WAR
	.align		4
.L_11681:
        /*0120*/ 	.byte	0x04, 0x36
        /*0122*/ 	.short	(.L_11683 - .L_11682)
.L_11682:
        /*0124*/ 	.word	0x00000008
.L_11683:


//--------------------- .nv.info._ZN43_GLOBAL__N__9ae7fba5_10_SoftMax_cu_9f978f6320softmax_warp_forwardIN3c108BFloat16EffLi2ELb1ELb0EEEvPT0_PKT_iiiPKbib --------------------------
	.section	.nv.info._ZN43_GLOBAL__N__9ae7fba5_10_SoftMax_cu_9f978f6320softmax_warp_forwardIN3c108BFloat16EffLi2ELb1ELb0EEEvPT0_PKT_iiiPKbib,"",@"SHT_CUDA_INFO"
	.sectionflags	@""
	.align	4


	//----- nvinfo : EIATTR_CUDA_API_VERSION
	.align		4
        /*0000*/ 	.byte	0x04, 0x37
        /*0002*/ 	.short	(.L_11685 - .L_11684)
.L_11684:
        /*0004*/ 	.word	0x00000082


	//----- nvinfo : EIATTR_KPARAM_INFO
	.align		4
.L_11685:
        /*0008*/ 	.byte	0x04, 0x17
        /*000a*/ 	.short	(.L_11687 - .L_11686)
.L_11686:
        /*000c*/ 	.word	0x00000000
        /*0010*/ 	.short	0x0007
        /*0012*/ 	.short	0x002c
        /*0014*/ 	.byte	0x00, 0xf0, 0x05, 0x00


	//----- nvinfo : EIATTR_KPARAM_INFO
	.align		4
.L_11687:
        /*0018*/ 	.byte	0x04, 0x17
        /*001a*/ 	.short	(.L_11689 - .L_11688)
.L_11688:
        /*001c*/ 	.word	0x00000000
        /*0020*/ 	.short	0x0006
        /*0022*/ 	.short	0x0028
        /*0024*/ 	.byte	0x00, 0xf0, 0x11, 0x00


	//----- nvinfo : EIATTR_KPARAM_INFO
	.align		4
.L_11689:
        /*0028*/ 	.byte	0x04, 0x17
        /*002a*/ 	.short	(.L_11691 - .L_11690)
.L_11690:
        /*002c*/ 	.word	0x00000000
        /*0030*/ 	.short	0x0005
        /*0032*/ 	.short	0x0020
        /*0034*/ 	.byte	0x00, 0xf5, 0x21, 0x00


	//----- nvinfo : EIATTR_KPARAM_INFO
	.align		4
.L_11691:
        /*0038*/ 	.byte	0x04, 0x17
        /*003a*/ 	.short	(.L_11693 - .L_11692)
.L_11692:
        /*003c*/ 	.word	0x00000000
        /*0040*/ 	.short	0x0004
        /*0042*/ 	.short	0x0018
        /*0044*/ 	.byte	0x00, 0xf0, 0x11, 0x00


	//----- nvinfo : EIATTR_KPARAM_INFO
	.align		4
.L_11693:
        /*0048*/ 	.byte	0x04, 0x17
        /*004a*/ 	.short	(.L_11695 - .L_11694)
.L_11694:
        /*004c*/ 	.word	0x00000000
        /*0050*/ 	.short	0x0003
        /*0052*/ 	.short	0x0014
        /*0054*/ 	.byte	0x00, 0xf0, 0x11, 0x00


	//----- nvinfo : EIATTR_KPARAM_INFO
	.align		4
.L_11695:
        /*0058*/ 	.byte	0x04, 0x17
        /*005a*/ 	.short	(.L_11697 - .L_11696)
.L_11696:
        /*005c*/ 	.word	0x00000000
        /*0060*/ 	.short	0x0002
        /*0062*/ 	.short	0x0010
        /*0064*/ 	.byte	0x00, 0xf0, 0x11, 0x00


	//----- nvinfo : EIATTR_KPARAM_INFO
	.align		4
.L_11697:
        /*0068*/ 	.byte	0x04, 0x17
        /*006a*/ 	.short	(.L_11699 - .L_11698)
.L_11698:
        /*006c*/ 	.word	0x00000000
        /*0070*/ 	.short	0x0001
        /*0072*/ 	.short	0x0008
        /*0074*/ 	.byte	0x00, 0xf5, 0x21, 0x00


	//----- nvinfo : EIATTR_KPARAM_INFO
	.align		4
.L_11699:
        /*0078*/ 	.byte	0x04, 0x17
        /*007a*/ 	.short	(.L_11701 - .L_11700)
.L_11700:
        /*007c*/ 	.word	0x00000000
        /*0080*/ 	.short	0x0000
        /*0082*/ 	.short	0x0000
        /*0084*/ 	.byte	0x00, 0xf5, 0x21, 0x00


	//----- nvinfo : EIATTR_SPARSE_MMA_MASK
	.align		4
.L_11701:
        /*0088*/ 	.byte	0x03, 0x50
        /*008a*/ 	.short	0x0000


	//----- nvinfo : EIATTR_MAXREG_COUNT
	.align		4
        /*008c*/ 	.byte	0x03, 0x1b
        /*008e*/ 	.short	0x00ff


	//----- nvinfo : EIATTR_MERCURY_ISA_VERSION
	.align		4
        /*0090*/ 	.byte	0x03, 0x5f
        /*0092*/ 	.short	0x0101


	//----- nvinfo : EIATTR_COOP_GROUP_MASK_REGIDS
	.align		4
        /*0094*/ 	.byte	0x04, 0x29
        /*0096*/ 	.short	(.L_11703 - .L_11702)


	//   ....[0]....
.L_11702:
        /*0098*/ 	.word	0xffffffff


	//   ....[1]....
        /*009c*/ 	.word	0xffffffff


	//   ....[2]....
        /*00a0*/ 	.word	0xffffffff


	//   ....[3]....
        /*00a4*/ 	.word	0xffffffff


	//   ....[4]....
        /*00a8*/ 	.word	0xffffffff


	//   ....[5]....
        /*00ac*/ 	.word	0xffffffff


	//   ....[6]....
        /*00b0*/ 	.word	0xffffffff


	//   ....[7]....
        /*00b4*/ 	.word	0xffffffff


	//----- nvinfo : EIATTR_COOP_GROUP_INSTR_OFFSETS
	.align		4
.L_11703:
        /*00b8*/ 	.byte	0x04, 0x28
        /*00ba*/ 	.short	(.L_11705 - .L_11704)


	//   ....[0]....
.L_11704:
        /*00bc*/ 	.word	0x000001f0


	//   ....[1]....
        /*00c0*/ 	.word	0x00000200


	//   ....[2]....
        /*00c4*/ 	.word	0x00000250


	//   ....[3]....
        /*00c8*/ 	.word	0x00000260


	//   ....[4]....
        /*00cc*/ 	.word	0x00000330


	//   ....[5]....
        /*00d0*/ 	.word	0x00000340


	//   ....[6]....
        /*00d4*/ 	.word	0x00000370


	//   ....[7]....
        /*00d8*/ 	.word	0x00000380


	//----- nvinfo : EIATTR_VRC_CTA_INIT_COUNT
	.align		4
.L_11705:
        /*00dc*/ 	.byte	0x02, 0x4a
	.zero		1
	.zero		1


	//----- nvinfo : EIATTR_EXIT_INSTR_OFFSETS
	.align		4
        /*00e0*/ 	.byte	0x04, 0x1c
        /*00e2*/ 	.short	(.L_11707 - .L_11706)


	//   ....[0]....
.L_11706:
        /*00e4*/ 	.word	0x00000390


	//   ....[1]....
        /*00e8*/ 	.word	0x00000430


	//   ....[2]....
        /*00ec*/ 	.word	0x000004d0


	//----- nvinfo : EIATTR_CBANK_PARAM_SIZE
	.align		4
.L_11707:
        /*00f0*/ 	.byte	0x03, 0x19
        /*00f2*/ 	.short	0x002d


	//----- nvinfo : EIATTR_PARAM_CBANK
	.align		4
        /*00f4*/ 	.byte	0x04, 0x0a
        /*00f6*/ 	.short	(.L_11709 - .L_11708)
	.align		4
.L_11708:
        /*00f8*/ 	.word	index@(.nv.constant0._ZN43_GLOBAL__N__9ae7fba5_10_SoftMax_cu_9f978f6320softmax_warp_forwardIN3c108BFloat16EffLi2ELb1ELb0EEEvPT0_PKT_iiiPKbib)
        /*00fc*/ 	.short	0x0380
        /*00fe*/ 	.short	0x002d


	//----- nvinfo : EIATTR_SW_WAR
	.align		4
.L_11709:
        /*0100*/ 	.byte	0x04, 0x36
        /*0102*/ 	.short	(.L_11711 - .L_11710)
.L_11710:
        /*0104*/ 	.word	0x00000008
.L_11711:


//--------------------- .nv.info._ZN43_GLOBAL__N__9ae7fba5_10_SoftMax_cu_9f978f6320softmax_warp_forwardIN3c108BFloat16EffLi1ELb1ELb0EEEvPT0_PKT_iiiPKbib --------------------------
	.section	.nv.info._ZN43_GLOBAL__N__9ae7fba5_10_SoftMax_cu_9f978f6320softmax_warp_forwardIN3c108BFloat16EffLi1ELb1ELb0EEEvPT0_PKT_iiiPKbib,"",@"SHT_CUDA_INFO"
	.sectionflags	@""
	.align	4


	//----- nvinfo : EIATTR_CUDA_API_VERSION
	.align		4
        /*0000*/ 	.byte	0x04, 0x37
        /*0002*/ 	.short	(.L_11713 - .L_11712)
.L_11712:
        /*0004*/ 	.word	0x00000082


	//----- nvinfo : EIATTR_KPARAM_INFO
	.align		4
.L_11713:
        /*0008*/ 	.byte	0x04, 0x17
        /*000a*/ 	.short	(.L_11715 - .L_11714)
.L_11714:
        /*000c*/ 	.word	0x00000000
        /*0010*/ 	.short	0x0007
        /*0012*/ 	.short	0x002c
        /*0014*/ 	.byte	0x00, 0xf0, 0x05, 0x00


	//----- nvinfo : EIATTR_KPARAM_INFO
	.align		4
.L_11715:
        /*0018*/ 	.byte	0x04, 0x17
        /*001a*/ 	.short	(.L_11717 - .L_11716)
.L_11716:
        /*001c*/ 	.word	0x00000000
        /*0020*/ 	.short	0x0006
        /*0022*/ 	.short	0x0028
        /*0024*/ 	.byte	0x00, 0xf0, 0x11, 0x00


	//----- nvinfo : EIATTR_KPARAM_INFO
	.align		4
.L_11717:
        /*0028*/ 	.byte	0x04, 0x17
        /*002a*/ 	.short	(.L_11719 - .L_11718)
.L_11718:
        /*002c*/ 	.word	0x00000000
        /*0030*/ 	.short	0x0005
        /*0032*/ 	.short	0x0020
        /*0034*/ 	.byte	0x00, 0xf5, 0x21, 0x00


	//----- nvinfo : EIATTR_KPARAM_INFO
	.align		4
.L_11719:
        /*0038*/ 	.byte	0x04, 0x17
        /*003a*/ 	.short	(.L_11721 - .L_11720)
.L_11720:
        /*003c*/ 	.word	0x00000000
        /*0040*/ 	.short	0x0004
        /*0042*/ 	.short	0x0018
        /*0044*/ 	.byte	0x00, 0xf0, 0x11, 0x00


	//----- nvinfo : EIATTR_KPARAM_INFO
	.align		4
.L_11721:
        /*0048*/ 	.byte	0x04, 0x17
        /*004a*/ 	.short	(.L_11723 - .L_11722)
.L_11722:
        /*004c*/ 	.word	0x00000000
        /*0050*/ 	.short	0x0003
        /*0052*/ 	.short	0x0014
        /*0054*/ 	.byte	0x00, 0xf0, 0x11, 0x00


	//----- nvinfo : EIATTR_KPARAM_INFO
	.align		4
.L_11723:
        /*0058*/ 	.byte	0x04, 0x17
        /*005a*/ 	.short	(.L_11725 - .L_11724)
.L_11724:
        /*005c*/ 	.word	0x00000000
        /*0060*/ 	.short	0x0002
        /*0062*/ 	.short	0x0010
        /*0064*/ 	.byte	0x00, 0xf0, 0x11, 0x00


	//----- nvinfo : EIATTR_KPARAM_INFO
	.align		4
.L_11725:
        /*0068*/ 	.byte	0x04, 0x17
        /*006a*/ 	.short	(.L_11727 - .L_11726)
.L_11726:
        /*006c*/ 	.word	0x00000000
        /*0070*/ 	.short	0x0001
        /*0072*/ 	.short	0x0008
        /*0074*/ 	.byte	0x00, 0xf5, 0x21, 0x00


	//----- nvinfo : EIATTR_KPARAM_INFO
	.align		4
.L_11727:
        /*0078*/ 	.byte	0x04, 0x17
        /*007a*/ 	.short	(.L_11729 - .L_11728)
.L_11728:
        /*007c*/ 	.word	0x00000000
        /*0080*/ 	.short	0x0000
        /*0082*/ 	.short	0x0000
        /*0084*/ 	.byte	0x00, 0xf5, 0x21, 0x00


	//----- nvinfo : EIATTR_SPARSE_MMA_MASK
	.align		4
.L_11729:
        /*0088*/ 	.byte	0x03, 0x50
        /*008a*/ 	.short	0x0000


	//----- nvinfo : EIATTR_MAXREG_COUNT
	.align		4
        /*008c*/ 	.byte	0x03, 0x1b
        /*008e*/ 	.short	0x00ff


	//----- nvinfo : EIATTR_MERCURY_ISA_VERSION
	.align		4
        /*0090*/ 	.byte	0x03, 0x5f
        /*0092*/ 	.short	0x0101


	//----- nvinfo : EIATTR_COOP_GROUP_MASK_REGIDS
	.align		4
        /*0094*/ 	.byte	0x04, 0x29
        /*0096*/ 	.short	(.L_11731 - .L_11730)


	//   ....[0]....
.L_11730:
        /*0098*/ 	.word	0xffffffff


	//   ....[1]....
        /*009c*/ 	.word	0xffffffff


	//   ....[2]....
        /*00a0*/ 	.word	0xffffffff


	//   ....[3]....
        /*00a4*/ 	.word	0xffffffff


	//----- nvinfo : EIATTR_COOP_GROUP_INSTR_OFFSETS
	.align		4
.L_11731:
        /*00a8*/ 	.byte	0x04, 0x28
        /*00aa*/ 	.short	(.L_11733 - .L_11732)


	//   ....[0]....
.L_11732:
        /*00ac*/ 	.word	0x000001f0


	//   ....[1]....
        /*00b0*/ 	.word	0x00000200


	//   ....[2]....
        /*00b4*/ 	.word	0x000002d0


	//   ....[3]....
        /*00b8*/ 	.word	0x000002e0


	//----- nvinfo : EIATTR_VRC_CTA_INIT_COUNT
	.align		4
.L_11733:
        /*00bc*/ 	.byte	0x02, 0x4a
	.zero		1
	.zero		1


	//----- nvinfo : EIATTR_EXIT_INSTR_OFFSETS
	.align		4
        /*00c0*/ 	.byte	0x04, 0x1c
        /*00c2*/ 	.short	(.L_11735 - .L_11734)


	//   ....[0]....
.L_11734:
        /*00c4*/ 	.word	0x000002f0


	//   ....[1]....
        /*00c8*/ 	.word	0x00000390


	//   ....[2]....
        /*00cc*/ 	.word	0x00000430


	//----- nvinfo : EIATTR_CBANK_PARAM_SIZE
	.align		4
.L_11735:
        /*00d0*/ 	.byte	0x03, 0x19
        /*00d2*/ 	.short	0x002d


	//----- nvinfo : EIATTR_PARAM_CBANK
	.align		4
        /*00d4*/ 	.byte	0x04, 0x0a
        /*00d6*/ 	.short	(.L_11737 - .L_11736)
	.align		4
.L_11736:
        /*00d8*/ 	.word	index@(.nv.constant0._ZN43_GLOBAL__N__9ae7fba5_10_SoftMax_cu_9f978f6320softmax_warp_forwardIN3c108BFloat16EffLi1ELb1ELb0EEEvPT0_PKT_iiiPKbib)
        /*00dc*/ 	.short	0x0380
        /*00de*/ 	.short	0x002d


	//----- nvinfo : EIATTR_SW_WAR
	.align		4
.L_11737:
        /*00e0*/ 	.byte	0x04, 0x36
        /*00e2*/ 	.short	(.L_11739 - .L_11738)
.L_11738:
        /*00e4*/ 	.word	0x00000008
.L_11739:


//--------------------- .nv.info._ZN43_GLOBAL__N__9ae7fba5_10_SoftMax_cu_9f978f6320softmax_warp_forwardIN3c108BFloat16EffLi0ELb1ELb0EEEvPT0_PKT_iiiPKbib --------------------------
	.section	.nv.info._ZN43_GLOBAL__N__9ae7fba5_10_SoftMax_cu_9f978f6320softmax_warp_forwardIN3c108BFloat16EffLi0ELb1ELb0EEEvPT0_PKT_iiiPKbib,"",@"SHT_CUDA_INFO"
	.sectionflags	@""
	.align	4


	//----- nvinfo : EIATTR_CUDA_API_VERSION
	.align		4
        /*0000*/ 	.byte	0x04, 0x37
        /*0002*/ 	.short	(.L_11741 - .L_11740)
.L_11740:
        /*0004*/ 	.word	0x00000082


	//----- nvinfo : EIATTR_KPARAM_INFO
	.align		4
.L_11741:
        /*0008*/ 	.byte	0x04, 0x17
        /*000a*/ 	.short	(.L_11743 - .L_11742)
.L_11742:
        /*000c*/ 	.word	0x00000000
        /*0010*/ 	.short	0x0007
        /*0012*/ 	.short	0x002c
        /*0014*/ 	.byte	0x00, 0xf0, 0x05, 0x00


	//----- nvinfo : EIATTR_KPARAM_INFO
	.align		4
.L_11743:
        /*0018*/ 	.byte	0x04, 0x17
        /*001a*/ 	.short	(.L_11745 - .L_11744)
.L_11744:
        /*001c*/ 	.word	0x00000000
        /*0020*/ 	.short	0x0006
        /*0022*/ 	.short	0x0028
        /*0024*/ 	.byte	0x00, 0xf0, 0x11, 0x00


	//----- nvinfo : EIATTR_KPARAM_INFO
	.align		4
.L_11745:
        /*0028*/ 	.byte	0x04, 0x17
        /*002a*/ 	.short	(.L_11747 - .L_11746)
.L_11746:
        /*002c*/ 	.word	0x00000000
        /*0030*/ 	.short	0x0005
        /*0032*/ 	.short	0x0020
        /*0034*/ 	.byte	0x00, 0xf5, 0x21, 0x00


	//----- nvinfo : EIATTR_KPARAM_INFO
	.align		4
.L_11747:
        /*0038*/ 	.byte	0x04, 0x17
        /*003a*/ 	.short	(.L_11749 - .L_11748)
.L_11748:
        /*003c*/ 	.word	0x00000000
        /*0040*/ 	.short	0x0004
        /*0042*/ 	.short	0x0018
        /*0044*/ 	.byte	0x00, 0xf0, 0x11, 0x00


	//----- nvinfo : EIATTR_KPARAM_INFO
	.align		4
.L_11749:
        /*0048*/ 	.byte	0x04, 0x17
        /*004a*/ 	.short	(.L_11751 - .L_11750)
.L_11750:
        /*004c*/ 	.word	0x00000000
        /*0050*/ 	.short	0x0003
        /*0052*/ 	.short	0x0014
        /*0054*/ 	.byte	0x00, 0xf0, 0x11, 0x00


	//----- nvinfo : EIATTR_KPARAM_INFO
	.align		4
.L_11751:
        /*0058*/ 	.byte	0x04, 0x17
        /*005a*/ 	.short	(.L_11753 - .L_11752)
.L_11752:
        /*005c*/ 	.word	0x00000000
        /*0060*/ 	.short	0x0002
        /*0062*/ 	.short	0x0010
        /*0064*/ 	.byte	0x00, 0xf0, 0x11, 0x00


	//----- nvinfo : EIATTR_KPARAM_INFO
	.align		4
.L_11753:
        /*0068*/ 	.byte	0x04, 0x17
        /*006a*/ 	.short	(.L_11755 - .L_11754)
.L_11754:
        /*006c*/ 	.word	0x00000000
        /*0070*/ 	.short	0x0001
        /*0072*/ 	.short	0x0008
        /*0074*/ 	.byte	0x00, 0xf5, 0x21, 0x00


	//----- nvinfo : EIATTR_KPARAM_INFO
	.align		4
.L_11755:
        /*0078*/ 	.byte	0x04, 0x17
        /*007a*/ 	.short	(.L_11757 - .L_11756)
.L_11756:
        /*007c*/ 	.word	0x00000000
        /*0080*/ 	.short	0x0000
        /*0082*/ 	.short	0x0000
        /*0084*/ 	.byte	0x00, 0xf5, 0x21, 0x00


	//----- nvinfo : EIATTR_SPARSE_MMA_MASK
	.align		4
.L_11757:
        /*0088*/ 	.byte	0x03, 0x50
        /*008a*/ 	.short	0x0000


	//----- nvinfo : EIATTR_MAXREG_COUNT
	.align		4
        /*008c*/ 	.byte	0x03, 0x1b
        /*008e*/ 	.short	0x00ff


	//----- nvinfo : EIATTR_MERCURY_ISA_VERSION
	.align		4
        /*0090*/ 	.byte	0x03, 0x5f
        /*0092*/ 	.short	0x0101


	//----- nvinfo : EIATTR_VRC_CTA_INIT_COUNT
	.align		4
        /*0094*/ 	.byte	0x02, 0x4a
	.zero		1
	.zero		1


	//----- nvinfo : EIATTR_EXIT_INSTR_OFFSETS
	.align		4
        /*0098*/ 	.byte	0x04, 0x1c
        /*009a*/ 	.short	(.L_11759 - .L_11758)


	//   ....[0]....
.L_11758:
        /*009c*/ 	.word	0x000001b0


	//   ....[1]....
        /*00a0*/ 	.word	0x000002f0


	//   ....[2]....
        /*00a4*/ 	.word	0x000003c0


	//----- nvinfo : EIATTR_CRS_STACK_SIZE
	.align		4
.L_11759:
        /*00a8*/ 	.byte	0x04, 0x1e
        /*00aa*/ 	.short	(.L_11761 - .L_11760)
.L_11760:
        /*00ac*/ 	.word	0x00000000


	//----- nvinfo : EIATTR_CBANK_PARAM_SIZE
	.align		4
.L_11761:
        /*00b0*/ 	.byte	0x03, 0x19
        /*00b2*/ 	.short	0x002d


	//----- nvinfo : EIATTR_PARAM_CBANK
	.align		4
        /*00b4*/ 	.byte	0x04, 0x0a
        /*00b6*/ 	.short	(.L_11763 - .L_11762)
	.align		4
.L_11762:
        /*00b8*/ 	.word	index@(.nv.constant0._ZN43_GLOBAL__N__9ae7fba5_10_SoftMax_cu_9f978f6320softmax_warp_forwardIN3c108BFloat16EffLi0ELb1ELb0EEEvPT0_PKT_iiiPKbib)
        /*00bc*/ 	.short	0x0380
        /*00be*/ 	.short	0x002d


	//----- nvinfo : EIATTR_SW_WAR
	.align		4
.L_11763:
        /*00c0*/ 	.byte	0x04, 0x36
        /*00c2*/ 	.short	(.L_11765 - .L_11764)
.L_11764:
        /*00c4*/ 	.word	0x00000008
.L_11765:


//--------------------- .nv.info._ZN43_GLOBAL__N__9ae7fba5_10_SoftMax_cu_9f978f6320softmax_warp_forwardIN3c108BFloat16ES2_fLi11ELb1ELb0EEEvPT0_PKT_iiiPKbib --------------------------
	.section	.nv.info._ZN43_GLOBAL__N__9ae7fba5_10_SoftMax_cu_9f978f6320softmax_warp_forwardIN3c108BFloat16ES2_fLi11ELb1ELb0EEEvPT0_PKT_iiiPKbib,"",@"SHT_CUDA_INFO"
	.sectionflags	@""
	.align	4


	//----- nvinfo : EIATTR_CUDA_API_VERSION
	.align		4
        /*0000*/ 	.byte	0x04, 0x37
        /*0002*/ 	.short	(.L_11767 - .L_11766)
.L_11766:
        /*0004*/ 	.word	0x00000082


	//----- nvinfo : EIATTR_KPARAM_INFO
	.align		4
.L_11767:
        /*0008*/ 	.byte	0x04, 0x17
        /*000a*/ 	.short	(.L_11769 - .L_11768)
.L_11768:
        /*000c*/ 	.word	0x00000000
        /*0010*/ 	.short	0x0007
        /*0012*/ 	.short	0x002c
        /*0014*/ 	.byte	0x00, 0xf0, 0x05, 0x00


	//----- nvinfo : EIATTR_KPARAM_INFO
	.align		4
.L_11769:
        /*0018*/ 	.byte	0x04, 0x17
        /*001a*/ 	.short	(.L_11771 - .L_11770)
.L_11770:
        /*001c*/ 	.word	0x00000000
        /*0020*/ 	.short	0x0006
        /*0022*/ 	.short	0x0028
        /*0024*/ 	.byte	0x00, 0xf0, 0x11, 0x00


	//----- nvinfo : EIATTR_KPARAM_INFO
	.align		4
.L_11771:
        /*0028*/ 	.byte	0x04, 0x17
        /*002a*/ 	.short	(.L_11773 - .L_11772)
.L_11772:
        /*002c*/ 	.word	0x00000000
        /*0030*/ 	.short	0x0005
        /*0032*/ 	.short	0x0020
        /*0034*/ 	.byte	0x00, 0xf5, 0x21, 0x00


	//----- nvinfo : EIATTR_KPARAM_INFO
	.align		4
.L_11773:
        /*0038*/ 	.byte	0x04, 0x17
        /*003a*/ 	.short	(.L_11775 - .L_11774)
.L_11774:
        /*003c*/ 	.word	0x00000000
        /*0040*/ 	.short	0x0004
        /*0042*/ 	.short	0x0018
        /*0044*/ 	.byte	0x00, 0xf0, 0x11, 0x00


	//----- nvinfo : EIATTR_KPARAM_INFO
	.align		4
.L_11775:
        /*0048*/ 	.byte	0x04, 0x17
        /*004a*/ 	.short	(.L_11777 - .L_11776)
.L_11776:
        /*004c*/ 	.word	0x00000000
        /*0050*/ 	.short	0x0003
        /*0052*/ 	.short	0x0014
        /*0054*/ 	.byte	0x00, 0xf0, 0x11, 0x00


	//----- nvinfo : EIATTR_KPARAM_INFO
	.align		4
.L_11777:
        /*0058*/ 	.byte	0x04, 0x17
        /*005a*/ 	.short	(.L_11779 - .L_11778)
.L_11778:
        /*005c*/ 	.word	0x00000000
        /*0060*/ 	.short	0x0002
        /*0062*/ 	.short	0x0010
        /*0064*/ 	.byte	0x00, 0xf0, 0x11, 0x00


	//----- nvinfo : EIATTR_KPARAM_INFO
	.align		4
.L_11779:
        /*0068*/ 	.byte	0x04, 0x17
        /*006a*/ 	.short	(.L_11781 - .L_11780)
.L_11780:
        /*006c*/ 	.word	0x00000000
        /*0070*/ 	.short	0x0001
        /*0072*/ 	.short	0x0008
        /*0074*/ 	.byte	0x00, 0xf5, 0x21, 0x00


	//----- nvinfo : EIATTR_KPARAM_INFO
	.align		4
.L_11781:
        /*0078*/ 	.byte	0x04, 0x17
        /*007a*/ 	.short	(.L_11783 - .L_11782)
.L_11782:
        /*007c*/ 	.word	0x00000000
        /*0080*/ 	.short	0x0000
        /*0082*/ 	.short	0x0000
        /*0084*/ 	.byte	0x00, 0xf5, 0x21, 0x00


	//----- nvinfo : EIATTR_SPARSE_MMA_MASK
	.align		4
.L_11783:
        /*0088*/ 	.byte	0x03, 0x50
        /*008a*/ 	.short	0x0000


	//----- nvinfo : EIATTR_MAXREG_COUNT
	.align		4
        /*008c*/ 	.byte	0x03, 0x1b
        /*008e*/ 	.short	0x00ff


	//----- nvinfo : EIATTR_MERCURY_ISA_VERSION
	.align		4
        /*0090*/ 	.byte	0x03, 0x5f
        /*0092*/ 	.short	0x0101


	//----- nvinfo : EIATTR_COOP_GROUP_MASK_REGIDS
	.align		4
        /*0094*/ 	.byte	0x04, 0x29
        /*0096*/ 	.short	(.L_11785 - .L_11784)


	//   ....[0]....
.L_11784:
        /*0098*/ 	.word	0xffffffff


	//   ....[1]....
        /*009c*/ 	.word	0xffffffff


	//   ....[2]....
        /*00a0*/ 	.word	0xffffffff


	//   ....[3]....
        /*00a4*/ 	.word	0xffffffff


	//   ....[4]....
        /*00a8*/ 	.word	0xffffffff


	//   ....[5]....
        /*00ac*/ 	.word	0xffffffff


	//   ....[6]....
        /*00b0*/ 	.word	0xffffffff


	//   ....[7]....
        /*00b4*/ 	.word	0xffffffff


	//   ....[8]....
        /*00b8*/ 	.word	0xffffffff


	//   ....[9]....
        /*00bc*/ 	.word	0xffffffff


	//----- nvinfo : EIATTR_COOP_GROUP_INSTR_OFFSETS
	.align		4
.L_11785:
        /*00c0*/ 	.byte	0x04, 0x28
        /*00c2*/ 	.short	(.L_11787 - .L_11786)


	//   ....[0]....
.L_11786:
        /*00c4*/ 	.word	0x00002050


	//   ....[1]....
        /*00c8*/ 	.word	0x00002080


	//   ....[2]....
        /*00cc*/ 	.word	0x000020b0


	//   ....[3]....
        /*00d0*/ 	.word	0x000020e0


	//   ....[4]....
        /*00d4*/ 	.word	0x00002110


	//   ....[5]....
        /*00d8*/ 	.word	0x00003140


	//   ....[6]....
        /*00dc*/ 	.word	0x00003160


	//   ....[7]....
        /*00e0*/ 	.word	0x00003180


	//   ....[8]....
        /*00e4*/ 	.word	0x000031a0


	//   ....[9]....
        /*00e8*/ 	.word	0x000031c0


	//----- nvinfo : EIATTR_VRC_CTA_INIT_COUNT
	.align		4
.L_11787:
        /*00ec*/ 	.byte	0x02, 0x4a
	.zero		1
	.zero		1


	//----- nvinfo : EIATTR_EXIT_INSTR_OFFSETS
	.align		4
        /*00f0*/ 	.byte	0x04, 0x1c
        /*00f2*/ 	.short	(.L_11789 - .L_11788)


	//   ....[0]....
.L_11788:
        /*00f4*/ 	.word	0x000031e0


	//   ....[1]....
        /*00f8*/ 	.word	0x00003200


	//   ....[2]....
        /*00fc*/ 	.word	0x00003280


	//   ....[3]....
        /*0100*/ 	.word	0x000032d0


	//   ....[4]....
        /*0104*/ 	.word	0x00003320


	//   ....[5]....
        /*0108*/ 	.word	0x00003370


	//   ....[6]....
        /*010c*/ 	.word	0x000033c0


	//   ....[7]....
        /*0110*/ 	.word	0x00003410


	//   ....[8]....
        /*0114*/ 	.word	0x00003460


	//   ....[9]....
        /*0118*/ 	.word	0x000034b0


	//   ....[10]....
        /*011c*/ 	.word	0x00003500


	//   ....[11]....
        /*0120*/ 	.word	0x00003550


	//   ....[12]....
        /*0124*/ 	.word	0x000035a0


	//   ....[13]....
        /*0128*/ 	.word	0x000035f0


	//   ....[14]....
        /*012c*/ 	.word	0x00003640


	//   ....[15]....
        /*0130*/ 	.word	0x00003690


	//   ....[16]....
        /*0134*/ 	.word	0x000036e0


	//   ....[17]....
        /*0138*/ 	.word	0x00003730


	//   ....[18]....
        /*013c*/ 	.word	0x00003780


	//   ....[19]....
        /*0140*/ 	.word	0x000037d0


	//   ....[20]....
        /*0144*/ 	.word	0x00003820


	//   ....[21]....
        /*0148*/ 	.word	0x00003870


	//   ....[22]....
        /*014c*/ 	.word	0x000038c0


	//   ....[23]....
        /*0150*/ 	.word	0x00003910


	//   ....[24]....
        /*0154*/ 	.word	0x00003960


	//   ....[25]....
        /*0158*/ 	.word	0x000039b0


	//   ....[26]....
        /*015c*/ 	.word	0x00003a00


	//   ....[27]....
        /*0160*/ 	.word	0x00003a40


	//   ....[28]....
        /*0164*/ 	.word	0x00003a80


	//   ....[29]....
        /*0168*/ 	.word	0x00003ac0


	//   ....[30]....
        /*016c*/ 	.word	0x00003b00


	//   ....[31]....
        /*0170*/ 	.word	0x00003b40


	//   ....[32]....
        /*0174*/ 	.word	0x00003bb0


	//   ....[33]....
        /*0178*/ 	.word	0x00003c10


	//   ....[34]....
        /*017c*/ 	.word	0x00003c70


	//   ....[35]....
        /*0180*/ 	.word	0x00003cd0


	//   ....[36]....
        /*0184*/ 	.word	0x00003d30


	//   ....[37]....
        /*0188*/ 	.word	0x00003d90


	//   ....[38]....
        /*018c*/ 	.word	0x00003df0


	//   ....[39]....
        /*0190*/ 	.word	0x00003e50


	//   ....[40]....
        /*0194*/ 	.word	0x00003eb0


	//   ....[41]....
        /*0198*/ 	.word	0x00003f10


	//   ....[42]....
        /*019c*/ 	.word	0x00003f70


	//   ....[43]....
        /*01a0*/ 	.word	0x00003fd0


	//   ....[44]....
        /*01a4*/ 	.word	0x00004030


	//   ....[45]....
        /*01a8*/ 	.word	0x00004090


	//   ....[46]....
        /*01ac*/ 	.word	0x000040e0


	//   ....[47]....
        /*01b0*/ 	.word	0x00004130


	//   ....[48]....
        /*01b4*/ 	.word	0x00004180


	//   ....[49]....
        /*01b8*/ 	.word	0x000041d0


	//   ....[50]....
        /*01bc*/ 	.word	0x00004220


	//   ....[51]....
        /*01c0*/ 	.word	0x00004270


	//   ....[52]....
        /*01c4*/ 	.word	0x000042c0


	//   ....[53]....
        /*01c8*/ 	.word	0x00004310


	//   ....[54]....
        /*01cc*/ 	.word	0x00004360


	//   ....[55]....
        /*01d0*/ 	.word	0x000043b0


	//   ....[56]....
        /*01d4*/ 	.word	0x00004400


	//   ....[57]....
        /*01d8*/ 	.word	0x00004450


	//   ....[58]....
        /*01dc*/ 	.word	0x000044a0


	//   ....[59]....
        /*01e0*/ 	.word	0x000044f0


	//   ....[60]....
        /*01e4*/ 	.word	0x00004540


	//   ....[61]....
        /*01e8*/ 	.word	0x00004590


	//   ....[62]....
        /*01ec*/ 	.word	0x000045e0


	//   ....[63]....
        /*01f0*/ 	.word	0x00004630


	//   ....[64]....
        /*01f4*/ 	.word	0x00004680


	//   ....[65]....
        /*01f8*/ 	.word	0x000046c0


	//----- nvinfo : EIATTR_CBANK_PARAM_SIZE
	.align		4
.L_11789:
        /*01fc*/ 	.byte	0x03, 0x19
        /*01fe*/ 	.short	0x002d


	//----- nvinfo : EIATTR_PARAM_CBANK
	.align		4
        /*0200*/ 	.byte	0x04, 0x0a
        /*0202*/ 	.short	(.L_11791 - .L_11790)
	.align		4
.L_11790:
        /*0204*/ 	.word	index@(.nv.constant0._ZN43_GLOBAL__N__9ae7fba5_10_SoftMax_cu_9f978f6320softmax_warp_forwardIN3c108BFloat16ES2_fLi11ELb1ELb0EEEvPT0_PKT_iiiPKbib)
        /*0208*/ 	.short	0x0380
        /*020a*/ 	.short	0x002d


	//----- nvinfo : EIATTR_SW_WAR
	.align		4
.L_11791:
        /*020c*/ 	.byte	0x04, 0x36
        /*020e*/ 	.short	(.L_11793 - .L_11792)
.L_11792:
        /*0210*/ 	.word	0x00000008
.L_11793:


//--------------------- .nv.info._ZN43_GLOBAL__N__9ae7fba5_10_SoftMax_cu_9f978f6320softmax_warp_forwardIN3c108BFloat16ES2_fLi10ELb1ELb0EEEvPT0_PKT_iiiPKbib --------------------------
	.section	.nv.info._ZN43_GLOBAL__N__9ae7fba5_10_SoftMax_cu_9f978f6320softmax_warp_forwardIN3c108BFloat16ES2_fLi10ELb1ELb0EEEvPT0_PKT_iiiPKbib,"",@"SHT_CUDA_INFO"
	.sectionflags	@""
	.align	4


	//----- nvinfo : EIATTR_CUDA_API_VERSION
	.align		4
        /*0000*/ 	.byte	0x04, 0x37
        /*0002*/ 	.short	(.L_11795 - .L_11794)
.L_11794:
        /*0004*/ 	.word	0x00000082


	//----- nvinfo : EIATTR_KPARAM_INFO
	.align		4
.L_11795:
        /*0008*/ 	.byte	0x04, 0x17
        /*000a*/ 	.short	(.L_11797 - .L_11796)
.L_11796:
        /*000c*/ 	.word	0x00000000
        /*0010*/ 	.short	0x0007
        /*0012*/ 	.short	0x002c
        /*0014*/ 	.byte	0x00, 0xf0, 0x05, 0x00


	//----- nvinfo : EIATTR_KPARAM_INFO
	.align		4
.L_11797:
        /*0018*/ 	.byte	0x04, 0x17
        /*001a*/ 	.short	(.L_11799 - .L_11798)
.L_11798:
        /*001c*/ 	.word	0x00000000
        /*0020*/ 	.short	0x0006
        /*0022*/ 	.short	0x0028
        /*0024*/ 	.byte	0x00, 0xf0, 0x11, 0x00


	//----- nvinfo : EIATTR_KPARAM_INFO
	.align		4
.L_11799:
        /*0028*/ 	.byte	0x04, 0x17
        /*002a*/ 	.short	(.L_11801 - .L_11800)
.L_11800:
        /*002c*/ 	.word	0x00000000
        /*0030*/ 	.short	0x0005
        /*0032*/ 	.short	0x0020
        /*0034*/ 	.byte	0x00, 0xf5, 0x21, 0x00


	//----- nvinfo : EIATTR_KPARAM_INFO
	.align		4
.L_11801:
        /*0038*/ 	.byte	0x04, 0x17
        /*003a*/ 	.short	(.L_11803 - .L_11802)
.L_11802:
        /*003c*/ 	.word	0x00000000
        /*0040*/ 	.short	0x0004
        /*0042*/ 	.short	0x0018
        /*0044*/ 	.byte	0x00, 0xf0, 0x11, 0x00


	//----- nvinfo : EIATTR_KPARAM_INFO
	.align		4
.L_11803:
        /*0048*/ 	.byte	0x04, 0x17
        /*004a*/ 	.short	(.L_11805 - .L_11804)
.L_11804:
        /*004c*/ 	.word	0x00000000
        /*0050*/ 	.short	0x0003
        /*0052*/ 	.short	0x0014
        /*0054*/ 	.byte	0x00, 0xf0, 0x11, 0x00


	//----- nvinfo : EIATTR_KPARAM_INFO
	.align		4
.L_11805:
        /*0058*/ 	.byte	0x04, 0x17
        /*005a*/ 	.short	(.L_11807 - .L_11806)
.L_11806:
        /*005c*/ 	.word	0x00000000
        /*0060*/ 	.short	0x0002
        /*0062*/ 	.short	0x0010
        /*0064*/ 	.byte	0x00, 0xf0, 0x11, 0x00


	//----- nvinfo : EIATTR_KPARAM_INFO
	.align		4
.L_11807:
        /*0068*/ 	.byte	0x04, 0x17
        /*006a*/ 	.short	(.L_11809 - .L_11808)
.L_11808:
        /*006c*/ 	.word	0x00000000
        /*0070*/ 	.short	0x0001
        /*0072*/ 	.short	0x0008
        /*0074*/ 	.byte	0x00, 0xf5, 0x21, 0x00


	//----- nvinfo : EIATTR_KPARAM_INFO
	.align		4
.L_11809:
        /*0078*/ 	.byte	0x04, 0x17
        /*007a*/ 	.short	(.L_11811 - .L_11810)
.L_11810:
        /*007c*/ 	.word	0x00000000
        /*0080*/ 	.short	0x0000
        /*0082*/ 	.short	0x0000
        /*0084*/ 	.byte	0x00, 0xf5, 0x21, 0x00


	//----- nvinfo : EIATTR_SPARSE_MMA_MASK
	.align		4
.L_11811:
        /*0088*/ 	.byte	0x03, 0x50
        /*008a*/ 	.short	0x0000


	//----- nvinfo : EIATTR_MAXREG_COUNT
	.align		4
        /*008c*/ 	.byte	0x03, 0x1b
        /*008e*/ 	.short	0x00ff


	//----- nvinfo : EIATTR_MERCURY_ISA_VERSION
	.align		4
        /*0090*/ 	.byte	0x03, 0x5f
        /*0092*/ 	.short	0x0101


	//----- nvinfo : EIATTR_COOP_GROUP_MASK_REGIDS
	.align		4
        /*0094*/ 	.byte	0x04, 0x29
        /*0096*/ 	.short	(.L_11813 - .L_11812)


	//   ....[0]....
.L_11812:
        /*0098*/ 	.word	0xffffffff


	//   ....[1]....
        /*009c*/ 	.word	0xffffffff


	//   ....[2]....
        /*00a0*/ 	.word	0xffffffff


	//   ....[3]....
        /*00a4*/ 	.word	0xffffffff


	//   ....[4]....
        /*00a8*/ 	.word	0xffffffff


	//   ....[5]....
        /*00ac*/ 	.word	0xffffffff


	//   ....[6]....
        /*00b0*/ 	.word	0xffffffff


	//   ....[7]....
        /*00b4*/ 	.word	0xffffffff


	//   ....[8]....
        /*00b8*/ 	.word	0xffffffff


	//   ....[9]....
        /*00bc*/ 	.word	0xffffffff


	//----- nvinfo : EIATTR_COOP_GROUP_INSTR_OFFSETS
	.align		4
.L_11813:
        /*00c0*/ 	.byte	0x04, 0x28
        /*00c2*/ 	.short	(.L_11815 - .L_11814)


	//   ....[0]....
.L_11814:
        /*00c4*/ 	.word	0x000010b0


	//   ....[1]....
        /*00c8*/ 	.word	0x000010e0


	//   ....[2]....
        /*00cc*/ 	.word	0x00001110


	//   ....[3]....
        /*00d0*/ 	.word	0x00001140


	//   ....[4]....
        /*00d4*/ 	.word	0x00001170


	//   ....[5]....
        /*00d8*/ 	.word	0x000019a0


	//   ....[6]....
        /*00dc*/ 	.word	0x000019c0


	//   ....[7]....
        /*00e0*/ 	.word	0x000019e0


	//   ....[8]....
        /*00e4*/ 	.word	0x00001a00


	//   ....[9]....
        /*00e8*/ 	.word	0x00001a20


	//----- nvinfo : EIATTR_VRC_CTA_INIT_COUNT
	.align		4
.L_11815:
        /*00ec*/ 	.byte	0x02, 0x4a
	.zero		1
	.zero		1


	//----- nvinfo : EIATTR_EXIT_INSTR_OFFSETS
	.align		4
        /*00f0*/ 	.byte	0x04, 0x1c
        /*00f2*/ 	.short	(.L_11817 - .L_11816)


	//   ....[0]....
.L_11816:
        /*00f4*/ 	.word	0x00001a40


	//   ....[1]....
        /*00f8*/ 	.word	0x00001a60


	//   ....[2]....
        /*00fc*/ 	.word	0x00001ae0


	//   ....[3]....
        /*0100*/ 	.word	0x00001b30


	//   ....[4]....
        /*0104*/ 	.word	0x00001b80


	//   ....[5]....
        /*0108*/ 	.word	0x00001bd0


	//   ....[6]....
        /*010c*/ 	.word	0x00001c20


	//   ....[7]....
        /*0110*/ 	.word	0x00001c70


	//   ....[8]....
        /*0114*/ 	.word	0x00001cc0


	//   ....[9]....
        /*0118*/ 	.word	0x00001d10


	//   ....[10]....
        /*011c*/ 	.word	0x00001d60


	//   ....[11]....
        /*0120*/ 	.word	0x00001db0


	//   ....[12]....
        /*0124*/ 	.word	0x00001e00


	//   ....[13]....
        /*0128*/ 	.word	0x00001e50


	//   ....[14]....
        /*012c*/ 	.word	0x00001e90


	//   ....[15]....
        /*0130*/ 	.word	0x00001ed0


	//   ....[16]....
        /*0134*/ 	.word	0x00001f10


	//   ....[17]....
        /*0138*/ 	.word	0x00001f50


	//   ....[18]....
        /*013c*/ 	.word	0x00001f90


	//   ....[19]....
        /*0140*/ 	.word	0x00002000


	//   ....[20]....
        /*0144*/ 	.word	0x00002060


	//   ....[21]....
        /*0148*/ 	.word	0x000020c0


	//   ....[22]....
        /*014c*/ 	.word	0x00002120


	//   ....[23]....
        /*0150*/ 	.word	0x00002180


	//   ....[24]....
        /*0154*/ 	.word	0x000021e0


	//   ....[25]....
        /*0158*/ 	.word	0x00002230


	//   ....[26]....
        /*015c*/ 	.word	0x00002280


	//   ....[27]....
        /*0160*/ 	.word	0x000022d0


	//   ....[28]....
        /*0164*/ 	.word	0x00002320


	//   ....[29]....
        /*0168*/ 	.word	0x00002370


	//   ....[30]....
        /*016c*/ 	.word	0x000023c0


	//   ....[31]....
        /*0170*/ 	.word	0x00002410


	//   ....[32]....
        /*0174*/ 	.word	0x00002460


	//   ....[33]....
        /*0178*/ 	.word	0x000024a0


	//----- nvinfo : EIATTR_CBANK_PARAM_SIZE
	.align		4
.L_11817:
        /*017c*/ 	.byte	0x03, 0x19
        /*017e*/ 	.short	0x002d


	//----- nvinfo : EIATTR_PARAM_CBANK
	.align		4
        /*0180*/ 	.byte	0x04, 0x0a
        /*0182*/ 	.short	(.L_11819 - .L_11818)
	.align		4
.L_11818:
        /*0184*/ 	.word	index@(.nv.constant0._ZN43_GLOBAL__N__9ae7fba5_10_SoftMax_cu_9f978f6320softmax_warp_forwardIN3c108BFloat16ES2_fLi10ELb1ELb0EEEvPT0_PKT_iiiPKbib)
        /*0188*/ 	.short	0x0380
        /*018a*/ 	.short	0x002d


	//----- nvinfo : EIATTR_SW_WAR
	.align		4
.L_11819:
        /*018c*/ 	.byte	0x04, 0x36
        /*018e*/ 	.short	(.L_11821 - .L_11820)
.L_11820:
        /*0190*/ 	.word	0x00000008
.L_11821:


//--------------------- .nv.info._ZN43_GLOBAL__N__9ae7fba5_10_SoftMax_cu_9f978f6320softmax_warp_forwardIN3c108BFloat16ES2_fLi9ELb1ELb0EEEvPT0_PKT_iiiPKbib --------------------------
	.section	.nv.info._ZN43_GLOBAL__N__9ae7fba5_10_SoftMax_cu_9f978f6320softmax_warp_forwardIN3c108BFloat16ES2_fLi9ELb1ELb0EEEvPT0_PKT_iiiPKbib,"",@"SHT_CUDA_INFO"
	.sectionflags	@""
	.align	4


	//----- nvinfo : EIATTR_CUDA_API_VERSION
	.align		4
        /*0000*/ 	.byte	0x04, 0x37
        /*0002*/ 	.short	(.L_11823 - .L_11822)
.L_11822:
        /*0004*/ 	.word	0x00000082


	//----- nvinfo : EIATTR_KPARAM_INFO
	.align		4
.L_11823:
        /*0008*/ 	.byte	0x04, 0x17
        /*000a*/ 	.short	(.L_11825 - .L_11824)
.L_11824:
        /*000c*/ 	.word	0x00000000
        /*0010*/ 	.short	0x0007
        /*0012*/ 	.short	0x002c
        /*0014*/ 	.byte	0x00, 0xf0, 0x05, 0x00


	//----- nvinfo : EIATTR_KPARAM_INFO
	.align		4
.L_11825:
        /*0018*/ 	.byte	0x04, 0x17
        /*001a*/ 	.short	(.L_11827 - .L_11826)
.L_11826:
        /*001c*/ 	.word	0x00000000
        /*0020*/ 	.short	0x0006
        /*0022*/ 	.short	0x0028
        /*0024*/ 	.byte	0x00, 0xf0, 0x11, 0x00


	//----- nvinfo : EIATTR_KPARAM_INFO
	.align		4
.L_11827:
        /*0028*/ 	.byte	0x04, 0x17
        /*002a*/ 	.short	(.L_11829 - .L_11828)
.L_11828:
        /*002c*/ 	.word	0x00000000
        /*0030*/ 	.short	0x0005
        /*0032*/ 	.short	0x0020
        /*0034*/ 	.byte	0x00, 0xf5, 0x21, 0x00


	//----- nvinfo : EIATTR_KPARAM_INFO
	.align		4
.L_11829:
        /*0038*/ 	.byte	0x04, 0x17
        /*003a*/ 	.short	(.L_11831 - .L_11830)
.L_11830:
        /*003c*/ 	.word	0x00000000
        /*0040*/ 	.short	0x0004
        /*0042*/ 	.short	0x0018
        /*0044*/ 	.byte	0x00, 0xf0, 0x11, 0x00


	//----- nvinfo : EIATTR_KPARAM_INFO
	.align		4
.L_11831:
        /*0048*/ 	.byte	0x04, 0x17
        /*004a*/ 	.short	(.L_11833 - .L_11832)
.L_11832:
        /*004c*/ 	.word	0x00000000
        /*0050*/ 	.short	0x0003
        /*0052*/ 	.short	0x0014
        /*0054*/ 	.byte	0x00, 0xf0, 0x11, 0x00


	//----- nvinfo : EIATTR_KPARAM_INFO
	.align		4
.L_11833:
        /*0058*/ 	.byte	0x04, 0x17
        /*005a*/ 	.short	(.L_11835 - .L_11834)
.L_11834:
        /*005c*/ 	.word	0x00000000
        /*0060*/ 	.short	0x0002
        /*0062*/ 	.short	0x0010
        /*0064*/ 	.byte	0x00, 0xf0, 0x11, 0x00


	//----- nvinfo : EIATTR_KPARAM_INFO
	.align		4
.L_11835:
        /*0068*/ 	.byte	0x04, 0x17
        /*006a*/ 	.short	(.L_11837 - .L_11836)
.L_11836:
        /*006c*/ 	.word	0x00000000
        /*0070*/ 	.short	0x0001
        /*0072*/ 	.short	0x0008
        /*0074*/ 	.byte	0x00, 0xf5, 0x21, 0x00


	//----- nvinfo : EIATTR_KPARAM_INFO
	.align		4
.L_11837:
        /*0078*/ 	.byte	0x04, 0x17
        /*007a*/ 	.short	(.L_11839 - .L_11838)
.L_11838:
        /*007c*/ 	.word	0x00000000
        /*0080*/ 	.short	0x0000
        /*0082*/ 	.short	0x0000
        /*0084*/ 	.byte	0x00, 0xf5, 0x21, 0x00


	//----- nvinfo : EIATTR_SPARSE_MMA_MASK
	.align		4
.L_11839:
        /*0088*/ 	.byte	0x03, 0x50
        /*008a*/ 	.short	0x0000


	//----- nvinfo : EIATTR_MAXREG_COUNT
	.align		4
        /*008c*/ 	.byte	0x03, 0x1b
        /*008e*/ 	.short	0x00ff


	//----- nvinfo : EIATTR_MERCURY_ISA_VERSION
	.align		4
        /*0090*/ 	.byte	0x03, 0x5f
        /*0092*/ 	.short	0x0101


	//----- nvinfo : EIATTR_COOP_GROUP_MASK_REGIDS
	.align		4
        /*0094*/ 	.byte	0x04, 0x29
        /*0096*/ 	.short	(.L_11841 - .L_11840)


	//   ....[0]....
.L_11840:
        /*0098*/ 	.word	0xffffffff


	//   ....[1]....
        /*009c*/ 	.word	0xffffffff


	//   ....[2]....
        /*00a0*/ 	.word	0xffffffff


	//   ....[3]....
        /*00a4*/ 	.word	0xffffffff


	//   ....[4]....
        /*00a8*/ 	.word	0xffffffff


	//   ....[5]....
        /*00ac*/ 	.word	0xffffffff


	//   ....[6]....
        /*00b0*/ 	.word	0xffffffff


	//   ....[7]....
        /*00b4*/ 	.word	0xffffffff


	//   ....[8]....
        /*00b8*/ 	.word	0xffffffff


	//   ....[9]....
        /*00bc*/ 	.word	0xffffffff


	//----- nvinfo : EIATTR_COOP_GROUP_INSTR_OFFSETS
	.align		4
.L_11841:
        /*00c0*/ 	.byte	0x04, 0x28
        /*00c2*/ 	.short	(.L_11843 - .L_11842)


	//   ....[0]....
.L_11842:
        /*00c4*/ 	.word	0x00000910


	//   ....[1]....
        /*00c8*/ 	.word	0x00000940


	//   ....[2]....
        /*00cc*/ 	.word	0x00000970


	//   ....[3]....
        /*00d0*/ 	.word	0x000009a0


	//   ....[4]....
        /*00d4*/ 	.word	0x000009d0


	//   ....[5]....
        /*00d8*/ 	.word	0x00000e00


	//   ....[6]....
        /*00dc*/ 	.word	0x00000e20


	//   ....[7]....
        /*00e0*/ 	.word	0x00000e40


	//   ....[8]....
        /*00e4*/ 	.word	0x00000e60


	//   ....[9]....
        /*00e8*/ 	.word	0x00000e80


	//----- nvinfo : EIATTR_VRC_CTA_INIT_COUNT
	.align		4
.L_11843:
        /*00ec*/ 	.byte	0x02, 0x4a
	.zero		1
	.zero		1


	//----- nvinfo : EIATTR_EXIT_INSTR_OFFSETS
	.align		4
        /*00f0*/ 	.byte	0x04, 0x1c
        /*00f2*/ 	.short	(.L_11845 - .L_11844)


	//   ....[0]....
.L_11844:
        /*00f4*/ 	.word	0x00000ea0


	//   ....[1]....
        /*00f8*/ 	.word	0x00000ec0


	//   ....[2]....
        /*00fc*/ 	.word	0x00000f40


	//   ....[3]....
        /*0100*/ 	.word	0x00000f90


	//   ....[4]....
        /*0104*/ 	.word	0x00000fe0


	//   ....[5]....
        /*0108*/ 	.word	0x00001030


	//   ....[6]....
        /*010c*/ 	.word	0x00001080


	//   ....[7]....
        /*0110*/ 	.word	0x000010d0


	//   ....[8]....
        /*0114*/ 	.word	0x00001120


	//   ....[9]....
        /*0118*/ 	.word	0x00001160


	//   ....[10]....
        /*011c*/ 	.word	0x000011a0


	//   ....[11]....
        /*0120*/ 	.word	0x000011e0


	//   ....[12]....
        /*0124*/ 	.word	0x00001220


	//   ....[13]....
        /*0128*/ 	.word	0x00001260


	//   ....[14]....
        /*012c*/ 	.word	0x000012d0


	//   ....[15]....
        /*0130*/ 	.word	0x00001320


	//   ....[16]....
        /*0134*/ 	.word	0x00001370


	//   ....[17]....
        /*0138*/ 	.word	0x000013b0


	//----- nvinfo : EIATTR_CBANK_PARAM_SIZE
	.align		4
.L_11845:
        /*013c*/ 	.byte	0x03, 0x19
        /*013e*/ 	.short	0x002d


	//----- nvinfo : EIATTR_PARAM_CBANK
	.align		4
        /*0140*/ 	.byte	0x04, 0x0a
        /*0142*/ 	.short	(.L_11847 - .L_11846)
	.align		4
.L_11846:
        /*0144*/ 	.word	index@(.nv.constant0._ZN43_GLOBAL__N__9ae7fba5_10_SoftMax_cu_9f978f6320softmax_warp_forwardIN3c108BFloat16ES2_fLi9ELb1ELb0EEEvPT0_PKT_iiiPKbib)
        /*0148*/ 	.short	0x0380
        /*014a*/ 	.short	0x002d


	//----- nvinfo : EIATTR_SW_WAR
	.align		4
.L_11847:
        /*014c*/ 	.byte	0x04, 0x36
        /*014e*/ 	.short	(.L_11849 - .L_11848)
.L_11848:
        /*0150*/ 	.word	0x00000008
.L_11849:


//--------------------- .nv.info._ZN43_GLOBAL__N__9ae7fba5_10_SoftMax_cu_9f978f6320softmax_warp_forwardIN3c108BFloat16ES2_fLi8ELb1ELb0EEEvPT0_PKT_iiiPKbib --------------------------
	.section	.nv.info._ZN43_GLOBAL__N__9ae7fba5_10_SoftMax_cu_9f978f6320softmax_warp_forwardIN3c108BFloat16ES2_fLi8ELb1ELb0EEEvPT0_PKT_iiiPKbib,"",@"SHT_CUDA_INFO"
	.sectionflags	@""
	.align	4


	//----- nvinfo : EIATTR_CUDA_API_VERSION
	.align		4
        /*0000*/ 	.byte	0x04, 0x37
        /*0002*/ 	.short	(.L_11851 - .L_11850)
.L_11850:
        /*0004*/ 	.word	0x00000082


	//----- nvinfo : EIATTR_KPARAM_INFO
	.align		4
.L_11851:
        /*0008*/ 	.byte	0x04, 0x17
        /*000a*/ 	.short	(.L_11853 - .L_11852)
.L_11852:
        /*000c*/ 	.word	0x00000000
        /*0010*/ 	.short	0x0007
        /*0012*/ 	.short	0x002c
        /*0014*/ 	.byte	0x00, 0xf0, 0x05, 0x00


	//----- nvinfo : EIATTR_KPARAM_INFO
	.align		4
.L_11853:
        /*0018*/ 	.byte	0x04, 0x17
        /*001a*/ 	.short	(.L_11855 - .L_11854)
.L_11854:
        /*001c*/ 	.word	0x00000000
        /*0020*/ 	.short	0x0006
        /*0022*/ 	.short	0x0028
        /*0024*/ 	.byte	0x00, 0xf0, 0x11, 0x00


	//----- nvinfo : EIATTR_KPARAM_INFO
	.align		4
.L_11855:
        /*0028*/ 	.byte	0x04, 0x17
        /*002a*/ 	.short	(.L_11857 - .L_11856)
.L_11856:
        /*002c*/ 	.word	0x00000000
        /*0030*/ 	.short	0x0005
        /*0032*/ 	.short	0x0020
        /*0034*/ 	.byte	0x00, 0xf5, 0x21, 0x00


	//----- nvinfo : EIATTR_KPARAM_INFO
	.align		4
.L_11857:
        /*0038*/ 	.byte	0x04, 0x17
        /*003a*/ 	.short	(.L_11859 - .L_11858)
.L_11858:
        /*003c*/ 	.word	0x00000000
        /*0040*/ 	.short	0x0004
        /*0042*/ 	.short	0x0018
        /*0044*/ 	.byte	0x00, 0xf0, 0x11, 0x00


	//----- nvinfo : EIATTR_KPARAM_INFO
	.align		4
.L_11859:
        /*0048*/ 	.byte	0x04, 0x17
        /*004a*/ 	.short	(.L_11861 - .L_11860)
.L_11860:
        /*004c*/ 	.word	0x00000000
        /*0050*/ 	.short	0x0003
        /*0052*/ 	.short	0x0014
        /*0054*/ 	.byte	0x00, 0xf0, 0x11, 0x00


	//----- nvinfo : EIATTR_KPARAM_INFO
	.align		4
.L_11861:
        /*0058*/ 	.byte	0x04, 0x17
        /*005a*/ 	.short	(.L_11863 - .L_11862)
.L_11862:
        /*005c*/ 	.word	0x00000000
        /*0060*/ 	.short	0x0002
        /*0062*/ 	.short	0x0010
        /*0064*/ 	.byte	0x00, 0xf0, 0x11, 0x00


	//----- nvinfo : EIATTR_KPARAM_INFO
	.align		4
.L_11863:
        /*0068*/ 	.byte	0x04, 0x17
        /*006a*/ 	.short	(.L_11865 - .L_11864)
.L_11864:
        /*006c*/ 	.word	0x00000000
        /*0070*/ 	.short	0x0001
        /*0072*/ 	.short	0x0008
        /*0074*/ 	.byte	0x00, 0xf5, 0x21, 0x00


	//----- nvinfo : EIATTR_KPARAM_INFO
	.align		4
.L_11865:
        /*0078*/ 	.byte	0x04, 0x17
        /*007a*/ 	.short	(.L_11867 - .L_11866)
.L_11866:
        /*007c*/ 	.word	0x00000000
        /*0080*/ 	.short	0x0000
        /*0082*/ 	.short	0x0000
        /*0084*/ 	.byte	0x00, 0xf5, 0x21, 0x00


	//----- nvinfo : EIATTR_SPARSE_MMA_MASK
	.align		4
.L_11867:
        /*0088*/ 	.byte	0x03, 0x50
        /*008a*/ 	.short	0x0000


	//----- nvinfo : EIATTR_MAXREG_COUNT
	.align		4
        /*008c*/ 	.byte	0x03, 0x1b
        /*008e*/ 	.short	0x00ff


	//----- nvinfo : EIATTR_MERCURY_ISA_VERSION
	.align		4
        /*0090*/ 	.byte	0x03, 0x5f
        /*0092*/ 	.short	0x0101


	//----- nvinfo : EIATTR_COOP_GROUP_MASK_REGIDS
	.align		4
        /*0094*/ 	.byte	0x04, 0x29
        /*0096*/ 	.short	(.L_11869 - .L_11868)


	//   ....[0]....
.L_11868:
        /*0098*/ 	.word	0xffffffff


	//   ....[1]....
        /*009c*/ 	.word	0xffffffff


	//   ....[2]....
        /*00a0*/ 	.word	0xffffffff


	//   ....[3]....
        /*00a4*/ 	.word	0xffffffff


	//   ....[4]....
        /*00a8*/ 	.word	0xffffffff


	//   ....[5]....
        /*00ac*/ 	.word	0xffffffff


	//   ....[6]....
        /*00b0*/ 	.word	0xffffffff


	//   ....[7]....
        /*00b4*/ 	.word	0xffffffff


	//   ....[8]....
        /*00b8*/ 	.word	0xffffffff


	//   ....[9]....
        /*00bc*/ 	.word	0xffffffff


	//----- nvinfo : EIATTR_COOP_GROUP_INSTR_OFFSETS
	.align		4
.L_11869:
        /*00c0*/ 	.byte	0x04, 0x28
        /*00c2*/ 	.short	(.L_11871 - .L_11870)


	//   ....[0]....
.L_11870:
        /*00c4*/ 	.word	0x000004c0


	//   ....[1]....
        /*00c8*/ 	.word	0x000004f0


	//   ....[2]....
        /*00cc*/ 	.word	0x00000520


	//   ....[3]....
        /*00d0*/ 	.word	0x00000550


	//   ....[4]....
        /*00d4*/ 	.word	0x00000580


	//   ....[5]....
        /*00d8*/ 	.word	0x000007c0


	//   ....[6]....
        /*00dc*/ 	.word	0x000007e0


	//   ....[7]....
        /*00e0*/ 	.word	0x00000800


	//   ....[8]....
        /*00e4*/ 	.word	0x00000820


	//   ....[9]....
        /*00e8*/ 	.word	0x00000840


	//----- nvinfo : EIATTR_VRC_CTA_INIT_COUNT
	.align		4
.L_11871:
        /*00ec*/ 	.byte	0x02, 0x4a
	.zero		1
	.zero		1


	//----- nvinfo : EIATTR_EXIT_INSTR_OFFSETS
	.align		4
        /*00f0*/ 	.byte	0x04, 0x1c
        /*00f2*/ 	.short	(.L_11873 - .L_11872)


	//   ....[0]....
.L_11872:
        /*00f4*/ 	.word	0x00000860


	//   ....[1]....
        /*00f8*/ 	.word	0x00000880


	//   ....[2]....
        /*00fc*/ 	.word	0x00000900


	//   ....[3]....
        /*0100*/ 	.word	0x00000940


	//   ....[4]....
        /*0104*/ 	.word	0x00000980


	//   ....[5]....
        /*0108*/ 	.word	0x000009c0


	//   ....[6]....
        /*010c*/ 	.word	0x00000a00


	//   ....[7]....
        /*0110*/ 	.word	0x00000a40


	//   ....[8]....
        /*0114*/ 	.word	0x00000a80


	//   ....[9]....
        /*0118*/ 	.word	0x00000ac0


	//----- nvinfo : EIATTR_CBANK_PARAM_SIZE
	.align		4
.L_11873:
        /*011c*/ 	.byte	0x03, 0x19
        /*011e*/ 	.short	0x002d


	//----- nvinfo : EIATTR_PARAM_CBANK
	.align		4
        /*0120*/ 	.byte	0x04, 0x0a
        /*0122*/ 	.short	(.L_11875 - .L_11874)
	.align		4
.L_11874:
        /*0124*/ 	.word	index@(.nv.constant0._ZN43_GLOBAL__N__9ae7fba5_10_SoftMax_cu_9f978f6320softmax_warp_forwardIN3c108BFloat16ES2_fLi8ELb1ELb0EEEvPT0_PKT_iiiPKbib)
        /*0128*/ 	.short	0x0380
        /*012a*/ 	.short	0x002d


	//----- nvinfo : EIATTR_SW_WAR
	.align		4
.L_11875:
        /*012c*/ 	.byte	0x04, 0x36
        /*012e*/ 	.short	(.L_11877 - .L_11876)
.L_11876:
        /*0130*/ 	.word	0x00000008
.L_11877:


//--------------------- .nv.info._ZN43_GLOBAL__N__9ae7fba5_10_SoftMax_cu_9f978f6320softmax_warp_forwardIN3c108BFloat16ES2_fLi7ELb1ELb0EEEvPT0_PKT_iiiPKbib --------------------------
	.section	.nv.info._ZN43_GLOBAL__N__9ae7fba5_10_SoftMax_cu_9f978f6320softmax_warp_forwardIN3c108BFloat16ES2_fLi7ELb1ELb0EEEvPT0_PKT_iiiPKbib,"",@"SHT_CUDA_INFO"
	.sectionflags	@""
	.align	4


	//----- nvinfo : EIATTR_CUDA_API_VERSION
	.align		4
        /*0000*/ 	.byte	0x04, 0x37
        /*0002*/ 	.short	(.L_11879 - .L_11878)
.L_11878:
        /*0004*/ 	.word	0x00000082


	//----- nvinfo : EIATTR_KPARAM_INFO
	.align		4
.L_11879:
        /*0008*/ 	.byte	0x04, 0x17
        /*000a*/ 	.short	(.L_11881 - .L_11880)
.L_11880:
        /*000c*/ 	.word	0x00000000
        /*0010*/ 	.short	0x0007
        /*0012*/ 	.short	0x002c
        /*0014*/ 	.byte	0x00, 0xf0, 0x05, 0x00


	//----- nvinfo : EIATTR_KPARAM_INFO
	.align		4
.L_11881:
        /*0018*/ 	.byte	0x04, 0x17
        /*001a*/ 	.short	(.L_11883 - .L_11882)
.L_11882:
        /*001c*/ 	.word	0x00000000
        /*0020*/ 	.short	0x0006
        /*0022*/ 	.short	0x0028
        /*0024*/ 	.byte	0x00, 0xf0, 0x11, 0x00


	//----- nvinfo : EIATTR_KPARAM_INFO
	.align		4
.L_11883:
        /*0028*/ 	.byte	0x04, 0x17
        /*002a*/ 	.short	(.L_11885 - .L_11884)
.L_11884:
        /*002c*/ 	.word	0x00000000
        /*0030*/ 	.short	0x0005
        /*0032*/ 	.short	0x0020
        /*0034*/ 	.byte	0x00, 0xf5, 0x21, 0x00


	//----- nvinfo : EIATTR_KPARAM_INFO
	.align		4
.L_11885:
        /*0038*/ 	.byte	0x04, 0x17
        /*003a*/ 	.short	(.L_11887 - .L_11886)
.L_11886:
        /*003c*/ 	.word	0x00000000
        /*0040*/ 	.short	0x0004
        /*0042*/ 	.short	0x0018
        /*0044*/ 	.byte	0x00, 0xf0, 0x11, 0x00


	//----- nvinfo : EIATTR_KPARAM_INFO
	.align		4
.L_11887:
        /*0048*/ 	.byte	0x04, 0x17
        /*004a*/ 	.short	(.L_11889 - .L_11888)
.L_11888:
        /*004c*/ 	.word	0x00000000
        /*0050*/ 	.short	0x0003
        /*0052*/ 	.short	0x0014
        /*0054*/ 	.byte	0x00, 0xf0, 0x11, 0x00


	//----- nvinfo : EIATTR_KPARAM_INFO
	.align		4
.L_11889:
        /*0058*/ 	.byte	0x04, 0x17
        /*005a*/ 	.short	(.L_11891 - .L_11890)
.L_11890:
        /*005c*/ 	.word	0x00000000
        /*0060*/ 	.short	0x0002
        /*0062*/ 	.short	0x0010
        /*0064*/ 	.byte	0x00, 0xf0, 0x11, 0x00


	//----- nvinfo : EIATTR_KPARAM_INFO
	.align		4
.L_11891:
        /*0068*/ 	.byte	0x04, 0x17
        /*006a*/ 	.short	(.L_11893 - .L_11892)
.L_11892:
        /*006c*/ 	.word	0x00000000
        /*0070*/ 	.short	0x0001
        /*0072*/ 	.short	0x0008
        /*0074*/ 	.byte	0x00, 0xf5, 0x21, 0x00


	//----- nvinfo : EIATTR_KPARAM_INFO
	.align		4
.L_11893:
        /*0078*/ 	.byte	0x04, 0x17
        /*007a*/ 	.short	(.L_11895 - .L_11894)
.L_11894:
        /*007c*/ 	.word	0x00000000
        /*0080*/ 	.short	0x0000
        /*0082*/ 	.short	0x0000
        /*0084*/ 	.byte	0x00, 0xf5, 0x21, 0x00


	//----- nvinfo : EIATTR_SPARSE_MMA_MASK
	.align		4
.L_11895:
        /*0088*/ 	.byte	0x03, 0x50
        /*008a*/ 	.short	0x0000


	//----- nvinfo : EIATTR_MAXREG_COUNT
	.align		4
        /*008c*/ 	.byte	0x03, 0x1b
        /*008e*/ 	.short	0x00ff


	//----- nvinfo : EIATTR_MERCURY_ISA_VERSION
	.align		4
        /*0090*/ 	.byte	0x03, 0x5f
        /*0092*/ 	.short	0x0101


	//----- nvinfo : EIATTR_COOP_GROUP_MASK_REGIDS
	.align		4
        /*0094*/ 	.byte	0x04, 0x29
        /*0096*/ 	.short	(.L_11897 - .L_11896)


	//   ....[0]....
.L_11896:
        /*0098*/ 	.word	0xffffffff


	//   ....[1]....
        /*009c*/ 	.word	0xffffffff


	//   ....[2]....
        /*00a0*/ 	.word	0xffffffff


	//   ....[3]....
        /*00a4*/ 	.word	0xffffffff


	//   ....[4]....
        /*00a8*/ 	.word	0xffffffff


	//   ....[5]....
        /*00ac*/ 	.word	0xffffffff


	//   ....[6]....
        /*00b0*/ 	.word	0xffffffff


	//   ....[7]....
        /*00b4*/ 	.word	0xffffffff


	//   ....[8]....
        /*00b8*/ 	.word	0xffffffff


	//   ....[9]....
        /*00bc*/ 	.word	0xffffffff


	//   ....[10]....
        /*00c0*/ 	.word	0xffffffff


	//   ....[11]....
        /*00c4*/ 	.word	0xffffffff


	//   ....[12]....
        /*00c8*/ 	.word	0xffffffff


	//   ....[13]....
        /*00cc*/ 	.word	0xffffffff


	//   ....[14]....
        /*00d0*/ 	.word	0xffffffff


	//   ....[15]....
        /*00d4*/ 	.word	0xffffffff


	//   ....[16]....
        /*00d8*/ 	.word	0xffffffff


	//   ....[17]....
        /*00dc*/ 	.word	0xffffffff


	//   ....[18]....
        /*00e0*/ 	.word	0xffffffff


	//   ....[19]....
        /*00e4*/ 	.word	0xffffffff


	//----- nvinfo : EIATTR_COOP_GROUP_INSTR_OFFSETS
	.align		4
.L_11897:
        /*00e8*/ 	.byte	0x04, 0x28
        /*00ea*/ 	.short	(.L_11899 - .L_11898)


	//   ....[0]....
.L_11898:
        /*00ec*/ 	.word	0x000003a0


	//   ....[1]....
        /*00f0*/ 	.word	0x00000440


	//   ....[2]....
        /*00f4*/ 	.word	0x00000460


	//   ....[3]....
        /*00f8*/ 	.word	0x000004a0


	//   ....[4]....
        /*00fc*/ 	.word	0x000004c0


	//   ....[5]....
        /*0100*/ 	.word	0x00000500


	//   ....[6]....
        /*0104*/ 	.word	0x00000520


	//   ....[7]....
        /*0108*/ 	.word	0x00000560


	//   ....[8]....
        /*010c*/ 	.word	0x00000580


	//   ....[9]....
        /*0110*/ 	.word	0x000005c0


	//   ....[10]....
        /*0114*/ 	.word	0x000007b0


	//   ....[11]....
        /*0118*/ 	.word	0x00000830


	//   ....[12]....
        /*011c*/ 	.word	0x00000840


	//   ....[13]....
        /*0120*/ 	.word	0x00000870


	//   ....[14]....
        /*0124*/ 	.word	0x00000880


	//   ....[15]....
        /*0128*/ 	.word	0x000008b0


	//   ....[16]....
        /*012c*/ 	.word	0x000008c0


	//   ....[17]....
        /*0130*/ 	.word	0x000008f0


	//   ....[18]....
        /*0134*/ 	.word	0x00000900


	//   ....[19]....
        /*0138*/ 	.word	0x00000930


	//----- nvinfo : EIATTR_VRC_CTA_INIT_COUNT
	.align		4
.L_11899:
        /*013c*/ 	.byte	0x02, 0x4a
	.zero		1
	.zero		1


	//----- nvinfo : EIATTR_EXIT_INSTR_OFFSETS
	.align		4
        /*0140*/ 	.byte	0x04, 0x1c
        /*0142*/ 	.short	(.L_11901 - .L_11900)


	//   ....[0]....
.L_11900:
        /*0144*/ 	.word	0x00000940


	//   ....[1]....
        /*0148*/ 	.word	0x00000ad0


	//   ....[2]....
        /*014c*/ 	.word	0x00000ae0


	//   ....[3]....
        /*0150*/ 	.word	0x00000b80


	//   ....[4]....
        /*0154*/ 	.word	0x00000bc0


	//   ....[5]....
        /*0158*/ 	.word	0x00000c00


	//   ....[6]....
        /*015c*/ 	.word	0x00000c40


	//----- nvinfo : EIATTR_CRS_STACK_SIZE
	.align		4
.L_11901:
        /*0160*/ 	.byte	0x04, 0x1e
        /*0162*/ 	.short	(.L_11903 - .L_11902)
.L_11902:
        /*0164*/ 	.word	0x00000000


	//----- nvinfo : EIATTR_CBANK_PARAM_SIZE
	.align		4
.L_11903:
        /*0168*/ 	.byte	0x03, 0x19
        /*016a*/ 	.short	0x002d


	//----- nvinfo : EIATTR_PARAM_CBANK
	.align		4
        /*016c*/ 	.byte	0x04, 0x0a
        /*016e*/ 	.short	(.L_11905 - .L_11904)
	.align		4
.L_11904:
        /*0170*/ 	.word	index@(.nv.constant0._ZN43_GLOBAL__N__9ae7fba5_10_SoftMax_cu_9f978f6320softmax_warp_forwardIN3c108BFloat16ES2_fLi7ELb1ELb0EEEvPT0_PKT_iiiPKbib)
        /*0174*/ 	.short	0x0380
        /*0176*/ 	.short	0x002d


	//----- nvinfo : EIATTR_SW_WAR
	.align		4
.L_11905:
        /*0178*/ 	.byte	0x04, 0x36
        /*017a*/ 	.short	(.L_11907 - .L_11906)
.L_11906:
        /*017c*/ 	.word	0x00000008
.L_11907:


//--------------------- .nv.info._ZN43_GLOBAL__N__9ae7fba5_10_SoftMax_cu_9f978f6320softmax_warp_forwardIN3c108BFloat16ES2_fLi6ELb1ELb0EEEvPT0_PKT_iiiPKbib --------------------------
	.section	.nv.info._ZN43_GLOBAL__N__9ae7fba5_10_SoftMax_cu_9f978f6320softmax_warp_forwardIN3c108BFloat16ES2_fLi6ELb1ELb0EEEvPT0_PKT_iiiPKbib,"",@"SHT_CUDA_INFO"
	.sectionflags	@""
	.align	4


	//----- nvinfo : EIATTR_CUDA_API_VERSION
	.align		4
        /*0000*/ 	.byte	0x04, 0x37
        /*0002*/ 	.short	(.L_11909 - .L_11908)
.L_11908:
        /*0004*/ 	.word	0x00000082


	//----- nvinfo : EIATTR_KPARAM_INFO
	.align		4
.L_11909:
        /*0008*/ 	.byte	0x04, 0x17
        /*000a*/ 	.short	(.L_11911 - .L_11910)
.L_11910:
        /*000c*/ 	.word	0x00000000
        /*0010*/ 	.short	0x0007
        /*0012*/ 	.short	0x002c
        /*0014*/ 	.byte	0x00, 0xf0, 0x05, 0x00


	//----- nvinfo : EIATTR_KPARAM_INFO
	.align		4
.L_11911:
        /*0018*/ 	.byte	0x04, 0x17
        /*001a*/ 	.short	(.L_11913 - .L_11912)
.L_11912:
        /*001c*/ 	.word	0x00000000
        /*0020*/ 	.short	0x0006
        /*0022*/ 	.short	0x0028
        /*0024*/ 	.byte	0x00, 0xf0, 0x11, 0x00


	//----- nvinfo : EIATTR_KPARAM_INFO
	.align		4
.L_11913:
        /*0028*/ 	.byte	0x04, 0x17
        /*002a*/ 	.short	(.L_11915 - .L_11914)
.L_11914:
        /*002c*/ 	.word	0x00000000
        /*0030*/ 	.short	0x0005
        /*0032*/ 	.short	0x0020
        /*0034*/ 	.byte	0x00, 0xf5, 0x21, 0x00


	//----- nvinfo : EIATTR_KPARAM_INFO
	.align		4
.L_11915:
        /*0038*/ 	.byte	0x04, 0x17
        /*003a*/ 	.short	(.L_11917 - .L_11916)
.L_11916:
        /*003c*/ 	.word	0x00000000
        /*0040*/ 	.short	0x0004
        /*0042*/ 	.short	0x0018
        /*0044*/ 	.byte	0x00, 0xf0, 0x11, 0x00


	//----- nvinfo : EIATTR_KPARAM_INFO
	.align		4
.L_11917:
        /*0048*/ 	.byte	0x04, 0x17
        /*004a*/ 	.short	(.L_11919 - .L_11918)
.L_11918:
        /*004c*/ 	.word	0x00000000
        /*0050*/ 	.short	0x0003
        /*0052*/ 	.short	0x0014
        /*0054*/ 	.byte	0x00, 0xf0, 0x11, 0x00


	//----- nvinfo : EIATTR_KPARAM_INFO
	.align		4
.L_11919:
        /*0058*/ 	.byte	0x04, 0x17
        /*005a*/ 	.short	(.L_11921 - .L_11920)
.L_11920:
        /*005c*/ 	.word	0x00000000
        /*0060*/ 	.short	0x0002
        /*0062*/ 	.short	0x0010
        /*0064*/ 	.byte	0x00, 0xf0, 0x11, 0x00


	//----- nvinfo : EIATTR_KPARAM_INFO
	.align		4
.L_11921:
        /*0068*/ 	.byte	0x04, 0x17
        /*006a*/ 	.short	(.L_11923 - .L_11922)
.L_11922:
        /*006c*/ 	.word	0x00000000
        /*0070*/ 	.short	0x0001
        /*0072*/ 	.short	0x0008
        /*0074*/ 	.byte	0x00, 0xf5, 0x21, 0x00


	//----- nvinfo : EIATTR_KPARAM_INFO
	.align		4
.L_11923:
        /*0078*/ 	.byte	0x04, 0x17
        /*007a*/ 	.short	(.L_11925 - .L_11924)
.L_11924:
        /*007c*/ 	.word	0x00000000
        /*0080*/ 	.short	0x0000
        /*0082*/ 	.short	0x0000
        /*0084*/ 	.byte	0x00, 0xf5, 0x21, 0x00


	//----- nvinfo : EIATTR_SPARSE_MMA_MASK
	.align		4
.L_11925:
        /*0088*/ 	.byte	0x03, 0x50
        /*008a*/ 	.short	0x0000


	//----- nvinfo : EIATTR_MAXREG_COUNT
	.align		4
        /*008c*/ 	.byte	0x03, 0x1b
        /*008e*/ 	.short	0x00ff


	//----- nvinfo : EIATTR_MERCURY_ISA_VERSION
	.align		4
        /*0090*/ 	.byte	0x03, 0x5f
        /*0092*/ 	.short	0x0101


	//----- nvinfo : EIATTR_COOP_GROUP_MASK_REGIDS
	.align		4
        /*0094*/ 	.byte	0x04, 0x29
        /*0096*/ 	.short	(.L_11927 - .L_11926)


	//   ....[0]....
.L_11926:
        /*0098*/ 	.word	0xffffffff


	//   ....[1]....
        /*009c*/ 	.word	0xffffffff


	//   ....[2]....
        /*00a0*/ 	.word	0xffffffff


	//   ....[3]....
        /*00a4*/ 	.word	0xffffffff


	//   ....[4]....
        /*00a8*/ 	.word	0xffffffff


	//   ....[5]....
        /*00ac*/ 	.word	0xffffffff


	//   ....[6]....
        /*00b0*/ 	.word	0xffffffff


	//   ....[7]....
        /*00b4*/ 	.word	0xffffffff


	//   ....[8]....
        /*00b8*/ 	.word	0xffffffff


	//   ....[9]....
        /*00bc*/ 	.word	0xffffffff


	//   ....[10]....
        /*00c0*/ 	.word	0xffffffff


	//   ....[11]....
        /*00c4*/ 	.word	0xffffffff


	//   ....[12]....
        /*00c8*/ 	.word	0xffffffff


	//   ....[13]....
        /*00cc*/ 	.word	0xffffffff


	//   ....[14]....
        /*00d0*/ 	.word	0xffffffff


	//   ....[15]....
        /*00d4*/ 	.word	0xffffffff


	//   ....[16]....
        /*00d8*/ 	.word	0xffffffff


	//   ....[17]....
        /*00dc*/ 	.word	0xffffffff


	//   ....[18]....
        /*00e0*/ 	.word	0xffffffff


	//   ....[19]....
        /*00e4*/ 	.word	0xffffffff


	//----- nvinfo : EIATTR_COOP_GROUP_INSTR_OFFSETS
	.align		4
.L_11927:
        /*00e8*/ 	.byte	0x04, 0x28
        /*00ea*/ 	.short	(.L_11929 - .L_11928)


	//   ....[0]....
.L_11928:
        /*00ec*/ 	.word	0x00000250


	//   ....[1]....
        /*00f0*/ 	.word	0x00000270


	//   ....[2]....
        /*00f4*/ 	.word	0x000002b0


	//   ....[3]....
        /*00f8*/ 	.word	0x000002d0


	//   ....[4]....
        /*00fc*/ 	.word	0x00000310


	//   ....[5]....
        /*0100*/ 	.word	0x00000330


	//   ....[6]....
        /*0104*/ 	.word	0x00000370


	//   ....[7]....
        /*0108*/ 	.word	0x00000390


	//   ....[8]....
        /*010c*/ 	.word	0x000003d0


	//   ....[9]....
        /*0110*/ 	.word	0x000003f0


	//   ....[10]....
        /*0114*/ 	.word	0x00000540


	//   ....[11]....
        /*0118*/ 	.word	0x00000560


	//   ....[12]....
        /*011c*/ 	.word	0x00000580


	//   ....[13]....
        /*0120*/ 	.word	0x000005a0


	//   ....[14]....
        /*0124*/ 	.word	0x000005c0


	//   ....[15]....
        /*0128*/ 	.word	0x000005e0


	//   ....[16]....
        /*012c*/ 	.word	0x00000600


	//   ....[17]....
        /*0130*/ 	.word	0x00000620


	//   ....[18]....
        /*0134*/ 	.word	0x00000640


	//   ....[19]....
        /*0138*/ 	.word	0x00000660


	//----- nvinfo : EIATTR_VRC_CTA_INIT_COUNT
	.align		4
.L_11929:
        /*013c*/ 	.byte	0x02, 0x4a
	.zero		1
	.zero		1


	//----- nvinfo : EIATTR_EXIT_INSTR_OFFSETS
	.align		4
        /*0140*/ 	.byte	0x04, 0x1c
        /*0142*/ 	.short	(.L_11931 - .L_11930)


	//   ....[0]....
.L_11930:
        /*0144*/ 	.word	0x00000670


	//   ....[1]....
        /*0148*/ 	.word	0x00000790


	//   ....[2]....
        /*014c*/ 	.word	0x000007a0


	//   ....[3]....
        /*0150*/ 	.word	0x00000840


	//   ....[4]....
        /*0154*/ 	.word	0x00000880


	//----- nvinfo : EIATTR_CRS_STACK_SIZE
	.align		4
.L_11931:
        /*0158*/ 	.byte	0x04, 0x1e
        /*015a*/ 	.short	(.L_11933 - .L_11932)
.L_11932:
        /*015c*/ 	.word	0x00000000


	//----- nvinfo : EIATTR_CBANK_PARAM_SIZE
	.align		4
.L_11933:
        /*0160*/ 	.byte	0x03, 0x19
        /*0162*/ 	.short	0x002d


	//----- nvinfo : EIATTR_PARAM_CBANK
	.align		4
        /*0164*/ 	.byte	0x04, 0x0a
        /*0166*/ 	.short	(.L_11935 - .L_11934)
	.align		4
.L_11934:
        /*0168*/ 	.word	index@(.nv.constant0._ZN43_GLOBAL__N__9ae7fba5_10_SoftMax_cu_9f978f6320softmax_warp_forwardIN3c108BFloat16ES2_fLi6ELb1ELb0EEEvPT0_PKT_iiiPKbib)
        /*016c*/ 	.short	0x0380
        /*016e*/ 	.short	0x002d


	//----- nvinfo : EIATTR_SW_WAR
	.align		4
.L_11935:
        /*0170*/ 	.byte	0x04, 0x36
        /*0172*/ 	.short	(.L_11937 - .L_11936)
.L_11936:
        /*0174*/ 	.word	0x00000008
.L_11937:


//--------------------- .nv.info._ZN43_GLOBAL__N__9ae7fba5_10_SoftMax_cu_9f978f6320softmax_warp_forwardIN3c108BFloat16ES2_fLi5ELb1ELb0EEEvPT0_PKT_iiiPKbib --------------------------
	.section	.nv.info._ZN43_GLOBAL__N__9ae7fba5_10_SoftMax_cu_9f978f6320softmax_warp_forwardIN3c108BFloat16ES2_fLi5ELb1ELb0EEEvPT0_PKT_iiiPKbib,"",@"SHT_CUDA_INFO"
	.sectionflags	@""
	.align	4


	//----- nvinfo : EIATTR_CUDA_API_VERSION
	.align		4
        /*0000*/ 	.byte	0x04, 0x37
        /*0002*/ 	.short	(.L_11939 - .L_11938)
.L_11938:
        /*0004*/ 	.word	0x00000082


	//----- nvinfo : EIATTR_KPARAM_INFO
	.align		4
.L_11939:
        /*0008*/ 	.byte	0x04, 0x17
        /*000a*/ 	.short	(.L_11941 - .L_11940)
.L_11940:
        /*000c*/ 	.word	0x00000000
        /*0010*/ 	.short	0x0007
        /*0012*/ 	.short	0x002c
        /*0014*/ 	.byte	0x00, 0xf0, 0x05, 0x00


	//----- nvinfo : EIATTR_KPARAM_INFO
	.align		4
.L_11941:
        /*0018*/ 	.byte	0x04, 0x17
        /*001a*/ 	.short	(.L_11943 - .L_11942)
.L_11942:
        /*001c*/ 	.word	0x00000000
        /*0020*/ 	.short	0x0006
        /*0022*/ 	.short	0x0028
        /*0024*/ 	.byte	0x00, 0xf0, 0x11, 0x00


	//----- nvinfo : EIATTR_KPARAM_INFO
	.align		4
.L_11943:
        /*0028*/ 	.byte	0x04, 0x17
        /*002a*/ 	.short	(.L_11945 - .L_11944)
.L_11944:
        /*002c*/ 	.word	0x00000000
        /*0030*/ 	.short	0x0005
        /*0032*/ 	.short	0x0020
        /*0034*/ 	.byte	0x00, 0xf5, 0x21, 0x00


	//----- nvinfo : EIATTR_KPARAM_INFO
	.align		4
.L_11945:
        /*0038*/ 	.byte	0x04, 0x17
        /*003a*/ 	.short	(.L_11947 - .L_11946)
.L_11946:
        /*003c*/ 	.word	0x00000000
        /*0040*/ 	.short	0x0004
        /*0042*/ 	.short	0x0018
        /*0044*/ 	.byte	0x00, 0xf0, 0x11, 0x00


	//----- nvinfo : EIATTR_KPARAM_INFO
	.align		4
.L_11947:
        /*0048*/ 	.byte	0x04, 0x17
        /*004a*/ 	.short	(.L_11949 - .L_11948)
.L_11948:
        /*004c*/ 	.word	0x00000000
        /*0050*/ 	.short	0x0003
        /*0052*/ 	.short	0x0014
        /*0054*/ 	.byte	0x00, 0xf0, 0x11, 0x00


	//----- nvinfo : EIATTR_KPARAM_INFO
	.align		4
.L_11949:
        /*0058*/ 	.byte	0x04, 0x17
        /*005a*/ 	.short	(.L_11951 - .L_11950)
.L_11950:
        /*005c*/ 	.word	0x00000000
        /*0060*/ 	.short	0x0002
        /*0062*/ 	.short	0x0010
        /*0064*/ 	.byte	0x00, 0xf0, 0x11, 0x00


	//----- nvinfo : EIATTR_KPARAM_INFO
	.align		4
.L_11951:
        /*0068*/ 	.byte	0x04, 0x17
        /*006a*/ 	.short	(.L_11953 - .L_11952)
.L_11952:
        /*006c*/ 	.word	0x00000000
        /*0070*/ 	.short	0x0001
        /*0072*/ 	.short	0x0008
        /*0074*/ 	.byte	0x00, 0xf5, 0x21, 0x00


	//----- nvinfo : EIATTR_KPARAM_INFO
	.align		4
.L_11953:
        /*0078*/ 	.byte	0x04, 0x17
        /*007a*/ 	.short	(.L_11955 - .L_11954)
.L_11954:
        /*007c*/ 	.word	0x00000000
        /*0080*/ 	.short	0x0000
        /*0082*/ 	.short	0x0000
        /*0084*/ 	.byte	0x00, 0xf5, 0x21, 0x00


	//----- nvinfo : EIATTR_SPARSE_MMA_MASK
	.align		4
.L_11955:
        /*0088*/ 	.byte	0x03, 0x50
        /*008a*/ 	.short	0x0000


	//----- nvinfo : EIATTR_MAXREG_COUNT
	.align		4
        /*008c*/ 	.byte	0x03, 0x1b
        /*008e*/ 	.short	0x00ff


	//----- nvinfo : EIATTR_MERCURY_ISA_VERSION
	.align		4
        /*0090*/ 	.byte	0x03, 0x5f
        /*0092*/ 	.short	0x0101


	//----- nvinfo : EIATTR_COOP_GROUP_MASK_REGIDS
	.align		4
        /*0094*/ 	.byte	0x04, 0x29
        /*0096*/ 	.short	(.L_11957 - .L_11956)


	//   ....[0]....
.L_11956:
        /*0098*/ 	.word	0xffffffff


	//   ....[1]....
        /*009c*/ 	.word	0xffffffff


	//   ....[2]....
        /*00a0*/ 	.word	0xffffffff


	//   ....[3]....
        /*00a4*/ 	.word	0xffffffff


	//   ....[4]....
        /*00a8*/ 	.word	0xffffffff


	//   ....[5]....
        /*00ac*/ 	.word	0xffffffff


	//   ....[6]....
        /*00b0*/ 	.word	0xffffffff


	//   ....[7]....
        /*00b4*/ 	.word	0xffffffff


	//   ....[8]....
        /*00b8*/ 	.word	0xffffffff


	//   ....[9]....
        /*00bc*/ 	.word	0xffffffff


	//   ....[10]....
        /*00c0*/ 	.word	0xffffffff


	//   ....[11]....
        /*00c4*/ 	.word	0xffffffff


	//   ....[12]....
        /*00c8*/ 	.word	0xffffffff


	//   ....[13]....
        /*00cc*/ 	.word	0xffffffff


	//   ....[14]....
        /*00d0*/ 	.word	0xffffffff


	//   ....[15]....
        /*00d4*/ 	.word	0xffffffff


	//   ....[16]....
        /*00d8*/ 	.word	0xffffffff


	//   ....[17]....
        /*00dc*/ 	.word	0xffffffff


	//   ....[18]....
        /*00e0*/ 	.word	0xffffffff


	//   ....[19]....
        /*00e4*/ 	.word	0xffffffff


	//----- nvinfo : EIATTR_COOP_GROUP_INSTR_OFFSETS
	.align		4
.L_11957:
        /*00e8*/ 	.byte	0x04, 0x28
        /*00ea*/ 	.short	(.L_11959 - .L_11958)


	//   ....[0]....
.L_11958:
        /*00ec*/ 	.word	0x000001f0


	//   ....[1]....
        /*00f0*/ 	.word	0x00000200


	//   ....[2]....
        /*00f4*/ 	.word	0x00000250


	//   ....[3]....
        /*00f8*/ 	.word	0x00000260


	//   ....[4]....
        /*00fc*/ 	.word	0x000002b0


	//   ....[5]....
        /*0100*/ 	.word	0x000002c0


	//   ....[6]....
        /*0104*/ 	.word	0x00000310


	//   ....[7]....
        /*0108*/ 	.word	0x00000320


	//   ....[8]....
        /*010c*/ 	.word	0x00000370


	//   ....[9]....
        /*0110*/ 	.word	0x00000380


	//   ....[10]....
        /*0114*/ 	.word	0x00000450


	//   ....[11]....
        /*0118*/ 	.word	0x00000460


	//   ....[12]....
        /*011c*/ 	.word	0x00000490


	//   ....[13]....
        /*0120*/ 	.word	0x000004a0


	//   ....[14]....
        /*0124*/ 	.word	0x000004d0


	//   ....[15]....
        /*0128*/ 	.word	0x000004e0


	//   ....[16]....
        /*012c*/ 	.word	0x00000510


	//   ....[17]....
        /*0130*/ 	.word	0x00000520


	//   ....[18]....
        /*0134*/ 	.word	0x00000550


	//   ....[19]....
        /*0138*/ 	.word	0x00000560


	//----- nvinfo : EIATTR_VRC_CTA_INIT_COUNT
	.align		4
.L_11959:
        /*013c*/ 	.byte	0x02, 0x4a
	.zero		1
	.zero		1


	//----- nvinfo : EIATTR_EXIT_INSTR_OFFSETS
	.align		4
        /*0140*/ 	.byte	0x04, 0x1c
        /*0142*/ 	.short	(.L_11961 - .L_11960)


	//   ....[0]....
.L_11960:
        /*0144*/ 	.word	0x00000570


	//   ....[1]....
        /*0148*/ 	.word	0x00000630


	//   ....[2]....
        /*014c*/ 	.word	0x000006d0


	//----- nvinfo : EIATTR_CBANK_PARAM_SIZE
	.align		4
.L_11961:
        /*0150*/ 	.byte	0x03, 0x19
        /*0152*/ 	.short	0x002d


	//----- nvinfo : EIATTR_PARAM_CBANK
	.align		4
        /*0154*/ 	.byte	0x04, 0x0a
        /*0156*/ 	.short	(.L_11963 - .L_11962)
	.align		4
.L_11962:
        /*0158*/ 	.word	index@(.nv.constant0._ZN43_GLOBAL__N__9ae7fba5_10_SoftMax_cu_9f978f6320softmax_warp_forwardIN3c108BFloat16ES2_fLi5ELb1ELb0EEEvPT0_PKT_iiiPKbib)
        /*015c*/ 	.short	0x0380
        /*015e*/ 	.short	0x002d


	//----- nvinfo : EIATTR_SW_WAR
	.align		4
.L_11963:
        /*0160*/ 	.byte	0x04, 0x36
        /*0162*/ 	.short	(.L_11965 - .L_11964)
.L_11964:
        /*0164*/ 	.word	0x00000008
.L_11965:


//--------------------- .nv.info._ZN43_GLOBAL__N__9ae7fba5_10_SoftMax_cu_9f978f6320softmax_warp_forwardIN3c108BFloat16ES2_fLi4ELb1ELb0EEEvPT0_PKT_iiiPKbib --------------------------
	.section	.nv.info._ZN43_GLOBAL__N__9ae7fba5_10_SoftMax_cu_9f978f6320softmax_warp_forwardIN3c108BFloat16ES2_fLi4ELb1ELb0EEEvPT0_PKT_iiiPKbib,"",@"SHT_CUDA_INFO"
	.sectionflags	@""
	.align	4


	//----- nvinfo : EIATTR_CUDA_API_VERSION
	.align		4
        /*0000*/ 	.byte	0x04, 0x37
        /*0002*/ 	.short	(.L_11967 - .L_11966)
.L_11966:
        /*0004*/ 	.word	0x00000082


	//----- nvinfo : EIATTR_KPARAM_INFO
	.align		4
.L_11967:
        /*0008*/ 	.byte	0x04, 0x17
        /*000a*/ 	.short	(.L_11969 - .L_11968)
.L_11968:
        /*000c*/ 	.word	0x00000000
        /*0010*/ 	.short	0x0007
        /*0012*/ 	.short	0x002c
        /*0014*/ 	.byte	0x00, 0xf0, 0x05, 0x00


	//----- nvinfo : EIATTR_KPARAM_INFO
	.align		4
.L_11969:
        /*0018*/ 	.byte	0x04, 0x17
        /*001a*/ 	.short	(.L_11971 - .L_11970)
.L_11970:
        /*001c*/ 	.word	0x00000000
        /*0020*/ 	.short	0x0006
        /*0022*/ 	.short	0x0028
        /*0024*/ 	.byte	0x00, 0xf0, 0x11, 0x00


	//----- nvinfo : EIATTR_KPARAM_INFO
	.align		4
.L_11971:
        /*0028*/ 	.byte	0x04, 0x17
        /*002a*/ 	.short	(.L_11973 - .L_11972)
.L_11972:
        /*002c*/ 	.word	0x00000000
        /*0030*/ 	.short	0x0005
        /*0032*/ 	.short	0x0020
        /*0034*/ 	.byte	0x00, 0xf5, 0x21, 0x00


	//----- nvinfo : EIATTR_KPARAM_INFO
	.align		4
.L_11973:
        /*0038*/ 	.byte	0x04, 0x17
        /*003a*/ 	.short	(.L_11975 - .L_11974)
.L_11974:
        /*003c*/ 	.word	0x00000000
        /*0040*/ 	.short	0x0004
        /*0042*/ 	.short	0x0018
        /*0044*/ 	.byte	0x00, 0xf0, 0x11, 0x00


	//----- nvinfo : EIATTR_KPARAM_INFO
	.align		4
.L_11975:
        /*0048*/ 	.byte	0x04, 0x17
        /*004a*/ 	.short	(.L_11977 - .L_11976)
.L_11976:
        /*004c*/ 	.word	0x00000000
        /*0050*/ 	.short	0x0003
        /*0052*/ 	.short	0x0014
        /*0054*/ 	.byte	0x00, 0xf0, 0x11, 0x00


	//----- nvinfo : EIATTR_KPARAM_INFO
	.align		4
.L_11977:
        /*0058*/ 	.byte	0x04, 0x17
        /*005a*/ 	.short	(.L_11979 - .L_11978)
.L_11978:
        /*005c*/ 	.word	0x00000000
        /*0060*/ 	.short	0x0002
        /*0062*/ 	.short	0x0010
        /*0064*/ 	.byte	0x00, 0xf0, 0x11, 0x00


	//----- nvinfo : EIATTR_KPARAM_INFO
	.align		4
.L_11979:
        /*0068*/ 	.byte	0x04, 0x17
        /*006a*/ 	.short	(.L_11981 - .L_11980)
.L_11980:
        /*006c*/ 	.word	0x00000000
        /*0070*/ 	.short	0x0001
        /*0072*/ 	.short	0x0008
        /*0074*/ 	.byte	0x00, 0xf5, 0x21, 0x00


	//----- nvinfo : EIATTR_KPARAM_INFO
	.align		4
.L_11981:
        /*0078*/ 	.byte	0x04, 0x17
        /*007a*/ 	.short	(.L_11983 - .L_11982)
.L_11982:
        /*007c*/ 	.word	0x00000000
        /*0080*/ 	.short	0x0000
        /*0082*/ 	.short	0x0000
        /*0084*/ 	.byte	0x00, 0xf5, 0x21, 0x00


	//----- nvinfo : EIATTR_SPARSE_MMA_MASK
	.align		4
.L_11983:
        /*0088*/ 	.byte	0x03, 0x50
        /*008a*/ 	.short	0x0000


	//----- nvinfo : EIATTR_MAXREG_COUNT
	.align		4
        /*008c*/ 	.byte	0x03, 0x1b
        /*008e*/ 	.short	0x00ff


	//----- nvinfo : EIATTR_MERCURY_ISA_VERSION
	.align		4
        /*0090*/ 	.byte	0x03, 0x5f
        /*0092*/ 	.short	0x0101


	//----- nvinfo : EIATTR_COOP_GROUP_MASK_REGIDS
	.align		4
        /*0094*/ 	.byte	0x04, 0x29
        /*0096*/ 	.short	(.L_11985 - .L_11984)


	//   ....[0]....
.L_11984:
        /*0098*/ 	.word	0xffffffff


	//   ....[1]....
        /*009c*/ 	.word	0xffffffff


	//   ....[2]....
        /*00a0*/ 	.word	0xffffffff


	//   ....[3]....
        /*00a4*/ 	.word	0xffffffff


	//   ....[4]....
        /*00a8*/ 	.word	0xffffffff


	//   ....[5]....
        /*00ac*/ 	.word	0xffffffff


	//   ....[6]....
        /*00b0*/ 	.word	0xffffffff


	//   ....[7]....
        /*00b4*/ 	.word	0xffffffff


	//   ....[8]....
        /*00b8*/ 	.word	0xffffffff


	//   ....[9]....
        /*00bc*/ 	.word	0xffffffff


	//   ....[10]....
        /*00c0*/ 	.word	0xffffffff


	//   ....[11]....
        /*00c4*/ 	.word	0xffffffff


	//   ....[12]....
        /*00c8*/ 	.word	0xffffffff


	//   ....[13]....
        /*00cc*/ 	.word	0xffffffff


	//   ....[14]....
        /*00d0*/ 	.word	0xffffffff


	//   ....[15]....
        /*00d4*/ 	.word	0xffffffff


	//----- nvinfo : EIATTR_COOP_GROUP_INSTR_OFFSETS
	.align		4
.L_11985:
        /*00d8*/ 	.byte	0x04, 0x28
        /*00da*/ 	.short	(.L_11987 - .L_11986)


	//   ....[0]....
.L_11986:
        /*00dc*/ 	.word	0x000001f0


	//   ....[1]....
        /*00e0*/ 	.word	0x00000200


	//   ....[2]....
        /*00e4*/ 	.word	0x00000250


	//   ....[3]....
        /*00e8*/ 	.word	0x00000260


	//   ....[4]....
        /*00ec*/ 	.word	0x000002b0


	//   ....[5]....
        /*00f0*/ 	.word	0x000002c0


	//   ....[6]....
        /*00f4*/ 	.word	0x00000310


	//   ....[7]....
        /*00f8*/ 	.word	0x00000320


	//   ....[8]....
        /*00fc*/ 	.word	0x000003f0


	//   ....[9]....
        /*0100*/ 	.word	0x00000400


	//   ....[10]....
        /*0104*/ 	.word	0x00000430


	//   ....[11]....
        /*0108*/ 	.word	0x00000440


	//   ....[12]....
        /*010c*/ 	.word	0x00000470


	//   ....[13]....
        /*0110*/ 	.word	0x00000480


	//   ....[14]....
        /*0114*/ 	.word	0x000004b0


	//   ....[15]....
        /*0118*/ 	.word	0x000004c0


	//----- nvinfo : EIATTR_VRC_CTA_INIT_COUNT
	.align		4
.L_11987:
        /*011c*/ 	.byte	0x02, 0x4a
	.zero		1
	.zero		1


	//----- nvinfo : EIATTR_EXIT_INSTR_OFFSETS
	.align		4
        /*0120*/ 	.byte	0x04, 0x1c
        /*0122*/ 	.short	(.L_11989 - .L_11988)


	//   ....[0]....
.L_11988:
        /*0124*/ 	.word	0x000004d0


	//   ....[1]....
        /*0128*/ 	.word	0x00000590


	//   ....[2]....
        /*012c*/ 	.word	0x00000630


	//----- nvinfo : EIATTR_CBANK_PARAM_SIZE
	.align		4
.L_11989:
        /*0130*/ 	.byte	0x03, 0x19
        /*0132*/ 	.short	0x002d


	//----- nvinfo : EIATTR_PARAM_CBANK
	.align		4
        /*0134*/ 	.byte	0x04, 0x0a
        /*0136*/ 	.short	(.L_11991 - .L_11990)
	.align		4
.L_11990:
        /*0138*/ 	.word	index@(.nv.constant0._ZN43_GLOBAL__N__9ae7fba5_10_SoftMax_cu_9f978f6320softmax_warp_forwardIN3c108BFloat16ES2_fLi4ELb1ELb0EEEvPT0_PKT_iiiPKbib)
        /*013c*/ 	.short	0x0380
        /*013e*/ 	.short	0x002d


	//----- nvinfo : EIATTR_SW_WAR
	.align		4
.L_11991:
        /*0140*/ 	.byte	0x04, 0x36
        /*0142*/ 	.short	(.L_11993 - .L_11992)
.L_11992:
        /*0144*/ 	.word	0x00000008
.L_11993:


//--------------------- .nv.info._ZN43_GLOBAL__N__9ae7fba5_10_SoftMax_cu_9f978f6320softmax_warp_forwardIN3c108BFloat16ES2_fLi3ELb1ELb0EEEvPT0_PKT_iiiPKbib --------------------------
	.section	.nv.info._ZN43_GLOBAL__N__9ae7fba5_10_SoftMax_cu_9f978f6320softmax_warp_forwardIN3c108BFloat16ES2_fLi3ELb1ELb0EEEvPT0_PKT_iiiPKbib,"",@"SHT_CUDA_INFO"
	.sectionflags	@""
	.align	4


	//----- nvinfo : EIATTR_CUDA_API_VERSION
	.align		4
        /*0000*/ 	.byte	0x04, 0x37
        /*0002*/ 	.short	(.L_11995 - .L_11994)
.L_11994:
        /*0004*/ 	.word	0x00000082


	//----- nvinfo : EIATTR_KPARAM_INFO
	.align		4
.L_11995:
        /*0008*/ 	.byte	0x04, 0x17
        /*000a*/ 	.short	(.L_11997 - .L_11996)
.L_11996:
        /*000c*/ 	.word	0x00000000
        /*0010*/ 	.short	0x0007
        /*0012*/ 	.short	0x002c
        /*0014*/ 	.byte	0x00, 0xf0, 0x05, 0x00


	//----- nvinfo : EIATTR_KPARAM_INFO
	.align		4
.L_11997:
        /*0018*/ 	.byte	0x04, 0x17
        /*001a*/ 	.short	(.L_11999 - .L_11998)
.L_11998:
        /*001c*/ 	.word	0x00000000
        /*0020*/ 	.short	0x0006
        /*0022*/ 	.short	0x0028
        /*0024*/ 	.byte	0x00, 0xf0, 0x11, 0x00


	//----- nvinfo : EIATTR_KPARAM_INFO
	.align		4
.L_11999:
        /*0028*/ 	.byte	0x04, 0x17
        /*002a*/ 	.short	(.L_12001 - .L_12000)
.L_12000:
        /*002c*/ 	.word	0x00000000
        /*0030*/ 	.short	0x0005
        /*0032*/ 	.short	0x0020
        /*0034*/ 	.byte	0x00, 0xf5, 0x21, 0x00


	//----- nvinfo : EIATTR_KPARAM_INFO
	.align		4
.L_12001:
        /*0038*/ 	.byte	0x04, 0x17
        /*003a*/ 	.short	(.L_12003 - .L_12002)
.L_12002:
        /*003c*/ 	.word	0x00000000
        /*0040*/ 	.short	0x0004
        /*0042*/ 	.short	0x0018
        /*0044*/ 	.byte	0x00, 0xf0, 0x11, 0x00


	//----- nvinfo : EIATTR_KPARAM_INFO
	.align		4
.L_12003:
        /*0048*/ 	.byte	0x04, 0x17
        /*004a*/ 	.short	(.L_12005 - .L_12004)
.L_12004:
        /*004c*/ 	.word	0x00000000
        /*0050*/ 	.short	0x0003
        /*0052*/ 	.short	0x0014
        /*0054*/ 	.byte	0x00, 0xf0, 0x11, 0x00


	//----- nvinfo : EIATTR_KPARAM_INFO
	.align		4
.L_12005:
        /*0058*/ 	.byte	0x04, 0x17
        /*005a*/ 	.short	(.L_12007 - .L_12006)
.L_12006:
        /*005c*/ 	.word	0x00000000
        /*0060*/ 	.short	0x0002
        /*0062*/ 	.short	0x0010
        /*0064*/ 	.byte	0x00, 0xf0, 0x11, 0x00


	//----- nvinfo : EIATTR_KPARAM_INFO
	.align		4
.L_12007:
        /*0068*/ 	.byte	0x04, 0x17
        /*006a*/ 	.short	(.L_12009 - .L_12008)
.L_12008:
        /*006c*/ 	.word	0x00000000
        /*0070*/ 	.short	0x0001
        /*0072*/ 	.short	0x0008
        /*0074*/ 	.byte	0x00, 0xf5, 0x21, 0x00


	//----- nvinfo : EIATTR_KPARAM_INFO
	.align		4
.L_12009:
        /*0078*/ 	.byte	0x04, 0x17
        /*007a*/ 	.short	(.L_12011 - .L_12010)
.L_12010:
        /*007c*/ 	.word	0x00000000
        /*0080*/ 	.short	0x0000
        /*0082*/ 	.short	0x0000
        /*0084*/ 	.byte	0x00, 0xf5, 0x21, 0x00


	//----- nvinfo : EIATTR_SPARSE_MMA_MASK
	.align		4
.L_12011:
        /*0088*/ 	.byte	0x03, 0x50
        /*008a*/ 	.short	0x0000


	//----- nvinfo : EIATTR_MAXREG_COUNT
	.align		4
        /*008c*/ 	.byte	0x03, 0x1b
        /*008e*/ 	.short	0x00ff


	//----- nvinfo : EIATTR_MERCURY_ISA_VERSION
	.align		4
        /*0090*/ 	.byte	0x03, 0x5f
        /*0092*/ 	.short	0x0101


	//----- nvinfo : EIATTR_COOP_GROUP_MASK_REGIDS
	.align		4
        /*0094*/ 	.byte	0x04, 0x29
        /*0096*/ 	.short	(.L_12013 - .L_12012)


	//   ....[0]....
.L_12012:
        /*0098*/ 	.word	0xffffffff


	//   ....[1]....
        /*009c*/ 	.word	0xffffffff


	//   ....[2]....
        /*00a0*/ 	.word	0xffffffff


	//   ....[3]....
        /*00a4*/ 	.word	0xffffffff


	//   ....[4]....
        /*00a8*/ 	.word	0xffffffff


	//   ....[5]....
        /*00ac*/ 	.word	0xffffffff


	//   ....[6]....
        /*00b0*/ 	.word	0xffffffff


	//   ....[7]....
        /*00b4*/ 	.word	0xffffffff


	//   ....[8]....
        /*00b8*/ 	.word	0xffffffff


	//   ....[9]....
        /*00bc*/ 	.word	0xffffffff


	//   ....[10]....
        /*00c0*/ 	.word	0xffffffff


	//   ....[11]....
        /*00c4*/ 	.word	0xffffffff


	//----- nvinfo : EIATTR_COOP_GROUP_INSTR_OFFSETS
	.align		4
.L_12013:
        /*00c8*/ 	.byte	0x04, 0x28
        /*00ca*/ 	.short	(.L_12015 - .L_12014)


	//   ....[0]....
.L_12014:
        /*00cc*/ 	.word	0x000001f0


	//   ....[1]....
        /*00d0*/ 	.word	0x00000200


	//   ....[2]....
        /*00d4*/ 	.word	0x00000250


	//   ....[3]....
        /*00d8*/ 	.word	0x00000260


	//   ....[4]....
        /*00dc*/ 	.word	0x000002b0


	//   ....[5]....
        /*00e0*/ 	.word	0x000002c0


	//   ....[6]....
        /*00e4*/ 	.word	0x00000390


	//   ....[7]....
        /*00e8*/ 	.word	0x000003a0


	//   ....[8]....
        /*00ec*/ 	.word	0x000003d0


	//   ....[9]....
        /*00f0*/ 	.word	0x000003e0


	//   ....[10]....
        /*00f4*/ 	.word	0x00000410


	//   ....[11]....
        /*00f8*/ 	.word	0x00000420


	//----- nvinfo : EIATTR_VRC_CTA_INIT_COUNT
	.align		4
.L_12015:
        /*00fc*/ 	.byte	0x02, 0x4a
	.zero		1
	.zero		1


	//----- nvinfo : EIATTR_EXIT_INSTR_OFFSETS
	.align		4
        /*0100*/ 	.byte	0x04, 0x1c
        /*0102*/ 	.short	(.L_12017 - .L_12016)


	//   ....[0]....
.L_12016:
        /*0104*/ 	.word	0x00000430


	//   ....[1]....
        /*0108*/ 	.word	0x000004f0


	//   ....[2]....
        /*010c*/ 	.word	0x00000590


	//----- nvinfo : EIATTR_CBANK_PARAM_SIZE
	.align		4
.L_12017:
        /*0110*/ 	.byte	0x03, 0x19
        /*0112*/ 	.short	0x002d


	//----- nvinfo : EIATTR_PARAM_CBANK
	.align		4
        /*0114*/ 	.byte	0x04, 0x0a
        /*0116*/ 	.short	(.L_12019 - .L_12018)
	.align		4
.L_12018:
        /*0118*/ 	.word	index@(.nv.constant0._ZN43_GLOBAL__N__9ae7fba5_10_SoftMax_cu_9f978f6320softmax_warp_forwardIN3c108BFloat16ES2_fLi3ELb1ELb0EEEvPT0_PKT_iiiPKbib)
        /*011c*/ 	.short	0x0380
        /*011e*/ 	.short	0x002d


	//----- nvinfo : EIATTR_SW_WAR
	.align		4
.L_12019:
        /*0120*/ 	.byte	0x04, 0x36
        /*0122*/ 	.short	(.L_12021 - .L_12020)
.L_12020:
        /*0124*/ 	.word	0x00000008
.L_12021:


//--------------------- .nv.info._ZN43_GLOBAL__N__9ae7fba5_10_SoftMax_cu_9f978f6320softmax_warp_forwardIN3c108BFloat16ES2_fLi2ELb1ELb0EEEvPT0_PKT_iiiPKbib --------------------------
	.section	.nv.info._ZN43_GLOBAL__N__9ae7fba5_10_SoftMax_cu_9f978f6320softmax_warp_forwardIN3c108BFloat16ES2_fLi2ELb1ELb0EEEvPT0_PKT_iiiPKbib,"",@"SHT_CUDA_INFO"
	.sectionflags	@""
	.align	4


	//----- nvinfo : EIATTR_CUDA_API_VERSION
	.align		4
        /*0000*/ 	.byte	0x04, 0x37
        /*0002*/ 	.short	(.L_12023 - .L_12022)
.L_12022:
        /*0004*/ 	.word	0x00000082


	//----- nvinfo : EIATTR_KPARAM_INFO
	.align		4
.L_12023:
        /*0008*/ 	.byte	0x04, 0x17
        /*000a*/ 	.short	(.L_12025 - .L_12024)
.L_12024:
        /*000c*/ 	.word	0x00000000
        /*0010*/ 	.short	0x0007
        /*0012*/ 	.short	0x002c
        /*0014*/ 	.byte	0x00, 0xf0, 0x05, 0x00


	//----- nvinfo : EIATTR_KPARAM_INFO
	.align		4
.L_12025:
        /*0018*/ 	.byte	0x04, 0x17
        /*001a*/ 	.short	(.L_12027 - .L_12026)
.L_12026:
        /*001c*/ 	.word	0x00000000
        /*0020*/ 	.short	0x0006
        /*0022*/ 	.short	0x0028
        /*0024*/ 	.byte	0x00, 0xf0, 0x11, 0x00


	//----- nvinfo : EIATTR_KPARAM_INFO
	.align		4
.L_12027:
        /*0028*/ 	.byte	0x04, 0x17
        /*002a*/ 	.short	(.L_12029 - .L_12028)
.L_12028:
        /*002c*/ 	.word	0x00000000
        /*0030*/ 	.short	0x0005
        /*0032*/ 	.short	0x0020
        /*0034*/ 	.byte	0x00, 0xf5, 0x21, 0x00


	//----- nvinfo : EIATTR_KPARAM_INFO
	.align		4
.L_12029:
        /*0038*/ 	.byte	0x04, 0x17
        /*003a*/ 	.short	(.L_12031 - .L_12030)
.L_12030:
        /*003c*/ 	.word	0x00000000
        /*0040*/ 	.short	0x0004
        /*0042*/ 	.short	0x0018
        /*0044*/ 	.byte	0x00, 0xf0, 0x11, 0x00


	//----- nvinfo : EIATTR_KPARAM_INFO
	.align		4
.L_12031:
        /*0048*/ 	.byte	0x04, 0x17
        /*004a*/ 	.short	(.L_12033 - .L_12032)
.L_12032:
        /*004c*/ 	.word	0x00000000
        /*0050*/ 	.short	0x0003
        /*0052*/ 	.short	0x0014
        /*0054*/ 	.byte	0x00, 0xf0, 0x11, 0x00


	//----- nvinfo : EIATTR_KPARAM_INFO
	.align		4
.L_12033:
        /*0058*/ 	.byte	0x04, 0x17
        /*005a*/ 	.short	(.L_12035 - .L_12034)
.L_12034:
        /*005c*/ 	.word	0x00000000
        /*0060*/ 	.short	0x0002
        /*0062*/ 	.short	0x0010
        /*0064*/ 	.byte	0x00, 0xf0, 0x11, 0x00


	//----- nvinfo : EIATTR_KPARAM_INFO
	.align		4
.L_12035:
        /*0068*/ 	.byte	0x04, 0x17
        /*006a*/ 	.short	(.L_12037 - .L_12036)
.L_12036:
        /*006c*/ 	.word	0x00000000
        /*0070*/ 	.short	0x0001
        /*0072*/ 	.short	0x0008
        /*0074*/ 	.byte	0x00, 0xf5, 0x21, 0x00


	//----- nvinfo : EIATTR_KPARAM_INFO
	.align		4
.L_12037:
        /*0078*/ 	.byte	0x04, 0x17
        /*007a*/ 	.short	(.L_12039 - .L_12038)
.L_12038:
        /*007c*/ 	.word	0x00000000
        /*0080*/ 	.short	0x0000
        /*0082*/ 	.short	0x0000
        /*0084*/ 	.byte	0x00, 0xf5, 0x21, 0x00


	//----- nvinfo : EIATTR_SPARSE_MMA_MASK
	.align		4
.L_12039:
        /*0088*/ 	.byte	0x03, 0x50
        /*008a*/ 	.short	0x0000


	//----- nvinfo : EIATTR_MAXREG_COUNT
	.align		4
        /*008c*/ 	.byte	0x03, 0x1b
        /*008e*/ 	.short	0x00ff


	//----- nvinfo : EIATTR_MERCURY_ISA_VERSION
	.align		4
        /*0090*/ 	.byte	0x03, 0x5f
        /*0092*/ 	.short	0x0101


	//----- nvinfo : EIATTR_COOP_GROUP_MASK_REGIDS
	.align		4
        /*0094*/ 	.byte	0x04, 0x29
        /*0096*/ 	.short	(.L_12041 - .L_12040)


	//   ....[0]....
.L_12040:
        /*0098*/ 	.word	0xffffffff


	//   ....[1]....
        /*009c*/ 	.word	0xffffffff


	//   ....[2]....
        /*00a0*/ 	.word	0xffffffff


	//   ....[3]....
        /*00a4*/ 	.word	0xffffffff


	//   ....[4]....
        /*00a8*/ 	.word	0xffffffff


	//   ....[5]....
        /*00ac*/ 	.word	0xffffffff


	//   ....[6]....
        /*00b0*/ 	.word	0xffffffff


	//   ....[7]....
        /*00b4*/ 	.word	0xffffffff


	//----- nvinfo : EIATTR_COOP_GROUP_INSTR_OFFSETS
	.align		4
.L_12041:
        /*00b8*/ 	.byte	0x04, 0x28
        /*00ba*/ 	.short	(.L_12043 - .L_12042)


	//   ....[0]....
.L_12042:
        /*00bc*/ 	.word	0x000001f0


	//   ....[1]....
        /*00c0*/ 	.word	0x00000200


	//   ....[2]....
        /*00c4*/ 	.word	0x00000250


	//   ....[3]....
        /*00c8*/ 	.word	0x00000260


	//   ....[4]....
        /*00cc*/ 	.word	0x00000330


	//   ....[5]....
        /*00d0*/ 	.word	0x00000340


	//   ....[6]....
        /*00d4*/ 	.word	0x00000370


	//   ....[7]....
        /*00d8*/ 	.word	0x00000380


	//----- nvinfo : EIATTR_VRC_CTA_INIT_COUNT
	.align		4
.L_12043:
        /*00dc*/ 	.byte	0x02, 0x4a
	.zero		1
	.zero		1


	//----- nvinfo : EIATTR_EXIT_INSTR_OFFSETS
	.align		4
        /*00e0*/ 	.byte	0x04, 0x1c
        /*00e2*/ 	.short	(.L_12045 - .L_12044)


	//   ....[0]....
.L_12044:
        /*00e4*/ 	.word	0x00000390


	//   ....[1]....
        /*00e8*/ 	.word	0x00000450


	//   ....[2]....
        /*00ec*/ 	.word	0x000004f0


	//----- nvinfo : EIATTR_CBANK_PARAM_SIZE
	.align		4
.L_12045:
        /*00f0*/ 	.byte	0x03, 0x19
        /*00f2*/ 	.short	0x002d


	//----- nvinfo : EIATTR_PARAM_CBANK
	.align		4
        /*00f4*/ 	.byte	0x04, 0x0a
        /*00f6*/ 	.short	(.L_12047 - .L_12046)
	.align		4
.L_12046:
        /*00f8*/ 	.word	index@(.nv.constant0._ZN43_GLOBAL__N__9ae7fba5_10_SoftMax_cu_9f978f6320softmax_warp_forwardIN3c108BFloat16ES2_fLi2ELb1ELb0EEEvPT0_PKT_iiiPKbib)
        /*00fc*/ 	.short	0x0380
        /*00fe*/ 	.short	0x002d


	//----- nvinfo : EIATTR_SW_WAR
	.align		4
.L_12047:
        /*0100*/ 	.byte	0x04, 0x36
        /*0102*/ 	.short	(.L_12049 - .L_12048)
.L_12048:
        /*0104*/ 	.word	0x00000008
.L_12049:


//--------------------- .nv.info._ZN43_GLOBAL__N__9ae7fba5_10_SoftMax_cu_9f978f6320softmax_warp_forwardIN3c108BFloat16ES2_fLi1ELb1ELb0EEEvPT0_PKT_iiiPKbib --------------------------
	.section	.nv.info._ZN43_GLOBAL__N__9ae7fba5_10_SoftMax_cu_9f978f6320softmax_warp_forwardIN3c108BFloat16ES2_fLi1ELb1ELb0EEEvPT0_PKT_iiiPKbib,"",@"SHT_CUDA_INFO"
	.sectionflags	@""
	.align	4


	//----- nvinfo : EIATTR_CUDA_API_VERSION
	.align		4
        /*0000*/ 	.byte	0x04, 0x37
        /*0002*/ 	.short	(.L_12051 - .L_12050)
.L_12050:
        /*0004*/ 	.word	0x00000082


	//----- nvinfo : EIATTR_KPARAM_INFO
	.align		4
.L_12051:
        /*0008*/ 	.byte	0x04, 0x17
        /*000a*/ 	.short	(.L_12053 - .L_12052)
.L_12052:
        /*000c*/ 	.word	0x00000000
        /*0010*/ 	.short	0x0007
        /*0012*/ 	.short	0x002c
        /*0014*/ 	.byte	0x00, 0xf0, 0x05, 0x00


	//----- nvinfo : EIATTR_KPARAM_INFO
	.align		4
.L_12053:
        /*0018*/ 	.byte	0x04, 0x17
        /*001a*/ 	.short	(.L_12055 - .L_12054)
.L_12054:
        /*001c*/ 	.word	0x00000000
        /*0020*/ 	.short	0x0006
        /*0022*/ 	.short	0x0028
        /*0024*/ 	.byte	0x00, 0xf0, 0x11, 0x00


	//----- nvinfo : EIATTR_KPARAM_INFO
	.align		4
.L_12055:
        /*0028*/ 	.byte	0x04, 0x17
        /*002a*/ 	.short	(.L_12057 - .L_12056)
.L_12056:
        /*002c*/ 	.word	0x00000000
        /*0030*/ 	.short	0x0005
        /*0032*/ 	.short	0x0020
        /*0034*/ 	.byte	0x00, 0xf5, 0x21, 0x00


	//----- nvinfo : EIATTR_KPARAM_INFO
	.align		4
.L_12057:
        /*0038*/ 	.byte	0x04, 0x17
        /*003a*/ 	.short	(.L_12059 - .L_12058)
.L_12058:
        /*003c*/ 	.word	0x00000000
        /*0040*/ 	.short	0x0004
        /*0042*/ 	.short	0x0018
        /*0044*/ 	.byte	0x00, 0xf0, 0x11, 0x00


	//----- nvinfo : EIATTR_KPARAM_INFO
	.align		4
.L_12059:
        /*0048*/ 	.byte	0x04, 0x17
        /*004a*/ 	.short	(.L_12061 - .L_12060)
.L_12060:
        /*004c*/ 	.word	0x00000000
        /*0050*/ 	.short	0x0003
        /*0052*/ 	.short	0x0014
        /*0054*/ 	.byte	0x00, 0xf0, 0x11, 0x00


	//----- nvinfo : EIATTR_KPARAM_INFO
	.align		4
.L_12061:
        /*0058*/ 	.byte	0x04, 0x17
        /*005a*/ 	.short	(.L_12063 - .L_12062)
.L_12062:
        /*005c*/ 	.word	0x00000000
        /*0060*/ 	.short	0x0002
        /*0062*/ 	.short	0x0010
        /*0064*/ 	.byte	0x00, 0xf0, 0x11, 0x00


	//----- nvinfo : EIATTR_KPARAM_INFO
	.align		4
.L_12063:
        /*0068*/ 	.byte	0x04, 0x17
        /*006a*/ 	.short	(.L_12065 - .L_12064)
.L_12064:
        /*006c*/ 	.word	0x00000000
        /*0070*/ 	.short	0x0001
        /*0072*/ 	.short	0x0008
        /*0074*/ 	.byte	0x00, 0xf5, 0x21, 0x00


	//----- nvinfo : EIATTR_KPARAM_INFO
	.align		4
.L_12065:
        /*0078*/ 	.byte	0x04, 0x17
        /*007a*/ 	.short	(.L_12067 - .L_12066)
.L_12066:
        /*007c*/ 	.word	0x00000000
        /*0080*/ 	.short	0x0000
        /*0082*/ 	.short	0x0000
        /*0084*/ 	.byte	0x00, 0xf5, 0x21, 0x00


	//----- nvinfo : EIATTR_SPARSE_MMA_MASK
	.align		4
.L_12067:
        /*0088*/ 	.byte	0x03, 0x50
        /*008a*/ 	.short	0x0000


	//----- nvinfo : EIATTR_MAXREG_COUNT
	.align		4
        /*008c*/ 	.byte	0x03, 0x1b
        /*008e*/ 	.short	0x00ff


	//----- nvinfo : EIATTR_MERCURY_ISA_VERSION
	.align		4
        /*0090*/ 	.byte	0x03, 0x5f
        /*0092*/ 	.short	0x0101


	//----- nvinfo : EIATTR_COOP_GROUP_MASK_REGIDS
	.align		4
        /*0094*/ 	.byte	0x04, 0x29
        /*0096*/ 	.short	(.L_12069 - .L_12068)


	//   ....[0]....
.L_12068:
        /*0098*/ 	.word	0xffffffff


	//   ....[1]....
        /*009c*/ 	.word	0xffffffff


	//   ....[2]....
        /*00a0*/ 	.word	0xffffffff


	//   ....[3]....
        /*00a4*/ 	.word	0xffffffff


	//----- nvinfo : EIATTR_COOP_GROUP_INSTR_OFFSETS
	.align		4
.L_12069:
        /*00a8*/ 	.byte	0x04, 0x28
        /*00aa*/ 	.short	(.L_12071 - .L_12070)


	//   ....[0]....
.L_12070:
        /*00ac*/ 	.word	0x000001f0


	//   ....[1]....
        /*00b0*/ 	.word	0x00000200


	//   ....[2]....
        /*00b4*/ 	.word	0x000002d0


	//   ....[3]....
        /*00b8*/ 	.word	0x000002e0


	//----- nvinfo : EIATTR_VRC_CTA_INIT_COUNT
	.align		4
.L_12071:
        /*00bc*/ 	.byte	0x02, 0x4a
	.zero		1
	.zero		1


	//----- nvinfo : EIATTR_EXIT_INSTR_OFFSETS
	.align		4
        /*00c0*/ 	.byte	0x04, 0x1c
        /*00c2*/ 	.short	(.L_12073 - .L_12072)


	//   ....[0]....
.L_12072:
        /*00c4*/ 	.word	0x000002f0


	//   ....[1]....
        /*00c8*/ 	.word	0x000003b0


	//   ....[2]....
        /*00cc*/ 	.word	0x00000450


	//----- nvinfo : EIATTR_CBANK_PARAM_SIZE
	.align		4
.L_12073:
        /*00d0*/ 	.byte	0x03, 0x19
        /*00d2*/ 	.short	0x002d


	//----- nvinfo : EIATTR_PARAM_CBANK
	.align		4
        /*00d4*/ 	.byte	0x04, 0x0a
        /*00d6*/ 	.short	(.L_12075 - .L_12074)
	.align		4
.L_12074:
        /*00d8*/ 	.word	index@(.nv.constant0._ZN43_GLOBAL__N__9ae7fba5_10_SoftMax_cu_9f978f6320softmax_warp_forwardIN3c108BFloat16ES2_fLi1ELb1ELb0EEEvPT0_PKT_iiiPKbib)
        /*00dc*/ 	.short	0x0380
        /*00de*/ 	.short	0x002d


	//----- nvinfo : EIATTR_SW_WAR
	.align		4
.L_12075:
        /*00e0*/ 	.byte	0x04, 0x36
        /*00e2*/ 	.short	(.L_12077 - .L_12076)
.L_12076:
        /*00e4*/ 	.word	0x00000008
.L_12077:


//--------------------- .nv.info._ZN43_GLOBAL__N__9ae7fba5_10_SoftMax_cu_9f978f6320softmax_warp_forwardIN3c108BFloat16ES2_fLi0ELb1ELb0EEEvPT0_PKT_iiiPKbib --------------------------
	.section	.nv.info._ZN43_GLOBAL__N__9ae7fba5_10_SoftMax_cu_9f978f6320softmax_warp_forwardIN3c108BFloat16ES2_fLi0ELb1ELb0EEEvPT0_PKT_iiiPKbib,"",@"SHT_CUDA_INFO"
	.sectionflags	@""
	.align	4


	//----- nvinfo : EIATTR_CUDA_API_VERSION
	.align		4
        /*0000*/ 	.byte	0x04, 0x37
        /*0002*/ 	.short	(.L_12079 - .L_12078)
.L_12078:
        /*0004*/ 	.word	0x00000082


	//----- nvinfo : EIATTR_KPARAM_INFO
	.align		4
.L_12079:
        /*0008*/ 	.byte	0x04, 0x17
        /*000a*/ 	.short	(.L_12081 - .L_12080)
.L_12080:
        /*000c*/ 	.word	0x00000000
        /*0010*/ 	.short	0x0007
        /*0012*/ 	.short	0x002c
        /*0014*/ 	.byte	0x00, 0xf0, 0x05, 0x00


	//----- nvinfo : EIATTR_KPARAM_INFO
	.align		4
.L_12081:
        /*0018*/ 	.byte	0x04, 0x17
        /*001a*/ 	.short	(.L_12083 - .L_12082)
.L_12082:
        /*001c*/ 	.word	0x00000000
        /*0020*/ 	.short	0x0006
        /*0022*/ 	.short	0x0028
        /*0024*/ 	.byte	0x00, 0xf0, 0x11, 0x00


	//----- nvinfo : EIATTR_KPARAM_INFO
	.align		4
.L_12083:
        /*0028*/ 	.byte	0x04, 0x17
        /*002a*/ 	.short	(.L_12085 - .L_12084)
.L_12084:
        /*002c*/ 	.word	0x00000000
        /*0030*/ 	.short	0x0005
        /*0032*/ 	.short	0x0020
        /*0034*/ 	.byte	0x00, 0xf5, 0x21, 0x00


	//----- nvinfo : EIATTR_KPARAM_INFO
	.align		4
.L_12085:
        /*0038*/ 	.byte	0x04, 0x17
        /*003a*/ 	.short	(.L_12087 - .L_12086)
.L_12086:
        /*003c*/ 	.word	0x00000000
        /*0040*/ 	.short	0x0004
        /*0042*/ 	.short	0x0018
        /*0044*/ 	.byte	0x00, 0xf0, 0x11, 0x00


	//----- nvinfo : EIATTR_KPARAM_INFO
	.align		4
.L_12087:
        /*0048*/ 	.byte	0x04, 0x17
        /*004a*/ 	.short	(.L_12089 - .L_12088)
.L_12088:
        /*004c*/ 	.word	0x00000000
        /*0050*/ 	.short	0x0003
        /*0052*/ 	.short	0x0014
        /*0054*/ 	.byte	0x00, 0xf0, 0x11, 0x00


	//----- nvinfo : EIATTR_KPARAM_INFO
	.align		4
.L_12089:
        /*0058*/ 	.byte	0x04, 0x17
        /*005a*/ 	.short	(.L_12091 - .L_12090)
.L_12090:
        /*005c*/ 	.word	0x00000000
        /*0060*/ 	.short	0x0002
        /*0062*/ 	.short	0x0010
        /*0064*/ 	.byte	0x00, 0xf0, 0x11, 0x00


	//----- nvinfo : EIATTR_KPARAM_INFO
	.align		4
.L_12091:
        /*0068*/ 	.byte	0x04, 0x17
        /*006a*/ 	.short	(.L_12093 - .L_12092)
.L_12092:
        /*006c*/ 	.word	0x00000000
        /*0070*/ 	.short	0x0001
        /*0072*/ 	.short	0x0008
        /*0074*/ 	.byte	0x00, 0xf5, 0x21, 0x00


	//----- nvinfo : EIATTR_KPARAM_INFO
	.align		4
.L_12093:
        /*0078*/ 	.byte	0x04, 0x17
        /*007a*/ 	.short	(.L_12095 - .L_12094)
.L_12094:
        /*007c*/ 	.word	0x00000000
        /*0080*/ 	.short	0x0000
        /*0082*/ 	.short	0x0000
        /*0084*/ 	.byte	0x00, 0xf5, 0x21, 0x00


	//----- nvinfo : EIATTR_SPARSE_MMA_MASK
	.align		4
.L_12095:
        /*0088*/ 	.byte	0x03, 0x50
        /*008a*/ 	.short	0x0000


	//----- nvinfo : EIATTR_MAXREG_COUNT
	.align		4
        /*008c*/ 	.byte	0x03, 0x1b
        /*008e*/ 	.short	0x00ff


	//----- nvinfo : EIATTR_MERCURY_ISA_VERSION
	.align		4
        /*0090*/ 	.byte	0x03, 0x5f
        /*0092*/ 	.short	0x0101


	//----- nvinfo : EIATTR_VRC_CTA_INIT_COUNT
	.align		4
        /*0094*/ 	.byte	0x02, 0x4a
	.zero		1
	.zero		1


	//----- nvinfo : EIATTR_EXIT_INSTR_OFFSETS
	.align		4
        /*0098*/ 	.byte	0x04, 0x1c
        /*009a*/ 	.short	(.L_12097 - .L_12096)


	//   ....[0]....
.L_12096:
        /*009c*/ 	.word	0x000001b0


	//   ....[1]....
        /*00a0*/ 	.word	0x00000300


	//   ....[2]....
        /*00a4*/ 	.word	0x000003e0


	//----- nvinfo : EIATTR_CRS_STACK_SIZE
	.align		4
.L_12097:
        /*00a8*/ 	.byte	0x04, 0x1e
        /*00aa*/ 	.short	(.L_12099 - .L_12098)
.L_12098:
        /*00ac*/ 	.word	0x00000000


	//----- nvinfo : EIATTR_CBANK_PARAM_SIZE
	.align		4
.L_12099:
        /*00b0*/ 	.byte	0x03, 0x19
        /*00b2*/ 	.short	0x002d


	//----- nvinfo : EIATTR_PARAM_CBANK
	.align		4
        /*00b4*/ 	.byte	0x04, 0x0a
        /*00b6*/ 	.short	(.L_12101 - .L_12100)
	.align		4
.L_12100:
        /*00b8*/ 	.word	index@(.nv.constant0._ZN43_GLOBAL__N__9ae7fba5_10_SoftMax_cu_9f978f6320softmax_warp_forwardIN3c108BFloat16ES2_fLi0ELb1ELb0EEEvPT0_PKT_iiiPKbib)
        /*00bc*/ 	.short	0x0380
        /*00be*/ 	.short	0x002d


	//----- nvinfo : EIATTR_SW_WAR
	.align		4
.L_12101:
        /*00c0*/ 	.byte	0x04, 0x36
        /*00c2*/ 	.short	(.L_12103 - .L_12102)
.L_12102:
        /*00c4*/ 	.word	0x00000008
.L_12103:


//--------------------- .nv.info._ZN43_GLOBAL__N__9ae7fba5_10_SoftMax_cu_9f978f6320softmax_warp_forwardIN3c104HalfEffLi11ELb1ELb0EEEvPT0_PKT_iiiPKbib --------------------------
	.section	.nv.info._ZN43_GLOBAL__N__9ae7fba5_10_SoftMax_cu_9f978f6320softmax_warp_forwardIN3c104HalfEffLi11ELb1ELb0EEEvPT0_PKT_iiiPKbib,"",@"SHT_CUDA_INFO"
	.sectionflags	@""
	.align	4


	//----- nvinfo : EIATTR_CUDA_API_VERSION
	.align		4
        /*0000*/ 	.byte	0x04, 0x37
        /*0002*/ 	.short	(.L_12105 - .L_12104)
.L_12104:
        /*0004*/ 	.word	0x00000082


	//----- nvinfo : EIATTR_KPARAM_INFO
	.align		4
.L_12105:
        /*0008*/ 	.byte	0x04, 0x17
        /*000a*/ 	.short	(.L_12107 - .L_12106)
.L_12106:
        /*000c*/ 	.word	0x00000000
        /*0010*/ 	.short	0x0007
        /*0012*/ 	.short	0x002c
        /*0014*/ 	.byte	0x00, 0xf0, 0x05, 0x00


	//----- nvinfo : EIATTR_KPARAM_INFO
	.align		4
.L_12107:
        /*0018*/ 	.byte	0x04, 0x17
        /*001a*/ 	.short	(.L_12109 - .L_12108)
.L_12108:
        /*001c*/ 	.word	0x00000000
        /*0020*/ 	.short	0x0006
        /*0022*/ 	.short	0x0028
        /*0024*/ 	.byte	0x00, 0xf0, 0x11, 0x00


	//----- nvinfo : EIATTR_KPARAM_INFO
	.align		4
.L_12109:
        /*0028*/ 	.byte	0x04, 0x17
        /*002a*/ 	.short	(.L_12111 - .L_12110)
.L_12110:
        /*002c*/ 	.word	0x00000000
        /*0030*/ 	.short	0x0005
        /*0032*/ 	.short	0x0020
        /*0034*/ 	.byte	0x00, 0xf5, 0x21, 0x00


	//----- nvinfo : EIATTR_KPARAM_INFO
	.align		4
.L_12111:
        /*0038*/ 	.byte	0x04, 0x17
        /*003a*/ 	.short	(.L_12113 - .L_12112)
.L_12112:
        /*003c*/ 	.word	0x00000000
        /*0040*/ 	.short	0x0004
        /*0042*/ 	.short	0x0018
        /*0044*/ 	.byte	0x00, 0xf0, 0x11, 0x00


	//----- nvinfo : EIATTR_KPARAM_INFO
	.align		4
.L_12113:
        /*0048*/ 	.byte	0x04, 0x17
        /*004a*/ 	.short	(.L_12115 - .L_12114)
.L_12114:
        /*004c*/ 	.word	0x00000000
        /*0050*/ 	.short	0x0003
        /*0052*/ 	.short	0x0014
        /*0054*/ 	.byte	0x00, 0xf0, 0x11, 0x00


	//----- nvinfo : EIATTR_KPARAM_INFO
	.align		4
.L_12115:
        /*0058*/ 	.byte	0x04, 0x17
        /*005a*/ 	.short	(.L_12117 - .L_12116)
.L_12116:
        /*005c*/ 	.word	0x00000000
        /*0060*/ 	.short	0x0002
        /*0062*/ 	.short	0x0010
        /*0064*/ 	.byte	0x00, 0xf0, 0x11, 0x00


	//----- nvinfo : EIATTR_KPARAM_INFO
	.align		4
.L_12117:
        /*0068*/ 	.byte	0x04, 0x17
        /*006a*/ 	.short	(.L_12119 - .L_12118)
.L_12118:
        /*006c*/ 	.word	0x00000000
        /*0070*/ 	.short	0x0001
        /*0072*/ 	.short	0x0008
        /*0074*/ 	.byte	0x00, 0xf5, 0x21, 0x00


	//----- nvinfo : EIATTR_KPARAM_INFO
	.align		4
.L_12119:
        /*0078*/ 	.byte	0x04, 0x17
        /*007a*/ 	.short	(.L_12121 - .L_12120)
.L_12120:
        /*007c*/ 	.word	0x00000000
        /*0080*/ 	.short	0x0000
        /*0082*/ 	.short	0x0000
        /*0084*/ 	.byte	0x00, 0xf5, 0x21, 0x00


	//----- nvinfo : EIATTR_SPARSE_MMA_MASK
	.align		4
.L_12121:
        /*0088*/ 	.byte	0x03, 0x50
        /*008a*/ 	.short	0x0000


	//----- nvinfo : EIATTR_MAXREG_COUNT
	.align		4
        /*008c*/ 	.byte	0x03, 0x1b
        /*008e*/ 	.short	0x00ff


	//----- nvinfo : EIATTR_MERCURY_ISA_VERSION
	.align		4
        /*0090*/ 	.byte	0x03, 0x5f
        /*0092*/ 	.short	0x0101


	//----- nvinfo : EIATTR_COOP_GROUP_MASK_REGIDS
	.align		4
        /*0094*/ 	.byte	0x04, 0x29
        /*0096*/ 	.short	(.L_12123 - .L_12122)


	//   ....[0]....
.L_12122:
        /*0098*/ 	.word	0xffffffff


	//   ....[1]....
        /*009c*/ 	.word	0xffffffff


	//   ....[2]....
        /*00a0*/ 	.word	0xffffffff


	//   ....[3]....
        /*00a4*/ 	.word	0xffffffff


	//   ....[4]....
        /*00a8*/ 	.word	0xffffffff


	//   ....[5]....
        /*00ac*/ 	.word	0xffffffff


	//   ....[6]....
        /*00b0*/ 	.word	0xffffffff


	//   ....[7]....
        /*00b4*/ 	.word	0xffffffff


	//   ....[8]....
        /*00b8*/ 	.word	0xffffffff


	//   ....[9]....
        /*00bc*/ 	.word	0xffffffff


	//----- nvinfo : EIATTR_COOP_GROUP_INSTR_OFFSETS
	.align		4
.L_12123:
        /*00c0*/ 	.byte	0x04, 0x28
        /*00c2*/ 	.short	(.L_12125 - .L_12124)


	//   ....[0]....
.L_12124:
        /*00c4*/ 	.word	0x00002050


	//   ....[1]....
        /*00c8*/ 	.word	0x00002080


	//   ....[2]....
        /*00cc*/ 	.word	0x000020b0


	//   ....[3]....
        /*00d0*/ 	.word	0x000020e0


	//   ....[4]....
        /*00d4*/ 	.word	0x00002110


	//   ....[5]....
        /*00d8*/ 	.word	0x00003140


	//   ....[6]....
        /*00dc*/ 	.word	0x00003160


	//   ....[7]....
        /*00e0*/ 	.word	0x00003180


	//   ....[8]....
        /*00e4*/ 	.word	0x000031a0


	//   ....[9]....
        /*00e8*/ 	.word	0x000031c0


	//----- nvinfo : EIATTR_VRC_CTA_INIT_COUNT
	.align		4
.L_12125:
        /*00ec*/ 	.byte	0x02, 0x4a
	.zero		1
	.zero		1


	//----- nvinfo : EIATTR_EXIT_INSTR_OFFSETS
	.align		4
        /*00f0*/ 	.byte	0x04, 0x1c
        /*00f2*/ 	.short	(.L_12127 - .L_12126)


	//   ....[0]....
.L_12126:
        /*00f4*/ 	.word	0x000031e0


	//   ....[1]....
        /*00f8*/ 	.word	0x00003200


	//   ....[2]....
        /*00fc*/ 	.word	0x00003270


	//   ....[3]....
        /*0100*/ 	.word	0x000032b0


	//   ....[4]....
        /*0104*/ 	.word	0x000032f0


	//   ....[5]....
        /*0108*/ 	.word	0x00003330


	//   ....[6]....
        /*010c*/ 	.word	0x00003370


	//   ....[7]....
        /*0110*/ 	.word	0x000033b0


	//   ....[8]....
        /*0114*/ 	.word	0x000033f0


	//   ....[9]....
        /*0118*/ 	.word	0x00003430


	//   ....[10]....
        /*011c*/ 	.word	0x00003470


	//   ....[11]....
        /*0120*/ 	.word	0x000034b0


	//   ....[12]....
        /*0124*/ 	.word	0x000034f0


	//   ....[13]....
        /*0128*/ 	.word	0x00003530


	//   ....[14]....
        /*012c*/ 	.word	0x00003570


	//   ....[15]....
        /*0130*/ 	.word	0x000035b0


	//   ....[16]....
        /*0134*/ 	.word	0x000035f0


	//   ....[17]....
        /*0138*/ 	.word	0x00003630


	//   ....[18]....
        /*013c*/ 	.word	0x00003670


	//   ....[19]....
        /*0140*/ 	.word	0x000036b0


	//   ....[20]....
        /*0144*/ 	.word	0x000036f0


	//   ....[21]....
        /*0148*/ 	.word	0x00003730


	//   ....[22]....
        /*014c*/ 	.word	0x00003770


	//   ....[23]....
        /*0150*/ 	.word	0x000037b0


	//   ....[24]....
        /*0154*/ 	.word	0x000037f0


	//   ....[25]....
        /*0158*/ 	.word	0x00003830


	//   ....[26]....
        /*015c*/ 	.word	0x00003870


	//   ....[27]....
        /*0160*/ 	.word	0x000038a0


	//   ....[28]....
        /*0164*/ 	.word	0x000038d0


	//   ....[29]....
        /*0168*/ 	.word	0x00003900


	//   ....[30]....
        /*016c*/ 	.word	0x00003930


	//   ....[31]....
        /*0170*/ 	.word	0x00003960


	//   ....[32]....
        /*0174*/ 	.word	0x000039c0


	//   ....[33]....
        /*0178*/ 	.word	0x00003a10


	//   ....[34]....
        /*017c*/ 	.word	0x00003a60


	//   ....[35]....
        /*0180*/ 	.word	0x00003ab0


	//   ....[36]....
        /*0184*/ 	.word	0x00003b00


	//   ....[37]....
        /*0188*/ 	.word	0x00003b50


	//   ....[38]....
        /*018c*/ 	.word	0x00003ba0


	//   ....[39]....
        /*0190*/ 	.word	0x00003bf0


	//   ....[40]....
        /*0194*/ 	.word	0x00003c40


	//   ....[41]....
        /*0198*/ 	.word	0x00003c90


	//   ....[42]....
        /*019c*/ 	.word	0x00003ce0


	//   ....[43]....
        /*01a0*/ 	.word	0x00003d30


	//   ....[44]....
        /*01a4*/ 	.word	0x00003d80


	//   ....[45]....
        /*01a8*/ 	.word	0x00003dd0


	//   ....[46]....
        /*01ac*/ 	.word	0x00003e20


	//   ....[47]....
        /*01b0*/ 	.word	0x00003e60


	//   ....[48]....
        /*01b4*/ 	.word	0x00003ea0


	//   ....[49]....
        /*01b8*/ 	.word	0x00003ee0


	//   ....[50]....
        /*01bc*/ 	.word	0x00003f20


	//   ....[51]....
        /*01c0*/ 	.word	0x00003f60


	//   ....[52]....
        /*01c4*/ 	.word	0x00003fa0


	//   ....[53]....
        /*01c8*/ 	.word	0x00003fe0


	//   ....[54]....
        /*01cc*/ 	.word	0x00004020


	//   ....[55]....
        /*01d0*/ 	.word	0x00004060


	//   ....[56]....
        /*01d4*/ 	.word	0x000040a0


	//   ....[57]....
        /*01d8*/ 	.word	0x000040e0


	//   ....[58]....
        /*01dc*/ 	.word	0x00004120


	//   ....[59]....
        /*01e0*/ 	.word	0x00004160


	//   ....[60]....
        /*01e4*/ 	.word	0x000041a0


	//   ....[61]....
        /*01e8*/ 	.word	0x000041e0


	//   ....[62]....
        /*01ec*/ 	.word	0x00004220


	//   ....[63]....
        /*01f0*/ 	.word	0x00004260


	//   ....[64]....
        /*01f4*/ 	.word	0x000042a0


	//   ....[65]....
        /*01f8*/ 	.word	0x000042d0


	//----- nvinfo : EIATTR_CBANK_PARAM_SIZE
	.align		4
.L_12127:
        /*01fc*/ 	.byte	0x03, 0x19
        /*01fe*/ 	.short	0x002d


	//----- nvinfo : EIATTR_PARAM_CBANK
	.align		4
        /*0200*/ 	.byte	0x04, 0x0a
        /*0202*/ 	.short	(.L_12129 - .L_12128)
	.align		4
.L_12128:
        /*0204*/ 	.word	index@(.nv.constant0._ZN43_GLOBAL__N__9ae7fba5_10_SoftMax_cu_9f978f6320softmax_warp_forwardIN3c104HalfEffLi11ELb1ELb0EEEvPT0_PKT_iiiPKbib)
        /*0208*/ 	.short	0x0380
        /*020a*/ 	.short	0x002d


	//----- nvinfo : EIATTR_SW_WAR
	.align		4
.L_12129:
        /*020c*/ 	.byte	0x04, 0x36
        /*020e*/ 	.short	(.L_12131 - .L_12130)
.L_12130:
        /*0210*/ 	.word	0x00000008
.L_12131:


//--------------------- .nv.info._ZN43_GLOBAL__N__9ae7fba5_10_SoftMax_cu_9f978f6320softmax_warp_forwardIN3c104HalfEffLi10ELb1ELb0EEEvPT0_PKT_iiiPKbib --------------------------
	.section	.nv.info._ZN43_GLOBAL__N__9ae7fba5_10_SoftMax_cu_9f978f6320softmax_warp_forwardIN3c104HalfEffLi10ELb1ELb0EEEvPT0_PKT_iiiPKbib,"",@"SHT_CUDA_INFO"
	.sectionflags	@""
	.align	4


	//----- nvinfo : EIATTR_CUDA_API_VERSION
	.align		4
        /*0000*/ 	.byte	0x04, 0x37
        /*0002*/ 	.short	(.L_12133 - .L_12132)
.L_12132:
        /*0004*/ 	.word	0x00000082


	//----- nvinfo : EIATTR_KPARAM_INFO
	.align		4
.L_12133:
        /*0008*/ 	.byte	0x04, 0x17
        /*000a*/ 	.short	(.L_12135 - .L_12134)
.L_12134:
        /*000c*/ 	.word	0x00000000
        /*0010*/ 	.short	0x0007
        /*0012*/ 	.short	0x002c
        /*0014*/ 	.byte	0x00, 0xf0, 0x05, 0x00


	//----- nvinfo : EIATTR_KPARAM_INFO
	.align		4
.L_12135:
        /*0018*/ 	.byte	0x04, 0x17
        /*001a*/ 	.short	(.L_12137 - .L_12136)
.L_12136:
        /*001c*/ 	.word	0x00000000
        /*0020*/ 	.short	0x0006
        /*0022*/ 	.short	0x0028
        /*0024*/ 	.byte	0x00, 0xf0, 0x11, 0x00


	//----- nvinfo : EIATTR_KPARAM_INFO
	.align		4
.L_12137:
        /*0028*/ 	.byte	0x04, 0x17
        /*002a*/ 	.short	(.L_12139 - .L_12138)
.L_12138:
        /*002c*/ 	.word	0x00000000
        /*0030*/ 	.short	0x0005
        /*0032*/ 	.short	0x0020
        /*0034*/ 	.byte	0x00, 0xf5, 0x21, 0x00


	//----- nvinfo : EIATTR_KPARAM_INFO
	.align		4
.L_12139:
        /*0038*/ 	.byte	0x04, 0x17
        /*003a*/ 	.short	(.L_12141 - .L_12140)
.L_12140:
        /*003c*/ 	.word	0x00000000
        /*0040*/ 	.short	0x0004
        /*0042*/ 	.short	0x0018
        /*0044*/ 	.byte	0x00, 0xf0, 0x11, 0x00


	//----- nvinfo : EIATTR_KPARAM_INFO
	.align		4
.L_12141:
        /*0048*/ 	.byte	0x04, 0x17
        /*004a*/ 	.short	(.L_12143 - .L_12142)
.L_12142:
        /*004c*/ 	.word	0x00000000
        /*0050*/ 	.short	0x0003
        /*0052*/ 	.short	0x0014
        /*0054*/ 	.byte	0x00, 0xf0, 0x11, 0x00


	//----- nvinfo : EIATTR_KPARAM_INFO
	.align		4
.L_12143:
        /*0058*/ 	.byte	0x04, 0x17
        /*005a*/ 	.short	(.L_12145 - .L_12144)
.L_12144:
        /*005c*/ 	.word	0x00000000
        /*0060*/ 	.short	0x0002
        /*0062*/ 	.short	0x0010
        /*0064*/ 	.byte	0x00, 0xf0, 0x11, 0x00


	//----- nvinfo : EIATTR_KPARAM_INFO
	.align		4
.L_12145:
        /*0068*/ 	.byte	0x04, 0x17
        /*006a*/ 	.short	(.L_12147 - .L_12146)
.L_12146:
        /*006c*/ 	.word	0x00000000
        /*0070*/ 	.short	0x0001
        /*0072*/ 	.short	0x0008
        /*0074*/ 	.byte	0x00, 0xf5, 0x21, 0x00


	//----- nvinfo : EIATTR_KPARAM_INFO
	.align		4
.L_12147:
        /*0078*/ 	.byte	0x04, 0x17
        /*007a*/ 	.short	(.L_12149 - .L_12148)
.L_12148:
        /*007c*/ 	.word	0x00000000
        /*0080*/ 	.short	0x0000
        /*0082*/ 	.short	0x0000
        /*0084*/ 	.byte	0x00, 0xf5, 0x21, 0x00


	//----- nvinfo : EIATTR_SPARSE_MMA_MASK
	.align		4
.L_12149:
        /*0088*/ 	.byte	0x03, 0x50
        /*008a*/ 	.short	0x0000


	//----- nvinfo : EIATTR_MAXREG_COUNT
	.align		4
        /*008c*/ 	.byte	0x03, 0x1b
        /*008e*/ 	.short	0x00ff


	//----- nvinfo : EIATTR_MERCURY_ISA_VERSION
	.align		4
        /*0090*/ 	.byte	0x03, 0x5f
        /*0092*/ 	.short	0x0101


	//----- nvinfo : EIATTR_COOP_GROUP_MASK_REGIDS
	.align		4
        /*0094*/ 	.byte	0x04, 0x29
        /*0096*/ 	.short	(.L_12151 - .L_12150)


	//   ....[0]....
.L_12150:
        /*0098*/ 	.word	0xffffffff


	//   ....[1]....
        /*009c*/ 	.word	0xffffffff


	//   ....[2]....
        /*00a0*/ 	.word	0xffffffff


	//   ....[3]....
        /*00a4*/ 	.word	0xffffffff


	//   ....[4]....
        /*00a8*/ 	.word	0xffffffff


	//   ....[5]....
        /*00ac*/ 	.word	0xffffffff


	//   ....[6]....
        /*00b0*/ 	.word	0xffffffff


	//   ....[7]....
        /*00b4*/ 	.word	0xffffffff


	//   ....[8]....
        /*00b8*/ 	.word	0xffffffff


	//   ....[9]....
        /*00bc*/ 	.word	0xffffffff


	//----- nvinfo : EIATTR_COOP_GROUP_INSTR_OFFSETS
	.align		4
.L_12151:
        /*00c0*/ 	.byte	0x04, 0x28
        /*00c2*/ 	.short	(.L_12153 - .L_12152)


	//   ....[0]....
.L_12152:
        /*00c4*/ 	.word	0x000010b0


	//   ....[1]....
        /*00c8*/ 	.word	0x000010e0


	//   ....[2]....
        /*00cc*/ 	.word	0x00001110


	//   ....[3]....
        /*00d0*/ 	.word	0x00001140


	//   ....[4]....
        /*00d4*/ 	.word	0x00001170


	//   ....[5]....
        /*00d8*/ 	.word	0x000019a0


	//   ....[6]....
        /*00dc*/ 	.word	0x000019c0


	//   ....[7]....
        /*00e0*/ 	.word	0x000019e0


	//   ....[8]....
        /*00e4*/ 	.word	0x00001a00


	//   ....[9]....
        /*00e8*/ 	.word	0x00001a20


	//----- nvinfo : EIATTR_VRC_CTA_INIT_COUNT
	.align		4
.L_12153:
        /*00ec*/ 	.byte	0x02, 0x4a
	.zero		1
	.zero		1


	//----- nvinfo : EIATTR_EXIT_INSTR_OFFSETS
	.align		4
        /*00f0*/ 	.byte	0x04, 0x1c
        /*00f2*/ 	.short	(.L_12155 - .L_12154)


	//   ....[0]....
.L_12154:
        /*00f4*/ 	.word	0x00001a40


	//   ....[1]....
        /*00f8*/ 	.word	0x00001a60


	//   ....[2]....
        /*00fc*/ 	.word	0x00001ad0


	//   ....[3]....
        /*0100*/ 	.word	0x00001b10


	//   ....[4]....
        /*0104*/ 	.word	0x00001b50


	//   ....[5]....
        /*0108*/ 	.word	0x00001b90


	//   ....[6]....
        /*010c*/ 	.word	0x00001bd0


	//   ....[7]....
        /*0110*/ 	.word	0x00001c10


	//   ....[8]....
        /*0114*/ 	.word	0x00001c50


	//   ....[9]....
        /*0118*/ 	.word	0x00001c90


	//   ....[10]....
        /*011c*/ 	.word	0x00001cd0


	//   ....[11]....
        /*0120*/ 	.word	0x00001d10


	//   ....[12]....
        /*0124*/ 	.word	0x00001d50


	//   ....[13]....
        /*0128*/ 	.word	0x00001d90


	//   ....[14]....
        /*012c*/ 	.word	0x00001dc0


	//   ....[15]....
        /*0130*/ 	.word	0x00001df0


	//   ....[16]....
        /*0134*/ 	.word	0x00001e20


	//   ....[17]....
        /*0138*/ 	.word	0x00001e50


	//   ....[18]....
        /*013c*/ 	.word	0x00001e80


	//   ....[19]....
        /*0140*/ 	.word	0x00001ee0


	//   ....[20]....
        /*0144*/ 	.word	0x00001f30


	//   ....[21]....
        /*0148*/ 	.word	0x00001f80


	//   ....[22]....
        /*014c*/ 	.word	0x00001fd0


	//   ....[23]....
        /*0150*/ 	.word	0x00002020


	//   ....[24]....
        /*0154*/ 	.word	0x00002070


	//   ....[25]....
        /*0158*/ 	.word	0x000020c0


	//   ....[26]....
        /*015c*/ 	.word	0x00002100


	//   ....[27]....
        /*0160*/ 	.word	0x00002140


	//   ....[28]....
        /*0164*/ 	.word	0x00002180


	//   ....[29]....
        /*0168*/ 	.word	0x000021c0


	//   ....[30]....
        /*016c*/ 	.word	0x00002200


	//   ....[31]....
        /*0170*/ 	.word	0x00002240


	//   ....[32]....
        /*0174*/ 	.word	0x00002280


	//   ....[33]....
        /*0178*/ 	.word	0x000022b0


	//----- nvinfo : EIATTR_CBANK_PARAM_SIZE
	.align		4
.L_12155:
        /*017c*/ 	.byte	0x03, 0x19
        /*017e*/ 	.short	0x002d


	//----- nvinfo : EIATTR_PARAM_CBANK
	.align		4
        /*0180*/ 	.byte	0x04, 0x0a
        /*0182*/ 	.short	(.L_12157 - .L_12156)
	.align		4
.L_12156:
        /*0184*/ 	.word	index@(.nv.constant0._ZN43_GLOBAL__N__9ae7fba5_10_SoftMax_cu_9f978f6320softmax_warp_forwardIN3c104HalfEffLi10ELb1ELb0EEEvPT0_PKT_iiiPKbib)
        /*0188*/ 	.short	0x0380
        /*018a*/ 	.short	0x002d


	//----- nvinfo : EIATTR_SW_WAR
	.align		4
.L_12157:
        /*018c*/ 	.byte	0x04, 0x36
        /*018e*/ 	.short	(.L_12159 - .L_12158)
.L_12158:
        /*0190*/ 	.word	0x00000008
.L_12159:


//--------------------- .nv.info._ZN43_GLOBAL__N__9ae7fba5_10_SoftMax_cu_9f978f6320softmax_warp_forwardIN3c104HalfEffLi9ELb1ELb0EEEvPT0_PKT_iiiPKbib --------------------------
	.section	.nv.info._ZN43_GLOBAL__N__9ae7fba5_10_SoftMax_cu_9f978f6320softmax_warp_forwardIN3c104HalfEffLi9ELb1ELb0EEEvPT0_PKT_iiiPKbib,"",@"SHT_CUDA_INFO"
	.sectionflags	@""
	.align	4


	//----- nvinfo : EIATTR_CUDA_API_VERSION
	.align		4
        /*0000*/ 	.byte	0x04, 0x37
        /*0002*/ 	.short	(.L_12161 - .L_12160)
.L_12160:
        /*0004*/ 	.word	0x00000082


	//----- nvinfo : EIATTR_KPARAM_INFO
	.align		4
.L_12161:
        /*0008*/ 	.byte	0x04, 0x17
        /*000a*/ 	.short	(.L_12163 - .L_12162)
.L_12162:
        /*000c*/ 	.word	0x00000000
        /*0010*/ 	.short	0x0007
        /*0012*/ 	.short	0x002c
        /*0014*/ 	.byte	0x00, 0xf0, 0x05, 0x00


	//----- nvinfo : EIATTR_KPARAM_INFO
	.align		4
.L_12163:
        /*0018*/ 	.byte	0x04, 0x17
        /*001a*/ 	.short	(.L_12165 - .L_12164)
.L_12164:
        /*001c*/ 	.word	0x00000000
        /*0020*/ 	.short	0x0006
        /*0022*/ 	.short	0x0028
        /*0024*/ 	.byte	0x00, 0xf0, 0x11, 0x00


	//----- nvinfo : EIATTR_KPARAM_INFO
	.align		4
.L_12165:
        /*0028*/ 	.byte	0x04, 0x17
        /*002a*/ 	.short	(.L_12167 - .L_12166)
.L_12166:
        /*002c*/ 	.word	0x00000000
        /*0030*/ 	.short	0x0005
        /*0032*/ 	.short	0x0020
        /*0034*/ 	.byte	0x00, 0xf5, 0x21, 0x00


	//----- nvinfo : EIATTR_KPARAM_INFO
	.align		4
.L_12167:
        /*0038*/ 	.byte	0x04, 0x17
        /*003a*/ 	.short	(.L_12169 - .L_12168)
.L_12168:
        /*003c*/ 	.word	0x00000000
        /*0040*/ 	.short	0x0004
        /*0042*/ 	.short	0x0018
        /*0044*/ 	.byte	0x00, 0xf0, 0x11, 0x00


	//----- nvinfo : EIATTR_KPARAM_INFO
	.align		4
.L_12169:
        /*0048*/ 	.byte	0x04, 0x17
        /*004a*/ 	.short	(.L_12171 - .L_12170)
.L_12170:
        /*004c*/ 	.word	0x00000000
        /*0050*/ 	.short	0x0003
        /*0052*/ 	.short	0x0014
        /*0054*/ 	.byte	0x00, 0xf0, 0x11, 0x00


	//----- nvinfo : EIATTR_KPARAM_INFO
	.align		4
.L_12171:
        /*0058*/ 	.byte	0x04, 0x17
        /*005a*/ 	.short	(.L_12173 - .L_12172)
.L_12172:
        /*005c*/ 	.word	0x00000000
        /*0060*/ 	.short	0x0002
        /*0062*/ 	.short	0x0010
        /*0064*/ 	.byte	0x00, 0xf0, 0x11, 0x00


	//----- nvinfo : EIATTR_KPARAM_INFO
	.align		4
.L_12173:
        /*0068*/ 	.byte	0x04, 0x17
        /*006a*/ 	.short	(.L_12175 - .L_12174)
.L_12174:
        /*006c*/ 	.word	0x00000000
        /*0070*/ 	.short	0x0001
        /*0072*/ 	.short	0x0008
        /*0074*/ 	.byte	0x00, 0xf5, 0x21, 0x00


	//----- nvinfo : EIATTR_KPARAM_INFO
	.align		4
.L_12175:
        /*0078*/ 	.byte	0x04, 0x17
        /*007a*/ 	.short	(.L_12177 - .L_12176)
.L_12176:
        /*007c*/ 	.word	0x00000000
        /*0080*/ 	.short	0x0000
        /*0082*/ 	.short	0x0000
        /*0084*/ 	.byte	0x00, 0xf5, 0x21, 0x00


	//----- nvinfo : EIATTR_SPARSE_MMA_MASK
	.align		4
.L_12177:
        /*0088*/ 	.byte	0x03, 0x50
        /*008a*/ 	.short	0x0000


	//----- nvinfo : EIATTR_MAXREG_COUNT
	.align		4
        /*008c*/ 	.byte	0x03, 0x1b
        /*008e*/ 	.short	0x00ff


	//----- nvinfo : EIATTR_MERCURY_ISA_VERSION
	.align		4
        /*0090*/ 	.byte	0x03, 0x5f
        /*0092*/ 	.short	0x0101


	//----- nvinfo : EIATTR_COOP_GROUP_MASK_REGIDS
	.align		4
        /*0094*/ 	.byte	0x04, 0x29
        /*0096*/ 	.short	(.L_12179 - .L_12178)


	//   ....[0]....
.L_12178:
        /*0098*/ 	.word	0xffffffff


	//   ....[1]....
        /*009c*/ 	.word	0xffffffff


	//   ....[2]....
        /*00a0*/ 	.word	0xffffffff


	//   ....[3]....
        /*00a4*/ 	.word	0xffffffff


	//   ....[4]....
        /*00a8*/ 	.word	0xffffffff


	//   ....[5]....
        /*00ac*/ 	.word	0xffffffff


	//   ....[6]....
        /*00b0*/ 	.word	0xffffffff


	//   ....[7]....
        /*00b4*/ 	.word	0xffffffff


	//   ....[8]....
        /*00b8*/ 	.word	0xffffffff


	//   ....[9]....
        /*00bc*/ 	.word	0xffffffff


	//----- nvinfo : EIATTR_COOP_GROUP_INSTR_OFFSETS
	.align		4
.L_12179:
        /*00c0*/ 	.byte	0x04, 0x28
        /*00c2*/ 	.short	(.L_12181 - .L_12180)


	//   ....[0]....
.L_12180:
        /*00c4*/ 	.word	0x00000910


	//   ....[1]....
        /*00c8*/ 	.word	0x00000940


	//   ....[2]....
        /*00cc*/ 	.word	0x00000970


	//   ....[3]....
        /*00d0*/ 	.word	0x000009a0


	//   ....[4]....
        /*00d4*/ 	.word	0x000009d0


	//   ....[5]....
        /*00d8*/ 	.word	0x00000e00


	//   ....[6]....
        /*00dc*/ 	.word	0x00000e20


	//   ....[7]....
        /*00e0*/ 	.word	0x00000e40


	//   ....[8]....
        /*00e4*/ 	.word	0x00000e60


	//   ....[9]....
        /*00e8*/ 	.word	0x00000e80


	//----- nvinfo : EIATTR_VRC_CTA_INIT_COUNT
	.align		4
.L_12181:
        /*00ec*/ 	.byte	0x02, 0x4a
	.zero		1
	.zero		1


	//----- nvinfo : EIATTR_EXIT_INSTR_OFFSETS
	.align		4
        /*00f0*/ 	.byte	0x04, 0x1c
        /*00f2*/ 	.short	(.L_12183 - .L_12182)


	//   ....[0]....
.L_12182:
        /*00f4*/ 	.word	0x00000e90


	//   ....[1]....
        /*00f8*/ 	.word	0x00000eb0


	//   ....[2]....
        /*00fc*/ 	.word	0x00000f30


	//   ....[3]....
        /*0100*/ 	.word	0x00000f70


	//   ....[4]....
        /*0104*/ 	.word	0x00000fb0


	//   ....[5]....
        /*0108*/ 	.word	0x00000ff0


	//   ....[6]....
        /*010c*/ 	.word	0x00001030


	//   ....[7]....
        /*0110*/ 	.word	0x00001070


	//   ....[8]....
        /*0114*/ 	.word	0x000010b0


	//   ....[9]....
        /*0118*/ 	.word	0x000010e0


	//   ....[10]....
        /*011c*/ 	.word	0x00001110


	//   ....[11]....
        /*0120*/ 	.word	0x00001140


	//   ....[12]....
        /*0124*/ 	.word	0x00001170


	//   ....[13]....
        /*0128*/ 	.word	0x000011a0


	//   ....[14]....
        /*012c*/ 	.word	0x00001200


	//   ....[15]....
        /*0130*/ 	.word	0x00001240


	//   ....[16]....
        /*0134*/ 	.word	0x00001280


	//   ....[17]....
        /*0138*/ 	.word	0x000012b0


	//----- nvinfo : EIATTR_CBANK_PARAM_SIZE
	.align		4
.L_12183:
        /*013c*/ 	.byte	0x03, 0x19
        /*013e*/ 	.short	0x002d


	//----- nvinfo : EIATTR_PARAM_CBANK
	.align		4
        /*0140*/ 	.byte	0x04, 0x0a
        /*0142*/ 	.short	(.L_12185 - .L_12184)
	.align		4
.L_12184:
        /*0144*/ 	.word	index@(.nv.constant0._ZN43_GLOBAL__N__9ae7fba5_10_SoftMax_cu_9f978f6320softmax_warp_forwardIN3c104HalfEffLi9ELb1ELb0EEEvPT0_PKT_iiiPKbib)
        /*0148*/ 	.short	0x0380
        /*014a*/ 	.short	0x002d


	//----- nvinfo : EIATTR_SW_WAR
	.align		4
.L_12185:
        /*014c*/ 	.byte	0x04, 0x36
        /*014e*/ 	.short	(.L_12187 - .L_12186)
.L_12186:
        /*0150*/ 	.word	0x00000008
.L_12187:


//--------------------- .nv.info._ZN43_GLOBAL__N__9ae7fba5_10_SoftMax_cu_9f978f6320softmax_warp_forwardIN3c104HalfEffLi8ELb1ELb0EEEvPT0_PKT_iiiPKbib --------------------------
	.section	.nv.info._ZN43_GLOBAL__N__9ae7fba5_10_SoftMax_cu_9f978f6320softmax_warp_forwardIN3c104HalfEffLi8ELb1ELb0EEEvPT0_PKT_iiiPKbib,"",@"SHT_CUDA_INFO"
	.sectionflags	@""
	.align	4


	//----- nvinfo : EIATTR_CUDA_API_VERSION
	.align		4
        /*0000*/ 	.byte	0x04, 0x37
        /*0002*/ 	.short	(.L_12189 - .L_12188)
.L_12188:
        /*0004*/ 	.word	0x00000082


	//----- nvinfo : EIATTR_KPARAM_INFO
	.align		4
.L_12189:
        /*0008*/ 	.byte	0x04, 0x17
        /*000a*/ 	.short	(.L_12191 - .L_12190)
.L_12190:
        /*000c*/ 	.word	0x00000000
        /*0010*/ 	.short	0x0007
        /*0012*/ 	.short	0x002c
        /*0014*/ 	.byte	0x00, 0xf0, 0x05, 0x00


	//----- nvinfo : EIATTR_KPARAM_INFO
	.align		4
.L_12191:
        /*0018*/ 	.byte	0x04, 0x17
        /*001a*/ 	.short	(.L_12193 - .L_12192)
.L_12192:
        /*001c*/ 	.word	0x00000000
        /*0020*/ 	.short	0x0006
        /*0022*/ 	.short	0x0028
        /*0024*/ 	.byte	0x00, 0xf0, 0x11, 0x00


	//----- nvinfo : EIATTR_KPARAM_INFO
	.align		4
.L_12193:
        /*0028*/ 	.byte	0x04, 0x17
        /*002a*/ 	.short	(.L_12195 - .L_12194)
.L_12194:
        /*002c*/ 	.word	0x00000000
        /*0030*/ 	.short	0x0005
        /*0032*/ 	.short	0x0020
        /*0034*/ 	.byte	0x00, 0xf5, 0x21, 0x00


	//----- nvinfo : EIATTR_KPARAM_INFO
	.align		4
.L_12195:
        /*0038*/ 	.byte	0x04, 0x17
        /*003a*/ 	.short	(.L_12197 - .L_12196)
.L_12196:
        /*003c*/ 	.word	0x00000000
        /*0040*/ 	.short	0x0004
        /*0042*/ 	.short	0x0018
        /*0044*/ 	.byte	0x00, 0xf0, 0x11, 0x00


	//----- nvinfo : EIATTR_KPARAM_INFO
	.align		4
.L_12197:
        /*0048*/ 	.byte	0x04, 0x17
        /*004a*/ 	.short	(.L_12199 - .L_12198)
.L_12198:
        /*004c*/ 	.word	0x00000000
        /*0050*/ 	.short	0x0003
        /*0052*/ 	.short	0x0014
        /*0054*/ 	.byte	0x00, 0xf0, 0x11, 0x00


	//----- nvinfo : EIATTR_KPARAM_INFO
	.align		4
.L_12199:
        /*0058*/ 	.byte	0x04, 0x17
        /*005a*/ 	.short	(.L_12201 - .L_12200)
.L_12200:
        /*005c*/ 	.word	0x00000000
        /*0060*/ 	.short	0x0002
        /*0062*/ 	.short	0x0010
        /*0064*/ 	.byte	0x00, 0xf0, 0x11, 0x00


	//----- nvinfo : EIATTR_KPARAM_INFO
	.align		4
.L_12201:
        /*0068*/ 	.byte	0x04, 0x17
        /*006a*/ 	.short	(.L_12203 - .L_12202)
.L_12202:
        /*006c*/ 	.word	0x00000000
        /*0070*/ 	.short	0x0001
        /*0072*/ 	.short	0x0008
        /*0074*/ 	.byte	0x00, 0xf5, 0x21, 0x00


	//----- nvinfo : EIATTR_KPARAM_INFO
	.align		4
.L_12203:
        /*0078*/ 	.byte	0x04, 0x17
        /*007a*/ 	.short	(.L_12205 - .L_12204)
.L_12204:
        /*007c*/ 	.word	0x00000000
        /*0080*/ 	.short	0x0000
        /*0082*/ 	.short	0x0000
        /*0084*/ 	.byte	0x00, 0xf5, 0x21, 0x00


	//----- nvinfo : EIATTR_SPARSE_MMA_MASK
	.align		4
.L_12205:
        /*0088*/ 	.byte	0x03, 0x50
        /*008a*/ 	.short	0x0000


	//----- nvinfo : EIATTR_MAXREG_COUNT
	.align		4
        /*008c*/ 	.byte	0x03, 0x1b
        /*008e*/ 	.short	0x00ff


	//----- nvinfo : EIATTR_MERCURY_ISA_VERSION
	.align		4
        /*0090*/ 	.byte	0x03, 0x5f
        /*0092*/ 	.short	0x0101


	//----- nvinfo : EIATTR_COOP_GROUP_MASK_REGIDS
	.align		4
        /*0094*/ 	.byte	0x04, 0x29
        /*0096*/ 	.short	(.L_12207 - .L_12206)


	//   ....[0]....
.L_12206:
        /*0098*/ 	.word	0xffffffff


	//   ....[1]....
        /*009c*/ 	.word	0xffffffff


	//   ....[2]....
        /*00a0*/ 	.word	0xffffffff


	//   ....[3]....
        /*00a4*/ 	.word	0xffffffff


	//   ....[4]....
        /*00a8*/ 	.word	0xffffffff


	//   ....[5]....
        /*00ac*/ 	.word	0xffffffff


	//   ....[6]....
        /*00b0*/ 	.word	0xffffffff


	//   ....[7]....
        /*00b4*/ 	.word	0xffffffff


	//   ....[8]....
        /*00b8*/ 	.word	0xffffffff


	//   ....[9]....
        /*00bc*/ 	.word	0xffffffff


	//----- nvinfo : EIATTR_COOP_GROUP_INSTR_OFFSETS
	.align		4
.L_12207:
        /*00c0*/ 	.byte	0x04, 0x28
        /*00c2*/ 	.short	(.L_12209 - .L_12208)


	//   ....[0]....
.L_12208:
        /*00c4*/ 	.word	0x000004c0


	//   ....[1]....
        /*00c8*/ 	.word	0x000004f0


	//   ....[2]....
        /*00cc*/ 	.word	0x00000520


	//   ....[3]....
        /*00d0*/ 	.word	0x00000550


	//   ....[4]....
        /*00d4*/ 	.word	0x00000580


	//   ....[5]....
        /*00d8*/ 	.word	0x000007c0


	//   ....[6]....
        /*00dc*/ 	.word	0x000007e0


	//   ....[7]....
        /*00e0*/ 	.word	0x00000800


	//   ....[8]....
        /*00e4*/ 	.word	0x00000820


	//   ....[9]....
        /*00e8*/ 	.word	0x00000840


	//----- nvinfo : EIATTR_VRC_CTA_INIT_COUNT
	.align		4
.L_12209:
        /*00ec*/ 	.byte	0x02, 0x4a
	.zero		1
	.zero		1


	//----- nvinfo : EIATTR_EXIT_INSTR_OFFSETS
	.align		4
        /*00f0*/ 	.byte	0x04, 0x1c
        /*00f2*/ 	.short	(.L_12211 - .L_12210)


	//   ....[0]....
.L_12210:
        /*00f4*/ 	.word	0x00000850


	//   ....[1]....
        /*00f8*/ 	.word	0x00000870


	//   ....[2]....
        /*00fc*/ 	.word	0x000008f0


	//   ....[3]....
        /*0100*/ 	.word	0x00000920


	//   ....[4]....
        /*0104*/ 	.word	0x00000950


	//   ....[5]....
        /*0108*/ 	.word	0x00000980


	//   ....[6]....
        /*010c*/ 	.word	0x000009b0


	//   ....[7]....
        /*0110*/ 	.word	0x000009e0


	//   ....[8]....
        /*0114*/ 	.word	0x00000a10


	//   ....[9]....
        /*0118*/ 	.word	0x00000a40


	//----- nvinfo : EIATTR_CBANK_PARAM_SIZE
	.align		4
.L_12211:
        /*011c*/ 	.byte	0x03, 0x19
        /*011e*/ 	.short	0x002d


	//----- nvinfo : EIATTR_PARAM_CBANK
	.align		4
        /*0120*/ 	.byte	0x04, 0x0a
        /*0122*/ 	.short	(.L_12213 - .L_12212)
	.align		4
.L_12212:
        /*0124*/ 	.word	index@(.nv.constant0._ZN43_GLOBAL__N__9ae7fba5_10_SoftMax_cu_9f978f6320softmax_warp_forwardIN3c104HalfEffLi8ELb1ELb0EEEvPT0_PKT_iiiPKbib)
        /*0128*/ 	.short	0x0380
        /*012a*/ 	.short	0x002d


	//----- nvinfo : EIATTR_SW_WAR
	.align		4
.L_12213:
        /*012c*/ 	.byte	0x04, 0x36
        /*012e*/ 	.short	(.L_12215 - .L_12214)
.L_12214:
        /*0130*/ 	.word	0x00000008
.L_12215:


//--------------------- .nv.info._ZN43_GLOBAL__N__9ae7fba5_10_SoftMax_cu_9f978f6320softmax_warp_forwardIN3c104HalfEffLi7ELb1ELb0EEEvPT0_PKT_iiiPKbib --------------------------
	.section	.nv.info._ZN43_GLOBAL__N__9ae7fba5_10_SoftMax_cu_9f978f6320softmax_warp_forwardIN3c104HalfEffLi7ELb1ELb0EEEvPT0_PKT_iiiPKbib,"",@"SHT_CUDA_INFO"
	.sectionflags	@""
	.align	4


	//----- nvinfo : EIATTR_CUDA_API_VERSION
	.align		4
        /*0000*/ 	.byte	0x04, 0x37
        /*0002*/ 	.short	(.L_12217 - .L_12216)
.L_12216:
        /*0004*/ 	.word	0x00000082


	//----- nvinfo : EIATTR_KPARAM_INFO
	.align		4
.L_12217:
        /*0008*/ 	.byte	0x04, 0x17
        /*000a*/ 	.short	(.L_12219 - .L_12218)
.L_12218:
        /*000c*/ 	.word	0x00000000
        /*0010*/ 	.short	0x0007
        /*0012*/ 	.short	0x002c
        /*0014*/ 	.byte	0x00, 0xf0, 0x05, 0x00


	//----- nvinfo : EIATTR_KPARAM_INFO
	.align		4
.L_12219:
        /*0018*/ 	.byte	0x04, 0x17
        /*001a*/ 	.short	(.L_12221 - .L_12220)
.L_12220:
        /*001c*/ 	.word	0x00000000
        /*0020*/ 	.short	0x0006
        /*0022*/ 	.short	0x0028
        /*0024*/ 	.byte	0x00, 0xf0, 0x11, 0x00


	//----- nvinfo : EIATTR_KPARAM_INFO
	.align		4
.L_12221:
        /*0028*/ 	.byte	0x04, 0x17
        /*002a*/ 	.short	(.L_12223 - .L_12222)
.L_12222:
        /*002c*/ 	.word	0x00000000
        /*0030*/ 	.short	0x0005
        /*0032*/ 	.short	0x0020
        /*0034*/ 	.byte	0x00, 0xf5, 0x21, 0x00


	//----- nvinfo : EIATTR_KPARAM_INFO
	.align		4
.L_12223:
        /*0038*/ 	.byte	0x04, 0x17
        /*003a*/ 	.short	(.L_12225 - .L_12224)
.L_12224:
        /*003c*/ 	.word	0x00000000
        /*0040*/ 	.short	0x0004
        /*0042*/ 	.short	0x0018
        /*0044*/ 	.byte	0x00, 0xf0, 0x11, 0x00


	//----- nvinfo : EIATTR_KPARAM_INFO
	.align		4
.L_12225:
        /*0048*/ 	.byte	0x04, 0x17
        /*004a*/ 	.short	(.L_12227 - .L_12226)
.L_12226:
        /*004c*/ 	.word	0x00000000
        /*0050*/ 	.short	0x0003
        /*0052*/ 	.short	0x0014
        /*0054*/ 	.byte	0x00, 0xf0, 0x11, 0x00


	//----- nvinfo : EIATTR_KPARAM_INFO
	.align		4
.L_12227:
        /*0058*/ 	.byte	0x04, 0x17
        /*005a*/ 	.short	(.L_12229 - .L_12228)
.L_12228:
        /*005c*/ 	.word	0x00000000
        /*0060*/ 	.short	0x0002
        /*0062*/ 	.short	0x0010
        /*0064*/ 	.byte	0x00, 0xf0, 0x11, 0x00


	//----- nvinfo : EIATTR_KPARAM_INFO
	.align		4
.L_12229:
        /*0068*/ 	.byte	0x04, 0x17
        /*006a*/ 	.short	(.L_12231 - .L_12230)
.L_12230:
        /*006c*/ 	.word	0x00000000
        /*0070*/ 	.short	0x0001
        /*0072*/ 	.short	0x0008
        /*0074*/ 	.byte	0x00, 0xf5, 0x21, 0x00


	//----- nvinfo : EIATTR_KPARAM_INFO
	.align		4
.L_12231:
        /*0078*/ 	.byte	0x04, 0x17
        /*007a*/ 	.short	(.L_12233 - .L_12232)
.L_12232:
        /*007c*/ 	.word	0x00000000
        /*0080*/ 	.short	0x0000
        /*0082*/ 	.short	0x0000
        /*0084*/ 	.byte	0x00, 0xf5, 0x21, 0x00


	//----- nvinfo : EIATTR_SPARSE_MMA_MASK
	.align		4
.L_12233:
        /*0088*/ 	.byte	0x03, 0x50
        /*008a*/ 	.short	0x0000


	//----- nvinfo : EIATTR_MAXREG_COUNT
	.align		4
        /*008c*/ 	.byte	0x03, 0x1b
        /*008e*/ 	.short	0x00ff


	//----- nvinfo : EIATTR_MERCURY_ISA_VERSION
	.align		4
        /*0090*/ 	.byte	0x03, 0x5f
        /*0092*/ 	.short	0x0101


	//----- nvinfo : EIATTR_COOP_GROUP_MASK_REGIDS
	.align		4
        /*0094*/ 	.byte	0x04, 0x29
        /*0096*/ 	.short	(.L_12235 - .L_12234)


	//   ....[0]....
.L_12234:
        /*0098*/ 	.word	0xffffffff


	//   ....[1]....
        /*009c*/ 	.word	0xffffffff


	//   ....[2]....
        /*00a0*/ 	.word	0xffffffff


	//   ....[3]....
        /*00a4*/ 	.word	0xffffffff


	//   ....[4]....
        /*00a8*/ 	.word	0xffffffff


	//   ....[5]....
        /*00ac*/ 	.word	0xffffffff


	//   ....[6]....
        /*00b0*/ 	.word	0xffffffff


	//   ....[7]....
        /*00b4*/ 	.word	0xffffffff


	//   ....[8]....
        /*00b8*/ 	.word	0xffffffff


	//   ....[9]....
        /*00bc*/ 	.word	0xffffffff


	//   ....[10]....
        /*00c0*/ 	.word	0xffffffff


	//   ....[11]....
        /*00c4*/ 	.word	0xffffffff


	//   ....[12]....
        /*00c8*/ 	.word	0xffffffff


	//   ....[13]....
        /*00cc*/ 	.word	0xffffffff


	//   ....[14]....
        /*00d0*/ 	.word	0xffffffff


	//   ....[15]....
        /*00d4*/ 	.word	0xffffffff


	//   ....[16]....
        /*00d8*/ 	.word	0xffffffff


	//   ....[17]....
        /*00dc*/ 	.word	0xffffffff


	//   ....[18]....
        /*00e0*/ 	.word	0xffffffff


	//   ....[19]....
        /*00e4*/ 	.word	0xffffffff


	//----- nvinfo : EIATTR_COOP_GROUP_INSTR_OFFSETS
	.align		4
.L_12235:
        /*00e8*/ 	.byte	0x04, 0x28
        /*00ea*/ 	.short	(.L_12237 - .L_12236)


	//   ....[0]....
.L_12236:
        /*00ec*/ 	.word	0x000003a0


	//   ....[1]....
        /*00f0*/ 	.word	0x00000440


	//   ....[2]....
        /*00f4*/ 	.word	0x00000460


	//   ....[3]....
        /*00f8*/ 	.word	0x000004a0


	//   ....[4]....
        /*00fc*/ 	.word	0x000004c0


	//   ....[5]....
        /*0100*/ 	.word	0x00000500


	//   ....[6]....
        /*0104*/ 	.word	0x00000520


	//   ....[7]....
        /*0108*/ 	.word	0x00000560


	//   ....[8]....
        /*010c*/ 	.word	0x00000580


	//   ....[9]....
        /*0110*/ 	.word	0x000005c0


	//   ....[10]....
        /*0114*/ 	.word	0x000007b0


	//   ....[11]....
        /*0118*/ 	.word	0x00000830


	//   ....[12]....
        /*011c*/ 	.word	0x00000840


	//   ....[13]....
        /*0120*/ 	.word	0x00000870


	//   ....[14]....
        /*0124*/ 	.word	0x00000880


	//   ....[15]....
        /*0128*/ 	.word	0x000008b0


	//   ....[16]....
        /*012c*/ 	.word	0x000008c0


	//   ....[17]....
        /*0130*/ 	.word	0x000008f0


	//   ....[18]....
        /*0134*/ 	.word	0x00000900


	//   ....[19]....
        /*0138*/ 	.word	0x00000930


	//----- nvinfo : EIATTR_VRC_CTA_INIT_COUNT
	.align		4
.L_12237:
        /*013c*/ 	.byte	0x02, 0x4a
	.zero		1
	.zero		1


	//----- nvinfo : EIATTR_EXIT_INSTR_OFFSETS
	.align		4
        /*0140*/ 	.byte	0x04, 0x1c
        /*0142*/ 	.short	(.L_12239 - .L_12238)


	//   ....[0]....
.L_12238:
        /*0144*/ 	.word	0x00000940


	//   ....[1]....
        /*0148*/ 	.word	0x00000a90


	//   ....[2]....
        /*014c*/ 	.word	0x00000aa0


	//   ....[3]....
        /*0150*/ 	.word	0x00000b30


	//   ....[4]....
        /*0154*/ 	.word	0x00000b60


	//   ....[5]....
        /*0158*/ 	.word	0x00000b90


	//   ....[6]....
        /*015c*/ 	.word	0x00000bc0


	//----- nvinfo : EIATTR_CRS_STACK_SIZE
	.align		4
.L_12239:
        /*0160*/ 	.byte	0x04, 0x1e
        /*0162*/ 	.short	(.L_12241 - .L_12240)
.L_12240:
        /*0164*/ 	.word	0x00000000


	//----- nvinfo : EIATTR_CBANK_PARAM_SIZE
	.align		4
.L_12241:
        /*0168*/ 	.byte	0x03, 0x19
        /*016a*/ 	.short	0x002d


	//----- nvinfo : EIATTR_PARAM_CBANK
	.align		4
        /*016c*/ 	.byte	0x04, 0x0a
        /*016e*/ 	.short	(.L_12243 - .L_12242)
	.align		4
.L_12242:
        /*0170*/ 	.word	index@(.nv.constant0._ZN43_GLOBAL__N__9ae7fba5_10_SoftMax_cu_9f978f6320softmax_warp_forwardIN3c104HalfEffLi7ELb1ELb0EEEvPT0_PKT_iiiPKbib)
        /*0174*/ 	.short	0x0380
        /*0176*/ 	.short	0x002d


	//----- nvinfo : EIATTR_SW_WAR
	.align		4
.L_12243:
        /*0178*/ 	.byte	0x04, 0x36
        /*017a*/ 	.short	(.L_12245 - .L_12244)
.L_12244:
        /*017c*/ 	.word	0x00000008
.L_12245:


//--------------------- .nv.info._ZN43_GLOBAL__N__9ae7fba5_10_SoftMax_cu_9f978f6320softmax_warp_forwardIN3c104HalfEffLi6ELb1ELb0EEEvPT0_PKT_iiiPKbib --------------------------
	.section	.nv.info._ZN43_GLOBAL__N__9ae7fba5_10_SoftMax_cu_9f978f6320softmax_warp_forwardIN3c104HalfEffLi6ELb1ELb0EEEvPT0_PKT_iiiPKbib,"",@"SHT_CUDA_INFO"
	.sectionflags	@""
	.align	4


	//----- nvinfo : EIATTR_CUDA_API_VERSION
	.align		4
        /*0000*/ 	.byte	0x04, 0x37
        /*0002*/ 	.short	(.L_12247 - .L_12246)
.L_12246:
        /*0004*/ 	.word	0x00000082


	//----- nvinfo : EIATTR_KPARAM_INFO
	.align		4
.L_12247:
        /*0008*/ 	.byte	0x04, 0x17
        /*000a*/ 	.short	(.L_12249 - .L_12248)
.L_12248:
        /*000c*/ 	.word	0x00000000
        /*0010*/ 	.short	0x0007
        /*0012*/ 	.short	0x002c
        /*0014*/ 	.byte	0x00, 0xf0, 0x05, 0x00


	//----- nvinfo : EIATTR_KPARAM_INFO
	.align		4
.L_12249:
        /*0018*/ 	.byte	0x04, 0x17
        /*001a*/ 	.short	(.L_12251 - .L_12250)
.L_12250:
        /*001c*/ 	.word	0x00000000
        /*0020*/ 	.short	0x0006
        /*0022*/ 	.short	0x0028
        /*0024*/ 	.byte	0x00, 0xf0, 0x11, 0x00


	//----- nvinfo : EIATTR_KPARAM_INFO
	.align		4
.L_12251:
        /*0028*/ 	.byte	0x04, 0x17
        /*002a*/ 	.short	(.L_12253 - .L_12252)
.L_12252:
        /*002c*/ 	.word	0x00000000
        /*0030*/ 	.short	0x0005
        /*0032*/ 	.short	0x0020
        /*0034*/ 	.byte	0x00, 0xf5, 0x21, 0x00


	//----- nvinfo : EIATTR_KPARAM_INFO
	.align		4
.L_12253:
        /*0038*/ 	.byte	0x04, 0x17
        /*003a*/ 	.short	(.L_12255 - .L_12254)
.L_12254:
        /*003c*/ 	.word	0x00000000
        /*0040*/ 	.short	0x0004
        /*0042*/ 	.short	0x0018
        /*0044*/ 	.byte	0x00, 0xf0, 0x11, 0x00


	//----- nvinfo : EIATTR_KPARAM_INFO
	.align		4
.L_12255:
        /*0048*/ 	.byte	0x04, 0x17
        /*004a*/ 	.short	(.L_12257 - .L_12256)
.L_12256:
        /*004c*/ 	.word	0x00000000
        /*0050*/ 	.short	0x0003
        /*0052*/ 	.short	0x0014
        /*0054*/ 	.byte	0x00, 0xf0, 0x11, 0x00


	//----- nvinfo : EIATTR_KPARAM_INFO
	.align		4
.L_12257:
        /*0058*/ 	.byte	0x04, 0x17
        /*005a*/ 	.short	(.L_12259 - .L_12258)
.L_12258:
        /*005c*/ 	.word	0x00000000
        /*0060*/ 	.short	0x0002
        /*0062*/ 	.short	0x0010
        /*0064*/ 	.byte	0x00, 0xf0, 0x11, 0x00


	//----- nvinfo : EIATTR_KPARAM_INFO
	.align		4
.L_12259:
        /*0068*/ 	.byte	0x04, 0x17
        /*006a*/ 	.short	(.L_12261 - .L_12260)
.L_12260:
        /*006c*/ 	.word	0x00000000
        /*0070*/ 	.short	0x0001
        /*0072*/ 	.short	0x0008
        /*0074*/ 	.byte	0x00, 0xf5, 0x21, 0x00


	//----- nvinfo : EIATTR_KPARAM_INFO
	.align		4
.L_12261:
        /*0078*/ 	.byte	0x04, 0x17
        /*007a*/ 	.short	(.L_12263 - .L_12262)
.L_12262:
        /*007c*/ 	.word	0x00000000
        /*0080*/ 	.short	0x0000
        /*0082*/ 	.short	0x0000
        /*0084*/ 	.byte	0x00, 0xf5, 0x21, 0x00


	//----- nvinfo : EIATTR_SPARSE_MMA_MASK
	.align		4
.L_12263:
        /*0088*/ 	.byte	0x03, 0x50
        /*008a*/ 	.short	0x0000


	//----- nvinfo : EIATTR_MAXREG_COUNT
	.align		4
        /*008c*/ 	.byte	0x03, 0x1b
        /*008e*/ 	.short	0x00ff


	//----- nvinfo : EIATTR_MERCURY_ISA_VERSION
	.align		4
        /*0090*/ 	.byte	0x03, 0x5f
        /*0092*/ 	.short	0x0101


	//----- nvinfo : EIATTR_COOP_GROUP_MASK_REGIDS
	.align		4
        /*0094*/ 	.byte	0x04, 0x29
        /*0096*/ 	.short	(.L_12265 - .L_12264)


	//   ....[0]....
.L_12264:
        /*0098*/ 	.word	0xffffffff


	//   ....[1]....
        /*009c*/ 	.word	0xffffffff


	//   ....[2]....
        /*00a0*/ 	.word	0xffffffff


	//   ....[3]....
        /*00a4*/ 	.word	0xffffffff


	//   ....[4]....
        /*00a8*/ 	.word	0xffffffff


	//   ....[5]....
        /*00ac*/ 	.word	0xffffffff


	//   ....[6]....
        /*00b0*/ 	.word	0xffffffff


	//   ....[7]....
        /*00b4*/ 	.word	0xffffffff


	//   ....[8]....
        /*00b8*/ 	.word	0xffffffff


	//   ....[9]....
        /*00bc*/ 	.word	0xffffffff


	//   ....[10]....
        /*00c0*/ 	.word	0xffffffff


	//   ....[11]....
        /*00c4*/ 	.word	0xffffffff


	//   ....[12]....
        /*00c8*/ 	.word	0xffffffff


	//   ....[13]....
        /*00cc*/ 	.word	0xffffffff


	//   ....[14]....
        /*00d0*/ 	.word	0xffffffff


	//   ....[15]....
        /*00d4*/ 	.word	0xffffffff


	//   ....[16]....
        /*00d8*/ 	.word	0xffffffff


	//   ....[17]....
        /*00dc*/ 	.word	0xffffffff


	//   ....[18]....
        /*00e0*/ 	.word	0xffffffff


	//   ....[19]....
        /*00e4*/ 	.word	0xffffffff


	//----- nvinfo : EIATTR_COOP_GROUP_INSTR_OFFSETS
	.align		4
.L_12265:
        /*00e8*/ 	.byte	0x04, 0x28
        /*00ea*/ 	.short	(.L_12267 - .L_12266)


	//   ....[0]....
.L_12266:
        /*00ec*/ 	.word	0x00000250


	//   ....[1]....
        /*00f0*/ 	.word	0x00000270


	//   ....[2]....
        /*00f4*/ 	.word	0x000002b0


	//   ....[3]....
        /*00f8*/ 	.word	0x000002d0


	//   ....[4]....
        /*00fc*/ 	.word	0x00000310


	//   ....[5]....
        /*0100*/ 	.word	0x00000330


	//   ....[6]....
        /*0104*/ 	.word	0x00000370


	//   ....[7]....
        /*0108*/ 	.word	0x00000390


	//   ....[8]....
        /*010c*/ 	.word	0x000003d0


	//   ....[9]....
        /*0110*/ 	.word	0x000003f0


	//   ....[10]....
        /*0114*/ 	.word	0x00000540


	//   ....[11]....
        /*0118*/ 	.word	0x00000560


	//   ....[12]....
        /*011c*/ 	.word	0x00000580


	//   ....[13]....
        /*0120*/ 	.word	0x000005a0


	//   ....[14]....
        /*0124*/ 	.word	0x000005c0


	//   ....[15]....
        /*0128*/ 	.word	0x000005e0


	//   ....[16]....
        /*012c*/ 	.word	0x00000600


	//   ....[17]....
        /*0130*/ 	.word	0x00000620


	//   ....[18]....
        /*0134*/ 	.word	0x00000640


	//   ....[19]....
        /*0138*/ 	.word	0x00000660


	//----- nvinfo : EIATTR_VRC_CTA_INIT_COUNT
	.align		4
.L_12267:
        /*013c*/ 	.byte	0x02, 0x4a
	.zero		1
	.zero		1


	//----- nvinfo : EIATTR_EXIT_INSTR_OFFSETS
	.align		4
        /*0140*/ 	.byte	0x04, 0x1c
        /*0142*/ 	.short	(.L_12269 - .L_12268)


	//   ....[0]....
.L_12268:
        /*0144*/ 	.word	0x00000670


	//   ....[1]....
        /*0148*/ 	.word	0x00000760


	//   ....[2]....
        /*014c*/ 	.word	0x00000770


	//   ....[3]....
        /*0150*/ 	.word	0x00000810


	//   ....[4]....
        /*0154*/ 	.word	0x00000840


	//----- nvinfo : EIATTR_CRS_STACK_SIZE
	.align		4
.L_12269:
        /*0158*/ 	.byte	0x04, 0x1e
        /*015a*/ 	.short	(.L_12271 - .L_12270)
.L_12270:
        /*015c*/ 	.word	0x00000000


	//----- nvinfo : EIATTR_CBANK_PARAM_SIZE
	.align		4
.L_12271:
        /*0160*/ 	.byte	0x03, 0x19
        /*0162*/ 	.short	0x002d


	//----- nvinfo : EIATTR_PARAM_CBANK
	.align		4
        /*0164*/ 	.byte	0x04, 0x0a
        /*0166*/ 	.short	(.L_12273 - .L_12272)
	.align		4
.L_12272:
        /*0168*/ 	.word	index@(.nv.constant0._ZN43_GLOBAL__N__9ae7fba5_10_SoftMax_cu_9f978f6320softmax_warp_forwardIN3c104HalfEffLi6ELb1ELb0EEEvPT0_PKT_iiiPKbib)
        /*016c*/ 	.short	0x0380
        /*016e*/ 	.short	0x002d


	//----- nvinfo : EIATTR_SW_WAR
	.align		4
.L_12273:
        /*0170*/ 	.byte	0x04, 0x36
        /*0172*/ 	.short	(.L_12275 - .L_12274)
.L_12274:
        /*0174*/ 	.word	0x00000008
.L_12275:


//--------------------- .nv.info._ZN43_GLOBAL__N__9ae7fba5_10_SoftMax_cu_9f978f6320softmax_warp_forwardIN3c104HalfEffLi5ELb1ELb0EEEvPT0_PKT_iiiPKbib --------------------------
	.section	.nv.info._ZN43_GLOBAL__N__9ae7fba5_10_SoftMax_cu_9f978f6320softmax_warp_forwardIN3c104HalfEffLi5ELb1ELb0EEEvPT0_PKT_iiiPKbib,"",@"SHT_CUDA_INFO"
	.sectionflags	@""
	.align	4


	//----- nvinfo : EIATTR_CUDA_API_VERSION
	.align		4
        /*0000*/ 	.byte	0x04, 0x37
        /*0002*/ 	.short	(.L_12277 - .L_12276)
.L_12276:
        /*0004*/ 	.word	0x00000082


	//----- nvinfo : EIATTR_KPARAM_INFO
	.align		4
.L_12277:
        /*0008*/ 	.byte	0x04, 0x17
        /*000a*/ 	.short	(.L_12279 - .L_12278)
.L_12278:
        /*000c*/ 	.word	0x00000000
        /*0010*/ 	.short	0x0007
        /*0012*/ 	.short	0x002c
        /*0014*/ 	.byte	0x00, 0xf0, 0x05, 0x00


	//----- nvinfo : EIATTR_KPARAM_INFO
	.align		4
.L_12279:
        /*0018*/ 	.byte	0x04, 0x17
        /*001a*/ 	.short	(.L_12281 - .L_12280)
.L_12280:
        /*001c*/ 	.word	0x00000000
        /*0020*/ 	.short	0x0006
        /*0022*/ 	.short	0x0028
        /*0024*/ 	.byte	0x00, 0xf0, 0x11, 0x00


	//----- nvinfo : EIATTR_KPARAM_INFO
	.align		4
.L_12281:
        /*0028*/ 	.byte	0x04, 0x17
        /*002a*/ 	.short	(.L_12283 - .L_12282)
.L_12282:
        /*002c*/ 	.word	0x00000000
        /*0030*/ 	.short	0x0005
        /*0032*/ 	.short	0x0020
        /*0034*/ 	.byte	0x00, 0xf5, 0x21, 0x00


	//----- nvinfo : EIATTR_KPARAM_INFO
	.align		4
.L_12283:
        /*0038*/ 	.byte	0x04, 0x17
        /*003a*/ 	.short	(.L_12285 - .L_12284)
.L_12284:
        /*003c*/ 	.word	0x00000000
        /*0040*/ 	.short	0x0004
        /*0042*/ 	.short	0x0018
        /*0044*/ 	.byte	0x00, 0xf0, 0x11, 0x00


	//----- nvinfo : EIATTR_KPARAM_INFO
	.align		4
.L_12285:
        /*0048*/ 	.byte	0x04, 0x17
        /*004a*/ 	.short	(.L_12287 - .L_12286)
.L_12286:
        /*004c*/ 	.word	0x00000000
        /*0050*/ 	.short	0x0003
        /*0052*/ 	.short	0x0014
        /*0054*/ 	.byte	0x00, 0xf0, 0x11, 0x00


	//----- nvinfo : EIATTR_KPARAM_INFO
	.align		4
.L_12287:
        /*0058*/ 	.byte	0x04, 0x17
        /*005a*/ 	.short	(.L_12289 - .L_12288)
.L_12288:
        /*005c*/ 	.word	0x00000000
        /*0060*/ 	.short	0x0002
        /*0062*/ 	.short	0x0010
        /*0064*/ 	.byte	0x00, 0xf0, 0x11, 0x00


	//----- nvinfo : EIATTR_KPARAM_INFO
	.align		4
.L_12289:
        /*0068*/ 	.byte	0x04, 0x17
        /*006a*/ 	.short	(.L_12291 - .L_12290)
.L_12290:
        /*006c*/ 	.word	0x00000000
        /*0070*/ 	.short	0x0001
        /*0072*/ 	.short	0x0008
        /*0074*/ 	.byte	0x00, 0xf5, 0x21, 0x00


	//----- nvinfo : EIATTR_KPARAM_INFO
	.align		4
.L_12291:
        /*0078*/ 	.byte	0x04, 0x17
        /*007a*/ 	.short	(.L_12293 - .L_12292)
.L_12292:
        /*007c*/ 	.word	0x00000000
        /*0080*/ 	.short	0x0000
        /*0082*/ 	.short	0x0000
        /*0084*/ 	.byte	0x00, 0xf5, 0x21, 0x00


	//----- nvinfo : EIATTR_SPARSE_MMA_MASK
	.align		4
.L_12293:
        /*0088*/ 	.byte	0x03, 0x50
        /*008a*/ 	.short	0x0000


	//----- nvinfo : EIATTR_MAXREG_COUNT
	.align		4
        /*008c*/ 	.byte	0x03, 0x1b
        /*008e*/ 	.short	0x00ff


	//----- nvinfo : EIATTR_MERCURY_ISA_VERSION
	.align		4
        /*0090*/ 	.byte	0x03, 0x5f
        /*0092*/ 	.short	0x0101


	//----- nvinfo : EIATTR_COOP_GROUP_MASK_REGIDS
	.align		4
        /*0094*/ 	.byte	0x04, 0x29
        /*0096*/ 	.short	(.L_12295 - .L_12294)


	//   ....[0]....
.L_12294:
        /*0098*/ 	.word	0xffffffff


	//   ....[1]....
        /*009c*/ 	.word	0xffffffff


	//   ....[2]....
        /*00a0*/ 	.word	0xffffffff


	//   ....[3]....
        /*00a4*/ 	.word	0xffffffff


	//   ....[4]....
        /*00a8*/ 	.word	0xffffffff


	//   ....[5]....
        /*00ac*/ 	.word	0xffffffff


	//   ....[6]....
        /*00b0*/ 	.word	0xffffffff


	//   ....[7]....
        /*00b4*/ 	.word	0xffffffff


	//   ....[8]....
        /*00b8*/ 	.word	0xffffffff


	//   ....[9]....
        /*00bc*/ 	.word	0xffffffff


	//   ....[10]....
        /*00c0*/ 	.word	0xffffffff


	//   ....[11]....
        /*00c4*/ 	.word	0xffffffff


	//   ....[12]....
        /*00c8*/ 	.word	0xffffffff


	//   ....[13]....
        /*00cc*/ 	.word	0xffffffff


	//   ....[14]....
        /*00d0*/ 	.word	0xffffffff


	//   ....[15]....
        /*00d4*/ 	.word	0xffffffff


	//   ....[16]....
        /*00d8*/ 	.word	0xffffffff


	//   ....[17]....
        /*00dc*/ 	.word	0xffffffff


	//   ....[18]....
        /*00e0*/ 	.word	0xffffffff


	//   ....[19]....
        /*00e4*/ 	.word	0xffffffff


	//----- nvinfo : EIATTR_COOP_GROUP_INSTR_OFFSETS
	.align		4
.L_12295:
        /*00e8*/ 	.byte	0x04, 0x28
        /*00ea*/ 	.short	(.L_12297 - .L_12296)


	//   ....[0]....
.L_12296:
        /*00ec*/ 	.word	0x000001f0


	//   ....[1]....
        /*00f0*/ 	.word	0x00000200


	//   ....[2]....
        /*00f4*/ 	.word	0x00000250


	//   ....[3]....
        /*00f8*/ 	.word	0x00000260


	//   ....[4]....
        /*00fc*/ 	.word	0x000002b0


	//   ....[5]....
        /*0100*/ 	.word	0x000002c0


	//   ....[6]....
        /*0104*/ 	.word	0x00000310


	//   ....[7]....
        /*0108*/ 	.word	0x00000320


	//   ....[8]....
        /*010c*/ 	.word	0x00000370


	//   ....[9]....
        /*0110*/ 	.word	0x00000380


	//   ....[10]....
        /*0114*/ 	.word	0x00000450


	//   ....[11]....
        /*0118*/ 	.word	0x00000460


	//   ....[12]....
        /*011c*/ 	.word	0x00000490


	//   ....[13]....
        /*0120*/ 	.word	0x000004a0


	//   ....[14]....
        /*0124*/ 	.word	0x000004d0


	//   ....[15]....
        /*0128*/ 	.word	0x000004e0


	//   ....[16]....
        /*012c*/ 	.word	0x00000510


	//   ....[17]....
        /*0130*/ 	.word	0x00000520


	//   ....[18]....
        /*0134*/ 	.word	0x00000550


	//   ....[19]....
        /*0138*/ 	.word	0x00000560


	//----- nvinfo : EIATTR_VRC_CTA_INIT_COUNT
	.align		4
.L_12297:
        /*013c*/ 	.byte	0x02, 0x4a
	.zero		1
	.zero		1


	//----- nvinfo : EIATTR_EXIT_INSTR_OFFSETS
	.align		4
        /*0140*/ 	.byte	0x04, 0x1c
        /*0142*/ 	.short	(.L_12299 - .L_12298)


	//   ....[0]....
.L_12298:
        /*0144*/ 	.word	0x00000570


	//   ....[1]....
        /*0148*/ 	.word	0x00000610


	//   ....[2]....
        /*014c*/ 	.word	0x000006b0


	//----- nvinfo : EIATTR_CBANK_PARAM_SIZE
	.align		4
.L_12299:
        /*0150*/ 	.byte	0x03, 0x19
        /*0152*/ 	.short	0x002d


	//----- nvinfo : EIATTR_PARAM_CBANK
	.align		4
        /*0154*/ 	.byte	0x04, 0x0a
        /*0156*/ 	.short	(.L_12301 - .L_12300)
	.align		4
.L_12300:
        /*0158*/ 	.word	index@(.nv.constant0._ZN43_GLOBAL__N__9ae7fba5_10_SoftMax_cu_9f978f6320softmax_warp_forwardIN3c104HalfEffLi5ELb1ELb0EEEvPT0_PKT_iiiPKbib)
        /*015c*/ 	.short	0x0380
        /*015e*/ 	.short	0x002d


	//----- nvinfo : EIATTR_SW_WAR
	.align		4
.L_12301:
        /*0160*/ 	.byte	0x04, 0x36
        /*0162*/ 	.short	(.L_12303 - .L_12302)
.L_12302:
        /*0164*/ 	.word	0x00000008
.L_12303:


//--------------------- .nv.info._ZN43_GLOBAL__N__9ae7fba5_10_SoftMax_cu_9f978f6320softmax_warp_forwardIN3c104HalfEffLi4ELb1ELb0EEEvPT0_PKT_iiiPKbib --------------------------
	.section	.nv.info._ZN43_GLOBAL__N__9ae7fba5_10_SoftMax_cu_9f978f6320softmax_warp_forwardIN3c104HalfEffLi4ELb1ELb0EEEvPT0_PKT_iiiPKbib,"",@"SHT_CUDA_INFO"
	.sectionflags	@""
	.align	4


	//----- nvinfo : EIATTR_CUDA_API_VERSION
	.align		4
        /*0000*/ 	.byte	0x04, 0x37
        /*0002*/ 	.short	(.L_12305 - .L_12304)
.L_12304:
        /*0004*/ 	.word	0x00000082


	//----- nvinfo : EIATTR_KPARAM_INFO
	.align		4
.L_12305:
        /*0008*/ 	.byte	0x04, 0x17
        /*000a*/ 	.short	(.L_12307 - .L_12306)
.L_12306:
        /*000c*/ 	.word	0x00000000
        /*0010*/ 	.short	0x0007
        /*0012*/ 	.short	0x002c
        /*0014*/ 	.byte	0x00, 0xf0, 0x05, 0x00


	//----- nvinfo : EIATTR_KPARAM_INFO
	.align		4
.L_12307:
        /*0018*/ 	.byte	0x04, 0x17
        /*001a*/ 	.short	(.L_12309 - .L_12308)
.L_12308:
        /*001c*/ 	.word	0x00000000
        /*0020*/ 	.short	0x0006
        /*0022*/ 	.short	0x0028
        /*0024*/ 	.byte	0x00, 0xf0, 0x11, 0x00


	//----- nvinfo : EIATTR_KPARAM_INFO
	.align		4
.L_12309:
        /*0028*/ 	.byte	0x04, 0x17
        /*002a*/ 	.short	(.L_12311 - .L_12310)
.L_12310:
        /*002c*/ 	.word	0x00000000
        /*0030*/ 	.short	0x0005
        /*0032*/ 	.short	0x0020
        /*0034*/ 	.byte	0x00, 0xf5, 0x21, 0x00


	//----- nvinfo : EIATTR_KPARAM_INFO
	.align		4
.L_12311:
        /*0038*/ 	.byte	0x04, 0x17
        /*003a*/ 	.short	(.L_12313 - .L_12312)
.L_12312:
        /*003c*/ 	.word	0x00000000
        /*0040*/ 	.short	0x0004
        /*0042*/ 	.short	0x0018
        /*0044*/ 	.byte	0x00, 0xf0, 0x11, 0x00


	//----- nvinfo : EIATTR_KPARAM_INFO
	.align		4
.L_12313:
        /*0048*/ 	.byte	0x04, 0x17
        /*004a*/ 	.short	(.L_12315 - .L_12314)
.L_12314:
        /*004c*/ 	.word	0x00000000
        /*0050*/ 	.short	0x0003
        /*0052*/ 	.short	0x0014
        /*0054*/ 	.byte	0x00, 0xf0, 0x11, 0x00


	//----- nvinfo : EIATTR_KPARAM_INFO
	.align		4
.L_12315:
        /*0058*/ 	.byte	0x04, 0x17
        /*005a*/ 	.short	(.L_12317 - .L_12316)
.L_12316:
        /*005c*/ 	.word	0x00000000
        /*0060*/ 	.short	0x0002
        /*0062*/ 	.short	0x0010
        /*0064*/ 	.byte	0x00, 0xf0, 0x11, 0x00


	//----- nvinfo : EIATTR_KPARAM_INFO
	.align		4
.L_12317:
        /*0068*/ 	.byte	0x04, 0x17
        /*006a*/ 	.short	(.L_12319 - .L_12318)
.L_12318:
        /*006c*/ 	.word	0x00000000
        /*0070*/ 	.short	0x0001
        /*0072*/ 	.short	0x0008
        /*0074*/ 	.byte	0x00, 0xf5, 0x21, 0x00


	//----- nvinfo : EIATTR_KPARAM_INFO
	.align		4
.L_12319:
        /*0078*/ 	.byte	0x04, 0x17
        /*007a*/ 	.short	(.L_12321 - .L_12320)
.L_12320:
        /*007c*/ 	.word	0x00000000
        /*0080*/ 	.short	0x0000
        /*0082*/ 	.short	0x0000
        /*0084*/ 	.byte	0x00, 0xf5, 0x21, 0x00


	//----- nvinfo : EIATTR_SPARSE_MMA_MASK
	.align		4
.L_12321:
        /*0088*/ 	.byte	0x03, 0x50
        /*008a*/ 	.short	0x0000


	//----- nvinfo : EIATTR_MAXREG_COUNT
	.align		4
        /*008c*/ 	.byte	0x03, 0x1b
        /*008e*/ 	.short	0x00ff


	//----- nvinfo : EIATTR_MERCURY_ISA_VERSION
	.align		4
        /*0090*/ 	.byte	0x03, 0x5f
        /*0092*/ 	.short	0x0101


	//----- nvinfo : EIATTR_COOP_GROUP_MASK_REGIDS
	.align		4
        /*0094*/ 	.byte	0x04, 0x29
        /*0096*/ 	.short	(.L_12323 - .L_12322)


	//   ....[0]....
.L_12322:
        /*0098*/ 	.word	0xffffffff


	//   ....[1]....
        /*009c*/ 	.word	0xffffffff


	//   ....[2]....
        /*00a0*/ 	.word	0xffffffff


	//   ....[3]....
        /*00a4*/ 	.word	0xffffffff


	//   ....[4]....
        /*00a8*/ 	.word	0xffffffff


	//   ....[5]....
        /*00ac*/ 	.word	0xffffffff


	//   ....[6]....
        /*00b0*/ 	.word	0xffffffff


	//   ....[7]....
        /*00b4*/ 	.word	0xffffffff


	//   ....[8]....
        /*00b8*/ 	.word	0xffffffff


	//   ....[9]....
        /*00bc*/ 	.word	0xffffffff


	//   ....[10]....
        /*00c0*/ 	.word	0xffffffff


	//   ....[11]....
        /*00c4*/ 	.word	0xffffffff


	//   ....[12]....
        /*00c8*/ 	.word	0xffffffff


	//   ....[13]....
        /*00cc*/ 	.word	0xffffffff


	//   ....[14]....
        /*00d0*/ 	.word	0xffffffff


	//   ....[15]....
        /*00d4*/ 	.word	0xffffffff


	//----- nvinfo : EIATTR_COOP_GROUP_INSTR_OFFSETS
	.align		4
.L_12323:
        /*00d8*/ 	.byte	0x04, 0x28
        /*00da*/ 	.short	(.L_12325 - .L_12324)


	//   ....[0]....
.L_12324:
        /*00dc*/ 	.word	0x000001f0


	//   ....[1]....
        /*00e0*/ 	.word	0x00000200


	//   ....[2]....
        /*00e4*/ 	.word	0x00000250


	//   ....[3]....
        /*00e8*/ 	.word	0x00000260


	//   ....[4]....
        /*00ec*/ 	.word	0x000002b0


	//   ....[5]....
        /*00f0*/ 	.word	0x000002c0


	//   ....[6]....
        /*00f4*/ 	.word	0x00000310


	//   ....[7]....
        /*00f8*/ 	.word	0x00000320


	//   ....[8]....
        /*00fc*/ 	.word	0x000003f0


	//   ....[9]....
        /*0100*/ 	.word	0x00000400


	//   ....[10]....
        /*0104*/ 	.word	0x00000430


	//   ....[11]....
        /*0108*/ 	.word	0x00000440


	//   ....[12]....
        /*010c*/ 	.word	0x00000470


	//   ....[13]....
        /*0110*/ 	.word	0x00000480


	//   ....[14]....
        /*0114*/ 	.word	0x000004b0


	//   ....[15]....
        /*0118*/ 	.word	0x000004c0


	//----- nvinfo : EIATTR_VRC_CTA_INIT_COUNT
	.align		4
.L_12325:
        /*011c*/ 	.byte	0x02, 0x4a
	.zero		1
	.zero		1


	//----- nvinfo : EIATTR_EXIT_INSTR_OFFSETS
	.align		4
        /*0120*/ 	.byte	0x04, 0x1c
        /*0122*/ 	.short	(.L_12327 - .L_12326)


	//   ....[0]....
.L_12326:
        /*0124*/ 	.word	0x000004d0


	//   ....[1]....
        /*0128*/ 	.word	0x00000570


	//   ....[2]....
        /*012c*/ 	.word	0x00000610


	//----- nvinfo : EIATTR_CBANK_PARAM_SIZE
	.align		4
.L_12327:
        /*0130*/ 	.byte	0x03, 0x19
        /*0132*/ 	.short	0x002d


	//----- nvinfo : EIATTR_PARAM_CBANK
	.align		4
        /*0134*/ 	.byte	0x04, 0x0a
        /*0136*/ 	.short	(.L_12329 - .L_12328)
	.align		4
.L_12328:
        /*0138*/ 	.word	index@(.nv.constant0._ZN43_GLOBAL__N__9ae7fba5_10_SoftMax_cu_9f978f6320softmax_warp_forwardIN3c104HalfEffLi4ELb1ELb0EEEvPT0_PKT_iiiPKbib)
        /*013c*/ 	.short	0x0380
        /*013e*/ 	.short	0x002d


	//----- nvinfo : EIATTR_SW_WAR
	.align		4
.L_12329:
        /*0140*/ 	.byte	0x04, 0x36
        /*0142*/ 	.short	(.L_12331 - .L_12330)
.L_12330:
        /*0144*/ 	.word	0x00000008
.L_12331:


//--------------------- .nv.info._ZN43_GLOBAL__N__9ae7fba5_10_SoftMax_cu_9f978f6320softmax_warp_forwardIN3c104HalfEffLi3ELb1ELb0EEEvPT0_PKT_iiiPKbib --------------------------
	.section	.nv.info._ZN43_GLOBAL__N__9ae7fba5_10_SoftMax_cu_9f978f6320softmax_warp_forwardIN3c104HalfEffLi3ELb1ELb0EEEvPT0_PKT_iiiPKbib,"",@"SHT_CUDA_INFO"
	.sectionflags	@""
	.align	4


	//----- nvinfo : EIATTR_CUDA_API_VERSION
	.align		4
        /*0000*/ 	.byte	0x04, 0x37
        /*0002*/ 	.short	(.L_12333 - .L_12332)
.L_12332:
        /*0004*/ 	.word	0x00000082


	//----- nvinfo : EIATTR_KPARAM_INFO
	.align		4
.L_12333:
        /*0008*/ 	.byte	0x04, 0x17
        /*000a*/ 	.short	(.L_12335 - .L_12334)
.L_12334:
        /*000c*/ 	.word	0x00000000
        /*0010*/ 	.short	0x0007
        /*0012*/ 	.short	0x002c
        /*0014*/ 	.byte	0x00, 0xf0, 0x05, 0x00


	//----- nvinfo : EIATTR_KPARAM_INFO
	.align		4
.L_12335:
        /*0018*/ 	.byte	0x04, 0x17
        /*001a*/ 	.short	(.L_12337 - .L_12336)
.L_12336:
        /*001c*/ 	.word	0x00000000
        /*0020*/ 	.short	0x0006
        /*0022*/ 	.short	0x0028
        /*0024*/ 	.byte	0x00, 0xf0, 0x11, 0x00


	//----- nvinfo : EIATTR_KPARAM_INFO
	.align		4
.L_12337:
        /*0028*/ 	.byte	0x04, 0x17
        /*002a*/ 	.short	(.L_12339 - .L_12338)
.L_12338:
        /*002c*/ 	.word	0x00000000
        /*0030*/ 	.short	0x0005
        /*0032*/ 	.short	0x0020
        /*0034*/ 	.byte	0x00, 0xf5, 0x21, 0x00


	//----- nvinfo : EIATTR_KPARAM_INFO
	.align		4
.L_12339:
        /*0038*/ 	.byte	0x04, 0x17
        /*003a*/ 	.short	(.L_12341 - .L_12340)
.L_12340:
        /*003c*/ 	.word	0x00000000
        /*0040*/ 	.short	0x0004
        /*0042*/ 	.short	0x0018
        /*0044*/ 	.byte	0x00, 0xf0, 0x11, 0x00


	//----- nvinfo : EIATTR_KPARAM_INFO
	.align		4
.L_12341:
        /*0048*/ 	.byte	0x04, 0x17
        /*004a*/ 	.short	(.L_12343 - .L_12342)
.L_12342:
        /*004c*/ 	.word	0x00000000
        /*0050*/ 	.short	0x0003
        /*0052*/ 	.short	0x0014
        /*0054*/ 	.byte	0x00, 0xf0, 0x11, 0x00


	//----- nvinfo : EIATTR_KPARAM_INFO
	.align		4
.L_12343:
        /*0058*/ 	.byte	0x04, 0x17
        /*005a*/ 	.short	(.L_12345 - .L_12344)
.L_12344:
        /*005c*/ 	.word	0x00000000
        /*0060*/ 	.short	0x0002
        /*0062*/ 	.short	0x0010
        /*0064*/ 	.byte	0x00, 0xf0, 0x11, 0x00


	//----- nvinfo : EIATTR_KPARAM_INFO
	.align		4
.L_12345:
        /*0068*/ 	.byte	0x04, 0x17
        /*006a*/ 	.short	(.L_12347 - .L_12346)
.L_12346:
        /*006c*/ 	.word	0x00000000
        /*0070*/ 	.short	0x0001
        /*0072*/ 	.short	0x0008
        /*0074*/ 	.byte	0x00, 0xf5, 0x21, 0x00


	//----- nvinfo : EIATTR_KPARAM_INFO
	.align		4
.L_12347:
        /*0078*/ 	.byte	0x04, 0x17
        /*007a*/ 	.short	(.L_12349 - .L_12348)
.L_12348:
        /*007c*/ 	.word	0x00000000
        /*0080*/ 	.short	0x0000
        /*0082*/ 	.short	0x0000
        /*0084*/ 	.byte	0x00, 0xf5, 0x21, 0x00


	//----- nvinfo : EIATTR_SPARSE_MMA_MASK
	.align		4
.L_12349:
        /*0088*/ 	.byte	0x03, 0x50
        /*008a*/ 	.short	0x0000


	//----- nvinfo : EIATTR_MAXREG_COUNT
	.align		4
        /*008c*/ 	.byte	0x03, 0x1b
        /*008e*/ 	.short	0x00ff


	//----- nvinfo : EIATTR_MERCURY_ISA_VERSION
	.align		4
        /*0090*/ 	.byte	0x03, 0x5f
        /*0092*/ 	.short	0x0101


	//----- nvinfo : EIATTR_COOP_GROUP_MASK_REGIDS
	.align		4
        /*0094*/ 	.byte	0x04, 0x29
        /*0096*/ 	.short	(.L_12351 - .L_12350)


	//   ....[0]....
.L_12350:
        /*0098*/ 	.word	0xffffffff


	//   ....[1]....
        /*009c*/ 	.word	0xffffffff


	//   ....[2]....
        /*00a0*/ 	.word	0xffffffff


	//   ....[3]....
        /*00a4*/ 	.word	0xffffffff


	//   ....[4]....
        /*00a8*/ 	.word	0xffffffff


	//   ....[5]....
        /*00ac*/ 	.word	0xffffffff


	//   ....[6]....
        /*00b0*/ 	.word	0xffffffff


	//   ....[7]....
        /*00b4*/ 	.word	0xffffffff


	//   ....[8]....
        /*00b8*/ 	.word	0xffffffff


	//   ....[9]....
        /*00bc*/ 	.word	0xffffffff


	//   ....[10]....
        /*00c0*/ 	.word	0xffffffff


	//   ....[11]....
        /*00c4*/ 	.word	0xffffffff


	//----- nvinfo : EIATTR_COOP_GROUP_INSTR_OFFSETS
	.align		4
.L_12351:
        /*00c8*/ 	.byte	0x04, 0x28
        /*00ca*/ 	.short	(.L_12353 - .L_12352)


	//   ....[0]....
.L_12352:
        /*00cc*/ 	.word	0x000001f0


	//   ....[1]....
        /*00d0*/ 	.word	0x00000200


	//   ....[2]....
        /*00d4*/ 	.word	0x00000250


	//   ....[3]....
        /*00d8*/ 	.word	0x00000260


	//   ....[4]....
        /*00dc*/ 	.word	0x000002b0


	//   ....[5]....
        /*00e0*/ 	.word	0x000002c0


	//   ....[6]....
        /*00e4*/ 	.word	0x00000390


	//   ....[7]....
        /*00e8*/ 	.word	0x000003a0


	//   ....[8]....
        /*00ec*/ 	.word	0x000003d0


	//   ....[9]....
        /*00f0*/ 	.word	0x000003e0


	//   ....[10]....
        /*00f4*/ 	.word	0x00000410


	//   ....[11]....
        /*00f8*/ 	.word	0x00000420


	//----- nvinfo : EIATTR_VRC_CTA_INIT_COUNT
	.align		4
.L_12353:
        /*00fc*/ 	.byte	0x02, 0x4a
	.zero		1
	.zero		1


	//----- nvinfo : EIATTR_EXIT_INSTR_OFFSETS
	.align		4
        /*0100*/ 	.byte	0x04, 0x1c
        /*0102*/ 	.short	(.L_12355 - .L_12354)


	//   ....[0]....
.L_12354:
        /*0104*/ 	.word	0x00000430


	//   ....[1]....
        /*0108*/ 	.word	0x000004d0


	//   ....[2]....
        /*010c*/ 	.word	0x00000570


	//----- nvinfo : EIATTR_CBANK_PARAM_SIZE
	.align		4
.L_12355:
        /*0110*/ 	.byte	0x03, 0x19
        /*0112*/ 	.short	0x002d


	//----- nvinfo : EIATTR_PARAM_CBANK
	.align		4
        /*0114*/ 	.byte	0x04, 0x0a
        /*0116*/ 	.short	(.L_12357 - .L_12356)
	.align		4
.L_12356:
        /*0118*/ 	.word	index@(.nv.constant0._ZN43_GLOBAL__N__9ae7fba5_10_SoftMax_cu_9f978f6320softmax_warp_forwardIN3c104HalfEffLi3ELb1ELb0EEEvPT0_PKT_iiiPKbib)
        /*011c*/ 	.short	0x0380
        /*011e*/ 	.short	0x002d


	//----- nvinfo : EIATTR_SW_WAR
	.align		4
.L_12357:
        /*0120*/ 	.byte	0x04, 0x36
        /*0122*/ 	.short	(.L_12359 - .L_12358)
.L_12358:
        /*0124*/ 	.word	0x00000008
.L_12359:


//--------------------- .nv.info._ZN43_GLOBAL__N__9ae7fba5_10_SoftMax_cu_9f978f6320softmax_warp_forwardIN3c104HalfEffLi2ELb1ELb0EEEvPT0_PKT_iiiPKbib --------------------------
	.section	.nv.info._ZN43_GLOBAL__N__9ae7fba5_10_SoftMax_cu_9f978f6320softmax_warp_forwardIN3c104HalfEffLi2ELb1ELb0EEEvPT0_PKT_iiiPKbib,"",@"SHT_CUDA_INFO"
	.sectionflags	@""
	.align	4


	//----- nvinfo : EIATTR_CUDA_API_VERSION
	.align		4
        /*0000*/ 	.byte	0x04, 0x37
        /*0002*/ 	.short	(.L_12361 - .L_12360)
.L_12360:
        /*0004*/ 	.word	0x00000082


	//----- nvinfo : EIATTR_KPARAM_INFO
	.align		4
.L_12361:
        /*0008*/ 	.byte	0x04, 0x17
        /*000a*/ 	.short	(.L_12363 - .L_12362)
.L_12362:
        /*000c*/ 	.word	0x00000000
        /*0010*/ 	.short	0x0007
        /*0012*/ 	.short	0x002c
        /*0014*/ 	.byte	0x00, 0xf0, 0x05, 0x00


	//----- nvinfo : EIATTR_KPARAM_INFO
	.align		4
.L_12363:
        /*0018*/ 	.byte	0x04, 0x17
        /*001a*/ 	.short	(.L_12365 - .L_12364)
.L_12364:
        /*001c*/ 	.word	0x00000000
        /*0020*/ 	.short	0x0006
        /*0022*/ 	.short	0x0028
        /*0024*/ 	.byte	0x00, 0xf0, 0x11, 0x00


	//----- nvinfo : EIATTR_KPARAM_INFO
	.align		4
.L_12365:
        /*0028*/ 	.byte	0x04, 0x17
        /*002a*/ 	.short	(.L_12367 - .L_12366)
.L_12366:
        /*002c*/ 	.word	0x00000000
        /*0030*/ 	.short	0x0005
        /*0032*/ 	.short	0x0020
        /*0034*/ 	.byte	0x00, 0xf5, 0x21, 0x00


	//----- nvinfo : EIATTR_KPARAM_INFO
	.align		4
.L_12367:
        /*0038*/ 	.byte	0x04, 0x17
        /*003a*/ 	.short	(.L_12369 - .L_12368)
.L_12368:
        /*003c*/ 	.word	0x00000000
        /*0040*/ 	.short	0x0004
        /*0042*/ 	.short	0x0018
        /*0044*/ 	.byte	0x00, 0xf0, 0x11, 0x00


	//----- nvinfo : EIATTR_KPARAM_INFO
	.align		4
.L_12369:
        /*0048*/ 	.byte	0x04, 0x17
        /*004a*/ 	.short	(.L_12371 - .L_12370)
.L_12370:
        /*004c*/ 	.word	0x00000000
        /*0050*/ 	.short	0x0003
        /*0052*/ 	.short	0x0014
        /*0054*/ 	.byte	0x00, 0xf0, 0x11, 0x00


	//----- nvinfo : EIATTR_KPARAM_INFO
	.align		4
.L_12371:
        /*0058*/ 	.byte	0x04, 0x17
        /*005a*/ 	.short	(.L_12373 - .L_12372)
.L_12372:
        /*005c*/ 	.word	0x00000000
        /*0060*/ 	.short	0x0002
        /*0062*/ 	.short	0x0010
        /*0064*/ 	.byte	0x00, 0xf0, 0x11, 0x00


	//----- nvinfo : EIATTR_KPARAM_INFO
	.align		4
.L_12373:
        /*0068*/ 	.byte	0x04, 0x17
        /*006a*/ 	.short	(.L_12375 - .L_12374)
.L_12374:
        /*006c*/ 	.word	0x00000000
        /*0070*/ 	.short	0x0001
        /*0072*/ 	.short	0x0008
        /*0074*/ 	.byte	0x00, 0xf5, 0x21, 0x00


	//----- nvinfo : EIATTR_KPARAM_INFO
	.align		4
.L_12375:
        /*0078*/ 	.byte	0x04, 0x17
        /*007a*/ 	.short	(.L_12377 - .L_12376)
.L_12376:
        /*007c*/ 	.word	0x00000000
        /*0080*/ 	.short	0x0000
        /*0082*/ 	.short	0x0000
        /*0084*/ 	.byte	0x00, 0xf5, 0x21, 0x00


	//----- nvinfo : EIATTR_SPARSE_MMA_MASK
	.align		4
.L_12377:
        /*0088*/ 	.byte	0x03, 0x50
        /*008a*/ 	.short	0x0000


	//----- nvinfo : EIATTR_MAXREG_COUNT
	.align		4
        /*008c*/ 	.byte	0x03, 0x1b
        /*008e*/ 	.short	0x00ff


	//----- nvinfo : EIATTR_MERCURY_ISA_VERSION
	.align		4
        /*0090*/ 	.byte	0x03, 0x5f
        /*0092*/ 	.short	0x0101


	//----- nvinfo : EIATTR_COOP_GROUP_MASK_REGIDS
	.align		4
        /*0094*/ 	.byte	0x04, 0x29
        /*0096*/ 	.short	(.L_12379 - .L_12378)


	//   ....[0]....
.L_12378:
        /*0098*/ 	.word	0xffffffff


	//   ....[1]....
        /*009c*/ 	.word	0xffffffff


	//   ....[2]....
        /*00a0*/ 	.word	0xffffffff


	//   ....[3]....
        /*00a4*/ 	.word	0xffffffff


	//   ....[4]....
        /*00a8*/ 	.word	0xffffffff


	//   ....[5]....
        /*00ac*/ 	.word	0xffffffff


	//   ....[6]....
        /*00b0*/ 	.word	0xffffffff


	//   ....[7]....
        /*00b4*/ 	.word	0xffffffff


	//----- nvinfo : EIATTR_COOP_GROUP_INSTR_OFFSETS
	.align		4
.L_12379:
        /*00b8*/ 	.byte	0x04, 0x28
        /*00ba*/ 	.short	(.L_12381 - .L_12380)


	//   ....[0]....
.L_12380:
        /*00bc*/ 	.word	0x000001f0


	//   ....[1]....
        /*00c0*/ 	.word	0x00000200


	//   ....[2]....
        /*00c4*/ 	.word	0x00000250


	//   ....[3]....
        /*00c8*/ 	.word	0x00000260


	//   ....[4]....
        /*00cc*/ 	.word	0x00000330


	//   ....[5]....
        /*00d0*/ 	.word	0x00000340


	//   ....[6]....
        /*00d4*/ 	.word	0x00000370


	//   ....[7]....
        /*00d8*/ 	.word	0x00000380


	//----- nvinfo : EIATTR_VRC_CTA_INIT_COUNT
	.align		4
.L_12381:
        /*00dc*/ 	.byte	0x02, 0x4a
	.zero		1
	.zero		1


	//----- nvinfo : EIATTR_EXIT_INSTR_OFFSETS
	.align		4
        /*00e0*/ 	.byte	0x04, 0x1c
        /*00e2*/ 	.short	(.L_12383 - .L_12382)


	//   ....[0]....
.L_12382:
        /*00e4*/ 	.word	0x00000390


	//   ....[1]....
        /*00e8*/ 	.word	0x00000430


	//   ....[2]....
        /*00ec*/ 	.word	0x000004d0


	//----- nvinfo : EIATTR_CBANK_PARAM_SIZE
	.align		4
.L_12383:
        /*00f0*/ 	.byte	0x03, 0x19
        /*00f2*/ 	.short	0x002d


	//----- nvinfo : EIATTR_PARAM_CBANK
	.align		4
        /*00f4*/ 	.byte	0x04, 0x0a
        /*00f6*/ 	.short	(.L_12385 - .L_12384)
	.align		4
.L_12384:
        /*00f8*/ 	.word	index@(.nv.constant0._ZN43_GLOBAL__N__9ae7fba5_10_SoftMax_cu_9f978f6320softmax_warp_forwardIN3c104HalfEffLi2ELb1ELb0EEEvPT0_PKT_iiiPKbib)
        /*00fc*/ 	.short	0x0380
        /*00fe*/ 	.short	0x002d


	//----- nvinfo : EIATTR_SW_WAR
	.align		4
.L_12385:
        /*0100*/ 	.byte	0x04, 0x36
        /*0102*/ 	.short	(.L_12387 - .L_12386)
.L_12386:
        /*0104*/ 	.word	0x00000008
.L_12387:


//--------------------- .nv.info._ZN43_GLOBAL__N__9ae7fba5_10_SoftMax_cu_9f978f6320softmax_warp_forwardIN3c104HalfEffLi1ELb1ELb0EEEvPT0_PKT_iiiPKbib --------------------------
	.section	.nv.info._ZN43_GLOBAL__N__9ae7fba5_10_SoftMax_cu_9f978f6320softmax_warp_forwardIN3c104HalfEffLi1ELb1ELb0EEEvPT0_PKT_iiiPKbib,"",@"SHT_CUDA_INFO"
	.sectionflags	@""
	.align	4


	//----- nvinfo : EIATTR_CUDA_API_VERSION
	.align		4
        /*0000*/ 	.byte	0x04, 0x37
        /*0002*/ 	.short	(.L_12389 - .L_12388)
.L_12388:
        /*0004*/ 	.word	0x00000082


	//----- nvinfo : EIATTR_KPARAM_INFO
	.align		4
.L_12389:
        /*0008*/ 	.byte	0x04, 0x17
        /*000a*/ 	.short	(.L_12391 - .L_12390)
.L_12390:
        /*000c*/ 	.word	0x00000000
        /*0010*/ 	.short	0x0007
        /*0012*/ 	.short	0x002c
        /*0014*/ 	.byte	0x00, 0xf0, 0x05, 0x00


	//----- nvinfo : EIATTR_KPARAM_INFO
	.align		4
.L_12391:
        /*0018*/ 	.byte	0x04, 0x17
        /*001a*/ 	.short	(.L_12393 - .L_12392)
.L_12392:
        /*001c*/ 	.word	0x00000000
        /*0020*/ 	.short	0x0006
        /*0022*/ 	.short	0x0028
        /*0024*/ 	.byte	0x00, 0xf0, 0x11, 0x00


	//----- nvinfo : EIATTR_KPARAM_INFO
	.align		4
.L_12393:
        /*0028*/ 	.byte	0x04, 0x17
        /*002a*/ 	.short	(.L_12395 - .L_12394)
.L_12394:
        /*002c*/ 	.word	0x00000000
        /*0030*/ 	.short	0x0005
        /*0032*/ 	.short	0x0020
        /*0034*/ 	.byte	0x00, 0xf5, 0x21, 0x00


	//----- nvinfo : EIATTR_KPARAM_INFO
	.align		4
.L_12395:
        /*0038*/ 	.byte	0x04, 0x17
        /*003a*/ 	.short	(.L_12397 - .L_12396)
.L_12396:
        /*003c*/ 	.word	0x00000000
        /*0040*/ 	.short	0x0004
        /*0042*/ 	.short	0x0018
        /*0044*/ 	.byte	0x00, 0xf0, 0x11, 0x00


	//----- nvinfo : EIATTR_KPARAM_INFO
	.align		4
.L_12397:
        /*0048*/ 	.byte	0x04, 0x17
        /*004a*/ 	.short	(.L_12399 - .L_12398)
.L_12398:
        /*004c*/ 	.word	0x00000000
        /*0050*/ 	.short	0x0003
        /*0052*/ 	.short	0x0014
        /*0054*/ 	.byte	0x00, 0xf0, 0x11, 0x00


	//----- nvinfo : EIATTR_KPARAM_INFO
	.align		4
.L_12399:
        /*0058*/ 	.byte	0x04, 0x17
        /*005a*/ 	.short	(.L_12401 - .L_12400)
.L_12400:
        /*005c*/ 	.word	0x00000000
        /*0060*/ 	.short	0x0002
        /*0062*/ 	.short	0x0010
        /*0064*/ 	.byte	0x00, 0xf0, 0x11, 0x00


	//----- nvinfo : EIATTR_KPARAM_INFO
	.align		4
.L_12401:
        /*0068*/ 	.byte	0x04, 0x17
        /*006a*/ 	.short	(.L_12403 - .L_12402)
.L_12402:
        /*006c*/ 	.word	0x00000000
        /*0070*/ 	.short	0x0001
        /*0072*/ 	.short	0x0008
        /*0074*/ 	.byte	0x00, 0xf5, 0x21, 0x00


	//----- nvinfo : EIATTR_KPARAM_INFO
	.align		4
.L_12403:
        /*0078*/ 	.byte	0x04, 0x17
        /*007a*/ 	.short	(.L_12405 - .L_12404)
.L_12404:
        /*007c*/ 	.word	0x00000000
        /*0080*/ 	.short	0x0000
        /*0082*/ 	.short	0x0000
        /*0084*/ 	.byte	0x00, 0xf5, 0x21, 0x00


	//----- nvinfo : EIATTR_SPARSE_MMA_MASK
	.align		4
.L_12405:
        /*0088*/ 	.byte	0x03, 0x50
        /*008a*/ 	.short	0x0000


	//----- nvinfo : EIATTR_MAXREG_COUNT
	.align		4
        /*008c*/ 	.byte	0x03, 0x1b
        /*008e*/ 	.short	0x00ff


	//----- nvinfo : EIATTR_MERCURY_ISA_VERSION
	.align		4
        /*0090*/ 	.byte	0x03, 0x5f
        /*0092*/ 	.short	0x0101


	//----- nvinfo : EIATTR_COOP_GROUP_MASK_REGIDS
	.align		4
        /*0094*/ 	.byte	0x04, 0x29
        /*0096*/ 	.short	(.L_12407 - .L_12406)


	//   ....[0]....
.L_12406:
        /*0098*/ 	.word	0xffffffff


	//   ....[1]....
        /*009c*/ 	.word	0xffffffff


	//   ....[2]....
        /*00a0*/ 	.word	0xffffffff


	//   ....[3]....
        /*00a4*/ 	.word	0xffffffff


	//----- nvinfo : EIATTR_COOP_GROUP_INSTR_OFFSETS
	.align		4
.L_12407:
        /*00a8*/ 	.byte	0x04, 0x28
        /*00aa*/ 	.short	(.L_12409 - .L_12408)


	//   ....[0]....
.L_12408:
        /*00ac*/ 	.word	0x000001f0


	//   ....[1]....
        /*00b0*/ 	.word	0x00000200


	//   ....[2]....
        /*00b4*/ 	.word	0x000002d0


	//   ....[3]....
        /*00b8*/ 	.word	0x000002e0


	//----- nvinfo : EIATTR_VRC_CTA_INIT_COUNT
	.align		4
.L_12409:
        /*00bc*/ 	.byte	0x02, 0x4a
	.zero		1
	.zero		1


	//----- nvinfo : EIATTR_EXIT_INSTR_OFFSETS
	.align		4
        /*00c0*/ 	.byte	0x04, 0x1c
        /*00c2*/ 	.short	(.L_12411 - .L_12410)


	//   ....[0]....
.L_12410:
        /*00c4*/ 	.word	0x000002f0


	//   ....[1]....
        /*00c8*/ 	.word	0x00000390


	//   ....[2]....
        /*00cc*/ 	.word	0x00000430


	//----- nvinfo : EIATTR_CBANK_PARAM_SIZE
	.align		4
.L_12411:
        /*00d0*/ 	.byte	0x03, 0x19
        /*00d2*/ 	.short	0x002d


	//----- nvinfo : EIATTR_PARAM_CBANK
	.align		4
        /*00d4*/ 	.byte	0x04, 0x0a
        /*00d6*/ 	.short	(.L_12413 - .L_12412)
	.align		4
.L_12412:
        /*00d8*/ 	.word	index@(.nv.constant0._ZN43_GLOBAL__N__9ae7fba5_10_SoftMax_cu_9f978f6320softmax_warp_forwardIN3c104HalfEffLi1ELb1ELb0EEEvPT0_PKT_iiiPKbib)
        /*00dc*/ 	.short	0x0380
        /*00de*/ 	.short	0x002d


	//----- nvinfo : EIATTR_SW_WAR
	.align		4
.L_12413:
        /*00e0*/ 	.byte	0x04, 0x36
        /*00e2*/ 	.short	(.L_12415 - .L_12414)
.L_12414:
        /*00e4*/ 	.word	0x00000008
.L_12415:


//--------------------- .nv.info._ZN43_GLOBAL__N__9ae7fba5_10_SoftMax_cu_9f978f6320softmax_warp_forwardIN3c104HalfEffLi0ELb1ELb0EEEvPT0_PKT_iiiPKbib --------------------------
	.section	.nv.info._ZN43_GLOBAL__N__9ae7fba5_10_SoftMax_cu_9f978f6320softmax_warp_forwardIN3c104HalfEffLi0ELb1ELb0EEEvPT0_PKT_iiiPKbib,"",@"SHT_CUDA_INFO"
	.sectionflags	@""
	.align	4


	//----- nvinfo : EIATTR_CUDA_API_VERSION
	.align		4
        /*0000*/ 	.byte	0x04, 0x37
        /*0002*/ 	.short	(.L_12417 - .L_12416)
.L_12416:
        /*0004*/ 	.word	0x00000082


	//----- nvinfo : EIATTR_KPARAM_INFO
	.align		4
.L_12417:
        /*0008*/ 	.byte	0x04, 0x17
        /*000a*/ 	.short	(.L_12419 - .L_12418)
.L_12418:
        /*000c*/ 	.word	0x00000000
        /*0010*/ 	.short	0x0007
        /*0012*/ 	.short	0x002c
        /*0014*/ 	.byte	0x00, 0xf0, 0x05, 0x00


	//----- nvinfo : EIATTR_KPARAM_INFO
	.align		4
.L_12419:
        /*0018*/ 	.byte	0x04, 0x17
        /*001a*/ 	.short	(.L_12421 - .L_12420)
.L_12420:
        /*001c*/ 	.word	0x00000000
        /*0020*/ 	.short	0x0006
        /*0022*/ 	.short	0x0028
        /*0024*/ 	.byte	0x00, 0xf0, 0x11, 0x00


	//----- nvinfo : EIATTR_KPARAM_INFO
	.align		4
.L_12421:
        /*0028*/ 	.byte	0x04, 0x17
        /*002a*/ 	.short	(.L_12423 - .L_12422)
.L_12422:
        /*002c*/ 	.word	0x00000000
        /*0030*/ 	.short	0x0005
        /*0032*/ 	.short	0x0020
        /*0034*/ 	.byte	0x00, 0xf5, 0x21, 0x00


	//----- nvinfo : EIATTR_KPARAM_INFO
	.align		4
.L_12423:
        /*0038*/ 	.byte	0x04, 0x17
        /*003a*/ 	.short	(.L_12425 - .L_12424)
.L_12424:
        /*003c*/ 	.word	0x00000000
        /*0040*/ 	.short	0x0004
        /*0042*/ 	.short	0x0018
        /*0044*/ 	.byte	0x00, 0xf0, 0x11, 0x00


	//----- nvinfo : EIATTR_KPARAM_INFO
	.align		4
.L_12425:
        /*0048*/ 	.byte	0x04, 0x17
        /*004a*/ 	.short	(.L_12427 - .L_12426)
.L_12426:
        /*004c*/ 	.word	0x00000000
        /*0050*/ 	.short	0x0003
        /*0052*/ 	.short	0x0014
        /*0054*/ 	.byte	0x00, 0xf0, 0x11, 0x00


	//----- nvinfo : EIATTR_KPARAM_INFO
	.align		4
.L_12427:
        /*0058*/ 	.byte	0x04, 0x17
        /*005a*/ 	.short	(.L_12429 - .L_12428)
.L_12428:
        /*005c*/ 	.word	0x00000000
        /*0060*/ 	.short	0x0002
        /*0062*/ 	.short	0x0010
        /*0064*/ 	.byte	0x00, 0xf0, 0x11, 0x00


	//----- nvinfo : EIATTR_KPARAM_INFO
	.align		4
.L_12429:
        /*0068*/ 	.byte	0x04, 0x17
        /*006a*/ 	.short	(.L_12431 - .L_12430)
.L_12430:
        /*006c*/ 	.word	0x00000000
        /*0070*/ 	.short	0x0001
        /*0072*/ 	.short	0x0008
        /*0074*/ 	.byte	0x00, 0xf5, 0x21, 0x00


	//----- nvinfo : EIATTR_KPARAM_INFO
	.align		4
.L_12431:
        /*0078*/ 	.byte	0x04, 0x17
        /*007a*/ 	.short	(.L_12433 - .L_12432)
.L_12432:
        /*007c*/ 	.word	0x00000000
        /*0080*/ 	.short	0x0000
        /*0082*/ 	.short	0x0000
        /*0084*/ 	.byte	0x00, 0xf5, 0x21, 0x00


	//----- nvinfo : EIATTR_SPARSE_MMA_MASK
	.align		4
.L_12433:
        /*0088*/ 	.byte	0x03, 0x50
        /*008a*/ 	.short	0x0000


	//----- nvinfo : EIATTR_MAXREG_COUNT
	.align		4
        /*008c*/ 	.byte	0x03, 0x1b
        /*008e*/ 	.short	0x00ff


	//----- nvinfo : EIATTR_MERCURY_ISA_VERSION
	.align		4
        /*0090*/ 	.byte	0x03, 0x5f
        /*0092*/ 	.short	0x0101


	//----- nvinfo : EIATTR_VRC_CTA_INIT_COUNT
	.align		4
        /*0094*/ 	.byte	0x02, 0x4a
	.zero		1
	.zero		1


	//----- nvinfo : EIATTR_EXIT_INSTR_OFFSETS
	.align		4
        /*0098*/ 	.byte	0x04, 0x1c
        /*009a*/ 	.short	(.L_12435 - .L_12434)


	//   ....[0]....
.L_12434:
        /*009c*/ 	.word	0x000001b0


	//   ....[1]....
        /*00a0*/ 	.word	0x000002f0


	//   ....[2]....
        /*00a4*/ 	.word	0x000003c0


	//----- nvinfo : EIATTR_CRS_STACK_SIZE
	.align		4
.L_12435:
        /*00a8*/ 	.byte	0x04, 0x1e
        /*00aa*/ 	.short	(.L_12437 - .L_12436)
.L_12436:
        /*00ac*/ 	.word	0x00000000


	//----- nvinfo : EIATTR_CBANK_PARAM_SIZE
	.align		4
.L_12437:
        /*00b0*/ 	.byte	0x03, 0x19
        /*00b2*/ 	.short	0x002d


	//----- nvinfo : EIATTR_PARAM_CBANK
	.align		4
        /*00b4*/ 	.byte	0x04, 0x0a
        /*00b6*/ 	.short	(.L_12439 - .L_12438)
	.align		4
.L_12438:
        /*00b8*/ 	.word	index@(.nv.constant0._ZN43_GLOBAL__N__9ae7fba5_10_SoftMax_cu_9f978f6320softmax_warp_forwardIN3c104HalfEffLi0ELb1ELb0EEEvPT0_PKT_iiiPKbib)
        /*00bc*/ 	.short	0x0380
        /*00be*/ 	.short	0x002d


	//----- nvinfo : EIATTR_SW_WAR
	.align		4
.L_12439:
        /*00c0*/ 	.byte	0x04, 0x36
        /*00c2*/ 	.short	(.L_12441 - .L_12440)
.L_12440:
        /*00c4*/ 	.word	0x00000008
.L_12441:


//--------------------- .nv.info._ZN43_GLOBAL__N__9ae7fba5_10_SoftMax_cu_9f978f6320softmax_warp_forwardIN3c104HalfES2_fLi11ELb1ELb0EEEvPT0_PKT_iiiPKbib --------------------------
	.section	.nv.info._ZN43_GLOBAL__N__9ae7fba5_10_SoftMax_cu_9f978f6320softmax_warp_forwardIN3c104HalfES2_fLi11ELb1ELb0EEEvPT0_PKT_iiiPKbib,"",@"SHT_CUDA_INFO"
	.sectionflags	@""
	.align	4


	//----- nvinfo : EIATTR_CUDA_API_VERSION
	.align		4
        /*0000*/ 	.byte	0x04, 0x37
        /*0002*/ 	.short	(.L_12443 - .L_12442)
.L_12442:
        /*0004*/ 	.word	0x00000082


	//----- nvinfo : EIATTR_KPARAM_INFO
	.align		4
.L_12443:
        /*0008*/ 	.byte	0x04, 0x17
        /*000a*/ 	.short	(.L_12445 - .L_12444)
.L_12444:
        /*000c*/ 	.word	0x00000000
        /*0010*/ 	.short	0x0007
        /*0012*/ 	.short	0x002c
        /*0014*/ 	.byte	0x00, 0xf0, 0x05, 0x00


	//----- nvinfo : EIATTR_KPARAM_INFO
	.align		4
.L_12445:
        /*0018*/ 	.byte	0x04, 0x17
        /*001a*/ 	.short	(.L_12447 - .L_12446)
.L_12446:
        /*001c*/ 	.word	0x00000000
        /*0020*/ 	.short	0x0006
        /*0022*/ 	.short	0x0028
        /*0024*/ 	.byte	0x00, 0xf0, 0x11, 0x00


	//----- nvinfo : EIATTR_KPARAM_INFO
	.align		4
.L_12447:
        /*0028*/ 	.byte	0x04, 0x17
        /*002a*/ 	.short	(.L_12449 - .L_12448)
.L_12448:
        /*002c*/ 	.word	0x00000000
        /*0030*/ 	.short	0x0005
        /*0032*/ 	.short	0x0020
        /*0034*/ 	.byte	0x00, 0xf5, 0x21, 0x00


	//----- nvinfo : EIATTR_KPARAM_INFO
	.align		4
.L_12449:
        /*0038*/ 	.byte	0x04, 0x17
        /*003a*/ 	.short	(.L_12451 - .L_12450)
.L_12450:
        /*003c*/ 	.word	0x00000000
        /*0040*/ 	.short	0x0004
        /*0042*/ 	.short	0x0018
        /*0044*/ 	.byte	0x00, 0xf0, 0x11, 0x00


	//----- nvinfo : EIATTR_KPARAM_INFO
	.align		4
.L_12451:
        /*0048*/ 	.byte	0x04, 0x17
        /*004a*/ 	.short	(.L_12453 - .L_12452)
.L_12452:
        /*004c*/ 	.word	0x00000000
        /*0050*/ 	.short	0x0003
        /*0052*/ 	.short	0x0014
        /*0054*/ 	.byte	0x00, 0xf0, 0x11, 0x00


	//----- nvinfo : EIATTR_KPARAM_INFO
	.align		4
.L_12453:
        /*0058*/ 	.byte	0x04, 0x17
        /*005a*/ 	.short	(.L_12455 - .L_12454)
.L_12454:
        /*005c*/ 	.word	0x00000000
        /*0060*/ 	.short	0x0002
        /*0062*/ 	.short	0x0010
        /*0064*/ 	.byte	0x00, 0xf0, 0x11, 0x00


	//----- nvinfo : EIATTR_KPARAM_INFO
	.align		4
.L_12455:
        /*0068*/ 	.byte	0x04, 0x17
        /*006a*/ 	.short	(.L_12457 - .L_12456)
.L_12456:
        /*006c*/ 	.word	0x00000000
        /*0070*/ 	.short	0x0001
        /*0072*/ 	.short	0x0008
        /*0074*/ 	.byte	0x00, 0xf5, 0x21, 0x00


	//----- nvinfo : EIATTR_KPARAM_INFO
	.align		4
.L_12457:
        /*0078*/ 	.byte	0x04, 0x17
        /*007a*/ 	.short	(.L_12459 - .L_12458)
.L_12458:
        /*007c*/ 	.word	0x00000000
        /*0080*/ 	.short	0x0000
        /*0082*/ 	.short	0x0000
        /*0084*/ 	.byte	0x00, 0xf5, 0x21, 0x00


	//----- nvinfo : EIATTR_SPARSE_MMA_MASK
	.align		4
.L_12459:
        /*0088*/ 	.byte	0x03, 0x50
        /*008a*/ 	.short	0x0000


	//----- nvinfo : EIATTR_MAXREG_COUNT
	.align		4
        /*008c*/ 	.byte	0x03, 0x1b
        /*008e*/ 	.short	0x00ff


	//----- nvinfo : EIATTR_MERCURY_ISA_VERSION
	.align		4
        /*0090*/ 	.byte	0x03, 0x5f
        /*0092*/ 	.short	0x0101


	//----- nvinfo : EIATTR_COOP_GROUP_MASK_REGIDS
	.align		4
        /*0094*/ 	.byte	0x04, 0x29
        /*0096*/ 	.short	(.L_12461 - .L_12460)


	//   ....[0]....
.L_12460:
        /*0098*/ 	.word	0xffffffff


	//   ....[1]....
        /*009c*/ 	.word	0xffffffff


	//   ....[2]....
        /*00a0*/ 	.word	0xffffffff


	//   ....[3]....
        /*00a4*/ 	.word	0xffffffff


	//   ....[4]....
        /*00a8*/ 	.word	0xffffffff


	//   ....[5]....
        /*00ac*/ 	.word	0xffffffff


	//   ....[6]....
        /*00b0*/ 	.word	0xffffffff


	//   ....[7]....
        /*00b4*/ 	.word	0xffffffff


	//   ....[8]....
        /*00b8*/ 	.word	0xffffffff


	//   ....[9]....
        /*00bc*/ 	.word	0xffffffff


	//----- nvinfo : EIATTR_COOP_GROUP_INSTR_OFFSETS
	.align		4
.L_12461:
        /*00c0*/ 	.byte	0x04, 0x28
        /*00c2*/ 	.short	(.L_12463 - .L_12462)


	//   ....[0]....
.L_12462:
        /*00c4*/ 	.word	0x00002050


	//   ....[1]....
        /*00c8*/ 	.word	0x00002080


	//   ....[2]....
        /*00cc*/ 	.word	0x000020b0


	//   ....[3]....
        /*00d0*/ 	.word	0x000020e0


	//   ....[4]....
        /*00d4*/ 	.word	0x00002110


	//   ....[5]....
        /*00d8*/ 	.word	0x00003140


	//   ....[6]....
        /*00dc*/ 	.word	0x00003160


	//   ....[7]....
        /*00e0*/ 	.word	0x00003180


	//   ....[8]....
        /*00e4*/ 	.word	0x000031a0


	//   ....[9]....
        /*00e8*/ 	.word	0x000031c0


	//----- nvinfo : EIATTR_VRC_CTA_INIT_COUNT
	.align		4
.L_12463:
        /*00ec*/ 	.byte	0x02, 0x4a
	.zero		1
	.zero		1


	//----- nvinfo : EIATTR_EXIT_INSTR_OFFSETS
	.align		4
        /*00f0*/ 	.byte	0x04, 0x1c
        /*00f2*/ 	.short	(.L_12465 - .L_12464)


	//   ....[0]....
.L_12464:
        /*00f4*/ 	.word	0x000031e0


	//   ....[1]....
        /*00f8*/ 	.word	0x00003200


	//   ....[2]....
        /*00fc*/ 	.word	0x00003280


	//   ....[3]....
        /*0100*/ 	.word	0x000032d0


	//   ....[4]....
        /*0104*/ 	.word	0x00003320


	//   ....[5]....
        /*0108*/ 	.word	0x00003370


	//   ....[6]....
        /*010c*/ 	.word	0x000033c0


	//   ....[7]....
        /*0110*/ 	.word	0x00003410


	//   ....[8]....
        /*0114*/ 	.word	0x00003460


	//   ....[9]....
        /*0118*/ 	.word	0x000034b0


	//   ....[10]....
        /*011c*/ 	.word	0x00003500


	//   ....[11]....
        /*0120*/ 	.word	0x00003550


	//   ....[12]....
        /*0124*/ 	.word	0x000035a0


	//   ....[13]....
        /*0128*/ 	.word	0x000035f0


	//   ....[14]....
        /*012c*/ 	.word	0x00003640


	//   ....[15]....
        /*0130*/ 	.word	0x00003690


	//   ....[16]....
        /*0134*/ 	.word	0x000036e0


	//   ....[17]....
        /*0138*/ 	.word	0x00003730


	//   ....[18]....
        /*013c*/ 	.word	0x00003780


	//   ....[19]....
        /*0140*/ 	.word	0x000037d0


	//   ....[20]....
        /*0144*/ 	.word	0x00003820


	//   ....[21]....
        /*0148*/ 	.word	0x00003870


	//   ....[22]....
        /*014c*/ 	.word	0x000038c0


	//   ....[23]....
        /*0150*/ 	.word	0x00003910


	//   ....[24]....
        /*0154*/ 	.word	0x00003960


	//   ....[25]....
        /*0158*/ 	.word	0x000039b0


	//   ....[26]....
        /*015c*/ 	.word	0x00003a00


	//   ....[27]....
        /*0160*/ 	.word	0x00003a40


	//   ....[28]....
        /*0164*/ 	.word	0x00003a80


	//   ....[29]....
        /*0168*/ 	.word	0x00003ac0


	//   ....[30]....
        /*016c*/ 	.word	0x00003b00


	//   ....[31]....
        /*0170*/ 	.word	0x00003b40


	//   ....[32]....
        /*0174*/ 	.word	0x00003bb0


	//   ....[33]....
        /*0178*/ 	.word	0x00003c10


	//   ....[34]....
        /*017c*/ 	.word	0x00003c70


	//   ....[35]....
        /*0180*/ 	.word	0x00003cd0


	//   ....[36]....
        /*0184*/ 	.word	0x00003d30


	//   ....[37]....
        /*0188*/ 	.word	0x00003d90


	//   ....[38]....
        /*018c*/ 	.word	0x00003df0


	//   ....[39]....
        /*0190*/ 	.word	0x00003e50


	//   ....[40]....
        /*0194*/ 	.word	0x00003eb0


	//   ....[41]....
        /*0198*/ 	.word	0x00003f10


	//   ....[42]....
        /*019c*/ 	.word	0x00003f70


	//   ....[43]....
        /*01a0*/ 	.word	0x00003fd0


	//   ....[44]....
        /*01a4*/ 	.word	0x00004030


	//   ....[45]....
        /*01a8*/ 	.word	0x00004090


	//   ....[46]....
        /*01ac*/ 	.word	0x000040e0


	//   ....[47]....
        /*01b0*/ 	.word	0x00004130


	//   ....[48]....
        /*01b4*/ 	.word	0x00004180


	//   ....[49]....
        /*01b8*/ 	.word	0x000041d0


	//   ....[50]....
        /*01bc*/ 	.word	0x00004220


	//   ....[51]....
        /*01c0*/ 	.word	0x00004270


	//   ....[52]....
        /*01c4*/ 	.word	0x000042c0


	//   ....[53]....
        /*01c8*/ 	.word	0x00004310


	//   ....[54]....
        /*01cc*/ 	.word	0x00004360


	//   ....[55]....
        /*01d0*/ 	.word	0x000043b0


	//   ....[56]....
        /*01d4*/ 	.word	0x00004400


	//   ....[57]....
        /*01d8*/ 	.word	0x00004450


	//   ....[58]....
        /*01dc*/ 	.word	0x000044a0


	//   ....[59]....
        /*01e0*/ 	.word	0x000044f0


	//   ....[60]....
        /*01e4*/ 	.word	0x00004540


	//   ....[61]....
        /*01e8*/ 	.word	0x00004590


	//   ....[62]....
        /*01ec*/ 	.word	0x000045e0


	//   ....[63]....
        /*01f0*/ 	.word	0x00004630


	//   ....[64]....
        /*01f4*/ 	.word	0x00004680


	//   ....[65]....
        /*01f8*/ 	.word	0x000046c0


	//----- nvinfo : EIATTR_CBANK_PARAM_SIZE
	.align		4
.L_12465:
        /*01fc*/ 	.byte	0x03, 0x19
        /*01fe*/ 	.short	0x002d


	//----- nvinfo : EIATTR_PARAM_CBANK
	.align		4
        /*0200*/ 	.byte	0x04, 0x0a
        /*0202*/ 	.short	(.L_12467 - .L_12466)
	.align		4
.L_12466:
        /*0204*/ 	.word	index@(.nv.constant0._ZN43_GLOBAL__N__9ae7fba5_10_SoftMax_cu_9f978f6320softmax_warp_forwardIN3c104HalfES2_fLi11ELb1ELb0EEEvPT0_PKT_iiiPKbib)
        /*0208*/ 	.short	0x0380
        /*020a*/ 	.short	0x002d


	//----- nvinfo : EIATTR_SW_WAR
	.align		4
.L_12467:
        /*020c*/ 	.byte	0x04, 0x36
        /*020e*/ 	.short	(.L_12469 - .L_12468)
.L_12468:
        /*0210*/ 	.word	0x00000008
.L_12469:


//--------------------- .nv.info._ZN43_GLOBAL__N__9ae7fba5_10_SoftMax_cu_9f978f6320softmax_warp_forwardIN3c104HalfES2_fLi10ELb1ELb0EEEvPT0_PKT_iiiPKbib --------------------------
	.section	.nv.info._ZN43_GLOBAL__N__9ae7fba5_10_SoftMax_cu_9f978f6320softmax_warp_forwardIN3c104HalfES2_fLi10ELb1ELb0EEEvPT0_PKT_iiiPKbib,"",@"SHT_CUDA_INFO"
	.sectionflags	@""
	.align	4


	//----- nvinfo : EIATTR_CUDA_API_VERSION
	.align		4
        /*0000*/ 	.byte	0x04, 0x37
        /*0002*/ 	.short	(.L_12471 - .L_12470)
.L_12470:
        /*0004*/ 	.word	0x00000082


	//----- nvinfo : EIATTR_KPARAM_INFO
	.align		4
.L_12471:
        /*0008*/ 	.byte	0x04, 0x17
        /*000a*/ 	.short	(.L_12473 - .L_12472)
.L_12472:
        /*000c*/ 	.word	0x00000000
        /*0010*/ 	.short	0x0007
        /*0012*/ 	.short	0x002c
        /*0014*/ 	.byte	0x00, 0xf0, 0x05, 0x00


	//----- nvinfo : EIATTR_KPARAM_INFO
	.align		4
.L_12473:
        /*0018*/ 	.byte	0x04, 0x17
        /*001a*/ 	.short	(.L_12475 - .L_12474)
.L_12474:
        /*001c*/ 	.word	0x00000000
        /*0020*/ 	.short	0x0006
        /*0022*/ 	.short	0x0028
        /*0024*/ 	.byte	0x00, 0xf0, 0x11, 0x00


	//----- nvinfo : EIATTR_KPARAM_INFO
	.align		4
.L_12475:
        /*0028*/ 	.byte	0x04, 0x17
        /*002a*/ 	.short	(.L_12477 - .L_12476)
.L_12476:
        /*002c*/ 	.word	0x00000000
        /*0030*/ 	.short	0x0005
        /*0032*/ 	.short	0x0020
        /*0034*/ 	.byte	0x00, 0xf5, 0x21, 0x00


	//----- nvinfo : EIATTR_KPARAM_INFO
	.align		4
.L_12477:
        /*0038*/ 	.byte	0x04, 0x17
        /*003a*/ 	.short	(.L_12479 - .L_12478)
.L_12478:
        /*003c*/ 	.word	0x00000000
        /*0040*/ 	.short	0x0004
        /*0042*/ 	.short	0x0018
        /*0044*/ 	.byte	0x00, 0xf0, 0x11, 0x00


	//----- nvinfo : EIATTR_KPARAM_INFO
	.align		4
.L_12479:
        /*0048*/ 	.byte	0x04, 0x17
        /*004a*/ 	.short	(.L_12481 - .L_12480)
.L_12480:
        /*004c*/ 	.word	0x00000000
        /*0050*/ 	.short	0x0003
        /*0052*/ 	.short	0x0014
        /*0054*/ 	.byte	0x00, 0xf0, 0x11, 0x00


	//----- nvinfo : EIATTR_KPARAM_INFO
	.align		4
.L_12481:
        /*0058*/ 	.byte	0x04, 0x17
        /*005a*/ 	.short	(.L_12483 - .L_12482)
.L_12482:
        /*005c*/ 	.word	0x00000000
        /*0060*/ 	.short	0x0002
        /*0062*/ 	.short	0x0010
        /*0064*/ 	.byte	0x00, 0xf0, 0x11, 0x00


	//----- nvinfo : EIATTR_KPARAM_INFO
	.align		4
.L_12483:
        /*0068*/ 	.byte	0x04, 0x17
        /*006a*/ 	.short	(.L_12485 - .L_12484)
.L_12484:
        /*006c*/ 	.word	0x00000000
        /*0070*/ 	.short	0x0001
        /*0072*/ 	.short	0x0008
        /*0074*/ 	.byte	0x00, 0xf5, 0x21, 0x00


	//----- nvinfo : EIATTR_KPARAM_INFO
	.align		4
.L_12485:
        /*0078*/ 	.byte	0x04, 0x17
        /*007a*/ 	.short	(.L_12487 - .L_12486)
.L_12486:
        /*007c*/ 	.word	0x00000000
        /*0080*/ 	.short	0x0000
        /*0082*/ 	.short	0x0000
        /*0084*/ 	.byte	0x00, 0xf5, 0x21, 0x00


	//----- nvinfo : EIATTR_SPARSE_MMA_MASK
	.align		4
.L_12487:
        /*0088*/ 	.byte	0x03, 0x50
        /*008a*/ 	.short	0x0000


	//----- nvinfo : EIATTR_MAXREG_COUNT
	.align		4
        /*008c*/ 	.byte	0x03, 0x1b
        /*008e*/ 	.short	0x00ff


	//----- nvinfo : EIATTR_MERCURY_ISA_VERSION
	.align		4
        /*0090*/ 	.byte	0x03, 0x5f
        /*0092*/ 	.short	0x0101


	//----- nvinfo : EIATTR_COOP_GROUP_MASK_REGIDS
	.align		4
        /*0094*/ 	.byte	0x04, 0x29
        /*0096*/ 	.short	(.L_12489 - .L_12488)


	//   ....[0]....
.L_12488:
        /*0098*/ 	.word	0xffffffff


	//   ....[1]....
        /*009c*/ 	.word	0xffffffff


	//   ....[2]....
        /*00a0*/ 	.word	0xffffffff


	//   ....[3]....
        /*00a4*/ 	.word	0xffffffff


	//   ....[4]....
        /*00a8*/ 	.word	0xffffffff


	//   ....[5]....
        /*00ac*/ 	.word	0xffffffff


	//   ....[6]....
        /*00b0*/ 	.word	0xffffffff


	//   ....[7]....
        /*00b4*/ 	.word	0xffffffff


	//   ....[8]....
        /*00b8*/ 	.word	0xffffffff


	//   ....[9]....
        /*00bc*/ 	.word	0xffffffff


	//----- nvinfo : EIATTR_COOP_GROUP_INSTR_OFFSETS
	.align		4
.L_12489:
        /*00c0*/ 	.byte	0x04, 0x28
        /*00c2*/ 	.short	(.L_12491 - .L_12490)


	//   ....[0]....
.L_12490:
        /*00c4*/ 	.word	0x000010b0


	//   ....[1]....
        /*00c8*/ 	.word	0x000010e0


	//   ....[2]....
        /*00cc*/ 	.word	0x00001110


	//   ....[3]....
        /*00d0*/ 	.word	0x00001140


	//   ....[4]....
        /*00d4*/ 	.word	0x00001170


	//   ....[5]....
        /*00d8*/ 	.word	0x000019a0


	//   ....[6]....
        /*00dc*/ 	.word	0x000019c0


	//   ....[7]....
        /*00e0*/ 	.word	0x000019e0


	//   ....[8]....
        /*00e4*/ 	.word	0x00001a00


	//   ....[9]....
        /*00e8*/ 	.word	0x00001a20


	//----- nvinfo : EIATTR_VRC_CTA_INIT_COUNT
	.align		4
.L_12491:
        /*00ec*/ 	.byte	0x02, 0x4a
	.zero		1
	.zero		1


	//----- nvinfo : EIATTR_EXIT_INSTR_OFFSETS
	.align		4
        /*00f0*/ 	.byte	0x04, 0x1c
        /*00f2*/ 	.short	(.L_12493 - .L_12492)


	//   ....[0]....
.L_12492:
        /*00f4*/ 	.word	0x00001a40


	//   ....[1]....
        /*00f8*/ 	.word	0x00001a60


	//   ....[2]....
        /*00fc*/ 	.word	0x00001ae0


	//   ....[3]....
        /*0100*/ 	.word	0x00001b30


	//   ....[4]....
        /*0104*/ 	.word	0x00001b80


	//   ....[5]....
        /*0108*/ 	.word	0x00001bd0


	//   ....[6]....
        /*010c*/ 	.word	0x00001c20


	//   ....[7]....
        /*0110*/ 	.word	0x00001c70


	//   ....[8]....
        /*0114*/ 	.word	0x00001cc0


	//   ....[9]....
        /*0118*/ 	.word	0x00001d10


	//   ....[10]....
        /*011c*/ 	.word	0x00001d60


	//   ....[11]....
        /*0120*/ 	.word	0x00001db0


	//   ....[12]....
        /*0124*/ 	.word	0x00001e00


	//   ....[13]....
        /*0128*/ 	.word	0x00001e50


	//   ....[14]....
        /*012c*/ 	.word	0x00001e90


	//   ....[15]....
        /*0130*/ 	.word	0x00001ed0


	//   ....[16]....
        /*0134*/ 	.word	0x00001f10


	//   ....[17]....
        /*0138*/ 	.word	0x00001f50


	//   ....[18]....
        /*013c*/ 	.word	0x00001f90


	//   ....[19]....
        /*0140*/ 	.word	0x00002000


	//   ....[20]....
        /*0144*/ 	.word	0x00002060


	//   ....[21]....
        /*0148*/ 	.word	0x000020c0


	//   ....[22]....
        /*014c*/ 	.word	0x00002120


	//   ....[23]....
        /*0150*/ 	.word	0x00002180


	//   ....[24]....
        /*0154*/ 	.word	0x000021e0


	//   ....[25]....
        /*0158*/ 	.word	0x00002230


	//   ....[26]....
        /*015c*/ 	.word	0x00002280


	//   ....[27]....
        /*0160*/ 	.word	0x000022d0


	//   ....[28]....
        /*0164*/ 	.word	0x00002320


	//   ....[29]....
        /*0168*/ 	.word	0x00002370


	//   ....[30]....
        /*016c*/ 	.word	0x000023c0


	//   ....[31]....
        /*0170*/ 	.word	0x00002410


	//   ....[32]....
        /*0174*/ 	.word	0x00002460


	//   ....[33]....
        /*0178*/ 	.word	0x000024a0


	//----- nvinfo : EIATTR_CBANK_PARAM_SIZE
	.align		4
.L_12493:
        /*017c*/ 	.byte	0x03, 0x19
        /*017e*/ 	.short	0x002d


	//----- nvinfo : EIATTR_PARAM_CBANK
	.align		4
        /*0180*/ 	.byte	0x04, 0x0a
        /*0182*/ 	.short	(.L_12495 - .L_12494)
	.align		4
.L_12494:
        /*0184*/ 	.word	index@(.nv.constant0._ZN43_GLOBAL__N__9ae7fba5_10_SoftMax_cu_9f978f6320softmax_warp_forwardIN3c104HalfES2_fLi10ELb1ELb0EEEvPT0_PKT_iiiPKbib)
        /*0188*/ 	.short	0x0380
        /*018a*/ 	.short	0x002d


	//----- nvinfo : EIATTR_SW_WAR
	.align		4
.L_12495:
        /*018c*/ 	.byte	0x04, 0x36
        /*018e*/ 	.short	(.L_12497 - .L_12496)
.L_12496:
        /*0190*/ 	.word	0x00000008
.L_12497:


//--------------------- .nv.info._ZN43_GLOBAL__N__9ae7fba5_10_SoftMax_cu_9f978f6320softmax_warp_forwardIN3c104HalfES2_fLi9ELb1ELb0EEEvPT0_PKT_iiiPKbib --------------------------
	.section	.nv.info._ZN43_GLOBAL__N__9ae7fba5_10_SoftMax_cu_9f978f6320softmax_warp_forwardIN3c104HalfES2_fLi9ELb1ELb0EEEvPT0_PKT_iiiPKbib,"",@"SHT_CUDA_INFO"
	.sectionflags	@""
	.align	4


	//----- nvinfo : EIATTR_CUDA_API_VERSION
	.align		4
        /*0000*/ 	.byte	0x04, 0x37
        /*0002*/ 	.short	(.L_12499 - .L_12498)
.L_12498:
        /*0004*/ 	.word	0x00000082


	//----- nvinfo : EIATTR_KPARAM_INFO
	.align		4
.L_12499:
        /*0008*/ 	.byte	0x04, 0x17
        /*000a*/ 	.short	(.L_12501 - .L_12500)
.L_12500:
        /*000c*/ 	.word	0x00000000
        /*0010*/ 	.short	0x0007
        /*0012*/ 	.short	0x002c
        /*0014*/ 	.byte	0x00, 0xf0, 0x05, 0x00


	//----- nvinfo : EIATTR_KPARAM_INFO
	.align		4
.L_12501:
        /*0018*/ 	.byte	0x04, 0x17
        /*001a*/ 	.short	(.L_12503 - .L_12502)
.L_12502:
        /*001c*/ 	.word	0x00000000
        /*0020*/ 	.short	0x0006
        /*0022*/ 	.short	0x0028
        /*0024*/ 	.byte	0x00, 0xf0, 0x11, 0x00


	//----- nvinfo : EIATTR_KPARAM_INFO
	.align		4
.L_12503:
        /*0028*/ 	.byte	0x04, 0x17
        /*002a*/ 	.short	(.L_12505 - .L_12504)
.L_12504:
        /*002c*/ 	.word	0x00000000
        /*0030*/ 	.short	0x0005
        /*0032*/ 	.short	0x0020
        /*0034*/ 	.byte	0x00, 0xf5, 0x21, 0x00


	//----- nvinfo : EIATTR_KPARAM_INFO
	.align		4
.L_12505:
        /*0038*/ 	.byte	0x04, 0x17
        /*003a*/ 	.short	(.L_12507 - .L_12506)
.L_12506:
        /*003c*/ 	.word	0x00000000
        /*0040*/ 	.short	0x0004
        /*0042*/ 	.short	0x0018
        /*0044*/ 	.byte	0x00, 0xf0, 0x11, 0x00


	//----- nvinfo : EIATTR_KPARAM_INFO
	.align		4
.L_12507:
        /*0048*/ 	.byte	0x04, 0x17
        /*004a*/ 	.short	(.L_12509 - .L_12508)
.L_12508:
        /*004c*/ 	.word	0x00000000
        /*0050*/ 	.short	0x0003
        /*0052*/ 	.short	0x0014
        /*0054*/ 	.byte	0x00, 0xf0, 0x11, 0x00


	//----- nvinfo : EIATTR_KPARAM_INFO
	.align		4
.L_12509:
        /*0058*/ 	.byte	0x04, 0x17
        /*005a*/ 	.short	(.L_12511 - .L_12510)
.L_12510:
        /*005c*/ 	.word	0x00000000
        /*0060*/ 	.short	0x0002
        /*0062*/ 	.short	0x0010
        /*0064*/ 	.byte	0x00, 0xf0, 0x11, 0x00


	//----- nvinfo : EIATTR_KPARAM_INFO
	.align		4
.L_12511:
        /*0068*/ 	.byte	0x04, 0x17
        /*006a*/ 	.short	(.L_12513 - .L_12512)
.L_12512:
        /*006c*/ 	.word	0x00000000
        /*0070*/ 	.short	0x0001
        /*0072*/ 	.short	0x0008
        /*0074*/ 	.byte	0x00, 0xf5, 0x21, 0x00


	//----- nvinfo : EIATTR_KPARAM_INFO
	.align		4
.L_12513:
        /*0078*/ 	.byte	0x04, 0x17
        /*007a*/ 	.short	(.L_12515 - .L_12514)
.L_12514:
        /*007c*/ 	.word	0x00000000
        /*0080*/ 	.short	0x0000
        /*0082*/ 	.short	0x0000
        /*0084*/ 	.byte	0x00, 0xf5, 0x21, 0x00


	//----- nvinfo : EIATTR_SPARSE_MMA_MASK
	.align		4
.L_12515:
        /*0088*/ 	.byte	0x03, 0x50
        /*008a*/ 	.short	0x0000


	//----- nvinfo : EIATTR_MAXREG_COUNT
	.align		4
        /*008c*/ 	.byte	0x03, 0x1b
        /*008e*/ 	.short	0x00ff


	//----- nvinfo : EIATTR_MERCURY_ISA_VERSION
	.align		4
        /*0090*/ 	.byte	0x03, 0x5f
        /*0092*/ 	.short	0x0101


	//----- nvinfo : EIATTR_COOP_GROUP_MASK_REGIDS
	.align		4
        /*0094*/ 	.byte	0x04, 0x29
        /*0096*/ 	.short	(.L_12517 - .L_12516)


	//   ....[0]....
.L_12516:
        /*0098*/ 	.word	0xffffffff


	//   ....[1]....
        /*009c*/ 	.word	0xffffffff


	//   ....[2]....
        /*00a0*/ 	.word	0xffffffff


	//   ....[3]....
        /*00a4*/ 	.word	0xffffffff


	//   ....[4]....
        /*00a8*/ 	.word	0xffffffff


	//   ....[5]....
        /*00ac*/ 	.word	0xffffffff


	//   ....[6]....
        /*00b0*/ 	.word	0xffffffff


	//   ....[7]....
        /*00b4*/ 	.word	0xffffffff


	//   ....[8]....
        /*00b8*/ 	.word	0xffffffff


	//   ....[9]....
        /*00bc*/ 	.word	0xffffffff


	//----- nvinfo : EIATTR_COOP_GROUP_INSTR_OFFSETS
	.align		4
.L_12517:
        /*00c0*/ 	.byte	0x04, 0x28
        /*00c2*/ 	.short	(.L_12519 - .L_12518)


	//   ....[0]....
.L_12518:
        /*00c4*/ 	.word	0x00000910


	//   ....[1]....
        /*00c8*/ 	.word	0x00000940


	//   ....[2]....
        /*00cc*/ 	.word	0x00000970


	//   ....[3]....
        /*00d0*/ 	.word	0x000009a0


	//   ....[4]....
        /*00d4*/ 	.word	0x000009d0


	//   ....[5]....
        /*00d8*/ 	.word	0x00000e00


	//   ....[6]....
        /*00dc*/ 	.word	0x00000e20


	//   ....[7]....
        /*00e0*/ 	.word	0x00000e40


	//   ....[8]....
        /*00e4*/ 	.word	0x00000e60


	//   ....[9]....
        /*00e8*/ 	.word	0x00000e80


	//----- nvinfo : EIATTR_VRC_CTA_INIT_COUNT
	.align		4
.L_12519:
        /*00ec*/ 	.byte	0x02, 0x4a
	.zero		1
	.zero		1


	//----- nvinfo : EIATTR_EXIT_INSTR_OFFSETS
	.align		4
        /*00f0*/ 	.byte	0x04, 0x1c
        /*00f2*/ 	.short	(.L_12521 - .L_12520)


	//   ....[0]....
.L_12520:
        /*00f4*/ 	.word	0x00000ea0


	//   ....[1]....
        /*00f8*/ 	.word	0x00000ec0


	//   ....[2]....
        /*00fc*/ 	.word	0x00000f40


	//   ....[3]....
        /*0100*/ 	.word	0x00000f90


	//   ....[4]....
        /*0104*/ 	.word	0x00000fe0


	//   ....[5]....
        /*0108*/ 	.word	0x00001030


	//   ....[6]....
        /*010c*/ 	.word	0x00001080


	//   ....[7]....
        /*0110*/ 	.word	0x000010d0


	//   ....[8]....
        /*0114*/ 	.word	0x00001120


	//   ....[9]....
        /*0118*/ 	.word	0x00001160


	//   ....[10]....
        /*011c*/ 	.word	0x000011a0


	//   ....[11]....
        /*0120*/ 	.word	0x000011e0


	//   ....[12]....
        /*0124*/ 	.word	0x00001220


	//   ....[13]....
        /*0128*/ 	.word	0x00001260


	//   ....[14]....
        /*012c*/ 	.word	0x000012d0


	//   ....[15]....
        /*0130*/ 	.word	0x00001320


	//   ....[16]....
        /*0134*/ 	.word	0x00001370


	//   ....[17]....
        /*0138*/ 	.word	0x000013b0


	//----- nvinfo : EIATTR_CBANK_PARAM_SIZE
	.align		4
.L_12521:
        /*013c*/ 	.byte	0x03, 0x19
        /*013e*/ 	.short	0x002d


	//----- nvinfo : EIATTR_PARAM_CBANK
	.align		4
        /*0140*/ 	.byte	0x04, 0x0a
        /*0142*/ 	.short	(.L_12523 - .L_12522)
	.align		4
.L_12522:
        /*0144*/ 	.word	index@(.nv.constant0._ZN43_GLOBAL__N__9ae7fba5_10_SoftMax_cu_9f978f6320softmax_warp_forwardIN3c104HalfES2_fLi9ELb1ELb0EEEvPT0_PKT_iiiPKbib)
        /*0148*/ 	.short	0x0380
        /*014a*/ 	.short	0x002d


	//----- nvinfo : EIATTR_SW_WAR
	.align		4
.L_12523:
        /*014c*/ 	.byte	0x04, 0x36
        /*014e*/ 	.short	(.L_12525 - .L_12524)
.L_12524:
        /*0150*/ 	.word	0x00000008
.L_12525:


//--------------------- .nv.info._ZN43_GLOBAL__N__9ae7fba5_10_SoftMax_cu_9f978f6320softmax_warp_forwardIN3c104HalfES2_fLi8ELb1ELb0EEEvPT0_PKT_iiiPKbib --------------------------
	.section	.nv.info._ZN43_GLOBAL__N__9ae7fba5_10_SoftMax_cu_9f978f6320softmax_warp_forwardIN3c104HalfES2_fLi8ELb1ELb0EEEvPT0_PKT_iiiPKbib,"",@"SHT_CUDA_INFO"
	.sectionflags	@""
	.align	4


	//----- nvinfo : EIATTR_CUDA_API_VERSION
	.align		4
        /*0000*/ 	.byte	0x04, 0x37
        /*0002*/ 	.short	(.L_12527 - .L_12526)
.L_12526:
        /*0004*/ 	.word	0x00000082


	//----- nvinfo : EIATTR_KPARAM_INFO
	.align		4
.L_12527:
        /*0008*/ 	.byte	0x04, 0x17
        /*000a*/ 	.short	(.L_12529 - .L_12528)
.L_12528:
        /*000c*/ 	.word	0x00000000
        /*0010*/ 	.short	0x0007
        /*0012*/ 	.short	0x002c
        /*0014*/ 	.byte	0x00, 0xf0, 0x05, 0x00


	//----- nvinfo : EIATTR_KPARAM_INFO
	.align		4
.L_12529:
        /*0018*/ 	.byte	0x04, 0x17
        /*001a*/ 	.short	(.L_12531 - .L_12530)
.L_12530:
        /*001c*/ 	.word	0x00000000
        /*0020*/ 	.short	0x0006
        /*0022*/ 	.short	0x0028
        /*0024*/ 	.byte	0x00, 0xf0, 0x11, 0x00


	//----- nvinfo : EIATTR_KPARAM_INFO
	.align		4
.L_12531:
        /*0028*/ 	.byte	0x04, 0x17
        /*002a*/ 	.short	(.L_12533 - .L_12532)
.L_12532:
        /*002c*/ 	.word	0x00000000
        /*0030*/ 	.short	0x0005
        /*0032*/ 	.short	0x0020
        /*0034*/ 	.byte	0x00, 0xf5, 0x21, 0x00


	//----- nvinfo : EIATTR_KPARAM_INFO
	.align		4
.L_12533:
        /*0038*/ 	.byte	0x04, 0x17
        /*003a*/ 	.short	(.L_12535 - .L_12534)
.L_12534:
        /*003c*/ 	.word	0x00000000
        /*0040*/ 	.short	0x0004
        /*0042*/ 	.short	0x0018
        /*0044*/ 	.byte	0x00, 0xf0, 0x11, 0x00


	//----- nvinfo : EIATTR_KPARAM_INFO
	.align		4
.L_12535:
        /*0048*/ 	.byte	0x04, 0x17
        /*004a*/ 	.short	(.L_12537 - .L_12536)
.L_12536:
        /*004c*/ 	.word	0x00000000
        /*0050*/ 	.short	0x0003
        /*0052*/ 	.short	0x0014
        /*0054*/ 	.byte	0x00, 0xf0, 0x11, 0x00


	//----- nvinfo : EIATTR_KPARAM_INFO
	.align		4
.L_12537:
        /*0058*/ 	.byte	0x04, 0x17
        /*005a*/ 	.short	(.L_12539 - .L_12538)
.L_12538:
        /*005c*/ 	.word	0x00000000
        /*0060*/ 	.short	0x0002
        /*0062*/ 	.short	0x0010
        /*0064*/ 	.byte	0x00, 0xf0, 0x11, 0x00


	//----- nvinfo : EIATTR_KPARAM_INFO
	.align		4
.L_12539:
        /*0068*/ 	.byte	0x04, 0x17
        /*006a*/ 	.short	(.L_12541 - .L_12540)
.L_12540:
        /*006c*/ 	.word	0x00000000
        /*0070*/ 	.short	0x0001
        /*0072*/ 	.short	0x0008
        /*0074*/ 	.byte	0x00, 0xf5, 0x21, 0x00


	//----- nvinfo : EIATTR_KPARAM_INFO
	.align		4
.L_12541:
        /*0078*/ 	.byte	0x04, 0x17
        /*007a*/ 	.short	(.L_12543 - .L_12542)
.L_12542:
        /*007c*/ 	.word	0x00000000
        /*0080*/ 	.short	0x0000
        /*0082*/ 	.short	0x0000
        /*0084*/ 	.byte	0x00, 0xf5, 0x21, 0x00


	//----- nvinfo : EIATTR_SPARSE_MMA_MASK
	.align		4
.L_12543:
        /*0088*/ 	.byte	0x03, 0x50
        /*008a*/ 	.short	0x0000


	//----- nvinfo : EIATTR_MAXREG_COUNT
	.align		4
        /*008c*/ 	.byte	0x03, 0x1b
        /*008e*/ 	.short	0x00ff


	//----- nvinfo : EIATTR_MERCURY_ISA_VERSION
	.align		4
        /*0090*/ 	.byte	0x03, 0x5f
        /*0092*/ 	.short	0x0101


	//----- nvinfo : EIATTR_COOP_GROUP_MASK_REGIDS
	.align		4
        /*0094*/ 	.byte	0x04, 0x29
        /*0096*/ 	.short	(.L_12545 - .L_12544)


	//   ....[0]....
.L_12544:
        /*0098*/ 	.word	0xffffffff


	//   ....[1]....
        /*009c*/ 	.word	0xffffffff


	//   ....[2]....
        /*00a0*/ 	.word	0xffffffff


	//   ....[3]....
        /*00a4*/ 	.word	0xffffffff


	//   ....[4]....
        /*00a8*/ 	.word	0xffffffff


	//   ....[5]....
        /*00ac*/ 	.word	0xffffffff


	//   ....[6]....
        /*00b0*/ 	.word	0xffffffff


	//   ....[7]....
        /*00b4*/ 	.word	0xffffffff


	//   ....[8]....
        /*00b8*/ 	.word	0xffffffff


	//   ....[9]....
        /*00bc*/ 	.word	0xffffffff


	//----- nvinfo : EIATTR_COOP_GROUP_INSTR_OFFSETS
	.align		4
.L_12545:
        /*00c0*/ 	.byte	0x04, 0x28
        /*00c2*/ 	.short	(.L_12547 - .L_12546)


	//   ....[0]....
.L_12546:
        /*00c4*/ 	.word	0x000004c0


	//   ....[1]....
        /*00c8*/ 	.word	0x000004f0


	//   ....[2]....
        /*00cc*/ 	.word	0x00000520


	//   ....[3]....
        /*00d0*/ 	.word	0x00000550


	//   ....[4]....
        /*00d4*/ 	.word	0x00000580


	//   ....[5]....
        /*00d8*/ 	.word	0x000007c0


	//   ....[6]....
        /*00dc*/ 	.word	0x000007e0


	//   ....[7]....
        /*00e0*/ 	.word	0x00000800


	//   ....[8]....
        /*00e4*/ 	.word	0x00000820


	//   ....[9]....
        /*00e8*/ 	.word	0x00000840


	//----- nvinfo : EIATTR_VRC_CTA_INIT_COUNT
	.align		4
.L_12547:
        /*00ec*/ 	.byte	0x02, 0x4a
	.zero		1
	.zero		1


	//----- nvinfo : EIATTR_EXIT_INSTR_OFFSETS
	.align		4
        /*00f0*/ 	.byte	0x04, 0x1c
        /*00f2*/ 	.short	(.L_12549 - .L_12548)


	//   ....[0]....
.L_12548:
        /*00f4*/ 	.word	0x00000860


	//   ....[1]....
        /*00f8*/ 	.word	0x00000880


	//   ....[2]....
        /*00fc*/ 	.word	0x00000900


	//   ....[3]....
        /*0100*/ 	.word	0x00000940


	//   ....[4]....
        /*0104*/ 	.word	0x00000980


	//   ....[5]....
        /*0108*/ 	.word	0x000009c0


	//   ....[6]....
        /*010c*/ 	.word	0x00000a00


	//   ....[7]....
        /*0110*/ 	.word	0x00000a40


	//   ....[8]....
        /*0114*/ 	.word	0x00000a80


	//   ....[9]....
        /*0118*/ 	.word	0x00000ac0


	//----- nvinfo : EIATTR_CBANK_PARAM_SIZE
	.align		4
.L_12549:
        /*011c*/ 	.byte	0x03, 0x19
        /*011e*/ 	.short	0x002d


	//----- nvinfo : EIATTR_PARAM_CBANK
	.align		4
        /*0120*/ 	.byte	0x04, 0x0a
        /*0122*/ 	.short	(.L_12551 - .L_12550)
	.align		4
.L_12550:
        /*0124*/ 	.word	index@(.nv.constant0._ZN43_GLOBAL__N__9ae7fba5_10_SoftMax_cu_9f978f6320softmax_warp_forwardIN3c104HalfES2_fLi8ELb1ELb0EEEvPT0_PKT_iiiPKbib)
        /*0128*/ 	.short	0x0380
        /*012a*/ 	.short	0x002d


	//----- nvinfo : EIATTR_SW_WAR
	.align		4
.L_12551:
        /*012c*/ 	.byte	0x04, 0x36
        /*012e*/ 	.short	(.L_12553 - .L_12552)
.L_12552:
        /*0130*/ 	.word	0x00000008
.L_12553:


//--------------------- .nv.info._ZN43_GLOBAL__N__9ae7fba5_10_SoftMax_cu_9f978f6320softmax_warp_forwardIN3c104HalfES2_fLi7ELb1ELb0EEEvPT0_PKT_iiiPKbib --------------------------
	.section	.nv.info._ZN43_GLOBAL__N__9ae7fba5_10_SoftMax_cu_9f978f6320softmax_warp_forwardIN3c104HalfES2_fLi7ELb1ELb0EEEvPT0_PKT_iiiPKbib,"",@"SHT_CUDA_INFO"
	.sectionflags	@""
	.align	4


	//----- nvinfo : EIATTR_CUDA_API_VERSION
	.align		4
        /*0000*/ 	.byte	0x04, 0x37
        /*0002*/ 	.short	(.L_12555 - .L_12554)
.L_12554:
        /*0004*/ 	.word	0x00000082


	//----- nvinfo : EIATTR_KPARAM_INFO
	.align		4
.L_12555:
        /*0008*/ 	.byte	0x04, 0x17
        /*000a*/ 	.short	(.L_12557 - .L_12556)
.L_12556:
        /*000c*/ 	.word	0x00000000
        /*0010*/ 	.short	0x0007
        /*0012*/ 	.short	0x002c
        /*0014*/ 	.byte	0x00, 0xf0, 0x05, 0x00


	//----- nvinfo : EIATTR_KPARAM_INFO
	.align		4
.L_12557:
        /*0018*/ 	.byte	0x04, 0x17
        /*001a*/ 	.short	(.L_12559 - .L_12558)
.L_12558:
        /*001c*/ 	.word	0x00000000
        /*0020*/ 	.short	0x0006
        /*0022*/ 	.short	0x0028
        /*0024*/ 	.byte	0x00, 0xf0, 0x11, 0x00


	//----- nvinfo : EIATTR_KPARAM_INFO
	.align		4
.L_12559:
        /*0028*/ 	.byte	0x04, 0x17
        /*002a*/ 	.short	(.L_12561 - .L_12560)
.L_12560:
        /*002c*/ 	.word	0x00000000
        /*0030*/ 	.short	0x0005
        /*0032*/ 	.short	0x0020
        /*0034*/ 	.byte	0x00, 0xf5, 0x21, 0x00


	//----- nvinfo : EIATTR_KPARAM_INFO
	.align		4
.L_12561:
        /*0038*/ 	.byte	0x04, 0x17
        /*003a*/ 	.short	(.L_12563 - .L_12562)
.L_12562:
        /*003c*/ 	.word	0x00000000
        /*0040*/ 	.short	0x0004
        /*0042*/ 	.short	0x0018
        /*0044*/ 	.byte	0x00, 0xf0, 0x11, 0x00


	//----- nvinfo : EIATTR_KPARAM_INFO
	.align		4
.L_12563:
        /*0048*/ 	.byte	0x04, 0x17
        /*004a*/ 	.short	(.L_12565 - .L_12564)
.L_12564:
        /*004c*/ 	.word	0x00000000
        /*0050*/ 	.short	0x0003
        /*0052*/ 	.short	0x0014
        /*0054*/ 	.byte	0x00, 0xf0, 0x11, 0x00


	//----- nvinfo : EIATTR_KPARAM_INFO
	.align		4
.L_12565:
        /*0058*/ 	.byte	0x04, 0x17
        /*005a*/ 	.short	(.L_12567 - .L_12566)
.L_12566:
        /*005c*/ 	.word	0x00000000
        /*0060*/ 	.short	0x0002
        /*0062*/ 	.short	0x0010
        /*0064*/ 	.byte	0x00, 0xf0, 0x11, 0x00


	//----- nvinfo : EIATTR_KPARAM_INFO
	.align		4
.L_12567:
        /*0068*/ 	.byte	0x04, 0x17
        /*006a*/ 	.short	(.L_12569 - .L_12568)
.L_12568:
        /*006c*/ 	.word	0x00000000
        /*0070*/ 	.short	0x0001
        /*0072*/ 	.short	0x0008
        /*0074*/ 	.byte	0x00, 0xf5, 0x21, 0x00


	//----- nvinfo : EIATTR_KPARAM_INFO
	.align		4
.L_12569:
        /*0078*/ 	.byte	0x04, 0x17
        /*007a*/ 	.short	(.L_12571 - .L_12570)
.L_12570:
        /*007c*/ 	.word	0x00000000
        /*0080*/ 	.short	0x0000
        /*0082*/ 	.short	0x0000
        /*0084*/ 	.byte	0x00, 0xf5, 0x21, 0x00


	//----- nvinfo : EIATTR_SPARSE_MMA_MASK
	.align		4
.L_12571:
        /*0088*/ 	.byte	0x03, 0x50
        /*008a*/ 	.short	0x0000


	//----- nvinfo : EIATTR_MAXREG_COUNT
	.align		4
        /*008c*/ 	.byte	0x03, 0x1b
        /*008e*/ 	.short	0x00ff


	//----- nvinfo : EIATTR_MERCURY_ISA_VERSION
	.align		4
        /*0090*/ 	.byte	0x03, 0x5f
        /*0092*/ 	.short	0x0101


	//----- nvinfo : EIATTR_COOP_GROUP_MASK_REGIDS
	.align		4
        /*0094*/ 	.byte	0x04, 0x29
        /*0096*/ 	.short	(.L_12573 - .L_12572)


	//   ....[0]....
.L_12572:
        /*0098*/ 	.word	0xffffffff


	//   ....[1]....
        /*009c*/ 	.word	0xffffffff


	//   ....[2]....
        /*00a0*/ 	.word	0xffffffff


	//   ....[3]....
        /*00a4*/ 	.word	0xffffffff


	//   ....[4]....
        /*00a8*/ 	.word	0xffffffff


	//   ....[5]....
        /*00ac*/ 	.word	0xffffffff


	//   ....[6]....
        /*00b0*/ 	.word	0xffffffff


	//   ....[7]....
        /*00b4*/ 	.word	0xffffffff


	//   ....[8]....
        /*00b8*/ 	.word	0xffffffff


	//   ....[9]....
        /*00bc*/ 	.word	0xffffffff


	//   ....[10]....
        /*00c0*/ 	.word	0xffffffff


	//   ....[11]....
        /*00c4*/ 	.word	0xffffffff


	//   ....[12]....
        /*00c8*/ 	.word	0xffffffff


	//   ....[13]....
        /*00cc*/ 	.word	0xffffffff


	//   ....[14]....
        /*00d0*/ 	.word	0xffffffff


	//   ....[15]....
        /*00d4*/ 	.word	0xffffffff


	//   ....[16]....
        /*00d8*/ 	.word	0xffffffff


	//   ....[17]....
        /*00dc*/ 	.word	0xffffffff


	//   ....[18]....
        /*00e0*/ 	.word	0xffffffff


	//   ....[19]....
        /*00e4*/ 	.word	0xffffffff


	//----- nvinfo : EIATTR_COOP_GROUP_INSTR_OFFSETS
	.align		4
.L_12573:
        /*00e8*/ 	.byte	0x04, 0x28
        /*00ea*/ 	.short	(.L_12575 - .L_12574)


	//   ....[0]....
.L_12574:
        /*00ec*/ 	.word	0x000003a0


	//   ....[1]....
        /*00f0*/ 	.word	0x00000440


	//   ....[2]....
        /*00f4*/ 	.word	0x00000460


	//   ....[3]....
        /*00f8*/ 	.word	0x000004a0


	//   ....[4]....
        /*00fc*/ 	.word	0x000004c0


	//   ....[5]....
        /*0100*/ 	.word	0x00000500


	//   ....[6]....
        /*0104*/ 	.word	0x00000520


	//   ....[7]....
        /*0108*/ 	.word	0x00000560


	//   ....[8]....
        /*010c*/ 	.word	0x00000580


	//   ....[9]....
        /*0110*/ 	.word	0x000005c0


	//   ....[10]....
        /*0114*/ 	.word	0x000007b0


	//   ....[11]....
        /*0118*/ 	.word	0x00000830


	//   ....[12]....
        /*011c*/ 	.word	0x00000840


	//   ....[13]....
        /*0120*/ 	.word	0x00000870


	//   ....[14]....
        /*0124*/ 	.word	0x00000880


	//   ....[15]....
        /*0128*/ 	.word	0x000008b0


	//   ....[16]....
        /*012c*/ 	.word	0x000008c0


	//   ....[17]....
        /*0130*/ 	.word	0x000008f0


	//   ....[18]....
        /*0134*/ 	.word	0x00000900


	//   ....[19]....
        /*0138*/ 	.word	0x00000930


	//----- nvinfo : EIATTR_VRC_CTA_INIT_COUNT
	.align		4
.L_12575:
        /*013c*/ 	.byte	0x02, 0x4a
	.zero		1
	.zero		1


	//----- nvinfo : EIATTR_EXIT_INSTR_OFFSETS
	.align		4
        /*0140*/ 	.byte	0x04, 0x1c
        /*0142*/ 	.short	(.L_12577 - .L_12576)


	//   ....[0]....
.L_12576:
        /*0144*/ 	.word	0x00000940


	//   ....[1]....
        /*0148*/ 	.word	0x00000ad0


	//   ....[2]....
        /*014c*/ 	.word	0x00000ae0


	//   ....[3]....
        /*0150*/ 	.word	0x00000b80


	//   ....[4]....
        /*0154*/ 	.word	0x00000bc0


	//   ....[5]....
        /*0158*/ 	.word	0x00000c00


	//   ....[6]....
        /*015c*/ 	.word	0x00000c40


	//----- nvinfo : EIATTR_CRS_STACK_SIZE
	.align		4
.L_12577:
        /*0160*/ 	.byte	0x04, 0x1e
        /*0162*/ 	.short	(.L_12579 - .L_12578)
.L_12578:
        /*0164*/ 	.word	0x00000000


	//----- nvinfo : EIATTR_CBANK_PARAM_SIZE
	.align		4
.L_12579:
        /*0168*/ 	.byte	0x03, 0x19
        /*016a*/ 	.short	0x002d


	//----- nvinfo : EIATTR_PARAM_CBANK
	.align		4
        /*016c*/ 	.byte	0x04, 0x0a
        /*016e*/ 	.short	(.L_12581 - .L_12580)
	.align		4
.L_12580:
        /*0170*/ 	.word	index@(.nv.constant0._ZN43_GLOBAL__N__9ae7fba5_10_SoftMax_cu_9f978f6320softmax_warp_forwardIN3c104HalfES2_fLi7ELb1ELb0EEEvPT0_PKT_iiiPKbib)
        /*0174*/ 	.short	0x0380
        /*0176*/ 	.short	0x002d


	//----- nvinfo : EIATTR_SW_WAR
	.align		4
.L_12581:
        /*0178*/ 	.byte	0x04, 0x36
        /*017a*/ 	.short	(.L_12583 - .L_12582)
.L_12582:
        /*017c*/ 	.word	0x00000008
.L_12583:


//--------------------- .nv.info._ZN43_GLOBAL__N__9ae7fba5_10_SoftMax_cu_9f978f6320softmax_warp_forwardIN3c104HalfES2_fLi6ELb1ELb0EEEvPT0_PKT_iiiPKbib --------------------------
	.section	.nv.info._ZN43_GLOBAL__N__9ae7fba5_10_SoftMax_cu_9f978f6320softmax_warp_forwardIN3c104HalfES2_fLi6ELb1ELb0EEEvPT0_PKT_iiiPKbib,"",@"SHT_CUDA_INFO"
	.sectionflags	@""
	.align	4


	//----- nvinfo : EIATTR_CUDA_API_VERSION
	.align		4
        /*0000*/ 	.byte	0x04, 0x37
        /*0002*/ 	.short	(.L_12585 - .L_12584)
.L_12584:
        /*0004*/ 	.word	0x00000082


	//----- nvinfo : EIATTR_KPARAM_INFO
	.align		4
.L_12585:
        /*0008*/ 	.byte	0x04, 0x17
        /*000a*/ 	.short	(.L_12587 - .L_12586)
.L_12586:
        /*000c*/ 	.word	0x00000000
        /*0010*/ 	.short	0x0007
        /*0012*/ 	.short	0x002c
        /*0014*/ 	.byte	0x00, 0xf0, 0x05, 0x00


	//----- nvinfo : EIATTR_KPARAM_INFO
	.align		4
.L_12587:
        /*0018*/ 	.byte	0x04, 0x17
        /*001a*/ 	.short	(.L_12589 - .L_12588)
.L_12588:
        /*001c*/ 	.word	0x00000000
        /*0020*/ 	.short	0x0006
        /*0022*/ 	.short	0x0028
        /*0024*/ 	.byte	0x00, 0xf0, 0x11, 0x00


	//----- nvinfo : EIATTR_KPARAM_INFO
	.align		4
.L_12589:
        /*0028*/ 	.byte	0x04, 0x17
        /*002a*/ 	.short	(.L_12591 - .L_12590)
.L_12590:
        /*002c*/ 	.word	0x00000000
        /*0030*/ 	.short	0x0005
        /*0032*/ 	.short	0x0020
        /*0034*/ 	.byte	0x00, 0xf5, 0x21, 0x00


	//----- nvinfo : EIATTR_KPARAM_INFO
	.align		4
.L_12591:
        /*0038*/ 	.byte	0x04, 0x17
        /*003a*/ 	.short	(.L_12593 - .L_12592)
.L_12592:
        /*003c*/ 	.word	0x00000000
        /*0040*/ 	.short	0x0004
        /*0042*/ 	.short	0x0018
        /*0044*/ 	.byte	0x00, 0xf0, 0x11, 0x00


	//----- nvinfo : EIATTR_KPARAM_INFO
	.align		4
.L_12593:
        /*0048*/ 	.byte	0x04, 0x17
        /*004a*/ 	.short	(.L_12595 - .L_12594)
.L_12594:
        /*004c*/ 	.word	0x00000000
        /*0050*/ 	.short	0x0003
        /*0052*/ 	.short	0x0014
        /*0054*/ 	.byte	0x00, 0xf0, 0x11, 0x00


	//----- nvinfo : EIATTR_KPARAM_INFO
	.align		4
.L_12595:
        /*0058*/ 	.byte	0x04, 0x17
        /*005a*/ 	.short	(.L_12597 - .L_12596)
.L_12596:
        /*005c*/ 	.word	0x00000000
        /*0060*/ 	.short	0x0002
        /*0062*/ 	.short	0x0010
        /*0064*/ 	.byte	0x00, 0xf0, 0x11, 0x00


	//----- nvinfo : EIATTR_KPARAM_INFO
	.align		4
.L_12597:
        /*0068*/ 	.byte	0x04, 0x17
        /*006a*/ 	.short	(.L_12599 - .L_12598)
.L_12598:
        /*006c*/ 	.word	0x00000000
        /*0070*/ 	.short	0x0001
        /*0072*/ 	.short	0x0008
        /*0074*/ 	.byte	0x00, 0xf5, 0x21, 0x00


	//----- nvinfo : EIATTR_KPARAM_INFO
	.align		4
.L_12599:
        /*0078*/ 	.byte	0x04, 0x17
        /*007a*/ 	.short	(.L_12601 - .L_12600)
.L_12600:
        /*007c*/ 	.word	0x00000000
        /*0080*/ 	.short	0x0000
        /*0082*/ 	.short	0x0000
        /*0084*/ 	.byte	0x00, 0xf5, 0x21, 0x00


	//----- nvinfo : EIATTR_SPARSE_MMA_MASK
	.align		4
.L_12601:
        /*0088*/ 	.byte	0x03, 0x50
        /*008a*/ 	.short	0x0000


	//----- nvinfo : EIATTR_MAXREG_COUNT
	.align		4
        /*008c*/ 	.byte	0x03, 0x1b
        /*008e*/ 	.short	0x00ff


	//----- nvinfo : EIATTR_MERCURY_ISA_VERSION
	.align		4
        /*0090*/ 	.byte	0x03, 0x5f
        /*0092*/ 	.short	0x0101


	//----- nvinfo : EIATTR_COOP_GROUP_MASK_REGIDS
	.align		4
        /*0094*/ 	.byte	0x04, 0x29
        /*0096*/ 	.short	(.L_12603 - .L_12602)


	//   ....[0]....
.L_12602:
        /*0098*/ 	.word	0xffffffff


	//   ....[1]....
        /*009c*/ 	.word	0xffffffff


	//   ....[2]....
        /*00a0*/ 	.word	0xffffffff


	//   ....[3]....
        /*00a4*/ 	.word	0xffffffff


	//   ....[4]....
        /*00a8*/ 	.word	0xffffffff


	//   ....[5]....
        /*00ac*/ 	.word	0xffffffff


	//   ....[6]....
        /*00b0*/ 	.word	0xffffffff


	//   ....[7]....
        /*00b4*/ 	.word	0xffffffff


	//   ....[8]....
        /*00b8*/ 	.word	0xffffffff


	//   ....[9]....
        /*00bc*/ 	.word	0xffffffff


	//   ....[10]....
        /*00c0*/ 	.word	0xffffffff


	//   ....[11]....
        /*00c4*/ 	.word	0xffffffff


	//   ....[12]....
        /*00c8*/ 	.word	0xffffffff


	//   ....[13]....
        /*00cc*/ 	.word	0xffffffff


	//   ....[14]....
        /*00d0*/ 	.word	0xffffffff


	//   ....[15]....
        /*00d4*/ 	.word	0xffffffff


	//   ....[16]....
        /*00d8*/ 	.word	0xffffffff


	//   ....[17]....
        /*00dc*/ 	.word	0xffffffff


	//   ....[18]....
        /*00e0*/ 	.word	0xffffffff


	//   ....[19]....
        /*00e4*/ 	.word	0xffffffff


	//----- nvinfo : EIATTR_COOP_GROUP_INSTR_OFFSETS
	.align		4
.L_12603:
        /*00e8*/ 	.byte	0x04, 0x28
        /*00ea*/ 	.short	(.L_12605 - .L_12604)


	//   ....[0]....
.L_12604:
        /*00ec*/ 	.word	0x00000250


	//   ....[1]....
        /*00f0*/ 	.word	0x00000270


	//   ....[2]....
        /*00f4*/ 	.word	0x000002b0


	//   ....[3]....
        /*00f8*/ 	.word	0x000002d0


	//   ....[4]....
        /*00fc*/ 	.word	0x00000310


	//   ....[5]....
        /*0100*/ 	.word	0x00000330


	//   ....[6]....
        /*0104*/ 	.word	0x00000370


	//   ....[7]....
        /*0108*/ 	.word	0x00000390


	//   ....[8]....
        /*010c*/ 	.word	0x000003d0


	//   ....[9]....
        /*0110*/ 	.word	0x000003f0


	//   ....[10]....
        /*0114*/ 	.word	0x00000540


	//   ....[11]....
        /*0118*/ 	.word	0x00000560


	//   ....[12]....
        /*011c*/ 	.word	0x00000580


	//   ....[13]....
        /*0120*/ 	.word	0x000005a0


	//   ....[14]....
        /*0124*/ 	.word	0x000005c0


	//   ....[15]....
        /*0128*/ 	.word	0x000005e0


	//   ....[16]....
        /*012c*/ 	.word	0x00000600


	//   ....[17]....
        /*0130*/ 	.word	0x00000620


	//   ....[18]....
        /*0134*/ 	.word	0x00000640


	//   ....[19]....
        /*0138*/ 	.word	0x00000660


	//----- nvinfo : EIATTR_VRC_CTA_INIT_COUNT
	.align		4
.L_12605:
        /*013c*/ 	.byte	0x02, 0x4a
	.zero		1
	.zero		1


	//----- nvinfo : EIATTR_EXIT_INSTR_OFFSETS
	.align		4
        /*0140*/ 	.byte	0x04, 0x1c
        /*0142*/ 	.short	(.L_12607 - .L_12606)


	//   ....[0]....
.L_12606:
        /*0144*/ 	.word	0x00000670


	//   ....[1]....
        /*0148*/ 	.word	0x00000790


	//   ....[2]....
        /*014c*/ 	.word	0x000007a0


	//   ....[3]....
        /*0150*/ 	.word	0x00000840


	//   ....[4]....
        /*0154*/ 	.word	0x00000880


	//----- nvinfo : EIATTR_CRS_STACK_SIZE
	.align		4
.L_12607:
        /*0158*/ 	.byte	0x04, 0x1e
        /*015a*/ 	.short	(.L_12609 - .L_12608)
.L_12608:
        /*015c*/ 	.word	0x00000000


	//----- nvinfo : EIATTR_CBANK_PARAM_SIZE
	.align		4
.L_12609:
        /*0160*/ 	.byte	0x03, 0x19
        /*0162*/ 	.short	0x002d


	//----- nvinfo : EIATTR_PARAM_CBANK
	.align		4
        /*0164*/ 	.byte	0x04, 0x0a
        /*0166*/ 	.short	(.L_12611 - .L_12610)
	.align		4
.L_12610:
        /*0168*/ 	.word	index@(.nv.constant0._ZN43_GLOBAL__N__9ae7fba5_10_SoftMax_cu_9f978f6320softmax_warp_forwardIN3c104HalfES2_fLi6ELb1ELb0EEEvPT0_PKT_iiiPKbib)
        /*016c*/ 	.short	0x0380
        /*016e*/ 	.short	0x002d


	//----- nvinfo : EIATTR_SW_WAR
	.align		4
.L_12611:
        /*0170*/ 	.byte	0x04, 0x36
        /*0172*/ 	.short	(.L_12613 - .L_12612)
.L_12612:
        /*0174*/ 	.word	0x00000008
.L_12613:


//--------------------- .nv.info._ZN43_GLOBAL__N__9ae7fba5_10_SoftMax_cu_9f978f6320softmax_warp_forwardIN3c104HalfES2_fLi5ELb1ELb0EEEvPT0_PKT_iiiPKbib --------------------------
	.section	.nv.info._ZN43_GLOBAL__N__9ae7fba5_10_SoftMax_cu_9f978f6320softmax_warp_forwardIN3c104HalfES2_fLi5ELb1ELb0EEEvPT0_PKT_iiiPKbib,"",@"SHT_CUDA_INFO"
	.sectionflags	@""
	.align	4


	//----- nvinfo : EIATTR_CUDA_API_VERSION
	.align		4
        /*0000*/ 	.byte	0x04, 0x37
        /*0002*/ 	.short	(.L_12615 - .L_12614)
.L_12614:
        /*0004*/ 	.word	0x00000082


	//----- nvinfo : EIATTR_KPARAM_INFO
	.align		4
.L_12615:
        /*0008*/ 	.byte	0x04, 0x17
        /*000a*/ 	.short	(.L_12617 - .L_12616)
.L_12616:
        /*000c*/ 	.word	0x00000000
        /*0010*/ 	.short	0x0007
        /*0012*/ 	.short	0x002c
        /*0014*/ 	.byte	0x00, 0xf0, 0x05, 0x00


	//----- nvinfo : EIATTR_KPARAM_INFO
	.align		4
.L_12617:
        /*0018*/ 	.byte	0x04, 0x17
        /*001a*/ 	.short	(.L_12619 - .L_12618)
.L_12618:
        /*001c*/ 	.word	0x00000000
        /*0020*/ 	.short	0x0006
        /*0022*/ 	.short	0x0028
        /*0024*/ 	.byte	0x00, 0xf0, 0x11, 0x00


	//----- nvinfo : EIATTR_KPARAM_INFO
	.align		4
.L_12619:
        /*0028*/ 	.byte	0x04, 0x17
        /*002a*/ 	.short	(.L_12621 - .L_12620)
.L_12620:
        /*002c*/ 	.word	0x00000000
        /*0030*/ 	.short	0x0005
        /*0032*/ 	.short	0x0020
        /*0034*/ 	.byte	0x00, 0xf5, 0x21, 0x00


	//----- nvinfo : EIATTR_KPARAM_INFO
	.align		4
.L_12621:
        /*0038*/ 	.byte	0x04, 0x17
        /*003a*/ 	.short	(.L_12623 - .L_12622)
.L_12622:
        /*003c*/ 	.word	0x00000000
        /*0040*/ 	.short	0x0004
        /*0042*/ 	.short	0x0018
        /*0044*/ 	.byte	0x00, 0xf0, 0x11, 0x00


	//----- nvinfo : EIATTR_KPARAM_INFO
	.align		4
.L_12623:
        /*0048*/ 	.byte	0x04, 0x17
        /*004a*/ 	.short	(.L_12625 - .L_12624)
.L_12624:
        /*004c*/ 	.word	0x00000000
        /*0050*/ 	.short	0x0003
        /*0052*/ 	.short	0x0014
        /*0054*/ 	.byte	0x00, 0xf0, 0x11, 0x00


	//----- nvinfo : EIATTR_KPARAM_INFO
	.align		4
.L_12625:
        /*0058*/ 	.byte	0x04, 0x17
        /*005a*/ 	.short	(.L_12627 - .L_12626)
.L_12626:
        /*005c*/ 	.word	0x00000000
        /*0060*/ 	.short	0x0002
        /*0062*/ 	.short	0x0010
        /*0064*/ 	.byte	0x00, 0xf0, 0x11, 0x00


	//----- nvinfo : EIATTR_KPARAM_INFO
	.align		4
.L_12627:
        /*0068*/ 	.byte	0x04, 0x17
        /*006a*/ 	.short	(.L_12629 - .L_12628)
.L_12628:
        /*006c*/ 	.word	0x00000000
        /*0070*/ 	.short	0x0001
        /*0072*/ 	.short	0x0008
        /*0074*/ 	.byte	0x00, 0xf5, 0x21, 0x00


	//----- nvinfo : EIATTR_KPARAM_INFO
	.align		4
.L_12629:
        /*0078*/ 	.byte	0x04, 0x17
        /*007a*/ 	.short	(.L_12631 - .L_12630)
.L_12630:
        /*007c*/ 	.word	0x00000000
        /*0080*/ 	.short	0x0000
        /*0082*/ 	.short	0x0000
        /*0084*/ 	.byte	0x00, 0xf5, 0x21, 0x00


	//----- nvinfo : EIATTR_SPARSE_MMA_MASK
	.align		4
.L_12631:
        /*0088*/ 	.byte	0x03, 0x50
        /*008a*/ 	.short	0x0000


	//----- nvinfo : EIATTR_MAXREG_COUNT
	.align		4
        /*008c*/ 	.byte	0x03, 0x1b
        /*008e*/ 	.short	0x00ff


	//----- nvinfo : EIATTR_MERCURY_ISA_VERSION
	.align		4
        /*0090*/ 	.byte	0x03, 0x5f
        /*0092*/ 	.short	0x0101


	//----- nvinfo : EIATTR_COOP_GROUP_MASK_REGIDS
	.align		4
        /*0094*/ 	.byte	0x04, 0x29
        /*0096*/ 	.short	(.L_12633 - .L_12632)


	//   ....[0]....
.L_12632:
        /*0098*/ 	.word	0xffffffff


	//   ....[1]....
        /*009c*/ 	.word	0xffffffff


	//   ....[2]....
        /*00a0*/ 	.word	0xffffffff


	//   ....[3]....
        /*00a4*/ 	.word	0xffffffff


	//   ....[4]....
        /*00a8*/ 	.word	0xffffffff


	//   ....[5]....
        /*00ac*/ 	.word	0xffffffff


	//   ....[6]....
        /*00b0*/ 	.word	0xffffffff


	//   ....[7]....
        /*00b4*/ 	.word	0xffffffff


	//   ....[8]....
        /*00b8*/ 	.word	0xffffffff


	//   ....[9]....
        /*00bc*/ 	.word	0xffffffff


	//   ....[10]....
        /*00c0*/ 	.word	0xffffffff


	//   ....[11]....
        /*00c4*/ 	.word	0xffffffff


	//   ....[12]....
        /*00c8*/ 	.word	0xffffffff


	//   ....[13]....
        /*00cc*/ 	.word	0xffffffff


	//   ....[14]....
        /*00d0*/ 	.word	0xffffffff


	//   ....[15]....
        /*00d4*/ 	.word	0xffffffff


	//   ....[16]....
        /*00d8*/ 	.word	0xffffffff


	//   ....[17]....
        /*00dc*/ 	.word	0xffffffff


	//   ....[18]....
        /*00e0*/ 	.word	0xffffffff


	//   ....[19]....
        /*00e4*/ 	.word	0xffffffff


	//----- nvinfo : EIATTR_COOP_GROUP_INSTR_OFFSETS
	.align		4
.L_12633:
        /*00e8*/ 	.byte	0x04, 0x28
        /*00ea*/ 	.short	(.L_12635 - .L_12634)


	//   ....[0]....
.L_12634:
        /*00ec*/ 	.word	0x000001f0


	//   ....[1]....
        /*00f0*/ 	.word	0x00000200


	//   ....[2]....
        /*00f4*/ 	.word	0x00000250


	//   ....[3]....
        /*00f8*/ 	.word	0x00000260


	//   ....[4]....
        /*00fc*/ 	.word	0x000002b0


	//   ....[5]....
        /*0100*/ 	.word	0x000002c0


	//   ....[6]....
        /*0104*/ 	.word	0x00000310


	//   ....[7]....
        /*0108*/ 	.word	0x00000320


	//   ....[8]....
        /*010c*/ 	.word	0x00000370


	//   ....[9]....
        /*0110*/ 	.word	0x00000380


	//   ....[10]....
        /*0114*/ 	.word	0x00000450


	//   ....[11]....
        /*0118*/ 	.word	0x00000460


	//   ....[12]....
        /*011c*/ 	.word	0x00000490


	//   ....[13]....
        /*0120*/ 	.word	0x000004a0


	//   ....[14]....
        /*0124*/ 	.word	0x000004d0


	//   ....[15]....
        /*0128*/ 	.word	0x000004e0


	//   ....[16]....
        /*012c*/ 	.word	0x00000510


	//   ....[17]....
        /*0130*/ 	.word	0x00000520


	//   ....[18]....
        /*0134*/ 	.word	0x00000550


	//   ....[19]....
        /*0138*/ 	.word	0x00000560


	//----- nvinfo : EIATTR_VRC_CTA_INIT_COUNT
	.align		4
.L_12635:
        /*013c*/ 	.byte	0x02, 0x4a
	.zero		1
	.zero		1


	//----- nvinfo : EIATTR_EXIT_INSTR_OFFSETS
	.align		4
        /*0140*/ 	.byte	0x04, 0x1c
        /*0142*/ 	.short	(.L_12637 - .L_12636)


	//   ....[0]....
.L_12636:
        /*0144*/ 	.word	0x00000570


	//   ....[1]....
        /*0148*/ 	.word	0x00000630


	//   ....[2]....
        /*014c*/ 	.word	0x000006d0


	//----- nvinfo : EIATTR_CBANK_PARAM_SIZE
	.align		4
.L_12637:
        /*0150*/ 	.byte	0x03, 0x19
        /*0152*/ 	.short	0x002d


	//----- nvinfo : EIATTR_PARAM_CBANK
	.align		4
        /*0154*/ 	.byte	0x04, 0x0a
        /*0156*/ 	.short	(.L_12639 - .L_12638)
	.align		4
.L_12638:
        /*0158*/ 	.word	index@(.nv.constant0._ZN43_GLOBAL__N__9ae7fba5_10_SoftMax_cu_9f978f6320softmax_warp_forwardIN3c104HalfES2_fLi5ELb1ELb0EEEvPT0_PKT_iiiPKbib)
        /*015c*/ 	.short	0x0380
        /*015e*/ 	.short	0x002d


	//----- nvinfo : EIATTR_SW_WAR
	.align		4
.L_12639:
        /*0160*/ 	.byte	0x04, 0x36
        /*0162*/ 	.short	(.L_12641 - .L_12640)
.L_12640:
        /*0164*/ 	.word	0x00000008
.L_12641:


//--------------------- .nv.info._ZN43_GLOBAL__N__9ae7fba5_10_SoftMax_cu_9f978f6320softmax_warp_forwardIN3c104HalfES2_fLi4ELb1ELb0EEEvPT0_PKT_iiiPKbib --------------------------
	.section	.nv.info._ZN43_GLOBAL__N__9ae7fba5_10_SoftMax_cu_9f978f6320softmax_warp_forwardIN3c104HalfES2_fLi4ELb1ELb0EEEvPT0_PKT_iiiPKbib,"",@"SHT_CUDA_INFO"
	.sectionflags	@""
	.align	4


	//----- nvinfo : EIATTR_CUDA_API_VERSION
	.align		4
        /*0000*/ 	.byte	0x04, 0x37
        /*0002*/ 	.short	(.L_12643 - .L_12642)
.L_12642:
        /*0004*/ 	.word	0x00000082


	//----- nvinfo : EIATTR_KPARAM_INFO
	.align		4
.L_12643:
        /*0008*/ 	.byte	0x04, 0x17
        /*000a*/ 	.short	(.L_12645 - .L_12644)
.L_12644:
        /*000c*/ 	.word	0x00000000
        /*0010*/ 	.short	0x0007
        /*0012*/ 	.short	0x002c
        /*0014*/ 	.byte	0x00, 0xf0, 0x05, 0x00


	//----- nvinfo : EIATTR_KPARAM_INFO
	.align		4
.L_12645:
        /*0018*/ 	.byte	0x04, 0x17
        /*001a*/ 	.short	(.L_12647 - .L_12646)
.L_12646:
        /*001c*/ 	.word	0x00000000
        /*0020*/ 	.short	0x0006
        /*0022*/ 	.short	0x0028
        /*0024*/ 	.byte	0x00, 0xf0, 0x11, 0x00


	//----- nvinfo : EIATTR_KPARAM_INFO
	.align		4
.L_12647:
        /*0028*/ 	.byte	0x04, 0x17
        /*002a*/ 	.short	(.L_12649 - .L_12648)
.L_12648:
        /*002c*/ 	.word	0x00000000
        /*0030*/ 	.short	0x0005
        /*0032*/ 	.short	0x0020
        /*0034*/ 	.byte	0x00, 0xf5, 0x21, 0x00


	//----- nvinfo : EIATTR_KPARAM_INFO
	.align		4
.L_12649:
        /*0038*/ 	.byte	0x04, 0x17
        /*003a*/ 	.short	(.L_12651 - .L_12650)
.L_12650:
        /*003c*/ 	.word	0x00000000
        /*0040*/ 	.short	0x0004
        /*0042*/ 	.short	0x0018
        /*0044*/ 	.byte	0x00, 0xf0, 0x11, 0x00


	//----- nvinfo : EIATTR_KPARAM_INFO
	.align		4
.L_12651:
        /*0048*/ 	.byte	0x04, 0x17
        /*004a*/ 	.short	(.L_12653 - .L_12652)
.L_12652:
        /*004c*/ 	.word	0x00000000
        /*0050*/ 	.short	0x0003
        /*0052*/ 	.short	0x0014
        /*0054*/ 	.byte	0x00, 0xf0, 0x11, 0x00


	//----- nvinfo : EIATTR_KPARAM_INFO
	.align		4
.L_12653:
        /*0058*/ 	.byte	0x04, 0x17
        /*005a*/ 	.short	(.L_12655 - .L_12654)
.L_12654:
        /*005c*/ 	.word	0x00000000
        /*0060*/ 	.short	0x0002
        /*0062*/ 	.short	0x0010
        /*0064*/ 	.byte	0x00, 0xf0, 0x11, 0x00


	//----- nvinfo : EIATTR_KPARAM_INFO
	.align		4
.L_12655:
        /*0068*/ 	.byte	0x04, 0x17
        /*006a*/ 	.short	(.L_12657 - .L_12656)
.L_12656:
        /*006c*/ 	.word	0x00000000
        /*0070*/ 	.short	0x0001
        /*0072*/ 	.short	0x0008
        /*0074*/ 	.byte	0x00, 0xf5, 0x21, 0x00


	//----- nvinfo : EIATTR_KPARAM_INFO
	.align		4
.L_12657:
        /*0078*/ 	.byte	0x04, 0x17
        /*007a*/ 	.short	(.L_12659 - .L_12658)
.L_12658:
        /*007c*/ 	.word	0x00000000
        /*0080*/ 	.short	0x0000
        /*0082*/ 	.short	0x0000
        /*0084*/ 	.byte	0x00, 0xf5, 0x21, 0x00


	//----- nvinfo : EIATTR_SPARSE_MMA_MASK
	.align		4
.L_12659:
        /*0088*/ 	.byte	0x03, 0x50
        /*008a*/ 	.short	0x0000


	//----- nvinfo : EIATTR_MAXREG_COUNT
	.align		4
        /*008c*/ 	.byte	0x03, 0x1b
        /*008e*/ 	.short	0x00ff


	//----- nvinfo : EIATTR_MERCURY_ISA_VERSION
	.align		4
        /*0090*/ 	.byte	0x03, 0x5f
        /*0092*/ 	.short	0x0101


	//----- nvinfo : EIATTR_COOP_GROUP_MASK_REGIDS
	.align		4
        /*0094*/ 	.byte	0x04, 0x29
        /*0096*/ 	.short	(.L_12661 - .L_12660)


	//   ....[0]....
.L_12660:
        /*0098*/ 	.word	0xffffffff


	//   ....[1]....
        /*009c*/ 	.word	0xffffffff


	//   ....[2]....
        /*00a0*/ 	.word	0xffffffff


	//   ....[3]....
        /*00a4*/ 	.word	0xffffffff


	//   ....[4]....
        /*00a8*/ 	.word	0xffffffff


	//   ....[5]....
        /*00ac*/ 	.word	0xffffffff


	//   ....[6]....
        /*00b0*/ 	.word	0xffffffff


	//   ....[7]....
        /*00b4*/ 	.word	0xffffffff


	//   ....[8]....
        /*00b8*/ 	.word	0xffffffff


	//   ....[9]....
        /*00bc*/ 	.word	0xffffffff


	//   ....[10]....
        /*00c0*/ 	.word	0xffffffff


	//   ....[11]....
        /*00c4*/ 	.word	0xffffffff


	//   ....[12]....
        /*00c8*/ 	.word	0xffffffff


	//   ....[13]....
        /*00cc*/ 	.word	0xffffffff


	//   ....[14]....
        /*00d0*/ 	.word	0xffffffff


	//   ....[15]....
        /*00d4*/ 	.word	0xffffffff


	//----- nvinfo : EIATTR_COOP_GROUP_INSTR_OFFSETS
	.align		4
.L_12661:
        /*00d8*/ 	.byte	0x04, 0x28
        /*00da*/ 	.short	(.L_12663 - .L_12662)


	//   ....[0]....
.L_12662:
        /*00dc*/ 	.word	0x000001f0


	//   ....[1]....
        /*00e0*/ 	.word	0x00000200


	//   ....[2]....
        /*00e4*/ 	.word	0x00000250


	//   ....[3]....
        /*00e8*/ 	.word	0x00000260


	//   ....[4]....
        /*00ec*/ 	.word	0x000002b0


	//   ....[5]....
        /*00f0*/ 	.word	0x000002c0


	//   ....[6]....
        /*00f4*/ 	.word	0x00000310


	//   ....[7]....
        /*00f8*/ 	.word	0x00000320


	//   ....[8]....
        /*00fc*/ 	.word	0x000003f0


	//   ....[9]....
        /*0100*/ 	.word	0x00000400


	//   ....[10]....
        /*0104*/ 	.word	0x00000430


	//   ....[11]....
        /*0108*/ 	.word	0x00000440


	//   ....[12]....
        /*010c*/ 	.word	0x00000470


	//   ....[13]....
        /*0110*/ 	.word	0x00000480


	//   ....[14]....
        /*0114*/ 	.word	0x000004b0


	//   ....[15]....
        /*0118*/ 	.word	0x000004c0


	//----- nvinfo : EIATTR_VRC_CTA_INIT_COUNT
	.align		4
.L_12663:
        /*011c*/ 	.byte	0x02, 0x4a
	.zero		1
	.zero		1


	//----- nvinfo : EIATTR_EXIT_INSTR_OFFSETS
	.align		4
        /*0120*/ 	.byte	0x04, 0x1c
        /*0122*/ 	.short	(.L_12665 - .L_12664)


	//   ....[0]....
.L_12664:
        /*0124*/ 	.word	0x000004d0


	//   ....[1]....
        /*0128*/ 	.word	0x00000590


	//   ....[2]....
        /*012c*/ 	.word	0x00000630


	//----- nvinfo : EIATTR_CBANK_PARAM_SIZE
	.align		4
.L_12665:
        /*0130*/ 	.byte	0x03, 0x19
        /*0132*/ 	.short	0x002d


	//----- nvinfo : EIATTR_PARAM_CBANK
	.align		4
        /*0134*/ 	.byte	0x04, 0x0a
        /*0136*/ 	.short	(.L_12667 - .L_12666)
	.align		4
.L_12666:
        /*0138*/ 	.word	index@(.nv.constant0._ZN43_GLOBAL__N__9ae7fba5_10_SoftMax_cu_9f978f6320softmax_warp_forwardIN3c104HalfES2_fLi4ELb1ELb0EEEvPT0_PKT_iiiPKbib)
        /*013c*/ 	.short	0x0380
        /*013e*/ 	.short	0x002d


	//----- nvinfo : EIATTR_SW_WAR
	.align		4
.L_12667:
        /*0140*/ 	.byte	0x04, 0x36
        /*0142*/ 	.short	(.L_12669 - .L_12668)
.L_12668:
        /*0144*/ 	.word	0x00000008
.L_12669:


//--------------------- .nv.info._ZN43_GLOBAL__N__9ae7fba5_10_SoftMax_cu_9f978f6320softmax_warp_forwardIN3c104HalfES2_fLi3ELb1ELb0EEEvPT0_PKT_iiiPKbib --------------------------
	.section	.nv.info._ZN43_GLOBAL__N__9ae7fba5_10_SoftMax_cu_9f978f6320softmax_warp_forwardIN3c104HalfES2_fLi3ELb1ELb0EEEvPT0_PKT_iiiPKbib,"",@"SHT_CUDA_INFO"
	.sectionflags	@""
	.align	4


	//----- nvinfo : EIATTR_CUDA_API_VERSION
	.align		4
        /*0000*/ 	.byte	0x04, 0x37
        /*0002*/ 	.short	(.L_12671 - .L_12670)
.L_12670:
        /*0004*/ 	.word	0x00000082


	//----- nvinfo : EIATTR_KPARAM_INFO
	.align		4
.L_12671:
        /*0008*/ 	.byte	0x04, 0x17
        /*000a*/ 	.short	(.L_12673 - .L_12672)
.L_12672:
        /*000c*/ 	.word	0x00000000
        /*0010*/ 	.short	0x0007
        /*0012*/ 	.short	0x002c
        /*0014*/ 	.byte	0x00, 0xf0, 0x05, 0x00


	//----- nvinfo : EIATTR_KPARAM_INFO
	.align		4
.L_12673:
        /*0018*/ 	.byte	0x04, 0x17
        /*001a*/ 	.short	(.L_12675 - .L_12674)
.L_12674:
        /*001c*/ 	.word	0x00000000
        /*0020*/ 	.short	0x0006
        /*0022*/ 	.short	0x0028
        /*0024*/ 	.byte	0x00, 0xf0, 0x11, 0x00


	//----- nvinfo : EIATTR_KPARAM_INFO
	.align		4
.L_12675:
        /*0028*/ 	.byte	0x04, 0x17
        /*002a*/ 	.short	(.L_12677 - .L_12676)
.L_12676:
        /*002c*/ 	.word	0x00000000
        /*0030*/ 	.short	0x0005
        /*0032*/ 	.short	0x0020
        /*0034*/ 	.byte	0x00, 0xf5, 0x21, 0x00


	//----- nvinfo : EIATTR_KPARAM_INFO
	.align		4
.L_12677:
        /*0038*/ 	.byte	0x04, 0x17
        /*003a*/ 	.short	(.L_12679 - .L_12678)
.L_12678:
        /*003c*/ 	.word	0x00000000
        /*0040*/ 	.short	0x0004
        /*0042*/ 	.short	0x0018
        /*0044*/ 	.byte	0x00, 0xf0, 0x11, 0x00


	//----- nvinfo : EIATTR_KPARAM_INFO
	.align		4
.L_12679:
        /*0048*/ 	.byte	0x04, 0x17
        /*004a*/ 	.short	(.L_12681 - .L_12680)
.L_12680:
        /*004c*/ 	.word	0x00000000
        /*0050*/ 	.short	0x0003
        /*0052*/ 	.short	0x0014
        /*0054*/ 	.byte	0x00, 0xf0, 0x11, 0x00


	//----- nvinfo : EIATTR_KPARAM_INFO
	.align		4
.L_12681:
        /*0058*/ 	.byte	0x04, 0x17
        /*005a*/ 	.short	(.L_12683 - .L_12682)
.L_12682:
        /*005c*/ 	.word	0x00000000
        /*0060*/ 	.short	0x0002
        /*0062*/ 	.short	0x0010
        /*0064*/ 	.byte	0x00, 0xf0, 0x11, 0x00


	//----- nvinfo : EIATTR_KPARAM_INFO
	.align		4
.L_12683:
        /*0068*/ 	.byte	0x04, 0x17
        /*006a*/ 	.short	(.L_12685 - .L_12684)
.L_12684:
        /*006c*/ 	.word	0x00000000
        /*0070*/ 	.short	0x0001
        /*0072*/ 	.short	0x0008
        /*0074*/ 	.byte	0x00, 0xf5, 0x21, 0x00


	//----- nvinfo : EIATTR_KPARAM_INFO
	.align		4
.L_12685:
        /*0078*/ 	.byte	0x04, 0x17
        /*007a*/ 	.short	(.L_12687 - .L_12686)
.L_12686:
        /*007c*/ 	.word	0x00000000
        /*0080*/ 	.short	0x0000
        /*0082*/ 	.short	0x0000
        /*0084*/ 	.byte	0x00, 0xf5, 0x21, 0x00


	//----- nvinfo : EIATTR_SPARSE_MMA_MASK
	.align		4
.L_12687:
        /*0088*/ 	.byte	0x03, 0x50
        /*008a*/ 	.short	0x0000


	//----- nvinfo : EIATTR_MAXREG_COUNT
	.align		4
        /*008c*/ 	.byte	0x03, 0x1b
        /*008e*/ 	.short	0x00ff


	//----- nvinfo : EIATTR_MERCURY_ISA_VERSION
	.align		4
        /*0090*/ 	.byte	0x03, 0x5f
        /*0092*/ 	.short	0x0101


	//----- nvinfo : EIATTR_COOP_GROUP_MASK_REGIDS
	.align		4
        /*0094*/ 	.byte	0x04, 0x29
        /*0096*/ 	.short	(.L_12689 - .L_12688)


	//   ....[0]....
.L_12688:
        /*0098*/ 	.word	0xffffffff


	//   ....[1]....
        /*009c*/ 	.word	0xffffffff


	//   ....[2]....
        /*00a0*/ 	.word	0xffffffff


	//   ....[3]....
        /*00a4*/ 	.word	0xffffffff


	//   ....[4]....
        /*00a8*/ 	.word	0xffffffff


	//   ....[5]....
        /*00ac*/ 	.word	0xffffffff


	//   ....[6]....
        /*00b0*/ 	.word	0xffffffff


	//   ....[7]....
        /*00b4*/ 	.word	0xffffffff


	//   ....[8]....
        /*00b8*/ 	.word	0xffffffff


	//   ....[9]....
        /*00bc*/ 	.word	0xffffffff


	//   ....[10]....
        /*00c0*/ 	.word	0xffffffff


	//   ....[11]....
        /*00c4*/ 	.word	0xffffffff


	//----- nvinfo : EIATTR_COOP_GROUP_INSTR_OFFSETS
	.align		4
.L_12689:
        /*00c8*/ 	.byte	0x04, 0x28
        /*00ca*/ 	.short	(.L_12691 - .L_12690)


	//   ....[0]....
.L_12690:
        /*00cc*/ 	.word	0x000001f0


	//   ....[1]....
        /*00d0*/ 	.word	0x00000200


	//   ....[2]....
        /*00d4*/ 	.word	0x00000250


	//   ....[3]....
        /*00d8*/ 	.word	0x00000260


	//   ....[4]....
        /*00dc*/ 	.word	0x000002b0


	//   ....[5]....
        /*00e0*/ 	.word	0x000002c0


	//   ....[6]....
        /*00e4*/ 	.word	0x00000390


	//   ....[7]....
        /*00e8*/ 	.word	0x000003a0


	//   ....[8]....
        /*00ec*/ 	.word	0x000003d0


	//   ....[9]....
        /*00f0*/ 	.word	0x000003e0


	//   ....[10]....
        /*00f4*/ 	.word	0x00000410


	//   ....[11]....
        /*00f8*/ 	.word	0x00000420


	//----- nvinfo : EIATTR_VRC_CTA_INIT_COUNT
	.align		4
.L_12691:
        /*00fc*/ 	.byte	0x02, 0x4a
	.zero		1
	.zero		1


	//----- nvinfo : EIATTR_EXIT_INSTR_OFFSETS
	.align		4
        /*0100*/ 	.byte	0x04, 0x1c
        /*0102*/ 	.short	(.L_12693 - .L_12692)


	//   ....[0]....
.L_12692:
        /*0104*/ 	.word	0x00000430


	//   ....[1]....
        /*0108*/ 	.word	0x000004f0


	//   ....[2]....
        /*010c*/ 	.word	0x00000590


	//----- nvinfo : EIATTR_CBANK_PARAM_SIZE
	.align		4
.L_12693:
        /*0110*/ 	.byte	0x03, 0x19
        /*0112*/ 	.short	0x002d


	//----- nvinfo : EIATTR_PARAM_CBANK
	.align		4
        /*0114*/ 	.byte	0x04, 0x0a
        /*0116*/ 	.short	(.L_12695 - .L_12694)
	.align		4
.L_12694:
        /*0118*/ 	.word	index@(.nv.constant0._ZN43_GLOBAL__N__9ae7fba5_10_SoftMax_cu_9f978f6320softmax_warp_forwardIN3c104HalfES2_fLi3ELb1ELb0EEEvPT0_PKT_iiiPKbib)
        /*011c*/ 	.short	0x0380
        /*011e*/ 	.short	0x002d


	//----- nvinfo : EIATTR_SW_WAR
	.align		4
.L_12695:
        /*0120*/ 	.byte	0x04, 0x36
        /*0122*/ 	.short	(.L_12697 - .L_12696)
.L_12696:
        /*0124*/ 	.word	0x00000008
.L_12697:


//--------------------- .nv.info._ZN43_GLOBAL__N__9ae7fba5_10_SoftMax_cu_9f978f6320softmax_warp_forwardIN3c104HalfES2_fLi2ELb1ELb0EEEvPT0_PKT_iiiPKbib --------------------------
	.section	.nv.info._ZN43_GLOBAL__N__9ae7fba5_10_SoftMax_cu_9f978f6320softmax_warp_forwardIN3c104HalfES2_fLi2ELb1ELb0EEEvPT0_PKT_iiiPKbib,"",@"SHT_CUDA_INFO"
	.sectionflags	@""
	.align	4


	//----- nvinfo : EIATTR_CUDA_API_VERSION
	.align		4
        /*0000*/ 	.byte	0x04, 0x37
        /*0002*/ 	.short	(.L_12699 - .L_12698)
.L_12698:
        /*0004*/ 	.word	0x00000082


	//----- nvinfo : EIATTR_KPARAM_INFO
	.align		4
.L_12699:
        /*0008*/ 	.byte	0x04, 0x17
        /*000a*/ 	.short	(.L_12701 - .L_12700)
.L_12700:
        /*000c*/ 	.word	0x00000000
        /*0010*/ 	.short	0x0007
        /*0012*/ 	.short	0x002c
        /*0014*/ 	.byte	0x00, 0xf0, 0x05, 0x00


	//----- nvinfo : EIATTR_KPARAM_INFO
	.align		4
.L_12701:
        /*0018*/ 	.byte	0x04, 0x17
        /*001a*/ 	.short	(.L_12703 - .L_12702)
.L_12702:
        /*001c*/ 	.word	0x00000000
        /*0020*/ 	.short	0x0006
        /*0022*/ 	.short	0x0028
        /*0024*/ 	.byte	0x00, 0xf0, 0x11, 0x00


	//----- nvinfo : EIATTR_KPARAM_INFO
	.align		4
.L_12703:
        /*0028*/ 	.byte	0x04, 0x17
        /*002a*/ 	.short	(.L_12705 - .L_12704)
.L_12704:
        /*002c*/ 	.word	0x00000000
        /*0030*/ 	.short	0x0005
        /*0032*/ 	.short	0x0020
        /*0034*/ 	.byte	0x00, 0xf5, 0x21, 0x00


	//----- nvinfo : EIATTR_KPARAM_INFO
	.align		4
.L_12705:
        /*0038*/ 	.byte	0x04, 0x17
        /*003a*/ 	.short	(.L_12707 - .L_12706)
.L_12706:
        /*003c*/ 	.word	0x00000000
        /*0040*/ 	.short	0x0004
        /*0042*/ 	.short	0x0018
        /*0044*/ 	.byte	0x00, 0xf0, 0x11, 0x00


	//----- nvinfo : EIATTR_KPARAM_INFO
	.align		4
.L_12707:
        /*0048*/ 	.byte	0x04, 0x17
        /*004a*/ 	.short	(.L_12709 - .L_12708)
.L_12708:
        /*004c*/ 	.word	0x00000000
        /*0050*/ 	.short	0x0003
        /*0052*/ 	.short	0x0014
        /*0054*/ 	.byte	0x00, 0xf0, 0x11, 0x00


	//----- nvinfo : EIATTR_KPARAM_INFO
	.align		4
.L_12709:
        /*0058*/ 	.byte	0x04, 0x17
        /*005a*/ 	.short	(.L_12711 - .L_12710)
.L_12710:
        /*005c*/ 	.word	0x00000000
        /*0060*/ 	.short	0x0002
        /*0062*/ 	.short	0x0010
        /*0064*/ 	.byte	0x00, 0xf0, 0x11, 0x00


	//----- nvinfo : EIATTR_KPARAM_INFO
	.align		4
.L_12711:
        /*0068*/ 	.byte	0x04, 0x17
        /*006a*/ 	.short	(.L_12713 - .L_12712)
.L_12712:
        /*006c*/ 	.word	0x00000000
        /*0070*/ 	.short	0x0001
        /*0072*/ 	.short	0x0008
        /*0074*/ 	.byte	0x00, 0xf5, 0x21, 0x00


	//----- nvinfo : EIATTR_KPARAM_INFO
	.align		4
.L_12713:
        /*0078*/ 	.byte	0x04, 0x17
        /*007a*/ 	.short	(.L_12715 - .L_12714)
.L_12714:
        /*007c*/ 	.word	0x00000000
        /*0080*/ 	.short	0x0000
        /*0082*/ 	.short	0x0000
        /*0084*/ 	.byte	0x00, 0xf5, 0x21, 0x00


	//----- nvinfo : EIATTR_SPARSE_MMA_MASK
	.align		4
.L_12715:
        /*0088*/ 	.byte	0x03, 0x50
        /*008a*/ 	.short	0x0000


	//----- nvinfo : EIATTR_MAXREG_COUNT
	.align		4
        /*008c*/ 	.byte	0x03, 0x1b
        /*008e*/ 	.short	0x00ff


	//----- nvinfo : EIATTR_MERCURY_ISA_VERSION
	.align		4
        /*0090*/ 	.byte	0x03, 0x5f
        /*0092*/ 	.short	0x0101


	//----- nvinfo : EIATTR_COOP_GROUP_MASK_REGIDS
	.align		4
        /*0094*/ 	.byte	0x04, 0x29
        /*0096*/ 	.short	(.L_12717 - .L_12716)


	//   ....[0]....
.L_12716:
        /*0098*/ 	.word	0xffffffff


	//   ....[1]....
        /*009c*/ 	.word	0xffffffff


	//   ....[2]....
        /*00a0*/ 	.word	0xffffffff


	//   ....[3]....
        /*00a4*/ 	.word	0xffffffff


	//   ....[4]....
        /*00a8*/ 	.word	0xffffffff


	//   ....[5]....
        /*00ac*/ 	.word	0xffffffff


	//   ....[6]....
        /*00b0*/ 	.word	0xffffffff


	//   ....[7]....
        /*00b4*/ 	.word	0xffffffff


	//----- nvinfo : EIATTR_COOP_GROUP_INSTR_OFFSETS
	.align		4
.L_12717:
        /*00b8*/ 	.byte	0x04, 0x28
        /*00ba*/ 	.short	(.L_12719 - .L_12718)


	//   ....[0]....
.L_12718:
        /*00bc*/ 	.word	0x000001f0


	//   ....[1]....
        /*00c0*/ 	.word	0x00000200


	//   ....[2]....
        /*00c4*/ 	.word	0x00000250


	//   ....[3]....
        /*00c8*/ 	.word	0x00000260


	//   ....[4]....
        /*00cc*/ 	.word	0x00000330


	//   ....[5]....
        /*00d0*/ 	.word	0x00000340


	//   ....[6]....
        /*00d4*/ 	.word	0x00000370


	//   ....[7]....
        /*00d8*/ 	.word	0x00000380


	//----- nvinfo : EIATTR_VRC_CTA_INIT_COUNT
	.align		4
.L_12719:
        /*00dc*/ 	.byte	0x02, 0x4a
	.zero		1
	.zero		1


	//----- nvinfo : EIATTR_EXIT_INSTR_OFFSETS
	.align		4
        /*00e0*/ 	.byte	0x04, 0x1c
        /*00e2*/ 	.short	(.L_12721 - .L_12720)


	//   ....[0]....
.L_12720:
        /*00e4*/ 	.word	0x00000390


	//   ....[1]....
        /*00e8*/ 	.word	0x00000450


	//   ....[2]....
        /*00ec*/ 	.word	0x000004f0


	//----- nvinfo : EIATTR_CBANK_PARAM_SIZE
	.align		4
.L_12721:
        /*00f0*/ 	.byte	0x03, 0x19
        /*00f2*/ 	.short	0x002d


	//----- nvinfo : EIATTR_PARAM_CBANK
	.align		4
        /*00f4*/ 	.byte	0x04, 0x0a
        /*00f6*/ 	.short	(.L_12723 - .L_12722)
	.align		4
.L_12722:
        /*00f8*/ 	.word	index@(.nv.constant0._ZN43_GLOBAL__N__9ae7fba5_10_SoftMax_cu_9f978f6320softmax_warp_forwardIN3c104HalfES2_fLi2ELb1ELb0EEEvPT0_PKT_iiiPKbib)
        /*00fc*/ 	.short	0x0380
        /*00fe*/ 	.short	0x002d


	//----- nvinfo : EIATTR_SW_WAR
	.align		4
.L_12723:
        /*0100*/ 	.byte	0x04, 0x36
        /*0102*/ 	.short	(.L_12725 - .L_12724)
.L_12724:
        /*0104*/ 	.word	0x00000008
.L_12725:


//--------------------- .nv.info._ZN43_GLOBAL__N__9ae7fba5_10_SoftMax_cu_9f978f6320softmax_warp_forwardIN3c104HalfES2_fLi1ELb1ELb0EEEvPT0_PKT_iiiPKbib --------------------------
	.section	.nv.info._ZN43_GLOBAL__N__9ae7fba5_10_SoftMax_cu_9f978f6320softmax_warp_forwardIN3c104HalfES2_fLi1ELb1ELb0EEEvPT0_PKT_iiiPKbib,"",@"SHT_CUDA_INFO"
	.sectionflags	@""
	.align	4


	//----- nvinfo : EIATTR_CUDA_API_VERSION
	.align		4
        /*0000*/ 	.byte	0x04, 0x37
        /*0002*/ 	.short	(.L_12727 - .L_12726)
.L_12726:
        /*0004*/ 	.word	0x00000082


	//----- nvinfo : EIATTR_KPARAM_INFO
	.align		4
.L_12727:
        /*0008*/ 	.byte	0x04, 0x17
        /*000a*/ 	.short	(.L_12729 - .L_12728)
.L_12728:
        /*000c*/ 	.word	0x00000000
        /*0010*/ 	.short	0x0007
        /*0012*/ 	.short	0x002c
        /*0014*/ 	.byte	0x00, 0xf0, 0x05, 0x00


	//----- nvinfo : EIATTR_KPARAM_INFO
	.align		4
.L_12729:
        /*0018*/ 	.byte	0x04, 0x17
        /*001a*/ 	.short	(.L_12731 - .L_12730)
.L_12730:
        /*001c*/ 	.word	0x00000000
        /*0020*/ 	.short	0x0006
        /*0022*/ 	.short	0x0028
        /*0024*/ 	.byte	0x00, 0xf0, 0x11, 0x00


	//----- nvinfo : EIATTR_KPARAM_INFO
	.align		4
.L_12731:
        /*0028*/ 	.byte	0x04, 0x17
        /*002a*/ 	.short	(.L_12733 - .L_12732)
.L_12732:
        /*002c*/ 	.word	0x00000000
        /*0030*/ 	.short	0x0005
        /*0032*/ 	.short	0x0020
        /*0034*/ 	.byte	0x00, 0xf5, 0x21, 0x00


	//----- nvinfo : EIATTR_KPARAM_INFO
	.align		4
.L_12733:
        /*0038*/ 	.byte	0x04, 0x17
        /*003a*/ 	.short	(.L_12735 - .L_12734)
.L_12734:
        /*003c*/ 	.word	0x00000000
        /*0040*/ 	.short	0x0004
        /*0042*/ 	.short	0x0018
        /*0044*/ 	.byte	0x00, 0xf0, 0x11, 0x00


	//----- nvinfo : EIATTR_KPARAM_INFO
	.align		4
.L_12735:
        /*0048*/ 	.byte	0x04, 0x17
        /*004a*/ 	.short	(.L_12737 - .L_12736)
.L_12736:
        /*004c*/ 	.word	0x00000000
        /*0050*/ 	.short	0x0003
        /*0052*/ 	.short	0x0014
        /*0054*/ 	.byte	0x00, 0xf0, 0x11, 0x00


	//----- nvinfo : EIATTR_KPARAM_INFO
	.align		4
.L_12737:
        /*0058*/ 	.byte	0x04, 0x17
        /*005a*/ 	.short	(.L_12739 - .L_12738)
.L_12738:
        /*005c*/ 	.word	0x00000000
        /*0060*/ 	.short	0x0002
        /*0062*/ 	.short	0x0010
        /*0064*/ 	.byte	0x00, 0xf0, 0x11, 0x00


	//----- nvinfo : EIATTR_KPARAM_INFO
	.align		4
.L_12739:
        /*0068*/ 	.byte	0x04, 0x17
        /*006a*/ 	.short	(.L_12741 - .L_12740)
.L_12740:
        /*006c*/ 	.word	0x00000000
        /*0070*/ 	.short	0x0001
        /*0072*/ 	.short	0x0008
        /*0074*/ 	.byte	0x00, 0xf5, 0x21, 0x00


	//----- nvinfo : EIATTR_KPARAM_INFO
	.align		4
.L_12741:
        /*0078*/ 	.byte	0x04, 0x17
        /*007a*/ 	.short	(.L_12743 - .L_12742)
.L_12742:
        /*007c*/ 	.word	0x00000000
        /*0080*/ 	.short	0x0000
        /*0082*/ 	.short	0x0000
        /*0084*/ 	.byte	0x00, 0xf5, 0x21, 0x00


	//----- nvinfo : EIATTR_SPARSE_MMA_MASK
	.align		4
.L_12743:
        /*0088*/ 	.byte	0x03, 0x50
        /*008a*/ 	.short	0x0000


	//----- nvinfo : EIATTR_MAXREG_COUNT
	.align		4
        /*008c*/ 	.byte	0x03, 0x1b
        /*008e*/ 	.short	0x00ff


	//----- nvinfo : EIATTR_MERCURY_ISA_VERSION
	.align		4
        /*0090*/ 	.byte	0x03, 0x5f
        /*0092*/ 	.short	0x0101


	//----- nvinfo : EIATTR_COOP_GROUP_MASK_REGIDS
	.align		4
        /*0094*/ 	.byte	0x04, 0x29
        /*0096*/ 	.short	(.L_12745 - .L_12744)


	//   ....[0]....
.L_12744:
        /*0098*/ 	.word	0xffffffff


	//   ....[1]....
        /*009c*/ 	.word	0xffffffff


	//   ....[2]....
        /*00a0*/ 	.word	0xffffffff


	//   ....[3]....
        /*00a4*/ 	.word	0xffffffff


	//----- nvinfo : EIATTR_COOP_GROUP_INSTR_OFFSETS
	.align		4
.L_12745:
        /*00a8*/ 	.byte	0x04, 0x28
        /*00aa*/ 	.short	(.L_12747 - .L_12746)


	//   ....[0]....
.L_12746:
        /*00ac*/ 	.word	0x000001f0


	//   ....[1]....
        /*00b0*/ 	.word	0x00000200


	//   ....[2]....
        /*00b4*/ 	.word	0x000002d0


	//   ....[3]....
        /*00b8*/ 	.word	0x000002e0


	//----- nvinfo : EIATTR_VRC_CTA_INIT_COUNT
	.align		4
.L_12747:
        /*00bc*/ 	.byte	0x02, 0x4a
	.zero		1
	.zero		1


	//----- nvinfo : EIATTR_EXIT_INSTR_OFFSETS
	.align		4
        /*00c0*/ 	.byte	0x04, 0x1c
        /*00c2*/ 	.short	(.L_12749 - .L_12748)


	//   ....[0]....
.L_12748:
        /*00c4*/ 	.word	0x000002f0


	//   ....[1]....
        /*00c8*/ 	.word	0x000003b0


	//   ....[2]....
        /*00cc*/ 	.word	0x00000450


	//----- nvinfo : EIATTR_CBANK_PARAM_SIZE
	.align		4
.L_12749:
        /*00d0*/ 	.byte	0x03, 0x19
        /*00d2*/ 	.short	0x002d


	//----- nvinfo : EIATTR_PARAM_CBANK
	.align		4
        /*00d4*/ 	.byte	0x04, 0x0a
        /*00d6*/ 	.short	(.L_12751 - .L_12750)
	.align		4
.L_12750:
        /*00d8*/ 	.word	index@(.nv.constant0._ZN43_GLOBAL__N__9ae7fba5_10_SoftMax_cu_9f978f6320softmax_warp_forwardIN3c104HalfES2_fLi1ELb1ELb0EEEvPT0_PKT_iiiPKbib)
        /*00dc*/ 	.short	0x0380
        /*00de*/ 	.short	0x002d


	//----- nvinfo : EIATTR_SW_WAR
	.align		4
.L_12751:
        /*00e0*/ 	.byte	0x04, 0x36
        /*00e2*/ 	.short	(.L_12753 - .L_12752)
.L_12752:
        /*00e4*/ 	.word	0x00000008
.L_12753:


//--------------------- .nv.info._ZN43_GLOBAL__N__9ae7fba5_10_SoftMax_cu_9f978f6320softmax_warp_forwardIN3c104HalfES2_fLi0ELb1ELb0EEEvPT0_PKT_iiiPKbib --------------------------
	.section	.nv.info._ZN43_GLOBAL__N__9ae7fba5_10_SoftMax_cu_9f978f6320softmax_warp_forwardIN3c104HalfES2_fLi0ELb1ELb0EEEvPT0_PKT_iiiPKbib,"",@"SHT_CUDA_INFO"
	.sectionflags	@""
	.align	4


	//----- nvinfo : EIATTR_CUDA_API_VERSION
	.align		4
        /*0000*/ 	.byte	0x04, 0x37
        /*0002*/ 	.short	(.L_12755 - .L_12754)
.L_12754:
        /*0004*/ 	.word	0x00000082


	//----- nvinfo : EIATTR_KPARAM_INFO
	.align		4
.L_12755:
        /*0008*/ 	.byte	0x04, 0x17
        /*000a*/ 	.short	(.L_12757 - .L_12756)
.L_12756:
        /*000c*/ 	.word	0x00000000
        /*0010*/ 	.short	0x0007
        /*0012*/ 	.short	0x002c
        /*0014*/ 	.byte	0x00, 0xf0, 0x05, 0x00


	//----- nvinfo : EIATTR_KPARAM_INFO
	.align		4
.L_12757:
        /*0018*/ 	.byte	0x04, 0x17
        /*001a*/ 	.short	(.L_12759 - .L_12758)
.L_12758:
        /*001c*/ 	.word	0x00000000
        /*0020*/ 	.short	0x0006
        /*0022*/ 	.short	0x0028
        /*0024*/ 	.byte	0x00, 0xf0, 0x11, 0x00


	//----- nvinfo : EIATTR_KPARAM_INFO
	.align		4
.L_12759:
        /*0028*/ 	.byte	0x04, 0x17
        /*002a*/ 	.short	(.L_12761 - .L_12760)
.L_12760:
        /*002c*/ 	.word	0x00000000
        /*0030*/ 	.short	0x0005
        /*0032*/ 	.short	0x0020
        /*0034*/ 	.byte	0x00, 0xf5, 0x21, 0x00


	//----- nvinfo : EIATTR_KPARAM_INFO
	.align		4
.L_12761:
        /*0038*/ 	.byte	0x04, 0x17
        /*003a*/ 	.short	(.L_12763 - .L_12762)
.L_12762:
        /*003c*/ 	.word	0x00000000
        /*0040*/ 	.short	0x0004
        /*0042*/ 	.short	0x0018
        /*0044*/ 	.byte	0x00, 0xf0, 0x11, 0x00


	//----- nvinfo : EIATTR_KPARAM_INFO
	.align		4
.L_12763:
        /*0048*/ 	.byte	0x04, 0x17
        /*004a*/ 	.short	(.L_12765 - .L_12764)
.L_12764:
        /*004c*/ 	.word	0x00000000
        /*0050*/ 	.short	0x0003
        /*0052*/ 	.short	0x0014
        /*0054*/ 	.byte	0x00, 0xf0, 0x11, 0x00


	//----- nvinfo : EIATTR_KPARAM_INFO
	.align		4
.L_12765:
        /*0058*/ 	.byte	0x04, 0x17
        /*005a*/ 	.short	(.L_12767 - .L_12766)
.L_12766:
        /*005c*/ 	.word	0x00000000
        /*0060*/ 	.short	0x0002
        /*0062*/ 	.short	0x0010
        /*0064*/ 	.byte	0x00, 0xf0, 0x11, 0x00


	//----- nvinfo : EIATTR_KPARAM_INFO
	.align		4
.L_12767:
        /*0068*/ 	.byte	0x04, 0x17
        /*006a*/ 	.short	(.L_12769 - .L_12768)
.L_12768:
        /*006c*/ 	.word	0x00000000
        /*0070*/ 	.short	0x0001
        /*0072*/ 	.short	0x0008
        /*0074*/ 	.byte	0x00, 0xf5, 0x21, 0x00


	//----- nvinfo : EIATTR_KPARAM_INFO
	.align		4
.L_12769:
        /*0078*/ 	.byte	0x04, 0x17
        /*007a*/ 	.short	(.L_12771 - .L_12770)
.L_12770:
        /*007c*/ 	.word	0x00000000
        /*0080*/ 	.short	0x0000
        /*0082*/ 	.short	0x0000
        /*0084*/ 	.byte	0x00, 0xf5, 0x21, 0x00


	//----- nvinfo : EIATTR_SPARSE_MMA_MASK
	.align		4
.L_12771:
        /*0088*/ 	.byte	0x03, 0x50
        /*008a*/ 	.short	0x0000


	//----- nvinfo : EIATTR_MAXREG_COUNT
	.align		4
        /*008c*/ 	.byte	0x03, 0x1b
        /*008e*/ 	.short	0x00ff


	//----- nvinfo : EIATTR_MERCURY_ISA_VERSION
	.align		4
        /*0090*/ 	.byte	0x03, 0x5f
        /*0092*/ 	.short	0x0101


	//----- nvinfo : EIATTR_VRC_CTA_INIT_COUNT
	.align		4
        /*0094*/ 	.byte	0x02, 0x4a
	.zero		1
	.zero		1


	//----- nvinfo : EIATTR_EXIT_INSTR_OFFSETS
	.align		4
        /*0098*/ 	.byte	0x04, 0x1c
        /*009a*/ 	.short	(.L_12773 - .L_12772)


	//   ....[0]....
.L_12772:
        /*009c*/ 	.word	0x000001b0


	//   ....[1]....
        /*00a0*/ 	.word	0x00000300


	//   ....[2]....
        /*00a4*/ 	.word	0x000003e0


	//----- nvinfo : EIATTR_CRS_STACK_SIZE
	.align		4
.L_12773:
        /*00a8*/ 	.byte	0x04, 0x1e
        /*00aa*/ 	.short	(.L_12775 - .L_12774)
.L_12774:
        /*00ac*/ 	.word	0x00000000


	//----- nvinfo : EIATTR_CBANK_PARAM_SIZE
	.align		4
.L_12775:
        /*00b0*/ 	.byte	0x03, 0x19
        /*00b2*/ 	.short	0x002d


	//----- nvinfo : EIATTR_PARAM_CBANK
	.align		4
        /*00b4*/ 	.byte	0x04, 0x0a
        /*00b6*/ 	.short	(.L_12777 - .L_12776)
	.align		4
.L_12776:
        /*00b8*/ 	.word	index@(.nv.constant0._ZN43_GLOBAL__N__9ae7fba5_10_SoftMax_cu_9f978f6320softmax_warp_forwardIN3c104HalfES2_fLi0ELb1ELb0EEEvPT0_PKT_iiiPKbib)
        /*00bc*/ 	.short	0x0380
        /*00be*/ 	.short	0x002d


	//----- nvinfo : EIATTR_SW_WAR
	.align		4
.L_12777:
        /*00c0*/ 	.byte	0x04, 0x36
        /*00c2*/ 	.short	(.L_12779 - .L_12778)
.L_12778:
        /*00c4*/ 	.word	0x00000008
.L_12779:


//--------------------- .nv.info._ZN43_GLOBAL__N__9ae7fba5_10_SoftMax_cu_9f978f6320softmax_warp_forwardIfffLi11ELb1ELb0EEEvPT0_PKT_iiiPKbib --------------------------
	.section	.nv.info._ZN43_GLOBAL__N__9ae7fba5_10_SoftMax_cu_9f978f6320softmax_warp_forwardIfffLi11ELb1ELb0EEEvPT0_PKT_iiiPKbib,"",@"SHT_CUDA_INFO"
	.sectionflags	@""
	.align	4


	//----- nvinfo : EIATTR_CUDA_API_VERSION
	.align		4
        /*0000*/ 	.byte	0x04, 0x37
        /*0002*/ 	.short	(.L_12781 - .L_12780)
.L_12780:
        /*0004*/ 	.word	0x00000082


	//----- nvinfo : EIATTR_KPARAM_INFO
	.align		4
.L_12781:
        /*0008*/ 	.byte	0x04, 0x17
        /*000a*/ 	.short	(.L_12783 - .L_12782)
.L_12782:
        /*000c*/ 	.word	0x00000000
        /*0010*/ 	.short	0x0007
        /*0012*/ 	.short	0x002c
        /*0014*/ 	.byte	0x00, 0xf0, 0x05, 0x00


	//----- nvinfo : EIATTR_KPARAM_INFO
	.align		4
.L_12783:
        /*0018*/ 	.byte	0x04, 0x17
        /*001a*/ 	.short	(.L_12785 - .L_12784)
.L_12784:
        /*001c*/ 	.word	0x00000000
        /*0020*/ 	.short	0x0006
        /*0022*/ 	.short	0x0028
        /*0024*/ 	.byte	0x00, 0xf0, 0x11, 0x00


	//----- nvinfo : EIATTR_KPARAM_INFO
	.align		4
.L_12785:
        /*0028*/ 	.byte	0x04, 0x17
        /*002a*/ 	.short	(.L_12787 - .L_12786)
.L_12786:
        /*002c*/ 	.word	0x00000000
        /*0030*/ 	.short	0x0005
        /*0032*/ 	.short	0x0020
        /*0034*/ 	.byte	0x00, 0xf5, 0x21, 0x00


	//----- nvinfo : EIATTR_KPARAM_INFO
	.align		4
.L_12787:
        /*0038*/ 	.byte	0x04, 0x17
        /*003a*/ 	.short	(.L_12789 - .L_12788)
.L_12788:
        /*003c*/ 	.word	0x00000000
        /*0040*/ 	.short	0x0004
        /*0042*/ 	.short	0x0018
        /*0044*/ 	.byte	0x00, 0xf0, 0x11, 0x00


	//----- nvinfo : EIATTR_KPARAM_INFO
	.align		4
.L_12789:
        /*0048*/ 	.byte	0x04, 0x17
        /*004a*/ 	.short	(.L_12791 - .L_12790)
.L_12790:
        /*004c*/ 	.word	0x00000000
        /*0050*/ 	.short	0x0003
        /*0052*/ 	.short	0x0014
        /*0054*/ 	.byte	0x00, 0xf0, 0x11, 0x00


	//----- nvinfo : EIATTR_KPARAM_INFO
	.align		4
.L_12791:
        /*0058*/ 	.byte	0x04, 0x17
        /*005a*/ 	.short	(.L_12793 - .L_12792)
.L_12792:
        /*005c*/ 	.word	0x00000000
        /*0060*/ 	.short	0x0002
        /*0062*/ 	.short	0x0010
        /*0064*/ 	.byte	0x00, 0xf0, 0x11, 0x00


	//----- nvinfo : EIATTR_KPARAM_INFO
	.align		4
.L_12793:
        /*0068*/ 	.byte	0x04, 0x17
        /*006a*/ 	.short	(.L_12795 - .L_12794)
.L_12794:
        /*006c*/ 	.word	0x00000000
        /*0070*/ 	.short	0x0001
        /*0072*/ 	.short	0x0008
        /*0074*/ 	.byte	0x00, 0xf5, 0x21, 0x00


	//----- nvinfo : EIATTR_KPARAM_INFO
	.align		4
.L_12795:
        /*0078*/ 	.byte	0x04, 0x17
        /*007a*/ 	.short	(.L_12797 - .L_12796)
.L_12796:
        /*007c*/ 	.word	0x00000000
        /*0080*/ 	.short	0x0000
        /*0082*/ 	.short	0x0000
        /*0084*/ 	.byte	0x00, 0xf5, 0x21, 0x00


	//----- nvinfo : EIATTR_SPARSE_MMA_MASK
	.align		4
.L_12797:
        /*0088*/ 	.byte	0x03, 0x50
        /*008a*/ 	.short	0x0000


	//----- nvinfo : EIATTR_MAXREG_COUNT
	.align		4
        /*008c*/ 	.byte	0x03, 0x1b
        /*008e*/ 	.short	0x00ff


	//----- nvinfo : EIATTR_MERCURY_ISA_VERSION
	.align		4
        /*0090*/ 	.byte	0x03, 0x5f
        /*0092*/ 	.short	0x0101


	//----- nvinfo : EIATTR_COOP_GROUP_MASK_REGIDS
	.align		4
        /*0094*/ 	.byte	0x04, 0x29
        /*0096*/ 	.short	(.L_12799 - .L_12798)


	//   ....[0]....
.L_12798:
        /*0098*/ 	.word	0xffffffff


	//   ....[1]....
        /*009c*/ 	.word	0xffffffff


	//   ....[2]....
        /*00a0*/ 	.word	0xffffffff


	//   ....[3]....
        /*00a4*/ 	.word	0xffffffff


	//   ....[4]....
        /*00a8*/ 	.word	0xffffffff


	//   ....[5]....
        /*00ac*/ 	.word	0xffffffff


	//   ....[6]....
        /*00b0*/ 	.word	0xffffffff


	//   ....[7]....
        /*00b4*/ 	.word	0xffffffff


	//   ....[8]....
        /*00b8*/ 	.word	0xffffffff


	//   ....[9]....
        /*00bc*/ 	.word	0xffffffff


	//----- nvinfo : EIATTR_COOP_GROUP_INSTR_OFFSETS
	.align		4
.L_12799:
        /*00c0*/ 	.byte	0x04, 0x28
        /*00c2*/ 	.short	(.L_12801 - .L_12800)


	//   ....[0]....
.L_12800:
        /*00c4*/ 	.word	0x00001c50


	//   ....[1]....
        /*00c8*/ 	.word	0x00001c80


	//   ....[2]....
        /*00cc*/ 	.word	0x00001cb0


	//   ....[3]....
        /*00d0*/ 	.word	0x00001ce0


	//   ....[4]....
        /*00d4*/ 	.word	0x00001d10


	//   ....[5]....
        /*00d8*/ 	.word	0x00002d40


	//   ....[6]....
        /*00dc*/ 	.word	0x00002d60


	//   ....[7]....
        /*00e0*/ 	.word	0x00002d80


	//   ....[8]....
        /*00e4*/ 	.word	0x00002da0


	//   ....[9]....
        /*00e8*/ 	.word	0x00002dc0


	//----- nvinfo : EIATTR_VRC_CTA_INIT_COUNT
	.align		4
.L_12801:
        /*00ec*/ 	.byte	0x02, 0x4a
	.zero		1
	.zero		1


	//----- nvinfo : EIATTR_EXIT_INSTR_OFFSETS
	.align		4
        /*00f0*/ 	.byte	0x04, 0x1c
        /*00f2*/ 	.short	(.L_12803 - .L_12802)


	//   ....[0]....
.L_12802:
        /*00f4*/ 	.word	0x00002de0


	//   ....[1]....
        /*00f8*/ 	.word	0x00002e00


	//   ....[2]....
        /*00fc*/ 	.word	0x00002e70


	//   ....[3]....
        /*0100*/ 	.word	0x00002eb0


	//   ....[4]....
        /*0104*/ 	.word	0x00002ef0


	//   ....[5]....
        /*0108*/ 	.word	0x00002f30


	//   ....[6]....
        /*010c*/ 	.word	0x00002f70


	//   ....[7]....
        /*0110*/ 	.word	0x00002fb0


	//   ....[8]....
        /*0114*/ 	.word	0x00002ff0


	//   ....[9]....
        /*0118*/ 	.word	0x00003030


	//   ....[10]....
        /*011c*/ 	.word	0x00003070


	//   ....[11]....
        /*0120*/ 	.word	0x000030b0


	//   ....[12]....
        /*0124*/ 	.word	0x000030f0


	//   ....[13]....
        /*0128*/ 	.word	0x00003130


	//   ....[14]....
        /*012c*/ 	.word	0x00003170


	//   ....[15]....
        /*0130*/ 	.word	0x000031b0


	//   ....[16]....
        /*0134*/ 	.word	0x000031f0


	//   ....[17]....
        /*0138*/ 	.word	0x00003230


	//   ....[18]....
        /*013c*/ 	.word	0x00003270


	//   ....[19]....
        /*0140*/ 	.word	0x000032b0


	//   ....[20]....
        /*0144*/ 	.word	0x000032f0


	//   ....[21]....
        /*0148*/ 	.word	0x00003330


	//   ....[22]....
        /*014c*/ 	.word	0x00003370


	//   ....[23]....
        /*0150*/ 	.word	0x000033b0


	//   ....[24]....
        /*0154*/ 	.word	0x000033f0


	//   ....[25]....
        /*0158*/ 	.word	0x00003430


	//   ....[26]....
        /*015c*/ 	.word	0x00003470


	//   ....[27]....
        /*0160*/ 	.word	0x000034a0


	//   ....[28]....
        /*0164*/ 	.word	0x000034d0


	//   ....[29]....
        /*0168*/ 	.word	0x00003500


	//   ....[30]....
        /*016c*/ 	.word	0x00003530


	//   ....[31]....
        /*0170*/ 	.word	0x00003560


	//   ....[32]....
        /*0174*/ 	.word	0x000035c0


	//   ....[33]....
        /*0178*/ 	.word	0x00003610


	//   ....[34]....
        /*017c*/ 	.word	0x00003660


	//   ....[35]....
        /*0180*/ 	.word	0x000036b0


	//   ....[36]....
        /*0184*/ 	.word	0x00003700


	//   ....[37]....
        /*0188*/ 	.word	0x00003750


	//   ....[38]....
        /*018c*/ 	.word	0x000037a0


	//   ....[39]....
        /*0190*/ 	.word	0x000037f0


	//   ....[40]....
        /*0194*/ 	.word	0x00003840


	//   ....[41]....
        /*0198*/ 	.word	0x00003890


	//   ....[42]....
        /*019c*/ 	.word	0x000038e0


	//   ....[43]....
        /*01a0*/ 	.word	0x00003930


	//   ....[44]....
        /*01a4*/ 	.word	0x00003980


	//   ....[45]....
        /*01a8*/ 	.word	0x000039d0


	//   ....[46]....
        /*01ac*/ 	.word	0x00003a20


	//   ....[47]....
        /*01b0*/ 	.word	0x00003a60


	//   ....[48]....
        /*01b4*/ 	.word	0x00003aa0


	//   ....[49]....
        /*01b8*/ 	.word	0x00003ae0


	//   ....[50]....
        /*01bc*/ 	.word	0x00003b20


	//   ....[51]....
        /*01c0*/ 	.word	0x00003b60


	//   ....[52]....
        /*01c4*/ 	.word	0x00003ba0


	//   ....[53]....
        /*01c8*/ 	.word	0x00003be0


	//   ....[54]....
        /*01cc*/ 	.word	0x00003c20


	//   ....[55]....
        /*01d0*/ 	.word	0x00003c60


	//   ....[56]....
        /*01d4*/ 	.word	0x00003ca0


	//   ....[57]....
        /*01d8*/ 	.word	0x00003ce0


	//   ....[58]....
        /*01dc*/ 	.word	0x00003d20


	//   ....[59]....
        /*01e0*/ 	.word	0x00003d60


	//   ....[60]....
        /*01e4*/ 	.word	0x00003da0


	//   ....[61]....
        /*01e8*/ 	.word	0x00003de0


	//   ....[62]....
        /*01ec*/ 	.word	0x00003e20


	//   ....[63]....
        /*01f0*/ 	.word	0x00003e60


	//   ....[64]....
        /*01f4*/ 	.word	0x00003ea0


	//   ....[65]....
        /*01f8*/ 	.word	0x00003ed0


	//----- nvinfo : EIATTR_CBANK_PARAM_SIZE
	.align		4
.L_12803:
        /*01fc*/ 	.byte	0x03, 0x19
        /*01fe*/ 	.short	0x002d


	//----- nvinfo : EIATTR_PARAM_CBANK
	.align		4
        /*0200*/ 	.byte	0x04, 0x0a
        /*0202*/ 	.short	(.L_12805 - .L_12804)
	.align		4
.L_12804:
        /*0204*/ 	.word	index@(.nv.constant0._ZN43_GLOBAL__N__9ae7fba5_10_SoftMax_cu_9f978f6320softmax_warp_forwardIfffLi11ELb1ELb0EEEvPT0_PKT_iiiPKbib)
        /*0208*/ 	.short	0x0380
        /*020a*/ 	.short	0x002d


	//----- nvinfo : EIATTR_SW_WAR
	.align		4
.L_12805:
        /*020c*/ 	.byte	0x04, 0x36
        /*020e*/ 	.short	(.L_12807 - .L_12806)
.L_12806:
        /*0210*/ 	.word	0x00000008
.L_12807:


//--------------------- .nv.info._ZN43_GLOBAL__N__9ae7fba5_10_SoftMax_cu_9f978f6320softmax_warp_forwardIfffLi10ELb1ELb0EEEvPT0_PKT_iiiPKbib --------------------------
	.section	.nv.info._ZN43_GLOBAL__N__9ae7fba5_10_SoftMax_cu_9f978f6320softmax_warp_forwardIfffLi10ELb1ELb0EEEvPT0_PKT_iiiPKbib,"",@"SHT_CUDA_INFO"
	.sectionflags	@""
	.align	4


	//----- nvinfo : EIATTR_CUDA_API_VERSION
	.align		4
        /*0000*/ 	.byte	0x04, 0x37
        /*0002*/ 	.short	(.L_12809 - .L_12808)
.L_12808:
        /*0004*/ 	.word	0x00000082


	//----- nvinfo : EIATTR_KPARAM_INFO
	.align		4
.L_12809:
        /*0008*/ 	.byte	0x04, 0x17
        /*000a*/ 	.short	(.L_12811 - .L_12810)
.L_12810:
        /*000c*/ 	.word	0x00000000
        /*0010*/ 	.short	0x0007
        /*0012*/ 	.short	0x002c
        /*0014*/ 	.byte	0x00, 0xf0, 0x05, 0x00


	//----- nvinfo : EIATTR_KPARAM_INFO
	.align		4
.L_12811:
        /*0018*/ 	.byte	0x04, 0x17
        /*001a*/ 	.short	(.L_12813 - .L_12812)
.L_12812:
        /*001c*/ 	.word	0x00000000
        /*0020*/ 	.short	0x0006
        /*0022*/ 	.short	0x0028
        /*0024*/ 	.byte	0x00, 0xf0, 0x11, 0x00


	//----- nvinfo : EIATTR_KPARAM_INFO
	.align		4
.L_12813:
        /*0028*/ 	.byte	0x04, 0x17
        /*002a*/ 	.short	(.L_12815 - .L_12814)
.L_12814:
        /*002c*/ 	.word	0x00000000
        /*0030*/ 	.short	0x0005
        /*0032*/ 	.short	0x0020
        /*0034*/ 	.byte	0x00, 0xf5, 0x21, 0x00


	//----- nvinfo : EIATTR_KPARAM_INFO
	.align		4
.L_12815:
        /*0038*/ 	.byte	0x04, 0x17
        /*003a*/ 	.short	(.L_12817 - .L_12816)
.L_12816:
        /*003c*/ 	.word	0x00000000
        /*0040*/ 	.short	0x0004
        /*0042*/ 	.short	0x0018
        /*0044*/ 	.byte	0x00, 0xf0, 0x11, 0x00


	//----- nvinfo : EIATTR_KPARAM_INFO
	.align		4
.L_12817:
        /*0048*/ 	.byte	0x04, 0x17
        /*004a*/ 	.short	(.L_12819 - .L_12818)
.L_12818:
        /*004c*/ 	.word	0x00000000
        /*0050*/ 	.short	0x0003
        /*0052*/ 	.short	0x0014
        /*0054*/ 	.byte	0x00, 0xf0, 0x11, 0x00


	//----- nvinfo : EIATTR_KPARAM_INFO
	.align		4
.L_12819:
        /*0058*/ 	.byte	0x04, 0x17
        /*005a*/ 	.short	(.L_12821 - .L_12820)
.L_12820:
        /*005c*/ 	.word	0x00000000
        /*0060*/ 	.short	0x0002
        /*0062*/ 	.short	0x0010
        /*0064*/ 	.byte	0x00, 0xf0, 0x11, 0x00


	//----- nvinfo : EIATTR_KPARAM_INFO
	.align		4
.L_12821:
        /*0068*/ 	.byte	0x04, 0x17
        /*006a*/ 	.short	(.L_12823 - .L_12822)
.L_12822:
        /*006c*/ 	.word	0x00000000
        /*0070*/ 	.short	0x0001
        /*0072*/ 	.short	0x0008
        /*0074*/ 	.byte	0x00, 0xf5, 0x21, 0x00


	//----- nvinfo : EIATTR_KPARAM_INFO
	.align		4
.L_12823:
        /*0078*/ 	.byte	0x04, 0x17
        /*007a*/ 	.short	(.L_12825 - .L_12824)
.L_12824:
        /*007c*/ 	.word	0x00000000
        /*0080*/ 	.short	0x0000
        /*0082*/ 	.short	0x0000
        /*0084*/ 	.byte	0x00, 0xf5, 0x21, 0x00


	//----- nvinfo : EIATTR_SPARSE_MMA_MASK
	.align		4
.L_12825:
        /*0088*/ 	.byte	0x03, 0x50
        /*008a*/ 	.short	0x0000


	//----- nvinfo : EIATTR_MAXREG_COUNT
	.align		4
        /*008c*/ 	.byte	0x03, 0x1b
        /*008e*/ 	.short	0x00ff


	//----- nvinfo : EIATTR_MERCURY_ISA_VERSION
	.align		4
        /*0090*/ 	.byte	0x03, 0x5f
        /*0092*/ 	.short	0x0101


	//----- nvinfo : EIATTR_COOP_GROUP_MASK_REGIDS
	.align		4
        /*0094*/ 	.byte	0x04, 0x29
        /*0096*/ 	.short	(.L_12827 - .L_12826)


	//   ....[0]....
.L_12826:
        /*0098*/ 	.word	0xffffffff


	//   ....[1]....
        /*009c*/ 	.word	0xffffffff


	//   ....[2]....
        /*00a0*/ 	.word	0xffffffff


	//   ....[3]....
        /*00a4*/ 	.word	0xffffffff


	//   ....[4]....
        /*00a8*/ 	.word	0xffffffff


	//   ....[5]....
        /*00ac*/ 	.word	0xffffffff


	//   ....[6]....
        /*00b0*/ 	.word	0xffffffff


	//   ....[7]....
        /*00b4*/ 	.word	0xffffffff


	//   ....[8]....
        /*00b8*/ 	.word	0xffffffff


	//   ....[9]....
        /*00bc*/ 	.word	0xffffffff


	//----- nvinfo : EIATTR_COOP_GROUP_INSTR_OFFSETS
	.align		4
.L_12827:
        /*00c0*/ 	.byte	0x04, 0x28
        /*00c2*/ 	.short	(.L_12829 - .L_12828)


	//   ....[0]....
.L_12828:
        /*00c4*/ 	.word	0x00000eb0


	//   ....[1]....
        /*00c8*/ 	.word	0x00000ee0


	//   ....[2]....
        /*00cc*/ 	.word	0x00000f10


	//   ....[3]....
        /*00d0*/ 	.word	0x00000f40


	//   ....[4]....
        /*00d4*/ 	.word	0x00000f70


	//   ....[5]....
        /*00d8*/ 	.word	0x000017a0


	//   ....[6]....
        /*00dc*/ 	.word	0x000017c0


	//   ....[7]....
        /*00e0*/ 	.word	0x000017e0


	//   ....[8]....
        /*00e4*/ 	.word	0x00001800


	//   ....[9]....
        /*00e8*/ 	.word	0x00001820


	//----- nvinfo : EIATTR_VRC_CTA_INIT_COUNT
	.align		4
.L_12829:
        /*00ec*/ 	.byte	0x02, 0x4a
	.zero		1
	.zero		1


	//----- nvinfo : EIATTR_EXIT_INSTR_OFFSETS
	.align		4
        /*00f0*/ 	.byte	0x04, 0x1c
        /*00f2*/ 	.short	(.L_12831 - .L_12830)


	//   ....[0]....
.L_12830:
        /*00f4*/ 	.word	0x00001840


	//   ....[1]....
        /*00f8*/ 	.word	0x00001860


	//   ....[2]....
        /*00fc*/ 	.word	0x000018d0


	//   ....[3]....
        /*0100*/ 	.word	0x00001910


	//   ....[4]....
        /*0104*/ 	.word	0x00001950


	//   ....[5]....
        /*0108*/ 	.word	0x00001990


	//   ....[6]....
        /*010c*/ 	.word	0x000019d0


	//   ....[7]....
        /*0110*/ 	.word	0x00001a10


	//   ....[8]....
        /*0114*/ 	.word	0x00001a50


	//   ....[9]....
        /*0118*/ 	.word	0x00001a90


	//   ....[10]....
        /*011c*/ 	.word	0x00001ad0


	//   ....[11]....
        /*0120*/ 	.word	0x00001b10


	//   ....[12]....
        /*0124*/ 	.word	0x00001b50


	//   ....[13]....
        /*0128*/ 	.word	0x00001b90


	//   ....[14]....
        /*012c*/ 	.word	0x00001bc0


	//   ....[15]....
        /*0130*/ 	.word	0x00001bf0


	//   ....[16]....
        /*0134*/ 	.word	0x00001c20


	//   ....[17]....
        /*0138*/ 	.word	0x00001c50


	//   ....[18]....
        /*013c*/ 	.word	0x00001c80


	//   ....[19]....
        /*0140*/ 	.word	0x00001ce0


	//   ....[20]....
        /*0144*/ 	.word	0x00001d30


	//   ....[21]....
        /*0148*/ 	.word	0x00001d80


	//   ....[22]....
        /*014c*/ 	.word	0x00001dd0


	//   ....[23]....
        /*0150*/ 	.word	0x00001e20


	//   ....[24]....
        /*0154*/ 	.word	0x00001e70


	//   ....[25]....
        /*0158*/ 	.word	0x00001ec0


	//   ....[26]....
        /*015c*/ 	.word	0x00001f00


	//   ....[27]....
        /*0160*/ 	.word	0x00001f40


	//   ....[28]....
        /*0164*/ 	.word	0x00001f80


	//   ....[29]....
        /*0168*/ 	.word	0x00001fc0


	//   ....[30]....
        /*016c*/ 	.word	0x00002000


	//   ....[31]....
        /*0170*/ 	.word	0x00002040


	//   ....[32]....
        /*0174*/ 	.word	0x00002080


	//   ....[33]....
        /*0178*/ 	.word	0x000020b0


	//----- nvinfo : EIATTR_CBANK_PARAM_SIZE
	.align		4
.L_12831:
        /*017c*/ 	.byte	0x03, 0x19
        /*017e*/ 	.short	0x002d


	//----- nvinfo : EIATTR_PARAM_CBANK
	.align		4
        /*0180*/ 	.byte	0x04, 0x0a
        /*0182*/ 	.short	(.L_12833 - .L_12832)
	.align		4
.L_12832:
        /*0184*/ 	.word	index@(.nv.constant0._ZN43_GLOBAL__N__9ae7fba5_10_SoftMax_cu_9f978f6320softmax_warp_forwardIfffLi10ELb1ELb0EEEvPT0_PKT_iiiPKbib)
        /*0188*/ 	.short	0x0380
        /*018a*/ 	.short	0x002d


	//----- nvinfo : EIATTR_SW_WAR
	.align		4
.L_12833:
        /*018c*/ 	.byte	0x04, 0x36
        /*018e*/ 	.short	(.L_12835 - .L_12834)
.L_12834:
        /*0190*/ 	.word	0x00000008
.L_12835:


//--------------------- .nv.info._ZN43_GLOBAL__N__9ae7fba5_10_SoftMax_cu_9f978f6320softmax_warp_forwardIfffLi9ELb1ELb0EEEvPT0_PKT_iiiPKbib --------------------------
	.section	.nv.info._ZN43_GLOBAL__N__9ae7fba5_10_SoftMax_cu_9f978f6320softmax_warp_forwardIfffLi9ELb1ELb0EEEvPT0_PKT_iiiPKbib,"",@"SHT_CUDA_INFO"
	.sectionflags	@""
	.align	4


	//----- nvinfo : EIATTR_CUDA_API_VERSION
	.align		4
        /*0000*/ 	.byte	0x04, 0x37
        /*0002*/ 	.short	(.L_12837 - .L_12836)
.L_12836:
        /*0004*/ 	.word	0x00000082


	//----- nvinfo : EIATTR_KPARAM_INFO
	.align		4
.L_12837:
        /*0008*/ 	.byte	0x04, 0x17
        /*000a*/ 	.short	(.L_12839 - .L_12838)
.L_12838:
        /*000c*/ 	.word	0x00000000
        /*0010*/ 	.short	0x0007
        /*0012*/ 	.short	0x002c
        /*0014*/ 	.byte	0x00, 0xf0, 0x05, 0x00


	//----- nvinfo : EIATTR_KPARAM_INFO
	.align		4
.L_12839:
        /*0018*/ 	.byte	0x04, 0x17
        /*001a*/ 	.short	(.L_12841 - .L_12840)
.L_12840:
        /*001c*/ 	.word	0x00000000
        /*0020*/ 	.short	0x0006
        /*0022*/ 	.short	0x0028
        /*0024*/ 	.byte	0x00, 0xf0, 0x11, 0x00


	//----- nvinfo : EIATTR_KPARAM_INFO
	.align		4
.L_12841:
        /*0028*/ 	.byte	0x04, 0x17
        /*002a*/ 	.short	(.L_12843 - .L_12842)
.L_12842:
        /*002c*/ 	.word	0x00000000
        /*0030*/ 	.short	0x0005
        /*0032*/ 	.short	0x0020
        /*0034*/ 	.byte	0x00, 0xf5, 0x21, 0x00


	//----- nvinfo : EIATTR_KPARAM_INFO
	.align		4
.L_12843:
        /*0038*/ 	.byte	0x04, 0x17
        /*003a*/ 	.short	(.L_12845 - .L_12844)
.L_12844:
        /*003c*/ 	.word	0x00000000
        /*0040*/ 	.short	0x0004
        /*0042*/ 	.short	0x0018
        /*0044*/ 	.byte	0x00, 0xf0, 0x11, 0x00


	//----- nvinfo : EIATTR_KPARAM_INFO
	.align		4
.L_12845:
        /*0048*/ 	.byte	0x04, 0x17
        /*004a*/ 	.short	(.L_12847 - .L_12846)
.L_12846:
        /*004c*/ 	.word	0x00000000
        /*0050*/ 	.short	0x0003
        /*0052*/ 	.short	0x0014
        /*0054*/ 	.byte	0x00, 0xf0, 0x11, 0x00


	//----- nvinfo : EIATTR_KPARAM_INFO
	.align		4
.L_12847:
        /*0058*/ 	.byte	0x04, 0x17
        /*005a*/ 	.short	(.L_12849 - .L_12848)
.L_12848:
        /*005c*/ 	.word	0x00000000
        /*0060*/ 	.short	0x0002
        /*0062*/ 	.short	0x0010
        /*0064*/ 	.byte	0x00, 0xf0, 0x11, 0x00


	//----- nvinfo : EIATTR_KPARAM_INFO
	.align		4
.L_12849:
        /*0068*/ 	.byte	0x04, 0x17
        /*006a*/ 	.short	(.L_12851 - .L_12850)
.L_12850:
        /*006c*/ 	.word	0x00000000
        /*0070*/ 	.short	0x0001
        /*0072*/ 	.short	0x0008
        /*0074*/ 	.byte	0x00, 0xf5, 0x21, 0x00


	//----- nvinfo : EIATTR_KPARAM_INFO
	.align		4
.L_12851:
        /*0078*/ 	.byte	0x04, 0x17
        /*007a*/ 	.short	(.L_12853 - .L_12852)
.L_12852:
        /*007c*/ 	.word	0x00000000
        /*0080*/ 	.short	0x0000
        /*0082*/ 	.short	0x0000
        /*0084*/ 	.byte	0x00, 0xf5, 0x21, 0x00


	//----- nvinfo : EIATTR_SPARSE_MMA_MASK
	.align		4
.L_12853:
        /*0088*/ 	.byte	0x03, 0x50
        /*008a*/ 	.short	0x0000


	//----- nvinfo : EIATTR_MAXREG_COUNT
	.align		4
        /*008c*/ 	.byte	0x03, 0x1b
        /*008e*/ 	.short	0x00ff


	//----- nvinfo : EIATTR_MERCURY_ISA_VERSION
	.align		4
        /*0090*/ 	.byte	0x03, 0x5f
        /*0092*/ 	.short	0x0101


	//----- nvinfo : EIATTR_COOP_GROUP_MASK_REGIDS
	.align		4
        /*0094*/ 	.byte	0x04, 0x29
        /*0096*/ 	.short	(.L_12855 - .L_12854)


	//   ....[0]....
.L_12854:
        /*0098*/ 	.word	0xffffffff


	//   ....[1]....
        /*009c*/ 	.word	0xffffffff


	//   ....[2]....
        /*00a0*/ 	.word	0xffffffff


	//   ....[3]....
        /*00a4*/ 	.word	0xffffffff


	//   ....[4]....
        /*00a8*/ 	.word	0xffffffff


	//   ....[5]....
        /*00ac*/ 	.word	0xffffffff


	//   ....[6]....
        /*00b0*/ 	.word	0xffffffff


	//   ....[7]....
        /*00b4*/ 	.word	0xffffffff


	//   ....[8]....
        /*00b8*/ 	.word	0xffffffff


	//   ....[9]....
        /*00bc*/ 	.word	0xffffffff


	//----- nvinfo : EIATTR_COOP_GROUP_INSTR_OFFSETS
	.align		4
.L_12855:
        /*00c0*/ 	.byte	0x04, 0x28
        /*00c2*/ 	.short	(.L_12857 - .L_12856)


	//   ....[0]....
.L_12856:
        /*00c4*/ 	.word	0x00000810


	//   ....[1]....
        /*00c8*/ 	.word	0x00000840


	//   ....[2]....
        /*00cc*/ 	.word	0x00000870


	//   ....[3]....
        /*00d0*/ 	.word	0x000008a0


	//   ....[4]....
        /*00d4*/ 	.word	0x000008d0


	//   ....[5]....
        /*00d8*/ 	.word	0x00000d00


	//   ....[6]....
        /*00dc*/ 	.word	0x00000d20


	//   ....[7]....
        /*00e0*/ 	.word	0x00000d40


	//   ....[8]....
        /*00e4*/ 	.word	0x00000d60


	//   ....[9]....
        /*00e8*/ 	.word	0x00000d80


	//----- nvinfo : EIATTR_VRC_CTA_INIT_COUNT
	.align		4
.L_12857:
        /*00ec*/ 	.byte	0x02, 0x4a
	.zero		1
	.zero		1


	//----- nvinfo : EIATTR_EXIT_INSTR_OFFSETS
	.align		4
        /*00f0*/ 	.byte	0x04, 0x1c
        /*00f2*/ 	.short	(.L_12859 - .L_12858)


	//   ....[0]....
.L_12858:
        /*00f4*/ 	.word	0x00000d90


	//   ....[1]....
        /*00f8*/ 	.word	0x00000db0


	//   ....[2]....
        /*00fc*/ 	.word	0x00000e30


	//   ....[3]....
        /*0100*/ 	.word	0x00000e70


	//   ....[4]....
        /*0104*/ 	.word	0x00000eb0


	//   ....[5]....
        /*0108*/ 	.word	0x00000ef0


	//   ....[6]....
        /*010c*/ 	.word	0x00000f30


	//   ....[7]....
        /*0110*/ 	.word	0x00000f70


	//   ....[8]....
        /*0114*/ 	.word	0x00000fb0


	//   ....[9]....
        /*0118*/ 	.word	0x00000fe0


	//   ....[10]....
        /*011c*/ 	.word	0x00001010


	//   ....[11]....
        /*0120*/ 	.word	0x00001040


	//   ....[12]....
        /*0124*/ 	.word	0x00001070


	//   ....[13]....
        /*0128*/ 	.word	0x000010a0


	//   ....[14]....
        /*012c*/ 	.word	0x00001100


	//   ....[15]....
        /*0130*/ 	.word	0x00001140


	//   ....[16]....
        /*0134*/ 	.word	0x00001180


	//   ....[17]....
        /*0138*/ 	.word	0x000011b0


	//----- nvinfo : EIATTR_CBANK_PARAM_SIZE
	.align		4
.L_12859:
        /*013c*/ 	.byte	0x03, 0x19
        /*013e*/ 	.short	0x002d


	//----- nvinfo : EIATTR_PARAM_CBANK
	.align		4
        /*0140*/ 	.byte	0x04, 0x0a
        /*0142*/ 	.short	(.L_12861 - .L_12860)
	.align		4
.L_12860:
        /*0144*/ 	.word	index@(.nv.constant0._ZN43_GLOBAL__N__9ae7fba5_10_SoftMax_cu_9f978f6320softmax_warp_forwardIfffLi9ELb1ELb0EEEvPT0_PKT_iiiPKbib)
        /*0148*/ 	.short	0x0380
        /*014a*/ 	.short	0x002d


	//----- nvinfo : EIATTR_SW_WAR
	.align		4
.L_12861:
        /*014c*/ 	.byte	0x04, 0x36
        /*014e*/ 	.short	(.L_12863 - .L_12862)
.L_12862:
        /*0150*/ 	.word	0x00000008
.L_12863:


//--------------------- .nv.info._ZN43_GLOBAL__N__9ae7fba5_10_SoftMax_cu_9f978f6320softmax_warp_forwardIfffLi8ELb1ELb0EEEvPT0_PKT_iiiPKbib --------------------------
	.section	.nv.info._ZN43_GLOBAL__N__9ae7fba5_10_SoftMax_cu_9f978f6320softmax_warp_forwardIfffLi8ELb1ELb0EEEvPT0_PKT_iiiPKbib,"",@"SHT_CUDA_INFO"
	.sectionflags	@""
	.align	4


	//----- nvinfo : EIATTR_CUDA_API_VERSION
	.align		4
        /*0000*/ 	.byte	0x04, 0x37
        /*0002*/ 	.short	(.L_12865 - .L_12864)
.L_12864:
        /*0004*/ 	.word	0x00000082


	//----- nvinfo : EIATTR_KPARAM_INFO
	.align		4
.L_12865:
        /*0008*/ 	.byte	0x04, 0x17
        /*000a*/ 	.short	(.L_12867 - .L_12866)
.L_12866:
        /*000c*/ 	.word	0x00000000
        /*0010*/ 	.short	0x0007
        /*0012*/ 	.short	0x002c
        /*0014*/ 	.byte	0x00, 0xf0, 0x05, 0x00


	//----- nvinfo : EIATTR_KPARAM_INFO
	.align		4
.L_12867:
        /*0018*/ 	.byte	0x04, 0x17
        /*001a*/ 	.short	(.L_12869 - .L_12868)
.L_12868:
        /*001c*/ 	.word	0x00000000
        /*0020*/ 	.short	0x0006
        /*0022*/ 	.short	0x0028
        /*0024*/ 	.byte	0x00, 0xf0, 0x11, 0x00


	//----- nvinfo : EIATTR_KPARAM_INFO
	.align		4
.L_12869:
        /*0028*/ 	.byte	0x04, 0x17
        /*002a*/ 	.short	(.L_12871 - .L_12870)
.L_12870:
        /*002c*/ 	.word	0x00000000
        /*0030*/ 	.short	0x0005
        /*0032*/ 	.short	0x0020
        /*0034*/ 	.byte	0x00, 0xf5, 0x21, 0x00


	//----- nvinfo : EIATTR_KPARAM_INFO
	.align		4
.L_12871:
        /*0038*/ 	.byte	0x04, 0x17
        /*003a*/ 	.short	(.L_12873 - .L_12872)
.L_12872:
        /*003c*/ 	.word	0x00000000
        /*0040*/ 	.short	0x0004
        /*0042*/ 	.short	0x0018
        /*0044*/ 	.byte	0x00, 0xf0, 0x11, 0x00


	//----- nvinfo : EIATTR_KPARAM_INFO
	.align		4
.L_12873:
        /*0048*/ 	.byte	0x04, 0x17
        /*004a*/ 	.short	(.L_12875 - .L_12874)
.L_12874:
        /*004c*/ 	.word	0x00000000
        /*0050*/ 	.short	0x0003
        /*0052*/ 	.short	0x0014
        /*0054*/ 	.byte	0x00, 0xf0, 0x11, 0x00


	//----- nvinfo : EIATTR_KPARAM_INFO
	.align		4
.L_12875:
        /*0058*/ 	.byte	0x04, 0x17
        /*005a*/ 	.short	(.L_12877 - .L_12876)
.L_12876:
        /*005c*/ 	.word	0x00000000
        /*0060*/ 	.short	0x0002
        /*0062*/ 	.short	0x0010
        /*0064*/ 	.byte	0x00, 0xf0, 0x11, 0x00


	//----- nvinfo : EIATTR_KPARAM_INFO
	.align		4
.L_12877:
        /*0068*/ 	.byte	0x04, 0x17
        /*006a*/ 	.short	(.L_12879 - .L_12878)
.L_12878:
        /*006c*/ 	.word	0x00000000
        /*0070*/ 	.short	0x0001
        /*0072*/ 	.short	0x0008
        /*0074*/ 	.byte	0x00, 0xf5, 0x21, 0x00


	//----- nvinfo : EIATTR_KPARAM_INFO
	.align		4
.L_12879:
        /*0078*/ 	.byte	0x04, 0x17
        /*007a*/ 	.short	(.L_12881 - .L_12880)
.L_12880:
        /*007c*/ 	.word	0x00000000
        /*0080*/ 	.short	0x0000
        /*0082*/ 	.short	0x0000
        /*0084*/ 	.byte	0x00, 0xf5, 0x21, 0x00


	//----- nvinfo : EIATTR_SPARSE_MMA_MASK
	.align		4
.L_12881:
        /*0088*/ 	.byte	0x03, 0x50
        /*008a*/ 	.short	0x0000


	//----- nvinfo : EIATTR_MAXREG_COUNT
	.align		4
        /*008c*/ 	.byte	0x03, 0x1b
        /*008e*/ 	.short	0x00ff


	//----- nvinfo : EIATTR_MERCURY_ISA_VERSION
	.align		4
        /*0090*/ 	.byte	0x03, 0x5f
        /*0092*/ 	.short	0x0101


	//----- nvinfo : EIATTR_COOP_GROUP_MASK_REGIDS
	.align		4
        /*0094*/ 	.byte	0x04, 0x29
        /*0096*/ 	.short	(.L_12883 - .L_12882)


	//   ....[0]....
.L_12882:
        /*0098*/ 	.word	0xffffffff


	//   ....[1]....
        /*009c*/ 	.word	0xffffffff


	//   ....[2]....
        /*00a0*/ 	.word	0xffffffff


	//   ....[3]....
        /*00a4*/ 	.word	0xffffffff


	//   ....[4]....
        /*00a8*/ 	.word	0xffffffff


	//   ....[5]....
        /*00ac*/ 	.word	0xffffffff


	//   ....[6]....
        /*00b0*/ 	.word	0xffffffff


	//   ....[7]....
        /*00b4*/ 	.word	0xffffffff


	//   ....[8]....
        /*00b8*/ 	.word	0xffffffff


	//   ....[9]....
        /*00bc*/ 	.word	0xffffffff


	//----- nvinfo : EIATTR_COOP_GROUP_INSTR_OFFSETS
	.align		4
.L_12883:
        /*00c0*/ 	.byte	0x04, 0x28
        /*00c2*/ 	.short	(.L_12885 - .L_12884)


	//   ....[0]....
.L_12884:
        /*00c4*/ 	.word	0x00000440


	//   ....[1]....
        /*00c8*/ 	.word	0x00000470


	//   ....[2]....
        /*00cc*/ 	.word	0x000004a0


	//   ....[3]....
        /*00d0*/ 	.word	0x000004d0


	//   ....[4]....
        /*00d4*/ 	.word	0x00000500


	//   ....[5]....
        /*00d8*/ 	.word	0x00000740


	//   ....[6]....
        /*00dc*/ 	.word	0x00000760


	//   ....[7]....
        /*00e0*/ 	.word	0x00000780


	//   ....[8]....
        /*00e4*/ 	.word	0x000007a0


	//   ....[9]....
        /*00e8*/ 	.word	0x000007c0


	//----- nvinfo : EIATTR_VRC_CTA_INIT_COUNT
	.align		4
.L_12885:
        /*00ec*/ 	.byte	0x02, 0x4a
	.zero		1
	.zero		1


	//----- nvinfo : EIATTR_EXIT_INSTR_OFFSETS
	.align		4
        /*00f0*/ 	.byte	0x04, 0x1c
        /*00f2*/ 	.short	(.L_12887 - .L_12886)


	//   ....[0]....
.L_12886:
        /*00f4*/ 	.word	0x000007d0


	//   ....[1]....
        /*00f8*/ 	.word	0x000007f0


	//   ....[2]....
        /*00fc*/ 	.word	0x00000870


	//   ....[3]....
        /*0100*/ 	.word	0x000008a0


	//   ....[4]....
        /*0104*/ 	.word	0x000008d0


	//   ....[5]....
        /*0108*/ 	.word	0x00000900


	//   ....[6]....
        /*010c*/ 	.word	0x00000930


	//   ....[7]....
        /*0110*/ 	.word	0x00000960


	//   ....[8]....
        /*0114*/ 	.word	0x00000990


	//   ....[9]....
        /*0118*/ 	.word	0x000009c0


	//----- nvinfo : EIATTR_CBANK_PARAM_SIZE
	.align		4
.L_12887:
        /*011c*/ 	.byte	0x03, 0x19
        /*011e*/ 	.short	0x002d


	//----- nvinfo : EIATTR_PARAM_CBANK
	.align		4
        /*0120*/ 	.byte	0x04, 0x0a
        /*0122*/ 	.short	(.L_12889 - .L_12888)
	.align		4
.L_12888:
        /*0124*/ 	.word	index@(.nv.constant0._ZN43_GLOBAL__N__9ae7fba5_10_SoftMax_cu_9f978f6320softmax_warp_forwardIfffLi8ELb1ELb0EEEvPT0_PKT_iiiPKbib)
        /*0128*/ 	.short	0x0380
        /*012a*/ 	.short	0x002d


	//----- nvinfo : EIATTR_SW_WAR
	.align		4
.L_12889:
        /*012c*/ 	.byte	0x04, 0x36
        /*012e*/ 	.short	(.L_12891 - .L_12890)
.L_12890:
        /*0130*/ 	.word	0x00000008
.L_12891:


//--------------------- .nv.info._ZN43_GLOBAL__N__9ae7fba5_10_SoftMax_cu_9f978f6320softmax_warp_forwardIfffLi7ELb1ELb0EEEvPT0_PKT_iiiPKbib --------------------------
	.section	.nv.info._ZN43_GLOBAL__N__9ae7fba5_10_SoftMax_cu_9f978f6320softmax_warp_forwardIfffLi7ELb1ELb0EEEvPT0_PKT_iiiPKbib,"",@"SHT_CUDA_INFO"
	.sectionflags	@""
	.align	4


	//----- nvinfo : EIATTR_CUDA_API_VERSION
	.align		4
        /*0000*/ 	.byte	0x04, 0x37
        /*0002*/ 	.short	(.L_12893 - .L_12892)
.L_12892:
        /*0004*/ 	.word	0x00000082


	//----- nvinfo : EIATTR_KPARAM_INFO
	.align		4
.L_12893:
        /*0008*/ 	.byte	0x04, 0x17
        /*000a*/ 	.short	(.L_12895 - .L_12894)
.L_12894:
        /*000c*/ 	.word	0x00000000
        /*0010*/ 	.short	0x0007
        /*0012*/ 	.short	0x002c
        /*0014*/ 	.byte	0x00, 0xf0, 0x05, 0x00


	//----- nvinfo : EIATTR_KPARAM_INFO
	.align		4
.L_12895:
        /*0018*/ 	.byte	0x04, 0x17
        /*001a*/ 	.short	(.L_12897 - .L_12896)
.L_12896:
        /*001c*/ 	.word	0x00000000
        /*0020*/ 	.short	0x0006
        /*0022*/ 	.short	0x0028
        /*0024*/ 	.byte	0x00, 0xf0, 0x11, 0x00


	//----- nvinfo : EIATTR_KPARAM_INFO
	.align		4
.L_12897:
        /*0028*/ 	.byte	0x04, 0x17
        /*002a*/ 	.short	(.L_12899 - .L_12898)
.L_12898:
        /*002c*/ 	.word	0x00000000
        /*0030*/ 	.short	0x0005
        /*0032*/ 	.short	0x0020
        /*0034*/ 	.byte	0x00, 0xf5, 0x21, 0x00


	//----- nvinfo : EIATTR_KPARAM_INFO
	.align		4
.L_12899:
        /*0038*/ 	.byte	0x04, 0x17
        /*003a*/ 	.short	(.L_12901 - .L_12900)
.L_12900:
        /*003c*/ 	.word	0x00000000
        /*0040*/ 	.short	0x0004
        /*0042*/ 	.short	0x0018
        /*0044*/ 	.byte	0x00, 0xf0, 0x11, 0x00


	//----- nvinfo : EIATTR_KPARAM_INFO
	.align		4
.L_12901:
        /*0048*/ 	.byte	0x04, 0x17
        /*004a*/ 	.short	(.L_12903 - .L_12902)
.L_12902:
        /*004c*/ 	.word	0x00000000
        /*0050*/ 	.short	0x0003
        /*0052*/ 	.short	0x0014
        /*0054*/ 	.byte	0x00, 0xf0, 0x11, 0x00


	//----- nvinfo : EIATTR_KPARAM_INFO
	.align		4
.L_12903:
        /*0058*/ 	.byte	0x04, 0x17
        /*005a*/ 	.short	(.L_12905 - .L_12904)
.L_12904:
        /*005c*/ 	.word	0x00000000
        /*0060*/ 	.short	0x0002
        /*0062*/ 	.short	0x0010
        /*0064*/ 	.byte	0x00, 0xf0, 0x11, 0x00


	//----- nvinfo : EIATTR_KPARAM_INFO
	.align		4
.L_12905:
        /*0068*/ 	.byte	0x04, 0x17
        /*006a*/ 	.short	(.L_12907 - .L_12906)
.L_12906:
        /*006c*/ 	.word	0x00000000
        /*0070*/ 	.short	0x0001
        /*0072*/ 	.short	0x0008
        /*0074*/ 	.byte	0x00, 0xf5, 0x21, 0x00


	//----- nvinfo : EIATTR_KPARAM_INFO
	.align		4
.L_12907:
        /*0078*/ 	.byte	0x04, 0x17
        /*007a*/ 	.short	(.L_12909 - .L_12908)
.L_12908:
        /*007c*/ 	.word	0x00000000
        /*0080*/ 	.short	0x0000
        /*0082*/ 	.short	0x0000
        /*0084*/ 	.byte	0x00, 0xf5, 0x21, 0x00


	//----- nvinfo : EIATTR_SPARSE_MMA_MASK
	.align		4
.L_12909:
        /*0088*/ 	.byte	0x03, 0x50
        /*008a*/ 	.short	0x0000


	//----- nvinfo : EIATTR_MAXREG_COUNT
	.align		4
        /*008c*/ 	.byte	0x03, 0x1b
        /*008e*/ 	.short	0x00ff


	//----- nvinfo : EIATTR_MERCURY_ISA_VERSION
	.align		4
        /*0090*/ 	.byte	0x03, 0x5f
        /*0092*/ 	.short	0x0101


	//----- nvinfo : EIATTR_COOP_GROUP_MASK_REGIDS
	.align		4
        /*0094*/ 	.byte	0x04, 0x29
        /*0096*/ 	.short	(.L_12911 - .L_12910)


	//   ....[0]....
.L_12910:
        /*0098*/ 	.word	0xffffffff


	//   ....[1]....
        /*009c*/ 	.word	0xffffffff


	//   ....[2]....
        /*00a0*/ 	.word	0xffffffff


	//   ....[3]....
        /*00a4*/ 	.word	0xffffffff


	//   ....[4]....
        /*00a8*/ 	.word	0xffffffff


	//   ....[5]....
        /*00ac*/ 	.word	0xffffffff


	//   ....[6]....
        /*00b0*/ 	.word	0xffffffff


	//   ....[7]....
        /*00b4*/ 	.word	0xffffffff


	//   ....[8]....
        /*00b8*/ 	.word	0xffffffff


	//   ....[9]....
        /*00bc*/ 	.word	0xffffffff


	//   ....[10]....
        /*00c0*/ 	.word	0xffffffff


	//   ....[11]....
        /*00c4*/ 	.word	0xffffffff


	//   ....[12]....
        /*00c8*/ 	.word	0xffffffff


	//   ....[13]....
        /*00cc*/ 	.word	0xffffffff


	//   ....[14]....
        /*00d0*/ 	.word	0xffffffff


	//   ....[15]....
        /*00d4*/ 	.word	0xffffffff


	//   ....[16]....
        /*00d8*/ 	.word	0xffffffff


	//   ....[17]....
        /*00dc*/ 	.word	0xffffffff


	//   ....[18]....
        /*00e0*/ 	.word	0xffffffff


	//   ....[19]....
        /*00e4*/ 	.word	0xffffffff


	//----- nvinfo : EIATTR_COOP_GROUP_INSTR_OFFSETS
	.align		4
.L_12911:
        /*00e8*/ 	.byte	0x04, 0x28
        /*00ea*/ 	.short	(.L_12913 - .L_12912)


	//   ....[0]....
.L_12912:
        /*00ec*/ 	.word	0x00000350


	//   ....[1]....
        /*00f0*/ 	.word	0x000003b0


	//   ....[2]....
        /*00f4*/ 	.word	0x000003e0


	//   ....[3]....
        /*00f8*/ 	.word	0x00000410


	//   ....[4]....
        /*00fc*/ 	.word	0x00000440


	//   ....[5]....
        /*0100*/ 	.word	0x00000470


	//   ....[6]....
        /*0104*/ 	.word	0x000004a0


	//   ....[7]....
        /*0108*/ 	.word	0x000004d0


	//   ....[8]....
        /*010c*/ 	.word	0x00000500


	//   ....[9]....
        /*0110*/ 	.word	0x00000530


	//   ....[10]....
        /*0114*/ 	.word	0x00000730


	//   ....[11]....
        /*0118*/ 	.word	0x000007b0


	//   ....[12]....
        /*011c*/ 	.word	0x000007c0


	//   ....[13]....
        /*0120*/ 	.word	0x000007f0


	//   ....[14]....
        /*0124*/ 	.word	0x00000800


	//   ....[15]....
        /*0128*/ 	.word	0x00000830


	//   ....[16]....
        /*012c*/ 	.word	0x00000840


	//   ....[17]....
        /*0130*/ 	.word	0x00000870


	//   ....[18]....
        /*0134*/ 	.word	0x00000880


	//   ....[19]....
        /*0138*/ 	.word	0x000008b0


	//----- nvinfo : EIATTR_VRC_CTA_INIT_COUNT
	.align		4
.L_12913:
        /*013c*/ 	.byte	0x02, 0x4a
	.zero		1
	.zero		1


	//----- nvinfo : EIATTR_EXIT_INSTR_OFFSETS
	.align		4
        /*0140*/ 	.byte	0x04, 0x1c
        /*0142*/ 	.short	(.L_12915 - .L_12914)


	//   ....[0]....
.L_12914:
        /*0144*/ 	.word	0x000008c0


	//   ....[1]....
        /*0148*/ 	.word	0x00000a10


	//   ....[2]....
        /*014c*/ 	.word	0x00000a20


	//   ....[3]....
        /*0150*/ 	.word	0x00000ab0


	//   ....[4]....
        /*0154*/ 	.word	0x00000ae0


	//   ....[5]....
        /*0158*/ 	.word	0x00000b10


	//   ....[6]....
        /*015c*/ 	.word	0x00000b40


	//----- nvinfo : EIATTR_CRS_STACK_SIZE
	.align		4
.L_12915:
        /*0160*/ 	.byte	0x04, 0x1e
        /*0162*/ 	.short	(.L_12917 - .L_12916)
.L_12916:
        /*0164*/ 	.word	0x00000000


	//----- nvinfo : EIATTR_CBANK_PARAM_SIZE
	.align		4
.L_12917:
        /*0168*/ 	.byte	0x03, 0x19
        /*016a*/ 	.short	0x002d


	//----- nvinfo : EIATTR_PARAM_CBANK
	.align		4
        /*016c*/ 	.byte	0x04, 0x0a
        /*016e*/ 	.short	(.L_12919 - .L_12918)
	.align		4
.L_12918:
        /*0170*/ 	.word	index@(.nv.constant0._ZN43_GLOBAL__N__9ae7fba5_10_SoftMax_cu_9f978f6320softmax_warp_forwardIfffLi7ELb1ELb0EEEvPT0_PKT_iiiPKbib)
        /*0174*/ 	.short	0x0380
        /*0176*/ 	.short	0x002d


	//----- nvinfo : EIATTR_SW_WAR
	.align		4
.L_12919:
        /*0178*/ 	.byte	0x04, 0x36
        /*017a*/ 	.short	(.L_12921 - .L_12920)
.L_12920:
        /*017c*/ 	.word	0x00000008
.L_12921:


//--------------------- .nv.info._ZN43_GLOBAL__N__9ae7fba5_10_SoftMax_cu_9f978f6320softmax_warp_forwardIfffLi6ELb1ELb0EEEvPT0_PKT_iiiPKbib --------------------------
	.section	.nv.info._ZN43_GLOBAL__N__9ae7fba5_10_SoftMax_cu_9f978f6320softmax_warp_forwardIfffLi6ELb1ELb0EEEvPT0_PKT_iiiPKbib,"",@"SHT_CUDA_INFO"
	.sectionflags	@""
	.align	4


	//----- nvinfo : EIATTR_CUDA_API_VERSION
	.align		4
        /*0000*/ 	.byte	0x04, 0x37
        /*0002*/ 	.short	(.L_12923 - .L_12922)
.L_12922:
        /*0004*/ 	.word	0x00000082


	//----- nvinfo : EIATTR_KPARAM_INFO
	.align		4
.L_12923:
        /*0008*/ 	.byte	0x04, 0x17
        /*000a*/ 	.short	(.L_12925 - .L_12924)
.L_12924:
        /*000c*/ 	.word	0x00000000
        /*0010*/ 	.short	0x0007
        /*0012*/ 	.short	0x002c
        /*0014*/ 	.byte	0x00, 0xf0, 0x05, 0x00


	//----- nvinfo : EIATTR_KPARAM_INFO
	.align		4
.L_12925:
        /*0018*/ 	.byte	0x04, 0x17
        /*001a*/ 	.short	(.L_12927 - .L_12926)
.L_12926:
        /*001c*/ 	.word	0x00000000
        /*0020*/ 	.short	0x0006
        /*0022*/ 	.short	0x0028
        /*0024*/ 	.byte	0x00, 0xf0, 0x11, 0x00


	//----- nvinfo : EIATTR_KPARAM_INFO
	.align		4
.L_12927:
        /*0028*/ 	.byte	0x04, 0x17
        /*002a*/ 	.short	(.L_12929 - .L_12928)
.L_12928:
        /*002c*/ 	.word	0x00000000
        /*0030*/ 	.short	0x0005
        /*0032*/ 	.short	0x0020
        /*0034*/ 	.byte	0x00, 0xf5, 0x21, 0x00


	//----- nvinfo : EIATTR_KPARAM_INFO
	.align		4
.L_12929:
        /*0038*/ 	.byte	0x04, 0x17
        /*003a*/ 	.short	(.L_12931 - .L_12930)
.L_12930:
        /*003c*/ 	.word	0x00000000
        /*0040*/ 	.short	0x0004
        /*0042*/ 	.short	0x0018
        /*0044*/ 	.byte	0x00, 0xf0, 0x11, 0x00


	//----- nvinfo : EIATTR_KPARAM_INFO
	.align		4
.L_12931:
        /*0048*/ 	.byte	0x04, 0x17
        /*004a*/ 	.short	(.L_12933 - .L_12932)
.L_12932:
        /*004c*/ 	.word	0x00000000
        /*0050*/ 	.short	0x0003
        /*0052*/ 	.short	0x0014
        /*0054*/ 	.byte	0x00, 0xf0, 0x11, 0x00


	//----- nvinfo : EIATTR_KPARAM_INFO
	.align		4
.L_12933:
        /*0058*/ 	.byte	0x04, 0x17
        /*005a*/ 	.short	(.L_12935 - .L_12934)
.L_12934:
        /*005c*/ 	.word	0x00000000
        /*0060*/ 	.short	0x0002
        /*0062*/ 	.short	0x0010
        /*0064*/ 	.byte	0x00, 0xf0, 0x11, 0x00


	//----- nvinfo : EIATTR_KPARAM_INFO
	.align		4
.L_12935:
        /*0068*/ 	.byte	0x04, 0x17
        /*006a*/ 	.short	(.L_12937 - .L_12936)
.L_12936:
        /*006c*/ 	.word	0x00000000
        /*0070*/ 	.short	0x0001
        /*0072*/ 	.short	0x0008
        /*0074*/ 	.byte	0x00, 0xf5, 0x21, 0x00


	//----- nvinfo : EIATTR_KPARAM_INFO
	.align		4
.L_12937:
        /*0078*/ 	.byte	0x04, 0x17
        /*007a*/ 	.short	(.L_12939 - .L_12938)
.L_12938:
        /*007c*/ 	.word	0x00000000
        /*0080*/ 	.short	0x0000
        /*0082*/ 	.short	0x0000
        /*0084*/ 	.byte	0x00, 0xf5, 0x21, 0x00


	//----- nvinfo : EIATTR_SPARSE_MMA_MASK
	.align		4
.L_12939:
        /*0088*/ 	.byte	0x03, 0x50
        /*008a*/ 	.short	0x0000


	//----- nvinfo : EIATTR_MAXREG_COUNT
	.align		4
        /*008c*/ 	.byte	0x03, 0x1b
        /*008e*/ 	.short	0x00ff


	//----- nvinfo : EIATTR_MERCURY_ISA_VERSION
	.align		4
        /*0090*/ 	.byte	0x03, 0x5f
        /*0092*/ 	.short	0x0101


	//----- nvinfo : EIATTR_COOP_GROUP_MASK_REGIDS
	.align		4
        /*0094*/ 	.byte	0x04, 0x29
        /*0096*/ 	.short	(.L_12941 - .L_12940)


	//   ....[0]....
.L_12940:
        /*0098*/ 	.word	0xffffffff


	//   ....[1]....
        /*009c*/ 	.word	0xffffffff


	//   ....[2]....
        /*00a0*/ 	.word	0xffffffff


	//   ....[3]....
        /*00a4*/ 	.word	0xffffffff


	//   ....[4]....
        /*00a8*/ 	.word	0xffffffff


	//   ....[5]....
        /*00ac*/ 	.word	0xffffffff


	//   ....[6]....
        /*00b0*/ 	.word	0xffffffff


	//   ....[7]....
        /*00b4*/ 	.word	0xffffffff


	//   ....[8]....
        /*00b8*/ 	.word	0xffffffff


	//   ....[9]....
        /*00bc*/ 	.word	0xffffffff


	//   ....[10]....
        /*00c0*/ 	.word	0xffffffff


	//   ....[11]....
        /*00c4*/ 	.word	0xffffffff


	//   ....[12]....
        /*00c8*/ 	.word	0xffffffff


	//   ....[13]....
        /*00cc*/ 	.word	0xffffffff


	//   ....[14]....
        /*00d0*/ 	.word	0xffffffff


	//   ....[15]....
        /*00d4*/ 	.word	0xffffffff


	//   ....[16]....
        /*00d8*/ 	.word	0xffffffff


	//   ....[17]....
        /*00dc*/ 	.word	0xffffffff


	//   ....[18]....
        /*00e0*/ 	.word	0xffffffff


	//   ....[19]....
        /*00e4*/ 	.word	0xffffffff


	//----- nvinfo : EIATTR_COOP_GROUP_INSTR_OFFSETS
	.align		4
.L_12941:
        /*00e8*/ 	.byte	0x04, 0x28
        /*00ea*/ 	.short	(.L_12943 - .L_12942)


	//   ....[0]....
.L_12942:
        /*00ec*/ 	.word	0x00000200


	//   ....[1]....
        /*00f0*/ 	.word	0x00000230


	//   ....[2]....
        /*00f4*/ 	.word	0x00000260


	//   ....[3]....
        /*00f8*/ 	.word	0x00000290


	//   ....[4]....
        /*00fc*/ 	.word	0x000002c0


	//   ....[5]....
        /*0100*/ 	.word	0x000002f0


	//   ....[6]....
        /*0104*/ 	.word	0x00000320


	//   ....[7]....
        /*0108*/ 	.word	0x00000350


	//   ....[8]....
        /*010c*/ 	.word	0x00000380


	//   ....[9]....
        /*0110*/ 	.word	0x000003b0


	//   ....[10]....
        /*0114*/ 	.word	0x00000500


	//   ....[11]....
        /*0118*/ 	.word	0x00000520


	//   ....[12]....
        /*011c*/ 	.word	0x00000540


	//   ....[13]....
        /*0120*/ 	.word	0x00000560


	//   ....[14]....
        /*0124*/ 	.word	0x00000580


	//   ....[15]....
        /*0128*/ 	.word	0x000005a0


	//   ....[16]....
        /*012c*/ 	.word	0x000005c0


	//   ....[17]....
        /*0130*/ 	.word	0x000005e0


	//   ....[18]....
        /*0134*/ 	.word	0x00000600


	//   ....[19]....
        /*0138*/ 	.word	0x00000620


	//----- nvinfo : EIATTR_VRC_CTA_INIT_COUNT
	.align		4
.L_12943:
        /*013c*/ 	.byte	0x02, 0x4a
	.zero		1
	.zero		1


	//----- nvinfo : EIATTR_EXIT_INSTR_OFFSETS
	.align		4
        /*0140*/ 	.byte	0x04, 0x1c
        /*0142*/ 	.short	(.L_12945 - .L_12944)


	//   ....[0]....
.L_12944:
        /*0144*/ 	.word	0x00000630


	//   ....[1]....
        /*0148*/ 	.word	0x00000720


	//   ....[2]....
        /*014c*/ 	.word	0x00000730


	//   ....[3]....
        /*0150*/ 	.word	0x000007d0


	//   ....[4]....
        /*0154*/ 	.word	0x00000800


	//----- nvinfo : EIATTR_CRS_STACK_SIZE
	.align		4
.L_12945:
        /*0158*/ 	.byte	0x04, 0x1e
        /*015a*/ 	.short	(.L_12947 - .L_12946)
.L_12946:
        /*015c*/ 	.word	0x00000000


	//----- nvinfo : EIATTR_CBANK_PARAM_SIZE
	.align		4
.L_12947:
        /*0160*/ 	.byte	0x03, 0x19
        /*0162*/ 	.short	0x002d


	//----- nvinfo : EIATTR_PARAM_CBANK
	.align		4
        /*0164*/ 	.byte	0x04, 0x0a
        /*0166*/ 	.short	(.L_12949 - .L_12948)
	.align		4
.L_12948:
        /*0168*/ 	.word	index@(.nv.constant0._ZN43_GLOBAL__N__9ae7fba5_10_SoftMax_cu_9f978f6320softmax_warp_forwardIfffLi6ELb1ELb0EEEvPT0_PKT_iiiPKbib)
        /*016c*/ 	.short	0x0380
        /*016e*/ 	.short	0x002d


	//----- nvinfo : EIATTR_SW_WAR
	.align		4
.L_12949:
        /*0170*/ 	.byte	0x04, 0x36
        /*0172*/ 	.short	(.L_12951 - .L_12950)
.L_12950:
        /*0174*/ 	.word	0x00000008
.L_12951:


//--------------------- .nv.info._ZN43_GLOBAL__N__9ae7fba5_10_SoftMax_cu_9f978f6320softmax_warp_forwardIfffLi5ELb1ELb0EEEvPT0_PKT_iiiPKbib --------------------------
	.section	.nv.info._ZN43_GLOBAL__N__9ae7fba5_10_SoftMax_cu_9f978f6320softmax_warp_forwardIfffLi5ELb1ELb0EEEvPT0_PKT_iiiPKbib,"",@"SHT_CUDA_INFO"
	.sectionflags	@""
	.align	4


	//----- nvinfo : EIATTR_CUDA_API_VERSION
	.align		4
        /*0000*/ 	.byte	0x04, 0x37
        /*0002*/ 	.short	(.L_12953 - .L_12952)
.L_12952:
        /*0004*/ 	.word	0x00000082


	//----- nvinfo : EIATTR_KPARAM_INFO
	.align		4
.L_12953:
        /*0008*/ 	.byte	0x04, 0x17
        /*000a*/ 	.short	(.L_12955 - .L_12954)
.L_12954:
        /*000c*/ 	.word	0x00000000
        /*0010*/ 	.short	0x0007
        /*0012*/ 	.short	0x002c
        /*0014*/ 	.byte	0x00, 0xf0, 0x05, 0x00


	//----- nvinfo : EIATTR_KPARAM_INFO
	.align		4
.L_12955:
        /*0018*/ 	.byte	0x04, 0x17
        /*001a*/ 	.short	(.L_12957 - .L_12956)
.L_12956:
        /*001c*/ 	.word	0x00000000
        /*0020*/ 	.short	0x0006
        /*0022*/ 	.short	0x0028
        /*0024*/ 	.byte	0x00, 0xf0, 0x11, 0x00


	//----- nvinfo : EIATTR_KPARAM_INFO
	.align		4
.L_12957:
        /*0028*/ 	.byte	0x04, 0x17
        /*002a*/ 	.short	(.L_12959 - .L_12958)
.L_12958:
        /*002c*/ 	.word	0x00000000
        /*0030*/ 	.short	0x0005
        /*0032*/ 	.short	0x0020
        /*0034*/ 	.byte	0x00, 0xf5, 0x21, 0x00


	//----- nvinfo : EIATTR_KPARAM_INFO
	.align		4
.L_12959:
        /*0038*/ 	.byte	0x04, 0x17
        /*003a*/ 	.short	(.L_12961 - .L_12960)
.L_12960:
        /*003c*/ 	.word	0x00000000
        /*0040*/ 	.short	0x0004
        /*0042*/ 	.short	0x0018
        /*0044*/ 	.byte	0x00, 0xf0, 0x11, 0x00


	//----- nvinfo : EIATTR_KPARAM_INFO
	.align		4
.L_12961:
        /*0048*/ 	.byte	0x04, 0x17
        /*004a*/ 	.short	(.L_12963 - .L_12962)
.L_12962:
        /*004c*/ 	.word	0x00000000
        /*0050*/ 	.short	0x0003
        /*0052*/ 	.short	0x0014
        /*0054*/ 	.byte	0x00, 0xf0, 0x11, 0x00


	//----- nvinfo : EIATTR_KPARAM_INFO
	.align		4
.L_12963:
        /*0058*/ 	.byte	0x04, 0x17
        /*005a*/ 	.short	(.L_12965 - .L_12964)
.L_12964:
        /*005c*/ 	.word	0x00000000
        /*0060*/ 	.short	0x0002
        /*0062*/ 	.short	0x0010
        /*0064*/ 	.byte	0x00, 0xf0, 0x11, 0x00


	//----- nvinfo : EIATTR_KPARAM_INFO
	.align		4
.L_12965:
        /*0068*/ 	.byte	0x04, 0x17
        /*006a*/ 	.short	(.L_12967 - .L_12966)
.L_12966:
        /*006c*/ 	.word	0x00000000
        /*0070*/ 	.short	0x0001
        /*0072*/ 	.short	0x0008
        /*0074*/ 	.byte	0x00, 0xf5, 0x21, 0x00


	//----- nvinfo : EIATTR_KPARAM_INFO
	.align		4
.L_12967:
        /*0078*/ 	.byte	0x04, 0x17
        /*007a*/ 	.short	(.L_12969 - .L_12968)
.L_12968:
        /*007c*/ 	.word	0x00000000
        /*0080*/ 	.short	0x0000
        /*0082*/ 	.short	0x0000
        /*0084*/ 	.byte	0x00, 0xf5, 0x21, 0x00


	//----- nvinfo : EIATTR_SPARSE_MMA_MASK
	.align		4
.L_12969:
        /*0088*/ 	.byte	0x03, 0x50
        /*008a*/ 	.short	0x0000


	//----- nvinfo : EIATTR_MAXREG_COUNT
	.align		4
        /*008c*/ 	.byte	0x03, 0x1b
        /*008e*/ 	.short	0x00ff


	//----- nvinfo : EIATTR_MERCURY_ISA_VERSION
	.align		4
        /*0090*/ 	.byte	0x03, 0x5f
        /*0092*/ 	.short	0x0101


	//----- nvinfo : EIATTR_COOP_GROUP_MASK_REGIDS
	.align		4
        /*0094*/ 	.byte	0x04, 0x29
        /*0096*/ 	.short	(.L_12971 - .L_12970)


	//   ....[0]....
.L_12970:
        /*0098*/ 	.word	0xffffffff


	//   ....[1]....
        /*009c*/ 	.word	0xffffffff


	//   ....[2]....
        /*00a0*/ 	.word	0xffffffff


	//   ....[3]....
        /*00a4*/ 	.word	0xffffffff


	//   ....[4]....
        /*00a8*/ 	.word	0xffffffff


	//   ....[5]....
        /*00ac*/ 	.word	0xffffffff


	//   ....[6]....
        /*00b0*/ 	.word	0xffffffff


	//   ....[7]....
        /*00b4*/ 	.word	0xffffffff


	//   ....[8]....
        /*00b8*/ 	.word	0xffffffff


	//   ....[9]....
        /*00bc*/ 	.word	0xffffffff


	//   ....[10]....
        /*00c0*/ 	.word	0xffffffff


	//   ....[11]....
        /*00c4*/ 	.word	0xffffffff


	//   ....[12]....
        /*00c8*/ 	.word	0xffffffff


	//   ....[13]....
        /*00cc*/ 	.word	0xffffffff


	//   ....[14]....
        /*00d0*/ 	.word	0xffffffff


	//   ....[15]....
        /*00d4*/ 	.word	0xffffffff


	//   ....[16]....
        /*00d8*/ 	.word	0xffffffff


	//   ....[17]....
        /*00dc*/ 	.word	0xffffffff


	//   ....[18]....
        /*00e0*/ 	.word	0xffffffff


	//   ....[19]....
        /*00e4*/ 	.word	0xffffffff


	//----- nvinfo : EIATTR_COOP_GROUP_INSTR_OFFSETS
	.align		4
.L_12971:
        /*00e8*/ 	.byte	0x04, 0x28
        /*00ea*/ 	.short	(.L_12973 - .L_12972)


	//   ....[0]....
.L_12972:
        /*00ec*/ 	.word	0x000001d0


	//   ....[1]....
        /*00f0*/ 	.word	0x000001e0


	//   ....[2]....
        /*00f4*/ 	.word	0x00000230


	//   ....[3]....
        /*00f8*/ 	.word	0x00000240


	//   ....[4]....
        /*00fc*/ 	.word	0x00000290


	//   ....[5]....
        /*0100*/ 	.word	0x000002a0


	//   ....[6]....
        /*0104*/ 	.word	0x000002f0


	//   ....[7]....
        /*0108*/ 	.word	0x00000300


	//   ....[8]....
        /*010c*/ 	.word	0x00000350


	//   ....[9]....
        /*0110*/ 	.word	0x00000360


	//   ....[10]....
        /*0114*/ 	.word	0x00000430


	//   ....[11]....
        /*0118*/ 	.word	0x00000440


	//   ....[12]....
        /*011c*/ 	.word	0x00000470


	//   ....[13]....
        /*0120*/ 	.word	0x00000480


	//   ....[14]....
        /*0124*/ 	.word	0x000004b0


	//   ....[15]....
        /*0128*/ 	.word	0x000004c0


	//   ....[16]....
        /*012c*/ 	.word	0x000004f0


	//   ....[17]....
        /*0130*/ 	.word	0x00000500


	//   ....[18]....
        /*0134*/ 	.word	0x00000530


	//   ....[19]....
        /*0138*/ 	.word	0x00000540


	//----- nvinfo : EIATTR_VRC_CTA_INIT_COUNT
	.align		4
.L_12973:
        /*013c*/ 	.byte	0x02, 0x4a
	.zero		1
	.zero		1


	//----- nvinfo : EIATTR_EXIT_INSTR_OFFSETS
	.align		4
        /*0140*/ 	.byte	0x04, 0x1c
        /*0142*/ 	.short	(.L_12975 - .L_12974)


	//   ....[0]....
.L_12974:
        /*0144*/ 	.word	0x00000550


	//   ....[1]....
        /*0148*/ 	.word	0x000005f0


	//   ....[2]....
        /*014c*/ 	.word	0x00000690


	//----- nvinfo : EIATTR_CBANK_PARAM_SIZE
	.align		4
.L_12975:
        /*0150*/ 	.byte	0x03, 0x19
        /*0152*/ 	.short	0x002d


	//----- nvinfo : EIATTR_PARAM_CBANK
	.align		4
        /*0154*/ 	.byte	0x04, 0x0a
        /*0156*/ 	.short	(.L_12977 - .L_12976)
	.align		4
.L_12976:
        /*0158*/ 	.word	index@(.nv.constant0._ZN43_GLOBAL__N__9ae7fba5_10_SoftMax_cu_9f978f6320softmax_warp_forwardIfffLi5ELb1ELb0EEEvPT0_PKT_iiiPKbib)
        /*015c*/ 	.short	0x0380
        /*015e*/ 	.short	0x002d


	//----- nvinfo : EIATTR_SW_WAR
	.align		4
.L_12977:
        /*0160*/ 	.byte	0x04, 0x36
        /*0162*/ 	.short	(.L_12979 - .L_12978)
.L_12978:
        /*0164*/ 	.word	0x00000008
.L_12979:


//--------------------- .nv.info._ZN43_GLOBAL__N__9ae7fba5_10_SoftMax_cu_9f978f6320softmax_warp_forwardIfffLi4ELb1ELb0EEEvPT0_PKT_iiiPKbib --------------------------
	.section	.nv.info._ZN43_GLOBAL__N__9ae7fba5_10_SoftMax_cu_9f978f6320softmax_warp_forwardIfffLi4ELb1ELb0EEEvPT0_PKT_iiiPKbib,"",@"SHT_CUDA_INFO"
	.sectionflags	@""
	.align	4


	//----- nvinfo : EIATTR_CUDA_API_VERSION
	.align		4
        /*0000*/ 	.byte	0x04, 0x37
        /*0002*/ 	.short	(.L_12981 - .L_12980)
.L_12980:
        /*0004*/ 	.word	0x00000082


	//----- nvinfo : EIATTR_KPARAM_INFO
	.align		4
.L_12981:
        /*0008*/ 	.byte	0x04, 0x17
        /*000a*/ 	.short	(.L_12983 - .L_12982)
.L_12982:
        /*000c*/ 	.word	0x00000000
        /*0010*/ 	.short	0x0007
        /*0012*/ 	.short	0x002c
        /*0014*/ 	.byte	0x00, 0xf0, 0x05, 0x00


	//----- nvinfo : EIATTR_KPARAM_INFO
	.align		4
.L_12983:
        /*0018*/ 	.byte	0x04, 0x17
        /*001a*/ 	.short	(.L_12985 - .L_12984)
.L_12984:
        /*001c*/ 	.word	0x00000000
        /*0020*/ 	.short	0x0006
        /*0022*/ 	.short	0x0028
        /*0024*/ 	.byte	0x00, 0xf0, 0x11, 0x00


	//----- nvinfo : EIATTR_KPARAM_INFO
	.align		4
.L_12985:
        /*0028*/ 	.byte	0x04, 0x17
        /*002a*/ 	.short	(.L_12987 - .L_12986)
.L_12986:
        /*002c*/ 	.word	0x00000000
        /*0030*/ 	.short	0x0005
        /*0032*/ 	.short	0x0020
        /*0034*/ 	.byte	0x00, 0xf5, 0x21, 0x00


	//----- nvinfo : EIATTR_KPARAM_INFO
	.align		4
.L_12987:
        /*0038*/ 	.byte	0x04, 0x17
        /*003a*/ 	.short	(.L_12989 - .L_12988)
.L_12988:
        /*003c*/ 	.word	0x00000000
        /*0040*/ 	.short	0x0004
        /*0042*/ 	.short	0x0018
        /*0044*/ 	.byte	0x00, 0xf0, 0x11, 0x00


	//----- nvinfo : EIATTR_KPARAM_INFO
	.align		4
.L_12989:
        /*0048*/ 	.byte	0x04, 0x17
        /*004a*/ 	.short	(.L_12991 - .L_12990)
.L_12990:
        /*004c*/ 	.word	0x00000000
        /*0050*/ 	.short	0x0003
        /*0052*/ 	.short	0x0014
        /*0054*/ 	.byte	0x00, 0xf0, 0x11, 0x00


	//----- nvinfo : EIATTR_KPARAM_INFO
	.align		4
.L_12991:
        /*0058*/ 	.byte	0x04, 0x17
        /*005a*/ 	.short	(.L_12993 - .L_12992)
.L_12992:
        /*005c*/ 	.word	0x00000000
        /*0060*/ 	.short	0x0002
        /*0062*/ 	.short	0x0010
        /*0064*/ 	.byte	0x00, 0xf0, 0x11, 0x00


	//----- nvinfo : EIATTR_KPARAM_INFO
	.align		4
.L_12993:
        /*0068*/ 	.byte	0x04, 0x17
        /*006a*/ 	.short	(.L_12995 - .L_12994)
.L_12994:
        /*006c*/ 	.word	0x00000000
        /*0070*/ 	.short	0x0001
        /*0072*/ 	.short	0x0008
        /*0074*/ 	.byte	0x00, 0xf5, 0x21, 0x00


	//----- nvinfo : EIATTR_KPARAM_INFO
	.align		4
.L_12995:
        /*0078*/ 	.byte	0x04, 0x17
        /*007a*/ 	.short	(.L_12997 - .L_12996)
.L_12996:
        /*007c*/ 	.word	0x00000000
        /*0080*/ 	.short	0x0000
        /*0082*/ 	.short	0x0000
        /*0084*/ 	.byte	0x00, 0xf5, 0x21, 0x00


	//----- nvinfo : EIATTR_SPARSE_MMA_MASK
	.align		4
.L_12997:
        /*0088*/ 	.byte	0x03, 0x50
        /*008a*/ 	.short	0x0000


	//----- nvinfo : EIATTR_MAXREG_COUNT
	.align		4
        /*008c*/ 	.byte	0x03, 0x1b
        /*008e*/ 	.short	0x00ff


	//----- nvinfo : EIATTR_MERCURY_ISA_VERSION
	.align		4
        /*0090*/ 	.byte	0x03, 0x5f
        /*0092*/ 	.short	0x0101


	//----- nvinfo : EIATTR_COOP_GROUP_MASK_REGIDS
	.align		4
        /*0094*/ 	.byte	0x04, 0x29
        /*0096*/ 	.short	(.L_12999 - .L_12998)


	//   ....[0]....
.L_12998:
        /*0098*/ 	.word	0xffffffff


	//   ....[1]....
        /*009c*/ 	.word	0xffffffff


	//   ....[2]....
        /*00a0*/ 	.word	0xffffffff


	//   ....[3]....
        /*00a4*/ 	.word	0xffffffff


	//   ....[4]....
        /*00a8*/ 	.word	0xffffffff


	//   ....[5]....
        /*00ac*/ 	.word	0xffffffff


	//   ....[6]....
        /*00b0*/ 	.word	0xffffffff


	//   ....[7]....
        /*00b4*/ 	.word	0xffffffff


	//   ....[8]....
        /*00b8*/ 	.word	0xffffffff


	//   ....[9]....
        /*00bc*/ 	.word	0xffffffff


	//   ....[10]....
        /*00c0*/ 	.word	0xffffffff


	//   ....[11]....
        /*00c4*/ 	.word	0xffffffff


	//   ....[12]....
        /*00c8*/ 	.word	0xffffffff


	//   ....[13]....
        /*00cc*/ 	.word	0xffffffff


	//   ....[14]....
        /*00d0*/ 	.word	0xffffffff


	//   ....[15]....
        /*00d4*/ 	.word	0xffffffff


	//----- nvinfo : EIATTR_COOP_GROUP_INSTR_OFFSETS
	.align		4
.L_12999:
        /*00d8*/ 	.byte	0x04, 0x28
        /*00da*/ 	.short	(.L_13001 - .L_13000)


	//   ....[0]....
.L_13000:
        /*00dc*/ 	.word	0x000001d0


	//   ....[1]....
        /*00e0*/ 	.word	0x000001e0


	//   ....[2]....
        /*00e4*/ 	.word	0x00000230


	//   ....[3]....
        /*00e8*/ 	.word	0x00000240


	//   ....[4]....
        /*00ec*/ 	.word	0x00000290


	//   ....[5]....
        /*00f0*/ 	.word	0x000002a0


	//   ....[6]....
        /*00f4*/ 	.word	0x000002f0


	//   ....[7]....
        /*00f8*/ 	.word	0x00000300


	//   ....[8]....
        /*00fc*/ 	.word	0x000003d0


	//   ....[9]....
        /*0100*/ 	.word	0x000003e0


	//   ....[10]....
        /*0104*/ 	.word	0x00000410


	//   ....[11]....
        /*0108*/ 	.word	0x00000420


	//   ....[12]....
        /*010c*/ 	.word	0x00000450


	//   ....[13]....
        /*0110*/ 	.word	0x00000460


	//   ....[14]....
        /*0114*/ 	.word	0x00000490


	//   ....[15]....
        /*0118*/ 	.word	0x000004a0


	//----- nvinfo : EIATTR_VRC_CTA_INIT_COUNT
	.align		4
.L_13001:
        /*011c*/ 	.byte	0x02, 0x4a
	.zero		1
	.zero		1


	//----- nvinfo : EIATTR_EXIT_INSTR_OFFSETS
	.align		4
        /*0120*/ 	.byte	0x04, 0x1c
        /*0122*/ 	.short	(.L_13003 - .L_13002)


	//   ....[0]....
.L_13002:
        /*0124*/ 	.word	0x000004b0


	//   ....[1]....
        /*0128*/ 	.word	0x00000550


	//   ....[2]....
        /*012c*/ 	.word	0x000005f0


	//----- nvinfo : EIATTR_CBANK_PARAM_SIZE
	.align		4
.L_13003:
        /*0130*/ 	.byte	0x03, 0x19
        /*0132*/ 	.short	0x002d


	//----- nvinfo : EIATTR_PARAM_CBANK
	.align		4
        /*0134*/ 	.byte	0x04, 0x0a
        /*0136*/ 	.short	(.L_13005 - .L_13004)
	.align		4
.L_13004:
        /*0138*/ 	.word	index@(.nv.constant0._ZN43_GLOBAL__N__9ae7fba5_10_SoftMax_cu_9f978f6320softmax_warp_forwardIfffLi4ELb1ELb0EEEvPT0_PKT_iiiPKbib)
        /*013c*/ 	.short	0x0380
        /*013e*/ 	.short	0x002d


	//----- nvinfo : EIATTR_SW_WAR
	.align		4
.L_13005:
        /*0140*/ 	.byte	0x04, 0x36
        /*0142*/ 	.short	(.L_13007 - .L_13006)
.L_13006:
        /*0144*/ 	.word	0x00000008
.L_13007:


//--------------------- .nv.info._ZN43_GLOBAL__N__9ae7fba5_10_SoftMax_cu_9f978f6320softmax_warp_forwardIfffLi3ELb1ELb0EEEvPT0_PKT_iiiPKbib --------------------------
	.section	.nv.info._ZN43_GLOBAL__N__9ae7fba5_10_SoftMax_cu_9f978f6320softmax_warp_forwardIfffLi3ELb1ELb0EEEvPT0_PKT_iiiPKbib,"",@"SHT_CUDA_INFO"
	.sectionflags	@""
	.align	4


	//----- nvinfo : EIATTR_CUDA_API_VERSION
	.align		4
        /*0000*/ 	.byte	0x04, 0x37
        /*0002*/ 	.short	(.L_13009 - .L_13008)
.L_13008:
        /*0004*/ 	.word	0x00000082


	//----- nvinfo : EIATTR_KPARAM_INFO
	.align		4
.L_13009:
        /*0008*/ 	.byte	0x04, 0x17
        /*000a*/ 	.short	(.L_13011 - .L_13010)
.L_13010:
        /*000c*/ 	.word	0x00000000
        /*0010*/ 	.short	0x0007
        /*0012*/ 	.short	0x002c
        /*0014*/ 	.byte	0x00, 0xf0, 0x05, 0x00


	//----- nvinfo : EIATTR_KPARAM_INFO
	.align		4
.L_13011:
        /*0018*/ 	.byte	0x04, 0x17
        /*001a*/ 	.short	(.L_13013 - .L_13012)
.L_13012:
        /*001c*/ 	.word	0x00000000
        /*0020*/ 	.short	0x0006
        /*0022*/ 	.short	0x0028
        /*0024*/ 	.byte	0x00, 0xf0, 0x11, 0x00


	//----- nvinfo : EIATTR_KPARAM_INFO
	.align		4
.L_13013:
        /*0028*/ 	.byte	0x04, 0x17
        /*002a*/ 	.short	(.L_13015 - .L_13014)
.L_13014:
        /*002c*/ 	.word	0x00000000
        /*0030*/ 	.short	0x0005
        /*0032*/ 	.short	0x0020
        /*0034*/ 	.byte	0x00, 0xf5, 0x21, 0x00


	//----- nvinfo : EIATTR_KPARAM_INFO
	.align		4
.L_13015:
        /*0038*/ 	.byte	0x04, 0x17
        /*003a*/ 	.short	(.L_13017 - .L_13016)
.L_13016:
        /*003c*/ 	.word	0x00000000
        /*0040*/ 	.short	0x0004
        /*0042*/ 	.short	0x0018
        /*0044*/ 	.byte	0x00, 0xf0, 0x11, 0x00


	//----- nvinfo : EIATTR_KPARAM_INFO
	.align		4
.L_13017:
        /*0048*/ 	.byte	0x04, 0x17
        /*004a*/ 	.short	(.L_13019 - .L_13018)
.L_13018:
        /*004c*/ 	.word	0x00000000
        /*0050*/ 	.short	0x0003
        /*0052*/ 	.short	0x0014
        /*0054*/ 	.byte	0x00, 0xf0, 0x11, 0x00


	//----- nvinfo : EIATTR_KPARAM_INFO
	.align		4
.L_13019:
        /*0058*/ 	.byte	0x04, 0x17
        /*005a*/ 	.short	(.L_13021 - .L_13020)
.L_13020:
        /*005c*/ 	.word	0x00000000
        /*0060*/ 	.short	0x0002
        /*0062*/ 	.short	0x0010
        /*0064*/ 	.byte	0x00, 0xf0, 0x11, 0x00


	//----- nvinfo : EIATTR_KPARAM_INFO
	.align		4
.L_13021:
        /*0068*/ 	.byte	0x04, 0x17
        /*006a*/ 	.short	(.L_13023 - .L_13022)
.L_13022:
        /*006c*/ 	.word	0x00000000
        /*0070*/ 	.short	0x0001
        /*0072*/ 	.short	0x0008
        /*0074*/ 	.byte	0x00, 0xf5, 0x21, 0x00


	//----- nvinfo : EIATTR_KPARAM_INFO
	.align		4
.L_13023:
        /*0078*/ 	.byte	0x04, 0x17
        /*007a*/ 	.short	(.L_13025 - .L_13024)
.L_13024:
        /*007c*/ 	.word	0x00000000
        /*0080*/ 	.short	0x0000
        /*0082*/ 	.short	0x0000
        /*0084*/ 	.byte	0x00, 0xf5, 0x21, 0x00


	//----- nvinfo : EIATTR_SPARSE_MMA_MASK
	.align		4
.L_13025:
        /*0088*/ 	.byte	0x03, 0x50
        /*008a*/ 	.short	0x0000


	//----- nvinfo : EIATTR_MAXREG_COUNT
	.align		4
        /*008c*/ 	.byte	0x03, 0x1b
        /*008e*/ 	.short	0x00ff


	//----- nvinfo : EIATTR_MERCURY_ISA_VERSION
	.align		4
        /*0090*/ 	.byte	0x03, 0x5f
        /*0092*/ 	.short	0x0101


	//----- nvinfo : EIATTR_COOP_GROUP_MASK_REGIDS
	.align		4
        /*0094*/ 	.byte	0x04, 0x29
        /*0096*/ 	.short	(.L_13027 - .L_13026)


	//   ....[0]....
.L_13026:
        /*0098*/ 	.word	0xffffffff


	//   ....[1]....
        /*009c*/ 	.word	0xffffffff


	//   ....[2]....
        /*00a0*/ 	.word	0xffffffff


	//   ....[3]....
        /*00a4*/ 	.word	0xffffffff


	//   ....[4]....
        /*00a8*/ 	.word	0xffffffff


	//   ....[5]....
        /*00ac*/ 	.word	0xffffffff


	//   ....[6]....
        /*00b0*/ 	.word	0xffffffff


	//   ....[7]....
        /*00b4*/ 	.word	0xffffffff


	//   ....[8]....
        /*00b8*/ 	.word	0xffffffff


	//   ....[9]....
        /*00bc*/ 	.word	0xffffffff


	//   ....[10]....
        /*00c0*/ 	.word	0xffffffff


	//   ....[11]....
        /*00c4*/ 	.word	0xffffffff


	//----- nvinfo : EIATTR_COOP_GROUP_INSTR_OFFSETS
	.align		4
.L_13027:
        /*00c8*/ 	.byte	0x04, 0x28
        /*00ca*/ 	.short	(.L_13029 - .L_13028)


	//   ....[0]....
.L_13028:
        /*00cc*/ 	.word	0x000001d0


	//   ....[1]....
        /*00d0*/ 	.word	0x000001e0


	//   ....[2]....
        /*00d4*/ 	.word	0x00000230


	//   ....[3]....
        /*00d8*/ 	.word	0x00000240


	//   ....[4]....
        /*00dc*/ 	.word	0x00000290


	//   ....[5]....
        /*00e0*/ 	.word	0x000002a0


	//   ....[6]....
        /*00e4*/ 	.word	0x00000370


	//   ....[7]....
        /*00e8*/ 	.word	0x00000380


	//   ....[8]....
        /*00ec*/ 	.word	0x000003b0


	//   ....[9]....
        /*00f0*/ 	.word	0x000003c0


	//   ....[10]....
        /*00f4*/ 	.word	0x000003f0


	//   ....[11]....
        /*00f8*/ 	.word	0x00000400


	//----- nvinfo : EIATTR_VRC_CTA_INIT_COUNT
	.align		4
.L_13029:
        /*00fc*/ 	.byte	0x02, 0x4a
	.zero		1
	.zero		1


	//----- nvinfo : EIATTR_EXIT_INSTR_OFFSETS
	.align		4
        /*0100*/ 	.byte	0x04, 0x1c
        /*0102*/ 	.short	(.L_13031 - .L_13030)


	//   ....[0]....
.L_13030:
        /*0104*/ 	.word	0x00000410


	//   ....[1]....
        /*0108*/ 	.word	0x000004b0


	//   ....[2]....
        /*010c*/ 	.word	0x00000550


	//----- nvinfo : EIATTR_CBANK_PARAM_SIZE
	.align		4
.L_13031:
        /*0110*/ 	.byte	0x03, 0x19
        /*0112*/ 	.short	0x002d


	//----- nvinfo : EIATTR_PARAM_CBANK
	.align		4
        /*0114*/ 	.byte	0x04, 0x0a
        /*0116*/ 	.short	(.L_13033 - .L_13032)
	.align		4
.L_13032:
        /*0118*/ 	.word	index@(.nv.constant0._ZN43_GLOBAL__N__9ae7fba5_10_SoftMax_cu_9f978f6320softmax_warp_forwardIfffLi3ELb1ELb0EEEvPT0_PKT_iiiPKbib)
        /*011c*/ 	.short	0x0380
        /*011e*/ 	.short	0x002d


	//----- nvinfo : EIATTR_SW_WAR
	.align		4
.L_13033:
        /*0120*/ 	.byte	0x04, 0x36
        /*0122*/ 	.short	(.L_13035 - .L_13034)
.L_13034:
        /*0124*/ 	.word	0x00000008
.L_13035:


//--------------------- .nv.info._ZN43_GLOBAL__N__9ae7fba5_10_SoftMax_cu_9f978f6320softmax_warp_forwardIfffLi2ELb1ELb0EEEvPT0_PKT_iiiPKbib --------------------------
	.section	.nv.info._ZN43_GLOBAL__N__9ae7fba5_10_SoftMax_cu_9f978f6320softmax_warp_forwardIfffLi2ELb1ELb0EEEvPT0_PKT_iiiPKbib,"",@"SHT_CUDA_INFO"
	.sectionflags	@""
	.align	4


	//----- nvinfo : EIATTR_CUDA_API_VERSION
	.align		4
        /*0000*/ 	.byte	0x04, 0x37
        /*0002*/ 	.short	(.L_13037 - .L_13036)
.L_13036:
        /*0004*/ 	.word	0x00000082


	//----- nvinfo : EIATTR_KPARAM_INFO
	.align		4
.L_13037:
        /*0008*/ 	.byte	0x04, 0x17
        /*000a*/ 	.short	(.L_13039 - .L_13038)
.L_13038:
        /*000c*/ 	.word	0x00000000
        /*0010*/ 	.short	0x0007
        /*0012*/ 	.short	0x002c
        /*0014*/ 	.byte	0x00, 0xf0, 0x05, 0x00


	//----- nvinfo : EIATTR_KPARAM_INFO
	.align		4
.L_13039:
        /*0018*/ 	.byte	0x04, 0x17
        /*001a*/ 	.short	(.L_13041 - .L_13040)
.L_13040:
        /*001c*/ 	.word	0x00000000
        /*0020*/ 	.short	0x0006
        /*0022*/ 	.short	0x0028
        /*0024*/ 	.byte	0x00, 0xf0, 0x11, 0x00


	//----- nvinfo : EIATTR_KPARAM_INFO
	.align		4
.L_13041:
        /*0028*/ 	.byte	0x04, 0x17
        /*002a*/ 	.short	(.L_13043 - .L_13042)
.L_13042:
        /*002c*/ 	.word	0x00000000
        /*0030*/ 	.short	0x0005
        /*0032*/ 	.short	0x0020
        /*0034*/ 	.byte	0x00, 0xf5, 0x21, 0x00


	//----- nvinfo : EIATTR_KPARAM_INFO
	.align		4
.L_13043:
        /*0038*/ 	.byte	0x04, 0x17
        /*003a*/ 	.short	(.L_13045 - .L_13044)
.L_13044:
        /*003c*/ 	.word	0x00000000
        /*0040*/ 	.short	0x0004
        /*0042*/ 	.short	0x0018
        /*0044*/ 	.byte	0x00, 0xf0, 0x11, 0x00


	//----- nvinfo : EIATTR_KPARAM_INFO
	.align		4
.L_13045:
        /*0048*/ 	.byte	0x04, 0x17
        /*004a*/ 	.short	(.L_13047 - .L_13046)
.L_13046:
        /*004c*/ 	.word	0x00000000
        /*0050*/ 	.short	0x0003
        /*0052*/ 	.short	0x0014
        /*0054*/ 	.byte	0x00, 0xf0, 0x11, 0x00


	//----- nvinfo : EIATTR_KPARAM_INFO
	.align		4
.L_13047:
        /*0058*/ 	.byte	0x04, 0x17
        /*005a*/ 	.short	(.L_13049 - .L_13048)
.L_13048:
        /*005c*/ 	.word	0x00000000
        /*0060*/ 	.short	0x0002
        /*0062*/ 	.short	0x0010
        /*0064*/ 	.byte	0x00, 0xf0, 0x11, 0x00


	//----- nvinfo : EIATTR_KPARAM_INFO
	.align		4
.L_13049:
        /*0068*/ 	.byte	0x04, 0x17
        /*006a*/ 	.short	(.L_13051 - .L_13050)
.L_13050:
        /*006c*/ 	.word	0x00000000
        /*0070*/ 	.short	0x0001
        /*0072*/ 	.short	0x0008
        /*0074*/ 	.byte	0x00, 0xf5, 0x21, 0x00


	//----- nvinfo : EIATTR_KPARAM_INFO
	.align		4
.L_13051:
        /*0078*/ 	.byte	0x04, 0x17
        /*007a*/ 	.short	(.L_13053 - .L_13052)
.L_13052:
        /*007c*/ 	.word	0x00000000
        /*0080*/ 	.short	0x0000
        /*0082*/ 	.short	0x0000
        /*0084*/ 	.byte	0x00, 0xf5, 0x21, 0x00


	//----- nvinfo : EIATTR_SPARSE_MMA_MASK
	.align		4
.L_13053:
        /*0088*/ 	.byte	0x03, 0x50
        /*008a*/ 	.short	0x0000


	//----- nvinfo : EIATTR_MAXREG_COUNT
	.align		4
        /*008c*/ 	.byte	0x03, 0x1b
        /*008e*/ 	.short	0x00ff


	//----- nvinfo : EIATTR_MERCURY_ISA_VERSION
	.align		4
        /*0090*/ 	.byte	0x03, 0x5f
        /*0092*/ 	.short	0x0101


	//----- nvinfo : EIATTR_COOP_GROUP_MASK_REGIDS
	.align		4
        /*0094*/ 	.byte	0x04, 0x29
        /*0096*/ 	.short	(.L_13055 - .L_13054)


	//   ....[0]....
.L_13054:
        /*0098*/ 	.word	0xffffffff


	//   ....[1]....
        /*009c*/ 	.word	0xffffffff


	//   ....[2]....
        /*00a0*/ 	.word	0xffffffff


	//   ....[3]....
        /*00a4*/ 	.word	0xffffffff


	//   ....[4]....
        /*00a8*/ 	.word	0xffffffff


	//   ....[5]....
        /*00ac*/ 	.word	0xffffffff


	//   ....[6]....
        /*00b0*/ 	.word	0xffffffff


	//   ....[7]....
        /*00b4*/ 	.word	0xffffffff


	//----- nvinfo : EIATTR_COOP_GROUP_INSTR_OFFSETS
	.align		4
.L_13055:
        /*00b8*/ 	.byte	0x04, 0x28
        /*00ba*/ 	.short	(.L_13057 - .L_13056)


	//   ....[0]....
.L_13056:
        /*00bc*/ 	.word	0x000001d0


	//   ....[1]....
        /*00c0*/ 	.word	0x000001e0


	//   ....[2]....
        /*00c4*/ 	.word	0x00000230


	//   ....[3]....
        /*00c8*/ 	.word	0x00000240


	//   ....[4]....
        /*00cc*/ 	.word	0x00000310


	//   ....[5]....
        /*00d0*/ 	.word	0x00000320


	//   ....[6]....
        /*00d4*/ 	.word	0x00000350


	//   ....[7]....
        /*00d8*/ 	.word	0x00000360


	//----- nvinfo : EIATTR_VRC_CTA_INIT_COUNT
	.align		4
.L_13057:
        /*00dc*/ 	.byte	0x02, 0x4a
	.zero		1
	.zero		1


	//----- nvinfo : EIATTR_EXIT_INSTR_OFFSETS
	.align		4
        /*00e0*/ 	.byte	0x04, 0x1c
        /*00e2*/ 	.short	(.L_13059 - .L_13058)


	//   ....[0]....
.L_13058:
        /*00e4*/ 	.word	0x00000370


	//   ....[1]....
        /*00e8*/ 	.word	0x00000410


	//   ....[2]....
        /*00ec*/ 	.word	0x000004b0


	//----- nvinfo : EIATTR_CBANK_PARAM_SIZE
	.align		4
.L_13059:
        /*00f0*/ 	.byte	0x03, 0x19
        /*00f2*/ 	.short	0x002d


	//----- nvinfo : EIATTR_PARAM_CBANK
	.align		4
        /*00f4*/ 	.byte	0x04, 0x0a
        /*00f6*/ 	.short	(.L_13061 - .L_13060)
	.align		4
.L_13060:
        /*00f8*/ 	.word	index@(.nv.constant0._ZN43_GLOBAL__N__9ae7fba5_10_SoftMax_cu_9f978f6320softmax_warp_forwardIfffLi2ELb1ELb0EEEvPT0_PKT_iiiPKbib)
        /*00fc*/ 	.short	0x0380
        /*00fe*/ 	.short	0x002d


	//----- nvinfo : EIATTR_SW_WAR
	.align		4
.L_13061:
        /*0100*/ 	.byte	0x04, 0x36
        /*0102*/ 	.short	(.L_13063 - .L_13062)
.L_13062:
        /*0104*/ 	.word	0x00000008
.L_13063:


//--------------------- .nv.info._ZN43_GLOBAL__N__9ae7fba5_10_SoftMax_cu_9f978f6320softmax_warp_forwardIfffLi1ELb1ELb0EEEvPT0_PKT_iiiPKbib --------------------------
	.section	.nv.info._ZN43_GLOBAL__N__9ae7fba5_10_SoftMax_cu_9f978f6320softmax_warp_forwardIfffLi1ELb1ELb0EEEvPT0_PKT_iiiPKbib,"",@"SHT_CUDA_INFO"
	.sectionflags	@""
	.align	4


	//----- nvinfo : EIATTR_CUDA_API_VERSION
	.align		4
        /*0000*/ 	.byte	0x04, 0x37
        /*0002*/ 	.short	(.L_13065 - .L_13064)
.L_13064:
        /*0004*/ 	.word	0x00000082


	//----- nvinfo : EIATTR_KPARAM_INFO
	.align		4
.L_13065:
        /*0008*/ 	.byte	0x04, 0x17
        /*000a*/ 	.short	(.L_13067 - .L_13066)
.L_13066:
        /*000c*/ 	.word	0x00000000
        /*0010*/ 	.short	0x0007
        /*0012*/ 	.short	0x002c
        /*0014*/ 	.byte	0x00, 0xf0, 0x05, 0x00


	//----- nvinfo : EIATTR_KPARAM_INFO
	.align		4
.L_13067:
        /*0018*/ 	.byte	0x04, 0x17
        /*001a*/ 	.short	(.L_13069 - .L_13068)
.L_13068:
        /*001c*/ 	.word	0x00000000
        /*0020*/ 	.short	0x0006
        /*0022*/ 	.short	0x0028
        /*0024*/ 	.byte	0x00, 0xf0, 0x11, 0x00


	//----- nvinfo : EIATTR_KPARAM_INFO
	.align		4
.L_13069:
        /*0028*/ 	.byte	0x04, 0x17
        /*002a*/ 	.short	(.L_13071 - .L_13070)
.L_13070:
        /*002c*/ 	.word	0x00000000
        /*0030*/ 	.short	0x0005
        /*0032*/ 	.short	0x0020
        /*0034*/ 	.byte	0x00, 0xf5, 0x21, 0x00


	//----- nvinfo : EIATTR_KPARAM_INFO
	.align		4
.L_13071:
        /*0038*/ 	.byte	0x04, 0x17
        /*003a*/ 	.short	(.L_13073 - .L_13072)
.L_13072:
        /*003c*/ 	.word	0x00000000
        /*0040*/ 	.short	0x0004
        /*0042*/ 	.short	0x0018
        /*0044*/ 	.byte	0x00, 0xf0, 0x11, 0x00


	//----- nvinfo : EIATTR_KPARAM_INFO
	.align		4
.L_13073:
        /*0048*/ 	.byte	0x04, 0x17
        /*004a*/ 	.short	(.L_13075 - .L_13074)
.L_13074:
        /*004c*/ 	.word	0x00000000
        /*0050*/ 	.short	0x0003
        /*0052*/ 	.short	0x0014
        /*0054*/ 	.byte	0x00, 0xf0, 0x11, 0x00


	//----- nvinfo : EIATTR_KPARAM_INFO
	.align		4
.L_13075:
        /*0058*/ 	.byte	0x04, 0x17
        /*005a*/ 	.short	(.L_13077 - .L_13076)
.L_13076:
        /*005c*/ 	.word	0x00000000
        /*0060*/ 	.short	0x0002
        /*0062*/ 	.short	0x0010
        /*0064*/ 	.byte	0x00, 0xf0, 0x11, 0x00


	//----- nvinfo : EIATTR_KPARAM_INFO
	.align		4
.L_13077:
        /*0068*/ 	.byte	0x04, 0x17
        /*006a*/ 	.short	(.L_13079 - .L_13078)
.L_13078:
        /*006c*/ 	.word	0x00000000
        /*0070*/ 	.short	0x0001
        /*0072*/ 	.short	0x0008
        /*0074*/ 	.byte	0x00, 0xf5, 0x21, 0x00


	//----- nvinfo : EIATTR_KPARAM_INFO
	.align		4
.L_13079:
        /*0078*/ 	.byte	0x04, 0x17
        /*007a*/ 	.short	(.L_13081 - .L_13080)
.L_13080:
        /*007c*/ 	.word	0x00000000
        /*0080*/ 	.short	0x0000
        /*0082*/ 	.short	0x0000
        /*0084*/ 	.byte	0x00, 0xf5, 0x21, 0x00


	//----- nvinfo : EIATTR_SPARSE_MMA_MASK
	.align		4
.L_13081:
        /*0088*/ 	.byte	0x03, 0x50
        /*008a*/ 	.short	0x0000


	//----- nvinfo : EIATTR_MAXREG_COUNT
	.align		4
        /*008c*/ 	.byte	0x03, 0x1b
        /*008e*/ 	.short	0x00ff


	//----- nvinfo : EIATTR_MERCURY_ISA_VERSION
	.align		4
        /*0090*/ 	.byte	0x03, 0x5f
        /*0092*/ 	.short	0x0101


	//----- nvinfo : EIATTR_COOP_GROUP_MASK_REGIDS
	.align		4
        /*0094*/ 	.byte	0x04, 0x29
        /*0096*/ 	.short	(.L_13083 - .L_13082)


	//   ....[0]....
.L_13082:
        /*0098*/ 	.word	0xffffffff


	//   ....[1]....
        /*009c*/ 	.word	0xffffffff


	//   ....[2]....
        /*00a0*/ 	.word	0xffffffff


	//   ....[3]....
        /*00a4*/ 	.word	0xffffffff


	//----- nvinfo : EIATTR_COOP_GROUP_INSTR_OFFSETS
	.align		4
.L_13083:
        /*00a8*/ 	.byte	0x04, 0x28
        /*00aa*/ 	.short	(.L_13085 - .L_13084)


	//   ....[0]....
.L_13084:
        /*00ac*/ 	.word	0x000001d0


	//   ....[1]....
        /*00b0*/ 	.word	0x000001e0


	//   ....[2]....
        /*00b4*/ 	.word	0x000002b0


	//   ....[3]....
        /*00b8*/ 	.word	0x000002c0


	//----- nvinfo : EIATTR_VRC_CTA_INIT_COUNT
	.align		4
.L_13085:
        /*00bc*/ 	.byte	0x02, 0x4a
	.zero		1
	.zero		1


	//----- nvinfo : EIATTR_EXIT_INSTR_OFFSETS
	.align		4
        /*00c0*/ 	.byte	0x04, 0x1c
        /*00c2*/ 	.short	(.L_13087 - .L_13086)


	//   ....[0]....
.L_13086:
        /*00c4*/ 	.word	0x000002d0


	//   ....[1]....
        /*00c8*/ 	.word	0x00000370


	//   ....[2]....
        /*00cc*/ 	.word	0x00000410


	//----- nvinfo : EIATTR_CBANK_PARAM_SIZE
	.align		4
.L_13087:
        /*00d0*/ 	.byte	0x03, 0x19
        /*00d2*/ 	.short	0x002d


	//----- nvinfo : EIATTR_PARAM_CBANK
	.align		4
        /*00d4*/ 	.byte	0x04, 0x0a
        /*00d6*/ 	.short	(.L_13089 - .L_13088)
	.align		4
.L_13088:
        /*00d8*/ 	.word	index@(.nv.constant0._ZN43_GLOBAL__N__9ae7fba5_10_SoftMax_cu_9f978f6320softmax_warp_forwardIfffLi1ELb1ELb0EEEvPT0_PKT_iiiPKbib)
        /*00dc*/ 	.short	0x0380
        /*00de*/ 	.short	0x002d


	//----- nvinfo : EIATTR_SW_WAR
	.align		4
.L_13089:
        /*00e0*/ 	.byte	0x04, 0x36
        /*00e2*/ 	.short	(.L_13091 - .L_13090)
.L_13090:
        /*00e4*/ 	.word	0x00000008
.L_13091:


//--------------------- .nv.info._ZN43_GLOBAL__N__9ae7fba5_10_SoftMax_cu_9f978f6320softmax_warp_forwardIfffLi0ELb1ELb0EEEvPT0_PKT_iiiPKbib --------------------------
	.section	.nv.info._ZN43_GLOBAL__N__9ae7fba5_10_SoftMax_cu_9f978f6320softmax_warp_forwardIfffLi0ELb1ELb0EEEvPT0_PKT_iiiPKbib,"",@"SHT_CUDA_INFO"
	.sectionflags	@""
	.align	4


	//----- nvinfo : EIATTR_CUDA_API_VERSION
	.align		4
        /*0000*/ 	.byte	0x04, 0x37
        /*0002*/ 	.short	(.L_13093 - .L_13092)
.L_13092:
        /*0004*/ 	.word	0x00000082


	//----- nvinfo : EIATTR_KPARAM_INFO
	.align		4
.L_13093:
        /*0008*/ 	.byte	0x04, 0x17
        /*000a*/ 	.short	(.L_13095 - .L_13094)
.L_13094:
        /*000c*/ 	.word	0x00000000
        /*0010*/ 	.short	0x0007
        /*0012*/ 	.short	0x002c
        /*0014*/ 	.byte	0x00, 0xf0, 0x05, 0x00


	//----- nvinfo : EIATTR_KPARAM_INFO
	.align		4
.L_13095:
        /*0018*/ 	.byte	0x04, 0x17
        /*001a*/ 	.short	(.L_13097 - .L_13096)
.L_13096:
        /*001c*/ 	.word	0x00000000
        /*0020*/ 	.short	0x0006
        /*0022*/ 	.short	0x0028
        /*0024*/ 	.byte	0x00, 0xf0, 0x11, 0x00


	//----- nvinfo : EIATTR_KPARAM_INFO
	.align		4
.L_13097:
        /*0028*/ 	.byte	0x04, 0x17
        /*002a*/ 	.short	(.L_13099 - .L_13098)
.L_13098:
        /*002c*/ 	.word	0x00000000
        /*0030*/ 	.short	0x0005
        /*0032*/ 	.short	0x0020
        /*0034*/ 	.byte	0x00, 0xf5, 0x21, 0x00


	//----- nvinfo : EIATTR_KPARAM_INFO
	.align		4
.L_13099:
        /*0038*/ 	.byte	0x04, 0x17
        /*003a*/ 	.short	(.L_13101 - .L_13100)
.L_13100:
        /*003c*/ 	.word	0x00000000
        /*0040*/ 	.short	0x0004
        /*0042*/ 	.short	0x0018
        /*0044*/ 	.byte	0x00, 0xf0, 0x11, 0x00


	//----- nvinfo : EIATTR_KPARAM_INFO
	.align		4
.L_13101:
        /*0048*/ 	.byte	0x04, 0x17
        /*004a*/ 	.short	(.L_13103 - .L_13102)
.L_13102:
        /*004c*/ 	.word	0x00000000
        /*0050*/ 	.short	0x0003
        /*0052*/ 	.short	0x0014
        /*0054*/ 	.byte	0x00, 0xf0, 0x11, 0x00


	//----- nvinfo : EIATTR_KPARAM_INFO
	.align		4
.L_13103:
        /*0058*/ 	.byte	0x04, 0x17
        /*005a*/ 	.short	(.L_13105 - .L_13104)
.L_13104:
        /*005c*/ 	.word	0x00000000
        /*0060*/ 	.short	0x0002
        /*0062*/ 	.short	0x0010
        /*0064*/ 	.byte	0x00, 0xf0, 0x11, 0x00


	//----- nvinfo : EIATTR_KPARAM_INFO
	.align		4
.L_13105:
        /*0068*/ 	.byte	0x04, 0x17
        /*006a*/ 	.short	(.L_13107 - .L_13106)
.L_13106:
        /*006c*/ 	.word	0x00000000
        /*0070*/ 	.short	0x0001
        /*0072*/ 	.short	0x0008
        /*0074*/ 	.byte	0x00, 0xf5, 0x21, 0x00


	//----- nvinfo : EIATTR_KPARAM_INFO
	.align		4
.L_13107:
        /*0078*/ 	.byte	0x04, 0x17
        /*007a*/ 	.short	(.L_13109 - .L_13108)
.L_13108:
        /*007c*/ 	.word	0x00000000
        /*0080*/ 	.short	0x0000
        /*0082*/ 	.short	0x0000
        /*0084*/ 	.byte	0x00, 0xf5, 0x21, 0x00


	//----- nvinfo : EIATTR_SPARSE_MMA_MASK
	.align		4
.L_13109:
        /*0088*/ 	.byte	0x03, 0x50
        /*008a*/ 	.short	0x0000


	//----- nvinfo : EIATTR_MAXREG_COUNT
	.align		4
        /*008c*/ 	.byte	0x03, 0x1b
        /*008e*/ 	.short	0x00ff


	//----- nvinfo : EIATTR_MERCURY_ISA_VERSION
	.align		4
        /*0090*/ 	.byte	0x03, 0x5f
        /*0092*/ 	.short	0x0101


	//----- nvinfo : EIATTR_VRC_CTA_INIT_COUNT
	.align		4
        /*0094*/ 	.byte	0x02, 0x4a
	.zero		1
	.zero		1


	//----- nvinfo : EIATTR_EXIT_INSTR_OFFSETS
	.align		4
        /*0098*/ 	.byte	0x04, 0x1c
        /*009a*/ 	.short	(.L_13111 - .L_13110)


	//   ....[0]....
.L_13110:
        /*009c*/ 	.word	0x000001d0


	//   ....[1]....
        /*00a0*/ 	.word	0x000002d0


	//   ....[2]....
        /*00a4*/ 	.word	0x000003a0


	//----- nvinfo : EIATTR_CRS_STACK_SIZE
	.align		4
.L_13111:
        /*00a8*/ 	.byte	0x04, 0x1e
        /*00aa*/ 	.short	(.L_13113 - .L_13112)
.L_13112:
        /*00ac*/ 	.word	0x00000000


	//----- nvinfo : EIATTR_CBANK_PARAM_SIZE
	.align		4
.L_13113:
        /*00b0*/ 	.byte	0x03, 0x19
        /*00b2*/ 	.short	0x002d


	//----- nvinfo : EIATTR_PARAM_CBANK
	.align		4
        /*00b4*/ 	.byte	0x04, 0x0a
        /*00b6*/ 	.short	(.L_13115 - .L_13114)
	.align		4
.L_13114:
        /*00b8*/ 	.word	index@(.nv.constant0._ZN43_GLOBAL__N__9ae7fba5_10_SoftMax_cu_9f978f6320softmax_warp_forwardIfffLi0ELb1ELb0EEEvPT0_PKT_iiiPKbib)
        /*00bc*/ 	.short	0x0380
        /*00be*/ 	.short	0x002d


	//----- nvinfo : EIATTR_SW_WAR
	.align		4
.L_13115:
        /*00c0*/ 	.byte	0x04, 0x36
        /*00c2*/ 	.short	(.L_13117 - .L_13116)
.L_13116:
        /*00c4*/ 	.word	0x00000008
.L_13117:


//--------------------- .nv.info._ZN43_GLOBAL__N__9ae7fba5_10_SoftMax_cu_9f978f6320softmax_warp_forwardIdddLi11ELb1ELb0EEEvPT0_PKT_iiiPKbib --------------------------
	.section	.nv.info._ZN43_GLOBAL__N__9ae7fba5_10_SoftMax_cu_9f978f6320softmax_warp_forwardIdddLi11ELb1ELb0EEEvPT0_PKT_iiiPKbib,"",@"SHT_CUDA_INFO"
	.sectionflags	@""
	.align	4


	//----- nvinfo : EIATTR_CUDA_API_VERSION
	.align		4
        /*0000*/ 	.byte	0x04, 0x37
        /*0002*/ 	.short	(.L_13119 - .L_13118)
.L_13118:
        /*0004*/ 	.word	0x00000082


	//----- nvinfo : EIATTR_KPARAM_INFO
	.align		4
.L_13119:
        /*0008*/ 	.byte	0x04, 0x17
        /*000a*/ 	.short	(.L_13121 - .L_13120)
.L_13120:
        /*000c*/ 	.word	0x00000000
        /*0010*/ 	.short	0x0007
        /*0012*/ 	.short	0x002c
        /*0014*/ 	.byte	0x00, 0xf0, 0x05, 0x00


	//----- nvinfo : EIATTR_KPARAM_INFO
	.align		4
.L_13121:
        /*0018*/ 	.byte	0x04, 0x17
        /*001a*/ 	.short	(.L_13123 - .L_13122)
.L_13122:
        /*001c*/ 	.word	0x00000000
        /*0020*/ 	.short	0x0006
        /*0022*/ 	.short	0x0028
        /*0024*/ 	.byte	0x00, 0xf0, 0x11, 0x00


	//----- nvinfo : EIATTR_KPARAM_INFO
	.align		4
.L_13123:
        /*0028*/ 	.byte	0x04, 0x17
        /*002a*/ 	.short	(.L_13125 - .L_13124)
.L_13124:
        /*002c*/ 	.word	0x00000000
        /*0030*/ 	.short	0x0005
        /*0032*/ 	.short	0x0020
        /*0034*/ 	.byte	0x00, 0xf5, 0x21, 0x00


	//----- nvinfo : EIATTR_KPARAM_INFO
	.align		4
.L_13125:
        /*0038*/ 	.byte	0x04, 0x17
        /*003a*/ 	.short	(.L_13127 - .L_13126)
.L_13126:
        /*003c*/ 	.word	0x00000000
        /*0040*/ 	.short	0x0004
        /*0042*/ 	.short	0x0018
        /*0044*/ 	.byte	0x00, 0xf0, 0x11, 0x00


	//----- nvinfo : EIATTR_KPARAM_INFO
	.align		4
.L_13127:
        /*0048*/ 	.byte	0x04, 0x17
        /*004a*/ 	.short	(.L_13129 - .L_13128)
.L_13128:
        /*004c*/ 	.word	0x00000000
        /*0050*/ 	.short	0x0003
        /*0052*/ 	.short	0x0014
        /*0054*/ 	.byte	0x00, 0xf0, 0x11, 0x00


	//----- nvinfo : EIATTR_KPARAM_INFO
	.align		4
.L_13129:
        /*0058*/ 	.byte	0x04, 0x17
        /*005a*/ 	.short	(.L_13131 - .L_13130)
.L_13130:
        /*005c*/ 	.word	0x00000000
        /*0060*/ 	.short	0x0002
        /*0062*/ 	.short	0x0010
        /*0064*/ 	.byte	0x00, 0xf0, 0x11, 0x00


	//----- nvinfo : EIATTR_KPARAM_INFO
	.align		4
.L_13131:
        /*0068*/ 	.byte	0x04, 0x17
        /*006a*/ 	.short	(.L_13133 - .L_13132)
.L_13132:
        /*006c*/ 	.word	0x00000000
        /*0070*/ 	.short	0x0001
        /*0072*/ 	.short	0x0008
        /*0074*/ 	.byte	0x00, 0xf5, 0x21, 0x00


	//----- nvinfo : EIATTR_KPARAM_INFO
	.align		4
.L_13133:
        /*0078*/ 	.byte	0x04, 0x17
        /*007a*/ 	.short	(.L_13135 - .L_13134)
.L_13134:
        /*007c*/ 	.word	0x00000000
        /*0080*/ 	.short	0x0000
        /*0082*/ 	.short	0x0000
        /*0084*/ 	.byte	0x00, 0xf5, 0x21, 0x00


	//----- nvinfo : EIATTR_SPARSE_MMA_MASK
	.align		4
.L_13135:
        /*0088*/ 	.byte	0x03, 0x50
        /*008a*/ 	.short	0x0000


	//----- nvinfo : EIATTR_MAXREG_COUNT
	.align		4
        /*008c*/ 	.byte	0x03, 0x1b
        /*008e*/ 	.short	0x00ff


	//----- nvinfo : EIATTR_MERCURY_ISA_VERSION
	.align		4
        /*0090*/ 	.byte	0x03, 0x5f
        /*0092*/ 	.short	0x0101


	//----- nvinfo : EIATTR_COOP_GROUP_MASK_REGIDS
	.align		4
        /*0094*/ 	.byte	0x04, 0x29
        /*0096*/ 	.short	(.L_13137 - .L_13136)


	//   ....[0]....
.L_13136:
        /*0098*/ 	.word	0xffffffff


	//   ....[1]....
        /*009c*/ 	.word	0xffffffff


	//   ....[2]....
        /*00a0*/ 	.word	0xffffffff


	//   ....[3]....
        /*00a4*/ 	.word	0xffffffff


	//   ....[4]....
        /*00a8*/ 	.word	0xffffffff


	//   ....[5]....
        /*00ac*/ 	.word	0xffffffff


	//   ....[6]....
        /*00b0*/ 	.word	0xffffffff


	//   ....[7]....
        /*00b4*/ 	.word	0xffffffff


	//   ....[8]....
        /*00b8*/ 	.word	0xffffffff


	//   ....[9]....
        /*00bc*/ 	.word	0xffffffff


	//   ....[10]....
        /*00c0*/ 	.word	0xffffffff


	//   ....[11]....
        /*00c4*/ 	.word	0xffffffff


	//   ....[12]....
        /*00c8*/ 	.word	0xffffffff


	//   ....[13]....
        /*00cc*/ 	.word	0xffffffff


	//   ....[14]....
        /*00d0*/ 	.word	0xffffffff


	//   ....[15]....
        /*00d4*/ 	.word	0xffffffff


	//   ....[16]....
        /*00d8*/ 	.word	0xffffffff


	//   ....[17]....
        /*00dc*/ 	.word	0xffffffff


	//   ....[18]....
        /*00e0*/ 	.word	0xffffffff


	//   ....[19]....
        /*00e4*/ 	.word	0xffffffff


	//----- nvinfo : EIATTR_COOP_GROUP_INSTR_OFFSETS
	.align		4
.L_13137:
        /*00e8*/ 	.byte	0x04, 0x28
        /*00ea*/ 	.short	(.L_13139 - .L_13138)


	//   ....[0]....
.L_13138:
        /*00ec*/ 	.word	0x00002af0


	//   ....[1]....
        /*00f0*/ 	.word	0x00002b00


	//   ....[2]....
        /*00f4*/ 	.word	0x00002b40


	//   ....[3]....
        /*00f8*/ 	.word	0x00002b50


	//   ....[4]....
        /*00fc*/ 	.word	0x00002b90


	//   ....[5]....
        /*0100*/ 	.word	0x00002ba0


	//   ....[6]....
        /*0104*/ 	.word	0x00002be0


	//   ....[7]....
        /*0108*/ 	.word	0x00002bf0


	//   ....[8]....
        /*010c*/ 	.word	0x00002c30


	//   ....[9]....
        /*0110*/ 	.word	0x00002c40


	//   ....[10]....
        /*0114*/ 	.word	0x0000bdc0


	//   ....[11]....
        /*0118*/ 	.word	0x0000bdd0


	//   ....[12]....
        /*011c*/ 	.word	0x0000be20


	//   ....[13]....
        /*0120*/ 	.word	0x0000be30


	//   ....[14]....
        /*0124*/ 	.word	0x0000be50


	//   ....[15]....
        /*0128*/ 	.word	0x0000be60


	//   ....[16]....
        /*012c*/ 	.word	0x0000be80


	//   ....[17]....
        /*0130*/ 	.word	0x0000be90


	//   ....[18]....
        /*0134*/ 	.word	0x0000beb0


	//   ....[19]....
        /*0138*/ 	.word	0x0000bec0


	//----- nvinfo : EIATTR_VRC_CTA_INIT_COUNT
	.align		4
.L_13139:
        /*013c*/ 	.byte	0x02, 0x4a
	.zero		1
	.zero		1


	//----- nvinfo : EIATTR_EXIT_INSTR_OFFSETS
	.align		4
        /*0140*/ 	.byte	0x04, 0x1c
        /*0142*/ 	.short	(.L_13141 - .L_13140)


	//   ....[0]....
.L_13140:
        /*0144*/ 	.word	0x0000bee0


	//   ....[1]....
        /*0148*/ 	.word	0x0000c410


	//   ....[2]....
        /*014c*/ 	.word	0x0000c470


	//   ....[3]....
        /*0150*/ 	.word	0x0000c4b0


	//   ....[4]....
        /*0154*/ 	.word	0x0000c4f0


	//   ....[5]....
        /*0158*/ 	.word	0x0000c530


	//   ....[6]....
        /*015c*/ 	.word	0x0000c570


	//   ....[7]....
        /*0160*/ 	.word	0x0000c5b0


	//   ....[8]....
        /*0164*/ 	.word	0x0000c5f0


	//   ....[9]....
        /*0168*/ 	.word	0x0000c630


	//   ....[10]....
        /*016c*/ 	.word	0x0000c670


	//   ....[11]....
        /*0170*/ 	.word	0x0000c6b0


	//   ....[12]....
        /*0174*/ 	.word	0x0000c6f0


	//   ....[13]....
        /*0178*/ 	.word	0x0000c730


	//   ....[14]....
        /*017c*/ 	.word	0x0000c770


	//   ....[15]....
        /*0180*/ 	.word	0x0000c7b0


	//   ....[16]....
        /*0184*/ 	.word	0x0000c7f0


	//   ....[17]....
        /*0188*/ 	.word	0x0000c830


	//   ....[18]....
        /*018c*/ 	.word	0x0000c870


	//   ....[19]....
        /*0190*/ 	.word	0x0000c8b0


	//   ....[20]....
        /*0194*/ 	.word	0x0000c8f0


	//   ....[21]....
        /*0198*/ 	.word	0x0000c930


	//   ....[22]....
        /*019c*/ 	.word	0x0000c970


	//   ....[23]....
        /*01a0*/ 	.word	0x0000c9b0


	//   ....[24]....
        /*01a4*/ 	.word	0x0000c9f0


	//   ....[25]....
        /*01a8*/ 	.word	0x0000ca30


	//   ....[26]....
        /*01ac*/ 	.word	0x0000ca70


	//   ....[27]....
        /*01b0*/ 	.word	0x0000cab0


	//   ....[28]....
        /*01b4*/ 	.word	0x0000caf0


	//   ....[29]....
        /*01b8*/ 	.word	0x0000cb30


	//   ....[30]....
        /*01bc*/ 	.word	0x0000cb70


	//   ....[31]....
        /*01c0*/ 	.word	0x0000cbb0


	//   ....[32]....
        /*01c4*/ 	.word	0x0000cbf0


	//   ....[33]....
        /*01c8*/ 	.word	0x0000cc40


	//   ....[34]....
        /*01cc*/ 	.word	0x0000cc80


	//   ....[35]....
        /*01d0*/ 	.word	0x0000ccc0


	//   ....[36]....
        /*01d4*/ 	.word	0x0000cd00


	//   ....[37]....
        /*01d8*/ 	.word	0x0000cd40


	//   ....[38]....
        /*01dc*/ 	.word	0x0000cd80


	//   ....[39]....
        /*01e0*/ 	.word	0x0000cdc0


	//   ....[40]....
        /*01e4*/ 	.word	0x0000ce00


	//   ....[41]....
        /*01e8*/ 	.word	0x0000ce40


	//   ....[42]....
        /*01ec*/ 	.word	0x0000ce80


	//   ....[43]....
        /*01f0*/ 	.word	0x0000cec0


	//   ....[44]....
        /*01f4*/ 	.word	0x0000cf00


	//   ....[45]....
        /*01f8*/ 	.word	0x0000cf40


	//   ....[46]....
        /*01fc*/ 	.word	0x0000cf80


	//   ....[47]....
        /*0200*/ 	.word	0x0000cfc0


	//   ....[48]....
        /*0204*/ 	.word	0x0000d000


	//   ....[49]....
        /*0208*/ 	.word	0x0000d060


	//   ....[50]....
        /*020c*/ 	.word	0x0000d0b0


	//   ....[51]....
        /*0210*/ 	.word	0x0000d100


	//   ....[52]....
        /*0214*/ 	.word	0x0000d150


	//   ....[53]....
        /*0218*/ 	.word	0x0000d1a0


	//   ....[54]....
        /*021c*/ 	.word	0x0000d1f0


	//   ....[55]....
        /*0220*/ 	.word	0x0000d240


	//   ....[56]....
        /*0224*/ 	.word	0x0000d290


	//   ....[57]....
        /*0228*/ 	.word	0x0000d2d0


	//   ....[58]....
        /*022c*/ 	.word	0x0000d310


	//   ....[59]....
        /*0230*/ 	.word	0x0000d350


	//   ....[60]....
        /*0234*/ 	.word	0x0000d380


	//   ....[61]....
        /*0238*/ 	.word	0x0000d3b0


	//   ....[62]....
        /*023c*/ 	.word	0x0000d3e0


	//   ....[63]....
        /*0240*/ 	.word	0x0000d410


	//   ....[64]....
        /*0244*/ 	.word	0x0000d440


	//   ....[65]....
        /*0248*/ 	.word	0x0000d470


	//----- nvinfo : EIATTR_CRS_STACK_SIZE
	.align		4
.L_13141:
        /*024c*/ 	.byte	0x04, 0x1e
        /*024e*/ 	.short	(.L_13143 - .L_13142)
.L_13142:
        /*0250*/ 	.word	0x00000000


	//----- nvinfo : EIATTR_CBANK_PARAM_SIZE
	.align		4
.L_13143:
        /*0254*/ 	.byte	0x03, 0x19
        /*0256*/ 	.short	0x002d


	//----- nvinfo : EIATTR_PARAM_CBANK
	.align		4
        /*0258*/ 	.byte	0x04, 0x0a
        /*025a*/ 	.short	(.L_13145 - .L_13144)
	.align		4
.L_13144:
        /*025c*/ 	.word	index@(.nv.constant0._ZN43_GLOBAL__N__9ae7fba5_10_SoftMax_cu_9f978f6320softmax_warp_forwardIdddLi11ELb1ELb0EEEvPT0_PKT_iiiPKbib)
        /*0260*/ 	.short	0x0380
        /*0262*/ 	.short	0x002d


	//----- nvinfo : EIATTR_SW_WAR
	.align		4
.L_13145:
        /*0264*/ 	.byte	0x04, 0x36
        /*0266*/ 	.short	(.L_13147 - .L_13146)
.L_13146:
        /*0268*/ 	.word	0x00000008
.L_13147:


//--------------------- .nv.info._ZN43_GLOBAL__N__9ae7fba5_10_SoftMax_cu_9f978f6320softmax_warp_forwardIdddLi10ELb1ELb0EEEvPT0_PKT_iiiPKbib --------------------------
	.section	.nv.info._ZN43_GLOBAL__N__9ae7fba5_10_SoftMax_cu_9f978f6320softmax_warp_forwardIdddLi10ELb1ELb0EEEvPT0_PKT_iiiPKbib,"",@"SHT_CUDA_INFO"
	.sectionflags	@""
	.align	4


	//----- nvinfo : EIATTR_CUDA_API_VERSION
	.align		4
        /*0000*/ 	.byte	0x04, 0x37
        /*0002*/ 	.short	(.L_13149 - .L_13148)
.L_13148:
        /*0004*/ 	.word	0x00000082


	//----- nvinfo : EIATTR_KPARAM_INFO
	.align		4
.L_13149:
        /*0008*/ 	.byte	0x04, 0x17
        /*000a*/ 	.short	(.L_13151 - .L_13150)
.L_13150:
        /*000c*/ 	.word	0x00000000
        /*0010*/ 	.short	0x0007
        /*0012*/ 	.short	0x002c
        /*0014*/ 	.byte	0x00, 0xf0, 0x05, 0x00


	//----- nvinfo : EIATTR_KPARAM_INFO
	.align		4
.L_13151:
        /*0018*/ 	.byte	0x04, 0x17
        /*001a*/ 	.short	(.L_13153 - .L_13152)
.L_13152:
        /*001c*/ 	.word	0x00000000
        /*0020*/ 	.short	0x0006
        /*0022*/ 	.short	0x0028
        /*0024*/ 	.byte	0x00, 0xf0, 0x11, 0x00


	//----- nvinfo : EIATTR_KPARAM_INFO
	.align		4
.L_13153:
        /*0028*/ 	.byte	0x04, 0x17
        /*002a*/ 	.short	(.L_13155 - .L_13154)
.L_13154:
        /*002c*/ 	.word	0x00000000
        /*0030*/ 	.short	0x0005
        /*0032*/ 	.short	0x0020
        /*0034*/ 	.byte	0x00, 0xf5, 0x21, 0x00


	//----- nvinfo : EIATTR_KPARAM_INFO
	.align		4
.L_13155:
        /*0038*/ 	.byte	0x04, 0x17
        /*003a*/ 	.short	(.L_13157 - .L_13156)
.L_13156:
        /*003c*/ 	.word	0x00000000
        /*0040*/ 	.short	0x0004
        /*0042*/ 	.short	0x0018
        /*0044*/ 	.byte	0x00, 0xf0, 0x11, 0x00


	//----- nvinfo : EIATTR_KPARAM_INFO
	.align		4
.L_13157:
        /*0048*/ 	.byte	0x04, 0x17
        /*004a*/ 	.short	(.L_13159 - .L_13158)
.L_13158:
        /*004c*/ 	.word	0x00000000
        /*0050*/ 	.short	0x0003
        /*0052*/ 	.short	0x0014
        /*0054*/ 	.byte	0x00, 0xf0, 0x11, 0x00


	//----- nvinfo : EIATTR_KPARAM_INFO
	.align		4
.L_13159:
        /*0058*/ 	.byte	0x04, 0x17
        /*005a*/ 	.short	(.L_13161 - .L_13160)
.L_13160:
        /*005c*/ 	.word	0x00000000
        /*0060*/ 	.short	0x0002
        /*0062*/ 	.short	0x0010
        /*0064*/ 	.byte	0x00, 0xf0, 0x11, 0x00


	//----- nvinfo : EIATTR_KPARAM_INFO
	.align		4
.L_13161:
        /*0068*/ 	.byte	0x04, 0x17
        /*006a*/ 	.short	(.L_13163 - .L_13162)
.L_13162:
        /*006c*/ 	.word	0x00000000
        /*0070*/ 	.short	0x0001
        /*0072*/ 	.short	0x0008
        /*0074*/ 	.byte	0x00, 0xf5, 0x21, 0x00


	//----- nvinfo : EIATTR_KPARAM_INFO
	.align		4
.L_13163:
        /*0078*/ 	.byte	0x04, 0x17
        /*007a*/ 	.short	(.L_13165 - .L_13164)
.L_13164:
        /*007c*/ 	.word	0x00000000
        /*0080*/ 	.short	0x0000
        /*0082*/ 	.short	0x0000
        /*0084*/ 	.byte	0x00, 0xf5, 0x21, 0x00


	//----- nvinfo : EIATTR_SPARSE_MMA_MASK
	.align		4
.L_13165:
        /*0088*/ 	.byte	0x03, 0x50
        /*008a*/ 	.short	0x0000


	//----- nvinfo : EIATTR_MAXREG_COUNT
	.align		4
        /*008c*/ 	.byte	0x03, 0x1b
        /*008e*/ 	.short	0x00ff


	//----- nvinfo : EIATTR_MERCURY_ISA_VERSION
	.align		4
        /*0090*/ 	.byte	0x03, 0x5f
        /*0092*/ 	.short	0x0101


	//----- nvinfo : EIATTR_COOP_GROUP_MASK_REGIDS
	.align		4
        /*0094*/ 	.byte	0x04, 0x29
        /*0096*/ 	.short	(.L_13167 - .L_13166)


	//   ....[0]....
.L_13166:
        /*0098*/ 	.word	0xffffffff


	//   ....[1]....
        /*009c*/ 	.word	0xffffffff


	//   ....[2]....
        /*00a0*/ 	.word	0xffffffff


	//   ....[3]....
        /*00a4*/ 	.word	0xffffffff


	//   ....[4]....
        /*00a8*/ 	.word	0xffffffff


	//   ....[5]....
        /*00ac*/ 	.word	0xffffffff


	//   ....[6]....
        /*00b0*/ 	.word	0xffffffff


	//   ....[7]....
        /*00b4*/ 	.word	0xffffffff


	//   ....[8]....
        /*00b8*/ 	.word	0xffffffff


	//   ....[9]....
        /*00bc*/ 	.word	0xffffffff


	//   ....[10]....
        /*00c0*/ 	.word	0xffffffff


	//   ....[11]....
        /*00c4*/ 	.word	0xffffffff


	//   ....[12]....
        /*00c8*/ 	.word	0xffffffff


	//   ....[13]....
        /*00cc*/ 	.word	0xffffffff


	//   ....[14]....
        /*00d0*/ 	.word	0xffffffff


	//   ....[15]....
        /*00d4*/ 	.word	0xffffffff


	//   ....[16]....
        /*00d8*/ 	.word	0xffffffff


	//   ....[17]....
        /*00dc*/ 	.word	0xffffffff


	//   ....[18]....
        /*00e0*/ 	.word	0xffffffff


	//   ....[19]....
        /*00e4*/ 	.word	0xffffffff


	//----- nvinfo : EIATTR_COOP_GROUP_INSTR_OFFSETS
	.align		4
.L_13167:
        /*00e8*/ 	.byte	0x04, 0x28
        /*00ea*/ 	.short	(.L_13169 - .L_13168)


	//   ....[0]....
.L_13168:
        /*00ec*/ 	.word	0x00001320


	//   ....[1]....
        /*00f0*/ 	.word	0x00001330


	//   ....[2]....
        /*00f4*/ 	.word	0x00001370


	//   ....[3]....
        /*00f8*/ 	.word	0x00001380


	//   ....[4]....
        /*00fc*/ 	.word	0x000013c0


	//   ....[5]....
        /*0100*/ 	.word	0x000013d0


	//   ....[6]....
        /*0104*/ 	.word	0x00001410


	//   ....[7]....
        /*0108*/ 	.word	0x00001420


	//   ....[8]....
        /*010c*/ 	.word	0x00001460


	//   ....[9]....
        /*0110*/ 	.word	0x00001470


	//   ....[10]....
        /*0114*/ 	.word	0x00005e40


	//   ....[11]....
        /*0118*/ 	.word	0x00005e50


	//   ....[12]....
        /*011c*/ 	.word	0x00005e70


	//   ....[13]....
        /*0120*/ 	.word	0x00005e80


	//   ....[14]....
        /*0124*/ 	.word	0x00005ea0


	//   ....[15]....
        /*0128*/ 	.word	0x00005eb0


	//   ....[16]....
        /*012c*/ 	.word	0x00005ed0


	//   ....[17]....
        /*0130*/ 	.word	0x00005ee0


	//   ....[18]....
        /*0134*/ 	.word	0x00005f00


	//   ....[19]....
        /*0138*/ 	.word	0x00005f10


	//----- nvinfo : EIATTR_VRC_CTA_INIT_COUNT
	.align		4
.L_13169:
        /*013c*/ 	.byte	0x02, 0x4a
	.zero		1
	.zero		1


	//----- nvinfo : EIATTR_EXIT_INSTR_OFFSETS
	.align		4
        /*0140*/ 	.byte	0x04, 0x1c
        /*0142*/ 	.short	(.L_13171 - .L_13170)


	//   ....[0]....
.L_13170:
        /*0144*/ 	.word	0x00005f30


	//   ....[1]....
        /*0148*/ 	.word	0x00006460


	//   ....[2]....
        /*014c*/ 	.word	0x000064c0


	//   ....[3]....
        /*0150*/ 	.word	0x00006500


	//   ....[4]....
        /*0154*/ 	.word	0x00006540


	//   ....[5]....
        /*0158*/ 	.word	0x00006580


	//   ....[6]....
        /*015c*/ 	.word	0x000065c0


	//   ....[7]....
        /*0160*/ 	.word	0x00006600


	//   ....[8]....
        /*0164*/ 	.word	0x00006640


	//   ....[9]....
        /*0168*/ 	.word	0x00006680


	//   ....[10]....
        /*016c*/ 	.word	0x000066c0


	//   ....[11]....
        /*0170*/ 	.word	0x00006700


	//   ....[12]....
        /*0174*/ 	.word	0x00006740


	//   ....[13]....
        /*0178*/ 	.word	0x00006780


	//   ....[14]....
        /*017c*/ 	.word	0x000067c0


	//   ....[15]....
        /*0180*/ 	.word	0x00006800


	//   ....[16]....
        /*0184*/ 	.word	0x00006840


	//   ....[17]....
        /*0188*/ 	.word	0x00006880


	//   ....[18]....
        /*018c*/ 	.word	0x000068c0


	//   ....[19]....
        /*0190*/ 	.word	0x000068f0


	//   ....[20]....
        /*0194*/ 	.word	0x00006920


	//   ....[21]....
        /*0198*/ 	.word	0x00006950


	//   ....[22]....
        /*019c*/ 	.word	0x00006980


	//   ....[23]....
        /*01a0*/ 	.word	0x000069e0


	//   ....[24]....
        /*01a4*/ 	.word	0x00006a30


	//   ....[25]....
        /*01a8*/ 	.word	0x00006a80


	//   ....[26]....
        /*01ac*/ 	.word	0x00006ad0


	//   ....[27]....
        /*01b0*/ 	.word	0x00006b10


	//   ....[28]....
        /*01b4*/ 	.word	0x00006b50


	//   ....[29]....
        /*01b8*/ 	.word	0x00006b90


	//   ....[30]....
        /*01bc*/ 	.word	0x00006bd0


	//   ....[31]....
        /*01c0*/ 	.word	0x00006c10


	//   ....[32]....
        /*01c4*/ 	.word	0x00006c50


	//   ....[33]....
        /*01c8*/ 	.word	0x00006c80


	//----- nvinfo : EIATTR_CRS_STACK_SIZE
	.align		4
.L_13171:
        /*01cc*/ 	.byte	0x04, 0x1e
        /*01ce*/ 	.short	(.L_13173 - .L_13172)
.L_13172:
        /*01d0*/ 	.word	0x00000000


	//----- nvinfo : EIATTR_CBANK_PARAM_SIZE
	.align		4
.L_13173:
        /*01d4*/ 	.byte	0x03, 0x19
        /*01d6*/ 	.short	0x002d


	//----- nvinfo : EIATTR_PARAM_CBANK
	.align		4
        /*01d8*/ 	.byte	0x04, 0x0a
        /*01da*/ 	.short	(.L_13175 - .L_13174)
	.align		4
.L_13174:
        /*01dc*/ 	.word	index@(.nv.constant0._ZN43_GLOBAL__N__9ae7fba5_10_SoftMax_cu_9f978f6320softmax_warp_forwardIdddLi10ELb1ELb0EEEvPT0_PKT_iiiPKbib)
        /*01e0*/ 	.short	0x0380
        /*01e2*/ 	.short	0x002d


	//----- nvinfo : EIATTR_SW_WAR
	.align		4
.L_13175:
        /*01e4*/ 	.byte	0x04, 0x36
        /*01e6*/ 	.short	(.L_13177 - .L_13176)
.L_13176:
        /*01e8*/ 	.word	0x00000008
.L_13177:


//--------------------- .nv.info._ZN43_GLOBAL__N__9ae7fba5_10_SoftMax_cu_9f978f6320softmax_warp_forwardIdddLi9ELb1ELb0EEEvPT0_PKT_iiiPKbib --------------------------
	.section	.nv.info._ZN43_GLOBAL__N__9ae7fba5_10_SoftMax_cu_9f978f6320softmax_warp_forwardIdddLi9ELb1ELb0EEEvPT0_PKT_iiiPKbib,"",@"SHT_CUDA_INFO"
	.sectionflags	@""
	.align	4


	//----- nvinfo : EIATTR_CUDA_API_VERSION
	.align		4
        /*0000*/ 	.byte	0x04, 0x37
        /*0002*/ 	.short	(.L_13179 - .L_13178)
.L_13178:
        /*0004*/ 	.word	0x00000082


	//----- nvinfo : EIATTR_KPARAM_INFO
	.align		4
.L_13179:
        /*0008*/ 	.byte	0x04, 0x17
        /*000a*/ 	.short	(.L_13181 - .L_13180)
.L_13180:
        /*000c*/ 	.word	0x00000000
        /*0010*/ 	.short	0x0007
        /*0012*/ 	.short	0x002c
        /*0014*/ 	.byte	0x00, 0xf0, 0x05, 0x00


	//----- nvinfo : EIATTR_KPARAM_INFO
	.align		4
.L_13181:
        /*0018*/ 	.byte	0x04, 0x17
        /*001a*/ 	.short	(.L_13183 - .L_13182)
.L_13182:
        /*001c*/ 	.word	0x00000000
        /*0020*/ 	.short	0x0006
        /*0022*/ 	.short	0x0028
        /*0024*/ 	.byte	0x00, 0xf0, 0x11, 0x00


	//----- nvinfo : EIATTR_KPARAM_INFO
	.align		4
.L_13183:
        /*0028*/ 	.byte	0x04, 0x17
        /*002a*/ 	.short	(.L_13185 - .L_13184)
.L_13184:
        /*002c*/ 	.word	0x00000000
        /*0030*/ 	.short	0x0005
        /*0032*/ 	.short	0x0020
        /*0034*/ 	.byte	0x00, 0xf5, 0x21, 0x00


	//----- nvinfo : EIATTR_KPARAM_INFO
	.align		4
.L_13185:
        /*0038*/ 	.byte	0x04, 0x17
        /*003a*/ 	.short	(.L_13187 - .L_13186)
.L_13186:
        /*003c*/ 	.word	0x00000000
        /*0040*/ 	.short	0x0004
        /*0042*/ 	.short	0x0018
        /*0044*/ 	.byte	0x00, 0xf0, 0x11, 0x00


	//----- nvinfo : EIATTR_KPARAM_INFO
	.align		4
.L_13187:
        /*0048*/ 	.byte	0x04, 0x17
        /*004a*/ 	.short	(.L_13189 - .L_13188)
.L_13188:
        /*004c*/ 	.word	0x00000000
        /*0050*/ 	.short	0x0003
        /*0052*/ 	.short	0x0014
        /*0054*/ 	.byte	0x00, 0xf0, 0x11, 0x00


	//----- nvinfo : EIATTR_KPARAM_INFO
	.align		4
.L_13189:
        /*0058*/ 	.byte	0x04, 0x17
        /*005a*/ 	.short	(.L_13191 - .L_13190)
.L_13190:
        /*005c*/ 	.word	0x00000000
        /*0060*/ 	.short	0x0002
        /*0062*/ 	.short	0x0010
        /*0064*/ 	.byte	0x00, 0xf0, 0x11, 0x00


	//----- nvinfo : EIATTR_KPARAM_INFO
	.align		4
.L_13191:
        /*0068*/ 	.byte	0x04, 0x17
        /*006a*/ 	.short	(.L_13193 - .L_13192)
.L_13192:
        /*006c*/ 	.word	0x00000000
        /*0070*/ 	.short	0x0001
        /*0072*/ 	.short	0x0008
        /*0074*/ 	.byte	0x00, 0xf5, 0x21, 0x00


	//----- nvinfo : EIATTR_KPARAM_INFO
	.align		4
.L_13193:
        /*0078*/ 	.byte	0x04, 0x17
        /*007a*/ 	.short	(.L_13195 - .L_13194)
.L_13194:
        /*007c*/ 	.word	0x00000000
        /*0080*/ 	.short	0x0000
        /*0082*/ 	.short	0x0000
        /*0084*/ 	.byte	0x00, 0xf5, 0x21, 0x00


	//----- nvinfo : EIATTR_SPARSE_MMA_MASK
	.align		4
.L_13195:
        /*0088*/ 	.byte	0x03, 0x50
        /*008a*/ 	.short	0x0000


	//----- nvinfo : EIATTR_MAXREG_COUNT
	.align		4
        /*008c*/ 	.byte	0x03, 0x1b
        /*008e*/ 	.short	0x00ff


	//----- nvinfo : EIATTR_MERCURY_ISA_VERSION
	.align		4
        /*0090*/ 	.byte	0x03, 0x5f
        /*0092*/ 	.short	0x0101


	//----- nvinfo : EIATTR_COOP_GROUP_MASK_REGIDS
	.align		4
        /*0094*/ 	.byte	0x04, 0x29
        /*0096*/ 	.short	(.L_13197 - .L_13196)


	//   ....[0]....
.L_13196:
        /*0098*/ 	.word	0xffffffff


	//   ....[1]....
        /*009c*/ 	.word	0xffffffff


	//   ....[2]....
        /*00a0*/ 	.word	0xffffffff


	//   ....[3]....
        /*00a4*/ 	.word	0xffffffff


	//   ....[4]....
        /*00a8*/ 	.word	0xffffffff


	//   ....[5]....
        /*00ac*/ 	.word	0xffffffff


	//   ....[6]....
        /*00b0*/ 	.word	0xffffffff


	//   ....[7]....
        /*00b4*/ 	.word	0xffffffff


	//   ....[8]....
        /*00b8*/ 	.word	0xffffffff


	//   ....[9]....
        /*00bc*/ 	.word	0xffffffff


	//   ....[10]....
        /*00c0*/ 	.word	0xffffffff


	//   ....[11]....
        /*00c4*/ 	.word	0xffffffff


	//   ....[12]....
        /*00c8*/ 	.word	0xffffffff


	//   ....[13]....
        /*00cc*/ 	.word	0xffffffff


	//   ....[14]....
        /*00d0*/ 	.word	0xffffffff


	//   ....[15]....
        /*00d4*/ 	.word	0xffffffff


	//   ....[16]....
        /*00d8*/ 	.word	0xffffffff


	//   ....[17]....
        /*00dc*/ 	.word	0xffffffff


	//   ....[18]....
        /*00e0*/ 	.word	0xffffffff


	//   ....[19]....
        /*00e4*/ 	.word	0xffffffff


	//----- nvinfo : EIATTR_COOP_GROUP_INSTR_OFFSETS
	.align		4
.L_13197:
        /*00e8*/ 	.byte	0x04, 0x28
        /*00ea*/ 	.short	(.L_13199 - .L_13198)


	//   ....[0]....
.L_13198:
        /*00ec*/ 	.word	0x000009d0


	//   ....[1]....
        /*00f0*/ 	.word	0x000009e0


	//   ....[2]....
        /*00f4*/ 	.word	0x00000a20


	//   ....[3]....
        /*00f8*/ 	.word	0x00000a30


	//   ....[4]....
        /*00fc*/ 	.word	0x00000a70


	//   ....[5]....
        /*0100*/ 	.word	0x00000a80


	//   ....[6]....
        /*0104*/ 	.word	0x00000ac0


	//   ....[7]....
        /*0108*/ 	.word	0x00000ad0


	//   ....[8]....
        /*010c*/ 	.word	0x00000b10


	//   ....[9]....
        /*0110*/ 	.word	0x00000b20


	//   ....[10]....
        /*0114*/ 	.word	0x000030d0


	//   ....[11]....
        /*0118*/ 	.word	0x000030e0


	//   ....[12]....
        /*011c*/ 	.word	0x00003100


	//   ....[13]....
        /*0120*/ 	.word	0x00003110


	//   ....[14]....
        /*0124*/ 	.word	0x00003130


	//   ....[15]....
        /*0128*/ 	.word	0x00003140


	//   ....[16]....
        /*012c*/ 	.word	0x00003160


	//   ....[17]....
        /*0130*/ 	.word	0x00003170


	//   ....[18]....
        /*0134*/ 	.word	0x00003190


	//   ....[19]....
        /*0138*/ 	.word	0x000031a0


	//----- nvinfo : EIATTR_VRC_CTA_INIT_COUNT
	.align		4
.L_13199:
        /*013c*/ 	.byte	0x02, 0x4a
	.zero		1
	.zero		1


	//----- nvinfo : EIATTR_EXIT_INSTR_OFFSETS
	.align		4
        /*0140*/ 	.byte	0x04, 0x1c
        /*0142*/ 	.short	(.L_13201 - .L_13200)


	//   ....[0]....
.L_13200:
        /*0144*/ 	.word	0x000031c0


	//   ....[1]....
        /*0148*/ 	.word	0x00003710


	//   ....[2]....
        /*014c*/ 	.word	0x00003770


	//   ....[3]....
        /*0150*/ 	.word	0x000037b0


	//   ....[4]....
        /*0154*/ 	.word	0x000037f0


	//   ....[5]....
        /*0158*/ 	.word	0x00003830


	//   ....[6]....
        /*015c*/ 	.word	0x00003870


	//   ....[7]....
        /*0160*/ 	.word	0x000038b0


	//   ....[8]....
        /*0164*/ 	.word	0x000038e0


	//   ....[9]....
        /*0168*/ 	.word	0x00003910


	//   ....[10]....
        /*016c*/ 	.word	0x00003940


	//   ....[11]....
        /*0170*/ 	.word	0x00003970


	//   ....[12]....
        /*0174*/ 	.word	0x000039a0


	//   ....[13]....
        /*0178*/ 	.word	0x00003a00


	//   ....[14]....
        /*017c*/ 	.word	0x00003a50


	//   ....[15]....
        /*0180*/ 	.word	0x00003a90


	//   ....[16]....
        /*0184*/ 	.word	0x00003ad0


	//   ....[17]....
        /*0188*/ 	.word	0x00003b00


	//----- nvinfo : EIATTR_CRS_STACK_SIZE
	.align		4
.L_13201:
        /*018c*/ 	.byte	0x04, 0x1e
        /*018e*/ 	.short	(.L_13203 - .L_13202)
.L_13202:
        /*0190*/ 	.word	0x00000000


	//----- nvinfo : EIATTR_CBANK_PARAM_SIZE
	.align		4
.L_13203:
        /*0194*/ 	.byte	0x03, 0x19
        /*0196*/ 	.short	0x002d


	//----- nvinfo : EIATTR_PARAM_CBANK
	.align		4
        /*0198*/ 	.byte	0x04, 0x0a
        /*019a*/ 	.short	(.L_13205 - .L_13204)
	.align		4
.L_13204:
        /*019c*/ 	.word	index@(.nv.constant0._ZN43_GLOBAL__N__9ae7fba5_10_SoftMax_cu_9f978f6320softmax_warp_forwardIdddLi9ELb1ELb0EEEvPT0_PKT_iiiPKbib)
        /*01a0*/ 	.short	0x0380
        /*01a2*/ 	.short	0x002d


	//----- nvinfo : EIATTR_SW_WAR
	.align		4
.L_13205:
        /*01a4*/ 	.byte	0x04, 0x36
        /*01a6*/ 	.short	(.L_13207 - .L_13206)
.L_13206:
        /*01a8*/ 	.word	0x00000008
.L_13207:


//--------------------- .nv.info._ZN43_GLOBAL__N__9ae7fba5_10_SoftMax_cu_9f978f6320softmax_warp_forwardIdddLi8ELb1ELb0EEEvPT0_PKT_iiiPKbib --------------------------
	.section	.nv.info._ZN43_GLOBAL__N__9ae7fba5_10_SoftMax_cu_9f978f6320softmax_warp_forwardIdddLi8ELb1ELb0EEEvPT0_PKT_iiiPKbib,"",@"SHT_CUDA_INFO"
	.sectionflags	@""
	.align	4


	//----- nvinfo : EIATTR_CUDA_API_VERSION
	.align		4
        /*0000*/ 	.byte	0x04, 0x37
        /*0002*/ 	.short	(.L_13209 - .L_13208)
.L_13208:
        /*0004*/ 	.word	0x00000082


	//----- nvinfo : EIATTR_KPARAM_INFO
	.align		4
.L_13209:
        /*0008*/ 	.byte	0x04, 0x17
        /*000a*/ 	.short	(.L_13211 - .L_13210)
.L_13210:
        /*000c*/ 	.word	0x00000000
        /*0010*/ 	.short	0x0007
        /*0012*/ 	.short	0x002c
        /*0014*/ 	.byte	0x00, 0xf0, 0x05, 0x00


	//----- nvinfo : EIATTR_KPARAM_INFO
	.align		4
.L_13211:
        /*0018*/ 	.byte	0x04, 0x17
        /*001a*/ 	.short	(.L_13213 - .L_13212)
.L_13212:
        /*001c*/ 	.word	0x00000000
        /*0020*/ 	.short	0x0006
        /*0022*/ 	.short	0x0028
        /*0024*/ 	.byte	0x00, 0xf0, 0x11, 0x00


	//----- nvinfo : EIATTR_KPARAM_INFO
	.align		4
.L_13213:
        /*0028*/ 	.byte	0x04, 0x17
        /*002a*/ 	.short	(.L_13215 - .L_13214)
.L_13214:
        /*002c*/ 	.word	0x00000000
        /*0030*/ 	.short	0x0005
        /*0032*/ 	.short	0x0020
        /*0034*/ 	.byte	0x00, 0xf5, 0x21, 0x00


	//----- nvinfo : EIATTR_KPARAM_INFO
	.align		4
.L_13215:
        /*0038*/ 	.byte	0x04, 0x17
        /*003a*/ 	.short	(.L_13217 - .L_13216)
.L_13216:
        /*003c*/ 	.word	0x00000000
        /*0040*/ 	.short	0x0004
        /*0042*/ 	.short	0x0018
        /*0044*/ 	.byte	0x00, 0xf0, 0x11, 0x00


	//----- nvinfo : EIATTR_KPARAM_INFO
	.align		4
.L_13217:
        /*0048*/ 	.byte	0x04, 0x17
        /*004a*/ 	.short	(.L_13219 - .L_13218)
.L_13218:
        /*004c*/ 	.word	0x00000000
        /*0050*/ 	.short	0x0003
        /*0052*/ 	.short	0x0014
        /*0054*/ 	.byte	0x00, 0xf0, 0x11, 0x00


	//----- nvinfo : EIATTR_KPARAM_INFO
	.align		4
.L_13219:
        /*0058*/ 	.byte	0x04, 0x17
        /*005a*/ 	.short	(.L_13221 - .L_13220)
.L_13220:
        /*005c*/ 	.word	0x00000000
        /*0060*/ 	.short	0x0002
        /*0062*/ 	.short	0x0010
        /*0064*/ 	.byte	0x00, 0xf0, 0x11, 0x00


	//----- nvinfo : EIATTR_KPARAM_INFO
	.align		4
.L_13221:
        /*0068*/ 	.byte	0x04, 0x17
        /*006a*/ 	.short	(.L_13223 - .L_13222)
.L_13222:
        /*006c*/ 	.word	0x00000000
        /*0070*/ 	.short	0x0001
        /*0072*/ 	.short	0x0008
        /*0074*/ 	.byte	0x00, 0xf5, 0x21, 0x00


	//----- nvinfo : EIATTR_KPARAM_INFO
	.align		4
.L_13223:
        /*0078*/ 	.byte	0x04, 0x17
        /*007a*/ 	.short	(.L_13225 - .L_13224)
.L_13224:
        /*007c*/ 	.word	0x00000000
        /*0080*/ 	.short	0x0000
        /*0082*/ 	.short	0x0000
        /*0084*/ 	.byte	0x00, 0xf5, 0x21, 0x00


	//----- nvinfo : EIATTR_SPARSE_MMA_MASK
	.align		4
.L_13225:
        /*0088*/ 	.byte	0x03, 0x50
        /*008a*/ 	.short	0x0000


	//----- nvinfo : EIATTR_MAXREG_COUNT
	.align		4
        /*008c*/ 	.byte	0x03, 0x1b
        /*008e*/ 	.short	0x00ff


	//----- nvinfo : EIATTR_MERCURY_ISA_VERSION
	.align		4
        /*0090*/ 	.byte	0x03, 0x5f
        /*0092*/ 	.short	0x0101


	//----- nvinfo : EIATTR_COOP_GROUP_MASK_REGIDS
	.align		4
        /*0094*/ 	.byte	0x04, 0x29
        /*0096*/ 	.short	(.L_13227 - .L_13226)


	//   ....[0]....
.L_13226:
        /*0098*/ 	.word	0xffffffff


	//   ....[1]....
        /*009c*/ 	.word	0xffffffff


	//   ....[2]....
        /*00a0*/ 	.word	0xffffffff


	//   ....[3]....
        /*00a4*/ 	.word	0xffffffff


	//   ....[4]....
        /*00a8*/ 	.word	0xffffffff


	//   ....[5]....
        /*00ac*/ 	.word	0xffffffff


	//   ....[6]....
        /*00b0*/ 	.word	0xffffffff


	//   ....[7]....
        /*00b4*/ 	.word	0xffffffff


	//   ....[8]....
        /*00b8*/ 	.word	0xffffffff


	//   ....[9]....
        /*00bc*/ 	.word	0xffffffff


	//   ....[10]....
        /*00c0*/ 	.word	0xffffffff


	//   ....[11]....
        /*00c4*/ 	.word	0xffffffff


	//   ....[12]....
        /*00c8*/ 	.word	0xffffffff


	//   ....[13]....
        /*00cc*/ 	.word	0xffffffff


	//   ....[14]....
        /*00d0*/ 	.word	0xffffffff


	//   ....[15]....
        /*00d4*/ 	.word	0xffffffff


	//   ....[16]....
        /*00d8*/ 	.word	0xffffffff


	//   ....[17]....
        /*00dc*/ 	.word	0xffffffff


	//   ....[18]....
        /*00e0*/ 	.word	0xffffffff


	//   ....[19]....
        /*00e4*/ 	.word	0xffffffff


	//----- nvinfo : EIATTR_COOP_GROUP_INSTR_OFFSETS
	.align		4
.L_13227:
        /*00e8*/ 	.byte	0x04, 0x28
        /*00ea*/ 	.short	(.L_13229 - .L_13228)


	//   ....[0]....
.L_13228:
        /*00ec*/ 	.word	0x000006f0


	//   ....[1]....
        /*00f0*/ 	.word	0x00000700


	//   ....[2]....
        /*00f4*/ 	.word	0x00000740


	//   ....[3]....
        /*00f8*/ 	.word	0x00000750


	//   ....[4]....
        /*00fc*/ 	.word	0x00000790


	//   ....[5]....
        /*0100*/ 	.word	0x000007a0


	//   ....[6]....
        /*0104*/ 	.word	0x000007e0


	//   ....[7]....
        /*0108*/ 	.word	0x000007f0


	//   ....[8]....
        /*010c*/ 	.word	0x00000830


	//   ....[9]....
        /*0110*/ 	.word	0x00000840


	//   ....[10]....
        /*0114*/ 	.word	0x00001a00


	//   ....[11]....
        /*0118*/ 	.word	0x00001a10


	//   ....[12]....
        /*011c*/ 	.word	0x00001a30


	//   ....[13]....
        /*0120*/ 	.word	0x00001a40


	//   ....[14]....
        /*0124*/ 	.word	0x00001a60


	//   ....[15]....
        /*0128*/ 	.word	0x00001a70


	//   ....[16]....
        /*012c*/ 	.word	0x00001a90


	//   ....[17]....
        /*0130*/ 	.word	0x00001aa0


	//   ....[18]....
        /*0134*/ 	.word	0x00001ac0


	//   ....[19]....
        /*0138*/ 	.word	0x00001ad0


	//----- nvinfo : EIATTR_VRC_CTA_INIT_COUNT
	.align		4
.L_13229:
        /*013c*/ 	.byte	0x02, 0x4a
	.zero		1
	.zero		1


	//----- nvinfo : EIATTR_EXIT_INSTR_OFFSETS
	.align		4
        /*0140*/ 	.byte	0x04, 0x1c
        /*0142*/ 	.short	(.L_13231 - .L_13230)


	//   ....[0]....
.L_13230:
        /*0144*/ 	.word	0x00001af0


	//   ....[1]....
        /*0148*/ 	.word	0x00002040


	//   ....[2]....
        /*014c*/ 	.word	0x000020a0


	//   ....[3]....
        /*0150*/ 	.word	0x000020e0


	//   ....[4]....
        /*0154*/ 	.word	0x00002110


	//   ....[5]....
        /*0158*/ 	.word	0x00002140


	//   ....[6]....
        /*015c*/ 	.word	0x00002170


	//   ....[7]....
        /*0160*/ 	.word	0x000021a0


	//   ....[8]....
        /*0164*/ 	.word	0x000021d0


	//   ....[9]....
        /*0168*/ 	.word	0x00002200


	//----- nvinfo : EIATTR_CRS_STACK_SIZE
	.align		4
.L_13231:
        /*016c*/ 	.byte	0x04, 0x1e
        /*016e*/ 	.short	(.L_13233 - .L_13232)
.L_13232:
        /*0170*/ 	.word	0x00000000


	//----- nvinfo : EIATTR_CBANK_PARAM_SIZE
	.align		4
.L_13233:
        /*0174*/ 	.byte	0x03, 0x19
        /*0176*/ 	.short	0x002d


	//----- nvinfo : EIATTR_PARAM_CBANK
	.align		4
        /*0178*/ 	.byte	0x04, 0x0a
        /*017a*/ 	.short	(.L_13235 - .L_13234)
	.align		4
.L_13234:
        /*017c*/ 	.word	index@(.nv.constant0._ZN43_GLOBAL__N__9ae7fba5_10_SoftMax_cu_9f978f6320softmax_warp_forwardIdddLi8ELb1ELb0EEEvPT0_PKT_iiiPKbib)
        /*0180*/ 	.short	0x0380
        /*0182*/ 	.short	0x002d


	//----- nvinfo : EIATTR_SW_WAR
	.align		4
.L_13235:
        /*0184*/ 	.byte	0x04, 0x36
        /*0186*/ 	.short	(.L_13237 - .L_13236)
.L_13236:
        /*0188*/ 	.word	0x00000008
.L_13237:


//--------------------- .nv.info._ZN43_GLOBAL__N__9ae7fba5_10_SoftMax_cu_9f978f6320softmax_warp_forwardIdddLi7ELb1ELb0EEEvPT0_PKT_iiiPKbib --------------------------
	.section	.nv.info._ZN43_GLOBAL__N__9ae7fba5_10_SoftMax_cu_9f978f6320softmax_warp_forwardIdddLi7ELb1ELb0EEEvPT0_PKT_iiiPKbib,"",@"SHT_CUDA_INFO"
	.sectionflags	@""
	.align	4


	//----- nvinfo : EIATTR_CUDA_API_VERSION
	.align		4
        /*0000*/ 	.byte	0x04, 0x37
        /*0002*/ 	.short	(.L_13239 - .L_13238)
.L_13238:
        /*0004*/ 	.word	0x00000082


	//----- nvinfo : EIATTR_KPARAM_INFO
	.align		4
.L_13239:
        /*0008*/ 	.byte	0x04, 0x17
        /*000a*/ 	.short	(.L_13241 - .L_13240)
.L_13240:
        /*000c*/ 	.word	0x00000000
        /*0010*/ 	.short	0x0007
        /*0012*/ 	.short	0x002c
        /*0014*/ 	.byte	0x00, 0xf0, 0x05, 0x00


	//----- nvinfo : EIATTR_KPARAM_INFO
	.align		4
.L_13241:
        /*0018*/ 	.byte	0x04, 0x17
        /*001a*/ 	.short	(.L_13243 - .L_13242)
.L_13242:
        /*001c*/ 	.word	0x00000000
        /*0020*/ 	.short	0x0006
        /*0022*/ 	.short	0x0028
        /*0024*/ 	.byte	0x00, 0xf0, 0x11, 0x00


	//----- nvinfo : EIATTR_KPARAM_INFO
	.align		4
.L_13243:
        /*0028*/ 	.byte	0x04, 0x17
        /*002a*/ 	.short	(.L_13245 - .L_13244)
.L_13244:
        /*002c*/ 	.word	0x00000000
        /*0030*/ 	.short	0x0005
        /*0032*/ 	.short	0x0020
        /*0034*/ 	.byte	0x00, 0xf5, 0x21, 0x00


	//----- nvinfo : EIATTR_KPARAM_INFO
	.align		4
.L_13245:
        /*0038*/ 	.byte	0x04, 0x17
        /*003a*/ 	.short	(.L_13247 - .L_13246)
.L_13246:
        /*003c*/ 	.word	0x00000000
        /*0040*/ 	.short	0x0004
        /*0042*/ 	.short	0x0018
        /*0044*/ 	.byte	0x00, 0xf0, 0x11, 0x00


	//----- nvinfo : EIATTR_KPARAM_INFO
	.align		4
.L_13247:
        /*0048*/ 	.byte	0x04, 0x17
        /*004a*/ 	.short	(.L_13249 - .L_13248)
.L_13248:
        /*004c*/ 	.word	0x00000000
        /*0050*/ 	.short	0x0003
        /*0052*/ 	.short	0x0014
        /*0054*/ 	.byte	0x00, 0xf0, 0x11, 0x00


	//----- nvinfo : EIATTR_KPARAM_INFO
	.align		4
.L_13249:
        /*0058*/ 	.byte	0x04, 0x17
        /*005a*/ 	.short	(.L_13251 - .L_13250)
.L_13250:
        /*005c*/ 	.word	0x00000000
        /*0060*/ 	.short	0x0002
        /*0062*/ 	.short	0x0010
        /*0064*/ 	.byte	0x00, 0xf0, 0x11, 0x00


	//----- nvinfo : EIATTR_KPARAM_INFO
	.align		4
.L_13251:
        /*0068*/ 	.byte	0x04, 0x17
        /*006a*/ 	.short	(.L_13253 - .L_13252)
.L_13252:
        /*006c*/ 	.word	0x00000000
        /*0070*/ 	.short	0x0001
        /*0072*/ 	.short	0x0008
        /*0074*/ 	.byte	0x00, 0xf5, 0x21, 0x00


	//----- nvinfo : EIATTR_KPARAM_INFO
	.align		4
.L_13253:
        /*0078*/ 	.byte	0x04, 0x17
        /*007a*/ 	.short	(.L_13255 - .L_13254)
.L_13254:
        /*007c*/ 	.word	0x00000000
        /*0080*/ 	.short	0x0000
        /*0082*/ 	.short	0x0000
        /*0084*/ 	.byte	0x00, 0xf5, 0x21, 0x00


	//----- nvinfo : EIATTR_SPARSE_MMA_MASK
	.align		4
.L_13255:
        /*0088*/ 	.byte	0x03, 0x50
        /*008a*/ 	.short	0x0000


	//----- nvinfo : EIATTR_MAXREG_COUNT
	.align		4
        /*008c*/ 	.byte	0x03, 0x1b
        /*008e*/ 	.short	0x00ff


	//----- nvinfo : EIATTR_MERCURY_ISA_VERSION
	.align		4
        /*0090*/ 	.byte	0x03, 0x5f
        /*0092*/ 	.short	0x0101


	//----- nvinfo : EIATTR_COOP_GROUP_MASK_REGIDS
	.align		4
        /*0094*/ 	.byte	0x04, 0x29
        /*0096*/ 	.short	(.L_13257 - .L_13256)


	//   ....[0]....
.L_13256:
        /*0098*/ 	.word	0xffffffff


	//   ....[1]....
        /*009c*/ 	.word	0xffffffff


	//   ....[2]....
        /*00a0*/ 	.word	0xffffffff


	//   ....[3]....
        /*00a4*/ 	.word	0xffffffff


	//   ....[4]....
        /*00a8*/ 	.word	0xffffffff


	//   ....[5]....
        /*00ac*/ 	.word	0xffffffff


	//   ....[6]....
        /*00b0*/ 	.word	0xffffffff


	//   ....[7]....
        /*00b4*/ 	.word	0xffffffff


	//   ....[8]....
        /*00b8*/ 	.word	0xffffffff


	//   ....[9]....
        /*00bc*/ 	.word	0xffffffff


	//   ....[10]....
        /*00c0*/ 	.word	0xffffffff


	//   ....[11]....
        /*00c4*/ 	.word	0xffffffff


	//   ....[12]....
        /*00c8*/ 	.word	0xffffffff


	//   ....[13]....
        /*00cc*/ 	.word	0xffffffff


	//   ....[14]....
        /*00d0*/ 	.word	0xffffffff


	//   ....[15]....
        /*00d4*/ 	.word	0xffffffff


	//   ....[16]....
        /*00d8*/ 	.word	0xffffffff


	//   ....[17]....
        /*00dc*/ 	.word	0xffffffff


	//   ....[18]....
        /*00e0*/ 	.word	0xffffffff


	//   ....[19]....
        /*00e4*/ 	.word	0xffffffff


	//   ....[20]....
        /*00e8*/ 	.word	0xffffffff


	//   ....[21]....
        /*00ec*/ 	.word	0xffffffff


	//   ....[22]....
        /*00f0*/ 	.word	0xffffffff


	//   ....[23]....
        /*00f4*/ 	.word	0xffffffff


	//   ....[24]....
        /*00f8*/ 	.word	0xffffffff


	//   ....[25]....
        /*00fc*/ 	.word	0xffffffff


	//   ....[26]....
        /*0100*/ 	.word	0xffffffff


	//   ....[27]....
        /*0104*/ 	.word	0xffffffff


	//   ....[28]....
        /*0108*/ 	.word	0xffffffff


	//   ....[29]....
        /*010c*/ 	.word	0xffffffff


	//   ....[30]....
        /*0110*/ 	.word	0xffffffff


	//   ....[31]....
        /*0114*/ 	.word	0xffffffff


	//   ....[32]....
        /*0118*/ 	.word	0xffffffff


	//   ....[33]....
        /*011c*/ 	.word	0xffffffff


	//   ....[34]....
        /*0120*/ 	.word	0xffffffff


	//   ....[35]....
        /*0124*/ 	.word	0xffffffff


	//   ....[36]....
        /*0128*/ 	.word	0xffffffff


	//   ....[37]....
        /*012c*/ 	.word	0xffffffff


	//   ....[38]....
        /*0130*/ 	.word	0xffffffff


	//   ....[39]....
        /*0134*/ 	.word	0xffffffff


	//----- nvinfo : EIATTR_COOP_GROUP_INSTR_OFFSETS
	.align		4
.L_13257:
        /*0138*/ 	.byte	0x04, 0x28
        /*013a*/ 	.short	(.L_13259 - .L_13258)


	//   ....[0]....
.L_13258:
        /*013c*/ 	.word	0x00000570


	//   ....[1]....
        /*0140*/ 	.word	0x00000580


	//   ....[2]....
        /*0144*/ 	.word	0x000005c0


	//   ....[3]....
        /*0148*/ 	.word	0x000005d0


	//   ....[4]....
        /*014c*/ 	.word	0x00000610


	//   ....[5]....
        /*0150*/ 	.word	0x00000620


	//   ....[6]....
        /*0154*/ 	.word	0x00000670


	//   ....[7]....
        /*0158*/ 	.word	0x00000680


	//   ....[8]....
        /*015c*/ 	.word	0x00000740


	//   ....[9]....
        /*0160*/ 	.word	0x00000750


	//   ....[10]....
        /*0164*/ 	.word	0x00000760


	//   ....[11]....
        /*0168*/ 	.word	0x00000770


	//   ....[12]....
        /*016c*/ 	.word	0x000007c0


	//   ....[13]....
        /*0170*/ 	.word	0x000007d0


	//   ....[14]....
        /*0174*/ 	.word	0x00000820


	//   ....[15]....
        /*0178*/ 	.word	0x00000850


	//   ....[16]....
        /*017c*/ 	.word	0x000008e0


	//   ....[17]....
        /*0180*/ 	.word	0x000008f0


	//   ....[18]....
        /*0184*/ 	.word	0x00000980


	//   ....[19]....
        /*0188*/ 	.word	0x000009a0


	//   ....[20]....
        /*018c*/ 	.word	0x00001b00


	//   ....[21]....
        /*0190*/ 	.word	0x00001b30


	//   ....[22]....
        /*0194*/ 	.word	0x00001b50


	//   ....[23]....
        /*0198*/ 	.word	0x00001b60


	//   ....[24]....
        /*019c*/ 	.word	0x00001b80


	//   ....[25]....
        /*01a0*/ 	.word	0x00001b90


	//   ....[26]....
        /*01a4*/ 	.word	0x00001bb0


	//   ....[27]....
        /*01a8*/ 	.word	0x00001bc0


	//   ....[28]....
        /*01ac*/ 	.word	0x00001be0


	//   ....[29]....
        /*01b0*/ 	.word	0x00001bf0


	//   ....[30]....
        /*01b4*/ 	.word	0x00001c10


	//   ....[31]....
        /*01b8*/ 	.word	0x00001c20


	//   ....[32]....
        /*01bc*/ 	.word	0x00001c40


	//   ....[33]....
        /*01c0*/ 	.word	0x00001c50


	//   ....[34]....
        /*01c4*/ 	.word	0x00001c70


	//   ....[35]....
        /*01c8*/ 	.word	0x00001c80


	//   ....[36]....
        /*01cc*/ 	.word	0x00001ca0


	//   ....[37]....
        /*01d0*/ 	.word	0x00001cb0


	//   ....[38]....
        /*01d4*/ 	.word	0x00001cd0


	//   ....[39]....
        /*01d8*/ 	.word	0x00001ce0


	//----- nvinfo : EIATTR_VRC_CTA_INIT_COUNT
	.align		4
.L_13259:
        /*01dc*/ 	.byte	0x02, 0x4a
	.zero		1
	.zero		1


	//----- nvinfo : EIATTR_EXIT_INSTR_OFFSETS
	.align		4
        /*01e0*/ 	.byte	0x04, 0x1c
        /*01e2*/ 	.short	(.L_13261 - .L_13260)


	//   ....[0]....
.L_13260:
        /*01e4*/ 	.word	0x00001d00


	//   ....[1]....
        /*01e8*/ 	.word	0x00002380


	//   ....[2]....
        /*01ec*/ 	.word	0x000028a0


	//   ....[3]....
        /*01f0*/ 	.word	0x00002920


	//   ....[4]....
        /*01f4*/ 	.word	0x00002950


	//   ....[5]....
        /*01f8*/ 	.word	0x00002980


	//   ....[6]....
        /*01fc*/ 	.word	0x000029b0


	//----- nvinfo : EIATTR_CRS_STACK_SIZE
	.align		4
.L_13261:
        /*0200*/ 	.byte	0x04, 0x1e
        /*0202*/ 	.short	(.L_13263 - .L_13262)
.L_13262:
        /*0204*/ 	.word	0x00000000


	//----- nvinfo : EIATTR_CBANK_PARAM_SIZE
	.align		4
.L_13263:
        /*0208*/ 	.byte	0x03, 0x19
        /*020a*/ 	.short	0x002d


	//----- nvinfo : EIATTR_PARAM_CBANK
	.align		4
        /*020c*/ 	.byte	0x04, 0x0a
        /*020e*/ 	.short	(.L_13265 - .L_13264)
	.align		4
.L_13264:
        /*0210*/ 	.word	index@(.nv.constant0._ZN43_GLOBAL__N__9ae7fba5_10_SoftMax_cu_9f978f6320softmax_warp_forwardIdddLi7ELb1ELb0EEEvPT0_PKT_iiiPKbib)
        /*0214*/ 	.short	0x0380
        /*0216*/ 	.short	0x002d


	//----- nvinfo : EIATTR_SW_WAR
	.align		4
.L_13265:
        /*0218*/ 	.byte	0x04, 0x36
        /*021a*/ 	.short	(.L_13267 - .L_13266)
.L_13266:
        /*021c*/ 	.word	0x00000008
.L_13267:


//--------------------- .nv.info._ZN43_GLOBAL__N__9ae7fba5_10_SoftMax_cu_9f978f6320softmax_warp_forwardIdddLi6ELb1ELb0EEEvPT0_PKT_iiiPKbib --------------------------
	.section	.nv.info._ZN43_GLOBAL__N__9ae7fba5_10_SoftMax_cu_9f978f6320softmax_warp_forwardIdddLi6ELb1ELb0EEEvPT0_PKT_iiiPKbib,"",@"SHT_CUDA_INFO"
	.sectionflags	@""
	.align	4


	//----- nvinfo : EIATTR_CUDA_API_VERSION
	.align		4
        /*0000*/ 	.byte	0x04, 0x37
        /*0002*/ 	.short	(.L_13269 - .L_13268)
.L_13268:
        /*0004*/ 	.word	0x00000082


	//----- nvinfo : EIATTR_KPARAM_INFO
	.align		4
.L_13269:
        /*0008*/ 	.byte	0x04, 0x17
        /*000a*/ 	.short	(.L_13271 - .L_13270)
.L_13270:
        /*000c*/ 	.word	0x00000000
        /*0010*/ 	.short	0x0007
        /*0012*/ 	.short	0x002c
        /*0014*/ 	.byte	0x00, 0xf0, 0x05, 0x00


	//----- nvinfo : EIATTR_KPARAM_INFO
	.align		4
.L_13271:
        /*0018*/ 	.byte	0x04, 0x17
        /*001a*/ 	.short	(.L_13273 - .L_13272)
.L_13272:
        /*001c*/ 	.word	0x00000000
        /*0020*/ 	.short	0x0006
        /*0022*/ 	.short	0x0028
        /*0024*/ 	.byte	0x00, 0xf0, 0x11, 0x00


	//----- nvinfo : EIATTR_KPARAM_INFO
	.align		4
.L_13273:
        /*0028*/ 	.byte	0x04, 0x17
        /*002a*/ 	.short	(.L_13275 - .L_13274)
.L_13274:
        /*002c*/ 	.word	0x00000000
        /*0030*/ 	.short	0x0005
        /*0032*/ 	.short	0x0020
        /*0034*/ 	.byte	0x00, 0xf5, 0x21, 0x00


	//----- nvinfo : EIATTR_KPARAM_INFO
	.align		4
.L_13275:
        /*0038*/ 	.byte	0x04, 0x17
        /*003a*/ 	.short	(.L_13277 - .L_13276)
.L_13276:
        /*003c*/ 	.word	0x00000000
        /*0040*/ 	.short	0x0004
        /*0042*/ 	.short	0x0018
        /*0044*/ 	.byte	0x00, 0xf0, 0x11, 0x00


	//----- nvinfo : EIATTR_KPARAM_INFO
	.align		4
.L_13277:
        /*0048*/ 	.byte	0x04, 0x17
        /*004a*/ 	.short	(.L_13279 - .L_13278)
.L_13278:
        /*004c*/ 	.word	0x00000000
        /*0050*/ 	.short	0x0003
        /*0052*/ 	.short	0x0014
        /*0054*/ 	.byte	0x00, 0xf0, 0x11, 0x00


	//----- nvinfo : EIATTR_KPARAM_INFO
	.align		4
.L_13279:
        /*0058*/ 	.byte	0x04, 0x17
        /*005a*/ 	.short	(.L_13281 - .L_13280)
.L_13280:
        /*005c*/ 	.word	0x00000000
        /*0060*/ 	.short	0x0002
        /*0062*/ 	.short	0x0010
        /*0064*/ 	.byte	0x00, 0xf0, 0x11, 0x00


	//----- nvinfo : EIATTR_KPARAM_INFO
	.align		4
.L_13281:
        /*0068*/ 	.byte	0x04, 0x17
        /*006a*/ 	.short	(.L_13283 - .L_13282)
.L_13282:
        /*006c*/ 	.word	0x00000000
        /*0070*/ 	.short	0x0001
        /*0072*/ 	.short	0x0008
        /*0074*/ 	.byte	0x00, 0xf5, 0x21, 0x00


	//----- nvinfo : EIATTR_KPARAM_INFO
	.align		4
.L_13283:
        /*0078*/ 	.byte	0x04, 0x17
        /*007a*/ 	.short	(.L_13285 - .L_13284)
.L_13284:
        /*007c*/ 	.word	0x00000000
        /*0080*/ 	.short	0x0000
        /*0082*/ 	.short	0x0000
        /*0084*/ 	.byte	0x00, 0xf5, 0x21, 0x00


	//----- nvinfo : EIATTR_SPARSE_MMA_MASK
	.align		4
.L_13285:
        /*0088*/ 	.byte	0x03, 0x50
        /*008a*/ 	.short	0x0000


	//----- nvinfo : EIATTR_MAXREG_COUNT
	.align		4
        /*008c*/ 	.byte	0x03, 0x1b
        /*008e*/ 	.short	0x00ff


	//----- nvinfo : EIATTR_MERCURY_ISA_VERSION
	.align		4
        /*0090*/ 	.byte	0x03, 0x5f
        /*0092*/ 	.short	0x0101


	//----- nvinfo : EIATTR_COOP_GROUP_MASK_REGIDS
	.align		4
        /*0094*/ 	.byte	0x04, 0x29
        /*0096*/ 	.short	(.L_13287 - .L_13286)


	//   ....[0]....
.L_13286:
        /*0098*/ 	.word	0xffffffff


	//   ....[1]....
        /*009c*/ 	.word	0xffffffff


	//   ....[2]....
        /*00a0*/ 	.word	0xffffffff


	//   ....[3]....
        /*00a4*/ 	.word	0xffffffff


	//   ....[4]....
        /*00a8*/ 	.word	0xffffffff


	//   ....[5]....
        /*00ac*/ 	.word	0xffffffff


	//   ....[6]....
        /*00b0*/ 	.word	0xffffffff


	//   ....[7]....
        /*00b4*/ 	.word	0xffffffff


	//   ....[8]....
        /*00b8*/ 	.word	0xffffffff


	//   ....[9]....
        /*00bc*/ 	.word	0xffffffff


	//   ....[10]....
        /*00c0*/ 	.word	0xffffffff


	//   ....[11]....
        /*00c4*/ 	.word	0xffffffff


	//   ....[12]....
        /*00c8*/ 	.word	0xffffffff


	//   ....[13]....
        /*00cc*/ 	.word	0xffffffff


	//   ....[14]....
        /*00d0*/ 	.word	0xffffffff


	//   ....[15]....
        /*00d4*/ 	.word	0xffffffff


	//   ....[16]....
        /*00d8*/ 	.word	0xffffffff


	//   ....[17]....
        /*00dc*/ 	.word	0xffffffff


	//   ....[18]....
        /*00e0*/ 	.word	0xffffffff


	//   ....[19]....
        /*00e4*/ 	.word	0xffffffff


	//   ....[20]....
        /*00e8*/ 	.word	0xffffffff


	//   ....[21]....
        /*00ec*/ 	.word	0xffffffff


	//   ....[22]....
        /*00f0*/ 	.word	0xffffffff


	//   ....[23]....
        /*00f4*/ 	.word	0xffffffff


	//   ....[24]....
        /*00f8*/ 	.word	0xffffffff


	//   ....[25]....
        /*00fc*/ 	.word	0xffffffff


	//   ....[26]....
        /*0100*/ 	.word	0xffffffff


	//   ....[27]....
        /*0104*/ 	.word	0xffffffff


	//   ....[28]....
        /*0108*/ 	.word	0xffffffff


	//   ....[29]....
        /*010c*/ 	.word	0xffffffff


	//   ....[30]....
        /*0110*/ 	.word	0xffffffff


	//   ....[31]....
        /*0114*/ 	.word	0xffffffff


	//   ....[32]....
        /*0118*/ 	.word	0xffffffff


	//   ....[33]....
        /*011c*/ 	.word	0xffffffff


	//   ....[34]....
        /*0120*/ 	.word	0xffffffff


	//   ....[35]....
        /*0124*/ 	.word	0xffffffff


	//   ....[36]....
        /*0128*/ 	.word	0xffffffff


	//   ....[37]....
        /*012c*/ 	.word	0xffffffff


	//   ....[38]....
        /*0130*/ 	.word	0xffffffff


	//   ....[39]....
        /*0134*/ 	.word	0xffffffff


	//----- nvinfo : EIATTR_COOP_GROUP_INSTR_OFFSETS
	.align		4
.L_13287:
        /*0138*/ 	.byte	0x04, 0x28
        /*013a*/ 	.short	(.L_13289 - .L_13288)


	//   ....[0]....
.L_13288:
        /*013c*/ 	.word	0x000003c0


	//   ....[1]....
        /*0140*/ 	.word	0x000003d0


	//   ....[2]....
        /*0144*/ 	.word	0x00000410


	//   ....[3]....
        /*0148*/ 	.word	0x00000420


	//   ....[4]....
        /*014c*/ 	.word	0x00000460


	//   ....[5]....
        /*0150*/ 	.word	0x00000470


	//   ....[6]....
        /*0154*/ 	.word	0x000004c0


	//   ....[7]....
        /*0158*/ 	.word	0x000004d0


	//   ....[8]....
        /*015c*/ 	.word	0x00000500


	//   ....[9]....
        /*0160*/ 	.word	0x00000510


	//   ....[10]....
        /*0164*/ 	.word	0x00000560


	//   ....[11]....
        /*0168*/ 	.word	0x00000570


	//   ....[12]....
        /*016c*/ 	.word	0x000005a0


	//   ....[13]....
        /*0170*/ 	.word	0x000005b0


	//   ....[14]....
        /*0174*/ 	.word	0x00000640


	//   ....[15]....
        /*0178*/ 	.word	0x00000650


	//   ....[16]....
        /*017c*/ 	.word	0x000006b0


	//   ....[17]....
        /*0180*/ 	.word	0x000006c0


	//   ....[18]....
        /*0184*/ 	.word	0x00000730


	//   ....[19]....
        /*0188*/ 	.word	0x00000740


	//   ....[20]....
        /*018c*/ 	.word	0x00001040


	//   ....[21]....
        /*0190*/ 	.word	0x00001070


	//   ....[22]....
        /*0194*/ 	.word	0x00001090


	//   ....[23]....
        /*0198*/ 	.word	0x000010a0


	//   ....[24]....
        /*019c*/ 	.word	0x000010c0


	//   ....[25]....
        /*01a0*/ 	.word	0x000010d0


	//   ....[26]....
        /*01a4*/ 	.word	0x000010f0


	//   ....[27]....
        /*01a8*/ 	.word	0x00001100


	//   ....[28]....
        /*01ac*/ 	.word	0x00001120


	//   ....[29]....
        /*01b0*/ 	.word	0x00001130


	//   ....[30]....
        /*01b4*/ 	.word	0x00001150


	//   ....[31]....
        /*01b8*/ 	.word	0x00001160


	//   ....[32]....
        /*01bc*/ 	.word	0x00001180


	//   ....[33]....
        /*01c0*/ 	.word	0x00001190


	//   ....[34]....
        /*01c4*/ 	.word	0x000011b0


	//   ....[35]....
        /*01c8*/ 	.word	0x000011c0


	//   ....[36]....
        /*01cc*/ 	.word	0x000011e0


	//   ....[37]....
        /*01d0*/ 	.word	0x000011f0


	//   ....[38]....
        /*01d4*/ 	.word	0x00001210


	//   ....[39]....
        /*01d8*/ 	.word	0x00001220


	//----- nvinfo : EIATTR_VRC_CTA_INIT_COUNT
	.align		4
.L_13289:
        /*01dc*/ 	.byte	0x02, 0x4a
	.zero		1
	.zero		1


	//----- nvinfo : EIATTR_EXIT_INSTR_OFFSETS
	.align		4
        /*01e0*/ 	.byte	0x04, 0x1c
        /*01e2*/ 	.short	(.L_13291 - .L_13290)


	//   ....[0]....
.L_13290:
        /*01e4*/ 	.word	0x00001240


	//   ....[1]....
        /*01e8*/ 	.word	0x00001840


	//   ....[2]....
        /*01ec*/ 	.word	0x00001d60


	//   ....[3]....
        /*01f0*/ 	.word	0x00001de0


	//   ....[4]....
        /*01f4*/ 	.word	0x00001e10


	//----- nvinfo : EIATTR_CRS_STACK_SIZE
	.align		4
.L_13291:
        /*01f8*/ 	.byte	0x04, 0x1e
        /*01fa*/ 	.short	(.L_13293 - .L_13292)
.L_13292:
        /*01fc*/ 	.word	0x00000000


	//----- nvinfo : EIATTR_CBANK_PARAM_SIZE
	.align		4
.L_13293:
        /*0200*/ 	.byte	0x03, 0x19
        /*0202*/ 	.short	0x002d


	//----- nvinfo : EIATTR_PARAM_CBANK
	.align		4
        /*0204*/ 	.byte	0x04, 0x0a
        /*0206*/ 	.short	(.L_13295 - .L_13294)
	.align		4
.L_13294:
        /*0208*/ 	.word	index@(.nv.constant0._ZN43_GLOBAL__N__9ae7fba5_10_SoftMax_cu_9f978f6320softmax_warp_forwardIdddLi6ELb1ELb0EEEvPT0_PKT_iiiPKbib)
        /*020c*/ 	.short	0x0380
        /*020e*/ 	.short	0x002d


	//----- nvinfo : EIATTR_SW_WAR
	.align		4
.L_13295:
        /*0210*/ 	.byte	0x04, 0x36
        /*0212*/ 	.short	(.L_13297 - .L_13296)
.L_13296:
        /*0214*/ 	.word	0x00000008
.L_13297:


//--------------------- .nv.info._ZN43_GLOBAL__N__9ae7fba5_10_SoftMax_cu_9f978f6320softmax_warp_forwardIdddLi5ELb1ELb0EEEvPT0_PKT_iiiPKbib --------------------------
	.section	.nv.info._ZN43_GLOBAL__N__9ae7fba5_10_SoftMax_cu_9f978f6320softmax_warp_forwardIdddLi5ELb1ELb0EEEvPT0_PKT_iiiPKbib,"",@"SHT_CUDA_INFO"
	.sectionflags	@""
	.align	4


	//----- nvinfo : EIATTR_CUDA_API_VERSION
	.align		4
        /*0000*/ 	.byte	0x04, 0x37
        /*0002*/ 	.short	(.L_13299 - .L_13298)
.L_13298:
        /*0004*/ 	.word	0x00000082


	//----- nvinfo : EIATTR_KPARAM_INFO
	.align		4
.L_13299:
        /*0008*/ 	.byte	0x04, 0x17
        /*000a*/ 	.short	(.L_13301 - .L_13300)
.L_13300:
        /*000c*/ 	.word	0x00000000
        /*0010*/ 	.short	0x0007
        /*0012*/ 	.short	0x002c
        /*0014*/ 	.byte	0x00, 0xf0, 0x05, 0x00


	//----- nvinfo : EIATTR_KPARAM_INFO
	.align		4
.L_13301:
        /*0018*/ 	.byte	0x04, 0x17
        /*001a*/ 	.short	(.L_13303 - .L_13302)
.L_13302:
        /*001c*/ 	.word	0x00000000
        /*0020*/ 	.short	0x0006
        /*0022*/ 	.short	0x0028
        /*0024*/ 	.byte	0x00, 0xf0, 0x11, 0x00


	//----- nvinfo : EIATTR_KPARAM_INFO
	.align		4
.L_13303:
        /*0028*/ 	.byte	0x04, 0x17
        /*002a*/ 	.short	(.L_13305 - .L_13304)
.L_13304:
        /*002c*/ 	.word	0x00000000
        /*0030*/ 	.short	0x0005
        /*0032*/ 	.short	0x0020
        /*0034*/ 	.byte	0x00, 0xf5, 0x21, 0x00


	//----- nvinfo : EIATTR_KPARAM_INFO
	.align		4
.L_13305:
        /*0038*/ 	.byte	0x04, 0x17
        /*003a*/ 	.short	(.L_13307 - .L_13306)
.L_13306:
        /*003c*/ 	.word	0x00000000
        /*0040*/ 	.short	0x0004
        /*0042*/ 	.short	0x0018
        /*0044*/ 	.byte	0x00, 0xf0, 0x11, 0x00


	//----- nvinfo : EIATTR_KPARAM_INFO
	.align		4
.L_13307:
        /*0048*/ 	.byte	0x04, 0x17
        /*004a*/ 	.short	(.L_13309 - .L_13308)
.L_13308:
        /*004c*/ 	.word	0x00000000
        /*0050*/ 	.short	0x0003
        /*0052*/ 	.short	0x0014
        /*0054*/ 	.byte	0x00, 0xf0, 0x11, 0x00


	//----- nvinfo : EIATTR_KPARAM_INFO
	.align		4
.L_13309:
        /*0058*/ 	.byte	0x04, 0x17
        /*005a*/ 	.short	(.L_13311 - .L_13310)
.L_13310:
        /*005c*/ 	.word	0x00000000
        /*0060*/ 	.short	0x0002
        /*0062*/ 	.short	0x0010
        /*0064*/ 	.byte	0x00, 0xf0, 0x11, 0x00


	//----- nvinfo : EIATTR_KPARAM_INFO
	.align		4
.L_13311:
        /*0068*/ 	.byte	0x04, 0x17
        /*006a*/ 	.short	(.L_13313 - .L_13312)
.L_13312:
        /*006c*/ 	.word	0x00000000
        /*0070*/ 	.short	0x0001
        /*0072*/ 	.short	0x0008
        /*0074*/ 	.byte	0x00, 0xf5, 0x21, 0x00


	//----- nvinfo : EIATTR_KPARAM_INFO
	.align		4
.L_13313:
        /*0078*/ 	.byte	0x04, 0x17
        /*007a*/ 	.short	(.L_13315 - .L_13314)
.L_13314:
        /*007c*/ 	.word	0x00000000
        /*0080*/ 	.short	0x0000
        /*0082*/ 	.short	0x0000
        /*0084*/ 	.byte	0x00, 0xf5, 0x21, 0x00


	//----- nvinfo : EIATTR_SPARSE_MMA_MASK
	.align		4
.L_13315:
        /*0088*/ 	.byte	0x03, 0x50
        /*008a*/ 	.short	0x0000


	//----- nvinfo : EIATTR_MAXREG_COUNT
	.align		4
        /*008c*/ 	.byte	0x03, 0x1b
        /*008e*/ 	.short	0x00ff


	//----- nvinfo : EIATTR_MERCURY_ISA_VERSION
	.align		4
        /*0090*/ 	.byte	0x03, 0x5f
        /*0092*/ 	.short	0x0101


	//----- nvinfo : EIATTR_COOP_GROUP_MASK_REGIDS
	.align		4
        /*0094*/ 	.byte	0x04, 0x29
        /*0096*/ 	.short	(.L_13317 - .L_13316)


	//   ....[0]....
.L_13316:
        /*0098*/ 	.word	0xffffffff


	//   ....[1]....
        /*009c*/ 	.word	0xffffffff


	//   ....[2]....
        /*00a0*/ 	.word	0xffffffff


	//   ....[3]....
        /*00a4*/ 	.word	0xffffffff


	//   ....[4]....
        /*00a8*/ 	.word	0xffffffff


	//   ....[5]....
        /*00ac*/ 	.word	0xffffffff


	//   ....[6]....
        /*00b0*/ 	.word	0xffffffff


	//   ....[7]....
        /*00b4*/ 	.word	0xffffffff


	//   ....[8]....
        /*00b8*/ 	.word	0xffffffff


	//   ....[9]....
        /*00bc*/ 	.word	0xffffffff


	//   ....[10]....
        /*00c0*/ 	.word	0xffffffff


	//   ....[11]....
        /*00c4*/ 	.word	0xffffffff


	//   ....[12]....
        /*00c8*/ 	.word	0xffffffff


	//   ....[13]....
        /*00cc*/ 	.word	0xffffffff


	//   ....[14]....
        /*00d0*/ 	.word	0xffffffff


	//   ....[15]....
        /*00d4*/ 	.word	0xffffffff


	//   ....[16]....
        /*00d8*/ 	.word	0xffffffff


	//   ....[17]....
        /*00dc*/ 	.word	0xffffffff


	//   ....[18]....
        /*00e0*/ 	.word	0xffffffff


	//   ....[19]....
        /*00e4*/ 	.word	0xffffffff


	//   ....[20]....
        /*00e8*/ 	.word	0xffffffff


	//   ....[21]....
        /*00ec*/ 	.word	0xffffffff


	//   ....[22]....
        /*00f0*/ 	.word	0xffffffff


	//   ....[23]....
        /*00f4*/ 	.word	0xffffffff


	//   ....[24]....
        /*00f8*/ 	.word	0xffffffff


	//   ....[25]....
        /*00fc*/ 	.word	0xffffffff


	//   ....[26]....
        /*0100*/ 	.word	0xffffffff


	//   ....[27]....
        /*0104*/ 	.word	0xffffffff


	//   ....[28]....
        /*0108*/ 	.word	0xffffffff


	//   ....[29]....
        /*010c*/ 	.word	0xffffffff


	//   ....[30]....
        /*0110*/ 	.word	0xffffffff


	//   ....[31]....
        /*0114*/ 	.word	0xffffffff


	//   ....[32]....
        /*0118*/ 	.word	0xffffffff


	//   ....[33]....
        /*011c*/ 	.word	0xffffffff


	//   ....[34]....
        /*0120*/ 	.word	0xffffffff


	//   ....[35]....
        /*0124*/ 	.word	0xffffffff


	//   ....[36]....
        /*0128*/ 	.word	0xffffffff


	//   ....[37]....
        /*012c*/ 	.word	0xffffffff


	//   ....[38]....
        /*0130*/ 	.word	0xffffffff


	//   ....[39]....
        /*0134*/ 	.word	0xffffffff


	//----- nvinfo : EIATTR_COOP_GROUP_INSTR_OFFSETS
	.align		4
.L_13317:
        /*0138*/ 	.byte	0x04, 0x28
        /*013a*/ 	.short	(.L_13319 - .L_13318)


	//   ....[0]....
.L_13318:
        /*013c*/ 	.word	0x00000330


	//   ....[1]....
        /*0140*/ 	.word	0x00000340


	//   ....[2]....
        /*0144*/ 	.word	0x00000350


	//   ....[3]....
        /*0148*/ 	.word	0x00000360


	//   ....[4]....
        /*014c*/ 	.word	0x000003d0


	//   ....[5]....
        /*0150*/ 	.word	0x000003e0


	//   ....[6]....
        /*0154*/ 	.word	0x000003f0


	//   ....[7]....
        /*0158*/ 	.word	0x00000400


	//   ....[8]....
        /*015c*/ 	.word	0x00000470


	//   ....[9]....
        /*0160*/ 	.word	0x00000480


	//   ....[10]....
        /*0164*/ 	.word	0x00000490


	//   ....[11]....
        /*0168*/ 	.word	0x000004a0


	//   ....[12]....
        /*016c*/ 	.word	0x00000510


	//   ....[13]....
        /*0170*/ 	.word	0x00000520


	//   ....[14]....
        /*0174*/ 	.word	0x00000530


	//   ....[15]....
        /*0178*/ 	.word	0x00000540


	//   ....[16]....
        /*017c*/ 	.word	0x000005b0


	//   ....[17]....
        /*0180*/ 	.word	0x000005c0


	//   ....[18]....
        /*0184*/ 	.word	0x000005d0


	//   ....[19]....
        /*0188*/ 	.word	0x000005e0


	//   ....[20]....
        /*018c*/ 	.word	0x00000b30


	//   ....[21]....
        /*0190*/ 	.word	0x00000b40


	//   ....[22]....
        /*0194*/ 	.word	0x00000b50


	//   ....[23]....
        /*0198*/ 	.word	0x00000b60


	//   ....[24]....
        /*019c*/ 	.word	0x00000b80


	//   ....[25]....
        /*01a0*/ 	.word	0x00000ba0


	//   ....[26]....
        /*01a4*/ 	.word	0x00000bb0


	//   ....[27]....
        /*01a8*/ 	.word	0x00000bc0


	//   ....[28]....
        /*01ac*/ 	.word	0x00000be0


	//   ....[29]....
        /*01b0*/ 	.word	0x00000c00


	//   ....[30]....
        /*01b4*/ 	.word	0x00000c10


	//   ....[31]....
        /*01b8*/ 	.word	0x00000c20


	//   ....[32]....
        /*01bc*/ 	.word	0x00000c40


	//   ....[33]....
        /*01c0*/ 	.word	0x00000c60


	//   ....[34]....
        /*01c4*/ 	.word	0x00000c70


	//   ....[35]....
        /*01c8*/ 	.word	0x00000c80


	//   ....[36]....
        /*01cc*/ 	.word	0x00000ca0


	//   ....[37]....
        /*01d0*/ 	.word	0x00000cc0


	//   ....[38]....
        /*01d4*/ 	.word	0x00000cd0


	//   ....[39]....
        /*01d8*/ 	.word	0x00000ce0


	//----- nvinfo : EIATTR_VRC_CTA_INIT_COUNT
	.align		4
.L_13319:
        /*01dc*/ 	.byte	0x02, 0x4a
	.zero		1
	.zero		1


	//----- nvinfo : EIATTR_EXIT_INSTR_OFFSETS
	.align		4
        /*01e0*/ 	.byte	0x04, 0x1c
        /*01e2*/ 	.short	(.L_13321 - .L_13320)


	//   ....[0]....
.L_13320:
        /*01e4*/ 	.word	0x00000d00


	//   ....[1]....
        /*01e8*/ 	.word	0x000012b0


	//   ....[2]....
        /*01ec*/ 	.word	0x000017d0


	//   ....[3]....
        /*01f0*/ 	.word	0x00001850


	//----- nvinfo : EIATTR_CRS_STACK_SIZE
	.align		4
.L_13321:
        /*01f4*/ 	.byte	0x04, 0x1e
        /*01f6*/ 	.short	(.L_13323 - .L_13322)
.L_13322:
        /*01f8*/ 	.word	0x00000000


	//----- nvinfo : EIATTR_CBANK_PARAM_SIZE
	.align		4
.L_13323:
        /*01fc*/ 	.byte	0x03, 0x19
        /*01fe*/ 	.short	0x002d


	//----- nvinfo : EIATTR_PARAM_CBANK
	.align		4
        /*0200*/ 	.byte	0x04, 0x0a
        /*0202*/ 	.short	(.L_13325 - .L_13324)
	.align		4
.L_13324:
        /*0204*/ 	.word	index@(.nv.constant0._ZN43_GLOBAL__N__9ae7fba5_10_SoftMax_cu_9f978f6320softmax_warp_forwardIdddLi5ELb1ELb0EEEvPT0_PKT_iiiPKbib)
        /*0208*/ 	.short	0x0380
        /*020a*/ 	.short	0x002d


	//----- nvinfo : EIATTR_SW_WAR
	.align		4
.L_13325:
        /*020c*/ 	.byte	0x04, 0x36
        /*020e*/ 	.short	(.L_13327 - .L_13326)
.L_13326:
        /*0210*/ 	.word	0x00000008
.L_13327:


//--------------------- .nv.info._ZN43_GLOBAL__N__9ae7fba5_10_SoftMax_cu_9f978f6320softmax_warp_forwardIdddLi4ELb1ELb0EEEvPT0_PKT_iiiPKbib --------------------------
	.section	.nv.info._ZN43_GLOBAL__N__9ae7fba5_10_SoftMax_cu_9f978f6320softmax_warp_forwardIdddLi4ELb1ELb0EEEvPT0_PKT_iiiPKbib,"",@"SHT_CUDA_INFO"
	.sectionflags	@""
	.align	4


	//----- nvinfo : EIATTR_CUDA_API_VERSION
	.align		4
        /*0000*/ 	.byte	0x04, 0x37
        /*0002*/ 	.short	(.L_13329 - .L_13328)
.L_13328:
        /*0004*/ 	.word	0x00000082


	//----- nvinfo : EIATTR_KPARAM_INFO
	.align		4
.L_13329:
        /*0008*/ 	.byte	0x04, 0x17
        /*000a*/ 	.short	(.L_13331 - .L_13330)
.L_13330:
        /*000c*/ 	.word	0x00000000
        /*0010*/ 	.short	0x0007
        /*0012*/ 	.short	0x002c
        /*0014*/ 	.byte	0x00, 0xf0, 0x05, 0x00


	//----- nvinfo : EIATTR_KPARAM_INFO
	.align		4
.L_13331:
        /*0018*/ 	.byte	0x04, 0x17
        /*001a*/ 	.short	(.L_13333 - .L_13332)
.L_13332:
        /*001c*/ 	.word	0x00000000
        /*0020*/ 	.short	0x0006
        /*0022*/ 	.short	0x0028
        /*0024*/ 	.byte	0x00, 0xf0, 0x11, 0x00


	//----- nvinfo : EIATTR_KPARAM_INFO
	.align		4
.L_13333:
        /*0028*/ 	.byte	0x04, 0x17
        /*002a*/ 	.short	(.L_13335 - .L_13334)
.L_13334:
        /*002c*/ 	.word	0x00000000
        /*0030*/ 	.short	0x0005
        /*0032*/ 	.short	0x0020
        /*0034*/ 	.byte	0x00, 0xf5, 0x21, 0x00


	//----- nvinfo : EIATTR_KPARAM_INFO
	.align		4
.L_13335:
        /*0038*/ 	.byte	0x04, 0x17
        /*003a*/ 	.short	(.L_13337 - .L_13336)
.L_13336:
        /*003c*/ 	.word	0x00000000
        /*0040*/ 	.short	0x0004
        /*0042*/ 	.short	0x0018
        /*0044*/ 	.byte	0x00, 0xf0, 0x11, 0x00


	//----- nvinfo : EIATTR_KPARAM_INFO
	.align		4
.L_13337:
        /*0048*/ 	.byte	0x04, 0x17
        /*004a*/ 	.short	(.L_13339 - .L_13338)
.L_13338:
        /*004c*/ 	.word	0x00000000
        /*0050*/ 	.short	0x0003
        /*0052*/ 	.short	0x0014
        /*0054*/ 	.byte	0x00, 0xf0, 0x11, 0x00


	//----- nvinfo : EIATTR_KPARAM_INFO
	.align		4
.L_13339:
        /*0058*/ 	.byte	0x04, 0x17
        /*005a*/ 	.short	(.L_13341 - .L_13340)
.L_13340:
        /*005c*/ 	.word	0x00000000
        /*0060*/ 	.short	0x0002
        /*0062*/ 	.short	0x0010
        /*0064*/ 	.byte	0x00, 0xf0, 0x11, 0x00


	//----- nvinfo : EIATTR_KPARAM_INFO
	.align		4
.L_13341:
        /*0068*/ 	.byte	0x04, 0x17
        /*006a*/ 	.short	(.L_13343 - .L_13342)
.L_13342:
        /*006c*/ 	.word	0x00000000
        /*0070*/ 	.short	0x0001
        /*0072*/ 	.short	0x0008
        /*0074*/ 	.byte	0x00, 0xf5, 0x21, 0x00


	//----- nvinfo : EIATTR_KPARAM_INFO
	.align		4
.L_13343:
        /*0078*/ 	.byte	0x04, 0x17
        /*007a*/ 	.short	(.L_13345 - .L_13344)
.L_13344:
        /*007c*/ 	.word	0x00000000
        /*0080*/ 	.short	0x0000
        /*0082*/ 	.short	0x0000
        /*0084*/ 	.byte	0x00, 0xf5, 0x21, 0x00


	//----- nvinfo : EIATTR_SPARSE_MMA_MASK
	.align		4
.L_13345:
        /*0088*/ 	.byte	0x03, 0x50
        /*008a*/ 	.short	0x0000


	//----- nvinfo : EIATTR_MAXREG_COUNT
	.align		4
        /*008c*/ 	.byte	0x03, 0x1b
        /*008e*/ 	.short	0x00ff


	//----- nvinfo : EIATTR_MERCURY_ISA_VERSION
	.align		4
        /*0090*/ 	.byte	0x03, 0x5f
        /*0092*/ 	.short	0x0101


	//----- nvinfo : EIATTR_COOP_GROUP_MASK_REGIDS
	.align		4
        /*0094*/ 	.byte	0x04, 0x29
        /*0096*/ 	.short	(.L_13347 - .L_13346)


	//   ....[0]....
.L_13346:
        /*0098*/ 	.word	0xffffffff


	//   ....[1]....
        /*009c*/ 	.word	0xffffffff


	//   ....[2]....
        /*00a0*/ 	.word	0xffffffff


	//   ....[3]....
        /*00a4*/ 	.word	0xffffffff


	//   ....[4]....
        /*00a8*/ 	.word	0xffffffff


	//   ....[5]....
        /*00ac*/ 	.word	0xffffffff


	//   ....[6]....
        /*00b0*/ 	.word	0xffffffff


	//   ....[7]....
        /*00b4*/ 	.word	0xffffffff


	//   ....[8]....
        /*00b8*/ 	.word	0xffffffff


	//   ....[9]....
        /*00bc*/ 	.word	0xffffffff


	//   ....[10]....
        /*00c0*/ 	.word	0xffffffff


	//   ....[11]....
        /*00c4*/ 	.word	0xffffffff


	//   ....[12]....
        /*00c8*/ 	.word	0xffffffff


	//   ....[13]....
        /*00cc*/ 	.word	0xffffffff


	//   ....[14]....
        /*00d0*/ 	.word	0xffffffff


	//   ....[15]....
        /*00d4*/ 	.word	0xffffffff


	//   ....[16]....
        /*00d8*/ 	.word	0xffffffff


	//   ....[17]....
        /*00dc*/ 	.word	0xffffffff


	//   ....[18]....
        /*00e0*/ 	.word	0xffffffff


	//   ....[19]....
        /*00e4*/ 	.word	0xffffffff


	//   ....[20]....
        /*00e8*/ 	.word	0xffffffff


	//   ....[21]....
        /*00ec*/ 	.word	0xffffffff


	//   ....[22]....
        /*00f0*/ 	.word	0xffffffff


	//   ....[23]....
        /*00f4*/ 	.word	0xffffffff


	//   ....[24]....
        /*00f8*/ 	.word	0xffffffff


	//   ....[25]....
        /*00fc*/ 	.word	0xffffffff


	//   ....[26]....
        /*0100*/ 	.word	0xffffffff


	//   ....[27]....
        /*0104*/ 	.word	0xffffffff


	//   ....[28]....
        /*0108*/ 	.word	0xffffffff


	//   ....[29]....
        /*010c*/ 	.word	0xffffffff


	//   ....[30]....
        /*0110*/ 	.word	0xffffffff


	//   ....[31]....
        /*0114*/ 	.word	0xffffffff


	//----- nvinfo : EIATTR_COOP_GROUP_INSTR_OFFSETS
	.align		4
.L_13347:
        /*0118*/ 	.byte	0x04, 0x28
        /*011a*/ 	.short	(.L_13349 - .L_13348)


	//   ....[0]....
.L_13348:
        /*011c*/ 	.word	0x00000360


	//   ....[1]....
        /*0120*/ 	.word	0x00000370


	//   ....[2]....
        /*0124*/ 	.word	0x00000380


	//   ....[3]....
        /*0128*/ 	.word	0x00000390


	//   ....[4]....
        /*012c*/ 	.word	0x00000400


	//   ....[5]....
        /*0130*/ 	.word	0x00000410


	//   ....[6]....
        /*0134*/ 	.word	0x00000420


	//   ....[7]....
        /*0138*/ 	.word	0x00000430


	//   ....[8]....
        /*013c*/ 	.word	0x000004a0


	//   ....[9]....
        /*0140*/ 	.word	0x000004b0


	//   ....[10]....
        /*0144*/ 	.word	0x000004c0


	//   ....[11]....
        /*0148*/ 	.word	0x000004d0


	//   ....[12]....
        /*014c*/ 	.word	0x00000540


	//   ....[13]....
        /*0150*/ 	.word	0x00000550


	//   ....[14]....
        /*0154*/ 	.word	0x00000560


	//   ....[15]....
        /*0158*/ 	.word	0x00000570


	//   ....[16]....
        /*015c*/ 	.word	0x00000a90


	//   ....[17]....
        /*0160*/ 	.word	0x00000aa0


	//   ....[18]....
        /*0164*/ 	.word	0x00000ab0


	//   ....[19]....
        /*0168*/ 	.word	0x00000ac0


	//   ....[20]....
        /*016c*/ 	.word	0x00000ae0


	//   ....[21]....
        /*0170*/ 	.word	0x00000b00


	//   ....[22]....
        /*0174*/ 	.word	0x00000b10


	//   ....[23]....
        /*0178*/ 	.word	0x00000b20


	//   ....[24]....
        /*017c*/ 	.word	0x00000b40


	//   ....[25]....
        /*0180*/ 	.word	0x00000b60


	//   ....[26]....
        /*0184*/ 	.word	0x00000b70


	//   ....[27]....
        /*0188*/ 	.word	0x00000b80


	//   ....[28]....
        /*018c*/ 	.word	0x00000ba0


	//   ....[29]....
        /*0190*/ 	.word	0x00000bc0


	//   ....[30]....
        /*0194*/ 	.word	0x00000bd0


	//   ....[31]....
        /*0198*/ 	.word	0x00000be0


	//----- nvinfo : EIATTR_VRC_CTA_INIT_COUNT
	.align		4
.L_13349:
        /*019c*/ 	.byte	0x02, 0x4a
	.zero		1
	.zero		1


	//----- nvinfo : EIATTR_EXIT_INSTR_OFFSETS
	.align		4
        /*01a0*/ 	.byte	0x04, 0x1c
        /*01a2*/ 	.short	(.L_13351 - .L_13350)


	//   ....[0]....
.L_13350:
        /*01a4*/ 	.word	0x00000c00


	//   ....[1]....
        /*01a8*/ 	.word	0x000011a0


	//   ....[2]....
        /*01ac*/ 	.word	0x000016c0


	//   ....[3]....
        /*01b0*/ 	.word	0x00001740


	//----- nvinfo : EIATTR_CRS_STACK_SIZE
	.align		4
.L_13351:
        /*01b4*/ 	.byte	0x04, 0x1e
        /*01b6*/ 	.short	(.L_13353 - .L_13352)
.L_13352:
        /*01b8*/ 	.word	0x00000000


	//----- nvinfo : EIATTR_CBANK_PARAM_SIZE
	.align		4
.L_13353:
        /*01bc*/ 	.byte	0x03, 0x19
        /*01be*/ 	.short	0x002d


	//----- nvinfo : EIATTR_PARAM_CBANK
	.align		4
        /*01c0*/ 	.byte	0x04, 0x0a
        /*01c2*/ 	.short	(.L_13355 - .L_13354)
	.align		4
.L_13354:
        /*01c4*/ 	.word	index@(.nv.constant0._ZN43_GLOBAL__N__9ae7fba5_10_SoftMax_cu_9f978f6320softmax_warp_forwardIdddLi4ELb1ELb0EEEvPT0_PKT_iiiPKbib)
        /*01c8*/ 	.short	0x0380
        /*01ca*/ 	.short	0x002d


	//----- nvinfo : EIATTR_SW_WAR
	.align		4
.L_13355:
        /*01cc*/ 	.byte	0x04, 0x36
        /*01ce*/ 	.short	(.L_13357 - .L_13356)
.L_13356:
        /*01d0*/ 	.word	0x00000008
.L_13357:


//--------------------- .nv.info._ZN43_GLOBAL__N__9ae7fba5_10_SoftMax_cu_9f978f6320softmax_warp_forwardIdddLi3ELb1ELb0EEEvPT0_PKT_iiiPKbib --------------------------
	.section	.nv.info._ZN43_GLOBAL__N__9ae7fba5_10_SoftMax_cu_9f978f6320softmax_warp_forwardIdddLi3ELb1ELb0EEEvPT0_PKT_iiiPKbib,"",@"SHT_CUDA_INFO"
	.sectionflags	@""
	.align	4


	//----- nvinfo : EIATTR_CUDA_API_VERSION
	.align		4
        /*0000*/ 	.byte	0x04, 0x37
        /*0002*/ 	.short	(.L_13359 - .L_13358)
.L_13358:
        /*0004*/ 	.word	0x00000082


	//----- nvinfo : EIATTR_KPARAM_INFO
	.align		4
.L_13359:
        /*0008*/ 	.byte	0x04, 0x17
        /*000a*/ 	.short	(.L_13361 - .L_13360)
.L_13360:
        /*000c*/ 	.word	0x00000000
        /*0010*/ 	.short	0x0007
        /*0012*/ 	.short	0x002c
        /*0014*/ 	.byte	0x00, 0xf0, 0x05, 0x00


	//----- nvinfo : EIATTR_KPARAM_INFO
	.align		4
.L_13361:
        /*0018*/ 	.byte	0x04, 0x17
        /*001a*/ 	.short	(.L_13363 - .L_13362)
.L_13362:
        /*001c*/ 	.word	0x00000000
        /*0020*/ 	.short	0x0006
        /*0022*/ 	.short	0x0028
        /*0024*/ 	.byte	0x00, 0xf0, 0x11, 0x00


	//----- nvinfo : EIATTR_KPARAM_INFO
	.align		4
.L_13363:
        /*0028*/ 	.byte	0x04, 0x17
        /*002a*/ 	.short	(.L_13365 - .L_13364)
.L_13364:
        /*002c*/ 	.word	0x00000000
        /*0030*/ 	.short	0x0005
        /*0032*/ 	.short	0x0020
        /*0034*/ 	.byte	0x00, 0xf5, 0x21, 0x00


	//----- nvinfo : EIATTR_KPARAM_INFO
	.align		4
.L_13365:
        /*0038*/ 	.byte	0x04, 0x17
        /*003a*/ 	.short	(.L_13367 - .L_13366)
.L_13366:
        /*003c*/ 	.word	0x00000000
        /*0040*/ 	.short	0x0004
        /*0042*/ 	.short	0x0018
        /*0044*/ 	.byte	0x00, 0xf0, 0x11, 0x00


	//----- nvinfo : EIATTR_KPARAM_INFO
	.align		4
.L_13367:
        /*0048*/ 	.byte	0x04, 0x17
        /*004a*/ 	.short	(.L_13369 - .L_13368)
.L_13368:
        /*004c*/ 	.word	0x00000000
        /*0050*/ 	.short	0x0003
        /*0052*/ 	.short	0x0014
        /*0054*/ 	.byte	0x00, 0xf0, 0x11, 0x00


	//----- nvinfo : EIATTR_KPARAM_INFO
	.align		4
.L_13369:
        /*0058*/ 	.byte	0x04, 0x17
        /*005a*/ 	.short	(.L_13371 - .L_13370)
.L_13370:
        /*005c*/ 	.word	0x00000000
        /*0060*/ 	.short	0x0002
        /*0062*/ 	.short	0x0010
        /*0064*/ 	.byte	0x00, 0xf0, 0x11, 0x00


	//----- nvinfo : EIATTR_KPARAM_INFO
	.align		4
.L_13371:
        /*0068*/ 	.byte	0x04, 0x17
        /*006a*/ 	.short	(.L_13373 - .L_13372)
.L_13372:
        /*006c*/ 	.word	0x00000000
        /*0070*/ 	.short	0x0001
        /*0072*/ 	.short	0x0008
        /*0074*/ 	.byte	0x00, 0xf5, 0x21, 0x00


	//----- nvinfo : EIATTR_KPARAM_INFO
	.align		4
.L_13373:
        /*0078*/ 	.byte	0x04, 0x17
        /*007a*/ 	.short	(.L_13375 - .L_13374)
.L_13374:
        /*007c*/ 	.word	0x00000000
        /*0080*/ 	.short	0x0000
        /*0082*/ 	.short	0x0000
        /*0084*/ 	.byte	0x00, 0xf5, 0x21, 0x00


	//----- nvinfo : EIATTR_SPARSE_MMA_MASK
	.align		4
.L_13375:
        /*0088*/ 	.byte	0x03, 0x50
        /*008a*/ 	.short	0x0000


	//----- nvinfo : EIATTR_MAXREG_COUNT
	.align		4
        /*008c*/ 	.byte	0x03, 0x1b
        /*008e*/ 	.short	0x00ff


	//----- nvinfo : EIATTR_MERCURY_ISA_VERSION
	.align		4
        /*0090*/ 	.byte	0x03, 0x5f
        /*0092*/ 	.short	0x0101


	//----- nvinfo : EIATTR_COOP_GROUP_MASK_REGIDS
	.align		4
        /*0094*/ 	.byte	0x04, 0x29
        /*0096*/ 	.short	(.L_13377 - .L_13376)


	//   ....[0]....
.L_13376:
        /*0098*/ 	.word	0xffffffff


	//   ....[1]....
        /*009c*/ 	.word	0xffffffff


	//   ....[2]....
        /*00a0*/ 	.word	0xffffffff


	//   ....[3]....
        /*00a4*/ 	.word	0xffffffff


	//   ....[4]....
        /*00a8*/ 	.word	0xffffffff


	//   ....[5]....
        /*00ac*/ 	.word	0xffffffff


	//   ....[6]....
        /*00b0*/ 	.word	0xffffffff


	//   ....[7]....
        /*00b4*/ 	.word	0xffffffff


	//   ....[8]....
        /*00b8*/ 	.word	0xffffffff


	//   ....[9]....
        /*00bc*/ 	.word	0xffffffff


	//   ....[10]....
        /*00c0*/ 	.word	0xffffffff


	//   ....[11]....
        /*00c4*/ 	.word	0xffffffff


	//   ....[12]....
        /*00c8*/ 	.word	0xffffffff


	//   ....[13]....
        /*00cc*/ 	.word	0xffffffff


	//   ....[14]....
        /*00d0*/ 	.word	0xffffffff


	//   ....[15]....
        /*00d4*/ 	.word	0xffffffff


	//   ....[16]....
        /*00d8*/ 	.word	0xffffffff


	//   ....[17]....
        /*00dc*/ 	.word	0xffffffff


	//   ....[18]....
        /*00e0*/ 	.word	0xffffffff


	//   ....[19]....
        /*00e4*/ 	.word	0xffffffff


	//   ....[20]....
        /*00e8*/ 	.word	0xffffffff


	//   ....[21]....
        /*00ec*/ 	.word	0xffffffff


	//   ....[22]....
        /*00f0*/ 	.word	0xffffffff


	//   ....[23]....
        /*00f4*/ 	.word	0xffffffff


	//----- nvinfo : EIATTR_COOP_GROUP_INSTR_OFFSETS
	.align		4
.L_13377:
        /*00f8*/ 	.byte	0x04, 0x28
        /*00fa*/ 	.short	(.L_13379 - .L_13378)


	//   ....[0]....
.L_13378:
        /*00fc*/ 	.word	0x00000360


	//   ....[1]....
        /*0100*/ 	.word	0x00000370


	//   ....[2]....
        /*0104*/ 	.word	0x00000380


	//   ....[3]....
        /*0108*/ 	.word	0x00000390


	//   ....[4]....
        /*010c*/ 	.word	0x00000400


	//   ....[5]....
        /*0110*/ 	.word	0x00000410


	//   ....[6]....
        /*0114*/ 	.word	0x00000420


	//   ....[7]....
        /*0118*/ 	.word	0x00000430


	//   ....[8]....
        /*011c*/ 	.word	0x000004a0


	//   ....[9]....
        /*0120*/ 	.word	0x000004b0


	//   ....[10]....
        /*0124*/ 	.word	0x000004c0


	//   ....[11]....
        /*0128*/ 	.word	0x000004d0


	//   ....[12]....
        /*012c*/ 	.word	0x000009f0


	//   ....[13]....
        /*0130*/ 	.word	0x00000a00


	//   ....[14]....
        /*0134*/ 	.word	0x00000a10


	//   ....[15]....
        /*0138*/ 	.word	0x00000a20


	//   ....[16]....
        /*013c*/ 	.word	0x00000a40


	//   ....[17]....
        /*0140*/ 	.word	0x00000a60


	//   ....[18]....
        /*0144*/ 	.word	0x00000a70


	//   ....[19]....
        /*0148*/ 	.word	0x00000a80


	//   ....[20]....
        /*014c*/ 	.word	0x00000aa0


	//   ....[21]....
        /*0150*/ 	.word	0x00000ac0


	//   ....[22]....
        /*0154*/ 	.word	0x00000ad0


	//   ....[23]....
        /*0158*/ 	.word	0x00000ae0


	//----- nvinfo : EIATTR_VRC_CTA_INIT_COUNT
	.align		4
.L_13379:
        /*015c*/ 	.byte	0x02, 0x4a
	.zero		1
	.zero		1


	//----- nvinfo : EIATTR_EXIT_INSTR_OFFSETS
	.align		4
        /*0160*/ 	.byte	0x04, 0x1c
        /*0162*/ 	.short	(.L_13381 - .L_13380)


	//   ....[0]....
.L_13380:
        /*0164*/ 	.word	0x00000b00


	//   ....[1]....
        /*0168*/ 	.word	0x000010c0


	//   ....[2]....
        /*016c*/ 	.word	0x000015e0


	//   ....[3]....
        /*0170*/ 	.word	0x00001660


	//----- nvinfo : EIATTR_CRS_STACK_SIZE
	.align		4
.L_13381:
        /*0174*/ 	.byte	0x04, 0x1e
        /*0176*/ 	.short	(.L_13383 - .L_13382)
.L_13382:
        /*0178*/ 	.word	0x00000000


	//----- nvinfo : EIATTR_CBANK_PARAM_SIZE
	.align		4
.L_13383:
        /*017c*/ 	.byte	0x03, 0x19
        /*017e*/ 	.short	0x002d


	//----- nvinfo : EIATTR_PARAM_CBANK
	.align		4
        /*0180*/ 	.byte	0x04, 0x0a
        /*0182*/ 	.short	(.L_13385 - .L_13384)
	.align		4
.L_13384:
        /*0184*/ 	.word	index@(.nv.constant0._ZN43_GLOBAL__N__9ae7fba5_10_SoftMax_cu_9f978f6320softmax_warp_forwardIdddLi3ELb1ELb0EEEvPT0_PKT_iiiPKbib)
        /*0188*/ 	.short	0x0380
        /*018a*/ 	.short	0x002d


	//----- nvinfo : EIATTR_SW_WAR
	.align		4
.L_13385:
        /*018c*/ 	.byte	0x04, 0x36
        /*018e*/ 	.short	(.L_13387 - .L_13386)
.L_13386:
        /*0190*/ 	.word	0x00000008
.L_13387:


//--------------------- .nv.info._ZN43_GLOBAL__N__9ae7fba5_10_SoftMax_cu_9f978f6320softmax_warp_forwardIdddLi2ELb1ELb0EEEvPT0_PKT_iiiPKbib --------------------------
	.section	.nv.info._ZN43_GLOBAL__N__9ae7fba5_10_SoftMax_cu_9f978f6320softmax_warp_forwardIdddLi2ELb1ELb0EEEvPT0_PKT_iiiPKbib,"",@"SHT_CUDA_INFO"
	.sectionflags	@""
	.align	4


	//----- nvinfo : EIATTR_CUDA_API_VERSION
	.align		4
        /*0000*/ 	.byte	0x04, 0x37
        /*0002*/ 	.short	(.L_13389 - .L_13388)
.L_13388:
        /*0004*/ 	.word	0x00000082


	//----- nvinfo : EIATTR_KPARAM_INFO
	.align		4
.L_13389:
        /*0008*/ 	.byte	0x04, 0x17
        /*000a*/ 	.short	(.L_13391 - .L_13390)
.L_13390:
        /*000c*/ 	.word	0x00000000
        /*0010*/ 	.short	0x0007
        /*0012*/ 	.short	0x002c
        /*0014*/ 	.byte	0x00, 0xf0, 0x05, 0x00


	//----- nvinfo : EIATTR_KPARAM_INFO
	.align		4
.L_13391:
        /*0018*/ 	.byte	0x04, 0x17
        /*001a*/ 	.short	(.L_13393 - .L_13392)
.L_13392:
        /*001c*/ 	.word	0x00000000
        /*0020*/ 	.short	0x0006
        /*0022*/ 	.short	0x0028
        /*0024*/ 	.byte	0x00, 0xf0, 0x11, 0x00


	//----- nvinfo : EIATTR_KPARAM_INFO
	.align		4
.L_13393:
        /*0028*/ 	.byte	0x04, 0x17
        /*002a*/ 	.short	(.L_13395 - .L_13394)
.L_13394:
        /*002c*/ 	.word	0x00000000
        /*0030*/ 	.short	0x0005
        /*0032*/ 	.short	0x0020
        /*0034*/ 	.byte	0x00, 0xf5, 0x21, 0x00


	//----- nvinfo : EIATTR_KPARAM_INFO
	.align		4
.L_13395:
        /*0038*/ 	.byte	0x04, 0x17
        /*003a*/ 	.short	(.L_13397 - .L_13396)
.L_13396:
        /*003c*/ 	.word	0x00000000
        /*0040*/ 	.short	0x0004
        /*0042*/ 	.short	0x0018
        /*0044*/ 	.byte	0x00, 0xf0, 0x11, 0x00


	//----- nvinfo : EIATTR_KPARAM_INFO
	.align		4
.L_13397:
        /*0048*/ 	.byte	0x04, 0x17
        /*004a*/ 	.short	(.L_13399 - .L_13398)
.L_13398:
        /*004c*/ 	.word	0x00000000
        /*0050*/ 	.short	0x0003
        /*0052*/ 	.short	0x0014
        /*0054*/ 	.byte	0x00, 0xf0, 0x11, 0x00


	//----- nvinfo : EIATTR_KPARAM_INFO
	.align		4
.L_13399:
        /*0058*/ 	.byte	0x04, 0x17
        /*005a*/ 	.short	(.L_13401 - .L_13400)
.L_13400:
        /*005c*/ 	.word	0x00000000
        /*0060*/ 	.short	0x0002
        /*0062*/ 	.short	0x0010
        /*0064*/ 	.byte	0x00, 0xf0, 0x11, 0x00


	//----- nvinfo : EIATTR_KPARAM_INFO
	.align		4
.L_13401:
        /*0068*/ 	.byte	0x04, 0x17
        /*006a*/ 	.short	(.L_13403 - .L_13402)
.L_13402:
        /*006c*/ 	.word	0x00000000
        /*0070*/ 	.short	0x0001
        /*0072*/ 	.short	0x0008
        /*0074*/ 	.byte	0x00, 0xf5, 0x21, 0x00


	//----- nvinfo : EIATTR_KPARAM_INFO
	.align		4
.L_13403:
        /*0078*/ 	.byte	0x04, 0x17
        /*007a*/ 	.short	(.L_13405 - .L_13404)
.L_13404:
        /*007c*/ 	.word	0x00000000
        /*0080*/ 	.short	0x0000
        /*0082*/ 	.short	0x0000
        /*0084*/ 	.byte	0x00, 0xf5, 0x21, 0x00


	//----- nvinfo : EIATTR_SPARSE_MMA_MASK
	.align		4
.L_13405:
        /*0088*/ 	.byte	0x03, 0x50
        /*008a*/ 	.short	0x0000


	//----- nvinfo : EIATTR_MAXREG_COUNT
	.align		4
        /*008c*/ 	.byte	0x03, 0x1b
        /*008e*/ 	.short	0x00ff


	//----- nvinfo : EIATTR_MERCURY_ISA_VERSION
	.align		4
        /*0090*/ 	.byte	0x03, 0x5f
        /*0092*/ 	.short	0x0101


	//----- nvinfo : EIATTR_COOP_GROUP_MASK_REGIDS
	.align		4
        /*0094*/ 	.byte	0x04, 0x29
        /*0096*/ 	.short	(.L_13407 - .L_13406)


	//   ....[0]....
.L_13406:
        /*0098*/ 	.word	0xffffffff


	//   ....[1]....
        /*009c*/ 	.word	0xffffffff


	//   ....[2]....
        /*00a0*/ 	.word	0xffffffff


	//   ....[3]....
        /*00a4*/ 	.word	0xffffffff


	//   ....[4]....
        /*00a8*/ 	.word	0xffffffff


	//   ....[5]....
        /*00ac*/ 	.word	0xffffffff


	//   ....[6]....
        /*00b0*/ 	.word	0xffffffff


	//   ....[7]....
        /*00b4*/ 	.word	0xffffffff


	//   ....[8]....
        /*00b8*/ 	.word	0xffffffff


	//   ....[9]....
        /*00bc*/ 	.word	0xffffffff


	//   ....[10]....
        /*00c0*/ 	.word	0xffffffff


	//   ....[11]....
        /*00c4*/ 	.word	0xffffffff


	//   ....[12]....
        /*00c8*/ 	.word	0xffffffff


	//   ....[13]....
        /*00cc*/ 	.word	0xffffffff


	//   ....[14]....
        /*00d0*/ 	.word	0xffffffff


	//   ....[15]....
        /*00d4*/ 	.word	0xffffffff


	//----- nvinfo : EIATTR_COOP_GROUP_INSTR_OFFSETS
	.align		4
.L_13407:
        /*00d8*/ 	.byte	0x04, 0x28
        /*00da*/ 	.short	(.L_13409 - .L_13408)


	//   ....[0]....
.L_13408:
        /*00dc*/ 	.word	0x00000360


	//   ....[1]....
        /*00e0*/ 	.word	0x00000370


	//   ....[2]....
        /*00e4*/ 	.word	0x00000380


	//   ....[3]....
        /*00e8*/ 	.word	0x00000390


	//   ....[4]....
        /*00ec*/ 	.word	0x00000400


	//   ....[5]....
        /*00f0*/ 	.word	0x00000410


	//   ....[6]....
        /*00f4*/ 	.word	0x00000420


	//   ....[7]....
        /*00f8*/ 	.word	0x00000430


	//   ....[8]....
        /*00fc*/ 	.word	0x00000950


	//   ....[9]....
        /*0100*/ 	.word	0x00000960


	//   ....[10]....
        /*0104*/ 	.word	0x00000970


	//   ....[11]....
        /*0108*/ 	.word	0x00000980


	//   ....[12]....
        /*010c*/ 	.word	0x000009a0


	//   ....[13]....
        /*0110*/ 	.word	0x000009c0


	//   ....[14]....
        /*0114*/ 	.word	0x000009d0


	//   ....[15]....
        /*0118*/ 	.word	0x000009e0


	//----- nvinfo : EIATTR_VRC_CTA_INIT_COUNT
	.align		4
.L_13409:
        /*011c*/ 	.byte	0x02, 0x4a
	.zero		1
	.zero		1


	//----- nvinfo : EIATTR_EXIT_INSTR_OFFSETS
	.align		4
        /*0120*/ 	.byte	0x04, 0x1c
        /*0122*/ 	.short	(.L_13411 - .L_13410)


	//   ....[0]....
.L_13410:
        /*0124*/ 	.word	0x00000a00


	//   ....[1]....
        /*0128*/ 	.word	0x00000fb0


	//   ....[2]....
        /*012c*/ 	.word	0x000014d0


	//   ....[3]....
        /*0130*/ 	.word	0x00001550


	//----- nvinfo : EIATTR_CRS_STACK_SIZE
	.align		4
.L_13411:
        /*0134*/ 	.byte	0x04, 0x1e
        /*0136*/ 	.short	(.L_13413 - .L_13412)
.L_13412:
        /*0138*/ 	.word	0x00000000


	//----- nvinfo : EIATTR_CBANK_PARAM_SIZE
	.align		4
.L_13413:
        /*013c*/ 	.byte	0x03, 0x19
        /*013e*/ 	.short	0x002d


	//----- nvinfo : EIATTR_PARAM_CBANK
	.align		4
        /*0140*/ 	.byte	0x04, 0x0a
        /*0142*/ 	.short	(.L_13415 - .L_13414)
	.align		4
.L_13414:
        /*0144*/ 	.word	index@(.nv.constant0._ZN43_GLOBAL__N__9ae7fba5_10_SoftMax_cu_9f978f6320softmax_warp_forwardIdddLi2ELb1ELb0EEEvPT0_PKT_iiiPKbib)
        /*0148*/ 	.short	0x0380
        /*014a*/ 	.short	0x002d


	//----- nvinfo : EIATTR_SW_WAR
	.align		4
.L_13415:
        /*014c*/ 	.byte	0x04, 0x36
        /*014e*/ 	.short	(.L_13417 - .L_13416)
.L_13416:
        /*0150*/ 	.word	0x00000008
.L_13417:


//--------------------- .nv.info._ZN43_GLOBAL__N__9ae7fba5_10_SoftMax_cu_9f978f6320softmax_warp_forwardIdddLi1ELb1ELb0EEEvPT0_PKT_iiiPKbib --------------------------
	.section	.nv.info._ZN43_GLOBAL__N__9ae7fba5_10_SoftMax_cu_9f978f6320softmax_warp_forwardIdddLi1ELb1ELb0EEEvPT0_PKT_iiiPKbib,"",@"SHT_CUDA_INFO"
	.sectionflags	@""
	.align	4


	//----- nvinfo : EIATTR_CUDA_API_VERSION
	.align		4
        /*0000*/ 	.byte	0x04, 0x37
        /*0002*/ 	.short	(.L_13419 - .L_13418)
.L_13418:
        /*0004*/ 	.word	0x00000082


	//----- nvinfo : EIATTR_KPARAM_INFO
	.align		4
.L_13419:
        /*0008*/ 	.byte	0x04, 0x17
        /*000a*/ 	.short	(.L_13421 - .L_13420)
.L_13420:
        /*000c*/ 	.word	0x00000000
        /*0010*/ 	.short	0x0007
        /*0012*/ 	.short	0x002c
        /*0014*/ 	.byte	0x00, 0xf0, 0x05, 0x00


	//----- nvinfo : EIATTR_KPARAM_INFO
	.align		4
.L_13421:
        /*0018*/ 	.byte	0x04, 0x17
        /*001a*/ 	.short	(.L_13423 - .L_13422)
.L_13422:
        /*001c*/ 	.word	0x00000000
        /*0020*/ 	.short	0x0006
        /*0022*/ 	.short	0x0028
        /*0024*/ 	.byte	0x00, 0xf0, 0x11, 0x00


	//----- nvinfo : EIATTR_KPARAM_INFO
	.align		4
.L_13423:
        /*0028*/ 	.byte	0x04, 0x17
        /*002a*/ 	.short	(.L_13425 - .L_13424)
.L_13424:
        /*002c*/ 	.word	0x00000000
        /*0030*/ 	.short	0x0005
        /*0032*/ 	.short	0x0020
        /*0034*/ 	.byte	0x00, 0xf5, 0x21, 0x00


	//----- nvinfo : EIATTR_KPARAM_INFO
	.align		4
.L_13425:
        /*0038*/ 	.byte	0x04, 0x17
        /*003a*/ 	.short	(.L_13427 - .L_13426)
.L_13426:
        /*003c*/ 	.word	0x00000000
        /*0040*/ 	.short	0x0004
        /*0042*/ 	.short	0x0018
        /*0044*/ 	.byte	0x00, 0xf0, 0x11, 0x00


	//----- nvinfo : EIATTR_KPARAM_INFO
	.align		4
.L_13427:
        /*0048*/ 	.byte	0x04, 0x17
        /*004a*/ 	.short	(.L_13429 - .L_13428)
.L_13428:
        /*004c*/ 	.word	0x00000000
        /*0050*/ 	.short	0x0003
        /*0052*/ 	.short	0x0014
        /*0054*/ 	.byte	0x00, 0xf0, 0x11, 0x00


	//----- nvinfo : EIATTR_KPARAM_INFO
	.align		4
.L_13429:
        /*0058*/ 	.byte	0x04, 0x17
        /*005a*/ 	.short	(.L_13431 - .L_13430)
.L_13430:
        /*005c*/ 	.word	0x00000000
        /*0060*/ 	.short	0x0002
        /*0062*/ 	.short	0x0010
        /*0064*/ 	.byte	0x00, 0xf0, 0x11, 0x00


	//----- nvinfo : EIATTR_KPARAM_INFO
	.align		4
.L_13431:
        /*0068*/ 	.byte	0x04, 0x17
        /*006a*/ 	.short	(.L_13433 - .L_13432)
.L_13432:
        /*006c*/ 	.word	0x00000000
        /*0070*/ 	.short	0x0001
        /*0072*/ 	.short	0x0008
        /*0074*/ 	.byte	0x00, 0xf5, 0x21, 0x00


	//----- nvinfo : EIATTR_KPARAM_INFO
	.align		4
.L_13433:
        /*0078*/ 	.byte	0x04, 0x17
        /*007a*/ 	.short	(.L_13435 - .L_13434)
.L_13434:
        /*007c*/ 	.word	0x00000000
        /*0080*/ 	.short	0x0000
        /*0082*/ 	.short	0x0000
        /*0084*/ 	.byte	0x00, 0xf5, 0x21, 0x00


	//----- nvinfo : EIATTR_SPARSE_MMA_MASK
	.align		4
.L_13435:
        /*0088*/ 	.byte	0x03, 0x50
        /*008a*/ 	.short	0x0000


	//----- nvinfo : EIATTR_MAXREG_COUNT
	.align		4
        /*008c*/ 	.byte	0x03, 0x1b
        /*008e*/ 	.short	0x00ff


	//----- nvinfo : EIATTR_MERCURY_ISA_VERSION
	.align		4
        /*0090*/ 	.byte	0x03, 0x5f
        /*0092*/ 	.short	0x0101


	//----- nvinfo : EIATTR_COOP_GROUP_MASK_REGIDS
	.align		4
        /*0094*/ 	.byte	0x04, 0x29
        /*0096*/ 	.short	(.L_13437 - .L_13436)


	//   ....[0]....
.L_13436:
        /*0098*/ 	.word	0xffffffff


	//   ....[1]....
        /*009c*/ 	.word	0xffffffff


	//   ....[2]....
        /*00a0*/ 	.word	0xffffffff


	//   ....[3]....
        /*00a4*/ 	.word	0xffffffff


	//   ....[4]....
        /*00a8*/ 	.word	0xffffffff


	//   ....[5]....
        /*00ac*/ 	.word	0xffffffff


	//   ....[6]....
        /*00b0*/ 	.word	0xffffffff


	//   ....[7]....
        /*00b4*/ 	.word	0xffffffff


	//----- nvinfo : EIATTR_COOP_GROUP_INSTR_OFFSETS
	.align		4
.L_13437:
        /*00b8*/ 	.byte	0x04, 0x28
        /*00ba*/ 	.short	(.L_13439 - .L_13438)


	//   ....[0]....
.L_13438:
        /*00bc*/ 	.word	0x00000380


	//   ....[1]....
        /*00c0*/ 	.word	0x00000390


	//   ....[2]....
        /*00c4*/ 	.word	0x000003a0


	//   ....[3]....
        /*00c8*/ 	.word	0x000003b0


	//   ....[4]....
        /*00cc*/ 	.word	0x000008c0


	//   ....[5]....
        /*00d0*/ 	.word	0x000008d0


	//   ....[6]....
        /*00d4*/ 	.word	0x000008e0


	//   ....[7]....
        /*00d8*/ 	.word	0x000008f0


	//----- nvinfo : EIATTR_VRC_CTA_INIT_COUNT
	.align		4
.L_13439:
        /*00dc*/ 	.byte	0x02, 0x4a
	.zero		1
	.zero		1


	//----- nvinfo : EIATTR_EXIT_INSTR_OFFSETS
	.align		4
        /*00e0*/ 	.byte	0x04, 0x1c
        /*00e2*/ 	.short	(.L_13441 - .L_13440)


	//   ....[0]....
.L_13440:
        /*00e4*/ 	.word	0x00000910


	//   ....[1]....
        /*00e8*/ 	.word	0x00000eb0


	//   ....[2]....
        /*00ec*/ 	.word	0x000013d0


	//   ....[3]....
        /*00f0*/ 	.word	0x00001450


	//----- nvinfo : EIATTR_CRS_STACK_SIZE
	.align		4
.L_13441:
        /*00f4*/ 	.byte	0x04, 0x1e
        /*00f6*/ 	.short	(.L_13443 - .L_13442)
.L_13442:
        /*00f8*/ 	.word	0x00000000


	//----- nvinfo : EIATTR_CBANK_PARAM_SIZE
	.align		4
.L_13443:
        /*00fc*/ 	.byte	0x03, 0x19
        /*00fe*/ 	.short	0x002d


	//----- nvinfo : EIATTR_PARAM_CBANK
	.align		4
        /*0100*/ 	.byte	0x04, 0x0a
        /*0102*/ 	.short	(.L_13445 - .L_13444)
	.align		4
.L_13444:
        /*0104*/ 	.word	index@(.nv.constant0._ZN43_GLOBAL__N__9ae7fba5_10_SoftMax_cu_9f978f6320softmax_warp_forwardIdddLi1ELb1ELb0EEEvPT0_PKT_iiiPKbib)
        /*0108*/ 	.short	0x0380
        /*010a*/ 	.short	0x002d


	//----- nvinfo : EIATTR_SW_WAR
	.align		4
.L_13445:
        /*010c*/ 	.byte	0x04, 0x36
        /*010e*/ 	.short	(.L_13447 - .L_13446)
.L_13446:
        /*0110*/ 	.word	0x00000008
.L_13447:


//--------------------- .nv.info._ZN43_GLOBAL__N__9ae7fba5_10_SoftMax_cu_9f978f6320softmax_warp_forwardIdddLi0ELb1ELb0EEEvPT0_PKT_iiiPKbib --------------------------
	.section	.nv.info._ZN43_GLOBAL__N__9ae7fba5_10_SoftMax_cu_9f978f6320softmax_warp_forwardIdddLi0ELb1ELb0EEEvPT0_PKT_iiiPKbib,"",@"SHT_CUDA_INFO"
	.sectionflags	@""
	.align	4


	//----- nvinfo : EIATTR_CUDA_API_VERSION
	.align		4
        /*0000*/ 	.byte	0x04, 0x37
        /*0002*/ 	.short	(.L_13449 - .L_13448)
.L_13448:
        /*0004*/ 	.word	0x00000082


	//----- nvinfo : EIATTR_KPARAM_INFO
	.align		4
.L_13449:
        /*0008*/ 	.byte	0x04, 0x17
        /*000a*/ 	.short	(.L_13451 - .L_13450)
.L_13450:
        /*000c*/ 	.word	0x00000000
        /*0010*/ 	.short	0x0007
        /*0012*/ 	.short	0x002c
        /*0014*/ 	.byte	0x00, 0xf0, 0x05, 0x00


	//----- nvinfo : EIATTR_KPARAM_INFO
	.align		4
.L_13451:
        /*0018*/ 	.byte	0x04, 0x17
        /*001a*/ 	.short	(.L_13453 - .L_13452)
.L_13452:
        /*001c*/ 	.word	0x00000000
        /*0020*/ 	.short	0x0006
        /*0022*/ 	.short	0x0028
        /*0024*/ 	.byte	0x00, 0xf0, 0x11, 0x00


	//----- nvinfo : EIATTR_KPARAM_INFO
	.align		4
.L_13453:
        /*0028*/ 	.byte	0x04, 0x17
        /*002a*/ 	.short	(.L_13455 - .L_13454)
.L_13454:
        /*002c*/ 	.word	0x00000000
        /*0030*/ 	.short	0x0005
        /*0032*/ 	.short	0x0020
        /*0034*/ 	.byte	0x00, 0xf5, 0x21, 0x00


	//----- nvinfo : EIATTR_KPARAM_INFO
	.align		4
.L_13455:
        /*0038*/ 	.byte	0x04, 0x17
        /*003a*/ 	.short	(.L_13457 - .L_13456)
.L_13456:
        /*003c*/ 	.word	0x00000000
        /*0040*/ 	.short	0x0004
        /*0042*/ 	.short	0x0018
        /*0044*/ 	.byte	0x00, 0xf0, 0x11, 0x00


	//----- nvinfo : EIATTR_KPARAM_INFO
	.align		4
.L_13457:
        /*0048*/ 	.byte	0x04, 0x17
        /*004a*/ 	.short	(.L_13459 - .L_13458)
.L_13458:
        /*004c*/ 	.word	0x00000000
        /*0050*/ 	.short	0x0003
        /*0052*/ 	.short	0x0014
        /*0054*/ 	.byte	0x00, 0xf0, 0x11, 0x00


	//----- nvinfo : EIATTR_KPARAM_INFO
	.align		4
.L_13459:
        /*0058*/ 	.byte	0x04, 0x17
        /*005a*/ 	.short	(.L_13461 - .L_13460)
.L_13460:
        /*005c*/ 	.word	0x00000000
        /*0060*/ 	.short	0x0002
        /*0062*/ 	.short	0x0010
        /*0064*/ 	.byte	0x00, 0xf0, 0x11, 0x00


	//----- nvinfo : EIATTR_KPARAM_INFO
	.align		4
.L_13461:
        /*0068*/ 	.byte	0x04, 0x17
        /*006a*/ 	.short	(.L_13463 - .L_13462)
.L_13462:
        /*006c*/ 	.word	0x00000000
        /*0070*/ 	.short	0x0001
        /*0072*/ 	.short	0x0008
        /*0074*/ 	.byte	0x00, 0xf5, 0x21, 0x00


	//----- nvinfo : EIATTR_KPARAM_INFO
	.align		4
.L_13463:
        /*0078*/ 	.byte	0x04, 0x17
        /*007a*/ 	.short	(.L_13465 - .L_13464)
.L_13464:
        /*007c*/ 	.word	0x00000000
        /*0080*/ 	.short	0x0000
        /*0082*/ 	.short	0x0000
        /*0084*/ 	.byte	0x00, 0xf5, 0x21, 0x00


	//----- nvinfo : EIATTR_SPARSE_MMA_MASK
	.align		4
.L_13465:
        /*0088*/ 	.byte	0x03, 0x50
        /*008a*/ 	.short	0x0000


	//----- nvinfo : EIATTR_MAXREG_COUNT
	.align		4
        /*008c*/ 	.byte	0x03, 0x1b
        /*008e*/ 	.short	0x00ff


	//----- nvinfo : EIATTR_MERCURY_ISA_VERSION
	.align		4
        /*0090*/ 	.byte	0x03, 0x5f
        /*0092*/ 	.short	0x0101


	//----- nvinfo : EIATTR_VRC_CTA_INIT_COUNT
	.align		4
        /*0094*/ 	.byte	0x02, 0x4a
	.zero		1
	.zero		1


	//----- nvinfo : EIATTR_EXIT_INSTR_OFFSETS
	.align		4
        /*0098*/ 	.byte	0x04, 0x1c
        /*009a*/ 	.short	(.L_13467 - .L_13466)


	//   ....[0]....
.L_13466:
        /*009c*/ 	.word	0x000007f0


	//   ....[1]....
        /*00a0*/ 	.word	0x00000d90


	//   ....[2]....
        /*00a4*/ 	.word	0x000012b0


	//   ....[3]....
        /*00a8*/ 	.word	0x00001330


	//----- nvinfo : EIATTR_CRS_STACK_SIZE
	.align		4
.L_13467:
        /*00ac*/ 	.byte	0x04, 0x1e
        /*00ae*/ 	.short	(.L_13469 - .L_13468)
.L_13468:
        /*00b0*/ 	.word	0x00000000


	//----- nvinfo : EIATTR_CBANK_PARAM_SIZE
	.align		4
.L_13469:
        /*00b4*/ 	.byte	0x03, 0x19
        /*00b6*/ 	.short	0x002d


	//----- nvinfo : EIATTR_PARAM_CBANK
	.align		4
        /*00b8*/ 	.byte	0x04, 0x0a
        /*00ba*/ 	.short	(.L_13471 - .L_13470)
	.align		4
.L_13470:
        /*00bc*/ 	.word	index@(.nv.constant0._ZN43_GLOBAL__N__9ae7fba5_10_SoftMax_cu_9f978f6320softmax_warp_forwardIdddLi0ELb1ELb0EEEvPT0_PKT_iiiPKbib)
        /*00c0*/ 	.short	0x0380
        /*00c2*/ 	.short	0x002d


	//----- nvinfo : EIATTR_SW_WAR
	.align		4
.L_13471:
        /*00c4*/ 	.byte	0x04, 0x36
        /*00c6*/ 	.short	(.L_13473 - .L_13472)
.L_13472:
        /*00c8*/ 	.word	0x00000008
.L_13473:


//--------------------- .nv.info._ZN2at6native43_GLOBAL__N__9ae7fba5_10_SoftMax_cu_9f978f6327cunn_SpatialSoftMaxBackwardIN3c108BFloat16EffNS1_23SoftMaxBackwardEpilogueEEEvPT_PKT1_SA_jjj --------------------------
	.section	.nv.info._ZN2at6native43_GLOBAL__N__9ae7fba5_10_SoftMax_cu_9f978f6327cunn_SpatialSoftMaxBackwardIN3c108BFloat16EffNS1_23SoftMaxBackwardEpilogueEEEvPT_PKT1_SA_jjj,"",@"SHT_CUDA_INFO"
	.sectionflags	@""
	.align	4


	//----- nvinfo : EIATTR_CUDA_API_VERSION
	.align		4
        /*0000*/ 	.byte	0x04, 0x37
        /*0002*/ 	.short	(.L_13475 - .L_13474)
.L_13474:
        /*0004*/ 	.word	0x00000082


	//----- nvinfo : EIATTR_KPARAM_INFO
	.align		4
.L_13475:
        /*0008*/ 	.byte	0x04, 0x17
        /*000a*/ 	.short	(.L_13477 - .L_13476)
.L_13476:
        /*000c*/ 	.word	0x00000000
        /*0010*/ 	.short	0x0005
        /*0012*/ 	.short	0x0020
        /*0014*/ 	.byte	0x00, 0xf0, 0x11, 0x00


	//----- nvinfo : EIATTR_KPARAM_INFO
	.align		4
.L_13477:
        /*0018*/ 	.byte	0x04, 0x17
        /*001a*/ 	.short	(.L_13479 - .L_13478)
.L_13478:
        /*001c*/ 	.word	0x00000000
        /*0020*/ 	.short	0x0004
        /*0022*/ 	.short	0x001c
        /*0024*/ 	.byte	0x00, 0xf0, 0x11, 0x00


	//----- nvinfo : EIATTR_KPARAM_INFO
	.align		4
.L_13479:
        /*0028*/ 	.byte	0x04, 0x17
        /*002a*/ 	.short	(.L_13481 - .L_13480)
.L_13480:
        /*002c*/ 	.word	0x00000000
        /*0030*/ 	.short	0x0003
        /*0032*/ 	.short	0x0018
        /*0034*/ 	.byte	0x00, 0xf0, 0x11, 0x00


	//----- nvinfo : EIATTR_KPARAM_INFO
	.align		4
.L_13481:
        /*0038*/ 	.byte	0x04, 0x17
        /*003a*/ 	.short	(.L_13483 - .L_13482)
.L_13482:
        /*003c*/ 	.word	0x00000000
        /*0040*/ 	.short	0x0002
        /*0042*/ 	.short	0x0010
        /*0044*/ 	.byte	0x00, 0xf5, 0x21, 0x00


	//----- nvinfo : EIATTR_KPARAM_INFO
	.align		4
.L_13483:
        /*0048*/ 	.byte	0x04, 0x17
        /*004a*/ 	.short	(.L_13485 - .L_13484)
.L_13484:
        /*004c*/ 	.word	0x00000000
        /*0050*/ 	.short	0x0001
        /*0052*/ 	.short	0x0008
        /*0054*/ 	.byte	0x00, 0xf5, 0x21, 0x00


	//----- nvinfo : EIATTR_KPARAM_INFO
	.align		4
.L_13485:
        /*0058*/ 	.byte	0x04, 0x17
        /*005a*/ 	.short	(.L_13487 - .L_13486)
.L_13486:
        /*005c*/ 	.word	0x00000000
        /*0060*/ 	.short	0x0000
        /*0062*/ 	.short	0x0000
        /*0064*/ 	.byte	0x00, 0xf5, 0x21, 0x00


	//----- nvinfo : EIATTR_SPARSE_MMA_MASK
	.align		4
.L_13487:
        /*0068*/ 	.byte	0x03, 0x50
        /*006a*/ 	.short	0x0000


	//----- nvinfo : EIATTR_MAXREG_COUNT
	.align		4
        /*006c*/ 	.byte	0x03, 0x1b
        /*006e*/ 	.short	0x00ff


	//----- nvinfo : EIATTR_NUM_BARRIERS
	.align		4
        /*0070*/ 	.byte	0x02, 0x4c
        /*0072*/ 	.byte	0x01
	.zero		1


	//----- nvinfo : EIATTR_MERCURY_ISA_VERSION
	.align		4
        /*0074*/ 	.byte	0x03, 0x5f
        /*0076*/ 	.short	0x0101


	//----- nvinfo : EIATTR_VRC_CTA_INIT_COUNT
	.align		4
        /*0078*/ 	.byte	0x02, 0x4a
	.zero		1
	.zero		1


	//----- nvinfo : EIATTR_EXIT_INSTR_OFFSETS
	.align		4
        /*007c*/ 	.byte	0x04, 0x1c
        /*007e*/ 	.short	(.L_13489 - .L_13488)


	//   ....[0]....
.L_13488:
        /*0080*/ 	.word	0x00000040


	//   ....[1]....
        /*0084*/ 	.word	0x00001f00


	//----- nvinfo : EIATTR_CRS_STACK_SIZE
	.align		4
.L_13489:
        /*0088*/ 	.byte	0x04, 0x1e
        /*008a*/ 	.short	(.L_13491 - .L_13490)
.L_13490:
        /*008c*/ 	.word	0x00000000


	//----- nvinfo : EIATTR_CBANK_PARAM_SIZE
	.align		4
.L_13491:
        /*0090*/ 	.byte	0x03, 0x19
        /*0092*/ 	.short	0x0024


	//----- nvinfo : EIATTR_PARAM_CBANK
	.align		4
        /*0094*/ 	.byte	0x04, 0x0a
        /*0096*/ 	.short	(.L_13493 - .L_13492)
	.align		4
.L_13492:
        /*0098*/ 	.word	index@(.nv.constant0._ZN2at6native43_GLOBAL__N__9ae7fba5_10_SoftMax_cu_9f978f6327cunn_SpatialSoftMaxBackwardIN3c108BFloat16EffNS1_23SoftMaxBackwardEpilogueEEEvPT_PKT1_SA_jjj)
        /*009c*/ 	.short	0x0380
        /*009e*/ 	.short	0x0024


	//----- nvinfo : EIATTR_SW_WAR
	.align		4
.L_13493:
        /*00a0*/ 	.byte	0x04, 0x36
        /*00a2*/ 	.short	(.L_13495 - .L_13494)
.L_13494:
        /*00a4*/ 	.word	0x00000008
.L_13495:


//--------------------- .nv.info._ZN2at6native43_GLOBAL__N__9ae7fba5_10_SoftMax_cu_9f978f6327cunn_SpatialSoftMaxBackwardIN3c108BFloat16EfS4_NS1_23SoftMaxBackwardEpilogueEEEvPT_PKT1_SA_jjj --------------------------
	.section	.nv.info._ZN2at6native43_GLOBAL__N__9ae7fba5_10_SoftMax_cu_9f978f6327cunn_SpatialSoftMaxBackwardIN3c108BFloat16EfS4_NS1_23SoftMaxBackwardEpilogueEEEvPT_PKT1_SA_jjj,"",@"SHT_CUDA_INFO"
	.sectionflags	@""
	.align	4


	//----- nvinfo : EIATTR_CUDA_API_VERSION
	.align		4
        /*0000*/ 	.byte	0x04, 0x37
        /*0002*/ 	.short	(.L_13497 - .L_13496)
.L_13496:
        /*0004*/ 	.word	0x00000082


	//----- nvinfo : EIATTR_KPARAM_INFO
	.align		4
.L_13497:
        /*0008*/ 	.byte	0x04, 0x17
        /*000a*/ 	.short	(.L_13499 - .L_13498)
.L_13498:
        /*000c*/ 	.word	0x00000000
        /*0010*/ 	.short	0x0005
        /*0012*/ 	.short	0x0020
        /*0014*/ 	.byte	0x00, 0xf0, 0x11, 0x00


	//----- nvinfo : EIATTR_KPARAM_INFO
	.align		4
.L_13499:
        /*0018*/ 	.byte	0x04, 0x17
        /*001a*/ 	.short	(.L_13501 - .L_13500)
.L_13500:
        /*001c*/ 	.word	0x00000000
        /*0020*/ 	.short	0x0004
        /*0022*/ 	.short	0x001c
        /*0024*/ 	.byte	0x00, 0xf0, 0x11, 0x00


	//----- nvinfo : EIATTR_KPARAM_INFO
	.align		4
.L_13501:
        /*0028*/ 	.byte	0x04, 0x17
        /*002a*/ 	.short	(.L_13503 - .L_13502)
.L_13502:
        /*002c*/ 	.word	0x00000000
        /*0030*/ 	.short	0x0003
        /*0032*/ 	.short	0x0018
        /*0034*/ 	.byte	0x00, 0xf0, 0x11, 0x00


	//----- nvinfo : EIATTR_KPARAM_INFO
	.align		4
.L_13503:
        /*0038*/ 	.byte	0x04, 0x17
        /*003a*/ 	.short	(.L_13505 - .L_13504)
.L_13504:
        /*003c*/ 	.word	0x00000000
        /*0040*/ 	.short	0x0002
        /*0042*/ 	.short	0x0010
        /*0044*/ 	.byte	0x00, 0xf5, 0x21, 0x00


	//----- nvinfo : EIATTR_KPARAM_INFO
	.align		4
.L_13505:
        /*0048*/ 	.byte	0x04, 0x17
        /*004a*/ 	.short	(.L_13507 - .L_13506)
.L_13506:
        /*004c*/ 	.word	0x00000000
        /*0050*/ 	.short	0x0001
        /*0052*/ 	.short	0x0008
        /*0054*/ 	.byte	0x00, 0xf5, 0x21, 0x00


	//----- nvinfo : EIATTR_KPARAM_INFO
	.align		4
.L_13507:
        /*0058*/ 	.byte	0x04, 0x17
        /*005a*/ 	.short	(.L_13509 - .L_13508)
.L_13508:
        /*005c*/ 	.word	0x00000000
        /*0060*/ 	.short	0x0000
        /*0062*/ 	.short	0x0000
        /*0064*/ 	.byte	0x00, 0xf5, 0x21, 0x00


	//----- nvinfo : EIATTR_SPARSE_MMA_MASK
	.align		4
.L_13509:
        /*0068*/ 	.byte	0x03, 0x50
        /*006a*/ 	.short	0x0000


	//----- nvinfo : EIATTR_MAXREG_COUNT
	.align		4
        /*006c*/ 	.byte	0x03, 0x1b
        /*006e*/ 	.short	0x00ff


	//----- nvinfo : EIATTR_NUM_BARRIERS
	.align		4
        /*0070*/ 	.byte	0x02, 0x4c
        /*0072*/ 	.byte	0x01
	.zero		1


	//----- nvinfo : EIATTR_MERCURY_ISA_VERSION
	.align		4
        /*0074*/ 	.byte	0x03, 0x5f
        /*0076*/ 	.short	0x0101


	//----- nvinfo : EIATTR_VRC_CTA_INIT_COUNT
	.align		4
        /*0078*/ 	.byte	0x02, 0x4a
	.zero		1
	.zero		1


	//----- nvinfo : EIATTR_EXIT_INSTR_OFFSETS
	.align		4
        /*007c*/ 	.byte	0x04, 0x1c
        /*007e*/ 	.short	(.L_13511 - .L_13510)


	//   ....[0]....
.L_13510:
        /*0080*/ 	.word	0x00000040


	//   ....[1]....
        /*0084*/ 	.word	0x00002300


	//----- nvinfo : EIATTR_CRS_STACK_SIZE
	.align		4
.L_13511:
        /*0088*/ 	.byte	0x04, 0x1e
        /*008a*/ 	.short	(.L_13513 - .L_13512)
.L_13512:
        /*008c*/ 	.word	0x00000000


	//----- nvinfo : EIATTR_CBANK_PARAM_SIZE
	.align		4
.L_13513:
        /*0090*/ 	.byte	0x03, 0x19
        /*0092*/ 	.short	0x0024


	//----- nvinfo : EIATTR_PARAM_CBANK
	.align		4
        /*0094*/ 	.byte	0x04, 0x0a
        /*0096*/ 	.short	(.L_13515 - .L_13514)
	.align		4
.L_13514:
        /*0098*/ 	.word	index@(.nv.constant0._ZN2at6native43_GLOBAL__N__9ae7fba5_10_SoftMax_cu_9f978f6327cunn_SpatialSoftMaxBackwardIN3c108BFloat16EfS4_NS1_23SoftMaxBackwardEpilogueEEEvPT_PKT1_SA_jjj)
        /*009c*/ 	.short	0x0380
        /*009e*/ 	.short	0x0024


	//----- nvinfo : EIATTR_SW_WAR
	.align		4
.L_13515:
        /*00a0*/ 	.byte	0x04, 0x36
        /*00a2*/ 	.short	(.L_13517 - .L_13516)
.L_13516:
        /*00a4*/ 	.word	0x00000008
.L_13517:


//--------------------- .nv.info._ZN2at6native43_GLOBAL__N__9ae7fba5_10_SoftMax_cu_9f978f6327cunn_SpatialSoftMaxBackwardIN3c104HalfEffNS1_23SoftMaxBackwardEpilogueEEEvPT_PKT1_SA_jjj --------------------------
	.section	.nv.info._ZN2at6native43_GLOBAL__N__9ae7fba5_10_SoftMax_cu_9f978f6327cunn_SpatialSoftMaxBackwardIN3c104HalfEffNS1_23SoftMaxBackwardEpilogueEEEvPT_PKT1_SA_jjj,"",@"SHT_CUDA_INFO"
	.sectionflags	@""
	.align	4


	//----- nvinfo : EIATTR_CUDA_API_VERSION
	.align		4
        /*0000*/ 	.byte	0x04, 0x37
        /*0002*/ 	.short	(.L_13519 - .L_13518)
.L_13518:
        /*0004*/ 	.word	0x00000082


	//----- nvinfo : EIATTR_KPARAM_INFO
	.align		4
.L_13519:
        /*0008*/ 	.byte	0x04, 0x17
        /*000a*/ 	.short	(.L_13521 - .L_13520)
.L_13520:
        /*000c*/ 	.word	0x00000000
        /*0010*/ 	.short	0x0005
        /*0012*/ 	.short	0x0020
        /*0014*/ 	.byte	0x00, 0xf0, 0x11, 0x00


	//----- nvinfo : EIATTR_KPARAM_INFO
	.align		4
.L_13521:
        /*0018*/ 	.byte	0x04, 0x17
        /*001a*/ 	.short	(.L_13523 - .L_13522)
.L_13522:
        /*001c*/ 	.word	0x00000000
        /*0020*/ 	.short	0x0004
        /*0022*/ 	.short	0x001c
        /*0024*/ 	.byte	0x00, 0xf0, 0x11, 0x00


	//----- nvinfo : EIATTR_KPARAM_INFO
	.align		4
.L_13523:
        /*0028*/ 	.byte	0x04, 0x17
        /*002a*/ 	.short	(.L_13525 - .L_13524)
.L_13524:
        /*002c*/ 	.word	0x00000000
        /*0030*/ 	.short	0x0003
        /*0032*/ 	.short	0x0018
        /*0034*/ 	.byte	0x00, 0xf0, 0x11, 0x00


	//----- nvinfo : EIATTR_KPARAM_INFO
	.align		4
.L_13525:
        /*0038*/ 	.byte	0x04, 0x17
        /*003a*/ 	.short	(.L_13527 - .L_13526)
.L_13526:
        /*003c*/ 	.word	0x00000000
        /*0040*/ 	.short	0x0002
        /*0042*/ 	.short	0x0010
        /*0044*/ 	.byte	0x00, 0xf5, 0x21, 0x00


	//----- nvinfo : EIATTR_KPARAM_INFO
	.align		4
.L_13527:
        /*0048*/ 	.byte	0x04, 0x17
        /*004a*/ 	.short	(.L_13529 - .L_13528)
.L_13528:
        /*004c*/ 	.word	0x00000000
        /*0050*/ 	.short	0x0001
        /*0052*/ 	.short	0x0008
        /*0054*/ 	.byte	0x00, 0xf5, 0x21, 0x00


	//----- nvinfo : EIATTR_KPARAM_INFO
	.align		4
.L_13529:
        /*0058*/ 	.byte	0x04, 0x17
        /*005a*/ 	.short	(.L_13531 - .L_13530)
.L_13530:
        /*005c*/ 	.word	0x00000000
        /*0060*/ 	.short	0x0000
        /*0062*/ 	.short	0x0000
        /*0064*/ 	.byte	0x00, 0xf5, 0x21, 0x00


	//----- nvinfo : EIATTR_SPARSE_MMA_MASK
	.align		4
.L_13531:
        /*0068*/ 	.byte	0x03, 0x50
        /*006a*/ 	.short	0x0000


	//----- nvinfo : EIATTR_MAXREG_COUNT
	.align		4
        /*006c*/ 	.byte	0x03, 0x1b
        /*006e*/ 	.short	0x00ff


	//----- nvinfo : EIATTR_NUM_BARRIERS
	.align		4
        /*0070*/ 	.byte	0x02, 0x4c
        /*0072*/ 	.byte	0x01
	.zero		1


	//----- nvinfo : EIATTR_MERCURY_ISA_VERSION
	.align		4
        /*0074*/ 	.byte	0x03, 0x5f
        /*0076*/ 	.short	0x0101


	//----- nvinfo : EIATTR_VRC_CTA_INIT_COUNT
	.align		4
        /*0078*/ 	.byte	0x02, 0x4a
	.zero		1
	.zero		1


	//----- nvinfo : EIATTR_EXIT_INSTR_OFFSETS
	.align		4
        /*007c*/ 	.byte	0x04, 0x1c
        /*007e*/ 	.short	(.L_13533 - .L_13532)


	//   ....[0]....
.L_13532:
        /*0080*/ 	.word	0x00000040


	//   ....[1]....
        /*0084*/ 	.word	0x00001f00


	//----- nvinfo : EIATTR_CRS_STACK_SIZE
	.align		4
.L_13533:
        /*0088*/ 	.byte	0x04, 0x1e
        /*008a*/ 	.short	(.L_13535 - .L_13534)
.L_13534:
        /*008c*/ 	.word	0x00000000


	//----- nvinfo : EIATTR_CBANK_PARAM_SIZE
	.align		4
.L_13535:
        /*0090*/ 	.byte	0x03, 0x19
        /*0092*/ 	.short	0x0024


	//----- nvinfo : EIATTR_PARAM_CBANK
	.align		4
        /*0094*/ 	.byte	0x04, 0x0a
        /*0096*/ 	.short	(.L_13537 - .L_13536)
	.align		4
.L_13536:
        /*0098*/ 	.word	index@(.nv.constant0._ZN2at6native43_GLOBAL__N__9ae7fba5_10_SoftMax_cu_9f978f6327cunn_SpatialSoftMaxBackwardIN3c104HalfEffNS1_23SoftMaxBackwardEpilogueEEEvPT_PKT1_SA_jjj)
        /*009c*/ 	.short	0x0380
        /*009e*/ 	.short	0x0024


	//----- nvinfo : EIATTR_SW_WAR
	.align		4
.L_13537:
        /*00a0*/ 	.byte	0x04, 0x36
        /*00a2*/ 	.short	(.L_13539 - .L_13538)
.L_13538:
        /*00a4*/ 	.word	0x00000008
.L_13539:


//--------------------- .nv.info._ZN2at6native43_GLOBAL__N__9ae7fba5_10_SoftMax_cu_9f978f6327cunn_SpatialSoftMaxBackwardIN3c104HalfEfS4_NS1_23SoftMaxBackwardEpilogueEEEvPT_PKT1_SA_jjj --------------------------
	.section	.nv.info._ZN2at6native43_GLOBAL__N__9ae7fba5_10_SoftMax_cu_9f978f6327cunn_SpatialSoftMaxBackwardIN3c104HalfEfS4_NS1_23SoftMaxBackwardEpilogueEEEvPT_PKT1_SA_jjj,"",@"SHT_CUDA_INFO"
	.sectionflags	@""
	.align	4


	//----- nvinfo : EIATTR_CUDA_API_VERSION
	.align		4
        /*0000*/ 	.byte	0x04, 0x37
        /*0002*/ 	.short	(.L_13541 - .L_13540)
.L_13540:
        /*0004*/ 	.word	0x00000082


	//----- nvinfo : EIATTR_KPARAM_INFO
	.align		4
.L_13541:
        /*0008*/ 	.byte	0x04, 0x17
        /*000a*/ 	.short	(.L_13543 - .L_13542)
.L_13542:
        /*000c*/ 	.word	0x00000000
        /*0010*/ 	.short	0x0005
        /*0012*/ 	.short	0x0020
        /*0014*/ 	.byte	0x00, 0xf0, 0x11, 0x00


	//----- nvinfo : EIATTR_KPARAM_INFO
	.align		4
.L_13543:
        /*0018*/ 	.byte	0x04, 0x17
        /*001a*/ 	.short	(.L_13545 - .L_13544)
.L_13544:
        /*001c*/ 	.word	0x00000000
        /*0020*/ 	.short	0x0004
        /*0022*/ 	.short	0x001c
        /*0024*/ 	.byte	0x00, 0xf0, 0x11, 0x00


	//----- nvinfo : EIATTR_KPARAM_INFO
	.align		4
.L_13545:
        /*0028*/ 	.byte	0x04, 0x17
        /*002a*/ 	.short	(.L_13547 - .L_13546)
.L_13546:
        /*002c*/ 	.word	0x00000000
        /*0030*/ 	.short	0x0003
        /*0032*/ 	.short	0x0018
        /*0034*/ 	.byte	0x00, 0xf0, 0x11, 0x00


	//----- nvinfo : EIATTR_KPARAM_INFO
	.align		4
.L_13547:
        /*0038*/ 	.byte	0x04, 0x17
        /*003a*/ 	.short	(.L_13549 - .L_13548)
.L_13548:
        /*003c*/ 	.word	0x00000000
        /*0040*/ 	.short	0x0002
        /*0042*/ 	.short	0x0010
        /*0044*/ 	.byte	0x00, 0xf5, 0x21, 0x00


	//----- nvinfo : EIATTR_KPARAM_INFO
	.align		4
.L_13549:
        /*0048*/ 	.byte	0x04, 0x17
        /*004a*/ 	.short	(.L_13551 - .L_13550)
.L_13550:
        /*004c*/ 	.word	0x00000000
        /*0050*/ 	.short	0x0001
        /*0052*/ 	.short	0x0008
        /*0054*/ 	.byte	0x00, 0xf5, 0x21, 0x00


	//----- nvinfo : EIATTR_KPARAM_INFO
	.align		4
.L_13551:
        /*0058*/ 	.byte	0x04, 0x17
        /*005a*/ 	.short	(.L_13553 - .L_13552)
.L_13552:
        /*005c*/ 	.word	0x00000000
        /*0060*/ 	.short	0x0000
        /*0062*/ 	.short	0x0000
        /*0064*/ 	.byte	0x00, 0xf5, 0x21, 0x00


	//----- nvinfo : EIATTR_SPARSE_MMA_MASK
	.align		4
.L_13553:
        /*0068*/ 	.byte	0x03, 0x50
        /*006a*/ 	.short	0x0000


	//----- nvinfo : EIATTR_MAXREG_COUNT
	.align		4
        /*006c*/ 	.byte	0x03, 0x1b
        /*006e*/ 	.short	0x00ff


	//----- nvinfo : EIATTR_NUM_BARRIERS
	.align		4
        /*0070*/ 	.byte	0x02, 0x4c
        /*0072*/ 	.byte	0x01
	.zero		1


	//----- nvinfo : EIATTR_MERCURY_ISA_VERSION
	.align		4
        /*0074*/ 	.byte	0x03, 0x5f
        /*0076*/ 	.short	0x0101


	//----- nvinfo : EIATTR_VRC_CTA_INIT_COUNT
	.align		4
        /*0078*/ 	.byte	0x02, 0x4a
	.zero		1
	.zero		1


	//----- nvinfo : EIATTR_EXIT_INSTR_OFFSETS
	.align		4
        /*007c*/ 	.byte	0x04, 0x1c
        /*007e*/ 	.short	(.L_13555 - .L_13554)


	//   ....[0]....
.L_13554:
        /*0080*/ 	.word	0x00000040


	//   ....[1]....
        /*0084*/ 	.word	0x00002300


	//----- nvinfo : EIATTR_CRS_STACK_SIZE
	.align		4
.L_13555:
        /*0088*/ 	.byte	0x04, 0x1e
        /*008a*/ 	.short	(.L_13557 - .L_13556)
.L_13556:
        /*008c*/ 	.word	0x00000000


	//----- nvinfo : EIATTR_CBANK_PARAM_SIZE
	.align		4
.L_13557:
        /*0090*/ 	.byte	0x03, 0x19
        /*0092*/ 	.short	0x0024


	//----- nvinfo : EIATTR_PARAM_CBANK
	.align		4
        /*0094*/ 	.byte	0x04, 0x0a
        /*0096*/ 	.short	(.L_13559 - .L_13558)
	.align		4
.L_13558:
        /*0098*/ 	.word	index@(.nv.constant0._ZN2at6native43_GLOBAL__N__9ae7fba5_10_SoftMax_cu_9f978f6327cunn_SpatialSoftMaxBackwardIN3c104HalfEfS4_NS1_23SoftMaxBackwardEpilogueEEEvPT_PKT1_SA_jjj)
        /*009c*/ 	.short	0x0380
        /*009e*/ 	.short	0x0024


	//----- nvinfo : EIATTR_SW_WAR
	.align		4
.L_13559:
        /*00a0*/ 	.byte	0x04, 0x36
        /*00a2*/ 	.short	(.L_13561 - .L_13560)
.L_13560:
        /*00a4*/ 	.word	0x00000008
.L_13561:


//--------------------- .nv.info._ZN2at6native43_GLOBAL__N__9ae7fba5_10_SoftMax_cu_9f978f6327cunn_SpatialSoftMaxBackwardIfffNS1_23SoftMaxBackwardEpilogueEEEvPT_PKT1_S8_jjj --------------------------
	.section	.nv.info._ZN2at6native43_GLOBAL__N__9ae7fba5_10_SoftMax_cu_9f978f6327cunn_SpatialSoftMaxBackwardIfffNS1_23SoftMaxBackwardEpilogueEEEvPT_PKT1_S8_jjj,"",@"SHT_CUDA_INFO"
	.sectionflags	@""
	.align	4


	//----- nvinfo : EIATTR_CUDA_API_VERSION
	.align		4
        /*0000*/ 	.byte	0x04, 0x37
        /*0002*/ 	.short	(.L_13563 - .L_13562)
.L_13562:
        /*0004*/ 	.word	0x00000082


	//----- nvinfo : EIATTR_KPARAM_INFO
	.align		4
.L_13563:
        /*0008*/ 	.byte	0x04, 0x17
        /*000a*/ 	.short	(.L_13565 - .L_13564)
.L_13564:
        /*000c*/ 	.word	0x00000000
        /*0010*/ 	.short	0x0005
        /*0012*/ 	.short	0x0020
        /*0014*/ 	.byte	0x00, 0xf0, 0x11, 0x00


	//----- nvinfo : EIATTR_KPARAM_INFO
	.align		4
.L_13565:
        /*0018*/ 	.byte	0x04, 0x17
        /*001a*/ 	.short	(.L_13567 - .L_13566)
.L_13566:
        /*001c*/ 	.word	0x00000000
        /*0020*/ 	.short	0x0004
        /*0022*/ 	.short	0x001c
        /*0024*/ 	.byte	0x00, 0xf0, 0x11, 0x00


	//----- nvinfo : EIATTR_KPARAM_INFO
	.align		4
.L_13567:
        /*0028*/ 	.byte	0x04, 0x17
        /*002a*/ 	.short	(.L_13569 - .L_13568)
.L_13568:
        /*002c*/ 	.word	0x00000000
        /*0030*/ 	.short	0x0003
        /*0032*/ 	.short	0x0018
        /*0034*/ 	.byte	0x00, 0xf0, 0x11, 0x00


	//----- nvinfo : EIATTR_KPARAM_INFO
	.align		4
.L_13569:
        /*0038*/ 	.byte	0x04, 0x17
        /*003a*/ 	.short	(.L_13571 - .L_13570)
.L_13570:
        /*003c*/ 	.word	0x00000000
        /*0040*/ 	.short	0x0002
        /*0042*/ 	.short	0x0010
        /*0044*/ 	.byte	0x00, 0xf5, 0x21, 0x00


	//----- nvinfo : EIATTR_KPARAM_INFO
	.align		4
.L_13571:
        /*0048*/ 	.byte	0x04, 0x17
        /*004a*/ 	.short	(.L_13573 - .L_13572)
.L_13572:
        /*004c*/ 	.word	0x00000000
        /*0050*/ 	.short	0x0001
        /*0052*/ 	.short	0x0008
        /*0054*/ 	.byte	0x00, 0xf5, 0x21, 0x00


	//----- nvinfo : EIATTR_KPARAM_INFO
	.align		4
.L_13573:
        /*0058*/ 	.byte	0x04, 0x17
        /*005a*/ 	.short	(.L_13575 - .L_13574)
.L_13574:
        /*005c*/ 	.word	0x00000000
        /*0060*/ 	.short	0x0000
        /*0062*/ 	.short	0x0000
        /*0064*/ 	.byte	0x00, 0xf5, 0x21, 0x00


	//----- nvinfo : EIATTR_SPARSE_MMA_MASK
	.align		4
.L_13575:
        /*0068*/ 	.byte	0x03, 0x50
        /*006a*/ 	.short	0x0000


	//----- nvinfo : EIATTR_MAXREG_COUNT
	.align		4
        /*006c*/ 	.byte	0x03, 0x1b
        /*006e*/ 	.short	0x00ff


	//----- nvinfo : EIATTR_NUM_BARRIERS
	.align		4
        /*0070*/ 	.byte	0x02, 0x4c
        /*0072*/ 	.byte	0x01
	.zero		1


	//----- nvinfo : EIATTR_MERCURY_ISA_VERSION
	.align		4
        /*0074*/ 	.byte	0x03, 0x5f
        /*0076*/ 	.short	0x0101


	//----- nvinfo : EIATTR_VRC_CTA_INIT_COUNT
	.align		4
        /*0078*/ 	.byte	0x02, 0x4a
	.zero		1
	.zero		1


	//----- nvinfo : EIATTR_EXIT_INSTR_OFFSETS
	.align		4
        /*007c*/ 	.byte	0x04, 0x1c
        /*007e*/ 	.short	(.L_13577 - .L_13576)


	//   ....[0]....
.L_13576:
        /*0080*/ 	.word	0x00000040


	//   ....[1]....
        /*0084*/ 	.word	0x00001d50


	//----- nvinfo : EIATTR_CRS_STACK_SIZE
	.align		4
.L_13577:
        /*0088*/ 	.byte	0x04, 0x1e
        /*008a*/ 	.short	(.L_13579 - .L_13578)
.L_13578:
        /*008c*/ 	.word	0x00000000


	//----- nvinfo : EIATTR_CBANK_PARAM_SIZE
	.align		4
.L_13579:
        /*0090*/ 	.byte	0x03, 0x19
        /*0092*/ 	.short	0x0024


	//----- nvinfo : EIATTR_PARAM_CBANK
	.align		4
        /*0094*/ 	.byte	0x04, 0x0a
        /*0096*/ 	.short	(.L_13581 - .L_13580)
	.align		4
.L_13580:
        /*0098*/ 	.word	index@(.nv.constant0._ZN2at6native43_GLOBAL__N__9ae7fba5_10_SoftMax_cu_9f978f6327cunn_SpatialSoftMaxBackwardIfffNS1_23SoftMaxBackwardEpilogueEEEvPT_PKT1_S8_jjj)
        /*009c*/ 	.short	0x0380
        /*009e*/ 	.short	0x0024


	//----- nvinfo : EIATTR_SW_WAR
	.align		4
.L_13581:
        /*00a0*/ 	.byte	0x04, 0x36
        /*00a2*/ 	.short	(.L_13583 - .L_13582)
.L_13582:
        /*00a4*/ 	.word	0x00000008
.L_13583:


//--------------------- .nv.info._ZN2at6native43_GLOBAL__N__9ae7fba5_10_SoftMax_cu_9f978f6327cunn_SpatialSoftMaxBackwardIdddNS1_23SoftMaxBackwardEpilogueEEEvPT_PKT1_S8_jjj --------------------------
	.section	.nv.info._ZN2at6native43_GLOBAL__N__9ae7fba5_10_SoftMax_cu_9f978f6327cunn_SpatialSoftMaxBackwardIdddNS1_23SoftMaxBackwardEpilogueEEEvPT_PKT1_S8_jjj,"",@"SHT_CUDA_INFO"
	.sectionflags	@""
	.align	4


	//----- nvinfo : EIATTR_CUDA_API_VERSION
	.align		4
        /*0000*/ 	.byte	0x04, 0x37
        /*0002*/ 	.short	(.L_13585 - .L_13584)
.L_13584:
        /*0004*/ 	.word	0x00000082


	//----- nvinfo : EIATTR_KPARAM_INFO
	.align		4
.L_13585:
        /*0008*/ 	.byte	0x04, 0x17
        /*000a*/ 	.short	(.L_13587 - .L_13586)
.L_13586:
        /*000c*/ 	.word	0x00000000
        /*0010*/ 	.short	0x0005
        /*0012*/ 	.short	0x0020
        /*0014*/ 	.byte	0x00, 0xf0, 0x11, 0x00


	//----- nvinfo : EIATTR_KPARAM_INFO
	.align		4
.L_13587:
        /*0018*/ 	.byte	0x04, 0x17
        /*001a*/ 	.short	(.L_13589 - .L_13588)
.L_13588:
        /*001c*/ 	.word	0x00000000
        /*0020*/ 	.short	0x0004
        /*0022*/ 	.short	0x001c
        /*0024*/ 	.byte	0x00, 0xf0, 0x11, 0x00


	//----- nvinfo : EIATTR_KPARAM_INFO
	.align		4
.L_13589:
        /*0028*/ 	.byte	0x04, 0x17
        /*002a*/ 	.short	(.L_13591 - .L_13590)
.L_13590:
        /*002c*/ 	.word	0x00000000
        /*0030*/ 	.short	0x0003
        /*0032*/ 	.short	0x0018
        /*0034*/ 	.byte	0x00, 0xf0, 0x11, 0x00


	//----- nvinfo : EIATTR_KPARAM_INFO
	.align		4
.L_13591:
        /*0038*/ 	.byte	0x04, 0x17
        /*003a*/ 	.short	(.L_13593 - .L_13592)
.L_13592:
        /*003c*/ 	.word	0x00000000
        /*0040*/ 	.short	0x0002
        /*0042*/ 	.short	0x0010
        /*0044*/ 	.byte	0x00, 0xf5, 0x21, 0x00


	//----- nvinfo : EIATTR_KPARAM_INFO
	.align		4
.L_13593:
        /*0048*/ 	.byte	0x04, 0x17
        /*004a*/ 	.short	(.L_13595 - .L_13594)
.L_13594:
        /*004c*/ 	.word	0x00000000
        /*0050*/ 	.short	0x0001
        /*0052*/ 	.short	0x0008
        /*0054*/ 	.byte	0x00, 0xf5, 0x21, 0x00


	//----- nvinfo : EIATTR_KPARAM_INFO
	.align		4
.L_13595:
        /*0058*/ 	.byte	0x04, 0x17
        /*005a*/ 	.short	(.L_13597 - .L_13596)
.L_13596:
        /*005c*/ 	.word	0x00000000
        /*0060*/ 	.short	0x0000
        /*0062*/ 	.short	0x0000
        /*0064*/ 	.byte	0x00, 0xf5, 0x21, 0x00


	//----- nvinfo : EIATTR_SPARSE_MMA_MASK
	.align		4
.L_13597:
        /*0068*/ 	.byte	0x03, 0x50
        /*006a*/ 	.short	0x0000


	//----- nvinfo : EIATTR_MAXREG_COUNT
	.align		4
        /*006c*/ 	.byte	0x03, 0x1b
        /*006e*/ 	.short	0x00ff


	//----- nvinfo : EIATTR_NUM_BARRIERS
	.align		4
        /*0070*/ 	.byte	0x02, 0x4c
        /*0072*/ 	.byte	0x01
	.zero		1


	//----- nvinfo : EIATTR_MERCURY_ISA_VERSION
	.align		4
        /*0074*/ 	.byte	0x03, 0x5f
        /*0076*/ 	.short	0x0101


	//----- nvinfo : EIATTR_VRC_CTA_INIT_COUNT
	.align		4
        /*0078*/ 	.byte	0x02, 0x4a
	.zero		1
	.zero		1


	//----- nvinfo : EIATTR_EXIT_INSTR_OFFSETS
	.align		4
        /*007c*/ 	.byte	0x04, 0x1c
        /*007e*/ 	.short	(.L_13599 - .L_13598)


	//   ....[0]....
.L_13598:
        /*0080*/ 	.word	0x00000040


	//   ....[1]....
        /*0084*/ 	.word	0x00001d50


	//----- nvinfo : EIATTR_CRS_STACK_SIZE
	.align		4
.L_13599:
        /*0088*/ 	.byte	0x04, 0x1e
        /*008a*/ 	.short	(.L_13601 - .L_13600)
.L_13600:
        /*008c*/ 	.word	0x00000000


	//----- nvinfo : EIATTR_CBANK_PARAM_SIZE
	.align		4
.L_13601:
        /*0090*/ 	.byte	0x03, 0x19
        /*0092*/ 	.short	0x0024


	//----- nvinfo : EIATTR_PARAM_CBANK
	.align		4
        /*0094*/ 	.byte	0x04, 0x0a
        /*0096*/ 	.short	(.L_13603 - .L_13602)
	.align		4
.L_13602:
        /*0098*/ 	.word	index@(.nv.constant0._ZN2at6native43_GLOBAL__N__9ae7fba5_10_SoftMax_cu_9f978f6327cunn_SpatialSoftMaxBackwardIdddNS1_23SoftMaxBackwardEpilogueEEEvPT_PKT1_S8_jjj)
        /*009c*/ 	.short	0x0380
        /*009e*/ 	.short	0x0024


	//----- nvinfo : EIATTR_SW_WAR
	.align		4
.L_13603:
        /*00a0*/ 	.byte	0x04, 0x36
        /*00a2*/ 	.short	(.L_13605 - .L_13604)
.L_13604:
        /*00a4*/ 	.word	0x00000008
.L_13605:


//--------------------- .nv.info._ZN2at6native43_GLOBAL__N__9ae7fba5_10_SoftMax_cu_9f978f6320cunn_SoftMaxBackwardILi4EN3c108BFloat16EffNS1_23SoftMaxBackwardEpilogueEEEvPT0_PKT2_SA_l --------------------------
	.section	.nv.info._ZN2at6native43_GLOBAL__N__9ae7fba5_10_SoftMax_cu_9f978f6320cunn_SoftMaxBackwardILi4EN3c108BFloat16EffNS1_23SoftMaxBackwardEpilogueEEEvPT0_PKT2_SA_l,"",@"SHT_CUDA_INFO"
	.sectionflags	@""
	.align	4


	//----- nvinfo : EIATTR_CUDA_API_VERSION
	.align		4
        /*0000*/ 	.byte	0x04, 0x37
        /*0002*/ 	.short	(.L_13607 - .L_13606)
.L_13606:
        /*0004*/ 	.word	0x00000082


	//----- nvinfo : EIATTR_KPARAM_INFO
	.align		4
.L_13607:
        /*0008*/ 	.byte	0x04, 0x17
        /*000a*/ 	.short	(.L_13609 - .L_13608)
.L_13608:
        /*000c*/ 	.word	0x00000000
        /*0010*/ 	.short	0x0003
        /*0012*/ 	.short	0x0018
        /*0014*/ 	.byte	0x00, 0xf0, 0x21, 0x00


	//----- nvinfo : EIATTR_KPARAM_INFO
	.align		4
.L_13609:
        /*0018*/ 	.byte	0x04, 0x17
        /*001a*/ 	.short	(.L_13611 - .L_13610)
.L_13610:
        /*001c*/ 	.word	0x00000000
        /*0020*/ 	.short	0x0002
        /*0022*/ 	.short	0x0010
        /*0024*/ 	.byte	0x00, 0xf5, 0x21, 0x00


	//----- nvinfo : EIATTR_KPARAM_INFO
	.align		4
.L_13611:
        /*0028*/ 	.byte	0x04, 0x17
        /*002a*/ 	.short	(.L_13613 - .L_13612)
.L_13612:
        /*002c*/ 	.word	0x00000000
        /*0030*/ 	.short	0x0001
        /*0032*/ 	.short	0x0008
        /*0034*/ 	.byte	0x00, 0xf5, 0x21, 0x00


	//----- nvinfo : EIATTR_KPARAM_INFO
	.align		4
.L_13613:
        /*0038*/ 	.byte	0x04, 0x17
        /*003a*/ 	.short	(.L_13615 - .L_13614)
.L_13614:
        /*003c*/ 	.word	0x00000000
        /*0040*/ 	.short	0x0000
        /*0042*/ 	.short	0x0000
        /*0044*/ 	.byte	0x00, 0xf5, 0x21, 0x00


	//----- nvinfo : EIATTR_SPARSE_MMA_MASK
	.align		4
.L_13615:
        /*0048*/ 	.byte	0x03, 0x50
        /*004a*/ 	.short	0x0000


	//----- nvinfo : EIATTR_MAXREG_COUNT
	.align		4
        /*004c*/ 	.byte	0x03, 0x1b
        /*004e*/ 	.short	0x00ff


	//----- nvinfo : EIATTR_NUM_BARRIERS
	.align		4
        /*0050*/ 	.byte	0x02, 0x4c
        /*0052*/ 	.byte	0x01
	.zero		1


	//----- nvinfo : EIATTR_MERCURY_ISA_VERSION
	.align		4
        /*0054*/ 	.byte	0x03, 0x5f
        /*0056*/ 	.short	0x0101


	//----- nvinfo : EIATTR_COOP_GROUP_MASK_REGIDS
	.align		4
        /*0058*/ 	.byte	0x04, 0x29
        /*005a*/ 	.short	(.L_13617 - .L_13616)


	//   ....[0]....
.L_13616:
        /*005c*/ 	.word	0x05000008


	//----- nvinfo : EIATTR_COOP_GROUP_INSTR_OFFSETS
	.align		4
.L_13617:
        /*0060*/ 	.byte	0x04, 0x28
        /*0062*/ 	.short	(.L_13619 - .L_13618)


	//   ....[0]....
.L_13618:
        /*0064*/ 	.word	0x000016f0


	//----- nvinfo : EIATTR_VRC_CTA_INIT_COUNT
	.align		4
.L_13619:
        /*0068*/ 	.byte	0x02, 0x4a
	.zero		1
	.zero		1


	//----- nvinfo : EIATTR_EXIT_INSTR_OFFSETS
	.align		4
        /*006c*/ 	.byte	0x04, 0x1c
        /*006e*/ 	.short	(.L_13621 - .L_13620)


	//   ....[0]....
.L_13620:
        /*0070*/ 	.word	0x000021f0


	//   ....[1]....
        /*0074*/ 	.word	0x000022c0


	//   ....[2]....
        /*0078*/ 	.word	0x00002910


	//   ....[3]....
        /*007c*/ 	.word	0x00003060


	//   ....[4]....
        /*0080*/ 	.word	0x00003410


	//   ....[5]....
        /*0084*/ 	.word	0x00003840


	//   ....[6]....
        /*0088*/ 	.word	0x00003900


	//   ....[7]....
        /*008c*/ 	.word	0x00004730


	//   ....[8]....
        /*0090*/ 	.word	0x00004cc0


	//   ....[9]....
        /*0094*/ 	.word	0x000053b0


	//----- nvinfo : EIATTR_CRS_STACK_SIZE
	.align		4
.L_13621:
        /*0098*/ 	.byte	0x04, 0x1e
        /*009a*/ 	.short	(.L_13623 - .L_13622)
.L_13622:
        /*009c*/ 	.word	0x00000000


	//----- nvinfo : EIATTR_CBANK_PARAM_SIZE
	.align		4
.L_13623:
        /*00a0*/ 	.byte	0x03, 0x19
        /*00a2*/ 	.short	0x0020


	//----- nvinfo : EIATTR_PARAM_CBANK
	.align		4
        /*00a4*/ 	.byte	0x04, 0x0a
        /*00a6*/ 	.short	(.L_13625 - .L_13624)
	.align		4
.L_13624:
        /*00a8*/ 	.word	index@(.nv.constant0._ZN2at6native43_GLOBAL__N__9ae7fba5_10_SoftMax_cu_9f978f6320cunn_SoftMaxBackwardILi4EN3c108BFloat16EffNS1_23SoftMaxBackwardEpilogueEEEvPT0_PKT2_SA_l)
        /*00ac*/ 	.short	0x0380
        /*00ae*/ 	.short	0x0020


	//----- nvinfo : EIATTR_SW_WAR
	.align		4
.L_13625:
        /*00b0*/ 	.byte	0x04, 0x36
        /*00b2*/ 	.short	(.L_13627 - .L_13626)
.L_13626:
        /*00b4*/ 	.word	0x00000008
.L_13627:


//--------------------- .nv.info._ZN2at6native43_GLOBAL__N__9ae7fba5_10_SoftMax_cu_9f978f6324cunn_SoftMaxBackwardSmemILi4EN3c108BFloat16EffNS1_23SoftMaxBackwardEpilogueEEEvPT0_PKT2_SA_l --------------------------
	.section	.nv.info._ZN2at6native43_GLOBAL__N__9ae7fba5_10_SoftMax_cu_9f978f6324cunn_SoftMaxBackwardSmemILi4EN3c108BFloat16EffNS1_23SoftMaxBackwardEpilogueEEEvPT0_PKT2_SA_l,"",@"SHT_CUDA_INFO"
	.sectionflags	@""
	.align	4


	//----- nvinfo : EIATTR_CUDA_API_VERSION
	.align		4
        /*0000*/ 	.byte	0x04, 0x37
        /*0002*/ 	.short	(.L_13629 - .L_13628)
.L_13628:
        /*0004*/ 	.word	0x00000082


	//----- nvinfo : EIATTR_KPARAM_INFO
	.align		4
.L_13629:
        /*0008*/ 	.byte	0x04, 0x17
        /*000a*/ 	.short	(.L_13631 - .L_13630)
.L_13630:
        /*000c*/ 	.word	0x00000000
        /*0010*/ 	.short	0x0003
        /*0012*/ 	.short	0x0018
        /*0014*/ 	.byte	0x00, 0xf0, 0x21, 0x00


	//----- nvinfo : EIATTR_KPARAM_INFO
	.align		4
.L_13631:
        /*0018*/ 	.byte	0x04, 0x17
        /*001a*/ 	.short	(.L_13633 - .L_13632)
.L_13632:
        /*001c*/ 	.word	0x00000000
        /*0020*/ 	.short	0x0002
        /*0022*/ 	.short	0x0010
        /*0024*/ 	.byte	0x00, 0xf5, 0x21, 0x00


	//----- nvinfo : EIATTR_KPARAM_INFO
	.align		4
.L_13633:
        /*0028*/ 	.byte	0x04, 0x17
        /*002a*/ 	.short	(.L_13635 - .L_13634)
.L_13634:
        /*002c*/ 	.word	0x00000000
        /*0030*/ 	.short	0x0001
        /*0032*/ 	.short	0x0008
        /*0034*/ 	.byte	0x00, 0xf5, 0x21, 0x00


	//----- nvinfo : EIATTR_KPARAM_INFO
	.align		4
.L_13635:
        /*0038*/ 	.byte	0x04, 0x17
        /*003a*/ 	.short	(.L_13637 - .L_13636)
.L_13636:
        /*003c*/ 	.word	0x00000000
        /*0040*/ 	.short	0x0000
        /*0042*/ 	.short	0x0000
        /*0044*/ 	.byte	0x00, 0xf5, 0x21, 0x00


	//----- nvinfo : EIATTR_SPARSE_MMA_MASK
	.align		4
.L_13637:
        /*0048*/ 	.byte	0x03, 0x50
        /*004a*/ 	.short	0x0000


	//----- nvinfo : EIATTR_MAXREG_COUNT
	.align		4
        /*004c*/ 	.byte	0x03, 0x1b
        /*004e*/ 	.short	0x00ff


	//----- nvinfo : EIATTR_NUM_BARRIERS
	.align		4
        /*0050*/ 	.byte	0x02, 0x4c
        /*0052*/ 	.byte	0x01
	.zero		1


	//----- nvinfo : EIATTR_MERCURY_ISA_VERSION
	.align		4
        /*0054*/ 	.byte	0x03, 0x5f
        /*0056*/ 	.short	0x0101


	//----- nvinfo : EIATTR_COOP_GROUP_MASK_REGIDS
	.align		4
        /*0058*/ 	.byte	0x04, 0x29
        /*005a*/ 	.short	(.L_13639 - .L_13638)


	//   ....[0]....
.L_13638:
        /*005c*/ 	.word	0xffffffff


	//   ....[1]....
        /*0060*/ 	.word	0xffffffff


	//   ....[2]....
        /*0064*/ 	.word	0xffffffff


	//   ....[3]....
        /*0068*/ 	.word	0xffffffff


	//   ....[4]....
        /*006c*/ 	.word	0xffffffff


	//   ....[5]....
        /*0070*/ 	.word	0xffffffff


	//   ....[6]....
        /*0074*/ 	.word	0xffffffff


	//   ....[7]....
        /*0078*/ 	.word	0xffffffff


	//   ....[8]....
        /*007c*/ 	.word	0xffffffff


	//   ....[9]....
        /*0080*/ 	.word	0xffffffff


	//   ....[10]....
        /*0084*/ 	.word	0x05000008


	//   ....[11]....
        /*0088*/ 	.word	0x05000008


	//   ....[12]....
        /*008c*/ 	.word	0x05000008


	//   ....[13]....
        /*0090*/ 	.word	0x05000008


	//   ....[14]....
        /*0094*/ 	.word	0x05000008


	//----- nvinfo : EIATTR_COOP_GROUP_INSTR_OFFSETS
	.align		4
.L_13639:
        /*0098*/ 	.byte	0x04, 0x28
        /*009a*/ 	.short	(.L_13641 - .L_13640)


	//   ....[0]....
.L_13640:
        /*009c*/ 	.word	0x000002e0


	//   ....[1]....
        /*00a0*/ 	.word	0x00000350


	//   ....[2]....
        /*00a4*/ 	.word	0x00000390


	//   ....[3]....
        /*00a8*/ 	.word	0x000003c0


	//   ....[4]....
        /*00ac*/ 	.word	0x000003e0


	//   ....[5]....
        /*00b0*/ 	.word	0x00000470


	//   ....[6]....
        /*00b4*/ 	.word	0x00000490


	//   ....[7]....
        /*00b8*/ 	.word	0x000004b0


	//   ....[8]....
        /*00bc*/ 	.word	0x000004d0


	//   ....[9]....
        /*00c0*/ 	.word	0x000004f0


	//   ....[10]....
        /*00c4*/ 	.word	0x00000720


	//   ....[11]....
        /*00c8*/ 	.word	0x00000790


	//   ....[12]....
        /*00cc*/ 	.word	0x00000800


	//   ....[13]....
        /*00d0*/ 	.word	0x00000870


	//   ....[14]....
        /*00d4*/ 	.word	0x000008e0


	//----- nvinfo : EIATTR_VRC_CTA_INIT_COUNT
	.align		4
.L_13641:
        /*00d8*/ 	.byte	0x02, 0x4a
	.zero		1
	.zero		1


	//----- nvinfo : EIATTR_EXIT_INSTR_OFFSETS
	.align		4
        /*00dc*/ 	.byte	0x04, 0x1c
        /*00de*/ 	.short	(.L_13643 - .L_13642)


	//   ....[0]....
.L_13642:
        /*00e0*/ 	.word	0x00000550


	//   ....[1]....
        /*00e4*/ 	.word	0x000006d0


	//----- nvinfo : EIATTR_CRS_STACK_SIZE
	.align		4
.L_13643:
        /*00e8*/ 	.byte	0x04, 0x1e
        /*00ea*/ 	.short	(.L_13645 - .L_13644)
.L_13644:
        /*00ec*/ 	.word	0x00000000


	//----- nvinfo : EIATTR_CBANK_PARAM_SIZE
	.align		4
.L_13645:
        /*00f0*/ 	.byte	0x03, 0x19
        /*00f2*/ 	.short	0x0020


	//----- nvinfo : EIATTR_PARAM_CBANK
	.align		4
        /*00f4*/ 	.byte	0x04, 0x0a
        /*00f6*/ 	.short	(.L_13647 - .L_13646)
	.align		4
.L_13646:
        /*00f8*/ 	.word	index@(.nv.constant0._ZN2at6native43_GLOBAL__N__9ae7fba5_10_SoftMax_cu_9f978f6324cunn_SoftMaxBackwardSmemILi4EN3c108BFloat16EffNS1_23SoftMaxBackwardEpilogueEEEvPT0_PKT2_SA_l)
        /*00fc*/ 	.short	0x0380
        /*00fe*/ 	.short	0x0020


	//----- nvinfo : EIATTR_SW_WAR
	.align		4
.L_13647:
        /*0100*/ 	.byte	0x04, 0x36
        /*0102*/ 	.short	(.L_13649 - .L_13648)
.L_13648:
        /*0104*/ 	.word	0x00000008
.L_13649:


//--------------------- .nv.info._ZN2at6native43_GLOBAL__N__9ae7fba5_10_SoftMax_cu_9f978f6320cunn_SoftMaxBackwardILi8EN3c108BFloat16EfS4_NS1_23SoftMaxBackwardEpilogueEEEvPT0_PKT2_SA_l --------------------------
	.section	.nv.info._ZN2at6native43_GLOBAL__N__9ae7fba5_10_SoftMax_cu_9f978f6320cunn_SoftMaxBackwardILi8EN3c108BFloat16EfS4_NS1_23SoftMaxBackwardEpilogueEEEvPT0_PKT2_SA_l,"",@"SHT_CUDA_INFO"
	.sectionflags	@""
	.align	4


	//----- nvinfo : EIATTR_CUDA_API_VERSION
	.align		4
        /*0000*/ 	.byte	0x04, 0x37
        /*0002*/ 	.short	(.L_13651 - .L_13650)
.L_13650:
        /*0004*/ 	.word	0x00000082


	//----- nvinfo : EIATTR_KPARAM_INFO
	.align		4
.L_13651:
        /*0008*/ 	.byte	0x04, 0x17
        /*000a*/ 	.short	(.L_13653 - .L_13652)
.L_13652:
        /*000c*/ 	.word	0x00000000
        /*0010*/ 	.short	0x0003
        /*0012*/ 	.short	0x0018
        /*0014*/ 	.byte	0x00, 0xf0, 0x21, 0x00


	//----- nvinfo : EIATTR_KPARAM_INFO
	.align		4
.L_13653:
        /*0018*/ 	.byte	0x04, 0x17
        /*001a*/ 	.short	(.L_13655 - .L_13654)
.L_13654:
        /*001c*/ 	.word	0x00000000
        /*0020*/ 	.short	0x0002
        /*0022*/ 	.short	0x0010
        /*0024*/ 	.byte	0x00, 0xf5, 0x21, 0x00


	//----- nvinfo : EIATTR_KPARAM_INFO
	.align		4
.L_13655:
        /*0028*/ 	.byte	0x04, 0x17
        /*002a*/ 	.short	(.L_13657 - .L_13656)
.L_13656:
        /*002c*/ 	.word	0x00000000
        /*0030*/ 	.short	0x0001
        /*0032*/ 	.short	0x0008
        /*0034*/ 	.byte	0x00, 0xf5, 0x21, 0x00


	//----- nvinfo : EIATTR_KPARAM_INFO
	.align		4
.L_13657:
        /*0038*/ 	.byte	0x04, 0x17
        /*003a*/ 	.short	(.L_13659 - .L_13658)
.L_13658:
        /*003c*/ 	.word	0x00000000
        /*0040*/ 	.short	0x0000
        /*0042*/ 	.short	0x0000
        /*0044*/ 	.byte	0x00, 0xf5, 0x21, 0x00


	//----- nvinfo : EIATTR_SPARSE_MMA_MASK
	.align		4
.L_13659:
        /*0048*/ 	.byte	0x03, 0x50
        /*004a*/ 	.short	0x0000


	//----- nvinfo : EIATTR_MAXREG_COUNT
	.align		4
        /*004c*/ 	.byte	0x03, 0x1b
        /*004e*/ 	.short	0x00ff


	//----- nvinfo : EIATTR_NUM_BARRIERS
	.align		4
        /*0050*/ 	.byte	0x02, 0x4c
        /*0052*/ 	.byte	0x01
	.zero		1


	//----- nvinfo : EIATTR_MERCURY_ISA_VERSION
	.align		4
        /*0054*/ 	.byte	0x03, 0x5f
        /*0056*/ 	.short	0x0101


	//----- nvinfo : EIATTR_COOP_GROUP_MASK_REGIDS
	.align		4
        /*0058*/ 	.byte	0x04, 0x29
        /*005a*/ 	.short	(.L_13661 - .L_13660)


	//   ....[0]....
.L_13660:
        /*005c*/ 	.word	0x05000003


	//----- nvinfo : EIATTR_COOP_GROUP_INSTR_OFFSETS
	.align		4
.L_13661:
        /*0060*/ 	.byte	0x04, 0x28
        /*0062*/ 	.short	(.L_13663 - .L_13662)


	//   ....[0]....
.L_13662:
        /*0064*/ 	.word	0x00001a10


	//----- nvinfo : EIATTR_VRC_CTA_INIT_COUNT
	.align		4
.L_13663:
        /*0068*/ 	.byte	0x02, 0x4a
	.zero		1
	.zero		1


	//----- nvinfo : EIATTR_EXIT_INSTR_OFFSETS
	.align		4
        /*006c*/ 	.byte	0x04, 0x1c
        /*006e*/ 	.short	(.L_13665 - .L_13664)


	//   ....[0]....
.L_13664:
        /*0070*/ 	.word	0x00002860


	//   ....[1]....
        /*0074*/ 	.word	0x00002940


	//   ....[2]....
        /*0078*/ 	.word	0x00003200


	//   ....[3]....
        /*007c*/ 	.word	0x000039b0


	//   ....[4]....
        /*0080*/ 	.word	0x00003e00


	//   ....[5]....
        /*0084*/ 	.word	0x000046d0


	//   ....[6]....
        /*0088*/ 	.word	0x000048d0


	//   ....[7]....
        /*008c*/ 	.word	0x00005250


	//   ....[8]....
        /*0090*/ 	.word	0x000057a0


	//   ....[9]....
        /*0094*/ 	.word	0x00005e50


	//----- nvinfo : EIATTR_CRS_STACK_SIZE
	.align		4
.L_13665:
        /*0098*/ 	.byte	0x04, 0x1e
        /*009a*/ 	.short	(.L_13667 - .L_13666)
.L_13666:
        /*009c*/ 	.word	0x00000000


	//----- nvinfo : EIATTR_CBANK_PARAM_SIZE
	.align		4
.L_13667:
        /*00a0*/ 	.byte	0x03, 0x19
        /*00a2*/ 	.short	0x0020


	//----- nvinfo : EIATTR_PARAM_CBANK
	.align		4
        /*00a4*/ 	.byte	0x04, 0x0a
        /*00a6*/ 	.short	(.L_13669 - .L_13668)
	.align		4
.L_13668:
        /*00a8*/ 	.word	index@(.nv.constant0._ZN2at6native43_GLOBAL__N__9ae7fba5_10_SoftMax_cu_9f978f6320cunn_SoftMaxBackwardILi8EN3c108BFloat16EfS4_NS1_23SoftMaxBackwardEpilogueEEEvPT0_PKT2_SA_l)
        /*00ac*/ 	.short	0x0380
        /*00ae*/ 	.short	0x0020


	//----- nvinfo : EIATTR_SW_WAR
	.align		4
.L_13669:
        /*00b0*/ 	.byte	0x04, 0x36
        /*00b2*/ 	.short	(.L_13671 - .L_13670)
.L_13670:
        /*00b4*/ 	.word	0x00000008
.L_13671:


//--------------------- .nv.info._ZN2at6native43_GLOBAL__N__9ae7fba5_10_SoftMax_cu_9f978f6324cunn_SoftMaxBackwardSmemILi8EN3c108BFloat16EfS4_NS1_23SoftMaxBackwardEpilogueEEEvPT0_PKT2_SA_l --------------------------
	.section	.nv.info._ZN2at6native43_GLOBAL__N__9ae7fba5_10_SoftMax_cu_9f978f6324cunn_SoftMaxBackwardSmemILi8EN3c108BFloat16EfS4_NS1_23SoftMaxBackwardEpilogueEEEvPT0_PKT2_SA_l,"",@"SHT_CUDA_INFO"
	.sectionflags	@""
	.align	4


	//----- nvinfo : EIATTR_CUDA_API_VERSION
	.align		4
        /*0000*/ 	.byte	0x04, 0x37
        /*0002*/ 	.short	(.L_13673 - .L_13672)
.L_13672:
        /*0004*/ 	.word	0x00000082


	//----- nvinfo : EIATTR_KPARAM_INFO
	.align		4
.L_13673:
        /*0008*/ 	.byte	0x04, 0x17
        /*000a*/ 	.short	(.L_13675 - .L_13674)
.L_13674:
        /*000c*/ 	.word	0x00000000
        /*0010*/ 	.short	0x0003
        /*0012*/ 	.short	0x0018
        /*0014*/ 	.byte	0x00, 0xf0, 0x21, 0x00


	//----- nvinfo : EIATTR_KPARAM_INFO
	.align		4
.L_13675:
        /*0018*/ 	.byte	0x04, 0x17
        /*001a*/ 	.short	(.L_13677 - .L_13676)
.L_13676:
        /*001c*/ 	.word	0x00000000
        /*0020*/ 	.short	0x0002
        /*0022*/ 	.short	0x0010
        /*0024*/ 	.byte	0x00, 0xf5, 0x21, 0x00


	//----- nvinfo : EIATTR_KPARAM_INFO
	.align		4
.L_13677:
        /*0028*/ 	.byte	0x04, 0x17
        /*002a*/ 	.short	(.L_13679 - .L_13678)
.L_13678:
        /*002c*/ 	.word	0x00000000
        /*0030*/ 	.short	0x0001
        /*0032*/ 	.short	0x0008
        /*0034*/ 	.byte	0x00, 0xf5, 0x21, 0x00


	//----- nvinfo : EIATTR_KPARAM_INFO
	.align		4
.L_13679:
        /*0038*/ 	.byte	0x04, 0x17
        /*003a*/ 	.short	(.L_13681 - .L_13680)
.L_13680:
        /*003c*/ 	.word	0x00000000
        /*0040*/ 	.short	0x0000
        /*0042*/ 	.short	0x0000
        /*0044*/ 	.byte	0x00, 0xf5, 0x21, 0x00


	//----- nvinfo : EIATTR_SPARSE_MMA_MASK
	.align		4
.L_13681:
        /*0048*/ 	.byte	0x03, 0x50
        /*004a*/ 	.short	0x0000


	//----- nvinfo : EIATTR_MAXREG_COUNT
	.align		4
        /*004c*/ 	.byte	0x03, 0x1b
        /*004e*/ 	.short	0x00ff


	//----- nvinfo : EIATTR_NUM_BARRIERS
	.align		4
        /*0050*/ 	.byte	0x02, 0x4c
        /*0052*/ 	.byte	0x01
	.zero		1


	//----- nvinfo : EIATTR_MERCURY_ISA_VERSION
	.align		4
        /*0054*/ 	.byte	0x03, 0x5f
        /*0056*/ 	.short	0x0101


	//----- nvinfo : EIATTR_COOP_GROUP_MASK_REGIDS
	.align		4
        /*0058*/ 	.byte	0x04, 0x29
        /*005a*/ 	.short	(.L_13683 - .L_13682)


	//   ....[0]....
.L_13682:
        /*005c*/ 	.word	0xffffffff


	//   ....[1]....
        /*0060*/ 	.word	0xffffffff


	//   ....[2]....
        /*0064*/ 	.word	0xffffffff


	//   ....[3]....
        /*0068*/ 	.word	0xffffffff


	//   ....[4]....
        /*006c*/ 	.word	0xffffffff


	//   ....[5]....
        /*0070*/ 	.word	0xffffffff


	//   ....[6]....
        /*0074*/ 	.word	0xffffffff


	//   ....[7]....
        /*0078*/ 	.word	0xffffffff


	//   ....[8]....
        /*007c*/ 	.word	0xffffffff


	//   ....[9]....
        /*0080*/ 	.word	0xffffffff


	//   ....[10]....
        /*0084*/ 	.word	0x05000008


	//   ....[11]....
        /*0088*/ 	.word	0x05000008


	//   ....[12]....
        /*008c*/ 	.word	0x05000008


	//   ....[13]....
        /*0090*/ 	.word	0x05000008


	//   ....[14]....
        /*0094*/ 	.word	0x05000008


	//----- nvinfo : EIATTR_COOP_GROUP_INSTR_OFFSETS
	.align		4
.L_13683:
        /*0098*/ 	.byte	0x04, 0x28
        /*009a*/ 	.short	(.L_13685 - .L_13684)


	//   ....[0]....
.L_13684:
        /*009c*/ 	.word	0x000003e0


	//   ....[1]....
        /*00a0*/ 	.word	0x00000440


	//   ....[2]....
        /*00a4*/ 	.word	0x00000490


	//   ....[3]....
        /*00a8*/ 	.word	0x000004c0


	//   ....[4]....
        /*00ac*/ 	.word	0x000004e0


	//   ....[5]....
        /*00b0*/ 	.word	0x00000570


	//   ....[6]....
        /*00b4*/ 	.word	0x00000590


	//   ....[7]....
        /*00b8*/ 	.word	0x000005b0


	//   ....[8]....
        /*00bc*/ 	.word	0x000005d0


	//   ....[9]....
        /*00c0*/ 	.word	0x000005f0


	//   ....[10]....
        /*00c4*/ 	.word	0x00000a00


	//   ....[11]....
        /*00c8*/ 	.word	0x00000a70


	//   ....[12]....
        /*00cc*/ 	.word	0x00000ae0


	//   ....[13]....
        /*00d0*/ 	.word	0x00000b50


	//   ....[14]....
        /*00d4*/ 	.word	0x00000bc0


	//----- nvinfo : EIATTR_VRC_CTA_INIT_COUNT
	.align		4
.L_13685:
        /*00d8*/ 	.byte	0x02, 0x4a
	.zero		1
	.zero		1


	//----- nvinfo : EIATTR_EXIT_INSTR_OFFSETS
	.align		4
        /*00dc*/ 	.byte	0x04, 0x1c
        /*00de*/ 	.short	(.L_13687 - .L_13686)


	//   ....[0]....
.L_13686:
        /*00e0*/ 	.word	0x00000650


	//   ....[1]....
        /*00e4*/ 	.word	0x000009b0


	//----- nvinfo : EIATTR_CRS_STACK_SIZE
	.align		4
.L_13687:
        /*00e8*/ 	.byte	0x04, 0x1e
        /*00ea*/ 	.short	(.L_13689 - .L_13688)
.L_13688:
        /*00ec*/ 	.word	0x00000000


	//----- nvinfo : EIATTR_CBANK_PARAM_SIZE
	.align		4
.L_13689:
        /*00f0*/ 	.byte	0x03, 0x19
        /*00f2*/ 	.short	0x0020


	//----- nvinfo : EIATTR_PARAM_CBANK
	.align		4
        /*00f4*/ 	.byte	0x04, 0x0a
        /*00f6*/ 	.short	(.L_13691 - .L_13690)
	.align		4
.L_13690:
        /*00f8*/ 	.word	index@(.nv.constant0._ZN2at6native43_GLOBAL__N__9ae7fba5_10_SoftMax_cu_9f978f6324cunn_SoftMaxBackwardSmemILi8EN3c108BFloat16EfS4_NS1_23SoftMaxBackwardEpilogueEEEvPT0_PKT2_SA_l)
        /*00fc*/ 	.short	0x0380
        /*00fe*/ 	.short	0x0020


	//----- nvinfo : EIATTR_SW_WAR
	.align		4
.L_13691:
        /*0100*/ 	.byte	0x04, 0x36
        /*0102*/ 	.short	(.L_13693 - .L_13692)
.L_13692:
        /*0104*/ 	.word	0x00000008
.L_13693:


//--------------------- .nv.info._ZN2at6native43_GLOBAL__N__9ae7fba5_10_SoftMax_cu_9f978f6320cunn_SoftMaxBackwardILi4EN3c104HalfEffNS1_23SoftMaxBackwardEpilogueEEEvPT0_PKT2_SA_l --------------------------
	.section	.nv.info._ZN2at6native43_GLOBAL__N__9ae7fba5_10_SoftMax_cu_9f978f6320cunn_SoftMaxBackwardILi4EN3c104HalfEffNS1_23SoftMaxBackwardEpilogueEEEvPT0_PKT2_SA_l,"",@"SHT_CUDA_INFO"
	.sectionflags	@""
	.align	4


	//----- nvinfo : EIATTR_CUDA_API_VERSION
	.align		4
        /*0000*/ 	.byte	0x04, 0x37
        /*0002*/ 	.short	(.L_13695 - .L_13694)
.L_13694:
        /*0004*/ 	.word	0x00000082


	//----- nvinfo : EIATTR_KPARAM_INFO
	.align		4
.L_13695:
        /*0008*/ 	.byte	0x04, 0x17
        /*000a*/ 	.short	(.L_13697 - .L_13696)
.L_13696:
        /*000c*/ 	.word	0x00000000
        /*0010*/ 	.short	0x0003
        /*0012*/ 	.short	0x0018
        /*0014*/ 	.byte	0x00, 0xf0, 0x21, 0x00


	//----- nvinfo : EIATTR_KPARAM_INFO
	.align		4
.L_13697:
        /*0018*/ 	.byte	0x04, 0x17
        /*001a*/ 	.short	(.L_13699 - .L_13698)
.L_13698:
        /*001c*/ 	.word	0x00000000
        /*0020*/ 	.short	0x0002
        /*0022*/ 	.short	0x0010
        /*0024*/ 	.byte	0x00, 0xf5, 0x21, 0x00


	//----- nvinfo : EIATTR_KPARAM_INFO
	.align		4
.L_13699:
        /*0028*/ 	.byte	0x04, 0x17
        /*002a*/ 	.short	(.L_13701 - .L_13700)
.L_13700:
        /*002c*/ 	.word	0x00000000
        /*0030*/ 	.short	0x0001
        /*0032*/ 	.short	0x0008
        /*0034*/ 	.byte	0x00, 0xf5, 0x21, 0x00


	//----- nvinfo : EIATTR_KPARAM_INFO
	.align		4
.L_13701:
        /*0038*/ 	.byte	0x04, 0x17
        /*003a*/ 	.short	(.L_13703 - .L_13702)
.L_13702:
        /*003c*/ 	.word	0x00000000
        /*0040*/ 	.short	0x0000
        /*0042*/ 	.short	0x0000
        /*0044*/ 	.byte	0x00, 0xf5, 0x21, 0x00


	//----- nvinfo : EIATTR_SPARSE_MMA_MASK
	.align		4
.L_13703:
        /*0048*/ 	.byte	0x03, 0x50
        /*004a*/ 	.short	0x0000


	//----- nvinfo : EIATTR_MAXREG_COUNT
	.align		4
        /*004c*/ 	.byte	0x03, 0x1b
        /*004e*/ 	.short	0x00ff


	//----- nvinfo : EIATTR_NUM_BARRIERS
	.align		4
        /*0050*/ 	.byte	0x02, 0x4c
        /*0052*/ 	.byte	0x01
	.zero		1


	//----- nvinfo : EIATTR_MERCURY_ISA_VERSION
	.align		4
        /*0054*/ 	.byte	0x03, 0x5f
        /*0056*/ 	.short	0x0101


	//----- nvinfo : EIATTR_COOP_GROUP_MASK_REGIDS
	.align		4
        /*0058*/ 	.byte	0x04, 0x29
        /*005a*/ 	.short	(.L_13705 - .L_13704)


	//   ....[0]....
.L_13704:
        /*005c*/ 	.word	0x05000008


	//----- nvinfo : EIATTR_COOP_GROUP_INSTR_OFFSETS
	.align		4
.L_13705:
        /*0060*/ 	.byte	0x04, 0x28
        /*0062*/ 	.short	(.L_13707 - .L_13706)


	//   ....[0]....
.L_13706:
        /*0064*/ 	.word	0x000016f0


	//----- nvinfo : EIATTR_VRC_CTA_INIT_COUNT
	.align		4
.L_13707:
        /*0068*/ 	.byte	0x02, 0x4a
	.zero		1
	.zero		1


	//----- nvinfo : EIATTR_EXIT_INSTR_OFFSETS
	.align		4
        /*006c*/ 	.byte	0x04, 0x1c
        /*006e*/ 	.short	(.L_13709 - .L_13708)


	//   ....[0]....
.L_13708:
        /*0070*/ 	.word	0x000021f0


	//   ....[1]....
        /*0074*/ 	.word	0x000022c0


	//   ....[2]....
        /*0078*/ 	.word	0x00002910


	//   ....[3]....
        /*007c*/ 	.word	0x00003060


	//   ....[4]....
        /*0080*/ 	.word	0x00003410


	//   ....[5]....
        /*0084*/ 	.word	0x00003840


	//   ....[6]....
        /*0088*/ 	.word	0x00003900


	//   ....[7]....
        /*008c*/ 	.word	0x00004730


	//   ....[8]....
        /*0090*/ 	.word	0x00004cc0


	//   ....[9]....
        /*0094*/ 	.word	0x000053b0


	//----- nvinfo : EIATTR_CRS_STACK_SIZE
	.align		4
.L_13709:
        /*0098*/ 	.byte	0x04, 0x1e
        /*009a*/ 	.short	(.L_13711 - .L_13710)
.L_13710:
        /*009c*/ 	.word	0x00000000


	//----- nvinfo : EIATTR_CBANK_PARAM_SIZE
	.align		4
.L_13711:
        /*00a0*/ 	.byte	0x03, 0x19
        /*00a2*/ 	.short	0x0020


	//----- nvinfo : EIATTR_PARAM_CBANK
	.align		4
        /*00a4*/ 	.byte	0x04, 0x0a
        /*00a6*/ 	.short	(.L_13713 - .L_13712)
	.align		4
.L_13712:
        /*00a8*/ 	.word	index@(.nv.constant0._ZN2at6native43_GLOBAL__N__9ae7fba5_10_SoftMax_cu_9f978f6320cunn_SoftMaxBackwardILi4EN3c104HalfEffNS1_23SoftMaxBackwardEpilogueEEEvPT0_PKT2_SA_l)
        /*00ac*/ 	.short	0x0380
        /*00ae*/ 	.short	0x0020


	//----- nvinfo : EIATTR_SW_WAR
	.align		4
.L_13713:
        /*00b0*/ 	.byte	0x04, 0x36
        /*00b2*/ 	.short	(.L_13715 - .L_13714)
.L_13714:
        /*00b4*/ 	.word	0x00000008
.L_13715:


//--------------------- .nv.info._ZN2at6native43_GLOBAL__N__9ae7fba5_10_SoftMax_cu_9f978f6324cunn_SoftMaxBackwardSmemILi4EN3c104HalfEffNS1_23SoftMaxBackwardEpilogueEEEvPT0_PKT2_SA_l --------------------------
	.section	.nv.info._ZN2at6native43_GLOBAL__N__9ae7fba5_10_SoftMax_cu_9f978f6324cunn_SoftMaxBackwardSmemILi4EN3c104HalfEffNS1_23SoftMaxBackwardEpilogueEEEvPT0_PKT2_SA_l,"",@"SHT_CUDA_INFO"
	.sectionflags	@""
	.align	4


	//----- nvinfo : EIATTR_CUDA_API_VERSION
	.align		4
        /*0000*/ 	.byte	0x04, 0x37
        /*0002*/ 	.short	(.L_13717 - .L_13716)
.L_13716:
        /*0004*/ 	.word	0x00000082


	//----- nvinfo : EIATTR_KPARAM_INFO
	.align		4
.L_13717:
        /*0008*/ 	.byte	0x04, 0x17
        /*000a*/ 	.short	(.L_13719 - .L_13718)
.L_13718:
        /*000c*/ 	.word	0x00000000
        /*0010*/ 	.short	0x0003
        /*0012*/ 	.short	0x0018
        /*0014*/ 	.byte	0x00, 0xf0, 0x21, 0x00


	//----- nvinfo : EIATTR_KPARAM_INFO
	.align		4
.L_13719:
        /*0018*/ 	.byte	0x04, 0x17
        /*001a*/ 	.short	(.L_13721 - .L_13720)
.L_13720:
        /*001c*/ 	.word	0x00000000
        /*0020*/ 	.short	0x0002
        /*0022*/ 	.short	0x0010
        /*0024*/ 	.byte	0x00, 0xf5, 0x21, 0x00


	//----- nvinfo : EIATTR_KPARAM_INFO
	.align		4
.L_13721:
        /*0028*/ 	.byte	0x04, 0x17
        /*002a*/ 	.short	(.L_13723 - .L_13722)
.L_13722:
        /*002c*/ 	.word	0x00000000
        /*0030*/ 	.short	0x0001
        /*0032*/ 	.short	0x0008
        /*0034*/ 	.byte	0x00, 0xf5, 0x21, 0x00


	//----- nvinfo : EIATTR_KPARAM_INFO
	.align		4
.L_13723:
        /*0038*/ 	.byte	0x04, 0x17
        /*003a*/ 	.short	(.L_13725 - .L_13724)
.L_13724:
        /*003c*/ 	.word	0x00000000
        /*0040*/ 	.short	0x0000
        /*0042*/ 	.short	0x0000
        /*0044*/ 	.byte	0x00, 0xf5, 0x21, 0x00


	//----- nvinfo : EIATTR_SPARSE_MMA_MASK
	.align		4
.L_13725:
        /*0048*/ 	.byte	0x03, 0x50
        /*004a*/ 	.short	0x0000


	//----- nvinfo : EIATTR_MAXREG_COUNT
	.align		4
        /*004c*/ 	.byte	0x03, 0x1b
        /*004e*/ 	.short	0x00ff


	//----- nvinfo : EIATTR_NUM_BARRIERS
	.align		4
        /*0050*/ 	.byte	0x02, 0x4c
        /*0052*/ 	.byte	0x01
	.zero		1


	//----- nvinfo : EIATTR_MERCURY_ISA_VERSION
	.align		4
        /*0054*/ 	.byte	0x03, 0x5f
        /*0056*/ 	.short	0x0101


	//----- nvinfo : EIATTR_COOP_GROUP_MASK_REGIDS
	.align		4
        /*0058*/ 	.byte	0x04, 0x29
        /*005a*/ 	.short	(.L_13727 - .L_13726)


	//   ....[0]....
.L_13726:
        /*005c*/ 	.word	0xffffffff


	//   ....[1]....
        /*0060*/ 	.word	0xffffffff


	//   ....[2]....
        /*0064*/ 	.word	0xffffffff


	//   ....[3]....
        /*0068*/ 	.word	0xffffffff


	//   ....[4]....
        /*006c*/ 	.word	0xffffffff


	//   ....[5]....
        /*0070*/ 	.word	0xffffffff


	//   ....[6]....
        /*0074*/ 	.word	0xffffffff


	//   ....[7]....
        /*0078*/ 	.word	0xffffffff


	//   ....[8]....
        /*007c*/ 	.word	0xffffffff


	//   ....[9]....
        /*0080*/ 	.word	0xffffffff


	//   ....[10]....
        /*0084*/ 	.word	0x05000008


	//   ....[11]....
        /*0088*/ 	.word	0x05000008


	//   ....[12]....
        /*008c*/ 	.word	0x05000008


	//   ....[13]....
        /*0090*/ 	.word	0x05000008


	//   ....[14]....
        /*0094*/ 	.word	0x05000008


	//----- nvinfo : EIATTR_COOP_GROUP_INSTR_OFFSETS
	.align		4
.L_13727:
        /*0098*/ 	.byte	0x04, 0x28
        /*009a*/ 	.short	(.L_13729 - .L_13728)


	//   ....[0]....
.L_13728:
        /*009c*/ 	.word	0x000002e0


	//   ....[1]....
        /*00a0*/ 	.word	0x00000350


	//   ....[2]....
        /*00a4*/ 	.word	0x00000390


	//   ....[3]....
        /*00a8*/ 	.word	0x000003c0


	//   ....[4]....
        /*00ac*/ 	.word	0x000003e0


	//   ....[5]....
        /*00b0*/ 	.word	0x00000470


	//   ....[6]....
        /*00b4*/ 	.word	0x00000490


	//   ....[7]....
        /*00b8*/ 	.word	0x000004b0


	//   ....[8]....
        /*00bc*/ 	.word	0x000004d0


	//   ....[9]....
        /*00c0*/ 	.word	0x000004f0


	//   ....[10]....
        /*00c4*/ 	.word	0x00000720


	//   ....[11]....
        /*00c8*/ 	.word	0x00000790


	//   ....[12]....
        /*00cc*/ 	.word	0x00000800


	//   ....[13]....
        /*00d0*/ 	.word	0x00000870


	//   ....[14]....
        /*00d4*/ 	.word	0x000008e0


	//----- nvinfo : EIATTR_VRC_CTA_INIT_COUNT
	.align		4
.L_13729:
        /*00d8*/ 	.byte	0x02, 0x4a
	.zero		1
	.zero		1


	//----- nvinfo : EIATTR_EXIT_INSTR_OFFSETS
	.align		4
        /*00dc*/ 	.byte	0x04, 0x1c
        /*00de*/ 	.short	(.L_13731 - .L_13730)


	//   ....[0]....
.L_13730:
        /*00e0*/ 	.word	0x00000550


	//   ....[1]....
        /*00e4*/ 	.word	0x000006d0


	//----- nvinfo : EIATTR_CRS_STACK_SIZE
	.align		4
.L_13731:
        /*00e8*/ 	.byte	0x04, 0x1e
        /*00ea*/ 	.short	(.L_13733 - .L_13732)
.L_13732:
        /*00ec*/ 	.word	0x00000000


	//----- nvinfo : EIATTR_CBANK_PARAM_SIZE
	.align		4
.L_13733:
        /*00f0*/ 	.byte	0x03, 0x19
        /*00f2*/ 	.short	0x0020


	//----- nvinfo : EIATTR_PARAM_CBANK
	.align		4
        /*00f4*/ 	.byte	0x04, 0x0a
        /*00f6*/ 	.short	(.L_13735 - .L_13734)
	.align		4
.L_13734:
        /*00f8*/ 	.word	index@(.nv.constant0._ZN2at6native43_GLOBAL__N__9ae7fba5_10_SoftMax_cu_9f978f6324cunn_SoftMaxBackwardSmemILi4EN3c104HalfEffNS1_23SoftMaxBackwardEpilogueEEEvPT0_PKT2_SA_l)
        /*00fc*/ 	.short	0x0380
        /*00fe*/ 	.short	0x0020


	//----- nvinfo : EIATTR_SW_WAR
	.align		4
.L_13735:
        /*0100*/ 	.byte	0x04, 0x36
        /*0102*/ 	.short	(.L_13737 - .L_13736)
.L_13736:
        /*0104*/ 	.word	0x00000008
.L_13737:


//--------------------- .nv.info._ZN2at6native43_GLOBAL__N__9ae7fba5_10_SoftMax_cu_9f978f6320cunn_SoftMaxBackwardILi8EN3c104HalfEfS4_NS1_23SoftMaxBackwardEpilogueEEEvPT0_PKT2_SA_l --------------------------
	.section	.nv.info._ZN2at6native43_GLOBAL__N__9ae7fba5_10_SoftMax_cu_9f978f6320cunn_SoftMaxBackwardILi8EN3c104HalfEfS4_NS1_23SoftMaxBackwardEpilogueEEEvPT0_PKT2_SA_l,"",@"SHT_CUDA_INFO"
	.sectionflags	@""
	.align	4


	//----- nvinfo : EIATTR_CUDA_API_VERSION
	.align		4
        /*0000*/ 	.byte	0x04, 0x37
        /*0002*/ 	.short	(.L_13739 - .L_13738)
.L_13738:
        /*0004*/ 	.word	0x00000082


	//----- nvinfo : EIATTR_KPARAM_INFO
	.align		4
.L_13739:
        /*0008*/ 	.byte	0x04, 0x17
        /*000a*/ 	.short	(.L_13741 - .L_13740)
.L_13740:
        /*000c*/ 	.word	0x00000000
        /*0010*/ 	.short	0x0003
        /*0012*/ 	.short	0x0018
        /*0014*/ 	.byte	0x00, 0xf0, 0x21, 0x00


	//----- nvinfo : EIATTR_KPARAM_INFO
	.align		4
.L_13741:
        /*0018*/ 	.byte	0x04, 0x17
        /*001a*/ 	.short	(.L_13743 - .L_13742)
.L_13742:
        /*001c*/ 	.word	0x00000000
        /*0020*/ 	.short	0x0002
        /*0022*/ 	.short	0x0010
        /*0024*/ 	.byte	0x00, 0xf5, 0x21, 0x00


	//----- nvinfo : EIATTR_KPARAM_INFO
	.align		4
.L_13743:
        /*0028*/ 	.byte	0x04, 0x17
        /*002a*/ 	.short	(.L_13745 - .L_13744)
.L_13744:
        /*002c*/ 	.word	0x00000000
        /*0030*/ 	.short	0x0001
        /*0032*/ 	.short	0x0008
        /*0034*/ 	.byte	0x00, 0xf5, 0x21, 0x00


	//----- nvinfo : EIATTR_KPARAM_INFO
	.align		4
.L_13745:
        /*0038*/ 	.byte	0x04, 0x17
        /*003a*/ 	.short	(.L_13747 - .L_13746)
.L_13746:
        /*003c*/ 	.word	0x00000000
        /*0040*/ 	.short	0x0000
        /*0042*/ 	.short	0x0000
        /*0044*/ 	.byte	0x00, 0xf5, 0x21, 0x00


	//----- nvinfo : EIATTR_SPARSE_MMA_MASK
	.align		4
.L_13747:
        /*0048*/ 	.byte	0x03, 0x50
        /*004a*/ 	.short	0x0000


	//----- nvinfo : EIATTR_MAXREG_COUNT
	.align		4
        /*004c*/ 	.byte	0x03, 0x1b
        /*004e*/ 	.short	0x00ff


	//----- nvinfo : EIATTR_NUM_BARRIERS
	.align		4
        /*0050*/ 	.byte	0x02, 0x4c
        /*0052*/ 	.byte	0x01
	.zero		1


	//----- nvinfo : EIATTR_MERCURY_ISA_VERSION
	.align		4
        /*0054*/ 	.byte	0x03, 0x5f
        /*0056*/ 	.short	0x0101


	//----- nvinfo : EIATTR_COOP_GROUP_MASK_REGIDS
	.align		4
        /*0058*/ 	.byte	0x04, 0x29
        /*005a*/ 	.short	(.L_13749 - .L_13748)


	//   ....[0]....
.L_13748:
        /*005c*/ 	.word	0x05000003


	//----- nvinfo : EIATTR_COOP_GROUP_INSTR_OFFSETS
	.align		4
.L_13749:
        /*0060*/ 	.byte	0x04, 0x28
        /*0062*/ 	.short	(.L_13751 - .L_13750)


	//   ....[0]....
.L_13750:
        /*0064*/ 	.word	0x00001990


	//----- nvinfo : EIATTR_VRC_CTA_INIT_COUNT
	.align		4
.L_13751:
        /*0068*/ 	.byte	0x02, 0x4a
	.zero		1
	.zero		1


	//----- nvinfo : EIATTR_EXIT_INSTR_OFFSETS
	.align		4
        /*006c*/ 	.byte	0x04, 0x1c
        /*006e*/ 	.short	(.L_13753 - .L_13752)


	//   ....[0]....
.L_13752:
        /*0070*/ 	.word	0x00002750


	//   ....[1]....
        /*0074*/ 	.word	0x00002830


	//   ....[2]....
        /*0078*/ 	.word	0x00003070


	//   ....[3]....
        /*007c*/ 	.word	0x00003820


	//   ....[4]....
        /*0080*/ 	.word	0x00003c70


	//   ....[5]....
        /*0084*/ 	.word	0x00004540


	//   ....[6]....
        /*0088*/ 	.word	0x00004740


	//   ....[7]....
        /*008c*/ 	.word	0x000050c0


	//   ....[8]....
        /*0090*/ 	.word	0x00005610


	//   ....[9]....
        /*0094*/ 	.word	0x00005cc0


	//----- nvinfo : EIATTR_CRS_STACK_SIZE
	.align		4
.L_13753:
        /*0098*/ 	.byte	0x04, 0x1e
        /*009a*/ 	.short	(.L_13755 - .L_13754)
.L_13754:
        /*009c*/ 	.word	0x00000000


	//----- nvinfo : EIATTR_CBANK_PARAM_SIZE
	.align		4
.L_13755:
        /*00a0*/ 	.byte	0x03, 0x19
        /*00a2*/ 	.short	0x0020


	//----- nvinfo : EIATTR_PARAM_CBANK
	.align		4
        /*00a4*/ 	.byte	0x04, 0x0a
        /*00a6*/ 	.short	(.L_13757 - .L_13756)
	.align		4
.L_13756:
        /*00a8*/ 	.word	index@(.nv.constant0._ZN2at6native43_GLOBAL__N__9ae7fba5_10_SoftMax_cu_9f978f6320cunn_SoftMaxBackwardILi8EN3c104HalfEfS4_NS1_23SoftMaxBackwardEpilogueEEEvPT0_PKT2_SA_l)
        /*00ac*/ 	.short	0x0380
        /*00ae*/ 	.short	0x0020


	//----- nvinfo : EIATTR_SW_WAR
	.align		4
.L_13757:
        /*00b0*/ 	.byte	0x04, 0x36
        /*00b2*/ 	.short	(.L_13759 - .L_13758)
.L_13758:
        /*00b4*/ 	.word	0x00000008
.L_13759:


//--------------------- .nv.info._ZN2at6native43_GLOBAL__N__9ae7fba5_10_SoftMax_cu_9f978f6324cunn_SoftMaxBackwardSmemILi8EN3c104HalfEfS4_NS1_23SoftMaxBackwardEpilogueEEEvPT0_PKT2_SA_l --------------------------
	.section	.nv.info._ZN2at6native43_GLOBAL__N__9ae7fba5_10_SoftMax_cu_9f978f6324cunn_SoftMaxBackwardSmemILi8EN3c104HalfEfS4_NS1_23SoftMaxBackwardEpilogueEEEvPT0_PKT2_SA_l,"",@"SHT_CUDA_INFO"
	.sectionflags	@""
	.align	4


	//----- nvinfo : EIATTR_CUDA_API_VERSION
	.align		4
        /*0000*/ 	.byte	0x04, 0x37
        /*0002*/ 	.short	(.L_13761 - .L_13760)
.L_13760:
        /*0004*/ 	.word	0x00000082


	//----- nvinfo : EIATTR_KPARAM_INFO
	.align		4
.L_13761:
        /*0008*/ 	.byte	0x04, 0x17
        /*000a*/ 	.short	(.L_13763 - .L_13762)
.L_13762:
        /*000c*/ 	.word	0x00000000
        /*0010*/ 	.short	0x0003
        /*0012*/ 	.short	0x0018
        /*0014*/ 	.byte	0x00, 0xf0, 0x21, 0x00


	//----- nvinfo : EIATTR_KPARAM_INFO
	.align		4
.L_13763:
        /*0018*/ 	.byte	0x04, 0x17
        /*001a*/ 	.short	(.L_13765 - .L_13764)
.L_13764:
        /*001c*/ 	.word	0x00000000
        /*0020*/ 	.short	0x0002
        /*0022*/ 	.short	0x0010
        /*0024*/ 	.byte	0x00, 0xf5, 0x21, 0x00


	//----- nvinfo : EIATTR_KPARAM_INFO
	.align		4
.L_13765:
        /*0028*/ 	.byte	0x04, 0x17
        /*002a*/ 	.short	(.L_13767 - .L_13766)
.L_13766:
        /*002c*/ 	.word	0x00000000
        /*0030*/ 	.short	0x0001
        /*0032*/ 	.short	0x0008
        /*0034*/ 	.byte	0x00, 0xf5, 0x21, 0x00


	//----- nvinfo : EIATTR_KPARAM_INFO
	.align		4
.L_13767:
        /*0038*/ 	.byte	0x04, 0x17
        /*003a*/ 	.short	(.L_13769 - .L_13768)
.L_13768:
        /*003c*/ 	.word	0x00000000
        /*0040*/ 	.short	0x0000
        /*0042*/ 	.short	0x0000
        /*0044*/ 	.byte	0x00, 0xf5, 0x21, 0x00


	//----- nvinfo : EIATTR_SPARSE_MMA_MASK
	.align		4
.L_13769:
        /*0048*/ 	.byte	0x03, 0x50
        /*004a*/ 	.short	0x0000


	//----- nvinfo : EIATTR_MAXREG_COUNT
	.align		4
        /*004c*/ 	.byte	0x03, 0x1b
        /*004e*/ 	.short	0x00ff


	//----- nvinfo : EIATTR_NUM_BARRIERS
	.align		4
        /*0050*/ 	.byte	0x02, 0x4c
        /*0052*/ 	.byte	0x01
	.zero		1


	//----- nvinfo : EIATTR_MERCURY_ISA_VERSION
	.align		4
        /*0054*/ 	.byte	0x03, 0x5f
        /*0056*/ 	.short	0x0101


	//----- nvinfo : EIATTR_COOP_GROUP_MASK_REGIDS
	.align		4
        /*0058*/ 	.byte	0x04, 0x29
        /*005a*/ 	.short	(.L_13771 - .L_13770)


	//   ....[0]....
.L_13770:
        /*005c*/ 	.word	0xffffffff


	//   ....[1]....
        /*0060*/ 	.word	0xffffffff


	//   ....[2]....
        /*0064*/ 	.word	0xffffffff


	//   ....[3]....
        /*0068*/ 	.word	0xffffffff


	//   ....[4]....
        /*006c*/ 	.word	0xffffffff


	//   ....[5]....
        /*0070*/ 	.word	0xffffffff


	//   ....[6]....
        /*0074*/ 	.word	0xffffffff


	//   ....[7]....
        /*0078*/ 	.word	0xffffffff


	//   ....[8]....
        /*007c*/ 	.word	0xffffffff


	//   ....[9]....
        /*0080*/ 	.word	0xffffffff


	//   ....[10]....
        /*0084*/ 	.word	0x05000008


	//   ....[11]....
        /*0088*/ 	.word	0x05000008


	//   ....[12]....
        /*008c*/ 	.word	0x05000008


	//   ....[13]....
        /*0090*/ 	.word	0x05000008


	//   ....[14]....
        /*0094*/ 	.word	0x05000008


	//----- nvinfo : EIATTR_COOP_GROUP_INSTR_OFFSETS
	.align		4
.L_13771:
        /*0098*/ 	.byte	0x04, 0x28
        /*009a*/ 	.short	(.L_13773 - .L_13772)


	//   ....[0]....
.L_13772:
        /*009c*/ 	.word	0x000003a0


	//   ....[1]....
        /*00a0*/ 	.word	0x00000400


	//   ....[2]....
        /*00a4*/ 	.word	0x00000450


	//   ....[3]....
        /*00a8*/ 	.word	0x00000480


	//   ....[4]....
        /*00ac*/ 	.word	0x000004a0


	//   ....[5]....
        /*00b0*/ 	.word	0x00000530


	//   ....[6]....
        /*00b4*/ 	.word	0x00000550


	//   ....[7]....
        /*00b8*/ 	.word	0x00000570


	//   ....[8]....
        /*00bc*/ 	.word	0x00000590


	//   ....[9]....
        /*00c0*/ 	.word	0x000005b0


	//   ....[10]....
        /*00c4*/ 	.word	0x00000940


	//   ....[11]....
        /*00c8*/ 	.word	0x000009b0


	//   ....[12]....
        /*00cc*/ 	.word	0x00000a20


	//   ....[13]....
        /*00d0*/ 	.word	0x00000a90


	//   ....[14]....
        /*00d4*/ 	.word	0x00000b00


	//----- nvinfo : EIATTR_VRC_CTA_INIT_COUNT
	.align		4
.L_13773:
        /*00d8*/ 	.byte	0x02, 0x4a
	.zero		1
	.zero		1


	//----- nvinfo : EIATTR_EXIT_INSTR_OFFSETS
	.align		4
        /*00dc*/ 	.byte	0x04, 0x1c
        /*00de*/ 	.short	(.L_13775 - .L_13774)


	//   ....[0]....
.L_13774:
        /*00e0*/ 	.word	0x00000610


	//   ....[1]....
        /*00e4*/ 	.word	0x000008f0


	//----- nvinfo : EIATTR_CRS_STACK_SIZE
	.align		4
.L_13775:
        /*00e8*/ 	.byte	0x04, 0x1e
        /*00ea*/ 	.short	(.L_13777 - .L_13776)
.L_13776:
        /*00ec*/ 	.word	0x00000000


	//----- nvinfo : EIATTR_CBANK_PARAM_SIZE
	.align		4
.L_13777:
        /*00f0*/ 	.byte	0x03, 0x19
        /*00f2*/ 	.short	0x0020


	//----- nvinfo : EIATTR_PARAM_CBANK
	.align		4
        /*00f4*/ 	.byte	0x04, 0x0a
        /*00f6*/ 	.short	(.L_13779 - .L_13778)
	.align		4
.L_13778:
        /*00f8*/ 	.word	index@(.nv.constant0._ZN2at6native43_GLOBAL__N__9ae7fba5_10_SoftMax_cu_9f978f6324cunn_SoftMaxBackwardSmemILi8EN3c104HalfEfS4_NS1_23SoftMaxBackwardEpilogueEEEvPT0_PKT2_SA_l)
        /*00fc*/ 	.short	0x0380
        /*00fe*/ 	.short	0x0020


	//----- nvinfo : EIATTR_SW_WAR
	.align		4
.L_13779:
        /*0100*/ 	.byte	0x04, 0x36
        /*0102*/ 	.short	(.L_13781 - .L_13780)
.L_13780:
        /*0104*/ 	.word	0x00000008
.L_13781:


//--------------------- .nv.info._ZN2at6native43_GLOBAL__N__9ae7fba5_10_SoftMax_cu_9f978f6320cunn_SoftMaxBackwardILi4EfffNS1_23SoftMaxBackwardEpilogueEEEvPT0_PKT2_S8_l --------------------------
	.section	.nv.info._ZN2at6native43_GLOBAL__N__9ae7fba5_10_SoftMax_cu_9f978f6320cunn_SoftMaxBackwardILi4EfffNS1_23SoftMaxBackwardEpilogueEEEvPT0_PKT2_S8_l,"",@"SHT_CUDA_INFO"
	.sectionflags	@""
	.align	4


	//----- nvinfo : EIATTR_CUDA_API_VERSION
	.align		4
        /*0000*/ 	.byte	0x04, 0x37
        /*0002*/ 	.short	(.L_13783 - .L_13782)
.L_13782:
        /*0004*/ 	.word	0x00000082


	//----- nvinfo : EIATTR_KPARAM_INFO
	.align		4
.L_13783:
        /*0008*/ 	.byte	0x04, 0x17
        /*000a*/ 	.short	(.L_13785 - .L_13784)
.L_13784:
        /*000c*/ 	.word	0x00000000
        /*0010*/ 	.short	0x0003
        /*0012*/ 	.short	0x0018
        /*0014*/ 	.byte	0x00, 0xf0, 0x21, 0x00


	//----- nvinfo : EIATTR_KPARAM_INFO
	.align		4
.L_13785:
        /*0018*/ 	.byte	0x04, 0x17
        /*001a*/ 	.short	(.L_13787 - .L_13786)
.L_13786:
        /*001c*/ 	.word	0x00000000
        /*0020*/ 	.short	0x0002
        /*0022*/ 	.short	0x0010
        /*0024*/ 	.byte	0x00, 0xf5, 0x21, 0x00


	//----- nvinfo : EIATTR_KPARAM_INFO
	.align		4
.L_13787:
        /*0028*/ 	.byte	0x04, 0x17
        /*002a*/ 	.short	(.L_13789 - .L_13788)
.L_13788:
        /*002c*/ 	.word	0x00000000
        /*0030*/ 	.short	0x0001
        /*0032*/ 	.short	0x0008
        /*0034*/ 	.byte	0x00, 0xf5, 0x21, 0x00


	//----- nvinfo : EIATTR_KPARAM_INFO
	.align		4
.L_13789:
        /*0038*/ 	.byte	0x04, 0x17
        /*003a*/ 	.short	(.L_13791 - .L_13790)
.L_13790:
        /*003c*/ 	.word	0x00000000
        /*0040*/ 	.short	0x0000
        /*0042*/ 	.short	0x0000
        /*0044*/ 	.byte	0x00, 0xf5, 0x21, 0x00


	//----- nvinfo : EIATTR_SPARSE_MMA_MASK
	.align		4
.L_13791:
        /*0048*/ 	.byte	0x03, 0x50
        /*004a*/ 	.short	0x0000


	//----- nvinfo : EIATTR_MAXREG_COUNT
	.align		4
        /*004c*/ 	.byte	0x03, 0x1b
        /*004e*/ 	.short	0x00ff


	//----- nvinfo : EIATTR_NUM_BARRIERS
	.align		4
        /*0050*/ 	.byte	0x02, 0x4c
        /*0052*/ 	.byte	0x01
	.zero		1


	//----- nvinfo : EIATTR_MERCURY_ISA_VERSION
	.align		4
        /*0054*/ 	.byte	0x03, 0x5f
        /*0056*/ 	.short	0x0101


	//----- nvinfo : EIATTR_COOP_GROUP_MASK_REGIDS
	.align		4
        /*0058*/ 	.byte	0x04, 0x29
        /*005a*/ 	.short	(.L_13793 - .L_13792)


	//   ....[0]....
.L_13792:
        /*005c*/ 	.word	0x05000008


	//----- nvinfo : EIATTR_COOP_GROUP_INSTR_OFFSETS
	.align		4
.L_13793:
        /*0060*/ 	.byte	0x04, 0x28
        /*0062*/ 	.short	(.L_13795 - .L_13794)


	//   ....[0]....
.L_13794:
        /*0064*/ 	.word	0x00001770


	//----- nvinfo : EIATTR_VRC_CTA_INIT_COUNT
	.align		4
.L_13795:
        /*0068*/ 	.byte	0x02, 0x4a
	.zero		1
	.zero		1


	//----- nvinfo : EIATTR_EXIT_INSTR_OFFSETS
	.align		4
        /*006c*/ 	.byte	0x04, 0x1c
        /*006e*/ 	.short	(.L_13797 - .L_13796)


	//   ....[0]....
.L_13796:
        /*0070*/ 	.word	0x00002290


	//   ....[1]....
        /*0074*/ 	.word	0x00002340


	//   ....[2]....
        /*0078*/ 	.word	0x000029c0


	//   ....[3]....
        /*007c*/ 	.word	0x000030c0


	//   ....[4]....
        /*0080*/ 	.word	0x00003400


	//   ....[5]....
        /*0084*/ 	.word	0x00003800


	//   ....[6]....
        /*0088*/ 	.word	0x000038b0


	//   ....[7]....
        /*008c*/ 	.word	0x000046b0


	//   ....[8]....
        /*0090*/ 	.word	0x00004bb0


	//   ....[9]....
        /*0094*/ 	.word	0x00005180


	//----- nvinfo : EIATTR_CRS_STACK_SIZE
	.align		4
.L_13797:
        /*0098*/ 	.byte	0x04, 0x1e
        /*009a*/ 	.short	(.L_13799 - .L_13798)
.L_13798:
        /*009c*/ 	.word	0x00000000


	//----- nvinfo : EIATTR_CBANK_PARAM_SIZE
	.align		4
.L_13799:
        /*00a0*/ 	.byte	0x03, 0x19
        /*00a2*/ 	.short	0x0020


	//----- nvinfo : EIATTR_PARAM_CBANK
	.align		4
        /*00a4*/ 	.byte	0x04, 0x0a
        /*00a6*/ 	.short	(.L_13801 - .L_13800)
	.align		4
.L_13800:
        /*00a8*/ 	.word	index@(.nv.constant0._ZN2at6native43_GLOBAL__N__9ae7fba5_10_SoftMax_cu_9f978f6320cunn_SoftMaxBackwardILi4EfffNS1_23SoftMaxBackwardEpilogueEEEvPT0_PKT2_S8_l)
        /*00ac*/ 	.short	0x0380
        /*00ae*/ 	.short	0x0020


	//----- nvinfo : EIATTR_SW_WAR
	.align		4
.L_13801:
        /*00b0*/ 	.byte	0x04, 0x36
        /*00b2*/ 	.short	(.L_13803 - .L_13802)
.L_13802:
        /*00b4*/ 	.word	0x00000008
.L_13803:


//--------------------- .nv.info._ZN2at6native43_GLOBAL__N__9ae7fba5_10_SoftMax_cu_9f978f6324cunn_SoftMaxBackwardSmemILi4EfffNS1_23SoftMaxBackwardEpilogueEEEvPT0_PKT2_S8_l --------------------------
	.section	.nv.info._ZN2at6native43_GLOBAL__N__9ae7fba5_10_SoftMax_cu_9f978f6324cunn_SoftMaxBackwardSmemILi4EfffNS1_23SoftMaxBackwardEpilogueEEEvPT0_PKT2_S8_l,"",@"SHT_CUDA_INFO"
	.sectionflags	@""
	.align	4


	//----- nvinfo : EIATTR_CUDA_API_VERSION
	.align		4
        /*0000*/ 	.byte	0x04, 0x37
        /*0002*/ 	.short	(.L_13805 - .L_13804)
.L_13804:
        /*0004*/ 	.word	0x00000082


	//----- nvinfo : EIATTR_KPARAM_INFO
	.align		4
.L_13805:
        /*0008*/ 	.byte	0x04, 0x17
        /*000a*/ 	.short	(.L_13807 - .L_13806)
.L_13806:
        /*000c*/ 	.word	0x00000000
        /*0010*/ 	.short	0x0003
        /*0012*/ 	.short	0x0018
        /*0014*/ 	.byte	0x00, 0xf0, 0x21, 0x00


	//----- nvinfo : EIATTR_KPARAM_INFO
	.align		4
.L_13807:
        /*0018*/ 	.byte	0x04, 0x17
        /*001a*/ 	.short	(.L_13809 - .L_13808)
.L_13808:
        /*001c*/ 	.word	0x00000000
        /*0020*/ 	.short	0x0002
        /*0022*/ 	.short	0x0010
        /*0024*/ 	.byte	0x00, 0xf5, 0x21, 0x00


	//----- nvinfo : EIATTR_KPARAM_INFO
	.align		4
.L_13809:
        /*0028*/ 	.byte	0x04, 0x17
        /*002a*/ 	.short	(.L_13811 - .L_13810)
.L_13810:
        /*002c*/ 	.word	0x00000000
        /*0030*/ 	.short	0x0001
        /*0032*/ 	.short	0x0008
        /*0034*/ 	.byte	0x00, 0xf5, 0x21, 0x00


	//----- nvinfo : EIATTR_KPARAM_INFO
	.align		4
.L_13811:
        /*0038*/ 	.byte	0x04, 0x17
        /*003a*/ 	.short	(.L_13813 - .L_13812)
.L_13812:
        /*003c*/ 	.word	0x00000000
        /*0040*/ 	.short	0x0000
        /*0042*/ 	.short	0x0000
        /*0044*/ 	.byte	0x00, 0xf5, 0x21, 0x00


	//----- nvinfo : EIATTR_SPARSE_MMA_MASK
	.align		4
.L_13813:
        /*0048*/ 	.byte	0x03, 0x50
        /*004a*/ 	.short	0x0000


	//----- nvinfo : EIATTR_MAXREG_COUNT
	.align		4
        /*004c*/ 	.byte	0x03, 0x1b
        /*004e*/ 	.short	0x00ff


	//----- nvinfo : EIATTR_NUM_BARRIERS
	.align		4
        /*0050*/ 	.byte	0x02, 0x4c
        /*0052*/ 	.byte	0x01
	.zero		1


	//----- nvinfo : EIATTR_MERCURY_ISA_VERSION
	.align		4
        /*0054*/ 	.byte	0x03, 0x5f
        /*0056*/ 	.short	0x0101


	//----- nvinfo : EIATTR_COOP_GROUP_MASK_REGIDS
	.align		4
        /*0058*/ 	.byte	0x04, 0x29
        /*005a*/ 	.short	(.L_13815 - .L_13814)


	//   ....[0]....
.L_13814:
        /*005c*/ 	.word	0xffffffff


	//   ....[1]....
        /*0060*/ 	.word	0xffffffff


	//   ....[2]....
        /*0064*/ 	.word	0xffffffff


	//   ....[3]....
        /*0068*/ 	.word	0xffffffff


	//   ....[4]....
        /*006c*/ 	.word	0xffffffff


	//   ....[5]....
        /*0070*/ 	.word	0xffffffff


	//   ....[6]....
        /*0074*/ 	.word	0xffffffff


	//   ....[7]....
        /*0078*/ 	.word	0xffffffff


	//   ....[8]....
        /*007c*/ 	.word	0xffffffff


	//   ....[9]....
        /*0080*/ 	.word	0xffffffff


	//   ....[10]....
        /*0084*/ 	.word	0x05000008


	//   ....[11]....
        /*0088*/ 	.word	0x05000008


	//   ....[12]....
        /*008c*/ 	.word	0x05000008


	//   ....[13]....
        /*0090*/ 	.word	0x05000008


	//   ....[14]....
        /*0094*/ 	.word	0x05000008


	//----- nvinfo : EIATTR_COOP_GROUP_INSTR_OFFSETS
	.align		4
.L_13815:
        /*0098*/ 	.byte	0x04, 0x28
        /*009a*/ 	.short	(.L_13817 - .L_13816)


	//   ....[0]....
.L_13816:
        /*009c*/ 	.word	0x000002e0


	//   ....[1]....
        /*00a0*/ 	.word	0x00000350


	//   ....[2]....
        /*00a4*/ 	.word	0x00000390


	//   ....[3]....
        /*00a8*/ 	.word	0x000003c0


	//   ....[4]....
        /*00ac*/ 	.word	0x000003e0


	//   ....[5]....
        /*00b0*/ 	.word	0x00000470


	//   ....[6]....
        /*00b4*/ 	.word	0x00000490


	//   ....[7]....
        /*00b8*/ 	.word	0x000004b0


	//   ....[8]....
        /*00bc*/ 	.word	0x000004d0


	//   ....[9]....
        /*00c0*/ 	.word	0x000004f0


	//   ....[10]....
        /*00c4*/ 	.word	0x00000700


	//   ....[11]....
        /*00c8*/ 	.word	0x00000770


	//   ....[12]....
        /*00cc*/ 	.word	0x000007e0


	//   ....[13]....
        /*00d0*/ 	.word	0x00000850


	//   ....[14]....
        /*00d4*/ 	.word	0x000008c0


	//----- nvinfo : EIATTR_VRC_CTA_INIT_COUNT
	.align		4
.L_13817:
        /*00d8*/ 	.byte	0x02, 0x4a
	.zero		1
	.zero		1


	//----- nvinfo : EIATTR_EXIT_INSTR_OFFSETS
	.align		4
        /*00dc*/ 	.byte	0x04, 0x1c
        /*00de*/ 	.short	(.L_13819 - .L_13818)


	//   ....[0]....
.L_13818:
        /*00e0*/ 	.word	0x00000550


	//   ....[1]....
        /*00e4*/ 	.word	0x000006b0


	//----- nvinfo : EIATTR_CRS_STACK_SIZE
	.align		4
.L_13819:
        /*00e8*/ 	.byte	0x04, 0x1e
        /*00ea*/ 	.short	(.L_13821 - .L_13820)
.L_13820:
        /*00ec*/ 	.word	0x00000000


	//----- nvinfo : EIATTR_CBANK_PARAM_SIZE
	.align		4
.L_13821:
        /*00f0*/ 	.byte	0x03, 0x19
        /*00f2*/ 	.short	0x0020


	//----- nvinfo : EIATTR_PARAM_CBANK
	.align		4
        /*00f4*/ 	.byte	0x04, 0x0a
        /*00f6*/ 	.short	(.L_13823 - .L_13822)
	.align		4
.L_13822:
        /*00f8*/ 	.word	index@(.nv.constant0._ZN2at6native43_GLOBAL__N__9ae7fba5_10_SoftMax_cu_9f978f6324cunn_SoftMaxBackwardSmemILi4EfffNS1_23SoftMaxBackwardEpilogueEEEvPT0_PKT2_S8_l)
        /*00fc*/ 	.short	0x0380
        /*00fe*/ 	.short	0x0020


	//----- nvinfo : EIATTR_SW_WAR
	.align		4
.L_13823:
        /*0100*/ 	.byte	0x04, 0x36
        /*0102*/ 	.short	(.L_13825 - .L_13824)
.L_13824:
        /*0104*/ 	.word	0x00000008
.L_13825:


//--------------------- .nv.info._ZN2at6native43_GLOBAL__N__9ae7fba5_10_SoftMax_cu_9f978f6320cunn_SoftMaxBackwardILi2EdddNS1_23SoftMaxBackwardEpilogueEEEvPT0_PKT2_S8_l --------------------------
	.section	.nv.info._ZN2at6native43_GLOBAL__N__9ae7fba5_10_SoftMax_cu_9f978f6320cunn_SoftMaxBackwardILi2EdddNS1_23SoftMaxBackwardEpilogueEEEvPT0_PKT2_S8_l,"",@"SHT_CUDA_INFO"
	.sectionflags	@""
	.align	4


	//----- nvinfo : EIATTR_CUDA_API_VERSION
	.align		4
        /*0000*/ 	.byte	0x04, 0x37
        /*0002*/ 	.short	(.L_13827 - .L_13826)
.L_13826:
        /*0004*/ 	.word	0x00000082


	//----- nvinfo : EIATTR_KPARAM_INFO
	.align		4
.L_13827:
        /*0008*/ 	.byte	0x04, 0x17
        /*000a*/ 	.short	(.L_13829 - .L_13828)
.L_13828:
        /*000c*/ 	.word	0x00000000
        /*0010*/ 	.short	0x0003
        /*0012*/ 	.short	0x0018
        /*0014*/ 	.byte	0x00, 0xf0, 0x21, 0x00


	//----- nvinfo : EIATTR_KPARAM_INFO
	.align		4
.L_13829:
        /*0018*/ 	.byte	0x04, 0x17
        /*001a*/ 	.short	(.L_13831 - .L_13830)
.L_13830:
        /*001c*/ 	.word	0x00000000
        /*0020*/ 	.short	0x0002
        /*0022*/ 	.short	0x0010
        /*0024*/ 	.byte	0x00, 0xf5, 0x21, 0x00


	//----- nvinfo : EIATTR_KPARAM_INFO
	.align		4
.L_13831:
        /*0028*/ 	.byte	0x04, 0x17
        /*002a*/ 	.short	(.L_13833 - .L_13832)
.L_13832:
        /*002c*/ 	.word	0x00000000
        /*0030*/ 	.short	0x0001
        /*0032*/ 	.short	0x0008
        /*0034*/ 	.byte	0x00, 0xf5, 0x21, 0x00


	//----- nvinfo : EIATTR_KPARAM_INFO
	.align		4
.L_13833:
        /*0038*/ 	.byte	0x04, 0x17
        /*003a*/ 	.short	(.L_13835 - .L_13834)
.L_13834:
        /*003c*/ 	.word	0x00000000
        /*0040*/ 	.short	0x0000
        /*0042*/ 	.short	0x0000
        /*0044*/ 	.byte	0x00, 0xf5, 0x21, 0x00


	//----- nvinfo : EIATTR_SPARSE_MMA_MASK
	.align		4
.L_13835:
        /*0048*/ 	.byte	0x03, 0x50
        /*004a*/ 	.short	0x0000


	//----- nvinfo : EIATTR_MAXREG_COUNT
	.align		4
        /*004c*/ 	.byte	0x03, 0x1b
        /*004e*/ 	.short	0x00ff


	//----- nvinfo : EIATTR_NUM_BARRIERS
	.align		4
        /*0050*/ 	.byte	0x02, 0x4c
        /*0052*/ 	.byte	0x01
	.zero		1


	//----- nvinfo : EIATTR_MERCURY_ISA_VERSION
	.align		4
        /*0054*/ 	.byte	0x03, 0x5f
        /*0056*/ 	.short	0x0101


	//----- nvinfo : EIATTR_COOP_GROUP_MASK_REGIDS
	.align		4
        /*0058*/ 	.byte	0x04, 0x29
        /*005a*/ 	.short	(.L_13837 - .L_13836)


	//   ....[0]....
.L_13836:
        /*005c*/ 	.word	0x05000006


	//----- nvinfo : EIATTR_COOP_GROUP_INSTR_OFFSETS
	.align		4
.L_13837:
        /*0060*/ 	.byte	0x04, 0x28
        /*0062*/ 	.short	(.L_13839 - .L_13838)


	//   ....[0]....
.L_13838:
        /*0064*/ 	.word	0x000018b0


	//----- nvinfo : EIATTR_VRC_CTA_INIT_COUNT
	.align		4
.L_13839:
        /*0068*/ 	.byte	0x02, 0x4a
	.zero		1
	.zero		1


	//----- nvinfo : EIATTR_EXIT_INSTR_OFFSETS
	.align		4
        /*006c*/ 	.byte	0x04, 0x1c
        /*006e*/ 	.short	(.L_13841 - .L_13840)


	//   ....[0]....
.L_13840:
        /*0070*/ 	.word	0x00002480


	//   ....[1]....
        /*0074*/ 	.word	0x00002540


	//   ....[2]....
        /*0078*/ 	.word	0x00002b90


	//   ....[3]....
        /*007c*/ 	.word	0x00003310


	//   ....[4]....
        /*0080*/ 	.word	0x00003670


	//   ....[5]....
        /*0084*/ 	.word	0x00003990


	//   ....[6]....
        /*0088*/ 	.word	0x00003a50


	//   ....[7]....
        /*008c*/ 	.word	0x000048e0


	//   ....[8]....
        /*0090*/ 	.word	0x00004de0


	//   ....[9]....
        /*0094*/ 	.word	0x00005360


	//----- nvinfo : EIATTR_CRS_STACK_SIZE
	.align		4
.L_13841:
        /*0098*/ 	.byte	0x04, 0x1e
        /*009a*/ 	.short	(.L_13843 - .L_13842)
.L_13842:
        /*009c*/ 	.word	0x00000000


	//----- nvinfo : EIATTR_CBANK_PARAM_SIZE
	.align		4
.L_13843:
        /*00a0*/ 	.byte	0x03, 0x19
        /*00a2*/ 	.short	0x0020


	//----- nvinfo : EIATTR_PARAM_CBANK
	.align		4
        /*00a4*/ 	.byte	0x04, 0x0a
        /*00a6*/ 	.short	(.L_13845 - .L_13844)
	.align		4
.L_13844:
        /*00a8*/ 	.word	index@(.nv.constant0._ZN2at6native43_GLOBAL__N__9ae7fba5_10_SoftMax_cu_9f978f6320cunn_SoftMaxBackwardILi2EdddNS1_23SoftMaxBackwardEpilogueEEEvPT0_PKT2_S8_l)
        /*00ac*/ 	.short	0x0380
        /*00ae*/ 	.short	0x0020


	//----- nvinfo : EIATTR_SW_WAR
	.align		4
.L_13845:
        /*00b0*/ 	.byte	0x04, 0x36
        /*00b2*/ 	.short	(.L_13847 - .L_13846)
.L_13846:
        /*00b4*/ 	.word	0x00000008
.L_13847:


//--------------------- .nv.info._ZN2at6native43_GLOBAL__N__9ae7fba5_10_SoftMax_cu_9f978f6324cunn_SoftMaxBackwardSmemILi2EdddNS1_23SoftMaxBackwardEpilogueEEEvPT0_PKT2_S8_l --------------------------
	.section	.nv.info._ZN2at6native43_GLOBAL__N__9ae7fba5_10_SoftMax_cu_9f978f6324cunn_SoftMaxBackwardSmemILi2EdddNS1_23SoftMaxBackwardEpilogueEEEvPT0_PKT2_S8_l,"",@"SHT_CUDA_INFO"
	.sectionflags	@""
	.align	4


	//----- nvinfo : EIATTR_CUDA_API_VERSION
	.align		4
        /*0000*/ 	.byte	0x04, 0x37
        /*0002*/ 	.short	(.L_13849 - .L_13848)
.L_13848:
        /*0004*/ 	.word	0x00000082


	//----- nvinfo : EIATTR_KPARAM_INFO
	.align		4
.L_13849:
        /*0008*/ 	.byte	0x04, 0x17
        /*000a*/ 	.short	(.L_13851 - .L_13850)
.L_13850:
        /*000c*/ 	.word	0x00000000
        /*0010*/ 	.short	0x0003
        /*0012*/ 	.short	0x0018
        /*0014*/ 	.byte	0x00, 0xf0, 0x21, 0x00


	//----- nvinfo : EIATTR_KPARAM_INFO
	.align		4
.L_13851:
        /*0018*/ 	.byte	0x04, 0x17
        /*001a*/ 	.short	(.L_13853 - .L_13852)
.L_13852:
        /*001c*/ 	.word	0x00000000
        /*0020*/ 	.short	0x0002
        /*0022*/ 	.short	0x0010
        /*0024*/ 	.byte	0x00, 0xf5, 0x21, 0x00


	//----- nvinfo : EIATTR_KPARAM_INFO
	.align		4
.L_13853:
        /*0028*/ 	.byte	0x04, 0x17
        /*002a*/ 	.short	(.L_13855 - .L_13854)
.L_13854:
        /*002c*/ 	.word	0x00000000
        /*0030*/ 	.short	0x0001
        /*0032*/ 	.short	0x0008
        /*0034*/ 	.byte	0x00, 0xf5, 0x21, 0x00


	//----- nvinfo : EIATTR_KPARAM_INFO
	.align		4
.L_13855:
        /*0038*/ 	.byte	0x04, 0x17
        /*003a*/ 	.short	(.L_13857 - .L_13856)
.L_13856:
        /*003c*/ 	.word	0x00000000
        /*0040*/ 	.short	0x0000
        /*0042*/ 	.short	0x0000
        /*0044*/ 	.byte	0x00, 0xf5, 0x21, 0x00


	//----- nvinfo : EIATTR_SPARSE_MMA_MASK
	.align		4
.L_13857:
        /*0048*/ 	.byte	0x03, 0x50
        /*004a*/ 	.short	0x0000


	//----- nvinfo : EIATTR_MAXREG_COUNT
	.align		4
        /*004c*/ 	.byte	0x03, 0x1b
        /*004e*/ 	.short	0x00ff


	//----- nvinfo : EIATTR_NUM_BARRIERS
	.align		4
        /*0050*/ 	.byte	0x02, 0x4c
        /*0052*/ 	.byte	0x01
	.zero		1


	//----- nvinfo : EIATTR_MERCURY_ISA_VERSION
	.align		4
        /*0054*/ 	.byte	0x03, 0x5f
        /*0056*/ 	.short	0x0101


	//----- nvinfo : EIATTR_COOP_GROUP_MASK_REGIDS
	.align		4
        /*0058*/ 	.byte	0x04, 0x29
        /*005a*/ 	.short	(.L_13859 - .L_13858)


	//   ....[0]....
.L_13858:
        /*005c*/ 	.word	0xffffffff


	//   ....[1]....
        /*0060*/ 	.word	0xffffffff


	//   ....[2]....
        /*0064*/ 	.word	0xffffffff


	//   ....[3]....
        /*0068*/ 	.word	0xffffffff


	//   ....[4]....
        /*006c*/ 	.word	0xffffffff


	//   ....[5]....
        /*0070*/ 	.word	0xffffffff


	//   ....[6]....
        /*0074*/ 	.word	0xffffffff


	//   ....[7]....
        /*0078*/ 	.word	0xffffffff


	//   ....[8]....
        /*007c*/ 	.word	0xffffffff


	//   ....[9]....
        /*0080*/ 	.word	0xffffffff


	//   ....[10]....
        /*0084*/ 	.word	0xffffffff


	//   ....[11]....
        /*0088*/ 	.word	0xffffffff


	//   ....[12]....
        /*008c*/ 	.word	0xffffffff


	//   ....[13]....
        /*0090*/ 	.word	0xffffffff


	//   ....[14]....
        /*0094*/ 	.word	0xffffffff


	//   ....[15]....
        /*0098*/ 	.word	0xffffffff


	//   ....[16]....
        /*009c*/ 	.word	0xffffffff


	//   ....[17]....
        /*00a0*/ 	.word	0xffffffff


	//   ....[18]....
        /*00a4*/ 	.word	0xffffffff


	//   ....[19]....
        /*00a8*/ 	.word	0xffffffff


	//   ....[20]....
        /*00ac*/ 	.word	0x0500000a


	//   ....[21]....
        /*00b0*/ 	.word	0x0500000a


	//   ....[22]....
        /*00b4*/ 	.word	0x0500000a


	//   ....[23]....
        /*00b8*/ 	.word	0x0500000a


	//   ....[24]....
        /*00bc*/ 	.word	0x0500000a


	//   ....[25]....
        /*00c0*/ 	.word	0x0500000a


	//   ....[26]....
        /*00c4*/ 	.word	0x0500000a


	//   ....[27]....
        /*00c8*/ 	.word	0x0500000a


	//   ....[28]....
        /*00cc*/ 	.word	0x0500000a


	//   ....[29]....
        /*00d0*/ 	.word	0x0500000a


	//----- nvinfo : EIATTR_COOP_GROUP_INSTR_OFFSETS
	.align		4
.L_13859:
        /*00d4*/ 	.byte	0x04, 0x28
        /*00d6*/ 	.short	(.L_13861 - .L_13860)


	//   ....[0]....
.L_13860:
        /*00d8*/ 	.word	0x000002c0


	//   ....[1]....
        /*00dc*/ 	.word	0x00000300


	//   ....[2]....
        /*00e0*/ 	.word	0x00000340


	//   ....[3]....
        /*00e4*/ 	.word	0x00000350


	//   ....[4]....
        /*00e8*/ 	.word	0x00000370


	//   ....[5]....
        /*00ec*/ 	.word	0x00000380


	//   ....[6]....
        /*00f0*/ 	.word	0x000003c0


	//   ....[7]....
        /*00f4*/ 	.word	0x000003d0


	//   ....[8]....
        /*00f8*/ 	.word	0x000003f0


	//   ....[9]....
        /*00fc*/ 	.word	0x00000400


	//   ....[10]....
        /*0100*/ 	.word	0x000004a0


	//   ....[11]....
        /*0104*/ 	.word	0x000004b0


	//   ....[12]....
        /*0108*/ 	.word	0x000004d0


	//   ....[13]....
        /*010c*/ 	.word	0x000004e0


	//   ....[14]....
        /*0110*/ 	.word	0x00000520


	//   ....[15]....
        /*0114*/ 	.word	0x00000530


	//   ....[16]....
        /*0118*/ 	.word	0x00000570


	//   ....[17]....
        /*011c*/ 	.word	0x00000580


	//   ....[18]....
        /*0120*/ 	.word	0x000005a0


	//   ....[19]....
        /*0124*/ 	.word	0x000005b0


	//   ....[20]....
        /*0128*/ 	.word	0x000007b0


	//   ....[21]....
        /*012c*/ 	.word	0x00000800


	//   ....[22]....
        /*0130*/ 	.word	0x00000870


	//   ....[23]....
        /*0134*/ 	.word	0x000008c0


	//   ....[24]....
        /*0138*/ 	.word	0x00000930


	//   ....[25]....
        /*013c*/ 	.word	0x00000980


	//   ....[26]....
        /*0140*/ 	.word	0x000009f0


	//   ....[27]....
        /*0144*/ 	.word	0x00000a40


	//   ....[28]....
        /*0148*/ 	.word	0x00000ab0


	//   ....[29]....
        /*014c*/ 	.word	0x00000b00


	//----- nvinfo : EIATTR_VRC_CTA_INIT_COUNT
	.align		4
.L_13861:
        /*0150*/ 	.byte	0x02, 0x4a
	.zero		1
	.zero		1


	//----- nvinfo : EIATTR_EXIT_INSTR_OFFSETS
	.align		4
        /*0154*/ 	.byte	0x04, 0x1c
        /*0156*/ 	.short	(.L_13863 - .L_13862)


	//   ....[0]....
.L_13862:
        /*0158*/ 	.word	0x00000610


	//   ....[1]....
        /*015c*/ 	.word	0x00000750


	//----- nvinfo : EIATTR_CRS_STACK_SIZE
	.align		4
.L_13863:
        /*0160*/ 	.byte	0x04, 0x1e
        /*0162*/ 	.short	(.L_13865 - .L_13864)
.L_13864:
        /*0164*/ 	.word	0x00000000


	//----- nvinfo : EIATTR_CBANK_PARAM_SIZE
	.align		4
.L_13865:
        /*0168*/ 	.byte	0x03, 0x19
        /*016a*/ 	.short	0x0020


	//----- nvinfo : EIATTR_PARAM_CBANK
	.align		4
        /*016c*/ 	.byte	0x04, 0x0a
        /*016e*/ 	.short	(.L_13867 - .L_13866)
	.align		4
.L_13866:
        /*0170*/ 	.word	index@(.nv.constant0._ZN2at6native43_GLOBAL__N__9ae7fba5_10_SoftMax_cu_9f978f6324cunn_SoftMaxBackwardSmemILi2EdddNS1_23SoftMaxBackwardEpilogueEEEvPT0_PKT2_S8_l)
        /*0174*/ 	.short	0x0380
        /*0176*/ 	.short	0x0020


	//----- nvinfo : EIATTR_SW_WAR
	.align		4
.L_13867:
        /*0178*/ 	.byte	0x04, 0x36
        /*017a*/ 	.short	(.L_13869 - .L_13868)
.L_13868:
        /*017c*/ 	.word	0x00000008
.L_13869:


//--------------------- .nv.info._ZN2at6native43_GLOBAL__N__9ae7fba5_10_SoftMax_cu_9f978f6326cunn_SpatialSoftMaxForwardIN3c108BFloat16EfflNS1_22SoftMaxForwardEpilogueEEEvPT1_PKT_T2_SB_SB_ --------------------------
	.section	.nv.info._ZN2at6native43_GLOBAL__N__9ae7fba5_10_SoftMax_cu_9f978f6326cunn_SpatialSoftMaxForwardIN3c108BFloat16EfflNS1_22SoftMaxForwardEpilogueEEEvPT1_PKT_T2_SB_SB_,"",@"SHT_CUDA_INFO"
	.sectionflags	@""
	.align	4


	//----- nvinfo : EIATTR_CUDA_API_VERSION
	.align		4
        /*0000*/ 	.byte	0x04, 0x37
        /*0002*/ 	.short	(.L_13871 - .L_13870)
.L_13870:
        /*0004*/ 	.word	0x00000082


	//----- nvinfo : EIATTR_KPARAM_INFO
	.align		4
.L_13871:
        /*0008*/ 	.byte	0x04, 0x17
        /*000a*/ 	.short	(.L_13873 - .L_13872)
.L_13872:
        /*000c*/ 	.word	0x00000000
        /*0010*/ 	.short	0x0004
        /*0012*/ 	.short	0x0020
        /*0014*/ 	.byte	0x00, 0xf0, 0x21, 0x00


	//----- nvinfo : EIATTR_KPARAM_INFO
	.align		4
.L_13873:
        /*0018*/ 	.byte	0x04, 0x17
        /*001a*/ 	.short	(.L_13875 - .L_13874)
.L_13874:
        /*001c*/ 	.word	0x00000000
        /*0020*/ 	.short	0x0003
        /*0022*/ 	.short	0x0018
        /*0024*/ 	.byte	0x00, 0xf0, 0x21, 0x00


	//----- nvinfo : EIATTR_KPARAM_INFO
	.align		4
.L_13875:
        /*0028*/ 	.byte	0x04, 0x17
        /*002a*/ 	.short	(.L_13877 - .L_13876)
.L_13876:
        /*002c*/ 	.word	0x00000000
        /*0030*/ 	.short	0x0002
        /*0032*/ 	.short	0x0010
        /*0034*/ 	.byte	0x00, 0xf0, 0x21, 0x00


	//----- nvinfo : EIATTR_KPARAM_INFO
	.align		4
.L_13877:
        /*0038*/ 	.byte	0x04, 0x17
        /*003a*/ 	.short	(.L_13879 - .L_13878)
.L_13878:
        /*003c*/ 	.word	0x00000000
        /*0040*/ 	.short	0x0001
        /*0042*/ 	.short	0x0008
        /*0044*/ 	.byte	0x00, 0xf5, 0x21, 0x00


	//----- nvinfo : EIATTR_KPARAM_INFO
	.align		4
.L_13879:
        /*0048*/ 	.byte	0x04, 0x17
        /*004a*/ 	.short	(.L_13881 - .L_13880)
.L_13880:
        /*004c*/ 	.word	0x00000000
        /*0050*/ 	.short	0x0000
        /*0052*/ 	.short	0x0000
        /*0054*/ 	.byte	0x00, 0xf5, 0x21, 0x00


	//----- nvinfo : EIATTR_SPARSE_MMA_MASK
	.align		4
.L_13881:
        /*0058*/ 	.byte	0x03, 0x50
        /*005a*/ 	.short	0x0000


	//----- nvinfo : EIATTR_MAXREG_COUNT
	.align		4
        /*005c*/ 	.byte	0x03, 0x1b
        /*005e*/ 	.short	0x00ff


	//----- nvinfo : EIATTR_NUM_BARRIERS
	.align		4
        /*0060*/ 	.byte	0x02, 0x4c
        /*0062*/ 	.byte	0x01
	.zero		1


	//----- nvinfo : EIATTR_MERCURY_ISA_VERSION
	.align		4
        /*0064*/ 	.byte	0x03, 0x5f
        /*0066*/ 	.short	0x0101


	//----- nvinfo : EIATTR_VRC_CTA_INIT_COUNT
	.align		4
        /*0068*/ 	.byte	0x02, 0x4a
	.zero		1
	.zero		1


	//----- nvinfo : EIATTR_EXIT_INSTR_OFFSETS
	.align		4
        /*006c*/ 	.byte	0x04, 0x1c
        /*006e*/ 	.short	(.L_13883 - .L_13882)


	//   ....[0]....
.L_13882:
        /*0070*/ 	.word	0x00000050


	//   ....[1]....
        /*0074*/ 	.word	0x000010d0


	//----- nvinfo : EIATTR_CRS_STACK_SIZE
	.align		4
.L_13883:
        /*0078*/ 	.byte	0x04, 0x1e
        /*007a*/ 	.short	(.L_13885 - .L_13884)
.L_13884:
        /*007c*/ 	.word	0x00000000


	//----- nvinfo : EIATTR_CBANK_PARAM_SIZE
	.align		4
.L_13885:
        /*0080*/ 	.byte	0x03, 0x19
        /*0082*/ 	.short	0x0028


	//----- nvinfo : EIATTR_PARAM_CBANK
	.align		4
        /*0084*/ 	.byte	0x04, 0x0a
        /*0086*/ 	.short	(.L_13887 - .L_13886)
	.align		4
.L_13886:
        /*0088*/ 	.word	index@(.nv.constant0._ZN2at6native43_GLOBAL__N__9ae7fba5_10_SoftMax_cu_9f978f6326cunn_SpatialSoftMaxForwardIN3c108BFloat16EfflNS1_22SoftMaxForwardEpilogueEEEvPT1_PKT_T2_SB_SB_)
        /*008c*/ 	.short	0x0380
        /*008e*/ 	.short	0x0028


	//----- nvinfo : EIATTR_SW_WAR
	.align		4
.L_13887:
        /*0090*/ 	.byte	0x04, 0x36
        /*0092*/ 	.short	(.L_13889 - .L_13888)
.L_13888:
        /*0094*/ 	.word	0x00000008
.L_13889:


//--------------------- .nv.info._ZN2at6native43_GLOBAL__N__9ae7fba5_10_SoftMax_cu_9f978f6326cunn_SpatialSoftMaxForwardIN3c108BFloat16EfS4_lNS1_22SoftMaxForwardEpilogueEEEvPT1_PKT_T2_SB_SB_ --------------------------
	.section	.nv.info._ZN2at6native43_GLOBAL__N__9ae7fba5_10_SoftMax_cu_9f978f6326cunn_SpatialSoftMaxForwardIN3c108BFloat16EfS4_lNS1_22SoftMaxForwardEpilogueEEEvPT1_PKT_T2_SB_SB_,"",@"SHT_CUDA_INFO"
	.sectionflags	@""
	.align	4


	//----- nvinfo : EIATTR_CUDA_API_VERSION
	.align		4
        /*0000*/ 	.byte	0x04, 0x37
        /*0002*/ 	.short	(.L_13891 - .L_13890)
.L_13890:
        /*0004*/ 	.word	0x00000082


	//----- nvinfo : EIATTR_KPARAM_INFO
	.align		4
.L_13891:
        /*0008*/ 	.byte	0x04, 0x17
        /*000a*/ 	.short	(.L_13893 - .L_13892)
.L_13892:
        /*000c*/ 	.word	0x00000000
        /*0010*/ 	.short	0x0004
        /*0012*/ 	.short	0x0020
        /*0014*/ 	.byte	0x00, 0xf0, 0x21, 0x00


	//----- nvinfo : EIATTR_KPARAM_INFO
	.align		4
.L_13893:
        /*0018*/ 	.byte	0x04, 0x17
        /*001a*/ 	.short	(.L_13895 - .L_13894)
.L_13894:
        /*001c*/ 	.word	0x00000000
        /*0020*/ 	.short	0x0003
        /*0022*/ 	.short	0x0018
        /*0024*/ 	.byte	0x00, 0xf0, 0x21, 0x00


	//----- nvinfo : EIATTR_KPARAM_INFO
	.align		4
.L_13895:
        /*0028*/ 	.byte	0x04, 0x17
        /*002a*/ 	.short	(.L_13897 - .L_13896)
.L_13896:
        /*002c*/ 	.word	0x00000000
        /*0030*/ 	.short	0x0002
        /*0032*/ 	.short	0x0010
        /*0034*/ 	.byte	0x00, 0xf0, 0x21, 0x00


	//----- nvinfo : EIATTR_KPARAM_INFO
	.align		4
.L_13897:
        /*0038*/ 	.byte	0x04, 0x17
        /*003a*/ 	.short	(.L_13899 - .L_13898)
.L_13898:
        /*003c*/ 	.word	0x00000000
        /*0040*/ 	.short	0x0001
        /*0042*/ 	.short	0x0008
        /*0044*/ 	.byte	0x00, 0xf5, 0x21, 0x00


	//----- nvinfo : EIATTR_KPARAM_INFO
	.align		4
.L_13899:
        /*0048*/ 	.byte	0x04, 0x17
        /*004a*/ 	.short	(.L_13901 - .L_13900)
.L_13900:
        /*004c*/ 	.word	0x00000000
        /*0050*/ 	.short	0x0000
        /*0052*/ 	.short	0x0000
        /*0054*/ 	.byte	0x00, 0xf5, 0x21, 0x00


	//----- nvinfo : EIATTR_SPARSE_MMA_MASK
	.align		4
.L_13901:
        /*0058*/ 	.byte	0x03, 0x50
        /*005a*/ 	.short	0x0000


	//----- nvinfo : EIATTR_MAXREG_COUNT
	.align		4
        /*005c*/ 	.byte	0x03, 0x1b
        /*005e*/ 	.short	0x00ff


	//----- nvinfo : EIATTR_NUM_BARRIERS
	.align		4
        /*0060*/ 	.byte	0x02, 0x4c
        /*0062*/ 	.byte	0x01
	.zero		1


	//----- nvinfo : EIATTR_MERCURY_ISA_VERSION
	.align		4
        /*0064*/ 	.byte	0x03, 0x5f
        /*0066*/ 	.short	0x0101


	//----- nvinfo : EIATTR_VRC_CTA_INIT_COUNT
	.align		4
        /*0068*/ 	.byte	0x02, 0x4a
	.zero		1
	.zero		1


	//----- nvinfo : EIATTR_EXIT_INSTR_OFFSETS
	.align		4
        /*006c*/ 	.byte	0x04, 0x1c
        /*006e*/ 	.short	(.L_13903 - .L_13902)


	//   ....[0]....
.L_13902:
        /*0070*/ 	.word	0x00000050


	//   ....[1]....
        /*0074*/ 	.word	0x00001120


	//----- nvinfo : EIATTR_CRS_STACK_SIZE
	.align		4
.L_13903:
        /*0078*/ 	.byte	0x04, 0x1e
        /*007a*/ 	.short	(.L_13905 - .L_13904)
.L_13904:
        /*007c*/ 	.word	0x00000000


	//----- nvinfo : EIATTR_CBANK_PARAM_SIZE
	.align		4
.L_13905:
        /*0080*/ 	.byte	0x03, 0x19
        /*0082*/ 	.short	0x0028


	//----- nvinfo : EIATTR_PARAM_CBANK
	.align		4
        /*0084*/ 	.byte	0x04, 0x0a
        /*0086*/ 	.short	(.L_13907 - .L_13906)
	.align		4
.L_13906:
        /*0088*/ 	.word	index@(.nv.constant0._ZN2at6native43_GLOBAL__N__9ae7fba5_10_SoftMax_cu_9f978f6326cunn_SpatialSoftMaxForwardIN3c108BFloat16EfS4_lNS1_22SoftMaxForwardEpilogueEEEvPT1_PKT_T2_SB_SB_)
        /*008c*/ 	.short	0x0380
        /*008e*/ 	.short	0x0028


	//----- nvinfo : EIATTR_SW_WAR
	.align		4
.L_13907:
        /*0090*/ 	.byte	0x04, 0x36
        /*0092*/ 	.short	(.L_13909 - .L_13908)
.L_13908:
        /*0094*/ 	.word	0x00000008
.L_13909:


//--------------------- .nv.info._ZN2at6native43_GLOBAL__N__9ae7fba5_10_SoftMax_cu_9f978f6326cunn_SpatialSoftMaxForwardIN3c108BFloat16EffiNS1_22SoftMaxForwardEpilogueEEEvPT1_PKT_T2_SB_SB_ --------------------------
	.section	.nv.info._ZN2at6native43_GLOBAL__N__9ae7fba5_10_SoftMax_cu_9f978f6326cunn_SpatialSoftMaxForwardIN3c108BFloat16EffiNS1_22SoftMaxForwardEpilogueEEEvPT1_PKT_T2_SB_SB_,"",@"SHT_CUDA_INFO"
	.sectionflags	@""
	.align	4


	//----- nvinfo : EIATTR_CUDA_API_VERSION
	.align		4
        /*0000*/ 	.byte	0x04, 0x37
        /*0002*/ 	.short	(.L_13911 - .L_13910)
.L_13910:
        /*0004*/ 	.word	0x00000082


	//----- nvinfo : EIATTR_KPARAM_INFO
	.align		4
.L_13911:
        /*0008*/ 	.byte	0x04, 0x17
        /*000a*/ 	.short	(.L_13913 - .L_13912)
.L_13912:
        /*000c*/ 	.word	0x00000000
        /*0010*/ 	.short	0x0004
        /*0012*/ 	.short	0x0018
        /*0014*/ 	.byte	0x00, 0xf0, 0x11, 0x00


	//----- nvinfo : EIATTR_KPARAM_INFO
	.align		4
.L_13913:
        /*0018*/ 	.byte	0x04, 0x17
        /*001a*/ 	.short	(.L_13915 - .L_13914)
.L_13914:
        /*001c*/ 	.word	0x00000000
        /*0020*/ 	.short	0x0003
        /*0022*/ 	.short	0x0014
        /*0024*/ 	.byte	0x00, 0xf0, 0x11, 0x00


	//----- nvinfo : EIATTR_KPARAM_INFO
	.align		4
.L_13915:
        /*0028*/ 	.byte	0x04, 0x17
        /*002a*/ 	.short	(.L_13917 - .L_13916)
.L_13916:
        /*002c*/ 	.word	0x00000000
        /*0030*/ 	.short	0x0002
        /*0032*/ 	.short	0x0010
        /*0034*/ 	.byte	0x00, 0xf0, 0x11, 0x00


	//----- nvinfo : EIATTR_KPARAM_INFO
	.align		4
.L_13917:
        /*0038*/ 	.byte	0x04, 0x17
        /*003a*/ 	.short	(.L_13919 - .L_13918)
.L_13918:
        /*003c*/ 	.word	0x00000000
        /*0040*/ 	.short	0x0001
        /*0042*/ 	.short	0x0008
        /*0044*/ 	.byte	0x00, 0xf5, 0x21, 0x00


	//----- nvinfo : EIATTR_KPARAM_INFO
	.align		4
.L_13919:
        /*0048*/ 	.byte	0x04, 0x17
        /*004a*/ 	.short	(.L_13921 - .L_13920)
.L_13920:
        /*004c*/ 	.word	0x00000000
        /*0050*/ 	.short	0x0000
        /*0052*/ 	.short	0x0000
        /*0054*/ 	.byte	0x00, 0xf5, 0x21, 0x00


	//----- nvinfo : EIATTR_SPARSE_MMA_MASK
	.align		4
.L_13921:
        /*0058*/ 	.byte	0x03, 0x50
        /*005a*/ 	.short	0x0000


	//----- nvinfo : EIATTR_MAXREG_COUNT
	.align		4
        /*005c*/ 	.byte	0x03, 0x1b
        /*005e*/ 	.short	0x00ff


	//----- nvinfo : EIATTR_NUM_BARRIERS
	.align		4
        /*0060*/ 	.byte	0x02, 0x4c
        /*0062*/ 	.byte	0x01
	.zero		1


	//----- nvinfo : EIATTR_MERCURY_ISA_VERSION
	.align		4
        /*0064*/ 	.byte	0x03, 0x5f
        /*0066*/ 	.short	0x0101


	//----- nvinfo : EIATTR_VRC_CTA_INIT_COUNT
	.align		4
        /*0068*/ 	.byte	0x02, 0x4a
	.zero		1
	.zero		1


	//----- nvinfo : EIATTR_EXIT_INSTR_OFFSETS
	.align		4
        /*006c*/ 	.byte	0x04, 0x1c
        /*006e*/ 	.short	(.L_13923 - .L_13922)


	//   ....[0]....
.L_13922:
        /*0070*/ 	.word	0x00000040


	//   ....[1]....
        /*0074*/ 	.word	0x00000cb0


	//----- nvinfo : EIATTR_CRS_STACK_SIZE
	.align		4
.L_13923:
        /*0078*/ 	.byte	0x04, 0x1e
        /*007a*/ 	.short	(.L_13925 - .L_13924)
.L_13924:
        /*007c*/ 	.word	0x00000000


	//----- nvinfo : EIATTR_CBANK_PARAM_SIZE
	.align		4
.L_13925:
        /*0080*/ 	.byte	0x03, 0x19
        /*0082*/ 	.short	0x001c


	//----- nvinfo : EIATTR_PARAM_CBANK
	.align		4
        /*0084*/ 	.byte	0x04, 0x0a
        /*0086*/ 	.short	(.L_13927 - .L_13926)
	.align		4
.L_13926:
        /*0088*/ 	.word	index@(.nv.constant0._ZN2at6native43_GLOBAL__N__9ae7fba5_10_SoftMax_cu_9f978f6326cunn_SpatialSoftMaxForwardIN3c108BFloat16EffiNS1_22SoftMaxForwardEpilogueEEEvPT1_PKT_T2_SB_SB_)
        /*008c*/ 	.short	0x0380
        /*008e*/ 	.short	0x001c


	//----- nvinfo : EIATTR_SW_WAR
	.align		4
.L_13927:
        /*0090*/ 	.byte	0x04, 0x36
        /*0092*/ 	.short	(.L_13929 - .L_13928)
.L_13928:
        /*0094*/ 	.word	0x00000008
.L_13929:


//--------------------- .nv.info._ZN2at6native43_GLOBAL__N__9ae7fba5_10_SoftMax_cu_9f978f6326cunn_SpatialSoftMaxForwardIN3c108BFloat16EfS4_iNS1_22SoftMaxForwardEpilogueEEEvPT1_PKT_T2_SB_SB_ --------------------------
	.section	.nv.info._ZN2at6native43_GLOBAL__N__9ae7fba5_10_SoftMax_cu_9f978f6326cunn_SpatialSoftMaxForwardIN3c108BFloat16EfS4_iNS1_22SoftMaxForwardEpilogueEEEvPT1_PKT_T2_SB_SB_,"",@"SHT_CUDA_INFO"
	.sectionflags	@""
	.align	4


	//----- nvinfo : EIATTR_CUDA_API_VERSION
	.align		4
        /*0000*/ 	.byte	0x04, 0x37
        /*0002*/ 	.short	(.L_13931 - .L_13930)
.L_13930:
        /*0004*/ 	.word	0x00000082


	//----- nvinfo : EIATTR_KPARAM_INFO
	.align		4
.L_13931:
        /*0008*/ 	.byte	0x04, 0x17
        /*000a*/ 	.short	(.L_13933 - .L_13932)
.L_13932:
        /*000c*/ 	.word	0x00000000
        /*0010*/ 	.short	0x0004
        /*0012*/ 	.short	0x0018
        /*0014*/ 	.byte	0x00, 0xf0, 0x11, 0x00


	//----- nvinfo : EIATTR_KPARAM_INFO
	.align		4
.L_13933:
        /*0018*/ 	.byte	0x04, 0x17
        /*001a*/ 	.short	(.L_13935 - .L_13934)
.L_13934:
        /*001c*/ 	.word	0x00000000
        /*0020*/ 	.short	0x0003
        /*0022*/ 	.short	0x0014
        /*0024*/ 	.byte	0x00, 0xf0, 0x11, 0x00


	//----- nvinfo : EIATTR_KPARAM_INFO
	.align		4
.L_13935:
        /*0028*/ 	.byte	0x04, 0x17
        /*002a*/ 	.short	(.L_13937 - .L_13936)
.L_13936:
        /*002c*/ 	.word	0x00000000
        /*0030*/ 	.short	0x0002
        /*0032*/ 	.short	0x0010
        /*0034*/ 	.byte	0x00, 0xf0, 0x11, 0x00


	//----- nvinfo : EIATTR_KPARAM_INFO
	.align		4
.L_13937:
        /*0038*/ 	.byte	0x04, 0x17
        /*003a*/ 	.short	(.L_13939 - .L_13938)
.L_13938:
        /*003c*/ 	.word	0x00000000
        /*0040*/ 	.short	0x0001
        /*0042*/ 	.short	0x0008
        /*0044*/ 	.byte	0x00, 0xf5, 0x21, 0x00


	//----- nvinfo : EIATTR_KPARAM_INFO
	.align		4
.L_13939:
        /*0048*/ 	.byte	0x04, 0x17
        /*004a*/ 	.short	(.L_13941 - .L_13940)
.L_13940:
        /*004c*/ 	.word	0x00000000
        /*0050*/ 	.short	0x0000
        /*0052*/ 	.short	0x0000
        /*0054*/ 	.byte	0x00, 0xf5, 0x21, 0x00


	//----- nvinfo : EIATTR_SPARSE_MMA_MASK
	.align		4
.L_13941:
        /*0058*/ 	.byte	0x03, 0x50
        /*005a*/ 	.short	0x0000


	//----- nvinfo : EIATTR_MAXREG_COUNT
	.align		4
        /*005c*/ 	.byte	0x03, 0x1b
        /*005e*/ 	.short	0x00ff


	//----- nvinfo : EIATTR_NUM_BARRIERS
	.align		4
        /*0060*/ 	.byte	0x02, 0x4c
        /*0062*/ 	.byte	0x01
	.zero		1


	//----- nvinfo : EIATTR_MERCURY_ISA_VERSION
	.align		4
        /*0064*/ 	.byte	0x03, 0x5f
        /*0066*/ 	.short	0x0101


	//----- nvinfo : EIATTR_VRC_CTA_INIT_COUNT
	.align		4
        /*0068*/ 	.byte	0x02, 0x4a
	.zero		1
	.zero		1


	//----- nvinfo : EIATTR_EXIT_INSTR_OFFSETS
	.align		4
        /*006c*/ 	.byte	0x04, 0x1c
        /*006e*/ 	.short	(.L_13943 - .L_13942)


	//   ....[0]....
.L_13942:
        /*0070*/ 	.word	0x00000040


	//   ....[1]....
        /*0074*/ 	.word	0x00000cd0


	//----- nvinfo : EIATTR_CRS_STACK_SIZE
	.align		4
.L_13943:
        /*0078*/ 	.byte	0x04, 0x1e
        /*007a*/ 	.short	(.L_13945 - .L_13944)
.L_13944:
        /*007c*/ 	.word	0x00000000


	//----- nvinfo : EIATTR_CBANK_PARAM_SIZE
	.align		4
.L_13945:
        /*0080*/ 	.byte	0x03, 0x19
        /*0082*/ 	.short	0x001c


	//----- nvinfo : EIATTR_PARAM_CBANK
	.align		4
        /*0084*/ 	.byte	0x04, 0x0a
        /*0086*/ 	.short	(.L_13947 - .L_13946)
	.align		4
.L_13946:
        /*0088*/ 	.word	index@(.nv.constant0._ZN2at6native43_GLOBAL__N__9ae7fba5_10_SoftMax_cu_9f978f6326cunn_SpatialSoftMaxForwardIN3c108BFloat16EfS4_iNS1_22SoftMaxForwardEpilogueEEEvPT1_PKT_T2_SB_SB_)
        /*008c*/ 	.short	0x0380
        /*008e*/ 	.short	0x001c


	//----- nvinfo : EIATTR_SW_WAR
	.align		4
.L_13947:
        /*0090*/ 	.byte	0x04, 0x36
        /*0092*/ 	.short	(.L_13949 - .L_13948)
.L_13948:
        /*0094*/ 	.word	0x00000008
.L_13949:


//--------------------- .nv.info._ZN2at6native43_GLOBAL__N__9ae7fba5_10_SoftMax_cu_9f978f6326cunn_SpatialSoftMaxForwardIN3c104HalfEfflNS1_22SoftMaxForwardEpilogueEEEvPT1_PKT_T2_SB_SB_ --------------------------
	.section	.nv.info._ZN2at6native43_GLOBAL__N__9ae7fba5_10_SoftMax_cu_9f978f6326cunn_SpatialSoftMaxForwardIN3c104HalfEfflNS1_22SoftMaxForwardEpilogueEEEvPT1_PKT_T2_SB_SB_,"",@"SHT_CUDA_INFO"
	.sectionflags	@""
	.align	4


	//----- nvinfo : EIATTR_CUDA_API_VERSION
	.align		4
        /*0000*/ 	.byte	0x04, 0x37
        /*0002*/ 	.short	(.L_13951 - .L_13950)
.L_13950:
        /*0004*/ 	.word	0x00000082


	//----- nvinfo : EIATTR_KPARAM_INFO
	.align		4
.L_13951:
        /*0008*/ 	.byte	0x04, 0x17
        /*000a*/ 	.short	(.L_13953 - .L_13952)
.L_13952:
        /*000c*/ 	.word	0x00000000
        /*0010*/ 	.short	0x0004
        /*0012*/ 	.short	0x0020
        /*0014*/ 	.byte	0x00, 0xf0, 0x21, 0x00


	//----- nvinfo : EIATTR_KPARAM_INFO
	.align		4
.L_13953:
        /*0018*/ 	.byte	0x04, 0x17
        /*001a*/ 	.short	(.L_13955 - .L_13954)
.L_13954:
        /*001c*/ 	.word	0x00000000
        /*0020*/ 	.short	0x0003
        /*0022*/ 	.short	0x0018
        /*0024*/ 	.byte	0x00, 0xf0, 0x21, 0x00


	//----- nvinfo : EIATTR_KPARAM_INFO
	.align		4
.L_13955:
        /*0028*/ 	.byte	0x04, 0x17
        /*002a*/ 	.short	(.L_13957 - .L_13956)
.L_13956:
        /*002c*/ 	.word	0x00000000
        /*0030*/ 	.short	0x0002
        /*0032*/ 	.short	0x0010
        /*0034*/ 	.byte	0x00, 0xf0, 0x21, 0x00


	//----- nvinfo : EIATTR_KPARAM_INFO
	.align		4
.L_13957:
        /*0038*/ 	.byte	0x04, 0x17
        /*003a*/ 	.short	(.L_13959 - .L_13958)
.L_13958:
        /*003c*/ 	.word	0x00000000
        /*0040*/ 	.short	0x0001
        /*0042*/ 	.short	0x0008
        /*0044*/ 	.byte	0x00, 0xf5, 0x21, 0x00


	//----- nvinfo : EIATTR_KPARAM_INFO
	.align		4
.L_13959:
        /*0048*/ 	.byte	0x04, 0x17
        /*004a*/ 	.short	(.L_13961 - .L_13960)
.L_13960:
        /*004c*/ 	.word	0x00000000
        /*0050*/ 	.short	0x0000
        /*0052*/ 	.short	0x0000
        /*0054*/ 	.byte	0x00, 0xf5, 0x21, 0x00


	//----- nvinfo : EIATTR_SPARSE_MMA_MASK
	.align		4
.L_13961:
        /*0058*/ 	.byte	0x03, 0x50
        /*005a*/ 	.short	0x0000


	//----- nvinfo : EIATTR_MAXREG_COUNT
	.align		4
        /*005c*/ 	.byte	0x03, 0x1b
        /*005e*/ 	.short	0x00ff


	//----- nvinfo : EIATTR_NUM_BARRIERS
	.align		4
        /*0060*/ 	.byte	0x02, 0x4c
        /*0062*/ 	.byte	0x01
	.zero		1


	//----- nvinfo : EIATTR_MERCURY_ISA_VERSION
	.align		4
        /*0064*/ 	.byte	0x03, 0x5f
        /*0066*/ 	.short	0x0101


	//----- nvinfo : EIATTR_VRC_CTA_INIT_COUNT
	.align		4
        /*0068*/ 	.byte	0x02, 0x4a
	.zero		1
	.zero		1


	//----- nvinfo : EIATTR_EXIT_INSTR_OFFSETS
	.align		4
        /*006c*/ 	.byte	0x04, 0x1c
        /*006e*/ 	.short	(.L_13963 - .L_13962)


	//   ....[0]....
.L_13962:
        /*0070*/ 	.word	0x00000050


	//   ....[1]....
        /*0074*/ 	.word	0x000010d0


	//----- nvinfo : EIATTR_CRS_STACK_SIZE
	.align		4
.L_13963:
        /*0078*/ 	.byte	0x04, 0x1e
        /*007a*/ 	.short	(.L_13965 - .L_13964)
.L_13964:
        /*007c*/ 	.word	0x00000000


	//----- nvinfo : EIATTR_CBANK_PARAM_SIZE
	.align		4
.L_13965:
        /*0080*/ 	.byte	0x03, 0x19
        /*0082*/ 	.short	0x0028


	//----- nvinfo : EIATTR_PARAM_CBANK
	.align		4
        /*0084*/ 	.byte	0x04, 0x0a
        /*0086*/ 	.short	(.L_13967 - .L_13966)
	.align		4
.L_13966:
        /*0088*/ 	.word	index@(.nv.constant0._ZN2at6native43_GLOBAL__N__9ae7fba5_10_SoftMax_cu_9f978f6326cunn_SpatialSoftMaxForwardIN3c104HalfEfflNS1_22SoftMaxForwardEpilogueEEEvPT1_PKT_T2_SB_SB_)
        /*008c*/ 	.short	0x0380
        /*008e*/ 	.short	0x0028


	//----- nvinfo : EIATTR_SW_WAR
	.align		4
.L_13967:
        /*0090*/ 	.byte	0x04, 0x36
        /*0092*/ 	.short	(.L_13969 - .L_13968)
.L_13968:
        /*0094*/ 	.word	0x00000008
.L_13969:


//--------------------- .nv.info._ZN2at6native43_GLOBAL__N__9ae7fba5_10_SoftMax_cu_9f978f6326cunn_SpatialSoftMaxForwardIN3c104HalfEfS4_lNS1_22SoftMaxForwardEpilogueEEEvPT1_PKT_T2_SB_SB_ --------------------------
	.section	.nv.info._ZN2at6native43_GLOBAL__N__9ae7fba5_10_SoftMax_cu_9f978f6326cunn_SpatialSoftMaxForwardIN3c104HalfEfS4_lNS1_22SoftMaxForwardEpilogueEEEvPT1_PKT_T2_SB_SB_,"",@"SHT_CUDA_INFO"
	.sectionflags	@""
	.align	4


	//----- nvinfo : EIATTR_CUDA_API_VERSION
	.align		4
        /*0000*/ 	.byte	0x04, 0x37
        /*0002*/ 	.short	(.L_13971 - .L_13970)
.L_13970:
        /*0004*/ 	.word	0x00000082


	//----- nvinfo : EIATTR_KPARAM_INFO
	.align		4
.L_13971:
        /*0008*/ 	.byte	0x04, 0x17
        /*000a*/ 	.short	(.L_13973 - .L_13972)
.L_13972:
        /*000c*/ 	.word	0x00000000
        /*0010*/ 	.short	0x0004
        /*0012*/ 	.short	0x0020
        /*0014*/ 	.byte	0x00, 0xf0, 0x21, 0x00


	//----- nvinfo : EIATTR_KPARAM_INFO
	.align		4
.L_13973:
        /*0018*/ 	.byte	0x04, 0x17
        /*001a*/ 	.short	(.L_13975 - .L_13974)
.L_13974:
        /*001c*/ 	.word	0x00000000
        /*0020*/ 	.short	0x0003
        /*0022*/ 	.short	0x0018
        /*0024*/ 	.byte	0x00, 0xf0, 0x21, 0x00


	//----- nvinfo : EIATTR_KPARAM_INFO
	.align		4
.L_13975:
        /*0028*/ 	.byte	0x04, 0x17
        /*002a*/ 	.short	(.L_13977 - .L_13976)
.L_13976:
        /*002c*/ 	.word	0x00000000
        /*0030*/ 	.short	0x0002
        /*0032*/ 	.short	0x0010
        /*0034*/ 	.byte	0x00, 0xf0, 0x21, 0x00


	//----- nvinfo : EIATTR_KPARAM_INFO
	.align		4
.L_13977:
        /*0038*/ 	.byte	0x04, 0x17
        /*003a*/ 	.short	(.L_13979 - .L_13978)
.L_13978:
        /*003c*/ 	.word	0x00000000
        /*0040*/ 	.short	0x0001
        /*0042*/ 	.short	0x0008
        /*0044*/ 	.byte	0x00, 0xf5, 0x21, 0x00


	//----- nvinfo : EIATTR_KPARAM_INFO
	.align		4
.L_13979:
        /*0048*/ 	.byte	0x04, 0x17
        /*004a*/ 	.short	(.L_13981 - .L_13980)
.L_13980:
        /*004c*/ 	.word	0x00000000
        /*0050*/ 	.short	0x0000
        /*0052*/ 	.short	0x0000
        /*0054*/ 	.byte	0x00, 0xf5, 0x21, 0x00


	//----- nvinfo : EIATTR_SPARSE_MMA_MASK
	.align		4
.L_13981:
        /*0058*/ 	.byte	0x03, 0x50
        /*005a*/ 	.short	0x0000


	//----- nvinfo : EIATTR_MAXREG_COUNT
	.align		4
        /*005c*/ 	.byte	0x03, 0x1b
        /*005e*/ 	.short	0x00ff


	//----- nvinfo : EIATTR_NUM_BARRIERS
	.align		4
        /*0060*/ 	.byte	0x02, 0x4c
        /*0062*/ 	.byte	0x01
	.zero		1


	//----- nvinfo : EIATTR_MERCURY_ISA_VERSION
	.align		4
        /*0064*/ 	.byte	0x03, 0x5f
        /*0066*/ 	.short	0x0101


	//----- nvinfo : EIATTR_VRC_CTA_INIT_COUNT
	.align		4
        /*0068*/ 	.byte	0x02, 0x4a
	.zero		1
	.zero		1


	//----- nvinfo : EIATTR_EXIT_INSTR_OFFSETS
	.align		4
        /*006c*/ 	.byte	0x04, 0x1c
        /*006e*/ 	.short	(.L_13983 - .L_13982)


	//   ....[0]....
.L_13982:
        /*0070*/ 	.word	0x00000050


	//   ....[1]....
        /*0074*/ 	.word	0x00001120


	//----- nvinfo : EIATTR_CRS_STACK_SIZE
	.align		4
.L_13983:
        /*0078*/ 	.byte	0x04, 0x1e
        /*007a*/ 	.short	(.L_13985 - .L_13984)
.L_13984:
        /*007c*/ 	.word	0x00000000


	//----- nvinfo : EIATTR_CBANK_PARAM_SIZE
	.align		4
.L_13985:
        /*0080*/ 	.byte	0x03, 0x19
        /*0082*/ 	.short	0x0028


	//----- nvinfo : EIATTR_PARAM_CBANK
	.align		4
        /*0084*/ 	.byte	0x04, 0x0a
        /*0086*/ 	.short	(.L_13987 - .L_13986)
	.align		4
.L_13986:
        /*0088*/ 	.word	index@(.nv.constant0._ZN2at6native43_GLOBAL__N__9ae7fba5_10_SoftMax_cu_9f978f6326cunn_SpatialSoftMaxForwardIN3c104HalfEfS4_lNS1_22SoftMaxForwardEpilogueEEEvPT1_PKT_T2_SB_SB_)
        /*008c*/ 	.short	0x0380
        /*008e*/ 	.short	0x0028


	//----- nvinfo : EIATTR_SW_WAR
	.align		4
.L_13987:
        /*0090*/ 	.byte	0x04, 0x36
        /*0092*/ 	.short	(.L_13989 - .L_13988)
.L_13988:
        /*0094*/ 	.word	0x00000008
.L_13989:


//--------------------- .nv.info._ZN2at6native43_GLOBAL__N__9ae7fba5_10_SoftMax_cu_9f978f6326cunn_SpatialSoftMaxForwardIN3c104HalfEffiNS1_22SoftMaxForwardEpilogueEEEvPT1_PKT_T2_SB_SB_ --------------------------
	.section	.nv.info._ZN2at6native43_GLOBAL__N__9ae7fba5_10_SoftMax_cu_9f978f6326cunn_SpatialSoftMaxForwardIN3c104HalfEffiNS1_22SoftMaxForwardEpilogueEEEvPT1_PKT_T2_SB_SB_,"",@"SHT_CUDA_INFO"
	.sectionflags	@""
	.align	4


	//----- nvinfo : EIATTR_CUDA_API_VERSION
	.align		4
        /*0000*/ 	.byte	0x04, 0x37
        /*0002*/ 	.short	(.L_13991 - .L_13990)
.L_13990:
        /*0004*/ 	.word	0x00000082


	//----- nvinfo : EIATTR_KPARAM_INFO
	.align		4
.L_13991:
        /*0008*/ 	.byte	0x04, 0x17
        /*000a*/ 	.short	(.L_13993 - .L_13992)
.L_13992:
        /*000c*/ 	.word	0x00000000
        /*0010*/ 	.short	0x0004
        /*0012*/ 	.short	0x0018
        /*0014*/ 	.byte	0x00, 0xf0, 0x11, 0x00


	//----- nvinfo : EIATTR_KPARAM_INFO
	.align		4
.L_13993:
        /*0018*/ 	.byte	0x04, 0x17
        /*001a*/ 	.short	(.L_13995 - .L_13994)
.L_13994:
        /*001c*/ 	.word	0x00000000
        /*0020*/ 	.short	0x0003
        /*0022*/ 	.short	0x0014
        /*0024*/ 	.byte	0x00, 0xf0, 0x11, 0x00


	//----- nvinfo : EIATTR_KPARAM_INFO
	.align		4
.L_13995:
        /*0028*/ 	.byte	0x04, 0x17
        /*002a*/ 	.short	(.L_13997 - .L_13996)
.L_13996:
        /*002c*/ 	.word	0x00000000
        /*0030*/ 	.short	0x0002
        /*0032*/ 	.short	0x0010
        /*0034*/ 	.byte	0x00, 0xf0, 0x11, 0x00


	//----- nvinfo : EIATTR_KPARAM_INFO
	.align		4
.L_13997:
        /*0038*/ 	.byte	0x04, 0x17
        /*003a*/ 	.short	(.L_13999 - .L_13998)
.L_13998:
        /*003c*/ 	.word	0x00000000
        /*0040*/ 	.short	0x0001
        /*0042*/ 	.short	0x0008
        /*0044*/ 	.byte	0x00, 0xf5, 0x21, 0x00


	//----- nvinfo : EIATTR_KPARAM_INFO
	.align		4
.L_13999:
        /*0048*/ 	.byte	0x04, 0x17
        /*004a*/ 	.short	(.L_14001 - .L_14000)
.L_14000:
        /*004c*/ 	.word	0x00000000
        /*0050*/ 	.short	0x0000
        /*0052*/ 	.short	0x0000
        /*0054*/ 	.byte	0x00, 0xf5, 0x21, 0x00


	//----- nvinfo : EIATTR_SPARSE_MMA_MASK
	.align		4
.L_14001:
        /*0058*/ 	.byte	0x03, 0x50
        /*005a*/ 	.short	0x0000


	//----- nvinfo : EIATTR_MAXREG_COUNT
	.align		4
        /*005c*/ 	.byte	0x03, 0x1b
        /*005e*/ 	.short	0x00ff


	//----- nvinfo : EIATTR_NUM_BARRIERS
	.align		4
        /*0060*/ 	.byte	0x02, 0x4c
        /*0062*/ 	.byte	0x01
	.zero		1


	//----- nvinfo : EIATTR_MERCURY_ISA_VERSION
	.align		4
        /*0064*/ 	.byte	0x03, 0x5f
        /*0066*/ 	.short	0x0101


	//----- nvinfo : EIATTR_VRC_CTA_INIT_COUNT
	.align		4
        /*0068*/ 	.byte	0x02, 0x4a
	.zero		1
	.zero		1


	//----- nvinfo : EIATTR_EXIT_INSTR_OFFSETS
	.align		4
        /*006c*/ 	.byte	0x04, 0x1c
        /*006e*/ 	.short	(.L_14003 - .L_14002)


	//   ....[0]....
.L_14002:
        /*0070*/ 	.word	0x00000040


	//   ....[1]....
        /*0074*/ 	.word	0x00000cb0


	//----- nvinfo : EIATTR_CRS_STACK_SIZE
	.align		4
.L_14003:
        /*0078*/ 	.byte	0x04, 0x1e
        /*007a*/ 	.short	(.L_14005 - .L_14004)
.L_14004:
        /*007c*/ 	.word	0x00000000


	//----- nvinfo : EIATTR_CBANK_PARAM_SIZE
	.align		4
.L_14005:
        /*0080*/ 	.byte	0x03, 0x19
        /*0082*/ 	.short	0x001c


	//----- nvinfo : EIATTR_PARAM_CBANK
	.align		4
        /*0084*/ 	.byte	0x04, 0x0a
        /*0086*/ 	.short	(.L_14007 - .L_14006)
	.align		4
.L_14006:
        /*0088*/ 	.word	index@(.nv.constant0._ZN2at6native43_GLOBAL__N__9ae7fba5_10_SoftMax_cu_9f978f6326cunn_SpatialSoftMaxForwardIN3c104HalfEffiNS1_22SoftMaxForwardEpilogueEEEvPT1_PKT_T2_SB_SB_)
        /*008c*/ 	.short	0x0380
        /*008e*/ 	.short	0x001c


	//----- nvinfo : EIATTR_SW_WAR
	.align		4
.L_14007:
        /*0090*/ 	.byte	0x04, 0x36
        /*0092*/ 	.short	(.L_14009 - .L_14008)
.L_14008:
        /*0094*/ 	.word	0x00000008
.L_14009:


//--------------------- .nv.info._ZN2at6native43_GLOBAL__N__9ae7fba5_10_SoftMax_cu_9f978f6326cunn_SpatialSoftMaxForwardIN3c104HalfEfS4_iNS1_22SoftMaxForwardEpilogueEEEvPT1_PKT_T2_SB_SB_ --------------------------
	.section	.nv.info._ZN2at6native43_GLOBAL__N__9ae7fba5_10_SoftMax_cu_9f978f6326cunn_SpatialSoftMaxForwardIN3c104HalfEfS4_iNS1_22SoftMaxForwardEpilogueEEEvPT1_PKT_T2_SB_SB_,"",@"SHT_CUDA_INFO"
	.sectionflags	@""
	.align	4


	//----- nvinfo : EIATTR_CUDA_API_VERSION
	.align		4
        /*0000*/ 	.byte	0x04, 0x37
        /*0002*/ 	.short	(.L_14011 - .L_14010)
.L_14010:
        /*0004*/ 	.word	0x00000082


	//----- nvinfo : EIATTR_KPARAM_INFO
	.align		4
.L_14011:
        /*0008*/ 	.byte	0x04, 0x17
        /*000a*/ 	.short	(.L_14013 - .L_14012)
.L_14012:
        /*000c*/ 	.word	0x00000000
        /*0010*/ 	.short	0x0004
        /*0012*/ 	.short	0x0018
        /*0014*/ 	.byte	0x00, 0xf0, 0x11, 0x00


	//----- nvinfo : EIATTR_KPARAM_INFO
	.align		4
.L_14013:
        /*0018*/ 	.byte	0x04, 0x17
        /*001a*/ 	.short	(.L_14015 - .L_14014)
.L_14014:
        /*001c*/ 	.word	0x00000000
        /*0020*/ 	.short	0x0003
        /*0022*/ 	.short	0x0014
        /*0024*/ 	.byte	0x00, 0xf0, 0x11, 0x00


	//----- nvinfo : EIATTR_KPARAM_INFO
	.align		4
.L_14015:
        /*0028*/ 	.byte	0x04, 0x17
        /*002a*/ 	.short	(.L_14017 - .L_14016)
.L_14016:
        /*002c*/ 	.word	0x00000000
        /*0030*/ 	.short	0x0002
        /*0032*/ 	.short	0x0010
        /*0034*/ 	.byte	0x00, 0xf0, 0x11, 0x00


	//----- nvinfo : EIATTR_KPARAM_INFO
	.align		4
.L_14017:
        /*0038*/ 	.byte	0x04, 0x17
        /*003a*/ 	.short	(.L_14019 - .L_14018)
.L_14018:
        /*003c*/ 	.word	0x00000000
        /*0040*/ 	.short	0x0001
        /*0042*/ 	.short	0x0008
        /*0044*/ 	.byte	0x00, 0xf5, 0x21, 0x00


	//----- nvinfo : EIATTR_KPARAM_INFO
	.align		4
.L_14019:
        /*0048*/ 	.byte	0x04, 0x17
        /*004a*/ 	.short	(.L_14021 - .L_14020)
.L_14020:
        /*004c*/ 	.word	0x00000000
        /*0050*/ 	.short	0x0000
        /*0052*/ 	.short	0x0000
        /*0054*/ 	.byte	0x00, 0xf5, 0x21, 0x00


	//----- nvinfo : EIATTR_SPARSE_MMA_MASK
	.align		4
.L_14021:
        /*0058*/ 	.byte	0x03, 0x50
        /*005a*/ 	.short	0x0000


	//----- nvinfo : EIATTR_MAXREG_COUNT
	.align		4
        /*005c*/ 	.byte	0x03, 0x1b
        /*005e*/ 	.short	0x00ff


	//----- nvinfo : EIATTR_NUM_BARRIERS
	.align		4
        /*0060*/ 	.byte	0x02, 0x4c
        /*0062*/ 	.byte	0x01
	.zero		1


	//----- nvinfo : EIATTR_MERCURY_ISA_VERSION
	.align		4
        /*0064*/ 	.byte	0x03, 0x5f
        /*0066*/ 	.short	0x0101


	//----- nvinfo : EIATTR_VRC_CTA_INIT_COUNT
	.align		4
        /*0068*/ 	.byte	0x02, 0x4a
	.zero		1
	.zero		1


	//----- nvinfo : EIATTR_EXIT_INSTR_OFFSETS
	.align		4
        /*006c*/ 	.byte	0x04, 0x1c
        /*006e*/ 	.short	(.L_14023 - .L_14022)


	//   ....[0]....
.L_14022:
        /*0070*/ 	.word	0x00000040


	//   ....[1]....
        /*0074*/ 	.word	0x00000cd0


	//----- nvinfo : EIATTR_CRS_STACK_SIZE
	.align		4
.L_14023:
        /*0078*/ 	.byte	0x04, 0x1e
        /*007a*/ 	.short	(.L_14025 - .L_14024)
.L_14024:
        /*007c*/ 	.word	0x00000000


	//----- nvinfo : EIATTR_CBANK_PARAM_SIZE
	.align		4
.L_14025:
        /*0080*/ 	.byte	0x03, 0x19
        /*0082*/ 	.short	0x001c


	//----- nvinfo : EIATTR_PARAM_CBANK
	.align		4
        /*0084*/ 	.byte	0x04, 0x0a
        /*0086*/ 	.short	(.L_14027 - .L_14026)
	.align		4
.L_14026:
        /*0088*/ 	.word	index@(.nv.constant0._ZN2at6native43_GLOBAL__N__9ae7fba5_10_SoftMax_cu_9f978f6326cunn_SpatialSoftMaxForwardIN3c104HalfEfS4_iNS1_22SoftMaxForwardEpilogueEEEvPT1_PKT_T2_SB_SB_)
        /*008c*/ 	.short	0x0380
        /*008e*/ 	.short	0x001c


	//----- nvinfo : EIATTR_SW_WAR
	.align		4
.L_14027:
        /*0090*/ 	.byte	0x04, 0x36
        /*0092*/ 	.short	(.L_14029 - .L_14028)
.L_14028:
        /*0094*/ 	.word	0x00000008
.L_14029:


//--------------------- .nv.info._ZN2at6native43_GLOBAL__N__9ae7fba5_10_SoftMax_cu_9f978f6326cunn_SpatialSoftMaxForwardIffflNS1_22SoftMaxForwardEpilogueEEEvPT1_PKT_T2_S9_S9_ --------------------------
	.section	.nv.info._ZN2at6native43_GLOBAL__N__9ae7fba5_10_SoftMax_cu_9f978f6326cunn_SpatialSoftMaxForwardIffflNS1_22SoftMaxForwardEpilogueEEEvPT1_PKT_T2_S9_S9_,"",@"SHT_CUDA_INFO"
	.sectionflags	@""
	.align	4


	//----- nvinfo : EIATTR_CUDA_API_VERSION
	.align		4
        /*0000*/ 	.byte	0x04, 0x37
        /*0002*/ 	.short	(.L_14031 - .L_14030)
.L_14030:
        /*0004*/ 	.word	0x00000082


	//----- nvinfo : EIATTR_KPARAM_INFO
	.align		4
.L_14031:
        /*0008*/ 	.byte	0x04, 0x17
        /*000a*/ 	.short	(.L_14033 - .L_14032)
.L_14032:
        /*000c*/ 	.word	0x00000000
        /*0010*/ 	.short	0x0004
        /*0012*/ 	.short	0x0020
        /*0014*/ 	.byte	0x00, 0xf0, 0x21, 0x00


	//----- nvinfo : EIATTR_KPARAM_INFO
	.align		4
.L_14033:
        /*0018*/ 	.byte	0x04, 0x17
        /*001a*/ 	.short	(.L_14035 - .L_14034)
.L_14034:
        /*001c*/ 	.word	0x00000000
        /*0020*/ 	.short	0x0003
        /*0022*/ 	.short	0x0018
        /*0024*/ 	.byte	0x00, 0xf0, 0x21, 0x00


	//----- nvinfo : EIATTR_KPARAM_INFO
	.align		4
.L_14035:
        /*0028*/ 	.byte	0x04, 0x17
        /*002a*/ 	.short	(.L_14037 - .L_14036)
.L_14036:
        /*002c*/ 	.word	0x00000000
        /*0030*/ 	.short	0x0002
        /*0032*/ 	.short	0x0010
        /*0034*/ 	.byte	0x00, 0xf0, 0x21, 0x00


	//----- nvinfo : EIATTR_KPARAM_INFO
	.align		4
.L_14037:
        /*0038*/ 	.byte	0x04, 0x17
        /*003a*/ 	.short	(.L_14039 - .L_14038)
.L_14038:
        /*003c*/ 	.word	0x00000000
        /*0040*/ 	.short	0x0001
        /*0042*/ 	.short	0x0008
        /*0044*/ 	.byte	0x00, 0xf5, 0x21, 0x00


	//----- nvinfo : EIATTR_KPARAM_INFO
	.align		4
.L_14039:
        /*0048*/ 	.byte	0x04, 0x17
        /*004a*/ 	.short	(.L_14041 - .L_14040)
.L_14040:
        /*004c*/ 	.word	0x00000000
        /*0050*/ 	.short	0x0000
        /*0052*/ 	.short	0x0000
        /*0054*/ 	.byte	0x00, 0xf5, 0x21, 0x00


	//----- nvinfo : EIATTR_SPARSE_MMA_MASK
	.align		4
.L_14041:
        /*0058*/ 	.byte	0x03, 0x50
        /*005a*/ 	.short	0x0000


	//----- nvinfo : EIATTR_MAXREG_COUNT
	.align		4
        /*005c*/ 	.byte	0x03, 0x1b
        /*005e*/ 	.short	0x00ff


	//----- nvinfo : EIATTR_NUM_BARRIERS
	.align		4
        /*0060*/ 	.byte	0x02, 0x4c
        /*0062*/ 	.byte	0x01
	.zero		1


	//----- nvinfo : EIATTR_MERCURY_ISA_VERSION
	.align		4
        /*0064*/ 	.byte	0x03, 0x5f
        /*0066*/ 	.short	0x0101


	//----- nvinfo : EIATTR_VRC_CTA_INIT_COUNT
	.align		4
        /*0068*/ 	.byte	0x02, 0x4a
	.zero		1
	.zero		1


	//----- nvinfo : EIATTR_EXIT_INSTR_OFFSETS
	.align		4
        /*006c*/ 	.byte	0x04, 0x1c
        /*006e*/ 	.short	(.L_14043 - .L_14042)


	//   ....[0]....
.L_14042:
        /*0070*/ 	.word	0x00000050


	//   ....[1]....
        /*0074*/ 	.word	0x000010b0


	//----- nvinfo : EIATTR_CRS_STACK_SIZE
	.align		4
.L_14043:
        /*0078*/ 	.byte	0x04, 0x1e
        /*007a*/ 	.short	(.L_14045 - .L_14044)
.L_14044:
        /*007c*/ 	.word	0x00000000


	//----- nvinfo : EIATTR_CBANK_PARAM_SIZE
	.align		4
.L_14045:
        /*0080*/ 	.byte	0x03, 0x19
        /*0082*/ 	.short	0x0028


	//----- nvinfo : EIATTR_PARAM_CBANK
	.align		4
        /*0084*/ 	.byte	0x04, 0x0a
        /*0086*/ 	.short	(.L_14047 - .L_14046)
	.align		4
.L_14046:
        /*0088*/ 	.word	index@(.nv.constant0._ZN2at6native43_GLOBAL__N__9ae7fba5_10_SoftMax_cu_9f978f6326cunn_SpatialSoftMaxForwardIffflNS1_22SoftMaxForwardEpilogueEEEvPT1_PKT_T2_S9_S9_)
        /*008c*/ 	.short	0x0380
        /*008e*/ 	.short	0x0028


	//----- nvinfo : EIATTR_SW_WAR
	.align		4
.L_14047:
        /*0090*/ 	.byte	0x04, 0x36
        /*0092*/ 	.short	(.L_14049 - .L_14048)
.L_14048:
        /*0094*/ 	.word	0x00000008
.L_14049:


//--------------------- .nv.info._ZN2at6native43_GLOBAL__N__9ae7fba5_10_SoftMax_cu_9f978f6326cunn_SpatialSoftMaxForwardIfffiNS1_22SoftMaxForwardEpilogueEEEvPT1_PKT_T2_S9_S9_ --------------------------
	.section	.nv.info._ZN2at6native43_GLOBAL__N__9ae7fba5_10_SoftMax_cu_9f978f6326cunn_SpatialSoftMaxForwardIfffiNS1_22SoftMaxForwardEpilogueEEEvPT1_PKT_T2_S9_S9_,"",@"SHT_CUDA_INFO"
	.sectionflags	@""
	.align	4


	//----- nvinfo : EIATTR_CUDA_API_VERSION
	.align		4
        /*0000*/ 	.byte	0x04, 0x37
        /*0002*/ 	.short	(.L_14051 - .L_14050)
.L_14050:
        /*0004*/ 	.word	0x00000082


	//----- nvinfo : EIATTR_KPARAM_INFO
	.align		4
.L_14051:
        /*0008*/ 	.byte	0x04, 0x17
        /*000a*/ 	.short	(.L_14053 - .L_14052)
.L_14052:
        /*000c*/ 	.word	0x00000000
        /*0010*/ 	.short	0x0004
        /*0012*/ 	.short	0x0018
        /*0014*/ 	.byte	0x00, 0xf0, 0x11, 0x00


	//----- nvinfo : EIATTR_KPARAM_INFO
	.align		4
.L_14053:
        /*0018*/ 	.byte	0x04, 0x17
        /*001a*/ 	.short	(.L_14055 - .L_14054)
.L_14054:
        /*001c*/ 	.word	0x00000000
        /*0020*/ 	.short	0x0003
        /*0022*/ 	.short	0x0014
        /*0024*/ 	.byte	0x00, 0xf0, 0x11, 0x00


	//----- nvinfo : EIATTR_KPARAM_INFO
	.align		4
.L_14055:
        /*0028*/ 	.byte	0x04, 0x17
        /*002a*/ 	.short	(.L_14057 - .L_14056)
.L_14056:
        /*002c*/ 	.word	0x00000000
        /*0030*/ 	.short	0x0002
        /*0032*/ 	.short	0x0010
        /*0034*/ 	.byte	0x00, 0xf0, 0x11, 0x00


	//----- nvinfo : EIATTR_KPARAM_INFO
	.align		4
.L_14057:
        /*0038*/ 	.byte	0x04, 0x17
        /*003a*/ 	.short	(.L_14059 - .L_14058)
.L_14058:
        /*003c*/ 	.word	0x00000000
        /*0040*/ 	.short	0x0001
        /*0042*/ 	.short	0x0008
        /*0044*/ 	.byte	0x00, 0xf5, 0x21, 0x00


	//----- nvinfo : EIATTR_KPARAM_INFO
	.align		4
.L_14059:
        /*0048*/ 	.byte	0x04, 0x17
        /*004a*/ 	.short	(.L_14061 - .L_14060)
.L_14060:
        /*004c*/ 	.word	0x00000000
        /*0050*/ 	.short	0x0000
        /*0052*/ 	.short	0x0000
        /*0054*/ 	.byte	0x00, 0xf5, 0x21, 0x00


	//----- nvinfo : EIATTR_SPARSE_MMA_MASK
	.align		4
.L_14061:
        /*0058*/ 	.byte	0x03, 0x50
        /*005a*/ 	.short	0x0000


	//----- nvinfo : EIATTR_MAXREG_COUNT
	.align		4
        /*005c*/ 	.byte	0x03, 0x1b
        /*005e*/ 	.short	0x00ff


	//----- nvinfo : EIATTR_NUM_BARRIERS
	.align		4
        /*0060*/ 	.byte	0x02, 0x4c
        /*0062*/ 	.byte	0x01
	.zero		1


	//----- nvinfo : EIATTR_MERCURY_ISA_VERSION
	.align		4
        /*0064*/ 	.byte	0x03, 0x5f
        /*0066*/ 	.short	0x0101


	//----- nvinfo : EIATTR_VRC_CTA_INIT_COUNT
	.align		4
        /*0068*/ 	.byte	0x02, 0x4a
	.zero		1
	.zero		1


	//----- nvinfo : EIATTR_EXIT_INSTR_OFFSETS
	.align		4
        /*006c*/ 	.byte	0x04, 0x1c
        /*006e*/ 	.short	(.L_14063 - .L_14062)


	//   ....[0]....
.L_14062:
        /*0070*/ 	.word	0x00000040


	//   ....[1]....
        /*0074*/ 	.word	0x00000c50


	//----- nvinfo : EIATTR_CRS_STACK_SIZE
	.align		4
.L_14063:
        /*0078*/ 	.byte	0x04, 0x1e
        /*007a*/ 	.short	(.L_14065 - .L_14064)
.L_14064:
        /*007c*/ 	.word	0x00000000


	//----- nvinfo : EIATTR_CBANK_PARAM_SIZE
	.align		4
.L_14065:
        /*0080*/ 	.byte	0x03, 0x19
        /*0082*/ 	.short	0x001c


	//----- nvinfo : EIATTR_PARAM_CBANK
	.align		4
        /*0084*/ 	.byte	0x04, 0x0a
        /*0086*/ 	.short	(.L_14067 - .L_14066)
	.align		4
.L_14066:
        /*0088*/ 	.word	index@(.nv.constant0._ZN2at6native43_GLOBAL__N__9ae7fba5_10_SoftMax_cu_9f978f6326cunn_SpatialSoftMaxForwardIfffiNS1_22SoftMaxForwardEpilogueEEEvPT1_PKT_T2_S9_S9_)
        /*008c*/ 	.short	0x0380
        /*008e*/ 	.short	0x001c


	//----- nvinfo : EIATTR_SW_WAR
	.align		4
.L_14067:
        /*0090*/ 	.byte	0x04, 0x36
        /*0092*/ 	.short	(.L_14069 - .L_14068)
.L_14068:
        /*0094*/ 	.word	0x00000008
.L_14069:


//--------------------- .nv.info._ZN2at6native43_GLOBAL__N__9ae7fba5_10_SoftMax_cu_9f978f6326cunn_SpatialSoftMaxForwardIdddlNS1_22SoftMaxForwardEpilogueEEEvPT1_PKT_T2_S9_S9_ --------------------------
	.section	.nv.info._ZN2at6native43_GLOBAL__N__9ae7fba5_10_SoftMax_cu_9f978f6326cunn_SpatialSoftMaxForwardIdddlNS1_22SoftMaxForwardEpilogueEEEvPT1_PKT_T2_S9_S9_,"",@"SHT_CUDA_INFO"
	.sectionflags	@""
	.align	4


	//----- nvinfo : EIATTR_CUDA_API_VERSION
	.align		4
        /*0000*/ 	.byte	0x04, 0x37
        /*0002*/ 	.short	(.L_14071 - .L_14070)
.L_14070:
        /*0004*/ 	.word	0x00000082


	//----- nvinfo : EIATTR_KPARAM_INFO
	.align		4
.L_14071:
        /*0008*/ 	.byte	0x04, 0x17
        /*000a*/ 	.short	(.L_14073 - .L_14072)
.L_14072:
        /*000c*/ 	.word	0x00000000
        /*0010*/ 	.short	0x0004
        /*0012*/ 	.short	0x0020
        /*0014*/ 	.byte	0x00, 0xf0, 0x21, 0x00


	//----- nvinfo : EIATTR_KPARAM_INFO
	.align		4
.L_14073:
        /*0018*/ 	.byte	0x04, 0x17
        /*001a*/ 	.short	(.L_14075 - .L_14074)
.L_14074:
        /*001c*/ 	.word	0x00000000
        /*0020*/ 	.short	0x0003
        /*0022*/ 	.short	0x0018
        /*0024*/ 	.byte	0x00, 0xf0, 0x21, 0x00


	//----- nvinfo : EIATTR_KPARAM_INFO
	.align		4
.L_14075:
        /*0028*/ 	.byte	0x04, 0x17
        /*002a*/ 	.short	(.L_14077 - .L_14076)
.L_14076:
        /*002c*/ 	.word	0x00000000
        /*0030*/ 	.short	0x0002
        /*0032*/ 	.short	0x0010
        /*0034*/ 	.byte	0x00, 0xf0, 0x21, 0x00


	//----- nvinfo : EIATTR_KPARAM_INFO
	.align		4
.L_14077:
        /*0038*/ 	.byte	0x04, 0x17
        /*003a*/ 	.short	(.L_14079 - .L_14078)
.L_14078:
        /*003c*/ 	.word	0x00000000
        /*0040*/ 	.short	0x0001
        /*0042*/ 	.short	0x0008
        /*0044*/ 	.byte	0x00, 0xf5, 0x21, 0x00


	//----- nvinfo : EIATTR_KPARAM_INFO
	.align		4
.L_14079:
        /*0048*/ 	.byte	0x04, 0x17
        /*004a*/ 	.short	(.L_14081 - .L_14080)
.L_14080:
        /*004c*/ 	.word	0x00000000
        /*0050*/ 	.short	0x0000
        /*0052*/ 	.short	0x0000
        /*0054*/ 	.byte	0x00, 0xf5, 0x21, 0x00


	//----- nvinfo : EIATTR_SPARSE_MMA_MASK
	.align		4
.L_14081:
        /*0058*/ 	.byte	0x03, 0x50
        /*005a*/ 	.short	0x0000


	//----- nvinfo : EIATTR_MAXREG_COUNT
	.align		4
        /*005c*/ 	.byte	0x03, 0x1b
        /*005e*/ 	.short	0x00ff


	//----- nvinfo : EIATTR_NUM_BARRIERS
	.align		4
        /*0060*/ 	.byte	0x02, 0x4c
        /*0062*/ 	.byte	0x01
	.zero		1


	//----- nvinfo : EIATTR_MERCURY_ISA_VERSION
	.align		4
        /*0064*/ 	.byte	0x03, 0x5f
        /*0066*/ 	.short	0x0101


	//----- nvinfo : EIATTR_VRC_CTA_INIT_COUNT
	.align		4
        /*0068*/ 	.byte	0x02, 0x4a
	.zero		1
	.zero		1


	//----- nvinfo : EIATTR_EXIT_INSTR_OFFSETS
	.align		4
        /*006c*/ 	.byte	0x04, 0x1c
        /*006e*/ 	.short	(.L_14083 - .L_14082)


	//   ....[0]....
.L_14082:
        /*0070*/ 	.word	0x00000050


	//   ....[1]....
        /*0074*/ 	.word	0x000022b0


	//----- nvinfo : EIATTR_CRS_STACK_SIZE
	.align		4
.L_14083:
        /*0078*/ 	.byte	0x04, 0x1e
        /*007a*/ 	.short	(.L_14085 - .L_14084)
.L_14084:
        /*007c*/ 	.word	0x00000000


	//----- nvinfo : EIATTR_CBANK_PARAM_SIZE
	.align		4
.L_14085:
        /*0080*/ 	.byte	0x03, 0x19
        /*0082*/ 	.short	0x0028


	//----- nvinfo : EIATTR_PARAM_CBANK
	.align		4
        /*0084*/ 	.byte	0x04, 0x0a
        /*0086*/ 	.short	(.L_14087 - .L_14086)
	.align		4
.L_14086:
        /*0088*/ 	.word	index@(.nv.constant0._ZN2at6native43_GLOBAL__N__9ae7fba5_10_SoftMax_cu_9f978f6326cunn_SpatialSoftMaxForwardIdddlNS1_22SoftMaxForwardEpilogueEEEvPT1_PKT_T2_S9_S9_)
        /*008c*/ 	.short	0x0380
        /*008e*/ 	.short	0x0028


	//----- nvinfo : EIATTR_SW_WAR
	.align		4
.L_14087:
        /*0090*/ 	.byte	0x04, 0x36
        /*0092*/ 	.short	(.L_14089 - .L_14088)
.L_14088:
        /*0094*/ 	.word	0x00000008
.L_14089:


//--------------------- .nv.info._ZN2at6native43_GLOBAL__N__9ae7fba5_10_SoftMax_cu_9f978f6326cunn_SpatialSoftMaxForwardIdddiNS1_22SoftMaxForwardEpilogueEEEvPT1_PKT_T2_S9_S9_ --------------------------
	.section	.nv.info._ZN2at6native43_GLOBAL__N__9ae7fba5_10_SoftMax_cu_9f978f6326cunn_SpatialSoftMaxForwardIdddiNS1_22SoftMaxForwardEpilogueEEEvPT1_PKT_T2_S9_S9_,"",@"SHT_CUDA_INFO"
	.sectionflags	@""
	.align	4


	//----- nvinfo : EIATTR_CUDA_API_VERSION
	.align		4
        /*0000*/ 	.byte	0x04, 0x37
        /*0002*/ 	.short	(.L_14091 - .L_14090)
.L_14090:
        /*0004*/ 	.word	0x00000082


	//----- nvinfo : EIATTR_KPARAM_INFO
	.align		4
.L_14091:
        /*0008*/ 	.byte	0x04, 0x17
        /*000a*/ 	.short	(.L_14093 - .L_14092)
.L_14092:
        /*000c*/ 	.word	0x00000000
        /*0010*/ 	.short	0x0004
        /*0012*/ 	.short	0x0018
        /*0014*/ 	.byte	0x00, 0xf0, 0x11, 0x00


	//----- nvinfo : EIATTR_KPARAM_INFO
	.align		4
.L_14093:
        /*0018*/ 	.byte	0x04, 0x17
        /*001a*/ 	.short	(.L_14095 - .L_14094)
.L_14094:
        /*001c*/ 	.word	0x00000000
        /*0020*/ 	.short	0x0003
        /*0022*/ 	.short	0x0014
        /*0024*/ 	.byte	0x00, 0xf0, 0x11, 0x00


	//----- nvinfo : EIATTR_KPARAM_INFO
	.align		4
.L_14095:
        /*0028*/ 	.byte	0x04, 0x17
        /*002a*/ 	.short	(.L_14097 - .L_14096)
.L_14096:
        /*002c*/ 	.word	0x00000000
        /*0030*/ 	.short	0x0002
        /*0032*/ 	.short	0x0010
        /*0034*/ 	.byte	0x00, 0xf0, 0x11, 0x00


	//----- nvinfo : EIATTR_KPARAM_INFO
	.align		4
.L_14097:
        /*0038*/ 	.byte	0x04, 0x17
        /*003a*/ 	.short	(.L_14099 - .L_14098)
.L_14098:
        /*003c*/ 	.word	0x00000000
        /*0040*/ 	.short	0x0001
        /*0042*/ 	.short	0x0008
        /*0044*/ 	.byte	0x00, 0xf5, 0x21, 0x00


	//----- nvinfo : EIATTR_KPARAM_INFO
	.align		4
.L_14099:
        /*0048*/ 	.byte	0x04, 0x17
        /*004a*/ 	.short	(.L_14101 - .L_14100)
.L_14100:
        /*004c*/ 	.word	0x00000000
        /*0050*/ 	.short	0x0000
        /*0052*/ 	.short	0x0000
        /*0054*/ 	.byte	0x00, 0xf5, 0x21, 0x00


	//----- nvinfo : EIATTR_SPARSE_MMA_MASK
	.align		4
.L_14101:
        /*0058*/ 	.byte	0x03, 0x50
        /*005a*/ 	.short	0x0000


	//----- nvinfo : EIATTR_MAXREG_COUNT
	.align		4
        /*005c*/ 	.byte	0x03, 0x1b
        /*005e*/ 	.short	0x00ff


	//----- nvinfo : EIATTR_NUM_BARRIERS
	.align		4
        /*0060*/ 	.byte	0x02, 0x4c
        /*0062*/ 	.byte	0x01
	.zero		1


	//----- nvinfo : EIATTR_MERCURY_ISA_VERSION
	.align		4
        /*0064*/ 	.byte	0x03, 0x5f
        /*0066*/ 	.short	0x0101


	//----- nvinfo : EIATTR_VRC_CTA_INIT_COUNT
	.align		4
        /*0068*/ 	.byte	0x02, 0x4a
	.zero		1
	.zero		1


	//----- nvinfo : EIATTR_EXIT_INSTR_OFFSETS
	.align		4
        /*006c*/ 	.byte	0x04, 0x1c
        /*006e*/ 	.short	(.L_14103 - .L_14102)


	//   ....[0]....
.L_14102:
        /*0070*/ 	.word	0x00000040


	//   ....[1]....
        /*0074*/ 	.word	0x00001df0


	//----- nvinfo : EIATTR_CRS_STACK_SIZE
	.align		4
.L_14103:
        /*0078*/ 	.byte	0x04, 0x1e
        /*007a*/ 	.short	(.L_14105 - .L_14104)
.L_14104:
        /*007c*/ 	.word	0x00000000


	//----- nvinfo : EIATTR_CBANK_PARAM_SIZE
	.align		4
.L_14105:
        /*0080*/ 	.byte	0x03, 0x19
        /*0082*/ 	.short	0x001c


	//----- nvinfo : EIATTR_PARAM_CBANK
	.align		4
        /*0084*/ 	.byte	0x04, 0x0a
        /*0086*/ 	.short	(.L_14107 - .L_14106)
	.align		4
.L_14106:
        /*0088*/ 	.word	index@(.nv.constant0._ZN2at6native43_GLOBAL__N__9ae7fba5_10_SoftMax_cu_9f978f6326cunn_SpatialSoftMaxForwardIdddiNS1_22SoftMaxForwardEpilogueEEEvPT1_PKT_T2_S9_S9_)
        /*008c*/ 	.short	0x0380
        /*008e*/ 	.short	0x001c


	//----- nvinfo : EIATTR_SW_WAR
	.align		4
.L_14107:
        /*0090*/ 	.byte	0x04, 0x36
        /*0092*/ 	.short	(.L_14109 - .L_14108)
.L_14108:
        /*0094*/ 	.word	0x00000008
.L_14109:


//--------------------- .nv.info._ZN2at6native43_GLOBAL__N__9ae7fba5_10_SoftMax_cu_9f978f6319cunn_SoftMaxForwardILi8EN3c108BFloat16EffNS1_22SoftMaxForwardEpilogueEEEvPT2_PKT0_i --------------------------
	.section	.nv.info._ZN2at6native43_GLOBAL__N__9ae7fba5_10_SoftMax_cu_9f978f6319cunn_SoftMaxForwardILi8EN3c108BFloat16EffNS1_22SoftMaxForwardEpilogueEEEvPT2_PKT0_i,"",@"SHT_CUDA_INFO"
	.sectionflags	@""
	.align	4


	//----- nvinfo : EIATTR_CUDA_API_VERSION
	.align		4
        /*0000*/ 	.byte	0x04, 0x37
        /*0002*/ 	.short	(.L_14111 - .L_14110)
.L_14110:
        /*0004*/ 	.word	0x00000082


	//----- nvinfo : EIATTR_KPARAM_INFO
	.align		4
.L_14111:
        /*0008*/ 	.byte	0x04, 0x17
        /*000a*/ 	.short	(.L_14113 - .L_14112)
.L_14112:
        /*000c*/ 	.word	0x00000000
        /*0010*/ 	.short	0x0002
        /*0012*/ 	.short	0x0010
        /*0014*/ 	.byte	0x00, 0xf0, 0x11, 0x00


	//----- nvinfo : EIATTR_KPARAM_INFO
	.align		4
.L_14113:
        /*0018*/ 	.byte	0x04, 0x17
        /*001a*/ 	.short	(.L_14115 - .L_14114)
.L_14114:
        /*001c*/ 	.word	0x00000000
        /*0020*/ 	.short	0x0001
        /*0022*/ 	.short	0x0008
        /*0024*/ 	.byte	0x00, 0xf5, 0x21, 0x00


	//----- nvinfo : EIATTR_KPARAM_INFO
	.align		4
.L_14115:
        /*0028*/ 	.byte	0x04, 0x17
        /*002a*/ 	.short	(.L_14117 - .L_14116)
.L_14116:
        /*002c*/ 	.word	0x00000000
        /*0030*/ 	.short	0x0000
        /*0032*/ 	.short	0x0000
        /*0034*/ 	.byte	0x00, 0xf5, 0x21, 0x00


	//----- nvinfo : EIATTR_SPARSE_MMA_MASK
	.align		4
.L_14117:
        /*0038*/ 	.byte	0x03, 0x50
        /*003a*/ 	.short	0x0000


	//----- nvinfo : EIATTR_MAXREG_COUNT
	.align		4
        /*003c*/ 	.byte	0x03, 0x1b
        /*003e*/ 	.short	0x00ff


	//----- nvinfo : EIATTR_NUM_BARRIERS
	.align		4
        /*0040*/ 	.byte	0x02, 0x4c
        /*0042*/ 	.byte	0x01
	.zero		1


	//----- nvinfo : EIATTR_MERCURY_ISA_VERSION
	.align		4
        /*0044*/ 	.byte	0x03, 0x5f
        /*0046*/ 	.short	0x0101


	//----- nvinfo : EIATTR_COOP_GROUP_MASK_REGIDS
	.align		4
        /*0048*/ 	.byte	0x04, 0x29
        /*004a*/ 	.short	(.L_14119 - .L_14118)


	//   ....[0]....
.L_14118:
        /*004c*/ 	.word	0xffffffff


	//   ....[1]....
        /*0050*/ 	.word	0xffffffff


	//   ....[2]....
        /*0054*/ 	.word	0xffffffff


	//   ....[3]....
        /*0058*/ 	.word	0xffffffff


	//   ....[4]....
        /*005c*/ 	.word	0xffffffff


	//   ....[5]....
        /*0060*/ 	.word	0xffffffff


	//   ....[6]....
        /*0064*/ 	.word	0xffffffff


	//   ....[7]....
        /*0068*/ 	.word	0xffffffff


	//   ....[8]....
        /*006c*/ 	.word	0xffffffff


	//   ....[9]....
        /*0070*/ 	.word	0xffffffff


	//   ....[10]....
        /*0074*/ 	.word	0xffffffff


	//   ....[11]....
        /*0078*/ 	.word	0xffffffff


	//   ....[12]....
        /*007c*/ 	.word	0xffffffff


	//   ....[13]....
        /*0080*/ 	.word	0xffffffff


	//   ....[14]....
        /*0084*/ 	.word	0xffffffff


	//   ....[15]....
        /*0088*/ 	.word	0xffffffff


	//   ....[16]....
        /*008c*/ 	.word	0xffffffff


	//   ....[17]....
        /*0090*/ 	.word	0xffffffff


	//   ....[18]....
        /*0094*/ 	.word	0xffffffff


	//   ....[19]....
        /*0098*/ 	.word	0xffffffff


	//   ....[20]....
        /*009c*/ 	.word	0x0500000c


	//   ....[21]....
        /*00a0*/ 	.word	0x0500000c


	//   ....[22]....
        /*00a4*/ 	.word	0x0500000c


	//   ....[23]....
        /*00a8*/ 	.word	0x0500000c


	//   ....[24]....
        /*00ac*/ 	.word	0x0500000c


	//   ....[25]....
        /*00b0*/ 	.word	0x0500000c


	//   ....[26]....
        /*00b4*/ 	.word	0x0500000c


	//   ....[27]....
        /*00b8*/ 	.word	0x0500000c


	//   ....[28]....
        /*00bc*/ 	.word	0x0500000c


	//   ....[29]....
        /*00c0*/ 	.word	0x0500000c


	//----- nvinfo : EIATTR_COOP_GROUP_INSTR_OFFSETS
	.align		4
.L_14119:
        /*00c4*/ 	.byte	0x04, 0x28
        /*00c6*/ 	.short	(.L_14121 - .L_14120)


	//   ....[0]....
.L_14120:
        /*00c8*/ 	.word	0x00000700


	//   ....[1]....
        /*00cc*/ 	.word	0x000007a0


	//   ....[2]....
        /*00d0*/ 	.word	0x000007d0


	//   ....[3]....
        /*00d4*/ 	.word	0x00000810


	//   ....[4]....
        /*00d8*/ 	.word	0x00000850


	//   ....[5]....
        /*00dc*/ 	.word	0x00000910


	//   ....[6]....
        /*00e0*/ 	.word	0x00000940


	//   ....[7]....
        /*00e4*/ 	.word	0x00000970


	//   ....[8]....
        /*00e8*/ 	.word	0x000009a0


	//   ....[9]....
        /*00ec*/ 	.word	0x000009d0


	//   ....[10]....
        /*00f0*/ 	.word	0x000010c0


	//   ....[11]....
        /*00f4*/ 	.word	0x00001160


	//   ....[12]....
        /*00f8*/ 	.word	0x000011a0


	//   ....[13]....
        /*00fc*/ 	.word	0x000011e0


	//   ....[14]....
        /*0100*/ 	.word	0x00001200


	//   ....[15]....
        /*0104*/ 	.word	0x00001290


	//   ....[16]....
        /*0108*/ 	.word	0x000012b0


	//   ....[17]....
        /*010c*/ 	.word	0x000012d0


	//   ....[18]....
        /*0110*/ 	.word	0x000012f0


	//   ....[19]....
        /*0114*/ 	.word	0x00001310


	//   ....[20]....
        /*0118*/ 	.word	0x00001c30


	//   ....[21]....
        /*011c*/ 	.word	0x00001cb0


	//   ....[22]....
        /*0120*/ 	.word	0x00001d30


	//   ....[23]....
        /*0124*/ 	.word	0x00001db0


	//   ....[24]....
        /*0128*/ 	.word	0x00001e30


	//   ....[25]....
        /*012c*/ 	.word	0x00001eb0


	//   ....[26]....
        /*0130*/ 	.word	0x00001f20


	//   ....[27]....
        /*0134*/ 	.word	0x00001f90


	//   ....[28]....
        /*0138*/ 	.word	0x00002000


	//   ....[29]....
        /*013c*/ 	.word	0x00002070


	//----- nvinfo : EIATTR_VRC_CTA_INIT_COUNT
	.align		4
.L_14121:
        /*0140*/ 	.byte	0x02, 0x4a
	.zero		1
	.zero		1


	//----- nvinfo : EIATTR_EXIT_INSTR_OFFSETS
	.align		4
        /*0144*/ 	.byte	0x04, 0x1c
        /*0146*/ 	.short	(.L_14123 - .L_14122)


	//   ....[0]....
.L_14122:
        /*0148*/ 	.word	0x000013c0


	//   ....[1]....
        /*014c*/ 	.word	0x000014b0


	//   ....[2]....
        /*0150*/ 	.word	0x00001ae0


	//   ....[3]....
        /*0154*/ 	.word	0x00001bd0


	//----- nvinfo : EIATTR_CRS_STACK_SIZE
	.align		4
.L_14123:
        /*0158*/ 	.byte	0x04, 0x1e
        /*015a*/ 	.short	(.L_14125 - .L_14124)
.L_14124:
        /*015c*/ 	.word	0x00000000


	//----- nvinfo : EIATTR_CBANK_PARAM_SIZE
	.align		4
.L_14125:
        /*0160*/ 	.byte	0x03, 0x19
        /*0162*/ 	.short	0x0014


	//----- nvinfo : EIATTR_PARAM_CBANK
	.align		4
        /*0164*/ 	.byte	0x04, 0x0a
        /*0166*/ 	.short	(.L_14127 - .L_14126)
	.align		4
.L_14126:
        /*0168*/ 	.word	index@(.nv.constant0._ZN2at6native43_GLOBAL__N__9ae7fba5_10_SoftMax_cu_9f978f6319cunn_SoftMaxForwardILi8EN3c108BFloat16EffNS1_22SoftMaxForwardEpilogueEEEvPT2_PKT0_i)
        /*016c*/ 	.short	0x0380
        /*016e*/ 	.short	0x0014


	//----- nvinfo : EIATTR_SW_WAR
	.align		4
.L_14127:
        /*0170*/ 	.byte	0x04, 0x36
        /*0172*/ 	.short	(.L_14129 - .L_14128)
.L_14128:
        /*0174*/ 	.word	0x00000008
.L_14129:


//--------------------- .nv.info._ZN2at6native43_GLOBAL__N__9ae7fba5_10_SoftMax_cu_9f978f6323cunn_SoftMaxForwardSmemILi8EN3c108BFloat16EffNS1_22SoftMaxForwardEpilogueElEEvPT2_PKT0_T4_ --------------------------
	.section	.nv.info._ZN2at6native43_GLOBAL__N__9ae7fba5_10_SoftMax_cu_9f978f6323cunn_SoftMaxForwardSmemILi8EN3c108BFloat16EffNS1_22SoftMaxForwardEpilogueElEEvPT2_PKT0_T4_,"",@"SHT_CUDA_INFO"
	.sectionflags	@""
	.align	4


	//----- nvinfo : EIATTR_CUDA_API_VERSION
	.align		4
        /*0000*/ 	.byte	0x04, 0x37
        /*0002*/ 	.short	(.L_14131 - .L_14130)
.L_14130:
        /*0004*/ 	.word	0x00000082


	//----- nvinfo : EIATTR_KPARAM_INFO
	.align		4
.L_14131:
        /*0008*/ 	.byte	0x04, 0x17
        /*000a*/ 	.short	(.L_14133 - .L_14132)
.L_14132:
        /*000c*/ 	.word	0x00000000
        /*0010*/ 	.short	0x0002
        /*0012*/ 	.short	0x0010
        /*0014*/ 	.byte	0x00, 0xf0, 0x21, 0x00


	//----- nvinfo : EIATTR_KPARAM_INFO
	.align		4
.L_14133:
        /*0018*/ 	.byte	0x04, 0x17
        /*001a*/ 	.short	(.L_14135 - .L_14134)
.L_14134:
        /*001c*/ 	.word	0x00000000
        /*0020*/ 	.short	0x0001
        /*0022*/ 	.short	0x0008
        /*0024*/ 	.byte	0x00, 0xf5, 0x21, 0x00


	//----- nvinfo : EIATTR_KPARAM_INFO
	.align		4
.L_14135:
        /*0028*/ 	.byte	0x04, 0x17
        /*002a*/ 	.short	(.L_14137 - .L_14136)
.L_14136:
        /*002c*/ 	.word	0x00000000
        /*0030*/ 	.short	0x0000
        /*0032*/ 	.short	0x0000
        /*0034*/ 	.byte	0x00, 0xf5, 0x21, 0x00


	//----- nvinfo : EIATTR_SPARSE_MMA_MASK
	.align		4
.L_14137:
        /*0038*/ 	.byte	0x03, 0x50
        /*003a*/ 	.short	0x0000


	//----- nvinfo : EIATTR_MAXREG_COUNT
	.align		4
        /*003c*/ 	.byte	0x03, 0x1b
        /*003e*/ 	.short	0x00ff


	//----- nvinfo : EIATTR_NUM_BARRIERS
	.align		4
        /*0040*/ 	.byte	0x02, 0x4c
        /*0042*/ 	.byte	0x01
	.zero		1


	//----- nvinfo : EIATTR_MERCURY_ISA_VERSION
	.align		4
        /*0044*/ 	.byte	0x03, 0x5f
        /*0046*/ 	.short	0x0101


	//----- nvinfo : EIATTR_COOP_GROUP_MASK_REGIDS
	.align		4
        /*0048*/ 	.byte	0x04, 0x29
        /*004a*/ 	.short	(.L_14139 - .L_14138)


	//   ....[0]....
.L_14138:
        /*004c*/ 	.word	0xffffffff


	//   ....[1]....
        /*0050*/ 	.word	0xffffffff


	//   ....[2]....
        /*0054*/ 	.word	0xffffffff


	//   ....[3]....
        /*0058*/ 	.word	0xffffffff


	//   ....[4]....
        /*005c*/ 	.word	0xffffffff


	//   ....[5]....
        /*0060*/ 	.word	0xffffffff


	//   ....[6]....
        /*0064*/ 	.word	0xffffffff


	//   ....[7]....
        /*0068*/ 	.word	0xffffffff


	//   ....[8]....
        /*006c*/ 	.word	0xffffffff


	//   ....[9]....
        /*0070*/ 	.word	0xffffffff


	//   ....[10]....
        /*0074*/ 	.word	0xffffffff


	//   ....[11]....
        /*0078*/ 	.word	0xffffffff


	//   ....[12]....
        /*007c*/ 	.word	0xffffffff


	//   ....[13]....
        /*0080*/ 	.word	0xffffffff


	//   ....[14]....
        /*0084*/ 	.word	0xffffffff


	//   ....[15]....
        /*0088*/ 	.word	0xffffffff


	//   ....[16]....
        /*008c*/ 	.word	0xffffffff


	//   ....[17]....
        /*0090*/ 	.word	0xffffffff


	//   ....[18]....
        /*0094*/ 	.word	0xffffffff


	//   ....[19]....
        /*0098*/ 	.word	0xffffffff


	//   ....[20]....
        /*009c*/ 	.word	0x0500000a


	//   ....[21]....
        /*00a0*/ 	.word	0x0500000a


	//   ....[22]....
        /*00a4*/ 	.word	0x0500000a


	//   ....[23]....
        /*00a8*/ 	.word	0x0500000a


	//   ....[24]....
        /*00ac*/ 	.word	0x0500000a


	//   ....[25]....
        /*00b0*/ 	.word	0x0500000a


	//   ....[26]....
        /*00b4*/ 	.word	0x0500000a


	//   ....[27]....
        /*00b8*/ 	.word	0x0500000a


	//   ....[28]....
        /*00bc*/ 	.word	0x0500000a


	//   ....[29]....
        /*00c0*/ 	.word	0x0500000a


	//----- nvinfo : EIATTR_COOP_GROUP_INSTR_OFFSETS
	.align		4
.L_14139:
        /*00c4*/ 	.byte	0x04, 0x28
        /*00c6*/ 	.short	(.L_14141 - .L_14140)


	//   ....[0]....
.L_14140:
        /*00c8*/ 	.word	0x00000370


	//   ....[1]....
        /*00cc*/ 	.word	0x00000420


	//   ....[2]....
        /*00d0*/ 	.word	0x00000460


	//   ....[3]....
        /*00d4*/ 	.word	0x000004a0


	//   ....[4]....
        /*00d8*/ 	.word	0x000004e0


	//   ....[5]....
        /*00dc*/ 	.word	0x000005a0


	//   ....[6]....
        /*00e0*/ 	.word	0x000005d0


	//   ....[7]....
        /*00e4*/ 	.word	0x00000600


	//   ....[8]....
        /*00e8*/ 	.word	0x00000630


	//   ....[9]....
        /*00ec*/ 	.word	0x00000660


	//   ....[10]....
        /*00f0*/ 	.word	0x00000ab0


	//   ....[11]....
        /*00f4*/ 	.word	0x00000b20


	//   ....[12]....
        /*00f8*/ 	.word	0x00000b40


	//   ....[13]....
        /*00fc*/ 	.word	0x00000b60


	//   ....[14]....
        /*0100*/ 	.word	0x00000b80


	//   ....[15]....
        /*0104*/ 	.word	0x00000c10


	//   ....[16]....
        /*0108*/ 	.word	0x00000c30


	//   ....[17]....
        /*010c*/ 	.word	0x00000c50


	//   ....[18]....
        /*0110*/ 	.word	0x00000c70


	//   ....[19]....
        /*0114*/ 	.word	0x00000c90


	//   ....[20]....
        /*0118*/ 	.word	0x00001100


	//   ....[21]....
        /*011c*/ 	.word	0x00001180


	//   ....[22]....
        /*0120*/ 	.word	0x00001200


	//   ....[23]....
        /*0124*/ 	.word	0x00001280


	//   ....[24]....
        /*0128*/ 	.word	0x00001300


	//   ....[25]....
        /*012c*/ 	.word	0x00001380


	//   ....[26]....
        /*0130*/ 	.word	0x000013f0


	//   ....[27]....
        /*0134*/ 	.word	0x00001460


	//   ....[28]....
        /*0138*/ 	.word	0x000014d0


	//   ....[29]....
        /*013c*/ 	.word	0x00001540


	//----- nvinfo : EIATTR_VRC_CTA_INIT_COUNT
	.align		4
.L_14141:
        /*0140*/ 	.byte	0x02, 0x4a
	.zero		1
	.zero		1


	//----- nvinfo : EIATTR_EXIT_INSTR_OFFSETS
	.align		4
        /*0144*/ 	.byte	0x04, 0x1c
        /*0146*/ 	.short	(.L_14143 - .L_14142)


	//   ....[0]....
.L_14142:
        /*0148*/ 	.word	0x00000cf0


	//   ....[1]....
        /*014c*/ 	.word	0x000010a0


	//----- nvinfo : EIATTR_CRS_STACK_SIZE
	.align		4
.L_14143:
        /*0150*/ 	.byte	0x04, 0x1e
        /*0152*/ 	.short	(.L_14145 - .L_14144)
.L_14144:
        /*0154*/ 	.word	0x00000000


	//----- nvinfo : EIATTR_CBANK_PARAM_SIZE
	.align		4
.L_14145:
        /*0158*/ 	.byte	0x03, 0x19
        /*015a*/ 	.short	0x0018


	//----- nvinfo : EIATTR_PARAM_CBANK
	.align		4
        /*015c*/ 	.byte	0x04, 0x0a
        /*015e*/ 	.short	(.L_14147 - .L_14146)
	.align		4
.L_14146:
        /*0160*/ 	.word	index@(.nv.constant0._ZN2at6native43_GLOBAL__N__9ae7fba5_10_SoftMax_cu_9f978f6323cunn_SoftMaxForwardSmemILi8EN3c108BFloat16EffNS1_22SoftMaxForwardEpilogueElEEvPT2_PKT0_T4_)
        /*0164*/ 	.short	0x0380
        /*0166*/ 	.short	0x0018


	//----- nvinfo : EIATTR_SW_WAR
	.align		4
.L_14147:
        /*0168*/ 	.byte	0x04, 0x36
        /*016a*/ 	.short	(.L_14149 - .L_14148)
.L_14148:
        /*016c*/ 	.word	0x00000008
.L_14149:


//--------------------- .nv.info._ZN2at6native43_GLOBAL__N__9ae7fba5_10_SoftMax_cu_9f978f6319cunn_SoftMaxForwardILi8EN3c108BFloat16EfS4_NS1_22SoftMaxForwardEpilogueEEEvPT2_PKT0_i --------------------------
	.section	.nv.info._ZN2at6native43_GLOBAL__N__9ae7fba5_10_SoftMax_cu_9f978f6319cunn_SoftMaxForwardILi8EN3c108BFloat16EfS4_NS1_22SoftMaxForwardEpilogueEEEvPT2_PKT0_i,"",@"SHT_CUDA_INFO"
	.sectionflags	@""
	.align	4


	//----- nvinfo : EIATTR_CUDA_API_VERSION
	.align		4
        /*0000*/ 	.byte	0x04, 0x37
        /*0002*/ 	.short	(.L_14151 - .L_14150)
.L_14150:
        /*0004*/ 	.word	0x00000082


	//----- nvinfo : EIATTR_KPARAM_INFO
	.align		4
.L_14151:
        /*0008*/ 	.byte	0x04, 0x17
        /*000a*/ 	.short	(.L_14153 - .L_14152)
.L_14152:
        /*000c*/ 	.word	0x00000000
        /*0010*/ 	.short	0x0002
        /*0012*/ 	.short	0x0010
        /*0014*/ 	.byte	0x00, 0xf0, 0x11, 0x00


	//----- nvinfo : EIATTR_KPARAM_INFO
	.align		4
.L_14153:
        /*0018*/ 	.byte	0x04, 0x17
        /*001a*/ 	.short	(.L_14155 - .L_14154)
.L_14154:
        /*001c*/ 	.word	0x00000000
        /*0020*/ 	.short	0x0001
        /*0022*/ 	.short	0x0008
        /*0024*/ 	.byte	0x00, 0xf5, 0x21, 0x00


	//----- nvinfo : EIATTR_KPARAM_INFO
	.align		4
.L_14155:
        /*0028*/ 	.byte	0x04, 0x17
        /*002a*/ 	.short	(.L_14157 - .L_14156)
.L_14156:
        /*002c*/ 	.word	0x00000000
        /*0030*/ 	.short	0x0000
        /*0032*/ 	.short	0x0000
        /*0034*/ 	.byte	0x00, 0xf5, 0x21, 0x00


	//----- nvinfo : EIATTR_SPARSE_MMA_MASK
	.align		4
.L_14157:
        /*0038*/ 	.byte	0x03, 0x50
        /*003a*/ 	.short	0x0000


	//----- nvinfo : EIATTR_MAXREG_COUNT
	.align		4
        /*003c*/ 	.byte	0x03, 0x1b
        /*003e*/ 	.short	0x00ff


	//----- nvinfo : EIATTR_NUM_BARRIERS
	.align		4
        /*0040*/ 	.byte	0x02, 0x4c
        /*0042*/ 	.byte	0x01
	.zero		1


	//----- nvinfo : EIATTR_MERCURY_ISA_VERSION
	.align		4
        /*0044*/ 	.byte	0x03, 0x5f
        /*0046*/ 	.short	0x0101


	//----- nvinfo : EIATTR_COOP_GROUP_MASK_REGIDS
	.align		4
        /*0048*/ 	.byte	0x04, 0x29
        /*004a*/ 	.short	(.L_14159 - .L_14158)


	//   ....[0]....
.L_14158:
        /*004c*/ 	.word	0xffffffff


	//   ....[1]....
        /*0050*/ 	.word	0xffffffff


	//   ....[2]....
        /*0054*/ 	.word	0xffffffff


	//   ....[3]....
        /*0058*/ 	.word	0xffffffff


	//   ....[4]....
        /*005c*/ 	.word	0xffffffff


	//   ....[5]....
        /*0060*/ 	.word	0xffffffff


	//   ....[6]....
        /*0064*/ 	.word	0xffffffff


	//   ....[7]....
        /*0068*/ 	.word	0xffffffff


	//   ....[8]....
        /*006c*/ 	.word	0xffffffff


	//   ....[9]....
        /*0070*/ 	.word	0xffffffff


	//   ....[10]....
        /*0074*/ 	.word	0xffffffff


	//   ....[11]....
        /*0078*/ 	.word	0xffffffff


	//   ....[12]....
        /*007c*/ 	.word	0xffffffff


	//   ....[13]....
        /*0080*/ 	.word	0xffffffff


	//   ....[14]....
        /*0084*/ 	.word	0xffffffff


	//   ....[15]....
        /*0088*/ 	.word	0xffffffff


	//   ....[16]....
        /*008c*/ 	.word	0xffffffff


	//   ....[17]....
        /*0090*/ 	.word	0xffffffff


	//   ....[18]....
        /*0094*/ 	.word	0xffffffff


	//   ....[19]....
        /*0098*/ 	.word	0xffffffff


	//   ....[20]....
        /*009c*/ 	.word	0x0500000c


	//   ....[21]....
        /*00a0*/ 	.word	0x0500000c


	//   ....[22]....
        /*00a4*/ 	.word	0x0500000c


	//   ....[23]....
        /*00a8*/ 	.word	0x0500000c


	//   ....[24]....
        /*00ac*/ 	.word	0x0500000c


	//   ....[25]....
        /*00b0*/ 	.word	0x0500000c


	//   ....[26]....
        /*00b4*/ 	.word	0x0500000c


	//   ....[27]....
        /*00b8*/ 	.word	0x0500000c


	//   ....[28]....
        /*00bc*/ 	.word	0x0500000c


	//   ....[29]....
        /*00c0*/ 	.word	0x0500000c


	//----- nvinfo : EIATTR_COOP_GROUP_INSTR_OFFSETS
	.align		4
.L_14159:
        /*00c4*/ 	.byte	0x04, 0x28
        /*00c6*/ 	.short	(.L_14161 - .L_14160)


	//   ....[0]....
.L_14160:
        /*00c8*/ 	.word	0x000006e0


	//   ....[1]....
        /*00cc*/ 	.word	0x00000780


	//   ....[2]....
        /*00d0*/ 	.word	0x000007b0


	//   ....[3]....
        /*00d4*/ 	.word	0x000007f0


	//   ....[4]....
        /*00d8*/ 	.word	0x00000830


	//   ....[5]....
        /*00dc*/ 	.word	0x000008f0


	//   ....[6]....
        /*00e0*/ 	.word	0x00000920


	//   ....[7]....
        /*00e4*/ 	.word	0x00000950


	//   ....[8]....
        /*00e8*/ 	.word	0x00000980


	//   ....[9]....
        /*00ec*/ 	.word	0x000009b0


	//   ....[10]....
        /*00f0*/ 	.word	0x000010a0


	//   ....[11]....
        /*00f4*/ 	.word	0x00001140


	//   ....[12]....
        /*00f8*/ 	.word	0x00001180


	//   ....[13]....
        /*00fc*/ 	.word	0x000011c0


	//   ....[14]....
        /*0100*/ 	.word	0x000011e0


	//   ....[15]....
        /*0104*/ 	.word	0x00001270


	//   ....[16]....
        /*0108*/ 	.word	0x00001290


	//   ....[17]....
        /*010c*/ 	.word	0x000012b0


	//   ....[18]....
        /*0110*/ 	.word	0x000012d0


	//   ....[19]....
        /*0114*/ 	.word	0x000012f0


	//   ....[20]....
        /*0118*/ 	.word	0x00001c60


	//   ....[21]....
        /*011c*/ 	.word	0x00001ce0


	//   ....[22]....
        /*0120*/ 	.word	0x00001d60


	//   ....[23]....
        /*0124*/ 	.word	0x00001de0


	//   ....[24]....
        /*0128*/ 	.word	0x00001e60


	//   ....[25]....
        /*012c*/ 	.word	0x00001ed0


	//   ....[26]....
        /*0130*/ 	.word	0x00001f40


	//   ....[27]....
        /*0134*/ 	.word	0x00001fb0


	//   ....[28]....
        /*0138*/ 	.word	0x00002020


	//   ....[29]....
        /*013c*/ 	.word	0x00002090


	//----- nvinfo : EIATTR_VRC_CTA_INIT_COUNT
	.align		4
.L_14161:
        /*0140*/ 	.byte	0x02, 0x4a
	.zero		1
	.zero		1


	//----- nvinfo : EIATTR_EXIT_INSTR_OFFSETS
	.align		4
        /*0144*/ 	.byte	0x04, 0x1c
        /*0146*/ 	.short	(.L_14163 - .L_14162)


	//   ....[0]....
.L_14162:
        /*0148*/ 	.word	0x000013a0


	//   ....[1]....
        /*014c*/ 	.word	0x000014a0


	//   ....[2]....
        /*0150*/ 	.word	0x00001b10


	//   ....[3]....
        /*0154*/ 	.word	0x00001c10


	//----- nvinfo : EIATTR_CRS_STACK_SIZE
	.align		4
.L_14163:
        /*0158*/ 	.byte	0x04, 0x1e
        /*015a*/ 	.short	(.L_14165 - .L_14164)
.L_14164:
        /*015c*/ 	.word	0x00000000


	//----- nvinfo : EIATTR_CBANK_PARAM_SIZE
	.align		4
.L_14165:
        /*0160*/ 	.byte	0x03, 0x19
        /*0162*/ 	.short	0x0014


	//----- nvinfo : EIATTR_PARAM_CBANK
	.align		4
        /*0164*/ 	.byte	0x04, 0x0a
        /*0166*/ 	.short	(.L_14167 - .L_14166)
	.align		4
.L_14166:
        /*0168*/ 	.word	index@(.nv.constant0._ZN2at6native43_GLOBAL__N__9ae7fba5_10_SoftMax_cu_9f978f6319cunn_SoftMaxForwardILi8EN3c108BFloat16EfS4_NS1_22SoftMaxForwardEpilogueEEEvPT2_PKT0_i)
        /*016c*/ 	.short	0x0380
        /*016e*/ 	.short	0x0014


	//----- nvinfo : EIATTR_SW_WAR
	.align		4
.L_14167:
        /*0170*/ 	.byte	0x04, 0x36
        /*0172*/ 	.short	(.L_14169 - .L_14168)
.L_14168:
        /*0174*/ 	.word	0x00000008
.L_14169:


//--------------------- .nv.info._ZN2at6native43_GLOBAL__N__9ae7fba5_10_SoftMax_cu_9f978f6323cunn_SoftMaxForwardSmemILi8EN3c108BFloat16EfS4_NS1_22SoftMaxForwardEpilogueElEEvPT2_PKT0_T4_ --------------------------
	.section	.nv.info._ZN2at6native43_GLOBAL__N__9ae7fba5_10_SoftMax_cu_9f978f6323cunn_SoftMaxForwardSmemILi8EN3c108BFloat16EfS4_NS1_22SoftMaxForwardEpilogueElEEvPT2_PKT0_T4_,"",@"SHT_CUDA_INFO"
	.sectionflags	@""
	.align	4


	//----- nvinfo : EIATTR_CUDA_API_VERSION
	.align		4
        /*0000*/ 	.byte	0x04, 0x37
        /*0002*/ 	.short	(.L_14171 - .L_14170)
.L_14170:
        /*0004*/ 	.word	0x00000082


	//----- nvinfo : EIATTR_KPARAM_INFO
	.align		4
.L_14171:
        /*0008*/ 	.byte	0x04, 0x17
        /*000a*/ 	.short	(.L_14173 - .L_14172)
.L_14172:
        /*000c*/ 	.word	0x00000000
        /*0010*/ 	.short	0x0002
        /*0012*/ 	.short	0x0010
        /*0014*/ 	.byte	0x00, 0xf0, 0x21, 0x00


	//----- nvinfo : EIATTR_KPARAM_INFO
	.align		4
.L_14173:
        /*0018*/ 	.byte	0x04, 0x17
        /*001a*/ 	.short	(.L_14175 - .L_14174)
.L_14174:
        /*001c*/ 	.word	0x00000000
        /*0020*/ 	.short	0x0001
        /*0022*/ 	.short	0x0008
        /*0024*/ 	.byte	0x00, 0xf5, 0x21, 0x00


	//----- nvinfo : EIATTR_KPARAM_INFO
	.align		4
.L_14175:
        /*0028*/ 	.byte	0x04, 0x17
        /*002a*/ 	.short	(.L_14177 - .L_14176)
.L_14176:
        /*002c*/ 	.word	0x00000000
        /*0030*/ 	.short	0x0000
        /*0032*/ 	.short	0x0000
        /*0034*/ 	.byte	0x00, 0xf5, 0x21, 0x00


	//----- nvinfo : EIATTR_SPARSE_MMA_MASK
	.align		4
.L_14177:
        /*0038*/ 	.byte	0x03, 0x50
        /*003a*/ 	.short	0x0000


	//----- nvinfo : EIATTR_MAXREG_COUNT
	.align		4
        /*003c*/ 	.byte	0x03, 0x1b
        /*003e*/ 	.short	0x00ff


	//----- nvinfo : EIATTR_NUM_BARRIERS
	.align		4
        /*0040*/ 	.byte	0x02, 0x4c
        /*0042*/ 	.byte	0x01
	.zero		1


	//----- nvinfo : EIATTR_MERCURY_ISA_VERSION
	.align		4
        /*0044*/ 	.byte	0x03, 0x5f
        /*0046*/ 	.short	0x0101


	//----- nvinfo : EIATTR_COOP_GROUP_MASK_REGIDS
	.align		4
        /*0048*/ 	.byte	0x04, 0x29
        /*004a*/ 	.short	(.L_14179 - .L_14178)


	//   ....[0]....
.L_14178:
        /*004c*/ 	.word	0xffffffff


	//   ....[1]....
        /*0050*/ 	.word	0xffffffff


	//   ....[2]....
        /*0054*/ 	.word	0xffffffff


	//   ....[3]....
        /*0058*/ 	.word	0xffffffff


	//   ....[4]....
        /*005c*/ 	.word	0xffffffff


	//   ....[5]....
        /*0060*/ 	.word	0xffffffff


	//   ....[6]....
        /*0064*/ 	.word	0xffffffff


	//   ....[7]....
        /*0068*/ 	.word	0xffffffff


	//   ....[8]....
        /*006c*/ 	.word	0xffffffff


	//   ....[9]....
        /*0070*/ 	.word	0xffffffff


	//   ....[10]....
        /*0074*/ 	.word	0xffffffff


	//   ....[11]....
        /*0078*/ 	.word	0xffffffff


	//   ....[12]....
        /*007c*/ 	.word	0xffffffff


	//   ....[13]....
        /*0080*/ 	.word	0xffffffff


	//   ....[14]....
        /*0084*/ 	.word	0xffffffff


	//   ....[15]....
        /*0088*/ 	.word	0xffffffff


	//   ....[16]....
        /*008c*/ 	.word	0xffffffff


	//   ....[17]....
        /*0090*/ 	.word	0xffffffff


	//   ....[18]....
        /*0094*/ 	.word	0xffffffff


	//   ....[19]....
        /*0098*/ 	.word	0xffffffff


	//   ....[20]....
        /*009c*/ 	.word	0x0500000a


	//   ....[21]....
        /*00a0*/ 	.word	0x0500000a


	//   ....[22]....
        /*00a4*/ 	.word	0x0500000a


	//   ....[23]....
        /*00a8*/ 	.word	0x0500000a


	//   ....[24]....
        /*00ac*/ 	.word	0x0500000a


	//   ....[25]....
        /*00b0*/ 	.word	0x0500000a


	//   ....[26]....
        /*00b4*/ 	.word	0x0500000a


	//   ....[27]....
        /*00b8*/ 	.word	0x0500000a


	//   ....[28]....
        /*00bc*/ 	.word	0x0500000a


	//   ....[29]....
        /*00c0*/ 	.word	0x0500000a


	//----- nvinfo : EIATTR_COOP_GROUP_INSTR_OFFSETS
	.align		4
.L_14179:
        /*00c4*/ 	.byte	0x04, 0x28
        /*00c6*/ 	.short	(.L_14181 - .L_14180)


	//   ....[0]....
.L_14180:
        /*00c8*/ 	.word	0x00000390


	//   ....[1]....
        /*00cc*/ 	.word	0x00000440


	//   ....[2]....
        /*00d0*/ 	.word	0x00000480


	//   ....[3]....
        /*00d4*/ 	.word	0x000004c0


	//   ....[4]....
        /*00d8*/ 	.word	0x00000500


	//   ....[5]....
        /*00dc*/ 	.word	0x000005c0


	//   ....[6]....
        /*00e0*/ 	.word	0x000005f0


	//   ....[7]....
        /*00e4*/ 	.word	0x00000620


	//   ....[8]....
        /*00e8*/ 	.word	0x00000650


	//   ....[9]....
        /*00ec*/ 	.word	0x00000680


	//   ....[10]....
        /*00f0*/ 	.word	0x00000ad0


	//   ....[11]....
        /*00f4*/ 	.word	0x00000b40


	//   ....[12]....
        /*00f8*/ 	.word	0x00000b60


	//   ....[13]....
        /*00fc*/ 	.word	0x00000b80


	//   ....[14]....
        /*0100*/ 	.word	0x00000ba0


	//   ....[15]....
        /*0104*/ 	.word	0x00000c30


	//   ....[16]....
        /*0108*/ 	.word	0x00000c50


	//   ....[17]....
        /*010c*/ 	.word	0x00000c70


	//   ....[18]....
        /*0110*/ 	.word	0x00000c90


	//   ....[19]....
        /*0114*/ 	.word	0x00000cb0


	//   ....[20]....
        /*0118*/ 	.word	0x00001160


	//   ....[21]....
        /*011c*/ 	.word	0x000011e0


	//   ....[22]....
        /*0120*/ 	.word	0x00001260


	//   ....[23]....
        /*0124*/ 	.word	0x000012e0


	//   ....[24]....
        /*0128*/ 	.word	0x00001360


	//   ....[25]....
        /*012c*/ 	.word	0x000013e0


	//   ....[26]....
        /*0130*/ 	.word	0x00001450


	//   ....[27]....
        /*0134*/ 	.word	0x000014c0


	//   ....[28]....
        /*0138*/ 	.word	0x00001530


	//   ....[29]....
        /*013c*/ 	.word	0x000015a0


	//----- nvinfo : EIATTR_VRC_CTA_INIT_COUNT
	.align		4
.L_14181:
        /*0140*/ 	.byte	0x02, 0x4a
	.zero		1
	.zero		1


	//----- nvinfo : EIATTR_EXIT_INSTR_OFFSETS
	.align		4
        /*0144*/ 	.byte	0x04, 0x1c
        /*0146*/ 	.short	(.L_14183 - .L_14182)


	//   ....[0]....
.L_14182:
        /*0148*/ 	.word	0x00000d10


	//   ....[1]....
        /*014c*/ 	.word	0x00001100


	//----- nvinfo : EIATTR_CRS_STACK_SIZE
	.align		4
.L_14183:
        /*0150*/ 	.byte	0x04, 0x1e
        /*0152*/ 	.short	(.L_14185 - .L_14184)
.L_14184:
        /*0154*/ 	.word	0x00000000


	//----- nvinfo : EIATTR_CBANK_PARAM_SIZE
	.align		4
.L_14185:
        /*0158*/ 	.byte	0x03, 0x19
        /*015a*/ 	.short	0x0018


	//----- nvinfo : EIATTR_PARAM_CBANK
	.align		4
        /*015c*/ 	.byte	0x04, 0x0a
        /*015e*/ 	.short	(.L_14187 - .L_14186)
	.align		4
.L_14186:
        /*0160*/ 	.word	index@(.nv.constant0._ZN2at6native43_GLOBAL__N__9ae7fba5_10_SoftMax_cu_9f978f6323cunn_SoftMaxForwardSmemILi8EN3c108BFloat16EfS4_NS1_22SoftMaxForwardEpilogueElEEvPT2_PKT0_T4_)
        /*0164*/ 	.short	0x0380
        /*0166*/ 	.short	0x0018


	//----- nvinfo : EIATTR_SW_WAR
	.align		4
.L_14187:
        /*0168*/ 	.byte	0x04, 0x36
        /*016a*/ 	.short	(.L_14189 - .L_14188)
.L_14188:
        /*016c*/ 	.word	0x00000008
.L_14189:


//--------------------- .nv.info._ZN2at6native43_GLOBAL__N__9ae7fba5_10_SoftMax_cu_9f978f6322cunn_SoftMaxForwardRegIN3c108BFloat16EfS4_NS1_22SoftMaxForwardEpilogueElLi9EEEvPT1_PKT_T3_ --------------------------
	.section	.nv.info._ZN2at6native43_GLOBAL__N__9ae7fba5_10_SoftMax_cu_9f978f6322cunn_SoftMaxForwardRegIN3c108BFloat16EfS4_NS1_22SoftMaxForwardEpilogueElLi9EEEvPT1_PKT_T3_,"",@"SHT_CUDA_INFO"
	.sectionflags	@""
	.align	4


	//----- nvinfo : EIATTR_CUDA_API_VERSION
	.align		4
        /*0000*/ 	.byte	0x04, 0x37
        /*0002*/ 	.short	(.L_14191 - .L_14190)
.L_14190:
        /*0004*/ 	.word	0x00000082


	//----- nvinfo : EIATTR_KPARAM_INFO
	.align		4
.L_14191:
        /*0008*/ 	.byte	0x04, 0x17
        /*000a*/ 	.short	(.L_14193 - .L_14192)
.L_14192:
        /*000c*/ 	.word	0x00000000
        /*0010*/ 	.short	0x0002
        /*0012*/ 	.short	0x0010
        /*0014*/ 	.byte	0x00, 0xf0, 0x21, 0x00


	//----- nvinfo : EIATTR_KPARAM_INFO
	.align		4
.L_14193:
        /*0018*/ 	.byte	0x04, 0x17
        /*001a*/ 	.short	(.L_14195 - .L_14194)
.L_14194:
        /*001c*/ 	.word	0x00000000
        /*0020*/ 	.short	0x0001
        /*0022*/ 	.short	0x0008
        /*0024*/ 	.byte	0x00, 0xf5, 0x21, 0x00


	//----- nvinfo : EIATTR_KPARAM_INFO
	.align		4
.L_14195:
        /*0028*/ 	.byte	0x04, 0x17
        /*002a*/ 	.short	(.L_14197 - .L_14196)
.L_14196:
        /*002c*/ 	.word	0x00000000
        /*0030*/ 	.short	0x0000
        /*0032*/ 	.short	0x0000
        /*0034*/ 	.byte	0x00, 0xf5, 0x21, 0x00


	//----- nvinfo : EIATTR_SPARSE_MMA_MASK
	.align		4
.L_14197:
        /*0038*/ 	.byte	0x03, 0x50
        /*003a*/ 	.short	0x0000


	//----- nvinfo : EIATTR_MAXREG_COUNT
	.align		4
        /*003c*/ 	.byte	0x03, 0x1b
        /*003e*/ 	.short	0x00ff


	//----- nvinfo : EIATTR_NUM_BARRIERS
	.align		4
        /*0040*/ 	.byte	0x02, 0x4c
        /*0042*/ 	.byte	0x01
	.zero		1


	//----- nvinfo : EIATTR_MERCURY_ISA_VERSION
	.align		4
        /*0044*/ 	.byte	0x03, 0x5f
        /*0046*/ 	.short	0x0101


	//----- nvinfo : EIATTR_COOP_GROUP_MASK_REGIDS
	.align		4
        /*0048*/ 	.byte	0x04, 0x29
        /*004a*/ 	.short	(.L_14199 - .L_14198)


	//   ....[0]....
.L_14198:
        /*004c*/ 	.word	0xffffffff


	//   ....[1]....
        /*0050*/ 	.word	0xffffffff


	//   ....[2]....
        /*0054*/ 	.word	0xffffffff


	//   ....[3]....
        /*0058*/ 	.word	0xffffffff


	//   ....[4]....
        /*005c*/ 	.word	0xffffffff


	//   ....[5]....
        /*0060*/ 	.word	0xffffffff


	//   ....[6]....
        /*0064*/ 	.word	0xffffffff


	//   ....[7]....
        /*0068*/ 	.word	0xffffffff


	//   ....[8]....
        /*006c*/ 	.word	0xffffffff


	//   ....[9]....
        /*0070*/ 	.word	0xffffffff


	//   ....[10]....
        /*0074*/ 	.word	0xffffffff


	//   ....[11]....
        /*0078*/ 	.word	0xffffffff


	//   ....[12]....
        /*007c*/ 	.word	0xffffffff


	//   ....[13]....
        /*0080*/ 	.word	0xffffffff


	//   ....[14]....
        /*0084*/ 	.word	0xffffffff


	//   ....[15]....
        /*0088*/ 	.word	0xffffffff


	//   ....[16]....
        /*008c*/ 	.word	0xffffffff


	//   ....[17]....
        /*0090*/ 	.word	0xffffffff


	//   ....[18]....
        /*0094*/ 	.word	0xffffffff


	//   ....[19]....
        /*0098*/ 	.word	0xffffffff


	//   ....[20]....
        /*009c*/ 	.word	0x0500001c


	//   ....[21]....
        /*00a0*/ 	.word	0x0500001c


	//   ....[22]....
        /*00a4*/ 	.word	0x0500001c


	//   ....[23]....
        /*00a8*/ 	.word	0x0500001c


	//   ....[24]....
        /*00ac*/ 	.word	0x0500001c


	//   ....[25]....
        /*00b0*/ 	.word	0x0500001c


	//   ....[26]....
        /*00b4*/ 	.word	0x0500001c


	//   ....[27]....
        /*00b8*/ 	.word	0x0500001c


	//   ....[28]....
        /*00bc*/ 	.word	0x0500001c


	//   ....[29]....
        /*00c0*/ 	.word	0x0500001c


	//----- nvinfo : EIATTR_COOP_GROUP_INSTR_OFFSETS
	.align		4
.L_14199:
        /*00c4*/ 	.byte	0x04, 0x28
        /*00c6*/ 	.short	(.L_14201 - .L_14200)


	//   ....[0]....
.L_14200:
        /*00c8*/ 	.word	0x000007d0


	//   ....[1]....
        /*00cc*/ 	.word	0x00000800


	//   ....[2]....
        /*00d0*/ 	.word	0x00000830


	//   ....[3]....
        /*00d4*/ 	.word	0x00000860


	//   ....[4]....
        /*00d8*/ 	.word	0x00000890


	//   ....[5]....
        /*00dc*/ 	.word	0x00000a30


	//   ....[6]....
        /*00e0*/ 	.word	0x00000a60


	//   ....[7]....
        /*00e4*/ 	.word	0x00000a90


	//   ....[8]....
        /*00e8*/ 	.word	0x00000ac0


	//   ....[9]....
        /*00ec*/ 	.word	0x00000af0


	//   ....[10]....
        /*00f0*/ 	.word	0x00000fe0


	//   ....[11]....
        /*00f4*/ 	.word	0x00001010


	//   ....[12]....
        /*00f8*/ 	.word	0x00001040


	//   ....[13]....
        /*00fc*/ 	.word	0x00001060


	//   ....[14]....
        /*0100*/ 	.word	0x00001080


	//   ....[15]....
        /*0104*/ 	.word	0x00001120


	//   ....[16]....
        /*0108*/ 	.word	0x00001140


	//   ....[17]....
        /*010c*/ 	.word	0x00001160


	//   ....[18]....
        /*0110*/ 	.word	0x00001180


	//   ....[19]....
        /*0114*/ 	.word	0x000011a0


	//   ....[20]....
        /*0118*/ 	.word	0x00001c80


	//   ....[21]....
        /*011c*/ 	.word	0x00001d00


	//   ....[22]....
        /*0120*/ 	.word	0x00001d80


	//   ....[23]....
        /*0124*/ 	.word	0x00001e00


	//   ....[24]....
        /*0128*/ 	.word	0x00001e80


	//   ....[25]....
        /*012c*/ 	.word	0x00001f00


	//   ....[26]....
        /*0130*/ 	.word	0x00001f70


	//   ....[27]....
        /*0134*/ 	.word	0x00001fe0


	//   ....[28]....
        /*0138*/ 	.word	0x00002050


	//   ....[29]....
        /*013c*/ 	.word	0x000020c0


	//----- nvinfo : EIATTR_VRC_CTA_INIT_COUNT
	.align		4
.L_14201:
        /*0140*/ 	.byte	0x02, 0x4a
	.zero		1
	.zero		1


	//----- nvinfo : EIATTR_EXIT_INSTR_OFFSETS
	.align		4
        /*0144*/ 	.byte	0x04, 0x1c
        /*0146*/ 	.short	(.L_14203 - .L_14202)


	//   ....[0]....
.L_14202:
        /*0148*/ 	.word	0x00001b30


	//   ....[1]....
        /*014c*/ 	.word	0x00001c20


	//----- nvinfo : EIATTR_CRS_STACK_SIZE
	.align		4
.L_14203:
        /*0150*/ 	.byte	0x04, 0x1e
        /*0152*/ 	.short	(.L_14205 - .L_14204)
.L_14204:
        /*0154*/ 	.word	0x00000000


	//----- nvinfo : EIATTR_CBANK_PARAM_SIZE
	.align		4
.L_14205:
        /*0158*/ 	.byte	0x03, 0x19
        /*015a*/ 	.short	0x0018


	//----- nvinfo : EIATTR_PARAM_CBANK
	.align		4
        /*015c*/ 	.byte	0x04, 0x0a
        /*015e*/ 	.short	(.L_14207 - .L_14206)
	.align		4
.L_14206:
        /*0160*/ 	.word	index@(.nv.constant0._ZN2at6native43_GLOBAL__N__9ae7fba5_10_SoftMax_cu_9f978f6322cunn_SoftMaxForwardRegIN3c108BFloat16EfS4_NS1_22SoftMaxForwardEpilogueElLi9EEEvPT1_PKT_T3_)
        /*0164*/ 	.short	0x0380
        /*0166*/ 	.short	0x0018


	//----- nvinfo : EIATTR_SW_WAR
	.align		4
.L_14207:
        /*0168*/ 	.byte	0x04, 0x36
        /*016a*/ 	.short	(.L_14209 - .L_14208)
.L_14208:
        /*016c*/ 	.word	0x00000008
.L_14209:


//--------------------- .nv.info._ZN2at6native43_GLOBAL__N__9ae7fba5_10_SoftMax_cu_9f978f6322cunn_SoftMaxForwardRegIN3c108BFloat16EfS4_NS1_22SoftMaxForwardEpilogueElLi8EEEvPT1_PKT_T3_ --------------------------
	.section	.nv.info._ZN2at6native43_GLOBAL__N__9ae7fba5_10_SoftMax_cu_9f978f6322cunn_SoftMaxForwardRegIN3c108BFloat16EfS4_NS1_22SoftMaxForwardEpilogueElLi8EEEvPT1_PKT_T3_,"",@"SHT_CUDA_INFO"
	.sectionflags	@""
	.align	4


	//----- nvinfo : EIATTR_CUDA_API_VERSION
	.align		4
        /*0000*/ 	.byte	0x04, 0x37
        /*0002*/ 	.short	(.L_14211 - .L_14210)
.L_14210:
        /*0004*/ 	.word	0x00000082


	//----- nvinfo : EIATTR_KPARAM_INFO
	.align		4
.L_14211:
        /*0008*/ 	.byte	0x04, 0x17
        /*000a*/ 	.short	(.L_14213 - .L_14212)
.L_14212:
        /*000c*/ 	.word	0x00000000
        /*0010*/ 	.short	0x0002
        /*0012*/ 	.short	0x0010
        /*0014*/ 	.byte	0x00, 0xf0, 0x21, 0x00


	//----- nvinfo : EIATTR_KPARAM_INFO
	.align		4
.L_14213:
        /*0018*/ 	.byte	0x04, 0x17
        /*001a*/ 	.short	(.L_14215 - .L_14214)
.L_14214:
        /*001c*/ 	.word	0x00000000
        /*0020*/ 	.short	0x0001
        /*0022*/ 	.short	0x0008
        /*0024*/ 	.byte	0x00, 0xf5, 0x21, 0x00


	//----- nvinfo : EIATTR_KPARAM_INFO
	.align		4
.L_14215:
        /*0028*/ 	.byte	0x04, 0x17
        /*002a*/ 	.short	(.L_14217 - .L_14216)
.L_14216:
        /*002c*/ 	.word	0x00000000
        /*0030*/ 	.short	0x0000
        /*0032*/ 	.short	0x0000
        /*0034*/ 	.byte	0x00, 0xf5, 0x21, 0x00


	//----- nvinfo : EIATTR_SPARSE_MMA_MASK
	.align		4
.L_14217:
        /*0038*/ 	.byte	0x03, 0x50
        /*003a*/ 	.short	0x0000


	//----- nvinfo : EIATTR_MAXREG_COUNT
	.align		4
        /*003c*/ 	.byte	0x03, 0x1b
        /*003e*/ 	.short	0x00ff


	//----- nvinfo : EIATTR_NUM_BARRIERS
	.align		4
        /*0040*/ 	.byte	0x02, 0x4c
        /*0042*/ 	.byte	0x01
	.zero		1


	//----- nvinfo : EIATTR_MERCURY_ISA_VERSION
	.align		4
        /*0044*/ 	.byte	0x03, 0x5f
        /*0046*/ 	.short	0x0101


	//----- nvinfo : EIATTR_COOP_GROUP_MASK_REGIDS
	.align		4
        /*0048*/ 	.byte	0x04, 0x29
        /*004a*/ 	.short	(.L_14219 - .L_14218)


	//   ....[0]....
.L_14218:
        /*004c*/ 	.word	0xffffffff


	//   ....[1]....
        /*0050*/ 	.word	0xffffffff


	//   ....[2]....
        /*0054*/ 	.word	0xffffffff


	//   ....[3]....
        /*0058*/ 	.word	0xffffffff


	//   ....[4]....
        /*005c*/ 	.word	0xffffffff


	//   ....[5]....
        /*0060*/ 	.word	0xffffffff


	//   ....[6]....
        /*0064*/ 	.word	0xffffffff


	//   ....[7]....
        /*0068*/ 	.word	0xffffffff


	//   ....[8]....
        /*006c*/ 	.word	0xffffffff


	//   ....[9]....
        /*0070*/ 	.word	0xffffffff


	//   ....[10]....
        /*0074*/ 	.word	0xffffffff


	//   ....[11]....
        /*0078*/ 	.word	0xffffffff


	//   ....[12]....
        /*007c*/ 	.word	0xffffffff


	//   ....[13]....
        /*0080*/ 	.word	0xffffffff


	//   ....[14]....
        /*0084*/ 	.word	0xffffffff


	//   ....[15]....
        /*0088*/ 	.word	0xffffffff


	//   ....[16]....
        /*008c*/ 	.word	0xffffffff


	//   ....[17]....
        /*0090*/ 	.word	0xffffffff


	//   ....[18]....
        /*0094*/ 	.word	0xffffffff


	//   ....[19]....
        /*0098*/ 	.word	0xffffffff


	//   ....[20]....
        /*009c*/ 	.word	0x05000002


	//   ....[21]....
        /*00a0*/ 	.word	0x05000002


	//   ....[22]....
        /*00a4*/ 	.word	0x05000002


	//   ....[23]....
        /*00a8*/ 	.word	0x05000002


	//   ....[24]....
        /*00ac*/ 	.word	0x05000002


	//   ....[25]....
        /*00b0*/ 	.word	0x05000002


	//   ....[26]....
        /*00b4*/ 	.word	0x05000002


	//   ....[27]....
        /*00b8*/ 	.word	0x05000002


	//   ....[28]....
        /*00bc*/ 	.word	0x05000002


	//   ....[29]....
        /*00c0*/ 	.word	0x05000002


	//----- nvinfo : EIATTR_COOP_GROUP_INSTR_OFFSETS
	.align		4
.L_14219:
        /*00c4*/ 	.byte	0x04, 0x28
        /*00c6*/ 	.short	(.L_14221 - .L_14220)


	//   ....[0]....
.L_14220:
        /*00c8*/ 	.word	0x000006b0


	//   ....[1]....
        /*00cc*/ 	.word	0x000006f0


	//   ....[2]....
        /*00d0*/ 	.word	0x00000720


	//   ....[3]....
        /*00d4*/ 	.word	0x00000750


	//   ....[4]....
        /*00d8*/ 	.word	0x00000790


	//   ....[5]....
        /*00dc*/ 	.word	0x00000940


	//   ....[6]....
        /*00e0*/ 	.word	0x00000970


	//   ....[7]....
        /*00e4*/ 	.word	0x000009a0


	//   ....[8]....
        /*00e8*/ 	.word	0x000009d0


	//   ....[9]....
        /*00ec*/ 	.word	0x00000a00


	//   ....[10]....
        /*00f0*/ 	.word	0x00000e80


	//   ....[11]....
        /*00f4*/ 	.word	0x00000ea0


	//   ....[12]....
        /*00f8*/ 	.word	0x00000ec0


	//   ....[13]....
        /*00fc*/ 	.word	0x00000ee0


	//   ....[14]....
        /*0100*/ 	.word	0x00000f10


	//   ....[15]....
        /*0104*/ 	.word	0x00000fd0


	//   ....[16]....
        /*0108*/ 	.word	0x00000ff0


	//   ....[17]....
        /*010c*/ 	.word	0x00001010


	//   ....[18]....
        /*0110*/ 	.word	0x00001030


	//   ....[19]....
        /*0114*/ 	.word	0x00001050


	//   ....[20]....
        /*0118*/ 	.word	0x00001a40


	//   ....[21]....
        /*011c*/ 	.word	0x00001ac0


	//   ....[22]....
        /*0120*/ 	.word	0x00001b40


	//   ....[23]....
        /*0124*/ 	.word	0x00001bc0


	//   ....[24]....
        /*0128*/ 	.word	0x00001c40


	//   ....[25]....
        /*012c*/ 	.word	0x00001cd0


	//   ....[26]....
        /*0130*/ 	.word	0x00001d40


	//   ....[27]....
        /*0134*/ 	.word	0x00001db0


	//   ....[28]....
        /*0138*/ 	.word	0x00001e20


	//   ....[29]....
        /*013c*/ 	.word	0x00001e90


	//----- nvinfo : EIATTR_VRC_CTA_INIT_COUNT
	.align		4
.L_14221:
        /*0140*/ 	.byte	0x02, 0x4a
	.zero		1
	.zero		1


	//----- nvinfo : EIATTR_EXIT_INSTR_OFFSETS
	.align		4
        /*0144*/ 	.byte	0x04, 0x1c
        /*0146*/ 	.short	(.L_14223 - .L_14222)


	//   ....[0]....
.L_14222:
        /*0148*/ 	.word	0x000018f0


	//   ....[1]....
        /*014c*/ 	.word	0x000019e0


	//----- nvinfo : EIATTR_CRS_STACK_SIZE
	.align		4
.L_14223:
        /*0150*/ 	.byte	0x04, 0x1e
        /*0152*/ 	.short	(.L_14225 - .L_14224)
.L_14224:
        /*0154*/ 	.word	0x00000000


	//----- nvinfo : EIATTR_CBANK_PARAM_SIZE
	.align		4
.L_14225:
        /*0158*/ 	.byte	0x03, 0x19
        /*015a*/ 	.short	0x0018


	//----- nvinfo : EIATTR_PARAM_CBANK
	.align		4
        /*015c*/ 	.byte	0x04, 0x0a
        /*015e*/ 	.short	(.L_14227 - .L_14226)
	.align		4
.L_14226:
        /*0160*/ 	.word	index@(.nv.constant0._ZN2at6native43_GLOBAL__N__9ae7fba5_10_SoftMax_cu_9f978f6322cunn_SoftMaxForwardRegIN3c108BFloat16EfS4_NS1_22SoftMaxForwardEpilogueElLi8EEEvPT1_PKT_T3_)
        /*0164*/ 	.short	0x0380
        /*0166*/ 	.short	0x0018


	//----- nvinfo : EIATTR_SW_WAR
	.align		4
.L_14227:
        /*0168*/ 	.byte	0x04, 0x36
        /*016a*/ 	.short	(.L_14229 - .L_14228)
.L_14228:
        /*016c*/ 	.word	0x00000008
.L_14229:


//--------------------- .nv.info._ZN2at6native43_GLOBAL__N__9ae7fba5_10_SoftMax_cu_9f978f6322cunn_SoftMaxForwardRegIN3c108BFloat16EfS4_NS1_22SoftMaxForwardEpilogueElLi7EEEvPT1_PKT_T3_ --------------------------
	.section	.nv.info._ZN2at6native43_GLOBAL__N__9ae7fba5_10_SoftMax_cu_9f978f6322cunn_SoftMaxForwardRegIN3c108BFloat16EfS4_NS1_22SoftMaxForwardEpilogueElLi7EEEvPT1_PKT_T3_,"",@"SHT_CUDA_INFO"
	.sectionflags	@""
	.align	4


	//----- nvinfo : EIATTR_CUDA_API_VERSION
	.align		4
        /*0000*/ 	.byte	0x04, 0x37
        /*0002*/ 	.short	(.L_14231 - .L_14230)
.L_14230:
        /*0004*/ 	.word	0x00000082


	//----- nvinfo : EIATTR_KPARAM_INFO
	.align		4
.L_14231:
        /*0008*/ 	.byte	0x04, 0x17
        /*000a*/ 	.short	(.L_14233 - .L_14232)
.L_14232:
        /*000c*/ 	.word	0x00000000
        /*0010*/ 	.short	0x0002
        /*0012*/ 	.short	0x0010
        /*0014*/ 	.byte	0x00, 0xf0, 0x21, 0x00


	//----- nvinfo : EIATTR_KPARAM_INFO
	.align		4
.L_14233:
        /*0018*/ 	.byte	0x04, 0x17
        /*001a*/ 	.short	(.L_14235 - .L_14234)
.L_14234:
        /*001c*/ 	.word	0x00000000
        /*0020*/ 	.short	0x0001
        /*0022*/ 	.short	0x0008
        /*0024*/ 	.byte	0x00, 0xf5, 0x21, 0x00


	//----- nvinfo : EIATTR_KPARAM_INFO
	.align		4
.L_14235:
        /*0028*/ 	.byte	0x04, 0x17
        /*002a*/ 	.short	(.L_14237 - .L_14236)
.L_14236:
        /*002c*/ 	.word	0x00000000
        /*0030*/ 	.short	0x0000
        /*0032*/ 	.short	0x0000
        /*0034*/ 	.byte	0x00, 0xf5, 0x21, 0x00


	//----- nvinfo : EIATTR_SPARSE_MMA_MASK
	.align		4
.L_14237:
        /*0038*/ 	.byte	0x03, 0x50
        /*003a*/ 	.short	0x0000


	//----- nvinfo : EIATTR_MAXREG_COUNT
	.align		4
        /*003c*/ 	.byte	0x03, 0x1b
        /*003e*/ 	.short	0x00ff


	//----- nvinfo : EIATTR_NUM_BARRIERS
	.align		4
        /*0040*/ 	.byte	0x02, 0x4c
        /*0042*/ 	.byte	0x01
	.zero		1


	//----- nvinfo : EIATTR_MERCURY_ISA_VERSION
	.align		4
        /*0044*/ 	.byte	0x03, 0x5f
        /*0046*/ 	.short	0x0101


	//----- nvinfo : EIATTR_COOP_GROUP_MASK_REGIDS
	.align		4
        /*0048*/ 	.byte	0x04, 0x29
        /*004a*/ 	.short	(.L_14239 - .L_14238)


	//   ....[0]....
.L_14238:
        /*004c*/ 	.word	0xffffffff


	//   ....[1]....
        /*0050*/ 	.word	0xffffffff


	//   ....[2]....
        /*0054*/ 	.word	0xffffffff


	//   ....[3]....
        /*0058*/ 	.word	0xffffffff


	//   ....[4]....
        /*005c*/ 	.word	0xffffffff


	//   ....[5]....
        /*0060*/ 	.word	0xffffffff


	//   ....[6]....
        /*0064*/ 	.word	0xffffffff


	//   ....[7]....
        /*0068*/ 	.word	0xffffffff


	//   ....[8]....
        /*006c*/ 	.word	0xffffffff


	//   ....[9]....
        /*0070*/ 	.word	0xffffffff


	//   ....[10]....
        /*0074*/ 	.word	0xffffffff


	//   ....[11]....
        /*0078*/ 	.word	0xffffffff


	//   ....[12]....
        /*007c*/ 	.word	0xffffffff


	//   ....[13]....
        /*0080*/ 	.word	0xffffffff


	//   ....[14]....
        /*0084*/ 	.word	0xffffffff


	//   ....[15]....
        /*0088*/ 	.word	0xffffffff


	//   ....[16]....
        /*008c*/ 	.word	0xffffffff


	//   ....[17]....
        /*0090*/ 	.word	0xffffffff


	//   ....[18]....
        /*0094*/ 	.word	0xffffffff


	//   ....[19]....
        /*0098*/ 	.word	0xffffffff


	//   ....[20]....
        /*009c*/ 	.word	0x05000015


	//   ....[21]....
        /*00a0*/ 	.word	0x05000015


	//   ....[22]....
        /*00a4*/ 	.word	0x05000015


	//   ....[23]....
        /*00a8*/ 	.word	0x05000015


	//   ....[24]....
        /*00ac*/ 	.word	0x05000015


	//   ....[25]....
        /*00b0*/ 	.word	0x05000015


	//   ....[26]....
        /*00b4*/ 	.word	0x05000015


	//   ....[27]....
        /*00b8*/ 	.word	0x05000015


	//   ....[28]....
        /*00bc*/ 	.word	0x05000015


	//   ....[29]....
        /*00c0*/ 	.word	0x05000015


	//----- nvinfo : EIATTR_COOP_GROUP_INSTR_OFFSETS
	.align		4
.L_14239:
        /*00c4*/ 	.byte	0x04, 0x28
        /*00c6*/ 	.short	(.L_14241 - .L_14240)


	//   ....[0]....
.L_14240:
        /*00c8*/ 	.word	0x000005c0


	//   ....[1]....
        /*00cc*/ 	.word	0x00000600


	//   ....[2]....
        /*00d0*/ 	.word	0x00000630


	//   ....[3]....
        /*00d4*/ 	.word	0x00000660


	//   ....[4]....
        /*00d8*/ 	.word	0x000006b0


	//   ....[5]....
        /*00dc*/ 	.word	0x00000870


	//   ....[6]....
        /*00e0*/ 	.word	0x000008a0


	//   ....[7]....
        /*00e4*/ 	.word	0x000008d0


	//   ....[8]....
        /*00e8*/ 	.word	0x00000900


	//   ....[9]....
        /*00ec*/ 	.word	0x00000930


	//   ....[10]....
        /*00f0*/ 	.word	0x00000d30


	//   ....[11]....
        /*00f4*/ 	.word	0x00000d50


	//   ....[12]....
        /*00f8*/ 	.word	0x00000d70


	//   ....[13]....
        /*00fc*/ 	.word	0x00000d90


	//   ....[14]....
        /*0100*/ 	.word	0x00000dc0


	//   ....[15]....
        /*0104*/ 	.word	0x00000e80


	//   ....[16]....
        /*0108*/ 	.word	0x00000ea0


	//   ....[17]....
        /*010c*/ 	.word	0x00000ec0


	//   ....[18]....
        /*0110*/ 	.word	0x00000ee0


	//   ....[19]....
        /*0114*/ 	.word	0x00000f00


	//   ....[20]....
        /*0118*/ 	.word	0x00001790


	//   ....[21]....
        /*011c*/ 	.word	0x00001810


	//   ....[22]....
        /*0120*/ 	.word	0x00001890


	//   ....[23]....
        /*0124*/ 	.word	0x00001910


	//   ....[24]....
        /*0128*/ 	.word	0x00001990


	//   ....[25]....
        /*012c*/ 	.word	0x00001a10


	//   ....[26]....
        /*0130*/ 	.word	0x00001a80


	//   ....[27]....
        /*0134*/ 	.word	0x00001af0


	//   ....[28]....
        /*0138*/ 	.word	0x00001b60


	//   ....[29]....
        /*013c*/ 	.word	0x00001bd0


	//----- nvinfo : EIATTR_VRC_CTA_INIT_COUNT
	.align		4
.L_14241:
        /*0140*/ 	.byte	0x02, 0x4a
	.zero		1
	.zero		1


	//----- nvinfo : EIATTR_EXIT_INSTR_OFFSETS
	.align		4
        /*0144*/ 	.byte	0x04, 0x1c
        /*0146*/ 	.short	(.L_14243 - .L_14242)


	//   ....[0]....
.L_14242:
        /*0148*/ 	.word	0x00001640


	//   ....[1]....
        /*014c*/ 	.word	0x00001730


	//----- nvinfo : EIATTR_CRS_STACK_SIZE
	.align		4
.L_14243:
        /*0150*/ 	.byte	0x04, 0x1e
        /*0152*/ 	.short	(.L_14245 - .L_14244)
.L_14244:
        /*0154*/ 	.word	0x00000000


	//----- nvinfo : EIATTR_CBANK_PARAM_SIZE
	.align		4
.L_14245:
        /*0158*/ 	.byte	0x03, 0x19
        /*015a*/ 	.short	0x0018


	//----- nvinfo : EIATTR_PARAM_CBANK
	.align		4
        /*015c*/ 	.byte	0x04, 0x0a
        /*015e*/ 	.short	(.L_14247 - .L_14246)
	.align		4
.L_14246:
        /*0160*/ 	.word	index@(.nv.constant0._ZN2at6native43_GLOBAL__N__9ae7fba5_10_SoftMax_cu_9f978f6322cunn_SoftMaxForwardRegIN3c108BFloat16EfS4_NS1_22SoftMaxForwardEpilogueElLi7EEEvPT1_PKT_T3_)
        /*0164*/ 	.short	0x0380
        /*0166*/ 	.short	0x0018


	//----- nvinfo : EIATTR_SW_WAR
	.align		4
.L_14247:
        /*0168*/ 	.byte	0x04, 0x36
        /*016a*/ 	.short	(.L_14249 - .L_14248)
.L_14248:
        /*016c*/ 	.word	0x00000008
.L_14249:


//--------------------- .nv.info._ZN2at6native43_GLOBAL__N__9ae7fba5_10_SoftMax_cu_9f978f6322cunn_SoftMaxForwardRegIN3c108BFloat16EfS4_NS1_22SoftMaxForwardEpilogueElLi6EEEvPT1_PKT_T3_ --------------------------
	.section	.nv.info._ZN2at6native43_GLOBAL__N__9ae7fba5_10_SoftMax_cu_9f978f6322cunn_SoftMaxForwardRegIN3c108BFloat16EfS4_NS1_22SoftMaxForwardEpilogueElLi6EEEvPT1_PKT_T3_,"",@"SHT_CUDA_INFO"
	.sectionflags	@""
	.align	4


	//----- nvinfo : EIATTR_CUDA_API_VERSION
	.align		4
        /*0000*/ 	.byte	0x04, 0x37
        /*0002*/ 	.short	(.L_14251 - .L_14250)
.L_14250:
        /*0004*/ 	.word	0x00000082


	//----- nvinfo : EIATTR_KPARAM_INFO
	.align		4
.L_14251:
        /*0008*/ 	.byte	0x04, 0x17
        /*000a*/ 	.short	(.L_14253 - .L_14252)
.L_14252:
        /*000c*/ 	.word	0x00000000
        /*0010*/ 	.short	0x0002
        /*0012*/ 	.short	0x0010
        /*0014*/ 	.byte	0x00, 0xf0, 0x21, 0x00


	//----- nvinfo : EIATTR_KPARAM_INFO
	.align		4
.L_14253:
        /*0018*/ 	.byte	0x04, 0x17
        /*001a*/ 	.short	(.L_14255 - .L_14254)
.L_14254:
        /*001c*/ 	.word	0x00000000
        /*0020*/ 	.short	0x0001
        /*0022*/ 	.short	0x0008
        /*0024*/ 	.byte	0x00, 0xf5, 0x21, 0x00


	//----- nvinfo : EIATTR_KPARAM_INFO
	.align		4
.L_14255:
        /*0028*/ 	.byte	0x04, 0x17
        /*002a*/ 	.short	(.L_14257 - .L_14256)
.L_14256:
        /*002c*/ 	.word	0x00000000
        /*0030*/ 	.short	0x0000
        /*0032*/ 	.short	0x0000
        /*0034*/ 	.byte	0x00, 0xf5, 0x21, 0x00


	//----- nvinfo : EIATTR_SPARSE_MMA_MASK
	.align		4
.L_14257:
        /*0038*/ 	.byte	0x03, 0x50
        /*003a*/ 	.short	0x0000


	//----- nvinfo : EIATTR_MAXREG_COUNT
	.align		4
        /*003c*/ 	.byte	0x03, 0x1b
        /*003e*/ 	.short	0x00ff


	//----- nvinfo : EIATTR_NUM_BARRIERS
	.align		4
        /*0040*/ 	.byte	0x02, 0x4c
        /*0042*/ 	.byte	0x01
	.zero		1


	//----- nvinfo : EIATTR_MERCURY_ISA_VERSION
	.align		4
        /*0044*/ 	.byte	0x03, 0x5f
        /*0046*/ 	.short	0x0101


	//----- nvinfo : EIATTR_COOP_GROUP_MASK_REGIDS
	.align		4
        /*0048*/ 	.byte	0x04, 0x29
        /*004a*/ 	.short	(.L_14259 - .L_14258)


	//   ....[0]....
.L_14258:
        /*004c*/ 	.word	0xffffffff


	//   ....[1]....
        /*0050*/ 	.word	0xffffffff


	//   ....[2]....
        /*0054*/ 	.word	0xffffffff


	//   ....[3]....
        /*0058*/ 	.word	0xffffffff


	//   ....[4]....
        /*005c*/ 	.word	0xffffffff


	//   ....[5]....
        /*0060*/ 	.word	0xffffffff


	//   ....[6]....
        /*0064*/ 	.word	0xffffffff


	//   ....[7]....
        /*0068*/ 	.word	0xffffffff


	//   ....[8]....
        /*006c*/ 	.word	0xffffffff


	//   ....[9]....
        /*0070*/ 	.word	0xffffffff


	//   ....[10]....
        /*0074*/ 	.word	0xffffffff


	//   ....[11]....
        /*0078*/ 	.word	0xffffffff


	//   ....[12]....
        /*007c*/ 	.word	0xffffffff


	//   ....[13]....
        /*0080*/ 	.word	0xffffffff


	//   ....[14]....
        /*0084*/ 	.word	0xffffffff


	//   ....[15]....
        /*0088*/ 	.word	0xffffffff


	//   ....[16]....
        /*008c*/ 	.word	0xffffffff


	//   ....[17]....
        /*0090*/ 	.word	0xffffffff


	//   ....[18]....
        /*0094*/ 	.word	0xffffffff


	//   ....[19]....
        /*0098*/ 	.word	0xffffffff


	//   ....[20]....
        /*009c*/ 	.word	0x05000014


	//   ....[21]....
        /*00a0*/ 	.word	0x05000014


	//   ....[22]....
        /*00a4*/ 	.word	0x05000014


	//   ....[23]....
        /*00a8*/ 	.word	0x05000014


	//   ....[24]....
        /*00ac*/ 	.word	0x05000014


	//   ....[25]....
        /*00b0*/ 	.word	0x05000014


	//   ....[26]....
        /*00b4*/ 	.word	0x05000014


	//   ....[27]....
        /*00b8*/ 	.word	0x05000014


	//   ....[28]....
        /*00bc*/ 	.word	0x05000014


	//   ....[29]....
        /*00c0*/ 	.word	0x05000014


	//----- nvinfo : EIATTR_COOP_GROUP_INSTR_OFFSETS
	.align		4
.L_14259:
        /*00c4*/ 	.byte	0x04, 0x28
        /*00c6*/ 	.short	(.L_14261 - .L_14260)


	//   ....[0]....
.L_14260:
        /*00c8*/ 	.word	0x00000500


	//   ....[1]....
        /*00cc*/ 	.word	0x00000540


	//   ....[2]....
        /*00d0*/ 	.word	0x00000570


	//   ....[3]....
        /*00d4*/ 	.word	0x000005a0


	//   ....[4]....
        /*00d8*/ 	.word	0x000005d0


	//   ....[5]....
        /*00dc*/ 	.word	0x00000720


	//   ....[6]....
        /*00e0*/ 	.word	0x00000750


	//   ....[7]....
        /*00e4*/ 	.word	0x00000780


	//   ....[8]....
        /*00e8*/ 	.word	0x000007b0


	//   ....[9]....
        /*00ec*/ 	.word	0x000007e0


	//   ....[10]....
        /*00f0*/ 	.word	0x00000b10


	//   ....[11]....
        /*00f4*/ 	.word	0x00000b30


	//   ....[12]....
        /*00f8*/ 	.word	0x00000b60


	//   ....[13]....
        /*00fc*/ 	.word	0x00000b90


	//   ....[14]....
        /*0100*/ 	.word	0x00000bb0


	//   ....[15]....
        /*0104*/ 	.word	0x00000c50


	//   ....[16]....
        /*0108*/ 	.word	0x00000c70


	//   ....[17]....
        /*010c*/ 	.word	0x00000c90


	//   ....[18]....
        /*0110*/ 	.word	0x00000cb0


	//   ....[19]....
        /*0114*/ 	.word	0x00000cd0


	//   ....[20]....
        /*0118*/ 	.word	0x000013f0


	//   ....[21]....
        /*011c*/ 	.word	0x00001470


	//   ....[22]....
        /*0120*/ 	.word	0x000014f0


	//   ....[23]....
        /*0124*/ 	.word	0x00001570


	//   ....[24]....
        /*0128*/ 	.word	0x000015f0


	//   ....[25]....
        /*012c*/ 	.word	0x00001670


	//   ....[26]....
        /*0130*/ 	.word	0x000016e0


	//   ....[27]....
        /*0134*/ 	.word	0x00001750


	//   ....[28]....
        /*0138*/ 	.word	0x000017c0


	//   ....[29]....
        /*013c*/ 	.word	0x00001830


	//----- nvinfo : EIATTR_VRC_CTA_INIT_COUNT
	.align		4
.L_14261:
        /*0140*/ 	.byte	0x02, 0x4a
	.zero		1
	.zero		1


	//----- nvinfo : EIATTR_EXIT_INSTR_OFFSETS
	.align		4
        /*0144*/ 	.byte	0x04, 0x1c
        /*0146*/ 	.short	(.L_14263 - .L_14262)


	//   ....[0]....
.L_14262:
        /*0148*/ 	.word	0x000012a0


	//   ....[1]....
        /*014c*/ 	.word	0x00001390


	//----- nvinfo : EIATTR_CRS_STACK_SIZE
	.align		4
.L_14263:
        /*0150*/ 	.byte	0x04, 0x1e
        /*0152*/ 	.short	(.L_14265 - .L_14264)
.L_14264:
        /*0154*/ 	.word	0x00000000


	//----- nvinfo : EIATTR_CBANK_PARAM_SIZE
	.align		4
.L_14265:
        /*0158*/ 	.byte	0x03, 0x19
        /*015a*/ 	.short	0x0018


	//----- nvinfo : EIATTR_PARAM_CBANK
	.align		4
        /*015c*/ 	.byte	0x04, 0x0a
        /*015e*/ 	.short	(.L_14267 - .L_14266)
	.align		4
.L_14266:
        /*0160*/ 	.word	index@(.nv.constant0._ZN2at6native43_GLOBAL__N__9ae7fba5_10_SoftMax_cu_9f978f6322cunn_SoftMaxForwardRegIN3c108BFloat16EfS4_NS1_22SoftMaxForwardEpilogueElLi6EEEvPT1_PKT_T3_)
        /*0164*/ 	.short	0x0380
        /*0166*/ 	.short	0x0018


	//----- nvinfo : EIATTR_SW_WAR
	.align		4
.L_14267:
        /*0168*/ 	.byte	0x04, 0x36
        /*016a*/ 	.short	(.L_14269 - .L_14268)
.L_14268:
        /*016c*/ 	.word	0x00000008
.L_14269:


//--------------------- .nv.info._ZN2at6native43_GLOBAL__N__9ae7fba5_10_SoftMax_cu_9f978f6322cunn_SoftMaxForwardRegIN3c108BFloat16EfS4_NS1_22SoftMaxForwardEpilogueElLi5EEEvPT1_PKT_T3_ --------------------------
	.section	.nv.info._ZN2at6native43_GLOBAL__N__9ae7fba5_10_SoftMax_cu_9f978f6322cunn_SoftMaxForwardRegIN3c108BFloat16EfS4_NS1_22SoftMaxForwardEpilogueElLi5EEEvPT1_PKT_T3_,"",@"SHT_CUDA_INFO"
	.sectionflags	@""
	.align	4


	//----- nvinfo : EIATTR_CUDA_API_VERSION
	.align		4
        /*0000*/ 	.byte	0x04, 0x37
        /*0002*/ 	.short	(.L_14271 - .L_14270)
.L_14270:
        /*0004*/ 	.word	0x00000082


	//----- nvinfo : EIATTR_KPARAM_INFO
	.align		4
.L_14271:
        /*0008*/ 	.byte	0x04, 0x17
        /*000a*/ 	.short	(.L_14273 - .L_14272)
.L_14272:
        /*000c*/ 	.word	0x00000000
        /*0010*/ 	.short	0x0002
        /*0012*/ 	.short	0x0010
        /*0014*/ 	.byte	0x00, 0xf0, 0x21, 0x00


	//----- nvinfo : EIATTR_KPARAM_INFO
	.align		4
.L_14273:
        /*0018*/ 	.byte	0x04, 0x17
        /*001a*/ 	.short	(.L_14275 - .L_14274)
.L_14274:
        /*001c*/ 	.word	0x00000000
        /*0020*/ 	.short	0x0001
        /*0022*/ 	.short	0x0008
        /*0024*/ 	.byte	0x00, 0xf5, 0x21, 0x00


	//----- nvinfo : EIATTR_KPARAM_INFO
	.align		4
.L_14275:
        /*0028*/ 	.byte	0x04, 0x17
        /*002a*/ 	.short	(.L_14277 - .L_14276)
.L_14276:
        /*002c*/ 	.word	0x00000000
        /*0030*/ 	.short	0x0000
        /*0032*/ 	.short	0x0000
        /*0034*/ 	.byte	0x00, 0xf5, 0x21, 0x00


	//----- nvinfo : EIATTR_SPARSE_MMA_MASK
	.align		4
.L_14277:
        /*0038*/ 	.byte	0x03, 0x50
        /*003a*/ 	.short	0x0000


	//----- nvinfo : EIATTR_MAXREG_COUNT
	.align		4
        /*003c*/ 	.byte	0x03, 0x1b
        /*003e*/ 	.short	0x00ff


	//----- nvinfo : EIATTR_NUM_BARRIERS
	.align		4
        /*0040*/ 	.byte	0x02, 0x4c
        /*0042*/ 	.byte	0x01
	.zero		1


	//----- nvinfo : EIATTR_MERCURY_ISA_VERSION
	.align		4
        /*0044*/ 	.byte	0x03, 0x5f
        /*0046*/ 	.short	0x0101


	//----- nvinfo : EIATTR_COOP_GROUP_MASK_REGIDS
	.align		4
        /*0048*/ 	.byte	0x04, 0x29
        /*004a*/ 	.short	(.L_14279 - .L_14278)


	//   ....[0]....
.L_14278:
        /*004c*/ 	.word	0xffffffff


	//   ....[1]....
        /*0050*/ 	.word	0xffffffff


	//   ....[2]....
        /*0054*/ 	.word	0xffffffff


	//   ....[3]....
        /*0058*/ 	.word	0xffffffff


	//   ....[4]....
        /*005c*/ 	.word	0xffffffff


	//   ....[5]....
        /*0060*/ 	.word	0xffffffff


	//   ....[6]....
        /*0064*/ 	.word	0xffffffff


	//   ....[7]....
        /*0068*/ 	.word	0xffffffff


	//   ....[8]....
        /*006c*/ 	.word	0xffffffff


	//   ....[9]....
        /*0070*/ 	.word	0xffffffff


	//   ....[10]....
        /*0074*/ 	.word	0xffffffff


	//   ....[11]....
        /*0078*/ 	.word	0xffffffff


	//   ....[12]....
        /*007c*/ 	.word	0xffffffff


	//   ....[13]....
        /*0080*/ 	.word	0xffffffff


	//   ....[14]....
        /*0084*/ 	.word	0xffffffff


	//   ....[15]....
        /*0088*/ 	.word	0xffffffff


	//   ....[16]....
        /*008c*/ 	.word	0xffffffff


	//   ....[17]....
        /*0090*/ 	.word	0xffffffff


	//   ....[18]....
        /*0094*/ 	.word	0xffffffff


	//   ....[19]....
        /*0098*/ 	.word	0xffffffff


	//   ....[20]....
        /*009c*/ 	.word	0x05000015


	//   ....[21]....
        /*00a0*/ 	.word	0x05000015


	//   ....[22]....
        /*00a4*/ 	.word	0x05000015


	//   ....[23]....
        /*00a8*/ 	.word	0x05000015


	//   ....[24]....
        /*00ac*/ 	.word	0x05000015


	//   ....[25]....
        /*00b0*/ 	.word	0x05000015


	//   ....[26]....
        /*00b4*/ 	.word	0x05000015


	//   ....[27]....
        /*00b8*/ 	.word	0x05000015


	//   ....[28]....
        /*00bc*/ 	.word	0x05000015


	//   ....[29]....
        /*00c0*/ 	.word	0x05000015


	//----- nvinfo : EIATTR_COOP_GROUP_INSTR_OFFSETS
	.align		4
.L_14279:
        /*00c4*/ 	.byte	0x04, 0x28
        /*00c6*/ 	.short	(.L_14281 - .L_14280)


	//   ....[0]....
.L_14280:
        /*00c8*/ 	.word	0x00000480


	//   ....[1]....
        /*00cc*/ 	.word	0x000004b0


	//   ....[2]....
        /*00d0*/ 	.word	0x000004e0


	//   ....[3]....
        /*00d4*/ 	.word	0x00000510


	//   ....[4]....
        /*00d8*/ 	.word	0x00000540


	//   ....[5]....
        /*00dc*/ 	.word	0x00000650


	//   ....[6]....
        /*00e0*/ 	.word	0x00000680


	//   ....[7]....
        /*00e4*/ 	.word	0x000006b0


	//   ....[8]....
        /*00e8*/ 	.word	0x000006e0


	//   ....[9]....
        /*00ec*/ 	.word	0x00000710


	//   ....[10]....
        /*00f0*/ 	.word	0x000009b0


	//   ....[11]....
        /*00f4*/ 	.word	0x000009d0


	//   ....[12]....
        /*00f8*/ 	.word	0x000009f0


	//   ....[13]....
        /*00fc*/ 	.word	0x00000a10


	//   ....[14]....
        /*0100*/ 	.word	0x00000a30


	//   ....[15]....
        /*0104*/ 	.word	0x00000ad0


	//   ....[16]....
        /*0108*/ 	.word	0x00000af0


	//   ....[17]....
        /*010c*/ 	.word	0x00000b10


	//   ....[18]....
        /*0110*/ 	.word	0x00000b30


	//   ....[19]....
        /*0114*/ 	.word	0x00000b50


	//   ....[20]....
        /*0118*/ 	.word	0x00001170


	//   ....[21]....
        /*011c*/ 	.word	0x000011e0


	//   ....[22]....
        /*0120*/ 	.word	0x00001250


	//   ....[23]....
        /*0124*/ 	.word	0x000012c0


	//   ....[24]....
        /*0128*/ 	.word	0x00001330


	//   ....[25]....
        /*012c*/ 	.word	0x000013b0


	//   ....[26]....
        /*0130*/ 	.word	0x00001410


	//   ....[27]....
        /*0134*/ 	.word	0x00001470


	//   ....[28]....
        /*0138*/ 	.word	0x000014d0


	//   ....[29]....
        /*013c*/ 	.word	0x00001530


	//----- nvinfo : EIATTR_VRC_CTA_INIT_COUNT
	.align		4
.L_14281:
        /*0140*/ 	.byte	0x02, 0x4a
	.zero		1
	.zero		1


	//----- nvinfo : EIATTR_EXIT_INSTR_OFFSETS
	.align		4
        /*0144*/ 	.byte	0x04, 0x1c
        /*0146*/ 	.short	(.L_14283 - .L_14282)


	//   ....[0]....
.L_14282:
        /*0148*/ 	.word	0x00001020


	//   ....[1]....
        /*014c*/ 	.word	0x00001110


	//----- nvinfo : EIATTR_CRS_STACK_SIZE
	.align		4
.L_14283:
        /*0150*/ 	.byte	0x04, 0x1e
        /*0152*/ 	.short	(.L_14285 - .L_14284)
.L_14284:
        /*0154*/ 	.word	0x00000000


	//----- nvinfo : EIATTR_CBANK_PARAM_SIZE
	.align		4
.L_14285:
        /*0158*/ 	.byte	0x03, 0x19
        /*015a*/ 	.short	0x0018


	//----- nvinfo : EIATTR_PARAM_CBANK
	.align		4
        /*015c*/ 	.byte	0x04, 0x0a
        /*015e*/ 	.short	(.L_14287 - .L_14286)
	.align		4
.L_14286:
        /*0160*/ 	.word	index@(.nv.constant0._ZN2at6native43_GLOBAL__N__9ae7fba5_10_SoftMax_cu_9f978f6322cunn_SoftMaxForwardRegIN3c108BFloat16EfS4_NS1_22SoftMaxForwardEpilogueElLi5EEEvPT1_PKT_T3_)
        /*0164*/ 	.short	0x0380
        /*0166*/ 	.short	0x0018


	//----- nvinfo : EIATTR_SW_WAR
	.align		4
.L_14287:
        /*0168*/ 	.byte	0x04, 0x36
        /*016a*/ 	.short	(.L_14289 - .L_14288)
.L_14288:
        /*016c*/ 	.word	0x00000008
.L_14289:


//--------------------- .nv.info._ZN2at6native43_GLOBAL__N__9ae7fba5_10_SoftMax_cu_9f978f6322cunn_SoftMaxForwardRegIN3c108BFloat16EfS4_NS1_22SoftMaxForwardEpilogueElLi4EEEvPT1_PKT_T3_ --------------------------
	.section	.nv.info._ZN2at6native43_GLOBAL__N__9ae7fba5_10_SoftMax_cu_9f978f6322cunn_SoftMaxForwardRegIN3c108BFloat16EfS4_NS1_22SoftMaxForwardEpilogueElLi4EEEvPT1_PKT_T3_,"",@"SHT_CUDA_INFO"
	.sectionflags	@""
	.align	4


	//----- nvinfo : EIATTR_CUDA_API_VERSION
	.align		4
        /*0000*/ 	.byte	0x04, 0x37
        /*0002*/ 	.short	(.L_14291 - .L_14290)
.L_14290:
        /*0004*/ 	.word	0x00000082


	//----- nvinfo : EIATTR_KPARAM_INFO
	.align		4
.L_14291:
        /*0008*/ 	.byte	0x04, 0x17
        /*000a*/ 	.short	(.L_14293 - .L_14292)
.L_14292:
        /*000c*/ 	.word	0x00000000
        /*0010*/ 	.short	0x0002
        /*0012*/ 	.short	0x0010
        /*0014*/ 	.byte	0x00, 0xf0, 0x21, 0x00


	//----- nvinfo : EIATTR_KPARAM_INFO
	.align		4
.L_14293:
        /*0018*/ 	.byte	0x04, 0x17
        /*001a*/ 	.short	(.L_14295 - .L_14294)
.L_14294:
        /*001c*/ 	.word	0x00000000
        /*0020*/ 	.short	0x0001
        /*0022*/ 	.short	0x0008
        /*0024*/ 	.byte	0x00, 0xf5, 0x21, 0x00


	//----- nvinfo : EIATTR_KPARAM_INFO
	.align		4
.L_14295:
        /*0028*/ 	.byte	0x04, 0x17
        /*002a*/ 	.short	(.L_14297 - .L_14296)
.L_14296:
        /*002c*/ 	.word	0x00000000
        /*0030*/ 	.short	0x0000
        /*0032*/ 	.short	0x0000
        /*0034*/ 	.byte	0x00, 0xf5, 0x21, 0x00


	//----- nvinfo : EIATTR_SPARSE_MMA_MASK
	.align		4
.L_14297:
        /*0038*/ 	.byte	0x03, 0x50
        /*003a*/ 	.short	0x0000


	//----- nvinfo : EIATTR_MAXREG_COUNT
	.align		4
        /*003c*/ 	.byte	0x03, 0x1b
        /*003e*/ 	.short	0x00ff


	//----- nvinfo : EIATTR_NUM_BARRIERS
	.align		4
        /*0040*/ 	.byte	0x02, 0x4c
        /*0042*/ 	.byte	0x01
	.zero		1


	//----- nvinfo : EIATTR_MERCURY_ISA_VERSION
	.align		4
        /*0044*/ 	.byte	0x03, 0x5f
        /*0046*/ 	.short	0x0101


	//----- nvinfo : EIATTR_COOP_GROUP_MASK_REGIDS
	.align		4
        /*0048*/ 	.byte	0x04, 0x29
        /*004a*/ 	.short	(.L_14299 - .L_14298)


	//   ....[0]....
.L_14298:
        /*004c*/ 	.word	0xffffffff


	//   ....[1]....
        /*0050*/ 	.word	0xffffffff


	//   ....[2]....
        /*0054*/ 	.word	0xffffffff


	//   ....[3]....
        /*0058*/ 	.word	0xffffffff


	//   ....[4]....
        /*005c*/ 	.word	0xffffffff


	//   ....[5]....
        /*0060*/ 	.word	0xffffffff


	//   ....[6]....
        /*0064*/ 	.word	0xffffffff


	//   ....[7]....
        /*0068*/ 	.word	0xffffffff


	//   ....[8]....
        /*006c*/ 	.word	0xffffffff


	//   ....[9]....
        /*0070*/ 	.word	0xffffffff


	//   ....[10]....
        /*0074*/ 	.word	0xffffffff


	//   ....[11]....
        /*0078*/ 	.word	0xffffffff


	//   ....[12]....
        /*007c*/ 	.word	0xffffffff


	//   ....[13]....
        /*0080*/ 	.word	0xffffffff


	//   ....[14]....
        /*0084*/ 	.word	0xffffffff


	//   ....[15]....
        /*0088*/ 	.word	0xffffffff


	//   ....[16]....
        /*008c*/ 	.word	0xffffffff


	//   ....[17]....
        /*0090*/ 	.word	0xffffffff


	//   ....[18]....
        /*0094*/ 	.word	0xffffffff


	//   ....[19]....
        /*0098*/ 	.word	0xffffffff


	//   ....[20]....
        /*009c*/ 	.word	0x05000012


	//   ....[21]....
        /*00a0*/ 	.word	0x05000012


	//   ....[22]....
        /*00a4*/ 	.word	0x05000012


	//   ....[23]....
        /*00a8*/ 	.word	0x05000012


	//   ....[24]....
        /*00ac*/ 	.word	0x05000012


	//   ....[25]....
        /*00b0*/ 	.word	0x05000012


	//   ....[26]....
        /*00b4*/ 	.word	0x05000012


	//   ....[27]....
        /*00b8*/ 	.word	0x05000012


	//   ....[28]....
        /*00bc*/ 	.word	0x05000012


	//   ....[29]....
        /*00c0*/ 	.word	0x05000012


	//----- nvinfo : EIATTR_COOP_GROUP_INSTR_OFFSETS
	.align		4
.L_14299:
        /*00c4*/ 	.byte	0x04, 0x28
        /*00c6*/ 	.short	(.L_14301 - .L_14300)


	//   ....[0]....
.L_14300:
        /*00c8*/ 	.word	0x000003b0


	//   ....[1]....
        /*00cc*/ 	.word	0x000003e0


	//   ....[2]....
        /*00d0*/ 	.word	0x00000410


	//   ....[3]....
        /*00d4*/ 	.word	0x00000440


	//   ....[4]....
        /*00d8*/ 	.word	0x00000470


	//   ....[5]....
        /*00dc*/ 	.word	0x00000580


	//   ....[6]....
        /*00e0*/ 	.word	0x000005b0


	//   ....[7]....
        /*00e4*/ 	.word	0x000005e0


	//   ....[8]....
        /*00e8*/ 	.word	0x00000610


	//   ....[9]....
        /*00ec*/ 	.word	0x00000640


	//   ....[10]....
        /*00f0*/ 	.word	0x00000890


	//   ....[11]....
        /*00f4*/ 	.word	0x000008b0


	//   ....[12]....
        /*00f8*/ 	.word	0x000008d0


	//   ....[13]....
        /*00fc*/ 	.word	0x000008f0


	//   ....[14]....
        /*0100*/ 	.word	0x00000910


	//   ....[15]....
        /*0104*/ 	.word	0x000009a0


	//   ....[16]....
        /*0108*/ 	.word	0x000009c0


	//   ....[17]....
        /*010c*/ 	.word	0x000009e0


	//   ....[18]....
        /*0110*/ 	.word	0x00000a00


	//   ....[19]....
        /*0114*/ 	.word	0x00000a20


	//   ....[20]....
        /*0118*/ 	.word	0x00000f20


	//   ....[21]....
        /*011c*/ 	.word	0x00000f90


	//   ....[22]....
        /*0120*/ 	.word	0x00001000


	//   ....[23]....
        /*0124*/ 	.word	0x00001070


	//   ....[24]....
        /*0128*/ 	.word	0x000010e0


	//   ....[25]....
        /*012c*/ 	.word	0x00001160


	//   ....[26]....
        /*0130*/ 	.word	0x000011c0


	//   ....[27]....
        /*0134*/ 	.word	0x00001220


	//   ....[28]....
        /*0138*/ 	.word	0x00001280


	//   ....[29]....
        /*013c*/ 	.word	0x000012e0


	//----- nvinfo : EIATTR_VRC_CTA_INIT_COUNT
	.align		4
.L_14301:
        /*0140*/ 	.byte	0x02, 0x4a
	.zero		1
	.zero		1


	//----- nvinfo : EIATTR_EXIT_INSTR_OFFSETS
	.align		4
        /*0144*/ 	.byte	0x04, 0x1c
        /*0146*/ 	.short	(.L_14303 - .L_14302)


	//   ....[0]....
.L_14302:
        /*0148*/ 	.word	0x00000dd0


	//   ....[1]....
        /*014c*/ 	.word	0x00000ec0


	//----- nvinfo : EIATTR_CRS_STACK_SIZE
	.align		4
.L_14303:
        /*0150*/ 	.byte	0x04, 0x1e
        /*0152*/ 	.short	(.L_14305 - .L_14304)
.L_14304:
        /*0154*/ 	.word	0x00000000


	//----- nvinfo : EIATTR_CBANK_PARAM_SIZE
	.align		4
.L_14305:
        /*0158*/ 	.byte	0x03, 0x19
        /*015a*/ 	.short	0x0018


	//----- nvinfo : EIATTR_PARAM_CBANK
	.align		4
        /*015c*/ 	.byte	0x04, 0x0a
        /*015e*/ 	.short	(.L_14307 - .L_14306)
	.align		4
.L_14306:
        /*0160*/ 	.word	index@(.nv.constant0._ZN2at6native43_GLOBAL__N__9ae7fba5_10_SoftMax_cu_9f978f6322cunn_SoftMaxForwardRegIN3c108BFloat16EfS4_NS1_22SoftMaxForwardEpilogueElLi4EEEvPT1_PKT_T3_)
        /*0164*/ 	.short	0x0380
        /*0166*/ 	.short	0x0018


	//----- nvinfo : EIATTR_SW_WAR
	.align		4
.L_14307:
        /*0168*/ 	.byte	0x04, 0x36
        /*016a*/ 	.short	(.L_14309 - .L_14308)
.L_14308:
        /*016c*/ 	.word	0x00000008
.L_14309:


//--------------------- .nv.info._ZN2at6native43_GLOBAL__N__9ae7fba5_10_SoftMax_cu_9f978f6322cunn_SoftMaxForwardRegIN3c108BFloat16EfS4_NS1_22SoftMaxForwardEpilogueElLi3EEEvPT1_PKT_T3_ --------------------------
	.section	.nv.info._ZN2at6native43_GLOBAL__N__9ae7fba5_10_SoftMax_cu_9f978f6322cunn_SoftMaxForwardRegIN3c108BFloat16EfS4_NS1_22SoftMaxForwardEpilogueElLi3EEEvPT1_PKT_T3_,"",@"SHT_CUDA_INFO"
	.sectionflags	@""
	.align	4


	//----- nvinfo : EIATTR_CUDA_API_VERSION
	.align		4
        /*0000*/ 	.byte	0x04, 0x37
        /*0002*/ 	.short	(.L_14311 - .L_14310)
.L_14310:
        /*0004*/ 	.word	0x00000082


	//----- nvinfo : EIATTR_KPARAM_INFO
	.align		4
.L_14311:
        /*0008*/ 	.byte	0x04, 0x17
        /*000a*/ 	.short	(.L_14313 - .L_14312)
.L_14312:
        /*000c*/ 	.word	0x00000000
        /*0010*/ 	.short	0x0002
        /*0012*/ 	.short	0x0010
        /*0014*/ 	.byte	0x00, 0xf0, 0x21, 0x00


	//----- nvinfo : EIATTR_KPARAM_INFO
	.align		4
.L_14313:
        /*0018*/ 	.byte	0x04, 0x17
        /*001a*/ 	.short	(.L_14315 - .L_14314)
.L_14314:
        /*001c*/ 	.word	0x00000000
        /*0020*/ 	.short	0x0001
        /*0022*/ 	.short	0x0008
        /*0024*/ 	.byte	0x00, 0xf5, 0x21, 0x00


	//----- nvinfo : EIATTR_KPARAM_INFO
	.align		4
.L_14315:
        /*0028*/ 	.byte	0x04, 0x17
        /*002a*/ 	.short	(.L_14317 - .L_14316)
.L_14316:
        /*002c*/ 	.word	0x00000000
        /*0030*/ 	.short	0x0000
        /*0032*/ 	.short	0x0000
        /*0034*/ 	.byte	0x00, 0xf5, 0x21, 0x00


	//----- nvinfo : EIATTR_SPARSE_MMA_MASK
	.align		4
.L_14317:
        /*0038*/ 	.byte	0x03, 0x50
        /*003a*/ 	.short	0x0000


	//----- nvinfo : EIATTR_MAXREG_COUNT
	.align		4
        /*003c*/ 	.byte	0x03, 0x1b
        /*003e*/ 	.short	0x00ff


	//----- nvinfo : EIATTR_NUM_BARRIERS
	.align		4
        /*0040*/ 	.byte	0x02, 0x4c
        /*0042*/ 	.byte	0x01
	.zero		1


	//----- nvinfo : EIATTR_MERCURY_ISA_VERSION
	.align		4
        /*0044*/ 	.byte	0x03, 0x5f
        /*0046*/ 	.short	0x0101


	//----- nvinfo : EIATTR_COOP_GROUP_MASK_REGIDS
	.align		4
        /*0048*/ 	.byte	0x04, 0x29
        /*004a*/ 	.short	(.L_14319 - .L_14318)


	//   ....[0]....
.L_14318:
        /*004c*/ 	.word	0xffffffff


	//   ....[1]....
        /*0050*/ 	.word	0xffffffff


	//   ....[2]....
        /*0054*/ 	.word	0xffffffff


	//   ....[3]....
        /*0058*/ 	.word	0xffffffff


	//   ....[4]....
        /*005c*/ 	.word	0xffffffff


	//   ....[5]....
        /*0060*/ 	.word	0xffffffff


	//   ....[6]....
        /*0064*/ 	.word	0xffffffff


	//   ....[7]....
        /*0068*/ 	.word	0xffffffff


	//   ....[8]....
        /*006c*/ 	.word	0xffffffff


	//   ....[9]....
        /*0070*/ 	.word	0xffffffff


	//   ....[10]....
        /*0074*/ 	.word	0xffffffff


	//   ....[11]....
        /*0078*/ 	.word	0xffffffff


	//   ....[12]....
        /*007c*/ 	.word	0xffffffff


	//   ....[13]....
        /*0080*/ 	.word	0xffffffff


	//   ....[14]....
        /*0084*/ 	.word	0xffffffff


	//   ....[15]....
        /*0088*/ 	.word	0xffffffff


	//   ....[16]....
        /*008c*/ 	.word	0xffffffff


	//   ....[17]....
        /*0090*/ 	.word	0xffffffff


	//   ....[18]....
        /*0094*/ 	.word	0xffffffff


	//   ....[19]....
        /*0098*/ 	.word	0xffffffff


	//   ....[20]....
        /*009c*/ 	.word	0x05000014


	//   ....[21]....
        /*00a0*/ 	.word	0x05000014


	//   ....[22]....
        /*00a4*/ 	.word	0x05000014


	//   ....[23]....
        /*00a8*/ 	.word	0x05000014


	//   ....[24]....
        /*00ac*/ 	.word	0x05000014


	//   ....[25]....
        /*00b0*/ 	.word	0x05000014


	//   ....[26]....
        /*00b4*/ 	.word	0x05000014


	//   ....[27]....
        /*00b8*/ 	.word	0x05000014


	//   ....[28]....
        /*00bc*/ 	.word	0x05000014


	//   ....[29]....
        /*00c0*/ 	.word	0x05000014


	//----- nvinfo : EIATTR_COOP_GROUP_INSTR_OFFSETS
	.align		4
.L_14319:
        /*00c4*/ 	.byte	0x04, 0x28
        /*00c6*/ 	.short	(.L_14321 - .L_14320)


	//   ....[0]....
.L_14320:
        /*00c8*/ 	.word	0x000002f0


	//   ....[1]....
        /*00cc*/ 	.word	0x00000320


	//   ....[2]....
        /*00d0*/ 	.word	0x00000350


	//   ....[3]....
        /*00d4*/ 	.word	0x00000380


	//   ....[4]....
        /*00d8*/ 	.word	0x000003b0


	//   ....[5]....
        /*00dc*/ 	.word	0x000004b0


	//   ....[6]....
        /*00e0*/ 	.word	0x000004e0


	//   ....[7]....
        /*00e4*/ 	.word	0x00000510


	//   ....[8]....
        /*00e8*/ 	.word	0x00000540


	//   ....[9]....
        /*00ec*/ 	.word	0x00000570


	//   ....[10]....
        /*00f0*/ 	.word	0x00000730


	//   ....[11]....
        /*00f4*/ 	.word	0x00000750


	//   ....[12]....
        /*00f8*/ 	.word	0x00000770


	//   ....[13]....
        /*00fc*/ 	.word	0x00000790


	//   ....[14]....
        /*0100*/ 	.word	0x000007b0


	//   ....[15]....
        /*0104*/ 	.word	0x00000840


	//   ....[16]....
        /*0108*/ 	.word	0x00000860


	//   ....[17]....
        /*010c*/ 	.word	0x00000880


	//   ....[18]....
        /*0110*/ 	.word	0x000008a0


	//   ....[19]....
        /*0114*/ 	.word	0x000008c0


	//   ....[20]....
        /*0118*/ 	.word	0x00000ca0


	//   ....[21]....
        /*011c*/ 	.word	0x00000d20


	//   ....[22]....
        /*0120*/ 	.word	0x00000da0


	//   ....[23]....
        /*0124*/ 	.word	0x00000e20


	//   ....[24]....
        /*0128*/ 	.word	0x00000ea0


	//   ....[25]....
        /*012c*/ 	.word	0x00000f20


	//   ....[26]....
        /*0130*/ 	.word	0x00000f90


	//   ....[27]....
        /*0134*/ 	.word	0x00001000


	//   ....[28]....
        /*0138*/ 	.word	0x00001070


	//   ....[29]....
        /*013c*/ 	.word	0x000010e0


	//----- nvinfo : EIATTR_VRC_CTA_INIT_COUNT
	.align		4
.L_14321:
        /*0140*/ 	.byte	0x02, 0x4a
	.zero		1
	.zero		1


	//----- nvinfo : EIATTR_EXIT_INSTR_OFFSETS
	.align		4
        /*0144*/ 	.byte	0x04, 0x1c
        /*0146*/ 	.short	(.L_14323 - .L_14322)


	//   ....[0]....
.L_14322:
        /*0148*/ 	.word	0x00000b50


	//   ....[1]....
        /*014c*/ 	.word	0x00000c40


	//----- nvinfo : EIATTR_CRS_STACK_SIZE
	.align		4
.L_14323:
        /*0150*/ 	.byte	0x04, 0x1e
        /*0152*/ 	.short	(.L_14325 - .L_14324)
.L_14324:
        /*0154*/ 	.word	0x00000000


	//----- nvinfo : EIATTR_CBANK_PARAM_SIZE
	.align		4
.L_14325:
        /*0158*/ 	.byte	0x03, 0x19
        /*015a*/ 	.short	0x0018


	//----- nvinfo : EIATTR_PARAM_CBANK
	.align		4
        /*015c*/ 	.byte	0x04, 0x0a
        /*015e*/ 	.short	(.L_14327 - .L_14326)
	.align		4
.L_14326:
        /*0160*/ 	.word	index@(.nv.constant0._ZN2at6native43_GLOBAL__N__9ae7fba5_10_SoftMax_cu_9f978f6322cunn_SoftMaxForwardRegIN3c108BFloat16EfS4_NS1_22SoftMaxForwardEpilogueElLi3EEEvPT1_PKT_T3_)
        /*0164*/ 	.short	0x0380
        /*0166*/ 	.short	0x0018


	//----- nvinfo : EIATTR_SW_WAR
	.align		4
.L_14327:
        /*0168*/ 	.byte	0x04, 0x36
        /*016a*/ 	.short	(.L_14329 - .L_14328)
.L_14328:
        /*016c*/ 	.word	0x00000008
.L_14329:


//--------------------- .nv.info._ZN2at6native43_GLOBAL__N__9ae7fba5_10_SoftMax_cu_9f978f6322cunn_SoftMaxForwardRegIN3c108BFloat16EfS4_NS1_22SoftMaxForwardEpilogueElLi2EEEvPT1_PKT_T3_ --------------------------
	.section	.nv.info._ZN2at6native43_GLOBAL__N__9ae7fba5_10_SoftMax_cu_9f978f6322cunn_SoftMaxForwardRegIN3c108BFloat16EfS4_NS1_22SoftMaxForwardEpilogueElLi2EEEvPT1_PKT_T3_,"",@"SHT_CUDA_INFO"
	.sectionflags	@""
	.align	4


	//----- nvinfo : EIATTR_CUDA_API_VERSION
	.align		4
        /*0000*/ 	.byte	0x04, 0x37
        /*0002*/ 	.short	(.L_14331 - .L_14330)
.L_14330:
        /*0004*/ 	.word	0x00000082


	//----- nvinfo : EIATTR_KPARAM_INFO
	.align		4
.L_14331:
        /*0008*/ 	.byte	0x04, 0x17
        /*000a*/ 	.short	(.L_14333 - .L_14332)
.L_14332:
        /*000c*/ 	.word	0x00000000
        /*0010*/ 	.short	0x0002
        /*0012*/ 	.short	0x0010
        /*0014*/ 	.byte	0x00, 0xf0, 0x21, 0x00


	//----- nvinfo : EIATTR_KPARAM_INFO
	.align		4
.L_14333:
        /*0018*/ 	.byte	0x04, 0x17
        /*001a*/ 	.short	(.L_14335 - .L_14334)
.L_14334:
        /*001c*/ 	.word	0x00000000
        /*0020*/ 	.short	0x0001
        /*0022*/ 	.short	0x0008
        /*0024*/ 	.byte	0x00, 0xf5, 0x21, 0x00


	//----- nvinfo : EIATTR_KPARAM_INFO
	.align		4
.L_14335:
        /*0028*/ 	.byte	0x04, 0x17
        /*002a*/ 	.short	(.L_14337 - .L_14336)
.L_14336:
        /*002c*/ 	.word	0x00000000
        /*0030*/ 	.short	0x0000
        /*0032*/ 	.short	0x0000
        /*0034*/ 	.byte	0x00, 0xf5, 0x21, 0x00


	//----- nvinfo : EIATTR_SPARSE_MMA_MASK
	.align		4
.L_14337:
        /*0038*/ 	.byte	0x03, 0x50
        /*003a*/ 	.short	0x0000


	//----- nvinfo : EIATTR_MAXREG_COUNT
	.align		4
        /*003c*/ 	.byte	0x03, 0x1b
        /*003e*/ 	.short	0x00ff


	//----- nvinfo : EIATTR_NUM_BARRIERS
	.align		4
        /*0040*/ 	.byte	0x02, 0x4c
        /*0042*/ 	.byte	0x01
	.zero		1


	//----- nvinfo : EIATTR_MERCURY_ISA_VERSION
	.align		4
        /*0044*/ 	.byte	0x03, 0x5f
        /*0046*/ 	.short	0x0101


	//----- nvinfo : EIATTR_COOP_GROUP_MASK_REGIDS
	.align		4
        /*0048*/ 	.byte	0x04, 0x29
        /*004a*/ 	.short	(.L_14339 - .L_14338)


	//   ....[0]....
.L_14338:
        /*004c*/ 	.word	0xffffffff


	//   ....[1]....
        /*0050*/ 	.word	0xffffffff


	//   ....[2]....
        /*0054*/ 	.word	0xffffffff


	//   ....[3]....
        /*0058*/ 	.word	0xffffffff


	//   ....[4]....
        /*005c*/ 	.word	0xffffffff


	//   ....[5]....
        /*0060*/ 	.word	0xffffffff


	//   ....[6]....
        /*0064*/ 	.word	0xffffffff


	//   ....[7]....
        /*0068*/ 	.word	0xffffffff


	//   ....[8]....
        /*006c*/ 	.word	0xffffffff


	//   ....[9]....
        /*0070*/ 	.word	0xffffffff


	//   ....[10]....
        /*0074*/ 	.word	0xffffffff


	//   ....[11]....
        /*0078*/ 	.word	0xffffffff


	//   ....[12]....
        /*007c*/ 	.word	0xffffffff


	//   ....[13]....
        /*0080*/ 	.word	0xffffffff


	//   ....[14]....
        /*0084*/ 	.word	0xffffffff


	//   ....[15]....
        /*0088*/ 	.word	0xffffffff


	//   ....[16]....
        /*008c*/ 	.word	0xffffffff


	//   ....[17]....
        /*0090*/ 	.word	0xffffffff


	//   ....[18]....
        /*0094*/ 	.word	0xffffffff


	//   ....[19]....
        /*0098*/ 	.word	0xffffffff


	//   ....[20]....
        /*009c*/ 	.word	0x05000012


	//   ....[21]....
        /*00a0*/ 	.word	0x05000012


	//   ....[22]....
        /*00a4*/ 	.word	0x05000012


	//   ....[23]....
        /*00a8*/ 	.word	0x05000012


	//   ....[24]....
        /*00ac*/ 	.word	0x05000012


	//   ....[25]....
        /*00b0*/ 	.word	0x05000012


	//   ....[26]....
        /*00b4*/ 	.word	0x05000012


	//   ....[27]....
        /*00b8*/ 	.word	0x05000012


	//   ....[28]....
        /*00bc*/ 	.word	0x05000012


	//   ....[29]....
        /*00c0*/ 	.word	0x05000012


	//----- nvinfo : EIATTR_COOP_GROUP_INSTR_OFFSETS
	.align		4
.L_14339:
        /*00c4*/ 	.byte	0x04, 0x28
        /*00c6*/ 	.short	(.L_14341 - .L_14340)


	//   ....[0]....
.L_14340:
        /*00c8*/ 	.word	0x00000240


	//   ....[1]....
        /*00cc*/ 	.word	0x00000270


	//   ....[2]....
        /*00d0*/ 	.word	0x000002a0


	//   ....[3]....
        /*00d4*/ 	.word	0x000002d0


	//   ....[4]....
        /*00d8*/ 	.word	0x00000300


	//   ....[5]....
        /*00dc*/ 	.word	0x000003f0


	//   ....[6]....
        /*00e0*/ 	.word	0x00000420


	//   ....[7]....
        /*00e4*/ 	.word	0x00000450


	//   ....[8]....
        /*00e8*/ 	.word	0x00000480


	//   ....[9]....
        /*00ec*/ 	.word	0x000004b0


	//   ....[10]....
        /*00f0*/ 	.word	0x00000620


	//   ....[11]....
        /*00f4*/ 	.word	0x00000640


	//   ....[12]....
        /*00f8*/ 	.word	0x00000660


	//   ....[13]....
        /*00fc*/ 	.word	0x00000680


	//   ....[14]....
        /*0100*/ 	.word	0x000006a0


	//   ....[15]....
        /*0104*/ 	.word	0x00000730


	//   ....[16]....
        /*0108*/ 	.word	0x00000750


	//   ....[17]....
        /*010c*/ 	.word	0x00000770


	//   ....[18]....
        /*0110*/ 	.word	0x00000790


	//   ....[19]....
        /*0114*/ 	.word	0x000007b0


	//   ....[20]....
        /*0118*/ 	.word	0x00000a80


	//   ....[21]....
        /*011c*/ 	.word	0x00000b00


	//   ....[22]....
        /*0120*/ 	.word	0x00000b80


	//   ....[23]....
        /*0124*/ 	.word	0x00000c00


	//   ....[24]....
        /*0128*/ 	.word	0x00000c80


	//   ....[25]....
        /*012c*/ 	.word	0x00000d00


	//   ....[26]....
        /*0130*/ 	.word	0x00000d70


	//   ....[27]....
        /*0134*/ 	.word	0x00000de0


	//   ....[28]....
        /*0138*/ 	.word	0x00000e50


	//   ....[29]....
        /*013c*/ 	.word	0x00000ec0


	//----- nvinfo : EIATTR_VRC_CTA_INIT_COUNT
	.align		4
.L_14341:
        /*0140*/ 	.byte	0x02, 0x4a
	.zero		1
	.zero		1


	//----- nvinfo : EIATTR_EXIT_INSTR_OFFSETS
	.align		4
        /*0144*/ 	.byte	0x04, 0x1c
        /*0146*/ 	.short	(.L_14343 - .L_14342)


	//   ....[0]....
.L_14342:
        /*0148*/ 	.word	0x00000930


	//   ....[1]....
        /*014c*/ 	.word	0x00000a20


	//----- nvinfo : EIATTR_CRS_STACK_SIZE
	.align		4
.L_14343:
        /*0150*/ 	.byte	0x04, 0x1e
        /*0152*/ 	.short	(.L_14345 - .L_14344)
.L_14344:
        /*0154*/ 	.word	0x00000000


	//----- nvinfo : EIATTR_CBANK_PARAM_SIZE
	.align		4
.L_14345:
        /*0158*/ 	.byte	0x03, 0x19
        /*015a*/ 	.short	0x0018


	//----- nvinfo : EIATTR_PARAM_CBANK
	.align		4
        /*015c*/ 	.byte	0x04, 0x0a
        /*015e*/ 	.short	(.L_14347 - .L_14346)
	.align		4
.L_14346:
        /*0160*/ 	.word	index@(.nv.constant0._ZN2at6native43_GLOBAL__N__9ae7fba5_10_SoftMax_cu_9f978f6322cunn_SoftMaxForwardRegIN3c108BFloat16EfS4_NS1_22SoftMaxForwardEpilogueElLi2EEEvPT1_PKT_T3_)
        /*0164*/ 	.short	0x0380
        /*0166*/ 	.short	0x0018


	//----- nvinfo : EIATTR_SW_WAR
	.align		4
.L_14347:
        /*0168*/ 	.byte	0x04, 0x36
        /*016a*/ 	.short	(.L_14349 - .L_14348)
.L_14348:
        /*016c*/ 	.word	0x00000008
.L_14349:


//--------------------- .nv.info._ZN2at6native43_GLOBAL__N__9ae7fba5_10_SoftMax_cu_9f978f6322cunn_SoftMaxForwardRegIN3c108BFloat16EfS4_NS1_22SoftMaxForwardEpilogueElLi1EEEvPT1_PKT_T3_ --------------------------
	.section	.nv.info._ZN2at6native43_GLOBAL__N__9ae7fba5_10_SoftMax_cu_9f978f6322cunn_SoftMaxForwardRegIN3c108BFloat16EfS4_NS1_22SoftMaxForwardEpilogueElLi1EEEvPT1_PKT_T3_,"",@"SHT_CUDA_INFO"
	.sectionflags	@""
	.align	4


	//----- nvinfo : EIATTR_CUDA_API_VERSION
	.align		4
        /*0000*/ 	.byte	0x04, 0x37
        /*0002*/ 	.short	(.L_14351 - .L_14350)
.L_14350:
        /*0004*/ 	.word	0x00000082


	//----- nvinfo : EIATTR_KPARAM_INFO
	.align		4
.L_14351:
        /*0008*/ 	.byte	0x04, 0x17
        /*000a*/ 	.short	(.L_14353 - .L_14352)
.L_14352:
        /*000c*/ 	.word	0x00000000
        /*0010*/ 	.short	0x0002
        /*0012*/ 	.short	0x0010
        /*0014*/ 	.byte	0x00, 0xf0, 0x21, 0x00


	//----- nvinfo : EIATTR_KPARAM_INFO
	.align		4
.L_14353:
        /*0018*/ 	.byte	0x04, 0x17
        /*001a*/ 	.short	(.L_14355 - .L_14354)
.L_14354:
        /*001c*/ 	.word	0x00000000
        /*0020*/ 	.short	0x0001
        /*0022*/ 	.short	0x0008
        /*0024*/ 	.byte	0x00, 0xf5, 0x21, 0x00


	//----- nvinfo : EIATTR_KPARAM_INFO
	.align		4
.L_14355:
        /*0028*/ 	.byte	0x04, 0x17
        /*002a*/ 	.short	(.L_14357 - .L_14356)
.L_14356:
        /*002c*/ 	.word	0x00000000
        /*0030*/ 	.short	0x0000
        /*0032*/ 	.short	0x0000
        /*0034*/ 	.byte	0x00, 0xf5, 0x21, 0x00


	//----- nvinfo : EIATTR_SPARSE_MMA_MASK
	.align		4
.L_14357:
        /*0038*/ 	.byte	0x03, 0x50
        /*003a*/ 	.short	0x0000


	//----- nvinfo : EIATTR_MAXREG_COUNT
	.align		4
        /*003c*/ 	.byte	0x03, 0x1b
        /*003e*/ 	.short	0x00ff


	//----- nvinfo : EIATTR_NUM_BARRIERS
	.align		4
        /*0040*/ 	.byte	0x02, 0x4c
        /*0042*/ 	.byte	0x01
	.zero		1


	//----- nvinfo : EIATTR_MERCURY_ISA_VERSION
	.align		4
        /*0044*/ 	.byte	0x03, 0x5f
        /*0046*/ 	.short	0x0101


	//----- nvinfo : EIATTR_COOP_GROUP_MASK_REGIDS
	.align		4
        /*0048*/ 	.byte	0x04, 0x29
        /*004a*/ 	.short	(.L_14359 - .L_14358)


	//   ....[0]....
.L_14358:
        /*004c*/ 	.word	0xffffffff


	//   ....[1]....
        /*0050*/ 	.word	0xffffffff


	//   ....[2]....
        /*0054*/ 	.word	0xffffffff


	//   ....[3]....
        /*0058*/ 	.word	0xffffffff


	//   ....[4]....
        /*005c*/ 	.word	0xffffffff


	//   ....[5]....
        /*0060*/ 	.word	0xffffffff


	//   ....[6]....
        /*0064*/ 	.word	0xffffffff


	//   ....[7]....
        /*0068*/ 	.word	0xffffffff


	//   ....[8]....
        /*006c*/ 	.word	0xffffffff


	//   ....[9]....
        /*0070*/ 	.word	0xffffffff


	//   ....[10]....
        /*0074*/ 	.word	0xffffffff


	//   ....[11]....
        /*0078*/ 	.word	0xffffffff


	//   ....[12]....
        /*007c*/ 	.word	0xffffffff


	//   ....[13]....
        /*0080*/ 	.word	0xffffffff


	//   ....[14]....
        /*0084*/ 	.word	0xffffffff


	//   ....[15]....
        /*0088*/ 	.word	0xffffffff


	//   ....[16]....
        /*008c*/ 	.word	0xffffffff


	//   ....[17]....
        /*0090*/ 	.word	0xffffffff


	//   ....[18]....
        /*0094*/ 	.word	0xffffffff


	//   ....[19]....
        /*0098*/ 	.word	0xffffffff


	//   ....[20]....
        /*009c*/ 	.word	0x0500000f


	//   ....[21]....
        /*00a0*/ 	.word	0x0500000f


	//   ....[22]....
        /*00a4*/ 	.word	0x0500000f


	//   ....[23]....
        /*00a8*/ 	.word	0x0500000f


	//   ....[24]....
        /*00ac*/ 	.word	0x0500000f


	//   ....[25]....
        /*00b0*/ 	.word	0x0500000f


	//   ....[26]....
        /*00b4*/ 	.word	0x0500000f


	//   ....[27]....
        /*00b8*/ 	.word	0x0500000f


	//   ....[28]....
        /*00bc*/ 	.word	0x0500000f


	//   ....[29]....
        /*00c0*/ 	.word	0x0500000f


	//----- nvinfo : EIATTR_COOP_GROUP_INSTR_OFFSETS
	.align		4
.L_14359:
        /*00c4*/ 	.byte	0x04, 0x28
        /*00c6*/ 	.short	(.L_14361 - .L_14360)


	//   ....[0]....
.L_14360:
        /*00c8*/ 	.word	0x00000170


	//   ....[1]....
        /*00cc*/ 	.word	0x000001b0


	//   ....[2]....
        /*00d0*/ 	.word	0x000001f0


	//   ....[3]....
        /*00d4*/ 	.word	0x00000230


	//   ....[4]....
        /*00d8*/ 	.word	0x00000270


	//   ....[5]....
        /*00dc*/ 	.word	0x00000330


	//   ....[6]....
        /*00e0*/ 	.word	0x00000360


	//   ....[7]....
        /*00e4*/ 	.word	0x00000390


	//   ....[8]....
        /*00e8*/ 	.word	0x000003c0


	//   ....[9]....
        /*00ec*/ 	.word	0x000003f0


	//   ....[10]....
        /*00f0*/ 	.word	0x00000510


	//   ....[11]....
        /*00f4*/ 	.word	0x00000530


	//   ....[12]....
        /*00f8*/ 	.word	0x00000550


	//   ....[13]....
        /*00fc*/ 	.word	0x00000570


	//   ....[14]....
        /*0100*/ 	.word	0x00000590


	//   ....[15]....
        /*0104*/ 	.word	0x00000620


	//   ....[16]....
        /*0108*/ 	.word	0x00000640


	//   ....[17]....
        /*010c*/ 	.word	0x00000660


	//   ....[18]....
        /*0110*/ 	.word	0x00000680


	//   ....[19]....
        /*0114*/ 	.word	0x000006a0


	//   ....[20]....
        /*0118*/ 	.word	0x00000860


	//   ....[21]....
        /*011c*/ 	.word	0x000008e0


	//   ....[22]....
        /*0120*/ 	.word	0x00000960


	//   ....[23]....
        /*0124*/ 	.word	0x000009e0


	//   ....[24]....
        /*0128*/ 	.word	0x00000a60


	//   ....[25]....
        /*012c*/ 	.word	0x00000ae0


	//   ....[26]....
        /*0130*/ 	.word	0x00000b50


	//   ....[27]....
        /*0134*/ 	.word	0x00000bc0


	//   ....[28]....
        /*0138*/ 	.word	0x00000c30


	//   ....[29]....
        /*013c*/ 	.word	0x00000ca0


	//----- nvinfo : EIATTR_VRC_CTA_INIT_COUNT
	.align		4
.L_14361:
        /*0140*/ 	.byte	0x02, 0x4a
	.zero		1
	.zero		1


	//----- nvinfo : EIATTR_EXIT_INSTR_OFFSETS
	.align		4
        /*0144*/ 	.byte	0x04, 0x1c
        /*0146*/ 	.short	(.L_14363 - .L_14362)


	//   ....[0]....
.L_14362:
        /*0148*/ 	.word	0x00000700


	//   ....[1]....
        /*014c*/ 	.word	0x00000800


	//----- nvinfo : EIATTR_CRS_STACK_SIZE
	.align		4
.L_14363:
        /*0150*/ 	.byte	0x04, 0x1e
        /*0152*/ 	.short	(.L_14365 - .L_14364)
.L_14364:
        /*0154*/ 	.word	0x00000000


	//----- nvinfo : EIATTR_CBANK_PARAM_SIZE
	.align		4
.L_14365:
        /*0158*/ 	.byte	0x03, 0x19
        /*015a*/ 	.short	0x0018


	//----- nvinfo : EIATTR_PARAM_CBANK
	.align		4
        /*015c*/ 	.byte	0x04, 0x0a
        /*015e*/ 	.short	(.L_14367 - .L_14366)
	.align		4
.L_14366:
        /*0160*/ 	.word	index@(.nv.constant0._ZN2at6native43_GLOBAL__N__9ae7fba5_10_SoftMax_cu_9f978f6322cunn_SoftMaxForwardRegIN3c108BFloat16EfS4_NS1_22SoftMaxForwardEpilogueElLi1EEEvPT1_PKT_T3_)
        /*0164*/ 	.short	0x0380
        /*0166*/ 	.short	0x0018


	//----- nvinfo : EIATTR_SW_WAR
	.align		4
.L_14367:
        /*0168*/ 	.byte	0x04, 0x36
        /*016a*/ 	.short	(.L_14369 - .L_14368)
.L_14368:
        /*016c*/ 	.word	0x00000008
.L_14369:


//--------------------- .nv.info._ZN2at6native43_GLOBAL__N__9ae7fba5_10_SoftMax_cu_9f978f6319cunn_SoftMaxForwardILi8EN3c104HalfEffNS1_22SoftMaxForwardEpilogueEEEvPT2_PKT0_i --------------------------
	.section	.nv.info._ZN2at6native43_GLOBAL__N__9ae7fba5_10_SoftMax_cu_9f978f6319cunn_SoftMaxForwardILi8EN3c104HalfEffNS1_22SoftMaxForwardEpilogueEEEvPT2_PKT0_i,"",@"SHT_CUDA_INFO"
	.sectionflags	@""
	.align	4


	//----- nvinfo : EIATTR_CUDA_API_VERSION
	.align		4
        /*0000*/ 	.byte	0x04, 0x37
        /*0002*/ 	.short	(.L_14371 - .L_14370)
.L_14370:
        /*0004*/ 	.word	0x00000082


	//----- nvinfo : EIATTR_KPARAM_INFO
	.align		4
.L_14371:
        /*0008*/ 	.byte	0x04, 0x17
        /*000a*/ 	.short	(.L_14373 - .L_14372)
.L_14372:
        /*000c*/ 	.word	0x00000000
        /*0010*/ 	.short	0x0002
        /*0012*/ 	.short	0x0010
        /*0014*/ 	.byte	0x00, 0xf0, 0x11, 0x00


	//----- nvinfo : EIATTR_KPARAM_INFO
	.align		4
.L_14373:
        /*0018*/ 	.byte	0x04, 0x17
        /*001a*/ 	.short	(.L_14375 - .L_14374)
.L_14374:
        /*001c*/ 	.word	0x00000000
        /*0020*/ 	.short	0x0001
        /*0022*/ 	.short	0x0008
        /*0024*/ 	.byte	0x00, 0xf5, 0x21, 0x00


	//----- nvinfo : EIATTR_KPARAM_INFO
	.align		4
.L_14375:
        /*0028*/ 	.byte	0x04, 0x17
        /*002a*/ 	.short	(.L_14377 - .L_14376)
.L_14376:
        /*002c*/ 	.word	0x00000000
        /*0030*/ 	.short	0x0000
        /*0032*/ 	.short	0x0000
        /*0034*/ 	.byte	0x00, 0xf5, 0x21, 0x00


	//----- nvinfo : EIATTR_SPARSE_MMA_MASK
	.align		4
.L_14377:
        /*0038*/ 	.byte	0x03, 0x50
        /*003a*/ 	.short	0x0000


	//----- nvinfo : EIATTR_MAXREG_COUNT
	.align		4
        /*003c*/ 	.byte	0x03, 0x1b
        /*003e*/ 	.short	0x00ff


	//----- nvinfo : EIATTR_NUM_BARRIERS
	.align		4
        /*0040*/ 	.byte	0x02, 0x4c
        /*0042*/ 	.byte	0x01
	.zero		1


	//----- nvinfo : EIATTR_MERCURY_ISA_VERSION
	.align		4
        /*0044*/ 	.byte	0x03, 0x5f
        /*0046*/ 	.short	0x0101


	//----- nvinfo : EIATTR_COOP_GROUP_MASK_REGIDS
	.align		4
        /*0048*/ 	.byte	0x04, 0x29
        /*004a*/ 	.short	(.L_14379 - .L_14378)


	//   ....[0]....
.L_14378:
        /*004c*/ 	.word	0xffffffff


	//   ....[1]....
        /*0050*/ 	.word	0xffffffff


	//   ....[2]....
        /*0054*/ 	.word	0xffffffff


	//   ....[3]....
        /*0058*/ 	.word	0xffffffff


	//   ....[4]....
        /*005c*/ 	.word	0xffffffff


	//   ....[5]....
        /*0060*/ 	.word	0xffffffff


	//   ....[6]....
        /*0064*/ 	.word	0xffffffff


	//   ....[7]....
        /*0068*/ 	.word	0xffffffff


	//   ....[8]....
        /*006c*/ 	.word	0xffffffff


	//   ....[9]....
        /*0070*/ 	.word	0xffffffff


	//   ....[10]....
        /*0074*/ 	.word	0xffffffff


	//   ....[11]....
        /*0078*/ 	.word	0xffffffff


	//   ....[12]....
        /*007c*/ 	.word	0xffffffff


	//   ....[13]....
        /*0080*/ 	.word	0xffffffff


	//   ....[14]....
        /*0084*/ 	.word	0xffffffff


	//   ....[15]....
        /*0088*/ 	.word	0xffffffff


	//   ....[16]....
        /*008c*/ 	.word	0xffffffff


	//   ....[17]....
        /*0090*/ 	.word	0xffffffff


	//   ....[18]....
        /*0094*/ 	.word	0xffffffff


	//   ....[19]....
        /*0098*/ 	.word	0xffffffff


	//   ....[20]....
        /*009c*/ 	.word	0x05000004


	//   ....[21]....
        /*00a0*/ 	.word	0x05000004


	//   ....[22]....
        /*00a4*/ 	.word	0x05000004


	//   ....[23]....
        /*00a8*/ 	.word	0x05000004


	//   ....[24]....
        /*00ac*/ 	.word	0x05000004


	//   ....[25]....
        /*00b0*/ 	.word	0x05000004


	//   ....[26]....
        /*00b4*/ 	.word	0x05000004


	//   ....[27]....
        /*00b8*/ 	.word	0x05000004


	//   ....[28]....
        /*00bc*/ 	.word	0x05000004


	//   ....[29]....
        /*00c0*/ 	.word	0x05000004


	//----- nvinfo : EIATTR_COOP_GROUP_INSTR_OFFSETS
	.align		4
.L_14379:
        /*00c4*/ 	.byte	0x04, 0x28
        /*00c6*/ 	.short	(.L_14381 - .L_14380)


	//   ....[0]....
.L_14380:
        /*00c8*/ 	.word	0x00000690


	//   ....[1]....
        /*00cc*/ 	.word	0x00000720


	//   ....[2]....
        /*00d0*/ 	.word	0x00000760


	//   ....[3]....
        /*00d4*/ 	.word	0x000007b0


	//   ....[4]....
        /*00d8*/ 	.word	0x000007f0


	//   ....[5]....
        /*00dc*/ 	.word	0x000008c0


	//   ....[6]....
        /*00e0*/ 	.word	0x000008f0


	//   ....[7]....
        /*00e4*/ 	.word	0x00000920


	//   ....[8]....
        /*00e8*/ 	.word	0x00000950


	//   ....[9]....
        /*00ec*/ 	.word	0x00000980


	//   ....[10]....
        /*00f0*/ 	.word	0x00000ff0


	//   ....[11]....
        /*00f4*/ 	.word	0x00001090


	//   ....[12]....
        /*00f8*/ 	.word	0x000010c0


	//   ....[13]....
        /*00fc*/ 	.word	0x000010f0


	//   ....[14]....
        /*0100*/ 	.word	0x00001130


	//   ....[15]....
        /*0104*/ 	.word	0x000011c0


	//   ....[16]....
        /*0108*/ 	.word	0x000011e0


	//   ....[17]....
        /*010c*/ 	.word	0x00001200


	//   ....[18]....
        /*0110*/ 	.word	0x00001220


	//   ....[19]....
        /*0114*/ 	.word	0x00001240


	//   ....[20]....
        /*0118*/ 	.word	0x00001a80


	//   ....[21]....
        /*011c*/ 	.word	0x00001b00


	//   ....[22]....
        /*0120*/ 	.word	0x00001b80


	//   ....[23]....
        /*0124*/ 	.word	0x00001c00


	//   ....[24]....
        /*0128*/ 	.word	0x00001c80


	//   ....[25]....
        /*012c*/ 	.word	0x00001d00


	//   ....[26]....
        /*0130*/ 	.word	0x00001d70


	//   ....[27]....
        /*0134*/ 	.word	0x00001de0


	//   ....[28]....
        /*0138*/ 	.word	0x00001e50


	//   ....[29]....
        /*013c*/ 	.word	0x00001ec0


	//----- nvinfo : EIATTR_VRC_CTA_INIT_COUNT
	.align		4
.L_14381:
        /*0140*/ 	.byte	0x02, 0x4a
	.zero		1
	.zero		1


	//----- nvinfo : EIATTR_EXIT_INSTR_OFFSETS
	.align		4
        /*0144*/ 	.byte	0x04, 0x1c
        /*0146*/ 	.short	(.L_14383 - .L_14382)


	//   ....[0]....
.L_14382:
        /*0148*/ 	.word	0x000012f0


	//   ....[1]....
        /*014c*/ 	.word	0x000013d0


	//   ....[2]....
        /*0150*/ 	.word	0x00001940


	//   ....[3]....
        /*0154*/ 	.word	0x00001a20


	//----- nvinfo : EIATTR_CRS_STACK_SIZE
	.align		4
.L_14383:
        /*0158*/ 	.byte	0x04, 0x1e
        /*015a*/ 	.short	(.L_14385 - .L_14384)
.L_14384:
        /*015c*/ 	.word	0x00000000


	//----- nvinfo : EIATTR_CBANK_PARAM_SIZE
	.align		4
.L_14385:
        /*0160*/ 	.byte	0x03, 0x19
        /*0162*/ 	.short	0x0014


	//----- nvinfo : EIATTR_PARAM_CBANK
	.align		4
        /*0164*/ 	.byte	0x04, 0x0a
        /*0166*/ 	.short	(.L_14387 - .L_14386)
	.align		4
.L_14386:
        /*0168*/ 	.word	index@(.nv.constant0._ZN2at6native43_GLOBAL__N__9ae7fba5_10_SoftMax_cu_9f978f6319cunn_SoftMaxForwardILi8EN3c104HalfEffNS1_22SoftMaxForwardEpilogueEEEvPT2_PKT0_i)
        /*016c*/ 	.short	0x0380
        /*016e*/ 	.short	0x0014


	//----- nvinfo : EIATTR_SW_WAR
	.align		4
.L_14387:
        /*0170*/ 	.byte	0x04, 0x36
        /*0172*/ 	.short	(.L_14389 - .L_14388)
.L_14388:
        /*0174*/ 	.word	0x00000008
.L_14389:


//--------------------- .nv.info._ZN2at6native43_GLOBAL__N__9ae7fba5_10_SoftMax_cu_9f978f6323cunn_SoftMaxForwardSmemILi8EN3c104HalfEffNS1_22SoftMaxForwardEpilogueElEEvPT2_PKT0_T4_ --------------------------
	.section	.nv.info._ZN2at6native43_GLOBAL__N__9ae7fba5_10_SoftMax_cu_9f978f6323cunn_SoftMaxForwardSmemILi8EN3c104HalfEffNS1_22SoftMaxForwardEpilogueElEEvPT2_PKT0_T4_,"",@"SHT_CUDA_INFO"
	.sectionflags	@""
	.align	4


	//----- nvinfo : EIATTR_CUDA_API_VERSION
	.align		4
        /*0000*/ 	.byte	0x04, 0x37
        /*0002*/ 	.short	(.L_14391 - .L_14390)
.L_14390:
        /*0004*/ 	.word	0x00000082


	//----- nvinfo : EIATTR_KPARAM_INFO
	.align		4
.L_14391:
        /*0008*/ 	.byte	0x04, 0x17
        /*000a*/ 	.short	(.L_14393 - .L_14392)
.L_14392:
        /*000c*/ 	.word	0x00000000
        /*0010*/ 	.short	0x0002
        /*0012*/ 	.short	0x0010
        /*0014*/ 	.byte	0x00, 0xf0, 0x21, 0x00


	//----- nvinfo : EIATTR_KPARAM_INFO
	.align		4
.L_14393:
        /*0018*/ 	.byte	0x04, 0x17
        /*001a*/ 	.short	(.L_14395 - .L_14394)
.L_14394:
        /*001c*/ 	.word	0x00000000
        /*0020*/ 	.short	0x0001
        /*0022*/ 	.short	0x0008
        /*0024*/ 	.byte	0x00, 0xf5, 0x21, 0x00


	//----- nvinfo : EIATTR_KPARAM_INFO
	.align		4
.L_14395:
        /*0028*/ 	.byte	0x04, 0x17
        /*002a*/ 	.short	(.L_14397 - .L_14396)
.L_14396:
        /*002c*/ 	.word	0x00000000
        /*0030*/ 	.short	0x0000
        /*0032*/ 	.short	0x0000
        /*0034*/ 	.byte	0x00, 0xf5, 0x21, 0x00


	//----- nvinfo : EIATTR_SPARSE_MMA_MASK
	.align		4
.L_14397:
        /*0038*/ 	.byte	0x03, 0x50
        /*003a*/ 	.short	0x0000


	//----- nvinfo : EIATTR_MAXREG_COUNT
	.align		4
        /*003c*/ 	.byte	0x03, 0x1b
        /*003e*/ 	.short	0x00ff


	//----- nvinfo : EIATTR_NUM_BARRIERS
	.align		4
        /*0040*/ 	.byte	0x02, 0x4c
        /*0042*/ 	.byte	0x01
	.zero		1


	//----- nvinfo : EIATTR_MERCURY_ISA_VERSION
	.align		4
        /*0044*/ 	.byte	0x03, 0x5f
        /*0046*/ 	.short	0x0101


	//----- nvinfo : EIATTR_COOP_GROUP_MASK_REGIDS
	.align		4
        /*0048*/ 	.byte	0x04, 0x29
        /*004a*/ 	.short	(.L_14399 - .L_14398)


	//   ....[0]....
.L_14398:
        /*004c*/ 	.word	0xffffffff


	//   ....[1]....
        /*0050*/ 	.word	0xffffffff


	//   ....[2]....
        /*0054*/ 	.word	0xffffffff


	//   ....[3]....
        /*0058*/ 	.word	0xffffffff


	//   ....[4]....
        /*005c*/ 	.word	0xffffffff


	//   ....[5]....
        /*0060*/ 	.word	0xffffffff


	//   ....[6]....
        /*0064*/ 	.word	0xffffffff


	//   ....[7]....
        /*0068*/ 	.word	0xffffffff


	//   ....[8]....
        /*006c*/ 	.word	0xffffffff


	//   ....[9]....
        /*0070*/ 	.word	0xffffffff


	//   ....[10]....
        /*0074*/ 	.word	0xffffffff


	//   ....[11]....
        /*0078*/ 	.word	0xffffffff


	//   ....[12]....
        /*007c*/ 	.word	0xffffffff


	//   ....[13]....
        /*0080*/ 	.word	0xffffffff


	//   ....[14]....
        /*0084*/ 	.word	0xffffffff


	//   ....[15]....
        /*0088*/ 	.word	0xffffffff


	//   ....[16]....
        /*008c*/ 	.word	0xffffffff


	//   ....[17]....
        /*0090*/ 	.word	0xffffffff


	//   ....[18]....
        /*0094*/ 	.word	0xffffffff


	//   ....[19]....
        /*0098*/ 	.word	0xffffffff


	//   ....[20]....
        /*009c*/ 	.word	0x0500000a


	//   ....[21]....
        /*00a0*/ 	.word	0x0500000a


	//   ....[22]....
        /*00a4*/ 	.word	0x0500000a


	//   ....[23]....
        /*00a8*/ 	.word	0x0500000a


	//   ....[24]....
        /*00ac*/ 	.word	0x0500000a


	//   ....[25]....
        /*00b0*/ 	.word	0x0500000a


	//   ....[26]....
        /*00b4*/ 	.word	0x0500000a


	//   ....[27]....
        /*00b8*/ 	.word	0x0500000a


	//   ....[28]....
        /*00bc*/ 	.word	0x0500000a


	//   ....[29]....
        /*00c0*/ 	.word	0x0500000a


	//----- nvinfo : EIATTR_COOP_GROUP_INSTR_OFFSETS
	.align		4
.L_14399:
        /*00c4*/ 	.byte	0x04, 0x28
        /*00c6*/ 	.short	(.L_14401 - .L_14400)


	//   ....[0]....
.L_14400:
        /*00c8*/ 	.word	0x00000330


	//   ....[1]....
        /*00cc*/ 	.word	0x000003f0


	//   ....[2]....
        /*00d0*/ 	.word	0x00000430


	//   ....[3]....
        /*00d4*/ 	.word	0x00000460


	//   ....[4]....
        /*00d8*/ 	.word	0x000004a0


	//   ....[5]....
        /*00dc*/ 	.word	0x00000560


	//   ....[6]....
        /*00e0*/ 	.word	0x00000590


	//   ....[7]....
        /*00e4*/ 	.word	0x000005c0


	//   ....[8]....
        /*00e8*/ 	.word	0x000005f0


	//   ....[9]....
        /*00ec*/ 	.word	0x00000620


	//   ....[10]....
        /*00f0*/ 	.word	0x00000a30


	//   ....[11]....
        /*00f4*/ 	.word	0x00000aa0


	//   ....[12]....
        /*00f8*/ 	.word	0x00000ac0


	//   ....[13]....
        /*00fc*/ 	.word	0x00000ae0


	//   ....[14]....
        /*0100*/ 	.word	0x00000b00


	//   ....[15]....
        /*0104*/ 	.word	0x00000b90


	//   ....[16]....
        /*0108*/ 	.word	0x00000bb0


	//   ....[17]....
        /*010c*/ 	.word	0x00000bd0


	//   ....[18]....
        /*0110*/ 	.word	0x00000bf0


	//   ....[19]....
        /*0114*/ 	.word	0x00000c10


	//   ....[20]....
        /*0118*/ 	.word	0x00001040


	//   ....[21]....
        /*011c*/ 	.word	0x000010c0


	//   ....[22]....
        /*0120*/ 	.word	0x00001140


	//   ....[23]....
        /*0124*/ 	.word	0x000011c0


	//   ....[24]....
        /*0128*/ 	.word	0x00001240


	//   ....[25]....
        /*012c*/ 	.word	0x000012c0


	//   ....[26]....
        /*0130*/ 	.word	0x00001330


	//   ....[27]....
        /*0134*/ 	.word	0x000013a0


	//   ....[28]....
        /*0138*/ 	.word	0x00001410


	//   ....[29]....
        /*013c*/ 	.word	0x00001480


	//----- nvinfo : EIATTR_VRC_CTA_INIT_COUNT
	.align		4
.L_14401:
        /*0140*/ 	.byte	0x02, 0x4a
	.zero		1
	.zero		1


	//----- nvinfo : EIATTR_EXIT_INSTR_OFFSETS
	.align		4
        /*0144*/ 	.byte	0x04, 0x1c
        /*0146*/ 	.short	(.L_14403 - .L_14402)


	//   ....[0]....
.L_14402:
        /*0148*/ 	.word	0x00000c70


	//   ....[1]....
        /*014c*/ 	.word	0x00000fe0


	//----- nvinfo : EIATTR_CRS_STACK_SIZE
	.align		4
.L_14403:
        /*0150*/ 	.byte	0x04, 0x1e
        /*0152*/ 	.short	(.L_14405 - .L_14404)
.L_14404:
        /*0154*/ 	.word	0x00000000


	//----- nvinfo : EIATTR_CBANK_PARAM_SIZE
	.align		4
.L_14405:
        /*0158*/ 	.byte	0x03, 0x19
        /*015a*/ 	.short	0x0018


	//----- nvinfo : EIATTR_PARAM_CBANK
	.align		4
        /*015c*/ 	.byte	0x04, 0x0a
        /*015e*/ 	.short	(.L_14407 - .L_14406)
	.align		4
.L_14406:
        /*0160*/ 	.word	index@(.nv.constant0._ZN2at6native43_GLOBAL__N__9ae7fba5_10_SoftMax_cu_9f978f6323cunn_SoftMaxForwardSmemILi8EN3c104HalfEffNS1_22SoftMaxForwardEpilogueElEEvPT2_PKT0_T4_)
        /*0164*/ 	.short	0x0380
        /*0166*/ 	.short	0x0018


	//----- nvinfo : EIATTR_SW_WAR
	.align		4
.L_14407:
        /*0168*/ 	.byte	0x04, 0x36
        /*016a*/ 	.short	(.L_14409 - .L_14408)
.L_14408:
        /*016c*/ 	.word	0x00000008
.L_14409:


//--------------------- .nv.info._ZN2at6native43_GLOBAL__N__9ae7fba5_10_SoftMax_cu_9f978f6319cunn_SoftMaxForwardILi8EN3c104HalfEfS4_NS1_22SoftMaxForwardEpilogueEEEvPT2_PKT0_i --------------------------
	.section	.nv.info._ZN2at6native43_GLOBAL__N__9ae7fba5_10_SoftMax_cu_9f978f6319cunn_SoftMaxForwardILi8EN3c104HalfEfS4_NS1_22SoftMaxForwardEpilogueEEEvPT2_PKT0_i,"",@"SHT_CUDA_INFO"
	.sectionflags	@""
	.align	4


	//----- nvinfo : EIATTR_CUDA_API_VERSION
	.align		4
        /*0000*/ 	.byte	0x04, 0x37
        /*0002*/ 	.short	(.L_14411 - .L_14410)
.L_14410:
        /*0004*/ 	.word	0x00000082


	//----- nvinfo : EIATTR_KPARAM_INFO
	.align		4
.L_14411:
        /*0008*/ 	.byte	0x04, 0x17
        /*000a*/ 	.short	(.L_14413 - .L_14412)
.L_14412:
        /*000c*/ 	.word	0x00000000
        /*0010*/ 	.short	0x0002
        /*0012*/ 	.short	0x0010
        /*0014*/ 	.byte	0x00, 0xf0, 0x11, 0x00


	//----- nvinfo : EIATTR_KPARAM_INFO
	.align		4
.L_14413:
        /*0018*/ 	.byte	0x04, 0x17
        /*001a*/ 	.short	(.L_14415 - .L_14414)
.L_14414:
        /*001c*/ 	.word	0x00000000
        /*0020*/ 	.short	0x0001
        /*0022*/ 	.short	0x0008
        /*0024*/ 	.byte	0x00, 0xf5, 0x21, 0x00


	//----- nvinfo : EIATTR_KPARAM_INFO
	.align		4
.L_14415:
        /*0028*/ 	.byte	0x04, 0x17
        /*002a*/ 	.short	(.L_14417 - .L_14416)
.L_14416:
        /*002c*/ 	.word	0x00000000
        /*0030*/ 	.short	0x0000
        /*0032*/ 	.short	0x0000
        /*0034*/ 	.byte	0x00, 0xf5, 0x21, 0x00


	//----- nvinfo : EIATTR_SPARSE_MMA_MASK
	.align		4
.L_14417:
        /*0038*/ 	.byte	0x03, 0x50
        /*003a*/ 	.short	0x0000


	//----- nvinfo : EIATTR_MAXREG_COUNT
	.align		4
        /*003c*/ 	.byte	0x03, 0x1b
        /*003e*/ 	.short	0x00ff


	//----- nvinfo : EIATTR_NUM_BARRIERS
	.align		4
        /*0040*/ 	.byte	0x02, 0x4c
        /*0042*/ 	.byte	0x01
	.zero		1


	//----- nvinfo : EIATTR_MERCURY_ISA_VERSION
	.align		4
        /*0044*/ 	.byte	0x03, 0x5f
        /*0046*/ 	.short	0x0101


	//----- nvinfo : EIATTR_COOP_GROUP_MASK_REGIDS
	.align		4
        /*0048*/ 	.byte	0x04, 0x29
        /*004a*/ 	.short	(.L_14419 - .L_14418)


	//   ....[0]....
.L_14418:
        /*004c*/ 	.word	0xffffffff


	//   ....[1]....
        /*0050*/ 	.word	0xffffffff


	//   ....[2]....
        /*0054*/ 	.word	0xffffffff


	//   ....[3]....
        /*0058*/ 	.word	0xffffffff


	//   ....[4]....
        /*005c*/ 	.word	0xffffffff


	//   ....[5]....
        /*0060*/ 	.word	0xffffffff


	//   ....[6]....
        /*0064*/ 	.word	0xffffffff


	//   ....[7]....
        /*0068*/ 	.word	0xffffffff


	//   ....[8]....
        /*006c*/ 	.word	0xffffffff


	//   ....[9]....
        /*0070*/ 	.word	0xffffffff


	//   ....[10]....
        /*0074*/ 	.word	0xffffffff


	//   ....[11]....
        /*0078*/ 	.word	0xffffffff


	//   ....[12]....
        /*007c*/ 	.word	0xffffffff


	//   ....[13]....
        /*0080*/ 	.word	0xffffffff


	//   ....[14]....
        /*0084*/ 	.word	0xffffffff


	//   ....[15]....
        /*0088*/ 	.word	0xffffffff


	//   ....[16]....
        /*008c*/ 	.word	0xffffffff


	//   ....[17]....
        /*0090*/ 	.word	0xffffffff


	//   ....[18]....
        /*0094*/ 	.word	0xffffffff


	//   ....[19]....
        /*0098*/ 	.word	0xffffffff


	//   ....[20]....
        /*009c*/ 	.word	0x05000004


	//   ....[21]....
        /*00a0*/ 	.word	0x05000004


	//   ....[22]....
        /*00a4*/ 	.word	0x05000004


	//   ....[23]....
        /*00a8*/ 	.word	0x05000004


	//   ....[24]....
        /*00ac*/ 	.word	0x05000004


	//   ....[25]....
        /*00b0*/ 	.word	0x05000004


	//   ....[26]....
        /*00b4*/ 	.word	0x05000004


	//   ....[27]....
        /*00b8*/ 	.word	0x05000004


	//   ....[28]....
        /*00bc*/ 	.word	0x05000004


	//   ....[29]....
        /*00c0*/ 	.word	0x05000004


	//----- nvinfo : EIATTR_COOP_GROUP_INSTR_OFFSETS
	.align		4
.L_14419:
        /*00c4*/ 	.byte	0x04, 0x28
        /*00c6*/ 	.short	(.L_14421 - .L_14420)


	//   ....[0]....
.L_14420:
        /*00c8*/ 	.word	0x00000670


	//   ....[1]....
        /*00cc*/ 	.word	0x000006e0


	//   ....[2]....
        /*00d0*/ 	.word	0x00000720


	//   ....[3]....
        /*00d4*/ 	.word	0x00000770


	//   ....[4]....
        /*00d8*/ 	.word	0x000007b0


	//   ....[5]....
        /*00dc*/ 	.word	0x00000880


	//   ....[6]....
        /*00e0*/ 	.word	0x000008b0


	//   ....[7]....
        /*00e4*/ 	.word	0x000008e0


	//   ....[8]....
        /*00e8*/ 	.word	0x00000910


	//   ....[9]....
        /*00ec*/ 	.word	0x00000940


	//   ....[10]....
        /*00f0*/ 	.word	0x00000fb0


	//   ....[11]....
        /*00f4*/ 	.word	0x00001050


	//   ....[12]....
        /*00f8*/ 	.word	0x00001080


	//   ....[13]....
        /*00fc*/ 	.word	0x000010b0


	//   ....[14]....
        /*0100*/ 	.word	0x000010f0


	//   ....[15]....
        /*0104*/ 	.word	0x00001180


	//   ....[16]....
        /*0108*/ 	.word	0x000011a0


	//   ....[17]....
        /*010c*/ 	.word	0x000011c0


	//   ....[18]....
        /*0110*/ 	.word	0x000011e0


	//   ....[19]....
        /*0114*/ 	.word	0x00001200


	//   ....[20]....
        /*0118*/ 	.word	0x00001ac0


	//   ....[21]....
        /*011c*/ 	.word	0x00001b40


	//   ....[22]....
        /*0120*/ 	.word	0x00001bc0


	//   ....[23]....
        /*0124*/ 	.word	0x00001c40


	//   ....[24]....
        /*0128*/ 	.word	0x00001cc0


	//   ....[25]....
        /*012c*/ 	.word	0x00001d40


	//   ....[26]....
        /*0130*/ 	.word	0x00001db0


	//   ....[27]....
        /*0134*/ 	.word	0x00001e20


	//   ....[28]....
        /*0138*/ 	.word	0x00001e90


	//   ....[29]....
        /*013c*/ 	.word	0x00001f00


	//----- nvinfo : EIATTR_VRC_CTA_INIT_COUNT
	.align		4
.L_14421:
        /*0140*/ 	.byte	0x02, 0x4a
	.zero		1
	.zero		1


	//----- nvinfo : EIATTR_EXIT_INSTR_OFFSETS
	.align		4
        /*0144*/ 	.byte	0x04, 0x1c
        /*0146*/ 	.short	(.L_14423 - .L_14422)


	//   ....[0]....
.L_14422:
        /*0148*/ 	.word	0x000012b0


	//   ....[1]....
        /*014c*/ 	.word	0x000013a0


	//   ....[2]....
        /*0150*/ 	.word	0x00001960


	//   ....[3]....
        /*0154*/ 	.word	0x00001a60


	//----- nvinfo : EIATTR_CRS_STACK_SIZE
	.align		4
.L_14423:
        /*0158*/ 	.byte	0x04, 0x1e
        /*015a*/ 	.short	(.L_14425 - .L_14424)
.L_14424:
        /*015c*/ 	.word	0x00000000


	//----- nvinfo : EIATTR_CBANK_PARAM_SIZE
	.align		4
.L_14425:
        /*0160*/ 	.byte	0x03, 0x19
        /*0162*/ 	.short	0x0014


	//----- nvinfo : EIATTR_PARAM_CBANK
	.align		4
        /*0164*/ 	.byte	0x04, 0x0a
        /*0166*/ 	.short	(.L_14427 - .L_14426)
	.align		4
.L_14426:
        /*0168*/ 	.word	index@(.nv.constant0._ZN2at6native43_GLOBAL__N__9ae7fba5_10_SoftMax_cu_9f978f6319cunn_SoftMaxForwardILi8EN3c104HalfEfS4_NS1_22SoftMaxForwardEpilogueEEEvPT2_PKT0_i)
        /*016c*/ 	.short	0x0380
        /*016e*/ 	.short	0x0014


	//----- nvinfo : EIATTR_SW_WAR
	.align		4
.L_14427:
        /*0170*/ 	.byte	0x04, 0x36
        /*0172*/ 	.short	(.L_14429 - .L_14428)
.L_14428:
        /*0174*/ 	.word	0x00000008
.L_14429:


//--------------------- .nv.info._ZN2at6native43_GLOBAL__N__9ae7fba5_10_SoftMax_cu_9f978f6323cunn_SoftMaxForwardSmemILi8EN3c104HalfEfS4_NS1_22SoftMaxForwardEpilogueElEEvPT2_PKT0_T4_ --------------------------
	.section	.nv.info._ZN2at6native43_GLOBAL__N__9ae7fba5_10_SoftMax_cu_9f978f6323cunn_SoftMaxForwardSmemILi8EN3c104HalfEfS4_NS1_22SoftMaxForwardEpilogueElEEvPT2_PKT0_T4_,"",@"SHT_CUDA_INFO"
	.sectionflags	@""
	.align	4


	//----- nvinfo : EIATTR_CUDA_API_VERSION
	.align		4
        /*0000*/ 	.byte	0x04, 0x37
        /*0002*/ 	.short	(.L_14431 - .L_14430)
.L_14430:
        /*0004*/ 	.word	0x00000082


	//----- nvinfo : EIATTR_KPARAM_INFO
	.align		4
.L_14431:
        /*0008*/ 	.byte	0x04, 0x17
        /*000a*/ 	.short	(.L_14433 - .L_14432)
.L_14432:
        /*000c*/ 	.word	0x00000000
        /*0010*/ 	.short	0x0002
        /*0012*/ 	.short	0x0010
        /*0014*/ 	.byte	0x00, 0xf0, 0x21, 0x00


	//----- nvinfo : EIATTR_KPARAM_INFO
	.align		4
.L_14433:
        /*0018*/ 	.byte	0x04, 0x17
        /*001a*/ 	.short	(.L_14435 - .L_14434)
.L_14434:
        /*001c*/ 	.word	0x00000000
        /*0020*/ 	.short	0x0001
        /*0022*/ 	.short	0x0008
        /*0024*/ 	.byte	0x00, 0xf5, 0x21, 0x00


	//----- nvinfo : EIATTR_KPARAM_INFO
	.align		4
.L_14435:
        /*0028*/ 	.byte	0x04, 0x17
        /*002a*/ 	.short	(.L_14437 - .L_14436)
.L_14436:
        /*002c*/ 	.word	0x00000000
        /*0030*/ 	.short	0x0000
        /*0032*/ 	.short	0x0000
        /*0034*/ 	.byte	0x00, 0xf5, 0x21, 0x00


	//----- nvinfo : EIATTR_SPARSE_MMA_MASK
	.align		4
.L_14437:
        /*0038*/ 	.byte	0x03, 0x50
        /*003a*/ 	.short	0x0000


	//----- nvinfo : EIATTR_MAXREG_COUNT
	.align		4
        /*003c*/ 	.byte	0x03, 0x1b
        /*003e*/ 	.short	0x00ff


	//----- nvinfo : EIATTR_NUM_BARRIERS
	.align		4
        /*0040*/ 	.byte	0x02, 0x4c
        /*0042*/ 	.byte	0x01
	.zero		1


	//----- nvinfo : EIATTR_MERCURY_ISA_VERSION
	.align		4
        /*0044*/ 	.byte	0x03, 0x5f
        /*0046*/ 	.short	0x0101


	//----- nvinfo : EIATTR_COOP_GROUP_MASK_REGIDS
	.align		4
        /*0048*/ 	.byte	0x04, 0x29
        /*004a*/ 	.short	(.L_14439 - .L_14438)


	//   ....[0]....
.L_14438:
        /*004c*/ 	.word	0xffffffff


	//   ....[1]....
        /*0050*/ 	.word	0xffffffff


	//   ....[2]....
        /*0054*/ 	.word	0xffffffff


	//   ....[3]....
        /*0058*/ 	.word	0xffffffff


	//   ....[4]....
        /*005c*/ 	.word	0xffffffff


	//   ....[5]....
        /*0060*/ 	.word	0xffffffff


	//   ....[6]....
        /*0064*/ 	.word	0xffffffff


	//   ....[7]....
        /*0068*/ 	.word	0xffffffff


	//   ....[8]....
        /*006c*/ 	.word	0xffffffff


	//   ....[9]....
        /*0070*/ 	.word	0xffffffff


	//   ....[10]....
        /*0074*/ 	.word	0xffffffff


	//   ....[11]....
        /*0078*/ 	.word	0xffffffff


	//   ....[12]....
        /*007c*/ 	.word	0xffffffff


	//   ....[13]....
        /*0080*/ 	.word	0xffffffff


	//   ....[14]....
        /*0084*/ 	.word	0xffffffff


	//   ....[15]....
        /*0088*/ 	.word	0xffffffff


	//   ....[16]....
        /*008c*/ 	.word	0xffffffff


	//   ....[17]....
        /*0090*/ 	.word	0xffffffff


	//   ....[18]....
        /*0094*/ 	.word	0xffffffff


	//   ....[19]....
        /*0098*/ 	.word	0xffffffff


	//   ....[20]....
        /*009c*/ 	.word	0x0500000a


	//   ....[21]....
        /*00a0*/ 	.word	0x0500000a


	//   ....[22]....
        /*00a4*/ 	.word	0x0500000a


	//   ....[23]....
        /*00a8*/ 	.word	0x0500000a


	//   ....[24]....
        /*00ac*/ 	.word	0x0500000a


	//   ....[25]....
        /*00b0*/ 	.word	0x0500000a


	//   ....[26]....
        /*00b4*/ 	.word	0x0500000a


	//   ....[27]....
        /*00b8*/ 	.word	0x0500000a


	//   ....[28]....
        /*00bc*/ 	.word	0x0500000a


	//   ....[29]....
        /*00c0*/ 	.word	0x0500000a


	//----- nvinfo : EIATTR_COOP_GROUP_INSTR_OFFSETS
	.align		4
.L_14439:
        /*00c4*/ 	.byte	0x04, 0x28
        /*00c6*/ 	.short	(.L_14441 - .L_14440)


	//   ....[0]....
.L_14440:
        /*00c8*/ 	.word	0x00000350


	//   ....[1]....
        /*00cc*/ 	.word	0x00000410


	//   ....[2]....
        /*00d0*/ 	.word	0x00000450


	//   ....[3]....
        /*00d4*/ 	.word	0x00000480


	//   ....[4]....
        /*00d8*/ 	.word	0x000004c0


	//   ....[5]....
        /*00dc*/ 	.word	0x00000580


	//   ....[6]....
        /*00e0*/ 	.word	0x000005b0


	//   ....[7]....
        /*00e4*/ 	.word	0x000005e0


	//   ....[8]....
        /*00e8*/ 	.word	0x00000610


	//   ....[9]....
        /*00ec*/ 	.word	0x00000640


	//   ....[10]....
        /*00f0*/ 	.word	0x00000a50


	//   ....[11]....
        /*00f4*/ 	.word	0x00000ac0


	//   ....[12]....
        /*00f8*/ 	.word	0x00000ae0


	//   ....[13]....
        /*00fc*/ 	.word	0x00000b00


	//   ....[14]....
        /*0100*/ 	.word	0x00000b20


	//   ....[15]....
        /*0104*/ 	.word	0x00000bb0


	//   ....[16]....
        /*0108*/ 	.word	0x00000bd0


	//   ....[17]....
        /*010c*/ 	.word	0x00000bf0


	//   ....[18]....
        /*0110*/ 	.word	0x00000c10


	//   ....[19]....
        /*0114*/ 	.word	0x00000c30


	//   ....[20]....
        /*0118*/ 	.word	0x000010a0


	//   ....[21]....
        /*011c*/ 	.word	0x00001120


	//   ....[22]....
        /*0120*/ 	.word	0x000011a0


	//   ....[23]....
        /*0124*/ 	.word	0x00001220


	//   ....[24]....
        /*0128*/ 	.word	0x000012a0


	//   ....[25]....
        /*012c*/ 	.word	0x00001320


	//   ....[26]....
        /*0130*/ 	.word	0x00001390


	//   ....[27]....
        /*0134*/ 	.word	0x00001400


	//   ....[28]....
        /*0138*/ 	.word	0x00001470


	//   ....[29]....
        /*013c*/ 	.word	0x000014e0


	//----- nvinfo : EIATTR_VRC_CTA_INIT_COUNT
	.align		4
.L_14441:
        /*0140*/ 	.byte	0x02, 0x4a
	.zero		1
	.zero		1


	//----- nvinfo : EIATTR_EXIT_INSTR_OFFSETS
	.align		4
        /*0144*/ 	.byte	0x04, 0x1c
        /*0146*/ 	.short	(.L_14443 - .L_14442)


	//   ....[0]....
.L_14442:
        /*0148*/ 	.word	0x00000c90


	//   ....[1]....
        /*014c*/ 	.word	0x00001040


	//----- nvinfo : EIATTR_CRS_STACK_SIZE
	.align		4
.L_14443:
        /*0150*/ 	.byte	0x04, 0x1e
        /*0152*/ 	.short	(.L_14445 - .L_14444)
.L_14444:
        /*0154*/ 	.word	0x00000000


	//----- nvinfo : EIATTR_CBANK_PARAM_SIZE
	.align		4
.L_14445:
        /*0158*/ 	.byte	0x03, 0x19
        /*015a*/ 	.short	0x0018


	//----- nvinfo : EIATTR_PARAM_CBANK
	.align		4
        /*015c*/ 	.byte	0x04, 0x0a
        /*015e*/ 	.short	(.L_14447 - .L_14446)
	.align		4
.L_14446:
        /*0160*/ 	.word	index@(.nv.constant0._ZN2at6native43_GLOBAL__N__9ae7fba5_10_SoftMax_cu_9f978f6323cunn_SoftMaxForwardSmemILi8EN3c104HalfEfS4_NS1_22SoftMaxForwardEpilogueElEEvPT2_PKT0_T4_)
        /*0164*/ 	.short	0x0380
        /*0166*/ 	.short	0x0018


	//----- nvinfo : EIATTR_SW_WAR
	.align		4
.L_14447:
        /*0168*/ 	.byte	0x04, 0x36
        /*016a*/ 	.short	(.L_14449 - .L_14448)
.L_14448:
        /*016c*/ 	.word	0x00000008
.L_14449:


//--------------------- .nv.info._ZN2at6native43_GLOBAL__N__9ae7fba5_10_SoftMax_cu_9f978f6322cunn_SoftMaxForwardRegIN3c104HalfEfS4_NS1_22SoftMaxForwardEpilogueElLi9EEEvPT1_PKT_T3_ --------------------------
	.section	.nv.info._ZN2at6native43_GLOBAL__N__9ae7fba5_10_SoftMax_cu_9f978f6322cunn_SoftMaxForwardRegIN3c104HalfEfS4_NS1_22SoftMaxForwardEpilogueElLi9EEEvPT1_PKT_T3_,"",@"SHT_CUDA_INFO"
	.sectionflags	@""
	.align	4


	//----- nvinfo : EIATTR_CUDA_API_VERSION
	.align		4
        /*0000*/ 	.byte	0x04, 0x37
        /*0002*/ 	.short	(.L_14451 - .L_14450)
.L_14450:
        /*0004*/ 	.word	0x00000082


	//----- nvinfo : EIATTR_KPARAM_INFO
	.align		4
.L_14451:
        /*0008*/ 	.byte	0x04, 0x17
        /*000a*/ 	.short	(.L_14453 - .L_14452)
.L_14452:
        /*000c*/ 	.word	0x00000000
        /*0010*/ 	.short	0x0002
        /*0012*/ 	.short	0x0010
        /*0014*/ 	.byte	0x00, 0xf0, 0x21, 0x00


	//----- nvinfo : EIATTR_KPARAM_INFO
	.align		4
.L_14453:
        /*0018*/ 	.byte	0x04, 0x17
        /*001a*/ 	.short	(.L_14455 - .L_14454)
.L_14454:
        /*001c*/ 	.word	0x00000000
        /*0020*/ 	.short	0x0001
        /*0022*/ 	.short	0x0008
        /*0024*/ 	.byte	0x00, 0xf5, 0x21, 0x00


	//----- nvinfo : EIATTR_KPARAM_INFO
	.align		4
.L_14455:
        /*0028*/ 	.byte	0x04, 0x17
        /*002a*/ 	.short	(.L_14457 - .L_14456)
.L_14456:
        /*002c*/ 	.word	0x00000000
        /*0030*/ 	.short	0x0000
        /*0032*/ 	.short	0x0000
        /*0034*/ 	.byte	0x00, 0xf5, 0x21, 0x00


	//----- nvinfo : EIATTR_SPARSE_MMA_MASK
	.align		4
.L_14457:
        /*0038*/ 	.byte	0x03, 0x50
        /*003a*/ 	.short	0x0000


	//----- nvinfo : EIATTR_MAXREG_COUNT
	.align		4
        /*003c*/ 	.byte	0x03, 0x1b
        /*003e*/ 	.short	0x00ff


	//----- nvinfo : EIATTR_NUM_BARRIERS
	.align		4
        /*0040*/ 	.byte	0x02, 0x4c
        /*0042*/ 	.byte	0x01
	.zero		1


	//----- nvinfo : EIATTR_MERCURY_ISA_VERSION
	.align		4
        /*0044*/ 	.byte	0x03, 0x5f
        /*0046*/ 	.short	0x0101


	//----- nvinfo : EIATTR_COOP_GROUP_MASK_REGIDS
	.align		4
        /*0048*/ 	.byte	0x04, 0x29
        /*004a*/ 	.short	(.L_14459 - .L_14458)


	//   ....[0]....
.L_14458:
        /*004c*/ 	.word	0xffffffff


	//   ....[1]....
        /*0050*/ 	.word	0xffffffff


	//   ....[2]....
        /*0054*/ 	.word	0xffffffff


	//   ....[3]....
        /*0058*/ 	.word	0xffffffff


	//   ....[4]....
        /*005c*/ 	.word	0xffffffff


	//   ....[5]....
        /*0060*/ 	.word	0xffffffff


	//   ....[6]....
        /*0064*/ 	.word	0xffffffff


	//   ....[7]....
        /*0068*/ 	.word	0xffffffff


	//   ....[8]....
        /*006c*/ 	.word	0xffffffff


	//   ....[9]....
        /*0070*/ 	.word	0xffffffff


	//   ....[10]....
        /*0074*/ 	.word	0xffffffff


	//   ....[11]....
        /*0078*/ 	.word	0xffffffff


	//   ....[12]....
        /*007c*/ 	.word	0xffffffff


	//   ....[13]....
        /*0080*/ 	.word	0xffffffff


	//   ....[14]....
        /*0084*/ 	.word	0xffffffff


	//   ....[15]....
        /*0088*/ 	.word	0xffffffff


	//   ....[16]....
        /*008c*/ 	.word	0xffffffff


	//   ....[17]....
        /*0090*/ 	.word	0xffffffff


	//   ....[18]....
        /*0094*/ 	.word	0xffffffff


	//   ....[19]....
        /*0098*/ 	.word	0xffffffff


	//   ....[20]....
        /*009c*/ 	.word	0x0500001c


	//   ....[21]....
        /*00a0*/ 	.word	0x0500001c


	//   ....[22]....
        /*00a4*/ 	.word	0x0500001c


	//   ....[23]....
        /*00a8*/ 	.word	0x0500001c


	//   ....[24]....
        /*00ac*/ 	.word	0x0500001c


	//   ....[25]....
        /*00b0*/ 	.word	0x0500001c


	//   ....[26]....
        /*00b4*/ 	.word	0x0500001c


	//   ....[27]....
        /*00b8*/ 	.word	0x0500001c


	//   ....[28]....
        /*00bc*/ 	.word	0x0500001c


	//   ....[29]....
        /*00c0*/ 	.word	0x0500001c


	//----- nvinfo : EIATTR_COOP_GROUP_INSTR_OFFSETS
	.align		4
.L_14459:
        /*00c4*/ 	.byte	0x04, 0x28
        /*00c6*/ 	.short	(.L_14461 - .L_14460)


	//   ....[0]....
.L_14460:
        /*00c8*/ 	.word	0x000007d0


	//   ....[1]....
        /*00cc*/ 	.word	0x00000800


	//   ....[2]....
        /*00d0*/ 	.word	0x00000830


	//   ....[3]....
        /*00d4*/ 	.word	0x00000860


	//   ....[4]....
        /*00d8*/ 	.word	0x00000890


	//   ....[5]....
        /*00dc*/ 	.word	0x00000a30


	//   ....[6]....
        /*00e0*/ 	.word	0x00000a60


	//   ....[7]....
        /*00e4*/ 	.word	0x00000a90


	//   ....[8]....
        /*00e8*/ 	.word	0x00000ac0


	//   ....[9]....
        /*00ec*/ 	.word	0x00000af0


	//   ....[10]....
        /*00f0*/ 	.word	0x00000fe0


	//   ....[11]....
        /*00f4*/ 	.word	0x00001010


	//   ....[12]....
        /*00f8*/ 	.word	0x00001040


	//   ....[13]....
        /*00fc*/ 	.word	0x00001060


	//   ....[14]....
        /*0100*/ 	.word	0x00001080


	//   ....[15]....
        /*0104*/ 	.word	0x00001120


	//   ....[16]....
        /*0108*/ 	.word	0x00001140


	//   ....[17]....
        /*010c*/ 	.word	0x00001160


	//   ....[18]....
        /*0110*/ 	.word	0x00001180


	//   ....[19]....
        /*0114*/ 	.word	0x000011a0


	//   ....[20]....
        /*0118*/ 	.word	0x00001c80


	//   ....[21]....
        /*011c*/ 	.word	0x00001d00


	//   ....[22]....
        /*0120*/ 	.word	0x00001d80


	//   ....[23]....
        /*0124*/ 	.word	0x00001e00


	//   ....[24]....
        /*0128*/ 	.word	0x00001e80


	//   ....[25]....
        /*012c*/ 	.word	0x00001f00


	//   ....[26]....
        /*0130*/ 	.word	0x00001f70


	//   ....[27]....
        /*0134*/ 	.word	0x00001fe0


	//   ....[28]....
        /*0138*/ 	.word	0x00002050


	//   ....[29]....
        /*013c*/ 	.word	0x000020c0


	//----- nvinfo : EIATTR_VRC_CTA_INIT_COUNT
	.align		4
.L_14461:
        /*0140*/ 	.byte	0x02, 0x4a
	.zero		1
	.zero		1


	//----- nvinfo : EIATTR_EXIT_INSTR_OFFSETS
	.align		4
        /*0144*/ 	.byte	0x04, 0x1c
        /*0146*/ 	.short	(.L_14463 - .L_14462)


	//   ....[0]....
.L_14462:
        /*0148*/ 	.word	0x00001b30


	//   ....[1]....
        /*014c*/ 	.word	0x00001c20


	//----- nvinfo : EIATTR_CRS_STACK_SIZE
	.align		4
.L_14463:
        /*0150*/ 	.byte	0x04, 0x1e
        /*0152*/ 	.short	(.L_14465 - .L_14464)
.L_14464:
        /*0154*/ 	.word	0x00000000


	//----- nvinfo : EIATTR_CBANK_PARAM_SIZE
	.align		4
.L_14465:
        /*0158*/ 	.byte	0x03, 0x19
        /*015a*/ 	.short	0x0018


	//----- nvinfo : EIATTR_PARAM_CBANK
	.align		4
        /*015c*/ 	.byte	0x04, 0x0a
        /*015e*/ 	.short	(.L_14467 - .L_14466)
	.align		4
.L_14466:
        /*0160*/ 	.word	index@(.nv.constant0._ZN2at6native43_GLOBAL__N__9ae7fba5_10_SoftMax_cu_9f978f6322cunn_SoftMaxForwardRegIN3c104HalfEfS4_NS1_22SoftMaxForwardEpilogueElLi9EEEvPT1_PKT_T3_)
        /*0164*/ 	.short	0x0380
        /*0166*/ 	.short	0x0018


	//----- nvinfo : EIATTR_SW_WAR
	.align		4
.L_14467:
        /*0168*/ 	.byte	0x04, 0x36
        /*016a*/ 	.short	(.L_14469 - .L_14468)
.L_14468:
        /*016c*/ 	.word	0x00000008
.L_14469:


//--------------------- .nv.info._ZN2at6native43_GLOBAL__N__9ae7fba5_10_SoftMax_cu_9f978f6322cunn_SoftMaxForwardRegIN3c104HalfEfS4_NS1_22SoftMaxForwardEpilogueElLi8EEEvPT1_PKT_T3_ --------------------------
	.section	.nv.info._ZN2at6native43_GLOBAL__N__9ae7fba5_10_SoftMax_cu_9f978f6322cunn_SoftMaxForwardRegIN3c104HalfEfS4_NS1_22SoftMaxForwardEpilogueElLi8EEEvPT1_PKT_T3_,"",@"SHT_CUDA_INFO"
	.sectionflags	@""
	.align	4


	//----- nvinfo : EIATTR_CUDA_API_VERSION
	.align		4
        /*0000*/ 	.byte	0x04, 0x37
        /*0002*/ 	.short	(.L_14471 - .L_14470)
.L_14470:
        /*0004*/ 	.word	0x00000082


	//----- nvinfo : EIATTR_KPARAM_INFO
	.align		4
.L_14471:
        /*0008*/ 	.byte	0x04, 0x17
        /*000a*/ 	.short	(.L_14473 - .L_14472)
.L_14472:
        /*000c*/ 	.word	0x00000000
        /*0010*/ 	.short	0x0002
        /*0012*/ 	.short	0x0010
        /*0014*/ 	.byte	0x00, 0xf0, 0x21, 0x00


	//----- nvinfo : EIATTR_KPARAM_INFO
	.align		4
.L_14473:
        /*0018*/ 	.byte	0x04, 0x17
        /*001a*/ 	.short	(.L_14475 - .L_14474)
.L_14474:
        /*001c*/ 	.word	0x00000000
        /*0020*/ 	.short	0x0001
        /*0022*/ 	.short	0x0008
        /*0024*/ 	.byte	0x00, 0xf5, 0x21, 0x00


	//----- nvinfo : EIATTR_KPARAM_INFO
	.align		4
.L_14475:
        /*0028*/ 	.byte	0x04, 0x17
        /*002a*/ 	.short	(.L_14477 - .L_14476)
.L_14476:
        /*002c*/ 	.word	0x00000000
        /*0030*/ 	.short	0x0000
        /*0032*/ 	.short	0x0000
        /*0034*/ 	.byte	0x00, 0xf5, 0x21, 0x00


	//----- nvinfo : EIATTR_SPARSE_MMA_MASK
	.align		4
.L_14477:
        /*0038*/ 	.byte	0x03, 0x50
        /*003a*/ 	.short	0x0000


	//----- nvinfo : EIATTR_MAXREG_COUNT
	.align		4
        /*003c*/ 	.byte	0x03, 0x1b
        /*003e*/ 	.short	0x00ff


	//----- nvinfo : EIATTR_NUM_BARRIERS
	.align		4
        /*0040*/ 	.byte	0x02, 0x4c
        /*0042*/ 	.byte	0x01
	.zero		1


	//----- nvinfo : EIATTR_MERCURY_ISA_VERSION
	.align		4
        /*0044*/ 	.byte	0x03, 0x5f
        /*0046*/ 	.short	0x0101


	//----- nvinfo : EIATTR_COOP_GROUP_MASK_REGIDS
	.align		4
        /*0048*/ 	.byte	0x04, 0x29
        /*004a*/ 	.short	(.L_14479 - .L_14478)


	//   ....[0]....
.L_14478:
        /*004c*/ 	.word	0xffffffff


	//   ....[1]....
        /*0050*/ 	.word	0xffffffff


	//   ....[2]....
        /*0054*/ 	.word	0xffffffff


	//   ....[3]....
        /*0058*/ 	.word	0xffffffff


	//   ....[4]....
        /*005c*/ 	.word	0xffffffff


	//   ....[5]....
        /*0060*/ 	.word	0xffffffff


	//   ....[6]....
        /*0064*/ 	.word	0xffffffff


	//   ....[7]....
        /*0068*/ 	.word	0xffffffff


	//   ....[8]....
        /*006c*/ 	.word	0xffffffff


	//   ....[9]....
        /*0070*/ 	.word	0xffffffff


	//   ....[10]....
        /*0074*/ 	.word	0xffffffff


	//   ....[11]....
        /*0078*/ 	.word	0xffffffff


	//   ....[12]....
        /*007c*/ 	.word	0xffffffff


	//   ....[13]....
        /*0080*/ 	.word	0xffffffff


	//   ....[14]....
        /*0084*/ 	.word	0xffffffff


	//   ....[15]....
        /*0088*/ 	.word	0xffffffff


	//   ....[16]....
        /*008c*/ 	.word	0xffffffff


	//   ....[17]....
        /*0090*/ 	.word	0xffffffff


	//   ....[18]....
        /*0094*/ 	.word	0xffffffff


	//   ....[19]....
        /*0098*/ 	.word	0xffffffff


	//   ....[20]....
        /*009c*/ 	.word	0x05000002


	//   ....[21]....
        /*00a0*/ 	.word	0x05000002


	//   ....[22]....
        /*00a4*/ 	.word	0x05000002


	//   ....[23]....
        /*00a8*/ 	.word	0x05000002


	//   ....[24]....
        /*00ac*/ 	.word	0x05000002


	//   ....[25]....
        /*00b0*/ 	.word	0x05000002


	//   ....[26]....
        /*00b4*/ 	.word	0x05000002


	//   ....[27]....
        /*00b8*/ 	.word	0x05000002


	//   ....[28]....
        /*00bc*/ 	.word	0x05000002


	//   ....[29]....
        /*00c0*/ 	.word	0x05000002


	//----- nvinfo : EIATTR_COOP_GROUP_INSTR_OFFSETS
	.align		4
.L_14479:
        /*00c4*/ 	.byte	0x04, 0x28
        /*00c6*/ 	.short	(.L_14481 - .L_14480)


	//   ....[0]....
.L_14480:
        /*00c8*/ 	.word	0x000006c0


	//   ....[1]....
        /*00cc*/ 	.word	0x000006f0


	//   ....[2]....
        /*00d0*/ 	.word	0x00000720


	//   ....[3]....
        /*00d4*/ 	.word	0x00000750


	//   ....[4]....
        /*00d8*/ 	.word	0x00000790


	//   ....[5]....
        /*00dc*/ 	.word	0x00000940


	//   ....[6]....
        /*00e0*/ 	.word	0x00000970


	//   ....[7]....
        /*00e4*/ 	.word	0x000009a0


	//   ....[8]....
        /*00e8*/ 	.word	0x000009d0


	//   ....[9]....
        /*00ec*/ 	.word	0x00000a00


	//   ....[10]....
        /*00f0*/ 	.word	0x00000e80


	//   ....[11]....
        /*00f4*/ 	.word	0x00000ea0


	//   ....[12]....
        /*00f8*/ 	.word	0x00000ec0


	//   ....[13]....
        /*00fc*/ 	.word	0x00000ee0


	//   ....[14]....
        /*0100*/ 	.word	0x00000f10


	//   ....[15]....
        /*0104*/ 	.word	0x00000fd0


	//   ....[16]....
        /*0108*/ 	.word	0x00000ff0


	//   ....[17]....
        /*010c*/ 	.word	0x00001010


	//   ....[18]....
        /*0110*/ 	.word	0x00001030


	//   ....[19]....
        /*0114*/ 	.word	0x00001050


	//   ....[20]....
        /*0118*/ 	.word	0x00001a40


	//   ....[21]....
        /*011c*/ 	.word	0x00001ac0


	//   ....[22]....
        /*0120*/ 	.word	0x00001b40


	//   ....[23]....
        /*0124*/ 	.word	0x00001bc0


	//   ....[24]....
        /*0128*/ 	.word	0x00001c40


	//   ....[25]....
        /*012c*/ 	.word	0x00001cd0


	//   ....[26]....
        /*0130*/ 	.word	0x00001d40


	//   ....[27]....
        /*0134*/ 	.word	0x00001db0


	//   ....[28]....
        /*0138*/ 	.word	0x00001e20


	//   ....[29]....
        /*013c*/ 	.word	0x00001e90


	//----- nvinfo : EIATTR_VRC_CTA_INIT_COUNT
	.align		4
.L_14481:
        /*0140*/ 	.byte	0x02, 0x4a
	.zero		1
	.zero		1


	//----- nvinfo : EIATTR_EXIT_INSTR_OFFSETS
	.align		4
        /*0144*/ 	.byte	0x04, 0x1c
        /*0146*/ 	.short	(.L_14483 - .L_14482)


	//   ....[0]....
.L_14482:
        /*0148*/ 	.word	0x000018f0


	//   ....[1]....
        /*014c*/ 	.word	0x000019e0


	//----- nvinfo : EIATTR_CRS_STACK_SIZE
	.align		4
.L_14483:
        /*0150*/ 	.byte	0x04, 0x1e
        /*0152*/ 	.short	(.L_14485 - .L_14484)
.L_14484:
        /*0154*/ 	.word	0x00000000


	//----- nvinfo : EIATTR_CBANK_PARAM_SIZE
	.align		4
.L_14485:
        /*0158*/ 	.byte	0x03, 0x19
        /*015a*/ 	.short	0x0018


	//----- nvinfo : EIATTR_PARAM_CBANK
	.align		4
        /*015c*/ 	.byte	0x04, 0x0a
        /*015e*/ 	.short	(.L_14487 - .L_14486)
	.align		4
.L_14486:
        /*0160*/ 	.word	index@(.nv.constant0._ZN2at6native43_GLOBAL__N__9ae7fba5_10_SoftMax_cu_9f978f6322cunn_SoftMaxForwardRegIN3c104HalfEfS4_NS1_22SoftMaxForwardEpilogueElLi8EEEvPT1_PKT_T3_)
        /*0164*/ 	.short	0x0380
        /*0166*/ 	.short	0x0018


	//----- nvinfo : EIATTR_SW_WAR
	.align		4
.L_14487:
        /*0168*/ 	.byte	0x04, 0x36
        /*016a*/ 	.short	(.L_14489 - .L_14488)
.L_14488:
        /*016c*/ 	.word	0x00000008
.L_14489:


//--------------------- .nv.info._ZN2at6native43_GLOBAL__N__9ae7fba5_10_SoftMax_cu_9f978f6322cunn_SoftMaxForwardRegIN3c104HalfEfS4_NS1_22SoftMaxForwardEpilogueElLi7EEEvPT1_PKT_T3_ --------------------------
	.section	.nv.info._ZN2at6native43_GLOBAL__N__9ae7fba5_10_SoftMax_cu_9f978f6322cunn_SoftMaxForwardRegIN3c104HalfEfS4_NS1_22SoftMaxForwardEpilogueElLi7EEEvPT1_PKT_T3_,"",@"SHT_CUDA_INFO"
	.sectionflags	@""
	.align	4


	//----- nvinfo : EIATTR_CUDA_API_VERSION
	.align		4
        /*0000*/ 	.byte	0x04, 0x37
        /*0002*/ 	.short	(.L_14491 - .L_14490)
.L_14490:
        /*0004*/ 	.word	0x00000082


	//----- nvinfo : EIATTR_KPARAM_INFO
	.align		4
.L_14491:
        /*0008*/ 	.byte	0x04, 0x17
        /*000a*/ 	.short	(.L_14493 - .L_14492)
.L_14492:
        /*000c*/ 	.word	0x00000000
        /*0010*/ 	.short	0x0002
        /*0012*/ 	.short	0x0010
        /*0014*/ 	.byte	0x00, 0xf0, 0x21, 0x00


	//----- nvinfo : EIATTR_KPARAM_INFO
	.align		4
.L_14493:
        /*0018*/ 	.byte	0x04, 0x17
        /*001a*/ 	.short	(.L_14495 - .L_14494)
.L_14494:
        /*001c*/ 	.word	0x00000000
        /*0020*/ 	.short	0x0001
        /*0022*/ 	.short	0x0008
        /*0024*/ 	.byte	0x00, 0xf5, 0x21, 0x00


	//----- nvinfo : EIATTR_KPARAM_INFO
	.align		4
.L_14495:
        /*0028*/ 	.byte	0x04, 0x17
        /*002a*/ 	.short	(.L_14497 - .L_14496)
.L_14496:
        /*002c*/ 	.word	0x00000000
        /*0030*/ 	.short	0x0000
        /*0032*/ 	.short	0x0000
        /*0034*/ 	.byte	0x00, 0xf5, 0x21, 0x00


	//----- nvinfo : EIATTR_SPARSE_MMA_MASK
	.align		4
.L_14497:
        /*0038*/ 	.byte	0x03, 0x50
        /*003a*/ 	.short	0x0000


	//----- nvinfo : EIATTR_MAXREG_COUNT
	.align		4
        /*003c*/ 	.byte	0x03, 0x1b
        /*003e*/ 	.short	0x00ff


	//----- nvinfo : EIATTR_NUM_BARRIERS
	.align		4
        /*0040*/ 	.byte	0x02, 0x4c
        /*0042*/ 	.byte	0x01
	.zero		1


	//----- nvinfo : EIATTR_MERCURY_ISA_VERSION
	.align		4
        /*0044*/ 	.byte	0x03, 0x5f
        /*0046*/ 	.short	0x0101


	//----- nvinfo : EIATTR_COOP_GROUP_MASK_REGIDS
	.align		4
        /*0048*/ 	.byte	0x04, 0x29
        /*004a*/ 	.short	(.L_14499 - .L_14498)


	//   ....[0]....
.L_14498:
        /*004c*/ 	.word	0xffffffff


	//   ....[1]....
        /*0050*/ 	.word	0xffffffff


	//   ....[2]....
        /*0054*/ 	.word	0xffffffff


	//   ....[3]....
        /*0058*/ 	.word	0xffffffff


	//   ....[4]....
        /*005c*/ 	.word	0xffffffff


	//   ....[5]....
        /*0060*/ 	.word	0xffffffff


	//   ....[6]....
        /*0064*/ 	.word	0xffffffff


	//   ....[7]....
        /*0068*/ 	.word	0xffffffff


	//   ....[8]....
        /*006c*/ 	.word	0xffffffff


	//   ....[9]....
        /*0070*/ 	.word	0xffffffff


	//   ....[10]....
        /*0074*/ 	.word	0xffffffff


	//   ....[11]....
        /*0078*/ 	.word	0xffffffff


	//   ....[12]....
        /*007c*/ 	.word	0xffffffff


	//   ....[13]....
        /*0080*/ 	.word	0xffffffff


	//   ....[14]....
        /*0084*/ 	.word	0xffffffff


	//   ....[15]....
        /*0088*/ 	.word	0xffffffff


	//   ....[16]....
        /*008c*/ 	.word	0xffffffff


	//   ....[17]....
        /*0090*/ 	.word	0xffffffff


	//   ....[18]....
        /*0094*/ 	.word	0xffffffff


	//   ....[19]....
        /*0098*/ 	.word	0xffffffff


	//   ....[20]....
        /*009c*/ 	.word	0x05000015


	//   ....[21]....
        /*00a0*/ 	.word	0x05000015


	//   ....[22]....
        /*00a4*/ 	.word	0x05000015


	//   ....[23]....
        /*00a8*/ 	.word	0x05000015


	//   ....[24]....
        /*00ac*/ 	.word	0x05000015


	//   ....[25]....
        /*00b0*/ 	.word	0x05000015


	//   ....[26]....
        /*00b4*/ 	.word	0x05000015


	//   ....[27]....
        /*00b8*/ 	.word	0x05000015


	//   ....[28]....
        /*00bc*/ 	.word	0x05000015


	//   ....[29]....
        /*00c0*/ 	.word	0x05000015


	//----- nvinfo : EIATTR_COOP_GROUP_INSTR_OFFSETS
	.align		4
.L_14499:
        /*00c4*/ 	.byte	0x04, 0x28
        /*00c6*/ 	.short	(.L_14501 - .L_14500)


	//   ....[0]....
.L_14500:
        /*00c8*/ 	.word	0x000005c0


	//   ....[1]....
        /*00cc*/ 	.word	0x00000600


	//   ....[2]....
        /*00d0*/ 	.word	0x00000630


	//   ....[3]....
        /*00d4*/ 	.word	0x00000660


	//   ....[4]....
        /*00d8*/ 	.word	0x000006b0


	//   ....[5]....
        /*00dc*/ 	.word	0x00000870


	//   ....[6]....
        /*00e0*/ 	.word	0x000008a0


	//   ....[7]....
        /*00e4*/ 	.word	0x000008d0


	//   ....[8]....
        /*00e8*/ 	.word	0x00000900


	//   ....[9]....
        /*00ec*/ 	.word	0x00000930


	//   ....[10]....
        /*00f0*/ 	.word	0x00000d30


	//   ....[11]....
        /*00f4*/ 	.word	0x00000d50


	//   ....[12]....
        /*00f8*/ 	.word	0x00000d70


	//   ....[13]....
        /*00fc*/ 	.word	0x00000d90


	//   ....[14]....
        /*0100*/ 	.word	0x00000dc0


	//   ....[15]....
        /*0104*/ 	.word	0x00000e80


	//   ....[16]....
        /*0108*/ 	.word	0x00000ea0


	//   ....[17]....
        /*010c*/ 	.word	0x00000ec0


	//   ....[18]....
        /*0110*/ 	.word	0x00000ee0


	//   ....[19]....
        /*0114*/ 	.word	0x00000f00


	//   ....[20]....
        /*0118*/ 	.word	0x00001790


	//   ....[21]....
        /*011c*/ 	.word	0x00001810


	//   ....[22]....
        /*0120*/ 	.word	0x00001890


	//   ....[23]....
        /*0124*/ 	.word	0x00001910


	//   ....[24]....
        /*0128*/ 	.word	0x00001990


	//   ....[25]....
        /*012c*/ 	.word	0x00001a10


	//   ....[26]....
        /*0130*/ 	.word	0x00001a80


	//   ....[27]....
        /*0134*/ 	.word	0x00001af0


	//   ....[28]....
        /*0138*/ 	.word	0x00001b60


	//   ....[29]....
        /*013c*/ 	.word	0x00001bd0


	//----- nvinfo : EIATTR_VRC_CTA_INIT_COUNT
	.align		4
.L_14501:
        /*0140*/ 	.byte	0x02, 0x4a
	.zero		1
	.zero		1


	//----- nvinfo : EIATTR_EXIT_INSTR_OFFSETS
	.align		4
        /*0144*/ 	.byte	0x04, 0x1c
        /*0146*/ 	.short	(.L_14503 - .L_14502)


	//   ....[0]....
.L_14502:
        /*0148*/ 	.word	0x00001640


	//   ....[1]....
        /*014c*/ 	.word	0x00001730


	//----- nvinfo : EIATTR_CRS_STACK_SIZE
	.align		4
.L_14503:
        /*0150*/ 	.byte	0x04, 0x1e
        /*0152*/ 	.short	(.L_14505 - .L_14504)
.L_14504:
        /*0154*/ 	.word	0x00000000


	//----- nvinfo : EIATTR_CBANK_PARAM_SIZE
	.align		4
.L_14505:
        /*0158*/ 	.byte	0x03, 0x19
        /*015a*/ 	.short	0x0018


	//----- nvinfo : EIATTR_PARAM_CBANK
	.align		4
        /*015c*/ 	.byte	0x04, 0x0a
        /*015e*/ 	.short	(.L_14507 - .L_14506)
	.align		4
.L_14506:
        /*0160*/ 	.word	index@(.nv.constant0._ZN2at6native43_GLOBAL__N__9ae7fba5_10_SoftMax_cu_9f978f6322cunn_SoftMaxForwardRegIN3c104HalfEfS4_NS1_22SoftMaxForwardEpilogueElLi7EEEvPT1_PKT_T3_)
        /*0164*/ 	.short	0x0380
        /*0166*/ 	.short	0x0018


	//----- nvinfo : EIATTR_SW_WAR
	.align		4
.L_14507:
        /*0168*/ 	.byte	0x04, 0x36
        /*016a*/ 	.short	(.L_14509 - .L_14508)
.L_14508:
        /*016c*/ 	.word	0x00000008
.L_14509:


//--------------------- .nv.info._ZN2at6native43_GLOBAL__N__9ae7fba5_10_SoftMax_cu_9f978f6322cunn_SoftMaxForwardRegIN3c104HalfEfS4_NS1_22SoftMaxForwardEpilogueElLi6EEEvPT1_PKT_T3_ --------------------------
	.section	.nv.info._ZN2at6native43_GLOBAL__N__9ae7fba5_10_SoftMax_cu_9f978f6322cunn_SoftMaxForwardRegIN3c104HalfEfS4_NS1_22SoftMaxForwardEpilogueElLi6EEEvPT1_PKT_T3_,"",@"SHT_CUDA_INFO"
	.sectionflags	@""
	.align	4


	//----- nvinfo : EIATTR_CUDA_API_VERSION
	.align		4
        /*0000*/ 	.byte	0x04, 0x37
        /*0002*/ 	.short	(.L_14511 - .L_14510)
.L_14510:
        /*0004*/ 	.word	0x00000082


	//----- nvinfo : EIATTR_KPARAM_INFO
	.align		4
.L_14511:
        /*0008*/ 	.byte	0x04, 0x17
        /*000a*/ 	.short	(.L_14513 - .L_14512)
.L_14512:
        /*000c*/ 	.word	0x00000000
        /*0010*/ 	.short	0x0002
        /*0012*/ 	.short	0x0010
        /*0014*/ 	.byte	0x00, 0xf0, 0x21, 0x00


	//----- nvinfo : EIATTR_KPARAM_INFO
	.align		4
.L_14513:
        /*0018*/ 	.byte	0x04, 0x17
        /*001a*/ 	.short	(.L_14515 - .L_14514)
.L_14514:
        /*001c*/ 	.word	0x00000000
        /*0020*/ 	.short	0x0001
        /*0022*/ 	.short	0x0008
        /*0024*/ 	.byte	0x00, 0xf5, 0x21, 0x00


	//----- nvinfo : EIATTR_KPARAM_INFO
	.align		4
.L_14515:
        /*0028*/ 	.byte	0x04, 0x17
        /*002a*/ 	.short	(.L_14517 - .L_14516)
.L_14516:
        /*002c*/ 	.word	0x00000000
        /*0030*/ 	.short	0x0000
        /*0032*/ 	.short	0x0000
        /*0034*/ 	.byte	0x00, 0xf5, 0x21, 0x00


	//----- nvinfo : EIATTR_SPARSE_MMA_MASK
	.align		4
.L_14517:
        /*0038*/ 	.byte	0x03, 0x50
        /*003a*/ 	.short	0x0000


	//----- nvinfo : EIATTR_MAXREG_COUNT
	.align		4
        /*003c*/ 	.byte	0x03, 0x1b
        /*003e*/ 	.short	0x00ff


	//----- nvinfo : EIATTR_NUM_BARRIERS
	.align		4
        /*0040*/ 	.byte	0x02, 0x4c
        /*0042*/ 	.byte	0x01
	.zero		1


	//----- nvinfo : EIATTR_MERCURY_ISA_VERSION
	.align		4
        /*0044*/ 	.byte	0x03, 0x5f
        /*0046*/ 	.short	0x0101


	//----- nvinfo : EIATTR_COOP_GROUP_MASK_REGIDS
	.align		4
        /*0048*/ 	.byte	0x04, 0x29
        /*004a*/ 	.short	(.L_14519 - .L_14518)


	//   ....[0]....
.L_14518:
        /*004c*/ 	.word	0xffffffff


	//   ....[1]....
        /*0050*/ 	.word	0xffffffff


	//   ....[2]....
        /*0054*/ 	.word	0xffffffff


	//   ....[3]....
        /*0058*/ 	.word	0xffffffff


	//   ....[4]....
        /*005c*/ 	.word	0xffffffff


	//   ....[5]....
        /*0060*/ 	.word	0xffffffff


	//   ....[6]....
        /*0064*/ 	.word	0xffffffff


	//   ....[7]....
        /*0068*/ 	.word	0xffffffff


	//   ....[8]....
        /*006c*/ 	.word	0xffffffff


	//   ....[9]....
        /*0070*/ 	.word	0xffffffff


	//   ....[10]....
        /*0074*/ 	.word	0xffffffff


	//   ....[11]....
        /*0078*/ 	.word	0xffffffff


	//   ....[12]....
        /*007c*/ 	.word	0xffffffff


	//   ....[13]....
        /*0080*/ 	.word	0xffffffff


	//   ....[14]....
        /*0084*/ 	.word	0xffffffff


	//   ....[15]....
        /*0088*/ 	.word	0xffffffff


	//   ....[16]....
        /*008c*/ 	.word	0xffffffff


	//   ....[17]....
        /*0090*/ 	.word	0xffffffff


	//   ....[18]....
        /*0094*/ 	.word	0xffffffff


	//   ....[19]....
        /*0098*/ 	.word	0xffffffff


	//   ....[20]....
        /*009c*/ 	.word	0x05000014


	//   ....[21]....
        /*00a0*/ 	.word	0x05000014


	//   ....[22]....
        /*00a4*/ 	.word	0x05000014


	//   ....[23]....
        /*00a8*/ 	.word	0x05000014


	//   ....[24]....
        /*00ac*/ 	.word	0x05000014


	//   ....[25]....
        /*00b0*/ 	.word	0x05000014


	//   ....[26]....
        /*00b4*/ 	.word	0x05000014


	//   ....[27]....
        /*00b8*/ 	.word	0x05000014


	//   ....[28]....
        /*00bc*/ 	.word	0x05000014


	//   ....[29]....
        /*00c0*/ 	.word	0x05000014


	//----- nvinfo : EIATTR_COOP_GROUP_INSTR_OFFSETS
	.align		4
.L_14519:
        /*00c4*/ 	.byte	0x04, 0x28
        /*00c6*/ 	.short	(.L_14521 - .L_14520)


	//   ....[0]....
.L_14520:
        /*00c8*/ 	.word	0x00000500


	//   ....[1]....
        /*00cc*/ 	.word	0x00000540


	//   ....[2]....
        /*00d0*/ 	.word	0x00000570


	//   ....[3]....
        /*00d4*/ 	.word	0x000005a0


	//   ....[4]....
        /*00d8*/ 	.word	0x000005d0


	//   ....[5]....
        /*00dc*/ 	.word	0x00000720


	//   ....[6]....
        /*00e0*/ 	.word	0x00000750


	//   ....[7]....
        /*00e4*/ 	.word	0x00000780


	//   ....[8]....
        /*00e8*/ 	.word	0x000007b0


	//   ....[9]....
        /*00ec*/ 	.word	0x000007e0


	//   ....[10]....
        /*00f0*/ 	.word	0x00000b10


	//   ....[11]....
        /*00f4*/ 	.word	0x00000b30


	//   ....[12]....
        /*00f8*/ 	.word	0x00000b60


	//   ....[13]....
        /*00fc*/ 	.word	0x00000b90


	//   ....[14]....
        /*0100*/ 	.word	0x00000bb0


	//   ....[15]....
        /*0104*/ 	.word	0x00000c50


	//   ....[16]....
        /*0108*/ 	.word	0x00000c70


	//   ....[17]....
        /*010c*/ 	.word	0x00000c90


	//   ....[18]....
        /*0110*/ 	.word	0x00000cb0


	//   ....[19]....
        /*0114*/ 	.word	0x00000cd0


	//   ....[20]....
        /*0118*/ 	.word	0x000013f0


	//   ....[21]....
        /*011c*/ 	.word	0x00001470


	//   ....[22]....
        /*0120*/ 	.word	0x000014f0


	//   ....[23]....
        /*0124*/ 	.word	0x00001570


	//   ....[24]....
        /*0128*/ 	.word	0x000015f0


	//   ....[25]....
        /*012c*/ 	.word	0x00001670


	//   ....[26]....
        /*0130*/ 	.word	0x000016e0


	//   ....[27]....
        /*0134*/ 	.word	0x00001750


	//   ....[28]....
        /*0138*/ 	.word	0x000017c0


	//   ....[29]....
        /*013c*/ 	.word	0x00001830


	//----- nvinfo : EIATTR_VRC_CTA_INIT_COUNT
	.align		4
.L_14521:
        /*0140*/ 	.byte	0x02, 0x4a
	.zero		1
	.zero		1


	//----- nvinfo : EIATTR_EXIT_INSTR_OFFSETS
	.align		4
        /*0144*/ 	.byte	0x04, 0x1c
        /*0146*/ 	.short	(.L_14523 - .L_14522)


	//   ....[0]....
.L_14522:
        /*0148*/ 	.word	0x000012a0


	//   ....[1]....
        /*014c*/ 	.word	0x00001390


	//----- nvinfo : EIATTR_CRS_STACK_SIZE
	.align		4
.L_14523:
        /*0150*/ 	.byte	0x04, 0x1e
        /*0152*/ 	.short	(.L_14525 - .L_14524)
.L_14524:
        /*0154*/ 	.word	0x00000000


	//----- nvinfo : EIATTR_CBANK_PARAM_SIZE
	.align		4
.L_14525:
        /*0158*/ 	.byte	0x03, 0x19
        /*015a*/ 	.short	0x0018


	//----- nvinfo : EIATTR_PARAM_CBANK
	.align		4
        /*015c*/ 	.byte	0x04, 0x0a
        /*015e*/ 	.short	(.L_14527 - .L_14526)
	.align		4
.L_14526:
        /*0160*/ 	.word	index@(.nv.constant0._ZN2at6native43_GLOBAL__N__9ae7fba5_10_SoftMax_cu_9f978f6322cunn_SoftMaxForwardRegIN3c104HalfEfS4_NS1_22SoftMaxForwardEpilogueElLi6EEEvPT1_PKT_T3_)
        /*0164*/ 	.short	0x0380
        /*0166*/ 	.short	0x0018


	//----- nvinfo : EIATTR_SW_WAR
	.align		4
.L_14527:
        /*0168*/ 	.byte	0x04, 0x36
        /*016a*/ 	.short	(.L_14529 - .L_14528)
.L_14528:
        /*016c*/ 	.word	0x00000008
.L_14529:


//--------------------- .nv.info._ZN2at6native43_GLOBAL__N__9ae7fba5_10_SoftMax_cu_9f978f6322cunn_SoftMaxForwardRegIN3c104HalfEfS4_NS1_22SoftMaxForwardEpilogueElLi5EEEvPT1_PKT_T3_ --------------------------
	.section	.nv.info._ZN2at6native43_GLOBAL__N__9ae7fba5_10_SoftMax_cu_9f978f6322cunn_SoftMaxForwardRegIN3c104HalfEfS4_NS1_22SoftMaxForwardEpilogueElLi5EEEvPT1_PKT_T3_,"",@"SHT_CUDA_INFO"
	.sectionflags	@""
	.align	4


	//----- nvinfo : EIATTR_CUDA_API_VERSION
	.align		4
        /*0000*/ 	.byte	0x04, 0x37
        /*0002*/ 	.short	(.L_14531 - .L_14530)
.L_14530:
        /*0004*/ 	.word	0x00000082


	//----- nvinfo : EIATTR_KPARAM_INFO
	.align		4
.L_14531:
        /*0008*/ 	.byte	0x04, 0x17
        /*000a*/ 	.short	(.L_14533 - .L_14532)
.L_14532:
        /*000c*/ 	.word	0x00000000
        /*0010*/ 	.short	0x0002
        /*0012*/ 	.short	0x0010
        /*0014*/ 	.byte	0x00, 0xf0, 0x21, 0x00


	//----- nvinfo : EIATTR_KPARAM_INFO
	.align		4
.L_14533:
        /*0018*/ 	.byte	0x04, 0x17
        /*001a*/ 	.short	(.L_14535 - .L_14534)
.L_14534:
        /*001c*/ 	.word	0x00000000
        /*0020*/ 	.short	0x0001
        /*0022*/ 	.short	0x0008
        /*0024*/ 	.byte	0x00, 0xf5, 0x21, 0x00


	//----- nvinfo : EIATTR_KPARAM_INFO
	.align		4
.L_14535:
        /*0028*/ 	.byte	0x04, 0x17
        /*002a*/ 	.short	(.L_14537 - .L_14536)
.L_14536:
        /*002c*/ 	.word	0x00000000
        /*0030*/ 	.short	0x0000
        /*0032*/ 	.short	0x0000
        /*0034*/ 	.byte	0x00, 0xf5, 0x21, 0x00


	//----- nvinfo : EIATTR_SPARSE_MMA_MASK
	.align		4
.L_14537:
        /*0038*/ 	.byte	0x03, 0x50
        /*003a*/ 	.short	0x0000


	//----- nvinfo : EIATTR_MAXREG_COUNT
	.align		4
        /*003c*/ 	.byte	0x03, 0x1b
        /*003e*/ 	.short	0x00ff


	//----- nvinfo : EIATTR_NUM_BARRIERS
	.align		4
        /*0040*/ 	.byte	0x02, 0x4c
        /*0042*/ 	.byte	0x01
	.zero		1


	//----- nvinfo : EIATTR_MERCURY_ISA_VERSION
	.align		4
        /*0044*/ 	.byte	0x03, 0x5f
        /*0046*/ 	.short	0x0101


	//----- nvinfo : EIATTR_COOP_GROUP_MASK_REGIDS
	.align		4
        /*0048*/ 	.byte	0x04, 0x29
        /*004a*/ 	.short	(.L_14539 - .L_14538)


	//   ....[0]....
.L_14538:
        /*004c*/ 	.word	0xffffffff


	//   ....[1]....
        /*0050*/ 	.word	0xffffffff


	//   ....[2]....
        /*0054*/ 	.word	0xffffffff


	//   ....[3]....
        /*0058*/ 	.word	0xffffffff


	//   ....[4]....
        /*005c*/ 	.word	0xffffffff


	//   ....[5]....
        /*0060*/ 	.word	0xffffffff


	//   ....[6]....
        /*0064*/ 	.word	0xffffffff


	//   ....[7]....
        /*0068*/ 	.word	0xffffffff


	//   ....[8]....
        /*006c*/ 	.word	0xffffffff


	//   ....[9]....
        /*0070*/ 	.word	0xffffffff


	//   ....[10]....
        /*0074*/ 	.word	0xffffffff


	//   ....[11]....
        /*0078*/ 	.word	0xffffffff


	//   ....[12]....
        /*007c*/ 	.word	0xffffffff


	//   ....[13]....
        /*0080*/ 	.word	0xffffffff


	//   ....[14]....
        /*0084*/ 	.word	0xffffffff


	//   ....[15]....
        /*0088*/ 	.word	0xffffffff


	//   ....[16]....
        /*008c*/ 	.word	0xffffffff


	//   ....[17]....
        /*0090*/ 	.word	0xffffffff


	//   ....[18]....
        /*0094*/ 	.word	0xffffffff


	//   ....[19]....
        /*0098*/ 	.word	0xffffffff


	//   ....[20]....
        /*009c*/ 	.word	0x05000015


	//   ....[21]....
        /*00a0*/ 	.word	0x05000015


	//   ....[22]....
        /*00a4*/ 	.word	0x05000015


	//   ....[23]....
        /*00a8*/ 	.word	0x05000015


	//   ....[24]....
        /*00ac*/ 	.word	0x05000015


	//   ....[25]....
        /*00b0*/ 	.word	0x05000015


	//   ....[26]....
        /*00b4*/ 	.word	0x05000015


	//   ....[27]....
        /*00b8*/ 	.word	0x05000015


	//   ....[28]....
        /*00bc*/ 	.word	0x05000015


	//   ....[29]....
        /*00c0*/ 	.word	0x05000015


	//----- nvinfo : EIATTR_COOP_GROUP_INSTR_OFFSETS
	.align		4
.L_14539:
        /*00c4*/ 	.byte	0x04, 0x28
        /*00c6*/ 	.short	(.L_14541 - .L_14540)


	//   ....[0]....
.L_14540:
        /*00c8*/ 	.word	0x00000490


	//   ....[1]....
        /*00cc*/ 	.word	0x000004c0


	//   ....[2]....
        /*00d0*/ 	.word	0x000004f0


	//   ....[3]....
        /*00d4*/ 	.word	0x00000520


	//   ....[4]....
        /*00d8*/ 	.word	0x00000550


	//   ....[5]....
        /*00dc*/ 	.word	0x00000650


	//   ....[6]....
        /*00e0*/ 	.word	0x00000680


	//   ....[7]....
        /*00e4*/ 	.word	0x000006b0


	//   ....[8]....
        /*00e8*/ 	.word	0x000006e0


	//   ....[9]....
        /*00ec*/ 	.word	0x00000710


	//   ....[10]....
        /*00f0*/ 	.word	0x000009b0


	//   ....[11]....
        /*00f4*/ 	.word	0x000009d0


	//   ....[12]....
        /*00f8*/ 	.word	0x000009f0


	//   ....[13]....
        /*00fc*/ 	.word	0x00000a10


	//   ....[14]....
        /*0100*/ 	.word	0x00000a30


	//   ....[15]....
        /*0104*/ 	.word	0x00000ad0


	//   ....[16]....
        /*0108*/ 	.word	0x00000af0


	//   ....[17]....
        /*010c*/ 	.word	0x00000b10


	//   ....[18]....
        /*0110*/ 	.word	0x00000b30


	//   ....[19]....
        /*0114*/ 	.word	0x00000b50


	//   ....[20]....
        /*0118*/ 	.word	0x00001170


	//   ....[21]....
        /*011c*/ 	.word	0x000011e0


	//   ....[22]....
        /*0120*/ 	.word	0x00001250


	//   ....[23]....
        /*0124*/ 	.word	0x000012c0


	//   ....[24]....
        /*0128*/ 	.word	0x00001330


	//   ....[25]....
        /*012c*/ 	.word	0x000013b0


	//   ....[26]....
        /*0130*/ 	.word	0x00001410


	//   ....[27]....
        /*0134*/ 	.word	0x00001470


	//   ....[28]....
        /*0138*/ 	.word	0x000014d0


	//   ....[29]....
        /*013c*/ 	.word	0x00001530


	//----- nvinfo : EIATTR_VRC_CTA_INIT_COUNT
	.align		4
.L_14541:
        /*0140*/ 	.byte	0x02, 0x4a
	.zero		1
	.zero		1


	//----- nvinfo : EIATTR_EXIT_INSTR_OFFSETS
	.align		4
        /*0144*/ 	.byte	0x04, 0x1c
        /*0146*/ 	.short	(.L_14543 - .L_14542)


	//   ....[0]....
.L_14542:
        /*0148*/ 	.word	0x00001020


	//   ....[1]....
        /*014c*/ 	.word	0x00001110


	//----- nvinfo : EIATTR_CRS_STACK_SIZE
	.align		4
.L_14543:
        /*0150*/ 	.byte	0x04, 0x1e
        /*0152*/ 	.short	(.L_14545 - .L_14544)
.L_14544:
        /*0154*/ 	.word	0x00000000


	//----- nvinfo : EIATTR_CBANK_PARAM_SIZE
	.align		4
.L_14545:
        /*0158*/ 	.byte	0x03, 0x19
        /*015a*/ 	.short	0x0018


	//----- nvinfo : EIATTR_PARAM_CBANK
	.align		4
        /*015c*/ 	.byte	0x04, 0x0a
        /*015e*/ 	.short	(.L_14547 - .L_14546)
	.align		4
.L_14546:
        /*0160*/ 	.word	index@(.nv.constant0._ZN2at6native43_GLOBAL__N__9ae7fba5_10_SoftMax_cu_9f978f6322cunn_SoftMaxForwardRegIN3c104HalfEfS4_NS1_22SoftMaxForwardEpilogueElLi5EEEvPT1_PKT_T3_)
        /*0164*/ 	.short	0x0380
        /*0166*/ 	.short	0x0018


	//----- nvinfo : EIATTR_SW_WAR
	.align		4
.L_14547:
        /*0168*/ 	.byte	0x04, 0x36
        /*016a*/ 	.short	(.L_14549 - .L_14548)
.L_14548:
        /*016c*/ 	.word	0x00000008
.L_14549:


//--------------------- .nv.info._ZN2at6native43_GLOBAL__N__9ae7fba5_10_SoftMax_cu_9f978f6322cunn_SoftMaxForwardRegIN3c104HalfEfS4_NS1_22SoftMaxForwardEpilogueElLi4EEEvPT1_PKT_T3_ --------------------------
	.section	.nv.info._ZN2at6native43_GLOBAL__N__9ae7fba5_10_SoftMax_cu_9f978f6322cunn_SoftMaxForwardRegIN3c104HalfEfS4_NS1_22SoftMaxForwardEpilogueElLi4EEEvPT1_PKT_T3_,"",@"SHT_CUDA_INFO"
	.sectionflags	@""
	.align	4


	//----- nvinfo : EIATTR_CUDA_API_VERSION
	.align		4
        /*0000*/ 	.byte	0x04, 0x37
        /*0002*/ 	.short	(.L_14551 - .L_14550)
.L_14550:
        /*0004*/ 	.word	0x00000082


	//----- nvinfo : EIATTR_KPARAM_INFO
	.align		4
.L_14551:
        /*0008*/ 	.byte	0x04, 0x17
        /*000a*/ 	.short	(.L_14553 - .L_14552)
.L_14552:
        /*000c*/ 	.word	0x00000000
        /*0010*/ 	.short	0x0002
        /*0012*/ 	.short	0x0010
        /*0014*/ 	.byte	0x00, 0xf0, 0x21, 0x00


	//----- nvinfo : EIATTR_KPARAM_INFO
	.align		4
.L_14553:
        /*0018*/ 	.byte	0x04, 0x17
        /*001a*/ 	.short	(.L_14555 - .L_14554)
.L_14554:
        /*001c*/ 	.word	0x00000000
        /*0020*/ 	.short	0x0001
        /*0022*/ 	.short	0x0008
        /*0024*/ 	.byte	0x00, 0xf5, 0x21, 0x00


	//----- nvinfo : EIATTR_KPARAM_INFO
	.align		4
.L_14555:
        /*0028*/ 	.byte	0x04, 0x17
        /*002a*/ 	.short	(.L_14557 - .L_14556)
.L_14556:
        /*002c*/ 	.word	0x00000000
        /*0030*/ 	.short	0x0000
        /*0032*/ 	.short	0x0000
        /*0034*/ 	.byte	0x00, 0xf5, 0x21, 0x00


	//----- nvinfo : EIATTR_SPARSE_MMA_MASK
	.align		4
.L_14557:
        /*0038*/ 	.byte	0x03, 0x50
        /*003a*/ 	.short	0x0000


	//----- nvinfo : EIATTR_MAXREG_COUNT
	.align		4
        /*003c*/ 	.byte	0x03, 0x1b
        /*003e*/ 	.short	0x00ff


	//----- nvinfo : EIATTR_NUM_BARRIERS
	.align		4
        /*0040*/ 	.byte	0x02, 0x4c
        /*0042*/ 	.byte	0x01
	.zero		1


	//----- nvinfo : EIATTR_MERCURY_ISA_VERSION
	.align		4
        /*0044*/ 	.byte	0x03, 0x5f
        /*0046*/ 	.short	0x0101


	//----- nvinfo : EIATTR_COOP_GROUP_MASK_REGIDS
	.align		4
        /*0048*/ 	.byte	0x04, 0x29
        /*004a*/ 	.short	(.L_14559 - .L_14558)


	//   ....[0]....
.L_14558:
        /*004c*/ 	.word	0xffffffff


	//   ....[1]....
        /*0050*/ 	.word	0xffffffff


	//   ....[2]....
        /*0054*/ 	.word	0xffffffff


	//   ....[3]....
        /*0058*/ 	.word	0xffffffff


	//   ....[4]....
        /*005c*/ 	.word	0xffffffff


	//   ....[5]....
        /*0060*/ 	.word	0xffffffff


	//   ....[6]....
        /*0064*/ 	.word	0xffffffff


	//   ....[7]....
        /*0068*/ 	.word	0xffffffff


	//   ....[8]....
        /*006c*/ 	.word	0xffffffff


	//   ....[9]....
        /*0070*/ 	.word	0xffffffff


	//   ....[10]....
        /*0074*/ 	.word	0xffffffff


	//   ....[11]....
        /*0078*/ 	.word	0xffffffff


	//   ....[12]....
        /*007c*/ 	.word	0xffffffff


	//   ....[13]....
        /*0080*/ 	.word	0xffffffff


	//   ....[14]....
        /*0084*/ 	.word	0xffffffff


	//   ....[15]....
        /*0088*/ 	.word	0xffffffff


	//   ....[16]....
        /*008c*/ 	.word	0xffffffff


	//   ....[17]....
        /*0090*/ 	.word	0xffffffff


	//   ....[18]....
        /*0094*/ 	.word	0xffffffff


	//   ....[19]....
        /*0098*/ 	.word	0xffffffff


	//   ....[20]....
        /*009c*/ 	.word	0x05000012


	//   ....[21]....
        /*00a0*/ 	.word	0x05000012


	//   ....[22]....
        /*00a4*/ 	.word	0x05000012


	//   ....[23]....
        /*00a8*/ 	.word	0x05000012


	//   ....[24]....
        /*00ac*/ 	.word	0x05000012


	//   ....[25]....
        /*00b0*/ 	.word	0x05000012


	//   ....[26]....
        /*00b4*/ 	.word	0x05000012


	//   ....[27]....
        /*00b8*/ 	.word	0x05000012


	//   ....[28]....
        /*00bc*/ 	.word	0x05000012


	//   ....[29]....
        /*00c0*/ 	.word	0x05000012


	//----- nvinfo : EIATTR_COOP_GROUP_INSTR_OFFSETS
	.align		4
.L_14559:
        /*00c4*/ 	.byte	0x04, 0x28
        /*00c6*/ 	.short	(.L_14561 - .L_14560)


	//   ....[0]....
.L_14560:
        /*00c8*/ 	.word	0x000003b0


	//   ....[1]....
        /*00cc*/ 	.word	0x000003e0


	//   ....[2]....
        /*00d0*/ 	.word	0x00000410


	//   ....[3]....
        /*00d4*/ 	.word	0x00000440


	//   ....[4]....
        /*00d8*/ 	.word	0x00000470


	//   ....[5]....
        /*00dc*/ 	.word	0x00000580


	//   ....[6]....
        /*00e0*/ 	.word	0x000005b0


	//   ....[7]....
        /*00e4*/ 	.word	0x000005e0


	//   ....[8]....
        /*00e8*/ 	.word	0x00000610


	//   ....[9]....
        /*00ec*/ 	.word	0x00000640


	//   ....[10]....
        /*00f0*/ 	.word	0x00000890


	//   ....[11]....
        /*00f4*/ 	.word	0x000008b0


	//   ....[12]....
        /*00f8*/ 	.word	0x000008d0


	//   ....[13]....
        /*00fc*/ 	.word	0x000008f0


	//   ....[14]....
        /*0100*/ 	.word	0x00000910


	//   ....[15]....
        /*0104*/ 	.word	0x000009a0


	//   ....[16]....
        /*0108*/ 	.word	0x000009c0


	//   ....[17]....
        /*010c*/ 	.word	0x000009e0


	//   ....[18]....
        /*0110*/ 	.word	0x00000a00


	//   ....[19]....
        /*0114*/ 	.word	0x00000a20


	//   ....[20]....
        /*0118*/ 	.word	0x00000f20


	//   ....[21]....
        /*011c*/ 	.word	0x00000f90


	//   ....[22]....
        /*0120*/ 	.word	0x00001000


	//   ....[23]....
        /*0124*/ 	.word	0x00001070


	//   ....[24]....
        /*0128*/ 	.word	0x000010e0


	//   ....[25]....
        /*012c*/ 	.word	0x00001160


	//   ....[26]....
        /*0130*/ 	.word	0x000011c0


	//   ....[27]....
        /*0134*/ 	.word	0x00001220


	//   ....[28]....
        /*0138*/ 	.word	0x00001280


	//   ....[29]....
        /*013c*/ 	.word	0x000012e0


	//----- nvinfo : EIATTR_VRC_CTA_INIT_COUNT
	.align		4
.L_14561:
        /*0140*/ 	.byte	0x02, 0x4a
	.zero		1
	.zero		1


	//----- nvinfo : EIATTR_EXIT_INSTR_OFFSETS
	.align		4
        /*0144*/ 	.byte	0x04, 0x1c
        /*0146*/ 	.short	(.L_14563 - .L_14562)


	//   ....[0]....
.L_14562:
        /*0148*/ 	.word	0x00000dd0


	//   ....[1]....
        /*014c*/ 	.word	0x00000ec0


	//----- nvinfo : EIATTR_CRS_STACK_SIZE
	.align		4
.L_14563:
        /*0150*/ 	.byte	0x04, 0x1e
        /*0152*/ 	.short	(.L_14565 - .L_14564)
.L_14564:
        /*0154*/ 	.word	0x00000000


	//----- nvinfo : EIATTR_CBANK_PARAM_SIZE
	.align		4
.L_14565:
        /*0158*/ 	.byte	0x03, 0x19
        /*015a*/ 	.short	0x0018


	//----- nvinfo : EIATTR_PARAM_CBANK
	.align		4
        /*015c*/ 	.byte	0x04, 0x0a
        /*015e*/ 	.short	(.L_14567 - .L_14566)
	.align		4
.L_14566:
        /*0160*/ 	.word	index@(.nv.constant0._ZN2at6native43_GLOBAL__N__9ae7fba5_10_SoftMax_cu_9f978f6322cunn_SoftMaxForwardRegIN3c104HalfEfS4_NS1_22SoftMaxForwardEpilogueElLi4EEEvPT1_PKT_T3_)
        /*0164*/ 	.short	0x0380
        /*0166*/ 	.short	0x0018


	//----- nvinfo : EIATTR_SW_WAR
	.align		4
.L_14567:
        /*0168*/ 	.byte	0x04, 0x36
        /*016a*/ 	.short	(.L_14569 - .L_14568)
.L_14568:
        /*016c*/ 	.word	0x00000008
.L_14569:


//--------------------- .nv.info._ZN2at6native43_GLOBAL__N__9ae7fba5_10_SoftMax_cu_9f978f6322cunn_SoftMaxForwardRegIN3c104HalfEfS4_NS1_22SoftMaxForwardEpilogueElLi3EEEvPT1_PKT_T3_ --------------------------
	.section	.nv.info._ZN2at6native43_GLOBAL__N__9ae7fba5_10_SoftMax_cu_9f978f6322cunn_SoftMaxForwardRegIN3c104HalfEfS4_NS1_22SoftMaxForwardEpilogueElLi3EEEvPT1_PKT_T3_,"",@"SHT_CUDA_INFO"
	.sectionflags	@""
	.align	4


	//----- nvinfo : EIATTR_CUDA_API_VERSION
	.align		4
        /*0000*/ 	.byte	0x04, 0x37
        /*0002*/ 	.short	(.L_14571 - .L_14570)
.L_14570:
        /*0004*/ 	.word	0x00000082


	//----- nvinfo : EIATTR_KPARAM_INFO
	.align		4
.L_14571:
        /*0008*/ 	.byte	0x04, 0x17
        /*000a*/ 	.short	(.L_14573 - .L_14572)
.L_14572:
        /*000c*/ 	.word	0x00000000
        /*0010*/ 	.short	0x0002
        /*0012*/ 	.short	0x0010
        /*0014*/ 	.byte	0x00, 0xf0, 0x21, 0x00


	//----- nvinfo : EIATTR_KPARAM_INFO
	.align		4
.L_14573:
        /*0018*/ 	.byte	0x04, 0x17
        /*001a*/ 	.short	(.L_14575 - .L_14574)
.L_14574:
        /*001c*/ 	.word	0x00000000
        /*0020*/ 	.short	0x0001
        /*0022*/ 	.short	0x0008
        /*0024*/ 	.byte	0x00, 0xf5, 0x21, 0x00


	//----- nvinfo : EIATTR_KPARAM_INFO
	.align		4
.L_14575:
        /*0028*/ 	.byte	0x04, 0x17
        /*002a*/ 	.short	(.L_14577 - .L_14576)
.L_14576:
        /*002c*/ 	.word	0x00000000
        /*0030*/ 	.short	0x0000
        /*0032*/ 	.short	0x0000
        /*0034*/ 	.byte	0x00, 0xf5, 0x21, 0x00


	//----- nvinfo : EIATTR_SPARSE_MMA_MASK
	.align		4
.L_14577:
        /*0038*/ 	.byte	0x03, 0x50
        /*003a*/ 	.short	0x0000


	//----- nvinfo : EIATTR_MAXREG_COUNT
	.align		4
        /*003c*/ 	.byte	0x03, 0x1b
        /*003e*/ 	.short	0x00ff


	//----- nvinfo : EIATTR_NUM_BARRIERS
	.align		4
        /*0040*/ 	.byte	0x02, 0x4c
        /*0042*/ 	.byte	0x01
	.zero		1


	//----- nvinfo : EIATTR_MERCURY_ISA_VERSION
	.align		4
        /*0044*/ 	.byte	0x03, 0x5f
        /*0046*/ 	.short	0x0101


	//----- nvinfo : EIATTR_COOP_GROUP_MASK_REGIDS
	.align		4
        /*0048*/ 	.byte	0x04, 0x29
        /*004a*/ 	.short	(.L_14579 - .L_14578)


	//   ....[0]....
.L_14578:
        /*004c*/ 	.word	0xffffffff


	//   ....[1]....
        /*0050*/ 	.word	0xffffffff


	//   ....[2]....
        /*0054*/ 	.word	0xffffffff


	//   ....[3]....
        /*0058*/ 	.word	0xffffffff


	//   ....[4]....
        /*005c*/ 	.word	0xffffffff


	//   ....[5]....
        /*0060*/ 	.word	0xffffffff


	//   ....[6]....
        /*0064*/ 	.word	0xffffffff


	//   ....[7]....
        /*0068*/ 	.word	0xffffffff


	//   ....[8]....
        /*006c*/ 	.word	0xffffffff


	//   ....[9]....
        /*0070*/ 	.word	0xffffffff


	//   ....[10]....
        /*0074*/ 	.word	0xffffffff


	//   ....[11]....
        /*0078*/ 	.word	0xffffffff


	//   ....[12]....
        /*007c*/ 	.word	0xffffffff


	//   ....[13]....
        /*0080*/ 	.word	0xffffffff


	//   ....[14]....
        /*0084*/ 	.word	0xffffffff


	//   ....[15]....
        /*0088*/ 	.word	0xffffffff


	//   ....[16]....
        /*008c*/ 	.word	0xffffffff


	//   ....[17]....
        /*0090*/ 	.word	0xffffffff


	//   ....[18]....
        /*0094*/ 	.word	0xffffffff


	//   ....[19]....
        /*0098*/ 	.word	0xffffffff


	//   ....[20]....
        /*009c*/ 	.word	0x05000012


	//   ....[21]....
        /*00a0*/ 	.word	0x05000012


	//   ....[22]....
        /*00a4*/ 	.word	0x05000012


	//   ....[23]....
        /*00a8*/ 	.word	0x05000012


	//   ....[24]....
        /*00ac*/ 	.word	0x05000012


	//   ....[25]....
        /*00b0*/ 	.word	0x05000012


	//   ....[26]....
        /*00b4*/ 	.word	0x05000012


	//   ....[27]....
        /*00b8*/ 	.word	0x05000012


	//   ....[28]....
        /*00bc*/ 	.word	0x05000012


	//   ....[29]....
        /*00c0*/ 	.word	0x05000012


	//----- nvinfo : EIATTR_COOP_GROUP_INSTR_OFFSETS
	.align		4
.L_14579:
        /*00c4*/ 	.byte	0x04, 0x28
        /*00c6*/ 	.short	(.L_14581 - .L_14580)


	//   ....[0]....
.L_14580:
        /*00c8*/ 	.word	0x000002f0


	//   ....[1]....
        /*00cc*/ 	.word	0x00000320


	//   ....[2]....
        /*00d0*/ 	.word	0x00000350


	//   ....[3]....
        /*00d4*/ 	.word	0x00000380


	//   ....[4]....
        /*00d8*/ 	.word	0x000003b0


	//   ....[5]....
        /*00dc*/ 	.word	0x000004b0


	//   ....[6]....
        /*00e0*/ 	.word	0x000004e0


	//   ....[7]....
        /*00e4*/ 	.word	0x00000510


	//   ....[8]....
        /*00e8*/ 	.word	0x00000540


	//   ....[9]....
        /*00ec*/ 	.word	0x00000570


	//   ....[10]....
        /*00f0*/ 	.word	0x00000730


	//   ....[11]....
        /*00f4*/ 	.word	0x00000750


	//   ....[12]....
        /*00f8*/ 	.word	0x00000770


	//   ....[13]....
        /*00fc*/ 	.word	0x00000790


	//   ....[14]....
        /*0100*/ 	.word	0x000007b0


	//   ....[15]....
        /*0104*/ 	.word	0x00000840


	//   ....[16]....
        /*0108*/ 	.word	0x00000860


	//   ....[17]....
        /*010c*/ 	.word	0x00000880


	//   ....[18]....
        /*0110*/ 	.word	0x000008a0


	//   ....[19]....
        /*0114*/ 	.word	0x000008c0


	//   ....[20]....
        /*0118*/ 	.word	0x00000ca0


	//   ....[21]....
        /*011c*/ 	.word	0x00000d20


	//   ....[22]....
        /*0120*/ 	.word	0x00000da0


	//   ....[23]....
        /*0124*/ 	.word	0x00000e20


	//   ....[24]....
        /*0128*/ 	.word	0x00000ea0


	//   ....[25]....
        /*012c*/ 	.word	0x00000f20


	//   ....[26]....
        /*0130*/ 	.word	0x00000f90


	//   ....[27]....
        /*0134*/ 	.word	0x00001000


	//   ....[28]....
        /*0138*/ 	.word	0x00001070


	//   ....[29]....
        /*013c*/ 	.word	0x000010e0


	//----- nvinfo : EIATTR_VRC_CTA_INIT_COUNT
	.align		4
.L_14581:
        /*0140*/ 	.byte	0x02, 0x4a
	.zero		1
	.zero		1


	//----- nvinfo : EIATTR_EXIT_INSTR_OFFSETS
	.align		4
        /*0144*/ 	.byte	0x04, 0x1c
        /*0146*/ 	.short	(.L_14583 - .L_14582)


	//   ....[0]....
.L_14582:
        /*0148*/ 	.word	0x00000b50


	//   ....[1]....
        /*014c*/ 	.word	0x00000c40


	//----- nvinfo : EIATTR_CRS_STACK_SIZE
	.align		4
.L_14583:
        /*0150*/ 	.byte	0x04, 0x1e
        /*0152*/ 	.short	(.L_14585 - .L_14584)
.L_14584:
        /*0154*/ 	.word	0x00000000


	//----- nvinfo : EIATTR_CBANK_PARAM_SIZE
	.align		4
.L_14585:
        /*0158*/ 	.byte	0x03, 0x19
        /*015a*/ 	.short	0x0018


	//----- nvinfo : EIATTR_PARAM_CBANK
	.align		4
        /*015c*/ 	.byte	0x04, 0x0a
        /*015e*/ 	.short	(.L_14587 - .L_14586)
	.align		4
.L_14586:
        /*0160*/ 	.word	index@(.nv.constant0._ZN2at6native43_GLOBAL__N__9ae7fba5_10_SoftMax_cu_9f978f6322cunn_SoftMaxForwardRegIN3c104HalfEfS4_NS1_22SoftMaxForwardEpilogueElLi3EEEvPT1_PKT_T3_)
        /*0164*/ 	.short	0x0380
        /*0166*/ 	.short	0x0018


	//----- nvinfo : EIATTR_SW_WAR
	.align		4
.L_14587:
        /*0168*/ 	.byte	0x04, 0x36
        /*016a*/ 	.short	(.L_14589 - .L_14588)
.L_14588:
        /*016c*/ 	.word	0x00000008
.L_14589:


//--------------------- .nv.info._ZN2at6native43_GLOBAL__N__9ae7fba5_10_SoftMax_cu_9f978f6322cunn_SoftMaxForwardRegIN3c104HalfEfS4_NS1_22SoftMaxForwardEpilogueElLi2EEEvPT1_PKT_T3_ --------------------------
	.section	.nv.info._ZN2at6native43_GLOBAL__N__9ae7fba5_10_SoftMax_cu_9f978f6322cunn_SoftMaxForwardRegIN3c104HalfEfS4_NS1_22SoftMaxForwardEpilogueElLi2EEEvPT1_PKT_T3_,"",@"SHT_CUDA_INFO"
	.sectionflags	@""
	.align	4


	//----- nvinfo : EIATTR_CUDA_API_VERSION
	.align		4
        /*0000*/ 	.byte	0x04, 0x37
        /*0002*/ 	.short	(.L_14591 - .L_14590)
.L_14590:
        /*0004*/ 	.word	0x00000082


	//----- nvinfo : EIATTR_KPARAM_INFO
	.align		4
.L_14591:
        /*0008*/ 	.byte	0x04, 0x17
        /*000a*/ 	.short	(.L_14593 - .L_14592)
.L_14592:
        /*000c*/ 	.word	0x00000000
        /*0010*/ 	.short	0x0002
        /*0012*/ 	.short	0x0010
        /*0014*/ 	.byte	0x00, 0xf0, 0x21, 0x00


	//----- nvinfo : EIATTR_KPARAM_INFO
	.align		4
.L_14593:
        /*0018*/ 	.byte	0x04, 0x17
        /*001a*/ 	.short	(.L_14595 - .L_14594)
.L_14594:
        /*001c*/ 	.word	0x00000000
        /*0020*/ 	.short	0x0001
        /*0022*/ 	.short	0x0008
        /*0024*/ 	.byte	0x00, 0xf5, 0x21, 0x00


	//----- nvinfo : EIATTR_KPARAM_INFO
	.align		4
.L_14595:
        /*0028*/ 	.byte	0x04, 0x17
        /*002a*/ 	.short	(.L_14597 - .L_14596)
.L_14596:
        /*002c*/ 	.word	0x00000000
        /*0030*/ 	.short	0x0000
        /*0032*/ 	.short	0x0000
        /*0034*/ 	.byte	0x00, 0xf5, 0x21, 0x00


	//----- nvinfo : EIATTR_SPARSE_MMA_MASK
	.align		4
.L_14597:
        /*0038*/ 	.byte	0x03, 0x50
        /*003a*/ 	.short	0x0000


	//----- nvinfo : EIATTR_MAXREG_COUNT
	.align		4
        /*003c*/ 	.byte	0x03, 0x1b
        /*003e*/ 	.short	0x00ff


	//----- nvinfo : EIATTR_NUM_BARRIERS
	.align		4
        /*0040*/ 	.byte	0x02, 0x4c
        /*0042*/ 	.byte	0x01
	.zero		1


	//----- nvinfo : EIATTR_MERCURY_ISA_VERSION
	.align		4
        /*0044*/ 	.byte	0x03, 0x5f
        /*0046*/ 	.short	0x0101


	//----- nvinfo : EIATTR_COOP_GROUP_MASK_REGIDS
	.align		4
        /*0048*/ 	.byte	0x04, 0x29
        /*004a*/ 	.short	(.L_14599 - .L_14598)


	//   ....[0]....
.L_14598:
        /*004c*/ 	.word	0xffffffff


	//   ....[1]....
        /*0050*/ 	.word	0xffffffff


	//   ....[2]....
        /*0054*/ 	.word	0xffffffff


	//   ....[3]....
        /*0058*/ 	.word	0xffffffff


	//   ....[4]....
        /*005c*/ 	.word	0xffffffff


	//   ....[5]....
        /*0060*/ 	.word	0xffffffff


	//   ....[6]....
        /*0064*/ 	.word	0xffffffff


	//   ....[7]....
        /*0068*/ 	.word	0xffffffff


	//   ....[8]....
        /*006c*/ 	.word	0xffffffff


	//   ....[9]....
        /*0070*/ 	.word	0xffffffff


	//   ....[10]....
        /*0074*/ 	.word	0xffffffff


	//   ....[11]....
        /*0078*/ 	.word	0xffffffff


	//   ....[12]....
        /*007c*/ 	.word	0xffffffff


	//   ....[13]....
        /*0080*/ 	.word	0xffffffff


	//   ....[14]....
        /*0084*/ 	.word	0xffffffff


	//   ....[15]....
        /*0088*/ 	.word	0xffffffff


	//   ....[16]....
        /*008c*/ 	.word	0xffffffff


	//   ....[17]....
        /*0090*/ 	.word	0xffffffff


	//   ....[18]....
        /*0094*/ 	.word	0xffffffff


	//   ....[19]....
        /*0098*/ 	.word	0xffffffff


	//   ....[20]....
        /*009c*/ 	.word	0x05000012


	//   ....[21]....
        /*00a0*/ 	.word	0x05000012


	//   ....[22]....
        /*00a4*/ 	.word	0x05000012


	//   ....[23]....
        /*00a8*/ 	.word	0x05000012


	//   ....[24]....
        /*00ac*/ 	.word	0x05000012


	//   ....[25]....
        /*00b0*/ 	.word	0x05000012


	//   ....[26]....
        /*00b4*/ 	.word	0x05000012


	//   ....[27]....
        /*00b8*/ 	.word	0x05000012


	//   ....[28]....
        /*00bc*/ 	.word	0x05000012


	//   ....[29]....
        /*00c0*/ 	.word	0x05000012


	//----- nvinfo : EIATTR_COOP_GROUP_INSTR_OFFSETS
	.align		4
.L_14599:
        /*00c4*/ 	.byte	0x04, 0x28
        /*00c6*/ 	.short	(.L_14601 - .L_14600)


	//   ....[0]....
.L_14600:
        /*00c8*/ 	.word	0x00000240


	//   ....[1]....
        /*00cc*/ 	.word	0x00000270


	//   ....[2]....
        /*00d0*/ 	.word	0x000002a0


	//   ....[3]....
        /*00d4*/ 	.word	0x000002d0


	//   ....[4]....
        /*00d8*/ 	.word	0x00000300


	//   ....[5]....
        /*00dc*/ 	.word	0x000003f0


	//   ....[6]....
        /*00e0*/ 	.word	0x00000420


	//   ....[7]....
        /*00e4*/ 	.word	0x00000450


	//   ....[8]....
        /*00e8*/ 	.word	0x00000480


	//   ....[9]....
        /*00ec*/ 	.word	0x000004b0


	//   ....[10]....
        /*00f0*/ 	.word	0x00000620


	//   ....[11]....
        /*00f4*/ 	.word	0x00000640


	//   ....[12]....
        /*00f8*/ 	.word	0x00000660


	//   ....[13]....
        /*00fc*/ 	.word	0x00000680


	//   ....[14]....
        /*0100*/ 	.word	0x000006a0


	//   ....[15]....
        /*0104*/ 	.word	0x00000730


	//   ....[16]....
        /*0108*/ 	.word	0x00000750


	//   ....[17]....
        /*010c*/ 	.word	0x00000770


	//   ....[18]....
        /*0110*/ 	.word	0x00000790


	//   ....[19]....
        /*0114*/ 	.word	0x000007b0


	//   ....[20]....
        /*0118*/ 	.word	0x00000a80


	//   ....[21]....
        /*011c*/ 	.word	0x00000b00


	//   ....[22]....
        /*0120*/ 	.word	0x00000b80


	//   ....[23]....
        /*0124*/ 	.word	0x00000c00


	//   ....[24]....
        /*0128*/ 	.word	0x00000c80


	//   ....[25]....
        /*012c*/ 	.word	0x00000d00


	//   ....[26]....
        /*0130*/ 	.word	0x00000d70


	//   ....[27]....
        /*0134*/ 	.word	0x00000de0


	//   ....[28]....
        /*0138*/ 	.word	0x00000e50


	//   ....[29]....
        /*013c*/ 	.word	0x00000ec0


	//----- nvinfo : EIATTR_VRC_CTA_INIT_COUNT
	.align		4
.L_14601:
        /*0140*/ 	.byte	0x02, 0x4a
	.zero		1
	.zero		1


	//----- nvinfo : EIATTR_EXIT_INSTR_OFFSETS
	.align		4
        /*0144*/ 	.byte	0x04, 0x1c
        /*0146*/ 	.short	(.L_14603 - .L_14602)


	//   ....[0]....
.L_14602:
        /*0148*/ 	.word	0x00000930


	//   ....[1]....
        /*014c*/ 	.word	0x00000a20


	//----- nvinfo : EIATTR_CRS_STACK_SIZE
	.align		4
.L_14603:
        /*0150*/ 	.byte	0x04, 0x1e
        /*0152*/ 	.short	(.L_14605 - .L_14604)
.L_14604:
        /*0154*/ 	.word	0x00000000


	//----- nvinfo : EIATTR_CBANK_PARAM_SIZE
	.align		4
.L_14605:
        /*0158*/ 	.byte	0x03, 0x19
        /*015a*/ 	.short	0x0018


	//----- nvinfo : EIATTR_PARAM_CBANK
	.align		4
        /*015c*/ 	.byte	0x04, 0x0a
        /*015e*/ 	.short	(.L_14607 - .L_14606)
	.align		4
.L_14606:
        /*0160*/ 	.word	index@(.nv.constant0._ZN2at6native43_GLOBAL__N__9ae7fba5_10_SoftMax_cu_9f978f6322cunn_SoftMaxForwardRegIN3c104HalfEfS4_NS1_22SoftMaxForwardEpilogueElLi2EEEvPT1_PKT_T3_)
        /*0164*/ 	.short	0x0380
        /*0166*/ 	.short	0x0018


	//----- nvinfo : EIATTR_SW_WAR
	.align		4
.L_14607:
        /*0168*/ 	.byte	0x04, 0x36
        /*016a*/ 	.short	(.L_14609 - .L_14608)
.L_14608:
        /*016c*/ 	.word	0x00000008
.L_14609:


//--------------------- .nv.info._ZN2at6native43_GLOBAL__N__9ae7fba5_10_SoftMax_cu_9f978f6322cunn_SoftMaxForwardRegIN3c104HalfEfS4_NS1_22SoftMaxForwardEpilogueElLi1EEEvPT1_PKT_T3_ --------------------------
	.section	.nv.info._ZN2at6native43_GLOBAL__N__9ae7fba5_10_SoftMax_cu_9f978f6322cunn_SoftMaxForwardRegIN3c104HalfEfS4_NS1_22SoftMaxForwardEpilogueElLi1EEEvPT1_PKT_T3_,"",@"SHT_CUDA_INFO"
	.sectionflags	@""
	.align	4


	//----- nvinfo : EIATTR_CUDA_API_VERSION
	.align		4
        /*0000*/ 	.byte	0x04, 0x37
        /*0002*/ 	.short	(.L_14611 - .L_14610)
.L_14610:
        /*0004*/ 	.word	0x00000082


	//----- nvinfo : EIATTR_KPARAM_INFO
	.align		4
.L_14611:
        /*0008*/ 	.byte	0x04, 0x17
        /*000a*/ 	.short	(.L_14613 - .L_14612)
.L_14612:
        /*000c*/ 	.word	0x00000000
        /*0010*/ 	.short	0x0002
        /*0012*/ 	.short	0x0010
        /*0014*/ 	.byte	0x00, 0xf0, 0x21, 0x00


	//----- nvinfo : EIATTR_KPARAM_INFO
	.align		4
.L_14613:
        /*0018*/ 	.byte	0x04, 0x17
        /*001a*/ 	.short	(.L_14615 - .L_14614)
.L_14614:
        /*001c*/ 	.word	0x00000000
        /*0020*/ 	.short	0x0001
        /*0022*/ 	.short	0x0008
        /*0024*/ 	.byte	0x00, 0xf5, 0x21, 0x00


	//----- nvinfo : EIATTR_KPARAM_INFO
	.align		4
.L_14615:
        /*0028*/ 	.byte	0x04, 0x17
        /*002a*/ 	.short	(.L_14617 - .L_14616)
.L_14616:
        /*002c*/ 	.word	0x00000000
        /*0030*/ 	.short	0x0000
        /*0032*/ 	.short	0x0000
        /*0034*/ 	.byte	0x00, 0xf5, 0x21, 0x00


	//----- nvinfo : EIATTR_SPARSE_MMA_MASK
	.align		4
.L_14617:
        /*0038*/ 	.byte	0x03, 0x50
        /*003a*/ 	.short	0x0000


	//----- nvinfo : EIATTR_MAXREG_COUNT
	.align		4
        /*003c*/ 	.byte	0x03, 0x1b
        /*003e*/ 	.short	0x00ff


	//----- nvinfo : EIATTR_NUM_BARRIERS
	.align		4
        /*0040*/ 	.byte	0x02, 0x4c
        /*0042*/ 	.byte	0x01
	.zero		1


	//----- nvinfo : EIATTR_MERCURY_ISA_VERSION
	.align		4
        /*0044*/ 	.byte	0x03, 0x5f
        /*0046*/ 	.short	0x0101


	//----- nvinfo : EIATTR_COOP_GROUP_MASK_REGIDS
	.align		4
        /*0048*/ 	.byte	0x04, 0x29
        /*004a*/ 	.short	(.L_14619 - .L_14618)


	//   ....[0]....
.L_14618:
        /*004c*/ 	.word	0xffffffff


	//   ....[1]....
        /*0050*/ 	.word	0xffffffff


	//   ....[2]....
        /*0054*/ 	.word	0xffffffff


	//   ....[3]....
        /*0058*/ 	.word	0xffffffff


	//   ....[4]....
        /*005c*/ 	.word	0xffffffff


	//   ....[5]....
        /*0060*/ 	.word	0xffffffff


	//   ....[6]....
        /*0064*/ 	.word	0xffffffff


	//   ....[7]....
        /*0068*/ 	.word	0xffffffff


	//   ....[8]....
        /*006c*/ 	.word	0xffffffff


	//   ....[9]....
        /*0070*/ 	.word	0xffffffff


	//   ....[10]....
        /*0074*/ 	.word	0xffffffff


	//   ....[11]....
        /*0078*/ 	.word	0xffffffff


	//   ....[12]....
        /*007c*/ 	.word	0xffffffff


	//   ....[13]....
        /*0080*/ 	.word	0xffffffff


	//   ....[14]....
        /*0084*/ 	.word	0xffffffff


	//   ....[15]....
        /*0088*/ 	.word	0xffffffff


	//   ....[16]....
        /*008c*/ 	.word	0xffffffff


	//   ....[17]....
        /*0090*/ 	.word	0xffffffff


	//   ....[18]....
        /*0094*/ 	.word	0xffffffff


	//   ....[19]....
        /*0098*/ 	.word	0xffffffff


	//   ....[20]....
        /*009c*/ 	.word	0x0500000f


	//   ....[21]....
        /*00a0*/ 	.word	0x0500000f


	//   ....[22]....
        /*00a4*/ 	.word	0x0500000f


	//   ....[23]....
        /*00a8*/ 	.word	0x0500000f


	//   ....[24]....
        /*00ac*/ 	.word	0x0500000f


	//   ....[25]....
        /*00b0*/ 	.word	0x0500000f


	//   ....[26]....
        /*00b4*/ 	.word	0x0500000f


	//   ....[27]....
        /*00b8*/ 	.word	0x0500000f


	//   ....[28]....
        /*00bc*/ 	.word	0x0500000f


	//   ....[29]....
        /*00c0*/ 	.word	0x0500000f


	//----- nvinfo : EIATTR_COOP_GROUP_INSTR_OFFSETS
	.align		4
.L_14619:
        /*00c4*/ 	.byte	0x04, 0x28
        /*00c6*/ 	.short	(.L_14621 - .L_14620)


	//   ....[0]....
.L_14620:
        /*00c8*/ 	.word	0x00000170


	//   ....[1]....
        /*00cc*/ 	.word	0x000001b0


	//   ....[2]....
        /*00d0*/ 	.word	0x000001f0


	//   ....[3]....
        /*00d4*/ 	.word	0x00000230


	//   ....[4]....
        /*00d8*/ 	.word	0x00000270


	//   ....[5]....
        /*00dc*/ 	.word	0x00000330


	//   ....[6]....
        /*00e0*/ 	.word	0x00000360


	//   ....[7]....
        /*00e4*/ 	.word	0x00000390


	//   ....[8]....
        /*00e8*/ 	.word	0x000003c0


	//   ....[9]....
        /*00ec*/ 	.word	0x000003f0


	//   ....[10]....
        /*00f0*/ 	.word	0x00000510


	//   ....[11]....
        /*00f4*/ 	.word	0x00000530


	//   ....[12]....
        /*00f8*/ 	.word	0x00000550


	//   ....[13]....
        /*00fc*/ 	.word	0x00000570


	//   ....[14]....
        /*0100*/ 	.word	0x00000590


	//   ....[15]....
        /*0104*/ 	.word	0x00000620


	//   ....[16]....
        /*0108*/ 	.word	0x00000640


	//   ....[17]....
        /*010c*/ 	.word	0x00000660


	//   ....[18]....
        /*0110*/ 	.word	0x00000680


	//   ....[19]....
        /*0114*/ 	.word	0x000006a0


	//   ....[20]....
        /*0118*/ 	.word	0x00000860


	//   ....[21]....
        /*011c*/ 	.word	0x000008e0


	//   ....[22]....
        /*0120*/ 	.word	0x00000960


	//   ....[23]....
        /*0124*/ 	.word	0x000009e0


	//   ....[24]....
        /*0128*/ 	.word	0x00000a60


	//   ....[25]....
        /*012c*/ 	.word	0x00000ae0


	//   ....[26]....
        /*0130*/ 	.word	0x00000b50


	//   ....[27]....
        /*0134*/ 	.word	0x00000bc0


	//   ....[28]....
        /*0138*/ 	.word	0x00000c30


	//   ....[29]....
        /*013c*/ 	.word	0x00000ca0


	//----- nvinfo : EIATTR_VRC_CTA_INIT_COUNT
	.align		4
.L_14621:
        /*0140*/ 	.byte	0x02, 0x4a
	.zero		1
	.zero		1


	//----- nvinfo : EIATTR_EXIT_INSTR_OFFSETS
	.align		4
        /*0144*/ 	.byte	0x04, 0x1c
        /*0146*/ 	.short	(.L_14623 - .L_14622)


	//   ....[0]....
.L_14622:
        /*0148*/ 	.word	0x00000700


	//   ....[1]....
        /*014c*/ 	.word	0x00000800


	//----- nvinfo : EIATTR_CRS_STACK_SIZE
	.align		4
.L_14623:
        /*0150*/ 	.byte	0x04, 0x1e
        /*0152*/ 	.short	(.L_14625 - .L_14624)
.L_14624:
        /*0154*/ 	.word	0x00000000


	//----- nvinfo : EIATTR_CBANK_PARAM_SIZE
	.align		4
.L_14625:
        /*0158*/ 	.byte	0x03, 0x19
        /*015a*/ 	.short	0x0018


	//----- nvinfo : EIATTR_PARAM_CBANK
	.align		4
        /*015c*/ 	.byte	0x04, 0x0a
        /*015e*/ 	.short	(.L_14627 - .L_14626)
	.align		4
.L_14626:
        /*0160*/ 	.word	index@(.nv.constant0._ZN2at6native43_GLOBAL__N__9ae7fba5_10_SoftMax_cu_9f978f6322cunn_SoftMaxForwardRegIN3c104HalfEfS4_NS1_22SoftMaxForwardEpilogueElLi1EEEvPT1_PKT_T3_)
        /*0164*/ 	.short	0x0380
        /*0166*/ 	.short	0x0018


	//----- nvinfo : EIATTR_SW_WAR
	.align		4
.L_14627:
        /*0168*/ 	.byte	0x04, 0x36
        /*016a*/ 	.short	(.L_14629 - .L_14628)
.L_14628:
        /*016c*/ 	.word	0x00000008
.L_14629:


//--------------------- .nv.info._ZN2at6native43_GLOBAL__N__9ae7fba5_10_SoftMax_cu_9f978f6319cunn_SoftMaxForwardILi4EfffNS1_22SoftMaxForwardEpilogueEEEvPT2_PKT0_i --------------------------
	.section	.nv.info._ZN2at6native43_GLOBAL__N__9ae7fba5_10_SoftMax_cu_9f978f6319cunn_SoftMaxForwardILi4EfffNS1_22SoftMaxForwardEpilogueEEEvPT2_PKT0_i,"",@"SHT_CUDA_INFO"
	.sectionflags	@""
	.align	4


	//----- nvinfo : EIATTR_CUDA_API_VERSION
	.align		4
        /*0000*/ 	.byte	0x04, 0x37
        /*0002*/ 	.short	(.L_14631 - .L_14630)
.L_14630:
        /*0004*/ 	.word	0x00000082


	//----- nvinfo : EIATTR_KPARAM_INFO
	.align		4
.L_14631:
        /*0008*/ 	.byte	0x04, 0x17
        /*000a*/ 	.short	(.L_14633 - .L_14632)
.L_14632:
        /*000c*/ 	.word	0x00000000
        /*0010*/ 	.short	0x0002
        /*0012*/ 	.short	0x0010
        /*0014*/ 	.byte	0x00, 0xf0, 0x11, 0x00


	//----- nvinfo : EIATTR_KPARAM_INFO
	.align		4
.L_14633:
        /*0018*/ 	.byte	0x04, 0x17
        /*001a*/ 	.short	(.L_14635 - .L_14634)
.L_14634:
        /*001c*/ 	.word	0x00000000
        /*0020*/ 	.short	0x0001
        /*0022*/ 	.short	0x0008
        /*0024*/ 	.byte	0x00, 0xf5, 0x21, 0x00


	//----- nvinfo : EIATTR_KPARAM_INFO
	.align		4
.L_14635:
        /*0028*/ 	.byte	0x04, 0x17
        /*002a*/ 	.short	(.L_14637 - .L_14636)
.L_14636:
        /*002c*/ 	.word	0x00000000
        /*0030*/ 	.short	0x0000
        /*0032*/ 	.short	0x0000
        /*0034*/ 	.byte	0x00, 0xf5, 0x21, 0x00


	//----- nvinfo : EIATTR_SPARSE_MMA_MASK
	.align		4
.L_14637:
        /*0038*/ 	.byte	0x03, 0x50
        /*003a*/ 	.short	0x0000


	//----- nvinfo : EIATTR_MAXREG_COUNT
	.align		4
        /*003c*/ 	.byte	0x03, 0x1b
        /*003e*/ 	.short	0x00ff


	//----- nvinfo : EIATTR_NUM_BARRIERS
	.align		4
        /*0040*/ 	.byte	0x02, 0x4c
        /*0042*/ 	.byte	0x01
	.zero		1


	//----- nvinfo : EIATTR_MERCURY_ISA_VERSION
	.align		4
        /*0044*/ 	.byte	0x03, 0x5f
        /*0046*/ 	.short	0x0101


	//----- nvinfo : EIATTR_COOP_GROUP_MASK_REGIDS
	.align		4
        /*0048*/ 	.byte	0x04, 0x29
        /*004a*/ 	.short	(.L_14639 - .L_14638)


	//   ....[0]....
.L_14638:
        /*004c*/ 	.word	0xffffffff


	//   ....[1]....
        /*0050*/ 	.word	0xffffffff


	//   ....[2]....
        /*0054*/ 	.word	0xffffffff


	//   ....[3]....
        /*0058*/ 	.word	0xffffffff


	//   ....[4]....
        /*005c*/ 	.word	0xffffffff


	//   ....[5]....
        /*0060*/ 	.word	0xffffffff


	//   ....[6]....
        /*0064*/ 	.word	0xffffffff


	//   ....[7]....
        /*0068*/ 	.word	0xffffffff


	//   ....[8]....
        /*006c*/ 	.word	0xffffffff


	//   ....[9]....
        /*0070*/ 	.word	0xffffffff


	//   ....[10]....
        /*0074*/ 	.word	0xffffffff


	//   ....[11]....
        /*0078*/ 	.word	0xffffffff


	//   ....[12]....
        /*007c*/ 	.word	0xffffffff


	//   ....[13]....
        /*0080*/ 	.word	0xffffffff


	//   ....[14]....
        /*0084*/ 	.word	0xffffffff


	//   ....[15]....
        /*0088*/ 	.word	0xffffffff


	//   ....[16]....
        /*008c*/ 	.word	0xffffffff


	//   ....[17]....
        /*0090*/ 	.word	0xffffffff


	//   ....[18]....
        /*0094*/ 	.word	0xffffffff


	//   ....[19]....
        /*0098*/ 	.word	0xffffffff


	//   ....[20]....
        /*009c*/ 	.word	0x0500000c


	//   ....[21]....
        /*00a0*/ 	.word	0x0500000c


	//   ....[22]....
        /*00a4*/ 	.word	0x0500000c


	//   ....[23]....
        /*00a8*/ 	.word	0x0500000c


	//   ....[24]....
        /*00ac*/ 	.word	0x0500000c


	//   ....[25]....
        /*00b0*/ 	.word	0x0500000c


	//   ....[26]....
        /*00b4*/ 	.word	0x0500000c


	//   ....[27]....
        /*00b8*/ 	.word	0x0500000c


	//   ....[28]....
        /*00bc*/ 	.word	0x0500000c


	//   ....[29]....
        /*00c0*/ 	.word	0x0500000c


	//----- nvinfo : EIATTR_COOP_GROUP_INSTR_OFFSETS
	.align		4
.L_14639:
        /*00c4*/ 	.byte	0x04, 0x28
        /*00c6*/ 	.short	(.L_14641 - .L_14640)


	//   ....[0]....
.L_14640:
        /*00c8*/ 	.word	0x000005e0


	//   ....[1]....
        /*00cc*/ 	.word	0x000006a0


	//   ....[2]....
        /*00d0*/ 	.word	0x000006d0


	//   ....[3]....
        /*00d4*/ 	.word	0x00000700


	//   ....[4]....
        /*00d8*/ 	.word	0x00000740


	//   ....[5]....
        /*00dc*/ 	.word	0x00000800


	//   ....[6]....
        /*00e0*/ 	.word	0x00000830


	//   ....[7]....
        /*00e4*/ 	.word	0x00000860


	//   ....[8]....
        /*00e8*/ 	.word	0x00000890


	//   ....[9]....
        /*00ec*/ 	.word	0x000008c0


	//   ....[10]....
        /*00f0*/ 	.word	0x00000db0


	//   ....[11]....
        /*00f4*/ 	.word	0x00000e30


	//   ....[12]....
        /*00f8*/ 	.word	0x00000e60


	//   ....[13]....
        /*00fc*/ 	.word	0x00000e80


	//   ....[14]....
        /*0100*/ 	.word	0x00000ea0


	//   ....[15]....
        /*0104*/ 	.word	0x00000f30


	//   ....[16]....
        /*0108*/ 	.word	0x00000f50


	//   ....[17]....
        /*010c*/ 	.word	0x00000f70


	//   ....[18]....
        /*0110*/ 	.word	0x00000f90


	//   ....[19]....
        /*0114*/ 	.word	0x00000fb0


	//   ....[20]....
        /*0118*/ 	.word	0x00001690


	//   ....[21]....
        /*011c*/ 	.word	0x00001710


	//   ....[22]....
        /*0120*/ 	.word	0x00001790


	//   ....[23]....
        /*0124*/ 	.word	0x00001810


	//   ....[24]....
        /*0128*/ 	.word	0x00001890


	//   ....[25]....
        /*012c*/ 	.word	0x00001910


	//   ....[26]....
        /*0130*/ 	.word	0x00001980


	//   ....[27]....
        /*0134*/ 	.word	0x000019f0


	//   ....[28]....
        /*0138*/ 	.word	0x00001a60


	//   ....[29]....
        /*013c*/ 	.word	0x00001ad0


	//----- nvinfo : EIATTR_VRC_CTA_INIT_COUNT
	.align		4
.L_14641:
        /*0140*/ 	.byte	0x02, 0x4a
	.zero		1
	.zero		1


	//----- nvinfo : EIATTR_EXIT_INSTR_OFFSETS
	.align		4
        /*0144*/ 	.byte	0x04, 0x1c
        /*0146*/ 	.short	(.L_14643 - .L_14642)


	//   ....[0]....
.L_14642:
        /*0148*/ 	.word	0x00001060


	//   ....[1]....
        /*014c*/ 	.word	0x00001140


	//   ....[2]....
        /*0150*/ 	.word	0x00001550


	//   ....[3]....
        /*0154*/ 	.word	0x00001630


	//----- nvinfo : EIATTR_CRS_STACK_SIZE
	.align		4
.L_14643:
        /*0158*/ 	.byte	0x04, 0x1e
        /*015a*/ 	.short	(.L_14645 - .L_14644)
.L_14644:
        /*015c*/ 	.word	0x00000000


	//----- nvinfo : EIATTR_CBANK_PARAM_SIZE
	.align		4
.L_14645:
        /*0160*/ 	.byte	0x03, 0x19
        /*0162*/ 	.short	0x0014


	//----- nvinfo : EIATTR_PARAM_CBANK
	.align		4
        /*0164*/ 	.byte	0x04, 0x0a
        /*0166*/ 	.short	(.L_14647 - .L_14646)
	.align		4
.L_14646:
        /*0168*/ 	.word	index@(.nv.constant0._ZN2at6native43_GLOBAL__N__9ae7fba5_10_SoftMax_cu_9f978f6319cunn_SoftMaxForwardILi4EfffNS1_22SoftMaxForwardEpilogueEEEvPT2_PKT0_i)
        /*016c*/ 	.short	0x0380
        /*016e*/ 	.short	0x0014


	//----- nvinfo : EIATTR_SW_WAR
	.align		4
.L_14647:
        /*0170*/ 	.byte	0x04, 0x36
        /*0172*/ 	.short	(.L_14649 - .L_14648)
.L_14648:
        /*0174*/ 	.word	0x00000008
.L_14649:


//--------------------- .nv.info._ZN2at6native43_GLOBAL__N__9ae7fba5_10_SoftMax_cu_9f978f6323cunn_SoftMaxForwardSmemILi4EfffNS1_22SoftMaxForwardEpilogueElEEvPT2_PKT0_T4_ --------------------------
	.section	.nv.info._ZN2at6native43_GLOBAL__N__9ae7fba5_10_SoftMax_cu_9f978f6323cunn_SoftMaxForwardSmemILi4EfffNS1_22SoftMaxForwardEpilogueElEEvPT2_PKT0_T4_,"",@"SHT_CUDA_INFO"
	.sectionflags	@""
	.align	4


	//----- nvinfo : EIATTR_CUDA_API_VERSION
	.align		4
        /*0000*/ 	.byte	0x04, 0x37
        /*0002*/ 	.short	(.L_14651 - .L_14650)
.L_14650:
        /*0004*/ 	.word	0x00000082


	//----- nvinfo : EIATTR_KPARAM_INFO
	.align		4
.L_14651:
        /*0008*/ 	.byte	0x04, 0x17
        /*000a*/ 	.short	(.L_14653 - .L_14652)
.L_14652:
        /*000c*/ 	.word	0x00000000
        /*0010*/ 	.short	0x0002
        /*0012*/ 	.short	0x0010
        /*0014*/ 	.byte	0x00, 0xf0, 0x21, 0x00


	//----- nvinfo : EIATTR_KPARAM_INFO
	.align		4
.L_14653:
        /*0018*/ 	.byte	0x04, 0x17
        /*001a*/ 	.short	(.L_14655 - .L_14654)
.L_14654:
        /*001c*/ 	.word	0x00000000
        /*0020*/ 	.short	0x0001
        /*0022*/ 	.short	0x0008
        /*0024*/ 	.byte	0x00, 0xf5, 0x21, 0x00


	//----- nvinfo : EIATTR_KPARAM_INFO
	.align		4
.L_14655:
        /*0028*/ 	.byte	0x04, 0x17
        /*002a*/ 	.short	(.L_14657 - .L_14656)
.L_14656:
        /*002c*/ 	.word	0x00000000
        /*0030*/ 	.short	0x0000
        /*0032*/ 	.short	0x0000
        /*0034*/ 	.byte	0x00, 0xf5, 0x21, 0x00


	//----- nvinfo : EIATTR_SPARSE_MMA_MASK
	.align		4
.L_14657:
        /*0038*/ 	.byte	0x03, 0x50
        /*003a*/ 	.short	0x0000


	//----- nvinfo : EIATTR_MAXREG_COUNT
	.align		4
        /*003c*/ 	.byte	0x03, 0x1b
        /*003e*/ 	.short	0x00ff


	//----- nvinfo : EIATTR_NUM_BARRIERS
	.align		4
        /*0040*/ 	.byte	0x02, 0x4c
        /*0042*/ 	.byte	0x01
	.zero		1


	//----- nvinfo : EIATTR_MERCURY_ISA_VERSION
	.align		4
        /*0044*/ 	.byte	0x03, 0x5f
        /*0046*/ 	.short	0x0101


	//----- nvinfo : EIATTR_COOP_GROUP_MASK_REGIDS
	.align		4
        /*0048*/ 	.byte	0x04, 0x29
        /*004a*/ 	.short	(.L_14659 - .L_14658)


	//   ....[0]....
.L_14658:
        /*004c*/ 	.word	0xffffffff


	//   ....[1]....
        /*0050*/ 	.word	0xffffffff


	//   ....[2]....
        /*0054*/ 	.word	0xffffffff


	//   ....[3]....
        /*0058*/ 	.word	0xffffffff


	//   ....[4]....
        /*005c*/ 	.word	0xffffffff


	//   ....[5]....
        /*0060*/ 	.word	0xffffffff


	//   ....[6]....
        /*0064*/ 	.word	0xffffffff


	//   ....[7]....
        /*0068*/ 	.word	0xffffffff


	//   ....[8]....
        /*006c*/ 	.word	0xffffffff


	//   ....[9]....
        /*0070*/ 	.word	0xffffffff


	//   ....[10]....
        /*0074*/ 	.word	0xffffffff


	//   ....[11]....
        /*0078*/ 	.word	0xffffffff


	//   ....[12]....
        /*007c*/ 	.word	0xffffffff


	//   ....[13]....
        /*0080*/ 	.word	0xffffffff


	//   ....[14]....
        /*0084*/ 	.word	0xffffffff


	//   ....[15]....
        /*0088*/ 	.word	0xffffffff


	//   ....[16]....
        /*008c*/ 	.word	0xffffffff


	//   ....[17]....
        /*0090*/ 	.word	0xffffffff


	//   ....[18]....
        /*0094*/ 	.word	0xffffffff


	//   ....[19]....
        /*0098*/ 	.word	0xffffffff


	//   ....[20]....
        /*009c*/ 	.word	0x05000011


	//   ....[21]....
        /*00a0*/ 	.word	0x05000011


	//   ....[22]....
        /*00a4*/ 	.word	0x05000011


	//   ....[23]....
        /*00a8*/ 	.word	0x05000011


	//   ....[24]....
        /*00ac*/ 	.word	0x05000011


	//   ....[25]....
        /*00b0*/ 	.word	0x05000011


	//   ....[26]....
        /*00b4*/ 	.word	0x05000011


	//   ....[27]....
        /*00b8*/ 	.word	0x05000011


	//   ....[28]....
        /*00bc*/ 	.word	0x05000011


	//   ....[29]....
        /*00c0*/ 	.word	0x05000011


	//----- nvinfo : EIATTR_COOP_GROUP_INSTR_OFFSETS
	.align		4
.L_14659:
        /*00c4*/ 	.byte	0x04, 0x28
        /*00c6*/ 	.short	(.L_14661 - .L_14660)


	//   ....[0]....
.L_14660:
        /*00c8*/ 	.word	0x000002d0


	//   ....[1]....
        /*00cc*/ 	.word	0x00000360


	//   ....[2]....
        /*00d0*/ 	.word	0x000003c0


	//   ....[3]....
        /*00d4*/ 	.word	0x00000400


	//   ....[4]....
        /*00d8*/ 	.word	0x00000440


	//   ....[5]....
        /*00dc*/ 	.word	0x00000500


	//   ....[6]....
        /*00e0*/ 	.word	0x00000530


	//   ....[7]....
        /*00e4*/ 	.word	0x00000560


	//   ....[8]....
        /*00e8*/ 	.word	0x00000590


	//   ....[9]....
        /*00ec*/ 	.word	0x000005c0


	//   ....[10]....
        /*00f0*/ 	.word	0x00000860


	//   ....[11]....
        /*00f4*/ 	.word	0x000008d0


	//   ....[12]....
        /*00f8*/ 	.word	0x000008f0


	//   ....[13]....
        /*00fc*/ 	.word	0x00000910


	//   ....[14]....
        /*0100*/ 	.word	0x00000930


	//   ....[15]....
        /*0104*/ 	.word	0x000009c0


	//   ....[16]....
        /*0108*/ 	.word	0x000009e0


	//   ....[17]....
        /*010c*/ 	.word	0x00000a00


	//   ....[18]....
        /*0110*/ 	.word	0x00000a20


	//   ....[19]....
        /*0114*/ 	.word	0x00000a40


	//   ....[20]....
        /*0118*/ 	.word	0x00000da0


	//   ....[21]....
        /*011c*/ 	.word	0x00000e20


	//   ....[22]....
        /*0120*/ 	.word	0x00000ea0


	//   ....[23]....
        /*0124*/ 	.word	0x00000f20


	//   ....[24]....
        /*0128*/ 	.word	0x00000fa0


	//   ....[25]....
        /*012c*/ 	.word	0x00001020


	//   ....[26]....
        /*0130*/ 	.word	0x00001090


	//   ....[27]....
        /*0134*/ 	.word	0x00001100


	//   ....[28]....
        /*0138*/ 	.word	0x00001170


	//   ....[29]....
        /*013c*/ 	.word	0x000011e0


	//----- nvinfo : EIATTR_VRC_CTA_INIT_COUNT
	.align		4
.L_14661:
        /*0140*/ 	.byte	0x02, 0x4a
	.zero		1
	.zero		1


	//----- nvinfo : EIATTR_EXIT_INSTR_OFFSETS
	.align		4
        /*0144*/ 	.byte	0x04, 0x1c
        /*0146*/ 	.short	(.L_14663 - .L_14662)


	//   ....[0]....
.L_14662:
        /*0148*/ 	.word	0x00000aa0


	//   ....[1]....
        /*014c*/ 	.word	0x00000d40


	//----- nvinfo : EIATTR_CRS_STACK_SIZE
	.align		4
.L_14663:
        /*0150*/ 	.byte	0x04, 0x1e
        /*0152*/ 	.short	(.L_14665 - .L_14664)
.L_14664:
        /*0154*/ 	.word	0x00000000


	//----- nvinfo : EIATTR_CBANK_PARAM_SIZE
	.align		4
.L_14665:
        /*0158*/ 	.byte	0x03, 0x19
        /*015a*/ 	.short	0x0018


	//----- nvinfo : EIATTR_PARAM_CBANK
	.align		4
        /*015c*/ 	.byte	0x04, 0x0a
        /*015e*/ 	.short	(.L_14667 - .L_14666)
	.align		4
.L_14666:
        /*0160*/ 	.word	index@(.nv.constant0._ZN2at6native43_GLOBAL__N__9ae7fba5_10_SoftMax_cu_9f978f6323cunn_SoftMaxForwardSmemILi4EfffNS1_22SoftMaxForwardEpilogueElEEvPT2_PKT0_T4_)
        /*0164*/ 	.short	0x0380
        /*0166*/ 	.short	0x0018


	//----- nvinfo : EIATTR_SW_WAR
	.align		4
.L_14667:
        /*0168*/ 	.byte	0x04, 0x36
        /*016a*/ 	.short	(.L_14669 - .L_14668)
.L_14668:
        /*016c*/ 	.word	0x00000008
.L_14669:


//--------------------- .nv.info._ZN2at6native43_GLOBAL__N__9ae7fba5_10_SoftMax_cu_9f978f6322cunn_SoftMaxForwardRegIfffNS1_22SoftMaxForwardEpilogueElLi9EEEvPT1_PKT_T3_ --------------------------
	.section	.nv.info._ZN2at6native43_GLOBAL__N__9ae7fba5_10_SoftMax_cu_9f978f6322cunn_SoftMaxForwardRegIfffNS1_22SoftMaxForwardEpilogueElLi9EEEvPT1_PKT_T3_,"",@"SHT_CUDA_INFO"
	.sectionflags	@""
	.align	4


	//----- nvinfo : EIATTR_CUDA_API_VERSION
	.align		4
        /*0000*/ 	.byte	0x04, 0x37
        /*0002*/ 	.short	(.L_14671 - .L_14670)
.L_14670:
        /*0004*/ 	.word	0x00000082


	//----- nvinfo : EIATTR_KPARAM_INFO
	.align		4
.L_14671:
        /*0008*/ 	.byte	0x04, 0x17
        /*000a*/ 	.short	(.L_14673 - .L_14672)
.L_14672:
        /*000c*/ 	.word	0x00000000
        /*0010*/ 	.short	0x0002
        /*0012*/ 	.short	0x0010
        /*0014*/ 	.byte	0x00, 0xf0, 0x21, 0x00


	//----- nvinfo : EIATTR_KPARAM_INFO
	.align		4
.L_14673:
        /*0018*/ 	.byte	0x04, 0x17
        /*001a*/ 	.short	(.L_14675 - .L_14674)
.L_14674:
        /*001c*/ 	.word	0x00000000
        /*0020*/ 	.short	0x0001
        /*0022*/ 	.short	0x0008
        /*0024*/ 	.byte	0x00, 0xf5, 0x21, 0x00


	//----- nvinfo : EIATTR_KPARAM_INFO
	.align		4
.L_14675:
        /*0028*/ 	.byte	0x04, 0x17
        /*002a*/ 	.short	(.L_14677 - .L_14676)
.L_14676:
        /*002c*/ 	.word	0x00000000
        /*0030*/ 	.short	0x0000
        /*0032*/ 	.short	0x0000
        /*0034*/ 	.byte	0x00, 0xf5, 0x21, 0x00


	//----- nvinfo : EIATTR_SPARSE_MMA_MASK
	.align		4
.L_14677:
        /*0038*/ 	.byte	0x03, 0x50
        /*003a*/ 	.short	0x0000


	//----- nvinfo : EIATTR_MAXREG_COUNT
	.align		4
        /*003c*/ 	.byte	0x03, 0x1b
        /*003e*/ 	.short	0x00ff


	//----- nvinfo : EIATTR_NUM_BARRIERS
	.align		4
        /*0040*/ 	.byte	0x02, 0x4c
        /*0042*/ 	.byte	0x01
	.zero		1


	//----- nvinfo : EIATTR_MERCURY_ISA_VERSION
	.align		4
        /*0044*/ 	.byte	0x03, 0x5f
        /*0046*/ 	.short	0x0101


	//----- nvinfo : EIATTR_COOP_GROUP_MASK_REGIDS
	.align		4
        /*0048*/ 	.byte	0x04, 0x29
        /*004a*/ 	.short	(.L_14679 - .L_14678)


	//   ....[0]....
.L_14678:
        /*004c*/ 	.word	0xffffffff


	//   ....[1]....
        /*0050*/ 	.word	0xffffffff


	//   ....[2]....
        /*0054*/ 	.word	0xffffffff


	//   ....[3]....
        /*0058*/ 	.word	0xffffffff


	//   ....[4]....
        /*005c*/ 	.word	0xffffffff


	//   ....[5]....
        /*0060*/ 	.word	0xffffffff


	//   ....[6]....
        /*0064*/ 	.word	0xffffffff


	//   ....[7]....
        /*0068*/ 	.word	0xffffffff


	//   ....[8]....
        /*006c*/ 	.word	0xffffffff


	//   ....[9]....
        /*0070*/ 	.word	0xffffffff


	//   ....[10]....
        /*0074*/ 	.word	0xffffffff


	//   ....[11]....
        /*0078*/ 	.word	0xffffffff


	//   ....[12]....
        /*007c*/ 	.word	0xffffffff


	//   ....[13]....
        /*0080*/ 	.word	0xffffffff


	//   ....[14]....
        /*0084*/ 	.word	0xffffffff


	//   ....[15]....
        /*0088*/ 	.word	0xffffffff


	//   ....[16]....
        /*008c*/ 	.word	0xffffffff


	//   ....[17]....
        /*0090*/ 	.word	0xffffffff


	//   ....[18]....
        /*0094*/ 	.word	0xffffffff


	//   ....[19]....
        /*0098*/ 	.word	0xffffffff


	//   ....[20]....
        /*009c*/ 	.word	0x0500001c


	//   ....[21]....
        /*00a0*/ 	.word	0x0500001c


	//   ....[22]....
        /*00a4*/ 	.word	0x0500001c


	//   ....[23]....
        /*00a8*/ 	.word	0x0500001c


	//   ....[24]....
        /*00ac*/ 	.word	0x0500001c


	//   ....[25]....
        /*00b0*/ 	.word	0x0500001c


	//   ....[26]....
        /*00b4*/ 	.word	0x0500001c


	//   ....[27]....
        /*00b8*/ 	.word	0x0500001c


	//   ....[28]....
        /*00bc*/ 	.word	0x0500001c


	//   ....[29]....
        /*00c0*/ 	.word	0x0500001c


	//----- nvinfo : EIATTR_COOP_GROUP_INSTR_OFFSETS
	.align		4
.L_14679:
        /*00c4*/ 	.byte	0x04, 0x28
        /*00c6*/ 	.short	(.L_14681 - .L_14680)


	//   ....[0]....
.L_14680:
        /*00c8*/ 	.word	0x00000740


	//   ....[1]....
        /*00cc*/ 	.word	0x00000770


	//   ....[2]....
        /*00d0*/ 	.word	0x000007a0


	//   ....[3]....
        /*00d4*/ 	.word	0x000007d0


	//   ....[4]....
        /*00d8*/ 	.word	0x00000800


	//   ....[5]....
        /*00dc*/ 	.word	0x000009a0


	//   ....[6]....
        /*00e0*/ 	.word	0x000009d0


	//   ....[7]....
        /*00e4*/ 	.word	0x00000a00


	//   ....[8]....
        /*00e8*/ 	.word	0x00000a30


	//   ....[9]....
        /*00ec*/ 	.word	0x00000a60


	//   ....[10]....
        /*00f0*/ 	.word	0x00000ec0


	//   ....[11]....
        /*00f4*/ 	.word	0x00000ee0


	//   ....[12]....
        /*00f8*/ 	.word	0x00000f10


	//   ....[13]....
        /*00fc*/ 	.word	0x00000f40


	//   ....[14]....
        /*0100*/ 	.word	0x00000f60


	//   ....[15]....
        /*0104*/ 	.word	0x00001000


	//   ....[16]....
        /*0108*/ 	.word	0x00001020


	//   ....[17]....
        /*010c*/ 	.word	0x00001040


	//   ....[18]....
        /*0110*/ 	.word	0x00001060


	//   ....[19]....
        /*0114*/ 	.word	0x00001080


	//   ....[20]....
        /*0118*/ 	.word	0x00001a40


	//   ....[21]....
        /*011c*/ 	.word	0x00001ac0


	//   ....[22]....
        /*0120*/ 	.word	0x00001b40


	//   ....[23]....
        /*0124*/ 	.word	0x00001bc0


	//   ....[24]....
        /*0128*/ 	.word	0x00001c40


	//   ....[25]....
        /*012c*/ 	.word	0x00001cc0


	//   ....[26]....
        /*0130*/ 	.word	0x00001d30


	//   ....[27]....
        /*0134*/ 	.word	0x00001da0


	//   ....[28]....
        /*0138*/ 	.word	0x00001e10


	//   ....[29]....
        /*013c*/ 	.word	0x00001e80


	//----- nvinfo : EIATTR_VRC_CTA_INIT_COUNT
	.align		4
.L_14681:
        /*0140*/ 	.byte	0x02, 0x4a
	.zero		1
	.zero		1


	//----- nvinfo : EIATTR_EXIT_INSTR_OFFSETS
	.align		4
        /*0144*/ 	.byte	0x04, 0x1c
        /*0146*/ 	.short	(.L_14683 - .L_14682)


	//   ....[0]....
.L_14682:
        /*0148*/ 	.word	0x00001910


	//   ....[1]....
        /*014c*/ 	.word	0x000019e0


	//----- nvinfo : EIATTR_CRS_STACK_SIZE
	.align		4
.L_14683:
        /*0150*/ 	.byte	0x04, 0x1e
        /*0152*/ 	.short	(.L_14685 - .L_14684)
.L_14684:
        /*0154*/ 	.word	0x00000000


	//----- nvinfo : EIATTR_CBANK_PARAM_SIZE
	.align		4
.L_14685:
        /*0158*/ 	.byte	0x03, 0x19
        /*015a*/ 	.short	0x0018


	//----- nvinfo : EIATTR_PARAM_CBANK
	.align		4
        /*015c*/ 	.byte	0x04, 0x0a
        /*015e*/ 	.short	(.L_14687 - .L_14686)
	.align		4
.L_14686:
        /*0160*/ 	.word	index@(.nv.constant0._ZN2at6native43_GLOBAL__N__9ae7fba5_10_SoftMax_cu_9f978f6322cunn_SoftMaxForwardRegIfffNS1_22SoftMaxForwardEpilogueElLi9EEEvPT1_PKT_T3_)
        /*0164*/ 	.short	0x0380
        /*0166*/ 	.short	0x0018


	//----- nvinfo : EIATTR_SW_WAR
	.align		4
.L_14687:
        /*0168*/ 	.byte	0x04, 0x36
        /*016a*/ 	.short	(.L_14689 - .L_14688)
.L_14688:
        /*016c*/ 	.word	0x00000008
.L_14689:


//--------------------- .nv.info._ZN2at6native43_GLOBAL__N__9ae7fba5_10_SoftMax_cu_9f978f6322cunn_SoftMaxForwardRegIfffNS1_22SoftMaxForwardEpilogueElLi8EEEvPT1_PKT_T3_ --------------------------
	.section	.nv.info._ZN2at6native43_GLOBAL__N__9ae7fba5_10_SoftMax_cu_9f978f6322cunn_SoftMaxForwardRegIfffNS1_22SoftMaxForwardEpilogueElLi8EEEvPT1_PKT_T3_,"",@"SHT_CUDA_INFO"
	.sectionflags	@""
	.align	4


	//----- nvinfo : EIATTR_CUDA_API_VERSION
	.align		4
        /*0000*/ 	.byte	0x04, 0x37
        /*0002*/ 	.short	(.L_14691 - .L_14690)
.L_14690:
        /*0004*/ 	.word	0x00000082


	//----- nvinfo : EIATTR_KPARAM_INFO
	.align		4
.L_14691:
        /*0008*/ 	.byte	0x04, 0x17
        /*000a*/ 	.short	(.L_14693 - .L_14692)
.L_14692:
        /*000c*/ 	.word	0x00000000
        /*0010*/ 	.short	0x0002
        /*0012*/ 	.short	0x0010
        /*0014*/ 	.byte	0x00, 0xf0, 0x21, 0x00


	//----- nvinfo : EIATTR_KPARAM_INFO
	.align		4
.L_14693:
        /*0018*/ 	.byte	0x04, 0x17
        /*001a*/ 	.short	(.L_14695 - .L_14694)
.L_14694:
        /*001c*/ 	.word	0x00000000
        /*0020*/ 	.short	0x0001
        /*0022*/ 	.short	0x0008
        /*0024*/ 	.byte	0x00, 0xf5, 0x21, 0x00


	//----- nvinfo : EIATTR_KPARAM_INFO
	.align		4
.L_14695:
        /*0028*/ 	.byte	0x04, 0x17
        /*002a*/ 	.short	(.L_14697 - .L_14696)
.L_14696:
        /*002c*/ 	.word	0x00000000
        /*0030*/ 	.short	0x0000
        /*0032*/ 	.short	0x0000
        /*0034*/ 	.byte	0x00, 0xf5, 0x21, 0x00


	//----- nvinfo : EIATTR_SPARSE_MMA_MASK
	.align		4
.L_14697:
        /*0038*/ 	.byte	0x03, 0x50
        /*003a*/ 	.short	0x0000


	//----- nvinfo : EIATTR_MAXREG_COUNT
	.align		4
        /*003c*/ 	.byte	0x03, 0x1b
        /*003e*/ 	.short	0x00ff


	//----- nvinfo : EIATTR_NUM_BARRIERS
	.align		4
        /*0040*/ 	.byte	0x02, 0x4c
        /*0042*/ 	.byte	0x01
	.zero		1


	//----- nvinfo : EIATTR_MERCURY_ISA_VERSION
	.align		4
        /*0044*/ 	.byte	0x03, 0x5f
        /*0046*/ 	.short	0x0101


	//----- nvinfo : EIATTR_COOP_GROUP_MASK_REGIDS
	.align		4
        /*0048*/ 	.byte	0x04, 0x29
        /*004a*/ 	.short	(.L_14699 - .L_14698)


	//   ....[0]....
.L_14698:
        /*004c*/ 	.word	0xffffffff


	//   ....[1]....
        /*0050*/ 	.word	0xffffffff


	//   ....[2]....
        /*0054*/ 	.word	0xffffffff


	//   ....[3]....
        /*0058*/ 	.word	0xffffffff


	//   ....[4]....
        /*005c*/ 	.word	0xffffffff


	//   ....[5]....
        /*0060*/ 	.word	0xffffffff


	//   ....[6]....
        /*0064*/ 	.word	0xffffffff


	//   ....[7]....
        /*0068*/ 	.word	0xffffffff


	//   ....[8]....
        /*006c*/ 	.word	0xffffffff


	//   ....[9]....
        /*0070*/ 	.word	0xffffffff


	//   ....[10]....
        /*0074*/ 	.word	0xffffffff


	//   ....[11]....
        /*0078*/ 	.word	0xffffffff


	//   ....[12]....
        /*007c*/ 	.word	0xffffffff


	//   ....[13]....
        /*0080*/ 	.word	0xffffffff


	//   ....[14]....
        /*0084*/ 	.word	0xffffffff


	//   ....[15]....
        /*0088*/ 	.word	0xffffffff


	//   ....[16]....
        /*008c*/ 	.word	0xffffffff


	//   ....[17]....
        /*0090*/ 	.word	0xffffffff


	//   ....[18]....
        /*0094*/ 	.word	0xffffffff


	//   ....[19]....
        /*0098*/ 	.word	0xffffffff


	//   ....[20]....
        /*009c*/ 	.word	0x05000012


	//   ....[21]....
        /*00a0*/ 	.word	0x05000012


	//   ....[22]....
        /*00a4*/ 	.word	0x05000012


	//   ....[23]....
        /*00a8*/ 	.word	0x05000012


	//   ....[24]....
        /*00ac*/ 	.word	0x05000012


	//   ....[25]....
        /*00b0*/ 	.word	0x05000012


	//   ....[26]....
        /*00b4*/ 	.word	0x05000012


	//   ....[27]....
        /*00b8*/ 	.word	0x05000012


	//   ....[28]....
        /*00bc*/ 	.word	0x05000012


	//   ....[29]....
        /*00c0*/ 	.word	0x05000012


	//----- nvinfo : EIATTR_COOP_GROUP_INSTR_OFFSETS
	.align		4
.L_14699:
        /*00c4*/ 	.byte	0x04, 0x28
        /*00c6*/ 	.short	(.L_14701 - .L_14700)


	//   ....[0]....
.L_14700:
        /*00c8*/ 	.word	0x00000650


	//   ....[1]....
        /*00cc*/ 	.word	0x00000680


	//   ....[2]....
        /*00d0*/ 	.word	0x000006b0


	//   ....[3]....
        /*00d4*/ 	.word	0x000006e0


	//   ....[4]....
        /*00d8*/ 	.word	0x00000710


	//   ....[5]....
        /*00dc*/ 	.word	0x000008f0


	//   ....[6]....
        /*00e0*/ 	.word	0x00000920


	//   ....[7]....
        /*00e4*/ 	.word	0x00000950


	//   ....[8]....
        /*00e8*/ 	.word	0x00000980


	//   ....[9]....
        /*00ec*/ 	.word	0x000009b0


	//   ....[10]....
        /*00f0*/ 	.word	0x00000db0


	//   ....[11]....
        /*00f4*/ 	.word	0x00000dd0


	//   ....[12]....
        /*00f8*/ 	.word	0x00000df0


	//   ....[13]....
        /*00fc*/ 	.word	0x00000e10


	//   ....[14]....
        /*0100*/ 	.word	0x00000e40


	//   ....[15]....
        /*0104*/ 	.word	0x00000f00


	//   ....[16]....
        /*0108*/ 	.word	0x00000f20


	//   ....[17]....
        /*010c*/ 	.word	0x00000f40


	//   ....[18]....
        /*0110*/ 	.word	0x00000f60


	//   ....[19]....
        /*0114*/ 	.word	0x00000f80


	//   ....[20]....
        /*0118*/ 	.word	0x00001880


	//   ....[21]....
        /*011c*/ 	.word	0x00001900


	//   ....[22]....
        /*0120*/ 	.word	0x00001980


	//   ....[23]....
        /*0124*/ 	.word	0x00001a00


	//   ....[24]....
        /*0128*/ 	.word	0x00001a80


	//   ....[25]....
        /*012c*/ 	.word	0x00001af0


	//   ....[26]....
        /*0130*/ 	.word	0x00001b60


	//   ....[27]....
        /*0134*/ 	.word	0x00001bd0


	//   ....[28]....
        /*0138*/ 	.word	0x00001c40


	//   ....[29]....
        /*013c*/ 	.word	0x00001cb0


	//----- nvinfo : EIATTR_VRC_CTA_INIT_COUNT
	.align		4
.L_14701:
        /*0140*/ 	.byte	0x02, 0x4a
	.zero		1
	.zero		1


	//----- nvinfo : EIATTR_EXIT_INSTR_OFFSETS
	.align		4
        /*0144*/ 	.byte	0x04, 0x1c
        /*0146*/ 	.short	(.L_14703 - .L_14702)


	//   ....[0]....
.L_14702:
        /*0148*/ 	.word	0x00001760


	//   ....[1]....
        /*014c*/ 	.word	0x00001830


	//----- nvinfo : EIATTR_CRS_STACK_SIZE
	.align		4
.L_14703:
        /*0150*/ 	.byte	0x04, 0x1e
        /*0152*/ 	.short	(.L_14705 - .L_14704)
.L_14704:
        /*0154*/ 	.word	0x00000000


	//----- nvinfo : EIATTR_CBANK_PARAM_SIZE
	.align		4
.L_14705:
        /*0158*/ 	.byte	0x03, 0x19
        /*015a*/ 	.short	0x0018


	//----- nvinfo : EIATTR_PARAM_CBANK
	.align		4
        /*015c*/ 	.byte	0x04, 0x0a
        /*015e*/ 	.short	(.L_14707 - .L_14706)
	.align		4
.L_14706:
        /*0160*/ 	.word	index@(.nv.constant0._ZN2at6native43_GLOBAL__N__9ae7fba5_10_SoftMax_cu_9f978f6322cunn_SoftMaxForwardRegIfffNS1_22SoftMaxForwardEpilogueElLi8EEEvPT1_PKT_T3_)
        /*0164*/ 	.short	0x0380
        /*0166*/ 	.short	0x0018


	//----- nvinfo : EIATTR_SW_WAR
	.align		4
.L_14707:
        /*0168*/ 	.byte	0x04, 0x36
        /*016a*/ 	.short	(.L_14709 - .L_14708)
.L_14708:
        /*016c*/ 	.word	0x00000008
.L_14709:


//--------------------- .nv.info._ZN2at6native43_GLOBAL__N__9ae7fba5_10_SoftMax_cu_9f978f6322cunn_SoftMaxForwardRegIfffNS1_22SoftMaxForwardEpilogueElLi7EEEvPT1_PKT_T3_ --------------------------
	.section	.nv.info._ZN2at6native43_GLOBAL__N__9ae7fba5_10_SoftMax_cu_9f978f6322cunn_SoftMaxForwardRegIfffNS1_22SoftMaxForwardEpilogueElLi7EEEvPT1_PKT_T3_,"",@"SHT_CUDA_INFO"
	.sectionflags	@""
	.align	4


	//----- nvinfo : EIATTR_CUDA_API_VERSION
	.align		4
        /*0000*/ 	.byte	0x04, 0x37
        /*0002*/ 	.short	(.L_14711 - .L_14710)
.L_14710:
        /*0004*/ 	.word	0x00000082


	//----- nvinfo : EIATTR_KPARAM_INFO
	.align		4
.L_14711:
        /*0008*/ 	.byte	0x04, 0x17
        /*000a*/ 	.short	(.L_14713 - .L_14712)
.L_14712:
        /*000c*/ 	.word	0x00000000
        /*0010*/ 	.short	0x0002
        /*0012*/ 	.short	0x0010
        /*0014*/ 	.byte	0x00, 0xf0, 0x21, 0x00


	//----- nvinfo : EIATTR_KPARAM_INFO
	.align		4
.L_14713:
        /*0018*/ 	.byte	0x04, 0x17
        /*001a*/ 	.short	(.L_14715 - .L_14714)
.L_14714:
        /*001c*/ 	.word	0x00000000
        /*0020*/ 	.short	0x0001
        /*0022*/ 	.short	0x0008
        /*0024*/ 	.byte	0x00, 0xf5, 0x21, 0x00


	//----- nvinfo : EIATTR_KPARAM_INFO
	.align		4
.L_14715:
        /*0028*/ 	.byte	0x04, 0x17
        /*002a*/ 	.short	(.L_14717 - .L_14716)
.L_14716:
        /*002c*/ 	.word	0x00000000
        /*0030*/ 	.short	0x0000
        /*0032*/ 	.short	0x0000
        /*0034*/ 	.byte	0x00, 0xf5, 0x21, 0x00


	//----- nvinfo : EIATTR_SPARSE_MMA_MASK
	.align		4
.L_14717:
        /*0038*/ 	.byte	0x03, 0x50
        /*003a*/ 	.short	0x0000


	//----- nvinfo : EIATTR_MAXREG_COUNT
	.align		4
        /*003c*/ 	.byte	0x03, 0x1b
        /*003e*/ 	.short	0x00ff


	//----- nvinfo : EIATTR_NUM_BARRIERS
	.align		4
        /*0040*/ 	.byte	0x02, 0x4c
        /*0042*/ 	.byte	0x01
	.zero		1


	//----- nvinfo : EIATTR_MERCURY_ISA_VERSION
	.align		4
        /*0044*/ 	.byte	0x03, 0x5f
        /*0046*/ 	.short	0x0101


	//----- nvinfo : EIATTR_COOP_GROUP_MASK_REGIDS
	.align		4
        /*0048*/ 	.byte	0x04, 0x29
        /*004a*/ 	.short	(.L_14719 - .L_14718)


	//   ....[0]....
.L_14718:
        /*004c*/ 	.word	0xffffffff


	//   ....[1]....
        /*0050*/ 	.word	0xffffffff


	//   ....[2]....
        /*0054*/ 	.word	0xffffffff


	//   ....[3]....
        /*0058*/ 	.word	0xffffffff


	//   ....[4]....
        /*005c*/ 	.word	0xffffffff


	//   ....[5]....
        /*0060*/ 	.word	0xffffffff


	//   ....[6]....
        /*0064*/ 	.word	0xffffffff


	//   ....[7]....
        /*0068*/ 	.word	0xffffffff


	//   ....[8]....
        /*006c*/ 	.word	0xffffffff


	//   ....[9]....
        /*0070*/ 	.word	0xffffffff


	//   ....[10]....
        /*0074*/ 	.word	0xffffffff


	//   ....[11]....
        /*0078*/ 	.word	0xffffffff


	//   ....[12]....
        /*007c*/ 	.word	0xffffffff


	//   ....[13]....
        /*0080*/ 	.word	0xffffffff


	//   ....[14]....
        /*0084*/ 	.word	0xffffffff


	//   ....[15]....
        /*0088*/ 	.word	0xffffffff


	//   ....[16]....
        /*008c*/ 	.word	0xffffffff


	//   ....[17]....
        /*0090*/ 	.word	0xffffffff


	//   ....[18]....
        /*0094*/ 	.word	0xffffffff


	//   ....[19]....
        /*0098*/ 	.word	0xffffffff


	//   ....[20]....
        /*009c*/ 	.word	0x05000014


	//   ....[21]....
        /*00a0*/ 	.word	0x05000014


	//   ....[22]....
        /*00a4*/ 	.word	0x05000014


	//   ....[23]....
        /*00a8*/ 	.word	0x05000014


	//   ....[24]....
        /*00ac*/ 	.word	0x05000014


	//   ....[25]....
        /*00b0*/ 	.word	0x05000014


	//   ....[26]....
        /*00b4*/ 	.word	0x05000014


	//   ....[27]....
        /*00b8*/ 	.word	0x05000014


	//   ....[28]....
        /*00bc*/ 	.word	0x05000014


	//   ....[29]....
        /*00c0*/ 	.word	0x05000014


	//----- nvinfo : EIATTR_COOP_GROUP_INSTR_OFFSETS
	.align		4
.L_14719:
        /*00c4*/ 	.byte	0x04, 0x28
        /*00c6*/ 	.short	(.L_14721 - .L_14720)


	//   ....[0]....
.L_14720:
        /*00c8*/ 	.word	0x00000550


	//   ....[1]....
        /*00cc*/ 	.word	0x00000590


	//   ....[2]....
        /*00d0*/ 	.word	0x000005c0


	//   ....[3]....
        /*00d4*/ 	.word	0x000005f0


	//   ....[4]....
        /*00d8*/ 	.word	0x00000640


	//   ....[5]....
        /*00dc*/ 	.word	0x00000800


	//   ....[6]....
        /*00e0*/ 	.word	0x00000830


	//   ....[7]....
        /*00e4*/ 	.word	0x00000860


	//   ....[8]....
        /*00e8*/ 	.word	0x00000890


	//   ....[9]....
        /*00ec*/ 	.word	0x000008c0


	//   ....[10]....
        /*00f0*/ 	.word	0x00000c50


	//   ....[11]....
        /*00f4*/ 	.word	0x00000c70


	//   ....[12]....
        /*00f8*/ 	.word	0x00000c90


	//   ....[13]....
        /*00fc*/ 	.word	0x00000cb0


	//   ....[14]....
        /*0100*/ 	.word	0x00000cd0


	//   ....[15]....
        /*0104*/ 	.word	0x00000da0


	//   ....[16]....
        /*0108*/ 	.word	0x00000dc0


	//   ....[17]....
        /*010c*/ 	.word	0x00000de0


	//   ....[18]....
        /*0110*/ 	.word	0x00000e00


	//   ....[19]....
        /*0114*/ 	.word	0x00000e20


	//   ....[20]....
        /*0118*/ 	.word	0x000015d0


	//   ....[21]....
        /*011c*/ 	.word	0x00001650


	//   ....[22]....
        /*0120*/ 	.word	0x000016d0


	//   ....[23]....
        /*0124*/ 	.word	0x00001750


	//   ....[24]....
        /*0128*/ 	.word	0x000017d0


	//   ....[25]....
        /*012c*/ 	.word	0x00001840


	//   ....[26]....
        /*0130*/ 	.word	0x000018b0


	//   ....[27]....
        /*0134*/ 	.word	0x00001920


	//   ....[28]....
        /*0138*/ 	.word	0x00001990


	//   ....[29]....
        /*013c*/ 	.word	0x00001a00


	//----- nvinfo : EIATTR_VRC_CTA_INIT_COUNT
	.align		4
.L_14721:
        /*0140*/ 	.byte	0x02, 0x4a
	.zero		1
	.zero		1


	//----- nvinfo : EIATTR_EXIT_INSTR_OFFSETS
	.align		4
        /*0144*/ 	.byte	0x04, 0x1c
        /*0146*/ 	.short	(.L_14723 - .L_14722)


	//   ....[0]....
.L_14722:
        /*0148*/ 	.word	0x000014b0


	//   ....[1]....
        /*014c*/ 	.word	0x00001580


	//----- nvinfo : EIATTR_CRS_STACK_SIZE
	.align		4
.L_14723:
        /*0150*/ 	.byte	0x04, 0x1e
        /*0152*/ 	.short	(.L_14725 - .L_14724)
.L_14724:
        /*0154*/ 	.word	0x00000000


	//----- nvinfo : EIATTR_CBANK_PARAM_SIZE
	.align		4
.L_14725:
        /*0158*/ 	.byte	0x03, 0x19
        /*015a*/ 	.short	0x0018


	//----- nvinfo : EIATTR_PARAM_CBANK
	.align		4
        /*015c*/ 	.byte	0x04, 0x0a
        /*015e*/ 	.short	(.L_14727 - .L_14726)
	.align		4
.L_14726:
        /*0160*/ 	.word	index@(.nv.constant0._ZN2at6native43_GLOBAL__N__9ae7fba5_10_SoftMax_cu_9f978f6322cunn_SoftMaxForwardRegIfffNS1_22SoftMaxForwardEpilogueElLi7EEEvPT1_PKT_T3_)
        /*0164*/ 	.short	0x0380
        /*0166*/ 	.short	0x0018


	//----- nvinfo : EIATTR_SW_WAR
	.align		4
.L_14727:
        /*0168*/ 	.byte	0x04, 0x36
        /*016a*/ 	.short	(.L_14729 - .L_14728)
.L_14728:
        /*016c*/ 	.word	0x00000008
.L_14729:


//--------------------- .nv.info._ZN2at6native43_GLOBAL__N__9ae7fba5_10_SoftMax_cu_9f978f6322cunn_SoftMaxForwardRegIfffNS1_22SoftMaxForwardEpilogueElLi6EEEvPT1_PKT_T3_ --------------------------
	.section	.nv.info._ZN2at6native43_GLOBAL__N__9ae7fba5_10_SoftMax_cu_9f978f6322cunn_SoftMaxForwardRegIfffNS1_22SoftMaxForwardEpilogueElLi6EEEvPT1_PKT_T3_,"",@"SHT_CUDA_INFO"
	.sectionflags	@""
	.align	4


	//----- nvinfo : EIATTR_CUDA_API_VERSION
	.align		4
        /*0000*/ 	.byte	0x04, 0x37
        /*0002*/ 	.short	(.L_14731 - .L_14730)
.L_14730:
        /*0004*/ 	.word	0x00000082


	//----- nvinfo : EIATTR_KPARAM_INFO
	.align		4
.L_14731:
        /*0008*/ 	.byte	0x04, 0x17
        /*000a*/ 	.short	(.L_14733 - .L_14732)
.L_14732:
        /*000c*/ 	.word	0x00000000
        /*0010*/ 	.short	0x0002
        /*0012*/ 	.short	0x0010
        /*0014*/ 	.byte	0x00, 0xf0, 0x21, 0x00


	//----- nvinfo : EIATTR_KPARAM_INFO
	.align		4
.L_14733:
        /*0018*/ 	.byte	0x04, 0x17
        /*001a*/ 	.short	(.L_14735 - .L_14734)
.L_14734:
        /*001c*/ 	.word	0x00000000
        /*0020*/ 	.short	0x0001
        /*0022*/ 	.short	0x0008
        /*0024*/ 	.byte	0x00, 0xf5, 0x21, 0x00


	//----- nvinfo : EIATTR_KPARAM_INFO
	.align		4
.L_14735:
        /*0028*/ 	.byte	0x04, 0x17
        /*002a*/ 	.short	(.L_14737 - .L_14736)
.L_14736:
        /*002c*/ 	.word	0x00000000
        /*0030*/ 	.short	0x0000
        /*0032*/ 	.short	0x0000
        /*0034*/ 	.byte	0x00, 0xf5, 0x21, 0x00


	//----- nvinfo : EIATTR_SPARSE_MMA_MASK
	.align		4
.L_14737:
        /*0038*/ 	.byte	0x03, 0x50
        /*003a*/ 	.short	0x0000


	//----- nvinfo : EIATTR_MAXREG_COUNT
	.align		4
        /*003c*/ 	.byte	0x03, 0x1b
        /*003e*/ 	.short	0x00ff


	//----- nvinfo : EIATTR_NUM_BARRIERS
	.align		4
        /*0040*/ 	.byte	0x02, 0x4c
        /*0042*/ 	.byte	0x01
	.zero		1


	//----- nvinfo : EIATTR_MERCURY_ISA_VERSION
	.align		4
        /*0044*/ 	.byte	0x03, 0x5f
        /*0046*/ 	.short	0x0101


	//----- nvinfo : EIATTR_COOP_GROUP_MASK_REGIDS
	.align		4
        /*0048*/ 	.byte	0x04, 0x29
        /*004a*/ 	.short	(.L_14739 - .L_14738)


	//   ....[0]....
.L_14738:
        /*004c*/ 	.word	0xffffffff


	//   ....[1]....
        /*0050*/ 	.word	0xffffffff


	//   ....[2]....
        /*0054*/ 	.word	0xffffffff


	//   ....[3]....
        /*0058*/ 	.word	0xffffffff


	//   ....[4]....
        /*005c*/ 	.word	0xffffffff


	//   ....[5]....
        /*0060*/ 	.word	0xffffffff


	//   ....[6]....
        /*0064*/ 	.word	0xffffffff


	//   ....[7]....
        /*0068*/ 	.word	0xffffffff


	//   ....[8]....
        /*006c*/ 	.word	0xffffffff


	//   ....[9]....
        /*0070*/ 	.word	0xffffffff


	//   ....[10]....
        /*0074*/ 	.word	0xffffffff


	//   ....[11]....
        /*0078*/ 	.word	0xffffffff


	//   ....[12]....
        /*007c*/ 	.word	0xffffffff


	//   ....[13]....
        /*0080*/ 	.word	0xffffffff


	//   ....[14]....
        /*0084*/ 	.word	0xffffffff


	//   ....[15]....
        /*0088*/ 	.word	0xffffffff


	//   ....[16]....
        /*008c*/ 	.word	0xffffffff


	//   ....[17]....
        /*0090*/ 	.word	0xffffffff


	//   ....[18]....
        /*0094*/ 	.word	0xffffffff


	//   ....[19]....
        /*0098*/ 	.word	0xffffffff


	//   ....[20]....
        /*009c*/ 	.word	0x05000014


	//   ....[21]....
        /*00a0*/ 	.word	0x05000014


	//   ....[22]....
        /*00a4*/ 	.word	0x05000014


	//   ....[23]....
        /*00a8*/ 	.word	0x05000014


	//   ....[24]....
        /*00ac*/ 	.word	0x05000014


	//   ....[25]....
        /*00b0*/ 	.word	0x05000014


	//   ....[26]....
        /*00b4*/ 	.word	0x05000014


	//   ....[27]....
        /*00b8*/ 	.word	0x05000014


	//   ....[28]....
        /*00bc*/ 	.word	0x05000014


	//   ....[29]....
        /*00c0*/ 	.word	0x05000014


	//----- nvinfo : EIATTR_COOP_GROUP_INSTR_OFFSETS
	.align		4
.L_14739:
        /*00c4*/ 	.byte	0x04, 0x28
        /*00c6*/ 	.short	(.L_14741 - .L_14740)


	//   ....[0]....
.L_14740:
        /*00c8*/ 	.word	0x000004a0


	//   ....[1]....
        /*00cc*/ 	.word	0x000004e0


	//   ....[2]....
        /*00d0*/ 	.word	0x00000510


	//   ....[3]....
        /*00d4*/ 	.word	0x00000540


	//   ....[4]....
        /*00d8*/ 	.word	0x00000570


	//   ....[5]....
        /*00dc*/ 	.word	0x000006c0


	//   ....[6]....
        /*00e0*/ 	.word	0x000006f0


	//   ....[7]....
        /*00e4*/ 	.word	0x00000720


	//   ....[8]....
        /*00e8*/ 	.word	0x00000750


	//   ....[9]....
        /*00ec*/ 	.word	0x00000780


	//   ....[10]....
        /*00f0*/ 	.word	0x00000a50


	//   ....[11]....
        /*00f4*/ 	.word	0x00000a70


	//   ....[12]....
        /*00f8*/ 	.word	0x00000aa0


	//   ....[13]....
        /*00fc*/ 	.word	0x00000ad0


	//   ....[14]....
        /*0100*/ 	.word	0x00000af0


	//   ....[15]....
        /*0104*/ 	.word	0x00000b90


	//   ....[16]....
        /*0108*/ 	.word	0x00000bb0


	//   ....[17]....
        /*010c*/ 	.word	0x00000bd0


	//   ....[18]....
        /*0110*/ 	.word	0x00000bf0


	//   ....[19]....
        /*0114*/ 	.word	0x00000c10


	//   ....[20]....
        /*0118*/ 	.word	0x00001270


	//   ....[21]....
        /*011c*/ 	.word	0x000012f0


	//   ....[22]....
        /*0120*/ 	.word	0x00001370


	//   ....[23]....
        /*0124*/ 	.word	0x000013f0


	//   ....[24]....
        /*0128*/ 	.word	0x00001470


	//   ....[25]....
        /*012c*/ 	.word	0x000014f0


	//   ....[26]....
        /*0130*/ 	.word	0x00001560


	//   ....[27]....
        /*0134*/ 	.word	0x000015d0


	//   ....[28]....
        /*0138*/ 	.word	0x00001640


	//   ....[29]....
        /*013c*/ 	.word	0x000016b0


	//----- nvinfo : EIATTR_VRC_CTA_INIT_COUNT
	.align		4
.L_14741:
        /*0140*/ 	.byte	0x02, 0x4a
	.zero		1
	.zero		1


	//----- nvinfo : EIATTR_EXIT_INSTR_OFFSETS
	.align		4
        /*0144*/ 	.byte	0x04, 0x1c
        /*0146*/ 	.short	(.L_14743 - .L_14742)


	//   ....[0]....
.L_14742:
        /*0148*/ 	.word	0x00001140


	//   ....[1]....
        /*014c*/ 	.word	0x00001210


	//----- nvinfo : EIATTR_CRS_STACK_SIZE
	.align		4
.L_14743:
        /*0150*/ 	.byte	0x04, 0x1e
        /*0152*/ 	.short	(.L_14745 - .L_14744)
.L_14744:
        /*0154*/ 	.word	0x00000000


	//----- nvinfo : EIATTR_CBANK_PARAM_SIZE
	.align		4
.L_14745:
        /*0158*/ 	.byte	0x03, 0x19
        /*015a*/ 	.short	0x0018


	//----- nvinfo : EIATTR_PARAM_CBANK
	.align		4
        /*015c*/ 	.byte	0x04, 0x0a
        /*015e*/ 	.short	(.L_14747 - .L_14746)
	.align		4
.L_14746:
        /*0160*/ 	.word	index@(.nv.constant0._ZN2at6native43_GLOBAL__N__9ae7fba5_10_SoftMax_cu_9f978f6322cunn_SoftMaxForwardRegIfffNS1_22SoftMaxForwardEpilogueElLi6EEEvPT1_PKT_T3_)
        /*0164*/ 	.short	0x0380
        /*0166*/ 	.short	0x0018


	//----- nvinfo : EIATTR_SW_WAR
	.align		4
.L_14747:
        /*0168*/ 	.byte	0x04, 0x36
        /*016a*/ 	.short	(.L_14749 - .L_14748)
.L_14748:
        /*016c*/ 	.word	0x00000008
.L_14749:


//--------------------- .nv.info._ZN2at6native43_GLOBAL__N__9ae7fba5_10_SoftMax_cu_9f978f6322cunn_SoftMaxForwardRegIfffNS1_22SoftMaxForwardEpilogueElLi5EEEvPT1_PKT_T3_ --------------------------
	.section	.nv.info._ZN2at6native43_GLOBAL__N__9ae7fba5_10_SoftMax_cu_9f978f6322cunn_SoftMaxForwardRegIfffNS1_22SoftMaxForwardEpilogueElLi5EEEvPT1_PKT_T3_,"",@"SHT_CUDA_INFO"
	.sectionflags	@""
	.align	4


	//----- nvinfo : EIATTR_CUDA_API_VERSION
	.align		4
        /*0000*/ 	.byte	0x04, 0x37
        /*0002*/ 	.short	(.L_14751 - .L_14750)
.L_14750:
        /*0004*/ 	.word	0x00000082


	//----- nvinfo : EIATTR_KPARAM_INFO
	.align		4
.L_14751:
        /*0008*/ 	.byte	0x04, 0x17
        /*000a*/ 	.short	(.L_14753 - .L_14752)
.L_14752:
        /*000c*/ 	.word	0x00000000
        /*0010*/ 	.short	0x0002
        /*0012*/ 	.short	0x0010
        /*0014*/ 	.byte	0x00, 0xf0, 0x21, 0x00


	//----- nvinfo : EIATTR_KPARAM_INFO
	.align		4
.L_14753:
        /*0018*/ 	.byte	0x04, 0x17
        /*001a*/ 	.short	(.L_14755 - .L_14754)
.L_14754:
        /*001c*/ 	.word	0x00000000
        /*0020*/ 	.short	0x0001
        /*0022*/ 	.short	0x0008
        /*0024*/ 	.byte	0x00, 0xf5, 0x21, 0x00


	//----- nvinfo : EIATTR_KPARAM_INFO
	.align		4
.L_14755:
        /*0028*/ 	.byte	0x04, 0x17
        /*002a*/ 	.short	(.L_14757 - .L_14756)
.L_14756:
        /*002c*/ 	.word	0x00000000
        /*0030*/ 	.short	0x0000
        /*0032*/ 	.short	0x0000
        /*0034*/ 	.byte	0x00, 0xf5, 0x21, 0x00


	//----- nvinfo : EIATTR_SPARSE_MMA_MASK
	.align		4
.L_14757:
        /*0038*/ 	.byte	0x03, 0x50
        /*003a*/ 	.short	0x0000


	//----- nvinfo : EIATTR_MAXREG_COUNT
	.align		4
        /*003c*/ 	.byte	0x03, 0x1b
        /*003e*/ 	.short	0x00ff


	//----- nvinfo : EIATTR_NUM_BARRIERS
	.align		4
        /*0040*/ 	.byte	0x02, 0x4c
        /*0042*/ 	.byte	0x01
	.zero		1


	//----- nvinfo : EIATTR_MERCURY_ISA_VERSION
	.align		4
        /*0044*/ 	.byte	0x03, 0x5f
        /*0046*/ 	.short	0x0101


	//----- nvinfo : EIATTR_COOP_GROUP_MASK_REGIDS
	.align		4
        /*0048*/ 	.byte	0x04, 0x29
        /*004a*/ 	.short	(.L_14759 - .L_14758)


	//   ....[0]....
.L_14758:
        /*004c*/ 	.word	0xffffffff


	//   ....[1]....
        /*0050*/ 	.word	0xffffffff


	//   ....[2]....
        /*0054*/ 	.word	0xffffffff


	//   ....[3]....
        /*0058*/ 	.word	0xffffffff


	//   ....[4]....
        /*005c*/ 	.word	0xffffffff


	//   ....[5]....
        /*0060*/ 	.word	0xffffffff


	//   ....[6]....
        /*0064*/ 	.word	0xffffffff


	//   ....[7]....
        /*0068*/ 	.word	0xffffffff


	//   ....[8]....
        /*006c*/ 	.word	0xffffffff


	//   ....[9]....
        /*0070*/ 	.word	0xffffffff


	//   ....[10]....
        /*0074*/ 	.word	0xffffffff


	//   ....[11]....
        /*0078*/ 	.word	0xffffffff


	//   ....[12]....
        /*007c*/ 	.word	0xffffffff


	//   ....[13]....
        /*0080*/ 	.word	0xffffffff


	//   ....[14]....
        /*0084*/ 	.word	0xffffffff


	//   ....[15]....
        /*0088*/ 	.word	0xffffffff


	//   ....[16]....
        /*008c*/ 	.word	0xffffffff


	//   ....[17]....
        /*0090*/ 	.word	0xffffffff


	//   ....[18]....
        /*0094*/ 	.word	0xffffffff


	//   ....[19]....
        /*0098*/ 	.word	0xffffffff


	//   ....[20]....
        /*009c*/ 	.word	0x05000015


	//   ....[21]....
        /*00a0*/ 	.word	0x05000015


	//   ....[22]....
        /*00a4*/ 	.word	0x05000015


	//   ....[23]....
        /*00a8*/ 	.word	0x05000015


	//   ....[24]....
        /*00ac*/ 	.word	0x05000015


	//   ....[25]....
        /*00b0*/ 	.word	0x05000015


	//   ....[26]....
        /*00b4*/ 	.word	0x05000015


	//   ....[27]....
        /*00b8*/ 	.word	0x05000015


	//   ....[28]....
        /*00bc*/ 	.word	0x05000015


	//   ....[29]....
        /*00c0*/ 	.word	0x05000015


	//----- nvinfo : EIATTR_COOP_GROUP_INSTR_OFFSETS
	.align		4
.L_14759:
        /*00c4*/ 	.byte	0x04, 0x28
        /*00c6*/ 	.short	(.L_14761 - .L_14760)


	//   ....[0]....
.L_14760:
        /*00c8*/ 	.word	0x00000440


	//   ....[1]....
        /*00cc*/ 	.word	0x00000470


	//   ....[2]....
        /*00d0*/ 	.word	0x000004a0


	//   ....[3]....
        /*00d4*/ 	.word	0x000004d0


	//   ....[4]....
        /*00d8*/ 	.word	0x00000500


	//   ....[5]....
        /*00dc*/ 	.word	0x00000600


	//   ....[6]....
        /*00e0*/ 	.word	0x00000630


	//   ....[7]....
        /*00e4*/ 	.word	0x00000660


	//   ....[8]....
        /*00e8*/ 	.word	0x00000690


	//   ....[9]....
        /*00ec*/ 	.word	0x000006c0


	//   ....[10]....
        /*00f0*/ 	.word	0x00000910


	//   ....[11]....
        /*00f4*/ 	.word	0x00000930


	//   ....[12]....
        /*00f8*/ 	.word	0x00000950


	//   ....[13]....
        /*00fc*/ 	.word	0x00000970


	//   ....[14]....
        /*0100*/ 	.word	0x00000990


	//   ....[15]....
        /*0104*/ 	.word	0x00000a30


	//   ....[16]....
        /*0108*/ 	.word	0x00000a50


	//   ....[17]....
        /*010c*/ 	.word	0x00000a70


	//   ....[18]....
        /*0110*/ 	.word	0x00000a90


	//   ....[19]....
        /*0114*/ 	.word	0x00000ab0


	//   ....[20]....
        /*0118*/ 	.word	0x00001030


	//   ....[21]....
        /*011c*/ 	.word	0x000010a0


	//   ....[22]....
        /*0120*/ 	.word	0x00001110


	//   ....[23]....
        /*0124*/ 	.word	0x00001180


	//   ....[24]....
        /*0128*/ 	.word	0x000011f0


	//   ....[25]....
        /*012c*/ 	.word	0x00001270


	//   ....[26]....
        /*0130*/ 	.word	0x000012d0


	//   ....[27]....
        /*0134*/ 	.word	0x00001330


	//   ....[28]....
        /*0138*/ 	.word	0x00001390


	//   ....[29]....
        /*013c*/ 	.word	0x000013f0


	//----- nvinfo : EIATTR_VRC_CTA_INIT_COUNT
	.align		4
.L_14761:
        /*0140*/ 	.byte	0x02, 0x4a
	.zero		1
	.zero		1


	//----- nvinfo : EIATTR_EXIT_INSTR_OFFSETS
	.align		4
        /*0144*/ 	.byte	0x04, 0x1c
        /*0146*/ 	.short	(.L_14763 - .L_14762)


	//   ....[0]....
.L_14762:
        /*0148*/ 	.word	0x00000f00


	//   ....[1]....
        /*014c*/ 	.word	0x00000fd0


	//----- nvinfo : EIATTR_CRS_STACK_SIZE
	.align		4
.L_14763:
        /*0150*/ 	.byte	0x04, 0x1e
        /*0152*/ 	.short	(.L_14765 - .L_14764)
.L_14764:
        /*0154*/ 	.word	0x00000000


	//----- nvinfo : EIATTR_CBANK_PARAM_SIZE
	.align		4
.L_14765:
        /*0158*/ 	.byte	0x03, 0x19
        /*015a*/ 	.short	0x0018


	//----- nvinfo : EIATTR_PARAM_CBANK
	.align		4
        /*015c*/ 	.byte	0x04, 0x0a
        /*015e*/ 	.short	(.L_14767 - .L_14766)
	.align		4
.L_14766:
        /*0160*/ 	.word	index@(.nv.constant0._ZN2at6native43_GLOBAL__N__9ae7fba5_10_SoftMax_cu_9f978f6322cunn_SoftMaxForwardRegIfffNS1_22SoftMaxForwardEpilogueElLi5EEEvPT1_PKT_T3_)
        /*0164*/ 	.short	0x0380
        /*0166*/ 	.short	0x0018


	//----- nvinfo : EIATTR_SW_WAR
	.align		4
.L_14767:
        /*0168*/ 	.byte	0x04, 0x36
        /*016a*/ 	.short	(.L_14769 - .L_14768)
.L_14768:
        /*016c*/ 	.word	0x00000008
.L_14769:


//--------------------- .nv.info._ZN2at6native43_GLOBAL__N__9ae7fba5_10_SoftMax_cu_9f978f6322cunn_SoftMaxForwardRegIfffNS1_22SoftMaxForwardEpilogueElLi4EEEvPT1_PKT_T3_ --------------------------
	.section	.nv.info._ZN2at6native43_GLOBAL__N__9ae7fba5_10_SoftMax_cu_9f978f6322cunn_SoftMaxForwardRegIfffNS1_22SoftMaxForwardEpilogueElLi4EEEvPT1_PKT_T3_,"",@"SHT_CUDA_INFO"
	.sectionflags	@""
	.align	4


	//----- nvinfo : EIATTR_CUDA_API_VERSION
	.align		4
        /*0000*/ 	.byte	0x04, 0x37
        /*0002*/ 	.short	(.L_14771 - .L_14770)
.L_14770:
        /*0004*/ 	.word	0x00000082


	//----- nvinfo : EIATTR_KPARAM_INFO
	.align		4
.L_14771:
        /*0008*/ 	.byte	0x04, 0x17
        /*000a*/ 	.short	(.L_14773 - .L_14772)
.L_14772:
        /*000c*/ 	.word	0x00000000
        /*0010*/ 	.short	0x0002
        /*0012*/ 	.short	0x0010
        /*0014*/ 	.byte	0x00, 0xf0, 0x21, 0x00


	//----- nvinfo : EIATTR_KPARAM_INFO
	.align		4
.L_14773:
        /*0018*/ 	.byte	0x04, 0x17
        /*001a*/ 	.short	(.L_14775 - .L_14774)
.L_14774:
        /*001c*/ 	.word	0x00000000
        /*0020*/ 	.short	0x0001
        /*0022*/ 	.short	0x0008
        /*0024*/ 	.byte	0x00, 0xf5, 0x21, 0x00


	//----- nvinfo : EIATTR_KPARAM_INFO
	.align		4
.L_14775:
        /*0028*/ 	.byte	0x04, 0x17
        /*002a*/ 	.short	(.L_14777 - .L_14776)
.L_14776:
        /*002c*/ 	.word	0x00000000
        /*0030*/ 	.short	0x0000
        /*0032*/ 	.short	0x0000
        /*0034*/ 	.byte	0x00, 0xf5, 0x21, 0x00


	//----- nvinfo : EIATTR_SPARSE_MMA_MASK
	.align		4
.L_14777:
        /*0038*/ 	.byte	0x03, 0x50
        /*003a*/ 	.short	0x0000


	//----- nvinfo : EIATTR_MAXREG_COUNT
	.align		4
        /*003c*/ 	.byte	0x03, 0x1b
        /*003e*/ 	.short	0x00ff


	//----- nvinfo : EIATTR_NUM_BARRIERS
	.align		4
        /*0040*/ 	.byte	0x02, 0x4c
        /*0042*/ 	.byte	0x01
	.zero		1


	//----- nvinfo : EIATTR_MERCURY_ISA_VERSION
	.align		4
        /*0044*/ 	.byte	0x03, 0x5f
        /*0046*/ 	.short	0x0101


	//----- nvinfo : EIATTR_COOP_GROUP_MASK_REGIDS
	.align		4
        /*0048*/ 	.byte	0x04, 0x29
        /*004a*/ 	.short	(.L_14779 - .L_14778)


	//   ....[0]....
.L_14778:
        /*004c*/ 	.word	0xffffffff


	//   ....[1]....
        /*0050*/ 	.word	0xffffffff


	//   ....[2]....
        /*0054*/ 	.word	0xffffffff


	//   ....[3]....
        /*0058*/ 	.word	0xffffffff


	//   ....[4]....
        /*005c*/ 	.word	0xffffffff


	//   ....[5]....
        /*0060*/ 	.word	0xffffffff


	//   ....[6]....
        /*0064*/ 	.word	0xffffffff


	//   ....[7]....
        /*0068*/ 	.word	0xffffffff


	//   ....[8]....
        /*006c*/ 	.word	0xffffffff


	//   ....[9]....
        /*0070*/ 	.word	0xffffffff


	//   ....[10]....
        /*0074*/ 	.word	0xffffffff


	//   ....[11]....
        /*0078*/ 	.word	0xffffffff


	//   ....[12]....
        /*007c*/ 	.word	0xffffffff


	//   ....[13]....
        /*0080*/ 	.word	0xffffffff


	//   ....[14]....
        /*0084*/ 	.word	0xffffffff


	//   ....[15]....
        /*0088*/ 	.word	0xffffffff


	//   ....[16]....
        /*008c*/ 	.word	0xffffffff


	//   ....[17]....
        /*0090*/ 	.word	0xffffffff


	//   ....[18]....
        /*0094*/ 	.word	0xffffffff


	//   ....[19]....
        /*0098*/ 	.word	0xffffffff


	//   ....[20]....
        /*009c*/ 	.word	0x05000012


	//   ....[21]....
        /*00a0*/ 	.word	0x05000012


	//   ....[22]....
        /*00a4*/ 	.word	0x05000012


	//   ....[23]....
        /*00a8*/ 	.word	0x05000012


	//   ....[24]....
        /*00ac*/ 	.word	0x05000012


	//   ....[25]....
        /*00b0*/ 	.word	0x05000012


	//   ....[26]....
        /*00b4*/ 	.word	0x05000012


	//   ....[27]....
        /*00b8*/ 	.word	0x05000012


	//   ....[28]....
        /*00bc*/ 	.word	0x05000012


	//   ....[29]....
        /*00c0*/ 	.word	0x05000012


	//----- nvinfo : EIATTR_COOP_GROUP_INSTR_OFFSETS
	.align		4
.L_14779:
        /*00c4*/ 	.byte	0x04, 0x28
        /*00c6*/ 	.short	(.L_14781 - .L_14780)


	//   ....[0]....
.L_14780:
        /*00c8*/ 	.word	0x00000370


	//   ....[1]....
        /*00cc*/ 	.word	0x000003a0


	//   ....[2]....
        /*00d0*/ 	.word	0x000003d0


	//   ....[3]....
        /*00d4*/ 	.word	0x00000400


	//   ....[4]....
        /*00d8*/ 	.word	0x00000430


	//   ....[5]....
        /*00dc*/ 	.word	0x00000540


	//   ....[6]....
        /*00e0*/ 	.word	0x00000570


	//   ....[7]....
        /*00e4*/ 	.word	0x000005a0


	//   ....[8]....
        /*00e8*/ 	.word	0x000005d0


	//   ....[9]....
        /*00ec*/ 	.word	0x00000600


	//   ....[10]....
        /*00f0*/ 	.word	0x00000810


	//   ....[11]....
        /*00f4*/ 	.word	0x00000830


	//   ....[12]....
        /*00f8*/ 	.word	0x00000850


	//   ....[13]....
        /*00fc*/ 	.word	0x00000870


	//   ....[14]....
        /*0100*/ 	.word	0x00000890


	//   ....[15]....
        /*0104*/ 	.word	0x00000920


	//   ....[16]....
        /*0108*/ 	.word	0x00000940


	//   ....[17]....
        /*010c*/ 	.word	0x00000960


	//   ....[18]....
        /*0110*/ 	.word	0x00000980


	//   ....[19]....
        /*0114*/ 	.word	0x000009a0


	//   ....[20]....
        /*0118*/ 	.word	0x00000e20


	//   ....[21]....
        /*011c*/ 	.word	0x00000e90


	//   ....[22]....
        /*0120*/ 	.word	0x00000f00


	//   ....[23]....
        /*0124*/ 	.word	0x00000f70


	//   ....[24]....
        /*0128*/ 	.word	0x00000fe0


	//   ....[25]....
        /*012c*/ 	.word	0x00001060


	//   ....[26]....
        /*0130*/ 	.word	0x000010c0


	//   ....[27]....
        /*0134*/ 	.word	0x00001120


	//   ....[28]....
        /*0138*/ 	.word	0x00001180


	//   ....[29]....
        /*013c*/ 	.word	0x000011e0


	//----- nvinfo : EIATTR_VRC_CTA_INIT_COUNT
	.align		4
.L_14781:
        /*0140*/ 	.byte	0x02, 0x4a
	.zero		1
	.zero		1


	//----- nvinfo : EIATTR_EXIT_INSTR_OFFSETS
	.align		4
        /*0144*/ 	.byte	0x04, 0x1c
        /*0146*/ 	.short	(.L_14783 - .L_14782)


	//   ....[0]....
.L_14782:
        /*0148*/ 	.word	0x00000cf0


	//   ....[1]....
        /*014c*/ 	.word	0x00000dc0


	//----- nvinfo : EIATTR_CRS_STACK_SIZE
	.align		4
.L_14783:
        /*0150*/ 	.byte	0x04, 0x1e
        /*0152*/ 	.short	(.L_14785 - .L_14784)
.L_14784:
        /*0154*/ 	.word	0x00000000


	//----- nvinfo : EIATTR_CBANK_PARAM_SIZE
	.align		4
.L_14785:
        /*0158*/ 	.byte	0x03, 0x19
        /*015a*/ 	.short	0x0018


	//----- nvinfo : EIATTR_PARAM_CBANK
	.align		4
        /*015c*/ 	.byte	0x04, 0x0a
        /*015e*/ 	.short	(.L_14787 - .L_14786)
	.align		4
.L_14786:
        /*0160*/ 	.word	index@(.nv.constant0._ZN2at6native43_GLOBAL__N__9ae7fba5_10_SoftMax_cu_9f978f6322cunn_SoftMaxForwardRegIfffNS1_22SoftMaxForwardEpilogueElLi4EEEvPT1_PKT_T3_)
        /*0164*/ 	.short	0x0380
        /*0166*/ 	.short	0x0018


	//----- nvinfo : EIATTR_SW_WAR
	.align		4
.L_14787:
        /*0168*/ 	.byte	0x04, 0x36
        /*016a*/ 	.short	(.L_14789 - .L_14788)
.L_14788:
        /*016c*/ 	.word	0x00000008
.L_14789:


//--------------------- .nv.info._ZN2at6native43_GLOBAL__N__9ae7fba5_10_SoftMax_cu_9f978f6322cunn_SoftMaxForwardRegIfffNS1_22SoftMaxForwardEpilogueElLi3EEEvPT1_PKT_T3_ --------------------------
	.section	.nv.info._ZN2at6native43_GLOBAL__N__9ae7fba5_10_SoftMax_cu_9f978f6322cunn_SoftMaxForwardRegIfffNS1_22SoftMaxForwardEpilogueElLi3EEEvPT1_PKT_T3_,"",@"SHT_CUDA_INFO"
	.sectionflags	@""
	.align	4


	//----- nvinfo : EIATTR_CUDA_API_VERSION
	.align		4
        /*0000*/ 	.byte	0x04, 0x37
        /*0002*/ 	.short	(.L_14791 - .L_14790)
.L_14790:
        /*0004*/ 	.word	0x00000082


	//----- nvinfo : EIATTR_KPARAM_INFO
	.align		4
.L_14791:
        /*0008*/ 	.byte	0x04, 0x17
        /*000a*/ 	.short	(.L_14793 - .L_14792)
.L_14792:
        /*000c*/ 	.word	0x00000000
        /*0010*/ 	.short	0x0002
        /*0012*/ 	.short	0x0010
        /*0014*/ 	.byte	0x00, 0xf0, 0x21, 0x00


	//----- nvinfo : EIATTR_KPARAM_INFO
	.align		4
.L_14793:
        /*0018*/ 	.byte	0x04, 0x17
        /*001a*/ 	.short	(.L_14795 - .L_14794)
.L_14794:
        /*001c*/ 	.word	0x00000000
        /*0020*/ 	.short	0x0001
        /*0022*/ 	.short	0x0008
        /*0024*/ 	.byte	0x00, 0xf5, 0x21, 0x00


	//----- nvinfo : EIATTR_KPARAM_INFO
	.align		4
.L_14795:
        /*0028*/ 	.byte	0x04, 0x17
        /*002a*/ 	.short	(.L_14797 - .L_14796)
.L_14796:
        /*002c*/ 	.word	0x00000000
        /*0030*/ 	.short	0x0000
        /*0032*/ 	.short	0x0000
        /*0034*/ 	.byte	0x00, 0xf5, 0x21, 0x00


	//----- nvinfo : EIATTR_SPARSE_MMA_MASK
	.align		4
.L_14797:
        /*0038*/ 	.byte	0x03, 0x50
        /*003a*/ 	.short	0x0000


	//----- nvinfo : EIATTR_MAXREG_COUNT
	.align		4
        /*003c*/ 	.byte	0x03, 0x1b
        /*003e*/ 	.short	0x00ff


	//----- nvinfo : EIATTR_NUM_BARRIERS
	.align		4
        /*0040*/ 	.byte	0x02, 0x4c
        /*0042*/ 	.byte	0x01
	.zero		1


	//----- nvinfo : EIATTR_MERCURY_ISA_VERSION
	.align		4
        /*0044*/ 	.byte	0x03, 0x5f
        /*0046*/ 	.short	0x0101


	//----- nvinfo : EIATTR_COOP_GROUP_MASK_REGIDS
	.align		4
        /*0048*/ 	.byte	0x04, 0x29
        /*004a*/ 	.short	(.L_14799 - .L_14798)


	//   ....[0]....
.L_14798:
        /*004c*/ 	.word	0xffffffff


	//   ....[1]....
        /*0050*/ 	.word	0xffffffff


	//   ....[2]....
        /*0054*/ 	.word	0xffffffff


	//   ....[3]....
        /*0058*/ 	.word	0xffffffff


	//   ....[4]....
        /*005c*/ 	.word	0xffffffff


	//   ....[5]....
        /*0060*/ 	.word	0xffffffff


	//   ....[6]....
        /*0064*/ 	.word	0xffffffff


	//   ....[7]....
        /*0068*/ 	.word	0xffffffff


	//   ....[8]....
        /*006c*/ 	.word	0xffffffff


	//   ....[9]....
        /*0070*/ 	.word	0xffffffff


	//   ....[10]....
        /*0074*/ 	.word	0xffffffff


	//   ....[11]....
        /*0078*/ 	.word	0xffffffff


	//   ....[12]....
        /*007c*/ 	.word	0xffffffff


	//   ....[13]....
        /*0080*/ 	.word	0xffffffff


	//   ....[14]....
        /*0084*/ 	.word	0xffffffff


	//   ....[15]....
        /*0088*/ 	.word	0xffffffff


	//   ....[16]....
        /*008c*/ 	.word	0xffffffff


	//   ....[17]....
        /*0090*/ 	.word	0xffffffff


	//   ....[18]....
        /*0094*/ 	.word	0xffffffff


	//   ....[19]....
        /*0098*/ 	.word	0xffffffff


	//   ....[20]....
        /*009c*/ 	.word	0x05000013


	//   ....[21]....
        /*00a0*/ 	.word	0x05000013


	//   ....[22]....
        /*00a4*/ 	.word	0x05000013


	//   ....[23]....
        /*00a8*/ 	.word	0x05000013


	//   ....[24]....
        /*00ac*/ 	.word	0x05000013


	//   ....[25]....
        /*00b0*/ 	.word	0x05000013


	//   ....[26]....
        /*00b4*/ 	.word	0x05000013


	//   ....[27]....
        /*00b8*/ 	.word	0x05000013


	//   ....[28]....
        /*00bc*/ 	.word	0x05000013


	//   ....[29]....
        /*00c0*/ 	.word	0x05000013


	//----- nvinfo : EIATTR_COOP_GROUP_INSTR_OFFSETS
	.align		4
.L_14799:
        /*00c4*/ 	.byte	0x04, 0x28
        /*00c6*/ 	.short	(.L_14801 - .L_14800)


	//   ....[0]....
.L_14800:
        /*00c8*/ 	.word	0x000002c0


	//   ....[1]....
        /*00cc*/ 	.word	0x000002f0


	//   ....[2]....
        /*00d0*/ 	.word	0x00000320


	//   ....[3]....
        /*00d4*/ 	.word	0x00000350


	//   ....[4]....
        /*00d8*/ 	.word	0x00000380


	//   ....[5]....
        /*00dc*/ 	.word	0x00000480


	//   ....[6]....
        /*00e0*/ 	.word	0x000004b0


	//   ....[7]....
        /*00e4*/ 	.word	0x000004e0


	//   ....[8]....
        /*00e8*/ 	.word	0x00000510


	//   ....[9]....
        /*00ec*/ 	.word	0x00000540


	//   ....[10]....
        /*00f0*/ 	.word	0x000006d0


	//   ....[11]....
        /*00f4*/ 	.word	0x000006f0


	//   ....[12]....
        /*00f8*/ 	.word	0x00000710


	//   ....[13]....
        /*00fc*/ 	.word	0x00000730


	//   ....[14]....
        /*0100*/ 	.word	0x00000750


	//   ....[15]....
        /*0104*/ 	.word	0x000007e0


	//   ....[16]....
        /*0108*/ 	.word	0x00000800


	//   ....[17]....
        /*010c*/ 	.word	0x00000820


	//   ....[18]....
        /*0110*/ 	.word	0x00000840


	//   ....[19]....
        /*0114*/ 	.word	0x00000860


	//   ....[20]....
        /*0118*/ 	.word	0x00000be0


	//   ....[21]....
        /*011c*/ 	.word	0x00000c60


	//   ....[22]....
        /*0120*/ 	.word	0x00000ce0


	//   ....[23]....
        /*0124*/ 	.word	0x00000d60


	//   ....[24]....
        /*0128*/ 	.word	0x00000de0


	//   ....[25]....
        /*012c*/ 	.word	0x00000e60


	//   ....[26]....
        /*0130*/ 	.word	0x00000ed0


	//   ....[27]....
        /*0134*/ 	.word	0x00000f40


	//   ....[28]....
        /*0138*/ 	.word	0x00000fb0


	//   ....[29]....
        /*013c*/ 	.word	0x00001020


	//----- nvinfo : EIATTR_VRC_CTA_INIT_COUNT
	.align		4
.L_14801:
        /*0140*/ 	.byte	0x02, 0x4a
	.zero		1
	.zero		1


	//----- nvinfo : EIATTR_EXIT_INSTR_OFFSETS
	.align		4
        /*0144*/ 	.byte	0x04, 0x1c
        /*0146*/ 	.short	(.L_14803 - .L_14802)


	//   ....[0]....
.L_14802:
        /*0148*/ 	.word	0x00000ab0


	//   ....[1]....
        /*014c*/ 	.word	0x00000b80


	//----- nvinfo : EIATTR_CRS_STACK_SIZE
	.align		4
.L_14803:
        /*0150*/ 	.byte	0x04, 0x1e
        /*0152*/ 	.short	(.L_14805 - .L_14804)
.L_14804:
        /*0154*/ 	.word	0x00000000


	//----- nvinfo : EIATTR_CBANK_PARAM_SIZE
	.align		4
.L_14805:
        /*0158*/ 	.byte	0x03, 0x19
        /*015a*/ 	.short	0x0018


	//----- nvinfo : EIATTR_PARAM_CBANK
	.align		4
        /*015c*/ 	.byte	0x04, 0x0a
        /*015e*/ 	.short	(.L_14807 - .L_14806)
	.align		4
.L_14806:
        /*0160*/ 	.word	index@(.nv.constant0._ZN2at6native43_GLOBAL__N__9ae7fba5_10_SoftMax_cu_9f978f6322cunn_SoftMaxForwardRegIfffNS1_22SoftMaxForwardEpilogueElLi3EEEvPT1_PKT_T3_)
        /*0164*/ 	.short	0x0380
        /*0166*/ 	.short	0x0018


	//----- nvinfo : EIATTR_SW_WAR
	.align		4
.L_14807:
        /*0168*/ 	.byte	0x04, 0x36
        /*016a*/ 	.short	(.L_14809 - .L_14808)
.L_14808:
        /*016c*/ 	.word	0x00000008
.L_14809:


//--------------------- .nv.info._ZN2at6native43_GLOBAL__N__9ae7fba5_10_SoftMax_cu_9f978f6322cunn_SoftMaxForwardRegIfffNS1_22SoftMaxForwardEpilogueElLi2EEEvPT1_PKT_T3_ --------------------------
	.section	.nv.info._ZN2at6native43_GLOBAL__N__9ae7fba5_10_SoftMax_cu_9f978f6322cunn_SoftMaxForwardRegIfffNS1_22SoftMaxForwardEpilogueElLi2EEEvPT1_PKT_T3_,"",@"SHT_CUDA_INFO"
	.sectionflags	@""
	.align	4


	//----- nvinfo : EIATTR_CUDA_API_VERSION
	.align		4
        /*0000*/ 	.byte	0x04, 0x37
        /*0002*/ 	.short	(.L_14811 - .L_14810)
.L_14810:
        /*0004*/ 	.word	0x00000082


	//----- nvinfo : EIATTR_KPARAM_INFO
	.align		4
.L_14811:
        /*0008*/ 	.byte	0x04, 0x17
        /*000a*/ 	.short	(.L_14813 - .L_14812)
.L_14812:
        /*000c*/ 	.word	0x00000000
        /*0010*/ 	.short	0x0002
        /*0012*/ 	.short	0x0010
        /*0014*/ 	.byte	0x00, 0xf0, 0x21, 0x00


	//----- nvinfo : EIATTR_KPARAM_INFO
	.align		4
.L_14813:
        /*0018*/ 	.byte	0x04, 0x17
        /*001a*/ 	.short	(.L_14815 - .L_14814)
.L_14814:
        /*001c*/ 	.word	0x00000000
        /*0020*/ 	.short	0x0001
        /*0022*/ 	.short	0x0008
        /*0024*/ 	.byte	0x00, 0xf5, 0x21, 0x00


	//----- nvinfo : EIATTR_KPARAM_INFO
	.align		4
.L_14815:
        /*0028*/ 	.byte	0x04, 0x17
        /*002a*/ 	.short	(.L_14817 - .L_14816)
.L_14816:
        /*002c*/ 	.word	0x00000000
        /*0030*/ 	.short	0x0000
        /*0032*/ 	.short	0x0000
        /*0034*/ 	.byte	0x00, 0xf5, 0x21, 0x00


	//----- nvinfo : EIATTR_SPARSE_MMA_MASK
	.align		4
.L_14817:
        /*0038*/ 	.byte	0x03, 0x50
        /*003a*/ 	.short	0x0000


	//----- nvinfo : EIATTR_MAXREG_COUNT
	.align		4
        /*003c*/ 	.byte	0x03, 0x1b
        /*003e*/ 	.short	0x00ff


	//----- nvinfo : EIATTR_NUM_BARRIERS
	.align		4
        /*0040*/ 	.byte	0x02, 0x4c
        /*0042*/ 	.byte	0x01
	.zero		1


	//----- nvinfo : EIATTR_MERCURY_ISA_VERSION
	.align		4
        /*0044*/ 	.byte	0x03, 0x5f
        /*0046*/ 	.short	0x0101


	//----- nvinfo : EIATTR_COOP_GROUP_MASK_REGIDS
	.align		4
        /*0048*/ 	.byte	0x04, 0x29
        /*004a*/ 	.short	(.L_14819 - .L_14818)


	//   ....[0]....
.L_14818:
        /*004c*/ 	.word	0xffffffff


	//   ....[1]....
        /*0050*/ 	.word	0xffffffff


	//   ....[2]....
        /*0054*/ 	.word	0xffffffff


	//   ....[3]....
        /*0058*/ 	.word	0xffffffff


	//   ....[4]....
        /*005c*/ 	.word	0xffffffff


	//   ....[5]....
        /*0060*/ 	.word	0xffffffff


	//   ....[6]....
        /*0064*/ 	.word	0xffffffff


	//   ....[7]....
        /*0068*/ 	.word	0xffffffff


	//   ....[8]....
        /*006c*/ 	.word	0xffffffff


	//   ....[9]....
        /*0070*/ 	.word	0xffffffff


	//   ....[10]....
        /*0074*/ 	.word	0xffffffff


	//   ....[11]....
        /*0078*/ 	.word	0xffffffff


	//   ....[12]....
        /*007c*/ 	.word	0xffffffff


	//   ....[13]....
        /*0080*/ 	.word	0xffffffff


	//   ....[14]....
        /*0084*/ 	.word	0xffffffff


	//   ....[15]....
        /*0088*/ 	.word	0xffffffff


	//   ....[16]....
        /*008c*/ 	.word	0xffffffff


	//   ....[17]....
        /*0090*/ 	.word	0xffffffff


	//   ....[18]....
        /*0094*/ 	.word	0xffffffff


	//   ....[19]....
        /*0098*/ 	.word	0xffffffff


	//   ....[20]....
        /*009c*/ 	.word	0x05000012


	//   ....[21]....
        /*00a0*/ 	.word	0x05000012


	//   ....[22]....
        /*00a4*/ 	.word	0x05000012


	//   ....[23]....
        /*00a8*/ 	.word	0x05000012


	//   ....[24]....
        /*00ac*/ 	.word	0x05000012


	//   ....[25]....
        /*00b0*/ 	.word	0x05000012


	//   ....[26]....
        /*00b4*/ 	.word	0x05000012


	//   ....[27]....
        /*00b8*/ 	.word	0x05000012


	//   ....[28]....
        /*00bc*/ 	.word	0x05000012


	//   ....[29]....
        /*00c0*/ 	.word	0x05000012


	//----- nvinfo : EIATTR_COOP_GROUP_INSTR_OFFSETS
	.align		4
.L_14819:
        /*00c4*/ 	.byte	0x04, 0x28
        /*00c6*/ 	.short	(.L_14821 - .L_14820)


	//   ....[0]....
.L_14820:
        /*00c8*/ 	.word	0x00000210


	//   ....[1]....
        /*00cc*/ 	.word	0x00000240


	//   ....[2]....
        /*00d0*/ 	.word	0x00000270


	//   ....[3]....
        /*00d4*/ 	.word	0x000002a0


	//   ....[4]....
        /*00d8*/ 	.word	0x000002d0


	//   ....[5]....
        /*00dc*/ 	.word	0x000003d0


	//   ....[6]....
        /*00e0*/ 	.word	0x00000400


	//   ....[7]....
        /*00e4*/ 	.word	0x00000430


	//   ....[8]....
        /*00e8*/ 	.word	0x00000460


	//   ....[9]....
        /*00ec*/ 	.word	0x00000490


	//   ....[10]....
        /*00f0*/ 	.word	0x000005e0


	//   ....[11]....
        /*00f4*/ 	.word	0x00000600


	//   ....[12]....
        /*00f8*/ 	.word	0x00000620


	//   ....[13]....
        /*00fc*/ 	.word	0x00000640


	//   ....[14]....
        /*0100*/ 	.word	0x00000660


	//   ....[15]....
        /*0104*/ 	.word	0x000006f0


	//   ....[16]....
        /*0108*/ 	.word	0x00000710


	//   ....[17]....
        /*010c*/ 	.word	0x00000730


	//   ....[18]....
        /*0110*/ 	.word	0x00000750


	//   ....[19]....
        /*0114*/ 	.word	0x00000770


	//   ....[20]....
        /*0118*/ 	.word	0x00000a00


	//   ....[21]....
        /*011c*/ 	.word	0x00000a80


	//   ....[22]....
        /*0120*/ 	.word	0x00000b00


	//   ....[23]....
        /*0124*/ 	.word	0x00000b80


	//   ....[24]....
        /*0128*/ 	.word	0x00000c00


	//   ....[25]....
        /*012c*/ 	.word	0x00000c80


	//   ....[26]....
        /*0130*/ 	.word	0x00000cf0


	//   ....[27]....
        /*0134*/ 	.word	0x00000d60


	//   ....[28]....
        /*0138*/ 	.word	0x00000dd0


	//   ....[29]....
        /*013c*/ 	.word	0x00000e40


	//----- nvinfo : EIATTR_VRC_CTA_INIT_COUNT
	.align		4
.L_14821:
        /*0140*/ 	.byte	0x02, 0x4a
	.zero		1
	.zero		1


	//----- nvinfo : EIATTR_EXIT_INSTR_OFFSETS
	.align		4
        /*0144*/ 	.byte	0x04, 0x1c
        /*0146*/ 	.short	(.L_14823 - .L_14822)


	//   ....[0]....
.L_14822:
        /*0148*/ 	.word	0x000008d0


	//   ....[1]....
        /*014c*/ 	.word	0x000009a0


	//----- nvinfo : EIATTR_CRS_STACK_SIZE
	.align		4
.L_14823:
        /*0150*/ 	.byte	0x04, 0x1e
        /*0152*/ 	.short	(.L_14825 - .L_14824)
.L_14824:
        /*0154*/ 	.word	0x00000000


	//----- nvinfo : EIATTR_CBANK_PARAM_SIZE
	.align		4
.L_14825:
        /*0158*/ 	.byte	0x03, 0x19
        /*015a*/ 	.short	0x0018


	//----- nvinfo : EIATTR_PARAM_CBANK
	.align		4
        /*015c*/ 	.byte	0x04, 0x0a
        /*015e*/ 	.short	(.L_14827 - .L_14826)
	.align		4
.L_14826:
        /*0160*/ 	.word	index@(.nv.constant0._ZN2at6native43_GLOBAL__N__9ae7fba5_10_SoftMax_cu_9f978f6322cunn_SoftMaxForwardRegIfffNS1_22SoftMaxForwardEpilogueElLi2EEEvPT1_PKT_T3_)
        /*0164*/ 	.short	0x0380
        /*0166*/ 	.short	0x0018


	//----- nvinfo : EIATTR_SW_WAR
	.align		4
.L_14827:
        /*0168*/ 	.byte	0x04, 0x36
        /*016a*/ 	.short	(.L_14829 - .L_14828)
.L_14828:
        /*016c*/ 	.word	0x00000008
.L_14829:


//--------------------- .nv.info._ZN2at6native43_GLOBAL__N__9ae7fba5_10_SoftMax_cu_9f978f6322cunn_SoftMaxForwardRegIfffNS1_22SoftMaxForwardEpilogueElLi1EEEvPT1_PKT_T3_ --------------------------
	.section	.nv.info._ZN2at6native43_GLOBAL__N__9ae7fba5_10_SoftMax_cu_9f978f6322cunn_SoftMaxForwardRegIfffNS1_22SoftMaxForwardEpilogueElLi1EEEvPT1_PKT_T3_,"",@"SHT_CUDA_INFO"
	.sectionflags	@""
	.align	4


	//----- nvinfo : EIATTR_CUDA_API_VERSION
	.align		4
        /*0000*/ 	.byte	0x04, 0x37
        /*0002*/ 	.short	(.L_14831 - .L_14830)
.L_14830:
        /*0004*/ 	.word	0x00000082


	//----- nvinfo : EIATTR_KPARAM_INFO
	.align		4
.L_14831:
        /*0008*/ 	.byte	0x04, 0x17
        /*000a*/ 	.short	(.L_14833 - .L_14832)
.L_14832:
        /*000c*/ 	.word	0x00000000
        /*0010*/ 	.short	0x0002
        /*0012*/ 	.short	0x0010
        /*0014*/ 	.byte	0x00, 0xf0, 0x21, 0x00


	//----- nvinfo : EIATTR_KPARAM_INFO
	.align		4
.L_14833:
        /*0018*/ 	.byte	0x04, 0x17
        /*001a*/ 	.short	(.L_14835 - .L_14834)
.L_14834:
        /*001c*/ 	.word	0x00000000
        /*0020*/ 	.short	0x0001
        /*0022*/ 	.short	0x0008
        /*0024*/ 	.byte	0x00, 0xf5, 0x21, 0x00


	//----- nvinfo : EIATTR_KPARAM_INFO
	.align		4
.L_14835:
        /*0028*/ 	.byte	0x04, 0x17
        /*002a*/ 	.short	(.L_14837 - .L_14836)
.L_14836:
        /*002c*/ 	.word	0x00000000
        /*0030*/ 	.short	0x0000
        /*0032*/ 	.short	0x0000
        /*0034*/ 	.byte	0x00, 0xf5, 0x21, 0x00


	//----- nvinfo : EIATTR_SPARSE_MMA_MASK
	.align		4
.L_14837:
        /*0038*/ 	.byte	0x03, 0x50
        /*003a*/ 	.short	0x0000


	//----- nvinfo : EIATTR_MAXREG_COUNT
	.align		4
        /*003c*/ 	.byte	0x03, 0x1b
        /*003e*/ 	.short	0x00ff


	//----- nvinfo : EIATTR_NUM_BARRIERS
	.align		4
        /*0040*/ 	.byte	0x02, 0x4c
        /*0042*/ 	.byte	0x01
	.zero		1


	//----- nvinfo : EIATTR_MERCURY_ISA_VERSION
	.align		4
        /*0044*/ 	.byte	0x03, 0x5f
        /*0046*/ 	.short	0x0101


	//----- nvinfo : EIATTR_COOP_GROUP_MASK_REGIDS
	.align		4
        /*0048*/ 	.byte	0x04, 0x29
        /*004a*/ 	.short	(.L_14839 - .L_14838)


	//   ....[0]....
.L_14838:
        /*004c*/ 	.word	0xffffffff


	//   ....[1]....
        /*0050*/ 	.word	0xffffffff


	//   ....[2]....
        /*0054*/ 	.word	0xffffffff


	//   ....[3]....
        /*0058*/ 	.word	0xffffffff


	//   ....[4]....
        /*005c*/ 	.word	0xffffffff


	//   ....[5]....
        /*0060*/ 	.word	0xffffffff


	//   ....[6]....
        /*0064*/ 	.word	0xffffffff


	//   ....[7]....
        /*0068*/ 	.word	0xffffffff


	//   ....[8]....
        /*006c*/ 	.word	0xffffffff


	//   ....[9]....
        /*0070*/ 	.word	0xffffffff


	//   ....[10]....
        /*0074*/ 	.word	0xffffffff


	//   ....[11]....
        /*0078*/ 	.word	0xffffffff


	//   ....[12]....
        /*007c*/ 	.word	0xffffffff


	//   ....[13]....
        /*0080*/ 	.word	0xffffffff


	//   ....[14]....
        /*0084*/ 	.word	0xffffffff


	//   ....[15]....
        /*0088*/ 	.word	0xffffffff


	//   ....[16]....
        /*008c*/ 	.word	0xffffffff


	//   ....[17]....
        /*0090*/ 	.word	0xffffffff


	//   ....[18]....
        /*0094*/ 	.word	0xffffffff


	//   ....[19]....
        /*0098*/ 	.word	0xffffffff


	//   ....[20]....
        /*009c*/ 	.word	0x0500000f


	//   ....[21]....
        /*00a0*/ 	.word	0x0500000f


	//   ....[22]....
        /*00a4*/ 	.word	0x0500000f


	//   ....[23]....
        /*00a8*/ 	.word	0x0500000f


	//   ....[24]....
        /*00ac*/ 	.word	0x0500000f


	//   ....[25]....
        /*00b0*/ 	.word	0x0500000f


	//   ....[26]....
        /*00b4*/ 	.word	0x0500000f


	//   ....[27]....
        /*00b8*/ 	.word	0x0500000f


	//   ....[28]....
        /*00bc*/ 	.word	0x0500000f


	//   ....[29]....
        /*00c0*/ 	.word	0x0500000f


	//----- nvinfo : EIATTR_COOP_GROUP_INSTR_OFFSETS
	.align		4
.L_14839:
        /*00c4*/ 	.byte	0x04, 0x28
        /*00c6*/ 	.short	(.L_14841 - .L_14840)


	//   ....[0]....
.L_14840:
        /*00c8*/ 	.word	0x00000160


	//   ....[1]....
        /*00cc*/ 	.word	0x000001a0


	//   ....[2]....
        /*00d0*/ 	.word	0x000001e0


	//   ....[3]....
        /*00d4*/ 	.word	0x00000220


	//   ....[4]....
        /*00d8*/ 	.word	0x00000260


	//   ....[5]....
        /*00dc*/ 	.word	0x00000320


	//   ....[6]....
        /*00e0*/ 	.word	0x00000350


	//   ....[7]....
        /*00e4*/ 	.word	0x00000380


	//   ....[8]....
        /*00e8*/ 	.word	0x000003b0


	//   ....[9]....
        /*00ec*/ 	.word	0x000003e0


	//   ....[10]....
        /*00f0*/ 	.word	0x000004f0


	//   ....[11]....
        /*00f4*/ 	.word	0x00000510


	//   ....[12]....
        /*00f8*/ 	.word	0x00000530


	//   ....[13]....
        /*00fc*/ 	.word	0x00000550


	//   ....[14]....
        /*0100*/ 	.word	0x00000570


	//   ....[15]....
        /*0104*/ 	.word	0x00000600


	//   ....[16]....
        /*0108*/ 	.word	0x00000620


	//   ....[17]....
        /*010c*/ 	.word	0x00000640


	//   ....[18]....
        /*0110*/ 	.word	0x00000660


	//   ....[19]....
        /*0114*/ 	.word	0x00000680


	//   ....[20]....
        /*0118*/ 	.word	0x00000820


	//   ....[21]....
        /*011c*/ 	.word	0x000008a0


	//   ....[22]....
        /*0120*/ 	.word	0x00000920


	//   ....[23]....
        /*0124*/ 	.word	0x000009a0


	//   ....[24]....
        /*0128*/ 	.word	0x00000a20


	//   ....[25]....
        /*012c*/ 	.word	0x00000aa0


	//   ....[26]....
        /*0130*/ 	.word	0x00000b10


	//   ....[27]....
        /*0134*/ 	.word	0x00000b80


	//   ....[28]....
        /*0138*/ 	.word	0x00000bf0


	//   ....[29]....
        /*013c*/ 	.word	0x00000c60


	//----- nvinfo : EIATTR_VRC_CTA_INIT_COUNT
	.align		4
.L_14841:
        /*0140*/ 	.byte	0x02, 0x4a
	.zero		1
	.zero		1


	//----- nvinfo : EIATTR_EXIT_INSTR_OFFSETS
	.align		4
        /*0144*/ 	.byte	0x04, 0x1c
        /*0146*/ 	.short	(.L_14843 - .L_14842)


	//   ....[0]....
.L_14842:
        /*0148*/ 	.word	0x000006e0


	//   ....[1]....
        /*014c*/ 	.word	0x000007c0


	//----- nvinfo : EIATTR_CRS_STACK_SIZE
	.align		4
.L_14843:
        /*0150*/ 	.byte	0x04, 0x1e
        /*0152*/ 	.short	(.L_14845 - .L_14844)
.L_14844:
        /*0154*/ 	.word	0x00000000


	//----- nvinfo : EIATTR_CBANK_PARAM_SIZE
	.align		4
.L_14845:
        /*0158*/ 	.byte	0x03, 0x19
        /*015a*/ 	.short	0x0018


	//----- nvinfo : EIATTR_PARAM_CBANK
	.align		4
        /*015c*/ 	.byte	0x04, 0x0a
        /*015e*/ 	.short	(.L_14847 - .L_14846)
	.align		4
.L_14846:
        /*0160*/ 	.word	index@(.nv.constant0._ZN2at6native43_GLOBAL__N__9ae7fba5_10_SoftMax_cu_9f978f6322cunn_SoftMaxForwardRegIfffNS1_22SoftMaxForwardEpilogueElLi1EEEvPT1_PKT_T3_)
        /*0164*/ 	.short	0x0380
        /*0166*/ 	.short	0x0018


	//----- nvinfo : EIATTR_SW_WAR
	.align		4
.L_14847:
        /*0168*/ 	.byte	0x04, 0x36
        /*016a*/ 	.short	(.L_14849 - .L_14848)
.L_14848:
        /*016c*/ 	.word	0x00000008
.L_14849:


//--------------------- .nv.info._ZN2at6native43_GLOBAL__N__9ae7fba5_10_SoftMax_cu_9f978f6319cunn_SoftMaxForwardILi2EdddNS1_22SoftMaxForwardEpilogueEEEvPT2_PKT0_i --------------------------
	.section	.nv.info._ZN2at6native43_GLOBAL__N__9ae7fba5_10_SoftMax_cu_9f978f6319cunn_SoftMaxForwardILi2EdddNS1_22SoftMaxForwardEpilogueEEEvPT2_PKT0_i,"",@"SHT_CUDA_INFO"
	.sectionflags	@""
	.align	4


	//----- nvinfo : EIATTR_CUDA_API_VERSION
	.align		4
        /*0000*/ 	.byte	0x04, 0x37
        /*0002*/ 	.short	(.L_14851 - .L_14850)
.L_14850:
        /*0004*/ 	.word	0x00000082


	//----- nvinfo : EIATTR_KPARAM_INFO
	.align		4
.L_14851:
        /*0008*/ 	.byte	0x04, 0x17
        /*000a*/ 	.short	(.L_14853 - .L_14852)
.L_14852:
        /*000c*/ 	.word	0x00000000
        /*0010*/ 	.short	0x0002
        /*0012*/ 	.short	0x0010
        /*0014*/ 	.byte	0x00, 0xf0, 0x11, 0x00


	//----- nvinfo : EIATTR_KPARAM_INFO
	.align		4
.L_14853:
        /*0018*/ 	.byte	0x04, 0x17
        /*001a*/ 	.short	(.L_14855 - .L_14854)
.L_14854:
        /*001c*/ 	.word	0x00000000
        /*0020*/ 	.short	0x0001
        /*0022*/ 	.short	0x0008
        /*0024*/ 	.byte	0x00, 0xf5, 0x21, 0x00


	//----- nvinfo : EIATTR_KPARAM_INFO
	.align		4
.L_14855:
        /*0028*/ 	.byte	0x04, 0x17
        /*002a*/ 	.short	(.L_14857 - .L_14856)
.L_14856:
        /*002c*/ 	.word	0x00000000
        /*0030*/ 	.short	0x0000
        /*0032*/ 	.short	0x0000
        /*0034*/ 	.byte	0x00, 0xf5, 0x21, 0x00


	//----- nvinfo : EIATTR_SPARSE_MMA_MASK
	.align		4
.L_14857:
        /*0038*/ 	.byte	0x03, 0x50
        /*003a*/ 	.short	0x0000


	//----- nvinfo : EIATTR_MAXREG_COUNT
	.align		4
        /*003c*/ 	.byte	0x03, 0x1b
        /*003e*/ 	.short	0x00ff


	//----- nvinfo : EIATTR_NUM_BARRIERS
	.align		4
        /*0040*/ 	.byte	0x02, 0x4c
        /*0042*/ 	.byte	0x01
	.zero		1


	//----- nvinfo : EIATTR_MERCURY_ISA_VERSION
	.align		4
        /*0044*/ 	.byte	0x03, 0x5f
        /*0046*/ 	.short	0x0101


	//----- nvinfo : EIATTR_COOP_GROUP_MASK_REGIDS
	.align		4
        /*0048*/ 	.byte	0x04, 0x29
        /*004a*/ 	.short	(.L_14859 - .L_14858)


	//   ....[0]....
.L_14858:
        /*004c*/ 	.word	0xffffffff


	//   ....[1]....
        /*0050*/ 	.word	0xffffffff


	//   ....[2]....
        /*0054*/ 	.word	0xffffffff


	//   ....[3]....
        /*0058*/ 	.word	0xffffffff


	//   ....[4]....
        /*005c*/ 	.word	0xffffffff


	//   ....[5]....
        /*0060*/ 	.word	0xffffffff


	//   ....[6]....
        /*0064*/ 	.word	0xffffffff


	//   ....[7]....
        /*0068*/ 	.word	0xffffffff


	//   ....[8]....
        /*006c*/ 	.word	0xffffffff


	//   ....[9]....
        /*0070*/ 	.word	0xffffffff


	//   ....[10]....
        /*0074*/ 	.word	0xffffffff


	//   ....[11]....
        /*0078*/ 	.word	0xffffffff


	//   ....[12]....
        /*007c*/ 	.word	0xffffffff


	//   ....[13]....
        /*0080*/ 	.word	0xffffffff


	//   ....[14]....
        /*0084*/ 	.word	0xffffffff


	//   ....[15]....
        /*0088*/ 	.word	0xffffffff


	//   ....[16]....
        /*008c*/ 	.word	0xffffffff


	//   ....[17]....
        /*0090*/ 	.word	0xffffffff


	//   ....[18]....
        /*0094*/ 	.word	0xffffffff


	//   ....[19]....
        /*0098*/ 	.word	0xffffffff


	//   ....[20]....
        /*009c*/ 	.word	0xffffffff


	//   ....[21]....
        /*00a0*/ 	.word	0xffffffff


	//   ....[22]....
        /*00a4*/ 	.word	0xffffffff


	//   ....[23]....
        /*00a8*/ 	.word	0xffffffff


	//   ....[24]....
        /*00ac*/ 	.word	0xffffffff


	//   ....[25]....
        /*00b0*/ 	.word	0xffffffff


	//   ....[26]....
        /*00b4*/ 	.word	0xffffffff


	//   ....[27]....
        /*00b8*/ 	.word	0xffffffff


	//   ....[28]....
        /*00bc*/ 	.word	0xffffffff


	//   ....[29]....
        /*00c0*/ 	.word	0xffffffff


	//   ....[30]....
        /*00c4*/ 	.word	0xffffffff


	//   ....[31]....
        /*00c8*/ 	.word	0xffffffff


	//   ....[32]....
        /*00cc*/ 	.word	0xffffffff


	//   ....[33]....
        /*00d0*/ 	.word	0xffffffff


	//   ....[34]....
        /*00d4*/ 	.word	0xffffffff


	//   ....[35]....
        /*00d8*/ 	.word	0xffffffff


	//   ....[36]....
        /*00dc*/ 	.word	0xffffffff


	//   ....[37]....
        /*00e0*/ 	.word	0xffffffff


	//   ....[38]....
        /*00e4*/ 	.word	0xffffffff


	//   ....[39]....
        /*00e8*/ 	.word	0xffffffff


	//   ....[40]....
        /*00ec*/ 	.word	0x05000000


	//   ....[41]....
        /*00f0*/ 	.word	0x05000000


	//   ....[42]....
        /*00f4*/ 	.word	0x05000000


	//   ....[43]....
        /*00f8*/ 	.word	0x05000000


	//   ....[44]....
        /*00fc*/ 	.word	0x05000000


	//   ....[45]....
        /*0100*/ 	.word	0x05000000


	//   ....[46]....
        /*0104*/ 	.word	0x05000000


	//   ....[47]....
        /*0108*/ 	.word	0x05000000


	//   ....[48]....
        /*010c*/ 	.word	0x05000000


	//   ....[49]....
        /*0110*/ 	.word	0x05000000


	//   ....[50]....
        /*0114*/ 	.word	0x05000000


	//   ....[51]....
        /*0118*/ 	.word	0x05000000


	//   ....[52]....
        /*011c*/ 	.word	0x05000000


	//   ....[53]....
        /*0120*/ 	.word	0x05000000


	//   ....[54]....
        /*0124*/ 	.word	0x05000000


	//   ....[55]....
        /*0128*/ 	.word	0x05000000


	//   ....[56]....
        /*012c*/ 	.word	0x05000000


	//   ....[57]....
        /*0130*/ 	.word	0x05000000


	//   ....[58]....
        /*0134*/ 	.word	0x05000000


	//   ....[59]....
        /*0138*/ 	.word	0x05000000


	//----- nvinfo : EIATTR_COOP_GROUP_INSTR_OFFSETS
	.align		4
.L_14859:
        /*013c*/ 	.byte	0x04, 0x28
        /*013e*/ 	.short	(.L_14861 - .L_14860)


	//   ....[0]....
.L_14860:
        /*0140*/ 	.word	0x000007d0


	//   ....[1]....
        /*0144*/ 	.word	0x00000810


	//   ....[2]....
        /*0148*/ 	.word	0x00000890


	//   ....[3]....
        /*014c*/ 	.word	0x000008a0


	//   ....[4]....
        /*0150*/ 	.word	0x000008e0


	//   ....[5]....
        /*0154*/ 	.word	0x000008f0


	//   ....[6]....
        /*0158*/ 	.word	0x00000930


	//   ....[7]....
        /*015c*/ 	.word	0x00000940


	//   ....[8]....
        /*0160*/ 	.word	0x00000990


	//   ....[9]....
        /*0164*/ 	.word	0x000009b0


	//   ....[10]....
        /*0168*/ 	.word	0x00000aa0


	//   ....[11]....
        /*016c*/ 	.word	0x00000ab0


	//   ....[12]....
        /*0170*/ 	.word	0x00000af0


	//   ....[13]....
        /*0174*/ 	.word	0x00000b00


	//   ....[14]....
        /*0178*/ 	.word	0x00000b40


	//   ....[15]....
        /*017c*/ 	.word	0x00000b50


	//   ....[16]....
        /*0180*/ 	.word	0x00000b90


	//   ....[17]....
        /*0184*/ 	.word	0x00000ba0


	//   ....[18]....
        /*0188*/ 	.word	0x00000be0


	//   ....[19]....
        /*018c*/ 	.word	0x00000bf0


	//   ....[20]....
        /*0190*/ 	.word	0x00001e00


	//   ....[21]....
        /*0194*/ 	.word	0x00001e60


	//   ....[22]....
        /*0198*/ 	.word	0x00001ee0


	//   ....[23]....
        /*019c*/ 	.word	0x00001ef0


	//   ....[24]....
        /*01a0*/ 	.word	0x00001f30


	//   ....[25]....
        /*01a4*/ 	.word	0x00001f40


	//   ....[26]....
        /*01a8*/ 	.word	0x00001f80


	//   ....[27]....
        /*01ac*/ 	.word	0x00001f90


	//   ....[28]....
        /*01b0*/ 	.word	0x00001fb0


	//   ....[29]....
        /*01b4*/ 	.word	0x00001fc0


	//   ....[30]....
        /*01b8*/ 	.word	0x00002060


	//   ....[31]....
        /*01bc*/ 	.word	0x00002070


	//   ....[32]....
        /*01c0*/ 	.word	0x00002090


	//   ....[33]....
        /*01c4*/ 	.word	0x000020a0


	//   ....[34]....
        /*01c8*/ 	.word	0x000020e0


	//   ....[35]....
        /*01cc*/ 	.word	0x000020f0


	//   ....[36]....
        /*01d0*/ 	.word	0x00002130


	//   ....[37]....
        /*01d4*/ 	.word	0x00002140


	//   ....[38]....
        /*01d8*/ 	.word	0x00002160


	//   ....[39]....
        /*01dc*/ 	.word	0x00002170


	//   ....[40]....
        /*01e0*/ 	.word	0x000044a0


	//   ....[41]....
        /*01e4*/ 	.word	0x000044f0


	//   ....[42]....
        /*01e8*/ 	.word	0x00004580


	//   ....[43]....
        /*01ec*/ 	.word	0x000045d0


	//   ....[44]....
        /*01f0*/ 	.word	0x00004660


	//   ....[45]....
        /*01f4*/ 	.word	0x000046b0


	//   ....[46]....
        /*01f8*/ 	.word	0x00004740


	//   ....[47]....
        /*01fc*/ 	.word	0x00004790


	//   ....[48]....
        /*0200*/ 	.word	0x00004820


	//   ....[49]....
        /*0204*/ 	.word	0x00004870


	//   ....[50]....
        /*0208*/ 	.word	0x00004900


	//   ....[51]....
        /*020c*/ 	.word	0x00004950


	//   ....[52]....
        /*0210*/ 	.word	0x000049c0


	//   ....[53]....
        /*0214*/ 	.word	0x00004a10


	//   ....[54]....
        /*0218*/ 	.word	0x00004a80


	//   ....[55]....
        /*021c*/ 	.word	0x00004ad0


	//   ....[56]....
        /*0220*/ 	.word	0x00004b40


	//   ....[57]....
        /*0224*/ 	.word	0x00004b90


	//   ....[58]....
        /*0228*/ 	.word	0x00004c00


	//   ....[59]....
        /*022c*/ 	.word	0x00004c50


	//----- nvinfo : EIATTR_VRC_CTA_INIT_COUNT
	.align		4
.L_14861:
        /*0230*/ 	.byte	0x02, 0x4a
	.zero		1
	.zero		1


	//----- nvinfo : EIATTR_EXIT_INSTR_OFFSETS
	.align		4
        /*0234*/ 	.byte	0x04, 0x1c
        /*0236*/ 	.short	(.L_14863 - .L_14862)


	//   ....[0]....
.L_14862:
        /*0238*/ 	.word	0x000022e0


	//   ....[1]....
        /*023c*/ 	.word	0x00002950


	//   ....[2]....
        /*0240*/ 	.word	0x00003dc0


	//   ....[3]....
        /*0244*/ 	.word	0x00004440


	//----- nvinfo : EIATTR_CRS_STACK_SIZE
	.align		4
.L_14863:
        /*0248*/ 	.byte	0x04, 0x1e
        /*024a*/ 	.short	(.L_14865 - .L_14864)
.L_14864:
        /*024c*/ 	.word	0x00000000


	//----- nvinfo : EIATTR_CBANK_PARAM_SIZE
	.align		4
.L_14865:
        /*0250*/ 	.byte	0x03, 0x19
        /*0252*/ 	.short	0x0014


	//----- nvinfo : EIATTR_PARAM_CBANK
	.align		4
        /*0254*/ 	.byte	0x04, 0x0a
        /*0256*/ 	.short	(.L_14867 - .L_14866)
	.align		4
.L_14866:
        /*0258*/ 	.word	index@(.nv.constant0._ZN2at6native43_GLOBAL__N__9ae7fba5_10_SoftMax_cu_9f978f6319cunn_SoftMaxForwardILi2EdddNS1_22SoftMaxForwardEpilogueEEEvPT2_PKT0_i)
        /*025c*/ 	.short	0x0380
        /*025e*/ 	.short	0x0014


	//----- nvinfo : EIATTR_SW_WAR
	.align		4
.L_14867:
        /*0260*/ 	.byte	0x04, 0x36
        /*0262*/ 	.short	(.L_14869 - .L_14868)
.L_14868:
        /*0264*/ 	.word	0x00000008
.L_14869:


//--------------------- .nv.info._ZN2at6native43_GLOBAL__N__9ae7fba5_10_SoftMax_cu_9f978f6323cunn_SoftMaxForwardSmemILi2EdddNS1_22SoftMaxForwardEpilogueElEEvPT2_PKT0_T4_ --------------------------
	.section	.nv.info._ZN2at6native43_GLOBAL__N__9ae7fba5_10_SoftMax_cu_9f978f6323cunn_SoftMaxForwardSmemILi2EdddNS1_22SoftMaxForwardEpilogueElEEvPT2_PKT0_T4_,"",@"SHT_CUDA_INFO"
	.sectionflags	@""
	.align	4


	//----- nvinfo : EIATTR_CUDA_API_VERSION
	.align		4
        /*0000*/ 	.byte	0x04, 0x37
        /*0002*/ 	.short	(.L_14871 - .L_14870)
.L_14870:
        /*0004*/ 	.word	0x00000082


	//----- nvinfo : EIATTR_KPARAM_INFO
	.align		4
.L_14871:
        /*0008*/ 	.byte	0x04, 0x17
        /*000a*/ 	.short	(.L_14873 - .L_14872)
.L_14872:
        /*000c*/ 	.word	0x00000000
        /*0010*/ 	.short	0x0002
        /*0012*/ 	.short	0x0010
        /*0014*/ 	.byte	0x00, 0xf0, 0x21, 0x00


	//----- nvinfo : EIATTR_KPARAM_INFO
	.align		4
.L_14873:
        /*0018*/ 	.byte	0x04, 0x17
        /*001a*/ 	.short	(.L_14875 - .L_14874)
.L_14874:
        /*001c*/ 	.word	0x00000000
        /*0020*/ 	.short	0x0001
        /*0022*/ 	.short	0x0008
        /*0024*/ 	.byte	0x00, 0xf5, 0x21, 0x00


	//----- nvinfo : EIATTR_KPARAM_INFO
	.align		4
.L_14875:
        /*0028*/ 	.byte	0x04, 0x17
        /*002a*/ 	.short	(.L_14877 - .L_14876)
.L_14876:
        /*002c*/ 	.word	0x00000000
        /*0030*/ 	.short	0x0000
        /*0032*/ 	.short	0x0000
        /*0034*/ 	.byte	0x00, 0xf5, 0x21, 0x00


	//----- nvinfo : EIATTR_SPARSE_MMA_MASK
	.align		4
.L_14877:
        /*0038*/ 	.byte	0x03, 0x50
        /*003a*/ 	.short	0x0000


	//----- nvinfo : EIATTR_MAXREG_COUNT
	.align		4
        /*003c*/ 	.byte	0x03, 0x1b
        /*003e*/ 	.short	0x00ff


	//----- nvinfo : EIATTR_NUM_BARRIERS
	.align		4
        /*0040*/ 	.byte	0x02, 0x4c
        /*0042*/ 	.byte	0x01
	.zero		1


	//----- nvinfo : EIATTR_MERCURY_ISA_VERSION
	.align		4
        /*0044*/ 	.byte	0x03, 0x5f
        /*0046*/ 	.short	0x0101


	//----- nvinfo : EIATTR_COOP_GROUP_MASK_REGIDS
	.align		4
        /*0048*/ 	.byte	0x04, 0x29
        /*004a*/ 	.short	(.L_14879 - .L_14878)


	//   ....[0]....
.L_14878:
        /*004c*/ 	.word	0xffffffff


	//   ....[1]....
        /*0050*/ 	.word	0xffffffff


	//   ....[2]....
        /*0054*/ 	.word	0xffffffff


	//   ....[3]....
        /*0058*/ 	.word	0xffffffff


	//   ....[4]....
        /*005c*/ 	.word	0xffffffff


	//   ....[5]....
        /*0060*/ 	.word	0xffffffff


	//   ....[6]....
        /*0064*/ 	.word	0xffffffff


	//   ....[7]....
        /*0068*/ 	.word	0xffffffff


	//   ....[8]....
        /*006c*/ 	.word	0xffffffff


	//   ....[9]....
        /*0070*/ 	.word	0xffffffff


	//   ....[10]....
        /*0074*/ 	.word	0xffffffff


	//   ....[11]....
        /*0078*/ 	.word	0xffffffff


	//   ....[12]....
        /*007c*/ 	.word	0xffffffff


	//   ....[13]....
        /*0080*/ 	.word	0xffffffff


	//   ....[14]....
        /*0084*/ 	.word	0xffffffff


	//   ....[15]....
        /*0088*/ 	.word	0xffffffff


	//   ....[16]....
        /*008c*/ 	.word	0xffffffff


	//   ....[17]....
        /*0090*/ 	.word	0xffffffff


	//   ....[18]....
        /*0094*/ 	.word	0xffffffff


	//   ....[19]....
        /*0098*/ 	.word	0xffffffff


	//   ....[20]....
        /*009c*/ 	.word	0xffffffff


	//   ....[21]....
        /*00a0*/ 	.word	0xffffffff


	//   ....[22]....
        /*00a4*/ 	.word	0xffffffff


	//   ....[23]....
        /*00a8*/ 	.word	0xffffffff


	//   ....[24]....
        /*00ac*/ 	.word	0xffffffff


	//   ....[25]....
        /*00b0*/ 	.word	0xffffffff


	//   ....[26]....
        /*00b4*/ 	.word	0xffffffff


	//   ....[27]....
        /*00b8*/ 	.word	0xffffffff


	//   ....[28]....
        /*00bc*/ 	.word	0xffffffff


	//   ....[29]....
        /*00c0*/ 	.word	0xffffffff


	//   ....[30]....
        /*00c4*/ 	.word	0xffffffff


	//   ....[31]....
        /*00c8*/ 	.word	0xffffffff


	//   ....[32]....
        /*00cc*/ 	.word	0xffffffff


	//   ....[33]....
        /*00d0*/ 	.word	0xffffffff


	//   ....[34]....
        /*00d4*/ 	.word	0xffffffff


	//   ....[35]....
        /*00d8*/ 	.word	0xffffffff


	//   ....[36]....
        /*00dc*/ 	.word	0xffffffff


	//   ....[37]....
        /*00e0*/ 	.word	0xffffffff


	//   ....[38]....
        /*00e4*/ 	.word	0xffffffff


	//   ....[39]....
        /*00e8*/ 	.word	0xffffffff


	//   ....[40]....
        /*00ec*/ 	.word	0x05000014


	//   ....[41]....
        /*00f0*/ 	.word	0x05000014


	//   ....[42]....
        /*00f4*/ 	.word	0x05000014


	//   ....[43]....
        /*00f8*/ 	.word	0x05000014


	//   ....[44]....
        /*00fc*/ 	.word	0x05000014


	//   ....[45]....
        /*0100*/ 	.word	0x05000014


	//   ....[46]....
        /*0104*/ 	.word	0x05000014


	//   ....[47]....
        /*0108*/ 	.word	0x05000014


	//   ....[48]....
        /*010c*/ 	.word	0x05000014


	//   ....[49]....
        /*0110*/ 	.word	0x05000014


	//   ....[50]....
        /*0114*/ 	.word	0x05000014


	//   ....[51]....
        /*0118*/ 	.word	0x05000014


	//   ....[52]....
        /*011c*/ 	.word	0x05000014


	//   ....[53]....
        /*0120*/ 	.word	0x05000014


	//   ....[54]....
        /*0124*/ 	.word	0x05000014


	//   ....[55]....
        /*0128*/ 	.word	0x05000014


	//   ....[56]....
        /*012c*/ 	.word	0x05000014


	//   ....[57]....
        /*0130*/ 	.word	0x05000014


	//   ....[58]....
        /*0134*/ 	.word	0x05000014


	//   ....[59]....
        /*0138*/ 	.word	0x05000014


	//----- nvinfo : EIATTR_COOP_GROUP_INSTR_OFFSETS
	.align		4
.L_14879:
        /*013c*/ 	.byte	0x04, 0x28
        /*013e*/ 	.short	(.L_14881 - .L_14880)


	//   ....[0]....
.L_14880:
        /*0140*/ 	.word	0x000003d0


	//   ....[1]....
        /*0144*/ 	.word	0x00000410


	//   ....[2]....
        /*0148*/ 	.word	0x00000490


	//   ....[3]....
        /*014c*/ 	.word	0x000004a0


	//   ....[4]....
        /*0150*/ 	.word	0x000004e0


	//   ....[5]....
        /*0154*/ 	.word	0x000004f0


	//   ....[6]....
        /*0158*/ 	.word	0x00000530


	//   ....[7]....
        /*015c*/ 	.word	0x00000540


	//   ....[8]....
        /*0160*/ 	.word	0x00000590


	//   ....[9]....
        /*0164*/ 	.word	0x000005b0


	//   ....[10]....
        /*0168*/ 	.word	0x000006b0


	//   ....[11]....
        /*016c*/ 	.word	0x000006c0


	//   ....[12]....
        /*0170*/ 	.word	0x00000700


	//   ....[13]....
        /*0174*/ 	.word	0x00000710


	//   ....[14]....
        /*0178*/ 	.word	0x00000750


	//   ....[15]....
        /*017c*/ 	.word	0x00000760


	//   ....[16]....
        /*0180*/ 	.word	0x000007a0


	//   ....[17]....
        /*0184*/ 	.word	0x000007b0


	//   ....[18]....
        /*0188*/ 	.word	0x000007f0


	//   ....[19]....
        /*018c*/ 	.word	0x00000800


	//   ....[20]....
        /*0190*/ 	.word	0x00000fd0


	//   ....[21]....
        /*0194*/ 	.word	0x00001030


	//   ....[22]....
        /*0198*/ 	.word	0x00001060


	//   ....[23]....
        /*019c*/ 	.word	0x00001070


	//   ....[24]....
        /*01a0*/ 	.word	0x00001090


	//   ....[25]....
        /*01a4*/ 	.word	0x000010a0


	//   ....[26]....
        /*01a8*/ 	.word	0x000010c0


	//   ....[27]....
        /*01ac*/ 	.word	0x000010d0


	//   ....[28]....
        /*01b0*/ 	.word	0x000010f0


	//   ....[29]....
        /*01b4*/ 	.word	0x00001100


	//   ....[30]....
        /*01b8*/ 	.word	0x000011a0


	//   ....[31]....
        /*01bc*/ 	.word	0x000011b0


	//   ....[32]....
        /*01c0*/ 	.word	0x000011d0


	//   ....[33]....
        /*01c4*/ 	.word	0x000011e0


	//   ....[34]....
        /*01c8*/ 	.word	0x00001220


	//   ....[35]....
        /*01cc*/ 	.word	0x00001230


	//   ....[36]....
        /*01d0*/ 	.word	0x00001270


	//   ....[37]....
        /*01d4*/ 	.word	0x00001280


	//   ....[38]....
        /*01d8*/ 	.word	0x000012a0


	//   ....[39]....
        /*01dc*/ 	.word	0x000012b0


	//   ....[40]....
        /*01e0*/ 	.word	0x00001e40


	//   ....[41]....
        /*01e4*/ 	.word	0x00001e90


	//   ....[42]....
        /*01e8*/ 	.word	0x00001f20


	//   ....[43]....
        /*01ec*/ 	.word	0x00001f70


	//   ....[44]....
        /*01f0*/ 	.word	0x00002000


	//   ....[45]....
        /*01f4*/ 	.word	0x00002050


	//   ....[46]....
        /*01f8*/ 	.word	0x000020e0


	//   ....[47]....
        /*01fc*/ 	.word	0x00002130


	//   ....[48]....
        /*0200*/ 	.word	0x000021c0


	//   ....[49]....
        /*0204*/ 	.word	0x00002210


	//   ....[50]....
        /*0208*/ 	.word	0x000022a0


	//   ....[51]....
        /*020c*/ 	.word	0x000022f0


	//   ....[52]....
        /*0210*/ 	.word	0x00002360


	//   ....[53]....
        /*0214*/ 	.word	0x000023b0


	//   ....[54]....
        /*0218*/ 	.word	0x00002420


	//   ....[55]....
        /*021c*/ 	.word	0x00002470


	//   ....[56]....
        /*0220*/ 	.word	0x000024e0


	//   ....[57]....
        /*0224*/ 	.word	0x00002530


	//   ....[58]....
        /*0228*/ 	.word	0x000025a0


	//   ....[59]....
        /*022c*/ 	.word	0x000025f0


	//----- nvinfo : EIATTR_VRC_CTA_INIT_COUNT
	.align		4
.L_14881:
        /*0230*/ 	.byte	0x02, 0x4a
	.zero		1
	.zero		1


	//----- nvinfo : EIATTR_EXIT_INSTR_OFFSETS
	.align		4
        /*0234*/ 	.byte	0x04, 0x1c
        /*0236*/ 	.short	(.L_14883 - .L_14882)


	//   ....[0]....
.L_14882:
        /*0238*/ 	.word	0x00001350


	//   ....[1]....
        /*023c*/ 	.word	0x00001de0


	//----- nvinfo : EIATTR_CRS_STACK_SIZE
	.align		4
.L_14883:
        /*0240*/ 	.byte	0x04, 0x1e
        /*0242*/ 	.short	(.L_14885 - .L_14884)
.L_14884:
        /*0244*/ 	.word	0x00000000


	//----- nvinfo : EIATTR_CBANK_PARAM_SIZE
	.align		4
.L_14885:
        /*0248*/ 	.byte	0x03, 0x19
        /*024a*/ 	.short	0x0018


	//----- nvinfo : EIATTR_PARAM_CBANK
	.align		4
        /*024c*/ 	.byte	0x04, 0x0a
        /*024e*/ 	.short	(.L_14887 - .L_14886)
	.align		4
.L_14886:
        /*0250*/ 	.word	index@(.nv.constant0._ZN2at6native43_GLOBAL__N__9ae7fba5_10_SoftMax_cu_9f978f6323cunn_SoftMaxForwardSmemILi2EdddNS1_22SoftMaxForwardEpilogueElEEvPT2_PKT0_T4_)
        /*0254*/ 	.short	0x0380
        /*0256*/ 	.short	0x0018


	//----- nvinfo : EIATTR_SW_WAR
	.align		4
.L_14887:
        /*0258*/ 	.byte	0x04, 0x36
        /*025a*/ 	.short	(.L_14889 - .L_14888)
.L_14888:
        /*025c*/ 	.word	0x00000008
.L_14889:


//--------------------- .nv.info._ZN2at6native43_GLOBAL__N__9ae7fba5_10_SoftMax_cu_9f978f6322cunn_SoftMaxForwardRegIdddNS1_22SoftMaxForwardEpilogueElLi9EEEvPT1_PKT_T3_ --------------------------
	.section	.nv.info._ZN2at6native43_GLOBAL__N__9ae7fba5_10_SoftMax_cu_9f978f6322cunn_SoftMaxForwardRegIdddNS1_22SoftMaxForwardEpilogueElLi9EEEvPT1_PKT_T3_,"",@"SHT_CUDA_INFO"
	.sectionflags	@""
	.align	4


	//----- nvinfo : EIATTR_CUDA_API_VERSION
	.align		4
        /*0000*/ 	.byte	0x04, 0x37
        /*0002*/ 	.short	(.L_14891 - .L_14890)
.L_14890:
        /*0004*/ 	.word	0x00000082


	//----- nvinfo : EIATTR_KPARAM_INFO
	.align		4
.L_14891:
        /*0008*/ 	.byte	0x04, 0x17
        /*000a*/ 	.short	(.L_14893 - .L_14892)
.L_14892:
        /*000c*/ 	.word	0x00000000
        /*0010*/ 	.short	0x0002
        /*0012*/ 	.short	0x0010
        /*0014*/ 	.byte	0x00, 0xf0, 0x21, 0x00


	//----- nvinfo : EIATTR_KPARAM_INFO
	.align		4
.L_14893:
        /*0018*/ 	.byte	0x04, 0x17
        /*001a*/ 	.short	(.L_14895 - .L_14894)
.L_14894:
        /*001c*/ 	.word	0x00000000
        /*0020*/ 	.short	0x0001
        /*0022*/ 	.short	0x0008
        /*0024*/ 	.byte	0x00, 0xf5, 0x21, 0x00


	//----- nvinfo : EIATTR_KPARAM_INFO
	.align		4
.L_14895:
        /*0028*/ 	.byte	0x04, 0x17
        /*002a*/ 	.short	(.L_14897 - .L_14896)
.L_14896:
        /*002c*/ 	.word	0x00000000
        /*0030*/ 	.short	0x0000
        /*0032*/ 	.short	0x0000
        /*0034*/ 	.byte	0x00, 0xf5, 0x21, 0x00


	//----- nvinfo : EIATTR_SPARSE_MMA_MASK
	.align		4
.L_14897:
        /*0038*/ 	.byte	0x03, 0x50
        /*003a*/ 	.short	0x0000


	//----- nvinfo : EIATTR_MAXREG_COUNT
	.align		4
        /*003c*/ 	.byte	0x03, 0x1b
        /*003e*/ 	.short	0x00ff


	//----- nvinfo : EIATTR_NUM_BARRIERS
	.align		4
        /*0040*/ 	.byte	0x02, 0x4c
        /*0042*/ 	.byte	0x01
	.zero		1


	//----- nvinfo : EIATTR_MERCURY_ISA_VERSION
	.align		4
        /*0044*/ 	.byte	0x03, 0x5f
        /*0046*/ 	.short	0x0101


	//----- nvinfo : EIATTR_COOP_GROUP_MASK_REGIDS
	.align		4
        /*0048*/ 	.byte	0x04, 0x29
        /*004a*/ 	.short	(.L_14899 - .L_14898)


	//   ....[0]....
.L_14898:
        /*004c*/ 	.word	0xffffffff


	//   ....[1]....
        /*0050*/ 	.word	0xffffffff


	//   ....[2]....
        /*0054*/ 	.word	0xffffffff


	//   ....[3]....
        /*0058*/ 	.word	0xffffffff


	//   ....[4]....
        /*005c*/ 	.word	0xffffffff


	//   ....[5]....
        /*0060*/ 	.word	0xffffffff


	//   ....[6]....
        /*0064*/ 	.word	0xffffffff


	//   ....[7]....
        /*0068*/ 	.word	0xffffffff


	//   ....[8]....
        /*006c*/ 	.word	0xffffffff


	//   ....[9]....
        /*0070*/ 	.word	0xffffffff


	//   ....[10]....
        /*0074*/ 	.word	0xffffffff


	//   ....[11]....
        /*0078*/ 	.word	0xffffffff


	//   ....[12]....
        /*007c*/ 	.word	0xffffffff


	//   ....[13]....
        /*0080*/ 	.word	0xffffffff


	//   ....[14]....
        /*0084*/ 	.word	0xffffffff


	//   ....[15]....
        /*0088*/ 	.word	0xffffffff


	//   ....[16]....
        /*008c*/ 	.word	0xffffffff


	//   ....[17]....
        /*0090*/ 	.word	0xffffffff


	//   ....[18]....
        /*0094*/ 	.word	0xffffffff


	//   ....[19]....
        /*0098*/ 	.word	0xffffffff


	//   ....[20]....
        /*009c*/ 	.word	0xffffffff


	//   ....[21]....
        /*00a0*/ 	.word	0xffffffff


	//   ....[22]....
        /*00a4*/ 	.word	0xffffffff


	//   ....[23]....
        /*00a8*/ 	.word	0xffffffff


	//   ....[24]....
        /*00ac*/ 	.word	0xffffffff


	//   ....[25]....
        /*00b0*/ 	.word	0xffffffff


	//   ....[26]....
        /*00b4*/ 	.word	0xffffffff


	//   ....[27]....
        /*00b8*/ 	.word	0xffffffff


	//   ....[28]....
        /*00bc*/ 	.word	0xffffffff


	//   ....[29]....
        /*00c0*/ 	.word	0xffffffff


	//   ....[30]....
        /*00c4*/ 	.word	0xffffffff


	//   ....[31]....
        /*00c8*/ 	.word	0xffffffff


	//   ....[32]....
        /*00cc*/ 	.word	0xffffffff


	//   ....[33]....
        /*00d0*/ 	.word	0xffffffff


	//   ....[34]....
        /*00d4*/ 	.word	0xffffffff


	//   ....[35]....
        /*00d8*/ 	.word	0xffffffff


	//   ....[36]....
        /*00dc*/ 	.word	0xffffffff


	//   ....[37]....
        /*00e0*/ 	.word	0xffffffff


	//   ....[38]....
        /*00e4*/ 	.word	0xffffffff


	//   ....[39]....
        /*00e8*/ 	.word	0xffffffff


	//   ....[40]....
        /*00ec*/ 	.word	0x05000020


	//   ....[41]....
        /*00f0*/ 	.word	0x05000020


	//   ....[42]....
        /*00f4*/ 	.word	0x05000020


	//   ....[43]....
        /*00f8*/ 	.word	0x05000020


	//   ....[44]....
        /*00fc*/ 	.word	0x05000020


	//   ....[45]....
        /*0100*/ 	.word	0x05000020


	//   ....[46]....
        /*0104*/ 	.word	0x05000020


	//   ....[47]....
        /*0108*/ 	.word	0x05000020


	//   ....[48]....
        /*010c*/ 	.word	0x05000020


	//   ....[49]....
        /*0110*/ 	.word	0x05000020


	//   ....[50]....
        /*0114*/ 	.word	0x05000020


	//   ....[51]....
        /*0118*/ 	.word	0x05000020


	//   ....[52]....
        /*011c*/ 	.word	0x05000020


	//   ....[53]....
        /*0120*/ 	.word	0x05000020


	//   ....[54]....
        /*0124*/ 	.word	0x05000020


	//   ....[55]....
        /*0128*/ 	.word	0x05000020


	//   ....[56]....
        /*012c*/ 	.word	0x05000020


	//   ....[57]....
        /*0130*/ 	.word	0x05000020


	//   ....[58]....
        /*0134*/ 	.word	0x05000020


	//   ....[59]....
        /*0138*/ 	.word	0x05000020


	//----- nvinfo : EIATTR_COOP_GROUP_INSTR_OFFSETS
	.align		4
.L_14899:
        /*013c*/ 	.byte	0x04, 0x28
        /*013e*/ 	.short	(.L_14901 - .L_14900)


	//   ....[0]....
.L_14900:
        /*0140*/ 	.word	0x00000c10


	//   ....[1]....
        /*0144*/ 	.word	0x00000c20


	//   ....[2]....
        /*0148*/ 	.word	0x00000c60


	//   ....[3]....
        /*014c*/ 	.word	0x00000c70


	//   ....[4]....
        /*0150*/ 	.word	0x00000cb0


	//   ....[5]....
        /*0154*/ 	.word	0x00000cc0


	//   ....[6]....
        /*0158*/ 	.word	0x00000d00


	//   ....[7]....
        /*015c*/ 	.word	0x00000d10


	//   ....[8]....
        /*0160*/ 	.word	0x00000d50


	//   ....[9]....
        /*0164*/ 	.word	0x00000d60


	//   ....[10]....
        /*0168*/ 	.word	0x00000f40


	//   ....[11]....
        /*016c*/ 	.word	0x00000f50


	//   ....[12]....
        /*0170*/ 	.word	0x00000f90


	//   ....[13]....
        /*0174*/ 	.word	0x00000fa0


	//   ....[14]....
        /*0178*/ 	.word	0x00000fe0


	//   ....[15]....
        /*017c*/ 	.word	0x00000ff0


	//   ....[16]....
        /*0180*/ 	.word	0x00001030


	//   ....[17]....
        /*0184*/ 	.word	0x00001040


	//   ....[18]....
        /*0188*/ 	.word	0x00001080


	//   ....[19]....
        /*018c*/ 	.word	0x00001090


	//   ....[20]....
        /*0190*/ 	.word	0x000036b0


	//   ....[21]....
        /*0194*/ 	.word	0x00003710


	//   ....[22]....
        /*0198*/ 	.word	0x00003750


	//   ....[23]....
        /*019c*/ 	.word	0x00003760


	//   ....[24]....
        /*01a0*/ 	.word	0x000037a0


	//   ....[25]....
        /*01a4*/ 	.word	0x000037b0


	//   ....[26]....
        /*01a8*/ 	.word	0x000037e0


	//   ....[27]....
        /*01ac*/ 	.word	0x000037f0


	//   ....[28]....
        /*01b0*/ 	.word	0x00003810


	//   ....[29]....
        /*01b4*/ 	.word	0x00003820


	//   ....[30]....
        /*01b8*/ 	.word	0x000038b0


	//   ....[31]....
        /*01bc*/ 	.word	0x000038c0


	//   ....[32]....
        /*01c0*/ 	.word	0x000038e0


	//   ....[33]....
        /*01c4*/ 	.word	0x000038f0


	//   ....[34]....
        /*01c8*/ 	.word	0x00003910


	//   ....[35]....
        /*01cc*/ 	.word	0x00003920


	//   ....[36]....
        /*01d0*/ 	.word	0x00003940


	//   ....[37]....
        /*01d4*/ 	.word	0x00003950


	//   ....[38]....
        /*01d8*/ 	.word	0x00003970


	//   ....[39]....
        /*01dc*/ 	.word	0x00003980


	//   ....[40]....
        /*01e0*/ 	.word	0x00007360


	//   ....[41]....
        /*01e4*/ 	.word	0x000073b0


	//   ....[42]....
        /*01e8*/ 	.word	0x00007440


	//   ....[43]....
        /*01ec*/ 	.word	0x00007490


	//   ....[44]....
        /*01f0*/ 	.word	0x00007520


	//   ....[45]....
        /*01f4*/ 	.word	0x00007570


	//   ....[46]....
        /*01f8*/ 	.word	0x00007600


	//   ....[47]....
        /*01fc*/ 	.word	0x00007650


	//   ....[48]....
        /*0200*/ 	.word	0x000076e0


	//   ....[49]....
        /*0204*/ 	.word	0x00007730


	//   ....[50]....
        /*0208*/ 	.word	0x000077c0


	//   ....[51]....
        /*020c*/ 	.word	0x00007810


	//   ....[52]....
        /*0210*/ 	.word	0x00007880


	//   ....[53]....
        /*0214*/ 	.word	0x000078d0


	//   ....[54]....
        /*0218*/ 	.word	0x00007940


	//   ....[55]....
        /*021c*/ 	.word	0x00007990


	//   ....[56]....
        /*0220*/ 	.word	0x00007a00


	//   ....[57]....
        /*0224*/ 	.word	0x00007a50


	//   ....[58]....
        /*0228*/ 	.word	0x00007ac0


	//   ....[59]....
        /*022c*/ 	.word	0x00007b10


	//----- nvinfo : EIATTR_VRC_CTA_INIT_COUNT
	.align		4
.L_14901:
        /*0230*/ 	.byte	0x02, 0x4a
	.zero		1
	.zero		1


	//----- nvinfo : EIATTR_EXIT_INSTR_OFFSETS
	.align		4
        /*0234*/ 	.byte	0x04, 0x1c
        /*0236*/ 	.short	(.L_14903 - .L_14902)


	//   ....[0]....
.L_14902:
        /*0238*/ 	.word	0x00006d30


	//   ....[1]....
        /*023c*/ 	.word	0x00007300


	//----- nvinfo : EIATTR_CRS_STACK_SIZE
	.align		4
.L_14903:
        /*0240*/ 	.byte	0x04, 0x1e
        /*0242*/ 	.short	(.L_14905 - .L_14904)
.L_14904:
        /*0244*/ 	.word	0x00000000


	//----- nvinfo : EIATTR_CBANK_PARAM_SIZE
	.align		4
.L_14905:
        /*0248*/ 	.byte	0x03, 0x19
        /*024a*/ 	.short	0x0018


	//----- nvinfo : EIATTR_PARAM_CBANK
	.align		4
        /*024c*/ 	.byte	0x04, 0x0a
        /*024e*/ 	.short	(.L_14907 - .L_14906)
	.align		4
.L_14906:
        /*0250*/ 	.word	index@(.nv.constant0._ZN2at6native43_GLOBAL__N__9ae7fba5_10_SoftMax_cu_9f978f6322cunn_SoftMaxForwardRegIdddNS1_22SoftMaxForwardEpilogueElLi9EEEvPT1_PKT_T3_)
        /*0254*/ 	.short	0x0380
        /*0256*/ 	.short	0x0018


	//----- nvinfo : EIATTR_SW_WAR
	.align		4
.L_14907:
        /*0258*/ 	.byte	0x04, 0x36
        /*025a*/ 	.short	(.L_14909 - .L_14908)
.L_14908:
        /*025c*/ 	.word	0x00000008
.L_14909:


//--------------------- .nv.info._ZN2at6native43_GLOBAL__N__9ae7fba5_10_SoftMax_cu_9f978f6322cunn_SoftMaxForwardRegIdddNS1_22SoftMaxForwardEpilogueElLi8EEEvPT1_PKT_T3_ --------------------------
	.section	.nv.info._ZN2at6native43_GLOBAL__N__9ae7fba5_10_SoftMax_cu_9f978f6322cunn_SoftMaxForwardRegIdddNS1_22SoftMaxForwardEpilogueElLi8EEEvPT1_PKT_T3_,"",@"SHT_CUDA_INFO"
	.sectionflags	@""
	.align	4


	//----- nvinfo : EIATTR_CUDA_API_VERSION
	.align		4
        /*0000*/ 	.byte	0x04, 0x37
        /*0002*/ 	.short	(.L_14911 - .L_14910)
.L_14910:
        /*0004*/ 	.word	0x00000082


	//----- nvinfo : EIATTR_KPARAM_INFO
	.align		4
.L_14911:
        /*0008*/ 	.byte	0x04, 0x17
        /*000a*/ 	.short	(.L_14913 - .L_14912)
.L_14912:
        /*000c*/ 	.word	0x00000000
        /*0010*/ 	.short	0x0002
        /*0012*/ 	.short	0x0010
        /*0014*/ 	.byte	0x00, 0xf0, 0x21, 0x00


	//----- nvinfo : EIATTR_KPARAM_INFO
	.align		4
.L_14913:
        /*0018*/ 	.byte	0x04, 0x17
        /*001a*/ 	.short	(.L_14915 - .L_14914)
.L_14914:
        /*001c*/ 	.word	0x00000000
        /*0020*/ 	.short	0x0001
        /*0022*/ 	.short	0x0008
        /*0024*/ 	.byte	0x00, 0xf5, 0x21, 0x00


	//----- nvinfo : EIATTR_KPARAM_INFO
	.align		4
.L_14915:
        /*0028*/ 	.byte	0x04, 0x17
        /*002a*/ 	.short	(.L_14917 - .L_14916)
.L_14916:
        /*002c*/ 	.word	0x00000000
        /*0030*/ 	.short	0x0000
        /*0032*/ 	.short	0x0000
        /*0034*/ 	.byte	0x00, 0xf5, 0x21, 0x00


	//----- nvinfo : EIATTR_SPARSE_MMA_MASK
	.align		4
.L_14917:
        /*0038*/ 	.byte	0x03, 0x50
        /*003a*/ 	.short	0x0000


	//----- nvinfo : EIATTR_MAXREG_COUNT
	.align		4
        /*003c*/ 	.byte	0x03, 0x1b
        /*003e*/ 	.short	0x00ff


	//----- nvinfo : EIATTR_NUM_BARRIERS
	.align		4
        /*0040*/ 	.byte	0x02, 0x4c
        /*0042*/ 	.byte	0x01
	.zero		1


	//----- nvinfo : EIATTR_MERCURY_ISA_VERSION
	.align		4
        /*0044*/ 	.byte	0x03, 0x5f
        /*0046*/ 	.short	0x0101


	//----- nvinfo : EIATTR_COOP_GROUP_MASK_REGIDS
	.align		4
        /*0048*/ 	.byte	0x04, 0x29
        /*004a*/ 	.short	(.L_14919 - .L_14918)


	//   ....[0]....
.L_14918:
        /*004c*/ 	.word	0xffffffff


	//   ....[1]....
        /*0050*/ 	.word	0xffffffff


	//   ....[2]....
        /*0054*/ 	.word	0xffffffff


	//   ....[3]....
        /*0058*/ 	.word	0xffffffff


	//   ....[4]....
        /*005c*/ 	.word	0xffffffff


	//   ....[5]....
        /*0060*/ 	.word	0xffffffff


	//   ....[6]....
        /*0064*/ 	.word	0xffffffff


	//   ....[7]....
        /*0068*/ 	.word	0xffffffff


	//   ....[8]....
        /*006c*/ 	.word	0xffffffff


	//   ....[9]....
        /*0070*/ 	.word	0xffffffff


	//   ....[10]....
        /*0074*/ 	.word	0xffffffff


	//   ....[11]....
        /*0078*/ 	.word	0xffffffff


	//   ....[12]....
        /*007c*/ 	.word	0xffffffff


	//   ....[13]....
        /*0080*/ 	.word	0xffffffff


	//   ....[14]....
        /*0084*/ 	.word	0xffffffff


	//   ....[15]....
        /*0088*/ 	.word	0xffffffff


	//   ....[16]....
        /*008c*/ 	.word	0xffffffff


	//   ....[17]....
        /*0090*/ 	.word	0xffffffff


	//   ....[18]....
        /*0094*/ 	.word	0xffffffff


	//   ....[19]....
        /*0098*/ 	.word	0xffffffff


	//   ....[20]....
        /*009c*/ 	.word	0xffffffff


	//   ....[21]....
        /*00a0*/ 	.word	0xffffffff


	//   ....[22]....
        /*00a4*/ 	.word	0xffffffff


	//   ....[23]....
        /*00a8*/ 	.word	0xffffffff


	//   ....[24]....
        /*00ac*/ 	.word	0xffffffff


	//   ....[25]....
        /*00b0*/ 	.word	0xffffffff


	//   ....[26]....
        /*00b4*/ 	.word	0xffffffff


	//   ....[27]....
        /*00b8*/ 	.word	0xffffffff


	//   ....[28]....
        /*00bc*/ 	.word	0xffffffff


	//   ....[29]....
        /*00c0*/ 	.word	0xffffffff


	//   ....[30]....
        /*00c4*/ 	.word	0xffffffff


	//   ....[31]....
        /*00c8*/ 	.word	0xffffffff


	//   ....[32]....
        /*00cc*/ 	.word	0xffffffff


	//   ....[33]....
        /*00d0*/ 	.word	0xffffffff


	//   ....[34]....
        /*00d4*/ 	.word	0xffffffff


	//   ....[35]....
        /*00d8*/ 	.word	0xffffffff


	//   ....[36]....
        /*00dc*/ 	.word	0xffffffff


	//   ....[37]....
        /*00e0*/ 	.word	0xffffffff


	//   ....[38]....
        /*00e4*/ 	.word	0xffffffff


	//   ....[39]....
        /*00e8*/ 	.word	0xffffffff


	//   ....[40]....
        /*00ec*/ 	.word	0x05000022


	//   ....[41]....
        /*00f0*/ 	.word	0x05000022


	//   ....[42]....
        /*00f4*/ 	.word	0x05000022


	//   ....[43]....
        /*00f8*/ 	.word	0x05000022


	//   ....[44]....
        /*00fc*/ 	.word	0x05000022


	//   ....[45]....
        /*0100*/ 	.word	0x05000022


	//   ....[46]....
        /*0104*/ 	.word	0x05000022


	//   ....[47]....
        /*0108*/ 	.word	0x05000022


	//   ....[48]....
        /*010c*/ 	.word	0x05000022


	//   ....[49]....
        /*0110*/ 	.word	0x05000022


	//   ....[50]....
        /*0114*/ 	.word	0x05000022


	//   ....[51]....
        /*0118*/ 	.word	0x05000022


	//   ....[52]....
        /*011c*/ 	.word	0x05000022


	//   ....[53]....
        /*0120*/ 	.word	0x05000022


	//   ....[54]....
        /*0124*/ 	.word	0x05000022


	//   ....[55]....
        /*0128*/ 	.word	0x05000022


	//   ....[56]....
        /*012c*/ 	.word	0x05000022


	//   ....[57]....
        /*0130*/ 	.word	0x05000022


	//   ....[58]....
        /*0134*/ 	.word	0x05000022


	//   ....[59]....
        /*0138*/ 	.word	0x05000022


	//----- nvinfo : EIATTR_COOP_GROUP_INSTR_OFFSETS
	.align		4
.L_14919:
        /*013c*/ 	.byte	0x04, 0x28
        /*013e*/ 	.short	(.L_14921 - .L_14920)


	//   ....[0]....
.L_14920:
        /*0140*/ 	.word	0x00000b10


	//   ....[1]....
        /*0144*/ 	.word	0x00000b20


	//   ....[2]....
        /*0148*/ 	.word	0x00000b70


	//   ....[3]....
        /*014c*/ 	.word	0x00000b80


	//   ....[4]....
        /*0150*/ 	.word	0x00000bc0


	//   ....[5]....
        /*0154*/ 	.word	0x00000bd0


	//   ....[6]....
        /*0158*/ 	.word	0x00000c10


	//   ....[7]....
        /*015c*/ 	.word	0x00000c20


	//   ....[8]....
        /*0160*/ 	.word	0x00000c60


	//   ....[9]....
        /*0164*/ 	.word	0x00000c70


	//   ....[10]....
        /*0168*/ 	.word	0x00000dd0


	//   ....[11]....
        /*016c*/ 	.word	0x00000de0


	//   ....[12]....
        /*0170*/ 	.word	0x00000e20


	//   ....[13]....
        /*0174*/ 	.word	0x00000e30


	//   ....[14]....
        /*0178*/ 	.word	0x00000e70


	//   ....[15]....
        /*017c*/ 	.word	0x00000e80


	//   ....[16]....
        /*0180*/ 	.word	0x00000ec0


	//   ....[17]....
        /*0184*/ 	.word	0x00000ed0


	//   ....[18]....
        /*0188*/ 	.word	0x00000f10


	//   ....[19]....
        /*018c*/ 	.word	0x00000f20


	//   ....[20]....
        /*0190*/ 	.word	0x00003060


	//   ....[21]....
        /*0194*/ 	.word	0x000030c0


	//   ....[22]....
        /*0198*/ 	.word	0x00003110


	//   ....[23]....
        /*019c*/ 	.word	0x00003130


	//   ....[24]....
        /*01a0*/ 	.word	0x00003150


	//   ....[25]....
        /*01a4*/ 	.word	0x00003160


	//   ....[26]....
        /*01a8*/ 	.word	0x00003190


	//   ....[27]....
        /*01ac*/ 	.word	0x000031a0


	//   ....[28]....
        /*01b0*/ 	.word	0x000031c0


	//   ....[29]....
        /*01b4*/ 	.word	0x000031d0


	//   ....[30]....
        /*01b8*/ 	.word	0x00003260


	//   ....[31]....
        /*01bc*/ 	.word	0x00003270


	//   ....[32]....
        /*01c0*/ 	.word	0x00003290


	//   ....[33]....
        /*01c4*/ 	.word	0x000032a0


	//   ....[34]....
        /*01c8*/ 	.word	0x000032c0


	//   ....[35]....
        /*01cc*/ 	.word	0x000032d0


	//   ....[36]....
        /*01d0*/ 	.word	0x000032f0


	//   ....[37]....
        /*01d4*/ 	.word	0x00003300


	//   ....[38]....
        /*01d8*/ 	.word	0x00003320


	//   ....[39]....
        /*01dc*/ 	.word	0x00003330


	//   ....[40]....
        /*01e0*/ 	.word	0x00006620


	//   ....[41]....
        /*01e4*/ 	.word	0x00006670


	//   ....[42]....
        /*01e8*/ 	.word	0x00006700


	//   ....[43]....
        /*01ec*/ 	.word	0x00006750


	//   ....[44]....
        /*01f0*/ 	.word	0x000067e0


	//   ....[45]....
        /*01f4*/ 	.word	0x00006830


	//   ....[46]....
        /*01f8*/ 	.word	0x000068c0


	//   ....[47]....
        /*01fc*/ 	.word	0x00006910


	//   ....[48]....
        /*0200*/ 	.word	0x000069a0


	//   ....[49]....
        /*0204*/ 	.word	0x000069f0


	//   ....[50]....
        /*0208*/ 	.word	0x00006a80


	//   ....[51]....
        /*020c*/ 	.word	0x00006ad0


	//   ....[52]....
        /*0210*/ 	.word	0x00006b40


	//   ....[53]....
        /*0214*/ 	.word	0x00006b90


	//   ....[54]....
        /*0218*/ 	.word	0x00006c00


	//   ....[55]....
        /*021c*/ 	.word	0x00006c50


	//   ....[56]....
        /*0220*/ 	.word	0x00006cc0


	//   ....[57]....
        /*0224*/ 	.word	0x00006d10


	//   ....[58]....
        /*0228*/ 	.word	0x00006d80


	//   ....[59]....
        /*022c*/ 	.word	0x00006dd0


	//----- nvinfo : EIATTR_VRC_CTA_INIT_COUNT
	.align		4
.L_14921:
        /*0230*/ 	.byte	0x02, 0x4a
	.zero		1
	.zero		1


	//----- nvinfo : EIATTR_EXIT_INSTR_OFFSETS
	.align		4
        /*0234*/ 	.byte	0x04, 0x1c
        /*0236*/ 	.short	(.L_14923 - .L_14922)


	//   ....[0]....
.L_14922:
        /*0238*/ 	.word	0x00005ff0


	//   ....[1]....
        /*023c*/ 	.word	0x000065c0


	//----- nvinfo : EIATTR_CRS_STACK_SIZE
	.align		4
.L_14923:
        /*0240*/ 	.byte	0x04, 0x1e
        /*0242*/ 	.short	(.L_14925 - .L_14924)
.L_14924:
        /*0244*/ 	.word	0x00000000


	//----- nvinfo : EIATTR_CBANK_PARAM_SIZE
	.align		4
.L_14925:
        /*0248*/ 	.byte	0x03, 0x19
        /*024a*/ 	.short	0x0018


	//----- nvinfo : EIATTR_PARAM_CBANK
	.align		4
        /*024c*/ 	.byte	0x04, 0x0a
        /*024e*/ 	.short	(.L_14927 - .L_14926)
	.align		4
.L_14926:
        /*0250*/ 	.word	index@(.nv.constant0._ZN2at6native43_GLOBAL__N__9ae7fba5_10_SoftMax_cu_9f978f6322cunn_SoftMaxForwardRegIdddNS1_22SoftMaxForwardEpilogueElLi8EEEvPT1_PKT_T3_)
        /*0254*/ 	.short	0x0380
        /*0256*/ 	.short	0x0018


	//----- nvinfo : EIATTR_SW_WAR
	.align		4
.L_14927:
        /*0258*/ 	.byte	0x04, 0x36
        /*025a*/ 	.short	(.L_14929 - .L_14928)
.L_14928:
        /*025c*/ 	.word	0x00000008
.L_14929:


//--------------------- .nv.info._ZN2at6native43_GLOBAL__N__9ae7fba5_10_SoftMax_cu_9f978f6322cunn_SoftMaxForwardRegIdddNS1_22SoftMaxForwardEpilogueElLi7EEEvPT1_PKT_T3_ --------------------------
	.section	.nv.info._ZN2at6native43_GLOBAL__N__9ae7fba5_10_SoftMax_cu_9f978f6322cunn_SoftMaxForwardRegIdddNS1_22SoftMaxForwardEpilogueElLi7EEEvPT1_PKT_T3_,"",@"SHT_CUDA_INFO"
	.sectionflags	@""
	.align	4


	//----- nvinfo : EIATTR_CUDA_API_VERSION
	.align		4
        /*0000*/ 	.byte	0x04, 0x37
        /*0002*/ 	.short	(.L_14931 - .L_14930)
.L_14930:
        /*0004*/ 	.word	0x00000082


	//----- nvinfo : EIATTR_KPARAM_INFO
	.align		4
.L_14931:
        /*0008*/ 	.byte	0x04, 0x17
        /*000a*/ 	.short	(.L_14933 - .L_14932)
.L_14932:
        /*000c*/ 	.word	0x00000000
        /*0010*/ 	.short	0x0002
        /*0012*/ 	.short	0x0010
        /*0014*/ 	.byte	0x00, 0xf0, 0x21, 0x00


	//----- nvinfo : EIATTR_KPARAM_INFO
	.align		4
.L_14933:
        /*0018*/ 	.byte	0x04, 0x17
        /*001a*/ 	.short	(.L_14935 - .L_14934)
.L_14934:
        /*001c*/ 	.word	0x00000000
        /*0020*/ 	.short	0x0001
        /*0022*/ 	.short	0x0008
        /*0024*/ 	.byte	0x00, 0xf5, 0x21, 0x00


	//----- nvinfo : EIATTR_KPARAM_INFO
	.align		4
.L_14935:
        /*0028*/ 	.byte	0x04, 0x17
        /*002a*/ 	.short	(.L_14937 - .L_14936)
.L_14936:
        /*002c*/ 	.word	0x00000000
        /*0030*/ 	.short	0x0000
        /*0032*/ 	.short	0x0000
        /*0034*/ 	.byte	0x00, 0xf5, 0x21, 0x00


	//----- nvinfo : EIATTR_SPARSE_MMA_MASK
	.align		4
.L_14937:
        /*0038*/ 	.byte	0x03, 0x50
        /*003a*/ 	.short	0x0000


	//----- nvinfo : EIATTR_MAXREG_COUNT
	.align		4
        /*003c*/ 	.byte	0x03, 0x1b
        /*003e*/ 	.short	0x00ff


	//----- nvinfo : EIATTR_NUM_BARRIERS
	.align		4
        /*0040*/ 	.byte	0x02, 0x4c
        /*0042*/ 	.byte	0x01
	.zero		1


	//----- nvinfo : EIATTR_MERCURY_ISA_VERSION
	.align		4
        /*0044*/ 	.byte	0x03, 0x5f
        /*0046*/ 	.short	0x0101


	//----- nvinfo : EIATTR_COOP_GROUP_MASK_REGIDS
	.align		4
        /*0048*/ 	.byte	0x04, 0x29
        /*004a*/ 	.short	(.L_14939 - .L_14938)


	//   ....[0]....
.L_14938:
        /*004c*/ 	.word	0xffffffff


	//   ....[1]....
        /*0050*/ 	.word	0xffffffff


	//   ....[2]....
        /*0054*/ 	.word	0xffffffff


	//   ....[3]....
        /*0058*/ 	.word	0xffffffff


	//   ....[4]....
        /*005c*/ 	.word	0xffffffff


	//   ....[5]....
        /*0060*/ 	.word	0xffffffff


	//   ....[6]....
        /*0064*/ 	.word	0xffffffff


	//   ....[7]....
        /*0068*/ 	.word	0xffffffff


	//   ....[8]....
        /*006c*/ 	.word	0xffffffff


	//   ....[9]....
        /*0070*/ 	.word	0xffffffff


	//   ....[10]....
        /*0074*/ 	.word	0xffffffff


	//   ....[11]....
        /*0078*/ 	.word	0xffffffff


	//   ....[12]....
        /*007c*/ 	.word	0xffffffff


	//   ....[13]....
        /*0080*/ 	.word	0xffffffff


	//   ....[14]....
        /*0084*/ 	.word	0xffffffff


	//   ....[15]....
        /*0088*/ 	.word	0xffffffff


	//   ....[16]....
        /*008c*/ 	.word	0xffffffff


	//   ....[17]....
        /*0090*/ 	.word	0xffffffff


	//   ....[18]....
        /*0094*/ 	.word	0xffffffff


	//   ....[19]....
        /*0098*/ 	.word	0xffffffff


	//   ....[20]....
        /*009c*/ 	.word	0xffffffff


	//   ....[21]....
        /*00a0*/ 	.word	0xffffffff


	//   ....[22]....
        /*00a4*/ 	.word	0xffffffff


	//   ....[23]....
        /*00a8*/ 	.word	0xffffffff


	//   ....[24]....
        /*00ac*/ 	.word	0xffffffff


	//   ....[25]....
        /*00b0*/ 	.word	0xffffffff


	//   ....[26]....
        /*00b4*/ 	.word	0xffffffff


	//   ....[27]....
        /*00b8*/ 	.word	0xffffffff


	//   ....[28]....
        /*00bc*/ 	.word	0xffffffff


	//   ....[29]....
        /*00c0*/ 	.word	0xffffffff


	//   ....[30]....
        /*00c4*/ 	.word	0xffffffff


	//   ....[31]....
        /*00c8*/ 	.word	0xffffffff


	//   ....[32]....
        /*00cc*/ 	.word	0xffffffff


	//   ....[33]....
        /*00d0*/ 	.word	0xffffffff


	//   ....[34]....
        /*00d4*/ 	.word	0xffffffff


	//   ....[35]....
        /*00d8*/ 	.word	0xffffffff


	//   ....[36]....
        /*00dc*/ 	.word	0xffffffff


	//   ....[37]....
        /*00e0*/ 	.word	0xffffffff


	//   ....[38]....
        /*00e4*/ 	.word	0xffffffff


	//   ....[39]....
        /*00e8*/ 	.word	0xffffffff


	//   ....[40]....
        /*00ec*/ 	.word	0x05000018


	//   ....[41]....
        /*00f0*/ 	.word	0x05000018


	//   ....[42]....
        /*00f4*/ 	.word	0x05000018


	//   ....[43]....
        /*00f8*/ 	.word	0x05000018


	//   ....[44]....
        /*00fc*/ 	.word	0x05000018


	//   ....[45]....
        /*0100*/ 	.word	0x05000018


	//   ....[46]....
        /*0104*/ 	.word	0x05000018


	//   ....[47]....
        /*0108*/ 	.word	0x05000018


	//   ....[48]....
        /*010c*/ 	.word	0x05000018


	//   ....[49]....
        /*0110*/ 	.word	0x05000018


	//   ....[50]....
        /*0114*/ 	.word	0x05000018


	//   ....[51]....
        /*0118*/ 	.word	0x05000018


	//   ....[52]....
        /*011c*/ 	.word	0x05000018


	//   ....[53]....
        /*0120*/ 	.word	0x05000018


	//   ....[54]....
        /*0124*/ 	.word	0x05000018


	//   ....[55]....
        /*0128*/ 	.word	0x05000018


	//   ....[56]....
        /*012c*/ 	.word	0x05000018


	//   ....[57]....
        /*0130*/ 	.word	0x05000018


	//   ....[58]....
        /*0134*/ 	.word	0x05000018


	//   ....[59]....
        /*0138*/ 	.word	0x05000018


	//----- nvinfo : EIATTR_COOP_GROUP_INSTR_OFFSETS
	.align		4
.L_14939:
        /*013c*/ 	.byte	0x04, 0x28
        /*013e*/ 	.short	(.L_14941 - .L_14940)


	//   ....[0]....
.L_14940:
        /*0140*/ 	.word	0x000009e0


	//   ....[1]....
        /*0144*/ 	.word	0x000009f0


	//   ....[2]....
        /*0148*/ 	.word	0x00000a40


	//   ....[3]....
        /*014c*/ 	.word	0x00000a50


	//   ....[4]....
        /*0150*/ 	.word	0x00000a90


	//   ....[5]....
        /*0154*/ 	.word	0x00000aa0


	//   ....[6]....
        /*0158*/ 	.word	0x00000ae0


	//   ....[7]....
        /*015c*/ 	.word	0x00000af0


	//   ....[8]....
        /*0160*/ 	.word	0x00000b30


	//   ....[9]....
        /*0164*/ 	.word	0x00000b40


	//   ....[10]....
        /*0168*/ 	.word	0x00000ca0


	//   ....[11]....
        /*016c*/ 	.word	0x00000cb0


	//   ....[12]....
        /*0170*/ 	.word	0x00000d10


	//   ....[13]....
        /*0174*/ 	.word	0x00000d30


	//   ....[14]....
        /*0178*/ 	.word	0x00000d70


	//   ....[15]....
        /*017c*/ 	.word	0x00000da0


	//   ....[16]....
        /*0180*/ 	.word	0x00000de0


	//   ....[17]....
        /*0184*/ 	.word	0x00000e10


	//   ....[18]....
        /*0188*/ 	.word	0x00000e50


	//   ....[19]....
        /*018c*/ 	.word	0x00000e60


	//   ....[20]....
        /*0190*/ 	.word	0x00002b80


	//   ....[21]....
        /*0194*/ 	.word	0x00002bd0


	//   ....[22]....
        /*0198*/ 	.word	0x00002bf0


	//   ....[23]....
        /*019c*/ 	.word	0x00002c00


	//   ....[24]....
        /*01a0*/ 	.word	0x00002c20


	//   ....[25]....
        /*01a4*/ 	.word	0x00002c30


	//   ....[26]....
        /*01a8*/ 	.word	0x00002c70


	//   ....[27]....
        /*01ac*/ 	.word	0x00002c80


	//   ....[28]....
        /*01b0*/ 	.word	0x00002cd0


	//   ....[29]....
        /*01b4*/ 	.word	0x00002cf0


	//   ....[30]....
        /*01b8*/ 	.word	0x00002d70


	//   ....[31]....
        /*01bc*/ 	.word	0x00002d80


	//   ....[32]....
        /*01c0*/ 	.word	0x00002da0


	//   ....[33]....
        /*01c4*/ 	.word	0x00002db0


	//   ....[34]....
        /*01c8*/ 	.word	0x00002dd0


	//   ....[35]....
        /*01cc*/ 	.word	0x00002de0


	//   ....[36]....
        /*01d0*/ 	.word	0x00002e00


	//   ....[37]....
        /*01d4*/ 	.word	0x00002e10


	//   ....[38]....
        /*01d8*/ 	.word	0x00002e30


	//   ....[39]....
        /*01dc*/ 	.word	0x00002e40


	//   ....[40]....
        /*01e0*/ 	.word	0x00005a90


	//   ....[41]....
        /*01e4*/ 	.word	0x00005ae0


	//   ....[42]....
        /*01e8*/ 	.word	0x00005bb0


	//   ....[43]....
        /*01ec*/ 	.word	0x00005c00


	//   ....[44]....
        /*01f0*/ 	.word	0x00005c90


	//   ....[45]....
        /*01f4*/ 	.word	0x00005ce0


	//   ....[46]....
        /*01f8*/ 	.word	0x00005db0


	//   ....[47]....
        /*01fc*/ 	.word	0x00005e00


	//   ....[48]....
        /*0200*/ 	.word	0x00005ed0


	//   ....[49]....
        /*0204*/ 	.word	0x00005f20


	//   ....[50]....
        /*0208*/ 	.word	0x00005fb0


	//   ....[51]....
        /*020c*/ 	.word	0x00006000


	//   ....[52]....
        /*0210*/ 	.word	0x00006070


	//   ....[53]....
        /*0214*/ 	.word	0x000060c0


	//   ....[54]....
        /*0218*/ 	.word	0x00006130


	//   ....[55]....
        /*021c*/ 	.word	0x00006180


	//   ....[56]....
        /*0220*/ 	.word	0x000061f0


	//   ....[57]....
        /*0224*/ 	.word	0x00006240


	//   ....[58]....
        /*0228*/ 	.word	0x000062b0


	//   ....[59]....
        /*022c*/ 	.word	0x00006300


	//----- nvinfo : EIATTR_VRC_CTA_INIT_COUNT
	.align		4
.L_14941:
        /*0230*/ 	.byte	0x02, 0x4a
	.zero		1
	.zero		1


	//----- nvinfo : EIATTR_EXIT_INSTR_OFFSETS
	.align		4
        /*0234*/ 	.byte	0x04, 0x1c
        /*0236*/ 	.short	(.L_14943 - .L_14942)


	//   ....[0]....
.L_14942:
        /*0238*/ 	.word	0x00005460


	//   ....[1]....
        /*023c*/ 	.word	0x00005a30


	//----- nvinfo : EIATTR_CRS_STACK_SIZE
	.align		4
.L_14943:
        /*0240*/ 	.byte	0x04, 0x1e
        /*0242*/ 	.short	(.L_14945 - .L_14944)
.L_14944:
        /*0244*/ 	.word	0x00000000


	//----- nvinfo : EIATTR_CBANK_PARAM_SIZE
	.align		4
.L_14945:
        /*0248*/ 	.byte	0x03, 0x19
        /*024a*/ 	.short	0x0018


	//----- nvinfo : EIATTR_PARAM_CBANK
	.align		4
        /*024c*/ 	.byte	0x04, 0x0a
        /*024e*/ 	.short	(.L_14947 - .L_14946)
	.align		4
.L_14946:
        /*0250*/ 	.word	index@(.nv.constant0._ZN2at6native43_GLOBAL__N__9ae7fba5_10_SoftMax_cu_9f978f6322cunn_SoftMaxForwardRegIdddNS1_22SoftMaxForwardEpilogueElLi7EEEvPT1_PKT_T3_)
        /*0254*/ 	.short	0x0380
        /*0256*/ 	.short	0x0018


	//----- nvinfo : EIATTR_SW_WAR
	.align		4
.L_14947:
        /*0258*/ 	.byte	0x04, 0x36
        /*025a*/ 	.short	(.L_14949 - .L_14948)
.L_14948:
        /*025c*/ 	.word	0x00000008
.L_14949:


//--------------------- .nv.info._ZN2at6native43_GLOBAL__N__9ae7fba5_10_SoftMax_cu_9f978f6322cunn_SoftMaxForwardRegIdddNS1_22SoftMaxForwardEpilogueElLi6EEEvPT1_PKT_T3_ --------------------------
	.section	.nv.info._ZN2at6native43_GLOBAL__N__9ae7fba5_10_SoftMax_cu_9f978f6322cunn_SoftMaxForwardRegIdddNS1_22SoftMaxForwardEpilogueElLi6EEEvPT1_PKT_T3_,"",@"SHT_CUDA_INFO"
	.sectionflags	@""
	.align	4


	//----- nvinfo : EIATTR_CUDA_API_VERSION
	.align		4
        /*0000*/ 	.byte	0x04, 0x37
        /*0002*/ 	.short	(.L_14951 - .L_14950)
.L_14950:
        /*0004*/ 	.word	0x00000082


	//----- nvinfo : EIATTR_KPARAM_INFO
	.align		4
.L_14951:
        /*0008*/ 	.byte	0x04, 0x17
        /*000a*/ 	.short	(.L_14953 - .L_14952)
.L_14952:
        /*000c*/ 	.word	0x00000000
        /*0010*/ 	.short	0x0002
        /*0012*/ 	.short	0x0010
        /*0014*/ 	.byte	0x00, 0xf0, 0x21, 0x00


	//----- nvinfo : EIATTR_KPARAM_INFO
	.align		4
.L_14953:
        /*0018*/ 	.byte	0x04, 0x17
        /*001a*/ 	.short	(.L_14955 - .L_14954)
.L_14954:
        /*001c*/ 	.word	0x00000000
        /*0020*/ 	.short	0x0001
        /*0022*/ 	.short	0x0008
        /*0024*/ 	.byte	0x00, 0xf5, 0x21, 0x00


	//----- nvinfo : EIATTR_KPARAM_INFO
	.align		4
.L_14955:
        /*0028*/ 	.byte	0x04, 0x17
        /*002a*/ 	.short	(.L_14957 - .L_14956)
.L_14956:
        /*002c*/ 	.word	0x00000000
        /*0030*/ 	.short	0x0000
        /*0032*/ 	.short	0x0000
        /*0034*/ 	.byte	0x00, 0xf5, 0x21, 0x00


	//----- nvinfo : EIATTR_SPARSE_MMA_MASK
	.align		4
.L_14957:
        /*0038*/ 	.byte	0x03, 0x50
        /*003a*/ 	.short	0x0000


	//----- nvinfo : EIATTR_MAXREG_COUNT
	.align		4
        /*003c*/ 	.byte	0x03, 0x1b
        /*003e*/ 	.short	0x00ff


	//----- nvinfo : EIATTR_NUM_BARRIERS
	.align		4
        /*0040*/ 	.byte	0x02, 0x4c
        /*0042*/ 	.byte	0x01
	.zero		1


	//----- nvinfo : EIATTR_MERCURY_ISA_VERSION
	.align		4
        /*0044*/ 	.byte	0x03, 0x5f
        /*0046*/ 	.short	0x0101


	//----- nvinfo : EIATTR_COOP_GROUP_MASK_REGIDS
	.align		4
        /*0048*/ 	.byte	0x04, 0x29
        /*004a*/ 	.short	(.L_14959 - .L_14958)


	//   ....[0]....
.L_14958:
        /*004c*/ 	.word	0xffffffff


	//   ....[1]....
        /*0050*/ 	.word	0xffffffff


	//   ....[2]....
        /*0054*/ 	.word	0xffffffff


	//   ....[3]....
        /*0058*/ 	.word	0xffffffff


	//   ....[4]....
        /*005c*/ 	.word	0xffffffff


	//   ....[5]....
        /*0060*/ 	.word	0xffffffff


	//   ....[6]....
        /*0064*/ 	.word	0xffffffff


	//   ....[7]....
        /*0068*/ 	.word	0xffffffff


	//   ....[8]....
        /*006c*/ 	.word	0xffffffff


	//   ....[9]....
        /*0070*/ 	.word	0xffffffff


	//   ....[10]....
        /*0074*/ 	.word	0xffffffff


	//   ....[11]....
        /*0078*/ 	.word	0xffffffff


	//   ....[12]....
        /*007c*/ 	.word	0xffffffff


	//   ....[13]....
        /*0080*/ 	.word	0xffffffff


	//   ....[14]....
        /*0084*/ 	.word	0xffffffff


	//   ....[15]....
        /*0088*/ 	.word	0xffffffff


	//   ....[16]....
        /*008c*/ 	.word	0xffffffff


	//   ....[17]....
        /*0090*/ 	.word	0xffffffff


	//   ....[18]....
        /*0094*/ 	.word	0xffffffff


	//   ....[19]....
        /*0098*/ 	.word	0xffffffff


	//   ....[20]....
        /*009c*/ 	.word	0xffffffff


	//   ....[21]....
        /*00a0*/ 	.word	0xffffffff


	//   ....[22]....
        /*00a4*/ 	.word	0xffffffff


	//   ....[23]....
        /*00a8*/ 	.word	0xffffffff


	//   ....[24]....
        /*00ac*/ 	.word	0xffffffff


	//   ....[25]....
        /*00b0*/ 	.word	0xffffffff


	//   ....[26]....
        /*00b4*/ 	.word	0xffffffff


	//   ....[27]....
        /*00b8*/ 	.word	0xffffffff


	//   ....[28]....
        /*00bc*/ 	.word	0xffffffff


	//   ....[29]....
        /*00c0*/ 	.word	0xffffffff


	//   ....[30]....
        /*00c4*/ 	.word	0xffffffff


	//   ....[31]....
        /*00c8*/ 	.word	0xffffffff


	//   ....[32]....
        /*00cc*/ 	.word	0xffffffff


	//   ....[33]....
        /*00d0*/ 	.word	0xffffffff


	//   ....[34]....
        /*00d4*/ 	.word	0xffffffff


	//   ....[35]....
        /*00d8*/ 	.word	0xffffffff


	//   ....[36]....
        /*00dc*/ 	.word	0xffffffff


	//   ....[37]....
        /*00e0*/ 	.word	0xffffffff


	//   ....[38]....
        /*00e4*/ 	.word	0xffffffff


	//   ....[39]....
        /*00e8*/ 	.word	0xffffffff


	//   ....[40]....
        /*00ec*/ 	.word	0x05000022


	//   ....[41]....
        /*00f0*/ 	.word	0x05000022


	//   ....[42]....
        /*00f4*/ 	.word	0x05000022


	//   ....[43]....
        /*00f8*/ 	.word	0x05000022


	//   ....[44]....
        /*00fc*/ 	.word	0x05000022


	//   ....[45]....
        /*0100*/ 	.word	0x05000022


	//   ....[46]....
        /*0104*/ 	.word	0x05000022


	//   ....[47]....
        /*0108*/ 	.word	0x05000022


	//   ....[48]....
        /*010c*/ 	.word	0x05000022


	//   ....[49]....
        /*0110*/ 	.word	0x05000022


	//   ....[50]....
        /*0114*/ 	.word	0x05000022


	//   ....[51]....
        /*0118*/ 	.word	0x05000022


	//   ....[52]....
        /*011c*/ 	.word	0x05000022


	//   ....[53]....
        /*0120*/ 	.word	0x05000022


	//   ....[54]....
        /*0124*/ 	.word	0x05000022


	//   ....[55]....
        /*0128*/ 	.word	0x05000022


	//   ....[56]....
        /*012c*/ 	.word	0x05000022


	//   ....[57]....
        /*0130*/ 	.word	0x05000022


	//   ....[58]....
        /*0134*/ 	.word	0x05000022


	//   ....[59]....
        /*0138*/ 	.word	0x05000022


	//----- nvinfo : EIATTR_COOP_GROUP_INSTR_OFFSETS
	.align		4
.L_14959:
        /*013c*/ 	.byte	0x04, 0x28
        /*013e*/ 	.short	(.L_14961 - .L_14960)


	//   ....[0]....
.L_14960:
        /*0140*/ 	.word	0x00000880


	//   ....[1]....
        /*0144*/ 	.word	0x00000890


	//   ....[2]....
        /*0148*/ 	.word	0x000008d0


	//   ....[3]....
        /*014c*/ 	.word	0x000008e0


	//   ....[4]....
        /*0150*/ 	.word	0x00000920


	//   ....[5]....
        /*0154*/ 	.word	0x00000930


	//   ....[6]....
        /*0158*/ 	.word	0x00000970


	//   ....[7]....
        /*015c*/ 	.word	0x00000980


	//   ....[8]....
        /*0160*/ 	.word	0x000009c0


	//   ....[9]....
        /*0164*/ 	.word	0x000009d0


	//   ....[10]....
        /*0168*/ 	.word	0x00000b20


	//   ....[11]....
        /*016c*/ 	.word	0x00000b30


	//   ....[12]....
        /*0170*/ 	.word	0x00000b70


	//   ....[13]....
        /*0174*/ 	.word	0x00000b80


	//   ....[14]....
        /*0178*/ 	.word	0x00000bc0


	//   ....[15]....
        /*017c*/ 	.word	0x00000bd0


	//   ....[16]....
        /*0180*/ 	.word	0x00000c10


	//   ....[17]....
        /*0184*/ 	.word	0x00000c20


	//   ....[18]....
        /*0188*/ 	.word	0x00000c60


	//   ....[19]....
        /*018c*/ 	.word	0x00000c70


	//   ....[20]....
        /*0190*/ 	.word	0x000025a0


	//   ....[21]....
        /*0194*/ 	.word	0x00002600


	//   ....[22]....
        /*0198*/ 	.word	0x00002660


	//   ....[23]....
        /*019c*/ 	.word	0x00002670


	//   ....[24]....
        /*01a0*/ 	.word	0x00002690


	//   ....[25]....
        /*01a4*/ 	.word	0x000026a0


	//   ....[26]....
        /*01a8*/ 	.word	0x000026e0


	//   ....[27]....
        /*01ac*/ 	.word	0x00002700


	//   ....[28]....
        /*01b0*/ 	.word	0x00002720


	//   ....[29]....
        /*01b4*/ 	.word	0x00002730


	//   ....[30]....
        /*01b8*/ 	.word	0x000027c0


	//   ....[31]....
        /*01bc*/ 	.word	0x000027d0


	//   ....[32]....
        /*01c0*/ 	.word	0x000027f0


	//   ....[33]....
        /*01c4*/ 	.word	0x00002800


	//   ....[34]....
        /*01c8*/ 	.word	0x00002820


	//   ....[35]....
        /*01cc*/ 	.word	0x00002830


	//   ....[36]....
        /*01d0*/ 	.word	0x00002850


	//   ....[37]....
        /*01d4*/ 	.word	0x00002860


	//   ....[38]....
        /*01d8*/ 	.word	0x00002880


	//   ....[39]....
        /*01dc*/ 	.word	0x00002890


	//   ....[40]....
        /*01e0*/ 	.word	0x00004f50


	//   ....[41]....
        /*01e4*/ 	.word	0x00004fa0


	//   ....[42]....
        /*01e8*/ 	.word	0x00005030


	//   ....[43]....
        /*01ec*/ 	.word	0x00005080


	//   ....[44]....
        /*01f0*/ 	.word	0x00005110


	//   ....[45]....
        /*01f4*/ 	.word	0x00005160


	//   ....[46]....
        /*01f8*/ 	.word	0x000051f0


	//   ....[47]....
        /*01fc*/ 	.word	0x00005240


	//   ....[48]....
        /*0200*/ 	.word	0x000052d0


	//   ....[49]....
        /*0204*/ 	.word	0x00005320


	//   ....[50]....
        /*0208*/ 	.word	0x000053b0


	//   ....[51]....
        /*020c*/ 	.word	0x00005400


	//   ....[52]....
        /*0210*/ 	.word	0x00005470


	//   ....[53]....
        /*0214*/ 	.word	0x000054c0


	//   ....[54]....
        /*0218*/ 	.word	0x00005530


	//   ....[55]....
        /*021c*/ 	.word	0x00005580


	//   ....[56]....
        /*0220*/ 	.word	0x000055f0


	//   ....[57]....
        /*0224*/ 	.word	0x00005640


	//   ....[58]....
        /*0228*/ 	.word	0x000056b0


	//   ....[59]....
        /*022c*/ 	.word	0x00005700


	//----- nvinfo : EIATTR_VRC_CTA_INIT_COUNT
	.align		4
.L_14961:
        /*0230*/ 	.byte	0x02, 0x4a
	.zero		1
	.zero		1


	//----- nvinfo : EIATTR_EXIT_INSTR_OFFSETS
	.align		4
        /*0234*/ 	.byte	0x04, 0x1c
        /*0236*/ 	.short	(.L_14963 - .L_14962)


	//   ....[0]....
.L_14962:
        /*0238*/ 	.word	0x00004900


	//   ....[1]....
        /*023c*/ 	.word	0x00004ef0


	//----- nvinfo : EIATTR_CRS_STACK_SIZE
	.align		4
.L_14963:
        /*0240*/ 	.byte	0x04, 0x1e
        /*0242*/ 	.short	(.L_14965 - .L_14964)
.L_14964:
        /*0244*/ 	.word	0x00000000


	//----- nvinfo : EIATTR_CBANK_PARAM_SIZE
	.align		4
.L_14965:
        /*0248*/ 	.byte	0x03, 0x19
        /*024a*/ 	.short	0x0018


	//----- nvinfo : EIATTR_PARAM_CBANK
	.align		4
        /*024c*/ 	.byte	0x04, 0x0a
        /*024e*/ 	.short	(.L_14967 - .L_14966)
	.align		4
.L_14966:
        /*0250*/ 	.word	index@(.nv.constant0._ZN2at6native43_GLOBAL__N__9ae7fba5_10_SoftMax_cu_9f978f6322cunn_SoftMaxForwardRegIdddNS1_22SoftMaxForwardEpilogueElLi6EEEvPT1_PKT_T3_)
        /*0254*/ 	.short	0x0380
        /*0256*/ 	.short	0x0018


	//----- nvinfo : EIATTR_SW_WAR
	.align		4
.L_14967:
        /*0258*/ 	.byte	0x04, 0x36
        /*025a*/ 	.short	(.L_14969 - .L_14968)
.L_14968:
        /*025c*/ 	.word	0x00000008
.L_14969:


//--------------------- .nv.info._ZN2at6native43_GLOBAL__N__9ae7fba5_10_SoftMax_cu_9f978f6322cunn_SoftMaxForwardRegIdddNS1_22SoftMaxForwardEpilogueElLi5EEEvPT1_PKT_T3_ --------------------------
	.section	.nv.info._ZN2at6native43_GLOBAL__N__9ae7fba5_10_SoftMax_cu_9f978f6322cunn_SoftMaxForwardRegIdddNS1_22SoftMaxForwardEpilogueElLi5EEEvPT1_PKT_T3_,"",@"SHT_CUDA_INFO"
	.sectionflags	@""
	.align	4


	//----- nvinfo : EIATTR_CUDA_API_VERSION
	.align		4
        /*0000*/ 	.byte	0x04, 0x37
        /*0002*/ 	.short	(.L_14971 - .L_14970)
.L_14970:
        /*0004*/ 	.word	0x00000082


	//----- nvinfo : EIATTR_KPARAM_INFO
	.align		4
.L_14971:
        /*0008*/ 	.byte	0x04, 0x17
        /*000a*/ 	.short	(.L_14973 - .L_14972)
.L_14972:
        /*000c*/ 	.word	0x00000000
        /*0010*/ 	.short	0x0002
        /*0012*/ 	.short	0x0010
        /*0014*/ 	.byte	0x00, 0xf0, 0x21, 0x00


	//----- nvinfo : EIATTR_KPARAM_INFO
	.align		4
.L_14973:
        /*0018*/ 	.byte	0x04, 0x17
        /*001a*/ 	.short	(.L_14975 - .L_14974)
.L_14974:
        /*001c*/ 	.word	0x00000000
        /*0020*/ 	.short	0x0001
        /*0022*/ 	.short	0x0008
        /*0024*/ 	.byte	0x00, 0xf5, 0x21, 0x00


	//----- nvinfo : EIATTR_KPARAM_INFO
	.align		4
.L_14975:
        /*0028*/ 	.byte	0x04, 0x17
        /*002a*/ 	.short	(.L_14977 - .L_14976)
.L_14976:
        /*002c*/ 	.word	0x00000000
        /*0030*/ 	.short	0x0000
        /*0032*/ 	.short	0x0000
        /*0034*/ 	.byte	0x00, 0xf5, 0x21, 0x00


	//----- nvinfo : EIATTR_SPARSE_MMA_MASK
	.align		4
.L_14977:
        /*0038*/ 	.byte	0x03, 0x50
        /*003a*/ 	.short	0x0000


	//----- nvinfo : EIATTR_MAXREG_COUNT
	.align		4
        /*003c*/ 	.byte	0x03, 0x1b
        /*003e*/ 	.short	0x00ff


	//----- nvinfo : EIATTR_NUM_BARRIERS
	.align		4
        /*0040*/ 	.byte	0x02, 0x4c
        /*0042*/ 	.byte	0x01
	.zero		1


	//----- nvinfo : EIATTR_MERCURY_ISA_VERSION
	.align		4
        /*0044*/ 	.byte	0x03, 0x5f
        /*0046*/ 	.short	0x0101


	//----- nvinfo : EIATTR_COOP_GROUP_MASK_REGIDS
	.align		4
        /*0048*/ 	.byte	0x04, 0x29
        /*004a*/ 	.short	(.L_14979 - .L_14978)


	//   ....[0]....
.L_14978:
        /*004c*/ 	.word	0xffffffff


	//   ....[1]....
        /*0050*/ 	.word	0xffffffff


	//   ....[2]....
        /*0054*/ 	.word	0xffffffff


	//   ....[3]....
        /*0058*/ 	.word	0xffffffff


	//   ....[4]....
        /*005c*/ 	.word	0xffffffff


	//   ....[5]....
        /*0060*/ 	.word	0xffffffff


	//   ....[6]....
        /*0064*/ 	.word	0xffffffff


	//   ....[7]....
        /*0068*/ 	.word	0xffffffff


	//   ....[8]....
        /*006c*/ 	.word	0xffffffff


	//   ....[9]....
        /*0070*/ 	.word	0xffffffff


	//   ....[10]....
        /*0074*/ 	.word	0xffffffff


	//   ....[11]....
        /*0078*/ 	.word	0xffffffff


	//   ....[12]....
        /*007c*/ 	.word	0xffffffff


	//   ....[13]....
        /*0080*/ 	.word	0xffffffff


	//   ....[14]....
        /*0084*/ 	.word	0xffffffff


	//   ....[15]....
        /*0088*/ 	.word	0xffffffff


	//   ....[16]....
        /*008c*/ 	.word	0xffffffff


	//   ....[17]....
        /*0090*/ 	.word	0xffffffff


	//   ....[18]....
        /*0094*/ 	.word	0xffffffff


	//   ....[19]....
        /*0098*/ 	.word	0xffffffff


	//   ....[20]....
        /*009c*/ 	.word	0xffffffff


	//   ....[21]....
        /*00a0*/ 	.word	0xffffffff


	//   ....[22]....
        /*00a4*/ 	.word	0xffffffff


	//   ....[23]....
        /*00a8*/ 	.word	0xffffffff


	//   ....[24]....
        /*00ac*/ 	.word	0xffffffff


	//   ....[25]....
        /*00b0*/ 	.word	0xffffffff


	//   ....[26]....
        /*00b4*/ 	.word	0xffffffff


	//   ....[27]....
        /*00b8*/ 	.word	0xffffffff


	//   ....[28]....
        /*00bc*/ 	.word	0xffffffff


	//   ....[29]....
        /*00c0*/ 	.word	0xffffffff


	//   ....[30]....
        /*00c4*/ 	.word	0xffffffff


	//   ....[31]....
        /*00c8*/ 	.word	0xffffffff


	//   ....[32]....
        /*00cc*/ 	.word	0xffffffff


	//   ....[33]....
        /*00d0*/ 	.word	0xffffffff


	//   ....[34]....
        /*00d4*/ 	.word	0xffffffff


	//   ....[35]....
        /*00d8*/ 	.word	0xffffffff


	//   ....[36]....
        /*00dc*/ 	.word	0xffffffff


	//   ....[37]....
        /*00e0*/ 	.word	0xffffffff


	//   ....[38]....
        /*00e4*/ 	.word	0xffffffff


	//   ....[39]....
        /*00e8*/ 	.word	0xffffffff


	//   ....[40]....
        /*00ec*/ 	.word	0x0500001c


	//   ....[41]....
        /*00f0*/ 	.word	0x0500001c


	//   ....[42]....
        /*00f4*/ 	.word	0x0500001c


	//   ....[43]....
        /*00f8*/ 	.word	0x0500001c


	//   ....[44]....
        /*00fc*/ 	.word	0x0500001c


	//   ....[45]....
        /*0100*/ 	.word	0x0500001c


	//   ....[46]....
        /*0104*/ 	.word	0x0500001c


	//   ....[47]....
        /*0108*/ 	.word	0x0500001c


	//   ....[48]....
        /*010c*/ 	.word	0x0500001c


	//   ....[49]....
        /*0110*/ 	.word	0x0500001c


	//   ....[50]....
        /*0114*/ 	.word	0x0500001c


	//   ....[51]....
        /*0118*/ 	.word	0x0500001c


	//   ....[52]....
        /*011c*/ 	.word	0x0500001c


	//   ....[53]....
        /*0120*/ 	.word	0x0500001c


	//   ....[54]....
        /*0124*/ 	.word	0x0500001c


	//   ....[55]....
        /*0128*/ 	.word	0x0500001c


	//   ....[56]....
        /*012c*/ 	.word	0x0500001c


	//   ....[57]....
        /*0130*/ 	.word	0x0500001c


	//   ....[58]....
        /*0134*/ 	.word	0x0500001c


	//   ....[59]....
        /*0138*/ 	.word	0x0500001c


	//----- nvinfo : EIATTR_COOP_GROUP_INSTR_OFFSETS
	.align		4
.L_14979:
        /*013c*/ 	.byte	0x04, 0x28
        /*013e*/ 	.short	(.L_14981 - .L_14980)


	//   ....[0]....
.L_14980:
        /*0140*/ 	.word	0x00000720


	//   ....[1]....
        /*0144*/ 	.word	0x00000750


	//   ....[2]....
        /*0148*/ 	.word	0x000007a0


	//   ....[3]....
        /*014c*/ 	.word	0x000007b0


	//   ....[4]....
        /*0150*/ 	.word	0x000007f0


	//   ....[5]....
        /*0154*/ 	.word	0x00000800


	//   ....[6]....
        /*0158*/ 	.word	0x00000840


	//   ....[7]....
        /*015c*/ 	.word	0x00000850


	//   ....[8]....
        /*0160*/ 	.word	0x000008a0


	//   ....[9]....
        /*0164*/ 	.word	0x000008b0


	//   ....[10]....
        /*0168*/ 	.word	0x000009c0


	//   ....[11]....
        /*016c*/ 	.word	0x000009d0


	//   ....[12]....
        /*0170*/ 	.word	0x00000a10


	//   ....[13]....
        /*0174*/ 	.word	0x00000a20


	//   ....[14]....
        /*0178*/ 	.word	0x00000a60


	//   ....[15]....
        /*017c*/ 	.word	0x00000a70


	//   ....[16]....
        /*0180*/ 	.word	0x00000ab0


	//   ....[17]....
        /*0184*/ 	.word	0x00000ac0


	//   ....[18]....
        /*0188*/ 	.word	0x00000b00


	//   ....[19]....
        /*018c*/ 	.word	0x00000b10


	//   ....[20]....
        /*0190*/ 	.word	0x00002000


	//   ....[21]....
        /*0194*/ 	.word	0x00002040


	//   ....[22]....
        /*0198*/ 	.word	0x00002060


	//   ....[23]....
        /*019c*/ 	.word	0x00002070


	//   ....[24]....
        /*01a0*/ 	.word	0x00002090


	//   ....[25]....
        /*01a4*/ 	.word	0x000020a0


	//   ....[26]....
        /*01a8*/ 	.word	0x000020d0


	//   ....[27]....
        /*01ac*/ 	.word	0x000020e0


	//   ....[28]....
        /*01b0*/ 	.word	0x00002140


	//   ....[29]....
        /*01b4*/ 	.word	0x00002160


	//   ....[30]....
        /*01b8*/ 	.word	0x000021f0


	//   ....[31]....
        /*01bc*/ 	.word	0x00002200


	//   ....[32]....
        /*01c0*/ 	.word	0x00002220


	//   ....[33]....
        /*01c4*/ 	.word	0x00002230


	//   ....[34]....
        /*01c8*/ 	.word	0x00002250


	//   ....[35]....
        /*01cc*/ 	.word	0x00002260


	//   ....[36]....
        /*01d0*/ 	.word	0x00002280


	//   ....[37]....
        /*01d4*/ 	.word	0x00002290


	//   ....[38]....
        /*01d8*/ 	.word	0x000022b0


	//   ....[39]....
        /*01dc*/ 	.word	0x000022c0


	//   ....[40]....
        /*01e0*/ 	.word	0x00004330


	//   ....[41]....
        /*01e4*/ 	.word	0x00004380


	//   ....[42]....
        /*01e8*/ 	.word	0x00004410


	//   ....[43]....
        /*01ec*/ 	.word	0x00004460


	//   ....[44]....
        /*01f0*/ 	.word	0x000044f0


	//   ....[45]....
        /*01f4*/ 	.word	0x00004540


	//   ....[46]....
        /*01f8*/ 	.word	0x000045d0


	//   ....[47]....
        /*01fc*/ 	.word	0x00004620


	//   ....[48]....
        /*0200*/ 	.word	0x000046b0


	//   ....[49]....
        /*0204*/ 	.word	0x00004700


	//   ....[50]....
        /*0208*/ 	.word	0x00004790


	//   ....[51]....
        /*020c*/ 	.word	0x000047e0


	//   ....[52]....
        /*0210*/ 	.word	0x00004850


	//   ....[53]....
        /*0214*/ 	.word	0x000048a0


	//   ....[54]....
        /*0218*/ 	.word	0x00004910


	//   ....[55]....
        /*021c*/ 	.word	0x00004960


	//   ....[56]....
        /*0220*/ 	.word	0x000049d0


	//   ....[57]....
        /*0224*/ 	.word	0x00004a20


	//   ....[58]....
        /*0228*/ 	.word	0x00004a90


	//   ....[59]....
        /*022c*/ 	.word	0x00004ae0


	//----- nvinfo : EIATTR_VRC_CTA_INIT_COUNT
	.align		4
.L_14981:
        /*0230*/ 	.byte	0x02, 0x4a
	.zero		1
	.zero		1


	//----- nvinfo : EIATTR_EXIT_INSTR_OFFSETS
	.align		4
        /*0234*/ 	.byte	0x04, 0x1c
        /*0236*/ 	.short	(.L_14983 - .L_14982)


	//   ....[0]....
.L_14982:
        /*0238*/ 	.word	0x00003ce0


	//   ....[1]....
        /*023c*/ 	.word	0x000042d0


	//----- nvinfo : EIATTR_CRS_STACK_SIZE
	.align		4
.L_14983:
        /*0240*/ 	.byte	0x04, 0x1e
        /*0242*/ 	.short	(.L_14985 - .L_14984)
.L_14984:
        /*0244*/ 	.word	0x00000000


	//----- nvinfo : EIATTR_CBANK_PARAM_SIZE
	.align		4
.L_14985:
        /*0248*/ 	.byte	0x03, 0x19
        /*024a*/ 	.short	0x0018


	//----- nvinfo : EIATTR_PARAM_CBANK
	.align		4
        /*024c*/ 	.byte	0x04, 0x0a
        /*024e*/ 	.short	(.L_14987 - .L_14986)
	.align		4
.L_14986:
        /*0250*/ 	.word	index@(.nv.constant0._ZN2at6native43_GLOBAL__N__9ae7fba5_10_SoftMax_cu_9f978f6322cunn_SoftMaxForwardRegIdddNS1_22SoftMaxForwardEpilogueElLi5EEEvPT1_PKT_T3_)
        /*0254*/ 	.short	0x0380
        /*0256*/ 	.short	0x0018


	//----- nvinfo : EIATTR_SW_WAR
	.align		4
.L_14987:
        /*0258*/ 	.byte	0x04, 0x36
        /*025a*/ 	.short	(.L_14989 - .L_14988)
.L_14988:
        /*025c*/ 	.word	0x00000008
.L_14989:


//--------------------- .nv.info._ZN2at6native43_GLOBAL__N__9ae7fba5_10_SoftMax_cu_9f978f6322cunn_SoftMaxForwardRegIdddNS1_22SoftMaxForwardEpilogueElLi4EEEvPT1_PKT_T3_ --------------------------
	.section	.nv.info._ZN2at6native43_GLOBAL__N__9ae7fba5_10_SoftMax_cu_9f978f6322cunn_SoftMaxForwardRegIdddNS1_22SoftMaxForwardEpilogueElLi4EEEvPT1_PKT_T3_,"",@"SHT_CUDA_INFO"
	.sectionflags	@""
	.align	4


	//----- nvinfo : EIATTR_CUDA_API_VERSION
	.align		4
        /*0000*/ 	.byte	0x04, 0x37
        /*0002*/ 	.short	(.L_14991 - .L_14990)
.L_14990:
        /*0004*/ 	.word	0x00000082


	//----- nvinfo : EIATTR_KPARAM_INFO
	.align		4
.L_14991:
        /*0008*/ 	.byte	0x04, 0x17
        /*000a*/ 	.short	(.L_14993 - .L_14992)
.L_14992:
        /*000c*/ 	.word	0x00000000
        /*0010*/ 	.short	0x0002
        /*0012*/ 	.short	0x0010
        /*0014*/ 	.byte	0x00, 0xf0, 0x21, 0x00


	//----- nvinfo : EIATTR_KPARAM_INFO
	.align		4
.L_14993:
        /*0018*/ 	.byte	0x04, 0x17
        /*001a*/ 	.short	(.L_14995 - .L_14994)
.L_14994:
        /*001c*/ 	.word	0x00000000
        /*0020*/ 	.short	0x0001
        /*0022*/ 	.short	0x0008
        /*0024*/ 	.byte	0x00, 0xf5, 0x21, 0x00


	//----- nvinfo : EIATTR_KPARAM_INFO
	.align		4
.L_14995:
        /*0028*/ 	.byte	0x04, 0x17
        /*002a*/ 	.short	(.L_14997 - .L_14996)
.L_14996:
        /*002c*/ 	.word	0x00000000
        /*0030*/ 	.short	0x0000
        /*0032*/ 	.short	0x0000
        /*0034*/ 	.byte	0x00, 0xf5, 0x21, 0x00


	//----- nvinfo : EIATTR_SPARSE_MMA_MASK
	.align		4
.L_14997:
        /*0038*/ 	.byte	0x03, 0x50
        /*003a*/ 	.short	0x0000


	//----- nvinfo : EIATTR_MAXREG_COUNT
	.align		4
        /*003c*/ 	.byte	0x03, 0x1b
        /*003e*/ 	.short	0x00ff


	//----- nvinfo : EIATTR_NUM_BARRIERS
	.align		4
        /*0040*/ 	.byte	0x02, 0x4c
        /*0042*/ 	.byte	0x01
	.zero		1


	//----- nvinfo : EIATTR_MERCURY_ISA_VERSION
	.align		4
        /*0044*/ 	.byte	0x03, 0x5f
        /*0046*/ 	.short	0x0101


	//----- nvinfo : EIATTR_COOP_GROUP_MASK_REGIDS
	.align		4
        /*0048*/ 	.byte	0x04, 0x29
        /*004a*/ 	.short	(.L_14999 - .L_14998)


	//   ....[0]....
.L_14998:
        /*004c*/ 	.word	0xffffffff


	//   ....[1]....
        /*0050*/ 	.word	0xffffffff


	//   ....[2]....
        /*0054*/ 	.word	0xffffffff


	//   ....[3]....
        /*0058*/ 	.word	0xffffffff


	//   ....[4]....
        /*005c*/ 	.word	0xffffffff


	//   ....[5]....
        /*0060*/ 	.word	0xffffffff


	//   ....[6]....
        /*0064*/ 	.word	0xffffffff


	//   ....[7]....
        /*0068*/ 	.word	0xffffffff


	//   ....[8]....
        /*006c*/ 	.word	0xffffffff


	//   ....[9]....
        /*0070*/ 	.word	0xffffffff


	//   ....[10]....
        /*0074*/ 	.word	0xffffffff


	//   ....[11]....
        /*0078*/ 	.word	0xffffffff


	//   ....[12]....
        /*007c*/ 	.word	0xffffffff


	//   ....[13]....
        /*0080*/ 	.word	0xffffffff


	//   ....[14]....
        /*0084*/ 	.word	0xffffffff


	//   ....[15]....
        /*0088*/ 	.word	0xffffffff


	//   ....[16]....
        /*008c*/ 	.word	0xffffffff


	//   ....[17]....
        /*0090*/ 	.word	0xffffffff


	//   ....[18]....
        /*0094*/ 	.word	0xffffffff


	//   ....[19]....
        /*0098*/ 	.word	0xffffffff


	//   ....[20]....
        /*009c*/ 	.word	0xffffffff


	//   ....[21]....
        /*00a0*/ 	.word	0xffffffff


	//   ....[22]....
        /*00a4*/ 	.word	0xffffffff


	//   ....[23]....
        /*00a8*/ 	.word	0xffffffff


	//   ....[24]....
        /*00ac*/ 	.word	0xffffffff


	//   ....[25]....
        /*00b0*/ 	.word	0xffffffff


	//   ....[26]....
        /*00b4*/ 	.word	0xffffffff


	//   ....[27]....
        /*00b8*/ 	.word	0xffffffff


	//   ....[28]....
        /*00bc*/ 	.word	0xffffffff


	//   ....[29]....
        /*00c0*/ 	.word	0xffffffff


	//   ....[30]....
        /*00c4*/ 	.word	0xffffffff


	//   ....[31]....
        /*00c8*/ 	.word	0xffffffff


	//   ....[32]....
        /*00cc*/ 	.word	0xffffffff


	//   ....[33]....
        /*00d0*/ 	.word	0xffffffff


	//   ....[34]....
        /*00d4*/ 	.word	0xffffffff


	//   ....[35]....
        /*00d8*/ 	.word	0xffffffff


	//   ....[36]....
        /*00dc*/ 	.word	0xffffffff


	//   ....[37]....
        /*00e0*/ 	.word	0xffffffff


	//   ....[38]....
        /*00e4*/ 	.word	0xffffffff


	//   ....[39]....
        /*00e8*/ 	.word	0xffffffff


	//   ....[40]....
        /*00ec*/ 	.word	0x0500000e


	//   ....[41]....
        /*00f0*/ 	.word	0x0500000e


	//   ....[42]....
        /*00f4*/ 	.word	0x0500000e


	//   ....[43]....
        /*00f8*/ 	.word	0x0500000e


	//   ....[44]....
        /*00fc*/ 	.word	0x0500000e


	//   ....[45]....
        /*0100*/ 	.word	0x0500000e


	//   ....[46]....
        /*0104*/ 	.word	0x0500000e


	//   ....[47]....
        /*0108*/ 	.word	0x0500000e


	//   ....[48]....
        /*010c*/ 	.word	0x0500000e


	//   ....[49]....
        /*0110*/ 	.word	0x0500000e


	//   ....[50]....
        /*0114*/ 	.word	0x0500000e


	//   ....[51]....
        /*0118*/ 	.word	0x0500000e


	//   ....[52]....
        /*011c*/ 	.word	0x0500000e


	//   ....[53]....
        /*0120*/ 	.word	0x0500000e


	//   ....[54]....
        /*0124*/ 	.word	0x0500000e


	//   ....[55]....
        /*0128*/ 	.word	0x0500000e


	//   ....[56]....
        /*012c*/ 	.word	0x0500000e


	//   ....[57]....
        /*0130*/ 	.word	0x0500000e


	//   ....[58]....
        /*0134*/ 	.word	0x0500000e


	//   ....[59]....
        /*0138*/ 	.word	0x0500000e


	//----- nvinfo : EIATTR_COOP_GROUP_INSTR_OFFSETS
	.align		4
.L_14999:
        /*013c*/ 	.byte	0x04, 0x28
        /*013e*/ 	.short	(.L_15001 - .L_15000)


	//   ....[0]....
.L_15000:
        /*0140*/ 	.word	0x00000600


	//   ....[1]....
        /*0144*/ 	.word	0x00000610


	//   ....[2]....
        /*0148*/ 	.word	0x00000650


	//   ....[3]....
        /*014c*/ 	.word	0x00000660


	//   ....[4]....
        /*0150*/ 	.word	0x000006a0


	//   ....[5]....
        /*0154*/ 	.word	0x000006b0


	//   ....[6]....
        /*0158*/ 	.word	0x000006f0


	//   ....[7]....
        /*015c*/ 	.word	0x00000700


	//   ....[8]....
        /*0160*/ 	.word	0x00000750


	//   ....[9]....
        /*0164*/ 	.word	0x00000770


	//   ....[10]....
        /*0168*/ 	.word	0x00000860


	//   ....[11]....
        /*016c*/ 	.word	0x00000870


	//   ....[12]....
        /*0170*/ 	.word	0x000008b0


	//   ....[13]....
        /*0174*/ 	.word	0x000008c0


	//   ....[14]....
        /*0178*/ 	.word	0x00000900


	//   ....[15]....
        /*017c*/ 	.word	0x00000910


	//   ....[16]....
        /*0180*/ 	.word	0x00000950


	//   ....[17]....
        /*0184*/ 	.word	0x00000960


	//   ....[18]....
        /*0188*/ 	.word	0x000009a0


	//   ....[19]....
        /*018c*/ 	.word	0x000009b0


	//   ....[20]....
        /*0190*/ 	.word	0x00001a60


	//   ....[21]....
        /*0194*/ 	.word	0x00001ab0


	//   ....[22]....
        /*0198*/ 	.word	0x00001b10


	//   ....[23]....
        /*019c*/ 	.word	0x00001b20


	//   ....[24]....
        /*01a0*/ 	.word	0x00001b40


	//   ....[25]....
        /*01a4*/ 	.word	0x00001b50


	//   ....[26]....
        /*01a8*/ 	.word	0x00001b80


	//   ....[27]....
        /*01ac*/ 	.word	0x00001b90


	//   ....[28]....
        /*01b0*/ 	.word	0x00001bb0


	//   ....[29]....
        /*01b4*/ 	.word	0x00001bc0


	//   ....[30]....
        /*01b8*/ 	.word	0x00001c50


	//   ....[31]....
        /*01bc*/ 	.word	0x00001c60


	//   ....[32]....
        /*01c0*/ 	.word	0x00001c90


	//   ....[33]....
        /*01c4*/ 	.word	0x00001ca0


	//   ....[34]....
        /*01c8*/ 	.word	0x00001ce0


	//   ....[35]....
        /*01cc*/ 	.word	0x00001cf0


	//   ....[36]....
        /*01d0*/ 	.word	0x00001d30


	//   ....[37]....
        /*01d4*/ 	.word	0x00001d40


	//   ....[38]....
        /*01d8*/ 	.word	0x00001d60


	//   ....[39]....
        /*01dc*/ 	.word	0x00001d70


	//   ....[40]....
        /*01e0*/ 	.word	0x00003780


	//   ....[41]....
        /*01e4*/ 	.word	0x000037d0


	//   ....[42]....
        /*01e8*/ 	.word	0x00003860


	//   ....[43]....
        /*01ec*/ 	.word	0x000038b0


	//   ....[44]....
        /*01f0*/ 	.word	0x00003940


	//   ....[45]....
        /*01f4*/ 	.word	0x00003990


	//   ....[46]....
        /*01f8*/ 	.word	0x00003a20


	//   ....[47]....
        /*01fc*/ 	.word	0x00003a70


	//   ....[48]....
        /*0200*/ 	.word	0x00003b00


	//   ....[49]....
        /*0204*/ 	.word	0x00003b50


	//   ....[50]....
        /*0208*/ 	.word	0x00003be0


	//   ....[51]....
        /*020c*/ 	.word	0x00003c30


	//   ....[52]....
        /*0210*/ 	.word	0x00003ca0


	//   ....[53]....
        /*0214*/ 	.word	0x00003cf0


	//   ....[54]....
        /*0218*/ 	.word	0x00003d60


	//   ....[55]....
        /*021c*/ 	.word	0x00003db0


	//   ....[56]....
        /*0220*/ 	.word	0x00003e20


	//   ....[57]....
        /*0224*/ 	.word	0x00003e70


	//   ....[58]....
        /*0228*/ 	.word	0x00003ee0


	//   ....[59]....
        /*022c*/ 	.word	0x00003f30


	//----- nvinfo : EIATTR_VRC_CTA_INIT_COUNT
	.align		4
.L_15001:
        /*0230*/ 	.byte	0x02, 0x4a
	.zero		1
	.zero		1


	//----- nvinfo : EIATTR_EXIT_INSTR_OFFSETS
	.align		4
        /*0234*/ 	.byte	0x04, 0x1c
        /*0236*/ 	.short	(.L_15003 - .L_15002)


	//   ....[0]....
.L_15002:
        /*0238*/ 	.word	0x00003130


	//   ....[1]....
        /*023c*/ 	.word	0x00003720


	//----- nvinfo : EIATTR_CRS_STACK_SIZE
	.align		4
.L_15003:
        /*0240*/ 	.byte	0x04, 0x1e
        /*0242*/ 	.short	(.L_15005 - .L_15004)
.L_15004:
        /*0244*/ 	.word	0x00000000


	//----- nvinfo : EIATTR_CBANK_PARAM_SIZE
	.align		4
.L_15005:
        /*0248*/ 	.byte	0x03, 0x19
        /*024a*/ 	.short	0x0018


	//----- nvinfo : EIATTR_PARAM_CBANK
	.align		4
        /*024c*/ 	.byte	0x04, 0x0a
        /*024e*/ 	.short	(.L_15007 - .L_15006)
	.align		4
.L_15006:
        /*0250*/ 	.word	index@(.nv.constant0._ZN2at6native43_GLOBAL__N__9ae7fba5_10_SoftMax_cu_9f978f6322cunn_SoftMaxForwardRegIdddNS1_22SoftMaxForwardEpilogueElLi4EEEvPT1_PKT_T3_)
        /*0254*/ 	.short	0x0380
        /*0256*/ 	.short	0x0018


	//----- nvinfo : EIATTR_SW_WAR
	.align		4
.L_15007:
        /*0258*/ 	.byte	0x04, 0x36
        /*025a*/ 	.short	(.L_15009 - .L_15008)
.L_15008:
        /*025c*/ 	.word	0x00000008
.L_15009:


//--------------------- .nv.info._ZN2at6native43_GLOBAL__N__9ae7fba5_10_SoftMax_cu_9f978f6322cunn_SoftMaxForwardRegIdddNS1_22SoftMaxForwardEpilogueElLi3EEEvPT1_PKT_T3_ --------------------------
	.section	.nv.info._ZN2at6native43_GLOBAL__N__9ae7fba5_10_SoftMax_cu_9f978f6322cunn_SoftMaxForwardRegIdddNS1_22SoftMaxForwardEpilogueElLi3EEEvPT1_PKT_T3_,"",@"SHT_CUDA_INFO"
	.sectionflags	@""
	.align	4


	//----- nvinfo : EIATTR_CUDA_API_VERSION
	.align		4
        /*0000*/ 	.byte	0x04, 0x37
        /*0002*/ 	.short	(.L_15011 - .L_15010)
.L_15010:
        /*0004*/ 	.word	0x00000082


	//----- nvinfo : EIATTR_KPARAM_INFO
	.align		4
.L_15011:
        /*0008*/ 	.byte	0x04, 0x17
        /*000a*/ 	.short	(.L_15013 - .L_15012)
.L_15012:
        /*000c*/ 	.word	0x00000000
        /*0010*/ 	.short	0x0002
        /*0012*/ 	.short	0x0010
        /*0014*/ 	.byte	0x00, 0xf0, 0x21, 0x00


	//----- nvinfo : EIATTR_KPARAM_INFO
	.align		4
.L_15013:
        /*0018*/ 	.byte	0x04, 0x17
        /*001a*/ 	.short	(.L_15015 - .L_15014)
.L_15014:
        /*001c*/ 	.word	0x00000000
        /*0020*/ 	.short	0x0001
        /*0022*/ 	.short	0x0008
        /*0024*/ 	.byte	0x00, 0xf5, 0x21, 0x00


	//----- nvinfo : EIATTR_KPARAM_INFO
	.align		4
.L_15015:
        /*0028*/ 	.byte	0x04, 0x17
        /*002a*/ 	.short	(.L_15017 - .L_15016)
.L_15016:
        /*002c*/ 	.word	0x00000000
        /*0030*/ 	.short	0x0000
        /*0032*/ 	.short	0x0000
        /*0034*/ 	.byte	0x00, 0xf5, 0x21, 0x00


	//----- nvinfo : EIATTR_SPARSE_MMA_MASK
	.align		4
.L_15017:
        /*0038*/ 	.byte	0x03, 0x50
        /*003a*/ 	.short	0x0000


	//----- nvinfo : EIATTR_MAXREG_COUNT
	.align		4
        /*003c*/ 	.byte	0x03, 0x1b
        /*003e*/ 	.short	0x00ff


	//----- nvinfo : EIATTR_NUM_BARRIERS
	.align		4
        /*0040*/ 	.byte	0x02, 0x4c
        /*0042*/ 	.byte	0x01
	.zero		1


	//----- nvinfo : EIATTR_MERCURY_ISA_VERSION
	.align		4
        /*0044*/ 	.byte	0x03, 0x5f
        /*0046*/ 	.short	0x0101


	//----- nvinfo : EIATTR_COOP_GROUP_MASK_REGIDS
	.align		4
        /*0048*/ 	.byte	0x04, 0x29
        /*004a*/ 	.short	(.L_15019 - .L_15018)


	//   ....[0]....
.L_15018:
        /*004c*/ 	.word	0xffffffff


	//   ....[1]....
        /*0050*/ 	.word	0xffffffff


	//   ....[2]....
        /*0054*/ 	.word	0xffffffff


	//   ....[3]....
        /*0058*/ 	.word	0xffffffff


	//   ....[4]....
        /*005c*/ 	.word	0xffffffff


	//   ....[5]....
        /*0060*/ 	.word	0xffffffff


	//   ....[6]....
        /*0064*/ 	.word	0xffffffff


	//   ....[7]....
        /*0068*/ 	.word	0xffffffff


	//   ....[8]....
        /*006c*/ 	.word	0xffffffff


	//   ....[9]....
        /*0070*/ 	.word	0xffffffff


	//   ....[10]....
        /*0074*/ 	.word	0xffffffff


	//   ....[11]....
        /*0078*/ 	.word	0xffffffff


	//   ....[12]....
        /*007c*/ 	.word	0xffffffff


	//   ....[13]....
        /*0080*/ 	.word	0xffffffff


	//   ....[14]....
        /*0084*/ 	.word	0xffffffff


	//   ....[15]....
        /*0088*/ 	.word	0xffffffff


	//   ....[16]....
        /*008c*/ 	.word	0xffffffff


	//   ....[17]....
        /*0090*/ 	.word	0xffffffff


	//   ....[18]....
        /*0094*/ 	.word	0xffffffff


	//   ....[19]....
        /*0098*/ 	.word	0xffffffff


	//   ....[20]....
        /*009c*/ 	.word	0xffffffff


	//   ....[21]....
        /*00a0*/ 	.word	0xffffffff


	//   ....[22]....
        /*00a4*/ 	.word	0xffffffff


	//   ....[23]....
        /*00a8*/ 	.word	0xffffffff


	//   ....[24]....
        /*00ac*/ 	.word	0xffffffff


	//   ....[25]....
        /*00b0*/ 	.word	0xffffffff


	//   ....[26]....
        /*00b4*/ 	.word	0xffffffff


	//   ....[27]....
        /*00b8*/ 	.word	0xffffffff


	//   ....[28]....
        /*00bc*/ 	.word	0xffffffff


	//   ....[29]....
        /*00c0*/ 	.word	0xffffffff


	//   ....[30]....
        /*00c4*/ 	.word	0xffffffff


	//   ....[31]....
        /*00c8*/ 	.word	0xffffffff


	//   ....[32]....
        /*00cc*/ 	.word	0xffffffff


	//   ....[33]....
        /*00d0*/ 	.word	0xffffffff


	//   ....[34]....
        /*00d4*/ 	.word	0xffffffff


	//   ....[35]....
        /*00d8*/ 	.word	0xffffffff


	//   ....[36]....
        /*00dc*/ 	.word	0xffffffff


	//   ....[37]....
        /*00e0*/ 	.word	0xffffffff


	//   ....[38]....
        /*00e4*/ 	.word	0xffffffff


	//   ....[39]....
        /*00e8*/ 	.word	0xffffffff


	//   ....[40]....
        /*00ec*/ 	.word	0x05000010


	//   ....[41]....
        /*00f0*/ 	.word	0x05000010


	//   ....[42]....
        /*00f4*/ 	.word	0x05000010


	//   ....[43]....
        /*00f8*/ 	.word	0x05000010


	//   ....[44]....
        /*00fc*/ 	.word	0x05000010


	//   ....[45]....
        /*0100*/ 	.word	0x05000010


	//   ....[46]....
        /*0104*/ 	.word	0x05000010


	//   ....[47]....
        /*0108*/ 	.word	0x05000010


	//   ....[48]....
        /*010c*/ 	.word	0x05000010


	//   ....[49]....
        /*0110*/ 	.word	0x05000010


	//   ....[50]....
        /*0114*/ 	.word	0x05000010


	//   ....[51]....
        /*0118*/ 	.word	0x05000010


	//   ....[52]....
        /*011c*/ 	.word	0x05000010


	//   ....[53]....
        /*0120*/ 	.word	0x05000010


	//   ....[54]....
        /*0124*/ 	.word	0x05000010


	//   ....[55]....
        /*0128*/ 	.word	0x05000010


	//   ....[56]....
        /*012c*/ 	.word	0x05000010


	//   ....[57]....
        /*0130*/ 	.word	0x05000010


	//   ....[58]....
        /*0134*/ 	.word	0x05000010


	//   ....[59]....
        /*0138*/ 	.word	0x05000010


	//----- nvinfo : EIATTR_COOP_GROUP_INSTR_OFFSETS
	.align		4
.L_15019:
        /*013c*/ 	.byte	0x04, 0x28
        /*013e*/ 	.short	(.L_15021 - .L_15020)


	//   ....[0]....
.L_15020:
        /*0140*/ 	.word	0x000004c0


	//   ....[1]....
        /*0144*/ 	.word	0x000004e0


	//   ....[2]....
        /*0148*/ 	.word	0x00000520


	//   ....[3]....
        /*014c*/ 	.word	0x00000530


	//   ....[4]....
        /*0150*/ 	.word	0x00000570


	//   ....[5]....
        /*0154*/ 	.word	0x00000580


	//   ....[6]....
        /*0158*/ 	.word	0x000005c0


	//   ....[7]....
        /*015c*/ 	.word	0x000005d0


	//   ....[8]....
        /*0160*/ 	.word	0x00000620


	//   ....[9]....
        /*0164*/ 	.word	0x00000630


	//   ....[10]....
        /*0168*/ 	.word	0x00000720


	//   ....[11]....
        /*016c*/ 	.word	0x00000730


	//   ....[12]....
        /*0170*/ 	.word	0x00000770


	//   ....[13]....
        /*0174*/ 	.word	0x00000780


	//   ....[14]....
        /*0178*/ 	.word	0x000007c0


	//   ....[15]....
        /*017c*/ 	.word	0x000007d0


	//   ....[16]....
        /*0180*/ 	.word	0x00000810


	//   ....[17]....
        /*0184*/ 	.word	0x00000820


	//   ....[18]....
        /*0188*/ 	.word	0x00000860


	//   ....[19]....
        /*018c*/ 	.word	0x00000870


	//   ....[20]....
        /*0190*/ 	.word	0x00001520


	//   ....[21]....
        /*0194*/ 	.word	0x00001550


	//   ....[22]....
        /*0198*/ 	.word	0x000015b0


	//   ....[23]....
        /*019c*/ 	.word	0x000015c0


	//   ....[24]....
        /*01a0*/ 	.word	0x000015e0


	//   ....[25]....
        /*01a4*/ 	.word	0x000015f0


	//   ....[26]....
        /*01a8*/ 	.word	0x00001620


	//   ....[27]....
        /*01ac*/ 	.word	0x00001630


	//   ....[28]....
        /*01b0*/ 	.word	0x00001650


	//   ....[29]....
        /*01b4*/ 	.word	0x00001660


	//   ....[30]....
        /*01b8*/ 	.word	0x000016f0


	//   ....[31]....
        /*01bc*/ 	.word	0x00001700


	//   ....[32]....
        /*01c0*/ 	.word	0x00001720


	//   ....[33]....
        /*01c4*/ 	.word	0x00001730


	//   ....[34]....
        /*01c8*/ 	.word	0x00001750


	//   ....[35]....
        /*01cc*/ 	.word	0x00001760


	//   ....[36]....
        /*01d0*/ 	.word	0x00001780


	//   ....[37]....
        /*01d4*/ 	.word	0x00001790


	//   ....[38]....
        /*01d8*/ 	.word	0x000017b0


	//   ....[39]....
        /*01dc*/ 	.word	0x000017c0


	//   ....[40]....
        /*01e0*/ 	.word	0x00002b60


	//   ....[41]....
        /*01e4*/ 	.word	0x00002bb0


	//   ....[42]....
        /*01e8*/ 	.word	0x00002c40


	//   ....[43]....
        /*01ec*/ 	.word	0x00002c90


	//   ....[44]....
        /*01f0*/ 	.word	0x00002d20


	//   ....[45]....
        /*01f4*/ 	.word	0x00002d70


	//   ....[46]....
        /*01f8*/ 	.word	0x00002e00


	//   ....[47]....
        /*01fc*/ 	.word	0x00002e50


	//   ....[48]....
        /*0200*/ 	.word	0x00002ee0


	//   ....[49]....
        /*0204*/ 	.word	0x00002f30


	//   ....[50]....
        /*0208*/ 	.word	0x00002fc0


	//   ....[51]....
        /*020c*/ 	.word	0x00003010


	//   ....[52]....
        /*0210*/ 	.word	0x00003080


	//   ....[53]....
        /*0214*/ 	.word	0x000030d0


	//   ....[54]....
        /*0218*/ 	.word	0x00003140


	//   ....[55]....
        /*021c*/ 	.word	0x00003190


	//   ....[56]....
        /*0220*/ 	.word	0x00003200


	//   ....[57]....
        /*0224*/ 	.word	0x00003250


	//   ....[58]....
        /*0228*/ 	.word	0x000032c0


	//   ....[59]....
        /*022c*/ 	.word	0x00003310


	//----- nvinfo : EIATTR_VRC_CTA_INIT_COUNT
	.align		4
.L_15021:
        /*0230*/ 	.byte	0x02, 0x4a
	.zero		1
	.zero		1


	//----- nvinfo : EIATTR_EXIT_INSTR_OFFSETS
	.align		4
        /*0234*/ 	.byte	0x04, 0x1c
        /*0236*/ 	.short	(.L_15023 - .L_15022)


	//   ....[0]....
.L_15022:
        /*0238*/ 	.word	0x00002510


	//   ....[1]....
        /*023c*/ 	.word	0x00002b00


	//----- nvinfo : EIATTR_CRS_STACK_SIZE
	.align		4
.L_15023:
        /*0240*/ 	.byte	0x04, 0x1e
        /*0242*/ 	.short	(.L_15025 - .L_15024)
.L_15024:
        /*0244*/ 	.word	0x00000000


	//----- nvinfo : EIATTR_CBANK_PARAM_SIZE
	.align		4
.L_15025:
        /*0248*/ 	.byte	0x03, 0x19
        /*024a*/ 	.short	0x0018


	//----- nvinfo : EIATTR_PARAM_CBANK
	.align		4
        /*024c*/ 	.byte	0x04, 0x0a
        /*024e*/ 	.short	(.L_15027 - .L_15026)
	.align		4
.L_15026:
        /*0250*/ 	.word	index@(.nv.constant0._ZN2at6native43_GLOBAL__N__9ae7fba5_10_SoftMax_cu_9f978f6322cunn_SoftMaxForwardRegIdddNS1_22SoftMaxForwardEpilogueElLi3EEEvPT1_PKT_T3_)
        /*0254*/ 	.short	0x0380
        /*0256*/ 	.short	0x0018


	//----- nvinfo : EIATTR_SW_WAR
	.align		4
.L_15027:
        /*0258*/ 	.byte	0x04, 0x36
        /*025a*/ 	.short	(.L_15029 - .L_15028)
.L_15028:
        /*025c*/ 	.word	0x00000008
.L_15029:


//--------------------- .nv.info._ZN2at6native43_GLOBAL__N__9ae7fba5_10_SoftMax_cu_9f978f6322cunn_SoftMaxForwardRegIdddNS1_22SoftMaxForwardEpilogueElLi2EEEvPT1_PKT_T3_ --------------------------
	.section	.nv.info._ZN2at6native43_GLOBAL__N__9ae7fba5_10_SoftMax_cu_9f978f6322cunn_SoftMaxForwardRegIdddNS1_22SoftMaxForwardEpilogueElLi2EEEvPT1_PKT_T3_,"",@"SHT_CUDA_INFO"
	.sectionflags	@""
	.align	4


	//----- nvinfo : EIATTR_CUDA_API_VERSION
	.align		4
        /*0000*/ 	.byte	0x04, 0x37
        /*0002*/ 	.short	(.L_15031 - .L_15030)
.L_15030:
        /*0004*/ 	.word	0x00000082


	//----- nvinfo : EIATTR_KPARAM_INFO
	.align		4
.L_15031:
        /*0008*/ 	.byte	0x04, 0x17
        /*000a*/ 	.short	(.L_15033 - .L_15032)
.L_15032:
        /*000c*/ 	.word	0x00000000
        /*0010*/ 	.short	0x0002
        /*0012*/ 	.short	0x0010
        /*0014*/ 	.byte	0x00, 0xf0, 0x21, 0x00


	//----- nvinfo : EIATTR_KPARAM_INFO
	.align		4
.L_15033:
        /*0018*/ 	.byte	0x04, 0x17
        /*001a*/ 	.short	(.L_15035 - .L_15034)
.L_15034:
        /*001c*/ 	.word	0x00000000
        /*0020*/ 	.short	0x0001
        /*0022*/ 	.short	0x0008
        /*0024*/ 	.byte	0x00, 0xf5, 0x21, 0x00


	//----- nvinfo : EIATTR_KPARAM_INFO
	.align		4
.L_15035:
        /*0028*/ 	.byte	0x04, 0x17
        /*002a*/ 	.short	(.L_15037 - .L_15036)
.L_15036:
        /*002c*/ 	.word	0x00000000
        /*0030*/ 	.short	0x0000
        /*0032*/ 	.short	0x0000
        /*0034*/ 	.byte	0x00, 0xf5, 0x21, 0x00


	//----- nvinfo : EIATTR_SPARSE_MMA_MASK
	.align		4
.L_15037:
        /*0038*/ 	.byte	0x03, 0x50
        /*003a*/ 	.short	0x0000


	//----- nvinfo : EIATTR_MAXREG_COUNT
	.align		4
        /*003c*/ 	.byte	0x03, 0x1b
        /*003e*/ 	.short	0x00ff


	//----- nvinfo : EIATTR_NUM_BARRIERS
	.align		4
        /*0040*/ 	.byte	0x02, 0x4c
        /*0042*/ 	.byte	0x01
	.zero		1


	//----- nvinfo : EIATTR_MERCURY_ISA_VERSION
	.align		4
        /*0044*/ 	.byte	0x03, 0x5f
        /*0046*/ 	.short	0x0101


	//----- nvinfo : EIATTR_COOP_GROUP_MASK_REGIDS
	.align		4
        /*0048*/ 	.byte	0x04, 0x29
        /*004a*/ 	.short	(.L_15039 - .L_15038)


	//   ....[0]....
.L_15038:
        /*004c*/ 	.word	0xffffffff


	//   ....[1]....
        /*0050*/ 	.word	0xffffffff


	//   ....[2]....
        /*0054*/ 	.word	0xffffffff


	//   ....[3]....
        /*0058*/ 	.word	0xffffffff


	//   ....[4]....
        /*005c*/ 	.word	0xffffffff


	//   ....[5]....
        /*0060*/ 	.word	0xffffffff


	//   ....[6]....
        /*0064*/ 	.word	0xffffffff


	//   ....[7]....
        /*0068*/ 	.word	0xffffffff


	//   ....[8]....
        /*006c*/ 	.word	0xffffffff


	//   ....[9]....
        /*0070*/ 	.word	0xffffffff


	//   ....[10]....
        /*0074*/ 	.word	0xffffffff


	//   ....[11]....
        /*0078*/ 	.word	0xffffffff


	//   ....[12]....
        /*007c*/ 	.word	0xffffffff


	//   ....[13]....
        /*0080*/ 	.word	0xffffffff


	//   ....[14]....
        /*0084*/ 	.word	0xffffffff


	//   ....[15]....
        /*0088*/ 	.word	0xffffffff


	//   ....[16]....
        /*008c*/ 	.word	0xffffffff


	//   ....[17]....
        /*0090*/ 	.word	0xffffffff


	//   ....[18]....
        /*0094*/ 	.word	0xffffffff


	//   ....[19]....
        /*0098*/ 	.word	0xffffffff


	//   ....[20]....
        /*009c*/ 	.word	0xffffffff


	//   ....[21]....
        /*00a0*/ 	.word	0xffffffff


	//   ....[22]....
        /*00a4*/ 	.word	0xffffffff


	//   ....[23]....
        /*00a8*/ 	.word	0xffffffff


	//   ....[24]....
        /*00ac*/ 	.word	0xffffffff


	//   ....[25]....
        /*00b0*/ 	.word	0xffffffff


	//   ....[26]....
        /*00b4*/ 	.word	0xffffffff


	//   ....[27]....
        /*00b8*/ 	.word	0xffffffff


	//   ....[28]....
        /*00bc*/ 	.word	0xffffffff


	//   ....[29]....
        /*00c0*/ 	.word	0xffffffff


	//   ....[30]....
        /*00c4*/ 	.word	0xffffffff


	//   ....[31]....
        /*00c8*/ 	.word	0xffffffff


	//   ....[32]....
        /*00cc*/ 	.word	0xffffffff


	//   ....[33]....
        /*00d0*/ 	.word	0xffffffff


	//   ....[34]....
        /*00d4*/ 	.word	0xffffffff


	//   ....[35]....
        /*00d8*/ 	.word	0xffffffff


	//   ....[36]....
        /*00dc*/ 	.word	0xffffffff


	//   ....[37]....
        /*00e0*/ 	.word	0xffffffff


	//   ....[38]....
        /*00e4*/ 	.word	0xffffffff


	//   ....[39]....
        /*00e8*/ 	.word	0xffffffff


	//   ....[40]....
        /*00ec*/ 	.word	0x05000006


	//   ....[41]....
        /*00f0*/ 	.word	0x05000006


	//   ....[42]....
        /*00f4*/ 	.word	0x05000006


	//   ....[43]....
        /*00f8*/ 	.word	0x05000006


	//   ....[44]....
        /*00fc*/ 	.word	0x05000006


	//   ....[45]....
        /*0100*/ 	.word	0x05000006


	//   ....[46]....
        /*0104*/ 	.word	0x05000006


	//   ....[47]....
        /*0108*/ 	.word	0x05000006


	//   ....[48]....
        /*010c*/ 	.word	0x05000006


	//   ....[49]....
        /*0110*/ 	.word	0x05000006


	//   ....[50]....
        /*0114*/ 	.word	0x05000006


	//   ....[51]....
        /*0118*/ 	.word	0x05000006


	//   ....[52]....
        /*011c*/ 	.word	0x05000006


	//   ....[53]....
        /*0120*/ 	.word	0x05000006


	//   ....[54]....
        /*0124*/ 	.word	0x05000006


	//   ....[55]....
        /*0128*/ 	.word	0x05000006


	//   ....[56]....
        /*012c*/ 	.word	0x05000006


	//   ....[57]....
        /*0130*/ 	.word	0x05000006


	//   ....[58]....
        /*0134*/ 	.word	0x05000006


	//   ....[59]....
        /*0138*/ 	.word	0x05000006


	//----- nvinfo : EIATTR_COOP_GROUP_INSTR_OFFSETS
	.align		4
.L_15039:
        /*013c*/ 	.byte	0x04, 0x28
        /*013e*/ 	.short	(.L_15041 - .L_15040)


	//   ....[0]....
.L_15040:
        /*0140*/ 	.word	0x00000370


	//   ....[1]....
        /*0144*/ 	.word	0x00000390


	//   ....[2]....
        /*0148*/ 	.word	0x000003e0


	//   ....[3]....
        /*014c*/ 	.word	0x000003f0


	//   ....[4]....
        /*0150*/ 	.word	0x00000430


	//   ....[5]....
        /*0154*/ 	.word	0x00000440


	//   ....[6]....
        /*0158*/ 	.word	0x00000480


	//   ....[7]....
        /*015c*/ 	.word	0x00000490


	//   ....[8]....
        /*0160*/ 	.word	0x000004e0


	//   ....[9]....
        /*0164*/ 	.word	0x00000500


	//   ....[10]....
        /*0168*/ 	.word	0x000005e0


	//   ....[11]....
        /*016c*/ 	.word	0x000005f0


	//   ....[12]....
        /*0170*/ 	.word	0x00000650


	//   ....[13]....
        /*0174*/ 	.word	0x00000660


	//   ....[14]....
        /*0178*/ 	.word	0x000006c0


	//   ....[15]....
        /*017c*/ 	.word	0x000006d0


	//   ....[16]....
        /*0180*/ 	.word	0x00000730


	//   ....[17]....
        /*0184*/ 	.word	0x00000740


	//   ....[18]....
        /*0188*/ 	.word	0x000007a0


	//   ....[19]....
        /*018c*/ 	.word	0x000007b0


	//   ....[20]....
        /*0190*/ 	.word	0x000010a0


	//   ....[21]....
        /*0194*/ 	.word	0x000010c0


	//   ....[22]....
        /*0198*/ 	.word	0x000010f0


	//   ....[23]....
        /*019c*/ 	.word	0x00001100


	//   ....[24]....
        /*01a0*/ 	.word	0x00001140


	//   ....[25]....
        /*01a4*/ 	.word	0x00001160


	//   ....[26]....
        /*01a8*/ 	.word	0x00001190


	//   ....[27]....
        /*01ac*/ 	.word	0x000011a0


	//   ....[28]....
        /*01b0*/ 	.word	0x000011c0


	//   ....[29]....
        /*01b4*/ 	.word	0x000011d0


	//   ....[30]....
        /*01b8*/ 	.word	0x00001250


	//   ....[31]....
        /*01bc*/ 	.word	0x00001260


	//   ....[32]....
        /*01c0*/ 	.word	0x00001280


	//   ....[33]....
        /*01c4*/ 	.word	0x00001290


	//   ....[34]....
        /*01c8*/ 	.word	0x000012b0


	//   ....[35]....
        /*01cc*/ 	.word	0x000012c0


	//   ....[36]....
        /*01d0*/ 	.word	0x000012e0


	//   ....[37]....
        /*01d4*/ 	.word	0x000012f0


	//   ....[38]....
        /*01d8*/ 	.word	0x00001310


	//   ....[39]....
        /*01dc*/ 	.word	0x00001320


	//   ....[40]....
        /*01e0*/ 	.word	0x00002040


	//   ....[41]....
        /*01e4*/ 	.word	0x00002090


	//   ....[42]....
        /*01e8*/ 	.word	0x00002150


	//   ....[43]....
        /*01ec*/ 	.word	0x000021a0


	//   ....[44]....
        /*01f0*/ 	.word	0x00002260


	//   ....[45]....
        /*01f4*/ 	.word	0x000022b0


	//   ....[46]....
        /*01f8*/ 	.word	0x00002370


	//   ....[47]....
        /*01fc*/ 	.word	0x000023c0


	//   ....[48]....
        /*0200*/ 	.word	0x00002480


	//   ....[49]....
        /*0204*/ 	.word	0x000024d0


	//   ....[50]....
        /*0208*/ 	.word	0x00002550


	//   ....[51]....
        /*020c*/ 	.word	0x000025a0


	//   ....[52]....
        /*0210*/ 	.word	0x00002610


	//   ....[53]....
        /*0214*/ 	.word	0x00002660


	//   ....[54]....
        /*0218*/ 	.word	0x000026d0


	//   ....[55]....
        /*021c*/ 	.word	0x00002720


	//   ....[56]....
        /*0220*/ 	.word	0x00002790


	//   ....[57]....
        /*0224*/ 	.word	0x000027e0


	//   ....[58]....
        /*0228*/ 	.word	0x00002850


	//   ....[59]....
        /*022c*/ 	.word	0x000028a0


	//----- nvinfo : EIATTR_VRC_CTA_INIT_COUNT
	.align		4
.L_15041:
        /*0230*/ 	.byte	0x02, 0x4a
	.zero		1
	.zero		1


	//----- nvinfo : EIATTR_EXIT_INSTR_OFFSETS
	.align		4
        /*0234*/ 	.byte	0x04, 0x1c
        /*0236*/ 	.short	(.L_15043 - .L_15042)


	//   ....[0]....
.L_15042:
        /*0238*/ 	.word	0x00001a10


	//   ....[1]....
        /*023c*/ 	.word	0x00001fe0


	//----- nvinfo : EIATTR_CRS_STACK_SIZE
	.align		4
.L_15043:
        /*0240*/ 	.byte	0x04, 0x1e
        /*0242*/ 	.short	(.L_15045 - .L_15044)
.L_15044:
        /*0244*/ 	.word	0x00000000


	//----- nvinfo : EIATTR_CBANK_PARAM_SIZE
	.align		4
.L_15045:
        /*0248*/ 	.byte	0x03, 0x19
        /*024a*/ 	.short	0x0018


	//----- nvinfo : EIATTR_PARAM_CBANK
	.align		4
        /*024c*/ 	.byte	0x04, 0x0a
        /*024e*/ 	.short	(.L_15047 - .L_15046)
	.align		4
.L_15046:
        /*0250*/ 	.word	index@(.nv.constant0._ZN2at6native43_GLOBAL__N__9ae7fba5_10_SoftMax_cu_9f978f6322cunn_SoftMaxForwardRegIdddNS1_22SoftMaxForwardEpilogueElLi2EEEvPT1_PKT_T3_)
        /*0254*/ 	.short	0x0380
        /*0256*/ 	.short	0x0018


	//----- nvinfo : EIATTR_SW_WAR
	.align		4
.L_15047:
        /*0258*/ 	.byte	0x04, 0x36
        /*025a*/ 	.short	(.L_15049 - .L_15048)
.L_15048:
        /*025c*/ 	.word	0x00000008
.L_15049:


//--------------------- .nv.info._ZN2at6native43_GLOBAL__N__9ae7fba5_10_SoftMax_cu_9f978f6322cunn_SoftMaxForwardRegIdddNS1_22SoftMaxForwardEpilogueElLi1EEEvPT1_PKT_T3_ --------------------------
	.section	.nv.info._ZN2at6native43_GLOBAL__N__9ae7fba5_10_SoftMax_cu_9f978f6322cunn_SoftMaxForwardRegIdddNS1_22SoftMaxForwardEpilogueElLi1EEEvPT1_PKT_T3_,"",@"SHT_CUDA_INFO"
	.sectionflags	@""
	.align	4


	//----- nvinfo : EIATTR_CUDA_API_VERSION
	.align		4
        /*0000*/ 	.byte	0x04, 0x37
        /*0002*/ 	.short	(.L_15051 - .L_15050)
.L_15050:
        /*0004*/ 	.word	0x00000082


	//----- nvinfo : EIATTR_KPARAM_INFO
	.align		4
.L_15051:
        /*0008*/ 	.byte	0x04, 0x17
        /*000a*/ 	.short	(.L_15053 - .L_15052)
.L_15052:
        /*000c*/ 	.word	0x00000000
        /*0010*/ 	.short	0x0002
        /*0012*/ 	.short	0x0010
        /*0014*/ 	.byte	0x00, 0xf0, 0x21, 0x00


	//----- nvinfo : EIATTR_KPARAM_INFO
	.align		4
.L_15053:
        /*0018*/ 	.byte	0x04, 0x17
        /*001a*/ 	.short	(.L_15055 - .L_15054)
.L_15054:
        /*001c*/ 	.word	0x00000000
        /*0020*/ 	.short	0x0001
        /*0022*/ 	.short	0x0008
        /*0024*/ 	.byte	0x00, 0xf5, 0x21, 0x00


	//----- nvinfo : EIATTR_KPARAM_INFO
	.align		4
.L_15055:
        /*0028*/ 	.byte	0x04, 0x17
        /*002a*/ 	.short	(.L_15057 - .L_15056)
.L_15056:
        /*002c*/ 	.word	0x00000000
        /*0030*/ 	.short	0x0000
        /*0032*/ 	.short	0x0000
        /*0034*/ 	.byte	0x00, 0xf5, 0x21, 0x00


	//----- nvinfo : EIATTR_SPARSE_MMA_MASK
	.align		4
.L_15057:
        /*0038*/ 	.byte	0x03, 0x50
        /*003a*/ 	.short	0x0000


	//----- nvinfo : EIATTR_MAXREG_COUNT
	.align		4
        /*003c*/ 	.byte	0x03, 0x1b
        /*003e*/ 	.short	0x00ff


	//----- nvinfo : EIATTR_NUM_BARRIERS
	.align		4
        /*0040*/ 	.byte	0x02, 0x4c
        /*0042*/ 	.byte	0x01
	.zero		1


	//----- nvinfo : EIATTR_MERCURY_ISA_VERSION
	.align		4
        /*0044*/ 	.byte	0x03, 0x5f
        /*0046*/ 	.short	0x0101


	//----- nvinfo : EIATTR_COOP_GROUP_MASK_REGIDS
	.align		4
        /*0048*/ 	.byte	0x04, 0x29
        /*004a*/ 	.short	(.L_15059 - .L_15058)


	//   ....[0]....
.L_15058:
        /*004c*/ 	.word	0xffffffff


	//   ....[1]....
        /*0050*/ 	.word	0xffffffff


	//   ....[2]....
        /*0054*/ 	.word	0xffffffff


	//   ....[3]....
        /*0058*/ 	.word	0xffffffff


	//   ....[4]....
        /*005c*/ 	.word	0xffffffff


	//   ....[5]....
        /*0060*/ 	.word	0xffffffff


	//   ....[6]....
        /*0064*/ 	.word	0xffffffff


	//   ....[7]....
        /*0068*/ 	.word	0xffffffff


	//   ....[8]....
        /*006c*/ 	.word	0xffffffff


	//   ....[9]....
        /*0070*/ 	.word	0xffffffff


	//   ....[10]....
        /*0074*/ 	.word	0xffffffff


	//   ....[11]....
        /*0078*/ 	.word	0xffffffff


	//   ....[12]....
        /*007c*/ 	.word	0xffffffff


	//   ....[13]....
        /*0080*/ 	.word	0xffffffff


	//   ....[14]....
        /*0084*/ 	.word	0xffffffff


	//   ....[15]....
        /*0088*/ 	.word	0xffffffff


	//   ....[16]....
        /*008c*/ 	.word	0xffffffff


	//   ....[17]....
        /*0090*/ 	.word	0xffffffff


	//   ....[18]....
        /*0094*/ 	.word	0xffffffff


	//   ....[19]....
        /*0098*/ 	.word	0xffffffff


	//   ....[20]....
        /*009c*/ 	.word	0xffffffff


	//   ....[21]....
        /*00a0*/ 	.word	0xffffffff


	//   ....[22]....
        /*00a4*/ 	.word	0xffffffff


	//   ....[23]....
        /*00a8*/ 	.word	0xffffffff


	//   ....[24]....
        /*00ac*/ 	.word	0xffffffff


	//   ....[25]....
        /*00b0*/ 	.word	0xffffffff


	//   ....[26]....
        /*00b4*/ 	.word	0xffffffff


	//   ....[27]....
        /*00b8*/ 	.word	0xffffffff


	//   ....[28]....
        /*00bc*/ 	.word	0xffffffff


	//   ....[29]....
        /*00c0*/ 	.word	0xffffffff


	//   ....[30]....
        /*00c4*/ 	.word	0xffffffff


	//   ....[31]....
        /*00c8*/ 	.word	0xffffffff


	//   ....[32]....
        /*00cc*/ 	.word	0xffffffff


	//   ....[33]....
        /*00d0*/ 	.word	0xffffffff


	//   ....[34]....
        /*00d4*/ 	.word	0xffffffff


	//   ....[35]....
        /*00d8*/ 	.word	0xffffffff


	//   ....[36]....
        /*00dc*/ 	.word	0xffffffff


	//   ....[37]....
        /*00e0*/ 	.word	0xffffffff


	//   ....[38]....
        /*00e4*/ 	.word	0xffffffff


	//   ....[39]....
        /*00e8*/ 	.word	0xffffffff


	//   ....[40]....
        /*00ec*/ 	.word	0x05000009


	//   ....[41]....
        /*00f0*/ 	.word	0x05000009


	//   ....[42]....
        /*00f4*/ 	.word	0x05000009


	//   ....[43]....
        /*00f8*/ 	.word	0x05000009


	//   ....[44]....
        /*00fc*/ 	.word	0x05000009


	//   ....[45]....
        /*0100*/ 	.word	0x05000009


	//   ....[46]....
        /*0104*/ 	.word	0x05000009


	//   ....[47]....
        /*0108*/ 	.word	0x05000009


	//   ....[48]....
        /*010c*/ 	.word	0x05000009


	//   ....[49]....
        /*0110*/ 	.word	0x05000009


	//   ....[50]....
        /*0114*/ 	.word	0x05000009


	//   ....[51]....
        /*0118*/ 	.word	0x05000009


	//   ....[52]....
        /*011c*/ 	.word	0x05000009


	//   ....[53]....
        /*0120*/ 	.word	0x05000009


	//   ....[54]....
        /*0124*/ 	.word	0x05000009


	//   ....[55]....
        /*0128*/ 	.word	0x05000009


	//   ....[56]....
        /*012c*/ 	.word	0x05000009


	//   ....[57]....
        /*0130*/ 	.word	0x05000009


	//   ....[58]....
        /*0134*/ 	.word	0x05000009


	//   ....[59]....
        /*0138*/ 	.word	0x05000009


	//----- nvinfo : EIATTR_COOP_GROUP_INSTR_OFFSETS
	.align		4
.L_15059:
        /*013c*/ 	.byte	0x04, 0x28
        /*013e*/ 	.short	(.L_15061 - .L_15060)


	//   ....[0]....
.L_15060:
        /*0140*/ 	.word	0x00000210


	//   ....[1]....
        /*0144*/ 	.word	0x00000240


	//   ....[2]....
        /*0148*/ 	.word	0x00000280


	//   ....[3]....
        /*014c*/ 	.word	0x00000290


	//   ....[4]....
        /*0150*/ 	.word	0x000002d0


	//   ....[5]....
        /*0154*/ 	.word	0x000002e0


	//   ....[6]....
        /*0158*/ 	.word	0x00000320


	//   ....[7]....
        /*015c*/ 	.word	0x00000330


	//   ....[8]....
        /*0160*/ 	.word	0x00000380


	//   ....[9]....
        /*0164*/ 	.word	0x000003a0


	//   ....[10]....
        /*0168*/ 	.word	0x00000480


	//   ....[11]....
        /*016c*/ 	.word	0x00000490


	//   ....[12]....
        /*0170*/ 	.word	0x000004f0


	//   ....[13]....
        /*0174*/ 	.word	0x00000520


	//   ....[14]....
        /*0178*/ 	.word	0x00000560


	//   ....[15]....
        /*017c*/ 	.word	0x00000590


	//   ....[16]....
        /*0180*/ 	.word	0x000005e0


	//   ....[17]....
        /*0184*/ 	.word	0x00000600


	//   ....[18]....
        /*0188*/ 	.word	0x00000640


	//   ....[19]....
        /*018c*/ 	.word	0x00000650


	//   ....[20]....
        /*0190*/ 	.word	0x00000b20


	//   ....[21]....
        /*0194*/ 	.word	0x00000b60


	//   ....[22]....
        /*0198*/ 	.word	0x00000b80


	//   ....[23]....
        /*019c*/ 	.word	0x00000b90


	//   ....[24]....
        /*01a0*/ 	.word	0x00000bb0


	//   ....[25]....
        /*01a4*/ 	.word	0x00000bc0


	//   ....[26]....
        /*01a8*/ 	.word	0x00000be0


	//   ....[27]....
        /*01ac*/ 	.word	0x00000bf0


	//   ....[28]....
        /*01b0*/ 	.word	0x00000c20


	//   ....[29]....
        /*01b4*/ 	.word	0x00000c30


	//   ....[30]....
        /*01b8*/ 	.word	0x00000cb0


	//   ....[31]....
        /*01bc*/ 	.word	0x00000cc0


	//   ....[32]....
        /*01c0*/ 	.word	0x00000d00


	//   ....[33]....
        /*01c4*/ 	.word	0x00000d10


	//   ....[34]....
        /*01c8*/ 	.word	0x00000d50


	//   ....[35]....
        /*01cc*/ 	.word	0x00000d60


	//   ....[36]....
        /*01d0*/ 	.word	0x00000da0


	//   ....[37]....
        /*01d4*/ 	.word	0x00000db0


	//   ....[38]....
        /*01d8*/ 	.word	0x00000df0


	//   ....[39]....
        /*01dc*/ 	.word	0x00000e00


	//   ....[40]....
        /*01e0*/ 	.word	0x000014c0


	//   ....[41]....
        /*01e4*/ 	.word	0x00001510


	//   ....[42]....
        /*01e8*/ 	.word	0x000015c0


	//   ....[43]....
        /*01ec*/ 	.word	0x00001610


	//   ....[44]....
        /*01f0*/ 	.word	0x000016d0


	//   ....[45]....
        /*01f4*/ 	.word	0x00001720


	//   ....[46]....
        /*01f8*/ 	.word	0x000017e0


	//   ....[47]....
        /*01fc*/ 	.word	0x00001830


	//   ....[48]....
        /*0200*/ 	.word	0x000018f0


	//   ....[49]....
        /*0204*/ 	.word	0x00001940


	//   ....[50]....
        /*0208*/ 	.word	0x000019d0


	//   ....[51]....
        /*020c*/ 	.word	0x00001a20


	//   ....[52]....
        /*0210*/ 	.word	0x00001a90


	//   ....[53]....
        /*0214*/ 	.word	0x00001ae0


	//   ....[54]....
        /*0218*/ 	.word	0x00001b50


	//   ....[55]....
        /*021c*/ 	.word	0x00001ba0


	//   ....[56]....
        /*0220*/ 	.word	0x00001c10


	//   ....[57]....
        /*0224*/ 	.word	0x00001c60


	//   ....[58]....
        /*0228*/ 	.word	0x00001cd0


	//   ....[59]....
        /*022c*/ 	.word	0x00001d20


	//----- nvinfo : EIATTR_VRC_CTA_INIT_COUNT
	.align		4
.L_15061:
        /*0230*/ 	.byte	0x02, 0x4a
	.zero		1
	.zero		1


	//----- nvinfo : EIATTR_EXIT_INSTR_OFFSETS
	.align		4
        /*0234*/ 	.byte	0x04, 0x1c
        /*0236*/ 	.short	(.L_15063 - .L_15062)


	//   ....[0]....
.L_15062:
        /*0238*/ 	.word	0x00000e80


	//   ....[1]....
        /*023c*/ 	.word	0x00001460


	//----- nvinfo : EIATTR_CRS_STACK_SIZE
	.align		4
.L_15063:
        /*0240*/ 	.byte	0x04, 0x1e
        /*0242*/ 	.short	(.L_15065 - .L_15064)
.L_15064:
        /*0244*/ 	.word	0x00000000


	//----- nvinfo : EIATTR_CBANK_PARAM_SIZE
	.align		4
.L_15065:
        /*0248*/ 	.byte	0x03, 0x19
        /*024a*/ 	.short	0x0018


	//----- nvinfo : EIATTR_PARAM_CBANK
	.align		4
        /*024c*/ 	.byte	0x04, 0x0a
        /*024e*/ 	.short	(.L_15067 - .L_15066)
	.align		4
.L_15066:
        /*0250*/ 	.word	index@(.nv.constant0._ZN2at6native43_GLOBAL__N__9ae7fba5_10_SoftMax_cu_9f978f6322cunn_SoftMaxForwardRegIdddNS1_22SoftMaxForwardEpilogueElLi1EEEvPT1_PKT_T3_)
        /*0254*/ 	.short	0x0380
        /*0256*/ 	.short	0x0018


	//----- nvinfo : EIATTR_SW_WAR
	.align		4
.L_15067:
        /*0258*/ 	.byte	0x04, 0x36
        /*025a*/ 	.short	(.L_15069 - .L_15068)
.L_15068:
        /*025c*/ 	.word	0x00000008
.L_15069:


//--------------------- .nv.info._ZN2at6native43_GLOBAL__N__9ae7fba5_10_SoftMax_cu_9f978f6327cunn_SpatialSoftMaxBackwardIN3c108BFloat16EffNS1_26LogSoftMaxBackwardEpilogueEEEvPT_PKT1_SA_jjj --------------------------
	.section	.nv.info._ZN2at6native43_GLOBAL__N__9ae7fba5_10_SoftMax_cu_9f978f6327cunn_SpatialSoftMaxBackwardIN3c108BFloat16EffNS1_26LogSoftMaxBackwardEpilogueEEEvPT_PKT1_SA_jjj,"",@"SHT_CUDA_INFO"
	.sectionflags	@""
	.align	4


	//----- nvinfo : EIATTR_CUDA_API_VERSION
	.align		4
        /*0000*/ 	.byte	0x04, 0x37
        /*0002*/ 	.short	(.L_15071 - .L_15070)
.L_15070:
        /*0004*/ 	.word	0x00000082


	//----- nvinfo : EIATTR_KPARAM_INFO
	.align		4
.L_15071:
        /*0008*/ 	.byte	0x04, 0x17
        /*000a*/ 	.short	(.L_15073 - .L_15072)
.L_15072:
        /*000c*/ 	.word	0x00000000
        /*0010*/ 	.short	0x0005
        /*0012*/ 	.short	0x0020
        /*0014*/ 	.byte	0x00, 0xf0, 0x11, 0x00


	//----- nvinfo : EIATTR_KPARAM_INFO
	.align		4
.L_15073:
        /*0018*/ 	.byte	0x04, 0x17
        /*001a*/ 	.short	(.L_15075 - .L_15074)
.L_15074:
        /*001c*/ 	.word	0x00000000
        /*0020*/ 	.short	0x0004
        /*0022*/ 	.short	0x001c
        /*0024*/ 	.byte	0x00, 0xf0, 0x11, 0x00


	//----- nvinfo : EIATTR_KPARAM_INFO
	.align		4
.L_15075:
        /*0028*/ 	.byte	0x04, 0x17
        /*002a*/ 	.short	(.L_15077 - .L_15076)
.L_15076:
        /*002c*/ 	.word	0x00000000
        /*0030*/ 	.short	0x0003
        /*0032*/ 	.short	0x0018
        /*0034*/ 	.byte	0x00, 0xf0, 0x11, 0x00


	//----- nvinfo : EIATTR_KPARAM_INFO
	.align		4
.L_15077:
        /*0038*/ 	.byte	0x04, 0x17
        /*003a*/ 	.short	(.L_15079 - .L_15078)
.L_15078:
        /*003c*/ 	.word	0x00000000
        /*0040*/ 	.short	0x0002
        /*0042*/ 	.short	0x0010
        /*0044*/ 	.byte	0x00, 0xf5, 0x21, 0x00


	//----- nvinfo : EIATTR_KPARAM_INFO
	.align		4
.L_15079:
        /*0048*/ 	.byte	0x04, 0x17
        /*004a*/ 	.short	(.L_15081 - .L_15080)
.L_15080:
        /*004c*/ 	.word	0x00000000
        /*0050*/ 	.short	0x0001
        /*0052*/ 	.short	0x0008
        /*0054*/ 	.byte	0x00, 0xf5, 0x21, 0x00


	//----- nvinfo : EIATTR_KPARAM_INFO
	.align		4
.L_15081:
        /*0058*/ 	.byte	0x04, 0x17
        /*005a*/ 	.short	(.L_15083 - .L_15082)
.L_15082:
        /*005c*/ 	.word	0x00000000
        /*0060*/ 	.short	0x0000
        /*0062*/ 	.short	0x0000
        /*0064*/ 	.byte	0x00, 0xf5, 0x21, 0x00


	//----- nvinfo : EIATTR_SPARSE_MMA_MASK
	.align		4
.L_15083:
        /*0068*/ 	.byte	0x03, 0x50
        /*006a*/ 	.short	0x0000


	//----- nvinfo : EIATTR_MAXREG_COUNT
	.align		4
        /*006c*/ 	.byte	0x03, 0x1b
        /*006e*/ 	.short	0x00ff


	//----- nvinfo : EIATTR_NUM_BARRIERS
	.align		4
        /*0070*/ 	.byte	0x02, 0x4c
        /*0072*/ 	.byte	0x01
	.zero		1


	//----- nvinfo : EIATTR_MERCURY_ISA_VERSION
	.align		4
        /*0074*/ 	.byte	0x03, 0x5f
        /*0076*/ 	.short	0x0101


	//----- nvinfo : EIATTR_VRC_CTA_INIT_COUNT
	.align		4
        /*0078*/ 	.byte	0x02, 0x4a
	.zero		1
	.zero		1


	//----- nvinfo : EIATTR_EXIT_INSTR_OFFSETS
	.align		4
        /*007c*/ 	.byte	0x04, 0x1c
        /*007e*/ 	.short	(.L_15085 - .L_15084)


	//   ....[0]....
.L_15084:
        /*0080*/ 	.word	0x00000040


	//   ....[1]....
        /*0084*/ 	.word	0x00002100


	//----- nvinfo : EIATTR_CRS_STACK_SIZE
	.align		4
.L_15085:
        /*0088*/ 	.byte	0x04, 0x1e
        /*008a*/ 	.short	(.L_15087 - .L_15086)
.L_15086:
        /*008c*/ 	.word	0x00000000


	//----- nvinfo : EIATTR_CBANK_PARAM_SIZE
	.align		4
.L_15087:
        /*0090*/ 	.byte	0x03, 0x19
        /*0092*/ 	.short	0x0024


	//----- nvinfo : EIATTR_PARAM_CBANK
	.align		4
        /*0094*/ 	.byte	0x04, 0x0a
        /*0096*/ 	.short	(.L_15089 - .L_15088)
	.align		4
.L_15088:
        /*0098*/ 	.word	index@(.nv.constant0._ZN2at6native43_GLOBAL__N__9ae7fba5_10_SoftMax_cu_9f978f6327cunn_SpatialSoftMaxBackwardIN3c108BFloat16EffNS1_26LogSoftMaxBackwardEpilogueEEEvPT_PKT1_SA_jjj)
        /*009c*/ 	.short	0x0380
        /*009e*/ 	.short	0x0024


	//----- nvinfo : EIATTR_SW_WAR
	.align		4
.L_15089:
        /*00a0*/ 	.byte	0x04, 0x36
        /*00a2*/ 	.short	(.L_15091 - .L_15090)
.L_15090:
        /*00a4*/ 	.word	0x00000008
.L_15091:


//--------------------- .nv.info._ZN2at6native43_GLOBAL__N__9ae7fba5_10_SoftMax_cu_9f978f6327cunn_SpatialSoftMaxBackwardIN3c108BFloat16EfS4_NS1_26LogSoftMaxBackwardEpilogueEEEvPT_PKT1_SA_jjj --------------------------
	.section	.nv.info._ZN2at6native43_GLOBAL__N__9ae7fba5_10_SoftMax_cu_9f978f6327cunn_SpatialSoftMaxBackwardIN3c108BFloat16EfS4_NS1_26LogSoftMaxBackwardEpilogueEEEvPT_PKT1_SA_jjj,"",@"SHT_CUDA_INFO"
	.sectionflags	@""
	.align	4


	//----- nvinfo : EIATTR_CUDA_API_VERSION
	.align		4
        /*0000*/ 	.byte	0x04, 0x37
        /*0002*/ 	.short	(.L_15093 - .L_15092)
.L_15092:
        /*0004*/ 	.word	0x00000082


	//----- nvinfo : EIATTR_KPARAM_INFO
	.align		4
.L_15093:
        /*0008*/ 	.byte	0x04, 0x17
        /*000a*/ 	.short	(.L_15095 - .L_15094)
.L_15094:
        /*000c*/ 	.word	0x00000000
        /*0010*/ 	.short	0x0005
        /*0012*/ 	.short	0x0020
        /*0014*/ 	.byte	0x00, 0xf0, 0x11, 0x00


	//----- nvinfo : EIATTR_KPARAM_INFO
	.align		4
.L_15095:
        /*0018*/ 	.byte	0x04, 0x17
        /*001a*/ 	.short	(.L_15097 - .L_15096)
.L_15096:
        /*001c*/ 	.word	0x00000000
        /*0020*/ 	.short	0x0004
        /*0022*/ 	.short	0x001c
        /*0024*/ 	.byte	0x00, 0xf0, 0x11, 0x00


	//----- nvinfo : EIATTR_KPARAM_INFO
	.align		4
.L_15097:
        /*0028*/ 	.byte	0x04, 0x17
        /*002a*/ 	.short	(.L_15099 - .L_15098)
.L_15098:
        /*002c*/ 	.word	0x00000000
        /*0030*/ 	.short	0x0003
        /*0032*/ 	.short	0x0018
        /*0034*/ 	.byte	0x00, 0xf0, 0x11, 0x00


	//----- nvinfo : EIATTR_KPARAM_INFO
	.align		4
.L_15099:
        /*0038*/ 	.byte	0x04, 0x17
        /*003a*/ 	.short	(.L_15101 - .L_15100)
.L_15100:
        /*003c*/ 	.word	0x00000000
        /*0040*/ 	.short	0x0002
        /*0042*/ 	.short	0x0010
        /*0044*/ 	.byte	0x00, 0xf5, 0x21, 0x00


	//----- nvinfo : EIATTR_KPARAM_INFO
	.align		4
.L_15101:
        /*0048*/ 	.byte	0x04, 0x17
        /*004a*/ 	.short	(.L_15103 - .L_15102)
.L_15102:
        /*004c*/ 	.word	0x00000000
        /*0050*/ 	.short	0x0001
        /*0052*/ 	.short	0x0008
        /*0054*/ 	.byte	0x00, 0xf5, 0x21, 0x00


	//----- nvinfo : EIATTR_KPARAM_INFO
	.align		4
.L_15103:
        /*0058*/ 	.byte	0x04, 0x17
        /*005a*/ 	.short	(.L_15105 - .L_15104)
.L_15104:
        /*005c*/ 	.word	0x00000000
        /*0060*/ 	.short	0x0000
        /*0062*/ 	.short	0x0000
        /*0064*/ 	.byte	0x00, 0xf5, 0x21, 0x00


	//----- nvinfo : EIATTR_SPARSE_MMA_MASK
	.align		4
.L_15105:
        /*0068*/ 	.byte	0x03, 0x50
        /*006a*/ 	.short	0x0000


	//----- nvinfo : EIATTR_MAXREG_COUNT
	.align		4
        /*006c*/ 	.byte	0x03, 0x1b
        /*006e*/ 	.short	0x00ff


	//----- nvinfo : EIATTR_NUM_BARRIERS
	.align		4
        /*0070*/ 	.byte	0x02, 0x4c
        /*0072*/ 	.byte	0x01
	.zero		1


	//----- nvinfo : EIATTR_MERCURY_ISA_VERSION
	.align		4
        /*0074*/ 	.byte	0x03, 0x5f
        /*0076*/ 	.short	0x0101


	//----- nvinfo : EIATTR_VRC_CTA_INIT_COUNT
	.align		4
        /*0078*/ 	.byte	0x02, 0x4a
	.zero		1
	.zero		1


	//----- nvinfo : EIATTR_EXIT_INSTR_OFFSETS
	.align		4
        /*007c*/ 	.byte	0x04, 0x1c
        /*007e*/ 	.short	(.L_15107 - .L_15106)


	//   ....[0]....
.L_15106:
        /*0080*/ 	.word	0x00000040


	//   ....[1]....
        /*0084*/ 	.word	0x00002500


	//----- nvinfo : EIATTR_CRS_STACK_SIZE
	.align		4
.L_15107:
        /*0088*/ 	.byte	0x04, 0x1e
        /*008a*/ 	.short	(.L_15109 - .L_15108)
.L_15108:
        /*008c*/ 	.word	0x00000000


	//----- nvinfo : EIATTR_CBANK_PARAM_SIZE
	.align		4
.L_15109:
        /*0090*/ 	.byte	0x03, 0x19
        /*0092*/ 	.short	0x0024


	//----- nvinfo : EIATTR_PARAM_CBANK
	.align		4
        /*0094*/ 	.byte	0x04, 0x0a
        /*0096*/ 	.short	(.L_15111 - .L_15110)
	.align		4
.L_15110:
        /*0098*/ 	.word	index@(.nv.constant0._ZN2at6native43_GLOBAL__N__9ae7fba5_10_SoftMax_cu_9f978f6327cunn_SpatialSoftMaxBackwardIN3c108BFloat16EfS4_NS1_26LogSoftMaxBackwardEpilogueEEEvPT_PKT1_SA_jjj)
        /*009c*/ 	.short	0x0380
        /*009e*/ 	.short	0x0024


	//----- nvinfo : EIATTR_SW_WAR
	.align		4
.L_15111:
        /*00a0*/ 	.byte	0x04, 0x36
        /*00a2*/ 	.short	(.L_15113 - .L_15112)
.L_15112:
        /*00a4*/ 	.word	0x00000008
.L_15113:


//--------------------- .nv.info._ZN2at6native43_GLOBAL__N__9ae7fba5_10_SoftMax_cu_9f978f6327cunn_SpatialSoftMaxBackwardIN3c104HalfEffNS1_26LogSoftMaxBackwardEpilogueEEEvPT_PKT1_SA_jjj --------------------------
	.section	.nv.info._ZN2at6native43_GLOBAL__N__9ae7fba5_10_SoftMax_cu_9f978f6327cunn_SpatialSoftMaxBackwardIN3c104HalfEffNS1_26LogSoftMaxBackwardEpilogueEEEvPT_PKT1_SA_jjj,"",@"SHT_CUDA_INFO"
	.sectionflags	@""
	.align	4


	//----- nvinfo : EIATTR_CUDA_API_VERSION
	.align		4
        /*0000*/ 	.byte	0x04, 0x37
        /*0002*/ 	.short	(.L_15115 - .L_15114)
.L_15114:
        /*0004*/ 	.word	0x00000082


	//----- nvinfo : EIATTR_KPARAM_INFO
	.align		4
.L_15115:
        /*0008*/ 	.byte	0x04, 0x17
        /*000a*/ 	.short	(.L_15117 - .L_15116)
.L_15116:
        /*000c*/ 	.word	0x00000000
        /*0010*/ 	.short	0x0005
        /*0012*/ 	.short	0x0020
        /*0014*/ 	.byte	0x00, 0xf0, 0x11, 0x00


	//----- nvinfo : EIATTR_KPARAM_INFO
	.align		4
.L_15117:
        /*0018*/ 	.byte	0x04, 0x17
        /*001a*/ 	.short	(.L_15119 - .L_15118)
.L_15118:
        /*001c*/ 	.word	0x00000000
        /*0020*/ 	.short	0x0004
        /*0022*/ 	.short	0x001c
        /*0024*/ 	.byte	0x00, 0xf0, 0x11, 0x00


	//----- nvinfo : EIATTR_KPARAM_INFO
	.align		4
.L_15119:
        /*0028*/ 	.byte	0x04, 0x17
        /*002a*/ 	.short	(.L_15121 - .L_15120)
.L_15120:
        /*002c*/ 	.word	0x00000000
        /*0030*/ 	.short	0x0003
        /*0032*/ 	.short	0x0018
        /*0034*/ 	.byte	0x00, 0xf0, 0x11, 0x00


	//----- nvinfo : EIATTR_KPARAM_INFO
	.align		4
.L_15121:
        /*0038*/ 	.byte	0x04, 0x17
        /*003a*/ 	.short	(.L_15123 - .L_15122)
.L_15122:
        /*003c*/ 	.word	0x00000000
        /*0040*/ 	.short	0x0002
        /*0042*/ 	.short	0x0010
        /*0044*/ 	.byte	0x00, 0xf5, 0x21, 0x00


	//----- nvinfo : EIATTR_KPARAM_INFO
	.align		4
.L_15123:
        /*0048*/ 	.byte	0x04, 0x17
        /*004a*/ 	.short	(.L_15125 - .L_15124)
.L_15124:
        /*004c*/ 	.word	0x00000000
        /*0050*/ 	.short	0x0001
        /*0052*/ 	.short	0x0008
        /*0054*/ 	.byte	0x00, 0xf5, 0x21, 0x00


	//----- nvinfo : EIATTR_KPARAM_INFO
	.align		4
.L_15125:
        /*0058*/ 	.byte	0x04, 0x17
        /*005a*/ 	.short	(.L_15127 - .L_15126)
.L_15126:
        /*005c*/ 	.word	0x00000000
        /*0060*/ 	.short	0x0000
        /*0062*/ 	.short	0x0000
        /*0064*/ 	.byte	0x00, 0xf5, 0x21, 0x00


	//----- nvinfo : EIATTR_SPARSE_MMA_MASK
	.align		4
.L_15127:
        /*0068*/ 	.byte	0x03, 0x50
        /*006a*/ 	.short	0x0000


	//----- nvinfo : EIATTR_MAXREG_COUNT
	.align		4
        /*006c*/ 	.byte	0x03, 0x1b
        /*006e*/ 	.short	0x00ff


	//----- nvinfo : EIATTR_NUM_BARRIERS
	.align		4
        /*0070*/ 	.byte	0x02, 0x4c
        /*0072*/ 	.byte	0x01
	.zero		1


	//----- nvinfo : EIATTR_MERCURY_ISA_VERSION
	.align		4
        /*0074*/ 	.byte	0x03, 0x5f
        /*0076*/ 	.short	0x0101


	//----- nvinfo : EIATTR_VRC_CTA_INIT_COUNT
	.align		4
        /*0078*/ 	.byte	0x02, 0x4a
	.zero		1
	.zero		1


	//----- nvinfo : EIATTR_EXIT_INSTR_OFFSETS
	.align		4
        /*007c*/ 	.byte	0x04, 0x1c
        /*007e*/ 	.short	(.L_15129 - .L_15128)


	//   ....[0]....
.L_15128:
        /*0080*/ 	.word	0x00000040


	//   ....[1]....
        /*0084*/ 	.word	0x00002100


	//----- nvinfo : EIATTR_CRS_STACK_SIZE
	.align		4
.L_15129:
        /*0088*/ 	.byte	0x04, 0x1e
        /*008a*/ 	.short	(.L_15131 - .L_15130)
.L_15130:
        /*008c*/ 	.word	0x00000000


	//----- nvinfo : EIATTR_CBANK_PARAM_SIZE
	.align		4
.L_15131:
        /*0090*/ 	.byte	0x03, 0x19
        /*0092*/ 	.short	0x0024


	//----- nvinfo : EIATTR_PARAM_CBANK
	.align		4
        /*0094*/ 	.byte	0x04, 0x0a
        /*0096*/ 	.short	(.L_15133 - .L_15132)
	.align		4
.L_15132:
        /*0098*/ 	.word	index@(.nv.constant0._ZN2at6native43_GLOBAL__N__9ae7fba5_10_SoftMax_cu_9f978f6327cunn_SpatialSoftMaxBackwardIN3c104HalfEffNS1_26LogSoftMaxBackwardEpilogueEEEvPT_PKT1_SA_jjj)
        /*009c*/ 	.short	0x0380
        /*009e*/ 	.short	0x0024


	//----- nvinfo : EIATTR_SW_WAR
	.align		4
.L_15133:
        /*00a0*/ 	.byte	0x04, 0x36
        /*00a2*/ 	.short	(.L_15135 - .L_15134)
.L_15134:
        /*00a4*/ 	.word	0x00000008
.L_15135:


//--------------------- .nv.info._ZN2at6native43_GLOBAL__N__9ae7fba5_10_SoftMax_cu_9f978f6327cunn_SpatialSoftMaxBackwardIN3c104HalfEfS4_NS1_26LogSoftMaxBackwardEpilogueEEEvPT_PKT1_SA_jjj --------------------------
	.section	.nv.info._ZN2at6native43_GLOBAL__N__9ae7fba5_10_SoftMax_cu_9f978f6327cunn_SpatialSoftMaxBackwardIN3c104HalfEfS4_NS1_26LogSoftMaxBackwardEpilogueEEEvPT_PKT1_SA_jjj,"",@"SHT_CUDA_INFO"
	.sectionflags	@""
	.align	4


	//----- nvinfo : EIATTR_CUDA_API_VERSION
	.align		4
        /*0000*/ 	.byte	0x04, 0x37
        /*0002*/ 	.short	(.L_15137 - .L_15136)
.L_15136:
        /*0004*/ 	.word	0x00000082


	//----- nvinfo : EIATTR_KPARAM_INFO
	.align		4
.L_15137:
        /*0008*/ 	.byte	0x04, 0x17
        /*000a*/ 	.short	(.L_15139 - .L_15138)
.L_15138:
        /*000c*/ 	.word	0x00000000
        /*0010*/ 	.short	0x0005
        /*0012*/ 	.short	0x0020
        /*0014*/ 	.byte	0x00, 0xf0, 0x11, 0x00


	//----- nvinfo : EIATTR_KPARAM_INFO
	.align		4
.L_15139:
        /*0018*/ 	.byte	0x04, 0x17
        /*001a*/ 	.short	(.L_15141 - .L_15140)
.L_15140:
        /*001c*/ 	.word	0x00000000
        /*0020*/ 	.short	0x0004
        /*0022*/ 	.short	0x001c
        /*0024*/ 	.byte	0x00, 0xf0, 0x11, 0x00


	//----- nvinfo : EIATTR_KPARAM_INFO
	.align		4
.L_15141:
        /*0028*/ 	.byte	0x04, 0x17
        /*002a*/ 	.short	(.L_15143 - .L_15142)
.L_15142:
        /*002c*/ 	.word	0x00000000
        /*0030*/ 	.short	0x0003
        /*0032*/ 	.short	0x0018
        /*0034*/ 	.byte	0x00, 0xf0, 0x11, 0x00


	//----- nvinfo : EIATTR_KPARAM_INFO
	.align		4
.L_15143:
        /*0038*/ 	.byte	0x04, 0x17
        /*003a*/ 	.short	(.L_15145 - .L_15144)
.L_15144:
        /*003c*/ 	.word	0x00000000
        /*0040*/ 	.short	0x0002
        /*0042*/ 	.short	0x0010
        /*0044*/ 	.byte	0x00, 0xf5, 0x21, 0x00


	//----- nvinfo : EIATTR_KPARAM_INFO
	.align		4
.L_15145:
        /*0048*/ 	.byte	0x04, 0x17
        /*004a*/ 	.short	(.L_15147 - .L_15146)
.L_15146:
        /*004c*/ 	.word	0x00000000
        /*0050*/ 	.short	0x0001
        /*0052*/ 	.short	0x0008
        /*0054*/ 	.byte	0x00, 0xf5, 0x21, 0x00


	//----- nvinfo : EIATTR_KPARAM_INFO
	.align		4
.L_15147:
        /*0058*/ 	.byte	0x04, 0x17
        /*005a*/ 	.short	(.L_15149 - .L_15148)
.L_15148:
        /*005c*/ 	.word	0x00000000
        /*0060*/ 	.short	0x0000
        /*0062*/ 	.short	0x0000
        /*0064*/ 	.byte	0x00, 0xf5, 0x21, 0x00


	//----- nvinfo : EIATTR_SPARSE_MMA_MASK
	.align		4
.L_15149:
        /*0068*/ 	.byte	0x03, 0x50
        /*006a*/ 	.short	0x0000


	//----- nvinfo : EIATTR_MAXREG_COUNT
	.align		4
        /*006c*/ 	.byte	0x03, 0x1b
        /*006e*/ 	.short	0x00ff


	//----- nvinfo : EIATTR_NUM_BARRIERS
	.align		4
        /*0070*/ 	.byte	0x02, 0x4c
        /*0072*/ 	.byte	0x01
	.zero		1


	//----- nvinfo : EIATTR_MERCURY_ISA_VERSION
	.align		4
        /*0074*/ 	.byte	0x03, 0x5f
        /*0076*/ 	.short	0x0101


	//----- nvinfo : EIATTR_VRC_CTA_INIT_COUNT
	.align		4
        /*0078*/ 	.byte	0x02, 0x4a
	.zero		1
	.zero		1


	//----- nvinfo : EIATTR_EXIT_INSTR_OFFSETS
	.align		4
        /*007c*/ 	.byte	0x04, 0x1c
        /*007e*/ 	.short	(.L_15151 - .L_15150)


	//   ....[0]....
.L_15150:
        /*0080*/ 	.word	0x00000040


	//   ....[1]....
        /*0084*/ 	.word	0x00002500


	//----- nvinfo : EIATTR_CRS_STACK_SIZE
	.align		4
.L_15151:
        /*0088*/ 	.byte	0x04, 0x1e
        /*008a*/ 	.short	(.L_15153 - .L_15152)
.L_15152:
        /*008c*/ 	.word	0x00000000


	//----- nvinfo : EIATTR_CBANK_PARAM_SIZE
	.align		4
.L_15153:
        /*0090*/ 	.byte	0x03, 0x19
        /*0092*/ 	.short	0x0024


	//----- nvinfo : EIATTR_PARAM_CBANK
	.align		4
        /*0094*/ 	.byte	0x04, 0x0a
        /*0096*/ 	.short	(.L_15155 - .L_15154)
	.align		4
.L_15154:
        /*0098*/ 	.word	index@(.nv.constant0._ZN2at6native43_GLOBAL__N__9ae7fba5_10_SoftMax_cu_9f978f6327cunn_SpatialSoftMaxBackwardIN3c104HalfEfS4_NS1_26LogSoftMaxBackwardEpilogueEEEvPT_PKT1_SA_jjj)
        /*009c*/ 	.short	0x0380
        /*009e*/ 	.short	0x0024


	//----- nvinfo : EIATTR_SW_WAR
	.align		4
.L_15155:
        /*00a0*/ 	.byte	0x04, 0x36
        /*00a2*/ 	.short	(.L_15157 - .L_15156)
.L_15156:
        /*00a4*/ 	.word	0x00000008
.L_15157:


//--------------------- .nv.info._ZN2at6native43_GLOBAL__N__9ae7fba5_10_SoftMax_cu_9f978f6327cunn_SpatialSoftMaxBackwardIfffNS1_26LogSoftMaxBackwardEpilogueEEEvPT_PKT1_S8_jjj --------------------------
	.section	.nv.info._ZN2at6native43_GLOBAL__N__9ae7fba5_10_SoftMax_cu_9f978f6327cunn_SpatialSoftMaxBackwardIfffNS1_26LogSoftMaxBackwardEpilogueEEEvPT_PKT1_S8_jjj,"",@"SHT_CUDA_INFO"
	.sectionflags	@""
	.align	4


	//----- nvinfo : EIATTR_CUDA_API_VERSION
	.align		4
        /*0000*/ 	.byte	0x04, 0x37
        /*0002*/ 	.short	(.L_15159 - .L_15158)
.L_15158:
        /*0004*/ 	.word	0x00000082


	//----- nvinfo : EIATTR_KPARAM_INFO
	.align		4
.L_15159:
        /*0008*/ 	.byte	0x04, 0x17
        /*000a*/ 	.short	(.L_15161 - .L_15160)
.L_15160:
        /*000c*/ 	.word	0x00000000
        /*0010*/ 	.short	0x0005
        /*0012*/ 	.short	0x0020
        /*0014*/ 	.byte	0x00, 0xf0, 0x11, 0x00


	//----- nvinfo : EIATTR_KPARAM_INFO
	.align		4
.L_15161:
        /*0018*/ 	.byte	0x04, 0x17
        /*001a*/ 	.short	(.L_15163 - .L_15162)
.L_15162:
        /*001c*/ 	.word	0x00000000
        /*0020*/ 	.short	0x0004
        /*0022*/ 	.short	0x001c
        /*0024*/ 	.byte	0x00, 0xf0, 0x11, 0x00


	//----- nvinfo : EIATTR_KPARAM_INFO
	.align		4
.L_15163:
        /*0028*/ 	.byte	0x04, 0x17
        /*002a*/ 	.short	(.L_15165 - .L_15164)
.L_15164:
        /*002c*/ 	.word	0x00000000
        /*0030*/ 	.short	0x0003
        /*0032*/ 	.short	0x0018
        /*0034*/ 	.byte	0x00, 0xf0, 0x11, 0x00


	//----- nvinfo : EIATTR_KPARAM_INFO
	.align		4
.L_15165:
        /*0038*/ 	.byte	0x04, 0x17
        /*003a*/ 	.short	(.L_15167 - .L_15166)
.L_15166:
        /*003c*/ 	.word	0x00000000
        /*0040*/ 	.short	0x0002
        /*0042*/ 	.short	0x0010
        /*0044*/ 	.byte	0x00, 0xf5, 0x21, 0x00


	//----- nvinfo : EIATTR_KPARAM_INFO
	.align		4
.L_15167:
        /*0048*/ 	.byte	0x04, 0x17
        /*004a*/ 	.short	(.L_15169 - .L_15168)
.L_15168:
        /*004c*/ 	.word	0x00000000
        /*0050*/ 	.short	0x0001
        /*0052*/ 	.short	0x0008
        /*0054*/ 	.byte	0x00, 0xf5, 0x21, 0x00


	//----- nvinfo : EIATTR_KPARAM_INFO
	.align		4
.L_15169:
        /*0058*/ 	.byte	0x04, 0x17
        /*005a*/ 	.short	(.L_15171 - .L_15170)
.L_15170:
        /*005c*/ 	.word	0x00000000
        /*0060*/ 	.short	0x0000
        /*0062*/ 	.short	0x0000
        /*0064*/ 	.byte	0x00, 0xf5, 0x21, 0x00


	//----- nvinfo : EIATTR_SPARSE_MMA_MASK
	.align		4
.L_15171:
        /*0068*/ 	.byte	0x03, 0x50
        /*006a*/ 	.short	0x0000


	//----- nvinfo : EIATTR_MAXREG_COUNT
	.align		4
        /*006c*/ 	.byte	0x03, 0x1b
        /*006e*/ 	.short	0x00ff


	//----- nvinfo : EIATTR_NUM_BARRIERS
	.align		4
        /*0070*/ 	.byte	0x02, 0x4c
        /*0072*/ 	.byte	0x01
	.zero		1


	//----- nvinfo : EIATTR_MERCURY_ISA_VERSION
	.align		4
        /*0074*/ 	.byte	0x03, 0x5f
        /*0076*/ 	.short	0x0101


	//----- nvinfo : EIATTR_VRC_CTA_INIT_COUNT
	.align		4
        /*0078*/ 	.byte	0x02, 0x4a
	.zero		1
	.zero		1


	//----- nvinfo : EIATTR_EXIT_INSTR_OFFSETS
	.align		4
        /*007c*/ 	.byte	0x04, 0x1c
        /*007e*/ 	.short	(.L_15173 - .L_15172)


	//   ....[0]....
.L_15172:
        /*0080*/ 	.word	0x00000040


	//   ....[1]....
        /*0084*/ 	.word	0x00001f50


	//----- nvinfo : EIATTR_CRS_STACK_SIZE
	.align		4
.L_15173:
        /*0088*/ 	.byte	0x04, 0x1e
        /*008a*/ 	.short	(.L_15175 - .L_15174)
.L_15174:
        /*008c*/ 	.word	0x00000000


	//----- nvinfo : EIATTR_CBANK_PARAM_SIZE
	.align		4
.L_15175:
        /*0090*/ 	.byte	0x03, 0x19
        /*0092*/ 	.short	0x0024


	//----- nvinfo : EIATTR_PARAM_CBANK
	.align		4
        /*0094*/ 	.byte	0x04, 0x0a
        /*0096*/ 	.short	(.L_15177 - .L_15176)
	.align		4
.L_15176:
        /*0098*/ 	.word	index@(.nv.constant0._ZN2at6native43_GLOBAL__N__9ae7fba5_10_SoftMax_cu_9f978f6327cunn_SpatialSoftMaxBackwardIfffNS1_26LogSoftMaxBackwardEpilogueEEEvPT_PKT1_S8_jjj)
        /*009c*/ 	.short	0x0380
        /*009e*/ 	.short	0x0024


	//----- nvinfo : EIATTR_SW_WAR
	.align		4
.L_15177:
        /*00a0*/ 	.byte	0x04, 0x36
        /*00a2*/ 	.short	(.L_15179 - .L_15178)
.L_15178:
        /*00a4*/ 	.word	0x00000008
.L_15179:


//--------------------- .nv.info._ZN2at6native43_GLOBAL__N__9ae7fba5_10_SoftMax_cu_9f978f6327cunn_SpatialSoftMaxBackwardIdddNS1_26LogSoftMaxBackwardEpilogueEEEvPT_PKT1_S8_jjj --------------------------
	.section	.nv.info._ZN2at6native43_GLOBAL__N__9ae7fba5_10_SoftMax_cu_9f978f6327cunn_SpatialSoftMaxBackwardIdddNS1_26LogSoftMaxBackwardEpilogueEEEvPT_PKT1_S8_jjj,"",@"SHT_CUDA_INFO"
	.sectionflags	@""
	.align	4


	//----- nvinfo : EIATTR_CUDA_API_VERSION
	.align		4
        /*0000*/ 	.byte	0x04, 0x37
        /*0002*/ 	.short	(.L_15181 - .L_15180)
.L_15180:
        /*0004*/ 	.word	0x00000082


	//----- nvinfo : EIATTR_KPARAM_INFO
	.align		4
.L_15181:
        /*0008*/ 	.byte	0x04, 0x17
        /*000a*/ 	.short	(.L_15183 - .L_15182)
.L_15182:
        /*000c*/ 	.word	0x00000000
        /*0010*/ 	.short	0x0005
        /*0012*/ 	.short	0x0020
        /*0014*/ 	.byte	0x00, 0xf0, 0x11, 0x00


	//----- nvinfo : EIATTR_KPARAM_INFO
	.align		4
.L_15183:
        /*0018*/ 	.byte	0x04, 0x17
        /*001a*/ 	.short	(.L_15185 - .L_15184)
.L_15184:
        /*001c*/ 	.word	0x00000000
        /*0020*/ 	.short	0x0004
        /*0022*/ 	.short	0x001c
        /*0024*/ 	.byte	0x00, 0xf0, 0x11, 0x00


	//----- nvinfo : EIATTR_KPARAM_INFO
	.align		4
.L_15185:
        /*0028*/ 	.byte	0x04, 0x17
        /*002a*/ 	.short	(.L_15187 - .L_15186)
.L_15186:
        /*002c*/ 	.word	0x00000000
        /*0030*/ 	.short	0x0003
        /*0032*/ 	.short	0x0018
        /*0034*/ 	.byte	0x00, 0xf0, 0x11, 0x00


	//----- nvinfo : EIATTR_KPARAM_INFO
	.align		4
.L_15187:
        /*0038*/ 	.byte	0x04, 0x17
        /*003a*/ 	.short	(.L_15189 - .L_15188)
.L_15188:
        /*003c*/ 	.word	0x00000000
        /*0040*/ 	.short	0x0002
        /*0042*/ 	.short	0x0010
        /*0044*/ 	.byte	0x00, 0xf5, 0x21, 0x00


	//----- nvinfo : EIATTR_KPARAM_INFO
	.align		4
.L_15189:
        /*0048*/ 	.byte	0x04, 0x17
        /*004a*/ 	.short	(.L_15191 - .L_15190)
.L_15190:
        /*004c*/ 	.word	0x00000000
        /*0050*/ 	.short	0x0001
        /*0052*/ 	.short	0x0008
        /*0054*/ 	.byte	0x00, 0xf5, 0x21, 0x00


	//----- nvinfo : EIATTR_KPARAM_INFO
	.align		4
.L_15191:
        /*0058*/ 	.byte	0x04, 0x17
        /*005a*/ 	.short	(.L_15193 - .L_15192)
.L_15192:
        /*005c*/ 	.word	0x00000000
        /*0060*/ 	.short	0x0000
        /*0062*/ 	.short	0x0000
        /*0064*/ 	.byte	0x00, 0xf5, 0x21, 0x00


	//----- nvinfo : EIATTR_SPARSE_MMA_MASK
	.align		4
.L_15193:
        /*0068*/ 	.byte	0x03, 0x50
        /*006a*/ 	.short	0x0000


	//----- nvinfo : EIATTR_MAXREG_COUNT
	.align		4
        /*006c*/ 	.byte	0x03, 0x1b
        /*006e*/ 	.short	0x00ff


	//----- nvinfo : EIATTR_NUM_BARRIERS
	.align		4
        /*0070*/ 	.byte	0x02, 0x4c
        /*0072*/ 	.byte	0x01
	.zero		1


	//----- nvinfo : EIATTR_MERCURY_ISA_VERSION
	.align		4
        /*0074*/ 	.byte	0x03, 0x5f
        /*0076*/ 	.short	0x0101


	//----- nvinfo : EIATTR_VRC_CTA_INIT_COUNT
	.align		4
        /*0078*/ 	.byte	0x02, 0x4a
	.zero		1
	.zero		1


	//----- nvinfo : EIATTR_EXIT_INSTR_OFFSETS
	.align		4
        /*007c*/ 	.byte	0x04, 0x1c
        /*007e*/ 	.short	(.L_15195 - .L_15194)


	//   ....[0]....
.L_15194:
        /*0080*/ 	.word	0x00000040


	//   ....[1]....
        /*0084*/ 	.word	0x00002350


	//----- nvinfo : EIATTR_CRS_STACK_SIZE
	.align		4
.L_15195:
        /*0088*/ 	.byte	0x04, 0x1e
        /*008a*/ 	.short	(.L_15197 - .L_15196)
.L_15196:
        /*008c*/ 	.word	0x00000000


	//----- nvinfo : EIATTR_CBANK_PARAM_SIZE
	.align		4
.L_15197:
        /*0090*/ 	.byte	0x03, 0x19
        /*0092*/ 	.short	0x0024


	//----- nvinfo : EIATTR_PARAM_CBANK
	.align		4
        /*0094*/ 	.byte	0x04, 0x0a
        /*0096*/ 	.short	(.L_15199 - .L_15198)
	.align		4
.L_15198:
        /*0098*/ 	.word	index@(.nv.constant0._ZN2at6native43_GLOBAL__N__9ae7fba5_10_SoftMax_cu_9f978f6327cunn_SpatialSoftMaxBackwardIdddNS1_26LogSoftMaxBackwardEpilogueEEEvPT_PKT1_S8_jjj)
        /*009c*/ 	.short	0x0380
        /*009e*/ 	.short	0x0024


	//----- nvinfo : EIATTR_SW_WAR
	.align		4
.L_15199:
        /*00a0*/ 	.byte	0x04, 0x36
        /*00a2*/ 	.short	(.L_15201 - .L_15200)
.L_15200:
        /*00a4*/ 	.word	0x00000008
.L_15201:


//--------------------- .nv.info._ZN2at6native43_GLOBAL__N__9ae7fba5_10_SoftMax_cu_9f978f6320cunn_SoftMaxBackwardILi4EN3c108BFloat16EffNS1_26LogSoftMaxBackwardEpilogueEEEvPT0_PKT2_SA_l --------------------------
	.section	.nv.info._ZN2at6native43_GLOBAL__N__9ae7fba5_10_SoftMax_cu_9f978f6320cunn_SoftMaxBackwardILi4EN3c108BFloat16EffNS1_26LogSoftMaxBackwardEpilogueEEEvPT0_PKT2_SA_l,"",@"SHT_CUDA_INFO"
	.sectionflags	@""
	.align	4


	//----- nvinfo : EIATTR_CUDA_API_VERSION
	.align		4
        /*0000*/ 	.byte	0x04, 0x37
        /*0002*/ 	.short	(.L_15203 - .L_15202)
.L_15202:
        /*0004*/ 	.word	0x00000082


	//----- nvinfo : EIATTR_KPARAM_INFO
	.align		4
.L_15203:
        /*0008*/ 	.byte	0x04, 0x17
        /*000a*/ 	.short	(.L_15205 - .L_15204)
.L_15204:
        /*000c*/ 	.word	0x00000000
        /*0010*/ 	.short	0x0003
        /*0012*/ 	.short	0x0018
        /*0014*/ 	.byte	0x00, 0xf0, 0x21, 0x00


	//----- nvinfo : EIATTR_KPARAM_INFO
	.align		4
.L_15205:
        /*0018*/ 	.byte	0x04, 0x17
        /*001a*/ 	.short	(.L_15207 - .L_15206)
.L_15206:
        /*001c*/ 	.word	0x00000000
        /*0020*/ 	.short	0x0002
        /*0022*/ 	.short	0x0010
        /*0024*/ 	.byte	0x00, 0xf5, 0x21, 0x00


	//----- nvinfo : EIATTR_KPARAM_INFO
	.align		4
.L_15207:
        /*0028*/ 	.byte	0x04, 0x17
        /*002a*/ 	.short	(.L_15209 - .L_15208)
.L_15208:
        /*002c*/ 	.word	0x00000000
        /*0030*/ 	.short	0x0001
        /*0032*/ 	.short	0x0008
        /*0034*/ 	.byte	0x00, 0xf5, 0x21, 0x00


	//----- nvinfo : EIATTR_KPARAM_INFO
	.align		4
.L_15209:
        /*0038*/ 	.byte	0x04, 0x17
        /*003a*/ 	.short	(.L_15211 - .L_15210)
.L_15210:
        /*003c*/ 	.word	0x00000000
        /*0040*/ 	.short	0x0000
        /*0042*/ 	.short	0x0000
        /*0044*/ 	.byte	0x00, 0xf5, 0x21, 0x00


	//----- nvinfo : EIATTR_SPARSE_MMA_MASK
	.align		4
.L_15211:
        /*0048*/ 	.byte	0x03, 0x50
        /*004a*/ 	.short	0x0000


	//----- nvinfo : EIATTR_MAXREG_COUNT
	.align		4
        /*004c*/ 	.byte	0x03, 0x1b
        /*004e*/ 	.short	0x00ff


	//----- nvinfo : EIATTR_NUM_BARRIERS
	.align		4
        /*0050*/ 	.byte	0x02, 0x4c
        /*0052*/ 	.byte	0x01
	.zero		1


	//----- nvinfo : EIATTR_MERCURY_ISA_VERSION
	.align		4
        /*0054*/ 	.byte	0x03, 0x5f
        /*0056*/ 	.short	0x0101


	//----- nvinfo : EIATTR_COOP_GROUP_MASK_REGIDS
	.align		4
        /*0058*/ 	.byte	0x04, 0x29
        /*005a*/ 	.short	(.L_15213 - .L_15212)


	//   ....[0]....
.L_15212:
        /*005c*/ 	.word	0x05000002


	//----- nvinfo : EIATTR_COOP_GROUP_INSTR_OFFSETS
	.align		4
.L_15213:
        /*0060*/ 	.byte	0x04, 0x28
        /*0062*/ 	.short	(.L_15215 - .L_15214)


	//   ....[0]....
.L_15214:
        /*0064*/ 	.word	0x00001760


	//----- nvinfo : EIATTR_VRC_CTA_INIT_COUNT
	.align		4
.L_15215:
        /*0068*/ 	.byte	0x02, 0x4a
	.zero		1
	.zero		1


	//----- nvinfo : EIATTR_EXIT_INSTR_OFFSETS
	.align		4
        /*006c*/ 	.byte	0x04, 0x1c
        /*006e*/ 	.short	(.L_15217 - .L_15216)


	//   ....[0]....
.L_15216:
        /*0070*/ 	.word	0x000023e0


	//   ....[1]....
        /*0074*/ 	.word	0x000024c0


	//   ....[2]....
        /*0078*/ 	.word	0x00002c40


	//   ....[3]....
        /*007c*/ 	.word	0x00003430


	//   ....[4]....
        /*0080*/ 	.word	0x000038a0


	//   ....[5]....
        /*0084*/ 	.word	0x00003d60


	//   ....[6]....
        /*0088*/ 	.word	0x00003e40


	//   ....[7]....
        /*008c*/ 	.word	0x00004ee0


	//   ....[8]....
        /*0090*/ 	.word	0x000054f0


	//   ....[9]....
        /*0094*/ 	.word	0x00005c70


	//----- nvinfo : EIATTR_CRS_STACK_SIZE
	.align		4
.L_15217:
        /*0098*/ 	.byte	0x04, 0x1e
        /*009a*/ 	.short	(.L_15219 - .L_15218)
.L_15218:
        /*009c*/ 	.word	0x00000000


	//----- nvinfo : EIATTR_CBANK_PARAM_SIZE
	.align		4
.L_15219:
        /*00a0*/ 	.byte	0x03, 0x19
        /*00a2*/ 	.short	0x0020


	//----- nvinfo : EIATTR_PARAM_CBANK
	.align		4
        /*00a4*/ 	.byte	0x04, 0x0a
        /*00a6*/ 	.short	(.L_15221 - .L_15220)
	.align		4
.L_15220:
        /*00a8*/ 	.word	index@(.nv.constant0._ZN2at6native43_GLOBAL__N__9ae7fba5_10_SoftMax_cu_9f978f6320cunn_SoftMaxBackwardILi4EN3c108BFloat16EffNS1_26LogSoftMaxBackwardEpilogueEEEvPT0_PKT2_SA_l)
        /*00ac*/ 	.short	0x0380
        /*00ae*/ 	.short	0x0020


	//----- nvinfo : EIATTR_SW_WAR
	.align		4
.L_15221:
        /*00b0*/ 	.byte	0x04, 0x36
        /*00b2*/ 	.short	(.L_15223 - .L_15222)
.L_15222:
        /*00b4*/ 	.word	0x00000008
.L_15223:


//--------------------- .nv.info._ZN2at6native43_GLOBAL__N__9ae7fba5_10_SoftMax_cu_9f978f6324cunn_SoftMaxBackwardSmemILi4EN3c108BFloat16EffNS1_26LogSoftMaxBackwardEpilogueEEEvPT0_PKT2_SA_l --------------------------
	.section	.nv.info._ZN2at6native43_GLOBAL__N__9ae7fba5_10_SoftMax_cu_9f978f6324cunn_SoftMaxBackwardSmemILi4EN3c108BFloat16EffNS1_26LogSoftMaxBackwardEpilogueEEEvPT0_PKT2_SA_l,"",@"SHT_CUDA_INFO"
	.sectionflags	@""
	.align	4


	//----- nvinfo : EIATTR_CUDA_API_VERSION
	.align		4
        /*0000*/ 	.byte	0x04, 0x37
        /*0002*/ 	.short	(.L_15225 - .L_15224)
.L_15224:
        /*0004*/ 	.word	0x00000082


	//----- nvinfo : EIATTR_KPARAM_INFO
	.align		4
.L_15225:
        /*0008*/ 	.byte	0x04, 0x17
        /*000a*/ 	.short	(.L_15227 - .L_15226)
.L_15226:
        /*000c*/ 	.word	0x00000000
        /*0010*/ 	.short	0x0003
        /*0012*/ 	.short	0x0018
        /*0014*/ 	.byte	0x00, 0xf0, 0x21, 0x00


	//----- nvinfo : EIATTR_KPARAM_INFO
	.align		4
.L_15227:
        /*0018*/ 	.byte	0x04, 0x17
        /*001a*/ 	.short	(.L_15229 - .L_15228)
.L_15228:
        /*001c*/ 	.word	0x00000000
        /*0020*/ 	.short	0x0002
        /*0022*/ 	.short	0x0010
        /*0024*/ 	.byte	0x00, 0xf5, 0x21, 0x00


	//----- nvinfo : EIATTR_KPARAM_INFO
	.align		4
.L_15229:
        /*0028*/ 	.byte	0x04, 0x17
        /*002a*/ 	.short	(.L_15231 - .L_15230)
.L_15230:
        /*002c*/ 	.word	0x00000000
        /*0030*/ 	.short	0x0001
        /*0032*/ 	.short	0x0008
        /*0034*/ 	.byte	0x00, 0xf5, 0x21, 0x00


	//----- nvinfo : EIATTR_KPARAM_INFO
	.align		4
.L_15231:
        /*0038*/ 	.byte	0x04, 0x17
        /*003a*/ 	.short	(.L_15233 - .L_15232)
.L_15232:
        /*003c*/ 	.word	0x00000000
        /*0040*/ 	.short	0x0000
        /*0042*/ 	.short	0x0000
        /*0044*/ 	.byte	0x00, 0xf5, 0x21, 0x00


	//----- nvinfo : EIATTR_SPARSE_MMA_MASK
	.align		4
.L_15233:
        /*0048*/ 	.byte	0x03, 0x50
        /*004a*/ 	.short	0x0000


	//----- nvinfo : EIATTR_MAXREG_COUNT
	.align		4
        /*004c*/ 	.byte	0x03, 0x1b
        /*004e*/ 	.short	0x00ff


	//----- nvinfo : EIATTR_NUM_BARRIERS
	.align		4
        /*0050*/ 	.byte	0x02, 0x4c
        /*0052*/ 	.byte	0x01
	.zero		1


	//----- nvinfo : EIATTR_MERCURY_ISA_VERSION
	.align		4
        /*0054*/ 	.byte	0x03, 0x5f
        /*0056*/ 	.short	0x0101


	//----- nvinfo : EIATTR_COOP_GROUP_MASK_REGIDS
	.align		4
        /*0058*/ 	.byte	0x04, 0x29
        /*005a*/ 	.short	(.L_15235 - .L_15234)


	//   ....[0]....
.L_15234:
        /*005c*/ 	.word	0xffffffff


	//   ....[1]....
        /*0060*/ 	.word	0xffffffff


	//   ....[2]....
        /*0064*/ 	.word	0xffffffff


	//   ....[3]....
        /*0068*/ 	.word	0xffffffff


	//   ....[4]....
        /*006c*/ 	.word	0xffffffff


	//   ....[5]....
        /*0070*/ 	.word	0xffffffff


	//   ....[6]....
        /*0074*/ 	.word	0xffffffff


	//   ....[7]....
        /*0078*/ 	.word	0xffffffff


	//   ....[8]....
        /*007c*/ 	.word	0xffffffff


	//   ....[9]....
        /*0080*/ 	.word	0xffffffff


	//   ....[10]....
        /*0084*/ 	.word	0x05000008


	//   ....[11]....
        /*0088*/ 	.word	0x05000008


	//   ....[12]....
        /*008c*/ 	.word	0x05000008


	//   ....[13]....
        /*0090*/ 	.word	0x05000008


	//   ....[14]....
        /*0094*/ 	.word	0x05000008


	//----- nvinfo : EIATTR_COOP_GROUP_INSTR_OFFSETS
	.align		4
.L_15235:
        /*0098*/ 	.byte	0x04, 0x28
        /*009a*/ 	.short	(.L_15237 - .L_15236)


	//   ....[0]....
.L_15236:
        /*009c*/ 	.word	0x000002e0


	//   ....[1]....
        /*00a0*/ 	.word	0x00000350


	//   ....[2]....
        /*00a4*/ 	.word	0x00000390


	//   ....[3]....
        /*00a8*/ 	.word	0x000003c0


	//   ....[4]....
        /*00ac*/ 	.word	0x000003e0


	//   ....[5]....
        /*00b0*/ 	.word	0x00000470


	//   ....[6]....
        /*00b4*/ 	.word	0x00000490


	//   ....[7]....
        /*00b8*/ 	.word	0x000004b0


	//   ....[8]....
        /*00bc*/ 	.word	0x000004d0


	//   ....[9]....
        /*00c0*/ 	.word	0x000004f0


	//   ....[10]....
        /*00c4*/ 	.word	0x000007a0


	//   ....[11]....
        /*00c8*/ 	.word	0x00000810


	//   ....[12]....
        /*00cc*/ 	.word	0x00000880


	//   ....[13]....
        /*00d0*/ 	.word	0x000008f0


	//   ....[14]....
        /*00d4*/ 	.word	0x00000960


	//----- nvinfo : EIATTR_VRC_CTA_INIT_COUNT
	.align		4
.L_15237:
        /*00d8*/ 	.byte	0x02, 0x4a
	.zero		1
	.zero		1


	//----- nvinfo : EIATTR_EXIT_INSTR_OFFSETS
	.align		4
        /*00dc*/ 	.byte	0x04, 0x1c
        /*00de*/ 	.short	(.L_15239 - .L_15238)


	//   ....[0]....
.L_15238:
        /*00e0*/ 	.word	0x00000550


	//   ....[1]....
        /*00e4*/ 	.word	0x00000750


	//----- nvinfo : EIATTR_CRS_STACK_SIZE
	.align		4
.L_15239:
        /*00e8*/ 	.byte	0x04, 0x1e
        /*00ea*/ 	.short	(.L_15241 - .L_15240)
.L_15240:
        /*00ec*/ 	.word	0x00000000


	//----- nvinfo : EIATTR_CBANK_PARAM_SIZE
	.align		4
.L_15241:
        /*00f0*/ 	.byte	0x03, 0x19
        /*00f2*/ 	.short	0x0020


	//----- nvinfo : EIATTR_PARAM_CBANK
	.align		4
        /*00f4*/ 	.byte	0x04, 0x0a
        /*00f6*/ 	.short	(.L_15243 - .L_15242)
	.align		4
.L_15242:
        /*00f8*/ 	.word	index@(.nv.constant0._ZN2at6native43_GLOBAL__N__9ae7fba5_10_SoftMax_cu_9f978f6324cunn_SoftMaxBackwardSmemILi4EN3c108BFloat16EffNS1_26LogSoftMaxBackwardEpilogueEEEvPT0_PKT2_SA_l)
        /*00fc*/ 	.short	0x0380
        /*00fe*/ 	.short	0x0020


	//----- nvinfo : EIATTR_SW_WAR
	.align		4
.L_15243:
        /*0100*/ 	.byte	0x04, 0x36
        /*0102*/ 	.short	(.L_15245 - .L_15244)
.L_15244:
        /*0104*/ 	.word	0x00000008
.L_15245:


//--------------------- .nv.info._ZN2at6native43_GLOBAL__N__9ae7fba5_10_SoftMax_cu_9f978f6320cunn_SoftMaxBackwardILi8EN3c108BFloat16EfS4_NS1_26LogSoftMaxBackwardEpilogueEEEvPT0_PKT2_SA_l --------------------------
	.section	.nv.info._ZN2at6native43_GLOBAL__N__9ae7fba5_10_SoftMax_cu_9f978f6320cunn_SoftMaxBackwardILi8EN3c108BFloat16EfS4_NS1_26LogSoftMaxBackwardEpilogueEEEvPT0_PKT2_SA_l,"",@"SHT_CUDA_INFO"
	.sectionflags	@""
	.align	4


	//----- nvinfo : EIATTR_CUDA_API_VERSION
	.align		4
        /*0000*/ 	.byte	0x04, 0x37
        /*0002*/ 	.short	(.L_15247 - .L_15246)
.L_15246:
        /*0004*/ 	.word	0x00000082


	//----- nvinfo : EIATTR_KPARAM_INFO
	.align		4
.L_15247:
        /*0008*/ 	.byte	0x04, 0x17
        /*000a*/ 	.short	(.L_15249 - .L_15248)
.L_15248:
        /*000c*/ 	.word	0x00000000
        /*0010*/ 	.short	0x0003
        /*0012*/ 	.short	0x0018
        /*0014*/ 	.byte	0x00, 0xf0, 0x21, 0x00


	//----- nvinfo : EIATTR_KPARAM_INFO
	.align		4
.L_15249:
        /*0018*/ 	.byte	0x04, 0x17
        /*001a*/ 	.short	(.L_15251 - .L_15250)
.L_15250:
        /*001c*/ 	.word	0x00000000
        /*0020*/ 	.short	0x0002
        /*0022*/ 	.short	0x0010
        /*0024*/ 	.byte	0x00, 0xf5, 0x21, 0x00


	//----- nvinfo : EIATTR_KPARAM_INFO
	.align		4
.L_15251:
        /*0028*/ 	.byte	0x04, 0x17
        /*002a*/ 	.short	(.L_15253 - .L_15252)
.L_15252:
        /*002c*/ 	.word	0x00000000
        /*0030*/ 	.short	0x0001
        /*0032*/ 	.short	0x0008
        /*0034*/ 	.byte	0x00, 0xf5, 0x21, 0x00


	//----- nvinfo : EIATTR_KPARAM_INFO
	.align		4
.L_15253:
        /*0038*/ 	.byte	0x04, 0x17
        /*003a*/ 	.short	(.L_15255 - .L_15254)
.L_15254:
        /*003c*/ 	.word	0x00000000
        /*0040*/ 	.short	0x0000
        /*0042*/ 	.short	0x0000
        /*0044*/ 	.byte	0x00, 0xf5, 0x21, 0x00


	//----- nvinfo : EIATTR_SPARSE_MMA_MASK
	.align		4
.L_15255:
        /*0048*/ 	.byte	0x03, 0x50
        /*004a*/ 	.short	0x0000


	//----- nvinfo : EIATTR_MAXREG_COUNT
	.align		4
        /*004c*/ 	.byte	0x03, 0x1b
        /*004e*/ 	.short	0x00ff


	//----- nvinfo : EIATTR_NUM_BARRIERS
	.align		4
        /*0050*/ 	.byte	0x02, 0x4c
        /*0052*/ 	.byte	0x01
	.zero		1


	//----- nvinfo : EIATTR_MERCURY_ISA_VERSION
	.align		4
        /*0054*/ 	.byte	0x03, 0x5f
        /*0056*/ 	.short	0x0101


	//----- nvinfo : EIATTR_COOP_GROUP_MASK_REGIDS
	.align		4
        /*0058*/ 	.byte	0x04, 0x29
        /*005a*/ 	.short	(.L_15257 - .L_15256)


	//   ....[0]....
.L_15256:
        /*005c*/ 	.word	0x05000003


	//----- nvinfo : EIATTR_COOP_GROUP_INSTR_OFFSETS
	.align		4
.L_15257:
        /*0060*/ 	.byte	0x04, 0x28
        /*0062*/ 	.short	(.L_15259 - .L_15258)


	//   ....[0]....
.L_15258:
        /*0064*/ 	.word	0x00001a10


	//----- nvinfo : EIATTR_VRC_CTA_INIT_COUNT
	.align		4
.L_15259:
        /*0068*/ 	.byte	0x02, 0x4a
	.zero		1
	.zero		1


	//----- nvinfo : EIATTR_EXIT_INSTR_OFFSETS
	.align		4
        /*006c*/ 	.byte	0x04, 0x1c
        /*006e*/ 	.short	(.L_15261 - .L_15260)


	//   ....[0]....
.L_15260:
        /*0070*/ 	.word	0x00002970


	//   ....[1]....
        /*0074*/ 	.word	0x00002a70


	//   ....[2]....
        /*0078*/ 	.word	0x00003440


	//   ....[3]....
        /*007c*/ 	.word	0x00003c00


	//   ....[4]....
        /*0080*/ 	.word	0x000040e0


	//   ....[5]....
        /*0084*/ 	.word	0x00004a90


	//   ....[6]....
        /*0088*/ 	.word	0x00004cb0


	//   ....[7]....
        /*008c*/ 	.word	0x00005730


	//   ....[8]....
        /*0090*/ 	.word	0x00005ca0


	//   ....[9]....
        /*0094*/ 	.word	0x000063e0


	//----- nvinfo : EIATTR_CRS_STACK_SIZE
	.align		4
.L_15261:
        /*0098*/ 	.byte	0x04, 0x1e
        /*009a*/ 	.short	(.L_15263 - .L_15262)
.L_15262:
        /*009c*/ 	.word	0x00000000


	//----- nvinfo : EIATTR_CBANK_PARAM_SIZE
	.align		4
.L_15263:
        /*00a0*/ 	.byte	0x03, 0x19
        /*00a2*/ 	.short	0x0020


	//----- nvinfo : EIATTR_PARAM_CBANK
	.align		4
        /*00a4*/ 	.byte	0x04, 0x0a
        /*00a6*/ 	.short	(.L_15265 - .L_15264)
	.align		4
.L_15264:
        /*00a8*/ 	.word	index@(.nv.constant0._ZN2at6native43_GLOBAL__N__9ae7fba5_10_SoftMax_cu_9f978f6320cunn_SoftMaxBackwardILi8EN3c108BFloat16EfS4_NS1_26LogSoftMaxBackwardEpilogueEEEvPT0_PKT2_SA_l)
        /*00ac*/ 	.short	0x0380
        /*00ae*/ 	.short	0x0020


	//----- nvinfo : EIATTR_SW_WAR
	.align		4
.L_15265:
        /*00b0*/ 	.byte	0x04, 0x36
        /*00b2*/ 	.short	(.L_15267 - .L_15266)
.L_15266:
        /*00b4*/ 	.word	0x00000008
.L_15267:


//--------------------- .nv.info._ZN2at6native43_GLOBAL__N__9ae7fba5_10_SoftMax_cu_9f978f6324cunn_SoftMaxBackwardSmemILi8EN3c108BFloat16EfS4_NS1_26LogSoftMaxBackwardEpilogueEEEvPT0_PKT2_SA_l --------------------------
	.section	.nv.info._ZN2at6native43_GLOBAL__N__9ae7fba5_10_SoftMax_cu_9f978f6324cunn_SoftMaxBackwardSmemILi8EN3c108BFloat16EfS4_NS1_26LogSoftMaxBackwardEpilogueEEEvPT0_PKT2_SA_l,"",@"SHT_CUDA_INFO"
	.sectionflags	@""
	.align	4


	//----- nvinfo : EIATTR_CUDA_API_VERSION
	.align		4
        /*0000*/ 	.byte	0x04, 0x37
        /*0002*/ 	.short	(.L_15269 - .L_15268)
.L_15268:
        /*0004*/ 	.word	0x00000082


	//----- nvinfo : EIATTR_KPARAM_INFO
	.align		4
.L_15269:
        /*0008*/ 	.byte	0x04, 0x17
        /*000a*/ 	.short	(.L_15271 - .L_15270)
.L_15270:
        /*000c*/ 	.word	0x00000000
        /*0010*/ 	.short	0x0003
        /*0012*/ 	.short	0x0018
        /*0014*/ 	.byte	0x00, 0xf0, 0x21, 0x00


	//----- nvinfo : EIATTR_KPARAM_INFO
	.align		4
.L_15271:
        /*0018*/ 	.byte	0x04, 0x17
        /*001a*/ 	.short	(.L_15273 - .L_15272)
.L_15272:
        /*001c*/ 	.word	0x00000000
        /*0020*/ 	.short	0x0002
        /*0022*/ 	.short	0x0010
        /*0024*/ 	.byte	0x00, 0xf5, 0x21, 0x00


	//----- nvinfo : EIATTR_KPARAM_INFO
	.align		4
.L_15273:
        /*0028*/ 	.byte	0x04, 0x17
        /*002a*/ 	.short	(.L_15275 - .L_15274)
.L_15274:
        /*002c*/ 	.word	0x00000000
        /*0030*/ 	.short	0x0001
        /*0032*/ 	.short	0x0008
        /*0034*/ 	.byte	0x00, 0xf5, 0x21, 0x00


	//----- nvinfo : EIATTR_KPARAM_INFO
	.align		4
.L_15275:
        /*0038*/ 	.byte	0x04, 0x17
        /*003a*/ 	.short	(.L_15277 - .L_15276)
.L_15276:
        /*003c*/ 	.word	0x00000000
        /*0040*/ 	.short	0x0000
        /*0042*/ 	.short	0x0000
        /*0044*/ 	.byte	0x00, 0xf5, 0x21, 0x00


	//----- nvinfo : EIATTR_SPARSE_MMA_MASK
	.align		4
.L_15277:
        /*0048*/ 	.byte	0x03, 0x50
        /*004a*/ 	.short	0x0000


	//----- nvinfo : EIATTR_MAXREG_COUNT
	.align		4
        /*004c*/ 	.byte	0x03, 0x1b
        /*004e*/ 	.short	0x00ff


	//----- nvinfo : EIATTR_NUM_BARRIERS
	.align		4
        /*0050*/ 	.byte	0x02, 0x4c
        /*0052*/ 	.byte	0x01
	.zero		1


	//----- nvinfo : EIATTR_MERCURY_ISA_VERSION
	.align		4
        /*0054*/ 	.byte	0x03, 0x5f
        /*0056*/ 	.short	0x0101


	//----- nvinfo : EIATTR_COOP_GROUP_MASK_REGIDS
	.align		4
        /*0058*/ 	.byte	0x04, 0x29
        /*005a*/ 	.short	(.L_15279 - .L_15278)


	//   ....[0]....
.L_15278:
        /*005c*/ 	.word	0xffffffff


	//   ....[1]....
        /*0060*/ 	.word	0xffffffff


	//   ....[2]....
        /*0064*/ 	.word	0xffffffff


	//   ....[3]....
        /*0068*/ 	.word	0xffffffff


	//   ....[4]....
        /*006c*/ 	.word	0xffffffff


	//   ....[5]....
        /*0070*/ 	.word	0xffffffff


	//   ....[6]....
        /*0074*/ 	.word	0xffffffff


	//   ....[7]....
        /*0078*/ 	.word	0xffffffff


	//   ....[8]....
        /*007c*/ 	.word	0xffffffff


	//   ....[9]....
        /*0080*/ 	.word	0xffffffff


	//   ....[10]....
        /*0084*/ 	.word	0x05000008


	//   ....[11]....
        /*0088*/ 	.word	0x05000008


	//   ....[12]....
        /*008c*/ 	.word	0x05000008


	//   ....[13]....
        /*0090*/ 	.word	0x05000008


	//   ....[14]....
        /*0094*/ 	.word	0x05000008


	//----- nvinfo : EIATTR_COOP_GROUP_INSTR_OFFSETS
	.align		4
.L_15279:
        /*0098*/ 	.byte	0x04, 0x28
        /*009a*/ 	.short	(.L_15281 - .L_15280)


	//   ....[0]....
.L_15280:
        /*009c*/ 	.word	0x000003e0


	//   ....[1]....
        /*00a0*/ 	.word	0x00000440


	//   ....[2]....
        /*00a4*/ 	.word	0x00000490


	//   ....[3]....
        /*00a8*/ 	.word	0x000004c0


	//   ....[4]....
        /*00ac*/ 	.word	0x000004e0


	//   ....[5]....
        /*00b0*/ 	.word	0x00000570


	//   ....[6]....
        /*00b4*/ 	.word	0x00000590


	//   ....[7]....
        /*00b8*/ 	.word	0x000005b0


	//   ....[8]....
        /*00bc*/ 	.word	0x000005d0


	//   ....[9]....
        /*00c0*/ 	.word	0x000005f0


	//   ....[10]....
        /*00c4*/ 	.word	0x00000b00


	//   ....[11]....
        /*00c8*/ 	.word	0x00000b70


	//   ....[12]....
        /*00cc*/ 	.word	0x00000be0


	//   ....[13]....
        /*00d0*/ 	.word	0x00000c50


	//   ....[14]....
        /*00d4*/ 	.word	0x00000cc0


	//----- nvinfo : EIATTR_VRC_CTA_INIT_COUNT
	.align		4
.L_15281:
        /*00d8*/ 	.byte	0x02, 0x4a
	.zero		1
	.zero		1


	//----- nvinfo : EIATTR_EXIT_INSTR_OFFSETS
	.align		4
        /*00dc*/ 	.byte	0x04, 0x1c
        /*00de*/ 	.short	(.L_15283 - .L_15282)


	//   ....[0]....
.L_15282:
        /*00e0*/ 	.word	0x00000650


	//   ....[1]....
        /*00e4*/ 	.word	0x00000ab0


	//----- nvinfo : EIATTR_CRS_STACK_SIZE
	.align		4
.L_15283:
        /*00e8*/ 	.byte	0x04, 0x1e
        /*00ea*/ 	.short	(.L_15285 - .L_15284)
.L_15284:
        /*00ec*/ 	.word	0x00000000


	//----- nvinfo : EIATTR_CBANK_PARAM_SIZE
	.align		4
.L_15285:
        /*00f0*/ 	.byte	0x03, 0x19
        /*00f2*/ 	.short	0x0020


	//----- nvinfo : EIATTR_PARAM_CBANK
	.align		4
        /*00f4*/ 	.byte	0x04, 0x0a
        /*00f6*/ 	.short	(.L_15287 - .L_15286)
	.align		4
.L_15286:
        /*00f8*/ 	.word	index@(.nv.constant0._ZN2at6native43_GLOBAL__N__9ae7fba5_10_SoftMax_cu_9f978f6324cunn_SoftMaxBackwardSmemILi8EN3c108BFloat16EfS4_NS1_26LogSoftMaxBackwardEpilogueEEEvPT0_PKT2_SA_l)
        /*00fc*/ 	.short	0x0380
        /*00fe*/ 	.short	0x0020


	//----- nvinfo : EIATTR_SW_WAR
	.align		4
.L_15287:
        /*0100*/ 	.byte	0x04, 0x36
        /*0102*/ 	.short	(.L_15289 - .L_15288)
.L_15288:
        /*0104*/ 	.word	0x00000008
.L_15289:


//--------------------- .nv.info._ZN2at6native43_GLOBAL__N__9ae7fba5_10_SoftMax_cu_9f978f6320cunn_SoftMaxBackwardILi4EN3c104HalfEffNS1_26LogSoftMaxBackwardEpilogueEEEvPT0_PKT2_SA_l --------------------------
	.section	.nv.info._ZN2at6native43_GLOBAL__N__9ae7fba5_10_SoftMax_cu_9f978f6320cunn_SoftMaxBackwardILi4EN3c104HalfEffNS1_26LogSoftMaxBackwardEpilogueEEEvPT0_PKT2_SA_l,"",@"SHT_CUDA_INFO"
	.sectionflags	@""
	.align	4


	//----- nvinfo : EIATTR_CUDA_API_VERSION
	.align		4
        /*0000*/ 	.byte	0x04, 0x37
        /*0002*/ 	.short	(.L_15291 - .L_15290)
.L_15290:
        /*0004*/ 	.word	0x00000082


	//----- nvinfo : EIATTR_KPARAM_INFO
	.align		4
.L_15291:
        /*0008*/ 	.byte	0x04, 0x17
        /*000a*/ 	.short	(.L_15293 - .L_15292)
.L_15292:
        /*000c*/ 	.word	0x00000000
        /*0010*/ 	.short	0x0003
        /*0012*/ 	.short	0x0018
        /*0014*/ 	.byte	0x00, 0xf0, 0x21, 0x00


	//----- nvinfo : EIATTR_KPARAM_INFO
	.align		4
.L_15293:
        /*0018*/ 	.byte	0x04, 0x17
        /*001a*/ 	.short	(.L_15295 - .L_15294)
.L_15294:
        /*001c*/ 	.word	0x00000000
        /*0020*/ 	.short	0x0002
        /*0022*/ 	.short	0x0010
        /*0024*/ 	.byte	0x00, 0xf5, 0x21, 0x00


	//----- nvinfo : EIATTR_KPARAM_INFO
	.align		4
.L_15295:
        /*0028*/ 	.byte	0x04, 0x17
        /*002a*/ 	.short	(.L_15297 - .L_15296)
.L_15296:
        /*002c*/ 	.word	0x00000000
        /*0030*/ 	.short	0x0001
        /*0032*/ 	.short	0x0008
        /*0034*/ 	.byte	0x00, 0xf5, 0x21, 0x00


	//----- nvinfo : EIATTR_KPARAM_INFO
	.align		4
.L_15297:
        /*0038*/ 	.byte	0x04, 0x17
        /*003a*/ 	.short	(.L_15299 - .L_15298)
.L_15298:
        /*003c*/ 	.word	0x00000000
        /*0040*/ 	.short	0x0000
        /*0042*/ 	.short	0x0000
        /*0044*/ 	.byte	0x00, 0xf5, 0x21, 0x00


	//----- nvinfo : EIATTR_SPARSE_MMA_MASK
	.align		4
.L_15299:
        /*0048*/ 	.byte	0x03, 0x50
        /*004a*/ 	.short	0x0000


	//----- nvinfo : EIATTR_MAXREG_COUNT
	.align		4
        /*004c*/ 	.byte	0x03, 0x1b
        /*004e*/ 	.short	0x00ff


	//----- nvinfo : EIATTR_NUM_BARRIERS
	.align		4
        /*0050*/ 	.byte	0x02, 0x4c
        /*0052*/ 	.byte	0x01
	.zero		1


	//----- nvinfo : EIATTR_MERCURY_ISA_VERSION
	.align		4
        /*0054*/ 	.byte	0x03, 0x5f
        /*0056*/ 	.short	0x0101


	//----- nvinfo : EIATTR_COOP_GROUP_MASK_REGIDS
	.align		4
        /*0058*/ 	.byte	0x04, 0x29
        /*005a*/ 	.short	(.L_15301 - .L_15300)


	//   ....[0]....
.L_15300:
        /*005c*/ 	.word	0x05000002


	//----- nvinfo : EIATTR_COOP_GROUP_INSTR_OFFSETS
	.align		4
.L_15301:
        /*0060*/ 	.byte	0x04, 0x28
        /*0062*/ 	.short	(.L_15303 - .L_15302)


	//   ....[0]....
.L_15302:
        /*0064*/ 	.word	0x00001760


	//----- nvinfo : EIATTR_VRC_CTA_INIT_COUNT
	.align		4
.L_15303:
        /*0068*/ 	.byte	0x02, 0x4a
	.zero		1
	.zero		1


	//----- nvinfo : EIATTR_EXIT_INSTR_OFFSETS
	.align		4
        /*006c*/ 	.byte	0x04, 0x1c
        /*006e*/ 	.short	(.L_15305 - .L_15304)


	//   ....[0]....
.L_15304:
        /*0070*/ 	.word	0x000023e0


	//   ....[1]....
        /*0074*/ 	.word	0x000024c0


	//   ....[2]....
        /*0078*/ 	.word	0x00002c40


	//   ....[3]....
        /*007c*/ 	.word	0x00003430


	//   ....[4]....
        /*0080*/ 	.word	0x000038a0


	//   ....[5]....
        /*0084*/ 	.word	0x00003d60


	//   ....[6]....
        /*0088*/ 	.word	0x00003e40


	//   ....[7]....
        /*008c*/ 	.word	0x00004ee0


	//   ....[8]....
        /*0090*/ 	.word	0x000054f0


	//   ....[9]....
        /*0094*/ 	.word	0x00005c70


	//----- nvinfo : EIATTR_CRS_STACK_SIZE
	.align		4
.L_15305:
        /*0098*/ 	.byte	0x04, 0x1e
        /*009a*/ 	.short	(.L_15307 - .L_15306)
.L_15306:
        /*009c*/ 	.word	0x00000000


	//----- nvinfo : EIATTR_CBANK_PARAM_SIZE
	.align		4
.L_15307:
        /*00a0*/ 	.byte	0x03, 0x19
        /*00a2*/ 	.short	0x0020


	//----- nvinfo : EIATTR_PARAM_CBANK
	.align		4
        /*00a4*/ 	.byte	0x04, 0x0a
        /*00a6*/ 	.short	(.L_15309 - .L_15308)
	.align		4
.L_15308:
        /*00a8*/ 	.word	index@(.nv.constant0._ZN2at6native43_GLOBAL__N__9ae7fba5_10_SoftMax_cu_9f978f6320cunn_SoftMaxBackwardILi4EN3c104HalfEffNS1_26LogSoftMaxBackwardEpilogueEEEvPT0_PKT2_SA_l)
        /*00ac*/ 	.short	0x0380
        /*00ae*/ 	.short	0x0020


	//----- nvinfo : EIATTR_SW_WAR
	.align		4
.L_15309:
        /*00b0*/ 	.byte	0x04, 0x36
        /*00b2*/ 	.short	(.L_15311 - .L_15310)
.L_15310:
        /*00b4*/ 	.word	0x00000008
.L_15311:


//--------------------- .nv.info._ZN2at6native43_GLOBAL__N__9ae7fba5_10_SoftMax_cu_9f978f6324cunn_SoftMaxBackwardSmemILi4EN3c104HalfEffNS1_26LogSoftMaxBackwardEpilogueEEEvPT0_PKT2_SA_l --------------------------
	.section	.nv.info._ZN2at6native43_GLOBAL__N__9ae7fba5_10_SoftMax_cu_9f978f6324cunn_SoftMaxBackwardSmemILi4EN3c104HalfEffNS1_26LogSoftMaxBackwardEpilogueEEEvPT0_PKT2_SA_l,"",@"SHT_CUDA_INFO"
	.sectionflags	@""
	.align	4


	//----- nvinfo : EIATTR_CUDA_API_VERSION
	.align		4
        /*0000*/ 	.byte	0x04, 0x37
        /*0002*/ 	.short	(.L_15313 - .L_15312)
.L_15312:
        /*0004*/ 	.word	0x00000082


	//----- nvinfo : EIATTR_KPARAM_INFO
	.align		4
.L_15313:
        /*0008*/ 	.byte	0x04, 0x17
        /*000a*/ 	.short	(.L_15315 - .L_15314)
.L_15314:
        /*000c*/ 	.word	0x00000000
        /*0010*/ 	.short	0x0003
        /*0012*/ 	.short	0x0018
        /*0014*/ 	.byte	0x00, 0xf0, 0x21, 0x00


	//----- nvinfo : EIATTR_KPARAM_INFO
	.align		4
.L_15315:
        /*0018*/ 	.byte	0x04, 0x17
        /*001a*/ 	.short	(.L_15317 - .L_15316)
.L_15316:
        /*001c*/ 	.word	0x00000000
        /*0020*/ 	.short	0x0002
        /*0022*/ 	.short	0x0010
        /*0024*/ 	.byte	0x00, 0xf5, 0x21, 0x00


	//----- nvinfo : EIATTR_KPARAM_INFO
	.align		4
.L_15317:
        /*0028*/ 	.byte	0x04, 0x17
        /*002a*/ 	.short	(.L_15319 - .L_15318)
.L_15318:
        /*002c*/ 	.word	0x00000000
        /*0030*/ 	.short	0x0001
        /*0032*/ 	.short	0x0008
        /*0034*/ 	.byte	0x00, 0xf5, 0x21, 0x00


	//----- nvinfo : EIATTR_KPARAM_INFO
	.align		4
.L_15319:
        /*0038*/ 	.byte	0x04, 0x17
        /*003a*/ 	.short	(.L_15321 - .L_15320)
.L_15320:
        /*003c*/ 	.word	0x00000000
        /*0040*/ 	.short	0x0000
        /*0042*/ 	.short	0x0000
        /*0044*/ 	.byte	0x00, 0xf5, 0x21, 0x00


	//----- nvinfo : EIATTR_SPARSE_MMA_MASK
	.align		4
.L_15321:
        /*0048*/ 	.byte	0x03, 0x50
        /*004a*/ 	.short	0x0000


	//----- nvinfo : EIATTR_MAXREG_COUNT
	.align		4
        /*004c*/ 	.byte	0x03, 0x1b
        /*004e*/ 	.short	0x00ff


	//----- nvinfo : EIATTR_NUM_BARRIERS
	.align		4
        /*0050*/ 	.byte	0x02, 0x4c
        /*0052*/ 	.byte	0x01
	.zero		1


	//----- nvinfo : EIATTR_MERCURY_ISA_VERSION
	.align		4
        /*0054*/ 	.byte	0x03, 0x5f
        /*0056*/ 	.short	0x0101


	//----- nvinfo : EIATTR_COOP_GROUP_MASK_REGIDS
	.align		4
        /*0058*/ 	.byte	0x04, 0x29
        /*005a*/ 	.short	(.L_15323 - .L_15322)


	//   ....[0]....
.L_15322:
        /*005c*/ 	.word	0xffffffff


	//   ....[1]....
        /*0060*/ 	.word	0xffffffff


	//   ....[2]....
        /*0064*/ 	.word	0xffffffff


	//   ....[3]....
        /*0068*/ 	.word	0xffffffff


	//   ....[4]....
        /*006c*/ 	.word	0xffffffff


	//   ....[5]....
        /*0070*/ 	.word	0xffffffff


	//   ....[6]....
        /*0074*/ 	.word	0xffffffff


	//   ....[7]....
        /*0078*/ 	.word	0xffffffff


	//   ....[8]....
        /*007c*/ 	.word	0xffffffff


	//   ....[9]....
        /*0080*/ 	.word	0xffffffff


	//   ....[10]....
        /*0084*/ 	.word	0x05000008


	//   ....[11]....
        /*0088*/ 	.word	0x05000008


	//   ....[12]....
        /*008c*/ 	.word	0x05000008


	//   ....[13]....
        /*0090*/ 	.word	0x05000008


	//   ....[14]....
        /*0094*/ 	.word	0x05000008


	//----- nvinfo : EIATTR_COOP_GROUP_INSTR_OFFSETS
	.align		4
.L_15323:
        /*0098*/ 	.byte	0x04, 0x28
        /*009a*/ 	.short	(.L_15325 - .L_15324)


	//   ....[0]....
.L_15324:
        /*009c*/ 	.word	0x000002e0


	//   ....[1]....
        /*00a0*/ 	.word	0x00000350


	//   ....[2]....
        /*00a4*/ 	.word	0x00000390


	//   ....[3]....
        /*00a8*/ 	.word	0x000003c0


	//   ....[4]....
        /*00ac*/ 	.word	0x000003e0


	//   ....[5]....
        /*00b0*/ 	.word	0x00000470


	//   ....[6]....
        /*00b4*/ 	.word	0x00000490


	//   ....[7]....
        /*00b8*/ 	.word	0x000004b0


	//   ....[8]....
        /*00bc*/ 	.word	0x000004d0


	//   ....[9]....
        /*00c0*/ 	.word	0x000004f0


	//   ....[10]....
        /*00c4*/ 	.word	0x000007a0


	//   ....[11]....
        /*00c8*/ 	.word	0x00000810


	//   ....[12]....
        /*00cc*/ 	.word	0x00000880


	//   ....[13]....
        /*00d0*/ 	.word	0x000008f0


	//   ....[14]....
        /*00d4*/ 	.word	0x00000960


	//----- nvinfo : EIATTR_VRC_CTA_INIT_COUNT
	.align		4
.L_15325:
        /*00d8*/ 	.byte	0x02, 0x4a
	.zero		1
	.zero		1


	//----- nvinfo : EIATTR_EXIT_INSTR_OFFSETS
	.align		4
        /*00dc*/ 	.byte	0x04, 0x1c
        /*00de*/ 	.short	(.L_15327 - .L_15326)


	//   ....[0]....
.L_15326:
        /*00e0*/ 	.word	0x00000550


	//   ....[1]....
        /*00e4*/ 	.word	0x00000750


	//----- nvinfo : EIATTR_CRS_STACK_SIZE
	.align		4
.L_15327:
        /*00e8*/ 	.byte	0x04, 0x1e
        /*00ea*/ 	.short	(.L_15329 - .L_15328)
.L_15328:
        /*00ec*/ 	.word	0x00000000


	//----- nvinfo : EIATTR_CBANK_PARAM_SIZE
	.align		4
.L_15329:
        /*00f0*/ 	.byte	0x03, 0x19
        /*00f2*/ 	.short	0x0020


	//----- nvinfo : EIATTR_PARAM_CBANK
	.align		4
        /*00f4*/ 	.byte	0x04, 0x0a
        /*00f6*/ 	.short	(.L_15331 - .L_15330)
	.align		4
.L_15330:
        /*00f8*/ 	.word	index@(.nv.constant0._ZN2at6native43_GLOBAL__N__9ae7fba5_10_SoftMax_cu_9f978f6324cunn_SoftMaxBackwardSmemILi4EN3c104HalfEffNS1_26LogSoftMaxBackwardEpilogueEEEvPT0_PKT2_SA_l)
        /*00fc*/ 	.short	0x0380
        /*00fe*/ 	.short	0x0020


	//----- nvinfo : EIATTR_SW_WAR
	.align		4
.L_15331:
        /*0100*/ 	.byte	0x04, 0x36
        /*0102*/ 	.short	(.L_15333 - .L_15332)
.L_15332:
        /*0104*/ 	.word	0x00000008
.L_15333:


//--------------------- .nv.info._ZN2at6native43_GLOBAL__N__9ae7fba5_10_SoftMax_cu_9f978f6320cunn_SoftMaxBackwardILi8EN3c104HalfEfS4_NS1_26LogSoftMaxBackwardEpilogueEEEvPT0_PKT2_SA_l --------------------------
	.section	.nv.info._ZN2at6native43_GLOBAL__N__9ae7fba5_10_SoftMax_cu_9f978f6320cunn_SoftMaxBackwardILi8EN3c104HalfEfS4_NS1_26LogSoftMaxBackwardEpilogueEEEvPT0_PKT2_SA_l,"",@"SHT_CUDA_INFO"
	.sectionflags	@""
	.align	4


	//----- nvinfo : EIATTR_CUDA_API_VERSION
	.align		4
        /*0000*/ 	.byte	0x04, 0x37
        /*0002*/ 	.short	(.L_15335 - .L_15334)
.L_15334:
        /*0004*/ 	.word	0x00000082


	//----- nvinfo : EIATTR_KPARAM_INFO
	.align		4
.L_15335:
        /*0008*/ 	.byte	0x04, 0x17
        /*000a*/ 	.short	(.L_15337 - .L_15336)
.L_15336:
        /*000c*/ 	.word	0x00000000
        /*0010*/ 	.short	0x0003
        /*0012*/ 	.short	0x0018
        /*0014*/ 	.byte	0x00, 0xf0, 0x21, 0x00


	//----- nvinfo : EIATTR_KPARAM_INFO
	.align		4
.L_15337:
        /*0018*/ 	.byte	0x04, 0x17
        /*001a*/ 	.short	(.L_15339 - .L_15338)
.L_15338:
        /*001c*/ 	.word	0x00000000
        /*0020*/ 	.short	0x0002
        /*0022*/ 	.short	0x0010
        /*0024*/ 	.byte	0x00, 0xf5, 0x21, 0x00


	//----- nvinfo : EIATTR_KPARAM_INFO
	.align		4
.L_15339:
        /*0028*/ 	.byte	0x04, 0x17
        /*002a*/ 	.short	(.L_15341 - .L_15340)
.L_15340:
        /*002c*/ 	.word	0x00000000
        /*0030*/ 	.short	0x0001
        /*0032*/ 	.short	0x0008
        /*0034*/ 	.byte	0x00, 0xf5, 0x21, 0x00


	//----- nvinfo : EIATTR_KPARAM_INFO
	.align		4
.L_15341:
        /*0038*/ 	.byte	0x04, 0x17
        /*003a*/ 	.short	(.L_15343 - .L_15342)
.L_15342:
        /*003c*/ 	.word	0x00000000
        /*0040*/ 	.short	0x0000
        /*0042*/ 	.short	0x0000
        /*0044*/ 	.byte	0x00, 0xf5, 0x21, 0x00


	//----- nvinfo : EIATTR_SPARSE_MMA_MASK
	.align		4
.L_15343:
        /*0048*/ 	.byte	0x03, 0x50
        /*004a*/ 	.short	0x0000


	//----- nvinfo : EIATTR_MAXREG_COUNT
	.align		4
        /*004c*/ 	.byte	0x03, 0x1b
        /*004e*/ 	.short	0x00ff


	//----- nvinfo : EIATTR_NUM_BARRIERS
	.align		4
        /*0050*/ 	.byte	0x02, 0x4c
        /*0052*/ 	.byte	0x01
	.zero		1


	//----- nvinfo : EIATTR_MERCURY_ISA_VERSION
	.align		4
        /*0054*/ 	.byte	0x03, 0x5f
        /*0056*/ 	.short	0x0101


	//----- nvinfo : EIATTR_COOP_GROUP_MASK_REGIDS
	.align		4
        /*0058*/ 	.byte	0x04, 0x29
        /*005a*/ 	.short	(.L_15345 - .L_15344)


	//   ....[0]....
.L_15344:
        /*005c*/ 	.word	0x05000003


	//----- nvinfo : EIATTR_COOP_GROUP_INSTR_OFFSETS
	.align		4
.L_15345:
        /*0060*/ 	.byte	0x04, 0x28
        /*0062*/ 	.short	(.L_15347 - .L_15346)


	//   ....[0]....
.L_15346:
        /*0064*/ 	.word	0x00001990


	//----- nvinfo : EIATTR_VRC_CTA_INIT_COUNT
	.align		4
.L_15347:
        /*0068*/ 	.byte	0x02, 0x4a
	.zero		1
	.zero		1


	//----- nvinfo : EIATTR_EXIT_INSTR_OFFSETS
	.align		4
        /*006c*/ 	.byte	0x04, 0x1c
        /*006e*/ 	.short	(.L_15349 - .L_15348)


	//   ....[0]....
.L_15348:
        /*0070*/ 	.word	0x00002870


	//   ....[1]....
        /*0074*/ 	.word	0x00002970


	//   ....[2]....
        /*0078*/ 	.word	0x000032c0


	//   ....[3]....
        /*007c*/ 	.word	0x00003a80


	//   ....[4]....
        /*0080*/ 	.word	0x00003f60


	//   ....[5]....
        /*0084*/ 	.word	0x00004910


	//   ....[6]....
        /*0088*/ 	.word	0x00004b30


	//   ....[7]....
        /*008c*/ 	.word	0x000055b0


	//   ....[8]....
        /*0090*/ 	.word	0x00005b20


	//   ....[9]....
        /*0094*/ 	.word	0x00006260


	//----- nvinfo : EIATTR_CRS_STACK_SIZE
	.align		4
.L_15349:
        /*0098*/ 	.byte	0x04, 0x1e
        /*009a*/ 	.short	(.L_15351 - .L_15350)
.L_15350:
        /*009c*/ 	.word	0x00000000


	//----- nvinfo : EIATTR_CBANK_PARAM_SIZE
	.align		4
.L_15351:
        /*00a0*/ 	.byte	0x03, 0x19
        /*00a2*/ 	.short	0x0020


	//----- nvinfo : EIATTR_PARAM_CBANK
	.align		4
        /*00a4*/ 	.byte	0x04, 0x0a
        /*00a6*/ 	.short	(.L_15353 - .L_15352)
	.align		4
.L_15352:
        /*00a8*/ 	.word	index@(.nv.constant0._ZN2at6native43_GLOBAL__N__9ae7fba5_10_SoftMax_cu_9f978f6320cunn_SoftMaxBackwardILi8EN3c104HalfEfS4_NS1_26LogSoftMaxBackwardEpilogueEEEvPT0_PKT2_SA_l)
        /*00ac*/ 	.short	0x0380
        /*00ae*/ 	.short	0x0020


	//----- nvinfo : EIATTR_SW_WAR
	.align		4
.L_15353:
        /*00b0*/ 	.byte	0x04, 0x36
        /*00b2*/ 	.short	(.L_15355 - .L_15354)
.L_15354:
        /*00b4*/ 	.word	0x00000008
.L_15355:


//--------------------- .nv.info._ZN2at6native43_GLOBAL__N__9ae7fba5_10_SoftMax_cu_9f978f6324cunn_SoftMaxBackwardSmemILi8EN3c104HalfEfS4_NS1_26LogSoftMaxBackwardEpilogueEEEvPT0_PKT2_SA_l --------------------------
	.section	.nv.info._ZN2at6native43_GLOBAL__N__9ae7fba5_10_SoftMax_cu_9f978f6324cunn_SoftMaxBackwardSmemILi8EN3c104HalfEfS4_NS1_26LogSoftMaxBackwardEpilogueEEEvPT0_PKT2_SA_l,"",@"SHT_CUDA_INFO"
	.sectionflags	@""
	.align	4


	//----- nvinfo : EIATTR_CUDA_API_VERSION
	.align		4
        /*0000*/ 	.byte	0x04, 0x37
        /*0002*/ 	.short	(.L_15357 - .L_15356)
.L_15356:
        /*0004*/ 	.word	0x00000082


	//----- nvinfo : EIATTR_KPARAM_INFO
	.align		4
.L_15357:
        /*0008*/ 	.byte	0x04, 0x17
        /*000a*/ 	.short	(.L_15359 - .L_15358)
.L_15358:
        /*000c*/ 	.word	0x00000000
        /*0010*/ 	.short	0x0003
        /*0012*/ 	.short	0x0018
        /*0014*/ 	.byte	0x00, 0xf0, 0x21, 0x00


	//----- nvinfo : EIATTR_KPARAM_INFO
	.align		4
.L_15359:
        /*0018*/ 	.byte	0x04, 0x17
        /*001a*/ 	.short	(.L_15361 - .L_15360)
.L_15360:
        /*001c*/ 	.word	0x00000000
        /*0020*/ 	.short	0x0002
        /*0022*/ 	.short	0x0010
        /*0024*/ 	.byte	0x00, 0xf5, 0x21, 0x00


	//----- nvinfo : EIATTR_KPARAM_INFO
	.align		4
.L_15361:
        /*0028*/ 	.byte	0x04, 0x17
        /*002a*/ 	.short	(.L_15363 - .L_15362)
.L_15362:
        /*002c*/ 	.word	0x00000000
        /*0030*/ 	.short	0x0001
        /*0032*/ 	.short	0x0008
        /*0034*/ 	.byte	0x00, 0xf5, 0x21, 0x00


	//----- nvinfo : EIATTR_KPARAM_INFO
	.align		4
.L_15363:
        /*0038*/ 	.byte	0x04, 0x17
        /*003a*/ 	.short	(.L_15365 - .L_15364)
.L_15364:
        /*003c*/ 	.word	0x00000000
        /*0040*/ 	.short	0x0000
        /*0042*/ 	.short	0x0000
        /*0044*/ 	.byte	0x00, 0xf5, 0x21, 0x00


	//----- nvinfo : EIATTR_SPARSE_MMA_MASK
	.align		4
.L_15365:
        /*0048*/ 	.byte	0x03, 0x50
        /*004a*/ 	.short	0x0000


	//----- nvinfo : EIATTR_MAXREG_COUNT
	.align		4
        /*004c*/ 	.byte	0x03, 0x1b
        /*004e*/ 	.short	0x00ff


	//----- nvinfo : EIATTR_NUM_BARRIERS
	.align		4
        /*0050*/ 	.byte	0x02, 0x4c
        /*0052*/ 	.byte	0x01
	.zero		1


	//----- nvinfo : EIATTR_MERCURY_ISA_VERSION
	.align		4
        /*0054*/ 	.byte	0x03, 0x5f
        /*0056*/ 	.short	0x0101


	//----- nvinfo : EIATTR_COOP_GROUP_MASK_REGIDS
	.align		4
        /*0058*/ 	.byte	0x04, 0x29
        /*005a*/ 	.short	(.L_15367 - .L_15366)


	//   ....[0]....
.L_15366:
        /*005c*/ 	.word	0xffffffff


	//   ....[1]....
        /*0060*/ 	.word	0xffffffff


	//   ....[2]....
        /*0064*/ 	.word	0xffffffff


	//   ....[3]....
        /*0068*/ 	.word	0xffffffff


	//   ....[4]....
        /*006c*/ 	.word	0xffffffff


	//   ....[5]....
        /*0070*/ 	.word	0xffffffff


	//   ....[6]....
        /*0074*/ 	.word	0xffffffff


	//   ....[7]....
        /*0078*/ 	.word	0xffffffff


	//   ....[8]....
        /*007c*/ 	.word	0xffffffff


	//   ....[9]....
        /*0080*/ 	.word	0xffffffff


	//   ....[10]....
        /*0084*/ 	.word	0x05000008


	//   ....[11]....
        /*0088*/ 	.word	0x05000008


	//   ....[12]....
        /*008c*/ 	.word	0x05000008


	//   ....[13]....
        /*0090*/ 	.word	0x05000008


	//   ....[14]....
        /*0094*/ 	.word	0x05000008


	//----- nvinfo : EIATTR_COOP_GROUP_INSTR_OFFSETS
	.align		4
.L_15367:
        /*0098*/ 	.byte	0x04, 0x28
        /*009a*/ 	.short	(.L_15369 - .L_15368)


	//   ....[0]....
.L_15368:
        /*009c*/ 	.word	0x000003a0


	//   ....[1]....
        /*00a0*/ 	.word	0x00000400


	//   ....[2]....
        /*00a4*/ 	.word	0x00000450


	//   ....[3]....
        /*00a8*/ 	.word	0x00000480


	//   ....[4]....
        /*00ac*/ 	.word	0x000004a0


	//   ....[5]....
        /*00b0*/ 	.word	0x00000530


	//   ....[6]....
        /*00b4*/ 	.word	0x00000550


	//   ....[7]....
        /*00b8*/ 	.word	0x00000570


	//   ....[8]....
        /*00bc*/ 	.word	0x00000590


	//   ....[9]....
        /*00c0*/ 	.word	0x000005b0


	//   ....[10]....
        /*00c4*/ 	.word	0x00000a40


	//   ....[11]....
        /*00c8*/ 	.word	0x00000ab0


	//   ....[12]....
        /*00cc*/ 	.word	0x00000b20


	//   ....[13]....
        /*00d0*/ 	.word	0x00000b90


	//   ....[14]....
        /*00d4*/ 	.word	0x00000c00


	//----- nvinfo : EIATTR_VRC_CTA_INIT_COUNT
	.align		4
.L_15369:
        /*00d8*/ 	.byte	0x02, 0x4a
	.zero		1
	.zero		1


	//----- nvinfo : EIATTR_EXIT_INSTR_OFFSETS
	.align		4
        /*00dc*/ 	.byte	0x04, 0x1c
        /*00de*/ 	.short	(.L_15371 - .L_15370)


	//   ....[0]....
.L_15370:
        /*00e0*/ 	.word	0x00000610


	//   ....[1]....
        /*00e4*/ 	.word	0x000009f0


	//----- nvinfo : EIATTR_CRS_STACK_SIZE
	.align		4
.L_15371:
        /*00e8*/ 	.byte	0x04, 0x1e
        /*00ea*/ 	.short	(.L_15373 - .L_15372)
.L_15372:
        /*00ec*/ 	.word	0x00000000


	//----- nvinfo : EIATTR_CBANK_PARAM_SIZE
	.align		4
.L_15373:
        /*00f0*/ 	.byte	0x03, 0x19
        /*00f2*/ 	.short	0x0020


	//----- nvinfo : EIATTR_PARAM_CBANK
	.align		4
        /*00f4*/ 	.byte	0x04, 0x0a
        /*00f6*/ 	.short	(.L_15375 - .L_15374)
	.align		4
.L_15374:
        /*00f8*/ 	.word	index@(.nv.constant0._ZN2at6native43_GLOBAL__N__9ae7fba5_10_SoftMax_cu_9f978f6324cunn_SoftMaxBackwardSmemILi8EN3c104HalfEfS4_NS1_26LogSoftMaxBackwardEpilogueEEEvPT0_PKT2_SA_l)
        /*00fc*/ 	.short	0x0380
        /*00fe*/ 	.short	0x0020


	//----- nvinfo : EIATTR_SW_WAR
	.align		4
.L_15375:
        /*0100*/ 	.byte	0x04, 0x36
        /*0102*/ 	.short	(.L_15377 - .L_15376)
.L_15376:
        /*0104*/ 	.word	0x00000008
.L_15377:


//--------------------- .nv.info._ZN2at6native43_GLOBAL__N__9ae7fba5_10_SoftMax_cu_9f978f6320cunn_SoftMaxBackwardILi4EfffNS1_26LogSoftMaxBackwardEpilogueEEEvPT0_PKT2_S8_l --------------------------
	.section	.nv.info._ZN2at6native43_GLOBAL__N__9ae7fba5_10_SoftMax_cu_9f978f6320cunn_SoftMaxBackwardILi4EfffNS1_26LogSoftMaxBackwardEpilogueEEEvPT0_PKT2_S8_l,"",@"SHT_CUDA_INFO"
	.sectionflags	@""
	.align	4


	//----- nvinfo : EIATTR_CUDA_API_VERSION
	.align		4
        /*0000*/ 	.byte	0x04, 0x37
        /*0002*/ 	.short	(.L_15379 - .L_15378)
.L_15378:
        /*0004*/ 	.word	0x00000082


	//----- nvinfo : EIATTR_KPARAM_INFO
	.align		4
.L_15379:
        /*0008*/ 	.byte	0x04, 0x17
        /*000a*/ 	.short	(.L_15381 - .L_15380)
.L_15380:
        /*000c*/ 	.word	0x00000000
        /*0010*/ 	.short	0x0003
        /*0012*/ 	.short	0x0018
        /*0014*/ 	.byte	0x00, 0xf0, 0x21, 0x00


	//----- nvinfo : EIATTR_KPARAM_INFO
	.align		4
.L_15381:
        /*0018*/ 	.byte	0x04, 0x17
        /*001a*/ 	.short	(.L_15383 - .L_15382)
.L_15382:
        /*001c*/ 	.word	0x00000000
        /*0020*/ 	.short	0x0002
        /*0022*/ 	.short	0x0010
        /*0024*/ 	.byte	0x00, 0xf5, 0x21, 0x00


	//----- nvinfo : EIATTR_KPARAM_INFO
	.align		4
.L_15383:
        /*0028*/ 	.byte	0x04, 0x17
        /*002a*/ 	.short	(.L_15385 - .L_15384)
.L_15384:
        /*002c*/ 	.word	0x00000000
        /*0030*/ 	.short	0x0001
        /*0032*/ 	.short	0x0008
        /*0034*/ 	.byte	0x00, 0xf5, 0x21, 0x00


	//----- nvinfo : EIATTR_KPARAM_INFO
	.align		4
.L_15385:
        /*0038*/ 	.byte	0x04, 0x17
        /*003a*/ 	.short	(.L_15387 - .L_15386)
.L_15386:
        /*003c*/ 	.word	0x00000000
        /*0040*/ 	.short	0x0000
        /*0042*/ 	.short	0x0000
        /*0044*/ 	.byte	0x00, 0xf5, 0x21, 0x00


	//----- nvinfo : EIATTR_SPARSE_MMA_MASK
	.align		4
.L_15387:
        /*0048*/ 	.byte	0x03, 0x50
        /*004a*/ 	.short	0x0000


	//----- nvinfo : EIATTR_MAXREG_COUNT
	.align		4
        /*004c*/ 	.byte	0x03, 0x1b
        /*004e*/ 	.short	0x00ff


	//----- nvinfo : EIATTR_NUM_BARRIERS
	.align		4
        /*0050*/ 	.byte	0x02, 0x4c
        /*0052*/ 	.byte	0x01
	.zero		1


	//----- nvinfo : EIATTR_MERCURY_ISA_VERSION
	.align		4
        /*0054*/ 	.byte	0x03, 0x5f
        /*0056*/ 	.short	0x0101


	//----- nvinfo : EIATTR_COOP_GROUP_MASK_REGIDS
	.align		4
        /*0058*/ 	.byte	0x04, 0x29
        /*005a*/ 	.short	(.L_15389 - .L_15388)


	//   ....[0]....
.L_15388:
        /*005c*/ 	.word	0x05000008


	//----- nvinfo : EIATTR_COOP_GROUP_INSTR_OFFSETS
	.align		4
.L_15389:
        /*0060*/ 	.byte	0x04, 0x28
        /*0062*/ 	.short	(.L_15391 - .L_15390)


	//   ....[0]....
.L_15390:
        /*0064*/ 	.word	0x00001770


	//----- nvinfo : EIATTR_VRC_CTA_INIT_COUNT
	.align		4
.L_15391:
        /*0068*/ 	.byte	0x02, 0x4a
	.zero		1
	.zero		1


	//----- nvinfo : EIATTR_EXIT_INSTR_OFFSETS
	.align		4
        /*006c*/ 	.byte	0x04, 0x1c
        /*006e*/ 	.short	(.L_15393 - .L_15392)


	//   ....[0]....
.L_15392:
        /*0070*/ 	.word	0x00002330


	//   ....[1]....
        /*0074*/ 	.word	0x00002400


	//   ....[2]....
        /*0078*/ 	.word	0x00002ae0


	//   ....[3]....
        /*007c*/ 	.word	0x00003200


	//   ....[4]....
        /*0080*/ 	.word	0x000035c0


	//   ....[5]....
        /*0084*/ 	.word	0x00003a40


	//   ....[6]....
        /*0088*/ 	.word	0x00003b10


	//   ....[7]....
        /*008c*/ 	.word	0x00004a90


	//   ....[8]....
        /*0090*/ 	.word	0x00004fb0


	//   ....[9]....
        /*0094*/ 	.word	0x00005600


	//----- nvinfo : EIATTR_CRS_STACK_SIZE
	.align		4
.L_15393:
        /*0098*/ 	.byte	0x04, 0x1e
        /*009a*/ 	.short	(.L_15395 - .L_15394)
.L_15394:
        /*009c*/ 	.word	0x00000000


	//----- nvinfo : EIATTR_CBANK_PARAM_SIZE
	.align		4
.L_15395:
        /*00a0*/ 	.byte	0x03, 0x19
        /*00a2*/ 	.short	0x0020


	//----- nvinfo : EIATTR_PARAM_CBANK
	.align		4
        /*00a4*/ 	.byte	0x04, 0x0a
        /*00a6*/ 	.short	(.L_15397 - .L_15396)
	.align		4
.L_15396:
        /*00a8*/ 	.word	index@(.nv.constant0._ZN2at6native43_GLOBAL__N__9ae7fba5_10_SoftMax_cu_9f978f6320cunn_SoftMaxBackwardILi4EfffNS1_26LogSoftMaxBackwardEpilogueEEEvPT0_PKT2_S8_l)
        /*00ac*/ 	.short	0x0380
        /*00ae*/ 	.short	0x0020


	//----- nvinfo : EIATTR_SW_WAR
	.align		4
.L_15397:
        /*00b0*/ 	.byte	0x04, 0x36
        /*00b2*/ 	.short	(.L_15399 - .L_15398)
.L_15398:
        /*00b4*/ 	.word	0x00000008
.L_15399:


//--------------------- .nv.info._ZN2at6native43_GLOBAL__N__9ae7fba5_10_SoftMax_cu_9f978f6324cunn_SoftMaxBackwardSmemILi4EfffNS1_26LogSoftMaxBackwardEpilogueEEEvPT0_PKT2_S8_l --------------------------
	.section	.nv.info._ZN2at6native43_GLOBAL__N__9ae7fba5_10_SoftMax_cu_9f978f6324cunn_SoftMaxBackwardSmemILi4EfffNS1_26LogSoftMaxBackwardEpilogueEEEvPT0_PKT2_S8_l,"",@"SHT_CUDA_INFO"
	.sectionflags	@""
	.align	4


	//----- nvinfo : EIATTR_CUDA_API_VERSION
	.align		4
        /*0000*/ 	.byte	0x04, 0x37
        /*0002*/ 	.short	(.L_15401 - .L_15400)
.L_15400:
        /*0004*/ 	.word	0x00000082


	//----- nvinfo : EIATTR_KPARAM_INFO
	.align		4
.L_15401:
        /*0008*/ 	.byte	0x04, 0x17
        /*000a*/ 	.short	(.L_15403 - .L_15402)
.L_15402:
        /*000c*/ 	.word	0x00000000
        /*0010*/ 	.short	0x0003
        /*0012*/ 	.short	0x0018
        /*0014*/ 	.byte	0x00, 0xf0, 0x21, 0x00


	//----- nvinfo : EIATTR_KPARAM_INFO
	.align		4
.L_15403:
        /*0018*/ 	.byte	0x04, 0x17
        /*001a*/ 	.short	(.L_15405 - .L_15404)
.L_15404:
        /*001c*/ 	.word	0x00000000
        /*0020*/ 	.short	0x0002
        /*0022*/ 	.short	0x0010
        /*0024*/ 	.byte	0x00, 0xf5, 0x21, 0x00


	//----- nvinfo : EIATTR_KPARAM_INFO
	.align		4
.L_15405:
        /*0028*/ 	.byte	0x04, 0x17
        /*002a*/ 	.short	(.L_15407 - .L_15406)
.L_15406:
        /*002c*/ 	.word	0x00000000
        /*0030*/ 	.short	0x0001
        /*0032*/ 	.short	0x0008
        /*0034*/ 	.byte	0x00, 0xf5, 0x21, 0x00


	//----- nvinfo : EIATTR_KPARAM_INFO
	.align		4
.L_15407:
        /*0038*/ 	.byte	0x04, 0x17
        /*003a*/ 	.short	(.L_15409 - .L_15408)
.L_15408:
        /*003c*/ 	.word	0x00000000
        /*0040*/ 	.short	0x0000
        /*0042*/ 	.short	0x0000
        /*0044*/ 	.byte	0x00, 0xf5, 0x21, 0x00


	//----- nvinfo : EIATTR_SPARSE_MMA_MASK
	.align		4
.L_15409:
        /*0048*/ 	.byte	0x03, 0x50
        /*004a*/ 	.short	0x0000


	//----- nvinfo : EIATTR_MAXREG_COUNT
	.align		4
        /*004c*/ 	.byte	0x03, 0x1b
        /*004e*/ 	.short	0x00ff


	//----- nvinfo : EIATTR_NUM_BARRIERS
	.align		4
        /*0050*/ 	.byte	0x02, 0x4c
        /*0052*/ 	.byte	0x01
	.zero		1


	//----- nvinfo : EIATTR_MERCURY_ISA_VERSION
	.align		4
        /*0054*/ 	.byte	0x03, 0x5f
        /*0056*/ 	.short	0x0101


	//----- nvinfo : EIATTR_COOP_GROUP_MASK_REGIDS
	.align		4
        /*0058*/ 	.byte	0x04, 0x29
        /*005a*/ 	.short	(.L_15411 - .L_15410)


	//   ....[0]....
.L_15410:
        /*005c*/ 	.word	0xffffffff


	//   ....[1]....
        /*0060*/ 	.word	0xffffffff


	//   ....[2]....
        /*0064*/ 	.word	0xffffffff


	//   ....[3]....
        /*0068*/ 	.word	0xffffffff


	//   ....[4]....
        /*006c*/ 	.word	0xffffffff


	//   ....[5]....
        /*0070*/ 	.word	0xffffffff


	//   ....[6]....
        /*0074*/ 	.word	0xffffffff


	//   ....[7]....
        /*0078*/ 	.word	0xffffffff


	//   ....[8]....
        /*007c*/ 	.word	0xffffffff


	//   ....[9]....
        /*0080*/ 	.word	0xffffffff


	//   ....[10]....
        /*0084*/ 	.word	0x05000008


	//   ....[11]....
        /*0088*/ 	.word	0x05000008


	//   ....[12]....
        /*008c*/ 	.word	0x05000008


	//   ....[13]....
        /*0090*/ 	.word	0x05000008


	//   ....[14]....
        /*0094*/ 	.word	0x05000008


	//----- nvinfo : EIATTR_COOP_GROUP_INSTR_OFFSETS
	.align		4
.L_15411:
        /*0098*/ 	.byte	0x04, 0x28
        /*009a*/ 	.short	(.L_15413 - .L_15412)


	//   ....[0]....
.L_15412:
        /*009c*/ 	.word	0x000002e0


	//   ....[1]....
        /*00a0*/ 	.word	0x00000350


	//   ....[2]....
        /*00a4*/ 	.word	0x00000390


	//   ....[3]....
        /*00a8*/ 	.word	0x000003c0


	//   ....[4]....
        /*00ac*/ 	.word	0x000003e0


	//   ....[5]....
        /*00b0*/ 	.word	0x00000470


	//   ....[6]....
        /*00b4*/ 	.word	0x00000490


	//   ....[7]....
        /*00b8*/ 	.word	0x000004b0


	//   ....[8]....
        /*00bc*/ 	.word	0x000004d0


	//   ....[9]....
        /*00c0*/ 	.word	0x000004f0


	//   ....[10]....
        /*00c4*/ 	.word	0x00000780


	//   ....[11]....
        /*00c8*/ 	.word	0x000007f0


	//   ....[12]....
        /*00cc*/ 	.word	0x00000860


	//   ....[13]....
        /*00d0*/ 	.word	0x000008d0


	//   ....[14]....
        /*00d4*/ 	.word	0x00000940


	//----- nvinfo : EIATTR_VRC_CTA_INIT_COUNT
	.align		4
.L_15413:
        /*00d8*/ 	.byte	0x02, 0x4a
	.zero		1
	.zero		1


	//----- nvinfo : EIATTR_EXIT_INSTR_OFFSETS
	.align		4
        /*00dc*/ 	.byte	0x04, 0x1c
        /*00de*/ 	.short	(.L_15415 - .L_15414)


	//   ....[0]....
.L_15414:
        /*00e0*/ 	.word	0x00000550


	//   ....[1]....
        /*00e4*/ 	.word	0x00000730


	//----- nvinfo : EIATTR_CRS_STACK_SIZE
	.align		4
.L_15415:
        /*00e8*/ 	.byte	0x04, 0x1e
        /*00ea*/ 	.short	(.L_15417 - .L_15416)
.L_15416:
        /*00ec*/ 	.word	0x00000000


	//----- nvinfo : EIATTR_CBANK_PARAM_SIZE
	.align		4
.L_15417:
        /*00f0*/ 	.byte	0x03, 0x19
        /*00f2*/ 	.short	0x0020


	//----- nvinfo : EIATTR_PARAM_CBANK
	.align		4
        /*00f4*/ 	.byte	0x04, 0x0a
        /*00f6*/ 	.short	(.L_15419 - .L_15418)
	.align		4
.L_15418:
        /*00f8*/ 	.word	index@(.nv.constant0._ZN2at6native43_GLOBAL__N__9ae7fba5_10_SoftMax_cu_9f978f6324cunn_SoftMaxBackwardSmemILi4EfffNS1_26LogSoftMaxBackwardEpilogueEEEvPT0_PKT2_S8_l)
        /*00fc*/ 	.short	0x0380
        /*00fe*/ 	.short	0x0020


	//----- nvinfo : EIATTR_SW_WAR
	.align		4
.L_15419:
        /*0100*/ 	.byte	0x04, 0x36
        /*0102*/ 	.short	(.L_15421 - .L_15420)
.L_15420:
        /*0104*/ 	.word	0x00000008
.L_15421:


//--------------------- .nv.info._ZN2at6native43_GLOBAL__N__9ae7fba5_10_SoftMax_cu_9f978f6320cunn_SoftMaxBackwardILi2EdddNS1_26LogSoftMaxBackwardEpilogueEEEvPT0_PKT2_S8_l --------------------------
	.section	.nv.info._ZN2at6native43_GLOBAL__N__9ae7fba5_10_SoftMax_cu_9f978f6320cunn_SoftMaxBackwardILi2EdddNS1_26LogSoftMaxBackwardEpilogueEEEvPT0_PKT2_S8_l,"",@"SHT_CUDA_INFO"
	.sectionflags	@""
	.align	4


	//----- nvinfo : EIATTR_CUDA_API_VERSION
	.align		4
        /*0000*/ 	.byte	0x04, 0x37
        /*0002*/ 	.short	(.L_15423 - .L_15422)
.L_15422:
        /*0004*/ 	.word	0x00000082


	//----- nvinfo : EIATTR_KPARAM_INFO
	.align		4
.L_15423:
        /*0008*/ 	.byte	0x04, 0x17
        /*000a*/ 	.short	(.L_15425 - .L_15424)
.L_15424:
        /*000c*/ 	.word	0x00000000
        /*0010*/ 	.short	0x0003
        /*0012*/ 	.short	0x0018
        /*0014*/ 	.byte	0x00, 0xf0, 0x21, 0x00


	//----- nvinfo : EIATTR_KPARAM_INFO
	.align		4
.L_15425:
        /*0018*/ 	.byte	0x04, 0x17
        /*001a*/ 	.short	(.L_15427 - .L_15426)
.L_15426:
        /*001c*/ 	.word	0x00000000
        /*0020*/ 	.short	0x0002
        /*0022*/ 	.short	0x0010
        /*0024*/ 	.byte	0x00, 0xf5, 0x21, 0x00


	//----- nvinfo : EIATTR_KPARAM_INFO
	.align		4
.L_15427:
        /*0028*/ 	.byte	0x04, 0x17
        /*002a*/ 	.short	(.L_15429 - .L_15428)
.L_15428:
        /*002c*/ 	.word	0x00000000
        /*0030*/ 	.short	0x0001
        /*0032*/ 	.short	0x0008
        /*0034*/ 	.byte	0x00, 0xf5, 0x21, 0x00


	//----- nvinfo : EIATTR_KPARAM_INFO
	.align		4
.L_15429:
        /*0038*/ 	.byte	0x04, 0x17
        /*003a*/ 	.short	(.L_15431 - .L_15430)
.L_15430:
        /*003c*/ 	.word	0x00000000
        /*0040*/ 	.short	0x0000
        /*0042*/ 	.short	0x0000
        /*0044*/ 	.byte	0x00, 0xf5, 0x21, 0x00


	//----- nvinfo : EIATTR_SPARSE_MMA_MASK
	.align		4
.L_15431:
        /*0048*/ 	.byte	0x03, 0x50
        /*004a*/ 	.short	0x0000


	//----- nvinfo : EIATTR_MAXREG_COUNT
	.align		4
        /*004c*/ 	.byte	0x03, 0x1b
        /*004e*/ 	.short	0x00ff


	//----- nvinfo : EIATTR_NUM_BARRIERS
	.align		4
        /*0050*/ 	.byte	0x02, 0x4c
        /*0052*/ 	.byte	0x01
	.zero		1


	//----- nvinfo : EIATTR_MERCURY_ISA_VERSION
	.align		4
        /*0054*/ 	.byte	0x03, 0x5f
        /*0056*/ 	.short	0x0101


	//----- nvinfo : EIATTR_COOP_GROUP_MASK_REGIDS
	.align		4
        /*0058*/ 	.byte	0x04, 0x29
        /*005a*/ 	.short	(.L_15433 - .L_15432)


	//   ....[0]....
.L_15432:
        /*005c*/ 	.word	0x05000008


	//----- nvinfo : EIATTR_COOP_GROUP_INSTR_OFFSETS
	.align		4
.L_15433:
        /*0060*/ 	.byte	0x04, 0x28
        /*0062*/ 	.short	(.L_15435 - .L_15434)


	//   ....[0]....
.L_15434:
        /*0064*/ 	.word	0x000017e0


	//----- nvinfo : EIATTR_VRC_CTA_INIT_COUNT
	.align		4
.L_15435:
        /*0068*/ 	.byte	0x02, 0x4a
	.zero		1
	.zero		1


	//----- nvinfo : EIATTR_EXIT_INSTR_OFFSETS
	.align		4
        /*006c*/ 	.byte	0x04, 0x1c
        /*006e*/ 	.short	(.L_15437 - .L_15436)


	//   ....[0]....
.L_15436:
        /*0070*/ 	.word	0x00002d30


	//   ....[1]....
        /*0074*/ 	.word	0x000031c0


	//   ....[2]....
        /*0078*/ 	.word	0x00004160


	//   ....[3]....
        /*007c*/ 	.word	0x00004980


	//   ....[4]....
        /*0080*/ 	.word	0x00005160


	//   ....[5]....
        /*0084*/ 	.word	0x00005ac0


	//   ....[6]....
        /*0088*/ 	.word	0x00005f50


	//   ....[7]....
        /*008c*/ 	.word	0x00006a60


	//   ....[8]....
        /*0090*/ 	.word	0x00007210


	//   ....[9]....
        /*0094*/ 	.word	0x00007b10


	//----- nvinfo : EIATTR_CRS_STACK_SIZE
	.align		4
.L_15437:
        /*0098*/ 	.byte	0x04, 0x1e
        /*009a*/ 	.short	(.L_15439 - .L_15438)
.L_15438:
        /*009c*/ 	.word	0x00000000


	//----- nvinfo : EIATTR_CBANK_PARAM_SIZE
	.align		4
.L_15439:
        /*00a0*/ 	.byte	0x03, 0x19
        /*00a2*/ 	.short	0x0020


	//----- nvinfo : EIATTR_PARAM_CBANK
	.align		4
        /*00a4*/ 	.byte	0x04, 0x0a
        /*00a6*/ 	.short	(.L_15441 - .L_15440)
	.align		4
.L_15440:
        /*00a8*/ 	.word	index@(.nv.constant0._ZN2at6native43_GLOBAL__N__9ae7fba5_10_SoftMax_cu_9f978f6320cunn_SoftMaxBackwardILi2EdddNS1_26LogSoftMaxBackwardEpilogueEEEvPT0_PKT2_S8_l)
        /*00ac*/ 	.short	0x0380
        /*00ae*/ 	.short	0x0020


	//----- nvinfo : EIATTR_SW_WAR
	.align		4
.L_15441:
        /*00b0*/ 	.byte	0x04, 0x36
        /*00b2*/ 	.short	(.L_15443 - .L_15442)
.L_15442:
        /*00b4*/ 	.word	0x00000008
.L_15443:


//--------------------- .nv.info._ZN2at6native43_GLOBAL__N__9ae7fba5_10_SoftMax_cu_9f978f6324cunn_SoftMaxBackwardSmemILi2EdddNS1_26LogSoftMaxBackwardEpilogueEEEvPT0_PKT2_S8_l --------------------------
	.section	.nv.info._ZN2at6native43_GLOBAL__N__9ae7fba5_10_SoftMax_cu_9f978f6324cunn_SoftMaxBackwardSmemILi2EdddNS1_26LogSoftMaxBackwardEpilogueEEEvPT0_PKT2_S8_l,"",@"SHT_CUDA_INFO"
	.sectionflags	@""
	.align	4


	//----- nvinfo : EIATTR_CUDA_API_VERSION
	.align		4
        /*0000*/ 	.byte	0x04, 0x37
        /*0002*/ 	.short	(.L_15445 - .L_15444)
.L_15444:
        /*0004*/ 	.word	0x00000082


	//----- nvinfo : EIATTR_KPARAM_INFO
	.align		4
.L_15445:
        /*0008*/ 	.byte	0x04, 0x17
        /*000a*/ 	.short	(.L_15447 - .L_15446)
.L_15446:
        /*000c*/ 	.word	0x00000000
        /*0010*/ 	.short	0x0003
        /*0012*/ 	.short	0x0018
        /*0014*/ 	.byte	0x00, 0xf0, 0x21, 0x00


	//----- nvinfo : EIATTR_KPARAM_INFO
	.align		4
.L_15447:
        /*0018*/ 	.byte	0x04, 0x17
        /*001a*/ 	.short	(.L_15449 - .L_15448)
.L_15448:
        /*001c*/ 	.word	0x00000000
        /*0020*/ 	.short	0x0002
        /*0022*/ 	.short	0x0010
        /*0024*/ 	.byte	0x00, 0xf5, 0x21, 0x00


	//----- nvinfo : EIATTR_KPARAM_INFO
	.align		4
.L_15449:
        /*0028*/ 	.byte	0x04, 0x17
        /*002a*/ 	.short	(.L_15451 - .L_15450)
.L_15450:
        /*002c*/ 	.word	0x00000000
        /*0030*/ 	.short	0x0001
        /*0032*/ 	.short	0x0008
        /*0034*/ 	.byte	0x00, 0xf5, 0x21, 0x00


	//----- nvinfo : EIATTR_KPARAM_INFO
	.align		4
.L_15451:
        /*0038*/ 	.byte	0x04, 0x17
        /*003a*/ 	.short	(.L_15453 - .L_15452)
.L_15452:
        /*003c*/ 	.word	0x00000000
        /*0040*/ 	.short	0x0000
        /*0042*/ 	.short	0x0000
        /*0044*/ 	.byte	0x00, 0xf5, 0x21, 0x00


	//----- nvinfo : EIATTR_SPARSE_MMA_MASK
	.align		4
.L_15453:
        /*0048*/ 	.byte	0x03, 0x50
        /*004a*/ 	.short	0x0000


	//----- nvinfo : EIATTR_MAXREG_COUNT
	.align		4
        /*004c*/ 	.byte	0x03, 0x1b
        /*004e*/ 	.short	0x00ff


	//----- nvinfo : EIATTR_NUM_BARRIERS
	.align		4
        /*0050*/ 	.byte	0x02, 0x4c
        /*0052*/ 	.byte	0x01
	.zero		1


	//----- nvinfo : EIATTR_MERCURY_ISA_VERSION
	.align		4
        /*0054*/ 	.byte	0x03, 0x5f
        /*0056*/ 	.short	0x0101


	//----- nvinfo : EIATTR_COOP_GROUP_MASK_REGIDS
	.align		4
        /*0058*/ 	.byte	0x04, 0x29
        /*005a*/ 	.short	(.L_15455 - .L_15454)


	//   ....[0]....
.L_15454:
        /*005c*/ 	.word	0xffffffff


	//   ....[1]....
        /*0060*/ 	.word	0xffffffff


	//   ....[2]....
        /*0064*/ 	.word	0xffffffff


	//   ....[3]....
        /*0068*/ 	.word	0xffffffff


	//   ....[4]....
        /*006c*/ 	.word	0xffffffff


	//   ....[5]....
        /*0070*/ 	.word	0xffffffff


	//   ....[6]....
        /*0074*/ 	.word	0xffffffff


	//   ....[7]....
        /*0078*/ 	.word	0xffffffff


	//   ....[8]....
        /*007c*/ 	.word	0xffffffff


	//   ....[9]....
        /*0080*/ 	.word	0xffffffff


	//   ....[10]....
        /*0084*/ 	.word	0xffffffff


	//   ....[11]....
        /*0088*/ 	.word	0xffffffff


	//   ....[12]....
        /*008c*/ 	.word	0xffffffff


	//   ....[13]....
        /*0090*/ 	.word	0xffffffff


	//   ....[14]....
        /*0094*/ 	.word	0xffffffff


	//   ....[15]....
        /*0098*/ 	.word	0xffffffff


	//   ....[16]....
        /*009c*/ 	.word	0xffffffff


	//   ....[17]....
        /*00a0*/ 	.word	0xffffffff


	//   ....[18]....
        /*00a4*/ 	.word	0xffffffff


	//   ....[19]....
        /*00a8*/ 	.word	0xffffffff


	//   ....[20]....
        /*00ac*/ 	.word	0x0500000a


	//   ....[21]....
        /*00b0*/ 	.word	0x0500000a


	//   ....[22]....
        /*00b4*/ 	.word	0x0500000a


	//   ....[23]....
        /*00b8*/ 	.word	0x0500000a


	//   ....[24]....
        /*00bc*/ 	.word	0x0500000a


	//   ....[25]....
        /*00c0*/ 	.word	0x0500000a


	//   ....[26]....
        /*00c4*/ 	.word	0x0500000a


	//   ....[27]....
        /*00c8*/ 	.word	0x0500000a


	//   ....[28]....
        /*00cc*/ 	.word	0x0500000a


	//   ....[29]....
        /*00d0*/ 	.word	0x0500000a


	//----- nvinfo : EIATTR_COOP_GROUP_INSTR_OFFSETS
	.align		4
.L_15455:
        /*00d4*/ 	.byte	0x04, 0x28
        /*00d6*/ 	.short	(.L_15457 - .L_15456)


	//   ....[0]....
.L_15456:
        /*00d8*/ 	.word	0x000002c0


	//   ....[1]....
        /*00dc*/ 	.word	0x00000300


	//   ....[2]....
        /*00e0*/ 	.word	0x00000340


	//   ....[3]....
        /*00e4*/ 	.word	0x00000350


	//   ....[4]....
        /*00e8*/ 	.word	0x00000370


	//   ....[5]....
        /*00ec*/ 	.word	0x00000380


	//   ....[6]....
        /*00f0*/ 	.word	0x000003c0


	//   ....[7]....
        /*00f4*/ 	.word	0x000003d0


	//   ....[8]....
        /*00f8*/ 	.word	0x000003f0


	//   ....[9]....
        /*00fc*/ 	.word	0x00000400


	//   ....[10]....
        /*0100*/ 	.word	0x000004a0


	//   ....[11]....
        /*0104*/ 	.word	0x000004b0


	//   ....[12]....
        /*0108*/ 	.word	0x000004d0


	//   ....[13]....
        /*010c*/ 	.word	0x000004e0


	//   ....[14]....
        /*0110*/ 	.word	0x00000520


	//   ....[15]....
        /*0114*/ 	.word	0x00000530


	//   ....[16]....
        /*0118*/ 	.word	0x00000570


	//   ....[17]....
        /*011c*/ 	.word	0x00000580


	//   ....[18]....
        /*0120*/ 	.word	0x000005a0


	//   ....[19]....
        /*0124*/ 	.word	0x000005b0


	//   ....[20]....
        /*0128*/ 	.word	0x00000d80


	//   ....[21]....
        /*012c*/ 	.word	0x00000dd0


	//   ....[22]....
        /*0130*/ 	.word	0x00000e40


	//   ....[23]....
        /*0134*/ 	.word	0x00000e90


	//   ....[24]....
        /*0138*/ 	.word	0x00000f00


	//   ....[25]....
        /*013c*/ 	.word	0x00000f50


	//   ....[26]....
        /*0140*/ 	.word	0x00000fc0


	//   ....[27]....
        /*0144*/ 	.word	0x00001010


	//   ....[28]....
        /*0148*/ 	.word	0x00001080


	//   ....[29]....
        /*014c*/ 	.word	0x000010d0


	//----- nvinfo : EIATTR_VRC_CTA_INIT_COUNT
	.align		4
.L_15457:
        /*0150*/ 	.byte	0x02, 0x4a
	.zero		1
	.zero		1


	//----- nvinfo : EIATTR_EXIT_INSTR_OFFSETS
	.align		4
        /*0154*/ 	.byte	0x04, 0x1c
        /*0156*/ 	.short	(.L_15459 - .L_15458)


	//   ....[0]....
.L_15458:
        /*0158*/ 	.word	0x00000610


	//   ....[1]....
        /*015c*/ 	.word	0x00000d20


	//----- nvinfo : EIATTR_CRS_STACK_SIZE
	.align		4
.L_15459:
        /*0160*/ 	.byte	0x04, 0x1e
        /*0162*/ 	.short	(.L_15461 - .L_15460)
.L_15460:
        /*0164*/ 	.word	0x00000000


	//----- nvinfo : EIATTR_CBANK_PARAM_SIZE
	.align		4
.L_15461:
        /*0168*/ 	.byte	0x03, 0x19
        /*016a*/ 	.short	0x0020


	//----- nvinfo : EIATTR_PARAM_CBANK
	.align		4
        /*016c*/ 	.byte	0x04, 0x0a
        /*016e*/ 	.short	(.L_15463 - .L_15462)
	.align		4
.L_15462:
        /*0170*/ 	.word	index@(.nv.constant0._ZN2at6native43_GLOBAL__N__9ae7fba5_10_SoftMax_cu_9f978f6324cunn_SoftMaxBackwardSmemILi2EdddNS1_26LogSoftMaxBackwardEpilogueEEEvPT0_PKT2_S8_l)
        /*0174*/ 	.short	0x0380
        /*0176*/ 	.short	0x0020


	//----- nvinfo : EIATTR_SW_WAR
	.align		4
.L_15463:
        /*0178*/ 	.byte	0x04, 0x36
        /*017a*/ 	.short	(.L_15465 - .L_15464)
.L_15464:
        /*017c*/ 	.word	0x00000008
.L_15465:


//--------------------- .nv.info._ZN2at6native43_GLOBAL__N__9ae7fba5_10_SoftMax_cu_9f978f6326cunn_SpatialSoftMaxForwardIN3c108BFloat16EfflNS1_25LogSoftMaxForwardEpilogueEEEvPT1_PKT_T2_SB_SB_ --------------------------
	.section	.nv.info._ZN2at6native43_GLOBAL__N__9ae7fba5_10_SoftMax_cu_9f978f6326cunn_SpatialSoftMaxForwardIN3c108BFloat16EfflNS1_25LogSoftMaxForwardEpilogueEEEvPT1_PKT_T2_SB_SB_,"",@"SHT_CUDA_INFO"
	.sectionflags	@""
	.align	4


	//----- nvinfo : EIATTR_CUDA_API_VERSION
	.align		4
        /*0000*/ 	.byte	0x04, 0x37
        /*0002*/ 	.short	(.L_15467 - .L_15466)
.L_15466:
        /*0004*/ 	.word	0x00000082


	//----- nvinfo : EIATTR_KPARAM_INFO
	.align		4
.L_15467:
        /*0008*/ 	.byte	0x04, 0x17
        /*000a*/ 	.short	(.L_15469 - .L_15468)
.L_15468:
        /*000c*/ 	.word	0x00000000
        /*0010*/ 	.short	0x0004
        /*0012*/ 	.short	0x0020
        /*0014*/ 	.byte	0x00, 0xf0, 0x21, 0x00


	//----- nvinfo : EIATTR_KPARAM_INFO
	.align		4
.L_15469:
        /*0018*/ 	.byte	0x04, 0x17
        /*001a*/ 	.short	(.L_15471 - .L_15470)
.L_15470:
        /*001c*/ 	.word	0x00000000
        /*0020*/ 	.short	0x0003
        /*0022*/ 	.short	0x0018
        /*0024*/ 	.byte	0x00, 0xf0, 0x21, 0x00


	//----- nvinfo : EIATTR_KPARAM_INFO
	.align		4
.L_15471:
        /*0028*/ 	.byte	0x04, 0x17
        /*002a*/ 	.short	(.L_15473 - .L_15472)
.L_15472:
        /*002c*/ 	.word	0x00000000
        /*0030*/ 	.short	0x0002
        /*0032*/ 	.short	0x0010
        /*0034*/ 	.byte	0x00, 0xf0, 0x21, 0x00


	//----- nvinfo : EIATTR_KPARAM_INFO
	.align		4
.L_15473:
        /*0038*/ 	.byte	0x04, 0x17
        /*003a*/ 	.short	(.L_15475 - .L_15474)
.L_15474:
        /*003c*/ 	.word	0x00000000
        /*0040*/ 	.short	0x0001
        /*0042*/ 	.short	0x0008
        /*0044*/ 	.byte	0x00, 0xf5, 0x21, 0x00


	//----- nvinfo : EIATTR_KPARAM_INFO
	.align		4
.L_15475:
        /*0048*/ 	.byte	0x04, 0x17
        /*004a*/ 	.short	(.L_15477 - .L_15476)
.L_15476:
        /*004c*/ 	.word	0x00000000
        /*0050*/ 	.short	0x0000
        /*0052*/ 	.short	0x0000
        /*0054*/ 	.byte	0x00, 0xf5, 0x21, 0x00


	//----- nvinfo : EIATTR_SPARSE_MMA_MASK
	.align		4
.L_15477:
        /*0058*/ 	.byte	0x03, 0x50
        /*005a*/ 	.short	0x0000


	//----- nvinfo : EIATTR_MAXREG_COUNT
	.align		4
        /*005c*/ 	.byte	0x03, 0x1b
        /*005e*/ 	.short	0x00ff


	//----- nvinfo : EIATTR_NUM_BARRIERS
	.align		4
        /*0060*/ 	.byte	0x02, 0x4c
        /*0062*/ 	.byte	0x01
	.zero		1


	//----- nvinfo : EIATTR_MERCURY_ISA_VERSION
	.align		4
        /*0064*/ 	.byte	0x03, 0x5f
        /*0066*/ 	.short	0x0101


	//----- nvinfo : EIATTR_VRC_CTA_INIT_COUNT
	.align		4
        /*0068*/ 	.byte	0x02, 0x4a
	.zero		1
	.zero		1


	//----- nvinfo : EIATTR_EXIT_INSTR_OFFSETS
	.align		4
        /*006c*/ 	.byte	0x04, 0x1c
        /*006e*/ 	.short	(.L_15479 - .L_15478)


	//   ....[0]....
.L_15478:
        /*0070*/ 	.word	0x00000050


	//   ....[1]....
        /*0074*/ 	.word	0x000010c0


	//----- nvinfo : EIATTR_CRS_STACK_SIZE
	.align		4
.L_15479:
        /*0078*/ 	.byte	0x04, 0x1e
        /*007a*/ 	.short	(.L_15481 - .L_15480)
.L_15480:
        /*007c*/ 	.word	0x00000000


	//----- nvinfo : EIATTR_CBANK_PARAM_SIZE
	.align		4
.L_15481:
        /*0080*/ 	.byte	0x03, 0x19
        /*0082*/ 	.short	0x0028


	//----- nvinfo : EIATTR_PARAM_CBANK
	.align		4
        /*0084*/ 	.byte	0x04, 0x0a
        /*0086*/ 	.short	(.L_15483 - .L_15482)
	.align		4
.L_15482:
        /*0088*/ 	.word	index@(.nv.constant0._ZN2at6native43_GLOBAL__N__9ae7fba5_10_SoftMax_cu_9f978f6326cunn_SpatialSoftMaxForwardIN3c108BFloat16EfflNS1_25LogSoftMaxForwardEpilogueEEEvPT1_PKT_T2_SB_SB_)
        /*008c*/ 	.short	0x0380
        /*008e*/ 	.short	0x0028


	//----- nvinfo : EIATTR_SW_WAR
	.align		4
.L_15483:
        /*0090*/ 	.byte	0x04, 0x36
        /*0092*/ 	.short	(.L_15485 - .L_15484)
.L_15484:
        /*0094*/ 	.word	0x00000008
.L_15485:


//--------------------- .nv.info._ZN2at6native43_GLOBAL__N__9ae7fba5_10_SoftMax_cu_9f978f6326cunn_SpatialSoftMaxForwardIN3c108BFloat16EfS4_lNS1_25LogSoftMaxForwardEpilogueEEEvPT1_PKT_T2_SB_SB_ --------------------------
	.section	.nv.info._ZN2at6native43_GLOBAL__N__9ae7fba5_10_SoftMax_cu_9f978f6326cunn_SpatialSoftMaxForwardIN3c108BFloat16EfS4_lNS1_25LogSoftMaxForwardEpilogueEEEvPT1_PKT_T2_SB_SB_,"",@"SHT_CUDA_INFO"
	.sectionflags	@""
	.align	4


	//----- nvinfo : EIATTR_CUDA_API_VERSION
	.align		4
        /*0000*/ 	.byte	0x04, 0x37
        /*0002*/ 	.short	(.L_15487 - .L_15486)
.L_15486:
        /*0004*/ 	.word	0x00000082


	//----- nvinfo : EIATTR_KPARAM_INFO
	.align		4
.L_15487:
        /*0008*/ 	.byte	0x04, 0x17
        /*000a*/ 	.short	(.L_15489 - .L_15488)
.L_15488:
        /*000c*/ 	.word	0x00000000
        /*0010*/ 	.short	0x0004
        /*0012*/ 	.short	0x0020
        /*0014*/ 	.byte	0x00, 0xf0, 0x21, 0x00


	//----- nvinfo : EIATTR_KPARAM_INFO
	.align		4
.L_15489:
        /*0018*/ 	.byte	0x04, 0x17
        /*001a*/ 	.short	(.L_15491 - .L_15490)
.L_15490:
        /*001c*/ 	.word	0x00000000
        /*0020*/ 	.short	0x0003
        /*0022*/ 	.short	0x0018
        /*0024*/ 	.byte	0x00, 0xf0, 0x21, 0x00


	//----- nvinfo : EIATTR_KPARAM_INFO
	.align		4
.L_15491:
        /*0028*/ 	.byte	0x04, 0x17
        /*002a*/ 	.short	(.L_15493 - .L_15492)
.L_15492:
        /*002c*/ 	.word	0x00000000
        /*0030*/ 	.short	0x0002
        /*0032*/ 	.short	0x0010
        /*0034*/ 	.byte	0x00, 0xf0, 0x21, 0x00


	//----- nvinfo : EIATTR_KPARAM_INFO
	.align		4
.L_15493:
        /*0038*/ 	.byte	0x04, 0x17
        /*003a*/ 	.short	(.L_15495 - .L_15494)
.L_15494:
        /*003c*/ 	.word	0x00000000
        /*0040*/ 	.short	0x0001
        /*0042*/ 	.short	0x0008
        /*0044*/ 	.byte	0x00, 0xf5, 0x21, 0x00


	//----- nvinfo : EIATTR_KPARAM_INFO
	.align		4
.L_15495:
        /*0048*/ 	.byte	0x04, 0x17
        /*004a*/ 	.short	(.L_15497 - .L_15496)
.L_15496:
        /*004c*/ 	.word	0x00000000
        /*0050*/ 	.short	0x0000
        /*0052*/ 	.short	0x0000
        /*0054*/ 	.byte	0x00, 0xf5, 0x21, 0x00


	//----- nvinfo : EIATTR_SPARSE_MMA_MASK
	.align		4
.L_15497:
        /*0058*/ 	.byte	0x03, 0x50
        /*005a*/ 	.short	0x0000


	//----- nvinfo : EIATTR_MAXREG_COUNT
	.align		4
        /*005c*/ 	.byte	0x03, 0x1b
        /*005e*/ 	.short	0x00ff


	//----- nvinfo : EIATTR_NUM_BARRIERS
	.align		4
        /*0060*/ 	.byte	0x02, 0x4c
        /*0062*/ 	.byte	0x01
	.zero		1


	//----- nvinfo : EIATTR_MERCURY_ISA_VERSION
	.align		4
        /*0064*/ 	.byte	0x03, 0x5f
        /*0066*/ 	.short	0x0101


	//----- nvinfo : EIATTR_VRC_CTA_INIT_COUNT
	.align		4
        /*0068*/ 	.byte	0x02, 0x4a
	.zero		1
	.zero		1


	//----- nvinfo : EIATTR_EXIT_INSTR_OFFSETS
	.align		4
        /*006c*/ 	.byte	0x04, 0x1c
        /*006e*/ 	.short	(.L_15499 - .L_15498)


	//   ....[0]....
.L_15498:
        /*0070*/ 	.word	0x00000050


	//   ....[1]....
        /*0074*/ 	.word	0x000010e0


	//----- nvinfo : EIATTR_CRS_STACK_SIZE
	.align		4
.L_15499:
        /*0078*/ 	.byte	0x04, 0x1e
        /*007a*/ 	.short	(.L_15501 - .L_15500)
.L_15500:
        /*007c*/ 	.word	0x00000000


	//----- nvinfo : EIATTR_CBANK_PARAM_SIZE
	.align		4
.L_15501:
        /*0080*/ 	.byte	0x03, 0x19
        /*0082*/ 	.short	0x0028


	//----- nvinfo : EIATTR_PARAM_CBANK
	.align		4
        /*0084*/ 	.byte	0x04, 0x0a
        /*0086*/ 	.short	(.L_15503 - .L_15502)
	.align		4
.L_15502:
        /*0088*/ 	.word	index@(.nv.constant0._ZN2at6native43_GLOBAL__N__9ae7fba5_10_SoftMax_cu_9f978f6326cunn_SpatialSoftMaxForwardIN3c108BFloat16EfS4_lNS1_25LogSoftMaxForwardEpilogueEEEvPT1_PKT_T2_SB_SB_)
        /*008c*/ 	.short	0x0380
        /*008e*/ 	.short	0x0028


	//----- nvinfo : EIATTR_SW_WAR
	.align		4
.L_15503:
        /*0090*/ 	.byte	0x04, 0x36
        /*0092*/ 	.short	(.L_15505 - .L_15504)
.L_15504:
        /*0094*/ 	.word	0x00000008
.L_15505:


//--------------------- .nv.info._ZN2at6native43_GLOBAL__N__9ae7fba5_10_SoftMax_cu_9f978f6326cunn_SpatialSoftMaxForwardIN3c108BFloat16EffiNS1_25LogSoftMaxForwardEpilogueEEEvPT1_PKT_T2_SB_SB_ --------------------------
	.section	.nv.info._ZN2at6native43_GLOBAL__N__9ae7fba5_10_SoftMax_cu_9f978f6326cunn_SpatialSoftMaxForwardIN3c108BFloat16EffiNS1_25LogSoftMaxForwardEpilogueEEEvPT1_PKT_T2_SB_SB_,"",@"SHT_CUDA_INFO"
	.sectionflags	@""
	.align	4


	//----- nvinfo : EIATTR_CUDA_API_VERSION
	.align		4
        /*0000*/ 	.byte	0x04, 0x37
        /*0002*/ 	.short	(.L_15507 - .L_15506)
.L_15506:
        /*0004*/ 	.word	0x00000082


	//----- nvinfo : EIATTR_KPARAM_INFO
	.align		4
.L_15507:
        /*0008*/ 	.byte	0x04, 0x17
        /*000a*/ 	.short	(.L_15509 - .L_15508)
.L_15508:
        /*000c*/ 	.word	0x00000000
        /*0010*/ 	.short	0x0004
        /*0012*/ 	.short	0x0018
        /*0014*/ 	.byte	0x00, 0xf0, 0x11, 0x00


	//----- nvinfo : EIATTR_KPARAM_INFO
	.align		4
.L_15509:
        /*0018*/ 	.byte	0x04, 0x17
        /*001a*/ 	.short	(.L_15511 - .L_15510)
.L_15510:
        /*001c*/ 	.word	0x00000000
        /*0020*/ 	.short	0x0003
        /*0022*/ 	.short	0x0014
        /*0024*/ 	.byte	0x00, 0xf0, 0x11, 0x00


	//----- nvinfo : EIATTR_KPARAM_INFO
	.align		4
.L_15511:
        /*0028*/ 	.byte	0x04, 0x17
        /*002a*/ 	.short	(.L_15513 - .L_15512)
.L_15512:
        /*002c*/ 	.word	0x00000000
        /*0030*/ 	.short	0x0002
        /*0032*/ 	.short	0x0010
        /*0034*/ 	.byte	0x00, 0xf0, 0x11, 0x00


	//----- nvinfo : EIATTR_KPARAM_INFO
	.align		4
.L_15513:
        /*0038*/ 	.byte	0x04, 0x17
        /*003a*/ 	.short	(.L_15515 - .L_15514)
.L_15514:
        /*003c*/ 	.word	0x00000000
        /*0040*/ 	.short	0x0001
        /*0042*/ 	.short	0x0008
        /*0044*/ 	.byte	0x00, 0xf5, 0x21, 0x00


	//----- nvinfo : EIATTR_KPARAM_INFO
	.align		4
.L_15515:
        /*0048*/ 	.byte	0x04, 0x17
        /*004a*/ 	.short	(.L_15517 - .L_15516)
.L_15516:
        /*004c*/ 	.word	0x00000000
        /*0050*/ 	.short	0x0000
        /*0052*/ 	.short	0x0000
        /*0054*/ 	.byte	0x00, 0xf5, 0x21, 0x00


	//----- nvinfo : EIATTR_SPARSE_MMA_MASK
	.align		4
.L_15517:
        /*0058*/ 	.byte	0x03, 0x50
        /*005a*/ 	.short	0x0000


	//----- nvinfo : EIATTR_MAXREG_COUNT
	.align		4
        /*005c*/ 	.byte	0x03, 0x1b
        /*005e*/ 	.short	0x00ff


	//----- nvinfo : EIATTR_NUM_BARRIERS
	.align		4
        /*0060*/ 	.byte	0x02, 0x4c
        /*0062*/ 	.byte	0x01
	.zero		1


	//----- nvinfo : EIATTR_MERCURY_ISA_VERSION
	.align		4
        /*0064*/ 	.byte	0x03, 0x5f
        /*0066*/ 	.short	0x0101


	//----- nvinfo : EIATTR_VRC_CTA_INIT_COUNT
	.align		4
        /*0068*/ 	.byte	0x02, 0x4a
	.zero		1
	.zero		1


	//----- nvinfo : EIATTR_EXIT_INSTR_OFFSETS
	.align		4
        /*006c*/ 	.byte	0x04, 0x1c
        /*006e*/ 	.short	(.L_15519 - .L_15518)


	//   ....[0]....
.L_15518:
        /*0070*/ 	.word	0x00000040


	//   ....[1]....
        /*0074*/ 	.word	0x00000c70


	//----- nvinfo : EIATTR_CRS_STACK_SIZE
	.align		4
.L_15519:
        /*0078*/ 	.byte	0x04, 0x1e
        /*007a*/ 	.short	(.L_15521 - .L_15520)
.L_15520:
        /*007c*/ 	.word	0x00000000


	//----- nvinfo : EIATTR_CBANK_PARAM_SIZE
	.align		4
.L_15521:
        /*0080*/ 	.byte	0x03, 0x19
        /*0082*/ 	.short	0x001c


	//----- nvinfo : EIATTR_PARAM_CBANK
	.align		4
        /*0084*/ 	.byte	0x04, 0x0a
        /*0086*/ 	.short	(.L_15523 - .L_15522)
	.align		4
.L_15522:
        /*0088*/ 	.word	index@(.nv.constant0._ZN2at6native43_GLOBAL__N__9ae7fba5_10_SoftMax_cu_9f978f6326cunn_SpatialSoftMaxForwardIN3c108BFloat16EffiNS1_25LogSoftMaxForwardEpilogueEEEvPT1_PKT_T2_SB_SB_)
        /*008c*/ 	.short	0x0380
        /*008e*/ 	.short	0x001c


	//----- nvinfo : EIATTR_SW_WAR
	.align		4
.L_15523:
        /*0090*/ 	.byte	0x04, 0x36
        /*0092*/ 	.short	(.L_15525 - .L_15524)
.L_15524:
        /*0094*/ 	.word	0x00000008
.L_15525:


//--------------------- .nv.info._ZN2at6native43_GLOBAL__N__9ae7fba5_10_SoftMax_cu_9f978f6326cunn_SpatialSoftMaxForwardIN3c108BFloat16EfS4_iNS1_25LogSoftMaxForwardEpilogueEEEvPT1_PKT_T2_SB_SB_ --------------------------
	.section	.nv.info._ZN2at6native43_GLOBAL__N__9ae7fba5_10_SoftMax_cu_9f978f6326cunn_SpatialSoftMaxForwardIN3c108BFloat16EfS4_iNS1_25LogSoftMaxForwardEpilogueEEEvPT1_PKT_T2_SB_SB_,"",@"SHT_CUDA_INFO"
	.sectionflags	@""
	.align	4


	//----- nvinfo : EIATTR_CUDA_API_VERSION
	.align		4
        /*0000*/ 	.byte	0x04, 0x37
        /*0002*/ 	.short	(.L_15527 - .L_15526)
.L_15526:
        /*0004*/ 	.word	0x00000082


	//----- nvinfo : EIATTR_KPARAM_INFO
	.align		4
.L_15527:
        /*0008*/ 	.byte	0x04, 0x17
        /*000a*/ 	.short	(.L_15529 - .L_15528)
.L_15528:
        /*000c*/ 	.word	0x00000000
        /*0010*/ 	.short	0x0004
        /*0012*/ 	.short	0x0018
        /*0014*/ 	.byte	0x00, 0xf0, 0x11, 0x00


	//----- nvinfo : EIATTR_KPARAM_INFO
	.align		4
.L_15529:
        /*0018*/ 	.byte	0x04, 0x17
        /*001a*/ 	.short	(.L_15531 - .L_15530)
.L_15530:
        /*001c*/ 	.word	0x00000000
        /*0020*/ 	.short	0x0003
        /*0022*/ 	.short	0x0014
        /*0024*/ 	.byte	0x00, 0xf0, 0x11, 0x00


	//----- nvinfo : EIATTR_KPARAM_INFO
	.align		4
.L_15531:
        /*0028*/ 	.byte	0x04, 0x17
        /*002a*/ 	.short	(.L_15533 - .L_15532)
.L_15532:
        /*002c*/ 	.word	0x00000000
        /*0030*/ 	.short	0x0002
        /*0032*/ 	.short	0x0010
        /*0034*/ 	.byte	0x00, 0xf0, 0x11, 0x00


	//----- nvinfo : EIATTR_KPARAM_INFO
	.align		4
.L_15533:
        /*0038*/ 	.byte	0x04, 0x17
        /*003a*/ 	.short	(.L_15535 - .L_15534)
.L_15534:
        /*003c*/ 	.word	0x00000000
        /*0040*/ 	.short	0x0001
        /*0042*/ 	.short	0x0008
        /*0044*/ 	.byte	0x00, 0xf5, 0x21, 0x00


	//----- nvinfo : EIATTR_KPARAM_INFO
	.align		4
.L_15535:
        /*0048*/ 	.byte	0x04, 0x17
        /*004a*/ 	.short	(.L_15537 - .L_15536)
.L_15536:
        /*004c*/ 	.word	0x00000000
        /*0050*/ 	.short	0x0000
        /*0052*/ 	.short	0x0000
        /*0054*/ 	.byte	0x00, 0xf5, 0x21, 0x00


	//----- nvinfo : EIATTR_SPARSE_MMA_MASK
	.align		4
.L_15537:
        /*0058*/ 	.byte	0x03, 0x50
        /*005a*/ 	.short	0x0000


	//----- nvinfo : EIATTR_MAXREG_COUNT
	.align		4
        /*005c*/ 	.byte	0x03, 0x1b
        /*005e*/ 	.short	0x00ff


	//----- nvinfo : EIATTR_NUM_BARRIERS
	.align		4
        /*0060*/ 	.byte	0x02, 0x4c
        /*0062*/ 	.byte	0x01
	.zero		1


	//----- nvinfo : EIATTR_MERCURY_ISA_VERSION
	.align		4
        /*0064*/ 	.byte	0x03, 0x5f
        /*0066*/ 	.short	0x0101


	//----- nvinfo : EIATTR_VRC_CTA_INIT_COUNT
	.align		4
        /*0068*/ 	.byte	0x02, 0x4a
	.zero		1
	.zero		1


	//----- nvinfo : EIATTR_EXIT_INSTR_OFFSETS
	.align		4
        /*006c*/ 	.byte	0x04, 0x1c
        /*006e*/ 	.short	(.L_15539 - .L_15538)


	//   ....[0]....
.L_15538:
        /*0070*/ 	.word	0x00000040


	//   ....[1]....
        /*0074*/ 	.word	0x00000c90


	//----- nvinfo : EIATTR_CRS_STACK_SIZE
	.align		4
.L_15539:
        /*0078*/ 	.byte	0x04, 0x1e
        /*007a*/ 	.short	(.L_15541 - .L_15540)
.L_15540:
        /*007c*/ 	.word	0x00000000


	//----- nvinfo : EIATTR_CBANK_PARAM_SIZE
	.align		4
.L_15541:
        /*0080*/ 	.byte	0x03, 0x19
        /*0082*/ 	.short	0x001c


	//----- nvinfo : EIATTR_PARAM_CBANK
	.align		4
        /*0084*/ 	.byte	0x04, 0x0a
        /*0086*/ 	.short	(.L_15543 - .L_15542)
	.align		4
.L_15542:
        /*0088*/ 	.word	index@(.nv.constant0._ZN2at6native43_GLOBAL__N__9ae7fba5_10_SoftMax_cu_9f978f6326cunn_SpatialSoftMaxForwardIN3c108BFloat16EfS4_iNS1_25LogSoftMaxForwardEpilogueEEEvPT1_PKT_T2_SB_SB_)
        /*008c*/ 	.short	0x0380
        /*008e*/ 	.short	0x001c


	//----- nvinfo : EIATTR_SW_WAR
	.align		4
.L_15543:
        /*0090*/ 	.byte	0x04, 0x36
        /*0092*/ 	.short	(.L_15545 - .L_15544)
.L_15544:
        /*0094*/ 	.word	0x00000008
.L_15545:


//--------------------- .nv.info._ZN2at6native43_GLOBAL__N__9ae7fba5_10_SoftMax_cu_9f978f6326cunn_SpatialSoftMaxForwardIN3c104HalfEfflNS1_25LogSoftMaxForwardEpilogueEEEvPT1_PKT_T2_SB_SB_ --------------------------
	.section	.nv.info._ZN2at6native43_GLOBAL__N__9ae7fba5_10_SoftMax_cu_9f978f6326cunn_SpatialSoftMaxForwardIN3c104HalfEfflNS1_25LogSoftMaxForwardEpilogueEEEvPT1_PKT_T2_SB_SB_,"",@"SHT_CUDA_INFO"
	.sectionflags	@""
	.align	4


	//----- nvinfo : EIATTR_CUDA_API_VERSION
	.align		4
        /*0000*/ 	.byte	0x04, 0x37
        /*0002*/ 	.short	(.L_15547 - .L_15546)
.L_15546:
        /*0004*/ 	.word	0x00000082


	//----- nvinfo : EIATTR_KPARAM_INFO
	.align		4
.L_15547:
        /*0008*/ 	.byte	0x04, 0x17
        /*000a*/ 	.short	(.L_15549 - .L_15548)
.L_15548:
        /*000c*/ 	.word	0x00000000
        /*0010*/ 	.short	0x0004
        /*0012*/ 	.short	0x0020
        /*0014*/ 	.byte	0x00, 0xf0, 0x21, 0x00


	//----- nvinfo : EIATTR_KPARAM_INFO
	.align		4
.L_15549:
        /*0018*/ 	.byte	0x04, 0x17
        /*001a*/ 	.short	(.L_15551 - .L_15550)
.L_15550:
        /*001c*/ 	.word	0x00000000
        /*0020*/ 	.short	0x0003
        /*0022*/ 	.short	0x0018
        /*0024*/ 	.byte	0x00, 0xf0, 0x21, 0x00


	//----- nvinfo : EIATTR_KPARAM_INFO
	.align		4
.L_15551:
        /*0028*/ 	.byte	0x04, 0x17
        /*002a*/ 	.short	(.L_15553 - .L_15552)
.L_15552:
        /*002c*/ 	.word	0x00000000
        /*0030*/ 	.short	0x0002
        /*0032*/ 	.short	0x0010
        /*0034*/ 	.byte	0x00, 0xf0, 0x21, 0x00


	//----- nvinfo : EIATTR_KPARAM_INFO
	.align		4
.L_15553:
        /*0038*/ 	.byte	0x04, 0x17
        /*003a*/ 	.short	(.L_15555 - .L_15554)
.L_15554:
        /*003c*/ 	.word	0x00000000
        /*0040*/ 	.short	0x0001
        /*0042*/ 	.short	0x0008
        /*0044*/ 	.byte	0x00, 0xf5, 0x21, 0x00


	//----- nvinfo : EIATTR_KPARAM_INFO
	.align		4
.L_15555:
        /*0048*/ 	.byte	0x04, 0x17
        /*004a*/ 	.short	(.L_15557 - .L_15556)
.L_15556:
        /*004c*/ 	.word	0x00000000
        /*0050*/ 	.short	0x0000
        /*0052*/ 	.short	0x0000
        /*0054*/ 	.byte	0x00, 0xf5, 0x21, 0x00


	//----- nvinfo : EIATTR_SPARSE_MMA_MASK
	.align		4
.L_15557:
        /*0058*/ 	.byte	0x03, 0x50
        /*005a*/ 	.short	0x0000


	//----- nvinfo : EIATTR_MAXREG_COUNT
	.align		4
        /*005c*/ 	.byte	0x03, 0x1b
        /*005e*/ 	.short	0x00ff


	//----- nvinfo : EIATTR_NUM_BARRIERS
	.align		4
        /*0060*/ 	.byte	0x02, 0x4c
        /*0062*/ 	.byte	0x01
	.zero		1


	//----- nvinfo : EIATTR_MERCURY_ISA_VERSION
	.align		4
        /*0064*/ 	.byte	0x03, 0x5f
        /*0066*/ 	.short	0x0101


	//----- nvinfo : EIATTR_VRC_CTA_INIT_COUNT
	.align		4
        /*0068*/ 	.byte	0x02, 0x4a
	.zero		1
	.zero		1


	//----- nvinfo : EIATTR_EXIT_INSTR_OFFSETS
	.align		4
        /*006c*/ 	.byte	0x04, 0x1c
        /*006e*/ 	.short	(.L_15559 - .L_15558)


	//   ....[0]....
.L_15558:
        /*0070*/ 	.word	0x00000050


	//   ....[1]....
        /*0074*/ 	.word	0x000010c0


	//----- nvinfo : EIATTR_CRS_STACK_SIZE
	.align		4
.L_15559:
        /*0078*/ 	.byte	0x04, 0x1e
        /*007a*/ 	.short	(.L_15561 - .L_15560)
.L_15560:
        /*007c*/ 	.word	0x00000000


	//----- nvinfo : EIATTR_CBANK_PARAM_SIZE
	.align		4
.L_15561:
        /*0080*/ 	.byte	0x03, 0x19
        /*0082*/ 	.short	0x0028


	//----- nvinfo : EIATTR_PARAM_CBANK
	.align		4
        /*0084*/ 	.byte	0x04, 0x0a
        /*0086*/ 	.short	(.L_15563 - .L_15562)
	.align		4
.L_15562:
        /*0088*/ 	.word	index@(.nv.constant0._ZN2at6native43_GLOBAL__N__9ae7fba5_10_SoftMax_cu_9f978f6326cunn_SpatialSoftMaxForwardIN3c104HalfEfflNS1_25LogSoftMaxForwardEpilogueEEEvPT1_PKT_T2_SB_SB_)
        /*008c*/ 	.short	0x0380
        /*008e*/ 	.short	0x0028


	//----- nvinfo : EIATTR_SW_WAR
	.align		4
.L_15563:
        /*0090*/ 	.byte	0x04, 0x36
        /*0092*/ 	.short	(.L_15565 - .L_15564)
.L_15564:
        /*0094*/ 	.word	0x00000008
.L_15565:


//--------------------- .nv.info._ZN2at6native43_GLOBAL__N__9ae7fba5_10_SoftMax_cu_9f978f6326cunn_SpatialSoftMaxForwardIN3c104HalfEfS4_lNS1_25LogSoftMaxForwardEpilogueEEEvPT1_PKT_T2_SB_SB_ --------------------------
	.section	.nv.info._ZN2at6native43_GLOBAL__N__9ae7fba5_10_SoftMax_cu_9f978f6326cunn_SpatialSoftMaxForwardIN3c104HalfEfS4_lNS1_25LogSoftMaxForwardEpilogueEEEvPT1_PKT_T2_SB_SB_,"",@"SHT_CUDA_INFO"
	.sectionflags	@""
	.align	4


	//----- nvinfo : EIATTR_CUDA_API_VERSION
	.align		4
        /*0000*/ 	.byte	0x04, 0x37
        /*0002*/ 	.short	(.L_15567 - .L_15566)
.L_15566:
        /*0004*/ 	.word	0x00000082


	//----- nvinfo : EIATTR_KPARAM_INFO
	.align		4
.L_15567:
        /*0008*/ 	.byte	0x04, 0x17
        /*000a*/ 	.short	(.L_15569 - .L_15568)
.L_15568:
        /*000c*/ 	.word	0x00000000
        /*0010*/ 	.short	0x0004
        /*0012*/ 	.short	0x0020
        /*0014*/ 	.byte	0x00, 0xf0, 0x21, 0x00


	//----- nvinfo : EIATTR_KPARAM_INFO
	.align		4
.L_15569:
        /*0018*/ 	.byte	0x04, 0x17
        /*001a*/ 	.short	(.L_15571 - .L_15570)
.L_15570:
        /*001c*/ 	.word	0x00000000
        /*0020*/ 	.short	0x0003
        /*0022*/ 	.short	0x0018
        /*0024*/ 	.byte	0x00, 0xf0, 0x21, 0x00


	//----- nvinfo : EIATTR_KPARAM_INFO
	.align		4
.L_15571:
        /*0028*/ 	.byte	0x04, 0x17
        /*002a*/ 	.short	(.L_15573 - .L_15572)
.L_15572:
        /*002c*/ 	.word	0x00000000
        /*0030*/ 	.short	0x0002
        /*0032*/ 	.short	0x0010
        /*0034*/ 	.byte	0x00, 0xf0, 0x21, 0x00


	//----- nvinfo : EIATTR_KPARAM_INFO
	.align		4
.L_15573:
        /*0038*/ 	.byte	0x04, 0x17
        /*003a*/ 	.short	(.L_15575 - .L_15574)
.L_15574:
        /*003c*/ 	.word	0x00000000
        /*0040*/ 	.short	0x0001
        /*0042*/ 	.short	0x0008
        /*0044*/ 	.byte	0x00, 0xf5, 0x21, 0x00


	//----- nvinfo : EIATTR_KPARAM_INFO
	.align		4
.L_15575:
        /*0048*/ 	.byte	0x04, 0x17
        /*004a*/ 	.short	(.L_15577 - .L_15576)
.L_15576:
        /*004c*/ 	.word	0x00000000
        /*0050*/ 	.short	0x0000
        /*0052*/ 	.short	0x0000
        /*0054*/ 	.byte	0x00, 0xf5, 0x21, 0x00


	//----- nvinfo : EIATTR_SPARSE_MMA_MASK
	.align		4
.L_15577:
        /*0058*/ 	.byte	0x03, 0x50
        /*005a*/ 	.short	0x0000


	//----- nvinfo : EIATTR_MAXREG_COUNT
	.align		4
        /*005c*/ 	.byte	0x03, 0x1b
        /*005e*/ 	.short	0x00ff


	//----- nvinfo : EIATTR_NUM_BARRIERS
	.align		4
        /*0060*/ 	.byte	0x02, 0x4c
        /*0062*/ 	.byte	0x01
	.zero		1


	//----- nvinfo : EIATTR_MERCURY_ISA_VERSION
	.align		4
        /*0064*/ 	.byte	0x03, 0x5f
        /*0066*/ 	.short	0x0101


	//----- nvinfo : EIATTR_VRC_CTA_INIT_COUNT
	.align		4
        /*0068*/ 	.byte	0x02, 0x4a
	.zero		1
	.zero		1


	//----- nvinfo : EIATTR_EXIT_INSTR_OFFSETS
	.align		4
        /*006c*/ 	.byte	0x04, 0x1c
        /*006e*/ 	.short	(.L_15579 - .L_15578)


	//   ....[0]....
.L_15578:
        /*0070*/ 	.word	0x00000050


	//   ....[1]....
        /*0074*/ 	.word	0x000010e0


	//----- nvinfo : EIATTR_CRS_STACK_SIZE
	.align		4
.L_15579:
        /*0078*/ 	.byte	0x04, 0x1e
        /*007a*/ 	.short	(.L_15581 - .L_15580)
.L_15580:
        /*007c*/ 	.word	0x00000000


	//----- nvinfo : EIATTR_CBANK_PARAM_SIZE
	.align		4
.L_15581:
        /*0080*/ 	.byte	0x03, 0x19
        /*0082*/ 	.short	0x0028


	//----- nvinfo : EIATTR_PARAM_CBANK
	.align		4
        /*0084*/ 	.byte	0x04, 0x0a
        /*0086*/ 	.short	(.L_15583 - .L_15582)
	.align		4
.L_15582:
        /*0088*/ 	.word	index@(.nv.constant0._ZN2at6native43_GLOBAL__N__9ae7fba5_10_SoftMax_cu_9f978f6326cunn_SpatialSoftMaxForwardIN3c104HalfEfS4_lNS1_25LogSoftMaxForwardEpilogueEEEvPT1_PKT_T2_SB_SB_)
        /*008c*/ 	.short	0x0380
        /*008e*/ 	.short	0x0028


	//----- nvinfo : EIATTR_SW_WAR
	.align		4
.L_15583:
        /*0090*/ 	.byte	0x04, 0x36
        /*0092*/ 	.short	(.L_15585 - .L_15584)
.L_15584:
        /*0094*/ 	.word	0x00000008
.L_15585:


//--------------------- .nv.info._ZN2at6native43_GLOBAL__N__9ae7fba5_10_SoftMax_cu_9f978f6326cunn_SpatialSoftMaxForwardIN3c104HalfEffiNS1_25LogSoftMaxForwardEpilogueEEEvPT1_PKT_T2_SB_SB_ --------------------------
	.section	.nv.info._ZN2at6native43_GLOBAL__N__9ae7fba5_10_SoftMax_cu_9f978f6326cunn_SpatialSoftMaxForwardIN3c104HalfEffiNS1_25LogSoftMaxForwardEpilogueEEEvPT1_PKT_T2_SB_SB_,"",@"SHT_CUDA_INFO"
	.sectionflags	@""
	.align	4


	//----- nvinfo : EIATTR_CUDA_API_VERSION
	.align		4
        /*0000*/ 	.byte	0x04, 0x37
        /*0002*/ 	.short	(.L_15587 - .L_15586)
.L_15586:
        /*0004*/ 	.word	0x00000082


	//----- nvinfo : EIATTR_KPARAM_INFO
	.align		4
.L_15587:
        /*0008*/ 	.byte	0x04, 0x17
        /*000a*/ 	.short	(.L_15589 - .L_15588)
.L_15588:
        /*000c*/ 	.word	0x00000000
        /*0010*/ 	.short	0x0004
        /*0012*/ 	.short	0x0018
        /*0014*/ 	.byte	0x00, 0xf0, 0x11, 0x00


	//----- nvinfo : EIATTR_KPARAM_INFO
	.align		4
.L_15589:
        /*0018*/ 	.byte	0x04, 0x17
        /*001a*/ 	.short	(.L_15591 - .L_15590)
.L_15590:
        /*001c*/ 	.word	0x00000000
        /*0020*/ 	.short	0x0003
        /*0022*/ 	.short	0x0014
        /*0024*/ 	.byte	0x00, 0xf0, 0x11, 0x00


	//----- nvinfo : EIATTR_KPARAM_INFO
	.align		4
.L_15591:
        /*0028*/ 	.byte	0x04, 0x17
        /*002a*/ 	.short	(.L_15593 - .L_15592)
.L_15592:
        /*002c*/ 	.word	0x00000000
        /*0030*/ 	.short	0x0002
        /*0032*/ 	.short	0x0010
        /*0034*/ 	.byte	0x00, 0xf0, 0x11, 0x00


	//----- nvinfo : EIATTR_KPARAM_INFO
	.align		4
.L_15593:
        /*0038*/ 	.byte	0x04, 0x17
        /*003a*/ 	.short	(.L_15595 - .L_15594)
.L_15594:
        /*003c*/ 	.word	0x00000000
        /*0040*/ 	.short	0x0001
        /*0042*/ 	.short	0x0008
        /*0044*/ 	.byte	0x00, 0xf5, 0x21, 0x00


	//----- nvinfo : EIATTR_KPARAM_INFO
	.align		4
.L_15595:
        /*0048*/ 	.byte	0x04, 0x17
        /*004a*/ 	.short	(.L_15597 - .L_15596)
.L_15596:
        /*004c*/ 	.word	0x00000000
        /*0050*/ 	.short	0x0000
        /*0052*/ 	.short	0x0000
        /*0054*/ 	.byte	0x00, 0xf5, 0x21, 0x00


	//----- nvinfo : EIATTR_SPARSE_MMA_MASK
	.align		4
.L_15597:
        /*0058*/ 	.byte	0x03, 0x50
        /*005a*/ 	.short	0x0000


	//----- nvinfo : EIATTR_MAXREG_COUNT
	.align		4
        /*005c*/ 	.byte	0x03, 0x1b
        /*005e*/ 	.short	0x00ff


	//----- nvinfo : EIATTR_NUM_BARRIERS
	.align		4
        /*0060*/ 	.byte	0x02, 0x4c
        /*0062*/ 	.byte	0x01
	.zero		1


	//----- nvinfo : EIATTR_MERCURY_ISA_VERSION
	.align		4
        /*0064*/ 	.byte	0x03, 0x5f
        /*0066*/ 	.short	0x0101


	//----- nvinfo : EIATTR_VRC_CTA_INIT_COUNT
	.align		4
        /*0068*/ 	.byte	0x02, 0x4a
	.zero		1
	.zero		1


	//----- nvinfo : EIATTR_EXIT_INSTR_OFFSETS
	.align		4
        /*006c*/ 	.byte	0x04, 0x1c
        /*006e*/ 	.short	(.L_15599 - .L_15598)


	//   ....[0]....
.L_15598:
        /*0070*/ 	.word	0x00000040


	//   ....[1]....
        /*0074*/ 	.word	0x00000c70


	//----- nvinfo : EIATTR_CRS_STACK_SIZE
	.align		4
.L_15599:
        /*0078*/ 	.byte	0x04, 0x1e
        /*007a*/ 	.short	(.L_15601 - .L_15600)
.L_15600:
        /*007c*/ 	.word	0x00000000


	//----- nvinfo : EIATTR_CBANK_PARAM_SIZE
	.align		4
.L_15601:
        /*0080*/ 	.byte	0x03, 0x19
        /*0082*/ 	.short	0x001c


	//----- nvinfo : EIATTR_PARAM_CBANK
	.align		4
        /*0084*/ 	.byte	0x04, 0x0a
        /*0086*/ 	.short	(.L_15603 - .L_15602)
	.align		4
.L_15602:
        /*0088*/ 	.word	index@(.nv.constant0._ZN2at6native43_GLOBAL__N__9ae7fba5_10_SoftMax_cu_9f978f6326cunn_SpatialSoftMaxForwardIN3c104HalfEffiNS1_25LogSoftMaxForwardEpilogueEEEvPT1_PKT_T2_SB_SB_)
        /*008c*/ 	.short	0x0380
        /*008e*/ 	.short	0x001c


	//----- nvinfo : EIATTR_SW_WAR
	.align		4
.L_15603:
        /*0090*/ 	.byte	0x04, 0x36
        /*0092*/ 	.short	(.L_15605 - .L_15604)
.L_15604:
        /*0094*/ 	.word	0x00000008
.L_15605:


//--------------------- .nv.info._ZN2at6native43_GLOBAL__N__9ae7fba5_10_SoftMax_cu_9f978f6326cunn_SpatialSoftMaxForwardIN3c104HalfEfS4_iNS1_25LogSoftMaxForwardEpilogueEEEvPT1_PKT_T2_SB_SB_ --------------------------
	.section	.nv.info._ZN2at6native43_GLOBAL__N__9ae7fba5_10_SoftMax_cu_9f978f6326cunn_SpatialSoftMaxForwardIN3c104HalfEfS4_iNS1_25LogSoftMaxForwardEpilogueEEEvPT1_PKT_T2_SB_SB_,"",@"SHT_CUDA_INFO"
	.sectionflags	@""
	.align	4


	//----- nvinfo : EIATTR_CUDA_API_VERSION
	.align		4
        /*0000*/ 	.byte	0x04, 0x37
        /*0002*/ 	.short	(.L_15607 - .L_15606)
.L_15606:
        /*0004*/ 	.word	0x00000082


	//----- nvinfo : EIATTR_KPARAM_INFO
	.align		4
.L_15607:
        /*0008*/ 	.byte	0x04, 0x17
        /*000a*/ 	.short	(.L_15609 - .L_15608)
.L_15608:
        /*000c*/ 	.word	0x00000000
        /*0010*/ 	.short	0x0004
        /*0012*/ 	.short	0x0018
        /*0014*/ 	.byte	0x00, 0xf0, 0x11, 0x00


	//----- nvinfo : EIATTR_KPARAM_INFO
	.align		4
.L_15609:
        /*0018*/ 	.byte	0x04, 0x17
        /*001a*/ 	.short	(.L_15611 - .L_15610)
.L_15610:
        /*001c*/ 	.word	0x00000000
        /*0020*/ 	.short	0x0003
        /*0022*/ 	.short	0x0014
        /*0024*/ 	.byte	0x00, 0xf0, 0x11, 0x00


	//----- nvinfo : EIATTR_KPARAM_INFO
	.align		4
.L_15611:
        /*0028*/ 	.byte	0x04, 0x17
        /*002a*/ 	.short	(.L_15613 - .L_15612)
.L_15612:
        /*002c*/ 	.word	0x00000000
        /*0030*/ 	.short	0x0002
        /*0032*/ 	.short	0x0010
        /*0034*/ 	.byte	0x00, 0xf0, 0x11, 0x00


	//----- nvinfo : EIATTR_KPARAM_INFO
	.align		4
.L_15613:
        /*0038*/ 	.byte	0x04, 0x17
        /*003a*/ 	.short	(.L_15615 - .L_15614)
.L_15614:
        /*003c*/ 	.word	0x00000000
        /*0040*/ 	.short	0x0001
        /*0042*/ 	.short	0x0008
        /*0044*/ 	.byte	0x00, 0xf5, 0x21, 0x00


	//----- nvinfo : EIATTR_KPARAM_INFO
	.align		4
.L_15615:
        /*0048*/ 	.byte	0x04, 0x17
        /*004a*/ 	.short	(.L_15617 - .L_15616)
.L_15616:
        /*004c*/ 	.word	0x00000000
        /*0050*/ 	.short	0x0000
        /*0052*/ 	.short	0x0000
        /*0054*/ 	.byte	0x00, 0xf5, 0x21, 0x00


	//----- nvinfo : EIATTR_SPARSE_MMA_MASK
	.align		4
.L_15617:
        /*0058*/ 	.byte	0x03, 0x50
        /*005a*/ 	.short	0x0000


	//----- nvinfo : EIATTR_MAXREG_COUNT
	.align		4
        /*005c*/ 	.byte	0x03, 0x1b
        /*005e*/ 	.short	0x00ff


	//----- nvinfo : EIATTR_NUM_BARRIERS
	.align		4
        /*0060*/ 	.byte	0x02, 0x4c
        /*0062*/ 	.byte	0x01
	.zero		1


	//----- nvinfo : EIATTR_MERCURY_ISA_VERSION
	.align		4
        /*0064*/ 	.byte	0x03, 0x5f
        /*0066*/ 	.short	0x0101


	//----- nvinfo : EIATTR_VRC_CTA_INIT_COUNT
	.align		4
        /*0068*/ 	.byte	0x02, 0x4a
	.zero		1
	.zero		1


	//----- nvinfo : EIATTR_EXIT_INSTR_OFFSETS
	.align		4
        /*006c*/ 	.byte	0x04, 0x1c
        /*006e*/ 	.short	(.L_15619 - .L_15618)


	//   ....[0]....
.L_15618:
        /*0070*/ 	.word	0x00000040


	//   ....[1]....
        /*0074*/ 	.word	0x00000c90


	//----- nvinfo : EIATTR_CRS_STACK_SIZE
	.align		4
.L_15619:
        /*0078*/ 	.byte	0x04, 0x1e
        /*007a*/ 	.short	(.L_15621 - .L_15620)
.L_15620:
        /*007c*/ 	.word	0x00000000


	//----- nvinfo : EIATTR_CBANK_PARAM_SIZE
	.align		4
.L_15621:
        /*0080*/ 	.byte	0x03, 0x19
        /*0082*/ 	.short	0x001c


	//----- nvinfo : EIATTR_PARAM_CBANK
	.align		4
        /*0084*/ 	.byte	0x04, 0x0a
        /*0086*/ 	.short	(.L_15623 - .L_15622)
	.align		4
.L_15622:
        /*0088*/ 	.word	index@(.nv.constant0._ZN2at6native43_GLOBAL__N__9ae7fba5_10_SoftMax_cu_9f978f6326cunn_SpatialSoftMaxForwardIN3c104HalfEfS4_iNS1_25LogSoftMaxForwardEpilogueEEEvPT1_PKT_T2_SB_SB_)
        /*008c*/ 	.short	0x0380
        /*008e*/ 	.short	0x001c


	//----- nvinfo : EIATTR_SW_WAR
	.align		4
.L_15623:
        /*0090*/ 	.byte	0x04, 0x36
        /*0092*/ 	.short	(.L_15625 - .L_15624)
.L_15624:
        /*0094*/ 	.word	0x00000008
.L_15625:


//--------------------- .nv.info._ZN2at6native43_GLOBAL__N__9ae7fba5_10_SoftMax_cu_9f978f6326cunn_SpatialSoftMaxForwardIffflNS1_25LogSoftMaxForwardEpilogueEEEvPT1_PKT_T2_S9_S9_ --------------------------
	.section	.nv.info._ZN2at6native43_GLOBAL__N__9ae7fba5_10_SoftMax_cu_9f978f6326cunn_SpatialSoftMaxForwardIffflNS1_25LogSoftMaxForwardEpilogueEEEvPT1_PKT_T2_S9_S9_,"",@"SHT_CUDA_INFO"
	.sectionflags	@""
	.align	4


	//----- nvinfo : EIATTR_CUDA_API_VERSION
	.align		4
        /*0000*/ 	.byte	0x04, 0x37
        /*0002*/ 	.short	(.L_15627 - .L_15626)
.L_15626:
        /*0004*/ 	.word	0x00000082


	//----- nvinfo : EIATTR_KPARAM_INFO
	.align		4
.L_15627:
        /*0008*/ 	.byte	0x04, 0x17
        /*000a*/ 	.short	(.L_15629 - .L_15628)
.L_15628:
        /*000c*/ 	.word	0x00000000
        /*0010*/ 	.short	0x0004
        /*0012*/ 	.short	0x0020
        /*0014*/ 	.byte	0x00, 0xf0, 0x21, 0x00


	//----- nvinfo : EIATTR_KPARAM_INFO
	.align		4
.L_15629:
        /*0018*/ 	.byte	0x04, 0x17
        /*001a*/ 	.short	(.L_15631 - .L_15630)
.L_15630:
        /*001c*/ 	.word	0x00000000
        /*0020*/ 	.short	0x0003
        /*0022*/ 	.short	0x0018
        /*0024*/ 	.byte	0x00, 0xf0, 0x21, 0x00


	//----- nvinfo : EIATTR_KPARAM_INFO
	.align		4
.L_15631:
        /*0028*/ 	.byte	0x04, 0x17
        /*002a*/ 	.short	(.L_15633 - .L_15632)
.L_15632:
        /*002c*/ 	.word	0x00000000
        /*0030*/ 	.short	0x0002
        /*0032*/ 	.short	0x0010
        /*0034*/ 	.byte	0x00, 0xf0, 0x21, 0x00


	//----- nvinfo : EIATTR_KPARAM_INFO
	.align		4
.L_15633:
        /*0038*/ 	.byte	0x04, 0x17
        /*003a*/ 	.short	(.L_15635 - .L_15634)
.L_15634:
        /*003c*/ 	.word	0x00000000
        /*0040*/ 	.short	0x0001
        /*0042*/ 	.short	0x0008
        /*0044*/ 	.byte	0x00, 0xf5, 0x21, 0x00


	//----- nvinfo : EIATTR_KPARAM_INFO
	.align		4
.L_15635:
        /*0048*/ 	.byte	0x04, 0x17
        /*004a*/ 	.short	(.L_15637 - .L_15636)
.L_15636:
        /*004c*/ 	.word	0x00000000
        /*0050*/ 	.short	0x0000
        /*0052*/ 	.short	0x0000
        /*0054*/ 	.byte	0x00, 0xf5, 0x21, 0x00


	//----- nvinfo : EIATTR_SPARSE_MMA_MASK
	.align		4
.L_15637:
        /*0058*/ 	.byte	0x03, 0x50
        /*005a*/ 	.short	0x0000


	//----- nvinfo : EIATTR_MAXREG_COUNT
	.align		4
        /*005c*/ 	.byte	0x03, 0x1b
        /*005e*/ 	.short	0x00ff


	//----- nvinfo : EIATTR_NUM_BARRIERS
	.align		4
        /*0060*/ 	.byte	0x02, 0x4c
        /*0062*/ 	.byte	0x01
	.zero		1


	//----- nvinfo : EIATTR_MERCURY_ISA_VERSION
	.align		4
        /*0064*/ 	.byte	0x03, 0x5f
        /*0066*/ 	.short	0x0101


	//----- nvinfo : EIATTR_VRC_CTA_INIT_COUNT
	.align		4
        /*0068*/ 	.byte	0x02, 0x4a
	.zero		1
	.zero		1


	//----- nvinfo : EIATTR_EXIT_INSTR_OFFSETS
	.align		4
        /*006c*/ 	.byte	0x04, 0x1c
        /*006e*/ 	.short	(.L_15639 - .L_15638)


	//   ....[0]....
.L_15638:
        /*0070*/ 	.word	0x00000050


	//   ....[1]....
        /*0074*/ 	.word	0x000010a0


	//----- nvinfo : EIATTR_CRS_STACK_SIZE
	.align		4
.L_15639:
        /*0078*/ 	.byte	0x04, 0x1e
        /*007a*/ 	.short	(.L_15641 - .L_15640)
.L_15640:
        /*007c*/ 	.word	0x00000000


	//----- nvinfo : EIATTR_CBANK_PARAM_SIZE
	.align		4
.L_15641:
        /*0080*/ 	.byte	0x03, 0x19
        /*0082*/ 	.short	0x0028


	//----- nvinfo : EIATTR_PARAM_CBANK
	.align		4
        /*0084*/ 	.byte	0x04, 0x0a
        /*0086*/ 	.short	(.L_15643 - .L_15642)
	.align		4
.L_15642:
        /*0088*/ 	.word	index@(.nv.constant0._ZN2at6native43_GLOBAL__N__9ae7fba5_10_SoftMax_cu_9f978f6326cunn_SpatialSoftMaxForwardIffflNS1_25LogSoftMaxForwardEpilogueEEEvPT1_PKT_T2_S9_S9_)
        /*008c*/ 	.short	0x0380
        /*008e*/ 	.short	0x0028


	//----- nvinfo : EIATTR_SW_WAR
	.align		4
.L_15643:
        /*0090*/ 	.byte	0x04, 0x36
        /*0092*/ 	.short	(.L_15645 - .L_15644)
.L_15644:
        /*0094*/ 	.word	0x00000008
.L_15645:


//--------------------- .nv.info._ZN2at6native43_GLOBAL__N__9ae7fba5_10_SoftMax_cu_9f978f6326cunn_SpatialSoftMaxForwardIfffiNS1_25LogSoftMaxForwardEpilogueEEEvPT1_PKT_T2_S9_S9_ --------------------------
	.section	.nv.info._ZN2at6native43_GLOBAL__N__9ae7fba5_10_SoftMax_cu_9f978f6326cunn_SpatialSoftMaxForwardIfffiNS1_25LogSoftMaxForwardEpilogueEEEvPT1_PKT_T2_S9_S9_,"",@"SHT_CUDA_INFO"
	.sectionflags	@""
	.align	4


	//----- nvinfo : EIATTR_CUDA_API_VERSION
	.align		4
        /*0000*/ 	.byte	0x04, 0x37
        /*0002*/ 	.short	(.L_15647 - .L_15646)
.L_15646:
        /*0004*/ 	.word	0x00000082


	//----- nvinfo : EIATTR_KPARAM_INFO
	.align		4
.L_15647:
        /*0008*/ 	.byte	0x04, 0x17
        /*000a*/ 	.short	(.L_15649 - .L_15648)
.L_15648:
        /*000c*/ 	.word	0x00000000
        /*0010*/ 	.short	0x0004
        /*0012*/ 	.short	0x0018
        /*0014*/ 	.byte	0x00, 0xf0, 0x11, 0x00


	//----- nvinfo : EIATTR_KPARAM_INFO
	.align		4
.L_15649:
        /*0018*/ 	.byte	0x04, 0x17
        /*001a*/ 	.short	(.L_15651 - .L_15650)
.L_15650:
        /*001c*/ 	.word	0x00000000
        /*0020*/ 	.short	0x0003
        /*0022*/ 	.short	0x0014
        /*0024*/ 	.byte	0x00, 0xf0, 0x11, 0x00


	//----- nvinfo : EIATTR_KPARAM_INFO
	.align		4
.L_15651:
        /*0028*/ 	.byte	0x04, 0x17
        /*002a*/ 	.short	(.L_15653 - .L_15652)
.L_15652:
        /*002c*/ 	.word	0x00000000
        /*0030*/ 	.short	0x0002
        /*0032*/ 	.short	0x0010
        /*0034*/ 	.byte	0x00, 0xf0, 0x11, 0x00


	//----- nvinfo : EIATTR_KPARAM_INFO
	.align		4
.L_15653:
        /*0038*/ 	.byte	0x04, 0x17
        /*003a*/ 	.short	(.L_15655 - .L_15654)
.L_15654:
        /*003c*/ 	.word	0x00000000
        /*0040*/ 	.short	0x0001
        /*0042*/ 	.short	0x0008
        /*0044*/ 	.byte	0x00, 0xf5, 0x21, 0x00


	//----- nvinfo : EIATTR_KPARAM_INFO
	.align		4
.L_15655:
        /*0048*/ 	.byte	0x04, 0x17
        /*004a*/ 	.short	(.L_15657 - .L_15656)
.L_15656:
        /*004c*/ 	.word	0x00000000
        /*0050*/ 	.short	0x0000
        /*0052*/ 	.short	0x0000
        /*0054*/ 	.byte	0x00, 0xf5, 0x21, 0x00


	//----- nvinfo : EIATTR_SPARSE_MMA_MASK
	.align		4
.L_15657:
        /*0058*/ 	.byte	0x03, 0x50
        /*005a*/ 	.short	0x0000


	//----- nvinfo : EIATTR_MAXREG_COUNT
	.align		4
        /*005c*/ 	.byte	0x03, 0x1b
        /*005e*/ 	.short	0x00ff


	//----- nvinfo : EIATTR_NUM_BARRIERS
	.align		4
        /*0060*/ 	.byte	0x02, 0x4c
        /*0062*/ 	.byte	0x01
	.zero		1


	//----- nvinfo : EIATTR_MERCURY_ISA_VERSION
	.align		4
        /*0064*/ 	.byte	0x03, 0x5f
        /*0066*/ 	.short	0x0101


	//----- nvinfo : EIATTR_VRC_CTA_INIT_COUNT
	.align		4
        /*0068*/ 	.byte	0x02, 0x4a
	.zero		1
	.zero		1


	//----- nvinfo : EIATTR_EXIT_INSTR_OFFSETS
	.align		4
        /*006c*/ 	.byte	0x04, 0x1c
        /*006e*/ 	.short	(.L_15659 - .L_15658)


	//   ....[0]....
.L_15658:
        /*0070*/ 	.word	0x00000040


	//   ....[1]....
        /*0074*/ 	.word	0x00000c10


	//----- nvinfo : EIATTR_CRS_STACK_SIZE
	.align		4
.L_15659:
        /*0078*/ 	.byte	0x04, 0x1e
        /*007a*/ 	.short	(.L_15661 - .L_15660)
.L_15660:
        /*007c*/ 	.word	0x00000000


	//----- nvinfo : EIATTR_CBANK_PARAM_SIZE
	.align		4
.L_15661:
        /*0080*/ 	.byte	0x03, 0x19
        /*0082*/ 	.short	0x001c


	//----- nvinfo : EIATTR_PARAM_CBANK
	.align		4
        /*0084*/ 	.byte	0x04, 0x0a
        /*0086*/ 	.short	(.L_15663 - .L_15662)
	.align		4
.L_15662:
        /*0088*/ 	.word	index@(.nv.constant0._ZN2at6native43_GLOBAL__N__9ae7fba5_10_SoftMax_cu_9f978f6326cunn_SpatialSoftMaxForwardIfffiNS1_25LogSoftMaxForwardEpilogueEEEvPT1_PKT_T2_S9_S9_)
        /*008c*/ 	.short	0x0380
        /*008e*/ 	.short	0x001c


	//----- nvinfo : EIATTR_SW_WAR
	.align		4
.L_15663:
        /*0090*/ 	.byte	0x04, 0x36
        /*0092*/ 	.short	(.L_15665 - .L_15664)
.L_15664:
        /*0094*/ 	.word	0x00000008
.L_15665:


//--------------------- .nv.info._ZN2at6native43_GLOBAL__N__9ae7fba5_10_SoftMax_cu_9f978f6326cunn_SpatialSoftMaxForwardIdddlNS1_25LogSoftMaxForwardEpilogueEEEvPT1_PKT_T2_S9_S9_ --------------------------
	.section	.nv.info._ZN2at6native43_GLOBAL__N__9ae7fba5_10_SoftMax_cu_9f978f6326cunn_SpatialSoftMaxForwardIdddlNS1_25LogSoftMaxForwardEpilogueEEEvPT1_PKT_T2_S9_S9_,"",@"SHT_CUDA_INFO"
	.sectionflags	@""
	.align	4


	//----- nvinfo : EIATTR_CUDA_API_VERSION
	.align		4
        /*0000*/ 	.byte	0x04, 0x37
        /*0002*/ 	.short	(.L_15667 - .L_15666)
.L_15666:
        /*0004*/ 	.word	0x00000082


	//----- nvinfo : EIATTR_KPARAM_INFO
	.align		4
.L_15667:
        /*0008*/ 	.byte	0x04, 0x17
        /*000a*/ 	.short	(.L_15669 - .L_15668)
.L_15668:
        /*000c*/ 	.word	0x00000000
        /*0010*/ 	.short	0x0004
        /*0012*/ 	.short	0x0020
        /*0014*/ 	.byte	0x00, 0xf0, 0x21, 0x00


	//----- nvinfo : EIATTR_KPARAM_INFO
	.align		4
.L_15669:
        /*0018*/ 	.byte	0x04, 0x17
        /*001a*/ 	.short	(.L_15671 - .L_15670)
.L_15670:
        /*001c*/ 	.word	0x00000000
        /*0020*/ 	.short	0x0003
        /*0022*/ 	.short	0x0018
        /*0024*/ 	.byte	0x00, 0xf0, 0x21, 0x00


	//----- nvinfo : EIATTR_KPARAM_INFO
	.align		4
.L_15671:
        /*0028*/ 	.byte	0x04, 0x17
        /*002a*/ 	.short	(.L_15673 - .L_15672)
.L_15672:
        /*002c*/ 	.word	0x00000000
        /*0030*/ 	.short	0x0002
        /*0032*/ 	.short	0x0010
        /*0034*/ 	.byte	0x00, 0xf0, 0x21, 0x00


	//----- nvinfo : EIATTR_KPARAM_INFO
	.align		4
.L_15673:
        /*0038*/ 	.byte	0x04, 0x17
        /*003a*/ 	.short	(.L_15675 - .L_15674)
.L_15674:
        /*003c*/ 	.word	0x00000000
        /*0040*/ 	.short	0x0001
        /*0042*/ 	.short	0x0008
        /*0044*/ 	.byte	0x00, 0xf5, 0x21, 0x00


	//----- nvinfo : EIATTR_KPARAM_INFO
	.align		4
.L_15675:
        /*0048*/ 	.byte	0x04, 0x17
        /*004a*/ 	.short	(.L_15677 - .L_15676)
.L_15676:
        /*004c*/ 	.word	0x00000000
        /*0050*/ 	.short	0x0000
        /*0052*/ 	.short	0x0000
        /*0054*/ 	.byte	0x00, 0xf5, 0x21, 0x00


	//----- nvinfo : EIATTR_SPARSE_MMA_MASK
	.align		4
.L_15677:
        /*0058*/ 	.byte	0x03, 0x50
        /*005a*/ 	.short	0x0000


	//----- nvinfo : EIATTR_MAXREG_COUNT
	.align		4
        /*005c*/ 	.byte	0x03, 0x1b
        /*005e*/ 	.short	0x00ff


	//----- nvinfo : EIATTR_NUM_BARRIERS
	.align		4
        /*0060*/ 	.byte	0x02, 0x4c
        /*0062*/ 	.byte	0x01
	.zero		1


	//----- nvinfo : EIATTR_MERCURY_ISA_VERSION
	.align		4
        /*0064*/ 	.byte	0x03, 0x5f
        /*0066*/ 	.short	0x0101


	//----- nvinfo : EIATTR_VRC_CTA_INIT_COUNT
	.align		4
        /*0068*/ 	.byte	0x02, 0x4a
	.zero		1
	.zero		1


	//----- nvinfo : EIATTR_EXIT_INSTR_OFFSETS
	.align		4
        /*006c*/ 	.byte	0x04, 0x1c
        /*006e*/ 	.short	(.L_15679 - .L_15678)


	//   ....[0]....
.L_15678:
        /*0070*/ 	.word	0x00000050


	//   ....[1]....
        /*0074*/ 	.word	0x000022f0


	//----- nvinfo : EIATTR_CRS_STACK_SIZE
	.align		4
.L_15679:
        /*0078*/ 	.byte	0x04, 0x1e
        /*007a*/ 	.short	(.L_15681 - .L_15680)
.L_15680:
        /*007c*/ 	.word	0x00000000


	//----- nvinfo : EIATTR_CBANK_PARAM_SIZE
	.align		4
.L_15681:
        /*0080*/ 	.byte	0x03, 0x19
        /*0082*/ 	.short	0x0028


	//----- nvinfo : EIATTR_PARAM_CBANK
	.align		4
        /*0084*/ 	.byte	0x04, 0x0a
        /*0086*/ 	.short	(.L_15683 - .L_15682)
	.align		4
.L_15682:
        /*0088*/ 	.word	index@(.nv.constant0._ZN2at6native43_GLOBAL__N__9ae7fba5_10_SoftMax_cu_9f978f6326cunn_SpatialSoftMaxForwardIdddlNS1_25LogSoftMaxForwardEpilogueEEEvPT1_PKT_T2_S9_S9_)
        /*008c*/ 	.short	0x0380
        /*008e*/ 	.short	0x0028


	//----- nvinfo : EIATTR_SW_WAR
	.align		4
.L_15683:
        /*0090*/ 	.byte	0x04, 0x36
        /*0092*/ 	.short	(.L_15685 - .L_15684)
.L_15684:
        /*0094*/ 	.word	0x00000008
.L_15685:


//--------------------- .nv.info._ZN2at6native43_GLOBAL__N__9ae7fba5_10_SoftMax_cu_9f978f6326cunn_SpatialSoftMaxForwardIdddiNS1_25LogSoftMaxForwardEpilogueEEEvPT1_PKT_T2_S9_S9_ --------------------------
	.section	.nv.info._ZN2at6native43_GLOBAL__N__9ae7fba5_10_SoftMax_cu_9f978f6326cunn_SpatialSoftMaxForwardIdddiNS1_25LogSoftMaxForwardEpilogueEEEvPT1_PKT_T2_S9_S9_,"",@"SHT_CUDA_INFO"
	.sectionflags	@""
	.align	4


	//----- nvinfo : EIATTR_CUDA_API_VERSION
	.align		4
        /*0000*/ 	.byte	0x04, 0x37
        /*0002*/ 	.short	(.L_15687 - .L_15686)
.L_15686:
        /*0004*/ 	.word	0x00000082


	//----- nvinfo : EIATTR_KPARAM_INFO
	.align		4
.L_15687:
        /*0008*/ 	.byte	0x04, 0x17
        /*000a*/ 	.short	(.L_15689 - .L_15688)
.L_15688:
        /*000c*/ 	.word	0x00000000
        /*0010*/ 	.short	0x0004
        /*0012*/ 	.short	0x0018
        /*0014*/ 	.byte	0x00, 0xf0, 0x11, 0x00


	//----- nvinfo : EIATTR_KPARAM_INFO
	.align		4
.L_15689:
        /*0018*/ 	.byte	0x04, 0x17
        /*001a*/ 	.short	(.L_15691 - .L_15690)
.L_15690:
        /*001c*/ 	.word	0x00000000
        /*0020*/ 	.short	0x0003
        /*0022*/ 	.short	0x0014
        /*0024*/ 	.byte	0x00, 0xf0, 0x11, 0x00


	//----- nvinfo : EIATTR_KPARAM_INFO
	.align		4
.L_15691:
        /*0028*/ 	.byte	0x04, 0x17
        /*002a*/ 	.short	(.L_15693 - .L_15692)
.L_15692:
        /*002c*/ 	.word	0x00000000
        /*0030*/ 	.short	0x0002
        /*0032*/ 	.short	0x0010
        /*0034*/ 	.byte	0x00, 0xf0, 0x11, 0x00


	//----- nvinfo : EIATTR_KPARAM_INFO
	.align		4
.L_15693:
        /*0038*/ 	.byte	0x04, 0x17
        /*003a*/ 	.short	(.L_15695 - .L_15694)
.L_15694:
        /*003c*/ 	.word	0x00000000
        /*0040*/ 	.short	0x0001
        /*0042*/ 	.short	0x0008
        /*0044*/ 	.byte	0x00, 0xf5, 0x21, 0x00


	//----- nvinfo : EIATTR_KPARAM_INFO
	.align		4
.L_15695:
        /*0048*/ 	.byte	0x04, 0x17
        /*004a*/ 	.short	(.L_15697 - .L_15696)
.L_15696:
        /*004c*/ 	.word	0x00000000
        /*0050*/ 	.short	0x0000
        /*0052*/ 	.short	0x0000
        /*0054*/ 	.byte	0x00, 0xf5, 0x21, 0x00


	//----- nvinfo : EIATTR_SPARSE_MMA_MASK
	.align		4
.L_15697:
        /*0058*/ 	.byte	0x03, 0x50
        /*005a*/ 	.short	0x0000


	//----- nvinfo : EIATTR_MAXREG_COUNT
	.align		4
        /*005c*/ 	.byte	0x03, 0x1b
        /*005e*/ 	.short	0x00ff


	//----- nvinfo : EIATTR_NUM_BARRIERS
	.align		4
        /*0060*/ 	.byte	0x02, 0x4c
        /*0062*/ 	.byte	0x01
	.zero		1


	//----- nvinfo : EIATTR_MERCURY_ISA_VERSION
	.align		4
        /*0064*/ 	.byte	0x03, 0x5f
        /*0066*/ 	.short	0x0101


	//----- nvinfo : EIATTR_VRC_CTA_INIT_COUNT
	.align		4
        /*0068*/ 	.byte	0x02, 0x4a
	.zero		1
	.zero		1


	//----- nvinfo : EIATTR_EXIT_INSTR_OFFSETS
	.align		4
        /*006c*/ 	.byte	0x04, 0x1c
        /*006e*/ 	.short	(.L_15699 - .L_15698)


	//   ....[0]....
.L_15698:
        /*0070*/ 	.word	0x00000040


	//   ....[1]....
        /*0074*/ 	.word	0x00001de0


	//----- nvinfo : EIATTR_CRS_STACK_SIZE
	.align		4
.L_15699:
        /*0078*/ 	.byte	0x04, 0x1e
        /*007a*/ 	.short	(.L_15701 - .L_15700)
.L_15700:
        /*007c*/ 	.word	0x00000000


	//----- nvinfo : EIATTR_CBANK_PARAM_SIZE
	.align		4
.L_15701:
        /*0080*/ 	.byte	0x03, 0x19
        /*0082*/ 	.short	0x001c


	//----- nvinfo : EIATTR_PARAM_CBANK
	.align		4
        /*0084*/ 	.byte	0x04, 0x0a
        /*0086*/ 	.short	(.L_15703 - .L_15702)
	.align		4
.L_15702:
        /*0088*/ 	.word	index@(.nv.constant0._ZN2at6native43_GLOBAL__N__9ae7fba5_10_SoftMax_cu_9f978f6326cunn_SpatialSoftMaxForwardIdddiNS1_25LogSoftMaxForwardEpilogueEEEvPT1_PKT_T2_S9_S9_)
        /*008c*/ 	.short	0x0380
        /*008e*/ 	.short	0x001c


	//----- nvinfo : EIATTR_SW_WAR
	.align		4
.L_15703:
        /*0090*/ 	.byte	0x04, 0x36
        /*0092*/ 	.short	(.L_15705 - .L_15704)
.L_15704:
        /*0094*/ 	.word	0x00000008
.L_15705:


//--------------------- .nv.info._ZN2at6native43_GLOBAL__N__9ae7fba5_10_SoftMax_cu_9f978f6319cunn_SoftMaxForwardILi8EN3c108BFloat16EffNS1_25LogSoftMaxForwardEpilogueEEEvPT2_PKT0_i --------------------------
	.section	.nv.info._ZN2at6native43_GLOBAL__N__9ae7fba5_10_SoftMax_cu_9f978f6319cunn_SoftMaxForwardILi8EN3c108BFloat16EffNS1_25LogSoftMaxForwardEpilogueEEEvPT2_PKT0_i,"",@"SHT_CUDA_INFO"
	.sectionflags	@""
	.align	4


	//----- nvinfo : EIATTR_CUDA_API_VERSION
	.align		4
        /*0000*/ 	.byte	0x04, 0x37
        /*0002*/ 	.short	(.L_15707 - .L_15706)
.L_15706:
        /*0004*/ 	.word	0x00000082


	//----- nvinfo : EIATTR_KPARAM_INFO
	.align		4
.L_15707:
        /*0008*/ 	.byte	0x04, 0x17
        /*000a*/ 	.short	(.L_15709 - .L_15708)
.L_15708:
        /*000c*/ 	.word	0x00000000
        /*0010*/ 	.short	0x0002
        /*0012*/ 	.short	0x0010
        /*0014*/ 	.byte	0x00, 0xf0, 0x11, 0x00


	//----- nvinfo : EIATTR_KPARAM_INFO
	.align		4
.L_15709:
        /*0018*/ 	.byte	0x04, 0x17
        /*001a*/ 	.short	(.L_15711 - .L_15710)
.L_15710:
        /*001c*/ 	.word	0x00000000
        /*0020*/ 	.short	0x0001
        /*0022*/ 	.short	0x0008
        /*0024*/ 	.byte	0x00, 0xf5, 0x21, 0x00


	//----- nvinfo : EIATTR_KPARAM_INFO
	.align		4
.L_15711:
        /*0028*/ 	.byte	0x04, 0x17
        /*002a*/ 	.short	(.L_15713 - .L_15712)
.L_15712:
        /*002c*/ 	.word	0x00000000
        /*0030*/ 	.short	0x0000
        /*0032*/ 	.short	0x0000
        /*0034*/ 	.byte	0x00, 0xf5, 0x21, 0x00


	//----- nvinfo : EIATTR_SPARSE_MMA_MASK
	.align		4
.L_15713:
        /*0038*/ 	.byte	0x03, 0x50
        /*003a*/ 	.short	0x0000


	//----- nvinfo : EIATTR_MAXREG_COUNT
	.align		4
        /*003c*/ 	.byte	0x03, 0x1b
        /*003e*/ 	.short	0x00ff


	//----- nvinfo : EIATTR_NUM_BARRIERS
	.align		4
        /*0040*/ 	.byte	0x02, 0x4c
        /*0042*/ 	.byte	0x01
	.zero		1


	//----- nvinfo : EIATTR_MERCURY_ISA_VERSION
	.align		4
        /*0044*/ 	.byte	0x03, 0x5f
        /*0046*/ 	.short	0x0101


	//----- nvinfo : EIATTR_COOP_GROUP_MASK_REGIDS
	.align		4
        /*0048*/ 	.byte	0x04, 0x29
        /*004a*/ 	.short	(.L_15715 - .L_15714)


	//   ....[0]....
.L_15714:
        /*004c*/ 	.word	0xffffffff


	//   ....[1]....
        /*0050*/ 	.word	0xffffffff


	//   ....[2]....
        /*0054*/ 	.word	0xffffffff


	//   ....[3]....
        /*0058*/ 	.word	0xffffffff


	//   ....[4]....
        /*005c*/ 	.word	0xffffffff


	//   ....[5]....
        /*0060*/ 	.word	0xffffffff


	//   ....[6]....
        /*0064*/ 	.word	0xffffffff


	//   ....[7]....
        /*0068*/ 	.word	0xffffffff


	//   ....[8]....
        /*006c*/ 	.word	0xffffffff


	//   ....[9]....
        /*0070*/ 	.word	0xffffffff


	//   ....[10]....
        /*0074*/ 	.word	0xffffffff


	//   ....[11]....
        /*0078*/ 	.word	0xffffffff


	//   ....[12]....
        /*007c*/ 	.word	0xffffffff


	//   ....[13]....
        /*0080*/ 	.word	0xffffffff


	//   ....[14]....
        /*0084*/ 	.word	0xffffffff


	//   ....[15]....
        /*0088*/ 	.word	0xffffffff


	//   ....[16]....
        /*008c*/ 	.word	0xffffffff


	//   ....[17]....
        /*0090*/ 	.word	0xffffffff


	//   ....[18]....
        /*0094*/ 	.word	0xffffffff


	//   ....[19]....
        /*0098*/ 	.word	0xffffffff


	//   ....[20]....
        /*009c*/ 	.word	0x0500000c


	//   ....[21]....
        /*00a0*/ 	.word	0x0500000c


	//   ....[22]....
        /*00a4*/ 	.word	0x0500000c


	//   ....[23]....
        /*00a8*/ 	.word	0x0500000c


	//   ....[24]....
        /*00ac*/ 	.word	0x0500000c


	//   ....[25]....
        /*00b0*/ 	.word	0x0500000c


	//   ....[26]....
        /*00b4*/ 	.word	0x0500000c


	//   ....[27]....
        /*00b8*/ 	.word	0x0500000c


	//   ....[28]....
        /*00bc*/ 	.word	0x0500000c


	//   ....[29]....
        /*00c0*/ 	.word	0x0500000c


	//----- nvinfo : EIATTR_COOP_GROUP_INSTR_OFFSETS
	.align		4
.L_15715:
        /*00c4*/ 	.byte	0x04, 0x28
        /*00c6*/ 	.short	(.L_15717 - .L_15716)


	//   ....[0]....
.L_15716:
        /*00c8*/ 	.word	0x00000700


	//   ....[1]....
        /*00cc*/ 	.word	0x000007a0


	//   ....[2]....
        /*00d0*/ 	.word	0x000007d0


	//   ....[3]....
        /*00d4*/ 	.word	0x00000810


	//   ....[4]....
        /*00d8*/ 	.word	0x00000850


	//   ....[5]....
        /*00dc*/ 	.word	0x00000910


	//   ....[6]....
        /*00e0*/ 	.word	0x00000940


	//   ....[7]....
        /*00e4*/ 	.word	0x00000970


	//   ....[8]....
        /*00e8*/ 	.word	0x000009a0


	//   ....[9]....
        /*00ec*/ 	.word	0x000009d0


	//   ....[10]....
        /*00f0*/ 	.word	0x000010c0


	//   ....[11]....
        /*00f4*/ 	.word	0x00001160


	//   ....[12]....
        /*00f8*/ 	.word	0x000011a0


	//   ....[13]....
        /*00fc*/ 	.word	0x000011e0


	//   ....[14]....
        /*0100*/ 	.word	0x00001200


	//   ....[15]....
        /*0104*/ 	.word	0x00001290


	//   ....[16]....
        /*0108*/ 	.word	0x000012b0


	//   ....[17]....
        /*010c*/ 	.word	0x000012d0


	//   ....[18]....
        /*0110*/ 	.word	0x000012f0


	//   ....[19]....
        /*0114*/ 	.word	0x00001310


	//   ....[20]....
        /*0118*/ 	.word	0x00001aa0


	//   ....[21]....
        /*011c*/ 	.word	0x00001b20


	//   ....[22]....
        /*0120*/ 	.word	0x00001ba0


	//   ....[23]....
        /*0124*/ 	.word	0x00001c20


	//   ....[24]....
        /*0128*/ 	.word	0x00001ca0


	//   ....[25]....
        /*012c*/ 	.word	0x00001d20


	//   ....[26]....
        /*0130*/ 	.word	0x00001d90


	//   ....[27]....
        /*0134*/ 	.word	0x00001e00


	//   ....[28]....
        /*0138*/ 	.word	0x00001e70


	//   ....[29]....
        /*013c*/ 	.word	0x00001ee0


	//----- nvinfo : EIATTR_VRC_CTA_INIT_COUNT
	.align		4
.L_15717:
        /*0140*/ 	.byte	0x02, 0x4a
	.zero		1
	.zero		1


	//----- nvinfo : EIATTR_EXIT_INSTR_OFFSETS
	.align		4
        /*0144*/ 	.byte	0x04, 0x1c
        /*0146*/ 	.short	(.L_15719 - .L_15718)


	//   ....[0]....
.L_15718:
        /*0148*/ 	.word	0x000013d0


	//   ....[1]....
        /*014c*/ 	.word	0x00001490


	//   ....[2]....
        /*0150*/ 	.word	0x00001980


	//   ....[3]....
        /*0154*/ 	.word	0x00001a40


	//----- nvinfo : EIATTR_CRS_STACK_SIZE
	.align		4
.L_15719:
        /*0158*/ 	.byte	0x04, 0x1e
        /*015a*/ 	.short	(.L_15721 - .L_15720)
.L_15720:
        /*015c*/ 	.word	0x00000000


	//----- nvinfo : EIATTR_CBANK_PARAM_SIZE
	.align		4
.L_15721:
        /*0160*/ 	.byte	0x03, 0x19
        /*0162*/ 	.short	0x0014


	//----- nvinfo : EIATTR_PARAM_CBANK
	.align		4
        /*0164*/ 	.byte	0x04, 0x0a
        /*0166*/ 	.short	(.L_15723 - .L_15722)
	.align		4
.L_15722:
        /*0168*/ 	.word	index@(.nv.constant0._ZN2at6native43_GLOBAL__N__9ae7fba5_10_SoftMax_cu_9f978f6319cunn_SoftMaxForwardILi8EN3c108BFloat16EffNS1_25LogSoftMaxForwardEpilogueEEEvPT2_PKT0_i)
        /*016c*/ 	.short	0x0380
        /*016e*/ 	.short	0x0014


	//----- nvinfo : EIATTR_SW_WAR
	.align		4
.L_15723:
        /*0170*/ 	.byte	0x04, 0x36
        /*0172*/ 	.short	(.L_15725 - .L_15724)
.L_15724:
        /*0174*/ 	.word	0x00000008
.L_15725:


//--------------------- .nv.info._ZN2at6native43_GLOBAL__N__9ae7fba5_10_SoftMax_cu_9f978f6323cunn_SoftMaxForwardSmemILi8EN3c108BFloat16EffNS1_25LogSoftMaxForwardEpilogueElEEvPT2_PKT0_T4_ --------------------------
	.section	.nv.info._ZN2at6native43_GLOBAL__N__9ae7fba5_10_SoftMax_cu_9f978f6323cunn_SoftMaxForwardSmemILi8EN3c108BFloat16EffNS1_25LogSoftMaxForwardEpilogueElEEvPT2_PKT0_T4_,"",@"SHT_CUDA_INFO"
	.sectionflags	@""
	.align	4


	//----- nvinfo : EIATTR_CUDA_API_VERSION
	.align		4
        /*0000*/ 	.byte	0x04, 0x37
        /*0002*/ 	.short	(.L_15727 - .L_15726)
.L_15726:
        /*0004*/ 	.word	0x00000082


	//----- nvinfo : EIATTR_KPARAM_INFO
	.align		4
.L_15727:
        /*0008*/ 	.byte	0x04, 0x17
        /*000a*/ 	.short	(.L_15729 - .L_15728)
.L_15728:
        /*000c*/ 	.word	0x00000000
        /*0010*/ 	.short	0x0002
        /*0012*/ 	.short	0x0010
        /*0014*/ 	.byte	0x00, 0xf0, 0x21, 0x00


	//----- nvinfo : EIATTR_KPARAM_INFO
	.align		4
.L_15729:
        /*0018*/ 	.byte	0x04, 0x17
        /*001a*/ 	.short	(.L_15731 - .L_15730)
.L_15730:
        /*001c*/ 	.word	0x00000000
        /*0020*/ 	.short	0x0001
        /*0022*/ 	.short	0x0008
        /*0024*/ 	.byte	0x00, 0xf5, 0x21, 0x00


	//----- nvinfo : EIATTR_KPARAM_INFO
	.align		4
.L_15731:
        /*0028*/ 	.byte	0x04, 0x17
        /*002a*/ 	.short	(.L_15733 - .L_15732)
.L_15732:
        /*002c*/ 	.word	0x00000000
        /*0030*/ 	.short	0x0000
        /*0032*/ 	.short	0x0000
        /*0034*/ 	.byte	0x00, 0xf5, 0x21, 0x00


	//----- nvinfo : EIATTR_SPARSE_MMA_MASK
	.align		4
.L_15733:
        /*0038*/ 	.byte	0x03, 0x50
        /*003a*/ 	.short	0x0000


	//----- nvinfo : EIATTR_MAXREG_COUNT
	.align		4
        /*003c*/ 	.byte	0x03, 0x1b
        /*003e*/ 	.short	0x00ff


	//----- nvinfo : EIATTR_NUM_BARRIERS
	.align		4
        /*0040*/ 	.byte	0x02, 0x4c
        /*0042*/ 	.byte	0x01
	.zero		1


	//----- nvinfo : EIATTR_MERCURY_ISA_VERSION
	.align		4
        /*0044*/ 	.byte	0x03, 0x5f
        /*0046*/ 	.short	0x0101


	//----- nvinfo : EIATTR_COOP_GROUP_MASK_REGIDS
	.align		4
        /*0048*/ 	.byte	0x04, 0x29
        /*004a*/ 	.short	(.L_15735 - .L_15734)


	//   ....[0]....
.L_15734:
        /*004c*/ 	.word	0xffffffff


	//   ....[1]....
        /*0050*/ 	.word	0xffffffff


	//   ....[2]....
        /*0054*/ 	.word	0xffffffff


	//   ....[3]....
        /*0058*/ 	.word	0xffffffff


	//   ....[4]....
        /*005c*/ 	.word	0xffffffff


	//   ....[5]....
        /*0060*/ 	.word	0xffffffff


	//   ....[6]....
        /*0064*/ 	.word	0xffffffff


	//   ....[7]....
        /*0068*/ 	.word	0xffffffff


	//   ....[8]....
        /*006c*/ 	.word	0xffffffff


	//   ....[9]....
        /*0070*/ 	.word	0xffffffff


	//   ....[10]....
        /*0074*/ 	.word	0xffffffff


	//   ....[11]....
        /*0078*/ 	.word	0xffffffff


	//   ....[12]....
        /*007c*/ 	.word	0xffffffff


	//   ....[13]....
        /*0080*/ 	.word	0xffffffff


	//   ....[14]....
        /*0084*/ 	.word	0xffffffff


	//   ....[15]....
        /*0088*/ 	.word	0xffffffff


	//   ....[16]....
        /*008c*/ 	.word	0xffffffff


	//   ....[17]....
        /*0090*/ 	.word	0xffffffff


	//   ....[18]....
        /*0094*/ 	.word	0xffffffff


	//   ....[19]....
        /*0098*/ 	.word	0xffffffff


	//   ....[20]....
        /*009c*/ 	.word	0x0500000a


	//   ....[21]....
        /*00a0*/ 	.word	0x0500000a


	//   ....[22]....
        /*00a4*/ 	.word	0x0500000a


	//   ....[23]....
        /*00a8*/ 	.word	0x0500000a


	//   ....[24]....
        /*00ac*/ 	.word	0x0500000a


	//   ....[25]....
        /*00b0*/ 	.word	0x0500000a


	//   ....[26]....
        /*00b4*/ 	.word	0x0500000a


	//   ....[27]....
        /*00b8*/ 	.word	0x0500000a


	//   ....[28]....
        /*00bc*/ 	.word	0x0500000a


	//   ....[29]....
        /*00c0*/ 	.word	0x0500000a


	//----- nvinfo : EIATTR_COOP_GROUP_INSTR_OFFSETS
	.align		4
.L_15735:
        /*00c4*/ 	.byte	0x04, 0x28
        /*00c6*/ 	.short	(.L_15737 - .L_15736)


	//   ....[0]....
.L_15736:
        /*00c8*/ 	.word	0x00000370


	//   ....[1]....
        /*00cc*/ 	.word	0x00000420


	//   ....[2]....
        /*00d0*/ 	.word	0x00000460


	//   ....[3]....
        /*00d4*/ 	.word	0x000004a0


	//   ....[4]....
        /*00d8*/ 	.word	0x000004e0


	//   ....[5]....
        /*00dc*/ 	.word	0x000005a0


	//   ....[6]....
        /*00e0*/ 	.word	0x000005d0


	//   ....[7]....
        /*00e4*/ 	.word	0x00000600


	//   ....[8]....
        /*00e8*/ 	.word	0x00000630


	//   ....[9]....
        /*00ec*/ 	.word	0x00000660


	//   ....[10]....
        /*00f0*/ 	.word	0x00000ab0


	//   ....[11]....
        /*00f4*/ 	.word	0x00000b20


	//   ....[12]....
        /*00f8*/ 	.word	0x00000b40


	//   ....[13]....
        /*00fc*/ 	.word	0x00000b60


	//   ....[14]....
        /*0100*/ 	.word	0x00000b80


	//   ....[15]....
        /*0104*/ 	.word	0x00000c10


	//   ....[16]....
        /*0108*/ 	.word	0x00000c30


	//   ....[17]....
        /*010c*/ 	.word	0x00000c50


	//   ....[18]....
        /*0110*/ 	.word	0x00000c70


	//   ....[19]....
        /*0114*/ 	.word	0x00000c90


	//   ....[20]....
        /*0118*/ 	.word	0x00001000


	//   ....[21]....
        /*011c*/ 	.word	0x00001080


	//   ....[22]....
        /*0120*/ 	.word	0x00001100


	//   ....[23]....
        /*0124*/ 	.word	0x00001180


	//   ....[24]....
        /*0128*/ 	.word	0x00001200


	//   ....[25]....
        /*012c*/ 	.word	0x00001280


	//   ....[26]....
        /*0130*/ 	.word	0x000012f0


	//   ....[27]....
        /*0134*/ 	.word	0x00001360


	//   ....[28]....
        /*0138*/ 	.word	0x000013d0


	//   ....[29]....
        /*013c*/ 	.word	0x00001440


	//----- nvinfo : EIATTR_VRC_CTA_INIT_COUNT
	.align		4
.L_15737:
        /*0140*/ 	.byte	0x02, 0x4a
	.zero		1
	.zero		1


	//----- nvinfo : EIATTR_EXIT_INSTR_OFFSETS
	.align		4
        /*0144*/ 	.byte	0x04, 0x1c
        /*0146*/ 	.short	(.L_15739 - .L_15738)


	//   ....[0]....
.L_15738:
        /*0148*/ 	.word	0x00000cf0


	//   ....[1]....
        /*014c*/ 	.word	0x00000fa0


	//----- nvinfo : EIATTR_CRS_STACK_SIZE
	.align		4
.L_15739:
        /*0150*/ 	.byte	0x04, 0x1e
        /*0152*/ 	.short	(.L_15741 - .L_15740)
.L_15740:
        /*0154*/ 	.word	0x00000000


	//----- nvinfo : EIATTR_CBANK_PARAM_SIZE
	.align		4
.L_15741:
        /*0158*/ 	.byte	0x03, 0x19
        /*015a*/ 	.short	0x0018


	//----- nvinfo : EIATTR_PARAM_CBANK
	.align		4
        /*015c*/ 	.byte	0x04, 0x0a
        /*015e*/ 	.short	(.L_15743 - .L_15742)
	.align		4
.L_15742:
        /*0160*/ 	.word	index@(.nv.constant0._ZN2at6native43_GLOBAL__N__9ae7fba5_10_SoftMax_cu_9f978f6323cunn_SoftMaxForwardSmemILi8EN3c108BFloat16EffNS1_25LogSoftMaxForwardEpilogueElEEvPT2_PKT0_T4_)
        /*0164*/ 	.short	0x0380
        /*0166*/ 	.short	0x0018


	//----- nvinfo : EIATTR_SW_WAR
	.align		4
.L_15743:
        /*0168*/ 	.byte	0x04, 0x36
        /*016a*/ 	.short	(.L_15745 - .L_15744)
.L_15744:
        /*016c*/ 	.word	0x00000008
.L_15745:


//--------------------- .nv.info._ZN2at6native43_GLOBAL__N__9ae7fba5_10_SoftMax_cu_9f978f6319cunn_SoftMaxForwardILi8EN3c108BFloat16EfS4_NS1_25LogSoftMaxForwardEpilogueEEEvPT2_PKT0_i --------------------------
	.section	.nv.info._ZN2at6native43_GLOBAL__N__9ae7fba5_10_SoftMax_cu_9f978f6319cunn_SoftMaxForwardILi8EN3c108BFloat16EfS4_NS1_25LogSoftMaxForwardEpilogueEEEvPT2_PKT0_i,"",@"SHT_CUDA_INFO"
	.sectionflags	@""
	.align	4


	//----- nvinfo : EIATTR_CUDA_API_VERSION
	.align		4
        /*0000*/ 	.byte	0x04, 0x37
        /*0002*/ 	.short	(.L_15747 - .L_15746)
.L_15746:
        /*0004*/ 	.word	0x00000082


	//----- nvinfo : EIATTR_KPARAM_INFO
	.align		4
.L_15747:
        /*0008*/ 	.byte	0x04, 0x17
        /*000a*/ 	.short	(.L_15749 - .L_15748)
.L_15748:
        /*000c*/ 	.word	0x00000000
        /*0010*/ 	.short	0x0002
        /*0012*/ 	.short	0x0010
        /*0014*/ 	.byte	0x00, 0xf0, 0x11, 0x00


	//----- nvinfo : EIATTR_KPARAM_INFO
	.align		4
.L_15749:
        /*0018*/ 	.byte	0x04, 0x17
        /*001a*/ 	.short	(.L_15751 - .L_15750)
.L_15750:
        /*001c*/ 	.word	0x00000000
        /*0020*/ 	.short	0x0001
        /*0022*/ 	.short	0x0008
        /*0024*/ 	.byte	0x00, 0xf5, 0x21, 0x00


	//----- nvinfo : EIATTR_KPARAM_INFO
	.align		4
.L_15751:
        /*0028*/ 	.byte	0x04, 0x17
        /*002a*/ 	.short	(.L_15753 - .L_15752)
.L_15752:
        /*002c*/ 	.word	0x00000000
        /*0030*/ 	.short	0x0000
        /*0032*/ 	.short	0x0000
        /*0034*/ 	.byte	0x00, 0xf5, 0x21, 0x00


	//----- nvinfo : EIATTR_SPARSE_MMA_MASK
	.align		4
.L_15753:
        /*0038*/ 	.byte	0x03, 0x50
        /*003a*/ 	.short	0x0000


	//----- nvinfo : EIATTR_MAXREG_COUNT
	.align		4
        /*003c*/ 	.byte	0x03, 0x1b
        /*003e*/ 	.short	0x00ff


	//----- nvinfo : EIATTR_NUM_BARRIERS
	.align		4
        /*0040*/ 	.byte	0x02, 0x4c
        /*0042*/ 	.byte	0x01
	.zero		1


	//----- nvinfo : EIATTR_MERCURY_ISA_VERSION
	.align		4
        /*0044*/ 	.byte	0x03, 0x5f
        /*0046*/ 	.short	0x0101


	//----- nvinfo : EIATTR_COOP_GROUP_MASK_REGIDS
	.align		4
        /*0048*/ 	.byte	0x04, 0x29
        /*004a*/ 	.short	(.L_15755 - .L_15754)


	//   ....[0]....
.L_15754:
        /*004c*/ 	.word	0xffffffff


	//   ....[1]....
        /*0050*/ 	.word	0xffffffff


	//   ....[2]....
        /*0054*/ 	.word	0xffffffff


	//   ....[3]....
        /*0058*/ 	.word	0xffffffff


	//   ....[4]....
        /*005c*/ 	.word	0xffffffff


	//   ....[5]....
        /*0060*/ 	.word	0xffffffff


	//   ....[6]....
        /*0064*/ 	.word	0xffffffff


	//   ....[7]....
        /*0068*/ 	.word	0xffffffff


	//   ....[8]....
        /*006c*/ 	.word	0xffffffff


	//   ....[9]....
        /*0070*/ 	.word	0xffffffff


	//   ....[10]....
        /*0074*/ 	.word	0xffffffff


	//   ....[11]....
        /*0078*/ 	.word	0xffffffff


	//   ....[12]....
        /*007c*/ 	.word	0xffffffff


	//   ....[13]....
        /*0080*/ 	.word	0xffffffff


	//   ....[14]....
        /*0084*/ 	.word	0xffffffff


	//   ....[15]....
        /*0088*/ 	.word	0xffffffff


	//   ....[16]....
        /*008c*/ 	.word	0xffffffff


	//   ....[17]....
        /*0090*/ 	.word	0xffffffff


	//   ....[18]....
        /*0094*/ 	.word	0xffffffff


	//   ....[19]....
        /*0098*/ 	.word	0xffffffff


	//   ....[20]....
        /*009c*/ 	.word	0x0500000c


	//   ....[21]....
        /*00a0*/ 	.word	0x0500000c


	//   ....[22]....
        /*00a4*/ 	.word	0x0500000c


	//   ....[23]....
        /*00a8*/ 	.word	0x0500000c


	//   ....[24]....
        /*00ac*/ 	.word	0x0500000c


	//   ....[25]....
        /*00b0*/ 	.word	0x0500000c


	//   ....[26]....
        /*00b4*/ 	.word	0x0500000c


	//   ....[27]....
        /*00b8*/ 	.word	0x0500000c


	//   ....[28]....
        /*00bc*/ 	.word	0x0500000c


	//   ....[29]....
        /*00c0*/ 	.word	0x0500000c


	//----- nvinfo : EIATTR_COOP_GROUP_INSTR_OFFSETS
	.align		4
.L_15755:
        /*00c4*/ 	.byte	0x04, 0x28
        /*00c6*/ 	.short	(.L_15757 - .L_15756)


	//   ....[0]....
.L_15756:
        /*00c8*/ 	.word	0x000006e0


	//   ....[1]....
        /*00cc*/ 	.word	0x00000780


	//   ....[2]....
        /*00d0*/ 	.word	0x000007b0


	//   ....[3]....
        /*00d4*/ 	.word	0x000007f0


	//   ....[4]....
        /*00d8*/ 	.word	0x00000830


	//   ....[5]....
        /*00dc*/ 	.word	0x000008f0


	//   ....[6]....
        /*00e0*/ 	.word	0x00000920


	//   ....[7]....
        /*00e4*/ 	.word	0x00000950


	//   ....[8]....
        /*00e8*/ 	.word	0x00000980


	//   ....[9]....
        /*00ec*/ 	.word	0x000009b0


	//   ....[10]....
        /*00f0*/ 	.word	0x000010a0


	//   ....[11]....
        /*00f4*/ 	.word	0x00001140


	//   ....[12]....
        /*00f8*/ 	.word	0x00001180


	//   ....[13]....
        /*00fc*/ 	.word	0x000011c0


	//   ....[14]....
        /*0100*/ 	.word	0x000011e0


	//   ....[15]....
        /*0104*/ 	.word	0x00001270


	//   ....[16]....
        /*0108*/ 	.word	0x00001290


	//   ....[17]....
        /*010c*/ 	.word	0x000012b0


	//   ....[18]....
        /*0110*/ 	.word	0x000012d0


	//   ....[19]....
        /*0114*/ 	.word	0x000012f0


	//   ....[20]....
        /*0118*/ 	.word	0x00001ad0


	//   ....[21]....
        /*011c*/ 	.word	0x00001b50


	//   ....[22]....
        /*0120*/ 	.word	0x00001bd0


	//   ....[23]....
        /*0124*/ 	.word	0x00001c50


	//   ....[24]....
        /*0128*/ 	.word	0x00001cd0


	//   ....[25]....
        /*012c*/ 	.word	0x00001d40


	//   ....[26]....
        /*0130*/ 	.word	0x00001db0


	//   ....[27]....
        /*0134*/ 	.word	0x00001e20


	//   ....[28]....
        /*0138*/ 	.word	0x00001e90


	//   ....[29]....
        /*013c*/ 	.word	0x00001f00


	//----- nvinfo : EIATTR_VRC_CTA_INIT_COUNT
	.align		4
.L_15757:
        /*0140*/ 	.byte	0x02, 0x4a
	.zero		1
	.zero		1


	//----- nvinfo : EIATTR_EXIT_INSTR_OFFSETS
	.align		4
        /*0144*/ 	.byte	0x04, 0x1c
        /*0146*/ 	.short	(.L_15759 - .L_15758)


	//   ....[0]....
.L_15758:
        /*0148*/ 	.word	0x000013b0


	//   ....[1]....
        /*014c*/ 	.word	0x00001480


	//   ....[2]....
        /*0150*/ 	.word	0x000019b0


	//   ....[3]....
        /*0154*/ 	.word	0x00001a80


	//----- nvinfo : EIATTR_CRS_STACK_SIZE
	.align		4
.L_15759:
        /*0158*/ 	.byte	0x04, 0x1e
        /*015a*/ 	.short	(.L_15761 - .L_15760)
.L_15760:
        /*015c*/ 	.word	0x00000000


	//----- nvinfo : EIATTR_CBANK_PARAM_SIZE
	.align		4
.L_15761:
        /*0160*/ 	.byte	0x03, 0x19
        /*0162*/ 	.short	0x0014


	//----- nvinfo : EIATTR_PARAM_CBANK
	.align		4
        /*0164*/ 	.byte	0x04, 0x0a
        /*0166*/ 	.short	(.L_15763 - .L_15762)
	.align		4
.L_15762:
        /*0168*/ 	.word	index@(.nv.constant0._ZN2at6native43_GLOBAL__N__9ae7fba5_10_SoftMax_cu_9f978f6319cunn_SoftMaxForwardILi8EN3c108BFloat16EfS4_NS1_25LogSoftMaxForwardEpilogueEEEvPT2_PKT0_i)
        /*016c*/ 	.short	0x0380
        /*016e*/ 	.short	0x0014


	//----- nvinfo : EIATTR_SW_WAR
	.align		4
.L_15763:
        /*0170*/ 	.byte	0x04, 0x36
        /*0172*/ 	.short	(.L_15765 - .L_15764)
.L_15764:
        /*0174*/ 	.word	0x00000008
.L_15765:


//--------------------- .nv.info._ZN2at6native43_GLOBAL__N__9ae7fba5_10_SoftMax_cu_9f978f6323cunn_SoftMaxForwardSmemILi8EN3c108BFloat16EfS4_NS1_25LogSoftMaxForwardEpilogueElEEvPT2_PKT0_T4_ --------------------------
	.section	.nv.info._ZN2at6native43_GLOBAL__N__9ae7fba5_10_SoftMax_cu_9f978f6323cunn_SoftMaxForwardSmemILi8EN3c108BFloat16EfS4_NS1_25LogSoftMaxForwardEpilogueElEEvPT2_PKT0_T4_,"",@"SHT_CUDA_INFO"
	.sectionflags	@""
	.align	4


	//----- nvinfo : EIATTR_CUDA_API_VERSION
	.align		4
        /*0000*/ 	.byte	0x04, 0x37
        /*0002*/ 	.short	(.L_15767 - .L_15766)
.L_15766:
        /*0004*/ 	.word	0x00000082


	//----- nvinfo : EIATTR_KPARAM_INFO
	.align		4
.L_15767:
        /*0008*/ 	.byte	0x04, 0x17
        /*000a*/ 	.short	(.L_15769 - .L_15768)
.L_15768:
        /*000c*/ 	.word	0x00000000
        /*0010*/ 	.short	0x0002
        /*0012*/ 	.short	0x0010
        /*0014*/ 	.byte	0x00, 0xf0, 0x21, 0x00


	//----- nvinfo : EIATTR_KPARAM_INFO
	.align		4
.L_15769:
        /*0018*/ 	.byte	0x04, 0x17
        /*001a*/ 	.short	(.L_15771 - .L_15770)
.L_15770:
        /*001c*/ 	.word	0x00000000
        /*0020*/ 	.short	0x0001
        /*0022*/ 	.short	0x0008
        /*0024*/ 	.byte	0x00, 0xf5, 0x21, 0x00


	//----- nvinfo : EIATTR_KPARAM_INFO
	.align		4
.L_15771:
        /*0028*/ 	.byte	0x04, 0x17
        /*002a*/ 	.short	(.L_15773 - .L_15772)
.L_15772:
        /*002c*/ 	.word	0x00000000
        /*0030*/ 	.short	0x0000
        /*0032*/ 	.short	0x0000
        /*0034*/ 	.byte	0x00, 0xf5, 0x21, 0x00


	//----- nvinfo : EIATTR_SPARSE_MMA_MASK
	.align		4
.L_15773:
        /*0038*/ 	.byte	0x03, 0x50
        /*003a*/ 	.short	0x0000


	//----- nvinfo : EIATTR_MAXREG_COUNT
	.align		4
        /*003c*/ 	.byte	0x03, 0x1b
        /*003e*/ 	.short	0x00ff


	//----- nvinfo : EIATTR_NUM_BARRIERS
	.align		4
        /*0040*/ 	.byte	0x02, 0x4c
        /*0042*/ 	.byte	0x01
	.zero		1


	//----- nvinfo : EIATTR_MERCURY_ISA_VERSION
	.align		4
        /*0044*/ 	.byte	0x03, 0x5f
        /*0046*/ 	.short	0x0101


	//----- nvinfo : EIATTR_COOP_GROUP_MASK_REGIDS
	.align		4
        /*0048*/ 	.byte	0x04, 0x29
        /*004a*/ 	.short	(.L_15775 - .L_15774)


	//   ....[0]....
.L_15774:
        /*004c*/ 	.word	0xffffffff


	//   ....[1]....
        /*0050*/ 	.word	0xffffffff


	//   ....[2]....
        /*0054*/ 	.word	0xffffffff


	//   ....[3]....
        /*0058*/ 	.word	0xffffffff


	//   ....[4]....
        /*005c*/ 	.word	0xffffffff


	//   ....[5]....
        /*0060*/ 	.word	0xffffffff


	//   ....[6]....
        /*0064*/ 	.word	0xffffffff


	//   ....[7]....
        /*0068*/ 	.word	0xffffffff


	//   ....[8]....
        /*006c*/ 	.word	0xffffffff


	//   ....[9]....
        /*0070*/ 	.word	0xffffffff


	//   ....[10]....
        /*0074*/ 	.word	0xffffffff


	//   ....[11]....
        /*0078*/ 	.word	0xffffffff


	//   ....[12]....
        /*007c*/ 	.word	0xffffffff


	//   ....[13]....
        /*0080*/ 	.word	0xffffffff


	//   ....[14]....
        /*0084*/ 	.word	0xffffffff


	//   ....[15]....
        /*0088*/ 	.word	0xffffffff


	//   ....[16]....
        /*008c*/ 	.word	0xffffffff


	//   ....[17]....
        /*0090*/ 	.word	0xffffffff


	//   ....[18]....
        /*0094*/ 	.word	0xffffffff


	//   ....[19]....
        /*0098*/ 	.word	0xffffffff


	//   ....[20]....
        /*009c*/ 	.word	0x0500000a


	//   ....[21]....
        /*00a0*/ 	.word	0x0500000a


	//   ....[22]....
        /*00a4*/ 	.word	0x0500000a


	//   ....[23]....
        /*00a8*/ 	.word	0x0500000a


	//   ....[24]....
        /*00ac*/ 	.word	0x0500000a


	//   ....[25]....
        /*00b0*/ 	.word	0x0500000a


	//   ....[26]....
        /*00b4*/ 	.word	0x0500000a


	//   ....[27]....
        /*00b8*/ 	.word	0x0500000a


	//   ....[28]....
        /*00bc*/ 	.word	0x0500000a


	//   ....[29]....
        /*00c0*/ 	.word	0x0500000a


	//----- nvinfo : EIATTR_COOP_GROUP_INSTR_OFFSETS
	.align		4
.L_15775:
        /*00c4*/ 	.byte	0x04, 0x28
        /*00c6*/ 	.short	(.L_15777 - .L_15776)


	//   ....[0]....
.L_15776:
        /*00c8*/ 	.word	0x00000390


	//   ....[1]....
        /*00cc*/ 	.word	0x00000440


	//   ....[2]....
        /*00d0*/ 	.word	0x00000480


	//   ....[3]....
        /*00d4*/ 	.word	0x000004b0


	//   ....[4]....
        /*00d8*/ 	.word	0x000004f0


	//   ....[5]....
        /*00dc*/ 	.word	0x000005c0


	//   ....[6]....
        /*00e0*/ 	.word	0x000005f0


	//   ....[7]....
        /*00e4*/ 	.word	0x00000620


	//   ....[8]....
        /*00e8*/ 	.word	0x00000650


	//   ....[9]....
        /*00ec*/ 	.word	0x00000680


	//   ....[10]....
        /*00f0*/ 	.word	0x00000ad0


	//   ....[11]....
        /*00f4*/ 	.word	0x00000b40


	//   ....[12]....
        /*00f8*/ 	.word	0x00000b60


	//   ....[13]....
        /*00fc*/ 	.word	0x00000b80


	//   ....[14]....
        /*0100*/ 	.word	0x00000ba0


	//   ....[15]....
        /*0104*/ 	.word	0x00000c30


	//   ....[16]....
        /*0108*/ 	.word	0x00000c50


	//   ....[17]....
        /*010c*/ 	.word	0x00000c70


	//   ....[18]....
        /*0110*/ 	.word	0x00000c90


	//   ....[19]....
        /*0114*/ 	.word	0x00000cb0


	//   ....[20]....
        /*0118*/ 	.word	0x00001060


	//   ....[21]....
        /*011c*/ 	.word	0x000010e0


	//   ....[22]....
        /*0120*/ 	.word	0x00001160


	//   ....[23]....
        /*0124*/ 	.word	0x000011e0


	//   ....[24]....
        /*0128*/ 	.word	0x00001260


	//   ....[25]....
        /*012c*/ 	.word	0x000012f0


	//   ....[26]....
        /*0130*/ 	.word	0x00001360


	//   ....[27]....
        /*0134*/ 	.word	0x000013d0


	//   ....[28]....
        /*0138*/ 	.word	0x00001440


	//   ....[29]....
        /*013c*/ 	.word	0x000014b0


	//----- nvinfo : EIATTR_VRC_CTA_INIT_COUNT
	.align		4
.L_15777:
        /*0140*/ 	.byte	0x02, 0x4a
	.zero		1
	.zero		1


	//----- nvinfo : EIATTR_EXIT_INSTR_OFFSETS
	.align		4
        /*0144*/ 	.byte	0x04, 0x1c
        /*0146*/ 	.short	(.L_15779 - .L_15778)


	//   ....[0]....
.L_15778:
        /*0148*/ 	.word	0x00000d10


	//   ....[1]....
        /*014c*/ 	.word	0x00001000


	//----- nvinfo : EIATTR_CRS_STACK_SIZE
	.align		4
.L_15779:
        /*0150*/ 	.byte	0x04, 0x1e
        /*0152*/ 	.short	(.L_15781 - .L_15780)
.L_15780:
        /*0154*/ 	.word	0x00000000


	//----- nvinfo : EIATTR_CBANK_PARAM_SIZE
	.align		4
.L_15781:
        /*0158*/ 	.byte	0x03, 0x19
        /*015a*/ 	.short	0x0018


	//----- nvinfo : EIATTR_PARAM_CBANK
	.align		4
        /*015c*/ 	.byte	0x04, 0x0a
        /*015e*/ 	.short	(.L_15783 - .L_15782)
	.align		4
.L_15782:
        /*0160*/ 	.word	index@(.nv.constant0._ZN2at6native43_GLOBAL__N__9ae7fba5_10_SoftMax_cu_9f978f6323cunn_SoftMaxForwardSmemILi8EN3c108BFloat16EfS4_NS1_25LogSoftMaxForwardEpilogueElEEvPT2_PKT0_T4_)
        /*0164*/ 	.short	0x0380
        /*0166*/ 	.short	0x0018


	//----- nvinfo : EIATTR_SW_WAR
	.align		4
.L_15783:
        /*0168*/ 	.byte	0x04, 0x36
        /*016a*/ 	.short	(.L_15785 - .L_15784)
.L_15784:
        /*016c*/ 	.word	0x00000008
.L_15785:


//--------------------- .nv.info._ZN2at6native43_GLOBAL__N__9ae7fba5_10_SoftMax_cu_9f978f6322cunn_SoftMaxForwardRegIN3c108BFloat16EfS4_NS1_25LogSoftMaxForwardEpilogueElLi9EEEvPT1_PKT_T3_ --------------------------
	.section	.nv.info._ZN2at6native43_GLOBAL__N__9ae7fba5_10_SoftMax_cu_9f978f6322cunn_SoftMaxForwardRegIN3c108BFloat16EfS4_NS1_25LogSoftMaxForwardEpilogueElLi9EEEvPT1_PKT_T3_,"",@"SHT_CUDA_INFO"
	.sectionflags	@""
	.align	4


	//----- nvinfo : EIATTR_CUDA_API_VERSION
	.align		4
        /*0000*/ 	.byte	0x04, 0x37
        /*0002*/ 	.short	(.L_15787 - .L_15786)
.L_15786:
        /*0004*/ 	.word	0x00000082


	//----- nvinfo : EIATTR_KPARAM_INFO
	.align		4
.L_15787:
        /*0008*/ 	.byte	0x04, 0x17
        /*000a*/ 	.short	(.L_15789 - .L_15788)
.L_15788:
        /*000c*/ 	.word	0x00000000
        /*0010*/ 	.short	0x0002
        /*0012*/ 	.short	0x0010
        /*0014*/ 	.byte	0x00, 0xf0, 0x21, 0x00


	//----- nvinfo : EIATTR_KPARAM_INFO
	.align		4
.L_15789:
        /*0018*/ 	.byte	0x04, 0x17
        /*001a*/ 	.short	(.L_15791 - .L_15790)
.L_15790:
        /*001c*/ 	.word	0x00000000
        /*0020*/ 	.short	0x0001
        /*0022*/ 	.short	0x0008
        /*0024*/ 	.byte	0x00, 0xf5, 0x21, 0x00


	//----- nvinfo : EIATTR_KPARAM_INFO
	.align		4
.L_15791:
        /*0028*/ 	.byte	0x04, 0x17
        /*002a*/ 	.short	(.L_15793 - .L_15792)
.L_15792:
        /*002c*/ 	.word	0x00000000
        /*0030*/ 	.short	0x0000
        /*0032*/ 	.short	0x0000
        /*0034*/ 	.byte	0x00, 0xf5, 0x21, 0x00


	//----- nvinfo : EIATTR_SPARSE_MMA_MASK
	.align		4
.L_15793:
        /*0038*/ 	.byte	0x03, 0x50
        /*003a*/ 	.short	0x0000


	//----- nvinfo : EIATTR_MAXREG_COUNT
	.align		4
        /*003c*/ 	.byte	0x03, 0x1b
        /*003e*/ 	.short	0x00ff


	//----- nvinfo : EIATTR_NUM_BARRIERS
	.align		4
        /*0040*/ 	.byte	0x02, 0x4c
        /*0042*/ 	.byte	0x01
	.zero		1


	//----- nvinfo : EIATTR_MERCURY_ISA_VERSION
	.align		4
        /*0044*/ 	.byte	0x03, 0x5f
        /*0046*/ 	.short	0x0101


	//----- nvinfo : EIATTR_COOP_GROUP_MASK_REGIDS
	.align		4
        /*0048*/ 	.byte	0x04, 0x29
        /*004a*/ 	.short	(.L_15795 - .L_15794)


	//   ....[0]....
.L_15794:
        /*004c*/ 	.word	0xffffffff


	//   ....[1]....
        /*0050*/ 	.word	0xffffffff


	//   ....[2]....
        /*0054*/ 	.word	0xffffffff


	//   ....[3]....
        /*0058*/ 	.word	0xffffffff


	//   ....[4]....
        /*005c*/ 	.word	0xffffffff


	//   ....[5]....
        /*0060*/ 	.word	0xffffffff


	//   ....[6]....
        /*0064*/ 	.word	0xffffffff


	//   ....[7]....
        /*0068*/ 	.word	0xffffffff


	//   ....[8]....
        /*006c*/ 	.word	0xffffffff


	//   ....[9]....
        /*0070*/ 	.word	0xffffffff


	//   ....[10]....
        /*0074*/ 	.word	0xffffffff


	//   ....[11]....
        /*0078*/ 	.word	0xffffffff


	//   ....[12]....
        /*007c*/ 	.word	0xffffffff


	//   ....[13]....
        /*0080*/ 	.word	0xffffffff


	//   ....[14]....
        /*0084*/ 	.word	0xffffffff


	//   ....[15]....
        /*0088*/ 	.word	0xffffffff


	//   ....[16]....
        /*008c*/ 	.word	0xffffffff


	//   ....[17]....
        /*0090*/ 	.word	0xffffffff


	//   ....[18]....
        /*0094*/ 	.word	0xffffffff


	//   ....[19]....
        /*0098*/ 	.word	0xffffffff


	//   ....[20]....
        /*009c*/ 	.word	0x0500001c


	//   ....[21]....
        /*00a0*/ 	.word	0x0500001c


	//   ....[22]....
        /*00a4*/ 	.word	0x0500001c


	//   ....[23]....
        /*00a8*/ 	.word	0x0500001c


	//   ....[24]....
        /*00ac*/ 	.word	0x0500001c


	//   ....[25]....
        /*00b0*/ 	.word	0x0500001c


	//   ....[26]....
        /*00b4*/ 	.word	0x0500001c


	//   ....[27]....
        /*00b8*/ 	.word	0x0500001c


	//   ....[28]....
        /*00bc*/ 	.word	0x0500001c


	//   ....[29]....
        /*00c0*/ 	.word	0x0500001c


	//----- nvinfo : EIATTR_COOP_GROUP_INSTR_OFFSETS
	.align		4
.L_15795:
        /*00c4*/ 	.byte	0x04, 0x28
        /*00c6*/ 	.short	(.L_15797 - .L_15796)


	//   ....[0]....
.L_15796:
        /*00c8*/ 	.word	0x000007d0


	//   ....[1]....
        /*00cc*/ 	.word	0x00000800


	//   ....[2]....
        /*00d0*/ 	.word	0x00000830


	//   ....[3]....
        /*00d4*/ 	.word	0x00000860


	//   ....[4]....
        /*00d8*/ 	.word	0x00000890


	//   ....[5]....
        /*00dc*/ 	.word	0x00000a30


	//   ....[6]....
        /*00e0*/ 	.word	0x00000a60


	//   ....[7]....
        /*00e4*/ 	.word	0x00000a90


	//   ....[8]....
        /*00e8*/ 	.word	0x00000ac0


	//   ....[9]....
        /*00ec*/ 	.word	0x00000af0


	//   ....[10]....
        /*00f0*/ 	.word	0x00000fe0


	//   ....[11]....
        /*00f4*/ 	.word	0x00001010


	//   ....[12]....
        /*00f8*/ 	.word	0x00001040


	//   ....[13]....
        /*00fc*/ 	.word	0x00001060


	//   ....[14]....
        /*0100*/ 	.word	0x00001080


	//   ....[15]....
        /*0104*/ 	.word	0x00001120


	//   ....[16]....
        /*0108*/ 	.word	0x00001140


	//   ....[17]....
        /*010c*/ 	.word	0x00001160


	//   ....[18]....
        /*0110*/ 	.word	0x00001180


	//   ....[19]....
        /*0114*/ 	.word	0x000011a0


	//   ....[20]....
        /*0118*/ 	.word	0x00001ae0


	//   ....[21]....
        /*011c*/ 	.word	0x00001b60


	//   ....[22]....
        /*0120*/ 	.word	0x00001be0


	//   ....[23]....
        /*0124*/ 	.word	0x00001c60


	//   ....[24]....
        /*0128*/ 	.word	0x00001ce0


	//   ....[25]....
        /*012c*/ 	.word	0x00001d60


	//   ....[26]....
        /*0130*/ 	.word	0x00001dd0


	//   ....[27]....
        /*0134*/ 	.word	0x00001e40


	//   ....[28]....
        /*0138*/ 	.word	0x00001eb0


	//   ....[29]....
        /*013c*/ 	.word	0x00001f20


	//----- nvinfo : EIATTR_VRC_CTA_INIT_COUNT
	.align		4
.L_15797:
        /*0140*/ 	.byte	0x02, 0x4a
	.zero		1
	.zero		1


	//----- nvinfo : EIATTR_EXIT_INSTR_OFFSETS
	.align		4
        /*0144*/ 	.byte	0x04, 0x1c
        /*0146*/ 	.short	(.L_15799 - .L_15798)


	//   ....[0]....
.L_15798:
        /*0148*/ 	.word	0x000019c0


	//   ....[1]....
        /*014c*/ 	.word	0x00001a80


	//----- nvinfo : EIATTR_CRS_STACK_SIZE
	.align		4
.L_15799:
        /*0150*/ 	.byte	0x04, 0x1e
        /*0152*/ 	.short	(.L_15801 - .L_15800)
.L_15800:
        /*0154*/ 	.word	0x00000000


	//----- nvinfo : EIATTR_CBANK_PARAM_SIZE
	.align		4
.L_15801:
        /*0158*/ 	.byte	0x03, 0x19
        /*015a*/ 	.short	0x0018


	//----- nvinfo : EIATTR_PARAM_CBANK
	.align		4
        /*015c*/ 	.byte	0x04, 0x0a
        /*015e*/ 	.short	(.L_15803 - .L_15802)
	.align		4
.L_15802:
        /*0160*/ 	.word	index@(.nv.constant0._ZN2at6native43_GLOBAL__N__9ae7fba5_10_SoftMax_cu_9f978f6322cunn_SoftMaxForwardRegIN3c108BFloat16EfS4_NS1_25LogSoftMaxForwardEpilogueElLi9EEEvPT1_PKT_T3_)
        /*0164*/ 	.short	0x0380
        /*0166*/ 	.short	0x0018


	//----- nvinfo : EIATTR_SW_WAR
	.align		4
.L_15803:
        /*0168*/ 	.byte	0x04, 0x36
        /*016a*/ 	.short	(.L_15805 - .L_15804)
.L_15804:
        /*016c*/ 	.word	0x00000008
.L_15805:


//--------------------- .nv.info._ZN2at6native43_GLOBAL__N__9ae7fba5_10_SoftMax_cu_9f978f6322cunn_SoftMaxForwardRegIN3c108BFloat16EfS4_NS1_25LogSoftMaxForwardEpilogueElLi8EEEvPT1_PKT_T3_ --------------------------
	.section	.nv.info._ZN2at6native43_GLOBAL__N__9ae7fba5_10_SoftMax_cu_9f978f6322cunn_SoftMaxForwardRegIN3c108BFloat16EfS4_NS1_25LogSoftMaxForwardEpilogueElLi8EEEvPT1_PKT_T3_,"",@"SHT_CUDA_INFO"
	.sectionflags	@""
	.align	4


	//----- nvinfo : EIATTR_CUDA_API_VERSION
	.align		4
        /*0000*/ 	.byte	0x04, 0x37
        /*0002*/ 	.short	(.L_15807 - .L_15806)
.L_15806:
        /*0004*/ 	.word	0x00000082


	//----- nvinfo : EIATTR_KPARAM_INFO
	.align		4
.L_15807:
        /*0008*/ 	.byte	0x04, 0x17
        /*000a*/ 	.short	(.L_15809 - .L_15808)
.L_15808:
        /*000c*/ 	.word	0x00000000
        /*0010*/ 	.short	0x0002
        /*0012*/ 	.short	0x0010
        /*0014*/ 	.byte	0x00, 0xf0, 0x21, 0x00


	//----- nvinfo : EIATTR_KPARAM_INFO
	.align		4
.L_15809:
        /*0018*/ 	.byte	0x04, 0x17
        /*001a*/ 	.short	(.L_15811 - .L_15810)
.L_15810:
        /*001c*/ 	.word	0x00000000
        /*0020*/ 	.short	0x0001
        /*0022*/ 	.short	0x0008
        /*0024*/ 	.byte	0x00, 0xf5, 0x21, 0x00


	//----- nvinfo : EIATTR_KPARAM_INFO
	.align		4
.L_15811:
        /*0028*/ 	.byte	0x04, 0x17
        /*002a*/ 	.short	(.L_15813 - .L_15812)
.L_15812:
        /*002c*/ 	.word	0x00000000
        /*0030*/ 	.short	0x0000
        /*0032*/ 	.short	0x0000
        /*0034*/ 	.byte	0x00, 0xf5, 0x21, 0x00


	//----- nvinfo : EIATTR_SPARSE_MMA_MASK
	.align		4
.L_15813:
        /*0038*/ 	.byte	0x03, 0x50
        /*003a*/ 	.short	0x0000


	//----- nvinfo : EIATTR_MAXREG_COUNT
	.align		4
        /*003c*/ 	.byte	0x03, 0x1b
        /*003e*/ 	.short	0x00ff


	//----- nvinfo : EIATTR_NUM_BARRIERS
	.align		4
        /*0040*/ 	.byte	0x02, 0x4c
        /*0042*/ 	.byte	0x01
	.zero		1


	//----- nvinfo : EIATTR_MERCURY_ISA_VERSION
	.align		4
        /*0044*/ 	.byte	0x03, 0x5f
        /*0046*/ 	.short	0x0101


	//----- nvinfo : EIATTR_COOP_GROUP_MASK_REGIDS
	.align		4
        /*0048*/ 	.byte	0x04, 0x29
        /*004a*/ 	.short	(.L_15815 - .L_15814)


	//   ....[0]....
.L_15814:
        /*004c*/ 	.word	0xffffffff


	//   ....[1]....
        /*0050*/ 	.word	0xffffffff


	//   ....[2]....
        /*0054*/ 	.word	0xffffffff


	//   ....[3]....
        /*0058*/ 	.word	0xffffffff


	//   ....[4]....
        /*005c*/ 	.word	0xffffffff


	//   ....[5]....
        /*0060*/ 	.word	0xffffffff


	//   ....[6]....
        /*0064*/ 	.word	0xffffffff


	//   ....[7]....
        /*0068*/ 	.word	0xffffffff


	//   ....[8]....
        /*006c*/ 	.word	0xffffffff


	//   ....[9]....
        /*0070*/ 	.word	0xffffffff


	//   ....[10]....
        /*0074*/ 	.word	0xffffffff


	//   ....[11]....
        /*0078*/ 	.word	0xffffffff


	//   ....[12]....
        /*007c*/ 	.word	0xffffffff


	//   ....[13]....
        /*0080*/ 	.word	0xffffffff


	//   ....[14]....
        /*0084*/ 	.word	0xffffffff


	//   ....[15]....
        /*0088*/ 	.word	0xffffffff


	//   ....[16]....
        /*008c*/ 	.word	0xffffffff


	//   ....[17]....
        /*0090*/ 	.word	0xffffffff


	//   ....[18]....
        /*0094*/ 	.word	0xffffffff


	//   ....[19]....
        /*0098*/ 	.word	0xffffffff


	//   ....[20]....
        /*009c*/ 	.word	0x05000002


	//   ....[21]....
        /*00a0*/ 	.word	0x05000002


	//   ....[22]....
        /*00a4*/ 	.word	0x05000002


	//   ....[23]....
        /*00a8*/ 	.word	0x05000002


	//   ....[24]....
        /*00ac*/ 	.word	0x05000002


	//   ....[25]....
        /*00b0*/ 	.word	0x05000002


	//   ....[26]....
        /*00b4*/ 	.word	0x05000002


	//   ....[27]....
        /*00b8*/ 	.word	0x05000002


	//   ....[28]....
        /*00bc*/ 	.word	0x05000002


	//   ....[29]....
        /*00c0*/ 	.word	0x05000002


	//----- nvinfo : EIATTR_COOP_GROUP_INSTR_OFFSETS
	.align		4
.L_15815:
        /*00c4*/ 	.byte	0x04, 0x28
        /*00c6*/ 	.short	(.L_15817 - .L_15816)


	//   ....[0]....
.L_15816:
        /*00c8*/ 	.word	0x000006b0


	//   ....[1]....
        /*00cc*/ 	.word	0x000006f0


	//   ....[2]....
        /*00d0*/ 	.word	0x00000720


	//   ....[3]....
        /*00d4*/ 	.word	0x00000750


	//   ....[4]....
        /*00d8*/ 	.word	0x00000790


	//   ....[5]....
        /*00dc*/ 	.word	0x00000940


	//   ....[6]....
        /*00e0*/ 	.word	0x00000970


	//   ....[7]....
        /*00e4*/ 	.word	0x000009a0


	//   ....[8]....
        /*00e8*/ 	.word	0x000009d0


	//   ....[9]....
        /*00ec*/ 	.word	0x00000a00


	//   ....[10]....
        /*00f0*/ 	.word	0x00000e80


	//   ....[11]....
        /*00f4*/ 	.word	0x00000ea0


	//   ....[12]....
        /*00f8*/ 	.word	0x00000ec0


	//   ....[13]....
        /*00fc*/ 	.word	0x00000ee0


	//   ....[14]....
        /*0100*/ 	.word	0x00000f10


	//   ....[15]....
        /*0104*/ 	.word	0x00000fd0


	//   ....[16]....
        /*0108*/ 	.word	0x00000ff0


	//   ....[17]....
        /*010c*/ 	.word	0x00001010


	//   ....[18]....
        /*0110*/ 	.word	0x00001030


	//   ....[19]....
        /*0114*/ 	.word	0x00001050


	//   ....[20]....
        /*0118*/ 	.word	0x000018d0


	//   ....[21]....
        /*011c*/ 	.word	0x00001950


	//   ....[22]....
        /*0120*/ 	.word	0x000019d0


	//   ....[23]....
        /*0124*/ 	.word	0x00001a50


	//   ....[24]....
        /*0128*/ 	.word	0x00001ad0


	//   ....[25]....
        /*012c*/ 	.word	0x00001b60


	//   ....[26]....
        /*0130*/ 	.word	0x00001bd0


	//   ....[27]....
        /*0134*/ 	.word	0x00001c40


	//   ....[28]....
        /*0138*/ 	.word	0x00001cb0


	//   ....[29]....
        /*013c*/ 	.word	0x00001d20


	//----- nvinfo : EIATTR_VRC_CTA_INIT_COUNT
	.align		4
.L_15817:
        /*0140*/ 	.byte	0x02, 0x4a
	.zero		1
	.zero		1


	//----- nvinfo : EIATTR_EXIT_INSTR_OFFSETS
	.align		4
        /*0144*/ 	.byte	0x04, 0x1c
        /*0146*/ 	.short	(.L_15819 - .L_15818)


	//   ....[0]....
.L_15818:
        /*0148*/ 	.word	0x000017b0


	//   ....[1]....
        /*014c*/ 	.word	0x00001870


	//----- nvinfo : EIATTR_CRS_STACK_SIZE
	.align		4
.L_15819:
        /*0150*/ 	.byte	0x04, 0x1e
        /*0152*/ 	.short	(.L_15821 - .L_15820)
.L_15820:
        /*0154*/ 	.word	0x00000000


	//----- nvinfo : EIATTR_CBANK_PARAM_SIZE
	.align		4
.L_15821:
        /*0158*/ 	.byte	0x03, 0x19
        /*015a*/ 	.short	0x0018


	//----- nvinfo : EIATTR_PARAM_CBANK
	.align		4
        /*015c*/ 	.byte	0x04, 0x0a
        /*015e*/ 	.short	(.L_15823 - .L_15822)
	.align		4
.L_15822:
        /*0160*/ 	.word	index@(.nv.constant0._ZN2at6native43_GLOBAL__N__9ae7fba5_10_SoftMax_cu_9f978f6322cunn_SoftMaxForwardRegIN3c108BFloat16EfS4_NS1_25LogSoftMaxForwardEpilogueElLi8EEEvPT1_PKT_T3_)
        /*0164*/ 	.short	0x0380
        /*0166*/ 	.short	0x0018


	//----- nvinfo : EIATTR_SW_WAR
	.align		4
.L_15823:
        /*0168*/ 	.byte	0x04, 0x36
        /*016a*/ 	.short	(.L_15825 - .L_15824)
.L_15824:
        /*016c*/ 	.word	0x00000008
.L_15825:


//--------------------- .nv.info._ZN2at6native43_GLOBAL__N__9ae7fba5_10_SoftMax_cu_9f978f6322cunn_SoftMaxForwardRegIN3c108BFloat16EfS4_NS1_25LogSoftMaxForwardEpilogueElLi7EEEvPT1_PKT_T3_ --------------------------
	.section	.nv.info._ZN2at6native43_GLOBAL__N__9ae7fba5_10_SoftMax_cu_9f978f6322cunn_SoftMaxForwardRegIN3c108BFloat16EfS4_NS1_25LogSoftMaxForwardEpilogueElLi7EEEvPT1_PKT_T3_,"",@"SHT_CUDA_INFO"
	.sectionflags	@""
	.align	4


	//----- nvinfo : EIATTR_CUDA_API_VERSION
	.align		4
        /*0000*/ 	.byte	0x04, 0x37
        /*0002*/ 	.short	(.L_15827 - .L_15826)
.L_15826:
        /*0004*/ 	.word	0x00000082


	//----- nvinfo : EIATTR_KPARAM_INFO
	.align		4
.L_15827:
        /*0008*/ 	.byte	0x04, 0x17
        /*000a*/ 	.short	(.L_15829 - .L_15828)
.L_15828:
        /*000c*/ 	.word	0x00000000
        /*0010*/ 	.short	0x0002
        /*0012*/ 	.short	0x0010
        /*0014*/ 	.byte	0x00, 0xf0, 0x21, 0x00


	//----- nvinfo : EIATTR_KPARAM_INFO
	.align		4
.L_15829:
        /*0018*/ 	.byte	0x04, 0x17
        /*001a*/ 	.short	(.L_15831 - .L_15830)
.L_15830:
        /*001c*/ 	.word	0x00000000
        /*0020*/ 	.short	0x0001
        /*0022*/ 	.short	0x0008
        /*0024*/ 	.byte	0x00, 0xf5, 0x21, 0x00


	//----- nvinfo : EIATTR_KPARAM_INFO
	.align		4
.L_15831:
        /*0028*/ 	.byte	0x04, 0x17
        /*002a*/ 	.short	(.L_15833 - .L_15832)
.L_15832:
        /*002c*/ 	.word	0x00000000
        /*0030*/ 	.short	0x0000
        /*0032*/ 	.short	0x0000
        /*0034*/ 	.byte	0x00, 0xf5, 0x21, 0x00


	//----- nvinfo : EIATTR_SPARSE_MMA_MASK
	.align		4
.L_15833:
        /*0038*/ 	.byte	0x03, 0x50
        /*003a*/ 	.short	0x0000


	//----- nvinfo : EIATTR_MAXREG_COUNT
	.align		4
        /*003c*/ 	.byte	0x03, 0x1b
        /*003e*/ 	.short	0x00ff


	//----- nvinfo : EIATTR_NUM_BARRIERS
	.align		4
        /*0040*/ 	.byte	0x02, 0x4c
        /*0042*/ 	.byte	0x01
	.zero		1


	//----- nvinfo : EIATTR_MERCURY_ISA_VERSION
	.align		4
        /*0044*/ 	.byte	0x03, 0x5f
        /*0046*/ 	.short	0x0101


	//----- nvinfo : EIATTR_COOP_GROUP_MASK_REGIDS
	.align		4
        /*0048*/ 	.byte	0x04, 0x29
        /*004a*/ 	.short	(.L_15835 - .L_15834)


	//   ....[0]....
.L_15834:
        /*004c*/ 	.word	0xffffffff


	//   ....[1]....
        /*0050*/ 	.word	0xffffffff


	//   ....[2]....
        /*0054*/ 	.word	0xffffffff


	//   ....[3]....
        /*0058*/ 	.word	0xffffffff


	//   ....[4]....
        /*005c*/ 	.word	0xffffffff


	//   ....[5]....
        /*0060*/ 	.word	0xffffffff


	//   ....[6]....
        /*0064*/ 	.word	0xffffffff


	//   ....[7]....
        /*0068*/ 	.word	0xffffffff


	//   ....[8]....
        /*006c*/ 	.word	0xffffffff


	//   ....[9]....
        /*0070*/ 	.word	0xffffffff


	//   ....[10]....
        /*0074*/ 	.word	0xffffffff


	//   ....[11]....
        /*0078*/ 	.word	0xffffffff


	//   ....[12]....
        /*007c*/ 	.word	0xffffffff


	//   ....[13]....
        /*0080*/ 	.word	0xffffffff


	//   ....[14]....
        /*0084*/ 	.word	0xffffffff


	//   ....[15]....
        /*0088*/ 	.word	0xffffffff


	//   ....[16]....
        /*008c*/ 	.word	0xffffffff


	//   ....[17]....
        /*0090*/ 	.word	0xffffffff


	//   ....[18]....
        /*0094*/ 	.word	0xffffffff


	//   ....[19]....
        /*0098*/ 	.word	0xffffffff


	//   ....[20]....
        /*009c*/ 	.word	0x05000015


	//   ....[21]....
        /*00a0*/ 	.word	0x05000015


	//   ....[22]....
        /*00a4*/ 	.word	0x05000015


	//   ....[23]....
        /*00a8*/ 	.word	0x05000015


	//   ....[24]....
        /*00ac*/ 	.word	0x05000015


	//   ....[25]....
        /*00b0*/ 	.word	0x05000015


	//   ....[26]....
        /*00b4*/ 	.word	0x05000015


	//   ....[27]....
        /*00b8*/ 	.word	0x05000015


	//   ....[28]....
        /*00bc*/ 	.word	0x05000015


	//   ....[29]....
        /*00c0*/ 	.word	0x05000015


	//----- nvinfo : EIATTR_COOP_GROUP_INSTR_OFFSETS
	.align		4
.L_15835:
        /*00c4*/ 	.byte	0x04, 0x28
        /*00c6*/ 	.short	(.L_15837 - .L_15836)


	//   ....[0]....
.L_15836:
        /*00c8*/ 	.word	0x000005c0


	//   ....[1]....
        /*00cc*/ 	.word	0x00000600


	//   ....[2]....
        /*00d0*/ 	.word	0x00000630


	//   ....[3]....
        /*00d4*/ 	.word	0x00000660


	//   ....[4]....
        /*00d8*/ 	.word	0x000006b0


	//   ....[5]....
        /*00dc*/ 	.word	0x00000870


	//   ....[6]....
        /*00e0*/ 	.word	0x000008a0


	//   ....[7]....
        /*00e4*/ 	.word	0x000008d0


	//   ....[8]....
        /*00e8*/ 	.word	0x00000900


	//   ....[9]....
        /*00ec*/ 	.word	0x00000930


	//   ....[10]....
        /*00f0*/ 	.word	0x00000d30


	//   ....[11]....
        /*00f4*/ 	.word	0x00000d50


	//   ....[12]....
        /*00f8*/ 	.word	0x00000d70


	//   ....[13]....
        /*00fc*/ 	.word	0x00000d90


	//   ....[14]....
        /*0100*/ 	.word	0x00000dc0


	//   ....[15]....
        /*0104*/ 	.word	0x00000e80


	//   ....[16]....
        /*0108*/ 	.word	0x00000ea0


	//   ....[17]....
        /*010c*/ 	.word	0x00000ec0


	//   ....[18]....
        /*0110*/ 	.word	0x00000ee0


	//   ....[19]....
        /*0114*/ 	.word	0x00000f00


	//   ....[20]....
        /*0118*/ 	.word	0x00001650


	//   ....[21]....
        /*011c*/ 	.word	0x000016d0


	//   ....[22]....
        /*0120*/ 	.word	0x00001750


	//   ....[23]....
        /*0124*/ 	.word	0x000017d0


	//   ....[24]....
        /*0128*/ 	.word	0x00001850


	//   ....[25]....
        /*012c*/ 	.word	0x000018d0


	//   ....[26]....
        /*0130*/ 	.word	0x00001940


	//   ....[27]....
        /*0134*/ 	.word	0x000019b0


	//   ....[28]....
        /*0138*/ 	.word	0x00001a20


	//   ....[29]....
        /*013c*/ 	.word	0x00001a90


	//----- nvinfo : EIATTR_VRC_CTA_INIT_COUNT
	.align		4
.L_15837:
        /*0140*/ 	.byte	0x02, 0x4a
	.zero		1
	.zero		1


	//----- nvinfo : EIATTR_EXIT_INSTR_OFFSETS
	.align		4
        /*0144*/ 	.byte	0x04, 0x1c
        /*0146*/ 	.short	(.L_15839 - .L_15838)


	//   ....[0]....
.L_15838:
        /*0148*/ 	.word	0x00001530


	//   ....[1]....
        /*014c*/ 	.word	0x000015f0


	//----- nvinfo : EIATTR_CRS_STACK_SIZE
	.align		4
.L_15839:
        /*0150*/ 	.byte	0x04, 0x1e
        /*0152*/ 	.short	(.L_15841 - .L_15840)
.L_15840:
        /*0154*/ 	.word	0x00000000


	//----- nvinfo : EIATTR_CBANK_PARAM_SIZE
	.align		4
.L_15841:
        /*0158*/ 	.byte	0x03, 0x19
        /*015a*/ 	.short	0x0018


	//----- nvinfo : EIATTR_PARAM_CBANK
	.align		4
        /*015c*/ 	.byte	0x04, 0x0a
        /*015e*/ 	.short	(.L_15843 - .L_15842)
	.align		4
.L_15842:
        /*0160*/ 	.word	index@(.nv.constant0._ZN2at6native43_GLOBAL__N__9ae7fba5_10_SoftMax_cu_9f978f6322cunn_SoftMaxForwardRegIN3c108BFloat16EfS4_NS1_25LogSoftMaxForwardEpilogueElLi7EEEvPT1_PKT_T3_)
        /*0164*/ 	.short	0x0380
        /*0166*/ 	.short	0x0018


	//----- nvinfo : EIATTR_SW_WAR
	.align		4
.L_15843:
        /*0168*/ 	.byte	0x04, 0x36
        /*016a*/ 	.short	(.L_15845 - .L_15844)
.L_15844:
        /*016c*/ 	.word	0x00000008
.L_15845:


//--------------------- .nv.info._ZN2at6native43_GLOBAL__N__9ae7fba5_10_SoftMax_cu_9f978f6322cunn_SoftMaxForwardRegIN3c108BFloat16EfS4_NS1_25LogSoftMaxForwardEpilogueElLi6EEEvPT1_PKT_T3_ --------------------------
	.section	.nv.info._ZN2at6native43_GLOBAL__N__9ae7fba5_10_SoftMax_cu_9f978f6322cunn_SoftMaxForwardRegIN3c108BFloat16EfS4_NS1_25LogSoftMaxForwardEpilogueElLi6EEEvPT1_PKT_T3_,"",@"SHT_CUDA_INFO"
	.sectionflags	@""
	.align	4


	//----- nvinfo : EIATTR_CUDA_API_VERSION
	.align		4
        /*0000*/ 	.byte	0x04, 0x37
        /*0002*/ 	.short	(.L_15847 - .L_15846)
.L_15846:
        /*0004*/ 	.word	0x00000082


	//----- nvinfo : EIATTR_KPARAM_INFO
	.align		4
.L_15847:
        /*0008*/ 	.byte	0x04, 0x17
        /*000a*/ 	.short	(.L_15849 - .L_15848)
.L_15848:
        /*000c*/ 	.word	0x00000000
        /*0010*/ 	.short	0x0002
        /*0012*/ 	.short	0x0010
        /*0014*/ 	.byte	0x00, 0xf0, 0x21, 0x00


	//----- nvinfo : EIATTR_KPARAM_INFO
	.align		4
.L_15849:
        /*0018*/ 	.byte	0x04, 0x17
        /*001a*/ 	.short	(.L_15851 - .L_15850)
.L_15850:
        /*001c*/ 	.word	0x00000000
        /*0020*/ 	.short	0x0001
        /*0022*/ 	.short	0x0008
        /*0024*/ 	.byte	0x00, 0xf5, 0x21, 0x00


	//----- nvinfo : EIATTR_KPARAM_INFO
	.align		4
.L_15851:
        /*0028*/ 	.byte	0x04, 0x17
        /*002a*/ 	.short	(.L_15853 - .L_15852)
.L_15852:
        /*002c*/ 	.word	0x00000000
        /*0030*/ 	.short	0x0000
        /*0032*/ 	.short	0x0000
        /*0034*/ 	.byte	0x00, 0xf5, 0x21, 0x00


	//----- nvinfo : EIATTR_SPARSE_MMA_MASK
	.align		4
.L_15853:
        /*0038*/ 	.byte	0x03, 0x50
        /*003a*/ 	.short	0x0000


	//----- nvinfo : EIATTR_MAXREG_COUNT
	.align		4
        /*003c*/ 	.byte	0x03, 0x1b
        /*003e*/ 	.short	0x00ff


	//----- nvinfo : EIATTR_NUM_BARRIERS
	.align		4
        /*0040*/ 	.byte	0x02, 0x4c
        /*0042*/ 	.byte	0x01
	.zero		1


	//----- nvinfo : EIATTR_MERCURY_ISA_VERSION
	.align		4
        /*0044*/ 	.byte	0x03, 0x5f
        /*0046*/ 	.short	0x0101


	//----- nvinfo : EIATTR_COOP_GROUP_MASK_REGIDS
	.align		4
        /*0048*/ 	.byte	0x04, 0x29
        /*004a*/ 	.short	(.L_15855 - .L_15854)


	//   ....[0]....
.L_15854:
        /*004c*/ 	.word	0xffffffff


	//   ....[1]....
        /*0050*/ 	.word	0xffffffff


	//   ....[2]....
        /*0054*/ 	.word	0xffffffff


	//   ....[3]....
        /*0058*/ 	.word	0xffffffff


	//   ....[4]....
        /*005c*/ 	.word	0xffffffff


	//   ....[5]....
        /*0060*/ 	.word	0xffffffff


	//   ....[6]....
        /*0064*/ 	.word	0xffffffff


	//   ....[7]....
        /*0068*/ 	.word	0xffffffff


	//   ....[8]....
        /*006c*/ 	.word	0xffffffff


	//   ....[9]....
        /*0070*/ 	.word	0xffffffff


	//   ....[10]....
        /*0074*/ 	.word	0xffffffff


	//   ....[11]....
        /*0078*/ 	.word	0xffffffff


	//   ....[12]....
        /*007c*/ 	.word	0xffffffff


	//   ....[13]....
        /*0080*/ 	.word	0xffffffff


	//   ....[14]....
        /*0084*/ 	.word	0xffffffff


	//   ....[15]....
        /*0088*/ 	.word	0xffffffff


	//   ....[16]....
        /*008c*/ 	.word	0xffffffff


	//   ....[17]....
        /*0090*/ 	.word	0xffffffff


	//   ....[18]....
        /*0094*/ 	.word	0xffffffff


	//   ....[19]....
        /*0098*/ 	.word	0xffffffff


	//   ....[20]....
        /*009c*/ 	.word	0x05000014


	//   ....[21]....
        /*00a0*/ 	.word	0x05000014


	//   ....[22]....
        /*00a4*/ 	.word	0x05000014


	//   ....[23]....
        /*00a8*/ 	.word	0x05000014


	//   ....[24]....
        /*00ac*/ 	.word	0x05000014


	//   ....[25]....
        /*00b0*/ 	.word	0x05000014


	//   ....[26]....
        /*00b4*/ 	.word	0x05000014


	//   ....[27]....
        /*00b8*/ 	.word	0x05000014


	//   ....[28]....
        /*00bc*/ 	.word	0x05000014


	//   ....[29]....
        /*00c0*/ 	.word	0x05000014


	//----- nvinfo : EIATTR_COOP_GROUP_INSTR_OFFSETS
	.align		4
.L_15855:
        /*00c4*/ 	.byte	0x04, 0x28
        /*00c6*/ 	.short	(.L_15857 - .L_15856)


	//   ....[0]....
.L_15856:
        /*00c8*/ 	.word	0x00000500


	//   ....[1]....
        /*00cc*/ 	.word	0x00000540


	//   ....[2]....
        /*00d0*/ 	.word	0x00000570


	//   ....[3]....
        /*00d4*/ 	.word	0x000005a0


	//   ....[4]....
        /*00d8*/ 	.word	0x000005d0


	//   ....[5]....
        /*00dc*/ 	.word	0x00000720


	//   ....[6]....
        /*00e0*/ 	.word	0x00000750


	//   ....[7]....
        /*00e4*/ 	.word	0x00000780


	//   ....[8]....
        /*00e8*/ 	.word	0x000007b0


	//   ....[9]....
        /*00ec*/ 	.word	0x000007e0


	//   ....[10]....
        /*00f0*/ 	.word	0x00000b10


	//   ....[11]....
        /*00f4*/ 	.word	0x00000b30


	//   ....[12]....
        /*00f8*/ 	.word	0x00000b60


	//   ....[13]....
        /*00fc*/ 	.word	0x00000b90


	//   ....[14]....
        /*0100*/ 	.word	0x00000bb0


	//   ....[15]....
        /*0104*/ 	.word	0x00000c50


	//   ....[16]....
        /*0108*/ 	.word	0x00000c70


	//   ....[17]....
        /*010c*/ 	.word	0x00000c90


	//   ....[18]....
        /*0110*/ 	.word	0x00000cb0


	//   ....[19]....
        /*0114*/ 	.word	0x00000cd0


	//   ....[20]....
        /*0118*/ 	.word	0x000012e0


	//   ....[21]....
        /*011c*/ 	.word	0x00001360


	//   ....[22]....
        /*0120*/ 	.word	0x000013e0


	//   ....[23]....
        /*0124*/ 	.word	0x00001460


	//   ....[24]....
        /*0128*/ 	.word	0x000014e0


	//   ....[25]....
        /*012c*/ 	.word	0x00001560


	//   ....[26]....
        /*0130*/ 	.word	0x000015d0


	//   ....[27]....
        /*0134*/ 	.word	0x00001640


	//   ....[28]....
        /*0138*/ 	.word	0x000016b0


	//   ....[29]....
        /*013c*/ 	.word	0x00001720


	//----- nvinfo : EIATTR_VRC_CTA_INIT_COUNT
	.align		4
.L_15857:
        /*0140*/ 	.byte	0x02, 0x4a
	.zero		1
	.zero		1


	//----- nvinfo : EIATTR_EXIT_INSTR_OFFSETS
	.align		4
        /*0144*/ 	.byte	0x04, 0x1c
        /*0146*/ 	.short	(.L_15859 - .L_15858)


	//   ....[0]....
.L_15858:
        /*0148*/ 	.word	0x000011c0


	//   ....[1]....
        /*014c*/ 	.word	0x00001280


	//----- nvinfo : EIATTR_CRS_STACK_SIZE
	.align		4
.L_15859:
        /*0150*/ 	.byte	0x04, 0x1e
        /*0152*/ 	.short	(.L_15861 - .L_15860)
.L_15860:
        /*0154*/ 	.word	0x00000000


	//----- nvinfo : EIATTR_CBANK_PARAM_SIZE
	.align		4
.L_15861:
        /*0158*/ 	.byte	0x03, 0x19
        /*015a*/ 	.short	0x0018


	//----- nvinfo : EIATTR_PARAM_CBANK
	.align		4
        /*015c*/ 	.byte	0x04, 0x0a
        /*015e*/ 	.short	(.L_15863 - .L_15862)
	.align		4
.L_15862:
        /*0160*/ 	.word	index@(.nv.constant0._ZN2at6native43_GLOBAL__N__9ae7fba5_10_SoftMax_cu_9f978f6322cunn_SoftMaxForwardRegIN3c108BFloat16EfS4_NS1_25LogSoftMaxForwardEpilogueElLi6EEEvPT1_PKT_T3_)
        /*0164*/ 	.short	0x0380
        /*0166*/ 	.short	0x0018


	//----- nvinfo : EIATTR_SW_WAR
	.align		4
.L_15863:
        /*0168*/ 	.byte	0x04, 0x36
        /*016a*/ 	.short	(.L_15865 - .L_15864)
.L_15864:
        /*016c*/ 	.word	0x00000008
.L_15865:


//--------------------- .nv.info._ZN2at6native43_GLOBAL__N__9ae7fba5_10_SoftMax_cu_9f978f6322cunn_SoftMaxForwardRegIN3c108BFloat16EfS4_NS1_25LogSoftMaxForwardEpilogueElLi5EEEvPT1_PKT_T3_ --------------------------
	.section	.nv.info._ZN2at6native43_GLOBAL__N__9ae7fba5_10_SoftMax_cu_9f978f6322cunn_SoftMaxForwardRegIN3c108BFloat16EfS4_NS1_25LogSoftMaxForwardEpilogueElLi5EEEvPT1_PKT_T3_,"",@"SHT_CUDA_INFO"
	.sectionflags	@""
	.align	4


	//----- nvinfo : EIATTR_CUDA_API_VERSION
	.align		4
        /*0000*/ 	.byte	0x04, 0x37
        /*0002*/ 	.short	(.L_15867 - .L_15866)
.L_15866:
        /*0004*/ 	.word	0x00000082


	//----- nvinfo : EIATTR_KPARAM_INFO
	.align		4
.L_15867:
        /*0008*/ 	.byte	0x04, 0x17
        /*000a*/ 	.short	(.L_15869 - .L_15868)
.L_15868:
        /*000c*/ 	.word	0x00000000
        /*0010*/ 	.short	0x0002
        /*0012*/ 	.short	0x0010
        /*0014*/ 	.byte	0x00, 0xf0, 0x21, 0x00


	//----- nvinfo : EIATTR_KPARAM_INFO
	.align		4
.L_15869:
        /*0018*/ 	.byte	0x04, 0x17
        /*001a*/ 	.short	(.L_15871 - .L_15870)
.L_15870:
        /*001c*/ 	.word	0x00000000
        /*0020*/ 	.short	0x0001
        /*0022*/ 	.short	0x0008
        /*0024*/ 	.byte	0x00, 0xf5, 0x21, 0x00


	//----- nvinfo : EIATTR_KPARAM_INFO
	.align		4
.L_15871:
        /*0028*/ 	.byte	0x04, 0x17
        /*002a*/ 	.short	(.L_15873 - .L_15872)
.L_15872:
        /*002c*/ 	.word	0x00000000
        /*0030*/ 	.short	0x0000
        /*0032*/ 	.short	0x0000
        /*0034*/ 	.byte	0x00, 0xf5, 0x21, 0x00


	//----- nvinfo : EIATTR_SPARSE_MMA_MASK
	.align		4
.L_15873:
        /*0038*/ 	.byte	0x03, 0x50
        /*003a*/ 	.short	0x0000


	//----- nvinfo : EIATTR_MAXREG_COUNT
	.align		4
        /*003c*/ 	.byte	0x03, 0x1b
        /*003e*/ 	.short	0x00ff


	//----- nvinfo : EIATTR_NUM_BARRIERS
	.align		4
        /*0040*/ 	.byte	0x02, 0x4c
        /*0042*/ 	.byte	0x01
	.zero		1


	//----- nvinfo : EIATTR_MERCURY_ISA_VERSION
	.align		4
        /*0044*/ 	.byte	0x03, 0x5f
        /*0046*/ 	.short	0x0101


	//----- nvinfo : EIATTR_COOP_GROUP_MASK_REGIDS
	.align		4
        /*0048*/ 	.byte	0x04, 0x29
        /*004a*/ 	.short	(.L_15875 - .L_15874)


	//   ....[0]....
.L_15874:
        /*004c*/ 	.word	0xffffffff


	//   ....[1]....
        /*0050*/ 	.word	0xffffffff


	//   ....[2]....
        /*0054*/ 	.word	0xffffffff


	//   ....[3]....
        /*0058*/ 	.word	0xffffffff


	//   ....[4]....
        /*005c*/ 	.word	0xffffffff


	//   ....[5]....
        /*0060*/ 	.word	0xffffffff


	//   ....[6]....
        /*0064*/ 	.word	0xffffffff


	//   ....[7]....
        /*0068*/ 	.word	0xffffffff


	//   ....[8]....
        /*006c*/ 	.word	0xffffffff


	//   ....[9]....
        /*0070*/ 	.word	0xffffffff


	//   ....[10]....
        /*0074*/ 	.word	0xffffffff


	//   ....[11]....
        /*0078*/ 	.word	0xffffffff


	//   ....[12]....
        /*007c*/ 	.word	0xffffffff


	//   ....[13]....
        /*0080*/ 	.word	0xffffffff


	//   ....[14]....
        /*0084*/ 	.word	0xffffffff


	//   ....[15]....
        /*0088*/ 	.word	0xffffffff


	//   ....[16]....
        /*008c*/ 	.word	0xffffffff


	//   ....[17]....
        /*0090*/ 	.word	0xffffffff


	//   ....[18]....
        /*0094*/ 	.word	0xffffffff


	//   ....[19]....
        /*0098*/ 	.word	0xffffffff


	//   ....[20]....
        /*009c*/ 	.word	0x05000015


	//   ....[21]....
        /*00a0*/ 	.word	0x05000015


	//   ....[22]....
        /*00a4*/ 	.word	0x05000015


	//   ....[23]....
        /*00a8*/ 	.word	0x05000015


	//   ....[24]....
        /*00ac*/ 	.word	0x05000015


	//   ....[25]....
        /*00b0*/ 	.word	0x05000015


	//   ....[26]....
        /*00b4*/ 	.word	0x05000015


	//   ....[27]....
        /*00b8*/ 	.word	0x05000015


	//   ....[28]....
        /*00bc*/ 	.word	0x05000015


	//   ....[29]....
        /*00c0*/ 	.word	0x05000015


	//----- nvinfo : EIATTR_COOP_GROUP_INSTR_OFFSETS
	.align		4
.L_15875:
        /*00c4*/ 	.byte	0x04, 0x28
        /*00c6*/ 	.short	(.L_15877 - .L_15876)


	//   ....[0]....
.L_15876:
        /*00c8*/ 	.word	0x00000480


	//   ....[1]....
        /*00cc*/ 	.word	0x000004b0


	//   ....[2]....
        /*00d0*/ 	.word	0x000004e0


	//   ....[3]....
        /*00d4*/ 	.word	0x00000510


	//   ....[4]....
        /*00d8*/ 	.word	0x00000540


	//   ....[5]....
        /*00dc*/ 	.word	0x00000650


	//   ....[6]....
        /*00e0*/ 	.word	0x00000680


	//   ....[7]....
        /*00e4*/ 	.word	0x000006b0


	//   ....[8]....
        /*00e8*/ 	.word	0x000006e0


	//   ....[9]....
        /*00ec*/ 	.word	0x00000710


	//   ....[10]....
        /*00f0*/ 	.word	0x000009b0


	//   ....[11]....
        /*00f4*/ 	.word	0x000009d0


	//   ....[12]....
        /*00f8*/ 	.word	0x000009f0


	//   ....[13]....
        /*00fc*/ 	.word	0x00000a10


	//   ....[14]....
        /*0100*/ 	.word	0x00000a30


	//   ....[15]....
        /*0104*/ 	.word	0x00000ad0


	//   ....[16]....
        /*0108*/ 	.word	0x00000af0


	//   ....[17]....
        /*010c*/ 	.word	0x00000b10


	//   ....[18]....
        /*0110*/ 	.word	0x00000b30


	//   ....[19]....
        /*0114*/ 	.word	0x00000b50


	//   ....[20]....
        /*0118*/ 	.word	0x00001090


	//   ....[21]....
        /*011c*/ 	.word	0x00001100


	//   ....[22]....
        /*0120*/ 	.word	0x00001170


	//   ....[23]....
        /*0124*/ 	.word	0x000011e0


	//   ....[24]....
        /*0128*/ 	.word	0x00001250


	//   ....[25]....
        /*012c*/ 	.word	0x000012d0


	//   ....[26]....
        /*0130*/ 	.word	0x00001330


	//   ....[27]....
        /*0134*/ 	.word	0x00001390


	//   ....[28]....
        /*0138*/ 	.word	0x000013f0


	//   ....[29]....
        /*013c*/ 	.word	0x00001450


	//----- nvinfo : EIATTR_VRC_CTA_INIT_COUNT
	.align		4
.L_15877:
        /*0140*/ 	.byte	0x02, 0x4a
	.zero		1
	.zero		1


	//----- nvinfo : EIATTR_EXIT_INSTR_OFFSETS
	.align		4
        /*0144*/ 	.byte	0x04, 0x1c
        /*0146*/ 	.short	(.L_15879 - .L_15878)


	//   ....[0]....
.L_15878:
        /*0148*/ 	.word	0x00000f70


	//   ....[1]....
        /*014c*/ 	.word	0x00001030


	//----- nvinfo : EIATTR_CRS_STACK_SIZE
	.align		4
.L_15879:
        /*0150*/ 	.byte	0x04, 0x1e
        /*0152*/ 	.short	(.L_15881 - .L_15880)
.L_15880:
        /*0154*/ 	.word	0x00000000


	//----- nvinfo : EIATTR_CBANK_PARAM_SIZE
	.align		4
.L_15881:
        /*0158*/ 	.byte	0x03, 0x19
        /*015a*/ 	.short	0x0018


	//----- nvinfo : EIATTR_PARAM_CBANK
	.align		4
        /*015c*/ 	.byte	0x04, 0x0a
        /*015e*/ 	.short	(.L_15883 - .L_15882)
	.align		4
.L_15882:
        /*0160*/ 	.word	index@(.nv.constant0._ZN2at6native43_GLOBAL__N__9ae7fba5_10_SoftMax_cu_9f978f6322cunn_SoftMaxForwardRegIN3c108BFloat16EfS4_NS1_25LogSoftMaxForwardEpilogueElLi5EEEvPT1_PKT_T3_)
        /*0164*/ 	.short	0x0380
        /*0166*/ 	.short	0x0018


	//----- nvinfo : EIATTR_SW_WAR
	.align		4
.L_15883:
        /*0168*/ 	.byte	0x04, 0x36
        /*016a*/ 	.short	(.L_15885 - .L_15884)
.L_15884:
        /*016c*/ 	.word	0x00000008
.L_15885:


//--------------------- .nv.info._ZN2at6native43_GLOBAL__N__9ae7fba5_10_SoftMax_cu_9f978f6322cunn_SoftMaxForwardRegIN3c108BFloat16EfS4_NS1_25LogSoftMaxForwardEpilogueElLi4EEEvPT1_PKT_T3_ --------------------------
	.section	.nv.info._ZN2at6native43_GLOBAL__N__9ae7fba5_10_SoftMax_cu_9f978f6322cunn_SoftMaxForwardRegIN3c108BFloat16EfS4_NS1_25LogSoftMaxForwardEpilogueElLi4EEEvPT1_PKT_T3_,"",@"SHT_CUDA_INFO"
	.sectionflags	@""
	.align	4


	//----- nvinfo : EIATTR_CUDA_API_VERSION
	.align		4
        /*0000*/ 	.byte	0x04, 0x37
        /*0002*/ 	.short	(.L_15887 - .L_15886)
.L_15886:
        /*0004*/ 	.word	0x00000082


	//----- nvinfo : EIATTR_KPARAM_INFO
	.align		4
.L_15887:
        /*0008*/ 	.byte	0x04, 0x17
        /*000a*/ 	.short	(.L_15889 - .L_15888)
.L_15888:
        /*000c*/ 	.word	0x00000000
        /*0010*/ 	.short	0x0002
        /*0012*/ 	.short	0x0010
        /*0014*/ 	.byte	0x00, 0xf0, 0x21, 0x00


	//----- nvinfo : EIATTR_KPARAM_INFO
	.align		4
.L_15889:
        /*0018*/ 	.byte	0x04, 0x17
        /*001a*/ 	.short	(.L_15891 - .L_15890)
.L_15890:
        /*001c*/ 	.word	0x00000000
        /*0020*/ 	.short	0x0001
        /*0022*/ 	.short	0x0008
        /*0024*/ 	.byte	0x00, 0xf5, 0x21, 0x00


	//----- nvinfo : EIATTR_KPARAM_INFO
	.align		4
.L_15891:
        /*0028*/ 	.byte	0x04, 0x17
        /*002a*/ 	.short	(.L_15893 - .L_15892)
.L_15892:
        /*002c*/ 	.word	0x00000000
        /*0030*/ 	.short	0x0000
        /*0032*/ 	.short	0x0000
        /*0034*/ 	.byte	0x00, 0xf5, 0x21, 0x00


	//----- nvinfo : EIATTR_SPARSE_MMA_MASK
	.align		4
.L_15893:
        /*0038*/ 	.byte	0x03, 0x50
        /*003a*/ 	.short	0x0000


	//----- nvinfo : EIATTR_MAXREG_COUNT
	.align		4
        /*003c*/ 	.byte	0x03, 0x1b
        /*003e*/ 	.short	0x00ff


	//----- nvinfo : EIATTR_NUM_BARRIERS
	.align		4
        /*0040*/ 	.byte	0x02, 0x4c
        /*0042*/ 	.byte	0x01
	.zero		1


	//----- nvinfo : EIATTR_MERCURY_ISA_VERSION
	.align		4
        /*0044*/ 	.byte	0x03, 0x5f
        /*0046*/ 	.short	0x0101


	//----- nvinfo : EIATTR_COOP_GROUP_MASK_REGIDS
	.align		4
        /*0048*/ 	.byte	0x04, 0x29
        /*004a*/ 	.short	(.L_15895 - .L_15894)


	//   ....[0]....
.L_15894:
        /*004c*/ 	.word	0xffffffff


	//   ....[1]....
        /*0050*/ 	.word	0xffffffff


	//   ....[2]....
        /*0054*/ 	.word	0xffffffff


	//   ....[3]....
        /*0058*/ 	.word	0xffffffff


	//   ....[4]....
        /*005c*/ 	.word	0xffffffff


	//   ....[5]....
        /*0060*/ 	.word	0xffffffff


	//   ....[6]....
        /*0064*/ 	.word	0xffffffff


	//   ....[7]....
        /*0068*/ 	.word	0xffffffff


	//   ....[8]....
        /*006c*/ 	.word	0xffffffff


	//   ....[9]....
        /*0070*/ 	.word	0xffffffff


	//   ....[10]....
        /*0074*/ 	.word	0xffffffff


	//   ....[11]....
        /*0078*/ 	.word	0xffffffff


	//   ....[12]....
        /*007c*/ 	.word	0xffffffff


	//   ....[13]....
        /*0080*/ 	.word	0xffffffff


	//   ....[14]....
        /*0084*/ 	.word	0xffffffff


	//   ....[15]....
        /*0088*/ 	.word	0xffffffff


	//   ....[16]....
        /*008c*/ 	.word	0xffffffff


	//   ....[17]....
        /*0090*/ 	.word	0xffffffff


	//   ....[18]....
        /*0094*/ 	.word	0xffffffff


	//   ....[19]....
        /*0098*/ 	.word	0xffffffff


	//   ....[20]....
        /*009c*/ 	.word	0x05000012


	//   ....[21]....
        /*00a0*/ 	.word	0x05000012


	//   ....[22]....
        /*00a4*/ 	.word	0x05000012


	//   ....[23]....
        /*00a8*/ 	.word	0x05000012


	//   ....[24]....
        /*00ac*/ 	.word	0x05000012


	//   ....[25]....
        /*00b0*/ 	.word	0x05000012


	//   ....[26]....
        /*00b4*/ 	.word	0x05000012


	//   ....[27]....
        /*00b8*/ 	.word	0x05000012


	//   ....[28]....
        /*00bc*/ 	.word	0x05000012


	//   ....[29]....
        /*00c0*/ 	.word	0x05000012


	//----- nvinfo : EIATTR_COOP_GROUP_INSTR_OFFSETS
	.align		4
.L_15895:
        /*00c4*/ 	.byte	0x04, 0x28
        /*00c6*/ 	.short	(.L_15897 - .L_15896)


	//   ....[0]....
.L_15896:
        /*00c8*/ 	.word	0x000003b0


	//   ....[1]....
        /*00cc*/ 	.word	0x000003e0


	//   ....[2]....
        /*00d0*/ 	.word	0x00000410


	//   ....[3]....
        /*00d4*/ 	.word	0x00000440


	//   ....[4]....
        /*00d8*/ 	.word	0x00000470


	//   ....[5]....
        /*00dc*/ 	.word	0x00000580


	//   ....[6]....
        /*00e0*/ 	.word	0x000005b0


	//   ....[7]....
        /*00e4*/ 	.word	0x000005e0


	//   ....[8]....
        /*00e8*/ 	.word	0x00000610


	//   ....[9]....
        /*00ec*/ 	.word	0x00000640


	//   ....[10]....
        /*00f0*/ 	.word	0x00000890


	//   ....[11]....
        /*00f4*/ 	.word	0x000008b0


	//   ....[12]....
        /*00f8*/ 	.word	0x000008d0


	//   ....[13]....
        /*00fc*/ 	.word	0x000008f0


	//   ....[14]....
        /*0100*/ 	.word	0x00000910


	//   ....[15]....
        /*0104*/ 	.word	0x000009a0


	//   ....[16]....
        /*0108*/ 	.word	0x000009c0


	//   ....[17]....
        /*010c*/ 	.word	0x000009e0


	//   ....[18]....
        /*0110*/ 	.word	0x00000a00


	//   ....[19]....
        /*0114*/ 	.word	0x00000a20


	//   ....[20]....
        /*0118*/ 	.word	0x00000e70


	//   ....[21]....
        /*011c*/ 	.word	0x00000ee0


	//   ....[22]....
        /*0120*/ 	.word	0x00000f50


	//   ....[23]....
        /*0124*/ 	.word	0x00000fc0


	//   ....[24]....
        /*0128*/ 	.word	0x00001030


	//   ....[25]....
        /*012c*/ 	.word	0x000010b0


	//   ....[26]....
        /*0130*/ 	.word	0x00001110


	//   ....[27]....
        /*0134*/ 	.word	0x00001170


	//   ....[28]....
        /*0138*/ 	.word	0x000011d0


	//   ....[29]....
        /*013c*/ 	.word	0x00001230


	//----- nvinfo : EIATTR_VRC_CTA_INIT_COUNT
	.align		4
.L_15897:
        /*0140*/ 	.byte	0x02, 0x4a
	.zero		1
	.zero		1


	//----- nvinfo : EIATTR_EXIT_INSTR_OFFSETS
	.align		4
        /*0144*/ 	.byte	0x04, 0x1c
        /*0146*/ 	.short	(.L_15899 - .L_15898)


	//   ....[0]....
.L_15898:
        /*0148*/ 	.word	0x00000d50


	//   ....[1]....
        /*014c*/ 	.word	0x00000e10


	//----- nvinfo : EIATTR_CRS_STACK_SIZE
	.align		4
.L_15899:
        /*0150*/ 	.byte	0x04, 0x1e
        /*0152*/ 	.short	(.L_15901 - .L_15900)
.L_15900:
        /*0154*/ 	.word	0x00000000


	//----- nvinfo : EIATTR_CBANK_PARAM_SIZE
	.align		4
.L_15901:
        /*0158*/ 	.byte	0x03, 0x19
        /*015a*/ 	.short	0x0018


	//----- nvinfo : EIATTR_PARAM_CBANK
	.align		4
        /*015c*/ 	.byte	0x04, 0x0a
        /*015e*/ 	.short	(.L_15903 - .L_15902)
	.align		4
.L_15902:
        /*0160*/ 	.word	index@(.nv.constant0._ZN2at6native43_GLOBAL__N__9ae7fba5_10_SoftMax_cu_9f978f6322cunn_SoftMaxForwardRegIN3c108BFloat16EfS4_NS1_25LogSoftMaxForwardEpilogueElLi4EEEvPT1_PKT_T3_)
        /*0164*/ 	.short	0x0380
        /*0166*/ 	.short	0x0018


	//----- nvinfo : EIATTR_SW_WAR
	.align		4
.L_15903:
        /*0168*/ 	.byte	0x04, 0x36
        /*016a*/ 	.short	(.L_15905 - .L_15904)
.L_15904:
        /*016c*/ 	.word	0x00000008
.L_15905:


//--------------------- .nv.info._ZN2at6native43_GLOBAL__N__9ae7fba5_10_SoftMax_cu_9f978f6322cunn_SoftMaxForwardRegIN3c108BFloat16EfS4_NS1_25LogSoftMaxForwardEpilogueElLi3EEEvPT1_PKT_T3_ --------------------------
	.section	.nv.info._ZN2at6native43_GLOBAL__N__9ae7fba5_10_SoftMax_cu_9f978f6322cunn_SoftMaxForwardRegIN3c108BFloat16EfS4_NS1_25LogSoftMaxForwardEpilogueElLi3EEEvPT1_PKT_T3_,"",@"SHT_CUDA_INFO"
	.sectionflags	@""
	.align	4


	//----- nvinfo : EIATTR_CUDA_API_VERSION
	.align		4
        /*0000*/ 	.byte	0x04, 0x37
        /*0002*/ 	.short	(.L_15907 - .L_15906)
.L_15906:
        /*0004*/ 	.word	0x00000082


	//----- nvinfo : EIATTR_KPARAM_INFO
	.align		4
.L_15907:
        /*0008*/ 	.byte	0x04, 0x17
        /*000a*/ 	.short	(.L_15909 - .L_15908)
.L_15908:
        /*000c*/ 	.word	0x00000000
        /*0010*/ 	.short	0x0002
        /*0012*/ 	.short	0x0010
        /*0014*/ 	.byte	0x00, 0xf0, 0x21, 0x00


	//----- nvinfo : EIATTR_KPARAM_INFO
	.align		4
.L_15909:
        /*0018*/ 	.byte	0x04, 0x17
        /*001a*/ 	.short	(.L_15911 - .L_15910)
.L_15910:
        /*001c*/ 	.word	0x00000000
        /*0020*/ 	.short	0x0001
        /*0022*/ 	.short	0x0008
        /*0024*/ 	.byte	0x00, 0xf5, 0x21, 0x00


	//----- nvinfo : EIATTR_KPARAM_INFO
	.align		4
.L_15911:
        /*0028*/ 	.byte	0x04, 0x17
        /*002a*/ 	.short	(.L_15913 - .L_15912)
.L_15912:
        /*002c*/ 	.word	0x00000000
        /*0030*/ 	.short	0x0000
        /*0032*/ 	.short	0x0000
        /*0034*/ 	.byte	0x00, 0xf5, 0x21, 0x00


	//----- nvinfo : EIATTR_SPARSE_MMA_MASK
	.align		4
.L_15913:
        /*0038*/ 	.byte	0x03, 0x50
        /*003a*/ 	.short	0x0000


	//----- nvinfo : EIATTR_MAXREG_COUNT
	.align		4
        /*003c*/ 	.byte	0x03, 0x1b
        /*003e*/ 	.short	0x00ff


	//----- nvinfo : EIATTR_NUM_BARRIERS
	.align		4
        /*0040*/ 	.byte	0x02, 0x4c
        /*0042*/ 	.byte	0x01
	.zero		1


	//----- nvinfo : EIATTR_MERCURY_ISA_VERSION
	.align		4
        /*0044*/ 	.byte	0x03, 0x5f
        /*0046*/ 	.short	0x0101


	//----- nvinfo : EIATTR_COOP_GROUP_MASK_REGIDS
	.align		4
        /*0048*/ 	.byte	0x04, 0x29
        /*004a*/ 	.short	(.L_15915 - .L_15914)


	//   ....[0]....
.L_15914:
        /*004c*/ 	.word	0xffffffff


	//   ....[1]....
        /*0050*/ 	.word	0xffffffff


	//   ....[2]....
        /*0054*/ 	.word	0xffffffff


	//   ....[3]....
        /*0058*/ 	.word	0xffffffff


	//   ....[4]....
        /*005c*/ 	.word	0xffffffff


	//   ....[5]....
        /*0060*/ 	.word	0xffffffff


	//   ....[6]....
        /*0064*/ 	.word	0xffffffff


	//   ....[7]....
        /*0068*/ 	.word	0xffffffff


	//   ....[8]....
        /*006c*/ 	.word	0xffffffff


	//   ....[9]....
        /*0070*/ 	.word	0xffffffff


	//   ....[10]....
        /*0074*/ 	.word	0xffffffff


	//   ....[11]....
        /*0078*/ 	.word	0xffffffff


	//   ....[12]....
        /*007c*/ 	.word	0xffffffff


	//   ....[13]....
        /*0080*/ 	.word	0xffffffff


	//   ....[14]....
        /*0084*/ 	.word	0xffffffff


	//   ....[15]....
        /*0088*/ 	.word	0xffffffff


	//   ....[16]....
        /*008c*/ 	.word	0xffffffff


	//   ....[17]....
        /*0090*/ 	.word	0xffffffff


	//   ....[18]....
        /*0094*/ 	.word	0xffffffff


	//   ....[19]....
        /*0098*/ 	.word	0xffffffff


	//   ....[20]....
        /*009c*/ 	.word	0x05000014


	//   ....[21]....
        /*00a0*/ 	.word	0x05000014


	//   ....[22]....
        /*00a4*/ 	.word	0x05000014


	//   ....[23]....
        /*00a8*/ 	.word	0x05000014


	//   ....[24]....
        /*00ac*/ 	.word	0x05000014


	//   ....[25]....
        /*00b0*/ 	.word	0x05000014


	//   ....[26]....
        /*00b4*/ 	.word	0x05000014


	//   ....[27]....
        /*00b8*/ 	.word	0x05000014


	//   ....[28]....
        /*00bc*/ 	.word	0x05000014


	//   ....[29]....
        /*00c0*/ 	.word	0x05000014


	//----- nvinfo : EIATTR_COOP_GROUP_INSTR_OFFSETS
	.align		4
.L_15915:
        /*00c4*/ 	.byte	0x04, 0x28
        /*00c6*/ 	.short	(.L_15917 - .L_15916)


	//   ....[0]....
.L_15916:
        /*00c8*/ 	.word	0x000002f0


	//   ....[1]....
        /*00cc*/ 	.word	0x00000320


	//   ....[2]....
        /*00d0*/ 	.word	0x00000350


	//   ....[3]....
        /*00d4*/ 	.word	0x00000380


	//   ....[4]....
        /*00d8*/ 	.word	0x000003b0


	//   ....[5]....
        /*00dc*/ 	.word	0x000004b0


	//   ....[6]....
        /*00e0*/ 	.word	0x000004e0


	//   ....[7]....
        /*00e4*/ 	.word	0x00000510


	//   ....[8]....
        /*00e8*/ 	.word	0x00000540


	//   ....[9]....
        /*00ec*/ 	.word	0x00000570


	//   ....[10]....
        /*00f0*/ 	.word	0x00000730


	//   ....[11]....
        /*00f4*/ 	.word	0x00000750


	//   ....[12]....
        /*00f8*/ 	.word	0x00000770


	//   ....[13]....
        /*00fc*/ 	.word	0x00000790


	//   ....[14]....
        /*0100*/ 	.word	0x000007b0


	//   ....[15]....
        /*0104*/ 	.word	0x00000840


	//   ....[16]....
        /*0108*/ 	.word	0x00000860


	//   ....[17]....
        /*010c*/ 	.word	0x00000880


	//   ....[18]....
        /*0110*/ 	.word	0x000008a0


	//   ....[19]....
        /*0114*/ 	.word	0x000008c0


	//   ....[20]....
        /*0118*/ 	.word	0x00000c20


	//   ....[21]....
        /*011c*/ 	.word	0x00000ca0


	//   ....[22]....
        /*0120*/ 	.word	0x00000d20


	//   ....[23]....
        /*0124*/ 	.word	0x00000da0


	//   ....[24]....
        /*0128*/ 	.word	0x00000e20


	//   ....[25]....
        /*012c*/ 	.word	0x00000ea0


	//   ....[26]....
        /*0130*/ 	.word	0x00000f10


	//   ....[27]....
        /*0134*/ 	.word	0x00000f80


	//   ....[28]....
        /*0138*/ 	.word	0x00000ff0


	//   ....[29]....
        /*013c*/ 	.word	0x00001060


	//----- nvinfo : EIATTR_VRC_CTA_INIT_COUNT
	.align		4
.L_15917:
        /*0140*/ 	.byte	0x02, 0x4a
	.zero		1
	.zero		1


	//----- nvinfo : EIATTR_EXIT_INSTR_OFFSETS
	.align		4
        /*0144*/ 	.byte	0x04, 0x1c
        /*0146*/ 	.short	(.L_15919 - .L_15918)


	//   ....[0]....
.L_15918:
        /*0148*/ 	.word	0x00000b00


	//   ....[1]....
        /*014c*/ 	.word	0x00000bc0


	//----- nvinfo : EIATTR_CRS_STACK_SIZE
	.align		4
.L_15919:
        /*0150*/ 	.byte	0x04, 0x1e
        /*0152*/ 	.short	(.L_15921 - .L_15920)
.L_15920:
        /*0154*/ 	.word	0x00000000


	//----- nvinfo : EIATTR_CBANK_PARAM_SIZE
	.align		4
.L_15921:
        /*0158*/ 	.byte	0x03, 0x19
        /*015a*/ 	.short	0x0018


	//----- nvinfo : EIATTR_PARAM_CBANK
	.align		4
        /*015c*/ 	.byte	0x04, 0x0a
        /*015e*/ 	.short	(.L_15923 - .L_15922)
	.align		4
.L_15922:
        /*0160*/ 	.word	index@(.nv.constant0._ZN2at6native43_GLOBAL__N__9ae7fba5_10_SoftMax_cu_9f978f6322cunn_SoftMaxForwardRegIN3c108BFloat16EfS4_NS1_25LogSoftMaxForwardEpilogueElLi3EEEvPT1_PKT_T3_)
        /*0164*/ 	.short	0x0380
        /*0166*/ 	.short	0x0018


	//----- nvinfo : EIATTR_SW_WAR
	.align		4
.L_15923:
        /*0168*/ 	.byte	0x04, 0x36
        /*016a*/ 	.short	(.L_15925 - .L_15924)
.L_15924:
        /*016c*/ 	.word	0x00000008
.L_15925:


//--------------------- .nv.info._ZN2at6native43_GLOBAL__N__9ae7fba5_10_SoftMax_cu_9f978f6322cunn_SoftMaxForwardRegIN3c108BFloat16EfS4_NS1_25LogSoftMaxForwardEpilogueElLi2EEEvPT1_PKT_T3_ --------------------------
	.section	.nv.info._ZN2at6native43_GLOBAL__N__9ae7fba5_10_SoftMax_cu_9f978f6322cunn_SoftMaxForwardRegIN3c108BFloat16EfS4_NS1_25LogSoftMaxForwardEpilogueElLi2EEEvPT1_PKT_T3_,"",@"SHT_CUDA_INFO"
	.sectionflags	@""
	.align	4


	//----- nvinfo : EIATTR_CUDA_API_VERSION
	.align		4
        /*0000*/ 	.byte	0x04, 0x37
        /*0002*/ 	.short	(.L_15927 - .L_15926)
.L_15926:
        /*0004*/ 	.word	0x00000082


	//----- nvinfo : EIATTR_KPARAM_INFO
	.align		4
.L_15927:
        /*0008*/ 	.byte	0x04, 0x17
        /*000a*/ 	.short	(.L_15929 - .L_15928)
.L_15928:
        /*000c*/ 	.word	0x00000000
        /*0010*/ 	.short	0x0002
        /*0012*/ 	.short	0x0010
        /*0014*/ 	.byte	0x00, 0xf0, 0x21, 0x00


	//----- nvinfo : EIATTR_KPARAM_INFO
	.align		4
.L_15929:
        /*0018*/ 	.byte	0x04, 0x17
        /*001a*/ 	.short	(.L_15931 - .L_15930)
.L_15930:
        /*001c*/ 	.word	0x00000000
        /*0020*/ 	.short	0x0001
        /*0022*/ 	.short	0x0008
        /*0024*/ 	.byte	0x00, 0xf5, 0x21, 0x00


	//----- nvinfo : EIATTR_KPARAM_INFO
	.align		4
.L_15931:
        /*0028*/ 	.byte	0x04, 0x17
        /*002a*/ 	.short	(.L_15933 - .L_15932)
.L_15932:
        /*002c*/ 	.word	0x00000000
        /*0030*/ 	.short	0x0000
        /*0032*/ 	.short	0x0000
        /*0034*/ 	.byte	0x00, 0xf5, 0x21, 0x00


	//----- nvinfo : EIATTR_SPARSE_MMA_MASK
	.align		4
.L_15933:
        /*0038*/ 	.byte	0x03, 0x50
        /*003a*/ 	.short	0x0000


	//----- nvinfo : EIATTR_MAXREG_COUNT
	.align		4
        /*003c*/ 	.byte	0x03, 0x1b
        /*003e*/ 	.short	0x00ff


	//----- nvinfo : EIATTR_NUM_BARRIERS
	.align		4
        /*0040*/ 	.byte	0x02, 0x4c
        /*0042*/ 	.byte	0x01
	.zero		1


	//----- nvinfo : EIATTR_MERCURY_ISA_VERSION
	.align		4
        /*0044*/ 	.byte	0x03, 0x5f
        /*0046*/ 	.short	0x0101


	//----- nvinfo : EIATTR_COOP_GROUP_MASK_REGIDS
	.align		4
        /*0048*/ 	.byte	0x04, 0x29
        /*004a*/ 	.short	(.L_15935 - .L_15934)


	//   ....[0]....
.L_15934:
        /*004c*/ 	.word	0xffffffff


	//   ....[1]....
        /*0050*/ 	.word	0xffffffff


	//   ....[2]....
        /*0054*/ 	.word	0xffffffff


	//   ....[3]....
        /*0058*/ 	.word	0xffffffff


	//   ....[4]....
        /*005c*/ 	.word	0xffffffff


	//   ....[5]....
        /*0060*/ 	.word	0xffffffff


	//   ....[6]....
        /*0064*/ 	.word	0xffffffff


	//   ....[7]....
        /*0068*/ 	.word	0xffffffff


	//   ....[8]....
        /*006c*/ 	.word	0xffffffff


	//   ....[9]....
        /*0070*/ 	.word	0xffffffff


	//   ....[10]....
        /*0074*/ 	.word	0xffffffff


	//   ....[11]....
        /*0078*/ 	.word	0xffffffff


	//   ....[12]....
        /*007c*/ 	.word	0xffffffff


	//   ....[13]....
        /*0080*/ 	.word	0xffffffff


	//   ....[14]....
        /*0084*/ 	.word	0xffffffff


	//   ....[15]....
        /*0088*/ 	.word	0xffffffff


	//   ....[16]....
        /*008c*/ 	.word	0xffffffff


	//   ....[17]....
        /*0090*/ 	.word	0xffffffff


	//   ....[18]....
        /*0094*/ 	.word	0xffffffff


	//   ....[19]....
        /*0098*/ 	.word	0xffffffff


	//   ....[20]....
        /*009c*/ 	.word	0x05000012


	//   ....[21]....
        /*00a0*/ 	.word	0x05000012


	//   ....[22]....
        /*00a4*/ 	.word	0x05000012


	//   ....[23]....
        /*00a8*/ 	.word	0x05000012


	//   ....[24]....
        /*00ac*/ 	.word	0x05000012


	//   ....[25]....
        /*00b0*/ 	.word	0x05000012


	//   ....[26]....
        /*00b4*/ 	.word	0x05000012


	//   ....[27]....
        /*00b8*/ 	.word	0x05000012


	//   ....[28]....
        /*00bc*/ 	.word	0x05000012


	//   ....[29]....
        /*00c0*/ 	.word	0x05000012


	//----- nvinfo : EIATTR_COOP_GROUP_INSTR_OFFSETS
	.align		4
.L_15935:
        /*00c4*/ 	.byte	0x04, 0x28
        /*00c6*/ 	.short	(.L_15937 - .L_15936)


	//   ....[0]....
.L_15936:
        /*00c8*/ 	.word	0x00000240


	//   ....[1]....
        /*00cc*/ 	.word	0x00000270


	//   ....[2]....
        /*00d0*/ 	.word	0x000002a0


	//   ....[3]....
        /*00d4*/ 	.word	0x000002d0


	//   ....[4]....
        /*00d8*/ 	.word	0x00000300


	//   ....[5]....
        /*00dc*/ 	.word	0x000003f0


	//   ....[6]....
        /*00e0*/ 	.word	0x00000420


	//   ....[7]....
        /*00e4*/ 	.word	0x00000450


	//   ....[8]....
        /*00e8*/ 	.word	0x00000480


	//   ....[9]....
        /*00ec*/ 	.word	0x000004b0


	//   ....[10]....
        /*00f0*/ 	.word	0x00000620


	//   ....[11]....
        /*00f4*/ 	.word	0x00000640


	//   ....[12]....
        /*00f8*/ 	.word	0x00000660


	//   ....[13]....
        /*00fc*/ 	.word	0x00000680


	//   ....[14]....
        /*0100*/ 	.word	0x000006a0


	//   ....[15]....
        /*0104*/ 	.word	0x00000730


	//   ....[16]....
        /*0108*/ 	.word	0x00000750


	//   ....[17]....
        /*010c*/ 	.word	0x00000770


	//   ....[18]....
        /*0110*/ 	.word	0x00000790


	//   ....[19]....
        /*0114*/ 	.word	0x000007b0


	//   ....[20]....
        /*0118*/ 	.word	0x00000a30


	//   ....[21]....
        /*011c*/ 	.word	0x00000ab0


	//   ....[22]....
        /*0120*/ 	.word	0x00000b30


	//   ....[23]....
        /*0124*/ 	.word	0x00000bb0


	//   ....[24]....
        /*0128*/ 	.word	0x00000c30


	//   ....[25]....
        /*012c*/ 	.word	0x00000cb0


	//   ....[26]....
        /*0130*/ 	.word	0x00000d20


	//   ....[27]....
        /*0134*/ 	.word	0x00000d90


	//   ....[28]....
        /*0138*/ 	.word	0x00000e00


	//   ....[29]....
        /*013c*/ 	.word	0x00000e70


	//----- nvinfo : EIATTR_VRC_CTA_INIT_COUNT
	.align		4
.L_15937:
        /*0140*/ 	.byte	0x02, 0x4a
	.zero		1
	.zero		1


	//----- nvinfo : EIATTR_EXIT_INSTR_OFFSETS
	.align		4
        /*0144*/ 	.byte	0x04, 0x1c
        /*0146*/ 	.short	(.L_15939 - .L_15938)


	//   ....[0]....
.L_15938:
        /*0148*/ 	.word	0x00000910


	//   ....[1]....
        /*014c*/ 	.word	0x000009d0


	//----- nvinfo : EIATTR_CRS_STACK_SIZE
	.align		4
.L_15939:
        /*0150*/ 	.byte	0x04, 0x1e
        /*0152*/ 	.short	(.L_15941 - .L_15940)
.L_15940:
        /*0154*/ 	.word	0x00000000


	//----- nvinfo : EIATTR_CBANK_PARAM_SIZE
	.align		4
.L_15941:
        /*0158*/ 	.byte	0x03, 0x19
        /*015a*/ 	.short	0x0018


	//----- nvinfo : EIATTR_PARAM_CBANK
	.align		4
        /*015c*/ 	.byte	0x04, 0x0a
        /*015e*/ 	.short	(.L_15943 - .L_15942)
	.align		4
.L_15942:
        /*0160*/ 	.word	index@(.nv.constant0._ZN2at6native43_GLOBAL__N__9ae7fba5_10_SoftMax_cu_9f978f6322cunn_SoftMaxForwardRegIN3c108BFloat16EfS4_NS1_25LogSoftMaxForwardEpilogueElLi2EEEvPT1_PKT_T3_)
        /*0164*/ 	.short	0x0380
        /*0166*/ 	.short	0x0018


	//----- nvinfo : EIATTR_SW_WAR
	.align		4
.L_15943:
        /*0168*/ 	.byte	0x04, 0x36
        /*016a*/ 	.short	(.L_15945 - .L_15944)
.L_15944:
        /*016c*/ 	.word	0x00000008
.L_15945:


//--------------------- .nv.info._ZN2at6native43_GLOBAL__N__9ae7fba5_10_SoftMax_cu_9f978f6322cunn_SoftMaxForwardRegIN3c108BFloat16EfS4_NS1_25LogSoftMaxForwardEpilogueElLi1EEEvPT1_PKT_T3_ --------------------------
	.section	.nv.info._ZN2at6native43_GLOBAL__N__9ae7fba5_10_SoftMax_cu_9f978f6322cunn_SoftMaxForwardRegIN3c108BFloat16EfS4_NS1_25LogSoftMaxForwardEpilogueElLi1EEEvPT1_PKT_T3_,"",@"SHT_CUDA_INFO"
	.sectionflags	@""
	.align	4


	//----- nvinfo : EIATTR_CUDA_API_VERSION
	.align		4
        /*0000*/ 	.byte	0x04, 0x37
        /*0002*/ 	.short	(.L_15947 - .L_15946)
.L_15946:
        /*0004*/ 	.word	0x00000082


	//----- nvinfo : EIATTR_KPARAM_INFO
	.align		4
.L_15947:
        /*0008*/ 	.byte	0x04, 0x17
        /*000a*/ 	.short	(.L_15949 - .L_15948)
.L_15948:
        /*000c*/ 	.word	0x00000000
        /*0010*/ 	.short	0x0002
        /*0012*/ 	.short	0x0010
        /*0014*/ 	.byte	0x00, 0xf0, 0x21, 0x00


	//----- nvinfo : EIATTR_KPARAM_INFO
	.align		4
.L_15949:
        /*0018*/ 	.byte	0x04, 0x17
        /*001a*/ 	.short	(.L_15951 - .L_15950)
.L_15950:
        /*001c*/ 	.word	0x00000000
        /*0020*/ 	.short	0x0001
        /*0022*/ 	.short	0x0008
        /*0024*/ 	.byte	0x00, 0xf5, 0x21, 0x00


	//----- nvinfo : EIATTR_KPARAM_INFO
	.align		4
.L_15951:
        /*0028*/ 	.byte	0x04, 0x17
        /*002a*/ 	.short	(.L_15953 - .L_15952)
.L_15952:
        /*002c*/ 	.word	0x00000000
        /*0030*/ 	.short	0x0000
        /*0032*/ 	.short	0x0000
        /*0034*/ 	.byte	0x00, 0xf5, 0x21, 0x00


	//----- nvinfo : EIATTR_SPARSE_MMA_MASK
	.align		4
.L_15953:
        /*0038*/ 	.byte	0x03, 0x50
        /*003a*/ 	.short	0x0000


	//----- nvinfo : EIATTR_MAXREG_COUNT
	.align		4
        /*003c*/ 	.byte	0x03, 0x1b
        /*003e*/ 	.short	0x00ff


	//----- nvinfo : EIATTR_NUM_BARRIERS
	.align		4
        /*0040*/ 	.byte	0x02, 0x4c
        /*0042*/ 	.byte	0x01
	.zero		1


	//----- nvinfo : EIATTR_MERCURY_ISA_VERSION
	.align		4
        /*0044*/ 	.byte	0x03, 0x5f
        /*0046*/ 	.short	0x0101


	//----- nvinfo : EIATTR_COOP_GROUP_MASK_REGIDS
	.align		4
        /*0048*/ 	.byte	0x04, 0x29
        /*004a*/ 	.short	(.L_15955 - .L_15954)


	//   ....[0]....
.L_15954:
        /*004c*/ 	.word	0xffffffff


	//   ....[1]....
        /*0050*/ 	.word	0xffffffff


	//   ....[2]....
        /*0054*/ 	.word	0xffffffff


	//   ....[3]....
        /*0058*/ 	.word	0xffffffff


	//   ....[4]....
        /*005c*/ 	.word	0xffffffff


	//   ....[5]....
        /*0060*/ 	.word	0xffffffff


	//   ....[6]....
        /*0064*/ 	.word	0xffffffff


	//   ....[7]....
        /*0068*/ 	.word	0xffffffff


	//   ....[8]....
        /*006c*/ 	.word	0xffffffff


	//   ....[9]....
        /*0070*/ 	.word	0xffffffff


	//   ....[10]....
        /*0074*/ 	.word	0xffffffff


	//   ....[11]....
        /*0078*/ 	.word	0xffffffff


	//   ....[12]....
        /*007c*/ 	.word	0xffffffff


	//   ....[13]....
        /*0080*/ 	.word	0xffffffff


	//   ....[14]....
        /*0084*/ 	.word	0xffffffff


	//   ....[15]....
        /*0088*/ 	.word	0xffffffff


	//   ....[16]....
        /*008c*/ 	.word	0xffffffff


	//   ....[17]....
        /*0090*/ 	.word	0xffffffff


	//   ....[18]....
        /*0094*/ 	.word	0xffffffff


	//   ....[19]....
        /*0098*/ 	.word	0xffffffff


	//   ....[20]....
        /*009c*/ 	.word	0x0500000f


	//   ....[21]....
        /*00a0*/ 	.word	0x0500000f


	//   ....[22]....
        /*00a4*/ 	.word	0x0500000f


	//   ....[23]....
        /*00a8*/ 	.word	0x0500000f


	//   ....[24]....
        /*00ac*/ 	.word	0x0500000f


	//   ....[25]....
        /*00b0*/ 	.word	0x0500000f


	//   ....[26]....
        /*00b4*/ 	.word	0x0500000f


	//   ....[27]....
        /*00b8*/ 	.word	0x0500000f


	//   ....[28]....
        /*00bc*/ 	.word	0x0500000f


	//   ....[29]....
        /*00c0*/ 	.word	0x0500000f


	//----- nvinfo : EIATTR_COOP_GROUP_INSTR_OFFSETS
	.align		4
.L_15955:
        /*00c4*/ 	.byte	0x04, 0x28
        /*00c6*/ 	.short	(.L_15957 - .L_15956)


	//   ....[0]....
.L_15956:
        /*00c8*/ 	.word	0x00000170


	//   ....[1]....
        /*00cc*/ 	.word	0x000001b0


	//   ....[2]....
        /*00d0*/ 	.word	0x000001f0


	//   ....[3]....
        /*00d4*/ 	.word	0x00000230


	//   ....[4]....
        /*00d8*/ 	.word	0x00000270


	//   ....[5]....
        /*00dc*/ 	.word	0x00000330


	//   ....[6]....
        /*00e0*/ 	.word	0x00000360


	//   ....[7]....
        /*00e4*/ 	.word	0x00000390


	//   ....[8]....
        /*00e8*/ 	.word	0x000003c0


	//   ....[9]....
        /*00ec*/ 	.word	0x000003f0


	//   ....[10]....
        /*00f0*/ 	.word	0x00000510


	//   ....[11]....
        /*00f4*/ 	.word	0x00000530


	//   ....[12]....
        /*00f8*/ 	.word	0x00000550


	//   ....[13]....
        /*00fc*/ 	.word	0x00000570


	//   ....[14]....
        /*0100*/ 	.word	0x00000590


	//   ....[15]....
        /*0104*/ 	.word	0x00000620


	//   ....[16]....
        /*0108*/ 	.word	0x00000640


	//   ....[17]....
        /*010c*/ 	.word	0x00000660


	//   ....[18]....
        /*0110*/ 	.word	0x00000680


	//   ....[19]....
        /*0114*/ 	.word	0x000006a0


	//   ....[20]....
        /*0118*/ 	.word	0x00000840


	//   ....[21]....
        /*011c*/ 	.word	0x000008c0


	//   ....[22]....
        /*0120*/ 	.word	0x00000940


	//   ....[23]....
        /*0124*/ 	.word	0x000009c0


	//   ....[24]....
        /*0128*/ 	.word	0x00000a40


	//   ....[25]....
        /*012c*/ 	.word	0x00000ac0


	//   ....[26]....
        /*0130*/ 	.word	0x00000b30


	//   ....[27]....
        /*0134*/ 	.word	0x00000ba0


	//   ....[28]....
        /*0138*/ 	.word	0x00000c10


	//   ....[29]....
        /*013c*/ 	.word	0x00000c80


	//----- nvinfo : EIATTR_VRC_CTA_INIT_COUNT
	.align		4
.L_15957:
        /*0140*/ 	.byte	0x02, 0x4a
	.zero		1
	.zero		1


	//----- nvinfo : EIATTR_EXIT_INSTR_OFFSETS
	.align		4
        /*0144*/ 	.byte	0x04, 0x1c
        /*0146*/ 	.short	(.L_15959 - .L_15958)


	//   ....[0]....
.L_15958:
        /*0148*/ 	.word	0x00000700


	//   ....[1]....
        /*014c*/ 	.word	0x000007e0


	//----- nvinfo : EIATTR_CRS_STACK_SIZE
	.align		4
.L_15959:
        /*0150*/ 	.byte	0x04, 0x1e
        /*0152*/ 	.short	(.L_15961 - .L_15960)
.L_15960:
        /*0154*/ 	.word	0x00000000


	//----- nvinfo : EIATTR_CBANK_PARAM_SIZE
	.align		4
.L_15961:
        /*0158*/ 	.byte	0x03, 0x19
        /*015a*/ 	.short	0x0018


	//----- nvinfo : EIATTR_PARAM_CBANK
	.align		4
        /*015c*/ 	.byte	0x04, 0x0a
        /*015e*/ 	.short	(.L_15963 - .L_15962)
	.align		4
.L_15962:
        /*0160*/ 	.word	index@(.nv.constant0._ZN2at6native43_GLOBAL__N__9ae7fba5_10_SoftMax_cu_9f978f6322cunn_SoftMaxForwardRegIN3c108BFloat16EfS4_NS1_25LogSoftMaxForwardEpilogueElLi1EEEvPT1_PKT_T3_)
        /*0164*/ 	.short	0x0380
        /*0166*/ 	.short	0x0018


	//----- nvinfo : EIATTR_SW_WAR
	.align		4
.L_15963:
        /*0168*/ 	.byte	0x04, 0x36
        /*016a*/ 	.short	(.L_15965 - .L_15964)
.L_15964:
        /*016c*/ 	.word	0x00000008
.L_15965:


//--------------------- .nv.info._ZN2at6native43_GLOBAL__N__9ae7fba5_10_SoftMax_cu_9f978f6319cunn_SoftMaxForwardILi8EN3c104HalfEffNS1_25LogSoftMaxForwardEpilogueEEEvPT2_PKT0_i --------------------------
	.section	.nv.info._ZN2at6native43_GLOBAL__N__9ae7fba5_10_SoftMax_cu_9f978f6319cunn_SoftMaxForwardILi8EN3c104HalfEffNS1_25LogSoftMaxForwardEpilogueEEEvPT2_PKT0_i,"",@"SHT_CUDA_INFO"
	.sectionflags	@""
	.align	4


	//----- nvinfo : EIATTR_CUDA_API_VERSION
	.align		4
        /*0000*/ 	.byte	0x04, 0x37
        /*0002*/ 	.short	(.L_15967 - .L_15966)
.L_15966:
        /*0004*/ 	.word	0x00000082


	//----- nvinfo : EIATTR_KPARAM_INFO
	.align		4
.L_15967:
        /*0008*/ 	.byte	0x04, 0x17
        /*000a*/ 	.short	(.L_15969 - .L_15968)
.L_15968:
        /*000c*/ 	.word	0x00000000
        /*0010*/ 	.short	0x0002
        /*0012*/ 	.short	0x0010
        /*0014*/ 	.byte	0x00, 0xf0, 0x11, 0x00


	//----- nvinfo : EIATTR_KPARAM_INFO
	.align		4
.L_15969:
        /*0018*/ 	.byte	0x04, 0x17
        /*001a*/ 	.short	(.L_15971 - .L_15970)
.L_15970:
        /*001c*/ 	.word	0x00000000
        /*0020*/ 	.short	0x0001
        /*0022*/ 	.short	0x0008
        /*0024*/ 	.byte	0x00, 0xf5, 0x21, 0x00


	//----- nvinfo : EIATTR_KPARAM_INFO
	.align		4
.L_15971:
        /*0028*/ 	.byte	0x04, 0x17
        /*002a*/ 	.short	(.L_15973 - .L_15972)
.L_15972:
        /*002c*/ 	.word	0x00000000
        /*0030*/ 	.short	0x0000
        /*0032*/ 	.short	0x0000
        /*0034*/ 	.byte	0x00, 0xf5, 0x21, 0x00


	//----- nvinfo : EIATTR_SPARSE_MMA_MASK
	.align		4
.L_15973:
        /*0038*/ 	.byte	0x03, 0x50
        /*003a*/ 	.short	0x0000


	//----- nvinfo : EIATTR_MAXREG_COUNT
	.align		4
        /*003c*/ 	.byte	0x03, 0x1b
        /*003e*/ 	.short	0x00ff


	//----- nvinfo : EIATTR_NUM_BARRIERS
	.align		4
        /*0040*/ 	.byte	0x02, 0x4c
        /*0042*/ 	.byte	0x01
	.zero		1


	//----- nvinfo : EIATTR_MERCURY_ISA_VERSION
	.align		4
        /*0044*/ 	.byte	0x03, 0x5f
        /*0046*/ 	.short	0x0101


	//----- nvinfo : EIATTR_COOP_GROUP_MASK_REGIDS
	.align		4
        /*0048*/ 	.byte	0x04, 0x29
        /*004a*/ 	.short	(.L_15975 - .L_15974)


	//   ....[0]....
.L_15974:
        /*004c*/ 	.word	0xffffffff


	//   ....[1]....
        /*0050*/ 	.word	0xffffffff


	//   ....[2]....
        /*0054*/ 	.word	0xffffffff


	//   ....[3]....
        /*0058*/ 	.word	0xffffffff


	//   ....[4]....
        /*005c*/ 	.word	0xffffffff


	//   ....[5]....
        /*0060*/ 	.word	0xffffffff


	//   ....[6]....
        /*0064*/ 	.word	0xffffffff


	//   ....[7]....
        /*0068*/ 	.word	0xffffffff


	//   ....[8]....
        /*006c*/ 	.word	0xffffffff


	//   ....[9]....
        /*0070*/ 	.word	0xffffffff


	//   ....[10]....
        /*0074*/ 	.word	0xffffffff


	//   ....[11]....
        /*0078*/ 	.word	0xffffffff


	//   ....[12]....
        /*007c*/ 	.word	0xffffffff


	//   ....[13]....
        /*0080*/ 	.word	0xffffffff


	//   ....[14]....
        /*0084*/ 	.word	0xffffffff


	//   ....[15]....
        /*0088*/ 	.word	0xffffffff


	//   ....[16]....
        /*008c*/ 	.word	0xffffffff


	//   ....[17]....
        /*0090*/ 	.word	0xffffffff


	//   ....[18]....
        /*0094*/ 	.word	0xffffffff


	//   ....[19]....
        /*0098*/ 	.word	0xffffffff


	//   ....[20]....
        /*009c*/ 	.word	0x05000004


	//   ....[21]....
        /*00a0*/ 	.word	0x05000004


	//   ....[22]....
        /*00a4*/ 	.word	0x05000004


	//   ....[23]....
        /*00a8*/ 	.word	0x05000004


	//   ....[24]....
        /*00ac*/ 	.word	0x05000004


	//   ....[25]....
        /*00b0*/ 	.word	0x05000004


	//   ....[26]....
        /*00b4*/ 	.word	0x05000004


	//   ....[27]....
        /*00b8*/ 	.word	0x05000004


	//   ....[28]....
        /*00bc*/ 	.word	0x05000004


	//   ....[29]....
        /*00c0*/ 	.word	0x05000004


	//----- nvinfo : EIATTR_COOP_GROUP_INSTR_OFFSETS
	.align		4
.L_15975:
        /*00c4*/ 	.byte	0x04, 0x28
        /*00c6*/ 	.short	(.L_15977 - .L_15976)


	//   ....[0]....
.L_15976:
        /*00c8*/ 	.word	0x00000690


	//   ....[1]....
        /*00cc*/ 	.word	0x00000720


	//   ....[2]....
        /*00d0*/ 	.word	0x00000760


	//   ....[3]....
        /*00d4*/ 	.word	0x000007b0


	//   ....[4]....
        /*00d8*/ 	.word	0x000007f0


	//   ....[5]....
        /*00dc*/ 	.word	0x000008c0


	//   ....[6]....
        /*00e0*/ 	.word	0x000008f0


	//   ....[7]....
        /*00e4*/ 	.word	0x00000920


	//   ....[8]....
        /*00e8*/ 	.word	0x00000950


	//   ....[9]....
        /*00ec*/ 	.word	0x00000980


	//   ....[10]....
        /*00f0*/ 	.word	0x00000ff0


	//   ....[11]....
        /*00f4*/ 	.word	0x00001090


	//   ....[12]....
        /*00f8*/ 	.word	0x000010c0


	//   ....[13]....
        /*00fc*/ 	.word	0x000010f0


	//   ....[14]....
        /*0100*/ 	.word	0x00001130


	//   ....[15]....
        /*0104*/ 	.word	0x000011c0


	//   ....[16]....
        /*0108*/ 	.word	0x000011e0


	//   ....[17]....
        /*010c*/ 	.word	0x00001200


	//   ....[18]....
        /*0110*/ 	.word	0x00001220


	//   ....[19]....
        /*0114*/ 	.word	0x00001240


	//   ....[20]....
        /*0118*/ 	.word	0x00001900


	//   ....[21]....
        /*011c*/ 	.word	0x00001980


	//   ....[22]....
        /*0120*/ 	.word	0x00001a00


	//   ....[23]....
        /*0124*/ 	.word	0x00001a80


	//   ....[24]....
        /*0128*/ 	.word	0x00001b00


	//   ....[25]....
        /*012c*/ 	.word	0x00001b80


	//   ....[26]....
        /*0130*/ 	.word	0x00001bf0


	//   ....[27]....
        /*0134*/ 	.word	0x00001c60


	//   ....[28]....
        /*0138*/ 	.word	0x00001cd0


	//   ....[29]....
        /*013c*/ 	.word	0x00001d40


	//----- nvinfo : EIATTR_VRC_CTA_INIT_COUNT
	.align		4
.L_15977:
        /*0140*/ 	.byte	0x02, 0x4a
	.zero		1
	.zero		1


	//----- nvinfo : EIATTR_EXIT_INSTR_OFFSETS
	.align		4
        /*0144*/ 	.byte	0x04, 0x1c
        /*0146*/ 	.short	(.L_15979 - .L_15978)


	//   ....[0]....
.L_15978:
        /*0148*/ 	.word	0x00001300


	//   ....[1]....
        /*014c*/ 	.word	0x000013b0


	//   ....[2]....
        /*0150*/ 	.word	0x000017f0


	//   ....[3]....
        /*0154*/ 	.word	0x000018a0


	//----- nvinfo : EIATTR_CRS_STACK_SIZE
	.align		4
.L_15979:
        /*0158*/ 	.byte	0x04, 0x1e
        /*015a*/ 	.short	(.L_15981 - .L_15980)
.L_15980:
        /*015c*/ 	.word	0x00000000


	//----- nvinfo : EIATTR_CBANK_PARAM_SIZE
	.align		4
.L_15981:
        /*0160*/ 	.byte	0x03, 0x19
        /*0162*/ 	.short	0x0014


	//----- nvinfo : EIATTR_PARAM_CBANK
	.align		4
        /*0164*/ 	.byte	0x04, 0x0a
        /*0166*/ 	.short	(.L_15983 - .L_15982)
	.align		4
.L_15982:
        /*0168*/ 	.word	index@(.nv.constant0._ZN2at6native43_GLOBAL__N__9ae7fba5_10_SoftMax_cu_9f978f6319cunn_SoftMaxForwardILi8EN3c104HalfEffNS1_25LogSoftMaxForwardEpilogueEEEvPT2_PKT0_i)
        /*016c*/ 	.short	0x0380
        /*016e*/ 	.short	0x0014


	//----- nvinfo : EIATTR_SW_WAR
	.align		4
.L_15983:
        /*0170*/ 	.byte	0x04, 0x36
        /*0172*/ 	.short	(.L_15985 - .L_15984)
.L_15984:
        /*0174*/ 	.word	0x00000008
.L_15985:


//--------------------- .nv.info._ZN2at6native43_GLOBAL__N__9ae7fba5_10_SoftMax_cu_9f978f6323cunn_SoftMaxForwardSmemILi8EN3c104HalfEffNS1_25LogSoftMaxForwardEpilogueElEEvPT2_PKT0_T4_ --------------------------
	.section	.nv.info._ZN2at6native43_GLOBAL__N__9ae7fba5_10_SoftMax_cu_9f978f6323cunn_SoftMaxForwardSmemILi8EN3c104HalfEffNS1_25LogSoftMaxForwardEpilogueElEEvPT2_PKT0_T4_,"",@"SHT_CUDA_INFO"
	.sectionflags	@""
	.align	4


	//----- nvinfo : EIATTR_CUDA_API_VERSION
	.align		4
        /*0000*/ 	.byte	0x04, 0x37
        /*0002*/ 	.short	(.L_15987 - .L_15986)
.L_15986:
        /*0004*/ 	.word	0x00000082


	//----- nvinfo : EIATTR_KPARAM_INFO
	.align		4
.L_15987:
        /*0008*/ 	.byte	0x04, 0x17
        /*000a*/ 	.short	(.L_15989 - .L_15988)
.L_15988:
        /*000c*/ 	.word	0x00000000
        /*0010*/ 	.short	0x0002
        /*0012*/ 	.short	0x0010
        /*0014*/ 	.byte	0x00, 0xf0, 0x21, 0x00


	//----- nvinfo : EIATTR_KPARAM_INFO
	.align		4
.L_15989:
        /*0018*/ 	.byte	0x04, 0x17
        /*001a*/ 	.short	(.L_15991 - .L_15990)
.L_15990:
        /*001c*/ 	.word	0x00000000
        /*0020*/ 	.short	0x0001
        /*0022*/ 	.short	0x0008
        /*0024*/ 	.byte	0x00, 0xf5, 0x21, 0x00


	//----- nvinfo : EIATTR_KPARAM_INFO
	.align		4
.L_15991:
        /*0028*/ 	.byte	0x04, 0x17
        /*002a*/ 	.short	(.L_15993 - .L_15992)
.L_15992:
        /*002c*/ 	.word	0x00000000
        /*0030*/ 	.short	0x0000
        /*0032*/ 	.short	0x0000
        /*0034*/ 	.byte	0x00, 0xf5, 0x21, 0x00


	//----- nvinfo : EIATTR_SPARSE_MMA_MASK
	.align		4
.L_15993:
        /*0038*/ 	.byte	0x03, 0x50
        /*003a*/ 	.short	0x0000


	//----- nvinfo : EIATTR_MAXREG_COUNT
	.align		4
        /*003c*/ 	.byte	0x03, 0x1b
        /*003e*/ 	.short	0x00ff


	//----- nvinfo : EIATTR_NUM_BARRIERS
	.align		4
        /*0040*/ 	.byte	0x02, 0x4c
        /*0042*/ 	.byte	0x01
	.zero		1


	//----- nvinfo : EIATTR_MERCURY_ISA_VERSION
	.align		4
        /*0044*/ 	.byte	0x03, 0x5f
        /*0046*/ 	.short	0x0101


	//----- nvinfo : EIATTR_COOP_GROUP_MASK_REGIDS
	.align		4
        /*0048*/ 	.byte	0x04, 0x29
        /*004a*/ 	.short	(.L_15995 - .L_15994)


	//   ....[0]....
.L_15994:
        /*004c*/ 	.word	0xffffffff


	//   ....[1]....
        /*0050*/ 	.word	0xffffffff


	//   ....[2]....
        /*0054*/ 	.word	0xffffffff


	//   ....[3]....
        /*0058*/ 	.word	0xffffffff


	//   ....[4]....
        /*005c*/ 	.word	0xffffffff


	//   ....[5]....
        /*0060*/ 	.word	0xffffffff


	//   ....[6]....
        /*0064*/ 	.word	0xffffffff


	//   ....[7]....
        /*0068*/ 	.word	0xffffffff


	//   ....[8]....
        /*006c*/ 	.word	0xffffffff


	//   ....[9]....
        /*0070*/ 	.word	0xffffffff


	//   ....[10]....
        /*0074*/ 	.word	0xffffffff


	//   ....[11]....
        /*0078*/ 	.word	0xffffffff


	//   ....[12]....
        /*007c*/ 	.word	0xffffffff


	//   ....[13]....
        /*0080*/ 	.word	0xffffffff


	//   ....[14]....
        /*0084*/ 	.word	0xffffffff


	//   ....[15]....
        /*0088*/ 	.word	0xffffffff


	//   ....[16]....
        /*008c*/ 	.word	0xffffffff


	//   ....[17]....
        /*0090*/ 	.word	0xffffffff


	//   ....[18]....
        /*0094*/ 	.word	0xffffffff


	//   ....[19]....
        /*0098*/ 	.word	0xffffffff


	//   ....[20]....
        /*009c*/ 	.word	0x0500000a


	//   ....[21]....
        /*00a0*/ 	.word	0x0500000a


	//   ....[22]....
        /*00a4*/ 	.word	0x0500000a


	//   ....[23]....
        /*00a8*/ 	.word	0x0500000a


	//   ....[24]....
        /*00ac*/ 	.word	0x0500000a


	//   ....[25]....
        /*00b0*/ 	.word	0x0500000a


	//   ....[26]....
        /*00b4*/ 	.word	0x0500000a


	//   ....[27]....
        /*00b8*/ 	.word	0x0500000a


	//   ....[28]....
        /*00bc*/ 	.word	0x0500000a


	//   ....[29]....
        /*00c0*/ 	.word	0x0500000a


	//----- nvinfo : EIATTR_COOP_GROUP_INSTR_OFFSETS
	.align		4
.L_15995:
        /*00c4*/ 	.byte	0x04, 0x28
        /*00c6*/ 	.short	(.L_15997 - .L_15996)


	//   ....[0]....
.L_15996:
        /*00c8*/ 	.word	0x00000330


	//   ....[1]....
        /*00cc*/ 	.word	0x000003f0


	//   ....[2]....
        /*00d0*/ 	.word	0x00000430


	//   ....[3]....
        /*00d4*/ 	.word	0x00000460


	//   ....[4]....
        /*00d8*/ 	.word	0x000004a0


	//   ....[5]....
        /*00dc*/ 	.word	0x00000560


	//   ....[6]....
        /*00e0*/ 	.word	0x00000590


	//   ....[7]....
        /*00e4*/ 	.word	0x000005c0


	//   ....[8]....
        /*00e8*/ 	.word	0x000005f0


	//   ....[9]....
        /*00ec*/ 	.word	0x00000620


	//   ....[10]....
        /*00f0*/ 	.word	0x00000a30


	//   ....[11]....
        /*00f4*/ 	.word	0x00000aa0


	//   ....[12]....
        /*00f8*/ 	.word	0x00000ac0


	//   ....[13]....
        /*00fc*/ 	.word	0x00000ae0


	//   ....[14]....
        /*0100*/ 	.word	0x00000b00


	//   ....[15]....
        /*0104*/ 	.word	0x00000b90


	//   ....[16]....
        /*0108*/ 	.word	0x00000bb0


	//   ....[17]....
        /*010c*/ 	.word	0x00000bd0


	//   ....[18]....
        /*0110*/ 	.word	0x00000bf0


	//   ....[19]....
        /*0114*/ 	.word	0x00000c10


	//   ....[20]....
        /*0118*/ 	.word	0x00000f40


	//   ....[21]....
        /*011c*/ 	.word	0x00000fc0


	//   ....[22]....
        /*0120*/ 	.word	0x00001040


	//   ....[23]....
        /*0124*/ 	.word	0x000010c0


	//   ....[24]....
        /*0128*/ 	.word	0x00001140


	//   ....[25]....
        /*012c*/ 	.word	0x000011c0


	//   ....[26]....
        /*0130*/ 	.word	0x00001230


	//   ....[27]....
        /*0134*/ 	.word	0x000012a0


	//   ....[28]....
        /*0138*/ 	.word	0x00001310


	//   ....[29]....
        /*013c*/ 	.word	0x00001380


	//----- nvinfo : EIATTR_VRC_CTA_INIT_COUNT
	.align		4
.L_15997:
        /*0140*/ 	.byte	0x02, 0x4a
	.zero		1
	.zero		1


	//----- nvinfo : EIATTR_EXIT_INSTR_OFFSETS
	.align		4
        /*0144*/ 	.byte	0x04, 0x1c
        /*0146*/ 	.short	(.L_15999 - .L_15998)


	//   ....[0]....
.L_15998:
        /*0148*/ 	.word	0x00000c70


	//   ....[1]....
        /*014c*/ 	.word	0x00000ee0


	//----- nvinfo : EIATTR_CRS_STACK_SIZE
	.align		4
.L_15999:
        /*0150*/ 	.byte	0x04, 0x1e
        /*0152*/ 	.short	(.L_16001 - .L_16000)
.L_16000:
        /*0154*/ 	.word	0x00000000


	//----- nvinfo : EIATTR_CBANK_PARAM_SIZE
	.align		4
.L_16001:
        /*0158*/ 	.byte	0x03, 0x19
        /*015a*/ 	.short	0x0018


	//----- nvinfo : EIATTR_PARAM_CBANK
	.align		4
        /*015c*/ 	.byte	0x04, 0x0a
        /*015e*/ 	.short	(.L_16003 - .L_16002)
	.align		4
.L_16002:
        /*0160*/ 	.word	index@(.nv.constant0._ZN2at6native43_GLOBAL__N__9ae7fba5_10_SoftMax_cu_9f978f6323cunn_SoftMaxForwardSmemILi8EN3c104HalfEffNS1_25LogSoftMaxForwardEpilogueElEEvPT2_PKT0_T4_)
        /*0164*/ 	.short	0x0380
        /*0166*/ 	.short	0x0018


	//----- nvinfo : EIATTR_SW_WAR
	.align		4
.L_16003:
        /*0168*/ 	.byte	0x04, 0x36
        /*016a*/ 	.short	(.L_16005 - .L_16004)
.L_16004:
        /*016c*/ 	.word	0x00000008
.L_16005:


//--------------------- .nv.info._ZN2at6native43_GLOBAL__N__9ae7fba5_10_SoftMax_cu_9f978f6319cunn_SoftMaxForwardILi8EN3c104HalfEfS4_NS1_25LogSoftMaxForwardEpilogueEEEvPT2_PKT0_i --------------------------
	.section	.nv.info._ZN2at6native43_GLOBAL__N__9ae7fba5_10_SoftMax_cu_9f978f6319cunn_SoftMaxForwardILi8EN3c104HalfEfS4_NS1_25LogSoftMaxForwardEpilogueEEEvPT2_PKT0_i,"",@"SHT_CUDA_INFO"
	.sectionflags	@""
	.align	4


	//----- nvinfo : EIATTR_CUDA_API_VERSION
	.align		4
        /*0000*/ 	.byte	0x04, 0x37
        /*0002*/ 	.short	(.L_16007 - .L_16006)
.L_16006:
        /*0004*/ 	.word	0x00000082


	//----- nvinfo : EIATTR_KPARAM_INFO
	.align		4
.L_16007:
        /*0008*/ 	.byte	0x04, 0x17
        /*000a*/ 	.short	(.L_16009 - .L_16008)
.L_16008:
        /*000c*/ 	.word	0x00000000
        /*0010*/ 	.short	0x0002
        /*0012*/ 	.short	0x0010
        /*0014*/ 	.byte	0x00, 0xf0, 0x11, 0x00


	//----- nvinfo : EIATTR_KPARAM_INFO
	.align		4
.L_16009:
        /*0018*/ 	.byte	0x04, 0x17
        /*001a*/ 	.short	(.L_16011 - .L_16010)
.L_16010:
        /*001c*/ 	.word	0x00000000
        /*0020*/ 	.short	0x0001
        /*0022*/ 	.short	0x0008
        /*0024*/ 	.byte	0x00, 0xf5, 0x21, 0x00


	//----- nvinfo : EIATTR_KPARAM_INFO
	.align		4
.L_16011:
        /*0028*/ 	.byte	0x04, 0x17
        /*002a*/ 	.short	(.L_16013 - .L_16012)
.L_16012:
        /*002c*/ 	.word	0x00000000
        /*0030*/ 	.short	0x0000
        /*0032*/ 	.short	0x0000
        /*0034*/ 	.byte	0x00, 0xf5, 0x21, 0x00


	//----- nvinfo : EIATTR_SPARSE_MMA_MASK
	.align		4
.L_16013:
        /*0038*/ 	.byte	0x03, 0x50
        /*003a*/ 	.short	0x0000


	//----- nvinfo : EIATTR_MAXREG_COUNT
	.align		4
        /*003c*/ 	.byte	0x03, 0x1b
        /*003e*/ 	.short	0x00ff


	//----- nvinfo : EIATTR_NUM_BARRIERS
	.align		4
        /*0040*/ 	.byte	0x02, 0x4c
        /*0042*/ 	.byte	0x01
	.zero		1


	//----- nvinfo : EIATTR_MERCURY_ISA_VERSION
	.align		4
        /*0044*/ 	.byte	0x03, 0x5f
        /*0046*/ 	.short	0x0101


	//----- nvinfo : EIATTR_COOP_GROUP_MASK_REGIDS
	.align		4
        /*0048*/ 	.byte	0x04, 0x29
        /*004a*/ 	.short	(.L_16015 - .L_16014)


	//   ....[0]....
.L_16014:
        /*004c*/ 	.word	0xffffffff


	//   ....[1]....
        /*0050*/ 	.word	0xffffffff


	//   ....[2]....
        /*0054*/ 	.word	0xffffffff


	//   ....[3]....
        /*0058*/ 	.word	0xffffffff


	//   ....[4]....
        /*005c*/ 	.word	0xffffffff


	//   ....[5]....
        /*0060*/ 	.word	0xffffffff


	//   ....[6]....
        /*0064*/ 	.word	0xffffffff


	//   ....[7]....
        /*0068*/ 	.word	0xffffffff


	//   ....[8]....
        /*006c*/ 	.word	0xffffffff


	//   ....[9]....
        /*0070*/ 	.word	0xffffffff


	//   ....[10]....
        /*0074*/ 	.word	0xffffffff


	//   ....[11]....
        /*0078*/ 	.word	0xffffffff


	//   ....[12]....
        /*007c*/ 	.word	0xffffffff


	//   ....[13]....
        /*0080*/ 	.word	0xffffffff


	//   ....[14]....
        /*0084*/ 	.word	0xffffffff


	//   ....[15]....
        /*0088*/ 	.word	0xffffffff


	//   ....[16]....
        /*008c*/ 	.word	0xffffffff


	//   ....[17]....
        /*0090*/ 	.word	0xffffffff


	//   ....[18]....
        /*0094*/ 	.word	0xffffffff


	//   ....[19]....
        /*0098*/ 	.word	0xffffffff


	//   ....[20]....
        /*009c*/ 	.word	0x05000004


	//   ....[21]....
        /*00a0*/ 	.word	0x05000004


	//   ....[22]....
        /*00a4*/ 	.word	0x05000004


	//   ....[23]....
        /*00a8*/ 	.word	0x05000004


	//   ....[24]....
        /*00ac*/ 	.word	0x05000004


	//   ....[25]....
        /*00b0*/ 	.word	0x05000004


	//   ....[26]....
        /*00b4*/ 	.word	0x05000004


	//   ....[27]....
        /*00b8*/ 	.word	0x05000004


	//   ....[28]....
        /*00bc*/ 	.word	0x05000004


	//   ....[29]....
        /*00c0*/ 	.word	0x05000004


	//----- nvinfo : EIATTR_COOP_GROUP_INSTR_OFFSETS
	.align		4
.L_16015:
        /*00c4*/ 	.byte	0x04, 0x28
        /*00c6*/ 	.short	(.L_16017 - .L_16016)


	//   ....[0]....
.L_16016:
        /*00c8*/ 	.word	0x00000670


	//   ....[1]....
        /*00cc*/ 	.word	0x000006e0


	//   ....[2]....
        /*00d0*/ 	.word	0x00000720


	//   ....[3]....
        /*00d4*/ 	.word	0x00000770


	//   ....[4]....
        /*00d8*/ 	.word	0x000007b0


	//   ....[5]....
        /*00dc*/ 	.word	0x00000880


	//   ....[6]....
        /*00e0*/ 	.word	0x000008b0


	//   ....[7]....
        /*00e4*/ 	.word	0x000008e0


	//   ....[8]....
        /*00e8*/ 	.word	0x00000910


	//   ....[9]....
        /*00ec*/ 	.word	0x00000940


	//   ....[10]....
        /*00f0*/ 	.word	0x00000fb0


	//   ....[11]....
        /*00f4*/ 	.word	0x00001050


	//   ....[12]....
        /*00f8*/ 	.word	0x00001080


	//   ....[13]....
        /*00fc*/ 	.word	0x000010b0


	//   ....[14]....
        /*0100*/ 	.word	0x000010f0


	//   ....[15]....
        /*0104*/ 	.word	0x00001180


	//   ....[16]....
        /*0108*/ 	.word	0x000011a0


	//   ....[17]....
        /*010c*/ 	.word	0x000011c0


	//   ....[18]....
        /*0110*/ 	.word	0x000011e0


	//   ....[19]....
        /*0114*/ 	.word	0x00001200


	//   ....[20]....
        /*0118*/ 	.word	0x00001940


	//   ....[21]....
        /*011c*/ 	.word	0x000019c0


	//   ....[22]....
        /*0120*/ 	.word	0x00001a40


	//   ....[23]....
        /*0124*/ 	.word	0x00001ac0


	//   ....[24]....
        /*0128*/ 	.word	0x00001b40


	//   ....[25]....
        /*012c*/ 	.word	0x00001bc0


	//   ....[26]....
        /*0130*/ 	.word	0x00001c30


	//   ....[27]....
        /*0134*/ 	.word	0x00001ca0


	//   ....[28]....
        /*0138*/ 	.word	0x00001d10


	//   ....[29]....
        /*013c*/ 	.word	0x00001d80


	//----- nvinfo : EIATTR_VRC_CTA_INIT_COUNT
	.align		4
.L_16017:
        /*0140*/ 	.byte	0x02, 0x4a
	.zero		1
	.zero		1


	//----- nvinfo : EIATTR_EXIT_INSTR_OFFSETS
	.align		4
        /*0144*/ 	.byte	0x04, 0x1c
        /*0146*/ 	.short	(.L_16019 - .L_16018)


	//   ....[0]....
.L_16018:
        /*0148*/ 	.word	0x000012c0


	//   ....[1]....
        /*014c*/ 	.word	0x00001380


	//   ....[2]....
        /*0150*/ 	.word	0x00001810


	//   ....[3]....
        /*0154*/ 	.word	0x000018e0


	//----- nvinfo : EIATTR_CRS_STACK_SIZE
	.align		4
.L_16019:
        /*0158*/ 	.byte	0x04, 0x1e
        /*015a*/ 	.short	(.L_16021 - .L_16020)
.L_16020:
        /*015c*/ 	.word	0x00000000


	//----- nvinfo : EIATTR_CBANK_PARAM_SIZE
	.align		4
.L_16021:
        /*0160*/ 	.byte	0x03, 0x19
        /*0162*/ 	.short	0x0014


	//----- nvinfo : EIATTR_PARAM_CBANK
	.align		4
        /*0164*/ 	.byte	0x04, 0x0a
        /*0166*/ 	.short	(.L_16023 - .L_16022)
	.align		4
.L_16022:
        /*0168*/ 	.word	index@(.nv.constant0._ZN2at6native43_GLOBAL__N__9ae7fba5_10_SoftMax_cu_9f978f6319cunn_SoftMaxForwardILi8EN3c104HalfEfS4_NS1_25LogSoftMaxForwardEpilogueEEEvPT2_PKT0_i)
        /*016c*/ 	.short	0x0380
        /*016e*/ 	.short	0x0014


	//----- nvinfo : EIATTR_SW_WAR
	.align		4
.L_16023:
        /*0170*/ 	.byte	0x04, 0x36
        /*0172*/ 	.short	(.L_16025 - .L_16024)
.L_16024:
        /*0174*/ 	.word	0x00000008
.L_16025:


//--------------------- .nv.info._ZN2at6native43_GLOBAL__N__9ae7fba5_10_SoftMax_cu_9f978f6323cunn_SoftMaxForwardSmemILi8EN3c104HalfEfS4_NS1_25LogSoftMaxForwardEpilogueElEEvPT2_PKT0_T4_ --------------------------
	.section	.nv.info._ZN2at6native43_GLOBAL__N__9ae7fba5_10_SoftMax_cu_9f978f6323cunn_SoftMaxForwardSmemILi8EN3c104HalfEfS4_NS1_25LogSoftMaxForwardEpilogueElEEvPT2_PKT0_T4_,"",@"SHT_CUDA_INFO"
	.sectionflags	@""
	.align	4


	//----- nvinfo : EIATTR_CUDA_API_VERSION
	.align		4
        /*0000*/ 	.byte	0x04, 0x37
        /*0002*/ 	.short	(.L_16027 - .L_16026)
.L_16026:
        /*0004*/ 	.word	0x00000082


	//----- nvinfo : EIATTR_KPARAM_INFO
	.align		4
.L_16027:
        /*0008*/ 	.byte	0x04, 0x17
        /*000a*/ 	.short	(.L_16029 - .L_16028)
.L_16028:
        /*000c*/ 	.word	0x00000000
        /*0010*/ 	.short	0x0002
        /*0012*/ 	.short	0x0010
        /*0014*/ 	.byte	0x00, 0xf0, 0x21, 0x00


	//----- nvinfo : EIATTR_KPARAM_INFO
	.align		4
.L_16029:
        /*0018*/ 	.byte	0x04, 0x17
        /*001a*/ 	.short	(.L_16031 - .L_16030)
.L_16030:
        /*001c*/ 	.word	0x00000000
        /*0020*/ 	.short	0x0001
        /*0022*/ 	.short	0x0008
        /*0024*/ 	.byte	0x00, 0xf5, 0x21, 0x00


	//----- nvinfo : EIATTR_KPARAM_INFO
	.align		4
.L_16031:
        /*0028*/ 	.byte	0x04, 0x17
        /*002a*/ 	.short	(.L_16033 - .L_16032)
.L_16032:
        /*002c*/ 	.word	0x00000000
        /*0030*/ 	.short	0x0000
        /*0032*/ 	.short	0x0000
        /*0034*/ 	.byte	0x00, 0xf5, 0x21, 0x00


	//----- nvinfo : EIATTR_SPARSE_MMA_MASK
	.align		4
.L_16033:
        /*0038*/ 	.byte	0x03, 0x50
        /*003a*/ 	.short	0x0000


	//----- nvinfo : EIATTR_MAXREG_COUNT
	.align		4
        /*003c*/ 	.byte	0x03, 0x1b
        /*003e*/ 	.short	0x00ff


	//----- nvinfo : EIATTR_NUM_BARRIERS
	.align		4
        /*0040*/ 	.byte	0x02, 0x4c
        /*0042*/ 	.byte	0x01
	.zero		1


	//----- nvinfo : EIATTR_MERCURY_ISA_VERSION
	.align		4
        /*0044*/ 	.byte	0x03, 0x5f
        /*0046*/ 	.short	0x0101


	//----- nvinfo : EIATTR_COOP_GROUP_MASK_REGIDS
	.align		4
        /*0048*/ 	.byte	0x04, 0x29
        /*004a*/ 	.short	(.L_16035 - .L_16034)


	//   ....[0]....
.L_16034:
        /*004c*/ 	.word	0xffffffff


	//   ....[1]....
        /*0050*/ 	.word	0xffffffff


	//   ....[2]....
        /*0054*/ 	.word	0xffffffff


	//   ....[3]....
        /*0058*/ 	.word	0xffffffff


	//   ....[4]....
        /*005c*/ 	.word	0xffffffff


	//   ....[5]....
        /*0060*/ 	.word	0xffffffff


	//   ....[6]....
        /*0064*/ 	.word	0xffffffff


	//   ....[7]....
        /*0068*/ 	.word	0xffffffff


	//   ....[8]....
        /*006c*/ 	.word	0xffffffff


	//   ....[9]....
        /*0070*/ 	.word	0xffffffff


	//   ....[10]....
        /*0074*/ 	.word	0xffffffff


	//   ....[11]....
        /*0078*/ 	.word	0xffffffff


	//   ....[12]....
        /*007c*/ 	.word	0xffffffff


	//   ....[13]....
        /*0080*/ 	.word	0xffffffff


	//   ....[14]....
        /*0084*/ 	.word	0xffffffff


	//   ....[15]....
        /*0088*/ 	.word	0xffffffff


	//   ....[16]....
        /*008c*/ 	.word	0xffffffff


	//   ....[17]....
        /*0090*/ 	.word	0xffffffff


	//   ....[18]....
        /*0094*/ 	.word	0xffffffff


	//   ....[19]....
        /*0098*/ 	.word	0xffffffff


	//   ....[20]....
        /*009c*/ 	.word	0x0500000a


	//   ....[21]....
        /*00a0*/ 	.word	0x0500000a


	//   ....[22]....
        /*00a4*/ 	.word	0x0500000a


	//   ....[23]....
        /*00a8*/ 	.word	0x0500000a


	//   ....[24]....
        /*00ac*/ 	.word	0x0500000a


	//   ....[25]....
        /*00b0*/ 	.word	0x0500000a


	//   ....[26]....
        /*00b4*/ 	.word	0x0500000a


	//   ....[27]....
        /*00b8*/ 	.word	0x0500000a


	//   ....[28]....
        /*00bc*/ 	.word	0x0500000a


	//   ....[29]....
        /*00c0*/ 	.word	0x0500000a


	//----- nvinfo : EIATTR_COOP_GROUP_INSTR_OFFSETS
	.align		4
.L_16035:
        /*00c4*/ 	.byte	0x04, 0x28
        /*00c6*/ 	.short	(.L_16037 - .L_16036)


	//   ....[0]....
.L_16036:
        /*00c8*/ 	.word	0x00000350


	//   ....[1]....
        /*00cc*/ 	.word	0x00000400


	//   ....[2]....
        /*00d0*/ 	.word	0x00000440


	//   ....[3]....
        /*00d4*/ 	.word	0x00000480


	//   ....[4]....
        /*00d8*/ 	.word	0x000004c0


	//   ....[5]....
        /*00dc*/ 	.word	0x00000580


	//   ....[6]....
        /*00e0*/ 	.word	0x000005b0


	//   ....[7]....
        /*00e4*/ 	.word	0x000005e0


	//   ....[8]....
        /*00e8*/ 	.word	0x00000610


	//   ....[9]....
        /*00ec*/ 	.word	0x00000640


	//   ....[10]....
        /*00f0*/ 	.word	0x00000a50


	//   ....[11]....
        /*00f4*/ 	.word	0x00000ac0


	//   ....[12]....
        /*00f8*/ 	.word	0x00000ae0


	//   ....[13]....
        /*00fc*/ 	.word	0x00000b00


	//   ....[14]....
        /*0100*/ 	.word	0x00000b20


	//   ....[15]....
        /*0104*/ 	.word	0x00000bb0


	//   ....[16]....
        /*0108*/ 	.word	0x00000bd0


	//   ....[17]....
        /*010c*/ 	.word	0x00000bf0


	//   ....[18]....
        /*0110*/ 	.word	0x00000c10


	//   ....[19]....
        /*0114*/ 	.word	0x00000c30


	//   ....[20]....
        /*0118*/ 	.word	0x00000fa0


	//   ....[21]....
        /*011c*/ 	.word	0x00001020


	//   ....[22]....
        /*0120*/ 	.word	0x000010a0


	//   ....[23]....
        /*0124*/ 	.word	0x00001120


	//   ....[24]....
        /*0128*/ 	.word	0x000011a0


	//   ....[25]....
        /*012c*/ 	.word	0x00001220


	//   ....[26]....
        /*0130*/ 	.word	0x00001290


	//   ....[27]....
        /*0134*/ 	.word	0x00001300


	//   ....[28]....
        /*0138*/ 	.word	0x00001370


	//   ....[29]....
        /*013c*/ 	.word	0x000013e0


	//----- nvinfo : EIATTR_VRC_CTA_INIT_COUNT
	.align		4
.L_16037:
        /*0140*/ 	.byte	0x02, 0x4a
	.zero		1
	.zero		1


	//----- nvinfo : EIATTR_EXIT_INSTR_OFFSETS
	.align		4
        /*0144*/ 	.byte	0x04, 0x1c
        /*0146*/ 	.short	(.L_16039 - .L_16038)


	//   ....[0]....
.L_16038:
        /*0148*/ 	.word	0x00000c90


	//   ....[1]....
        /*014c*/ 	.word	0x00000f40


	//----- nvinfo : EIATTR_CRS_STACK_SIZE
	.align		4
.L_16039:
        /*0150*/ 	.byte	0x04, 0x1e
        /*0152*/ 	.short	(.L_16041 - .L_16040)
.L_16040:
        /*0154*/ 	.word	0x00000000


	//----- nvinfo : EIATTR_CBANK_PARAM_SIZE
	.align		4
.L_16041:
        /*0158*/ 	.byte	0x03, 0x19
        /*015a*/ 	.short	0x0018


	//----- nvinfo : EIATTR_PARAM_CBANK
	.align		4
        /*015c*/ 	.byte	0x04, 0x0a
        /*015e*/ 	.short	(.L_16043 - .L_16042)
	.align		4
.L_16042:
        /*0160*/ 	.word	index@(.nv.constant0._ZN2at6native43_GLOBAL__N__9ae7fba5_10_SoftMax_cu_9f978f6323cunn_SoftMaxForwardSmemILi8EN3c104HalfEfS4_NS1_25LogSoftMaxForwardEpilogueElEEvPT2_PKT0_T4_)
        /*0164*/ 	.short	0x0380
        /*0166*/ 	.short	0x0018


	//----- nvinfo : EIATTR_SW_WAR
	.align		4
.L_16043:
        /*0168*/ 	.byte	0x04, 0x36
        /*016a*/ 	.short	(.L_16045 - .L_16044)
.L_16044:
        /*016c*/ 	.word	0x00000008
.L_16045:


//--------------------- .nv.info._ZN2at6native43_GLOBAL__N__9ae7fba5_10_SoftMax_cu_9f978f6322cunn_SoftMaxForwardRegIN3c104HalfEfS4_NS1_25LogSoftMaxForwardEpilogueElLi9EEEvPT1_PKT_T3_ --------------------------
	.section	.nv.info._ZN2at6native43_GLOBAL__N__9ae7fba5_10_SoftMax_cu_9f978f6322cunn_SoftMaxForwardRegIN3c104HalfEfS4_NS1_25LogSoftMaxForwardEpilogueElLi9EEEvPT1_PKT_T3_,"",@"SHT_CUDA_INFO"
	.sectionflags	@""
	.align	4


	//----- nvinfo : EIATTR_CUDA_API_VERSION
	.align		4
        /*0000*/ 	.byte	0x04, 0x37
        /*0002*/ 	.short	(.L_16047 - .L_16046)
.L_16046:
        /*0004*/ 	.word	0x00000082


	//----- nvinfo : EIATTR_KPARAM_INFO
	.align		4
.L_16047:
        /*0008*/ 	.byte	0x04, 0x17
        /*000a*/ 	.short	(.L_16049 - .L_16048)
.L_16048:
        /*000c*/ 	.word	0x00000000
        /*0010*/ 	.short	0x0002
        /*0012*/ 	.short	0x0010
        /*0014*/ 	.byte	0x00, 0xf0, 0x21, 0x00


	//----- nvinfo : EIATTR_KPARAM_INFO
	.align		4
.L_16049:
        /*0018*/ 	.byte	0x04, 0x17
        /*001a*/ 	.short	(.L_16051 - .L_16050)
.L_16050:
        /*001c*/ 	.word	0x00000000
        /*0020*/ 	.short	0x0001
        /*0022*/ 	.short	0x0008
        /*0024*/ 	.byte	0x00, 0xf5, 0x21, 0x00


	//----- nvinfo : EIATTR_KPARAM_INFO
	.align		4
.L_16051:
        /*0028*/ 	.byte	0x04, 0x17
        /*002a*/ 	.short	(.L_16053 - .L_16052)
.L_16052:
        /*002c*/ 	.word	0x00000000
        /*0030*/ 	.short	0x0000
        /*0032*/ 	.short	0x0000
        /*0034*/ 	.byte	0x00, 0xf5, 0x21, 0x00


	//----- nvinfo : EIATTR_SPARSE_MMA_MASK
	.align		4
.L_16053:
        /*0038*/ 	.byte	0x03, 0x50
        /*003a*/ 	.short	0x0000


	//----- nvinfo : EIATTR_MAXREG_COUNT
	.align		4
        /*003c*/ 	.byte	0x03, 0x1b
        /*003e*/ 	.short	0x00ff


	//----- nvinfo : EIATTR_NUM_BARRIERS
	.align		4
        /*0040*/ 	.byte	0x02, 0x4c
        /*0042*/ 	.byte	0x01
	.zero		1


	//----- nvinfo : EIATTR_MERCURY_ISA_VERSION
	.align		4
        /*0044*/ 	.byte	0x03, 0x5f
        /*0046*/ 	.short	0x0101


	//----- nvinfo : EIATTR_COOP_GROUP_MASK_REGIDS
	.align		4
        /*0048*/ 	.byte	0x04, 0x29
        /*004a*/ 	.short	(.L_16055 - .L_16054)


	//   ....[0]....
.L_16054:
        /*004c*/ 	.word	0xffffffff


	//   ....[1]....
        /*0050*/ 	.word	0xffffffff


	//   ....[2]....
        /*0054*/ 	.word	0xffffffff


	//   ....[3]....
        /*0058*/ 	.word	0xffffffff


	//   ....[4]....
        /*005c*/ 	.word	0xffffffff


	//   ....[5]....
        /*0060*/ 	.word	0xffffffff


	//   ....[6]....
        /*0064*/ 	.word	0xffffffff


	//   ....[7]....
        /*0068*/ 	.word	0xffffffff


	//   ....[8]....
        /*006c*/ 	.word	0xffffffff


	//   ....[9]....
        /*0070*/ 	.word	0xffffffff


	//   ....[10]....
        /*0074*/ 	.word	0xffffffff


	//   ....[11]....
        /*0078*/ 	.word	0xffffffff


	//   ....[12]....
        /*007c*/ 	.word	0xffffffff


	//   ....[13]....
        /*0080*/ 	.word	0xffffffff


	//   ....[14]....
        /*0084*/ 	.word	0xffffffff


	//   ....[15]....
        /*0088*/ 	.word	0xffffffff


	//   ....[16]....
        /*008c*/ 	.word	0xffffffff


	//   ....[17]....
        /*0090*/ 	.word	0xffffffff


	//   ....[18]....
        /*0094*/ 	.word	0xffffffff


	//   ....[19]....
        /*0098*/ 	.word	0xffffffff


	//   ....[20]....
        /*009c*/ 	.word	0x0500001c


	//   ....[21]....
        /*00a0*/ 	.word	0x0500001c


	//   ....[22]....
        /*00a4*/ 	.word	0x0500001c


	//   ....[23]....
        /*00a8*/ 	.word	0x0500001c


	//   ....[24]....
        /*00ac*/ 	.word	0x0500001c


	//   ....[25]....
        /*00b0*/ 	.word	0x0500001c


	//   ....[26]....
        /*00b4*/ 	.word	0x0500001c


	//   ....[27]....
        /*00b8*/ 	.word	0x0500001c


	//   ....[28]....
        /*00bc*/ 	.word	0x0500001c


	//   ....[29]....
        /*00c0*/ 	.word	0x0500001c


	//----- nvinfo : EIATTR_COOP_GROUP_INSTR_OFFSETS
	.align		4
.L_16055:
        /*00c4*/ 	.byte	0x04, 0x28
        /*00c6*/ 	.short	(.L_16057 - .L_16056)


	//   ....[0]....
.L_16056:
        /*00c8*/ 	.word	0x000007d0


	//   ....[1]....
        /*00cc*/ 	.word	0x00000800


	//   ....[2]....
        /*00d0*/ 	.word	0x00000830


	//   ....[3]....
        /*00d4*/ 	.word	0x00000860


	//   ....[4]....
        /*00d8*/ 	.word	0x00000890


	//   ....[5]....
        /*00dc*/ 	.word	0x00000a30


	//   ....[6]....
        /*00e0*/ 	.word	0x00000a60


	//   ....[7]....
        /*00e4*/ 	.word	0x00000a90


	//   ....[8]....
        /*00e8*/ 	.word	0x00000ac0


	//   ....[9]....
        /*00ec*/ 	.word	0x00000af0


	//   ....[10]....
        /*00f0*/ 	.word	0x00000fe0


	//   ....[11]....
        /*00f4*/ 	.word	0x00001010


	//   ....[12]....
        /*00f8*/ 	.word	0x00001040


	//   ....[13]....
        /*00fc*/ 	.word	0x00001060


	//   ....[14]....
        /*0100*/ 	.word	0x00001080


	//   ....[15]....
        /*0104*/ 	.word	0x00001120


	//   ....[16]....
        /*0108*/ 	.word	0x00001140


	//   ....[17]....
        /*010c*/ 	.word	0x00001160


	//   ....[18]....
        /*0110*/ 	.word	0x00001180


	//   ....[19]....
        /*0114*/ 	.word	0x000011a0


	//   ....[20]....
        /*0118*/ 	.word	0x00001ae0


	//   ....[21]....
        /*011c*/ 	.word	0x00001b60


	//   ....[22]....
        /*0120*/ 	.word	0x00001be0


	//   ....[23]....
        /*0124*/ 	.word	0x00001c60


	//   ....[24]....
        /*0128*/ 	.word	0x00001ce0


	//   ....[25]....
        /*012c*/ 	.word	0x00001d60


	//   ....[26]....
        /*0130*/ 	.word	0x00001dd0


	//   ....[27]....
        /*0134*/ 	.word	0x00001e40


	//   ....[28]....
        /*0138*/ 	.word	0x00001eb0


	//   ....[29]....
        /*013c*/ 	.word	0x00001f20


	//----- nvinfo : EIATTR_VRC_CTA_INIT_COUNT
	.align		4
.L_16057:
        /*0140*/ 	.byte	0x02, 0x4a
	.zero		1
	.zero		1


	//----- nvinfo : EIATTR_EXIT_INSTR_OFFSETS
	.align		4
        /*0144*/ 	.byte	0x04, 0x1c
        /*0146*/ 	.short	(.L_16059 - .L_16058)


	//   ....[0]....
.L_16058:
        /*0148*/ 	.word	0x000019c0


	//   ....[1]....
        /*014c*/ 	.word	0x00001a80


	//----- nvinfo : EIATTR_CRS_STACK_SIZE
	.align		4
.L_16059:
        /*0150*/ 	.byte	0x04, 0x1e
        /*0152*/ 	.short	(.L_16061 - .L_16060)
.L_16060:
        /*0154*/ 	.word	0x00000000


	//----- nvinfo : EIATTR_CBANK_PARAM_SIZE
	.align		4
.L_16061:
        /*0158*/ 	.byte	0x03, 0x19
        /*015a*/ 	.short	0x0018


	//----- nvinfo : EIATTR_PARAM_CBANK
	.align		4
        /*015c*/ 	.byte	0x04, 0x0a
        /*015e*/ 	.short	(.L_16063 - .L_16062)
	.align		4
.L_16062:
        /*0160*/ 	.word	index@(.nv.constant0._ZN2at6native43_GLOBAL__N__9ae7fba5_10_SoftMax_cu_9f978f6322cunn_SoftMaxForwardRegIN3c104HalfEfS4_NS1_25LogSoftMaxForwardEpilogueElLi9EEEvPT1_PKT_T3_)
        /*0164*/ 	.short	0x0380
        /*0166*/ 	.short	0x0018


	//----- nvinfo : EIATTR_SW_WAR
	.align		4
.L_16063:
        /*0168*/ 	.byte	0x04, 0x36
        /*016a*/ 	.short	(.L_16065 - .L_16064)
.L_16064:
        /*016c*/ 	.word	0x00000008
.L_16065:


//--------------------- .nv.info._ZN2at6native43_GLOBAL__N__9ae7fba5_10_SoftMax_cu_9f978f6322cunn_SoftMaxForwardRegIN3c104HalfEfS4_NS1_25LogSoftMaxForwardEpilogueElLi8EEEvPT1_PKT_T3_ --------------------------
	.section	.nv.info._ZN2at6native43_GLOBAL__N__9ae7fba5_10_SoftMax_cu_9f978f6322cunn_SoftMaxForwardRegIN3c104HalfEfS4_NS1_25LogSoftMaxForwardEpilogueElLi8EEEvPT1_PKT_T3_,"",@"SHT_CUDA_INFO"
	.sectionflags	@""
	.align	4


	//----- nvinfo : EIATTR_CUDA_API_VERSION
	.align		4
        /*0000*/ 	.byte	0x04, 0x37
        /*0002*/ 	.short	(.L_16067 - .L_16066)
.L_16066:
        /*0004*/ 	.word	0x00000082


	//----- nvinfo : EIATTR_KPARAM_INFO
	.align		4
.L_16067:
        /*0008*/ 	.byte	0x04, 0x17
        /*000a*/ 	.short	(.L_16069 - .L_16068)
.L_16068:
        /*000c*/ 	.word	0x00000000
        /*0010*/ 	.short	0x0002
        /*0012*/ 	.short	0x0010
        /*0014*/ 	.byte	0x00, 0xf0, 0x21, 0x00


	//----- nvinfo : EIATTR_KPARAM_INFO
	.align		4
.L_16069:
        /*0018*/ 	.byte	0x04, 0x17
        /*001a*/ 	.short	(.L_16071 - .L_16070)
.L_16070:
        /*001c*/ 	.word	0x00000000
        /*0020*/ 	.short	0x0001
        /*0022*/ 	.short	0x0008
        /*0024*/ 	.byte	0x00, 0xf5, 0x21, 0x00


	//----- nvinfo : EIATTR_KPARAM_INFO
	.align		4
.L_16071:
        /*0028*/ 	.byte	0x04, 0x17
        /*002a*/ 	.short	(.L_16073 - .L_16072)
.L_16072:
        /*002c*/ 	.word	0x00000000
        /*0030*/ 	.short	0x0000
        /*0032*/ 	.short	0x0000
        /*0034*/ 	.byte	0x00, 0xf5, 0x21, 0x00


	//----- nvinfo : EIATTR_SPARSE_MMA_MASK
	.align		4
.L_16073:
        /*0038*/ 	.byte	0x03, 0x50
        /*003a*/ 	.short	0x0000


	//----- nvinfo : EIATTR_MAXREG_COUNT
	.align		4
        /*003c*/ 	.byte	0x03, 0x1b
        /*003e*/ 	.short	0x00ff


	//----- nvinfo : EIATTR_NUM_BARRIERS
	.align		4
        /*0040*/ 	.byte	0x02, 0x4c
        /*0042*/ 	.byte	0x01
	.zero		1


	//----- nvinfo : EIATTR_MERCURY_ISA_VERSION
	.align		4
        /*0044*/ 	.byte	0x03, 0x5f
        /*0046*/ 	.short	0x0101


	//----- nvinfo : EIATTR_COOP_GROUP_MASK_REGIDS
	.align		4
        /*0048*/ 	.byte	0x04, 0x29
        /*004a*/ 	.short	(.L_16075 - .L_16074)


	//   ....[0]....
.L_16074:
        /*004c*/ 	.word	0xffffffff


	//   ....[1]....
        /*0050*/ 	.word	0xffffffff


	//   ....[2]....
        /*0054*/ 	.word	0xffffffff


	//   ....[3]....
        /*0058*/ 	.word	0xffffffff


	//   ....[4]....
        /*005c*/ 	.word	0xffffffff


	//   ....[5]....
        /*0060*/ 	.word	0xffffffff


	//   ....[6]....
        /*0064*/ 	.word	0xffffffff


	//   ....[7]....
        /*0068*/ 	.word	0xffffffff


	//   ....[8]....
        /*006c*/ 	.word	0xffffffff


	//   ....[9]....
        /*0070*/ 	.word	0xffffffff


	//   ....[10]....
        /*0074*/ 	.word	0xffffffff


	//   ....[11]....
        /*0078*/ 	.word	0xffffffff


	//   ....[12]....
        /*007c*/ 	.word	0xffffffff


	//   ....[13]....
        /*0080*/ 	.word	0xffffffff


	//   ....[14]....
        /*0084*/ 	.word	0xffffffff


	//   ....[15]....
        /*0088*/ 	.word	0xffffffff


	//   ....[16]....
        /*008c*/ 	.word	0xffffffff


	//   ....[17]....
        /*0090*/ 	.word	0xffffffff


	//   ....[18]....
        /*0094*/ 	.word	0xffffffff


	//   ....[19]....
        /*0098*/ 	.word	0xffffffff


	//   ....[20]....
        /*009c*/ 	.word	0x05000002


	//   ....[21]....
        /*00a0*/ 	.word	0x05000002


	//   ....[22]....
        /*00a4*/ 	.word	0x05000002


	//   ....[23]....
        /*00a8*/ 	.word	0x05000002


	//   ....[24]....
        /*00ac*/ 	.word	0x05000002


	//   ....[25]....
        /*00b0*/ 	.word	0x05000002


	//   ....[26]....
        /*00b4*/ 	.word	0x05000002


	//   ....[27]....
        /*00b8*/ 	.word	0x05000002


	//   ....[28]....
        /*00bc*/ 	.word	0x05000002


	//   ....[29]....
        /*00c0*/ 	.word	0x05000002


	//----- nvinfo : EIATTR_COOP_GROUP_INSTR_OFFSETS
	.align		4
.L_16075:
        /*00c4*/ 	.byte	0x04, 0x28
        /*00c6*/ 	.short	(.L_16077 - .L_16076)


	//   ....[0]....
.L_16076:
        /*00c8*/ 	.word	0x000006c0


	//   ....[1]....
        /*00cc*/ 	.word	0x000006f0


	//   ....[2]....
        /*00d0*/ 	.word	0x00000720


	//   ....[3]....
        /*00d4*/ 	.word	0x00000750


	//   ....[4]....
        /*00d8*/ 	.word	0x00000790


	//   ....[5]....
        /*00dc*/ 	.word	0x00000940


	//   ....[6]....
        /*00e0*/ 	.word	0x00000970


	//   ....[7]....
        /*00e4*/ 	.word	0x000009a0


	//   ....[8]....
        /*00e8*/ 	.word	0x000009d0


	//   ....[9]....
        /*00ec*/ 	.word	0x00000a00


	//   ....[10]....
        /*00f0*/ 	.word	0x00000e80


	//   ....[11]....
        /*00f4*/ 	.word	0x00000ea0


	//   ....[12]....
        /*00f8*/ 	.word	0x00000ec0


	//   ....[13]....
        /*00fc*/ 	.word	0x00000ee0


	//   ....[14]....
        /*0100*/ 	.word	0x00000f10


	//   ....[15]....
        /*0104*/ 	.word	0x00000fd0


	//   ....[16]....
        /*0108*/ 	.word	0x00000ff0


	//   ....[17]....
        /*010c*/ 	.word	0x00001010


	//   ....[18]....
        /*0110*/ 	.word	0x00001030


	//   ....[19]....
        /*0114*/ 	.word	0x00001050


	//   ....[20]....
        /*0118*/ 	.word	0x000018d0


	//   ....[21]....
        /*011c*/ 	.word	0x00001950


	//   ....[22]....
        /*0120*/ 	.word	0x000019d0


	//   ....[23]....
        /*0124*/ 	.word	0x00001a50


	//   ....[24]....
        /*0128*/ 	.word	0x00001ad0


	//   ....[25]....
        /*012c*/ 	.word	0x00001b60


	//   ....[26]....
        /*0130*/ 	.word	0x00001bd0


	//   ....[27]....
        /*0134*/ 	.word	0x00001c40


	//   ....[28]....
        /*0138*/ 	.word	0x00001cb0


	//   ....[29]....
        /*013c*/ 	.word	0x00001d20


	//----- nvinfo : EIATTR_VRC_CTA_INIT_COUNT
	.align		4
.L_16077:
        /*0140*/ 	.byte	0x02, 0x4a
	.zero		1
	.zero		1


	//----- nvinfo : EIATTR_EXIT_INSTR_OFFSETS
	.align		4
        /*0144*/ 	.byte	0x04, 0x1c
        /*0146*/ 	.short	(.L_16079 - .L_16078)


	//   ....[0]....
.L_16078:
        /*0148*/ 	.word	0x000017b0


	//   ....[1]....
        /*014c*/ 	.word	0x00001870


	//----- nvinfo : EIATTR_CRS_STACK_SIZE
	.align		4
.L_16079:
        /*0150*/ 	.byte	0x04, 0x1e
        /*0152*/ 	.short	(.L_16081 - .L_16080)
.L_16080:
        /*0154*/ 	.word	0x00000000


	//----- nvinfo : EIATTR_CBANK_PARAM_SIZE
	.align		4
.L_16081:
        /*0158*/ 	.byte	0x03, 0x19
        /*015a*/ 	.short	0x0018


	//----- nvinfo : EIATTR_PARAM_CBANK
	.align		4
        /*015c*/ 	.byte	0x04, 0x0a
        /*015e*/ 	.short	(.L_16083 - .L_16082)
	.align		4
.L_16082:
        /*0160*/ 	.word	index@(.nv.constant0._ZN2at6native43_GLOBAL__N__9ae7fba5_10_SoftMax_cu_9f978f6322cunn_SoftMaxForwardRegIN3c104HalfEfS4_NS1_25LogSoftMaxForwardEpilogueElLi8EEEvPT1_PKT_T3_)
        /*0164*/ 	.short	0x0380
        /*0166*/ 	.short	0x0018


	//----- nvinfo : EIATTR_SW_WAR
	.align		4
.L_16083:
        /*0168*/ 	.byte	0x04, 0x36
        /*016a*/ 	.short	(.L_16085 - .L_16084)
.L_16084:
        /*016c*/ 	.word	0x00000008
.L_16085:


//--------------------- .nv.info._ZN2at6native43_GLOBAL__N__9ae7fba5_10_SoftMax_cu_9f978f6322cunn_SoftMaxForwardRegIN3c104HalfEfS4_NS1_25LogSoftMaxForwardEpilogueElLi7EEEvPT1_PKT_T3_ --------------------------
	.section	.nv.info._ZN2at6native43_GLOBAL__N__9ae7fba5_10_SoftMax_cu_9f978f6322cunn_SoftMaxForwardRegIN3c104HalfEfS4_NS1_25LogSoftMaxForwardEpilogueElLi7EEEvPT1_PKT_T3_,"",@"SHT_CUDA_INFO"
	.sectionflags	@""
	.align	4


	//----- nvinfo : EIATTR_CUDA_API_VERSION
	.align		4
        /*0000*/ 	.byte	0x04, 0x37
        /*0002*/ 	.short	(.L_16087 - .L_16086)
.L_16086:
        /*0004*/ 	.word	0x00000082


	//----- nvinfo : EIATTR_KPARAM_INFO
	.align		4
.L_16087:
        /*0008*/ 	.byte	0x04, 0x17
        /*000a*/ 	.short	(.L_16089 - .L_16088)
.L_16088:
        /*000c*/ 	.word	0x00000000
        /*0010*/ 	.short	0x0002
        /*0012*/ 	.short	0x0010
        /*0014*/ 	.byte	0x00, 0xf0, 0x21, 0x00


	//----- nvinfo : EIATTR_KPARAM_INFO
	.align		4
.L_16089:
        /*0018*/ 	.byte	0x04, 0x17
        /*001a*/ 	.short	(.L_16091 - .L_16090)
.L_16090:
        /*001c*/ 	.word	0x00000000
        /*0020*/ 	.short	0x0001
        /*0022*/ 	.short	0x0008
        /*0024*/ 	.byte	0x00, 0xf5, 0x21, 0x00


	//----- nvinfo : EIATTR_KPARAM_INFO
	.align		4
.L_16091:
        /*0028*/ 	.byte	0x04, 0x17
        /*002a*/ 	.short	(.L_16093 - .L_16092)
.L_16092:
        /*002c*/ 	.word	0x00000000
        /*0030*/ 	.short	0x0000
        /*0032*/ 	.short	0x0000
        /*0034*/ 	.byte	0x00, 0xf5, 0x21, 0x00


	//----- nvinfo : EIATTR_SPARSE_MMA_MASK
	.align		4
.L_16093:
        /*0038*/ 	.byte	0x03, 0x50
        /*003a*/ 	.short	0x0000


	//----- nvinfo : EIATTR_MAXREG_COUNT
	.align		4
        /*003c*/ 	.byte	0x03, 0x1b
        /*003e*/ 	.short	0x00ff


	//----- nvinfo : EIATTR_NUM_BARRIERS
	.align		4
        /*0040*/ 	.byte	0x02, 0x4c
        /*0042*/ 	.byte	0x01
	.zero		1


	//----- nvinfo : EIATTR_MERCURY_ISA_VERSION
	.align		4
        /*0044*/ 	.byte	0x03, 0x5f
        /*0046*/ 	.short	0x0101


	//----- nvinfo : EIATTR_COOP_GROUP_MASK_REGIDS
	.align		4
        /*0048*/ 	.byte	0x04, 0x29
        /*004a*/ 	.short	(.L_16095 - .L_16094)


	//   ....[0]....
.L_16094:
        /*004c*/ 	.word	0xffffffff


	//   ....[1]....
        /*0050*/ 	.word	0xffffffff


	//   ....[2]....
        /*0054*/ 	.word	0xffffffff


	//   ....[3]....
        /*0058*/ 	.word	0xffffffff


	//   ....[4]....
        /*005c*/ 	.word	0xffffffff


	//   ....[5]....
        /*0060*/ 	.word	0xffffffff


	//   ....[6]....
        /*0064*/ 	.word	0xffffffff


	//   ....[7]....
        /*0068*/ 	.word	0xffffffff


	//   ....[8]....
        /*006c*/ 	.word	0xffffffff


	//   ....[9]....
        /*0070*/ 	.word	0xffffffff


	//   ....[10]....
        /*0074*/ 	.word	0xffffffff


	//   ....[11]....
        /*0078*/ 	.word	0xffffffff


	//   ....[12]....
        /*007c*/ 	.word	0xffffffff


	//   ....[13]....
        /*0080*/ 	.word	0xffffffff


	//   ....[14]....
        /*0084*/ 	.word	0xffffffff


	//   ....[15]....
        /*0088*/ 	.word	0xffffffff


	//   ....[16]....
        /*008c*/ 	.word	0xffffffff


	//   ....[17]....
        /*0090*/ 	.word	0xffffffff


	//   ....[18]....
        /*0094*/ 	.word	0xffffffff


	//   ....[19]....
        /*0098*/ 	.word	0xffffffff


	//   ....[20]....
        /*009c*/ 	.word	0x05000015


	//   ....[21]....
        /*00a0*/ 	.word	0x05000015


	//   ....[22]....
        /*00a4*/ 	.word	0x05000015


	//   ....[23]....
        /*00a8*/ 	.word	0x05000015


	//   ....[24]....
        /*00ac*/ 	.word	0x05000015


	//   ....[25]....
        /*00b0*/ 	.word	0x05000015


	//   ....[26]....
        /*00b4*/ 	.word	0x05000015


	//   ....[27]....
        /*00b8*/ 	.word	0x05000015


	//   ....[28]....
        /*00bc*/ 	.word	0x05000015


	//   ....[29]....
        /*00c0*/ 	.word	0x05000015


	//----- nvinfo : EIATTR_COOP_GROUP_INSTR_OFFSETS
	.align		4
.L_16095:
        /*00c4*/ 	.byte	0x04, 0x28
        /*00c6*/ 	.short	(.L_16097 - .L_16096)


	//   ....[0]....
.L_16096:
        /*00c8*/ 	.word	0x000005c0


	//   ....[1]....
        /*00cc*/ 	.word	0x00000600


	//   ....[2]....
        /*00d0*/ 	.word	0x00000630


	//   ....[3]....
        /*00d4*/ 	.word	0x00000660


	//   ....[4]....
        /*00d8*/ 	.word	0x000006b0


	//   ....[5]....
        /*00dc*/ 	.word	0x00000870


	//   ....[6]....
        /*00e0*/ 	.word	0x000008a0


	//   ....[7]....
        /*00e4*/ 	.word	0x000008d0


	//   ....[8]....
        /*00e8*/ 	.word	0x00000900


	//   ....[9]....
        /*00ec*/ 	.word	0x00000930


	//   ....[10]....
        /*00f0*/ 	.word	0x00000d30


	//   ....[11]....
        /*00f4*/ 	.word	0x00000d50


	//   ....[12]....
        /*00f8*/ 	.word	0x00000d70


	//   ....[13]....
        /*00fc*/ 	.word	0x00000d90


	//   ....[14]....
        /*0100*/ 	.word	0x00000dc0


	//   ....[15]....
        /*0104*/ 	.word	0x00000e80


	//   ....[16]....
        /*0108*/ 	.word	0x00000ea0


	//   ....[17]....
        /*010c*/ 	.word	0x00000ec0


	//   ....[18]....
        /*0110*/ 	.word	0x00000ee0


	//   ....[19]....
        /*0114*/ 	.word	0x00000f00


	//   ....[20]....
        /*0118*/ 	.word	0x00001650


	//   ....[21]....
        /*011c*/ 	.word	0x000016d0


	//   ....[22]....
        /*0120*/ 	.word	0x00001750


	//   ....[23]....
        /*0124*/ 	.word	0x000017d0


	//   ....[24]....
        /*0128*/ 	.word	0x00001850


	//   ....[25]....
        /*012c*/ 	.word	0x000018d0


	//   ....[26]....
        /*0130*/ 	.word	0x00001940


	//   ....[27]....
        /*0134*/ 	.word	0x000019b0


	//   ....[28]....
        /*0138*/ 	.word	0x00001a20


	//   ....[29]....
        /*013c*/ 	.word	0x00001a90


	//----- nvinfo : EIATTR_VRC_CTA_INIT_COUNT
	.align		4
.L_16097:
        /*0140*/ 	.byte	0x02, 0x4a
	.zero		1
	.zero		1


	//----- nvinfo : EIATTR_EXIT_INSTR_OFFSETS
	.align		4
        /*0144*/ 	.byte	0x04, 0x1c
        /*0146*/ 	.short	(.L_16099 - .L_16098)


	//   ....[0]....
.L_16098:
        /*0148*/ 	.word	0x00001530


	//   ....[1]....
        /*014c*/ 	.word	0x000015f0


	//----- nvinfo : EIATTR_CRS_STACK_SIZE
	.align		4
.L_16099:
        /*0150*/ 	.byte	0x04, 0x1e
        /*0152*/ 	.short	(.L_16101 - .L_16100)
.L_16100:
        /*0154*/ 	.word	0x00000000


	//----- nvinfo : EIATTR_CBANK_PARAM_SIZE
	.align		4
.L_16101:
        /*0158*/ 	.byte	0x03, 0x19
        /*015a*/ 	.short	0x0018


	//----- nvinfo : EIATTR_PARAM_CBANK
	.align		4
        /*015c*/ 	.byte	0x04, 0x0a
        /*015e*/ 	.short	(.L_16103 - .L_16102)
	.align		4
.L_16102:
        /*0160*/ 	.word	index@(.nv.constant0._ZN2at6native43_GLOBAL__N__9ae7fba5_10_SoftMax_cu_9f978f6322cunn_SoftMaxForwardRegIN3c104HalfEfS4_NS1_25LogSoftMaxForwardEpilogueElLi7EEEvPT1_PKT_T3_)
        /*0164*/ 	.short	0x0380
        /*0166*/ 	.short	0x0018


	//----- nvinfo : EIATTR_SW_WAR
	.align		4
.L_16103:
        /*0168*/ 	.byte	0x04, 0x36
        /*016a*/ 	.short	(.L_16105 - .L_16104)
.L_16104:
        /*016c*/ 	.word	0x00000008
.L_16105:


//--------------------- .nv.info._ZN2at6native43_GLOBAL__N__9ae7fba5_10_SoftMax_cu_9f978f6322cunn_SoftMaxForwardRegIN3c104HalfEfS4_NS1_25LogSoftMaxForwardEpilogueElLi6EEEvPT1_PKT_T3_ --------------------------
	.section	.nv.info._ZN2at6native43_GLOBAL__N__9ae7fba5_10_SoftMax_cu_9f978f6322cunn_SoftMaxForwardRegIN3c104HalfEfS4_NS1_25LogSoftMaxForwardEpilogueElLi6EEEvPT1_PKT_T3_,"",@"SHT_CUDA_INFO"
	.sectionflags	@""
	.align	4


	//----- nvinfo : EIATTR_CUDA_API_VERSION
	.align		4
        /*0000*/ 	.byte	0x04, 0x37
        /*0002*/ 	.short	(.L_16107 - .L_16106)
.L_16106:
        /*0004*/ 	.word	0x00000082


	//----- nvinfo : EIATTR_KPARAM_INFO
	.align		4
.L_16107:
        /*0008*/ 	.byte	0x04, 0x17
        /*000a*/ 	.short	(.L_16109 - .L_16108)
.L_16108:
        /*000c*/ 	.word	0x00000000
        /*0010*/ 	.short	0x0002
        /*0012*/ 	.short	0x0010
        /*0014*/ 	.byte	0x00, 0xf0, 0x21, 0x00


	//----- nvinfo : EIATTR_KPARAM_INFO
	.align		4
.L_16109:
        /*0018*/ 	.byte	0x04, 0x17
        /*001a*/ 	.short	(.L_16111 - .L_16110)
.L_16110:
        /*001c*/ 	.word	0x00000000
        /*0020*/ 	.short	0x0001
        /*0022*/ 	.short	0x0008
        /*0024*/ 	.byte	0x00, 0xf5, 0x21, 0x00


	//----- nvinfo : EIATTR_KPARAM_INFO
	.align		4
.L_16111:
        /*0028*/ 	.byte	0x04, 0x17
        /*002a*/ 	.short	(.L_16113 - .L_16112)
.L_16112:
        /*002c*/ 	.word	0x00000000
        /*0030*/ 	.short	0x0000
        /*0032*/ 	.short	0x0000
        /*0034*/ 	.byte	0x00, 0xf5, 0x21, 0x00


	//----- nvinfo : EIATTR_SPARSE_MMA_MASK
	.align		4
.L_16113:
        /*0038*/ 	.byte	0x03, 0x50
        /*003a*/ 	.short	0x0000


	//----- nvinfo : EIATTR_MAXREG_COUNT
	.align		4
        /*003c*/ 	.byte	0x03, 0x1b
        /*003e*/ 	.short	0x00ff


	//----- nvinfo : EIATTR_NUM_BARRIERS
	.align		4
        /*0040*/ 	.byte	0x02, 0x4c
        /*0042*/ 	.byte	0x01
	.zero		1


	//----- nvinfo : EIATTR_MERCURY_ISA_VERSION
	.align		4
        /*0044*/ 	.byte	0x03, 0x5f
        /*0046*/ 	.short	0x0101


	//----- nvinfo : EIATTR_COOP_GROUP_MASK_REGIDS
	.align		4
        /*0048*/ 	.byte	0x04, 0x29
        /*004a*/ 	.short	(.L_16115 - .L_16114)


	//   ....[0]....
.L_16114:
        /*004c*/ 	.word	0xffffffff


	//   ....[1]....
        /*0050*/ 	.word	0xffffffff


	//   ....[2]....
        /*0054*/ 	.word	0xffffffff


	//   ....[3]....
        /*0058*/ 	.word	0xffffffff


	//   ....[4]....
        /*005c*/ 	.word	0xffffffff


	//   ....[5]....
        /*0060*/ 	.word	0xffffffff


	//   ....[6]....
        /*0064*/ 	.word	0xffffffff


	//   ....[7]....
        /*0068*/ 	.word	0xffffffff


	//   ....[8]....
        /*006c*/ 	.word	0xffffffff


	//   ....[9]....
        /*0070*/ 	.word	0xffffffff


	//   ....[10]....
        /*0074*/ 	.word	0xffffffff


	//   ....[11]....
        /*0078*/ 	.word	0xffffffff


	//   ....[12]....
        /*007c*/ 	.word	0xffffffff


	//   ....[13]....
        /*0080*/ 	.word	0xffffffff


	//   ....[14]....
        /*0084*/ 	.word	0xffffffff


	//   ....[15]....
        /*0088*/ 	.word	0xffffffff


	//   ....[16]....
        /*008c*/ 	.word	0xffffffff


	//   ....[17]....
        /*0090*/ 	.word	0xffffffff


	//   ....[18]....
        /*0094*/ 	.word	0xffffffff


	//   ....[19]....
        /*0098*/ 	.word	0xffffffff


	//   ....[20]....
        /*009c*/ 	.word	0x05000014


	//   ....[21]....
        /*00a0*/ 	.word	0x05000014


	//   ....[22]....
        /*00a4*/ 	.word	0x05000014


	//   ....[23]....
        /*00a8*/ 	.word	0x05000014


	//   ....[24]....
        /*00ac*/ 	.word	0x05000014


	//   ....[25]....
        /*00b0*/ 	.word	0x05000014


	//   ....[26]....
        /*00b4*/ 	.word	0x05000014


	//   ....[27]....
        /*00b8*/ 	.word	0x05000014


	//   ....[28]....
        /*00bc*/ 	.word	0x05000014


	//   ....[29]....
        /*00c0*/ 	.word	0x05000014


	//----- nvinfo : EIATTR_COOP_GROUP_INSTR_OFFSETS
	.align		4
.L_16115:
        /*00c4*/ 	.byte	0x04, 0x28
        /*00c6*/ 	.short	(.L_16117 - .L_16116)


	//   ....[0]....
.L_16116:
        /*00c8*/ 	.word	0x00000500


	//   ....[1]....
        /*00cc*/ 	.word	0x00000540


	//   ....[2]....
        /*00d0*/ 	.word	0x00000570


	//   ....[3]....
        /*00d4*/ 	.word	0x000005a0


	//   ....[4]....
        /*00d8*/ 	.word	0x000005d0


	//   ....[5]....
        /*00dc*/ 	.word	0x00000720


	//   ....[6]....
        /*00e0*/ 	.word	0x00000750


	//   ....[7]....
        /*00e4*/ 	.word	0x00000780


	//   ....[8]....
        /*00e8*/ 	.word	0x000007b0


	//   ....[9]....
        /*00ec*/ 	.word	0x000007e0


	//   ....[10]....
        /*00f0*/ 	.word	0x00000b10


	//   ....[11]....
        /*00f4*/ 	.word	0x00000b30


	//   ....[12]....
        /*00f8*/ 	.word	0x00000b60


	//   ....[13]....
        /*00fc*/ 	.word	0x00000b90


	//   ....[14]....
        /*0100*/ 	.word	0x00000bb0


	//   ....[15]....
        /*0104*/ 	.word	0x00000c50


	//   ....[16]....
        /*0108*/ 	.word	0x00000c70


	//   ....[17]....
        /*010c*/ 	.word	0x00000c90


	//   ....[18]....
        /*0110*/ 	.word	0x00000cb0


	//   ....[19]....
        /*0114*/ 	.word	0x00000cd0


	//   ....[20]....
        /*0118*/ 	.word	0x000012e0


	//   ....[21]....
        /*011c*/ 	.word	0x00001360


	//   ....[22]....
        /*0120*/ 	.word	0x000013e0


	//   ....[23]....
        /*0124*/ 	.word	0x00001460


	//   ....[24]....
        /*0128*/ 	.word	0x000014e0


	//   ....[25]....
        /*012c*/ 	.word	0x00001560


	//   ....[26]....
        /*0130*/ 	.word	0x000015d0


	//   ....[27]....
        /*0134*/ 	.word	0x00001640


	//   ....[28]....
        /*0138*/ 	.word	0x000016b0


	//   ....[29]....
        /*013c*/ 	.word	0x00001720


	//----- nvinfo : EIATTR_VRC_CTA_INIT_COUNT
	.align		4
.L_16117:
        /*0140*/ 	.byte	0x02, 0x4a
	.zero		1
	.zero		1


	//----- nvinfo : EIATTR_EXIT_INSTR_OFFSETS
	.align		4
        /*0144*/ 	.byte	0x04, 0x1c
        /*0146*/ 	.short	(.L_16119 - .L_16118)


	//   ....[0]....
.L_16118:
        /*0148*/ 	.word	0x000011c0


	//   ....[1]....
        /*014c*/ 	.word	0x00001280


	//----- nvinfo : EIATTR_CRS_STACK_SIZE
	.align		4
.L_16119:
        /*0150*/ 	.byte	0x04, 0x1e
        /*0152*/ 	.short	(.L_16121 - .L_16120)
.L_16120:
        /*0154*/ 	.word	0x00000000


	//----- nvinfo : EIATTR_CBANK_PARAM_SIZE
	.align		4
.L_16121:
        /*0158*/ 	.byte	0x03, 0x19
        /*015a*/ 	.short	0x0018


	//----- nvinfo : EIATTR_PARAM_CBANK
	.align		4
        /*015c*/ 	.byte	0x04, 0x0a
        /*015e*/ 	.short	(.L_16123 - .L_16122)
	.align		4
.L_16122:
        /*0160*/ 	.word	index@(.nv.constant0._ZN2at6native43_GLOBAL__N__9ae7fba5_10_SoftMax_cu_9f978f6322cunn_SoftMaxForwardRegIN3c104HalfEfS4_NS1_25LogSoftMaxForwardEpilogueElLi6EEEvPT1_PKT_T3_)
        /*0164*/ 	.short	0x0380
        /*0166*/ 	.short	0x0018


	//----- nvinfo : EIATTR_SW_WAR
	.align		4
.L_16123:
        /*0168*/ 	.byte	0x04, 0x36
        /*016a*/ 	.short	(.L_16125 - .L_16124)
.L_16124:
        /*016c*/ 	.word	0x00000008
.L_16125:


//--------------------- .nv.info._ZN2at6native43_GLOBAL__N__9ae7fba5_10_SoftMax_cu_9f978f6322cunn_SoftMaxForwardRegIN3c104HalfEfS4_NS1_25LogSoftMaxForwardEpilogueElLi5EEEvPT1_PKT_T3_ --------------------------
	.section	.nv.info._ZN2at6native43_GLOBAL__N__9ae7fba5_10_SoftMax_cu_9f978f6322cunn_SoftMaxForwardRegIN3c104HalfEfS4_NS1_25LogSoftMaxForwardEpilogueElLi5EEEvPT1_PKT_T3_,"",@"SHT_CUDA_INFO"
	.sectionflags	@""
	.align	4


	//----- nvinfo : EIATTR_CUDA_API_VERSION
	.align		4
        /*0000*/ 	.byte	0x04, 0x37
        /*0002*/ 	.short	(.L_16127 - .L_16126)
.L_16126:
        /*0004*/ 	.word	0x00000082


	//----- nvinfo : EIATTR_KPARAM_INFO
	.align		4
.L_16127:
        /*0008*/ 	.byte	0x04, 0x17
        /*000a*/ 	.short	(.L_16129 - .L_16128)
.L_16128:
        /*000c*/ 	.word	0x00000000
        /*0010*/ 	.short	0x0002
        /*0012*/ 	.short	0x0010
        /*0014*/ 	.byte	0x00, 0xf0, 0x21, 0x00


	//----- nvinfo : EIATTR_KPARAM_INFO
	.align		4
.L_16129:
        /*0018*/ 	.byte	0x04, 0x17
        /*001a*/ 	.short	(.L_16131 - .L_16130)
.L_16130:
        /*001c*/ 	.word	0x00000000
        /*0020*/ 	.short	0x0001
        /*0022*/ 	.short	0x0008
        /*0024*/ 	.byte	0x00, 0xf5, 0x21, 0x00


	//----- nvinfo : EIATTR_KPARAM_INFO
	.align		4
.L_16131:
        /*0028*/ 	.byte	0x04, 0x17
        /*002a*/ 	.short	(.L_16133 - .L_16132)
.L_16132:
        /*002c*/ 	.word	0x00000000
        /*0030*/ 	.short	0x0000
        /*0032*/ 	.short	0x0000
        /*0034*/ 	.byte	0x00, 0xf5, 0x21, 0x00


	//----- nvinfo : EIATTR_SPARSE_MMA_MASK
	.align		4
.L_16133:
        /*0038*/ 	.byte	0x03, 0x50
        /*003a*/ 	.short	0x0000


	//----- nvinfo : EIATTR_MAXREG_COUNT
	.align		4
        /*003c*/ 	.byte	0x03, 0x1b
        /*003e*/ 	.short	0x00ff


	//----- nvinfo : EIATTR_NUM_BARRIERS
	.align		4
        /*0040*/ 	.byte	0x02, 0x4c
        /*0042*/ 	.byte	0x01
	.zero		1


	//----- nvinfo : EIATTR_MERCURY_ISA_VERSION
	.align		4
        /*0044*/ 	.byte	0x03, 0x5f
        /*0046*/ 	.short	0x0101


	//----- nvinfo : EIATTR_COOP_GROUP_MASK_REGIDS
	.align		4
        /*0048*/ 	.byte	0x04, 0x29
        /*004a*/ 	.short	(.L_16135 - .L_16134)


	//   ....[0]....
.L_16134:
        /*004c*/ 	.word	0xffffffff


	//   ....[1]....
        /*0050*/ 	.word	0xffffffff


	//   ....[2]....
        /*0054*/ 	.word	0xffffffff


	//   ....[3]....
        /*0058*/ 	.word	0xffffffff


	//   ....[4]....
        /*005c*/ 	.word	0xffffffff


	//   ....[5]....
        /*0060*/ 	.word	0xffffffff


	//   ....[6]....
        /*0064*/ 	.word	0xffffffff


	//   ....[7]....
        /*0068*/ 	.word	0xffffffff


	//   ....[8]....
        /*006c*/ 	.word	0xffffffff


	//   ....[9]....
        /*0070*/ 	.word	0xffffffff


	//   ....[10]....
        /*0074*/ 	.word	0xffffffff


	//   ....[11]....
        /*0078*/ 	.word	0xffffffff


	//   ....[12]....
        /*007c*/ 	.word	0xffffffff


	//   ....[13]....
        /*0080*/ 	.word	0xffffffff


	//   ....[14]....
        /*0084*/ 	.word	0xffffffff


	//   ....[15]....
        /*0088*/ 	.word	0xffffffff


	//   ....[16]....
        /*008c*/ 	.word	0xffffffff


	//   ....[17]....
        /*0090*/ 	.word	0xffffffff


	//   ....[18]....
        /*0094*/ 	.word	0xffffffff


	//   ....[19]....
        /*0098*/ 	.word	0xffffffff


	//   ....[20]....
        /*009c*/ 	.word	0x05000015


	//   ....[21]....
        /*00a0*/ 	.word	0x05000015


	//   ....[22]....
        /*00a4*/ 	.word	0x05000015


	//   ....[23]....
        /*00a8*/ 	.word	0x05000015


	//   ....[24]....
        /*00ac*/ 	.word	0x05000015


	//   ....[25]....
        /*00b0*/ 	.word	0x05000015


	//   ....[26]....
        /*00b4*/ 	.word	0x05000015


	//   ....[27]....
        /*00b8*/ 	.word	0x05000015


	//   ....[28]....
        /*00bc*/ 	.word	0x05000015


	//   ....[29]....
        /*00c0*/ 	.word	0x05000015


	//----- nvinfo : EIATTR_COOP_GROUP_INSTR_OFFSETS
	.align		4
.L_16135:
        /*00c4*/ 	.byte	0x04, 0x28
        /*00c6*/ 	.short	(.L_16137 - .L_16136)


	//   ....[0]....
.L_16136:
        /*00c8*/ 	.word	0x00000490


	//   ....[1]....
        /*00cc*/ 	.word	0x000004c0


	//   ....[2]....
        /*00d0*/ 	.word	0x000004f0


	//   ....[3]....
        /*00d4*/ 	.word	0x00000520


	//   ....[4]....
        /*00d8*/ 	.word	0x00000550


	//   ....[5]....
        /*00dc*/ 	.word	0x00000650


	//   ....[6]....
        /*00e0*/ 	.word	0x00000680


	//   ....[7]....
        /*00e4*/ 	.word	0x000006b0


	//   ....[8]....
        /*00e8*/ 	.word	0x000006e0


	//   ....[9]....
        /*00ec*/ 	.word	0x00000710


	//   ....[10]....
        /*00f0*/ 	.word	0x000009b0


	//   ....[11]....
        /*00f4*/ 	.word	0x000009d0


	//   ....[12]....
        /*00f8*/ 	.word	0x000009f0


	//   ....[13]....
        /*00fc*/ 	.word	0x00000a10


	//   ....[14]....
        /*0100*/ 	.word	0x00000a30


	//   ....[15]....
        /*0104*/ 	.word	0x00000ad0


	//   ....[16]....
        /*0108*/ 	.word	0x00000af0


	//   ....[17]....
        /*010c*/ 	.word	0x00000b10


	//   ....[18]....
        /*0110*/ 	.word	0x00000b30


	//   ....[19]....
        /*0114*/ 	.word	0x00000b50


	//   ....[20]....
        /*0118*/ 	.word	0x00001090


	//   ....[21]....
        /*011c*/ 	.word	0x00001100


	//   ....[22]....
        /*0120*/ 	.word	0x00001170


	//   ....[23]....
        /*0124*/ 	.word	0x000011e0


	//   ....[24]....
        /*0128*/ 	.word	0x00001250


	//   ....[25]....
        /*012c*/ 	.word	0x000012d0


	//   ....[26]....
        /*0130*/ 	.word	0x00001330


	//   ....[27]....
        /*0134*/ 	.word	0x00001390


	//   ....[28]....
        /*0138*/ 	.word	0x000013f0


	//   ....[29]....
        /*013c*/ 	.word	0x00001450


	//----- nvinfo : EIATTR_VRC_CTA_INIT_COUNT
	.align		4
.L_16137:
        /*0140*/ 	.byte	0x02, 0x4a
	.zero		1
	.zero		1


	//----- nvinfo : EIATTR_EXIT_INSTR_OFFSETS
	.align		4
        /*0144*/ 	.byte	0x04, 0x1c
        /*0146*/ 	.short	(.L_16139 - .L_16138)


	//   ....[0]....
.L_16138:
        /*0148*/ 	.word	0x00000f70


	//   ....[1]....
        /*014c*/ 	.word	0x00001030


	//----- nvinfo : EIATTR_CRS_STACK_SIZE
	.align		4
.L_16139:
        /*0150*/ 	.byte	0x04, 0x1e
        /*0152*/ 	.short	(.L_16141 - .L_16140)
.L_16140:
        /*0154*/ 	.word	0x00000000


	//----- nvinfo : EIATTR_CBANK_PARAM_SIZE
	.align		4
.L_16141:
        /*0158*/ 	.byte	0x03, 0x19
        /*015a*/ 	.short	0x0018


	//----- nvinfo : EIATTR_PARAM_CBANK
	.align		4
        /*015c*/ 	.byte	0x04, 0x0a
        /*015e*/ 	.short	(.L_16143 - .L_16142)
	.align		4
.L_16142:
        /*0160*/ 	.word	index@(.nv.constant0._ZN2at6native43_GLOBAL__N__9ae7fba5_10_SoftMax_cu_9f978f6322cunn_SoftMaxForwardRegIN3c104HalfEfS4_NS1_25LogSoftMaxForwardEpilogueElLi5EEEvPT1_PKT_T3_)
        /*0164*/ 	.short	0x0380
        /*0166*/ 	.short	0x0018


	//----- nvinfo : EIATTR_SW_WAR
	.align		4
.L_16143:
        /*0168*/ 	.byte	0x04, 0x36
        /*016a*/ 	.short	(.L_16145 - .L_16144)
.L_16144:
        /*016c*/ 	.word	0x00000008
.L_16145:


//--------------------- .nv.info._ZN2at6native43_GLOBAL__N__9ae7fba5_10_SoftMax_cu_9f978f6322cunn_SoftMaxForwardRegIN3c104HalfEfS4_NS1_25LogSoftMaxForwardEpilogueElLi4EEEvPT1_PKT_T3_ --------------------------
	.section	.nv.info._ZN2at6native43_GLOBAL__N__9ae7fba5_10_SoftMax_cu_9f978f6322cunn_SoftMaxForwardRegIN3c104HalfEfS4_NS1_25LogSoftMaxForwardEpilogueElLi4EEEvPT1_PKT_T3_,"",@"SHT_CUDA_INFO"
	.sectionflags	@""
	.align	4


	//----- nvinfo : EIATTR_CUDA_API_VERSION
	.align		4
        /*0000*/ 	.byte	0x04, 0x37
        /*0002*/ 	.short	(.L_16147 - .L_16146)
.L_16146:
        /*0004*/ 	.word	0x00000082


	//----- nvinfo : EIATTR_KPARAM_INFO
	.align		4
.L_16147:
        /*0008*/ 	.byte	0x04, 0x17
        /*000a*/ 	.short	(.L_16149 - .L_16148)
.L_16148:
        /*000c*/ 	.word	0x00000000
        /*0010*/ 	.short	0x0002
        /*0012*/ 	.short	0x0010
        /*0014*/ 	.byte	0x00, 0xf0, 0x21, 0x00


	//----- nvinfo : EIATTR_KPARAM_INFO
	.align		4
.L_16149:
        /*0018*/ 	.byte	0x04, 0x17
        /*001a*/ 	.short	(.L_16151 - .L_16150)
.L_16150:
        /*001c*/ 	.word	0x00000000
        /*0020*/ 	.short	0x0001
        /*0022*/ 	.short	0x0008
        /*0024*/ 	.byte	0x00, 0xf5, 0x21, 0x00


	//----- nvinfo : EIATTR_KPARAM_INFO
	.align		4
.L_16151:
        /*0028*/ 	.byte	0x04, 0x17
        /*002a*/ 	.short	(.L_16153 - .L_16152)
.L_16152:
        /*002c*/ 	.word	0x00000000
        /*0030*/ 	.short	0x0000
        /*0032*/ 	.short	0x0000
        /*0034*/ 	.byte	0x00, 0xf5, 0x21, 0x00


	//----- nvinfo : EIATTR_SPARSE_MMA_MASK
	.align		4
.L_16153:
        /*0038*/ 	.byte	0x03, 0x50
        /*003a*/ 	.short	0x0000


	//----- nvinfo : EIATTR_MAXREG_COUNT
	.align		4
        /*003c*/ 	.byte	0x03, 0x1b
        /*003e*/ 	.short	0x00ff


	//----- nvinfo : EIATTR_NUM_BARRIERS
	.align		4
        /*0040*/ 	.byte	0x02, 0x4c
        /*0042*/ 	.byte	0x01
	.zero		1


	//----- nvinfo : EIATTR_MERCURY_ISA_VERSION
	.align		4
        /*0044*/ 	.byte	0x03, 0x5f
        /*0046*/ 	.short	0x0101


	//----- nvinfo : EIATTR_COOP_GROUP_MASK_REGIDS
	.align		4
        /*0048*/ 	.byte	0x04, 0x29
        /*004a*/ 	.short	(.L_16155 - .L_16154)


	//   ....[0]....
.L_16154:
        /*004c*/ 	.word	0xffffffff


	//   ....[1]....
        /*0050*/ 	.word	0xffffffff


	//   ....[2]....
        /*0054*/ 	.word	0xffffffff


	//   ....[3]....
        /*0058*/ 	.word	0xffffffff


	//   ....[4]....
        /*005c*/ 	.word	0xffffffff


	//   ....[5]....
        /*0060*/ 	.word	0xffffffff


	//   ....[6]....
        /*0064*/ 	.word	0xffffffff


	//   ....[7]....
        /*0068*/ 	.word	0xffffffff


	//   ....[8]....
        /*006c*/ 	.word	0xffffffff


	//   ....[9]....
        /*0070*/ 	.word	0xffffffff


	//   ....[10]....
        /*0074*/ 	.word	0xffffffff


	//   ....[11]....
        /*0078*/ 	.word	0xffffffff


	//   ....[12]....
        /*007c*/ 	.word	0xffffffff


	//   ....[13]....
        /*0080*/ 	.word	0xffffffff


	//   ....[14]....
        /*0084*/ 	.word	0xffffffff


	//   ....[15]....
        /*0088*/ 	.word	0xffffffff


	//   ....[16]....
        /*008c*/ 	.word	0xffffffff


	//   ....[17]....
        /*0090*/ 	.word	0xffffffff


	//   ....[18]....
        /*0094*/ 	.word	0xffffffff


	//   ....[19]....
        /*0098*/ 	.word	0xffffffff


	//   ....[20]....
        /*009c*/ 	.word	0x05000012


	//   ....[21]....
        /*00a0*/ 	.word	0x05000012


	//   ....[22]....
        /*00a4*/ 	.word	0x05000012


	//   ....[23]....
        /*00a8*/ 	.word	0x05000012


	//   ....[24]....
        /*00ac*/ 	.word	0x05000012


	//   ....[25]....
        /*00b0*/ 	.word	0x05000012


	//   ....[26]....
        /*00b4*/ 	.word	0x05000012


	//   ....[27]....
        /*00b8*/ 	.word	0x05000012


	//   ....[28]....
        /*00bc*/ 	.word	0x05000012


	//   ....[29]....
        /*00c0*/ 	.word	0x05000012


	//----- nvinfo : EIATTR_COOP_GROUP_INSTR_OFFSETS
	.align		4
.L_16155:
        /*00c4*/ 	.byte	0x04, 0x28
        /*00c6*/ 	.short	(.L_16157 - .L_16156)


	//   ....[0]....
.L_16156:
        /*00c8*/ 	.word	0x000003b0


	//   ....[1]....
        /*00cc*/ 	.word	0x000003e0


	//   ....[2]....
        /*00d0*/ 	.word	0x00000410


	//   ....[3]....
        /*00d4*/ 	.word	0x00000440


	//   ....[4]....
        /*00d8*/ 	.word	0x00000470


	//   ....[5]....
        /*00dc*/ 	.word	0x00000580


	//   ....[6]....
        /*00e0*/ 	.word	0x000005b0


	//   ....[7]....
        /*00e4*/ 	.word	0x000005e0


	//   ....[8]....
        /*00e8*/ 	.word	0x00000610


	//   ....[9]....
        /*00ec*/ 	.word	0x00000640


	//   ....[10]....
        /*00f0*/ 	.word	0x00000890


	//   ....[11]....
        /*00f4*/ 	.word	0x000008b0


	//   ....[12]....
        /*00f8*/ 	.word	0x000008d0


	//   ....[13]....
        /*00fc*/ 	.word	0x000008f0


	//   ....[14]....
        /*0100*/ 	.word	0x00000910


	//   ....[15]....
        /*0104*/ 	.word	0x000009a0


	//   ....[16]....
        /*0108*/ 	.word	0x000009c0


	//   ....[17]....
        /*010c*/ 	.word	0x000009e0


	//   ....[18]....
        /*0110*/ 	.word	0x00000a00


	//   ....[19]....
        /*0114*/ 	.word	0x00000a20


	//   ....[20]....
        /*0118*/ 	.word	0x00000e70


	//   ....[21]....
        /*011c*/ 	.word	0x00000ee0


	//   ....[22]....
        /*0120*/ 	.word	0x00000f50


	//   ....[23]....
        /*0124*/ 	.word	0x00000fc0


	//   ....[24]....
        /*0128*/ 	.word	0x00001030


	//   ....[25]....
        /*012c*/ 	.word	0x000010b0


	//   ....[26]....
        /*0130*/ 	.word	0x00001110


	//   ....[27]....
        /*0134*/ 	.word	0x00001170


	//   ....[28]....
        /*0138*/ 	.word	0x000011d0


	//   ....[29]....
        /*013c*/ 	.word	0x00001230


	//----- nvinfo : EIATTR_VRC_CTA_INIT_COUNT
	.align		4
.L_16157:
        /*0140*/ 	.byte	0x02, 0x4a
	.zero		1
	.zero		1


	//----- nvinfo : EIATTR_EXIT_INSTR_OFFSETS
	.align		4
        /*0144*/ 	.byte	0x04, 0x1c
        /*0146*/ 	.short	(.L_16159 - .L_16158)


	//   ....[0]....
.L_16158:
        /*0148*/ 	.word	0x00000d50


	//   ....[1]....
        /*014c*/ 	.word	0x00000e10


	//----- nvinfo : EIATTR_CRS_STACK_SIZE
	.align		4
.L_16159:
        /*0150*/ 	.byte	0x04, 0x1e
        /*0152*/ 	.short	(.L_16161 - .L_16160)
.L_16160:
        /*0154*/ 	.word	0x00000000


	//----- nvinfo : EIATTR_CBANK_PARAM_SIZE
	.align		4
.L_16161:
        /*0158*/ 	.byte	0x03, 0x19
        /*015a*/ 	.short	0x0018


	//----- nvinfo : EIATTR_PARAM_CBANK
	.align		4
        /*015c*/ 	.byte	0x04, 0x0a
        /*015e*/ 	.short	(.L_16163 - .L_16162)
	.align		4
.L_16162:
        /*0160*/ 	.word	index@(.nv.constant0._ZN2at6native43_GLOBAL__N__9ae7fba5_10_SoftMax_cu_9f978f6322cunn_SoftMaxForwardRegIN3c104HalfEfS4_NS1_25LogSoftMaxForwardEpilogueElLi4EEEvPT1_PKT_T3_)
        /*0164*/ 	.short	0x0380
        /*0166*/ 	.short	0x0018


	//----- nvinfo : EIATTR_SW_WAR
	.align		4
.L_16163:
        /*0168*/ 	.byte	0x04, 0x36
        /*016a*/ 	.short	(.L_16165 - .L_16164)
.L_16164:
        /*016c*/ 	.word	0x00000008
.L_16165:


//--------------------- .nv.info._ZN2at6native43_GLOBAL__N__9ae7fba5_10_SoftMax_cu_9f978f6322cunn_SoftMaxForwardRegIN3c104HalfEfS4_NS1_25LogSoftMaxForwardEpilogueElLi3EEEvPT1_PKT_T3_ --------------------------
	.section	.nv.info._ZN2at6native43_GLOBAL__N__9ae7fba5_10_SoftMax_cu_9f978f6322cunn_SoftMaxForwardRegIN3c104HalfEfS4_NS1_25LogSoftMaxForwardEpilogueElLi3EEEvPT1_PKT_T3_,"",@"SHT_CUDA_INFO"
	.sectionflags	@""
	.align	4


	//----- nvinfo : EIATTR_CUDA_API_VERSION
	.align		4
        /*0000*/ 	.byte	0x04, 0x37
        /*0002*/ 	.short	(.L_16167 - .L_16166)
.L_16166:
        /*0004*/ 	.word	0x00000082


	//----- nvinfo : EIATTR_KPARAM_INFO
	.align		4
.L_16167:
        /*0008*/ 	.byte	0x04, 0x17
        /*000a*/ 	.short	(.L_16169 - .L_16168)
.L_16168:
        /*000c*/ 	.word	0x00000000
        /*0010*/ 	.short	0x0002
        /*0012*/ 	.short	0x0010
        /*0014*/ 	.byte	0x00, 0xf0, 0x21, 0x00


	//----- nvinfo : EIATTR_KPARAM_INFO
	.align		4
.L_16169:
        /*0018*/ 	.byte	0x04, 0x17
        /*001a*/ 	.short	(.L_16171 - .L_16170)
.L_16170:
        /*001c*/ 	.word	0x00000000
        /*0020*/ 	.short	0x0001
        /*0022*/ 	.short	0x0008
        /*0024*/ 	.byte	0x00, 0xf5, 0x21, 0x00


	//----- nvinfo : EIATTR_KPARAM_INFO
	.align		4
.L_16171:
        /*0028*/ 	.byte	0x04, 0x17
        /*002a*/ 	.short	(.L_16173 - .L_16172)
.L_16172:
        /*002c*/ 	.word	0x00000000
        /*0030*/ 	.short	0x0000
        /*0032*/ 	.short	0x0000
        /*0034*/ 	.byte	0x00, 0xf5, 0x21, 0x00


	//----- nvinfo : EIATTR_SPARSE_MMA_MASK
	.align		4
.L_16173:
        /*0038*/ 	.byte	0x03, 0x50
        /*003a*/ 	.short	0x0000


	//----- nvinfo : EIATTR_MAXREG_COUNT
	.align		4
        /*003c*/ 	.byte	0x03, 0x1b
        /*003e*/ 	.short	0x00ff


	//----- nvinfo : EIATTR_NUM_BARRIERS
	.align		4
        /*0040*/ 	.byte	0x02, 0x4c
        /*0042*/ 	.byte	0x01
	.zero		1


	//----- nvinfo : EIATTR_MERCURY_ISA_VERSION
	.align		4
        /*0044*/ 	.byte	0x03, 0x5f
        /*0046*/ 	.short	0x0101


	//----- nvinfo : EIATTR_COOP_GROUP_MASK_REGIDS
	.align		4
        /*0048*/ 	.byte	0x04, 0x29
        /*004a*/ 	.short	(.L_16175 - .L_16174)


	//   ....[0]....
.L_16174:
        /*004c*/ 	.word	0xffffffff


	//   ....[1]....
        /*0050*/ 	.word	0xffffffff


	//   ....[2]....
        /*0054*/ 	.word	0xffffffff


	//   ....[3]....
        /*0058*/ 	.word	0xffffffff


	//   ....[4]....
        /*005c*/ 	.word	0xffffffff


	//   ....[5]....
        /*0060*/ 	.word	0xffffffff


	//   ....[6]....
        /*0064*/ 	.word	0xffffffff


	//   ....[7]....
        /*0068*/ 	.word	0xffffffff


	//   ....[8]....
        /*006c*/ 	.word	0xffffffff


	//   ....[9]....
        /*0070*/ 	.word	0xffffffff


	//   ....[10]....
        /*0074*/ 	.word	0xffffffff


	//   ....[11]....
        /*0078*/ 	.word	0xffffffff


	//   ....[12]....
        /*007c*/ 	.word	0xffffffff


	//   ....[13]....
        /*0080*/ 	.word	0xffffffff


	//   ....[14]....
        /*0084*/ 	.word	0xffffffff


	//   ....[15]....
        /*0088*/ 	.word	0xffffffff


	//   ....[16]....
        /*008c*/ 	.word	0xffffffff


	//   ....[17]....
        /*0090*/ 	.word	0xffffffff


	//   ....[18]....
        /*0094*/ 	.word	0xffffffff


	//   ....[19]....
        /*0098*/ 	.word	0xffffffff


	//   ....[20]....
        /*009c*/ 	.word	0x05000012


	//   ....[21]....
        /*00a0*/ 	.word	0x05000012


	//   ....[22]....
        /*00a4*/ 	.word	0x05000012


	//   ....[23]....
        /*00a8*/ 	.word	0x05000012


	//   ....[24]....
        /*00ac*/ 	.word	0x05000012


	//   ....[25]....
        /*00b0*/ 	.word	0x05000012


	//   ....[26]....
        /*00b4*/ 	.word	0x05000012


	//   ....[27]....
        /*00b8*/ 	.word	0x05000012


	//   ....[28]....
        /*00bc*/ 	.word	0x05000012


	//   ....[29]....
        /*00c0*/ 	.word	0x05000012


	//----- nvinfo : EIATTR_COOP_GROUP_INSTR_OFFSETS
	.align		4
.L_16175:
        /*00c4*/ 	.byte	0x04, 0x28
        /*00c6*/ 	.short	(.L_16177 - .L_16176)


	//   ....[0]....
.L_16176:
        /*00c8*/ 	.word	0x000002f0


	//   ....[1]....
        /*00cc*/ 	.word	0x00000320


	//   ....[2]....
        /*00d0*/ 	.word	0x00000350


	//   ....[3]....
        /*00d4*/ 	.word	0x00000380


	//   ....[4]....
        /*00d8*/ 	.word	0x000003b0


	//   ....[5]....
        /*00dc*/ 	.word	0x000004b0


	//   ....[6]....
        /*00e0*/ 	.word	0x000004e0


	//   ....[7]....
        /*00e4*/ 	.word	0x00000510


	//   ....[8]....
        /*00e8*/ 	.word	0x00000540


	//   ....[9]....
        /*00ec*/ 	.word	0x00000570


	//   ....[10]....
        /*00f0*/ 	.word	0x00000730


	//   ....[11]....
        /*00f4*/ 	.word	0x00000750


	//   ....[12]....
        /*00f8*/ 	.word	0x00000770


	//   ....[13]....
        /*00fc*/ 	.word	0x00000790


	//   ....[14]....
        /*0100*/ 	.word	0x000007b0


	//   ....[15]....
        /*0104*/ 	.word	0x00000840


	//   ....[16]....
        /*0108*/ 	.word	0x00000860


	//   ....[17]....
        /*010c*/ 	.word	0x00000880


	//   ....[18]....
        /*0110*/ 	.word	0x000008a0


	//   ....[19]....
        /*0114*/ 	.word	0x000008c0


	//   ....[20]....
        /*0118*/ 	.word	0x00000c20


	//   ....[21]....
        /*011c*/ 	.word	0x00000ca0


	//   ....[22]....
        /*0120*/ 	.word	0x00000d20


	//   ....[23]....
        /*0124*/ 	.word	0x00000da0


	//   ....[24]....
        /*0128*/ 	.word	0x00000e20


	//   ....[25]....
        /*012c*/ 	.word	0x00000ea0


	//   ....[26]....
        /*0130*/ 	.word	0x00000f10


	//   ....[27]....
        /*0134*/ 	.word	0x00000f80


	//   ....[28]....
        /*0138*/ 	.word	0x00000ff0


	//   ....[29]....
        /*013c*/ 	.word	0x00001060


	//----- nvinfo : EIATTR_VRC_CTA_INIT_COUNT
	.align		4
.L_16177:
        /*0140*/ 	.byte	0x02, 0x4a
	.zero		1
	.zero		1


	//----- nvinfo : EIATTR_EXIT_INSTR_OFFSETS
	.align		4
        /*0144*/ 	.byte	0x04, 0x1c
        /*0146*/ 	.short	(.L_16179 - .L_16178)


	//   ....[0]....
.L_16178:
        /*0148*/ 	.word	0x00000b00


	//   ....[1]....
        /*014c*/ 	.word	0x00000bc0


	//----- nvinfo : EIATTR_CRS_STACK_SIZE
	.align		4
.L_16179:
        /*0150*/ 	.byte	0x04, 0x1e
        /*0152*/ 	.short	(.L_16181 - .L_16180)
.L_16180:
        /*0154*/ 	.word	0x00000000


	//----- nvinfo : EIATTR_CBANK_PARAM_SIZE
	.align		4
.L_16181:
        /*0158*/ 	.byte	0x03, 0x19
        /*015a*/ 	.short	0x0018


	//----- nvinfo : EIATTR_PARAM_CBANK
	.align		4
        /*015c*/ 	.byte	0x04, 0x0a
        /*015e*/ 	.short	(.L_16183 - .L_16182)
	.align		4
.L_16182:
        /*0160*/ 	.word	index@(.nv.constant0._ZN2at6native43_GLOBAL__N__9ae7fba5_10_SoftMax_cu_9f978f6322cunn_SoftMaxForwardRegIN3c104HalfEfS4_NS1_25LogSoftMaxForwardEpilogueElLi3EEEvPT1_PKT_T3_)
        /*0164*/ 	.short	0x0380
        /*0166*/ 	.short	0x0018


	//----- nvinfo : EIATTR_SW_WAR
	.align		4
.L_16183:
        /*0168*/ 	.byte	0x04, 0x36
        /*016a*/ 	.short	(.L_16185 - .L_16184)
.L_16184:
        /*016c*/ 	.word	0x00000008
.L_16185:


//--------------------- .nv.info._ZN2at6native43_GLOBAL__N__9ae7fba5_10_SoftMax_cu_9f978f6322cunn_SoftMaxForwardRegIN3c104HalfEfS4_NS1_25LogSoftMaxForwardEpilogueElLi2EEEvPT1_PKT_T3_ --------------------------
	.section	.nv.info._ZN2at6native43_GLOBAL__N__9ae7fba5_10_SoftMax_cu_9f978f6322cunn_SoftMaxForwardRegIN3c104HalfEfS4_NS1_25LogSoftMaxForwardEpilogueElLi2EEEvPT1_PKT_T3_,"",@"SHT_CUDA_INFO"
	.sectionflags	@""
	.align	4


	//----- nvinfo : EIATTR_CUDA_API_VERSION
	.align		4
        /*0000*/ 	.byte	0x04, 0x37
        /*0002*/ 	.short	(.L_16187 - .L_16186)
.L_16186:
        /*0004*/ 	.word	0x00000082


	//----- nvinfo : EIATTR_KPARAM_INFO
	.align		4
.L_16187:
        /*0008*/ 	.byte	0x04, 0x17
        /*000a*/ 	.short	(.L_16189 - .L_16188)
.L_16188:
        /*000c*/ 	.word	0x00000000
        /*0010*/ 	.short	0x0002
        /*0012*/ 	.short	0x0010
        /*0014*/ 	.byte	0x00, 0xf0, 0x21, 0x00


	//----- nvinfo : EIATTR_KPARAM_INFO
	.align		4
.L_16189:
        /*0018*/ 	.byte	0x04, 0x17
        /*001a*/ 	.short	(.L_16191 - .L_16190)
.L_16190:
        /*001c*/ 	.word	0x00000000
        /*0020*/ 	.short	0x0001
        /*0022*/ 	.short	0x0008
        /*0024*/ 	.byte	0x00, 0xf5, 0x21, 0x00


	//----- nvinfo : EIATTR_KPARAM_INFO
	.align		4
.L_16191:
        /*0028*/ 	.byte	0x04, 0x17
        /*002a*/ 	.short	(.L_16193 - .L_16192)
.L_16192:
        /*002c*/ 	.word	0x00000000
        /*0030*/ 	.short	0x0000
        /*0032*/ 	.short	0x0000
        /*0034*/ 	.byte	0x00, 0xf5, 0x21, 0x00


	//----- nvinfo : EIATTR_SPARSE_MMA_MASK
	.align		4
.L_16193:
        /*0038*/ 	.byte	0x03, 0x50
        /*003a*/ 	.short	0x0000


	//----- nvinfo : EIATTR_MAXREG_COUNT
	.align		4
        /*003c*/ 	.byte	0x03, 0x1b
        /*003e*/ 	.short	0x00ff


	//----- nvinfo : EIATTR_NUM_BARRIERS
	.align		4
        /*0040*/ 	.byte	0x02, 0x4c
        /*0042*/ 	.byte	0x01
	.zero		1


	//----- nvinfo : EIATTR_MERCURY_ISA_VERSION
	.align		4
        /*0044*/ 	.byte	0x03, 0x5f
        /*0046*/ 	.short	0x0101


	//----- nvinfo : EIATTR_COOP_GROUP_MASK_REGIDS
	.align		4
        /*0048*/ 	.byte	0x04, 0x29
        /*004a*/ 	.short	(.L_16195 - .L_16194)


	//   ....[0]....
.L_16194:
        /*004c*/ 	.word	0xffffffff


	//   ....[1]....
        /*0050*/ 	.word	0xffffffff


	//   ....[2]....
        /*0054*/ 	.word	0xffffffff


	//   ....[3]....
        /*0058*/ 	.word	0xffffffff


	//   ....[4]....
        /*005c*/ 	.word	0xffffffff


	//   ....[5]....
        /*0060*/ 	.word	0xffffffff


	//   ....[6]....
        /*0064*/ 	.word	0xffffffff


	//   ....[7]....
        /*0068*/ 	.word	0xffffffff


	//   ....[8]....
        /*006c*/ 	.word	0xffffffff


	//   ....[9]....
        /*0070*/ 	.word	0xffffffff


	//   ....[10]....
        /*0074*/ 	.word	0xffffffff


	//   ....[11]....
        /*0078*/ 	.word	0xffffffff


	//   ....[12]....
        /*007c*/ 	.word	0xffffffff


	//   ....[13]....
        /*0080*/ 	.word	0xffffffff


	//   ....[14]....
        /*0084*/ 	.word	0xffffffff


	//   ....[15]....
        /*0088*/ 	.word	0xffffffff


	//   ....[16]....
        /*008c*/ 	.word	0xffffffff


	//   ....[17]....
        /*0090*/ 	.word	0xffffffff


	//   ....[18]....
        /*0094*/ 	.word	0xffffffff


	//   ....[19]....
        /*0098*/ 	.word	0xffffffff


	//   ....[20]....
        /*009c*/ 	.word	0x05000012


	//   ....[21]....
        /*00a0*/ 	.word	0x05000012


	//   ....[22]....
        /*00a4*/ 	.word	0x05000012


	//   ....[23]....
        /*00a8*/ 	.word	0x05000012


	//   ....[24]....
        /*00ac*/ 	.word	0x05000012


	//   ....[25]....
        /*00b0*/ 	.word	0x05000012


	//   ....[26]....
        /*00b4*/ 	.word	0x05000012


	//   ....[27]....
        /*00b8*/ 	.word	0x05000012


	//   ....[28]....
        /*00bc*/ 	.word	0x05000012


	//   ....[29]....
        /*00c0*/ 	.word	0x05000012


	//----- nvinfo : EIATTR_COOP_GROUP_INSTR_OFFSETS
	.align		4
.L_16195:
        /*00c4*/ 	.byte	0x04, 0x28
        /*00c6*/ 	.short	(.L_16197 - .L_16196)


	//   ....[0]....
.L_16196:
        /*00c8*/ 	.word	0x00000240


	//   ....[1]....
        /*00cc*/ 	.word	0x00000270


	//   ....[2]....
        /*00d0*/ 	.word	0x000002a0


	//   ....[3]....
        /*00d4*/ 	.word	0x000002d0


	//   ....[4]....
        /*00d8*/ 	.word	0x00000300


	//   ....[5]....
        /*00dc*/ 	.word	0x000003f0


	//   ....[6]....
        /*00e0*/ 	.word	0x00000420


	//   ....[7]....
        /*00e4*/ 	.word	0x00000450


	//   ....[8]....
        /*00e8*/ 	.word	0x00000480


	//   ....[9]....
        /*00ec*/ 	.word	0x000004b0


	//   ....[10]....
        /*00f0*/ 	.word	0x00000620


	//   ....[11]....
        /*00f4*/ 	.word	0x00000640


	//   ....[12]....
        /*00f8*/ 	.word	0x00000660


	//   ....[13]....
        /*00fc*/ 	.word	0x00000680


	//   ....[14]....
        /*0100*/ 	.word	0x000006a0


	//   ....[15]....
        /*0104*/ 	.word	0x00000730


	//   ....[16]....
        /*0108*/ 	.word	0x00000750


	//   ....[17]....
        /*010c*/ 	.word	0x00000770


	//   ....[18]....
        /*0110*/ 	.word	0x00000790


	//   ....[19]....
        /*0114*/ 	.word	0x000007b0


	//   ....[20]....
        /*0118*/ 	.word	0x00000a30


	//   ....[21]....
        /*011c*/ 	.word	0x00000ab0


	//   ....[22]....
        /*0120*/ 	.word	0x00000b30


	//   ....[23]....
        /*0124*/ 	.word	0x00000bb0


	//   ....[24]....
        /*0128*/ 	.word	0x00000c30


	//   ....[25]....
        /*012c*/ 	.word	0x00000cb0


	//   ....[26]....
        /*0130*/ 	.word	0x00000d20


	//   ....[27]....
        /*0134*/ 	.word	0x00000d90


	//   ....[28]....
        /*0138*/ 	.word	0x00000e00


	//   ....[29]....
        /*013c*/ 	.word	0x00000e70


	//----- nvinfo : EIATTR_VRC_CTA_INIT_COUNT
	.align		4
.L_16197:
        /*0140*/ 	.byte	0x02, 0x4a
	.zero		1
	.zero		1


	//----- nvinfo : EIATTR_EXIT_INSTR_OFFSETS
	.align		4
        /*0144*/ 	.byte	0x04, 0x1c
        /*0146*/ 	.short	(.L_16199 - .L_16198)


	//   ....[0]....
.L_16198:
        /*0148*/ 	.word	0x00000910


	//   ....[1]....
        /*014c*/ 	.word	0x000009d0


	//----- nvinfo : EIATTR_CRS_STACK_SIZE
	.align		4
.L_16199:
        /*0150*/ 	.byte	0x04, 0x1e
        /*0152*/ 	.short	(.L_16201 - .L_16200)
.L_16200:
        /*0154*/ 	.word	0x00000000


	//----- nvinfo : EIATTR_CBANK_PARAM_SIZE
	.align		4
.L_16201:
        /*0158*/ 	.byte	0x03, 0x19
        /*015a*/ 	.short	0x0018


	//----- nvinfo : EIATTR_PARAM_CBANK
	.align		4
        /*015c*/ 	.byte	0x04, 0x0a
        /*015e*/ 	.short	(.L_16203 - .L_16202)
	.align		4
.L_16202:
        /*0160*/ 	.word	index@(.nv.constant0._ZN2at6native43_GLOBAL__N__9ae7fba5_10_SoftMax_cu_9f978f6322cunn_SoftMaxForwardRegIN3c104HalfEfS4_NS1_25LogSoftMaxForwardEpilogueElLi2EEEvPT1_PKT_T3_)
        /*0164*/ 	.short	0x0380
        /*0166*/ 	.short	0x0018


	//----- nvinfo : EIATTR_SW_WAR
	.align		4
.L_16203:
        /*0168*/ 	.byte	0x04, 0x36
        /*016a*/ 	.short	(.L_16205 - .L_16204)
.L_16204:
        /*016c*/ 	.word	0x00000008
.L_16205:


//--------------------- .nv.info._ZN2at6native43_GLOBAL__N__9ae7fba5_10_SoftMax_cu_9f978f6322cunn_SoftMaxForwardRegIN3c104HalfEfS4_NS1_25LogSoftMaxForwardEpilogueElLi1EEEvPT1_PKT_T3_ --------------------------
	.section	.nv.info._ZN2at6native43_GLOBAL__N__9ae7fba5_10_SoftMax_cu_9f978f6322cunn_SoftMaxForwardRegIN3c104HalfEfS4_NS1_25LogSoftMaxForwardEpilogueElLi1EEEvPT1_PKT_T3_,"",@"SHT_CUDA_INFO"
	.sectionflags	@""
	.align	4


	//----- nvinfo : EIATTR_CUDA_API_VERSION
	.align		4
        /*0000*/ 	.byte	0x04, 0x37
        /*0002*/ 	.short	(.L_16207 - .L_16206)
.L_16206:
        /*0004*/ 	.word	0x00000082


	//----- nvinfo : EIATTR_KPARAM_INFO
	.align		4
.L_16207:
        /*0008*/ 	.byte	0x04, 0x17
        /*000a*/ 	.short	(.L_16209 - .L_16208)
.L_16208:
        /*000c*/ 	.word	0x00000000
        /*0010*/ 	.short	0x0002
        /*0012*/ 	.short	0x0010
        /*0014*/ 	.byte	0x00, 0xf0, 0x21, 0x00


	//----- nvinfo : EIATTR_KPARAM_INFO
	.align		4
.L_16209:
        /*0018*/ 	.byte	0x04, 0x17
        /*001a*/ 	.short	(.L_16211 - .L_16210)
.L_16210:
        /*001c*/ 	.word	0x00000000
        /*0020*/ 	.short	0x0001
        /*0022*/ 	.short	0x0008
        /*0024*/ 	.byte	0x00, 0xf5, 0x21, 0x00


	//----- nvinfo : EIATTR_KPARAM_INFO
	.align		4
.L_16211:
        /*0028*/ 	.byte	0x04, 0x17
        /*002a*/ 	.short	(.L_16213 - .L_16212)
.L_16212:
        /*002c*/ 	.word	0x00000000
        /*0030*/ 	.short	0x0000
        /*0032*/ 	.short	0x0000
        /*0034*/ 	.byte	0x00, 0xf5, 0x21, 0x00


	//----- nvinfo : EIATTR_SPARSE_MMA_MASK
	.align		4
.L_16213:
        /*0038*/ 	.byte	0x03, 0x50
        /*003a*/ 	.short	0x0000


	//----- nvinfo : EIATTR_MAXREG_COUNT
	.align		4
        /*003c*/ 	.byte	0x03, 0x1b
        /*003e*/ 	.short	0x00ff


	//----- nvinfo : EIATTR_NUM_BARRIERS
	.align		4
        /*0040*/ 	.byte	0x02, 0x4c
        /*0042*/ 	.byte	0x01
	.zero		1


	//----- nvinfo : EIATTR_MERCURY_ISA_VERSION
	.align		4
        /*0044*/ 	.byte	0x03, 0x5f
        /*0046*/ 	.short	0x0101


	//----- nvinfo : EIATTR_COOP_GROUP_MASK_REGIDS
	.align		4
        /*0048*/ 	.byte	0x04, 0x29
        /*004a*/ 	.short	(.L_16215 - .L_16214)


	//   ....[0]....
.L_16214:
        /*004c*/ 	.word	0xffffffff


	//   ....[1]....
        /*0050*/ 	.word	0xffffffff


	//   ....[2]....
        /*0054*/ 	.word	0xffffffff


	//   ....[3]....
        /*0058*/ 	.word	0xffffffff


	//   ....[4]....
        /*005c*/ 	.word	0xffffffff


	//   ....[5]....
        /*0060*/ 	.word	0xffffffff


	//   ....[6]....
        /*0064*/ 	.word	0xffffffff


	//   ....[7]....
        /*0068*/ 	.word	0xffffffff


	//   ....[8]....
        /*006c*/ 	.word	0xffffffff


	//   ....[9]....
        /*0070*/ 	.word	0xffffffff


	//   ....[10]....
        /*0074*/ 	.word	0xffffffff


	//   ....[11]....
        /*0078*/ 	.word	0xffffffff


	//   ....[12]....
        /*007c*/ 	.word	0xffffffff


	//   ....[13]....
        /*0080*/ 	.word	0xffffffff


	//   ....[14]....
        /*0084*/ 	.word	0xffffffff


	//   ....[15]....
        /*0088*/ 	.word	0xffffffff


	//   ....[16]....
        /*008c*/ 	.word	0xffffffff


	//   ....[17]....
        /*0090*/ 	.word	0xffffffff


	//   ....[18]....
        /*0094*/ 	.word	0xffffffff


	//   ....[19]....
        /*0098*/ 	.word	0xffffffff


	//   ....[20]....
        /*009c*/ 	.word	0x0500000f


	//   ....[21]....
        /*00a0*/ 	.word	0x0500000f


	//   ....[22]....
        /*00a4*/ 	.word	0x0500000f


	//   ....[23]....
        /*00a8*/ 	.word	0x0500000f


	//   ....[24]....
        /*00ac*/ 	.word	0x0500000f


	//   ....[25]....
        /*00b0*/ 	.word	0x0500000f


	//   ....[26]....
        /*00b4*/ 	.word	0x0500000f


	//   ....[27]....
        /*00b8*/ 	.word	0x0500000f


	//   ....[28]....
        /*00bc*/ 	.word	0x0500000f


	//   ....[29]....
        /*00c0*/ 	.word	0x0500000f


	//----- nvinfo : EIATTR_COOP_GROUP_INSTR_OFFSETS
	.align		4
.L_16215:
        /*00c4*/ 	.byte	0x04, 0x28
        /*00c6*/ 	.short	(.L_16217 - .L_16216)


	//   ....[0]....
.L_16216:
        /*00c8*/ 	.word	0x00000170


	//   ....[1]....
        /*00cc*/ 	.word	0x000001b0


	//   ....[2]....
        /*00d0*/ 	.word	0x000001f0


	//   ....[3]....
        /*00d4*/ 	.word	0x00000230


	//   ....[4]....
        /*00d8*/ 	.word	0x00000270


	//   ....[5]....
        /*00dc*/ 	.word	0x00000330


	//   ....[6]....
        /*00e0*/ 	.word	0x00000360


	//   ....[7]....
        /*00e4*/ 	.word	0x00000390


	//   ....[8]....
        /*00e8*/ 	.word	0x000003c0


	//   ....[9]....
        /*00ec*/ 	.word	0x000003f0


	//   ....[10]....
        /*00f0*/ 	.word	0x00000510


	//   ....[11]....
        /*00f4*/ 	.word	0x00000530


	//   ....[12]....
        /*00f8*/ 	.word	0x00000550


	//   ....[13]....
        /*00fc*/ 	.word	0x00000570


	//   ....[14]....
        /*0100*/ 	.word	0x00000590


	//   ....[15]....
        /*0104*/ 	.word	0x00000620


	//   ....[16]....
        /*0108*/ 	.word	0x00000640


	//   ....[17]....
        /*010c*/ 	.word	0x00000660


	//   ....[18]....
        /*0110*/ 	.word	0x00000680


	//   ....[19]....
        /*0114*/ 	.word	0x000006a0


	//   ....[20]....
        /*0118*/ 	.word	0x00000840


	//   ....[21]....
        /*011c*/ 	.word	0x000008c0


	//   ....[22]....
        /*0120*/ 	.word	0x00000940


	//   ....[23]....
        /*0124*/ 	.word	0x000009c0


	//   ....[24]....
        /*0128*/ 	.word	0x00000a40


	//   ....[25]....
        /*012c*/ 	.word	0x00000ac0


	//   ....[26]....
        /*0130*/ 	.word	0x00000b30


	//   ....[27]....
        /*0134*/ 	.word	0x00000ba0


	//   ....[28]....
        /*0138*/ 	.word	0x00000c10


	//   ....[29]....
        /*013c*/ 	.word	0x00000c80


	//----- nvinfo : EIATTR_VRC_CTA_INIT_COUNT
	.align		4
.L_16217:
        /*0140*/ 	.byte	0x02, 0x4a
	.zero		1
	.zero		1


	//----- nvinfo : EIATTR_EXIT_INSTR_OFFSETS
	.align		4
        /*0144*/ 	.byte	0x04, 0x1c
        /*0146*/ 	.short	(.L_16219 - .L_16218)


	//   ....[0]....
.L_16218:
        /*0148*/ 	.word	0x00000700


	//   ....[1]....
        /*014c*/ 	.word	0x000007e0


	//----- nvinfo : EIATTR_CRS_STACK_SIZE
	.align		4
.L_16219:
        /*0150*/ 	.byte	0x04, 0x1e
        /*0152*/ 	.short	(.L_16221 - .L_16220)
.L_16220:
        /*0154*/ 	.word	0x00000000


	//----- nvinfo : EIATTR_CBANK_PARAM_SIZE
	.align		4
.L_16221:
        /*0158*/ 	.byte	0x03, 0x19
        /*015a*/ 	.short	0x0018


	//----- nvinfo : EIATTR_PARAM_CBANK
	.align		4
        /*015c*/ 	.byte	0x04, 0x0a
        /*015e*/ 	.short	(.L_16223 - .L_16222)
	.align		4
.L_16222:
        /*0160*/ 	.word	index@(.nv.constant0._ZN2at6native43_GLOBAL__N__9ae7fba5_10_SoftMax_cu_9f978f6322cunn_SoftMaxForwardRegIN3c104HalfEfS4_NS1_25LogSoftMaxForwardEpilogueElLi1EEEvPT1_PKT_T3_)
        /*0164*/ 	.short	0x0380
        /*0166*/ 	.short	0x0018


	//----- nvinfo : EIATTR_SW_WAR
	.align		4
.L_16223:
        /*0168*/ 	.byte	0x04, 0x36
        /*016a*/ 	.short	(.L_16225 - .L_16224)
.L_16224:
        /*016c*/ 	.word	0x00000008
.L_16225:


//--------------------- .nv.info._ZN2at6native43_GLOBAL__N__9ae7fba5_10_SoftMax_cu_9f978f6319cunn_SoftMaxForwardILi4EfffNS1_25LogSoftMaxForwardEpilogueEEEvPT2_PKT0_i --------------------------
	.section	.nv.info._ZN2at6native43_GLOBAL__N__9ae7fba5_10_SoftMax_cu_9f978f6319cunn_SoftMaxForwardILi4EfffNS1_25LogSoftMaxForwardEpilogueEEEvPT2_PKT0_i,"",@"SHT_CUDA_INFO"
	.sectionflags	@""
	.align	4


	//----- nvinfo : EIATTR_CUDA_API_VERSION
	.align		4
        /*0000*/ 	.byte	0x04, 0x37
        /*0002*/ 	.short	(.L_16227 - .L_16226)
.L_16226:
        /*0004*/ 	.word	0x00000082


	//----- nvinfo : EIATTR_KPARAM_INFO
	.align		4
.L_16227:
        /*0008*/ 	.byte	0x04, 0x17
        /*000a*/ 	.short	(.L_16229 - .L_16228)
.L_16228:
        /*000c*/ 	.word	0x00000000
        /*0010*/ 	.short	0x0002
        /*0012*/ 	.short	0x0010
        /*0014*/ 	.byte	0x00, 0xf0, 0x11, 0x00


	//----- nvinfo : EIATTR_KPARAM_INFO
	.align		4
.L_16229:
        /*0018*/ 	.byte	0x04, 0x17
        /*001a*/ 	.short	(.L_16231 - .L_16230)
.L_16230:
        /*001c*/ 	.word	0x00000000
        /*0020*/ 	.short	0x0001
        /*0022*/ 	.short	0x0008
        /*0024*/ 	.byte	0x00, 0xf5, 0x21, 0x00


	//----- nvinfo : EIATTR_KPARAM_INFO
	.align		4
.L_16231:
        /*0028*/ 	.byte	0x04, 0x17
        /*002a*/ 	.short	(.L_16233 - .L_16232)
.L_16232:
        /*002c*/ 	.word	0x00000000
        /*0030*/ 	.short	0x0000
        /*0032*/ 	.short	0x0000
        /*0034*/ 	.byte	0x00, 0xf5, 0x21, 0x00


	//----- nvinfo : EIATTR_SPARSE_MMA_MASK
	.align		4
.L_16233:
        /*0038*/ 	.byte	0x03, 0x50
        /*003a*/ 	.short	0x0000


	//----- nvinfo : EIATTR_MAXREG_COUNT
	.align		4
        /*003c*/ 	.byte	0x03, 0x1b
        /*003e*/ 	.short	0x00ff


	//----- nvinfo : EIATTR_NUM_BARRIERS
	.align		4
        /*0040*/ 	.byte	0x02, 0x4c
        /*0042*/ 	.byte	0x01
	.zero		1


	//----- nvinfo : EIATTR_MERCURY_ISA_VERSION
	.align		4
        /*0044*/ 	.byte	0x03, 0x5f
        /*0046*/ 	.short	0x0101


	//----- nvinfo : EIATTR_COOP_GROUP_MASK_REGIDS
	.align		4
        /*0048*/ 	.byte	0x04, 0x29
        /*004a*/ 	.short	(.L_16235 - .L_16234)


	//   ....[0]....
.L_16234:
        /*004c*/ 	.word	0xffffffff


	//   ....[1]....
        /*0050*/ 	.word	0xffffffff


	//   ....[2]....
        /*0054*/ 	.word	0xffffffff


	//   ....[3]....
        /*0058*/ 	.word	0xffffffff


	//   ....[4]....
        /*005c*/ 	.word	0xffffffff


	//   ....[5]....
        /*0060*/ 	.word	0xffffffff


	//   ....[6]....
        /*0064*/ 	.word	0xffffffff


	//   ....[7]....
        /*0068*/ 	.word	0xffffffff


	//   ....[8]....
        /*006c*/ 	.word	0xffffffff


	//   ....[9]....
        /*0070*/ 	.word	0xffffffff


	//   ....[10]....
        /*0074*/ 	.word	0xffffffff


	//   ....[11]....
        /*0078*/ 	.word	0xffffffff


	//   ....[12]....
        /*007c*/ 	.word	0xffffffff


	//   ....[13]....
        /*0080*/ 	.word	0xffffffff


	//   ....[14]....
        /*0084*/ 	.word	0xffffffff


	//   ....[15]....
        /*0088*/ 	.word	0xffffffff


	//   ....[16]....
        /*008c*/ 	.word	0xffffffff


	//   ....[17]....
        /*0090*/ 	.word	0xffffffff


	//   ....[18]....
        /*0094*/ 	.word	0xffffffff


	//   ....[19]....
        /*0098*/ 	.word	0xffffffff


	//   ....[20]....
        /*009c*/ 	.word	0x0500000c


	//   ....[21]....
        /*00a0*/ 	.word	0x0500000c


	//   ....[22]....
        /*00a4*/ 	.word	0x0500000c


	//   ....[23]....
        /*00a8*/ 	.word	0x0500000c


	//   ....[24]....
        /*00ac*/ 	.word	0x0500000c


	//   ....[25]....
        /*00b0*/ 	.word	0x0500000c


	//   ....[26]....
        /*00b4*/ 	.word	0x0500000c


	//   ....[27]....
        /*00b8*/ 	.word	0x0500000c


	//   ....[28]....
        /*00bc*/ 	.word	0x0500000c


	//   ....[29]....
        /*00c0*/ 	.word	0x0500000c


	//----- nvinfo : EIATTR_COOP_GROUP_INSTR_OFFSETS
	.align		4
.L_16235:
        /*00c4*/ 	.byte	0x04, 0x28
        /*00c6*/ 	.short	(.L_16237 - .L_16236)


	//   ....[0]....
.L_16236:
        /*00c8*/ 	.word	0x000005e0


	//   ....[1]....
        /*00cc*/ 	.word	0x000006a0


	//   ....[2]....
        /*00d0*/ 	.word	0x000006d0


	//   ....[3]....
        /*00d4*/ 	.word	0x00000700


	//   ....[4]....
        /*00d8*/ 	.word	0x00000740


	//   ....[5]....
        /*00dc*/ 	.word	0x00000800


	//   ....[6]....
        /*00e0*/ 	.word	0x00000830


	//   ....[7]....
        /*00e4*/ 	.word	0x00000860


	//   ....[8]....
        /*00e8*/ 	.word	0x00000890


	//   ....[9]....
        /*00ec*/ 	.word	0x000008c0


	//   ....[10]....
        /*00f0*/ 	.word	0x00000db0


	//   ....[11]....
        /*00f4*/ 	.word	0x00000e30


	//   ....[12]....
        /*00f8*/ 	.word	0x00000e60


	//   ....[13]....
        /*00fc*/ 	.word	0x00000e80


	//   ....[14]....
        /*0100*/ 	.word	0x00000ea0


	//   ....[15]....
        /*0104*/ 	.word	0x00000f30


	//   ....[16]....
        /*0108*/ 	.word	0x00000f50


	//   ....[17]....
        /*010c*/ 	.word	0x00000f70


	//   ....[18]....
        /*0110*/ 	.word	0x00000f90


	//   ....[19]....
        /*0114*/ 	.word	0x00000fb0


	//   ....[20]....
        /*0118*/ 	.word	0x00001580


	//   ....[21]....
        /*011c*/ 	.word	0x00001600


	//   ....[22]....
        /*0120*/ 	.word	0x00001680


	//   ....[23]....
        /*0124*/ 	.word	0x00001700


	//   ....[24]....
        /*0128*/ 	.word	0x00001780


	//   ....[25]....
        /*012c*/ 	.word	0x00001800


	//   ....[26]....
        /*0130*/ 	.word	0x00001870


	//   ....[27]....
        /*0134*/ 	.word	0x000018e0


	//   ....[28]....
        /*0138*/ 	.word	0x00001950


	//   ....[29]....
        /*013c*/ 	.word	0x000019c0


	//----- nvinfo : EIATTR_VRC_CTA_INIT_COUNT
	.align		4
.L_16237:
        /*0140*/ 	.byte	0x02, 0x4a
	.zero		1
	.zero		1


	//----- nvinfo : EIATTR_EXIT_INSTR_OFFSETS
	.align		4
        /*0144*/ 	.byte	0x04, 0x1c
        /*0146*/ 	.short	(.L_16239 - .L_16238)


	//   ....[0]....
.L_16238:
        /*0148*/ 	.word	0x00001070


	//   ....[1]....
        /*014c*/ 	.word	0x00001120


	//   ....[2]....
        /*0150*/ 	.word	0x00001470


	//   ....[3]....
        /*0154*/ 	.word	0x00001520


	//----- nvinfo : EIATTR_CRS_STACK_SIZE
	.align		4
.L_16239:
        /*0158*/ 	.byte	0x04, 0x1e
        /*015a*/ 	.short	(.L_16241 - .L_16240)
.L_16240:
        /*015c*/ 	.word	0x00000000


	//----- nvinfo : EIATTR_CBANK_PARAM_SIZE
	.align		4
.L_16241:
        /*0160*/ 	.byte	0x03, 0x19
        /*0162*/ 	.short	0x0014


	//----- nvinfo : EIATTR_PARAM_CBANK
	.align		4
        /*0164*/ 	.byte	0x04, 0x0a
        /*0166*/ 	.short	(.L_16243 - .L_16242)
	.align		4
.L_16242:
        /*0168*/ 	.word	index@(.nv.constant0._ZN2at6native43_GLOBAL__N__9ae7fba5_10_SoftMax_cu_9f978f6319cunn_SoftMaxForwardILi4EfffNS1_25LogSoftMaxForwardEpilogueEEEvPT2_PKT0_i)
        /*016c*/ 	.short	0x0380
        /*016e*/ 	.short	0x0014


	//----- nvinfo : EIATTR_SW_WAR
	.align		4
.L_16243:
        /*0170*/ 	.byte	0x04, 0x36
        /*0172*/ 	.short	(.L_16245 - .L_16244)
.L_16244:
        /*0174*/ 	.word	0x00000008
.L_16245:


//--------------------- .nv.info._ZN2at6native43_GLOBAL__N__9ae7fba5_10_SoftMax_cu_9f978f6323cunn_SoftMaxForwardSmemILi4EfffNS1_25LogSoftMaxForwardEpilogueElEEvPT2_PKT0_T4_ --------------------------
	.section	.nv.info._ZN2at6native43_GLOBAL__N__9ae7fba5_10_SoftMax_cu_9f978f6323cunn_SoftMaxForwardSmemILi4EfffNS1_25LogSoftMaxForwardEpilogueElEEvPT2_PKT0_T4_,"",@"SHT_CUDA_INFO"
	.sectionflags	@""
	.align	4


	//----- nvinfo : EIATTR_CUDA_API_VERSION
	.align		4
        /*0000*/ 	.byte	0x04, 0x37
        /*0002*/ 	.short	(.L_16247 - .L_16246)
.L_16246:
        /*0004*/ 	.word	0x00000082


	//----- nvinfo : EIATTR_KPARAM_INFO
	.align		4
.L_16247:
        /*0008*/ 	.byte	0x04, 0x17
        /*000a*/ 	.short	(.L_16249 - .L_16248)
.L_16248:
        /*000c*/ 	.word	0x00000000
        /*0010*/ 	.short	0x0002
        /*0012*/ 	.short	0x0010
        /*0014*/ 	.byte	0x00, 0xf0, 0x21, 0x00


	//----- nvinfo : EIATTR_KPARAM_INFO
	.align		4
.L_16249:
        /*0018*/ 	.byte	0x04, 0x17
        /*001a*/ 	.short	(.L_16251 - .L_16250)
.L_16250:
        /*001c*/ 	.word	0x00000000
        /*0020*/ 	.short	0x0001
        /*0022*/ 	.short	0x0008
        /*0024*/ 	.byte	0x00, 0xf5, 0x21, 0x00


	//----- nvinfo : EIATTR_KPARAM_INFO
	.align		4
.L_16251:
        /*0028*/ 	.byte	0x04, 0x17
        /*002a*/ 	.short	(.L_16253 - .L_16252)
.L_16252:
        /*002c*/ 	.word	0x00000000
        /*0030*/ 	.short	0x0000
        /*0032*/ 	.short	0x0000
        /*0034*/ 	.byte	0x00, 0xf5, 0x21, 0x00


	//----- nvinfo : EIATTR_SPARSE_MMA_MASK
	.align		4
.L_16253:
        /*0038*/ 	.byte	0x03, 0x50
        /*003a*/ 	.short	0x0000


	//----- nvinfo : EIATTR_MAXREG_COUNT
	.align		4
        /*003c*/ 	.byte	0x03, 0x1b
        /*003e*/ 	.short	0x00ff


	//----- nvinfo : EIATTR_NUM_BARRIERS
	.align		4
        /*0040*/ 	.byte	0x02, 0x4c
        /*0042*/ 	.byte	0x01
	.zero		1


	//----- nvinfo : EIATTR_MERCURY_ISA_VERSION
	.align		4
        /*0044*/ 	.byte	0x03, 0x5f
        /*0046*/ 	.short	0x0101


	//----- nvinfo : EIATTR_COOP_GROUP_MASK_REGIDS
	.align		4
        /*0048*/ 	.byte	0x04, 0x29
        /*004a*/ 	.short	(.L_16255 - .L_16254)


	//   ....[0]....
.L_16254:
        /*004c*/ 	.word	0xffffffff


	//   ....[1]....
        /*0050*/ 	.word	0xffffffff


	//   ....[2]....
        /*0054*/ 	.word	0xffffffff


	//   ....[3]....
        /*0058*/ 	.word	0xffffffff


	//   ....[4]....
        /*005c*/ 	.word	0xffffffff


	//   ....[5]....
        /*0060*/ 	.word	0xffffffff


	//   ....[6]....
        /*0064*/ 	.word	0xffffffff


	//   ....[7]....
        /*0068*/ 	.word	0xffffffff


	//   ....[8]....
        /*006c*/ 	.word	0xffffffff


	//   ....[9]....
        /*0070*/ 	.word	0xffffffff


	//   ....[10]....
        /*0074*/ 	.word	0xffffffff


	//   ....[11]....
        /*0078*/ 	.word	0xffffffff


	//   ....[12]....
        /*007c*/ 	.word	0xffffffff


	//   ....[13]....
        /*0080*/ 	.word	0xffffffff


	//   ....[14]....
        /*0084*/ 	.word	0xffffffff


	//   ....[15]....
        /*0088*/ 	.word	0xffffffff


	//   ....[16]....
        /*008c*/ 	.word	0xffffffff


	//   ....[17]....
        /*0090*/ 	.word	0xffffffff


	//   ....[18]....
        /*0094*/ 	.word	0xffffffff


	//   ....[19]....
        /*0098*/ 	.word	0xffffffff


	//   ....[20]....
        /*009c*/ 	.word	0x05000011


	//   ....[21]....
        /*00a0*/ 	.word	0x05000011


	//   ....[22]....
        /*00a4*/ 	.word	0x05000011


	//   ....[23]....
        /*00a8*/ 	.word	0x05000011


	//   ....[24]....
        /*00ac*/ 	.word	0x05000011


	//   ....[25]....
        /*00b0*/ 	.word	0x05000011


	//   ....[26]....
        /*00b4*/ 	.word	0x05000011


	//   ....[27]....
        /*00b8*/ 	.word	0x05000011


	//   ....[28]....
        /*00bc*/ 	.word	0x05000011


	//   ....[29]....
        /*00c0*/ 	.word	0x05000011


	//----- nvinfo : EIATTR_COOP_GROUP_INSTR_OFFSETS
	.align		4
.L_16255:
        /*00c4*/ 	.byte	0x04, 0x28
        /*00c6*/ 	.short	(.L_16257 - .L_16256)


	//   ....[0]....
.L_16256:
        /*00c8*/ 	.word	0x000002d0


	//   ....[1]....
        /*00cc*/ 	.word	0x00000340


	//   ....[2]....
        /*00d0*/ 	.word	0x000003c0


	//   ....[3]....
        /*00d4*/ 	.word	0x00000400


	//   ....[4]....
        /*00d8*/ 	.word	0x00000440


	//   ....[5]....
        /*00dc*/ 	.word	0x00000500


	//   ....[6]....
        /*00e0*/ 	.word	0x00000530


	//   ....[7]....
        /*00e4*/ 	.word	0x00000560


	//   ....[8]....
        /*00e8*/ 	.word	0x00000590


	//   ....[9]....
        /*00ec*/ 	.word	0x000005c0


	//   ....[10]....
        /*00f0*/ 	.word	0x00000860


	//   ....[11]....
        /*00f4*/ 	.word	0x000008d0


	//   ....[12]....
        /*00f8*/ 	.word	0x000008f0


	//   ....[13]....
        /*00fc*/ 	.word	0x00000910


	//   ....[14]....
        /*0100*/ 	.word	0x00000930


	//   ....[15]....
        /*0104*/ 	.word	0x000009c0


	//   ....[16]....
        /*0108*/ 	.word	0x000009e0


	//   ....[17]....
        /*010c*/ 	.word	0x00000a00


	//   ....[18]....
        /*0110*/ 	.word	0x00000a20


	//   ....[19]....
        /*0114*/ 	.word	0x00000a40


	//   ....[20]....
        /*0118*/ 	.word	0x00000d20


	//   ....[21]....
        /*011c*/ 	.word	0x00000da0


	//   ....[22]....
        /*0120*/ 	.word	0x00000e20


	//   ....[23]....
        /*0124*/ 	.word	0x00000ea0


	//   ....[24]....
        /*0128*/ 	.word	0x00000f20


	//   ....[25]....
        /*012c*/ 	.word	0x00000fa0


	//   ....[26]....
        /*0130*/ 	.word	0x00001010


	//   ....[27]....
        /*0134*/ 	.word	0x00001080


	//   ....[28]....
        /*0138*/ 	.word	0x000010f0


	//   ....[29]....
        /*013c*/ 	.word	0x00001160


	//----- nvinfo : EIATTR_VRC_CTA_INIT_COUNT
	.align		4
.L_16257:
        /*0140*/ 	.byte	0x02, 0x4a
	.zero		1
	.zero		1


	//----- nvinfo : EIATTR_EXIT_INSTR_OFFSETS
	.align		4
        /*0144*/ 	.byte	0x04, 0x1c
        /*0146*/ 	.short	(.L_16259 - .L_16258)


	//   ....[0]....
.L_16258:
        /*0148*/ 	.word	0x00000aa0


	//   ....[1]....
        /*014c*/ 	.word	0x00000cc0


	//----- nvinfo : EIATTR_CRS_STACK_SIZE
	.align		4
.L_16259:
        /*0150*/ 	.byte	0x04, 0x1e
        /*0152*/ 	.short	(.L_16261 - .L_16260)
.L_16260:
        /*0154*/ 	.word	0x00000000


	//----- nvinfo : EIATTR_CBANK_PARAM_SIZE
	.align		4
.L_16261:
        /*0158*/ 	.byte	0x03, 0x19
        /*015a*/ 	.short	0x0018


	//----- nvinfo : EIATTR_PARAM_CBANK
	.align		4
        /*015c*/ 	.byte	0x04, 0x0a
        /*015e*/ 	.short	(.L_16263 - .L_16262)
	.align		4
.L_16262:
        /*0160*/ 	.word	index@(.nv.constant0._ZN2at6native43_GLOBAL__N__9ae7fba5_10_SoftMax_cu_9f978f6323cunn_SoftMaxForwardSmemILi4EfffNS1_25LogSoftMaxForwardEpilogueElEEvPT2_PKT0_T4_)
        /*0164*/ 	.short	0x0380
        /*0166*/ 	.short	0x0018


	//----- nvinfo : EIATTR_SW_WAR
	.align		4
.L_16263:
        /*0168*/ 	.byte	0x04, 0x36
        /*016a*/ 	.short	(.L_16265 - .L_16264)
.L_16264:
        /*016c*/ 	.word	0x00000008
.L_16265:


//--------------------- .nv.info._ZN2at6native43_GLOBAL__N__9ae7fba5_10_SoftMax_cu_9f978f6322cunn_SoftMaxForwardRegIfffNS1_25LogSoftMaxForwardEpilogueElLi9EEEvPT1_PKT_T3_ --------------------------
	.section	.nv.info._ZN2at6native43_GLOBAL__N__9ae7fba5_10_SoftMax_cu_9f978f6322cunn_SoftMaxForwardRegIfffNS1_25LogSoftMaxForwardEpilogueElLi9EEEvPT1_PKT_T3_,"",@"SHT_CUDA_INFO"
	.sectionflags	@""
	.align	4


	//----- nvinfo : EIATTR_CUDA_API_VERSION
	.align		4
        /*0000*/ 	.byte	0x04, 0x37
        /*0002*/ 	.short	(.L_16267 - .L_16266)
.L_16266:
        /*0004*/ 	.word	0x00000082


	//----- nvinfo : EIATTR_KPARAM_INFO
	.align		4
.L_16267:
        /*0008*/ 	.byte	0x04, 0x17
        /*000a*/ 	.short	(.L_16269 - .L_16268)
.L_16268:
        /*000c*/ 	.word	0x00000000
        /*0010*/ 	.short	0x0002
        /*0012*/ 	.short	0x0010
        /*0014*/ 	.byte	0x00, 0xf0, 0x21, 0x00


	//----- nvinfo : EIATTR_KPARAM_INFO
	.align		4
.L_16269:
        /*0018*/ 	.byte	0x04, 0x17
        /*001a*/ 	.short	(.L_16271 - .L_16270)
.L_16270:
        /*001c*/ 	.word	0x00000000
        /*0020*/ 	.short	0x0001
        /*0022*/ 	.short	0x0008
        /*0024*/ 	.byte	0x00, 0xf5, 0x21, 0x00


	//----- nvinfo : EIATTR_KPARAM_INFO
	.align		4
.L_16271:
        /*0028*/ 	.byte	0x04, 0x17
        /*002a*/ 	.short	(.L_16273 - .L_16272)
.L_16272:
        /*002c*/ 	.word	0x00000000
        /*0030*/ 	.short	0x0000
        /*0032*/ 	.short	0x0000
        /*0034*/ 	.byte	0x00, 0xf5, 0x21, 0x00


	//----- nvinfo : EIATTR_SPARSE_MMA_MASK
	.align		4
.L_16273:
        /*0038*/ 	.byte	0x03, 0x50
        /*003a*/ 	.short	0x0000


	//----- nvinfo : EIATTR_MAXREG_COUNT
	.align		4
        /*003c*/ 	.byte	0x03, 0x1b
        /*003e*/ 	.short	0x00ff


	//----- nvinfo : EIATTR_NUM_BARRIERS
	.align		4
        /*0040*/ 	.byte	0x02, 0x4c
        /*0042*/ 	.byte	0x01
	.zero		1


	//----- nvinfo : EIATTR_MERCURY_ISA_VERSION
	.align		4
        /*0044*/ 	.byte	0x03, 0x5f
        /*0046*/ 	.short	0x0101


	//----- nvinfo : EIATTR_COOP_GROUP_MASK_REGIDS
	.align		4
        /*0048*/ 	.byte	0x04, 0x29
        /*004a*/ 	.short	(.L_16275 - .L_16274)


	//   ....[0]....
.L_16274:
        /*004c*/ 	.word	0xffffffff


	//   ....[1]....
        /*0050*/ 	.word	0xffffffff


	//   ....[2]....
        /*0054*/ 	.word	0xffffffff


	//   ....[3]....
        /*0058*/ 	.word	0xffffffff


	//   ....[4]....
        /*005c*/ 	.word	0xffffffff


	//   ....[5]....
        /*0060*/ 	.word	0xffffffff


	//   ....[6]....
        /*0064*/ 	.word	0xffffffff


	//   ....[7]....
        /*0068*/ 	.word	0xffffffff


	//   ....[8]....
        /*006c*/ 	.word	0xffffffff


	//   ....[9]....
        /*0070*/ 	.word	0xffffffff


	//   ....[10]....
        /*0074*/ 	.word	0xffffffff


	//   ....[11]....
        /*0078*/ 	.word	0xffffffff


	//   ....[12]....
        /*007c*/ 	.word	0xffffffff


	//   ....[13]....
        /*0080*/ 	.word	0xffffffff


	//   ....[14]....
        /*0084*/ 	.word	0xffffffff


	//   ....[15]....
        /*0088*/ 	.word	0xffffffff


	//   ....[16]....
        /*008c*/ 	.word	0xffffffff


	//   ....[17]....
        /*0090*/ 	.word	0xffffffff


	//   ....[18]....
        /*0094*/ 	.word	0xffffffff


	//   ....[19]....
        /*0098*/ 	.word	0xffffffff


	//   ....[20]....
        /*009c*/ 	.word	0x0500001c


	//   ....[21]....
        /*00a0*/ 	.word	0x0500001c


	//   ....[22]....
        /*00a4*/ 	.word	0x0500001c


	//   ....[23]....
        /*00a8*/ 	.word	0x0500001c


	//   ....[24]....
        /*00ac*/ 	.word	0x0500001c


	//   ....[25]....
        /*00b0*/ 	.word	0x0500001c


	//   ....[26]....
        /*00b4*/ 	.word	0x0500001c


	//   ....[27]....
        /*00b8*/ 	.word	0x0500001c


	//   ....[28]....
        /*00bc*/ 	.word	0x0500001c


	//   ....[29]....
        /*00c0*/ 	.word	0x0500001c


	//----- nvinfo : EIATTR_COOP_GROUP_INSTR_OFFSETS
	.align		4
.L_16275:
        /*00c4*/ 	.byte	0x04, 0x28
        /*00c6*/ 	.short	(.L_16277 - .L_16276)


	//   ....[0]....
.L_16276:
        /*00c8*/ 	.word	0x00000740


	//   ....[1]....
        /*00cc*/ 	.word	0x00000770


	//   ....[2]....
        /*00d0*/ 	.word	0x000007a0


	//   ....[3]....
        /*00d4*/ 	.word	0x000007d0


	//   ....[4]....
        /*00d8*/ 	.word	0x00000800


	//   ....[5]....
        /*00dc*/ 	.word	0x000009a0


	//   ....[6]....
        /*00e0*/ 	.word	0x000009d0


	//   ....[7]....
        /*00e4*/ 	.word	0x00000a00


	//   ....[8]....
        /*00e8*/ 	.word	0x00000a30


	//   ....[9]....
        /*00ec*/ 	.word	0x00000a60


	//   ....[10]....
        /*00f0*/ 	.word	0x00000ec0


	//   ....[11]....
        /*00f4*/ 	.word	0x00000ee0


	//   ....[12]....
        /*00f8*/ 	.word	0x00000f10


	//   ....[13]....
        /*00fc*/ 	.word	0x00000f40


	//   ....[14]....
        /*0100*/ 	.word	0x00000f60


	//   ....[15]....
        /*0104*/ 	.word	0x00001000


	//   ....[16]....
        /*0108*/ 	.word	0x00001020


	//   ....[17]....
        /*010c*/ 	.word	0x00001040


	//   ....[18]....
        /*0110*/ 	.word	0x00001060


	//   ....[19]....
        /*0114*/ 	.word	0x00001080


	//   ....[20]....
        /*0118*/ 	.word	0x000018a0


	//   ....[21]....
        /*011c*/ 	.word	0x00001920


	//   ....[22]....
        /*0120*/ 	.word	0x000019a0


	//   ....[23]....
        /*0124*/ 	.word	0x00001a20


	//   ....[24]....
        /*0128*/ 	.word	0x00001aa0


	//   ....[25]....
        /*012c*/ 	.word	0x00001b20


	//   ....[26]....
        /*0130*/ 	.word	0x00001b90


	//   ....[27]....
        /*0134*/ 	.word	0x00001c00


	//   ....[28]....
        /*0138*/ 	.word	0x00001c70


	//   ....[29]....
        /*013c*/ 	.word	0x00001ce0


	//----- nvinfo : EIATTR_VRC_CTA_INIT_COUNT
	.align		4
.L_16277:
        /*0140*/ 	.byte	0x02, 0x4a
	.zero		1
	.zero		1


	//----- nvinfo : EIATTR_EXIT_INSTR_OFFSETS
	.align		4
        /*0144*/ 	.byte	0x04, 0x1c
        /*0146*/ 	.short	(.L_16279 - .L_16278)


	//   ....[0]....
.L_16278:
        /*0148*/ 	.word	0x000017a0


	//   ....[1]....
        /*014c*/ 	.word	0x00001840


	//----- nvinfo : EIATTR_CRS_STACK_SIZE
	.align		4
.L_16279:
        /*0150*/ 	.byte	0x04, 0x1e
        /*0152*/ 	.short	(.L_16281 - .L_16280)
.L_16280:
        /*0154*/ 	.word	0x00000000


	//----- nvinfo : EIATTR_CBANK_PARAM_SIZE
	.align		4
.L_16281:
        /*0158*/ 	.byte	0x03, 0x19
        /*015a*/ 	.short	0x0018


	//----- nvinfo : EIATTR_PARAM_CBANK
	.align		4
        /*015c*/ 	.byte	0x04, 0x0a
        /*015e*/ 	.short	(.L_16283 - .L_16282)
	.align		4
.L_16282:
        /*0160*/ 	.word	index@(.nv.constant0._ZN2at6native43_GLOBAL__N__9ae7fba5_10_SoftMax_cu_9f978f6322cunn_SoftMaxForwardRegIfffNS1_25LogSoftMaxForwardEpilogueElLi9EEEvPT1_PKT_T3_)
        /*0164*/ 	.short	0x0380
        /*0166*/ 	.short	0x0018


	//----- nvinfo : EIATTR_SW_WAR
	.align		4
.L_16283:
        /*0168*/ 	.byte	0x04, 0x36
        /*016a*/ 	.short	(.L_16285 - .L_16284)
.L_16284:
        /*016c*/ 	.word	0x00000008
.L_16285:


//--------------------- .nv.info._ZN2at6native43_GLOBAL__N__9ae7fba5_10_SoftMax_cu_9f978f6322cunn_SoftMaxForwardRegIfffNS1_25LogSoftMaxForwardEpilogueElLi8EEEvPT1_PKT_T3_ --------------------------
	.section	.nv.info._ZN2at6native43_GLOBAL__N__9ae7fba5_10_SoftMax_cu_9f978f6322cunn_SoftMaxForwardRegIfffNS1_25LogSoftMaxForwardEpilogueElLi8EEEvPT1_PKT_T3_,"",@"SHT_CUDA_INFO"
	.sectionflags	@""
	.align	4


	//----- nvinfo : EIATTR_CUDA_API_VERSION
	.align		4
        /*0000*/ 	.byte	0x04, 0x37
        /*0002*/ 	.short	(.L_16287 - .L_16286)
.L_16286:
        /*0004*/ 	.word	0x00000082


	//----- nvinfo : EIATTR_KPARAM_INFO
	.align		4
.L_16287:
        /*0008*/ 	.byte	0x04, 0x17
        /*000a*/ 	.short	(.L_16289 - .L_16288)
.L_16288:
        /*000c*/ 	.word	0x00000000
        /*0010*/ 	.short	0x0002
        /*0012*/ 	.short	0x0010
        /*0014*/ 	.byte	0x00, 0xf0, 0x21, 0x00


	//----- nvinfo : EIATTR_KPARAM_INFO
	.align		4
.L_16289:
        /*0018*/ 	.byte	0x04, 0x17
        /*001a*/ 	.short	(.L_16291 - .L_16290)
.L_16290:
        /*001c*/ 	.word	0x00000000
        /*0020*/ 	.short	0x0001
        /*0022*/ 	.short	0x0008
        /*0024*/ 	.byte	0x00, 0xf5, 0x21, 0x00


	//----- nvinfo : EIATTR_KPARAM_INFO
	.align		4
.L_16291:
        /*0028*/ 	.byte	0x04, 0x17
        /*002a*/ 	.short	(.L_16293 - .L_16292)
.L_16292:
        /*002c*/ 	.word	0x00000000
        /*0030*/ 	.short	0x0000
        /*0032*/ 	.short	0x0000
        /*0034*/ 	.byte	0x00, 0xf5, 0x21, 0x00


	//----- nvinfo : EIATTR_SPARSE_MMA_MASK
	.align		4
.L_16293:
        /*0038*/ 	.byte	0x03, 0x50
        /*003a*/ 	.short	0x0000


	//----- nvinfo : EIATTR_MAXREG_COUNT
	.align		4
        /*003c*/ 	.byte	0x03, 0x1b
        /*003e*/ 	.short	0x00ff


	//----- nvinfo : EIATTR_NUM_BARRIERS
	.align		4
        /*0040*/ 	.byte	0x02, 0x4c
        /*0042*/ 	.byte	0x01
	.zero		1


	//----- nvinfo : EIATTR_MERCURY_ISA_VERSION
	.align		4
        /*0044*/ 	.byte	0x03, 0x5f
        /*0046*/ 	.short	0x0101


	//----- nvinfo : EIATTR_COOP_GROUP_MASK_REGIDS
	.align		4
        /*0048*/ 	.byte	0x04, 0x29
        /*004a*/ 	.short	(.L_16295 - .L_16294)


	//   ....[0]....
.L_16294:
        /*004c*/ 	.word	0xffffffff


	//   ....[1]....
        /*0050*/ 	.word	0xffffffff


	//   ....[2]....
        /*0054*/ 	.word	0xffffffff


	//   ....[3]....
        /*0058*/ 	.word	0xffffffff


	//   ....[4]....
        /*005c*/ 	.word	0xffffffff


	//   ....[5]....
        /*0060*/ 	.word	0xffffffff


	//   ....[6]....
        /*0064*/ 	.word	0xffffffff


	//   ....[7]....
        /*0068*/ 	.word	0xffffffff


	//   ....[8]....
        /*006c*/ 	.word	0xffffffff


	//   ....[9]....
        /*0070*/ 	.word	0xffffffff


	//   ....[10]....
        /*0074*/ 	.word	0xffffffff


	//   ....[11]....
        /*0078*/ 	.word	0xffffffff


	//   ....[12]....
        /*007c*/ 	.word	0xffffffff


	//   ....[13]....
        /*0080*/ 	.word	0xffffffff


	//   ....[14]....
        /*0084*/ 	.word	0xffffffff


	//   ....[15]....
        /*0088*/ 	.word	0xffffffff


	//   ....[16]....
        /*008c*/ 	.word	0xffffffff


	//   ....[17]....
        /*0090*/ 	.word	0xffffffff


	//   ....[18]....
        /*0094*/ 	.word	0xffffffff


	//   ....[19]....
        /*0098*/ 	.word	0xffffffff


	//   ....[20]....
        /*009c*/ 	.word	0x05000012


	//   ....[21]....
        /*00a0*/ 	.word	0x05000012


	//   ....[22]....
        /*00a4*/ 	.word	0x05000012


	//   ....[23]....
        /*00a8*/ 	.word	0x05000012


	//   ....[24]....
        /*00ac*/ 	.word	0x05000012


	//   ....[25]....
        /*00b0*/ 	.word	0x05000012


	//   ....[26]....
        /*00b4*/ 	.word	0x05000012


	//   ....[27]....
        /*00b8*/ 	.word	0x05000012


	//   ....[28]....
        /*00bc*/ 	.word	0x05000012


	//   ....[29]....
        /*00c0*/ 	.word	0x05000012


	//----- nvinfo : EIATTR_COOP_GROUP_INSTR_OFFSETS
	.align		4
.L_16295:
        /*00c4*/ 	.byte	0x04, 0x28
        /*00c6*/ 	.short	(.L_16297 - .L_16296)


	//   ....[0]....
.L_16296:
        /*00c8*/ 	.word	0x00000650


	//   ....[1]....
        /*00cc*/ 	.word	0x00000680


	//   ....[2]....
        /*00d0*/ 	.word	0x000006b0


	//   ....[3]....
        /*00d4*/ 	.word	0x000006e0


	//   ....[4]....
        /*00d8*/ 	.word	0x00000710


	//   ....[5]....
        /*00dc*/ 	.word	0x000008f0


	//   ....[6]....
        /*00e0*/ 	.word	0x00000920


	//   ....[7]....
        /*00e4*/ 	.word	0x00000950


	//   ....[8]....
        /*00e8*/ 	.word	0x00000980


	//   ....[9]....
        /*00ec*/ 	.word	0x000009b0


	//   ....[10]....
        /*00f0*/ 	.word	0x00000db0


	//   ....[11]....
        /*00f4*/ 	.word	0x00000dd0


	//   ....[12]....
        /*00f8*/ 	.word	0x00000df0


	//   ....[13]....
        /*00fc*/ 	.word	0x00000e10


	//   ....[14]....
        /*0100*/ 	.word	0x00000e40


	//   ....[15]....
        /*0104*/ 	.word	0x00000f00


	//   ....[16]....
        /*0108*/ 	.word	0x00000f20


	//   ....[17]....
        /*010c*/ 	.word	0x00000f40


	//   ....[18]....
        /*0110*/ 	.word	0x00000f60


	//   ....[19]....
        /*0114*/ 	.word	0x00000f80


	//   ....[20]....
        /*0118*/ 	.word	0x00001710


	//   ....[21]....
        /*011c*/ 	.word	0x00001790


	//   ....[22]....
        /*0120*/ 	.word	0x00001810


	//   ....[23]....
        /*0124*/ 	.word	0x00001890


	//   ....[24]....
        /*0128*/ 	.word	0x00001910


	//   ....[25]....
        /*012c*/ 	.word	0x00001980


	//   ....[26]....
        /*0130*/ 	.word	0x000019f0


	//   ....[27]....
        /*0134*/ 	.word	0x00001a60


	//   ....[28]....
        /*0138*/ 	.word	0x00001ad0


	//   ....[29]....
        /*013c*/ 	.word	0x00001b40


	//----- nvinfo : EIATTR_VRC_CTA_INIT_COUNT
	.align		4
.L_16297:
        /*0140*/ 	.byte	0x02, 0x4a
	.zero		1
	.zero		1


	//----- nvinfo : EIATTR_EXIT_INSTR_OFFSETS
	.align		4
        /*0144*/ 	.byte	0x04, 0x1c
        /*0146*/ 	.short	(.L_16299 - .L_16298)


	//   ....[0]....
.L_16298:
        /*0148*/ 	.word	0x00001620


	//   ....[1]....
        /*014c*/ 	.word	0x000016c0


	//----- nvinfo : EIATTR_CRS_STACK_SIZE
	.align		4
.L_16299:
        /*0150*/ 	.byte	0x04, 0x1e
        /*0152*/ 	.short	(.L_16301 - .L_16300)
.L_16300:
        /*0154*/ 	.word	0x00000000


	//----- nvinfo : EIATTR_CBANK_PARAM_SIZE
	.align		4
.L_16301:
        /*0158*/ 	.byte	0x03, 0x19
        /*015a*/ 	.short	0x0018


	//----- nvinfo : EIATTR_PARAM_CBANK
	.align		4
        /*015c*/ 	.byte	0x04, 0x0a
        /*015e*/ 	.short	(.L_16303 - .L_16302)
	.align		4
.L_16302:
        /*0160*/ 	.word	index@(.nv.constant0._ZN2at6native43_GLOBAL__N__9ae7fba5_10_SoftMax_cu_9f978f6322cunn_SoftMaxForwardRegIfffNS1_25LogSoftMaxForwardEpilogueElLi8EEEvPT1_PKT_T3_)
        /*0164*/ 	.short	0x0380
        /*0166*/ 	.short	0x0018


	//----- nvinfo : EIATTR_SW_WAR
	.align		4
.L_16303:
        /*0168*/ 	.byte	0x04, 0x36
        /*016a*/ 	.short	(.L_16305 - .L_16304)
.L_16304:
        /*016c*/ 	.word	0x00000008
.L_16305:


//--------------------- .nv.info._ZN2at6native43_GLOBAL__N__9ae7fba5_10_SoftMax_cu_9f978f6322cunn_SoftMaxForwardRegIfffNS1_25LogSoftMaxForwardEpilogueElLi7EEEvPT1_PKT_T3_ --------------------------
	.section	.nv.info._ZN2at6native43_GLOBAL__N__9ae7fba5_10_SoftMax_cu_9f978f6322cunn_SoftMaxForwardRegIfffNS1_25LogSoftMaxForwardEpilogueElLi7EEEvPT1_PKT_T3_,"",@"SHT_CUDA_INFO"
	.sectionflags	@""
	.align	4


	//----- nvinfo : EIATTR_CUDA_API_VERSION
	.align		4
        /*0000*/ 	.byte	0x04, 0x37
        /*0002*/ 	.short	(.L_16307 - .L_16306)
.L_16306:
        /*0004*/ 	.word	0x00000082


	//----- nvinfo : EIATTR_KPARAM_INFO
	.align		4
.L_16307:
        /*0008*/ 	.byte	0x04, 0x17
        /*000a*/ 	.short	(.L_16309 - .L_16308)
.L_16308:
        /*000c*/ 	.word	0x00000000
        /*0010*/ 	.short	0x0002
        /*0012*/ 	.short	0x0010
        /*0014*/ 	.byte	0x00, 0xf0, 0x21, 0x00


	//----- nvinfo : EIATTR_KPARAM_INFO
	.align		4
.L_16309:
        /*0018*/ 	.byte	0x04, 0x17
        /*001a*/ 	.short	(.L_16311 - .L_16310)
.L_16310:
        /*001c*/ 	.word	0x00000000
        /*0020*/ 	.short	0x0001
        /*0022*/ 	.short	0x0008
        /*0024*/ 	.byte	0x00, 0xf5, 0x21, 0x00


	//----- nvinfo : EIATTR_KPARAM_INFO
	.align		4
.L_16311:
        /*0028*/ 	.byte	0x04, 0x17
        /*002a*/ 	.short	(.L_16313 - .L_16312)
.L_16312:
        /*002c*/ 	.word	0x00000000
        /*0030*/ 	.short	0x0000
        /*0032*/ 	.short	0x0000
        /*0034*/ 	.byte	0x00, 0xf5, 0x21, 0x00


	//----- nvinfo : EIATTR_SPARSE_MMA_MASK
	.align		4
.L_16313:
        /*0038*/ 	.byte	0x03, 0x50
        /*003a*/ 	.short	0x0000


	//----- nvinfo : EIATTR_MAXREG_COUNT
	.align		4
        /*003c*/ 	.byte	0x03, 0x1b
        /*003e*/ 	.short	0x00ff


	//----- nvinfo : EIATTR_NUM_BARRIERS
	.align		4
        /*0040*/ 	.byte	0x02, 0x4c
        /*0042*/ 	.byte	0x01
	.zero		1


	//----- nvinfo : EIATTR_MERCURY_ISA_VERSION
	.align		4
        /*0044*/ 	.byte	0x03, 0x5f
        /*0046*/ 	.short	0x0101


	//----- nvinfo : EIATTR_COOP_GROUP_MASK_REGIDS
	.align		4
        /*0048*/ 	.byte	0x04, 0x29
        /*004a*/ 	.short	(.L_16315 - .L_16314)


	//   ....[0]....
.L_16314:
        /*004c*/ 	.word	0xffffffff


	//   ....[1]....
        /*0050*/ 	.word	0xffffffff


	//   ....[2]....
        /*0054*/ 	.word	0xffffffff


	//   ....[3]....
        /*0058*/ 	.word	0xffffffff


	//   ....[4]....
        /*005c*/ 	.word	0xffffffff


	//   ....[5]....
        /*0060*/ 	.word	0xffffffff


	//   ....[6]....
        /*0064*/ 	.word	0xffffffff


	//   ....[7]....
        /*0068*/ 	.word	0xffffffff


	//   ....[8]....
        /*006c*/ 	.word	0xffffffff


	//   ....[9]....
        /*0070*/ 	.word	0xffffffff


	//   ....[10]....
        /*0074*/ 	.word	0xffffffff


	//   ....[11]....
        /*0078*/ 	.word	0xffffffff


	//   ....[12]....
        /*007c*/ 	.word	0xffffffff


	//   ....[13]....
        /*0080*/ 	.word	0xffffffff


	//   ....[14]....
        /*0084*/ 	.word	0xffffffff


	//   ....[15]....
        /*0088*/ 	.word	0xffffffff


	//   ....[16]....
        /*008c*/ 	.word	0xffffffff


	//   ....[17]....
        /*0090*/ 	.word	0xffffffff


	//   ....[18]....
        /*0094*/ 	.word	0xffffffff


	//   ....[19]....
        /*0098*/ 	.word	0xffffffff


	//   ....[20]....
        /*009c*/ 	.word	0x05000014


	//   ....[21]....
        /*00a0*/ 	.word	0x05000014


	//   ....[22]....
        /*00a4*/ 	.word	0x05000014


	//   ....[23]....
        /*00a8*/ 	.word	0x05000014


	//   ....[24]....
        /*00ac*/ 	.word	0x05000014


	//   ....[25]....
        /*00b0*/ 	.word	0x05000014


	//   ....[26]....
        /*00b4*/ 	.word	0x05000014


	//   ....[27]....
        /*00b8*/ 	.word	0x05000014


	//   ....[28]....
        /*00bc*/ 	.word	0x05000014


	//   ....[29]....
        /*00c0*/ 	.word	0x05000014


	//----- nvinfo : EIATTR_COOP_GROUP_INSTR_OFFSETS
	.align		4
.L_16315:
        /*00c4*/ 	.byte	0x04, 0x28
        /*00c6*/ 	.short	(.L_16317 - .L_16316)


	//   ....[0]....
.L_16316:
        /*00c8*/ 	.word	0x00000550


	//   ....[1]....
        /*00cc*/ 	.word	0x00000590


	//   ....[2]....
        /*00d0*/ 	.word	0x000005c0


	//   ....[3]....
        /*00d4*/ 	.word	0x000005f0


	//   ....[4]....
        /*00d8*/ 	.word	0x00000640


	//   ....[5]....
        /*00dc*/ 	.word	0x00000800


	//   ....[6]....
        /*00e0*/ 	.word	0x00000830


	//   ....[7]....
        /*00e4*/ 	.word	0x00000860


	//   ....[8]....
        /*00e8*/ 	.word	0x00000890


	//   ....[9]....
        /*00ec*/ 	.word	0x000008c0


	//   ....[10]....
        /*00f0*/ 	.word	0x00000c50


	//   ....[11]....
        /*00f4*/ 	.word	0x00000c70


	//   ....[12]....
        /*00f8*/ 	.word	0x00000c90


	//   ....[13]....
        /*00fc*/ 	.word	0x00000cb0


	//   ....[14]....
        /*0100*/ 	.word	0x00000cd0


	//   ....[15]....
        /*0104*/ 	.word	0x00000da0


	//   ....[16]....
        /*0108*/ 	.word	0x00000dc0


	//   ....[17]....
        /*010c*/ 	.word	0x00000de0


	//   ....[18]....
        /*0110*/ 	.word	0x00000e00


	//   ....[19]....
        /*0114*/ 	.word	0x00000e20


	//   ....[20]....
        /*0118*/ 	.word	0x00001490


	//   ....[21]....
        /*011c*/ 	.word	0x00001510


	//   ....[22]....
        /*0120*/ 	.word	0x00001590


	//   ....[23]....
        /*0124*/ 	.word	0x00001610


	//   ....[24]....
        /*0128*/ 	.word	0x00001690


	//   ....[25]....
        /*012c*/ 	.word	0x00001700


	//   ....[26]....
        /*0130*/ 	.word	0x00001770


	//   ....[27]....
        /*0134*/ 	.word	0x000017e0


	//   ....[28]....
        /*0138*/ 	.word	0x00001850


	//   ....[29]....
        /*013c*/ 	.word	0x000018c0


	//----- nvinfo : EIATTR_VRC_CTA_INIT_COUNT
	.align		4
.L_16317:
        /*0140*/ 	.byte	0x02, 0x4a
	.zero		1
	.zero		1


	//----- nvinfo : EIATTR_EXIT_INSTR_OFFSETS
	.align		4
        /*0144*/ 	.byte	0x04, 0x1c
        /*0146*/ 	.short	(.L_16319 - .L_16318)


	//   ....[0]....
.L_16318:
        /*0148*/ 	.word	0x000013a0


	//   ....[1]....
        /*014c*/ 	.word	0x00001440


	//----- nvinfo : EIATTR_CRS_STACK_SIZE
	.align		4
.L_16319:
        /*0150*/ 	.byte	0x04, 0x1e
        /*0152*/ 	.short	(.L_16321 - .L_16320)
.L_16320:
        /*0154*/ 	.word	0x00000000


	//----- nvinfo : EIATTR_CBANK_PARAM_SIZE
	.align		4
.L_16321:
        /*0158*/ 	.byte	0x03, 0x19
        /*015a*/ 	.short	0x0018


	//----- nvinfo : EIATTR_PARAM_CBANK
	.align		4
        /*015c*/ 	.byte	0x04, 0x0a
        /*015e*/ 	.short	(.L_16323 - .L_16322)
	.align		4
.L_16322:
        /*0160*/ 	.word	index@(.nv.constant0._ZN2at6native43_GLOBAL__N__9ae7fba5_10_SoftMax_cu_9f978f6322cunn_SoftMaxForwardRegIfffNS1_25LogSoftMaxForwardEpilogueElLi7EEEvPT1_PKT_T3_)
        /*0164*/ 	.short	0x0380
        /*0166*/ 	.short	0x0018


	//----- nvinfo : EIATTR_SW_WAR
	.align		4
.L_16323:
        /*0168*/ 	.byte	0x04, 0x36
        /*016a*/ 	.short	(.L_16325 - .L_16324)
.L_16324:
        /*016c*/ 	.word	0x00000008
.L_16325:


//--------------------- .nv.info._ZN2at6native43_GLOBAL__N__9ae7fba5_10_SoftMax_cu_9f978f6322cunn_SoftMaxForwardRegIfffNS1_25LogSoftMaxForwardEpilogueElLi6EEEvPT1_PKT_T3_ --------------------------
	.section	.nv.info._ZN2at6native43_GLOBAL__N__9ae7fba5_10_SoftMax_cu_9f978f6322cunn_SoftMaxForwardRegIfffNS1_25LogSoftMaxForwardEpilogueElLi6EEEvPT1_PKT_T3_,"",@"SHT_CUDA_INFO"
	.sectionflags	@""
	.align	4


	//----- nvinfo : EIATTR_CUDA_API_VERSION
	.align		4
        /*0000*/ 	.byte	0x04, 0x37
        /*0002*/ 	.short	(.L_16327 - .L_16326)
.L_16326:
        /*0004*/ 	.word	0x00000082


	//----- nvinfo : EIATTR_KPARAM_INFO
	.align		4
.L_16327:
        /*0008*/ 	.byte	0x04, 0x17
        /*000a*/ 	.short	(.L_16329 - .L_16328)
.L_16328:
        /*000c*/ 	.word	0x00000000
        /*0010*/ 	.short	0x0002
        /*0012*/ 	.short	0x0010
        /*0014*/ 	.byte	0x00, 0xf0, 0x21, 0x00


	//----- nvinfo : EIATTR_KPARAM_INFO
	.align		4
.L_16329:
        /*0018*/ 	.byte	0x04, 0x17
        /*001a*/ 	.short	(.L_16331 - .L_16330)
.L_16330:
        /*001c*/ 	.word	0x00000000
        /*0020*/ 	.short	0x0001
        /*0022*/ 	.short	0x0008
        /*0024*/ 	.byte	0x00, 0xf5, 0x21, 0x00


	//----- nvinfo : EIATTR_KPARAM_INFO
	.align		4
.L_16331:
        /*0028*/ 	.byte	0x04, 0x17
        /*002a*/ 	.short	(.L_16333 - .L_16332)
.L_16332:
        /*002c*/ 	.word	0x00000000
        /*0030*/ 	.short	0x0000
        /*0032*/ 	.short	0x0000
        /*0034*/ 	.byte	0x00, 0xf5, 0x21, 0x00


	//----- nvinfo : EIATTR_SPARSE_MMA_MASK
	.align		4
.L_16333:
        /*0038*/ 	.byte	0x03, 0x50
        /*003a*/ 	.short	0x0000


	//----- nvinfo : EIATTR_MAXREG_COUNT
	.align		4
        /*003c*/ 	.byte	0x03, 0x1b
        /*003e*/ 	.short	0x00ff


	//----- nvinfo : EIATTR_NUM_BARRIERS
	.align		4
        /*0040*/ 	.byte	0x02, 0x4c
        /*0042*/ 	.byte	0x01
	.zero		1


	//----- nvinfo : EIATTR_MERCURY_ISA_VERSION
	.align		4
        /*0044*/ 	.byte	0x03, 0x5f
        /*0046*/ 	.short	0x0101


	//----- nvinfo : EIATTR_COOP_GROUP_MASK_REGIDS
	.align		4
        /*0048*/ 	.byte	0x04, 0x29
        /*004a*/ 	.short	(.L_16335 - .L_16334)


	//   ....[0]....
.L_16334:
        /*004c*/ 	.word	0xffffffff


	//   ....[1]....
        /*0050*/ 	.word	0xffffffff


	//   ....[2]....
        /*0054*/ 	.word	0xffffffff


	//   ....[3]....
        /*0058*/ 	.word	0xffffffff


	//   ....[4]....
        /*005c*/ 	.word	0xffffffff


	//   ....[5]....
        /*0060*/ 	.word	0xffffffff


	//   ....[6]....
        /*0064*/ 	.word	0xffffffff


	//   ....[7]....
        /*0068*/ 	.word	0xffffffff


	//   ....[8]....
        /*006c*/ 	.word	0xffffffff


	//   ....[9]....
        /*0070*/ 	.word	0xffffffff


	//   ....[10]....
        /*0074*/ 	.word	0xffffffff


	//   ....[11]....
        /*0078*/ 	.word	0xffffffff


	//   ....[12]....
        /*007c*/ 	.word	0xffffffff


	//   ....[13]....
        /*0080*/ 	.word	0xffffffff


	//   ....[14]....
        /*0084*/ 	.word	0xffffffff


	//   ....[15]....
        /*0088*/ 	.word	0xffffffff


	//   ....[16]....
        /*008c*/ 	.word	0xffffffff


	//   ....[17]....
        /*0090*/ 	.word	0xffffffff


	//   ....[18]....
        /*0094*/ 	.word	0xffffffff


	//   ....[19]....
        /*0098*/ 	.word	0xffffffff


	//   ....[20]....
        /*009c*/ 	.word	0x05000014


	//   ....[21]....
        /*00a0*/ 	.word	0x05000014


	//   ....[22]....
        /*00a4*/ 	.word	0x05000014


	//   ....[23]....
        /*00a8*/ 	.word	0x05000014


	//   ....[24]....
        /*00ac*/ 	.word	0x05000014


	//   ....[25]....
        /*00b0*/ 	.word	0x05000014


	//   ....[26]....
        /*00b4*/ 	.word	0x05000014


	//   ....[27]....
        /*00b8*/ 	.word	0x05000014


	//   ....[28]....
        /*00bc*/ 	.word	0x05000014


	//   ....[29]....
        /*00c0*/ 	.word	0x05000014


	//----- nvinfo : EIATTR_COOP_GROUP_INSTR_OFFSETS
	.align		4
.L_16335:
        /*00c4*/ 	.byte	0x04, 0x28
        /*00c6*/ 	.short	(.L_16337 - .L_16336)


	//   ....[0]....
.L_16336:
        /*00c8*/ 	.word	0x000004b0


	//   ....[1]....
        /*00cc*/ 	.word	0x000004e0


	//   ....[2]....
        /*00d0*/ 	.word	0x00000510


	//   ....[3]....
        /*00d4*/ 	.word	0x00000540


	//   ....[4]....
        /*00d8*/ 	.word	0x00000570


	//   ....[5]....
        /*00dc*/ 	.word	0x000006c0


	//   ....[6]....
        /*00e0*/ 	.word	0x000006f0


	//   ....[7]....
        /*00e4*/ 	.word	0x00000720


	//   ....[8]....
        /*00e8*/ 	.word	0x00000750


	//   ....[9]....
        /*00ec*/ 	.word	0x00000780


	//   ....[10]....
        /*00f0*/ 	.word	0x00000a50


	//   ....[11]....
        /*00f4*/ 	.word	0x00000a70


	//   ....[12]....
        /*00f8*/ 	.word	0x00000aa0


	//   ....[13]....
        /*00fc*/ 	.word	0x00000ad0


	//   ....[14]....
        /*0100*/ 	.word	0x00000af0


	//   ....[15]....
        /*0104*/ 	.word	0x00000b90


	//   ....[16]....
        /*0108*/ 	.word	0x00000bb0


	//   ....[17]....
        /*010c*/ 	.word	0x00000bd0


	//   ....[18]....
        /*0110*/ 	.word	0x00000bf0


	//   ....[19]....
        /*0114*/ 	.word	0x00000c10


	//   ....[20]....
        /*0118*/ 	.word	0x00001160


	//   ....[21]....
        /*011c*/ 	.word	0x000011e0


	//   ....[22]....
        /*0120*/ 	.word	0x00001260


	//   ....[23]....
        /*0124*/ 	.word	0x000012e0


	//   ....[24]....
        /*0128*/ 	.word	0x00001360


	//   ....[25]....
        /*012c*/ 	.word	0x000013e0


	//   ....[26]....
        /*0130*/ 	.word	0x00001450


	//   ....[27]....
        /*0134*/ 	.word	0x000014c0


	//   ....[28]....
        /*0138*/ 	.word	0x00001530


	//   ....[29]....
        /*013c*/ 	.word	0x000015a0


	//----- nvinfo : EIATTR_VRC_CTA_INIT_COUNT
	.align		4
.L_16337:
        /*0140*/ 	.byte	0x02, 0x4a
	.zero		1
	.zero		1


	//----- nvinfo : EIATTR_EXIT_INSTR_OFFSETS
	.align		4
        /*0144*/ 	.byte	0x04, 0x1c
        /*0146*/ 	.short	(.L_16339 - .L_16338)


	//   ....[0]....
.L_16338:
        /*0148*/ 	.word	0x00001060


	//   ....[1]....
        /*014c*/ 	.word	0x00001100


	//----- nvinfo : EIATTR_CRS_STACK_SIZE
	.align		4
.L_16339:
        /*0150*/ 	.byte	0x04, 0x1e
        /*0152*/ 	.short	(.L_16341 - .L_16340)
.L_16340:
        /*0154*/ 	.word	0x00000000


	//----- nvinfo : EIATTR_CBANK_PARAM_SIZE
	.align		4
.L_16341:
        /*0158*/ 	.byte	0x03, 0x19
        /*015a*/ 	.short	0x0018


	//----- nvinfo : EIATTR_PARAM_CBANK
	.align		4
        /*015c*/ 	.byte	0x04, 0x0a
        /*015e*/ 	.short	(.L_16343 - .L_16342)
	.align		4
.L_16342:
        /*0160*/ 	.word	index@(.nv.constant0._ZN2at6native43_GLOBAL__N__9ae7fba5_10_SoftMax_cu_9f978f6322cunn_SoftMaxForwardRegIfffNS1_25LogSoftMaxForwardEpilogueElLi6EEEvPT1_PKT_T3_)
        /*0164*/ 	.short	0x0380
        /*0166*/ 	.short	0x0018


	//----- nvinfo : EIATTR_SW_WAR
	.align		4
.L_16343:
        /*0168*/ 	.byte	0x04, 0x36
        /*016a*/ 	.short	(.L_16345 - .L_16344)
.L_16344:
        /*016c*/ 	.word	0x00000008
.L_16345:


//--------------------- .nv.info._ZN2at6native43_GLOBAL__N__9ae7fba5_10_SoftMax_cu_9f978f6322cunn_SoftMaxForwardRegIfffNS1_25LogSoftMaxForwardEpilogueElLi5EEEvPT1_PKT_T3_ --------------------------
	.section	.nv.info._ZN2at6native43_GLOBAL__N__9ae7fba5_10_SoftMax_cu_9f978f6322cunn_SoftMaxForwardRegIfffNS1_25LogSoftMaxForwardEpilogueElLi5EEEvPT1_PKT_T3_,"",@"SHT_CUDA_INFO"
	.sectionflags	@""
	.align	4


	//----- nvinfo : EIATTR_CUDA_API_VERSION
	.align		4
        /*0000*/ 	.byte	0x04, 0x37
        /*0002*/ 	.short	(.L_16347 - .L_16346)
.L_16346:
        /*0004*/ 	.word	0x00000082


	//----- nvinfo : EIATTR_KPARAM_INFO
	.align		4
.L_16347:
        /*0008*/ 	.byte	0x04, 0x17
        /*000a*/ 	.short	(.L_16349 - .L_16348)
.L_16348:
        /*000c*/ 	.word	0x00000000
        /*0010*/ 	.short	0x0002
        /*0012*/ 	.short	0x0010
        /*0014*/ 	.byte	0x00, 0xf0, 0x21, 0x00


	//----- nvinfo : EIATTR_KPARAM_INFO
	.align		4
.L_16349:
        /*0018*/ 	.byte	0x04, 0x17
        /*001a*/ 	.short	(.L_16351 - .L_16350)
.L_16350:
        /*001c*/ 	.word	0x00000000
        /*0020*/ 	.short	0x0001
        /*0022*/ 	.short	0x0008
        /*0024*/ 	.byte	0x00, 0xf5, 0x21, 0x00


	//----- nvinfo : EIATTR_KPARAM_INFO
	.align		4
.L_16351:
        /*0028*/ 	.byte	0x04, 0x17
        /*002a*/ 	.short	(.L_16353 - .L_16352)
.L_16352:
        /*002c*/ 	.word	0x00000000
        /*0030*/ 	.short	0x0000
        /*0032*/ 	.short	0x0000
        /*0034*/ 	.byte	0x00, 0xf5, 0x21, 0x00


	//----- nvinfo : EIATTR_SPARSE_MMA_MASK
	.align		4
.L_16353:
        /*0038*/ 	.byte	0x03, 0x50
        /*003a*/ 	.short	0x0000


	//----- nvinfo : EIATTR_MAXREG_COUNT
	.align		4
        /*003c*/ 	.byte	0x03, 0x1b
        /*003e*/ 	.short	0x00ff


	//----- nvinfo : EIATTR_NUM_BARRIERS
	.align		4
        /*0040*/ 	.byte	0x02, 0x4c
        /*0042*/ 	.byte	0x01
	.zero		1


	//----- nvinfo : EIATTR_MERCURY_ISA_VERSION
	.align		4
        /*0044*/ 	.byte	0x03, 0x5f
        /*0046*/ 	.short	0x0101


	//----- nvinfo : EIATTR_COOP_GROUP_MASK_REGIDS
	.align		4
        /*0048*/ 	.byte	0x04, 0x29
        /*004a*/ 	.short	(.L_16355 - .L_16354)


	//   ....[0]....
.L_16354:
        /*004c*/ 	.word	0xffffffff


	//   ....[1]....
        /*0050*/ 	.word	0xffffffff


	//   ....[2]....
        /*0054*/ 	.word	0xffffffff


	//   ....[3]....
        /*0058*/ 	.word	0xffffffff


	//   ....[4]....
        /*005c*/ 	.word	0xffffffff


	//   ....[5]....
        /*0060*/ 	.word	0xffffffff


	//   ....[6]....
        /*0064*/ 	.word	0xffffffff


	//   ....[7]....
        /*0068*/ 	.word	0xffffffff


	//   ....[8]....
        /*006c*/ 	.word	0xffffffff


	//   ....[9]....
        /*0070*/ 	.word	0xffffffff


	//   ....[10]....
        /*0074*/ 	.word	0xffffffff


	//   ....[11]....
        /*0078*/ 	.word	0xffffffff


	//   ....[12]....
        /*007c*/ 	.word	0xffffffff


	//   ....[13]....
        /*0080*/ 	.word	0xffffffff


	//   ....[14]....
        /*0084*/ 	.word	0xffffffff


	//   ....[15]....
        /*0088*/ 	.word	0xffffffff


	//   ....[16]....
        /*008c*/ 	.word	0xffffffff


	//   ....[17]....
        /*0090*/ 	.word	0xffffffff


	//   ....[18]....
        /*0094*/ 	.word	0xffffffff


	//   ....[19]....
        /*0098*/ 	.word	0xffffffff


	//   ....[20]....
        /*009c*/ 	.word	0x05000015


	//   ....[21]....
        /*00a0*/ 	.word	0x05000015


	//   ....[22]....
        /*00a4*/ 	.word	0x05000015


	//   ....[23]....
        /*00a8*/ 	.word	0x05000015


	//   ....[24]....
        /*00ac*/ 	.word	0x05000015


	//   ....[25]....
        /*00b0*/ 	.word	0x05000015


	//   ....[26]....
        /*00b4*/ 	.word	0x05000015


	//   ....[27]....
        /*00b8*/ 	.word	0x05000015


	//   ....[28]....
        /*00bc*/ 	.word	0x05000015


	//   ....[29]....
        /*00c0*/ 	.word	0x05000015


	//----- nvinfo : EIATTR_COOP_GROUP_INSTR_OFFSETS
	.align		4
.L_16355:
        /*00c4*/ 	.byte	0x04, 0x28
        /*00c6*/ 	.short	(.L_16357 - .L_16356)


	//   ....[0]....
.L_16356:
        /*00c8*/ 	.word	0x00000440


	//   ....[1]....
        /*00cc*/ 	.word	0x00000470


	//   ....[2]....
        /*00d0*/ 	.word	0x000004a0


	//   ....[3]....
        /*00d4*/ 	.word	0x000004d0


	//   ....[4]....
        /*00d8*/ 	.word	0x00000500


	//   ....[5]....
        /*00dc*/ 	.word	0x00000600


	//   ....[6]....
        /*00e0*/ 	.word	0x00000630


	//   ....[7]....
        /*00e4*/ 	.word	0x00000660


	//   ....[8]....
        /*00e8*/ 	.word	0x00000690


	//   ....[9]....
        /*00ec*/ 	.word	0x000006c0


	//   ....[10]....
        /*00f0*/ 	.word	0x00000910


	//   ....[11]....
        /*00f4*/ 	.word	0x00000930


	//   ....[12]....
        /*00f8*/ 	.word	0x00000950


	//   ....[13]....
        /*00fc*/ 	.word	0x00000970


	//   ....[14]....
        /*0100*/ 	.word	0x00000990


	//   ....[15]....
        /*0104*/ 	.word	0x00000a30


	//   ....[16]....
        /*0108*/ 	.word	0x00000a50


	//   ....[17]....
        /*010c*/ 	.word	0x00000a70


	//   ....[18]....
        /*0110*/ 	.word	0x00000a90


	//   ....[19]....
        /*0114*/ 	.word	0x00000ab0


	//   ....[20]....
        /*0118*/ 	.word	0x00000f50


	//   ....[21]....
        /*011c*/ 	.word	0x00000fc0


	//   ....[22]....
        /*0120*/ 	.word	0x00001030


	//   ....[23]....
        /*0124*/ 	.word	0x000010a0


	//   ....[24]....
        /*0128*/ 	.word	0x00001110


	//   ....[25]....
        /*012c*/ 	.word	0x00001190


	//   ....[26]....
        /*0130*/ 	.word	0x000011f0


	//   ....[27]....
        /*0134*/ 	.word	0x00001250


	//   ....[28]....
        /*0138*/ 	.word	0x000012b0


	//   ....[29]....
        /*013c*/ 	.word	0x00001310


	//----- nvinfo : EIATTR_VRC_CTA_INIT_COUNT
	.align		4
.L_16357:
        /*0140*/ 	.byte	0x02, 0x4a
	.zero		1
	.zero		1


	//----- nvinfo : EIATTR_EXIT_INSTR_OFFSETS
	.align		4
        /*0144*/ 	.byte	0x04, 0x1c
        /*0146*/ 	.short	(.L_16359 - .L_16358)


	//   ....[0]....
.L_16358:
        /*0148*/ 	.word	0x00000e50


	//   ....[1]....
        /*014c*/ 	.word	0x00000ef0


	//----- nvinfo : EIATTR_CRS_STACK_SIZE
	.align		4
.L_16359:
        /*0150*/ 	.byte	0x04, 0x1e
        /*0152*/ 	.short	(.L_16361 - .L_16360)
.L_16360:
        /*0154*/ 	.word	0x00000000


	//----- nvinfo : EIATTR_CBANK_PARAM_SIZE
	.align		4
.L_16361:
        /*0158*/ 	.byte	0x03, 0x19
        /*015a*/ 	.short	0x0018


	//----- nvinfo : EIATTR_PARAM_CBANK
	.align		4
        /*015c*/ 	.byte	0x04, 0x0a
        /*015e*/ 	.short	(.L_16363 - .L_16362)
	.align		4
.L_16362:
        /*0160*/ 	.word	index@(.nv.constant0._ZN2at6native43_GLOBAL__N__9ae7fba5_10_SoftMax_cu_9f978f6322cunn_SoftMaxForwardRegIfffNS1_25LogSoftMaxForwardEpilogueElLi5EEEvPT1_PKT_T3_)
        /*0164*/ 	.short	0x0380
        /*0166*/ 	.short	0x0018


	//----- nvinfo : EIATTR_SW_WAR
	.align		4
.L_16363:
        /*0168*/ 	.byte	0x04, 0x36
        /*016a*/ 	.short	(.L_16365 - .L_16364)
.L_16364:
        /*016c*/ 	.word	0x00000008
.L_16365:


//--------------------- .nv.info._ZN2at6native43_GLOBAL__N__9ae7fba5_10_SoftMax_cu_9f978f6322cunn_SoftMaxForwardRegIfffNS1_25LogSoftMaxForwardEpilogueElLi4EEEvPT1_PKT_T3_ --------------------------
	.section	.nv.info._ZN2at6native43_GLOBAL__N__9ae7fba5_10_SoftMax_cu_9f978f6322cunn_SoftMaxForwardRegIfffNS1_25LogSoftMaxForwardEpilogueElLi4EEEvPT1_PKT_T3_,"",@"SHT_CUDA_INFO"
	.sectionflags	@""
	.align	4


	//----- nvinfo : EIATTR_CUDA_API_VERSION
	.align		4
        /*0000*/ 	.byte	0x04, 0x37
        /*0002*/ 	.short	(.L_16367 - .L_16366)
.L_16366:
        /*0004*/ 	.word	0x00000082


	//----- nvinfo : EIATTR_KPARAM_INFO
	.align		4
.L_16367:
        /*0008*/ 	.byte	0x04, 0x17
        /*000a*/ 	.short	(.L_16369 - .L_16368)
.L_16368:
        /*000c*/ 	.word	0x00000000
        /*0010*/ 	.short	0x0002
        /*0012*/ 	.short	0x0010
        /*0014*/ 	.byte	0x00, 0xf0, 0x21, 0x00


	//----- nvinfo : EIATTR_KPARAM_INFO
	.align		4
.L_16369:
        /*0018*/ 	.byte	0x04, 0x17
        /*001a*/ 	.short	(.L_16371 - .L_16370)
.L_16370:
        /*001c*/ 	.word	0x00000000
        /*0020*/ 	.short	0x0001
        /*0022*/ 	.short	0x0008
        /*0024*/ 	.byte	0x00, 0xf5, 0x21, 0x00


	//----- nvinfo : EIATTR_KPARAM_INFO
	.align		4
.L_16371:
        /*0028*/ 	.byte	0x04, 0x17
        /*002a*/ 	.short	(.L_16373 - .L_16372)
.L_16372:
        /*002c*/ 	.word	0x00000000
        /*0030*/ 	.short	0x0000
        /*0032*/ 	.short	0x0000
        /*0034*/ 	.byte	0x00, 0xf5, 0x21, 0x00


	//----- nvinfo : EIATTR_SPARSE_MMA_MASK
	.align		4
.L_16373:
        /*0038*/ 	.byte	0x03, 0x50
        /*003a*/ 	.short	0x0000


	//----- nvinfo : EIATTR_MAXREG_COUNT
	.align		4
        /*003c*/ 	.byte	0x03, 0x1b
        /*003e*/ 	.short	0x00ff


	//----- nvinfo : EIATTR_NUM_BARRIERS
	.align		4
        /*0040*/ 	.byte	0x02, 0x4c
        /*0042*/ 	.byte	0x01
	.zero		1


	//----- nvinfo : EIATTR_MERCURY_ISA_VERSION
	.align		4
        /*0044*/ 	.byte	0x03, 0x5f
        /*0046*/ 	.short	0x0101


	//----- nvinfo : EIATTR_COOP_GROUP_MASK_REGIDS
	.align		4
        /*0048*/ 	.byte	0x04, 0x29
        /*004a*/ 	.short	(.L_16375 - .L_16374)


	//   ....[0]....
.L_16374:
        /*004c*/ 	.word	0xffffffff


	//   ....[1]....
        /*0050*/ 	.word	0xffffffff


	//   ....[2]....
        /*0054*/ 	.word	0xffffffff


	//   ....[3]....
        /*0058*/ 	.word	0xffffffff


	//   ....[4]....
        /*005c*/ 	.word	0xffffffff


	//   ....[5]....
        /*0060*/ 	.word	0xffffffff


	//   ....[6]....
        /*0064*/ 	.word	0xffffffff


	//   ....[7]....
        /*0068*/ 	.word	0xffffffff


	//   ....[8]....
        /*006c*/ 	.word	0xffffffff


	//   ....[9]....
        /*0070*/ 	.word	0xffffffff


	//   ....[10]....
        /*0074*/ 	.word	0xffffffff


	//   ....[11]....
        /*0078*/ 	.word	0xffffffff


	//   ....[12]....
        /*007c*/ 	.word	0xffffffff


	//   ....[13]....
        /*0080*/ 	.word	0xffffffff


	//   ....[14]....
        /*0084*/ 	.word	0xffffffff


	//   ....[15]....
        /*0088*/ 	.word	0xffffffff


	//   ....[16]....
        /*008c*/ 	.word	0xffffffff


	//   ....[17]....
        /*0090*/ 	.word	0xffffffff


	//   ....[18]....
        /*0094*/ 	.word	0xffffffff


	//   ....[19]....
        /*0098*/ 	.word	0xffffffff


	//   ....[20]....
        /*009c*/ 	.word	0x05000012


	//   ....[21]....
        /*00a0*/ 	.word	0x05000012


	//   ....[22]....
        /*00a4*/ 	.word	0x05000012


	//   ....[23]....
        /*00a8*/ 	.word	0x05000012


	//   ....[24]....
        /*00ac*/ 	.word	0x05000012


	//   ....[25]....
        /*00b0*/ 	.word	0x05000012


	//   ....[26]....
        /*00b4*/ 	.word	0x05000012


	//   ....[27]....
        /*00b8*/ 	.word	0x05000012


	//   ....[28]....
        /*00bc*/ 	.word	0x05000012


	//   ....[29]....
        /*00c0*/ 	.word	0x05000012


	//----- nvinfo : EIATTR_COOP_GROUP_INSTR_OFFSETS
	.align		4
.L_16375:
        /*00c4*/ 	.byte	0x04, 0x28
        /*00c6*/ 	.short	(.L_16377 - .L_16376)


	//   ....[0]....
.L_16376:
        /*00c8*/ 	.word	0x00000370


	//   ....[1]....
        /*00cc*/ 	.word	0x000003a0


	//   ....[2]....
        /*00d0*/ 	.word	0x000003d0


	//   ....[3]....
        /*00d4*/ 	.word	0x00000400


	//   ....[4]....
        /*00d8*/ 	.word	0x00000430


	//   ....[5]....
        /*00dc*/ 	.word	0x00000540


	//   ....[6]....
        /*00e0*/ 	.word	0x00000570


	//   ....[7]....
        /*00e4*/ 	.word	0x000005a0


	//   ....[8]....
        /*00e8*/ 	.word	0x000005d0


	//   ....[9]....
        /*00ec*/ 	.word	0x00000600


	//   ....[10]....
        /*00f0*/ 	.word	0x00000810


	//   ....[11]....
        /*00f4*/ 	.word	0x00000830


	//   ....[12]....
        /*00f8*/ 	.word	0x00000850


	//   ....[13]....
        /*00fc*/ 	.word	0x00000870


	//   ....[14]....
        /*0100*/ 	.word	0x00000890


	//   ....[15]....
        /*0104*/ 	.word	0x00000920


	//   ....[16]....
        /*0108*/ 	.word	0x00000940


	//   ....[17]....
        /*010c*/ 	.word	0x00000960


	//   ....[18]....
        /*0110*/ 	.word	0x00000980


	//   ....[19]....
        /*0114*/ 	.word	0x000009a0


	//   ....[20]....
        /*0118*/ 	.word	0x00000d70


	//   ....[21]....
        /*011c*/ 	.word	0x00000de0


	//   ....[22]....
        /*0120*/ 	.word	0x00000e50


	//   ....[23]....
        /*0124*/ 	.word	0x00000ec0


	//   ....[24]....
        /*0128*/ 	.word	0x00000f30


	//   ....[25]....
        /*012c*/ 	.word	0x00000fb0


	//   ....[26]....
        /*0130*/ 	.word	0x00001010


	//   ....[27]....
        /*0134*/ 	.word	0x00001070


	//   ....[28]....
        /*0138*/ 	.word	0x000010d0


	//   ....[29]....
        /*013c*/ 	.word	0x00001130


	//----- nvinfo : EIATTR_VRC_CTA_INIT_COUNT
	.align		4
.L_16377:
        /*0140*/ 	.byte	0x02, 0x4a
	.zero		1
	.zero		1


	//----- nvinfo : EIATTR_EXIT_INSTR_OFFSETS
	.align		4
        /*0144*/ 	.byte	0x04, 0x1c
        /*0146*/ 	.short	(.L_16379 - .L_16378)


	//   ....[0]....
.L_16378:
        /*0148*/ 	.word	0x00000c70


	//   ....[1]....
        /*014c*/ 	.word	0x00000d10


	//----- nvinfo : EIATTR_CRS_STACK_SIZE
	.align		4
.L_16379:
        /*0150*/ 	.byte	0x04, 0x1e
        /*0152*/ 	.short	(.L_16381 - .L_16380)
.L_16380:
        /*0154*/ 	.word	0x00000000


	//----- nvinfo : EIATTR_CBANK_PARAM_SIZE
	.align		4
.L_16381:
        /*0158*/ 	.byte	0x03, 0x19
        /*015a*/ 	.short	0x0018


	//----- nvinfo : EIATTR_PARAM_CBANK
	.align		4
        /*015c*/ 	.byte	0x04, 0x0a
        /*015e*/ 	.short	(.L_16383 - .L_16382)
	.align		4
.L_16382:
        /*0160*/ 	.word	index@(.nv.constant0._ZN2at6native43_GLOBAL__N__9ae7fba5_10_SoftMax_cu_9f978f6322cunn_SoftMaxForwardRegIfffNS1_25LogSoftMaxForwardEpilogueElLi4EEEvPT1_PKT_T3_)
        /*0164*/ 	.short	0x0380
        /*0166*/ 	.short	0x0018


	//----- nvinfo : EIATTR_SW_WAR
	.align		4
.L_16383:
        /*0168*/ 	.byte	0x04, 0x36
        /*016a*/ 	.short	(.L_16385 - .L_16384)
.L_16384:
        /*016c*/ 	.word	0x00000008
.L_16385:


//--------------------- .nv.info._ZN2at6native43_GLOBAL__N__9ae7fba5_10_SoftMax_cu_9f978f6322cunn_SoftMaxForwardRegIfffNS1_25LogSoftMaxForwardEpilogueElLi3EEEvPT1_PKT_T3_ --------------------------
	.section	.nv.info._ZN2at6native43_GLOBAL__N__9ae7fba5_10_SoftMax_cu_9f978f6322cunn_SoftMaxForwardRegIfffNS1_25LogSoftMaxForwardEpilogueElLi3EEEvPT1_PKT_T3_,"",@"SHT_CUDA_INFO"
	.sectionflags	@""
	.align	4


	//----- nvinfo : EIATTR_CUDA_API_VERSION
	.align		4
        /*0000*/ 	.byte	0x04, 0x37
        /*0002*/ 	.short	(.L_16387 - .L_16386)
.L_16386:
        /*0004*/ 	.word	0x00000082


	//----- nvinfo : EIATTR_KPARAM_INFO
	.align		4
.L_16387:
        /*0008*/ 	.byte	0x04, 0x17
        /*000a*/ 	.short	(.L_16389 - .L_16388)
.L_16388:
        /*000c*/ 	.word	0x00000000
        /*0010*/ 	.short	0x0002
        /*0012*/ 	.short	0x0010
        /*0014*/ 	.byte	0x00, 0xf0, 0x21, 0x00


	//----- nvinfo : EIATTR_KPARAM_INFO
	.align		4
.L_16389:
        /*0018*/ 	.byte	0x04, 0x17
        /*001a*/ 	.short	(.L_16391 - .L_16390)
.L_16390:
        /*001c*/ 	.word	0x00000000
        /*0020*/ 	.short	0x0001
        /*0022*/ 	.short	0x0008
        /*0024*/ 	.byte	0x00, 0xf5, 0x21, 0x00


	//----- nvinfo : EIATTR_KPARAM_INFO
	.align		4
.L_16391:
        /*0028*/ 	.byte	0x04, 0x17
        /*002a*/ 	.short	(.L_16393 - .L_16392)
.L_16392:
        /*002c*/ 	.word	0x00000000
        /*0030*/ 	.short	0x0000
        /*0032*/ 	.short	0x0000
        /*0034*/ 	.byte	0x00, 0xf5, 0x21, 0x00


	//----- nvinfo : EIATTR_SPARSE_MMA_MASK
	.align		4
.L_16393:
        /*0038*/ 	.byte	0x03, 0x50
        /*003a*/ 	.short	0x0000


	//----- nvinfo : EIATTR_MAXREG_COUNT
	.align		4
        /*003c*/ 	.byte	0x03, 0x1b
        /*003e*/ 	.short	0x00ff


	//----- nvinfo : EIATTR_NUM_BARRIERS
	.align		4
        /*0040*/ 	.byte	0x02, 0x4c
        /*0042*/ 	.byte	0x01
	.zero		1


	//----- nvinfo : EIATTR_MERCURY_ISA_VERSION
	.align		4
        /*0044*/ 	.byte	0x03, 0x5f
        /*0046*/ 	.short	0x0101


	//----- nvinfo : EIATTR_COOP_GROUP_MASK_REGIDS
	.align		4
        /*0048*/ 	.byte	0x04, 0x29
        /*004a*/ 	.short	(.L_16395 - .L_16394)


	//   ....[0]....
.L_16394:
        /*004c*/ 	.word	0xffffffff


	//   ....[1]....
        /*0050*/ 	.word	0xffffffff


	//   ....[2]....
        /*0054*/ 	.word	0xffffffff


	//   ....[3]....
        /*0058*/ 	.word	0xffffffff


	//   ....[4]....
        /*005c*/ 	.word	0xffffffff


	//   ....[5]....
        /*0060*/ 	.word	0xffffffff


	//   ....[6]....
        /*0064*/ 	.word	0xffffffff


	//   ....[7]....
        /*0068*/ 	.word	0xffffffff


	//   ....[8]....
        /*006c*/ 	.word	0xffffffff


	//   ....[9]....
        /*0070*/ 	.word	0xffffffff


	//   ....[10]....
        /*0074*/ 	.word	0xffffffff


	//   ....[11]....
        /*0078*/ 	.word	0xffffffff


	//   ....[12]....
        /*007c*/ 	.word	0xffffffff


	//   ....[13]....
        /*0080*/ 	.word	0xffffffff


	//   ....[14]....
        /*0084*/ 	.word	0xffffffff


	//   ....[15]....
        /*0088*/ 	.word	0xffffffff


	//   ....[16]....
        /*008c*/ 	.word	0xffffffff


	//   ....[17]....
        /*0090*/ 	.word	0xffffffff


	//   ....[18]....
        /*0094*/ 	.word	0xffffffff


	//   ....[19]....
        /*0098*/ 	.word	0xffffffff


	//   ....[20]....
        /*009c*/ 	.word	0x05000013


	//   ....[21]....
        /*00a0*/ 	.word	0x05000013


	//   ....[22]....
        /*00a4*/ 	.word	0x05000013


	//   ....[23]....
        /*00a8*/ 	.word	0x05000013


	//   ....[24]....
        /*00ac*/ 	.word	0x05000013


	//   ....[25]....
        /*00b0*/ 	.word	0x05000013


	//   ....[26]....
        /*00b4*/ 	.word	0x05000013


	//   ....[27]....
        /*00b8*/ 	.word	0x05000013


	//   ....[28]....
        /*00bc*/ 	.word	0x05000013


	//   ....[29]....
        /*00c0*/ 	.word	0x05000013


	//----- nvinfo : EIATTR_COOP_GROUP_INSTR_OFFSETS
	.align		4
.L_16395:
        /*00c4*/ 	.byte	0x04, 0x28
        /*00c6*/ 	.short	(.L_16397 - .L_16396)


	//   ....[0]....
.L_16396:
        /*00c8*/ 	.word	0x000002c0


	//   ....[1]....
        /*00cc*/ 	.word	0x000002f0


	//   ....[2]....
        /*00d0*/ 	.word	0x00000320


	//   ....[3]....
        /*00d4*/ 	.word	0x00000350


	//   ....[4]....
        /*00d8*/ 	.word	0x00000380


	//   ....[5]....
        /*00dc*/ 	.word	0x00000480


	//   ....[6]....
        /*00e0*/ 	.word	0x000004b0


	//   ....[7]....
        /*00e4*/ 	.word	0x000004e0


	//   ....[8]....
        /*00e8*/ 	.word	0x00000510


	//   ....[9]....
        /*00ec*/ 	.word	0x00000540


	//   ....[10]....
        /*00f0*/ 	.word	0x000006d0


	//   ....[11]....
        /*00f4*/ 	.word	0x000006f0


	//   ....[12]....
        /*00f8*/ 	.word	0x00000710


	//   ....[13]....
        /*00fc*/ 	.word	0x00000730


	//   ....[14]....
        /*0100*/ 	.word	0x00000750


	//   ....[15]....
        /*0104*/ 	.word	0x000007e0


	//   ....[16]....
        /*0108*/ 	.word	0x00000800


	//   ....[17]....
        /*010c*/ 	.word	0x00000820


	//   ....[18]....
        /*0110*/ 	.word	0x00000840


	//   ....[19]....
        /*0114*/ 	.word	0x00000860


	//   ....[20]....
        /*0118*/ 	.word	0x00000b60


	//   ....[21]....
        /*011c*/ 	.word	0x00000be0


	//   ....[22]....
        /*0120*/ 	.word	0x00000c60


	//   ....[23]....
        /*0124*/ 	.word	0x00000ce0


	//   ....[24]....
        /*0128*/ 	.word	0x00000d60


	//   ....[25]....
        /*012c*/ 	.word	0x00000de0


	//   ....[26]....
        /*0130*/ 	.word	0x00000e50


	//   ....[27]....
        /*0134*/ 	.word	0x00000ec0


	//   ....[28]....
        /*0138*/ 	.word	0x00000f30


	//   ....[29]....
        /*013c*/ 	.word	0x00000fa0


	//----- nvinfo : EIATTR_VRC_CTA_INIT_COUNT
	.align		4
.L_16397:
        /*0140*/ 	.byte	0x02, 0x4a
	.zero		1
	.zero		1


	//----- nvinfo : EIATTR_EXIT_INSTR_OFFSETS
	.align		4
        /*0144*/ 	.byte	0x04, 0x1c
        /*0146*/ 	.short	(.L_16399 - .L_16398)


	//   ....[0]....
.L_16398:
        /*0148*/ 	.word	0x00000a60


	//   ....[1]....
        /*014c*/ 	.word	0x00000b00


	//----- nvinfo : EIATTR_CRS_STACK_SIZE
	.align		4
.L_16399:
        /*0150*/ 	.byte	0x04, 0x1e
        /*0152*/ 	.short	(.L_16401 - .L_16400)
.L_16400:
        /*0154*/ 	.word	0x00000000


	//----- nvinfo : EIATTR_CBANK_PARAM_SIZE
	.align		4
.L_16401:
        /*0158*/ 	.byte	0x03, 0x19
        /*015a*/ 	.short	0x0018


	//----- nvinfo : EIATTR_PARAM_CBANK
	.align		4
        /*015c*/ 	.byte	0x04, 0x0a
        /*015e*/ 	.short	(.L_16403 - .L_16402)
	.align		4
.L_16402:
        /*0160*/ 	.word	index@(.nv.constant0._ZN2at6native43_GLOBAL__N__9ae7fba5_10_SoftMax_cu_9f978f6322cunn_SoftMaxForwardRegIfffNS1_25LogSoftMaxForwardEpilogueElLi3EEEvPT1_PKT_T3_)
        /*0164*/ 	.short	0x0380
        /*0166*/ 	.short	0x0018


	//----- nvinfo : EIATTR_SW_WAR
	.align		4
.L_16403:
        /*0168*/ 	.byte	0x04, 0x36
        /*016a*/ 	.short	(.L_16405 - .L_16404)
.L_16404:
        /*016c*/ 	.word	0x00000008
.L_16405:


//--------------------- .nv.info._ZN2at6native43_GLOBAL__N__9ae7fba5_10_SoftMax_cu_9f978f6322cunn_SoftMaxForwardRegIfffNS1_25LogSoftMaxForwardEpilogueElLi2EEEvPT1_PKT_T3_ --------------------------
	.section	.nv.info._ZN2at6native43_GLOBAL__N__9ae7fba5_10_SoftMax_cu_9f978f6322cunn_SoftMaxForwardRegIfffNS1_25LogSoftMaxForwardEpilogueElLi2EEEvPT1_PKT_T3_,"",@"SHT_CUDA_INFO"
	.sectionflags	@""
	.align	4


	//----- nvinfo : EIATTR_CUDA_API_VERSION
	.align		4
        /*0000*/ 	.byte	0x04, 0x37
        /*0002*/ 	.short	(.L_16407 - .L_16406)
.L_16406:
        /*0004*/ 	.word	0x00000082


	//----- nvinfo : EIATTR_KPARAM_INFO
	.align		4
.L_16407:
        /*0008*/ 	.byte	0x04, 0x17
        /*000a*/ 	.short	(.L_16409 - .L_16408)
.L_16408:
        /*000c*/ 	.word	0x00000000
        /*0010*/ 	.short	0x0002
        /*0012*/ 	.short	0x0010
        /*0014*/ 	.byte	0x00, 0xf0, 0x21, 0x00


	//----- nvinfo : EIATTR_KPARAM_INFO
	.align		4
.L_16409:
        /*0018*/ 	.byte	0x04, 0x17
        /*001a*/ 	.short	(.L_16411 - .L_16410)
.L_16410:
        /*001c*/ 	.word	0x00000000
        /*0020*/ 	.short	0x0001
        /*0022*/ 	.short	0x0008
        /*0024*/ 	.byte	0x00, 0xf5, 0x21, 0x00


	//----- nvinfo : EIATTR_KPARAM_INFO
	.align		4
.L_16411:
        /*0028*/ 	.byte	0x04, 0x17
        /*002a*/ 	.short	(.L_16413 - .L_16412)
.L_16412:
        /*002c*/ 	.word	0x00000000
        /*0030*/ 	.short	0x0000
        /*0032*/ 	.short	0x0000
        /*0034*/ 	.byte	0x00, 0xf5, 0x21, 0x00


	//----- nvinfo : EIATTR_SPARSE_MMA_MASK
	.align		4
.L_16413:
        /*0038*/ 	.byte	0x03, 0x50
        /*003a*/ 	.short	0x0000


	//----- nvinfo : EIATTR_MAXREG_COUNT
	.align		4
        /*003c*/ 	.byte	0x03, 0x1b
        /*003e*/ 	.short	0x00ff


	//----- nvinfo : EIATTR_NUM_BARRIERS
	.align		4
        /*0040*/ 	.byte	0x02, 0x4c
        /*0042*/ 	.byte	0x01
	.zero		1


	//----- nvinfo : EIATTR_MERCURY_ISA_VERSION
	.align		4
        /*0044*/ 	.byte	0x03, 0x5f
        /*0046*/ 	.short	0x0101


	//----- nvinfo : EIATTR_COOP_GROUP_MASK_REGIDS
	.align		4
        /*0048*/ 	.byte	0x04, 0x29
        /*004a*/ 	.short	(.L_16415 - .L_16414)


	//   ....[0]....
.L_16414:
        /*004c*/ 	.word	0xffffffff


	//   ....[1]....
        /*0050*/ 	.word	0xffffffff


	//   ....[2]....
        /*0054*/ 	.word	0xffffffff


	//   ....[3]....
        /*0058*/ 	.word	0xffffffff


	//   ....[4]....
        /*005c*/ 	.word	0xffffffff


	//   ....[5]....
        /*0060*/ 	.word	0xffffffff


	//   ....[6]....
        /*0064*/ 	.word	0xffffffff


	//   ....[7]....
        /*0068*/ 	.word	0xffffffff


	//   ....[8]....
        /*006c*/ 	.word	0xffffffff


	//   ....[9]....
        /*0070*/ 	.word	0xffffffff


	//   ....[10]....
        /*0074*/ 	.word	0xffffffff


	//   ....[11]....
        /*0078*/ 	.word	0xffffffff


	//   ....[12]....
        /*007c*/ 	.word	0xffffffff


	//   ....[13]....
        /*0080*/ 	.word	0xffffffff


	//   ....[14]....
        /*0084*/ 	.word	0xffffffff


	//   ....[15]....
        /*0088*/ 	.word	0xffffffff


	//   ....[16]....
        /*008c*/ 	.word	0xffffffff


	//   ....[17]....
        /*0090*/ 	.word	0xffffffff


	//   ....[18]....
        /*0094*/ 	.word	0xffffffff


	//   ....[19]....
        /*0098*/ 	.word	0xffffffff


	//   ....[20]....
        /*009c*/ 	.word	0x05000011


	//   ....[21]....
        /*00a0*/ 	.word	0x05000011


	//   ....[22]....
        /*00a4*/ 	.word	0x05000011


	//   ....[23]....
        /*00a8*/ 	.word	0x05000011


	//   ....[24]....
        /*00ac*/ 	.word	0x05000011


	//   ....[25]....
        /*00b0*/ 	.word	0x05000011


	//   ....[26]....
        /*00b4*/ 	.word	0x05000011


	//   ....[27]....
        /*00b8*/ 	.word	0x05000011


	//   ....[28]....
        /*00bc*/ 	.word	0x05000011


	//   ....[29]....
        /*00c0*/ 	.word	0x05000011


	//----- nvinfo : EIATTR_COOP_GROUP_INSTR_OFFSETS
	.align		4
.L_16415:
        /*00c4*/ 	.byte	0x04, 0x28
        /*00c6*/ 	.short	(.L_16417 - .L_16416)


	//   ....[0]....
.L_16416:
        /*00c8*/ 	.word	0x00000230


	//   ....[1]....
        /*00cc*/ 	.word	0x00000260


	//   ....[2]....
        /*00d0*/ 	.word	0x00000290


	//   ....[3]....
        /*00d4*/ 	.word	0x000002c0


	//   ....[4]....
        /*00d8*/ 	.word	0x000002f0


	//   ....[5]....
        /*00dc*/ 	.word	0x000003d0


	//   ....[6]....
        /*00e0*/ 	.word	0x00000400


	//   ....[7]....
        /*00e4*/ 	.word	0x00000430


	//   ....[8]....
        /*00e8*/ 	.word	0x00000460


	//   ....[9]....
        /*00ec*/ 	.word	0x00000490


	//   ....[10]....
        /*00f0*/ 	.word	0x000005e0


	//   ....[11]....
        /*00f4*/ 	.word	0x00000600


	//   ....[12]....
        /*00f8*/ 	.word	0x00000620


	//   ....[13]....
        /*00fc*/ 	.word	0x00000640


	//   ....[14]....
        /*0100*/ 	.word	0x00000660


	//   ....[15]....
        /*0104*/ 	.word	0x000006f0


	//   ....[16]....
        /*0108*/ 	.word	0x00000710


	//   ....[17]....
        /*010c*/ 	.word	0x00000730


	//   ....[18]....
        /*0110*/ 	.word	0x00000750


	//   ....[19]....
        /*0114*/ 	.word	0x00000770


	//   ....[20]....
        /*0118*/ 	.word	0x000009b0


	//   ....[21]....
        /*011c*/ 	.word	0x00000a30


	//   ....[22]....
        /*0120*/ 	.word	0x00000ab0


	//   ....[23]....
        /*0124*/ 	.word	0x00000b30


	//   ....[24]....
        /*0128*/ 	.word	0x00000bb0


	//   ....[25]....
        /*012c*/ 	.word	0x00000c30


	//   ....[26]....
        /*0130*/ 	.word	0x00000ca0


	//   ....[27]....
        /*0134*/ 	.word	0x00000d10


	//   ....[28]....
        /*0138*/ 	.word	0x00000d80


	//   ....[29]....
        /*013c*/ 	.word	0x00000df0


	//----- nvinfo : EIATTR_VRC_CTA_INIT_COUNT
	.align		4
.L_16417:
        /*0140*/ 	.byte	0x02, 0x4a
	.zero		1
	.zero		1


	//----- nvinfo : EIATTR_EXIT_INSTR_OFFSETS
	.align		4
        /*0144*/ 	.byte	0x04, 0x1c
        /*0146*/ 	.short	(.L_16419 - .L_16418)


	//   ....[0]....
.L_16418:
        /*0148*/ 	.word	0x000008b0


	//   ....[1]....
        /*014c*/ 	.word	0x00000950


	//----- nvinfo : EIATTR_CRS_STACK_SIZE
	.align		4
.L_16419:
        /*0150*/ 	.byte	0x04, 0x1e
        /*0152*/ 	.short	(.L_16421 - .L_16420)
.L_16420:
        /*0154*/ 	.word	0x00000000


	//----- nvinfo : EIATTR_CBANK_PARAM_SIZE
	.align		4
.L_16421:
        /*0158*/ 	.byte	0x03, 0x19
        /*015a*/ 	.short	0x0018


	//----- nvinfo : EIATTR_PARAM_CBANK
	.align		4
        /*015c*/ 	.byte	0x04, 0x0a
        /*015e*/ 	.short	(.L_16423 - .L_16422)
	.align		4
.L_16422:
        /*0160*/ 	.word	index@(.nv.constant0._ZN2at6native43_GLOBAL__N__9ae7fba5_10_SoftMax_cu_9f978f6322cunn_SoftMaxForwardRegIfffNS1_25LogSoftMaxForwardEpilogueElLi2EEEvPT1_PKT_T3_)
        /*0164*/ 	.short	0x0380
        /*0166*/ 	.short	0x0018


	//----- nvinfo : EIATTR_SW_WAR
	.align		4
.L_16423:
        /*0168*/ 	.byte	0x04, 0x36
        /*016a*/ 	.short	(.L_16425 - .L_16424)
.L_16424:
        /*016c*/ 	.word	0x00000008
.L_16425:


//--------------------- .nv.info._ZN2at6native43_GLOBAL__N__9ae7fba5_10_SoftMax_cu_9f978f6322cunn_SoftMaxForwardRegIfffNS1_25LogSoftMaxForwardEpilogueElLi1EEEvPT1_PKT_T3_ --------------------------
	.section	.nv.info._ZN2at6native43_GLOBAL__N__9ae7fba5_10_SoftMax_cu_9f978f6322cunn_SoftMaxForwardRegIfffNS1_25LogSoftMaxForwardEpilogueElLi1EEEvPT1_PKT_T3_,"",@"SHT_CUDA_INFO"
	.sectionflags	@""
	.align	4


	//----- nvinfo : EIATTR_CUDA_API_VERSION
	.align		4
        /*0000*/ 	.byte	0x04, 0x37
        /*0002*/ 	.short	(.L_16427 - .L_16426)
.L_16426:
        /*0004*/ 	.word	0x00000082


	//----- nvinfo : EIATTR_KPARAM_INFO
	.align		4
.L_16427:
        /*0008*/ 	.byte	0x04, 0x17
        /*000a*/ 	.short	(.L_16429 - .L_16428)
.L_16428:
        /*000c*/ 	.word	0x00000000
        /*0010*/ 	.short	0x0002
        /*0012*/ 	.short	0x0010
        /*0014*/ 	.byte	0x00, 0xf0, 0x21, 0x00


	//----- nvinfo : EIATTR_KPARAM_INFO
	.align		4
.L_16429:
        /*0018*/ 	.byte	0x04, 0x17
        /*001a*/ 	.short	(.L_16431 - .L_16430)
.L_16430:
        /*001c*/ 	.word	0x00000000
        /*0020*/ 	.short	0x0001
        /*0022*/ 	.short	0x0008
        /*0024*/ 	.byte	0x00, 0xf5, 0x21, 0x00


	//----- nvinfo : EIATTR_KPARAM_INFO
	.align		4
.L_16431:
        /*0028*/ 	.byte	0x04, 0x17
        /*002a*/ 	.short	(.L_16433 - .L_16432)
.L_16432:
        /*002c*/ 	.word	0x00000000
        /*0030*/ 	.short	0x0000
        /*0032*/ 	.short	0x0000
        /*0034*/ 	.byte	0x00, 0xf5, 0x21, 0x00


	//----- nvinfo : EIATTR_SPARSE_MMA_MASK
	.align		4
.L_16433:
        /*0038*/ 	.byte	0x03, 0x50
        /*003a*/ 	.short	0x0000


	//----- nvinfo : EIATTR_MAXREG_COUNT
	.align		4
        /*003c*/ 	.byte	0x03, 0x1b
        /*003e*/ 	.short	0x00ff


	//----- nvinfo : EIATTR_NUM_BARRIERS
	.align		4
        /*0040*/ 	.byte	0x02, 0x4c
        /*0042*/ 	.byte	0x01
	.zero		1


	//----- nvinfo : EIATTR_MERCURY_ISA_VERSION
	.align		4
        /*0044*/ 	.byte	0x03, 0x5f
        /*0046*/ 	.short	0x0101


	//----- nvinfo : EIATTR_COOP_GROUP_MASK_REGIDS
	.align		4
        /*0048*/ 	.byte	0x04, 0x29
        /*004a*/ 	.short	(.L_16435 - .L_16434)


	//   ....[0]....
.L_16434:
        /*004c*/ 	.word	0xffffffff


	//   ....[1]....
        /*0050*/ 	.word	0xffffffff


	//   ....[2]....
        /*0054*/ 	.word	0xffffffff


	//   ....[3]....
        /*0058*/ 	.word	0xffffffff


	//   ....[4]....
        /*005c*/ 	.word	0xffffffff


	//   ....[5]....
        /*0060*/ 	.word	0xffffffff


	//   ....[6]....
        /*0064*/ 	.word	0xffffffff


	//   ....[7]....
        /*0068*/ 	.word	0xffffffff


	//   ....[8]....
        /*006c*/ 	.word	0xffffffff


	//   ....[9]....
        /*0070*/ 	.word	0xffffffff


	//   ....[10]....
        /*0074*/ 	.word	0xffffffff


	//   ....[11]....
        /*0078*/ 	.word	0xffffffff


	//   ....[12]....
        /*007c*/ 	.word	0xffffffff


	//   ....[13]....
        /*0080*/ 	.word	0xffffffff


	//   ....[14]....
        /*0084*/ 	.word	0xffffffff


	//   ....[15]....
        /*0088*/ 	.word	0xffffffff


	//   ....[16]....
        /*008c*/ 	.word	0xffffffff


	//   ....[17]....
        /*0090*/ 	.word	0xffffffff


	//   ....[18]....
        /*0094*/ 	.word	0xffffffff


	//   ....[19]....
        /*0098*/ 	.word	0xffffffff


	//   ....[20]....
        /*009c*/ 	.word	0x0500000f


	//   ....[21]....
        /*00a0*/ 	.word	0x0500000f


	//   ....[22]....
        /*00a4*/ 	.word	0x0500000f


	//   ....[23]....
        /*00a8*/ 	.word	0x0500000f


	//   ....[24]....
        /*00ac*/ 	.word	0x0500000f


	//   ....[25]....
        /*00b0*/ 	.word	0x0500000f


	//   ....[26]....
        /*00b4*/ 	.word	0x0500000f


	//   ....[27]....
        /*00b8*/ 	.word	0x0500000f


	//   ....[28]....
        /*00bc*/ 	.word	0x0500000f


	//   ....[29]....
        /*00c0*/ 	.word	0x0500000f


	//----- nvinfo : EIATTR_COOP_GROUP_INSTR_OFFSETS
	.align		4
.L_16435:
        /*00c4*/ 	.byte	0x04, 0x28
        /*00c6*/ 	.short	(.L_16437 - .L_16436)


	//   ....[0]....
.L_16436:
        /*00c8*/ 	.word	0x00000160


	//   ....[1]....
        /*00cc*/ 	.word	0x000001a0


	//   ....[2]....
        /*00d0*/ 	.word	0x000001e0


	//   ....[3]....
        /*00d4*/ 	.word	0x00000220


	//   ....[4]....
        /*00d8*/ 	.word	0x00000260


	//   ....[5]....
        /*00dc*/ 	.word	0x00000320


	//   ....[6]....
        /*00e0*/ 	.word	0x00000350


	//   ....[7]....
        /*00e4*/ 	.word	0x00000380


	//   ....[8]....
        /*00e8*/ 	.word	0x000003b0


	//   ....[9]....
        /*00ec*/ 	.word	0x000003e0


	//   ....[10]....
        /*00f0*/ 	.word	0x000004f0


	//   ....[11]....
        /*00f4*/ 	.word	0x00000510


	//   ....[12]....
        /*00f8*/ 	.word	0x00000530


	//   ....[13]....
        /*00fc*/ 	.word	0x00000550


	//   ....[14]....
        /*0100*/ 	.word	0x00000570


	//   ....[15]....
        /*0104*/ 	.word	0x00000600


	//   ....[16]....
        /*0108*/ 	.word	0x00000620


	//   ....[17]....
        /*010c*/ 	.word	0x00000640


	//   ....[18]....
        /*0110*/ 	.word	0x00000660


	//   ....[19]....
        /*0114*/ 	.word	0x00000680


	//   ....[20]....
        /*0118*/ 	.word	0x00000800


	//   ....[21]....
        /*011c*/ 	.word	0x00000880


	//   ....[22]....
        /*0120*/ 	.word	0x00000900


	//   ....[23]....
        /*0124*/ 	.word	0x00000980


	//   ....[24]....
        /*0128*/ 	.word	0x00000a00


	//   ....[25]....
        /*012c*/ 	.word	0x00000a80


	//   ....[26]....
        /*0130*/ 	.word	0x00000af0


	//   ....[27]....
        /*0134*/ 	.word	0x00000b60


	//   ....[28]....
        /*0138*/ 	.word	0x00000bd0


	//   ....[29]....
        /*013c*/ 	.word	0x00000c40


	//----- nvinfo : EIATTR_VRC_CTA_INIT_COUNT
	.align		4
.L_16437:
        /*0140*/ 	.byte	0x02, 0x4a
	.zero		1
	.zero		1


	//----- nvinfo : EIATTR_EXIT_INSTR_OFFSETS
	.align		4
        /*0144*/ 	.byte	0x04, 0x1c
        /*0146*/ 	.short	(.L_16439 - .L_16438)


	//   ....[0]....
.L_16438:
        /*0148*/ 	.word	0x000006e0


	//   ....[1]....
        /*014c*/ 	.word	0x000007a0


	//----- nvinfo : EIATTR_CRS_STACK_SIZE
	.align		4
.L_16439:
        /*0150*/ 	.byte	0x04, 0x1e
        /*0152*/ 	.short	(.L_16441 - .L_16440)
.L_16440:
        /*0154*/ 	.word	0x00000000


	//----- nvinfo : EIATTR_CBANK_PARAM_SIZE
	.align		4
.L_16441:
        /*0158*/ 	.byte	0x03, 0x19
        /*015a*/ 	.short	0x0018


	//----- nvinfo : EIATTR_PARAM_CBANK
	.align		4
        /*015c*/ 	.byte	0x04, 0x0a
        /*015e*/ 	.short	(.L_16443 - .L_16442)
	.align		4
.L_16442:
        /*0160*/ 	.word	index@(.nv.constant0._ZN2at6native43_GLOBAL__N__9ae7fba5_10_SoftMax_cu_9f978f6322cunn_SoftMaxForwardRegIfffNS1_25LogSoftMaxForwardEpilogueElLi1EEEvPT1_PKT_T3_)
        /*0164*/ 	.short	0x0380
        /*0166*/ 	.short	0x0018


	//----- nvinfo : EIATTR_SW_WAR
	.align		4
.L_16443:
        /*0168*/ 	.byte	0x04, 0x36
        /*016a*/ 	.short	(.L_16445 - .L_16444)
.L_16444:
        /*016c*/ 	.word	0x00000008
.L_16445:


//--------------------- .nv.info._ZN2at6native43_GLOBAL__N__9ae7fba5_10_SoftMax_cu_9f978f6319cunn_SoftMaxForwardILi2EdddNS1_25LogSoftMaxForwardEpilogueEEEvPT2_PKT0_i --------------------------
	.section	.nv.info._ZN2at6native43_GLOBAL__N__9ae7fba5_10_SoftMax_cu_9f978f6319cunn_SoftMaxForwardILi2EdddNS1_25LogSoftMaxForwardEpilogueEEEvPT2_PKT0_i,"",@"SHT_CUDA_INFO"
	.sectionflags	@""
	.align	4


	//----- nvinfo : EIATTR_CUDA_API_VERSION
	.align		4
        /*0000*/ 	.byte	0x04, 0x37
        /*0002*/ 	.short	(.L_16447 - .L_16446)
.L_16446:
        /*0004*/ 	.word	0x00000082


	//----- nvinfo : EIATTR_KPARAM_INFO
	.align		4
.L_16447:
        /*0008*/ 	.byte	0x04, 0x17
        /*000a*/ 	.short	(.L_16449 - .L_16448)
.L_16448:
        /*000c*/ 	.word	0x00000000
        /*0010*/ 	.short	0x0002
        /*0012*/ 	.short	0x0010
        /*0014*/ 	.byte	0x00, 0xf0, 0x11, 0x00


	//----- nvinfo : EIATTR_KPARAM_INFO
	.align		4
.L_16449:
        /*0018*/ 	.byte	0x04, 0x17
        /*001a*/ 	.short	(.L_16451 - .L_16450)
.L_16450:
        /*001c*/ 	.word	0x00000000
        /*0020*/ 	.short	0x0001
        /*0022*/ 	.short	0x0008
        /*0024*/ 	.byte	0x00, 0xf5, 0x21, 0x00


	//----- nvinfo : EIATTR_KPARAM_INFO
	.align		4
.L_16451:
        /*0028*/ 	.byte	0x04, 0x17
        /*002a*/ 	.short	(.L_16453 - .L_16452)
.L_16452:
        /*002c*/ 	.word	0x00000000
        /*0030*/ 	.short	0x0000
        /*0032*/ 	.short	0x0000
        /*0034*/ 	.byte	0x00, 0xf5, 0x21, 0x00


	//----- nvinfo : EIATTR_SPARSE_MMA_MASK
	.align		4
.L_16453:
        /*0038*/ 	.byte	0x03, 0x50
        /*003a*/ 	.short	0x0000


	//----- nvinfo : EIATTR_MAXREG_COUNT
	.align		4
        /*003c*/ 	.byte	0x03, 0x1b
        /*003e*/ 	.short	0x00ff


	//----- nvinfo : EIATTR_NUM_BARRIERS
	.align		4
        /*0040*/ 	.byte	0x02, 0x4c
        /*0042*/ 	.byte	0x01
	.zero		1


	//----- nvinfo : EIATTR_MERCURY_ISA_VERSION
	.align		4
        /*0044*/ 	.byte	0x03, 0x5f
        /*0046*/ 	.short	0x0101


	//----- nvinfo : EIATTR_COOP_GROUP_MASK_REGIDS
	.align		4
        /*0048*/ 	.byte	0x04, 0x29
        /*004a*/ 	.short	(.L_16455 - .L_16454)


	//   ....[0]....
.L_16454:
        /*004c*/ 	.word	0xffffffff


	//   ....[1]....
        /*0050*/ 	.word	0xffffffff


	//   ....[2]....
        /*0054*/ 	.word	0xffffffff


	//   ....[3]....
        /*0058*/ 	.word	0xffffffff


	//   ....[4]....
        /*005c*/ 	.word	0xffffffff


	//   ....[5]....
        /*0060*/ 	.word	0xffffffff


	//   ....[6]....
        /*0064*/ 	.word	0xffffffff


	//   ....[7]....
        /*0068*/ 	.word	0xffffffff


	//   ....[8]....
        /*006c*/ 	.word	0xffffffff


	//   ....[9]....
        /*0070*/ 	.word	0xffffffff


	//   ....[10]....
        /*0074*/ 	.word	0xffffffff


	//   ....[11]....
        /*0078*/ 	.word	0xffffffff


	//   ....[12]....
        /*007c*/ 	.word	0xffffffff


	//   ....[13]....
        /*0080*/ 	.word	0xffffffff


	//   ....[14]....
        /*0084*/ 	.word	0xffffffff


	//   ....[15]....
        /*0088*/ 	.word	0xffffffff


	//   ....[16]....
        /*008c*/ 	.word	0xffffffff


	//   ....[17]....
        /*0090*/ 	.word	0xffffffff


	//   ....[18]....
        /*0094*/ 	.word	0xffffffff


	//   ....[19]....
        /*0098*/ 	.word	0xffffffff


	//   ....[20]....
        /*009c*/ 	.word	0xffffffff


	//   ....[21]....
        /*00a0*/ 	.word	0xffffffff


	//   ....[22]....
        /*00a4*/ 	.word	0xffffffff


	//   ....[23]....
        /*00a8*/ 	.word	0xffffffff


	//   ....[24]....
        /*00ac*/ 	.word	0xffffffff


	//   ....[25]....
        /*00b0*/ 	.word	0xffffffff


	//   ....[26]....
        /*00b4*/ 	.word	0xffffffff


	//   ....[27]....
        /*00b8*/ 	.word	0xffffffff


	//   ....[28]....
        /*00bc*/ 	.word	0xffffffff


	//   ....[29]....
        /*00c0*/ 	.word	0xffffffff


	//   ....[30]....
        /*00c4*/ 	.word	0xffffffff


	//   ....[31]....
        /*00c8*/ 	.word	0xffffffff


	//   ....[32]....
        /*00cc*/ 	.word	0xffffffff


	//   ....[33]....
        /*00d0*/ 	.word	0xffffffff


	//   ....[34]....
        /*00d4*/ 	.word	0xffffffff


	//   ....[35]....
        /*00d8*/ 	.word	0xffffffff


	//   ....[36]....
        /*00dc*/ 	.word	0xffffffff


	//   ....[37]....
        /*00e0*/ 	.word	0xffffffff


	//   ....[38]....
        /*00e4*/ 	.word	0xffffffff


	//   ....[39]....
        /*00e8*/ 	.word	0xffffffff


	//   ....[40]....
        /*00ec*/ 	.word	0x05000004


	//   ....[41]....
        /*00f0*/ 	.word	0x05000004


	//   ....[42]....
        /*00f4*/ 	.word	0x05000004


	//   ....[43]....
        /*00f8*/ 	.word	0x05000004


	//   ....[44]....
        /*00fc*/ 	.word	0x05000004


	//   ....[45]....
        /*0100*/ 	.word	0x05000004


	//   ....[46]....
        /*0104*/ 	.word	0x05000004


	//   ....[47]....
        /*0108*/ 	.word	0x05000004


	//   ....[48]....
        /*010c*/ 	.word	0x05000004


	//   ....[49]....
        /*0110*/ 	.word	0x05000004


	//   ....[50]....
        /*0114*/ 	.word	0x05000004


	//   ....[51]....
        /*0118*/ 	.word	0x05000004


	//   ....[52]....
        /*011c*/ 	.word	0x05000004


	//   ....[53]....
        /*0120*/ 	.word	0x05000004


	//   ....[54]....
        /*0124*/ 	.word	0x05000004


	//   ....[55]....
        /*0128*/ 	.word	0x05000004


	//   ....[56]....
        /*012c*/ 	.word	0x05000004


	//   ....[57]....
        /*0130*/ 	.word	0x05000004


	//   ....[58]....
        /*0134*/ 	.word	0x05000004


	//   ....[59]....
        /*0138*/ 	.word	0x05000004


	//----- nvinfo : EIATTR_COOP_GROUP_INSTR_OFFSETS
	.align		4
.L_16455:
        /*013c*/ 	.byte	0x04, 0x28
        /*013e*/ 	.short	(.L_16457 - .L_16456)


	//   ....[0]....
.L_16456:
        /*0140*/ 	.word	0x000007c0


	//   ....[1]....
        /*0144*/ 	.word	0x00000800


	//   ....[2]....
        /*0148*/ 	.word	0x00000880


	//   ....[3]....
        /*014c*/ 	.word	0x00000890


	//   ....[4]....
        /*0150*/ 	.word	0x000008d0


	//   ....[5]....
        /*0154*/ 	.word	0x000008e0


	//   ....[6]....
        /*0158*/ 	.word	0x00000920


	//   ....[7]....
        /*015c*/ 	.word	0x00000930


	//   ....[8]....
        /*0160*/ 	.word	0x00000980


	//   ....[9]....
        /*0164*/ 	.word	0x000009a0


	//   ....[10]....
        /*0168*/ 	.word	0x00000a90


	//   ....[11]....
        /*016c*/ 	.word	0x00000aa0


	//   ....[12]....
        /*0170*/ 	.word	0x00000ae0


	//   ....[13]....
        /*0174*/ 	.word	0x00000af0


	//   ....[14]....
        /*0178*/ 	.word	0x00000b30


	//   ....[15]....
        /*017c*/ 	.word	0x00000b40


	//   ....[16]....
        /*0180*/ 	.word	0x00000b80


	//   ....[17]....
        /*0184*/ 	.word	0x00000b90


	//   ....[18]....
        /*0188*/ 	.word	0x00000bd0


	//   ....[19]....
        /*018c*/ 	.word	0x00000be0


	//   ....[20]....
        /*0190*/ 	.word	0x00001e40


	//   ....[21]....
        /*0194*/ 	.word	0x00001e90


	//   ....[22]....
        /*0198*/ 	.word	0x00001ef0


	//   ....[23]....
        /*019c*/ 	.word	0x00001f00


	//   ....[24]....
        /*01a0*/ 	.word	0x00001f40


	//   ....[25]....
        /*01a4*/ 	.word	0x00001f50


	//   ....[26]....
        /*01a8*/ 	.word	0x00001fa0


	//   ....[27]....
        /*01ac*/ 	.word	0x00001fc0


	//   ....[28]....
        /*01b0*/ 	.word	0x00001fe0


	//   ....[29]....
        /*01b4*/ 	.word	0x00001ff0


	//   ....[30]....
        /*01b8*/ 	.word	0x00002090


	//   ....[31]....
        /*01bc*/ 	.word	0x000020a0


	//   ....[32]....
        /*01c0*/ 	.word	0x000020c0


	//   ....[33]....
        /*01c4*/ 	.word	0x000020d0


	//   ....[34]....
        /*01c8*/ 	.word	0x00002110


	//   ....[35]....
        /*01cc*/ 	.word	0x00002120


	//   ....[36]....
        /*01d0*/ 	.word	0x00002160


	//   ....[37]....
        /*01d4*/ 	.word	0x00002170


	//   ....[38]....
        /*01d8*/ 	.word	0x00002190


	//   ....[39]....
        /*01dc*/ 	.word	0x000021a0


	//   ....[40]....
        /*01e0*/ 	.word	0x00002e50


	//   ....[41]....
        /*01e4*/ 	.word	0x00002ea0


	//   ....[42]....
        /*01e8*/ 	.word	0x00002f30


	//   ....[43]....
        /*01ec*/ 	.word	0x00002f80


	//   ....[44]....
        /*01f0*/ 	.word	0x00003010


	//   ....[45]....
        /*01f4*/ 	.word	0x00003060


	//   ....[46]....
        /*01f8*/ 	.word	0x000030f0


	//   ....[47]....
        /*01fc*/ 	.word	0x00003140


	//   ....[48]....
        /*0200*/ 	.word	0x000031d0


	//   ....[49]....
        /*0204*/ 	.word	0x00003220


	//   ....[50]....
        /*0208*/ 	.word	0x000032b0


	//   ....[51]....
        /*020c*/ 	.word	0x00003300


	//   ....[52]....
        /*0210*/ 	.word	0x00003370


	//   ....[53]....
        /*0214*/ 	.word	0x000033c0


	//   ....[54]....
        /*0218*/ 	.word	0x00003430


	//   ....[55]....
        /*021c*/ 	.word	0x00003480


	//   ....[56]....
        /*0220*/ 	.word	0x000034f0


	//   ....[57]....
        /*0224*/ 	.word	0x00003540


	//   ....[58]....
        /*0228*/ 	.word	0x000035b0


	//   ....[59]....
        /*022c*/ 	.word	0x00003600


	//----- nvinfo : EIATTR_VRC_CTA_INIT_COUNT
	.align		4
.L_16457:
        /*0230*/ 	.byte	0x02, 0x4a
	.zero		1
	.zero		1


	//----- nvinfo : EIATTR_EXIT_INSTR_OFFSETS
	.align		4
        /*0234*/ 	.byte	0x04, 0x1c
        /*0236*/ 	.short	(.L_16459 - .L_16458)


	//   ....[0]....
.L_16458:
        /*0238*/ 	.word	0x00002800


	//   ....[1]....
        /*023c*/ 	.word	0x000028c0


	//   ....[2]....
        /*0240*/ 	.word	0x00002d30


	//   ....[3]....
        /*0244*/ 	.word	0x00002df0


	//----- nvinfo : EIATTR_CRS_STACK_SIZE
	.align		4
.L_16459:
        /*0248*/ 	.byte	0x04, 0x1e
        /*024a*/ 	.short	(.L_16461 - .L_16460)
.L_16460:
        /*024c*/ 	.word	0x00000000


	//----- nvinfo : EIATTR_CBANK_PARAM_SIZE
	.align		4
.L_16461:
        /*0250*/ 	.byte	0x03, 0x19
        /*0252*/ 	.short	0x0014


	//----- nvinfo : EIATTR_PARAM_CBANK
	.align		4
        /*0254*/ 	.byte	0x04, 0x0a
        /*0256*/ 	.short	(.L_16463 - .L_16462)
	.align		4
.L_16462:
        /*0258*/ 	.word	index@(.nv.constant0._ZN2at6native43_GLOBAL__N__9ae7fba5_10_SoftMax_cu_9f978f6319cunn_SoftMaxForwardILi2EdddNS1_25LogSoftMaxForwardEpilogueEEEvPT2_PKT0_i)
        /*025c*/ 	.short	0x0380
        /*025e*/ 	.short	0x0014


	//----- nvinfo : EIATTR_SW_WAR
	.align		4
.L_16463:
        /*0260*/ 	.byte	0x04, 0x36
        /*0262*/ 	.short	(.L_16465 - .L_16464)
.L_16464:
        /*0264*/ 	.word	0x00000008
.L_16465:


//--------------------- .nv.info._ZN2at6native43_GLOBAL__N__9ae7fba5_10_SoftMax_cu_9f978f6323cunn_SoftMaxForwardSmemILi2EdddNS1_25LogSoftMaxForwardEpilogueElEEvPT2_PKT0_T4_ --------------------------
	.section	.nv.info._ZN2at6native43_GLOBAL__N__9ae7fba5_10_SoftMax_cu_9f978f6323cunn_SoftMaxForwardSmemILi2EdddNS1_25LogSoftMaxForwardEpilogueElEEvPT2_PKT0_T4_,"",@"SHT_CUDA_INFO"
	.sectionflags	@""
	.align	4


	//----- nvinfo : EIATTR_CUDA_API_VERSION
	.align		4
        /*0000*/ 	.byte	0x04, 0x37
        /*0002*/ 	.short	(.L_16467 - .L_16466)
.L_16466:
        /*0004*/ 	.word	0x00000082


	//----- nvinfo : EIATTR_KPARAM_INFO
	.align		4
.L_16467:
        /*0008*/ 	.byte	0x04, 0x17
        /*000a*/ 	.short	(.L_16469 - .L_16468)
.L_16468:
        /*000c*/ 	.word	0x00000000
        /*0010*/ 	.short	0x0002
        /*0012*/ 	.short	0x0010
        /*0014*/ 	.byte	0x00, 0xf0, 0x21, 0x00


	//----- nvinfo : EIATTR_KPARAM_INFO
	.align		4
.L_16469:
        /*0018*/ 	.byte	0x04, 0x17
        /*001a*/ 	.short	(.L_16471 - .L_16470)
.L_16470:
        /*001c*/ 	.word	0x00000000
        /*0020*/ 	.short	0x0001
        /*0022*/ 	.short	0x0008
        /*0024*/ 	.byte	0x00, 0xf5, 0x21, 0x00


	//----- nvinfo : EIATTR_KPARAM_INFO
	.align		4
.L_16471:
        /*0028*/ 	.byte	0x04, 0x17
        /*002a*/ 	.short	(.L_16473 - .L_16472)
.L_16472:
        /*002c*/ 	.word	0x00000000
        /*0030*/ 	.short	0x0000
        /*0032*/ 	.short	0x0000
        /*0034*/ 	.byte	0x00, 0xf5, 0x21, 0x00


	//----- nvinfo : EIATTR_SPARSE_MMA_MASK
	.align		4
.L_16473:
        /*0038*/ 	.byte	0x03, 0x50
        /*003a*/ 	.short	0x0000


	//----- nvinfo : EIATTR_MAXREG_COUNT
	.align		4
        /*003c*/ 	.byte	0x03, 0x1b
        /*003e*/ 	.short	0x00ff


	//----- nvinfo : EIATTR_NUM_BARRIERS
	.align		4
        /*0040*/ 	.byte	0x02, 0x4c
        /*0042*/ 	.byte	0x01
	.zero		1


	//----- nvinfo : EIATTR_MERCURY_ISA_VERSION
	.align		4
        /*0044*/ 	.byte	0x03, 0x5f
        /*0046*/ 	.short	0x0101


	//----- nvinfo : EIATTR_COOP_GROUP_MASK_REGIDS
	.align		4
        /*0048*/ 	.byte	0x04, 0x29
        /*004a*/ 	.short	(.L_16475 - .L_16474)


	//   ....[0]....
.L_16474:
        /*004c*/ 	.word	0xffffffff


	//   ....[1]....
        /*0050*/ 	.word	0xffffffff


	//   ....[2]....
        /*0054*/ 	.word	0xffffffff


	//   ....[3]....
        /*0058*/ 	.word	0xffffffff


	//   ....[4]....
        /*005c*/ 	.word	0xffffffff


	//   ....[5]....
        /*0060*/ 	.word	0xffffffff


	//   ....[6]....
        /*0064*/ 	.word	0xffffffff


	//   ....[7]....
        /*0068*/ 	.word	0xffffffff


	//   ....[8]....
        /*006c*/ 	.word	0xffffffff


	//   ....[9]....
        /*0070*/ 	.word	0xffffffff


	//   ....[10]....
        /*0074*/ 	.word	0xffffffff


	//   ....[11]....
        /*0078*/ 	.word	0xffffffff


	//   ....[12]....
        /*007c*/ 	.word	0xffffffff


	//   ....[13]....
        /*0080*/ 	.word	0xffffffff


	//   ....[14]....
        /*0084*/ 	.word	0xffffffff


	//   ....[15]....
        /*0088*/ 	.word	0xffffffff


	//   ....[16]....
        /*008c*/ 	.word	0xffffffff


	//   ....[17]....
        /*0090*/ 	.word	0xffffffff


	//   ....[18]....
        /*0094*/ 	.word	0xffffffff


	//   ....[19]....
        /*0098*/ 	.word	0xffffffff


	//   ....[20]....
        /*009c*/ 	.word	0xffffffff


	//   ....[21]....
        /*00a0*/ 	.word	0xffffffff


	//   ....[22]....
        /*00a4*/ 	.word	0xffffffff


	//   ....[23]....
        /*00a8*/ 	.word	0xffffffff


	//   ....[24]....
        /*00ac*/ 	.word	0xffffffff


	//   ....[25]....
        /*00b0*/ 	.word	0xffffffff


	//   ....[26]....
        /*00b4*/ 	.word	0xffffffff


	//   ....[27]....
        /*00b8*/ 	.word	0xffffffff


	//   ....[28]....
        /*00bc*/ 	.word	0xffffffff


	//   ....[29]....
        /*00c0*/ 	.word	0xffffffff


	//   ....[30]....
        /*00c4*/ 	.word	0xffffffff


	//   ....[31]....
        /*00c8*/ 	.word	0xffffffff


	//   ....[32]....
        /*00cc*/ 	.word	0xffffffff


	//   ....[33]....
        /*00d0*/ 	.word	0xffffffff


	//   ....[34]....
        /*00d4*/ 	.word	0xffffffff


	//   ....[35]....
        /*00d8*/ 	.word	0xffffffff


	//   ....[36]....
        /*00dc*/ 	.word	0xffffffff


	//   ....[37]....
        /*00e0*/ 	.word	0xffffffff


	//   ....[38]....
        /*00e4*/ 	.word	0xffffffff


	//   ....[39]....
        /*00e8*/ 	.word	0xffffffff


	//   ....[40]....
        /*00ec*/ 	.word	0x05000006


	//   ....[41]....
        /*00f0*/ 	.word	0x05000006


	//   ....[42]....
        /*00f4*/ 	.word	0x05000006


	//   ....[43]....
        /*00f8*/ 	.word	0x05000006


	//   ....[44]....
        /*00fc*/ 	.word	0x05000006


	//   ....[45]....
        /*0100*/ 	.word	0x05000006


	//   ....[46]....
        /*0104*/ 	.word	0x05000006


	//   ....[47]....
        /*0108*/ 	.word	0x05000006


	//   ....[48]....
        /*010c*/ 	.word	0x05000006


	//   ....[49]....
        /*0110*/ 	.word	0x05000006


	//   ....[50]....
        /*0114*/ 	.word	0x05000006


	//   ....[51]....
        /*0118*/ 	.word	0x05000006


	//   ....[52]....
        /*011c*/ 	.word	0x05000006


	//   ....[53]....
        /*0120*/ 	.word	0x05000006


	//   ....[54]....
        /*0124*/ 	.word	0x05000006


	//   ....[55]....
        /*0128*/ 	.word	0x05000006


	//   ....[56]....
        /*012c*/ 	.word	0x05000006


	//   ....[57]....
        /*0130*/ 	.word	0x05000006


	//   ....[58]....
        /*0134*/ 	.word	0x05000006


	//   ....[59]....
        /*0138*/ 	.word	0x05000006


	//----- nvinfo : EIATTR_COOP_GROUP_INSTR_OFFSETS
	.align		4
.L_16475:
        /*013c*/ 	.byte	0x04, 0x28
        /*013e*/ 	.short	(.L_16477 - .L_16476)


	//   ....[0]....
.L_16476:
        /*0140*/ 	.word	0x000003b0


	//   ....[1]....
        /*0144*/ 	.word	0x000003e0


	//   ....[2]....
        /*0148*/ 	.word	0x00000440


	//   ....[3]....
        /*014c*/ 	.word	0x00000450


	//   ....[4]....
        /*0150*/ 	.word	0x00000490


	//   ....[5]....
        /*0154*/ 	.word	0x000004a0


	//   ....[6]....
        /*0158*/ 	.word	0x000004e0


	//   ....[7]....
        /*015c*/ 	.word	0x000004f0


	//   ....[8]....
        /*0160*/ 	.word	0x00000550


	//   ....[9]....
        /*0164*/ 	.word	0x00000560


	//   ....[10]....
        /*0168*/ 	.word	0x00000690


	//   ....[11]....
        /*016c*/ 	.word	0x000006a0


	//   ....[12]....
        /*0170*/ 	.word	0x00000700


	//   ....[13]....
        /*0174*/ 	.word	0x00000730


	//   ....[14]....
        /*0178*/ 	.word	0x00000770


	//   ....[15]....
        /*017c*/ 	.word	0x000007a0


	//   ....[16]....
        /*0180*/ 	.word	0x000007f0


	//   ....[17]....
        /*0184*/ 	.word	0x00000810


	//   ....[18]....
        /*0188*/ 	.word	0x00000850


	//   ....[19]....
        /*018c*/ 	.word	0x00000860


	//   ....[20]....
        /*0190*/ 	.word	0x00001050


	//   ....[21]....
        /*0194*/ 	.word	0x000010a0


	//   ....[22]....
        /*0198*/ 	.word	0x000010c0


	//   ....[23]....
        /*019c*/ 	.word	0x000010d0


	//   ....[24]....
        /*01a0*/ 	.word	0x00001110


	//   ....[25]....
        /*01a4*/ 	.word	0x00001130


	//   ....[26]....
        /*01a8*/ 	.word	0x00001150


	//   ....[27]....
        /*01ac*/ 	.word	0x00001160


	//   ....[28]....
        /*01b0*/ 	.word	0x00001180


	//   ....[29]....
        /*01b4*/ 	.word	0x00001190


	//   ....[30]....
        /*01b8*/ 	.word	0x00001220


	//   ....[31]....
        /*01bc*/ 	.word	0x00001230


	//   ....[32]....
        /*01c0*/ 	.word	0x00001270


	//   ....[33]....
        /*01c4*/ 	.word	0x00001280


	//   ....[34]....
        /*01c8*/ 	.word	0x000012c0


	//   ....[35]....
        /*01cc*/ 	.word	0x000012d0


	//   ....[36]....
        /*01d0*/ 	.word	0x00001310


	//   ....[37]....
        /*01d4*/ 	.word	0x00001320


	//   ....[38]....
        /*01d8*/ 	.word	0x00001360


	//   ....[39]....
        /*01dc*/ 	.word	0x00001370


	//   ....[40]....
        /*01e0*/ 	.word	0x00001bc0


	//   ....[41]....
        /*01e4*/ 	.word	0x00001c10


	//   ....[42]....
        /*01e8*/ 	.word	0x00001cc0


	//   ....[43]....
        /*01ec*/ 	.word	0x00001d10


	//   ....[44]....
        /*01f0*/ 	.word	0x00001dd0


	//   ....[45]....
        /*01f4*/ 	.word	0x00001e20


	//   ....[46]....
        /*01f8*/ 	.word	0x00001ee0


	//   ....[47]....
        /*01fc*/ 	.word	0x00001f30


	//   ....[48]....
        /*0200*/ 	.word	0x00001ff0


	//   ....[49]....
        /*0204*/ 	.word	0x00002040


	//   ....[50]....
        /*0208*/ 	.word	0x000020d0


	//   ....[51]....
        /*020c*/ 	.word	0x00002120


	//   ....[52]....
        /*0210*/ 	.word	0x00002190


	//   ....[53]....
        /*0214*/ 	.word	0x000021e0


	//   ....[54]....
        /*0218*/ 	.word	0x00002250


	//   ....[55]....
        /*021c*/ 	.word	0x000022a0


	//   ....[56]....
        /*0220*/ 	.word	0x00002310


	//   ....[57]....
        /*0224*/ 	.word	0x00002360


	//   ....[58]....
        /*0228*/ 	.word	0x000023d0


	//   ....[59]....
        /*022c*/ 	.word	0x00002420


	//----- nvinfo : EIATTR_VRC_CTA_INIT_COUNT
	.align		4
.L_16477:
        /*0230*/ 	.byte	0x02, 0x4a
	.zero		1
	.zero		1


	//----- nvinfo : EIATTR_EXIT_INSTR_OFFSETS
	.align		4
        /*0234*/ 	.byte	0x04, 0x1c
        /*0236*/ 	.short	(.L_16479 - .L_16478)


	//   ....[0]....
.L_16478:
        /*0238*/ 	.word	0x00001960


	//   ....[1]....
        /*023c*/ 	.word	0x00001b60


	//----- nvinfo : EIATTR_CRS_STACK_SIZE
	.align		4
.L_16479:
        /*0240*/ 	.byte	0x04, 0x1e
        /*0242*/ 	.short	(.L_16481 - .L_16480)
.L_16480:
        /*0244*/ 	.word	0x00000000


	//----- nvinfo : EIATTR_CBANK_PARAM_SIZE
	.align		4
.L_16481:
        /*0248*/ 	.byte	0x03, 0x19
        /*024a*/ 	.short	0x0018


	//----- nvinfo : EIATTR_PARAM_CBANK
	.align		4
        /*024c*/ 	.byte	0x04, 0x0a
        /*024e*/ 	.short	(.L_16483 - .L_16482)
	.align		4
.L_16482:
        /*0250*/ 	.word	index@(.nv.constant0._ZN2at6native43_GLOBAL__N__9ae7fba5_10_SoftMax_cu_9f978f6323cunn_SoftMaxForwardSmemILi2EdddNS1_25LogSoftMaxForwardEpilogueElEEvPT2_PKT0_T4_)
        /*0254*/ 	.short	0x0380
        /*0256*/ 	.short	0x0018


	//----- nvinfo : EIATTR_SW_WAR
	.align		4
.L_16483:
        /*0258*/ 	.byte	0x04, 0x36
        /*025a*/ 	.short	(.L_16485 - .L_16484)
.L_16484:
        /*025c*/ 	.word	0x00000008
.L_16485:


//--------------------- .nv.info._ZN2at6native43_GLOBAL__N__9ae7fba5_10_SoftMax_cu_9f978f6322cunn_SoftMaxForwardRegIdddNS1_25LogSoftMaxForwardEpilogueElLi9EEEvPT1_PKT_T3_ --------------------------
	.section	.nv.info._ZN2at6native43_GLOBAL__N__9ae7fba5_10_SoftMax_cu_9f978f6322cunn_SoftMaxForwardRegIdddNS1_25LogSoftMaxForwardEpilogueElLi9EEEvPT1_PKT_T3_,"",@"SHT_CUDA_INFO"
	.sectionflags	@""
	.align	4


	//----- nvinfo : EIATTR_CUDA_API_VERSION
	.align		4
        /*0000*/ 	.byte	0x04, 0x37
        /*0002*/ 	.short	(.L_16487 - .L_16486)
.L_16486:
        /*0004*/ 	.word	0x00000082


	//----- nvinfo : EIATTR_KPARAM_INFO
	.align		4
.L_16487:
        /*0008*/ 	.byte	0x04, 0x17
        /*000a*/ 	.short	(.L_16489 - .L_16488)
.L_16488:
        /*000c*/ 	.word	0x00000000
        /*0010*/ 	.short	0x0002
        /*0012*/ 	.short	0x0010
        /*0014*/ 	.byte	0x00, 0xf0, 0x21, 0x00


	//----- nvinfo : EIATTR_KPARAM_INFO
	.align		4
.L_16489:
        /*0018*/ 	.byte	0x04, 0x17
        /*001a*/ 	.short	(.L_16491 - .L_16490)
.L_16490:
        /*001c*/ 	.word	0x00000000
        /*0020*/ 	.short	0x0001
        /*0022*/ 	.short	0x0008
        /*0024*/ 	.byte	0x00, 0xf5, 0x21, 0x00


	//----- nvinfo : EIATTR_KPARAM_INFO
	.align		4
.L_16491:
        /*0028*/ 	.byte	0x04, 0x17
        /*002a*/ 	.short	(.L_16493 - .L_16492)
.L_16492:
        /*002c*/ 	.word	0x00000000
        /*0030*/ 	.short	0x0000
        /*0032*/ 	.short	0x0000
        /*0034*/ 	.byte	0x00, 0xf5, 0x21, 0x00


	//----- nvinfo : EIATTR_SPARSE_MMA_MASK
	.align		4
.L_16493:
        /*0038*/ 	.byte	0x03, 0x50
        /*003a*/ 	.short	0x0000


	//----- nvinfo : EIATTR_MAXREG_COUNT
	.align		4
        /*003c*/ 	.byte	0x03, 0x1b
        /*003e*/ 	.short	0x00ff


	//----- nvinfo : EIATTR_NUM_BARRIERS
	.align		4
        /*0040*/ 	.byte	0x02, 0x4c
        /*0042*/ 	.byte	0x01
	.zero		1


	//----- nvinfo : EIATTR_MERCURY_ISA_VERSION
	.align		4
        /*0044*/ 	.byte	0x03, 0x5f
        /*0046*/ 	.short	0x0101


	//----- nvinfo : EIATTR_COOP_GROUP_MASK_REGIDS
	.align		4
        /*0048*/ 	.byte	0x04, 0x29
        /*004a*/ 	.short	(.L_16495 - .L_16494)


	//   ....[0]....
.L_16494:
        /*004c*/ 	.word	0xffffffff


	//   ....[1]....
        /*0050*/ 	.word	0xffffffff


	//   ....[2]....
        /*0054*/ 	.word	0xffffffff


	//   ....[3]....
        /*0058*/ 	.word	0xffffffff


	//   ....[4]....
        /*005c*/ 	.word	0xffffffff


	//   ....[5]....
        /*0060*/ 	.word	0xffffffff


	//   ....[6]....
        /*0064*/ 	.word	0xffffffff


	//   ....[7]....
        /*0068*/ 	.word	0xffffffff


	//   ....[8]....
        /*006c*/ 	.word	0xffffffff


	//   ....[9]....
        /*0070*/ 	.word	0xffffffff


	//   ....[10]....
        /*0074*/ 	.word	0xffffffff


	//   ....[11]....
        /*0078*/ 	.word	0xffffffff


	//   ....[12]....
        /*007c*/ 	.word	0xffffffff


	//   ....[13]....
        /*0080*/ 	.word	0xffffffff


	//   ....[14]....
        /*0084*/ 	.word	0xffffffff


	//   ....[15]....
        /*0088*/ 	.word	0xffffffff


	//   ....[16]....
        /*008c*/ 	.word	0xffffffff


	//   ....[17]....
        /*0090*/ 	.word	0xffffffff


	//   ....[18]....
        /*0094*/ 	.word	0xffffffff


	//   ....[19]....
        /*0098*/ 	.word	0xffffffff


	//   ....[20]....
        /*009c*/ 	.word	0xffffffff


	//   ....[21]....
        /*00a0*/ 	.word	0xffffffff


	//   ....[22]....
        /*00a4*/ 	.word	0xffffffff


	//   ....[23]....
        /*00a8*/ 	.word	0xffffffff


	//   ....[24]....
        /*00ac*/ 	.word	0xffffffff


	//   ....[25]....
        /*00b0*/ 	.word	0xffffffff


	//   ....[26]....
        /*00b4*/ 	.word	0xffffffff


	//   ....[27]....
        /*00b8*/ 	.word	0xffffffff


	//   ....[28]....
        /*00bc*/ 	.word	0xffffffff


	//   ....[29]....
        /*00c0*/ 	.word	0xffffffff


	//   ....[30]....
        /*00c4*/ 	.word	0xffffffff


	//   ....[31]....
        /*00c8*/ 	.word	0xffffffff


	//   ....[32]....
        /*00cc*/ 	.word	0xffffffff


	//   ....[33]....
        /*00d0*/ 	.word	0xffffffff


	//   ....[34]....
        /*00d4*/ 	.word	0xffffffff


	//   ....[35]....
        /*00d8*/ 	.word	0xffffffff


	//   ....[36]....
        /*00dc*/ 	.word	0xffffffff


	//   ....[37]....
        /*00e0*/ 	.word	0xffffffff


	//   ....[38]....
        /*00e4*/ 	.word	0xffffffff


	//   ....[39]....
        /*00e8*/ 	.word	0xffffffff


	//   ....[40]....
        /*00ec*/ 	.word	0x05000004


	//   ....[41]....
        /*00f0*/ 	.word	0x05000004


	//   ....[42]....
        /*00f4*/ 	.word	0x05000004


	//   ....[43]....
        /*00f8*/ 	.word	0x05000004


	//   ....[44]....
        /*00fc*/ 	.word	0x05000004


	//   ....[45]....
        /*0100*/ 	.word	0x05000004


	//   ....[46]....
        /*0104*/ 	.word	0x05000004


	//   ....[47]....
        /*0108*/ 	.word	0x05000004


	//   ....[48]....
        /*010c*/ 	.word	0x05000004


	//   ....[49]....
        /*0110*/ 	.word	0x05000004


	//   ....[50]....
        /*0114*/ 	.word	0x05000004


	//   ....[51]....
        /*0118*/ 	.word	0x05000004


	//   ....[52]....
        /*011c*/ 	.word	0x05000004


	//   ....[53]....
        /*0120*/ 	.word	0x05000004


	//   ....[54]....
        /*0124*/ 	.word	0x05000004


	//   ....[55]....
        /*0128*/ 	.word	0x05000004


	//   ....[56]....
        /*012c*/ 	.word	0x05000004


	//   ....[57]....
        /*0130*/ 	.word	0x05000004


	//   ....[58]....
        /*0134*/ 	.word	0x05000004


	//   ....[59]....
        /*0138*/ 	.word	0x05000004


	//----- nvinfo : EIATTR_COOP_GROUP_INSTR_OFFSETS
	.align		4
.L_16495:
        /*013c*/ 	.byte	0x04, 0x28
        /*013e*/ 	.short	(.L_16497 - .L_16496)


	//   ....[0]....
.L_16496:
        /*0140*/ 	.word	0x00000be0


	//   ....[1]....
        /*0144*/ 	.word	0x00000bf0


	//   ....[2]....
        /*0148*/ 	.word	0x00000c30


	//   ....[3]....
        /*014c*/ 	.word	0x00000c40


	//   ....[4]....
        /*0150*/ 	.word	0x00000c80


	//   ....[5]....
        /*0154*/ 	.word	0x00000c90


	//   ....[6]....
        /*0158*/ 	.word	0x00000cd0


	//   ....[7]....
        /*015c*/ 	.word	0x00000ce0


	//   ....[8]....
        /*0160*/ 	.word	0x00000d30


	//   ....[9]....
        /*0164*/ 	.word	0x00000d40


	//   ....[10]....
        /*0168*/ 	.word	0x00000f10


	//   ....[11]....
        /*016c*/ 	.word	0x00000f20


	//   ....[12]....
        /*0170*/ 	.word	0x00000f60


	//   ....[13]....
        /*0174*/ 	.word	0x00000f70


	//   ....[14]....
        /*0178*/ 	.word	0x00000fd0


	//   ....[15]....
        /*017c*/ 	.word	0x00000fe0


	//   ....[16]....
        /*0180*/ 	.word	0x00001040


	//   ....[17]....
        /*0184*/ 	.word	0x00001050


	//   ....[18]....
        /*0188*/ 	.word	0x000010b0


	//   ....[19]....
        /*018c*/ 	.word	0x000010c0


	//   ....[20]....
        /*0190*/ 	.word	0x00003800


	//   ....[21]....
        /*0194*/ 	.word	0x00003850


	//   ....[22]....
        /*0198*/ 	.word	0x00003880


	//   ....[23]....
        /*019c*/ 	.word	0x00003890


	//   ....[24]....
        /*01a0*/ 	.word	0x000038c0


	//   ....[25]....
        /*01a4*/ 	.word	0x000038d0


	//   ....[26]....
        /*01a8*/ 	.word	0x00003900


	//   ....[27]....
        /*01ac*/ 	.word	0x00003910


	//   ....[28]....
        /*01b0*/ 	.word	0x00003930


	//   ....[29]....
        /*01b4*/ 	.word	0x00003940


	//   ....[30]....
        /*01b8*/ 	.word	0x00003a00


	//   ....[31]....
        /*01bc*/ 	.word	0x00003a10


	//   ....[32]....
        /*01c0*/ 	.word	0x00003a30


	//   ....[33]....
        /*01c4*/ 	.word	0x00003a40


	//   ....[34]....
        /*01c8*/ 	.word	0x00003a60


	//   ....[35]....
        /*01cc*/ 	.word	0x00003a70


	//   ....[36]....
        /*01d0*/ 	.word	0x00003a90


	//   ....[37]....
        /*01d4*/ 	.word	0x00003aa0


	//   ....[38]....
        /*01d8*/ 	.word	0x00003ac0


	//   ....[39]....
        /*01dc*/ 	.word	0x00003ad0


	//   ....[40]....
        /*01e0*/ 	.word	0x00004870


	//   ....[41]....
        /*01e4*/ 	.word	0x000048c0


	//   ....[42]....
        /*01e8*/ 	.word	0x00004950


	//   ....[43]....
        /*01ec*/ 	.word	0x000049a0


	//   ....[44]....
        /*01f0*/ 	.word	0x00004a60


	//   ....[45]....
        /*01f4*/ 	.word	0x00004ab0


	//   ....[46]....
        /*01f8*/ 	.word	0x00004b70


	//   ....[47]....
        /*01fc*/ 	.word	0x00004bc0


	//   ....[48]....
        /*0200*/ 	.word	0x00004c80


	//   ....[49]....
        /*0204*/ 	.word	0x00004cd0


	//   ....[50]....
        /*0208*/ 	.word	0x00004d50


	//   ....[51]....
        /*020c*/ 	.word	0x00004da0


	//   ....[52]....
        /*0210*/ 	.word	0x00004e10


	//   ....[53]....
        /*0214*/ 	.word	0x00004e60


	//   ....[54]....
        /*0218*/ 	.word	0x00004ed0


	//   ....[55]....
        /*021c*/ 	.word	0x00004f20


	//   ....[56]....
        /*0220*/ 	.word	0x00004f90


	//   ....[57]....
        /*0224*/ 	.word	0x00004fe0


	//   ....[58]....
        /*0228*/ 	.word	0x00005050


	//   ....[59]....
        /*022c*/ 	.word	0x000050a0


	//----- nvinfo : EIATTR_VRC_CTA_INIT_COUNT
	.align		4
.L_16497:
        /*0230*/ 	.byte	0x02, 0x4a
	.zero		1
	.zero		1


	//----- nvinfo : EIATTR_EXIT_INSTR_OFFSETS
	.align		4
        /*0234*/ 	.byte	0x04, 0x1c
        /*0236*/ 	.short	(.L_16499 - .L_16498)


	//   ....[0]....
.L_16498:
        /*0238*/ 	.word	0x00004770


	//   ....[1]....
        /*023c*/ 	.word	0x00004810


	//----- nvinfo : EIATTR_CRS_STACK_SIZE
	.align		4
.L_16499:
        /*0240*/ 	.byte	0x04, 0x1e
        /*0242*/ 	.short	(.L_16501 - .L_16500)
.L_16500:
        /*0244*/ 	.word	0x00000000


	//----- nvinfo : EIATTR_CBANK_PARAM_SIZE
	.align		4
.L_16501:
        /*0248*/ 	.byte	0x03, 0x19
        /*024a*/ 	.short	0x0018


	//----- nvinfo : EIATTR_PARAM_CBANK
	.align		4
        /*024c*/ 	.byte	0x04, 0x0a
        /*024e*/ 	.short	(.L_16503 - .L_16502)
	.align		4
.L_16502:
        /*0250*/ 	.word	index@(.nv.constant0._ZN2at6native43_GLOBAL__N__9ae7fba5_10_SoftMax_cu_9f978f6322cunn_SoftMaxForwardRegIdddNS1_25LogSoftMaxForwardEpilogueElLi9EEEvPT1_PKT_T3_)
        /*0254*/ 	.short	0x0380
        /*0256*/ 	.short	0x0018


	//----- nvinfo : EIATTR_SW_WAR
	.align		4
.L_16503:
        /*0258*/ 	.byte	0x04, 0x36
        /*025a*/ 	.short	(.L_16505 - .L_16504)
.L_16504:
        /*025c*/ 	.word	0x00000008
.L_16505:


//--------------------- .nv.info._ZN2at6native43_GLOBAL__N__9ae7fba5_10_SoftMax_cu_9f978f6322cunn_SoftMaxForwardRegIdddNS1_25LogSoftMaxForwardEpilogueElLi8EEEvPT1_PKT_T3_ --------------------------
	.section	.nv.info._ZN2at6native43_GLOBAL__N__9ae7fba5_10_SoftMax_cu_9f978f6322cunn_SoftMaxForwardRegIdddNS1_25LogSoftMaxForwardEpilogueElLi8EEEvPT1_PKT_T3_,"",@"SHT_CUDA_INFO"
	.sectionflags	@""
	.align	4


	//----- nvinfo : EIATTR_CUDA_API_VERSION
	.align		4
        /*0000*/ 	.byte	0x04, 0x37
        /*0002*/ 	.short	(.L_16507 - .L_16506)
.L_16506:
        /*0004*/ 	.word	0x00000082


	//----- nvinfo : EIATTR_KPARAM_INFO
	.align		4
.L_16507:
        /*0008*/ 	.byte	0x04, 0x17
        /*000a*/ 	.short	(.L_16509 - .L_16508)
.L_16508:
        /*000c*/ 	.word	0x00000000
        /*0010*/ 	.short	0x0002
        /*0012*/ 	.short	0x0010
        /*0014*/ 	.byte	0x00, 0xf0, 0x21, 0x00


	//----- nvinfo : EIATTR_KPARAM_INFO
	.align		4
.L_16509:
        /*0018*/ 	.byte	0x04, 0x17
        /*001a*/ 	.short	(.L_16511 - .L_16510)
.L_16510:
        /*001c*/ 	.word	0x00000000
        /*0020*/ 	.short	0x0001
        /*0022*/ 	.short	0x0008
        /*0024*/ 	.byte	0x00, 0xf5, 0x21, 0x00


	//----- nvinfo : EIATTR_KPARAM_INFO
	.align		4
.L_16511:
        /*0028*/ 	.byte	0x04, 0x17
        /*002a*/ 	.short	(.L_16513 - .L_16512)
.L_16512:
        /*002c*/ 	.word	0x00000000
        /*0030*/ 	.short	0x0000
        /*0032*/ 	.short	0x0000
        /*0034*/ 	.byte	0x00, 0xf5, 0x21, 0x00


	//----- nvinfo : EIATTR_SPARSE_MMA_MASK
	.align		4
.L_16513:
        /*0038*/ 	.byte	0x03, 0x50
        /*003a*/ 	.short	0x0000


	//----- nvinfo : EIATTR_MAXREG_COUNT
	.align		4
        /*003c*/ 	.byte	0x03, 0x1b
        /*003e*/ 	.short	0x00ff


	//----- nvinfo : EIATTR_NUM_BARRIERS
	.align		4
        /*0040*/ 	.byte	0x02, 0x4c
        /*0042*/ 	.byte	0x01
	.zero		1


	//----- nvinfo : EIATTR_MERCURY_ISA_VERSION
	.align		4
        /*0044*/ 	.byte	0x03, 0x5f
        /*0046*/ 	.short	0x0101


	//----- nvinfo : EIATTR_COOP_GROUP_MASK_REGIDS
	.align		4
        /*0048*/ 	.byte	0x04, 0x29
        /*004a*/ 	.short	(.L_16515 - .L_16514)


	//   ....[0]....
.L_16514:
        /*004c*/ 	.word	0xffffffff


	//   ....[1]....
        /*0050*/ 	.word	0xffffffff


	//   ....[2]....
        /*0054*/ 	.word	0xffffffff


	//   ....[3]....
        /*0058*/ 	.word	0xffffffff


	//   ....[4]....
        /*005c*/ 	.word	0xffffffff


	//   ....[5]....
        /*0060*/ 	.word	0xffffffff


	//   ....[6]....
        /*0064*/ 	.word	0xffffffff


	//   ....[7]....
        /*0068*/ 	.word	0xffffffff


	//   ....[8]....
        /*006c*/ 	.word	0xffffffff


	//   ....[9]....
        /*0070*/ 	.word	0xffffffff


	//   ....[10]....
        /*0074*/ 	.word	0xffffffff


	//   ....[11]....
        /*0078*/ 	.word	0xffffffff


	//   ....[12]....
        /*007c*/ 	.word	0xffffffff


	//   ....[13]....
        /*0080*/ 	.word	0xffffffff


	//   ....[14]....
        /*0084*/ 	.word	0xffffffff


	//   ....[15]....
        /*0088*/ 	.word	0xffffffff


	//   ....[16]....
        /*008c*/ 	.word	0xffffffff


	//   ....[17]....
        /*0090*/ 	.word	0xffffffff


	//   ....[18]....
        /*0094*/ 	.word	0xffffffff


	//   ....[19]....
        /*0098*/ 	.word	0xffffffff


	//   ....[20]....
        /*009c*/ 	.word	0xffffffff


	//   ....[21]....
        /*00a0*/ 	.word	0xffffffff


	//   ....[22]....
        /*00a4*/ 	.word	0xffffffff


	//   ....[23]....
        /*00a8*/ 	.word	0xffffffff


	//   ....[24]....
        /*00ac*/ 	.word	0xffffffff


	//   ....[25]....
        /*00b0*/ 	.word	0xffffffff


	//   ....[26]....
        /*00b4*/ 	.word	0xffffffff


	//   ....[27]....
        /*00b8*/ 	.word	0xffffffff


	//   ....[28]....
        /*00bc*/ 	.word	0xffffffff


	//   ....[29]....
        /*00c0*/ 	.word	0xffffffff


	//   ....[30]....
        /*00c4*/ 	.word	0xffffffff


	//   ....[31]....
        /*00c8*/ 	.word	0xffffffff


	//   ....[32]....
        /*00cc*/ 	.word	0xffffffff


	//   ....[33]....
        /*00d0*/ 	.word	0xffffffff


	//   ....[34]....
        /*00d4*/ 	.word	0xffffffff


	//   ....[35]....
        /*00d8*/ 	.word	0xffffffff


	//   ....[36]....
        /*00dc*/ 	.word	0xffffffff


	//   ....[37]....
        /*00e0*/ 	.word	0xffffffff


	//   ....[38]....
        /*00e4*/ 	.word	0xffffffff


	//   ....[39]....
        /*00e8*/ 	.word	0xffffffff


	//   ....[40]....
        /*00ec*/ 	.word	0x05000024


	//   ....[41]....
        /*00f0*/ 	.word	0x05000024


	//   ....[42]....
        /*00f4*/ 	.word	0x05000024


	//   ....[43]....
        /*00f8*/ 	.word	0x05000024


	//   ....[44]....
        /*00fc*/ 	.word	0x05000024


	//   ....[45]....
        /*0100*/ 	.word	0x05000024


	//   ....[46]....
        /*0104*/ 	.word	0x05000024


	//   ....[47]....
        /*0108*/ 	.word	0x05000024


	//   ....[48]....
        /*010c*/ 	.word	0x05000024


	//   ....[49]....
        /*0110*/ 	.word	0x05000024


	//   ....[50]....
        /*0114*/ 	.word	0x05000024


	//   ....[51]....
        /*0118*/ 	.word	0x05000024


	//   ....[52]....
        /*011c*/ 	.word	0x05000024


	//   ....[53]....
        /*0120*/ 	.word	0x05000024


	//   ....[54]....
        /*0124*/ 	.word	0x05000024


	//   ....[55]....
        /*0128*/ 	.word	0x05000024


	//   ....[56]....
        /*012c*/ 	.word	0x05000024


	//   ....[57]....
        /*0130*/ 	.word	0x05000024


	//   ....[58]....
        /*0134*/ 	.word	0x05000024


	//   ....[59]....
        /*0138*/ 	.word	0x05000024


	//----- nvinfo : EIATTR_COOP_GROUP_INSTR_OFFSETS
	.align		4
.L_16515:
        /*013c*/ 	.byte	0x04, 0x28
        /*013e*/ 	.short	(.L_16517 - .L_16516)


	//   ....[0]....
.L_16516:
        /*0140*/ 	.word	0x00000af0


	//   ....[1]....
        /*0144*/ 	.word	0x00000b00


	//   ....[2]....
        /*0148*/ 	.word	0x00000b40


	//   ....[3]....
        /*014c*/ 	.word	0x00000b50


	//   ....[4]....
        /*0150*/ 	.word	0x00000b90


	//   ....[5]....
        /*0154*/ 	.word	0x00000ba0


	//   ....[6]....
        /*0158*/ 	.word	0x00000be0


	//   ....[7]....
        /*015c*/ 	.word	0x00000bf0


	//   ....[8]....
        /*0160*/ 	.word	0x00000c30


	//   ....[9]....
        /*0164*/ 	.word	0x00000c40


	//   ....[10]....
        /*0168*/ 	.word	0x00000da0


	//   ....[11]....
        /*016c*/ 	.word	0x00000db0


	//   ....[12]....
        /*0170*/ 	.word	0x00000df0


	//   ....[13]....
        /*0174*/ 	.word	0x00000e00


	//   ....[14]....
        /*0178*/ 	.word	0x00000e50


	//   ....[15]....
        /*017c*/ 	.word	0x00000e60


	//   ....[16]....
        /*0180*/ 	.word	0x00000ec0


	//   ....[17]....
        /*0184*/ 	.word	0x00000ed0


	//   ....[18]....
        /*0188*/ 	.word	0x00000f20


	//   ....[19]....
        /*018c*/ 	.word	0x00000f30


	//   ....[20]....
        /*0190*/ 	.word	0x00003170


	//   ....[21]....
        /*0194*/ 	.word	0x000031d0


	//   ....[22]....
        /*0198*/ 	.word	0x00003200


	//   ....[23]....
        /*019c*/ 	.word	0x00003210


	//   ....[24]....
        /*01a0*/ 	.word	0x00003240


	//   ....[25]....
        /*01a4*/ 	.word	0x00003250


	//   ....[26]....
        /*01a8*/ 	.word	0x00003270


	//   ....[27]....
        /*01ac*/ 	.word	0x00003280


	//   ....[28]....
        /*01b0*/ 	.word	0x000032a0


	//   ....[29]....
        /*01b4*/ 	.word	0x000032b0


	//   ....[30]....
        /*01b8*/ 	.word	0x00003370


	//   ....[31]....
        /*01bc*/ 	.word	0x00003380


	//   ....[32]....
        /*01c0*/ 	.word	0x000033a0


	//   ....[33]....
        /*01c4*/ 	.word	0x000033b0


	//   ....[34]....
        /*01c8*/ 	.word	0x000033d0


	//   ....[35]....
        /*01cc*/ 	.word	0x000033e0


	//   ....[36]....
        /*01d0*/ 	.word	0x00003400


	//   ....[37]....
        /*01d4*/ 	.word	0x00003410


	//   ....[38]....
        /*01d8*/ 	.word	0x00003430


	//   ....[39]....
        /*01dc*/ 	.word	0x00003440


	//   ....[40]....
        /*01e0*/ 	.word	0x000040c0


	//   ....[41]....
        /*01e4*/ 	.word	0x00004110


	//   ....[42]....
        /*01e8*/ 	.word	0x000041a0


	//   ....[43]....
        /*01ec*/ 	.word	0x000041f0


	//   ....[44]....
        /*01f0*/ 	.word	0x00004290


	//   ....[45]....
        /*01f4*/ 	.word	0x000042e0


	//   ....[46]....
        /*01f8*/ 	.word	0x000043a0


	//   ....[47]....
        /*01fc*/ 	.word	0x000043f0


	//   ....[48]....
        /*0200*/ 	.word	0x00004490


	//   ....[49]....
        /*0204*/ 	.word	0x000044e0


	//   ....[50]....
        /*0208*/ 	.word	0x00004560


	//   ....[51]....
        /*020c*/ 	.word	0x000045b0


	//   ....[52]....
        /*0210*/ 	.word	0x00004620


	//   ....[53]....
        /*0214*/ 	.word	0x00004670


	//   ....[54]....
        /*0218*/ 	.word	0x000046e0


	//   ....[55]....
        /*021c*/ 	.word	0x00004730


	//   ....[56]....
        /*0220*/ 	.word	0x000047a0


	//   ....[57]....
        /*0224*/ 	.word	0x000047f0


	//   ....[58]....
        /*0228*/ 	.word	0x00004860


	//   ....[59]....
        /*022c*/ 	.word	0x000048b0


	//----- nvinfo : EIATTR_VRC_CTA_INIT_COUNT
	.align		4
.L_16517:
        /*0230*/ 	.byte	0x02, 0x4a
	.zero		1
	.zero		1


	//----- nvinfo : EIATTR_EXIT_INSTR_OFFSETS
	.align		4
        /*0234*/ 	.byte	0x04, 0x1c
        /*0236*/ 	.short	(.L_16519 - .L_16518)


	//   ....[0]....
.L_16518:
        /*0238*/ 	.word	0x00003fc0


	//   ....[1]....
        /*023c*/ 	.word	0x00004060


	//----- nvinfo : EIATTR_CRS_STACK_SIZE
	.align		4
.L_16519:
        /*0240*/ 	.byte	0x04, 0x1e
        /*0242*/ 	.short	(.L_16521 - .L_16520)
.L_16520:
        /*0244*/ 	.word	0x00000000


	//----- nvinfo : EIATTR_CBANK_PARAM_SIZE
	.align		4
.L_16521:
        /*0248*/ 	.byte	0x03, 0x19
        /*024a*/ 	.short	0x0018


	//----- nvinfo : EIATTR_PARAM_CBANK
	.align		4
        /*024c*/ 	.byte	0x04, 0x0a
        /*024e*/ 	.short	(.L_16523 - .L_16522)
	.align		4
.L_16522:
        /*0250*/ 	.word	index@(.nv.constant0._ZN2at6native43_GLOBAL__N__9ae7fba5_10_SoftMax_cu_9f978f6322cunn_SoftMaxForwardRegIdddNS1_25LogSoftMaxForwardEpilogueElLi8EEEvPT1_PKT_T3_)
        /*0254*/ 	.short	0x0380
        /*0256*/ 	.short	0x0018


	//----- nvinfo : EIATTR_SW_WAR
	.align		4
.L_16523:
        /*0258*/ 	.byte	0x04, 0x36
        /*025a*/ 	.short	(.L_16525 - .L_16524)
.L_16524:
        /*025c*/ 	.word	0x00000008
.L_16525:


//--------------------- .nv.info._ZN2at6native43_GLOBAL__N__9ae7fba5_10_SoftMax_cu_9f978f6322cunn_SoftMaxForwardRegIdddNS1_25LogSoftMaxForwardEpilogueElLi7EEEvPT1_PKT_T3_ --------------------------
	.section	.nv.info._ZN2at6native43_GLOBAL__N__9ae7fba5_10_SoftMax_cu_9f978f6322cunn_SoftMaxForwardRegIdddNS1_25LogSoftMaxForwardEpilogueElLi7EEEvPT1_PKT_T3_,"",@"SHT_CUDA_INFO"
	.sectionflags	@""
	.align	4


	//----- nvinfo : EIATTR_CUDA_API_VERSION
	.align		4
        /*0000*/ 	.byte	0x04, 0x37
        /*0002*/ 	.short	(.L_16527 - .L_16526)
.L_16526:
        /*0004*/ 	.word	0x00000082


	//----- nvinfo : EIATTR_KPARAM_INFO
	.align		4
.L_16527:
        /*0008*/ 	.byte	0x04, 0x17
        /*000a*/ 	.short	(.L_16529 - .L_16528)
.L_16528:
        /*000c*/ 	.word	0x00000000
        /*0010*/ 	.short	0x0002
        /*0012*/ 	.short	0x0010
        /*0014*/ 	.byte	0x00, 0xf0, 0x21, 0x00


	//----- nvinfo : EIATTR_KPARAM_INFO
	.align		4
.L_16529:
        /*0018*/ 	.byte	0x04, 0x17
        /*001a*/ 	.short	(.L_16531 - .L_16530)
.L_16530:
        /*001c*/ 	.word	0x00000000
        /*0020*/ 	.short	0x0001
        /*0022*/ 	.short	0x0008
        /*0024*/ 	.byte	0x00, 0xf5, 0x21, 0x00


	//----- nvinfo : EIATTR_KPARAM_INFO
	.align		4
.L_16531:
        /*0028*/ 	.byte	0x04, 0x17
        /*002a*/ 	.short	(.L_16533 - .L_16532)
.L_16532:
        /*002c*/ 	.word	0x00000000
        /*0030*/ 	.short	0x0000
        /*0032*/ 	.short	0x0000
        /*0034*/ 	.byte	0x00, 0xf5, 0x21, 0x00


	//----- nvinfo : EIATTR_SPARSE_MMA_MASK
	.align		4
.L_16533:
        /*0038*/ 	.byte	0x03, 0x50
        /*003a*/ 	.short	0x0000


	//----- nvinfo : EIATTR_MAXREG_COUNT
	.align		4
        /*003c*/ 	.byte	0x03, 0x1b
        /*003e*/ 	.short	0x00ff


	//----- nvinfo : EIATTR_NUM_BARRIERS
	.align		4
        /*0040*/ 	.byte	0x02, 0x4c
        /*0042*/ 	.byte	0x01
	.zero		1


	//----- nvinfo : EIATTR_MERCURY_ISA_VERSION
	.align		4
        /*0044*/ 	.byte	0x03, 0x5f
        /*0046*/ 	.short	0x0101


	//----- nvinfo : EIATTR_COOP_GROUP_MASK_REGIDS
	.align		4
        /*0048*/ 	.byte	0x04, 0x29
        /*004a*/ 	.short	(.L_16535 - .L_16534)


	//   ....[0]....
.L_16534:
        /*004c*/ 	.word	0xffffffff


	//   ....[1]....
        /*0050*/ 	.word	0xffffffff


	//   ....[2]....
        /*0054*/ 	.word	0xffffffff


	//   ....[3]....
        /*0058*/ 	.word	0xffffffff


	//   ....[4]....
        /*005c*/ 	.word	0xffffffff


	//   ....[5]....
        /*0060*/ 	.word	0xffffffff


	//   ....[6]....
        /*0064*/ 	.word	0xffffffff


	//   ....[7]....
        /*0068*/ 	.word	0xffffffff


	//   ....[8]....
        /*006c*/ 	.word	0xffffffff


	//   ....[9]....
        /*0070*/ 	.word	0xffffffff


	//   ....[10]....
        /*0074*/ 	.word	0xffffffff


	//   ....[11]....
        /*0078*/ 	.word	0xffffffff


	//   ....[12]....
        /*007c*/ 	.word	0xffffffff


	//   ....[13]....
        /*0080*/ 	.word	0xffffffff


	//   ....[14]....
        /*0084*/ 	.word	0xffffffff


	//   ....[15]....
        /*0088*/ 	.word	0xffffffff


	//   ....[16]....
        /*008c*/ 	.word	0xffffffff


	//   ....[17]....
        /*0090*/ 	.word	0xffffffff


	//   ....[18]....
        /*0094*/ 	.word	0xffffffff


	//   ....[19]....
        /*0098*/ 	.word	0xffffffff


	//   ....[20]....
        /*009c*/ 	.word	0xffffffff


	//   ....[21]....
        /*00a0*/ 	.word	0xffffffff


	//   ....[22]....
        /*00a4*/ 	.word	0xffffffff


	//   ....[23]....
        /*00a8*/ 	.word	0xffffffff


	//   ....[24]....
        /*00ac*/ 	.word	0xffffffff


	//   ....[25]....
        /*00b0*/ 	.word	0xffffffff


	//   ....[26]....
        /*00b4*/ 	.word	0xffffffff


	//   ....[27]....
        /*00b8*/ 	.word	0xffffffff


	//   ....[28]....
        /*00bc*/ 	.word	0xffffffff


	//   ....[29]....
        /*00c0*/ 	.word	0xffffffff


	//   ....[30]....
        /*00c4*/ 	.word	0xffffffff


	//   ....[31]....
        /*00c8*/ 	.word	0xffffffff


	//   ....[32]....
        /*00cc*/ 	.word	0xffffffff


	//   ....[33]....
        /*00d0*/ 	.word	0xffffffff


	//   ....[34]....
        /*00d4*/ 	.word	0xffffffff


	//   ....[35]....
        /*00d8*/ 	.word	0xffffffff


	//   ....[36]....
        /*00dc*/ 	.word	0xffffffff


	//   ....[37]....
        /*00e0*/ 	.word	0xffffffff


	//   ....[38]....
        /*00e4*/ 	.word	0xffffffff


	//   ....[39]....
        /*00e8*/ 	.word	0xffffffff


	//   ....[40]....
        /*00ec*/ 	.word	0x05000000


	//   ....[41]....
        /*00f0*/ 	.word	0x05000000


	//   ....[42]....
        /*00f4*/ 	.word	0x05000000


	//   ....[43]....
        /*00f8*/ 	.word	0x05000000


	//   ....[44]....
        /*00fc*/ 	.word	0x05000000


	//   ....[45]....
        /*0100*/ 	.word	0x05000000


	//   ....[46]....
        /*0104*/ 	.word	0x05000000


	//   ....[47]....
        /*0108*/ 	.word	0x05000000


	//   ....[48]....
        /*010c*/ 	.word	0x05000000


	//   ....[49]....
        /*0110*/ 	.word	0x05000000


	//   ....[50]....
        /*0114*/ 	.word	0x05000000


	//   ....[51]....
        /*0118*/ 	.word	0x05000000


	//   ....[52]....
        /*011c*/ 	.word	0x05000000


	//   ....[53]....
        /*0120*/ 	.word	0x05000000


	//   ....[54]....
        /*0124*/ 	.word	0x05000000


	//   ....[55]....
        /*0128*/ 	.word	0x05000000


	//   ....[56]....
        /*012c*/ 	.word	0x05000000


	//   ....[57]....
        /*0130*/ 	.word	0x05000000


	//   ....[58]....
        /*0134*/ 	.word	0x05000000


	//   ....[59]....
        /*0138*/ 	.word	0x05000000


	//----- nvinfo : EIATTR_COOP_GROUP_INSTR_OFFSETS
	.align		4
.L_16535:
        /*013c*/ 	.byte	0x04, 0x28
        /*013e*/ 	.short	(.L_16537 - .L_16536)


	//   ....[0]....
.L_16536:
        /*0140*/ 	.word	0x000009c0


	//   ....[1]....
        /*0144*/ 	.word	0x000009d0


	//   ....[2]....
        /*0148*/ 	.word	0x00000a20


	//   ....[3]....
        /*014c*/ 	.word	0x00000a30


	//   ....[4]....
        /*0150*/ 	.word	0x00000a70


	//   ....[5]....
        /*0154*/ 	.word	0x00000a80


	//   ....[6]....
        /*0158*/ 	.word	0x00000ac0


	//   ....[7]....
        /*015c*/ 	.word	0x00000ad0


	//   ....[8]....
        /*0160*/ 	.word	0x00000b10


	//   ....[9]....
        /*0164*/ 	.word	0x00000b20


	//   ....[10]....
        /*0168*/ 	.word	0x00000c80


	//   ....[11]....
        /*016c*/ 	.word	0x00000c90


	//   ....[12]....
        /*0170*/ 	.word	0x00000cf0


	//   ....[13]....
        /*0174*/ 	.word	0x00000d00


	//   ....[14]....
        /*0178*/ 	.word	0x00000d40


	//   ....[15]....
        /*017c*/ 	.word	0x00000d70


	//   ....[16]....
        /*0180*/ 	.word	0x00000db0


	//   ....[17]....
        /*0184*/ 	.word	0x00000de0


	//   ....[18]....
        /*0188*/ 	.word	0x00000e20


	//   ....[19]....
        /*018c*/ 	.word	0x00000e30


	//   ....[20]....
        /*0190*/ 	.word	0x00002c10


	//   ....[21]....
        /*0194*/ 	.word	0x00002c90


	//   ....[22]....
        /*0198*/ 	.word	0x00002cc0


	//   ....[23]....
        /*019c*/ 	.word	0x00002cd0


	//   ....[24]....
        /*01a0*/ 	.word	0x00002d10


	//   ....[25]....
        /*01a4*/ 	.word	0x00002d30


	//   ....[26]....
        /*01a8*/ 	.word	0x00002d60


	//   ....[27]....
        /*01ac*/ 	.word	0x00002d70


	//   ....[28]....
        /*01b0*/ 	.word	0x00002d90


	//   ....[29]....
        /*01b4*/ 	.word	0x00002da0


	//   ....[30]....
        /*01b8*/ 	.word	0x00002e40


	//   ....[31]....
        /*01bc*/ 	.word	0x00002e50


	//   ....[32]....
        /*01c0*/ 	.word	0x00002e70


	//   ....[33]....
        /*01c4*/ 	.word	0x00002e80


	//   ....[34]....
        /*01c8*/ 	.word	0x00002ea0


	//   ....[35]....
        /*01cc*/ 	.word	0x00002eb0


	//   ....[36]....
        /*01d0*/ 	.word	0x00002ed0


	//   ....[37]....
        /*01d4*/ 	.word	0x00002ee0


	//   ....[38]....
        /*01d8*/ 	.word	0x00002f00


	//   ....[39]....
        /*01dc*/ 	.word	0x00002f10


	//   ....[40]....
        /*01e0*/ 	.word	0x00003a40


	//   ....[41]....
        /*01e4*/ 	.word	0x00003a90


	//   ....[42]....
        /*01e8*/ 	.word	0x00003b40


	//   ....[43]....
        /*01ec*/ 	.word	0x00003b90


	//   ....[44]....
        /*01f0*/ 	.word	0x00003c20


	//   ....[45]....
        /*01f4*/ 	.word	0x00003c70


	//   ....[46]....
        /*01f8*/ 	.word	0x00003d30


	//   ....[47]....
        /*01fc*/ 	.word	0x00003d80


	//   ....[48]....
        /*0200*/ 	.word	0x00003e40


	//   ....[49]....
        /*0204*/ 	.word	0x00003e90


	//   ....[50]....
        /*0208*/ 	.word	0x00003f20


	//   ....[51]....
        /*020c*/ 	.word	0x00003f70


	//   ....[52]....
        /*0210*/ 	.word	0x00003fe0


	//   ....[53]....
        /*0214*/ 	.word	0x00004030


	//   ....[54]....
        /*0218*/ 	.word	0x000040a0


	//   ....[55]....
        /*021c*/ 	.word	0x000040f0


	//   ....[56]....
        /*0220*/ 	.word	0x00004160


	//   ....[57]....
        /*0224*/ 	.word	0x000041b0


	//   ....[58]....
        /*0228*/ 	.word	0x00004220


	//   ....[59]....
        /*022c*/ 	.word	0x00004270


	//----- nvinfo : EIATTR_VRC_CTA_INIT_COUNT
	.align		4
.L_16537:
        /*0230*/ 	.byte	0x02, 0x4a
	.zero		1
	.zero		1


	//----- nvinfo : EIATTR_EXIT_INSTR_OFFSETS
	.align		4
        /*0234*/ 	.byte	0x04, 0x1c
        /*0236*/ 	.short	(.L_16539 - .L_16538)


	//   ....[0]....
.L_16538:
        /*0238*/ 	.word	0x00003940


	//   ....[1]....
        /*023c*/ 	.word	0x000039e0


	//----- nvinfo : EIATTR_CRS_STACK_SIZE
	.align		4
.L_16539:
        /*0240*/ 	.byte	0x04, 0x1e
        /*0242*/ 	.short	(.L_16541 - .L_16540)
.L_16540:
        /*0244*/ 	.word	0x00000000


	//----- nvinfo : EIATTR_CBANK_PARAM_SIZE
	.align		4
.L_16541:
        /*0248*/ 	.byte	0x03, 0x19
        /*024a*/ 	.short	0x0018


	//----- nvinfo : EIATTR_PARAM_CBANK
	.align		4
        /*024c*/ 	.byte	0x04, 0x0a
        /*024e*/ 	.short	(.L_16543 - .L_16542)
	.align		4
.L_16542:
        /*0250*/ 	.word	index@(.nv.constant0._ZN2at6native43_GLOBAL__N__9ae7fba5_10_SoftMax_cu_9f978f6322cunn_SoftMaxForwardRegIdddNS1_25LogSoftMaxForwardEpilogueElLi7EEEvPT1_PKT_T3_)
        /*0254*/ 	.short	0x0380
        /*0256*/ 	.short	0x0018


	//----- nvinfo : EIATTR_SW_WAR
	.align		4
.L_16543:
        /*0258*/ 	.byte	0x04, 0x36
        /*025a*/ 	.short	(.L_16545 - .L_16544)
.L_16544:
        /*025c*/ 	.word	0x00000008
.L_16545:


//--------------------- .nv.info._ZN2at6native43_GLOBAL__N__9ae7fba5_10_SoftMax_cu_9f978f6322cunn_SoftMaxForwardRegIdddNS1_25LogSoftMaxForwardEpilogueElLi6EEEvPT1_PKT_T3_ --------------------------
	.section	.nv.info._ZN2at6native43_GLOBAL__N__9ae7fba5_10_SoftMax_cu_9f978f6322cunn_SoftMaxForwardRegIdddNS1_25LogSoftMaxForwardEpilogueElLi6EEEvPT1_PKT_T3_,"",@"SHT_CUDA_INFO"
	.sectionflags	@""
	.align	4


	//----- nvinfo : EIATTR_CUDA_API_VERSION
	.align		4
        /*0000*/ 	.byte	0x04, 0x37
        /*0002*/ 	.short	(.L_16547 - .L_16546)
.L_16546:
        /*0004*/ 	.word	0x00000082


	//----- nvinfo : EIATTR_KPARAM_INFO
	.align		4
.L_16547:
        /*0008*/ 	.byte	0x04, 0x17
        /*000a*/ 	.short	(.L_16549 - .L_16548)
.L_16548:
        /*000c*/ 	.word	0x00000000
        /*0010*/ 	.short	0x0002
        /*0012*/ 	.short	0x0010
        /*0014*/ 	.byte	0x00, 0xf0, 0x21, 0x00


	//----- nvinfo : EIATTR_KPARAM_INFO
	.align		4
.L_16549:
        /*0018*/ 	.byte	0x04, 0x17
        /*001a*/ 	.short	(.L_16551 - .L_16550)
.L_16550:
        /*001c*/ 	.word	0x00000000
        /*0020*/ 	.short	0x0001
        /*0022*/ 	.short	0x0008
        /*0024*/ 	.byte	0x00, 0xf5, 0x21, 0x00


	//----- nvinfo : EIATTR_KPARAM_INFO
	.align		4
.L_16551:
        /*0028*/ 	.byte	0x04, 0x17
        /*002a*/ 	.short	(.L_16553 - .L_16552)
.L_16552:
        /*002c*/ 	.word	0x00000000
        /*0030*/ 	.short	0x0000
        /*0032*/ 	.short	0x0000
        /*0034*/ 	.byte	0x00, 0xf5, 0x21, 0x00


	//----- nvinfo : EIATTR_SPARSE_MMA_MASK
	.align		4
.L_16553:
        /*0038*/ 	.byte	0x03, 0x50
        /*003a*/ 	.short	0x0000


	//----- nvinfo : EIATTR_MAXREG_COUNT
	.align		4
        /*003c*/ 	.byte	0x03, 0x1b
        /*003e*/ 	.short	0x00ff


	//----- nvinfo : EIATTR_NUM_BARRIERS
	.align		4
        /*0040*/ 	.byte	0x02, 0x4c
        /*0042*/ 	.byte	0x01
	.zero		1


	//----- nvinfo : EIATTR_MERCURY_ISA_VERSION
	.align		4
        /*0044*/ 	.byte	0x03, 0x5f
        /*0046*/ 	.short	0x0101


	//----- nvinfo : EIATTR_COOP_GROUP_MASK_REGIDS
	.align		4
        /*0048*/ 	.byte	0x04, 0x29
        /*004a*/ 	.short	(.L_16555 - .L_16554)


	//   ....[0]....
.L_16554:
        /*004c*/ 	.word	0xffffffff


	//   ....[1]....
        /*0050*/ 	.word	0xffffffff


	//   ....[2]....
        /*0054*/ 	.word	0xffffffff


	//   ....[3]....
        /*0058*/ 	.word	0xffffffff


	//   ....[4]....
        /*005c*/ 	.word	0xffffffff


	//   ....[5]....
        /*0060*/ 	.word	0xffffffff


	//   ....[6]....
        /*0064*/ 	.word	0xffffffff


	//   ....[7]....
        /*0068*/ 	.word	0xffffffff


	//   ....[8]....
        /*006c*/ 	.word	0xffffffff


	//   ....[9]....
        /*0070*/ 	.word	0xffffffff


	//   ....[10]....
        /*0074*/ 	.word	0xffffffff


	//   ....[11]....
        /*0078*/ 	.word	0xffffffff


	//   ....[12]....
        /*007c*/ 	.word	0xffffffff


	//   ....[13]....
        /*0080*/ 	.word	0xffffffff


	//   ....[14]....
        /*0084*/ 	.word	0xffffffff


	//   ....[15]....
        /*0088*/ 	.word	0xffffffff


	//   ....[16]....
        /*008c*/ 	.word	0xffffffff


	//   ....[17]....
        /*0090*/ 	.word	0xffffffff


	//   ....[18]....
        /*0094*/ 	.word	0xffffffff


	//   ....[19]....
        /*0098*/ 	.word	0xffffffff


	//   ....[20]....
        /*009c*/ 	.word	0xffffffff


	//   ....[21]....
        /*00a0*/ 	.word	0xffffffff


	//   ....[22]....
        /*00a4*/ 	.word	0xffffffff


	//   ....[23]....
        /*00a8*/ 	.word	0xffffffff


	//   ....[24]....
        /*00ac*/ 	.word	0xffffffff


	//   ....[25]....
        /*00b0*/ 	.word	0xffffffff


	//   ....[26]....
        /*00b4*/ 	.word	0xffffffff


	//   ....[27]....
        /*00b8*/ 	.word	0xffffffff


	//   ....[28]....
        /*00bc*/ 	.word	0xffffffff


	//   ....[29]....
        /*00c0*/ 	.word	0xffffffff


	//   ....[30]....
        /*00c4*/ 	.word	0xffffffff


	//   ....[31]....
        /*00c8*/ 	.word	0xffffffff


	//   ....[32]....
        /*00cc*/ 	.word	0xffffffff


	//   ....[33]....
        /*00d0*/ 	.word	0xffffffff


	//   ....[34]....
        /*00d4*/ 	.word	0xffffffff


	//   ....[35]....
        /*00d8*/ 	.word	0xffffffff


	//   ....[36]....
        /*00dc*/ 	.word	0xffffffff


	//   ....[37]....
        /*00e0*/ 	.word	0xffffffff


	//   ....[38]....
        /*00e4*/ 	.word	0xffffffff


	//   ....[39]....
        /*00e8*/ 	.word	0xffffffff


	//   ....[40]....
        /*00ec*/ 	.word	0x0500001a


	//   ....[41]....
        /*00f0*/ 	.word	0x0500001a


	//   ....[42]....
        /*00f4*/ 	.word	0x0500001a


	//   ....[43]....
        /*00f8*/ 	.word	0x0500001a


	//   ....[44]....
        /*00fc*/ 	.word	0x0500001a


	//   ....[45]....
        /*0100*/ 	.word	0x0500001a


	//   ....[46]....
        /*0104*/ 	.word	0x0500001a


	//   ....[47]....
        /*0108*/ 	.word	0x0500001a


	//   ....[48]....
        /*010c*/ 	.word	0x0500001a


	//   ....[49]....
        /*0110*/ 	.word	0x0500001a


	//   ....[50]....
        /*0114*/ 	.word	0x0500001a


	//   ....[51]....
        /*0118*/ 	.word	0x0500001a


	//   ....[52]....
        /*011c*/ 	.word	0x0500001a


	//   ....[53]....
        /*0120*/ 	.word	0x0500001a


	//   ....[54]....
        /*0124*/ 	.word	0x0500001a


	//   ....[55]....
        /*0128*/ 	.word	0x0500001a


	//   ....[56]....
        /*012c*/ 	.word	0x0500001a


	//   ....[57]....
        /*0130*/ 	.word	0x0500001a


	//   ....[58]....
        /*0134*/ 	.word	0x0500001a


	//   ....[59]....
        /*0138*/ 	.word	0x0500001a


	//----- nvinfo : EIATTR_COOP_GROUP_INSTR_OFFSETS
	.align		4
.L_16555:
        /*013c*/ 	.byte	0x04, 0x28
        /*013e*/ 	.short	(.L_16557 - .L_16556)


	//   ....[0]....
.L_16556:
        /*0140*/ 	.word	0x00000850


	//   ....[1]....
        /*0144*/ 	.word	0x00000860


	//   ....[2]....
        /*0148*/ 	.word	0x000008a0


	//   ....[3]....
        /*014c*/ 	.word	0x000008b0


	//   ....[4]....
        /*0150*/ 	.word	0x000008f0


	//   ....[5]....
        /*0154*/ 	.word	0x00000900


	//   ....[6]....
        /*0158*/ 	.word	0x00000940


	//   ....[7]....
        /*015c*/ 	.word	0x00000950


	//   ....[8]....
        /*0160*/ 	.word	0x00000990


	//   ....[9]....
        /*0164*/ 	.word	0x000009a0


	//   ....[10]....
        /*0168*/ 	.word	0x00000af0


	//   ....[11]....
        /*016c*/ 	.word	0x00000b00


	//   ....[12]....
        /*0170*/ 	.word	0x00000b60


	//   ....[13]....
        /*0174*/ 	.word	0x00000b90


	//   ....[14]....
        /*0178*/ 	.word	0x00000bd0


	//   ....[15]....
        /*017c*/ 	.word	0x00000c00


	//   ....[16]....
        /*0180*/ 	.word	0x00000c50


	//   ....[17]....
        /*0184*/ 	.word	0x00000c70


	//   ....[18]....
        /*0188*/ 	.word	0x00000cb0


	//   ....[19]....
        /*018c*/ 	.word	0x00000cc0


	//   ....[20]....
        /*0190*/ 	.word	0x00002610


	//   ....[21]....
        /*0194*/ 	.word	0x00002660


	//   ....[22]....
        /*0198*/ 	.word	0x00002690


	//   ....[23]....
        /*019c*/ 	.word	0x000026a0


	//   ....[24]....
        /*01a0*/ 	.word	0x000026d0


	//   ....[25]....
        /*01a4*/ 	.word	0x000026e0


	//   ....[26]....
        /*01a8*/ 	.word	0x00002710


	//   ....[27]....
        /*01ac*/ 	.word	0x00002720


	//   ....[28]....
        /*01b0*/ 	.word	0x00002740


	//   ....[29]....
        /*01b4*/ 	.word	0x00002750


	//   ....[30]....
        /*01b8*/ 	.word	0x00002800


	//   ....[31]....
        /*01bc*/ 	.word	0x00002810


	//   ....[32]....
        /*01c0*/ 	.word	0x00002830


	//   ....[33]....
        /*01c4*/ 	.word	0x00002840


	//   ....[34]....
        /*01c8*/ 	.word	0x00002860


	//   ....[35]....
        /*01cc*/ 	.word	0x00002870


	//   ....[36]....
        /*01d0*/ 	.word	0x00002890


	//   ....[37]....
        /*01d4*/ 	.word	0x000028a0


	//   ....[38]....
        /*01d8*/ 	.word	0x000028e0


	//   ....[39]....
        /*01dc*/ 	.word	0x000028f0


	//   ....[40]....
        /*01e0*/ 	.word	0x000033d0


	//   ....[41]....
        /*01e4*/ 	.word	0x00003420


	//   ....[42]....
        /*01e8*/ 	.word	0x000034e0


	//   ....[43]....
        /*01ec*/ 	.word	0x00003530


	//   ....[44]....
        /*01f0*/ 	.word	0x00003600


	//   ....[45]....
        /*01f4*/ 	.word	0x00003650


	//   ....[46]....
        /*01f8*/ 	.word	0x00003720


	//   ....[47]....
        /*01fc*/ 	.word	0x00003770


	//   ....[48]....
        /*0200*/ 	.word	0x00003840


	//   ....[49]....
        /*0204*/ 	.word	0x00003890


	//   ....[50]....
        /*0208*/ 	.word	0x00003920


	//   ....[51]....
        /*020c*/ 	.word	0x00003970


	//   ....[52]....
        /*0210*/ 	.word	0x000039e0


	//   ....[53]....
        /*0214*/ 	.word	0x00003a30


	//   ....[54]....
        /*0218*/ 	.word	0x00003aa0


	//   ....[55]....
        /*021c*/ 	.word	0x00003af0


	//   ....[56]....
        /*0220*/ 	.word	0x00003b60


	//   ....[57]....
        /*0224*/ 	.word	0x00003bb0


	//   ....[58]....
        /*0228*/ 	.word	0x00003c20


	//   ....[59]....
        /*022c*/ 	.word	0x00003c70


	//----- nvinfo : EIATTR_VRC_CTA_INIT_COUNT
	.align		4
.L_16557:
        /*0230*/ 	.byte	0x02, 0x4a
	.zero		1
	.zero		1


	//----- nvinfo : EIATTR_EXIT_INSTR_OFFSETS
	.align		4
        /*0234*/ 	.byte	0x04, 0x1c
        /*0236*/ 	.short	(.L_16559 - .L_16558)


	//   ....[0]....
.L_16558:
        /*0238*/ 	.word	0x000032d0


	//   ....[1]....
        /*023c*/ 	.word	0x00003370


	//----- nvinfo : EIATTR_CRS_STACK_SIZE
	.align		4
.L_16559:
        /*0240*/ 	.byte	0x04, 0x1e
        /*0242*/ 	.short	(.L_16561 - .L_16560)
.L_16560:
        /*0244*/ 	.word	0x00000000


	//----- nvinfo : EIATTR_CBANK_PARAM_SIZE
	.align		4
.L_16561:
        /*0248*/ 	.byte	0x03, 0x19
        /*024a*/ 	.short	0x0018


	//----- nvinfo : EIATTR_PARAM_CBANK
	.align		4
        /*024c*/ 	.byte	0x04, 0x0a
        /*024e*/ 	.short	(.L_16563 - .L_16562)
	.align		4
.L_16562:
        /*0250*/ 	.word	index@(.nv.constant0._ZN2at6native43_GLOBAL__N__9ae7fba5_10_SoftMax_cu_9f978f6322cunn_SoftMaxForwardRegIdddNS1_25LogSoftMaxForwardEpilogueElLi6EEEvPT1_PKT_T3_)
        /*0254*/ 	.short	0x0380
        /*0256*/ 	.short	0x0018


	//----- nvinfo : EIATTR_SW_WAR
	.align		4
.L_16563:
        /*0258*/ 	.byte	0x04, 0x36
        /*025a*/ 	.short	(.L_16565 - .L_16564)
.L_16564:
        /*025c*/ 	.word	0x00000008
.L_16565:


//--------------------- .nv.info._ZN2at6native43_GLOBAL__N__9ae7fba5_10_SoftMax_cu_9f978f6322cunn_SoftMaxForwardRegIdddNS1_25LogSoftMaxForwardEpilogueElLi5EEEvPT1_PKT_T3_ --------------------------
	.section	.nv.info._ZN2at6native43_GLOBAL__N__9ae7fba5_10_SoftMax_cu_9f978f6322cunn_SoftMaxForwardRegIdddNS1_25LogSoftMaxForwardEpilogueElLi5EEEvPT1_PKT_T3_,"",@"SHT_CUDA_INFO"
	.sectionflags	@""
	.align	4


	//----- nvinfo : EIATTR_CUDA_API_VERSION
	.align		4
        /*0000*/ 	.byte	0x04, 0x37
        /*0002*/ 	.short	(.L_16567 - .L_16566)
.L_16566:
        /*0004*/ 	.word	0x00000082


	//----- nvinfo : EIATTR_KPARAM_INFO
	.align		4
.L_16567:
        /*0008*/ 	.byte	0x04, 0x17
        /*000a*/ 	.short	(.L_16569 - .L_16568)
.L_16568:
        /*000c*/ 	.word	0x00000000
        /*0010*/ 	.short	0x0002
        /*0012*/ 	.short	0x0010
        /*0014*/ 	.byte	0x00, 0xf0, 0x21, 0x00


	//----- nvinfo : EIATTR_KPARAM_INFO
	.align		4
.L_16569:
        /*0018*/ 	.byte	0x04, 0x17
        /*001a*/ 	.short	(.L_16571 - .L_16570)
.L_16570:
        /*001c*/ 	.word	0x00000000
        /*0020*/ 	.short	0x0001
        /*0022*/ 	.short	0x0008
        /*0024*/ 	.byte	0x00, 0xf5, 0x21, 0x00


	//----- nvinfo : EIATTR_KPARAM_INFO
	.align		4
.L_16571:
        /*0028*/ 	.byte	0x04, 0x17
        /*002a*/ 	.short	(.L_16573 - .L_16572)
.L_16572:
        /*002c*/ 	.word	0x00000000
        /*0030*/ 	.short	0x0000
        /*0032*/ 	.short	0x0000
        /*0034*/ 	.byte	0x00, 0xf5, 0x21, 0x00


	//----- nvinfo : EIATTR_SPARSE_MMA_MASK
	.align		4
.L_16573:
        /*0038*/ 	.byte	0x03, 0x50
        /*003a*/ 	.short	0x0000


	//----- nvinfo : EIATTR_MAXREG_COUNT
	.align		4
        /*003c*/ 	.byte	0x03, 0x1b
        /*003e*/ 	.short	0x00ff


	//----- nvinfo : EIATTR_NUM_BARRIERS
	.align		4
        /*0040*/ 	.byte	0x02, 0x4c
        /*0042*/ 	.byte	0x01
	.zero		1


	//----- nvinfo : EIATTR_MERCURY_ISA_VERSION
	.align		4
        /*0044*/ 	.byte	0x03, 0x5f
        /*0046*/ 	.short	0x0101


	//----- nvinfo : EIATTR_COOP_GROUP_MASK_REGIDS
	.align		4
        /*0048*/ 	.byte	0x04, 0x29
        /*004a*/ 	.short	(.L_16575 - .L_16574)


	//   ....[0]....
.L_16574:
        /*004c*/ 	.word	0xffffffff


	//   ....[1]....
        /*0050*/ 	.word	0xffffffff


	//   ....[2]....
        /*0054*/ 	.word	0xffffffff


	//   ....[3]....
        /*0058*/ 	.word	0xffffffff


	//   ....[4]....
        /*005c*/ 	.word	0xffffffff


	//   ....[5]....
        /*0060*/ 	.word	0xffffffff


	//   ....[6]....
        /*0064*/ 	.word	0xffffffff


	//   ....[7]....
        /*0068*/ 	.word	0xffffffff


	//   ....[8]....
        /*006c*/ 	.word	0xffffffff


	//   ....[9]....
        /*0070*/ 	.word	0xffffffff


	//   ....[10]....
        /*0074*/ 	.word	0xffffffff


	//   ....[11]....
        /*0078*/ 	.word	0xffffffff


	//   ....[12]....
        /*007c*/ 	.word	0xffffffff


	//   ....[13]....
        /*0080*/ 	.word	0xffffffff


	//   ....[14]....
        /*0084*/ 	.word	0xffffffff


	//   ....[15]....
        /*0088*/ 	.word	0xffffffff


	//   ....[16]....
        /*008c*/ 	.word	0xffffffff


	//   ....[17]....
        /*0090*/ 	.word	0xffffffff


	//   ....[18]....
        /*0094*/ 	.word	0xffffffff


	//   ....[19]....
        /*0098*/ 	.word	0xffffffff


	//   ....[20]....
        /*009c*/ 	.word	0xffffffff


	//   ....[21]....
        /*00a0*/ 	.word	0xffffffff


	//   ....[22]....
        /*00a4*/ 	.word	0xffffffff


	//   ....[23]....
        /*00a8*/ 	.word	0xffffffff


	//   ....[24]....
        /*00ac*/ 	.word	0xffffffff


	//   ....[25]....
        /*00b0*/ 	.word	0xffffffff


	//   ....[26]....
        /*00b4*/ 	.word	0xffffffff


	//   ....[27]....
        /*00b8*/ 	.word	0xffffffff


	//   ....[28]....
        /*00bc*/ 	.word	0xffffffff


	//   ....[29]....
        /*00c0*/ 	.word	0xffffffff


	//   ....[30]....
        /*00c4*/ 	.word	0xffffffff


	//   ....[31]....
        /*00c8*/ 	.word	0xffffffff


	//   ....[32]....
        /*00cc*/ 	.word	0xffffffff


	//   ....[33]....
        /*00d0*/ 	.word	0xffffffff


	//   ....[34]....
        /*00d4*/ 	.word	0xffffffff


	//   ....[35]....
        /*00d8*/ 	.word	0xffffffff


	//   ....[36]....
        /*00dc*/ 	.word	0xffffffff


	//   ....[37]....
        /*00e0*/ 	.word	0xffffffff


	//   ....[38]....
        /*00e4*/ 	.word	0xffffffff


	//   ....[39]....
        /*00e8*/ 	.word	0xffffffff


	//   ....[40]....
        /*00ec*/ 	.word	0x05000004


	//   ....[41]....
        /*00f0*/ 	.word	0x05000004


	//   ....[42]....
        /*00f4*/ 	.word	0x05000004


	//   ....[43]....
        /*00f8*/ 	.word	0x05000004


	//   ....[44]....
        /*00fc*/ 	.word	0x05000004


	//   ....[45]....
        /*0100*/ 	.word	0x05000004


	//   ....[46]....
        /*0104*/ 	.word	0x05000004


	//   ....[47]....
        /*0108*/ 	.word	0x05000004


	//   ....[48]....
        /*010c*/ 	.word	0x05000004


	//   ....[49]....
        /*0110*/ 	.word	0x05000004


	//   ....[50]....
        /*0114*/ 	.word	0x05000004


	//   ....[51]....
        /*0118*/ 	.word	0x05000004


	//   ....[52]....
        /*011c*/ 	.word	0x05000004


	//   ....[53]....
        /*0120*/ 	.word	0x05000004


	//   ....[54]....
        /*0124*/ 	.word	0x05000004


	//   ....[55]....
        /*0128*/ 	.word	0x05000004


	//   ....[56]....
        /*012c*/ 	.word	0x05000004


	//   ....[57]....
        /*0130*/ 	.word	0x05000004


	//   ....[58]....
        /*0134*/ 	.word	0x05000004


	//   ....[59]....
        /*0138*/ 	.word	0x05000004


	//----- nvinfo : EIATTR_COOP_GROUP_INSTR_OFFSETS
	.align		4
.L_16575:
        /*013c*/ 	.byte	0x04, 0x28
        /*013e*/ 	.short	(.L_16577 - .L_16576)


	//   ....[0]....
.L_16576:
        /*0140*/ 	.word	0x00000700


	//   ....[1]....
        /*0144*/ 	.word	0x00000720


	//   ....[2]....
        /*0148*/ 	.word	0x00000760


	//   ....[3]....
        /*014c*/ 	.word	0x00000770


	//   ....[4]....
        /*0150*/ 	.word	0x000007b0


	//   ....[5]....
        /*0154*/ 	.word	0x000007c0


	//   ....[6]....
        /*0158*/ 	.word	0x00000820


	//   ....[7]....
        /*015c*/ 	.word	0x00000830


	//   ....[8]....
        /*0160*/ 	.word	0x00000880


	//   ....[9]....
        /*0164*/ 	.word	0x000008b0


	//   ....[10]....
        /*0168*/ 	.word	0x000009b0


	//   ....[11]....
        /*016c*/ 	.word	0x000009c0


	//   ....[12]....
        /*0170*/ 	.word	0x00000a00


	//   ....[13]....
        /*0174*/ 	.word	0x00000a10


	//   ....[14]....
        /*0178*/ 	.word	0x00000a70


	//   ....[15]....
        /*017c*/ 	.word	0x00000a80


	//   ....[16]....
        /*0180*/ 	.word	0x00000ae0


	//   ....[17]....
        /*0184*/ 	.word	0x00000af0


	//   ....[18]....
        /*0188*/ 	.word	0x00000b50


	//   ....[19]....
        /*018c*/ 	.word	0x00000b60


	//   ....[20]....
        /*0190*/ 	.word	0x00002050


	//   ....[21]....
        /*0194*/ 	.word	0x000020b0


	//   ....[22]....
        /*0198*/ 	.word	0x000020d0


	//   ....[23]....
        /*019c*/ 	.word	0x000020e0


	//   ....[24]....
        /*01a0*/ 	.word	0x00002110


	//   ....[25]....
        /*01a4*/ 	.word	0x00002120


	//   ....[26]....
        /*01a8*/ 	.word	0x00002150


	//   ....[27]....
        /*01ac*/ 	.word	0x00002160


	//   ....[28]....
        /*01b0*/ 	.word	0x00002180


	//   ....[29]....
        /*01b4*/ 	.word	0x00002190


	//   ....[30]....
        /*01b8*/ 	.word	0x00002240


	//   ....[31]....
        /*01bc*/ 	.word	0x00002250


	//   ....[32]....
        /*01c0*/ 	.word	0x00002270


	//   ....[33]....
        /*01c4*/ 	.word	0x00002280


	//   ....[34]....
        /*01c8*/ 	.word	0x000022a0


	//   ....[35]....
        /*01cc*/ 	.word	0x000022b0


	//   ....[36]....
        /*01d0*/ 	.word	0x000022d0


	//   ....[37]....
        /*01d4*/ 	.word	0x000022e0


	//   ....[38]....
        /*01d8*/ 	.word	0x00002300


	//   ....[39]....
        /*01dc*/ 	.word	0x00002310


	//   ....[40]....
        /*01e0*/ 	.word	0x00002ca0


	//   ....[41]....
        /*01e4*/ 	.word	0x00002cf0


	//   ....[42]....
        /*01e8*/ 	.word	0x00002d80


	//   ....[43]....
        /*01ec*/ 	.word	0x00002dd0


	//   ....[44]....
        /*01f0*/ 	.word	0x00002e90


	//   ....[45]....
        /*01f4*/ 	.word	0x00002ee0


	//   ....[46]....
        /*01f8*/ 	.word	0x00002fa0


	//   ....[47]....
        /*01fc*/ 	.word	0x00002ff0


	//   ....[48]....
        /*0200*/ 	.word	0x000030b0


	//   ....[49]....
        /*0204*/ 	.word	0x00003100


	//   ....[50]....
        /*0208*/ 	.word	0x00003180


	//   ....[51]....
        /*020c*/ 	.word	0x000031d0


	//   ....[52]....
        /*0210*/ 	.word	0x00003240


	//   ....[53]....
        /*0214*/ 	.word	0x00003290


	//   ....[54]....
        /*0218*/ 	.word	0x00003300


	//   ....[55]....
        /*021c*/ 	.word	0x00003350


	//   ....[56]....
        /*0220*/ 	.word	0x000033c0


	//   ....[57]....
        /*0224*/ 	.word	0x00003410


	//   ....[58]....
        /*0228*/ 	.word	0x00003480


	//   ....[59]....
        /*022c*/ 	.word	0x000034d0


	//----- nvinfo : EIATTR_VRC_CTA_INIT_COUNT
	.align		4
.L_16577:
        /*0230*/ 	.byte	0x02, 0x4a
	.zero		1
	.zero		1


	//----- nvinfo : EIATTR_EXIT_INSTR_OFFSETS
	.align		4
        /*0234*/ 	.byte	0x04, 0x1c
        /*0236*/ 	.short	(.L_16579 - .L_16578)


	//   ....[0]....
.L_16578:
        /*0238*/ 	.word	0x00002ba0


	//   ....[1]....
        /*023c*/ 	.word	0x00002c40


	//----- nvinfo : EIATTR_CRS_STACK_SIZE
	.align		4
.L_16579:
        /*0240*/ 	.byte	0x04, 0x1e
        /*0242*/ 	.short	(.L_16581 - .L_16580)
.L_16580:
        /*0244*/ 	.word	0x00000000


	//----- nvinfo : EIATTR_CBANK_PARAM_SIZE
	.align		4
.L_16581:
        /*0248*/ 	.byte	0x03, 0x19
        /*024a*/ 	.short	0x0018


	//----- nvinfo : EIATTR_PARAM_CBANK
	.align		4
        /*024c*/ 	.byte	0x04, 0x0a
        /*024e*/ 	.short	(.L_16583 - .L_16582)
	.align		4
.L_16582:
        /*0250*/ 	.word	index@(.nv.constant0._ZN2at6native43_GLOBAL__N__9ae7fba5_10_SoftMax_cu_9f978f6322cunn_SoftMaxForwardRegIdddNS1_25LogSoftMaxForwardEpilogueElLi5EEEvPT1_PKT_T3_)
        /*0254*/ 	.short	0x0380
        /*0256*/ 	.short	0x0018


	//----- nvinfo : EIATTR_SW_WAR
	.align		4
.L_16583:
        /*0258*/ 	.byte	0x04, 0x36
        /*025a*/ 	.short	(.L_16585 - .L_16584)
.L_16584:
        /*025c*/ 	.word	0x00000008
.L_16585:


//--------------------- .nv.info._ZN2at6native43_GLOBAL__N__9ae7fba5_10_SoftMax_cu_9f978f6322cunn_SoftMaxForwardRegIdddNS1_25LogSoftMaxForwardEpilogueElLi4EEEvPT1_PKT_T3_ --------------------------
	.section	.nv.info._ZN2at6native43_GLOBAL__N__9ae7fba5_10_SoftMax_cu_9f978f6322cunn_SoftMaxForwardRegIdddNS1_25LogSoftMaxForwardEpilogueElLi4EEEvPT1_PKT_T3_,"",@"SHT_CUDA_INFO"
	.sectionflags	@""
	.align	4


	//----- nvinfo : EIATTR_CUDA_API_VERSION
	.align		4
        /*0000*/ 	.byte	0x04, 0x37
        /*0002*/ 	.short	(.L_16587 - .L_16586)
.L_16586:
        /*0004*/ 	.word	0x00000082


	//----- nvinfo : EIATTR_KPARAM_INFO
	.align		4
.L_16587:
        /*0008*/ 	.byte	0x04, 0x17
        /*000a*/ 	.short	(.L_16589 - .L_16588)
.L_16588:
        /*000c*/ 	.word	0x00000000
        /*0010*/ 	.short	0x0002
        /*0012*/ 	.short	0x0010
        /*0014*/ 	.byte	0x00, 0xf0, 0x21, 0x00


	//----- nvinfo : EIATTR_KPARAM_INFO
	.align		4
.L_16589:
        /*0018*/ 	.byte	0x04, 0x17
        /*001a*/ 	.short	(.L_16591 - .L_16590)
.L_16590:
        /*001c*/ 	.word	0x00000000
        /*0020*/ 	.short	0x0001
        /*0022*/ 	.short	0x0008
        /*0024*/ 	.byte	0x00, 0xf5, 0x21, 0x00


	//----- nvinfo : EIATTR_KPARAM_INFO
	.align		4
.L_16591:
        /*0028*/ 	.byte	0x04, 0x17
        /*002a*/ 	.short	(.L_16593 - .L_16592)
.L_16592:
        /*002c*/ 	.word	0x00000000
        /*0030*/ 	.short	0x0000
        /*0032*/ 	.short	0x0000
        /*0034*/ 	.byte	0x00, 0xf5, 0x21, 0x00


	//----- nvinfo : EIATTR_SPARSE_MMA_MASK
	.align		4
.L_16593:
        /*0038*/ 	.byte	0x03, 0x50
        /*003a*/ 	.short	0x0000


	//----- nvinfo : EIATTR_MAXREG_COUNT
	.align		4
        /*003c*/ 	.byte	0x03, 0x1b
        /*003e*/ 	.short	0x00ff


	//----- nvinfo : EIATTR_NUM_BARRIERS
	.align		4
        /*0040*/ 	.byte	0x02, 0x4c
        /*0042*/ 	.byte	0x01
	.zero		1


	//----- nvinfo : EIATTR_MERCURY_ISA_VERSION
	.align		4
        /*0044*/ 	.byte	0x03, 0x5f
        /*0046*/ 	.short	0x0101


	//----- nvinfo : EIATTR_COOP_GROUP_MASK_REGIDS
	.align		4
        /*0048*/ 	.byte	0x04, 0x29
        /*004a*/ 	.short	(.L_16595 - .L_16594)


	//   ....[0]....
.L_16594:
        /*004c*/ 	.word	0xffffffff


	//   ....[1]....
        /*0050*/ 	.word	0xffffffff


	//   ....[2]....
        /*0054*/ 	.word	0xffffffff


	//   ....[3]....
        /*0058*/ 	.word	0xffffffff


	//   ....[4]....
        /*005c*/ 	.word	0xffffffff


	//   ....[5]....
        /*0060*/ 	.word	0xffffffff


	//   ....[6]....
        /*0064*/ 	.word	0xffffffff


	//   ....[7]....
        /*0068*/ 	.word	0xffffffff


	//   ....[8]....
        /*006c*/ 	.word	0xffffffff


	//   ....[9]....
        /*0070*/ 	.word	0xffffffff


	//   ....[10]....
        /*0074*/ 	.word	0xffffffff


	//   ....[11]....
        /*0078*/ 	.word	0xffffffff


	//   ....[12]....
        /*007c*/ 	.word	0xffffffff


	//   ....[13]....
        /*0080*/ 	.word	0xffffffff


	//   ....[14]....
        /*0084*/ 	.word	0xffffffff


	//   ....[15]....
        /*0088*/ 	.word	0xffffffff


	//   ....[16]....
        /*008c*/ 	.word	0xffffffff


	//   ....[17]....
        /*0090*/ 	.word	0xffffffff


	//   ....[18]....
        /*0094*/ 	.word	0xffffffff


	//   ....[19]....
        /*0098*/ 	.word	0xffffffff


	//   ....[20]....
        /*009c*/ 	.word	0xffffffff


	//   ....[21]....
        /*00a0*/ 	.word	0xffffffff


	//   ....[22]....
        /*00a4*/ 	.word	0xffffffff


	//   ....[23]....
        /*00a8*/ 	.word	0xffffffff


	//   ....[24]....
        /*00ac*/ 	.word	0xffffffff


	//   ....[25]....
        /*00b0*/ 	.word	0xffffffff


	//   ....[26]....
        /*00b4*/ 	.word	0xffffffff


	//   ....[27]....
        /*00b8*/ 	.word	0xffffffff


	//   ....[28]....
        /*00bc*/ 	.word	0xffffffff


	//   ....[29]....
        /*00c0*/ 	.word	0xffffffff


	//   ....[30]....
        /*00c4*/ 	.word	0xffffffff


	//   ....[31]....
        /*00c8*/ 	.word	0xffffffff


	//   ....[32]....
        /*00cc*/ 	.word	0xffffffff


	//   ....[33]....
        /*00d0*/ 	.word	0xffffffff


	//   ....[34]....
        /*00d4*/ 	.word	0xffffffff


	//   ....[35]....
        /*00d8*/ 	.word	0xffffffff


	//   ....[36]....
        /*00dc*/ 	.word	0xffffffff


	//   ....[37]....
        /*00e0*/ 	.word	0xffffffff


	//   ....[38]....
        /*00e4*/ 	.word	0xffffffff


	//   ....[39]....
        /*00e8*/ 	.word	0xffffffff


	//   ....[40]....
        /*00ec*/ 	.word	0x05000000


	//   ....[41]....
        /*00f0*/ 	.word	0x05000000


	//   ....[42]....
        /*00f4*/ 	.word	0x05000000


	//   ....[43]....
        /*00f8*/ 	.word	0x05000000


	//   ....[44]....
        /*00fc*/ 	.word	0x05000000


	//   ....[45]....
        /*0100*/ 	.word	0x05000000


	//   ....[46]....
        /*0104*/ 	.word	0x05000000


	//   ....[47]....
        /*0108*/ 	.word	0x05000000


	//   ....[48]....
        /*010c*/ 	.word	0x05000000


	//   ....[49]....
        /*0110*/ 	.word	0x05000000


	//   ....[50]....
        /*0114*/ 	.word	0x05000000


	//   ....[51]....
        /*0118*/ 	.word	0x05000000


	//   ....[52]....
        /*011c*/ 	.word	0x05000000


	//   ....[53]....
        /*0120*/ 	.word	0x05000000


	//   ....[54]....
        /*0124*/ 	.word	0x05000000


	//   ....[55]....
        /*0128*/ 	.word	0x05000000


	//   ....[56]....
        /*012c*/ 	.word	0x05000000


	//   ....[57]....
        /*0130*/ 	.word	0x05000000


	//   ....[58]....
        /*0134*/ 	.word	0x05000000


	//   ....[59]....
        /*0138*/ 	.word	0x05000000


	//----- nvinfo : EIATTR_COOP_GROUP_INSTR_OFFSETS
	.align		4
.L_16595:
        /*013c*/ 	.byte	0x04, 0x28
        /*013e*/ 	.short	(.L_16597 - .L_16596)


	//   ....[0]....
.L_16596:
        /*0140*/ 	.word	0x000005c0


	//   ....[1]....
        /*0144*/ 	.word	0x000005d0


	//   ....[2]....
        /*0148*/ 	.word	0x00000610


	//   ....[3]....
        /*014c*/ 	.word	0x00000620


	//   ....[4]....
        /*0150*/ 	.word	0x00000660


	//   ....[5]....
        /*0154*/ 	.word	0x00000670


	//   ....[6]....
        /*0158*/ 	.word	0x000006b0


	//   ....[7]....
        /*015c*/ 	.word	0x000006c0


	//   ....[8]....
        /*0160*/ 	.word	0x00000710


	//   ....[9]....
        /*0164*/ 	.word	0x00000730


	//   ....[10]....
        /*0168*/ 	.word	0x00000820


	//   ....[11]....
        /*016c*/ 	.word	0x00000830


	//   ....[12]....
        /*0170*/ 	.word	0x00000890


	//   ....[13]....
        /*0174*/ 	.word	0x000008b0


	//   ....[14]....
        /*0178*/ 	.word	0x000008f0


	//   ....[15]....
        /*017c*/ 	.word	0x00000920


	//   ....[16]....
        /*0180*/ 	.word	0x00000970


	//   ....[17]....
        /*0184*/ 	.word	0x00000990


	//   ....[18]....
        /*0188*/ 	.word	0x000009d0


	//   ....[19]....
        /*018c*/ 	.word	0x000009e0


	//   ....[20]....
        /*0190*/ 	.word	0x00001ab0


	//   ....[21]....
        /*0194*/ 	.word	0x00001b00


	//   ....[22]....
        /*0198*/ 	.word	0x00001b30


	//   ....[23]....
        /*019c*/ 	.word	0x00001b40


	//   ....[24]....
        /*01a0*/ 	.word	0x00001b70


	//   ....[25]....
        /*01a4*/ 	.word	0x00001b80


	//   ....[26]....
        /*01a8*/ 	.word	0x00001bb0


	//   ....[27]....
        /*01ac*/ 	.word	0x00001bc0


	//   ....[28]....
        /*01b0*/ 	.word	0x00001be0


	//   ....[29]....
        /*01b4*/ 	.word	0x00001bf0


	//   ....[30]....
        /*01b8*/ 	.word	0x00001ca0


	//   ....[31]....
        /*01bc*/ 	.word	0x00001cb0


	//   ....[32]....
        /*01c0*/ 	.word	0x00001cd0


	//   ....[33]....
        /*01c4*/ 	.word	0x00001ce0


	//   ....[34]....
        /*01c8*/ 	.word	0x00001d00


	//   ....[35]....
        /*01cc*/ 	.word	0x00001d10


	//   ....[36]....
        /*01d0*/ 	.word	0x00001d30


	//   ....[37]....
        /*01d4*/ 	.word	0x00001d40


	//   ....[38]....
        /*01d8*/ 	.word	0x00001d60


	//   ....[39]....
        /*01dc*/ 	.word	0x00001d70


	//   ....[40]....
        /*01e0*/ 	.word	0x00002640


	//   ....[41]....
        /*01e4*/ 	.word	0x00002690


	//   ....[42]....
        /*01e8*/ 	.word	0x00002750


	//   ....[43]....
        /*01ec*/ 	.word	0x000027a0


	//   ....[44]....
        /*01f0*/ 	.word	0x00002830


	//   ....[45]....
        /*01f4*/ 	.word	0x00002880


	//   ....[46]....
        /*01f8*/ 	.word	0x00002940


	//   ....[47]....
        /*01fc*/ 	.word	0x00002990


	//   ....[48]....
        /*0200*/ 	.word	0x00002a50


	//   ....[49]....
        /*0204*/ 	.word	0x00002aa0


	//   ....[50]....
        /*0208*/ 	.word	0x00002b30


	//   ....[51]....
        /*020c*/ 	.word	0x00002b80


	//   ....[52]....
        /*0210*/ 	.word	0x00002bf0


	//   ....[53]....
        /*0214*/ 	.word	0x00002c40


	//   ....[54]....
        /*0218*/ 	.word	0x00002cb0


	//   ....[55]....
        /*021c*/ 	.word	0x00002d00


	//   ....[56]....
        /*0220*/ 	.word	0x00002d70


	//   ....[57]....
        /*0224*/ 	.word	0x00002dc0


	//   ....[58]....
        /*0228*/ 	.word	0x00002e30


	//   ....[59]....
        /*022c*/ 	.word	0x00002e80


	//----- nvinfo : EIATTR_VRC_CTA_INIT_COUNT
	.align		4
.L_16597:
        /*0230*/ 	.byte	0x02, 0x4a
	.zero		1
	.zero		1


	//----- nvinfo : EIATTR_EXIT_INSTR_OFFSETS
	.align		4
        /*0234*/ 	.byte	0x04, 0x1c
        /*0236*/ 	.short	(.L_16599 - .L_16598)


	//   ....[0]....
.L_16598:
        /*0238*/ 	.word	0x00002540


	//   ....[1]....
        /*023c*/ 	.word	0x000025e0


	//----- nvinfo : EIATTR_CRS_STACK_SIZE
	.align		4
.L_16599:
        /*0240*/ 	.byte	0x04, 0x1e
        /*0242*/ 	.short	(.L_16601 - .L_16600)
.L_16600:
        /*0244*/ 	.word	0x00000000


	//----- nvinfo : EIATTR_CBANK_PARAM_SIZE
	.align		4
.L_16601:
        /*0248*/ 	.byte	0x03, 0x19
        /*024a*/ 	.short	0x0018


	//----- nvinfo : EIATTR_PARAM_CBANK
	.align		4
        /*024c*/ 	.byte	0x04, 0x0a
        /*024e*/ 	.short	(.L_16603 - .L_16602)
	.align		4
.L_16602:
        /*0250*/ 	.word	index@(.nv.constant0._ZN2at6native43_GLOBAL__N__9ae7fba5_10_SoftMax_cu_9f978f6322cunn_SoftMaxForwardRegIdddNS1_25LogSoftMaxForwardEpilogueElLi4EEEvPT1_PKT_T3_)
        /*0254*/ 	.short	0x0380
        /*0256*/ 	.short	0x0018


	//----- nvinfo : EIATTR_SW_WAR
	.align		4
.L_16603:
        /*0258*/ 	.byte	0x04, 0x36
        /*025a*/ 	.short	(.L_16605 - .L_16604)
.L_16604:
        /*025c*/ 	.word	0x00000008
.L_16605:


//--------------------- .nv.info._ZN2at6native43_GLOBAL__N__9ae7fba5_10_SoftMax_cu_9f978f6322cunn_SoftMaxForwardRegIdddNS1_25LogSoftMaxForwardEpilogueElLi3EEEvPT1_PKT_T3_ --------------------------
	.section	.nv.info._ZN2at6native43_GLOBAL__N__9ae7fba5_10_SoftMax_cu_9f978f6322cunn_SoftMaxForwardRegIdddNS1_25LogSoftMaxForwardEpilogueElLi3EEEvPT1_PKT_T3_,"",@"SHT_CUDA_INFO"
	.sectionflags	@""
	.align	4


	//----- nvinfo : EIATTR_CUDA_API_VERSION
	.align		4
        /*0000*/ 	.byte	0x04, 0x37
        /*0002*/ 	.short	(.L_16607 - .L_16606)
.L_16606:
        /*0004*/ 	.word	0x00000082


	//----- nvinfo : EIATTR_KPARAM_INFO
	.align		4
.L_16607:
        /*0008*/ 	.byte	0x04, 0x17
        /*000a*/ 	.short	(.L_16609 - .L_16608)
.L_16608:
        /*000c*/ 	.word	0x00000000
        /*0010*/ 	.short	0x0002
        /*0012*/ 	.short	0x0010
        /*0014*/ 	.byte	0x00, 0xf0, 0x21, 0x00


	//----- nvinfo : EIATTR_KPARAM_INFO
	.align		4
.L_16609:
        /*0018*/ 	.byte	0x04, 0x17
        /*001a*/ 	.short	(.L_16611 - .L_16610)
.L_16610:
        /*001c*/ 	.word	0x00000000
        /*0020*/ 	.short	0x0001
        /*0022*/ 	.short	0x0008
        /*0024*/ 	.byte	0x00, 0xf5, 0x21, 0x00


	//----- nvinfo : EIATTR_KPARAM_INFO
	.align		4
.L_16611:
        /*0028*/ 	.byte	0x04, 0x17
        /*002a*/ 	.short	(.L_16613 - .L_16612)
.L_16612:
        /*002c*/ 	.word	0x00000000
        /*0030*/ 	.short	0x0000
        /*0032*/ 	.short	0x0000
        /*0034*/ 	.byte	0x00, 0xf5, 0x21, 0x00


	//----- nvinfo : EIATTR_SPARSE_MMA_MASK
	.align		4
.L_16613:
        /*0038*/ 	.byte	0x03, 0x50
        /*003a*/ 	.short	0x0000


	//----- nvinfo : EIATTR_MAXREG_COUNT
	.align		4
        /*003c*/ 	.byte	0x03, 0x1b
        /*003e*/ 	.short	0x00ff


	//----- nvinfo : EIATTR_NUM_BARRIERS
	.align		4
        /*0040*/ 	.byte	0x02, 0x4c
        /*0042*/ 	.byte	0x01
	.zero		1


	//----- nvinfo : EIATTR_MERCURY_ISA_VERSION
	.align		4
        /*0044*/ 	.byte	0x03, 0x5f
        /*0046*/ 	.short	0x0101


	//----- nvinfo : EIATTR_COOP_GROUP_MASK_REGIDS
	.align		4
        /*0048*/ 	.byte	0x04, 0x29
        /*004a*/ 	.short	(.L_16615 - .L_16614)


	//   ....[0]....
.L_16614:
        /*004c*/ 	.word	0xffffffff


	//   ....[1]....
        /*0050*/ 	.word	0xffffffff


	//   ....[2]....
        /*0054*/ 	.word	0xffffffff


	//   ....[3]....
        /*0058*/ 	.word	0xffffffff


	//   ....[4]....
        /*005c*/ 	.word	0xffffffff


	//   ....[5]....
        /*0060*/ 	.word	0xffffffff


	//   ....[6]....
        /*0064*/ 	.word	0xffffffff


	//   ....[7]....
        /*0068*/ 	.word	0xffffffff


	//   ....[8]....
        /*006c*/ 	.word	0xffffffff


	//   ....[9]....
        /*0070*/ 	.word	0xffffffff


	//   ....[10]....
        /*0074*/ 	.word	0xffffffff


	//   ....[11]....
        /*0078*/ 	.word	0xffffffff


	//   ....[12]....
        /*007c*/ 	.word	0xffffffff


	//   ....[13]....
        /*0080*/ 	.word	0xffffffff


	//   ....[14]....
        /*0084*/ 	.word	0xffffffff


	//   ....[15]....
        /*0088*/ 	.word	0xffffffff


	//   ....[16]....
        /*008c*/ 	.word	0xffffffff


	//   ....[17]....
        /*0090*/ 	.word	0xffffffff


	//   ....[18]....
        /*0094*/ 	.word	0xffffffff


	//   ....[19]....
        /*0098*/ 	.word	0xffffffff


	//   ....[20]....
        /*009c*/ 	.word	0xffffffff


	//   ....[21]....
        /*00a0*/ 	.word	0xffffffff


	//   ....[22]....
        /*00a4*/ 	.word	0xffffffff


	//   ....[23]....
        /*00a8*/ 	.word	0xffffffff


	//   ....[24]....
        /*00ac*/ 	.word	0xffffffff


	//   ....[25]....
        /*00b0*/ 	.word	0xffffffff


	//   ....[26]....
        /*00b4*/ 	.word	0xffffffff


	//   ....[27]....
        /*00b8*/ 	.word	0xffffffff


	//   ....[28]....
        /*00bc*/ 	.word	0xffffffff


	//   ....[29]....
        /*00c0*/ 	.word	0xffffffff


	//   ....[30]....
        /*00c4*/ 	.word	0xffffffff


	//   ....[31]....
        /*00c8*/ 	.word	0xffffffff


	//   ....[32]....
        /*00cc*/ 	.word	0xffffffff


	//   ....[33]....
        /*00d0*/ 	.word	0xffffffff


	//   ....[34]....
        /*00d4*/ 	.word	0xffffffff


	//   ....[35]....
        /*00d8*/ 	.word	0xffffffff


	//   ....[36]....
        /*00dc*/ 	.word	0xffffffff


	//   ....[37]....
        /*00e0*/ 	.word	0xffffffff


	//   ....[38]....
        /*00e4*/ 	.word	0xffffffff


	//   ....[39]....
        /*00e8*/ 	.word	0xffffffff


	//   ....[40]....
        /*00ec*/ 	.word	0x05000000


	//   ....[41]....
        /*00f0*/ 	.word	0x05000000


	//   ....[42]....
        /*00f4*/ 	.word	0x05000000


	//   ....[43]....
        /*00f8*/ 	.word	0x05000000


	//   ....[44]....
        /*00fc*/ 	.word	0x05000000


	//   ....[45]....
        /*0100*/ 	.word	0x05000000


	//   ....[46]....
        /*0104*/ 	.word	0x05000000


	//   ....[47]....
        /*0108*/ 	.word	0x05000000


	//   ....[48]....
        /*010c*/ 	.word	0x05000000


	//   ....[49]....
        /*0110*/ 	.word	0x05000000


	//   ....[50]....
        /*0114*/ 	.word	0x05000000


	//   ....[51]....
        /*0118*/ 	.word	0x05000000


	//   ....[52]....
        /*011c*/ 	.word	0x05000000


	//   ....[53]....
        /*0120*/ 	.word	0x05000000


	//   ....[54]....
        /*0124*/ 	.word	0x05000000


	//   ....[55]....
        /*0128*/ 	.word	0x05000000


	//   ....[56]....
        /*012c*/ 	.word	0x05000000


	//   ....[57]....
        /*0130*/ 	.word	0x05000000


	//   ....[58]....
        /*0134*/ 	.word	0x05000000


	//   ....[59]....
        /*0138*/ 	.word	0x05000000


	//----- nvinfo : EIATTR_COOP_GROUP_INSTR_OFFSETS
	.align		4
.L_16615:
        /*013c*/ 	.byte	0x04, 0x28
        /*013e*/ 	.short	(.L_16617 - .L_16616)


	//   ....[0]....
.L_16616:
        /*0140*/ 	.word	0x00000490


	//   ....[1]....
        /*0144*/ 	.word	0x000004b0


	//   ....[2]....
        /*0148*/ 	.word	0x000004f0


	//   ....[3]....
        /*014c*/ 	.word	0x00000500


	//   ....[4]....
        /*0150*/ 	.word	0x00000540


	//   ....[5]....
        /*0154*/ 	.word	0x00000550


	//   ....[6]....
        /*0158*/ 	.word	0x00000590


	//   ....[7]....
        /*015c*/ 	.word	0x000005a0


	//   ....[8]....
        /*0160*/ 	.word	0x00000610


	//   ....[9]....
        /*0164*/ 	.word	0x00000620


	//   ....[10]....
        /*0168*/ 	.word	0x000006f0


	//   ....[11]....
        /*016c*/ 	.word	0x00000700


	//   ....[12]....
        /*0170*/ 	.word	0x00000760


	//   ....[13]....
        /*0174*/ 	.word	0x00000770


	//   ....[14]....
        /*0178*/ 	.word	0x000007d0


	//   ....[15]....
        /*017c*/ 	.word	0x000007e0


	//   ....[16]....
        /*0180*/ 	.word	0x00000840


	//   ....[17]....
        /*0184*/ 	.word	0x00000850


	//   ....[18]....
        /*0188*/ 	.word	0x000008b0


	//   ....[19]....
        /*018c*/ 	.word	0x000008c0


	//   ....[20]....
        /*0190*/ 	.word	0x000015a0


	//   ....[21]....
        /*0194*/ 	.word	0x000015d0


	//   ....[22]....
        /*0198*/ 	.word	0x00001630


	//   ....[23]....
        /*019c*/ 	.word	0x00001640


	//   ....[24]....
        /*01a0*/ 	.word	0x00001670


	//   ....[25]....
        /*01a4*/ 	.word	0x00001680


	//   ....[26]....
        /*01a8*/ 	.word	0x000016b0


	//   ....[27]....
        /*01ac*/ 	.word	0x000016c0


	//   ....[28]....
        /*01b0*/ 	.word	0x000016e0


	//   ....[29]....
        /*01b4*/ 	.word	0x000016f0


	//   ....[30]....
        /*01b8*/ 	.word	0x00001770


	//   ....[31]....
        /*01bc*/ 	.word	0x00001780


	//   ....[32]....
        /*01c0*/ 	.word	0x000017a0


	//   ....[33]....
        /*01c4*/ 	.word	0x000017b0


	//   ....[34]....
        /*01c8*/ 	.word	0x000017d0


	//   ....[35]....
        /*01cc*/ 	.word	0x000017e0


	//   ....[36]....
        /*01d0*/ 	.word	0x00001800


	//   ....[37]....
        /*01d4*/ 	.word	0x00001810


	//   ....[38]....
        /*01d8*/ 	.word	0x00001830


	//   ....[39]....
        /*01dc*/ 	.word	0x00001840


	//   ....[40]....
        /*01e0*/ 	.word	0x00002050


	//   ....[41]....
        /*01e4*/ 	.word	0x000020a0


	//   ....[42]....
        /*01e8*/ 	.word	0x00002150


	//   ....[43]....
        /*01ec*/ 	.word	0x000021a0


	//   ....[44]....
        /*01f0*/ 	.word	0x00002250


	//   ....[45]....
        /*01f4*/ 	.word	0x000022a0


	//   ....[46]....
        /*01f8*/ 	.word	0x00002350


	//   ....[47]....
        /*01fc*/ 	.word	0x000023a0


	//   ....[48]....
        /*0200*/ 	.word	0x00002450


	//   ....[49]....
        /*0204*/ 	.word	0x000024a0


	//   ....[50]....
        /*0208*/ 	.word	0x00002520


	//   ....[51]....
        /*020c*/ 	.word	0x00002570


	//   ....[52]....
        /*0210*/ 	.word	0x000025e0


	//   ....[53]....
        /*0214*/ 	.word	0x00002630


	//   ....[54]....
        /*0218*/ 	.word	0x000026a0


	//   ....[55]....
        /*021c*/ 	.word	0x000026f0


	//   ....[56]....
        /*0220*/ 	.word	0x00002760


	//   ....[57]....
        /*0224*/ 	.word	0x000027b0


	//   ....[58]....
        /*0228*/ 	.word	0x00002820


	//   ....[59]....
        /*022c*/ 	.word	0x00002870


	//----- nvinfo : EIATTR_VRC_CTA_INIT_COUNT
	.align		4
.L_16617:
        /*0230*/ 	.byte	0x02, 0x4a
	.zero		1
	.zero		1


	//----- nvinfo : EIATTR_EXIT_INSTR_OFFSETS
	.align		4
        /*0234*/ 	.byte	0x04, 0x1c
        /*0236*/ 	.short	(.L_16619 - .L_16618)


	//   ....[0]....
.L_16618:
        /*0238*/ 	.word	0x00001f50


	//   ....[1]....
        /*023c*/ 	.word	0x00001ff0


	//----- nvinfo : EIATTR_CRS_STACK_SIZE
	.align		4
.L_16619:
        /*0240*/ 	.byte	0x04, 0x1e
        /*0242*/ 	.short	(.L_16621 - .L_16620)
.L_16620:
        /*0244*/ 	.word	0x00000000


	//----- nvinfo : EIATTR_CBANK_PARAM_SIZE
	.align		4
.L_16621:
        /*0248*/ 	.byte	0x03, 0x19
        /*024a*/ 	.short	0x0018


	//----- nvinfo : EIATTR_PARAM_CBANK
	.align		4
        /*024c*/ 	.byte	0x04, 0x0a
        /*024e*/ 	.short	(.L_16623 - .L_16622)
	.align		4
.L_16622:
        /*0250*/ 	.word	index@(.nv.constant0._ZN2at6native43_GLOBAL__N__9ae7fba5_10_SoftMax_cu_9f978f6322cunn_SoftMaxForwardRegIdddNS1_25LogSoftMaxForwardEpilogueElLi3EEEvPT1_PKT_T3_)
        /*0254*/ 	.short	0x0380
        /*0256*/ 	.short	0x0018


	//----- nvinfo : EIATTR_SW_WAR
	.align		4
.L_16623:
        /*0258*/ 	.byte	0x04, 0x36
        /*025a*/ 	.short	(.L_16625 - .L_16624)
.L_16624:
        /*025c*/ 	.word	0x00000008
.L_16625:


//--------------------- .nv.info._ZN2at6native43_GLOBAL__N__9ae7fba5_10_SoftMax_cu_9f978f6322cunn_SoftMaxForwardRegIdddNS1_25LogSoftMaxForwardEpilogueElLi2EEEvPT1_PKT_T3_ --------------------------
	.section	.nv.info._ZN2at6native43_GLOBAL__N__9ae7fba5_10_SoftMax_cu_9f978f6322cunn_SoftMaxForwardRegIdddNS1_25LogSoftMaxForwardEpilogueElLi2EEEvPT1_PKT_T3_,"",@"SHT_CUDA_INFO"
	.sectionflags	@""
	.align	4


	//----- nvinfo : EIATTR_CUDA_API_VERSION
	.align		4
        /*0000*/ 	.byte	0x04, 0x37
        /*0002*/ 	.short	(.L_16627 - .L_16626)
.L_16626:
        /*0004*/ 	.word	0x00000082


	//----- nvinfo : EIATTR_KPARAM_INFO
	.align		4
.L_16627:
        /*0008*/ 	.byte	0x04, 0x17
        /*000a*/ 	.short	(.L_16629 - .L_16628)
.L_16628:
        /*000c*/ 	.word	0x00000000
        /*0010*/ 	.short	0x0002
        /*0012*/ 	.short	0x0010
        /*0014*/ 	.byte	0x00, 0xf0, 0x21, 0x00


	//----- nvinfo : EIATTR_KPARAM_INFO
	.align		4
.L_16629:
        /*0018*/ 	.byte	0x04, 0x17
        /*001a*/ 	.short	(.L_16631 - .L_16630)
.L_16630:
        /*001c*/ 	.word	0x00000000
        /*0020*/ 	.short	0x0001
        /*0022*/ 	.short	0x0008
        /*0024*/ 	.byte	0x00, 0xf5, 0x21, 0x00


	//----- nvinfo : EIATTR_KPARAM_INFO
	.align		4
.L_16631:
        /*0028*/ 	.byte	0x04, 0x17
        /*002a*/ 	.short	(.L_16633 - .L_16632)
.L_16632:
        /*002c*/ 	.word	0x00000000
        /*0030*/ 	.short	0x0000
        /*0032*/ 	.short	0x0000
        /*0034*/ 	.byte	0x00, 0xf5, 0x21, 0x00


	//----- nvinfo : EIATTR_SPARSE_MMA_MASK
	.align		4
.L_16633:
        /*0038*/ 	.byte	0x03, 0x50
        /*003a*/ 	.short	0x0000


	//----- nvinfo : EIATTR_MAXREG_COUNT
	.align		4
        /*003c*/ 	.byte	0x03, 0x1b
        /*003e*/ 	.short	0x00ff


	//----- nvinfo : EIATTR_NUM_BARRIERS
	.align		4
        /*0040*/ 	.byte	0x02, 0x4c
        /*0042*/ 	.byte	0x01
	.zero		1


	//----- nvinfo : EIATTR_MERCURY_ISA_VERSION
	.align		4
        /*0044*/ 	.byte	0x03, 0x5f
        /*0046*/ 	.short	0x0101


	//----- nvinfo : EIATTR_COOP_GROUP_MASK_REGIDS
	.align		4
        /*0048*/ 	.byte	0x04, 0x29
        /*004a*/ 	.short	(.L_16635 - .L_16634)


	//   ....[0]....
.L_16634:
        /*004c*/ 	.word	0xffffffff


	//   ....[1]....
        /*0050*/ 	.word	0xffffffff


	//   ....[2]....
        /*0054*/ 	.word	0xffffffff


	//   ....[3]....
        /*0058*/ 	.word	0xffffffff


	//   ....[4]....
        /*005c*/ 	.word	0xffffffff


	//   ....[5]....
        /*0060*/ 	.word	0xffffffff


	//   ....[6]....
        /*0064*/ 	.word	0xffffffff


	//   ....[7]....
        /*0068*/ 	.word	0xffffffff


	//   ....[8]....
        /*006c*/ 	.word	0xffffffff


	//   ....[9]....
        /*0070*/ 	.word	0xffffffff


	//   ....[10]....
        /*0074*/ 	.word	0xffffffff


	//   ....[11]....
        /*0078*/ 	.word	0xffffffff


	//   ....[12]....
        /*007c*/ 	.word	0xffffffff


	//   ....[13]....
        /*0080*/ 	.word	0xffffffff


	//   ....[14]....
        /*0084*/ 	.word	0xffffffff


	//   ....[15]....
        /*0088*/ 	.word	0xffffffff


	//   ....[16]....
        /*008c*/ 	.word	0xffffffff


	//   ....[17]....
        /*0090*/ 	.word	0xffffffff


	//   ....[18]....
        /*0094*/ 	.word	0xffffffff


	//   ....[19]....
        /*0098*/ 	.word	0xffffffff


	//   ....[20]....
        /*009c*/ 	.word	0xffffffff


	//   ....[21]....
        /*00a0*/ 	.word	0xffffffff


	//   ....[22]....
        /*00a4*/ 	.word	0xffffffff


	//   ....[23]....
        /*00a8*/ 	.word	0xffffffff


	//   ....[24]....
        /*00ac*/ 	.word	0xffffffff


	//   ....[25]....
        /*00b0*/ 	.word	0xffffffff


	//   ....[26]....
        /*00b4*/ 	.word	0xffffffff


	//   ....[27]....
        /*00b8*/ 	.word	0xffffffff


	//   ....[28]....
        /*00bc*/ 	.word	0xffffffff


	//   ....[29]....
        /*00c0*/ 	.word	0xffffffff


	//   ....[30]....
        /*00c4*/ 	.word	0xffffffff


	//   ....[31]....
        /*00c8*/ 	.word	0xffffffff


	//   ....[32]....
        /*00cc*/ 	.word	0xffffffff


	//   ....[33]....
        /*00d0*/ 	.word	0xffffffff


	//   ....[34]....
        /*00d4*/ 	.word	0xffffffff


	//   ....[35]....
        /*00d8*/ 	.word	0xffffffff


	//   ....[36]....
        /*00dc*/ 	.word	0xffffffff


	//   ....[37]....
        /*00e0*/ 	.word	0xffffffff


	//   ....[38]....
        /*00e4*/ 	.word	0xffffffff


	//   ....[39]....
        /*00e8*/ 	.word	0xffffffff


	//   ....[40]....
        /*00ec*/ 	.word	0x0500000e


	//   ....[41]....
        /*00f0*/ 	.word	0x0500000e


	//   ....[42]....
        /*00f4*/ 	.word	0x0500000e


	//   ....[43]....
        /*00f8*/ 	.word	0x0500000e


	//   ....[44]....
        /*00fc*/ 	.word	0x0500000e


	//   ....[45]....
        /*0100*/ 	.word	0x0500000e


	//   ....[46]....
        /*0104*/ 	.word	0x0500000e


	//   ....[47]....
        /*0108*/ 	.word	0x0500000e


	//   ....[48]....
        /*010c*/ 	.word	0x0500000e


	//   ....[49]....
        /*0110*/ 	.word	0x0500000e


	//   ....[50]....
        /*0114*/ 	.word	0x0500000e


	//   ....[51]....
        /*0118*/ 	.word	0x0500000e


	//   ....[52]....
        /*011c*/ 	.word	0x0500000e


	//   ....[53]....
        /*0120*/ 	.word	0x0500000e


	//   ....[54]....
        /*0124*/ 	.word	0x0500000e


	//   ....[55]....
        /*0128*/ 	.word	0x0500000e


	//   ....[56]....
        /*012c*/ 	.word	0x0500000e


	//   ....[57]....
        /*0130*/ 	.word	0x0500000e


	//   ....[58]....
        /*0134*/ 	.word	0x0500000e


	//   ....[59]....
        /*0138*/ 	.word	0x0500000e


	//----- nvinfo : EIATTR_COOP_GROUP_INSTR_OFFSETS
	.align		4
.L_16635:
        /*013c*/ 	.byte	0x04, 0x28
        /*013e*/ 	.short	(.L_16637 - .L_16636)


	//   ....[0]....
.L_16636:
        /*0140*/ 	.word	0x00000360


	//   ....[1]....
        /*0144*/ 	.word	0x00000380


	//   ....[2]....
        /*0148*/ 	.word	0x000003c0


	//   ....[3]....
        /*014c*/ 	.word	0x000003d0


	//   ....[4]....
        /*0150*/ 	.word	0x00000410


	//   ....[5]....
        /*0154*/ 	.word	0x00000420


	//   ....[6]....
        /*0158*/ 	.word	0x00000460


	//   ....[7]....
        /*015c*/ 	.word	0x00000470


	//   ....[8]....
        /*0160*/ 	.word	0x000004c0


	//   ....[9]....
        /*0164*/ 	.word	0x000004d0


	//   ....[10]....
        /*0168*/ 	.word	0x000005c0


	//   ....[11]....
        /*016c*/ 	.word	0x000005d0


	//   ....[12]....
        /*0170*/ 	.word	0x00000630


	//   ....[13]....
        /*0174*/ 	.word	0x00000640


	//   ....[14]....
        /*0178*/ 	.word	0x00000680


	//   ....[15]....
        /*017c*/ 	.word	0x000006a0


	//   ....[16]....
        /*0180*/ 	.word	0x000006e0


	//   ....[17]....
        /*0184*/ 	.word	0x000006f0


	//   ....[18]....
        /*0188*/ 	.word	0x00000750


	//   ....[19]....
        /*018c*/ 	.word	0x00000760


	//   ....[20]....
        /*0190*/ 	.word	0x00001030


	//   ....[21]....
        /*0194*/ 	.word	0x00001050


	//   ....[22]....
        /*0198*/ 	.word	0x00001080


	//   ....[23]....
        /*019c*/ 	.word	0x00001090


	//   ....[24]....
        /*01a0*/ 	.word	0x000010d0


	//   ....[25]....
        /*01a4*/ 	.word	0x000010f0


	//   ....[26]....
        /*01a8*/ 	.word	0x00001120


	//   ....[27]....
        /*01ac*/ 	.word	0x00001130


	//   ....[28]....
        /*01b0*/ 	.word	0x00001150


	//   ....[29]....
        /*01b4*/ 	.word	0x00001160


	//   ....[30]....
        /*01b8*/ 	.word	0x000011e0


	//   ....[31]....
        /*01bc*/ 	.word	0x000011f0


	//   ....[32]....
        /*01c0*/ 	.word	0x00001210


	//   ....[33]....
        /*01c4*/ 	.word	0x00001220


	//   ....[34]....
        /*01c8*/ 	.word	0x00001240


	//   ....[35]....
        /*01cc*/ 	.word	0x00001250


	//   ....[36]....
        /*01d0*/ 	.word	0x00001270


	//   ....[37]....
        /*01d4*/ 	.word	0x00001280


	//   ....[38]....
        /*01d8*/ 	.word	0x000012a0


	//   ....[39]....
        /*01dc*/ 	.word	0x000012b0


	//   ....[40]....
        /*01e0*/ 	.word	0x00001a20


	//   ....[41]....
        /*01e4*/ 	.word	0x00001a70


	//   ....[42]....
        /*01e8*/ 	.word	0x00001b30


	//   ....[43]....
        /*01ec*/ 	.word	0x00001b80


	//   ....[44]....
        /*01f0*/ 	.word	0x00001c10


	//   ....[45]....
        /*01f4*/ 	.word	0x00001c60


	//   ....[46]....
        /*01f8*/ 	.word	0x00001d00


	//   ....[47]....
        /*01fc*/ 	.word	0x00001d50


	//   ....[48]....
        /*0200*/ 	.word	0x00001e10


	//   ....[49]....
        /*0204*/ 	.word	0x00001e60


	//   ....[50]....
        /*0208*/ 	.word	0x00001ef0


	//   ....[51]....
        /*020c*/ 	.word	0x00001f40


	//   ....[52]....
        /*0210*/ 	.word	0x00001fb0


	//   ....[53]....
        /*0214*/ 	.word	0x00002000


	//   ....[54]....
        /*0218*/ 	.word	0x00002070


	//   ....[55]....
        /*021c*/ 	.word	0x000020c0


	//   ....[56]....
        /*0220*/ 	.word	0x00002130


	//   ....[57]....
        /*0224*/ 	.word	0x00002180


	//   ....[58]....
        /*0228*/ 	.word	0x000021f0


	//   ....[59]....
        /*022c*/ 	.word	0x00002240


	//----- nvinfo : EIATTR_VRC_CTA_INIT_COUNT
	.align		4
.L_16637:
        /*0230*/ 	.byte	0x02, 0x4a
	.zero		1
	.zero		1


	//----- nvinfo : EIATTR_EXIT_INSTR_OFFSETS
	.align		4
        /*0234*/ 	.byte	0x04, 0x1c
        /*0236*/ 	.short	(.L_16639 - .L_16638)


	//   ....[0]....
.L_16638:
        /*0238*/ 	.word	0x00001920


	//   ....[1]....
        /*023c*/ 	.word	0x000019c0


	//----- nvinfo : EIATTR_CRS_STACK_SIZE
	.align		4
.L_16639:
        /*0240*/ 	.byte	0x04, 0x1e
        /*0242*/ 	.short	(.L_16641 - .L_16640)
.L_16640:
        /*0244*/ 	.word	0x00000000


	//----- nvinfo : EIATTR_CBANK_PARAM_SIZE
	.align		4
.L_16641:
        /*0248*/ 	.byte	0x03, 0x19
        /*024a*/ 	.short	0x0018


	//----- nvinfo : EIATTR_PARAM_CBANK
	.align		4
        /*024c*/ 	.byte	0x04, 0x0a
        /*024e*/ 	.short	(.L_16643 - .L_16642)
	.align		4
.L_16642:
        /*0250*/ 	.word	index@(.nv.constant0._ZN2at6native43_GLOBAL__N__9ae7fba5_10_SoftMax_cu_9f978f6322cunn_SoftMaxForwardRegIdddNS1_25LogSoftMaxForwardEpilogueElLi2EEEvPT1_PKT_T3_)
        /*0254*/ 	.short	0x0380
        /*0256*/ 	.short	0x0018


	//----- nvinfo : EIATTR_SW_WAR
	.align		4
.L_16643:
        /*0258*/ 	.byte	0x04, 0x36
        /*025a*/ 	.short	(.L_16645 - .L_16644)
.L_16644:
        /*025c*/ 	.word	0x00000008
.L_16645:


//--------------------- .nv.info._ZN2at6native43_GLOBAL__N__9ae7fba5_10_SoftMax_cu_9f978f6322cunn_SoftMaxForwardRegIdddNS1_25LogSoftMaxForwardEpilogueElLi1EEEvPT1_PKT_T3_ --------------------------
	.section	.nv.info._ZN2at6native43_GLOBAL__N__9ae7fba5_10_SoftMax_cu_9f978f6322cunn_SoftMaxForwardRegIdddNS1_25LogSoftMaxForwardEpilogueElLi1EEEvPT1_PKT_T3_,"",@"SHT_CUDA_INFO"
	.sectionflags	@""
	.align	4


	//----- nvinfo : EIATTR_CUDA_API_VERSION
	.align		4
        /*0000*/ 	.byte	0x04, 0x37
        /*0002*/ 	.short	(.L_16647 - .L_16646)
.L_16646:
        /*0004*/ 	.word	0x00000082


	//----- nvinfo : EIATTR_KPARAM_INFO
	.align		4
.L_16647:
        /*0008*/ 	.byte	0x04, 0x17
        /*000a*/ 	.short	(.L_16649 - .L_16648)
.L_16648:
        /*000c*/ 	.word	0x00000000
        /*0010*/ 	.short	0x0002
        /*0012*/ 	.short	0x0010
        /*0014*/ 	.byte	0x00, 0xf0, 0x21, 0x00


	//----- nvinfo : EIATTR_KPARAM_INFO
	.align		4
.L_16649:
        /*0018*/ 	.byte	0x04, 0x17
        /*001a*/ 	.short	(.L_16651 - .L_16650)
.L_16650:
        /*001c*/ 	.word	0x00000000
        /*0020*/ 	.short	0x0001
        /*0022*/ 	.short	0x0008
        /*0024*/ 	.byte	0x00, 0xf5, 0x21, 0x00


	//----- nvinfo : EIATTR_KPARAM_INFO
	.align		4
.L_16651:
        /*0028*/ 	.byte	0x04, 0x17
        /*002a*/ 	.short	(.L_16653 - .L_16652)
.L_16652:
        /*002c*/ 	.word	0x00000000
        /*0030*/ 	.short	0x0000
        /*0032*/ 	.short	0x0000
        /*0034*/ 	.byte	0x00, 0xf5, 0x21, 0x00


	//----- nvinfo : EIATTR_SPARSE_MMA_MASK
	.align		4
.L_16653:
        /*0038*/ 	.byte	0x03, 0x50
        /*003a*/ 	.short	0x0000


	//----- nvinfo : EIATTR_MAXREG_COUNT
	.align		4
        /*003c*/ 	.byte	0x03, 0x1b
        /*003e*/ 	.short	0x00ff


	//----- nvinfo : EIATTR_NUM_BARRIERS
	.align		4
        /*0040*/ 	.byte	0x02, 0x4c
        /*0042*/ 	.byte	0x01
	.zero		1


	//----- nvinfo : EIATTR_MERCURY_ISA_VERSION
	.align		4
        /*0044*/ 	.byte	0x03, 0x5f
        /*0046*/ 	.short	0x0101


	//----- nvinfo : EIATTR_COOP_GROUP_MASK_REGIDS
	.align		4
        /*0048*/ 	.byte	0x04, 0x29
        /*004a*/ 	.short	(.L_16655 - .L_16654)


	//   ....[0]....
.L_16654:
        /*004c*/ 	.word	0xffffffff


	//   ....[1]....
        /*0050*/ 	.word	0xffffffff


	//   ....[2]....
        /*0054*/ 	.word	0xffffffff


	//   ....[3]....
        /*0058*/ 	.word	0xffffffff


	//   ....[4]....
        /*005c*/ 	.word	0xffffffff


	//   ....[5]....
        /*0060*/ 	.word	0xffffffff


	//   ....[6]....
        /*0064*/ 	.word	0xffffffff


	//   ....[7]....
        /*0068*/ 	.word	0xffffffff


	//   ....[8]....
        /*006c*/ 	.word	0xffffffff


	//   ....[9]....
        /*0070*/ 	.word	0xffffffff


	//   ....[10]....
        /*0074*/ 	.word	0xffffffff


	//   ....[11]....
        /*0078*/ 	.word	0xffffffff


	//   ....[12]....
        /*007c*/ 	.word	0xffffffff


	//   ....[13]....
        /*0080*/ 	.word	0xffffffff


	//   ....[14]....
        /*0084*/ 	.word	0xffffffff


	//   ....[15]....
        /*0088*/ 	.word	0xffffffff


	//   ....[16]....
        /*008c*/ 	.word	0xffffffff


	//   ....[17]....
        /*0090*/ 	.word	0xffffffff


	//   ....[18]....
        /*0094*/ 	.word	0xffffffff


	//   ....[19]....
        /*0098*/ 	.word	0xffffffff


	//   ....[20]....
        /*009c*/ 	.word	0xffffffff


	//   ....[21]....
        /*00a0*/ 	.word	0xffffffff


	//   ....[22]....
        /*00a4*/ 	.word	0xffffffff


	//   ....[23]....
        /*00a8*/ 	.word	0xffffffff


	//   ....[24]....
        /*00ac*/ 	.word	0xffffffff


	//   ....[25]....
        /*00b0*/ 	.word	0xffffffff


	//   ....[26]....
        /*00b4*/ 	.word	0xffffffff


	//   ....[27]....
        /*00b8*/ 	.word	0xffffffff


	//   ....[28]....
        /*00bc*/ 	.word	0xffffffff


	//   ....[29]....
        /*00c0*/ 	.word	0xffffffff


	//   ....[30]....
        /*00c4*/ 	.word	0xffffffff


	//   ....[31]....
        /*00c8*/ 	.word	0xffffffff


	//   ....[32]....
        /*00cc*/ 	.word	0xffffffff


	//   ....[33]....
        /*00d0*/ 	.word	0xffffffff


	//   ....[34]....
        /*00d4*/ 	.word	0xffffffff


	//   ....[35]....
        /*00d8*/ 	.word	0xffffffff


	//   ....[36]....
        /*00dc*/ 	.word	0xffffffff


	//   ....[37]....
        /*00e0*/ 	.word	0xffffffff


	//   ....[38]....
        /*00e4*/ 	.word	0xffffffff


	//   ....[39]....
        /*00e8*/ 	.word	0xffffffff


	//   ....[40]....
        /*00ec*/ 	.word	0x0500000c


	//   ....[41]....
        /*00f0*/ 	.word	0x0500000c


	//   ....[42]....
        /*00f4*/ 	.word	0x0500000c


	//   ....[43]....
        /*00f8*/ 	.word	0x0500000c


	//   ....[44]....
        /*00fc*/ 	.word	0x0500000c


	//   ....[45]....
        /*0100*/ 	.word	0x0500000c


	//   ....[46]....
        /*0104*/ 	.word	0x0500000c


	//   ....[47]....
        /*0108*/ 	.word	0x0500000c


	//   ....[48]....
        /*010c*/ 	.word	0x0500000c


	//   ....[49]....
        /*0110*/ 	.word	0x0500000c


	//   ....[50]....
        /*0114*/ 	.word	0x0500000c


	//   ....[51]....
        /*0118*/ 	.word	0x0500000c


	//   ....[52]....
        /*011c*/ 	.word	0x0500000c


	//   ....[53]....
        /*0120*/ 	.word	0x0500000c


	//   ....[54]....
        /*0124*/ 	.word	0x0500000c


	//   ....[55]....
        /*0128*/ 	.word	0x0500000c


	//   ....[56]....
        /*012c*/ 	.word	0x0500000c


	//   ....[57]....
        /*0130*/ 	.word	0x0500000c


	//   ....[58]....
        /*0134*/ 	.word	0x0500000c


	//   ....[59]....
        /*0138*/ 	.word	0x0500000c


	//----- nvinfo : EIATTR_COOP_GROUP_INSTR_OFFSETS
	.align		4
.L_16655:
        /*013c*/ 	.byte	0x04, 0x28
        /*013e*/ 	.short	(.L_16657 - .L_16656)


	//   ....[0]....
.L_16656:
        /*0140*/ 	.word	0x00000210


	//   ....[1]....
        /*0144*/ 	.word	0x00000230


	//   ....[2]....
        /*0148*/ 	.word	0x00000270


	//   ....[3]....
        /*014c*/ 	.word	0x00000280


	//   ....[4]....
        /*0150*/ 	.word	0x000002c0


	//   ....[5]....
        /*0154*/ 	.word	0x000002d0


	//   ....[6]....
        /*0158*/ 	.word	0x00000320


	//   ....[7]....
        /*015c*/ 	.word	0x00000340


	//   ....[8]....
        /*0160*/ 	.word	0x00000390


	//   ....[9]....
        /*0164*/ 	.word	0x000003a0


	//   ....[10]....
        /*0168*/ 	.word	0x00000480


	//   ....[11]....
        /*016c*/ 	.word	0x00000490


	//   ....[12]....
        /*0170*/ 	.word	0x000004f0


	//   ....[13]....
        /*0174*/ 	.word	0x00000520


	//   ....[14]....
        /*0178*/ 	.word	0x00000560


	//   ....[15]....
        /*017c*/ 	.word	0x00000590


	//   ....[16]....
        /*0180*/ 	.word	0x000005d0


	//   ....[17]....
        /*0184*/ 	.word	0x00000600


	//   ....[18]....
        /*0188*/ 	.word	0x00000640


	//   ....[19]....
        /*018c*/ 	.word	0x00000650


	//   ....[20]....
        /*0190*/ 	.word	0x00000b20


	//   ....[21]....
        /*0194*/ 	.word	0x00000b70


	//   ....[22]....
        /*0198*/ 	.word	0x00000b90


	//   ....[23]....
        /*019c*/ 	.word	0x00000ba0


	//   ....[24]....
        /*01a0*/ 	.word	0x00000bc0


	//   ....[25]....
        /*01a4*/ 	.word	0x00000bd0


	//   ....[26]....
        /*01a8*/ 	.word	0x00000bf0


	//   ....[27]....
        /*01ac*/ 	.word	0x00000c00


	//   ....[28]....
        /*01b0*/ 	.word	0x00000c20


	//   ....[29]....
        /*01b4*/ 	.word	0x00000c30


	//   ....[30]....
        /*01b8*/ 	.word	0x00000cb0


	//   ....[31]....
        /*01bc*/ 	.word	0x00000cc0


	//   ....[32]....
        /*01c0*/ 	.word	0x00000d00


	//   ....[33]....
        /*01c4*/ 	.word	0x00000d10


	//   ....[34]....
        /*01c8*/ 	.word	0x00000d50


	//   ....[35]....
        /*01cc*/ 	.word	0x00000d60


	//   ....[36]....
        /*01d0*/ 	.word	0x00000da0


	//   ....[37]....
        /*01d4*/ 	.word	0x00000db0


	//   ....[38]....
        /*01d8*/ 	.word	0x00000dd0


	//   ....[39]....
        /*01dc*/ 	.word	0x00000de0


	//   ....[40]....
        /*01e0*/ 	.word	0x00001490


	//   ....[41]....
        /*01e4*/ 	.word	0x000014e0


	//   ....[42]....
        /*01e8*/ 	.word	0x000015a0


	//   ....[43]....
        /*01ec*/ 	.word	0x000015f0


	//   ....[44]....
        /*01f0*/ 	.word	0x000016c0


	//   ....[45]....
        /*01f4*/ 	.word	0x00001710


	//   ....[46]....
        /*01f8*/ 	.word	0x000017e0


	//   ....[47]....
        /*01fc*/ 	.word	0x00001830


	//   ....[48]....
        /*0200*/ 	.word	0x00001900


	//   ....[49]....
        /*0204*/ 	.word	0x00001950


	//   ....[50]....
        /*0208*/ 	.word	0x000019e0


	//   ....[51]....
        /*020c*/ 	.word	0x00001a30


	//   ....[52]....
        /*0210*/ 	.word	0x00001aa0


	//   ....[53]....
        /*0214*/ 	.word	0x00001af0


	//   ....[54]....
        /*0218*/ 	.word	0x00001b60


	//   ....[55]....
        /*021c*/ 	.word	0x00001bb0


	//   ....[56]....
        /*0220*/ 	.word	0x00001c20


	//   ....[57]....
        /*0224*/ 	.word	0x00001c70


	//   ....[58]....
        /*0228*/ 	.word	0x00001ce0


	//   ....[59]....
        /*022c*/ 	.word	0x00001d30


	//----- nvinfo : EIATTR_VRC_CTA_INIT_COUNT
	.align		4
.L_16657:
        /*0230*/ 	.byte	0x02, 0x4a
	.zero		1
	.zero		1


	//----- nvinfo : EIATTR_EXIT_INSTR_OFFSETS
	.align		4
        /*0234*/ 	.byte	0x04, 0x1c
        /*0236*/ 	.short	(.L_16659 - .L_16658)


	//   ....[0]....
.L_16658:
        /*0238*/ 	.word	0x00000e60


	//   ....[1]....
        /*023c*/ 	.word	0x00001430


	//----- nvinfo : EIATTR_CRS_STACK_SIZE
	.align		4
.L_16659:
        /*0240*/ 	.byte	0x04, 0x1e
        /*0242*/ 	.short	(.L_16661 - .L_16660)
.L_16660:
        /*0244*/ 	.word	0x00000000


	//----- nvinfo : EIATTR_CBANK_PARAM_SIZE
	.align		4
.L_16661:
        /*0248*/ 	.byte	0x03, 0x19
        /*024a*/ 	.short	0x0018


	//----- nvinfo : EIATTR_PARAM_CBANK
	.align		4
        /*024c*/ 	.byte	0x04, 0x0a
        /*024e*/ 	.short	(.L_16663 - .L_16662)
	.align		4
.L_16662:
        /*0250*/ 	.word	index@(.nv.constant0._ZN2at6native43_GLOBAL__N__9ae7fba5_10_SoftMax_cu_9f978f6322cunn_SoftMaxForwardRegIdddNS1_25LogSoftMaxForwardEpilogueElLi1EEEvPT1_PKT_T3_)
        /*0254*/ 	.short	0x0380
        /*0256*/ 	.short	0x0018


	//----- nvinfo : EIATTR_SW_WAR
	.align		4
.L_16663:
        /*0258*/ 	.byte	0x04, 0x36
        /*025a*/ 	.short	(.L_16665 - .L_16664)
.L_16664:
        /*025c*/ 	.word	0x00000008
.L_16665:


//--------------------- .nv.callgraph             --------------------------
	.section	.nv.callgraph,"",@"SHT_CUDA_CALLGRAPH"
	.align	4
	.sectionentsize	8
	.align		4
        /*0000*/ 	.word	0x00000000
	.align		4
        /*0004*/ 	.word	0xffffffff
	.align		4
        /*0008*/ 	.word	0x00000000
	.align		4
        /*000c*/ 	.word	0xfffffffe
	.align		4
        /*0010*/ 	.word	0x00000000
	.align		4
        /*0014*/ 	.word	0xfffffffd
	.align		4
        /*0018*/ 	.word	0x00000000
	.align		4
        /*001c*/ 	.word	0xfffffffc


//--------------------- .nv.constant4             --------------------------
	.section	.nv.constant4,"a",@progbits
	.align	8
	.align		8
.nv.constant4:
        /*0000*/ 	.dword	_ZN41_INTERNAL_9ae7fba5_10_SoftMax_cu_9f978f634cuda3std3__45__cpo5beginE
	.align		8
        /*0008*/ 	.dword	_ZN41_INTERNAL_9ae7fba5_10_SoftMax_cu_9f978f634cuda3std3__45__cpo3endE
	.align		8
        /*0010*/ 	.dword	_ZN41_INTERNAL_9ae7fba5_10_SoftMax_cu_9f978f634cuda3std3__45__cpo6cbeginE
	.align		8
        /*0018*/ 	.dword	_ZN41_INTERNAL_9ae7fba5_10_SoftMax_cu_9f978f634cuda3std3__45__cpo4cendE
	.align		8
        /*0020*/ 	.dword	_ZN41_INTERNAL_9ae7fba5_10_SoftMax_cu_9f978f634cuda3std3__45__cpo6rbeginE
	.align		8
        /*0028*/ 	.dword	_ZN41_INTERNAL_9ae7fba5_10_SoftMax_cu_9f978f634cuda3std3__45__cpo4rendE
	.align		8
        /*0030*/ 	.dword	_ZN41_INTERNAL_9ae7fba5_10_SoftMax_cu_9f978f634cuda3std3__45__cpo7crbeginE
	.align		8
        /*0038*/ 	.dword	_ZN41_INTERNAL_9ae7fba5_10_SoftMax_cu_9f978f634cuda3std3__45__cpo5crendE
	.align		8
        /*0040*/ 	.dword	_ZN41_INTERNAL_9ae7fba5_10_SoftMax_cu_9f978f634cuda3std3__443_GLOBAL__N__9ae7fba5_10_SoftMax_cu_9f978f636ignoreE
	.align		8
        /*0048*/ 	.dword	_ZN41_INTERNAL_9ae7fba5_10_SoftMax_cu_9f978f634cuda3std3__419piecewise_constructE
	.align		8
        /*0050*/ 	.dword	_ZN41_INTERNAL_9ae7fba5_10_SoftMax_cu_9f978f634cuda3std3__48in_placeE
	.align		8
        /*0058*/ 	.dword	_ZN41_INTERNAL_9ae7fba5_10_SoftMax_cu_9f978f634cuda3std3__420unreachable_sentinelE
	.align		8
        /*0060*/ 	.dword	_ZN41_INTERNAL_9ae7fba5_10_SoftMax_cu_9f978f634cuda3std6ranges3__45__cpo4swapE
	.align		8
        /*0068*/ 	.dword	_ZN41_INTERNAL_9ae7fba5_10_SoftMax_cu_9f978f634cuda3std6ranges3__45__cpo9iter_moveE
	.align		8
        /*0070*/ 	.dword	_ZN41_INTERNAL_9ae7fba5_10_SoftMax_cu_9f978f634cuda3std6ranges3__45__cpo5beginE
	.align		8
        /*0078*/ 	.dword	_ZN41_INTERNAL_9ae7fba5_10_SoftMax_cu_9f978f634cuda3std6ranges3__45__cpo3endE
	.align		8
        /*0080*/ 	.dword	_ZN41_INTERNAL_9ae7fba5_10_SoftMax_cu_9f978f634cuda3std6ranges3__45__cpo6cbeginE
	.align		8
        /*0088*/ 	.dword	_ZN41_INTERNAL_9ae7fba5_10_SoftMax_cu_9f978f634cuda3std6ranges3__45__cpo4cendE
	.align		8
        /*0090*/ 	.dword	_ZN41_INTERNAL_9ae7fba5_10_SoftMax_cu_9f978f634cuda3std6ranges3__45__cpo7advanceE
	.align		8
        /*0098*/ 	.dword	_ZN41_INTERNAL_9ae7fba5_10_SoftMax_cu_9f978f634cuda3std6ranges3__45__cpo9iter_swapE
	.align		8
        /*00a0*/ 	.dword	_ZN41_INTERNAL_9ae7fba5_10_SoftMax_cu_9f978f634cuda3std6ranges3__45__cpo4nextE
	.align		8
        /*00a8*/ 	.dword	_ZN41_INTERNAL_9ae7fba5_10_SoftMax_cu_9f978f634cuda3std6ranges3__45__cpo4prevE
	.align		8
        /*00b0*/ 	.dword	_ZN41_INTERNAL_9ae7fba5_10_SoftMax_cu_9f978f634cuda3std6ranges3__45__cpo4dataE
	.align		8
        /*00b8*/ 	.dword	_ZN41_INTERNAL_9ae7fba5_10_SoftMax_cu_9f978f634cuda3std6ranges3__45__cpo5cdataE
	.align		8
        /*00c0*/ 	.dword	_ZN41_INTERNAL_9ae7fba5_10_SoftMax_cu_9f978f634cuda3std6ranges3__45__cpo4sizeE
	.align		8
        /*00c8*/ 	.dword	_ZN41_INTERNAL_9ae7fba5_10_SoftMax_cu_9f978f634cuda3std6ranges3__45__cpo5ssizeE
	.align		8
        /*00d0*/ 	.dword	_ZN41_INTERNAL_9ae7fba5_10_SoftMax_cu_9f978f634cuda3std6ranges3__45__cpo8distanceE
	.align		8
        /*00d8*/ 	.dword	_ZN41_INTERNAL_9ae7fba5_10_SoftMax_cu_9f978f636thrust24THRUST_300001_SM_1000_NS6system6detail10sequential3seqE


//--------------------- .text._ZN43_GLOBAL__N__9ae7fba5_10_SoftMax_cu_9f978f6321softmax_warp_backwardIN3c108BFloat16ES2_fLi10ELb0ELb1EEEvPT0_PKT_S7_iiiPKb --------------------------
	.section	.text._ZN43_GLOBAL__N__9ae7fba5_10_SoftMax_cu_9f978f6321softmax_warp_backwardIN3c108BFloat16ES2_fLi10ELb0ELb1EEEvPT0_PKT_S7_iiiPKb,"ax",@progbits
	.align	128
.text._ZN43_GLOBAL__N__9ae7fba5_10_SoftMax_cu_9f978f6321softmax_warp_backwardIN3c108BFloat16ES2_fLi10ELb0ELb1EEEvPT0_PKT_S7_iiiPKb:
        .type           _ZN43_GLOBAL__N__9ae7fba5_10_SoftMax_cu_9f978f6321softmax_warp_backwardIN3c108BFloat16ES2_fLi10ELb0ELb1EEEvPT0_PKT_S7_iiiPKb,@function
        .size           _ZN43_GLOBAL__N__9ae7fba5_10_SoftMax_cu_9f978f6321softmax_warp_backwardIN3c108BFloat16ES2_fLi10ELb0ELb1EEEvPT0_PKT_S7_iiiPKb,(.L_x_11129 - _ZN43_GLOBAL__N__9ae7fba5_10_SoftMax_cu_9f978f6321softmax_warp_backwardIN3c108BFloat16ES2_fLi10ELb0ELb1EEEvPT0_PKT_S7_iiiPKb)
        .other          _ZN43_GLOBAL__N__9ae7fba5_10_SoftMax_cu_9f978f6321softmax_warp_backwardIN3c108BFloat16ES2_fLi10ELb0ELb1EEEvPT0_PKT_S7_iiiPKb,@"STO_CUDA_ENTRY STV_DEFAULT"
_ZN43_GLOBAL__N__9ae7fba5_10_SoftMax_cu_9f978f6321softmax_warp_backwardIN3c108BFloat16ES2_fLi10ELb0ELb1EEEvPT0_PKT_S7_iiiPKb:
[----:B------:R-:W-:Y:S01]  /*0000*/  LDC R1, c[0x0][0x37c] ;  /* 0x0000df00ff017b82 */ /* 0x000fe20000000800 */
[----:B------:R-:W0:Y:S01]  /*0010*/  S2R R73, SR_CTAID.X ;  /* 0x0000000000497919 */ /* 0x000e220000002500 */
[----:B------:R-:W0:Y:S06]  /*0020*/  LDCU UR4, c[0x0][0x364] ;  /* 0x00006c80ff0477ac */ /* 0x000e2c0008000800 */
[----:B------:R-:W1:Y:S01]  /*0030*/  LDC.64 R6, c[0x0][0x390] ;  /* 0x0000e400ff067b82 */ /* 0x000e620000000a00 */
[----:B------:R-:W0:Y:S01]  /*0040*/  S2R R0, SR_TID.Y ;  /* 0x0000000000007919 */ /* 0x000e220000002200 */
[----:B------:R-:W2:Y:S01]  /*0050*/  LDCU UR8, c[0x0][0x3a0] ;  /* 0x00007400ff0877ac */ /* 0x000ea20008000800 */
[----:B------:R-:W3:Y:S01]  /*0060*/  S2R R68, SR_TID.X ;  /* 0x0000000000447919 */ /* 0x000ee20000002100 */
[----:B------:R-:W4:Y:S04]  /*0070*/  LDCU.64 UR6, c[0x0][0x398] ;  /* 0x00007300ff0677ac */ /* 0x000f280008000a00 */
[----:B------:R-:W1:Y:S01]  /*0080*/  LDC.64 R4, c[0x0][0x388] ;  /* 0x0000e200ff047b82 */ /* 0x000e620000000a00 */
[----:B0-----:R-:W-:Y:S01]  /*0090*/  IMAD R73, R73, UR4, R0 ;  /* 0x0000000449497c24 */ /* 0x001fe2000f8e0200 */
[----:B------:R-:W0:Y:S01]  /*00a0*/  LDCU.64 UR4, c[0x0][0x358] ;  /* 0x00006b00ff0477ac */ /* 0x000e220008000a00 */
[----:B---3--:R-:W-:-:S03]  /*00b0*/  LOP3.LUT R68, R68, 0x1f, RZ, 0xc0, !PT ;  /* 0x0000001f44447812 */ /* 0x008fc600078ec0ff */
[C---:B----4-:R-:W-:Y:S02]  /*00c0*/  IADD3 R8, PT, PT, -R73.reuse, UR6, RZ ;  /* 0x0000000649087c10 */ /* 0x050fe4000fffe1ff */
[C---:B--2---:R-:W-:Y:S01]  /*00d0*/  ISETP.GE.AND P0, PT, R68.reuse, UR8, PT ;  /* 0x0000000844007c0c */ /* 0x044fe2000bf06270 */
[----:B------:R-:W-:Y:S01]  /*00e0*/  IMAD R73, R73, UR7, R68 ;  /* 0x0000000749497c24 */ /* 0x000fe2000f8e0244 */
[----:B------:R-:W-:Y:S01]  /*00f0*/  CS2R R66, SRZ ;  /* 0x0000000000427805 */ /* 0x000fe2000001ff00 */
[----:B------:R-:W-:Y:S01]  /*0100*/  VIADD R2, R68, 0x40 ;  /* 0x0000004044027836 */ /* 0x000fe20000000000 */
[----:B------:R-:W-:Y:S01]  /*0110*/  ISETP.LT.OR P5, PT, R8, 0x1, P0 ;  /* 0x000000010800780c */ /* 0x000fe200007a1670 */
[----:B-1----:R-:W-:Y:S01]  /*0120*/  IMAD.WIDE R6, R73, 0x2, R6 ;  /* 0x0000000249067825 */ /* 0x002fe200078e0206 */
[----:B------:R-:W-:Y:S02]  /*0130*/  CS2R R64, SRZ ;  /* 0x0000000000407805 */ /* 0x000fe4000001ff00 */
[----:B------:R-:W-:-:S02]  /*0140*/  CS2R R62, SRZ ;  /* 0x00000000003e7805 */ /* 0x000fc4000001ff00 */
[----:B------:R-:W-:Y:S01]  /*0150*/  CS2R R60, SRZ ;  /* 0x00000000003c7805 */ /* 0x000fe2000001ff00 */
[----:B------:R-:W-:Y:S01]  /*0160*/  IMAD.WIDE R4, R73, 0x2, R4 ;  /* 0x0000000249047825 */ /* 0x000fe200078e0204 */
[----:B------:R-:W-:Y:S02]  /*0170*/  CS2R R58, SRZ ;  /* 0x00000000003a7805 */ /* 0x000fe4000001ff00 */
[----:B------:R-:W-:Y:S02]  /*0180*/  CS2R R56, SRZ ;  /* 0x0000000000387805 */ /* 0x000fe4000001ff00 */
[----:B------:R-:W-:Y:S01]  /*0190*/  CS2R R54, SRZ ;  /* 0x0000000000367805 */ /* 0x000fe2000001ff00 */
[C---:B------:R-:W-:Y:S01]  /*01a0*/  VIADD R3, R68.reuse, 0x60 ;  /* 0x0000006044037836 */ /* 0x040fe20000000000 */
[----:B------:R-:W-:Y:S01]  /*01b0*/  CS2R R52, SRZ ;  /* 0x0000000000347805 */ /* 0x000fe2000001ff00 */
[----:B------:R-:W-:Y:S01]  /*01c0*/  VIADD R13, R68, 0xc0 ;  /* 0x000000c0440d7836 */ /* 0x000fe20000000000 */
[----:B------:R-:W-:Y:S01]  /*01d0*/  CS2R R50, SRZ ;  /* 0x0000000000327805 */ /* 0x000fe2000001ff00 */
[----:B0-----:R-:W2:Y:S01]  /*01e0*/  @!P5 LDG.E.U16 R0, desc[UR4][R6.64] ;  /* 0x000000040600d981 */ /* 0x001ea2000c1e1500 */
[----:B------:R-:W-:-:S02]  /*01f0*/  CS2R R48, SRZ ;  /* 0x0000000000307805 */ /* 0x000fc4000001ff00 */
[----:B------:R-:W-:Y:S02]  /*0200*/  CS2R R46, SRZ ;  /* 0x00000000002e7805 */ /* 0x000fe4000001ff00 */
[----:B------:R-:W-:Y:S01]  /*0210*/  CS2R R44, SRZ ;  /* 0x00000000002c7805 */ /* 0x000fe2000001ff00 */
[----:B------:R-:W3:Y:S01]  /*0220*/  @!P5 LDG.E.U16 R9, desc[UR4][R4.64] ;  /* 0x000000040409d981 */ /* 0x000ee2000c1e1500 */
[----:B------:R-:W-:Y:S02]  /*0230*/  ISETP.GE.AND P1, PT, R2, UR8, PT ;  /* 0x0000000802007c0c */ /* 0x000fe4000bf26270 */
[----:B------:R-:W-:Y:S02]  /*0240*/  CS2R R42, SRZ ;  /* 0x00000000002a7805 */ /* 0x000fe4000001ff00 */
[----:B------:R-:W-:Y:S02]  /*0250*/  CS2R R40, SRZ ;  /* 0x0000000000287805 */ /* 0x000fe4000001ff00 */
[----:B------:R-:W-:-:S02]  /*0260*/  CS2R R38, SRZ ;  /* 0x0000000000267805 */ /* 0x000fc4000001ff00 */
[----:B------:R-:W-:Y:S01]  /*0270*/  ISETP.LT.OR P4, PT, R8, 0x1, P1 ;  /* 0x000000010800780c */ /* 0x000fe20000f81670 */
[----:B------:R-:W-:Y:S01]  /*0280*/  VIADD R2, R68, 0x80 ;  /* 0x0000008044027836 */ /* 0x000fe20000000000 */
[----:B------:R-:W-:Y:S02]  /*0290*/  ISETP.GE.AND P2, PT, R3, UR8, PT ;  /* 0x0000000803007c0c */ /* 0x000fe4000bf46270 */
[----:B------:R-:W-:Y:S02]  /*02a0*/  CS2R R36, SRZ ;  /* 0x0000000000247805 */ /* 0x000fe4000001ff00 */
[----:B------:R-:W-:Y:S02]  /*02b0*/  CS2R R34, SRZ ;  /* 0x0000000000227805 */ /* 0x000fe4000001ff00 */
[----:B------:R-:W-:Y:S02]  /*02c0*/  CS2R R32, SRZ ;  /* 0x0000000000207805 */ /* 0x000fe4000001ff00 */
[----:B------:R-:W-:-:S02]  /*02d0*/  ISETP.LT.OR P6, PT, R8, 0x1, P2 ;  /* 0x000000010800780c */ /* 0x000fc400017c1670 */
[----:B------:R-:W-:Y:S02]  /*02e0*/  CS2R R30, SRZ ;  /* 0x00000000001e7805 */ /* 0x000fe4000001ff00 */
[----:B------:R-:W-:Y:S01]  /*02f0*/  ISETP.GE.AND P3, PT, R2, UR8, PT ;  /* 0x0000000802007c0c */ /* 0x000fe2000bf66270 */
[----:B------:R-:W-:Y:S01]  /*0300*/  VIADD R2, R68, 0xa0 ;  /* 0x000000a044027836 */ /* 0x000fe20000000000 */
[----:B------:R-:W-:Y:S02]  /*0310*/  CS2R R28, SRZ ;  /* 0x00000000001c7805 */ /* 0x000fe4000001ff00 */
[----:B------:R-:W-:Y:S02]  /*0320*/  CS2R R26, SRZ ;  /* 0x00000000001a7805 */ /* 0x000fe4000001ff00 */
[----:B------:R-:W-:Y:S01]  /*0330*/  CS2R R24, SRZ ;  /* 0x0000000000187805 */ /* 0x000fe2000001ff00 */
[----:B------:R-:W4:Y:S01]  /*0340*/  @!P4 LDG.E.U16 R14, desc[UR4][R4.64+0x80] ;  /* 0x00008004040ec981 */ /* 0x000f22000c1e1500 */
[----:B------:R-:W-:-:S02]  /*0350*/  ISETP.LT.OR P3, PT, R8, 0x1, P3 ;  /* 0x000000010800780c */ /* 0x000fc40001f61670 */
[----:B------:R-:W-:Y:S02]  /*0360*/  CS2R R22, SRZ ;  /* 0x0000000000167805 */ /* 0x000fe4000001ff00 */
[----:B------:R-:W-:Y:S02]  /*0370*/  CS2R R20, SRZ ;  /* 0x0000000000147805 */ /* 0x000fe4000001ff00 */
[----:B------:R-:W-:Y:S02]  /*0380*/  CS2R R18, SRZ ;  /* 0x0000000000127805 */ /* 0x000fe4000001ff00 */
[----:B------:R-:W-:Y:S01]  /*0390*/  CS2R R16, SRZ ;  /* 0x0000000000107805 */ /* 0x000fe2000001ff00 */
[----:B------:R-:W4:Y:S01]  /*03a0*/  @!P6 LDG.E.U16 R3, desc[UR4][R6.64+0xc0] ;  /* 0x0000c0040603e981 */ /* 0x000f22000c1e1500 */
[----:B------:R-:W0:Y:S01]  /*03b0*/  LDCU.64 UR6, c[0x0][0x3a8] ;  /* 0x00007500ff0677ac */ /* 0x000e220008000a00 */
[----:B------:R-:W-:Y:S01]  /*03c0*/  VIADD R72, R68, 0x20 ;  /* 0x0000002044487836 */ /* 0x000fe20000000000 */
[----:B------:R-:W-:Y:S01]  /*03d0*/  P2R R70, PR, RZ, 0x1 ;  /* 0x00000001ff467803 */ /* 0x000fe20000000000 */
[----:B------:R-:W4:Y:S01]  /*03e0*/  @!P3 LDG.E.U16 R10, desc[UR4][R6.64+0x100] ;  /* 0x00010004060ab981 */ /* 0x000f22000c1e1500 */
[----:B--2---:R-:W-:-:S03]  /*03f0*/  @!P5 IMAD.U32 R66, R0, 0x10000, RZ ;  /* 0x000100000042d824 */ /* 0x004fc600078e00ff */
[----:B------:R-:W2:Y:S01]  /*0400*/  @!P4 LDG.E.U16 R0, desc[UR4][R6.64+0x80] ;  /* 0x000080040600c981 */ /* 0x000ea2000c1e1500 */
[----:B---3--:R-:W-:Y:S01]  /*0410*/  @!P5 IMAD.U32 R67, R9, 0x10000, RZ ;  /* 0x000100000943d824 */ /* 0x008fe200078e00ff */
[----:B------:R-:W-:Y:S02]  /*0420*/  ISETP.GE.AND P5, PT, R2, UR8, PT ;  /* 0x0000000802007c0c */ /* 0x000fe4000bfa6270 */
[----:B------:R-:W3:Y:S04]  /*0430*/  @!P3 LDG.E.U16 R9, desc[UR4][R4.64+0x100] ;  /* 0x000100040409b981 */ /* 0x000ee8000c1e1500 */
[----:B------:R-:W3:Y:S01]  /*0440*/  @!P6 LDG.E.U16 R2, desc[UR4][R4.64+0xc0] ;  /* 0x0000c0040402e981 */ /* 0x000ee2000c1e1500 */
[----:B------:R-:W-:-:S13]  /*0450*/  ISETP.LT.OR P5, PT, R8, 0x1, P5 ;  /* 0x000000010800780c */ /* 0x000fda0002fa1670 */
[----:B------:R-:W3:Y:S04]  /*0460*/  @!P5 LDG.E.U16 R11, desc[UR4][R4.64+0x140] ;  /* 0x00014004040bd981 */ /* 0x000ee8000c1e1500 */
[----:B------:R-:W3:Y:S01]  /*0470*/  @!P5 LDG.E.U16 R12, desc[UR4][R6.64+0x140] ;  /* 0x00014004060cd981 */ /* 0x000ee2000c1e1500 */
[----:B----4-:R-:W-:Y:S02]  /*0480*/  @!P4 IMAD.U32 R65, R14, 0x10000, RZ ;  /* 0x000100000e41c824 */ /* 0x010fe400078e00ff */
[----:B------:R-:W-:Y:S02]  /*0490*/  @!P6 IMAD.U32 R62, R3, 0x10000, RZ ;  /* 0x00010000033ee824 */ /* 0x000fe400078e00ff */
[----:B------:R-:W-:Y:S02]  /*04a0*/  @!P3 IMAD.U32 R60, R10, 0x10000, RZ ;  /* 0x000100000a3cb824 */ /* 0x000fe400078e00ff */
[----:B--2---:R-:W-:Y:S01]  /*04b0*/  @!P4 IMAD.U32 R64, R0, 0x10000, RZ ;  /* 0x000100000040c824 */ /* 0x004fe200078e00ff */
[----:B------:R-:W-:Y:S01]  /*04c0*/  ISETP.GE.AND P4, PT, R13, UR8, PT ;  /* 0x000000080d007c0c */ /* 0x000fe2000bf86270 */
[----:B------:R-:W-:-:S03]  /*04d0*/  VIADD R0, R68, 0xe0 ;  /* 0x000000e044007836 */ /* 0x000fc60000000000 */
[----:B------:R-:W-:Y:S01]  /*04e0*/  ISETP.LT.OR P4, PT, R8, 0x1, P4 ;  /* 0x000000010800780c */ /* 0x000fe20002781670 */
[----:B---3--:R-:W-:Y:S01]  /*04f0*/  @!P6 IMAD.U32 R63, R2, 0x10000, RZ ;  /* 0x00010000023fe824 */ /* 0x008fe200078e00ff */
[----:B------:R-:W-:Y:S01]  /*0500*/  ISETP.GE.AND P6, PT, R0, UR8, PT ;  /* 0x0000000800007c0c */ /* 0x000fe2000bfc6270 */
[----:B------:R-:W-:Y:S02]  /*0510*/  VIADD R0, R68, 0x100 ;  /* 0x0000010044007836 */ /* 0x000fe40000000000 */
[----:B------:R-:W-:Y:S01]  /*0520*/  @!P3 IMAD.U32 R61, R9, 0x10000, RZ ;  /* 0x00010000093db824 */ /* 0x000fe200078e00ff */
[----:B------:R-:W-:Y:S02]  /*0530*/  ISETP.LT.OR P6, PT, R8, 0x1, P6 ;  /* 0x000000010800780c */ /* 0x000fe400037c1670 */
[----:B------:R-:W-:-:S05]  /*0540*/  ISETP.GE.AND P3, PT, R0, UR8, PT ;  /* 0x0000000800007c0c */ /* 0x000fca000bf66270 */
[----:B------:R-:W2:Y:S01]  /*0550*/  @!P4 LDG.E.U16 R0, desc[UR4][R6.64+0x180] ;  /* 0x000180040600c981 */ /* 0x000ea2000c1e1500 */
[----:B------:R-:W-:Y:S01]  /*0560*/  VIADD R2, R68, 0x120 ;  /* 0x0000012044027836 */ /* 0x000fe20000000000 */
[----:B------:R-:W-:Y:S02]  /*0570*/  ISETP.LT.OR P3, PT, R8, 0x1, P3 ;  /* 0x000000010800780c */ /* 0x000fe40001f61670 */
[----:B------:R-:W3:Y:S01]  /*0580*/  @!P4 LDG.E.U16 R13, desc[UR4][R4.64+0x180] ;  /* 0x00018004040dc981 */ /* 0x000ee2000c1e1500 */
[----:B------:R-:W-:Y:S02]  /*0590*/  @!P5 IMAD.U32 R59, R11, 0x10000, RZ ;  /* 0x000100000b3bd824 */ /* 0x000fe400078e00ff */
[----:B------:R-:W-:Y:S01]  /*05a0*/  @!P5 IMAD.U32 R58, R12, 0x10000, RZ ;  /* 0x000100000c3ad824 */ /* 0x000fe200078e00ff */
[----:B------:R-:W-:Y:S01]  /*05b0*/  ISETP.GE.AND P5, PT, R2, UR8, PT ;  /* 0x0000000802007c0c */ /* 0x000fe2000bfa6270 */
[----:B------:R-:W4:Y:S03]  /*05c0*/  @!P6 LDG.E.U16 R3, desc[UR4][R6.64+0x1c0] ;  /* 0x0001c0040603e981 */ /* 0x000f26000c1e1500 */
[----:B------:R-:W-:Y:S01]  /*05d0*/  ISETP.LT.OR P5, PT, R8, 0x1, P5 ;  /* 0x000000010800780c */ /* 0x000fe20002fa1670 */
[----:B------:R-:W4:Y:S04]  /*05e0*/  @!P6 LDG.E.U16 R2, desc[UR4][R4.64+0x1c0] ;  /* 0x0001c0040402e981 */ /* 0x000f28000c1e1500 */
[----:B------:R-:W4:Y:S04]  /*05f0*/  @!P3 LDG.E.U16 R9, desc[UR4][R4.64+0x200] ;  /* 0x000200040409b981 */ /* 0x000f28000c1e1500 */
[----:B------:R-:W4:Y:S04]  /*0600*/  @!P3 LDG.E.U16 R10, desc[UR4][R6.64+0x200] ;  /* 0x00020004060ab981 */ /* 0x000f28000c1e1500 */
[----:B------:R-:W4:Y:S04]  /*0610*/  @!P5 LDG.E.U16 R11, desc[UR4][R4.64+0x240] ;  /* 0x00024004040bd981 */ /* 0x000f28000c1e1500 */
[----:B------:R-:W4:Y:S01]  /*0620*/  @!P5 LDG.E.U16 R12, desc[UR4][R6.64+0x240] ;  /* 0x00024004060cd981 */ /* 0x000f22000c1e1500 */
[----:B--2---:R-:W-:-:S02]  /*0630*/  @!P4 IMAD.U32 R56, R0, 0x10000, RZ ;  /* 0x000100000038c824 */ /* 0x004fc400078e00ff */
[----:B------:R-:W-:Y:S02]  /*0640*/  VIADD R0, R68, 0x140 ;  /* 0x0000014044007836 */ /* 0x000fe40000000000 */
[----:B---3--:R-:W-:-:S03]  /*0650*/  @!P4 IMAD.U32 R57, R13, 0x10000, RZ ;  /* 0x000100000d39c824 */ /* 0x008fc600078e00ff */
[----:B------:R-:W-:Y:S01]  /*0660*/  ISETP.GE.AND P4, PT, R0, UR8, PT ;  /* 0x0000000800007c0c */ /* 0x000fe2000bf86270 */
[----:B------:R-:W-:-:S03]  /*0670*/  VIADD R13, R68, 0x160 ;  /* 0x00000160440d7836 */ /* 0x000fc60000000000 */
[----:B------:R-:W-:Y:S01]  /*0680*/  ISETP.LT.OR P4, PT, R8, 0x1, P4 ;  /* 0x000000010800780c */ /* 0x000fe20002781670 */
[----:B----4-:R-:W-:Y:S02]  /*0690*/  @!P6 IMAD.U32 R54, R3, 0x10000, RZ ;  /* 0x000100000336e824 */ /* 0x010fe400078e00ff */
[----:B------:R-:W-:Y:S01]  /*06a0*/  @!P6 IMAD.U32 R55, R2, 0x10000, RZ ;  /* 0x000100000237e824 */ /* 0x000fe200078e00ff */
[----:B------:R-:W-:Y:S01]  /*06b0*/  ISETP.GE.AND P6, PT, R13, UR8, PT ;  /* 0x000000080d007c0c */ /* 0x000fe2000bfc6270 */
[----:B------:R-:W-:Y:S02]  /*06c0*/  VIADD R0, R68, 0x180 ;  /* 0x0000018044007836 */ /* 0x000fe40000000000 */
[----:B------:R-:W-:Y:S01]  /*06d0*/  @!P3 IMAD.U32 R53, R9, 0x10000, RZ ;  /* 0x000100000935b824 */ /* 0x000fe200078e00ff */
[----:B------:R-:W-:Y:S01]  /*06e0*/  ISETP.LT.OR P6, PT, R8, 0x1, P6 ;  /* 0x000000010800780c */ /* 0x000fe200037c1670 */
[----:B------:R-:W-:Y:S01]  /*06f0*/  @!P3 IMAD.U32 R52, R10, 0x10000, RZ ;  /* 0x000100000a34b824 */ /* 0x000fe200078e00ff */
[----:B------:R-:W-:Y:S01]  /*0700*/  ISETP.GE.AND P3, PT, R0, UR8, PT ;  /* 0x0000000800007c0c */ /* 0x000fe2000bf66270 */
[----:B------:R-:W-:-:S02]  /*0710*/  VIADD R2, R68, 0x1a0 ;  /* 0x000001a044027836 */ /* 0x000fc40000000000 */
[----:B------:R-:W2:Y:S01]  /*0720*/  @!P4 LDG.E.U16 R14, desc[UR4][R4.64+0x280] ;  /* 0x00028004040ec981 */ /* 0x000ea2000c1e1500 */
[----:B------:R-:W-:-:S03]  /*0730*/  ISETP.LT.OR P3, PT, R8, 0x1, P3 ;  /* 0x000000010800780c */ /* 0x000fc60001f61670 */
        /* <DEDUP_REMOVED lines=11> */
[----:B------:R-:W-:-:S02]  /*07f0*/  VIADD R13, R68, 0x1c0 ;  /* 0x000001c0440d7836 */ /* 0x000fc40000000000 */
[----:B--2---:R-:W-:Y:S02]  /*0800*/  @!P4 IMAD.U32 R49, R14, 0x10000, RZ ;  /* 0x000100000e31c824 */ /* 0x004fe400078e00ff */
[----:B---3--:R-:W-:Y:S01]  /*0810*/  @!P4 IMAD.U32 R48, R0, 0x10000, RZ ;  /* 0x000100000030c824 */ /* 0x008fe200078e00ff */
        /* <DEDUP_REMOVED lines=13> */
[----:B------:R-:W-:Y:S01]  /*08f0*/  ISETP.LT.OR P3, PT, R8, 0x1, P3 ;  /* 0x000000010800780c */ /* 0x000fe20001f61670 */
[----:B------:R-:W-:Y:S02]  /*0900*/  @!P5 IMAD.U32 R43, R11, 0x10000, RZ ;  /* 0x000100000b2bd824 */ /* 0x000fe400078e00ff */
[----:B------:R-:W-:Y:S01]  /*0910*/  @!P5 IMAD.U32 R42, R12, 0x10000, RZ ;  /* 0x000100000c2ad824 */ /* 0x000fe200078e00ff */
[----:B------:R-:W-:-:S03]  /*0920*/  ISETP.GE.AND P5, PT, R0, UR8, PT ;  /* 0x0000000800007c0c */ /* 0x000fc6000bfa6270 */
[----:B------:R-:W3:Y:S04]  /*0930*/  @!P6 LDG.E.U16 R2, desc[UR4][R4.64+0x3c0] ;  /* 0x0003c0040402e981 */ /* 0x000ee8000c1e1500 */
[----:B------:R-:W4:Y:S01]  /*0940*/  @!P4 LDG.E.U16 R0, desc[UR4][R6.64+0x380] ;  /* 0x000380040600c981 */ /* 0x000f22000c1e1500 */
[----:B------:R-:W-:-:S03]  /*0950*/  ISETP.LT.OR P5, PT, R8, 0x1, P5 ;  /* 0x000000010800780c */ /* 0x000fc60002fa1670 */
[----:B------:R-:W3:Y:S04]  /*0960*/  @!P6 LDG.E.U16 R3, desc[UR4][R6.64+0x3c0] ;  /* 0x0003c0040603e981 */ /* 0x000ee8000c1e1500 */
[----:B------:R-:W3:Y:S04]  /*0970*/  @!P3 LDG.E.U16 R9, desc[UR4][R4.64+0x400] ;  /* 0x000400040409b981 */ /* 0x000ee8000c1e1500 */
[----:B------:R-:W3:Y:S04]  /*0980*/  @!P3 LDG.E.U16 R10, desc[UR4][R6.64+0x400] ;  /* 0x00040004060ab981 */ /* 0x000ee8000c1e1500 */
[----:B------:R-:W3:Y:S04]  /*0990*/  @!P5 LDG.E.U16 R11, desc[UR4][R4.64+0x440] ;  /* 0x00044004040bd981 */ /* 0x000ee8000c1e1500 */
[----:B------:R-:W3:Y:S01]  /*09a0*/  @!P5 LDG.E.U16 R12, desc[UR4][R6.64+0x440] ;  /* 0x00044004060cd981 */ /* 0x000ee2000c1e1500 */
[----:B--2---:R-:W-:-:S02]  /*09b0*/  @!P4 IMAD.U32 R41, R13, 0x10000, RZ ;  /* 0x000100000d29c824 */ /* 0x004fc400078e00ff */
[----:B------:R-:W-:Y:S02]  /*09c0*/  VIADD R13, R68, 0x240 ;  /* 0x00000240440d7836 */ /* 0x000fe40000000000 */
[----:B----4-:R-:W-:-:S03]  /*09d0*/  @!P4 IMAD.U32 R40, R0, 0x10000, RZ ;  /* 0x000100000028c824 */ /* 0x010fc600078e00ff */
[----:B------:R-:W-:Y:S01]  /*09e0*/  ISETP.GE.AND P4, PT, R13, UR8, PT ;  /* 0x000000080d007c0c */ /* 0x000fe2000bf86270 */
[----:B---3--:R-:W-:Y:S02]  /*09f0*/  @!P6 IMAD.U32 R39, R2, 0x10000, RZ ;  /* 0x000100000227e824 */ /* 0x008fe400078e00ff */
[----:B------:R-:W-:Y:S01]  /*0a00*/  @!P6 IMAD.U32 R38, R3, 0x10000, RZ ;  /* 0x000100000326e824 */ /* 0x000fe200078e00ff */
[----:B------:R-:W-:Y:S01]  /*0a10*/  ISETP.LT.OR P4, PT, R8, 0x1, P4 ;  /* 0x000000010800780c */ /* 0x000fe20002781670 */
[----:B------:R-:W-:Y:S01]  /*0a20*/  VIADD R0, R68, 0x260 ;  /* 0x0000026044007836 */ /* 0x000fe20000000000 */
[----:B------:R-:W-:Y:S01]  /*0a30*/  ISETP.GE.AND P6, PT, R8, 0x1, PT ;  /* 0x000000010800780c */ /* 0x000fe20003fc6270 */
[----:B------:R-:W-:Y:S02]  /*0a40*/  @!P3 IMAD.U32 R37, R9, 0x10000, RZ ;  /* 0x000100000925b824 */ /* 0x000fe400078e00ff */
[----:B------:R-:W-:Y:S01]  /*0a50*/  @!P3 IMAD.U32 R36, R10, 0x10000, RZ ;  /* 0x000100000a24b824 */ /* 0x000fe200078e00ff */
[----:B------:R-:W-:Y:S01]  /*0a60*/  ISETP.GE.OR P3, PT, R0, UR8, !P6 ;  /* 0x0000000800007c0c */ /* 0x000fe2000f766670 */
[----:B------:R-:W-:-:S02]  /*0a70*/  VIADD R0, R68, 0x280 ;  /* 0x0000028044007836 */ /* 0x000fc40000000000 */
[----:B------:R-:W-:Y:S02]  /*0a80*/  @!P5 IMAD.U32 R35, R11, 0x10000, RZ ;  /* 0x000100000b23d824 */ /* 0x000fe400078e00ff */
[----:B------:R-:W-:Y:S01]  /*0a90*/  @!P5 IMAD.U32 R34, R12, 0x10000, RZ ;  /* 0x000100000c22d824 */ /* 0x000fe200078e00ff */
[----:B------:R-:W-:Y:S01]  /*0aa0*/  ISETP.GE.OR P5, PT, R0, UR8, !P6 ;  /* 0x0000000800007c0c */ /* 0x000fe2000f7a6670 */
[----:B------:R-:W2:Y:S04]  /*0ab0*/  @!P4 LDG.E.U16 R12, desc[UR4][R4.64+0x480] ;  /* 0x00048004040cc981 */ /* 0x000ea8000c1e1500 */
[----:B------:R-:W3:Y:S04]  /*0ac0*/  @!P4 LDG.E.U16 R0, desc[UR4][R6.64+0x480] ;  /* 0x000480040600c981 */ /* 0x000ee8000c1e1500 */
[----:B------:R-:W4:Y:S04]  /*0ad0*/  @!P3 LDG.E.U16 R2, desc[UR4][R4.64+0x4c0] ;  /* 0x0004c0040402b981 */ /* 0x000f28000c1e1500 */
[----:B------:R-:W4:Y:S04]  /*0ae0*/  @!P3 LDG.E.U16 R3, desc[UR4][R6.64+0x4c0] ;  /* 0x0004c0040603b981 */ /* 0x000f28000c1e1500 */
[----:B------:R-:W4:Y:S04]  /*0af0*/  @!P5 LDG.E.U16 R9, desc[UR4][R4.64+0x500] ;  /* 0x000500040409d981 */ /* 0x000f28000c1e1500 */
[----:B------:R-:W4:Y:S01]  /*0b00*/  @!P5 LDG.E.U16 R10, desc[UR4][R6.64+0x500] ;  /* 0x00050004060ad981 */ /* 0x000f22000c1e1500 */
[----:B------:R-:W-:-:S02]  /*0b10*/  VIADD R11, R68, 0x2a0 ;  /* 0x000002a0440b7836 */ /* 0x000fc40000000000 */
[----:B--2---:R-:W-:Y:S02]  /*0b20*/  @!P4 IMAD.U32 R33, R12, 0x10000, RZ ;  /* 0x000100000c21c824 */ /* 0x004fe400078e00ff */
[----:B---3--:R-:W-:Y:S01]  /*0b30*/  @!P4 IMAD.U32 R32, R0, 0x10000, RZ ;  /* 0x000100000020c824 */ /* 0x008fe200078e00ff */
[----:B------:R-:W-:Y:S01]  /*0b40*/  ISETP.GE.OR P4, PT, R11, UR8, !P6 ;  /* 0x000000080b007c0c */ /* 0x000fe2000f786670 */
[----:B------:R-:W-:Y:S02]  /*0b50*/  VIADD R0, R68, 0x2c0 ;  /* 0x000002c044007836 */ /* 0x000fe40000000000 */
[----:B----4-:R-:W-:Y:S02]  /*0b60*/  @!P3 IMAD.U32 R31, R2, 0x10000, RZ ;  /* 0x00010000021fb824 */ /* 0x010fe400078e00ff */
[----:B------:R-:W-:Y:S01]  /*0b70*/  @!P3 IMAD.U32 R30, R3, 0x10000, RZ ;  /* 0x00010000031eb824 */ /* 0x000fe200078e00ff */
[----:B------:R-:W-:Y:S01]  /*0b80*/  ISETP.GE.OR P3, PT, R0, UR8, !P6 ;  /* 0x0000000800007c0c */ /* 0x000fe2000f766670 */
[----:B------:R-:W-:-:S02]  /*0b90*/  VIADD R0, R68, 0x2e0 ;  /* 0x000002e044007836 */ /* 0x000fc40000000000 */
[----:B------:R-:W-:-:S04]  /*0ba0*/  @!P5 IMAD.U32 R29, R9, 0x10000, RZ ;  /* 0x00010000091dd824 */ /* 0x000fc800078e00ff */
[----:B------:R-:W2:Y:S01]  /*0bb0*/  @!P4 LDG.E.U16 R12, desc[UR4][R4.64+0x540] ;  /* 0x00054004040cc981 */ /* 0x000ea2000c1e1500 */
[----:B------:R-:W-:Y:S01]  /*0bc0*/  @!P5 IMAD.U32 R28, R10, 0x10000, RZ ;  /* 0x000100000a1cd824 */ /* 0x000fe200078e00ff */
[----:B------:R-:W-:Y:S02]  /*0bd0*/  ISETP.GE.OR P5, PT, R0, UR8, !P6 ;  /* 0x0000000800007c0c */ /* 0x000fe4000f7a6670 */
        /* <DEDUP_REMOVED lines=23> */
[----:B--2---:R-:W-:-:S02]  /*0d50*/  @!P4 IMAD.U32 R21, R11, 0x10000, RZ ;  /* 0x000100000b15c824 */ /* 0x004fc400078e00ff */
[----:B------:R-:W-:Y:S02]  /*0d60*/  VIADD R11, R68, 0x380 ;  /* 0x00000380440b7836 */ /* 0x000fe40000000000 */
[----:B---3--:R-:W-:Y:S02]  /*0d70*/  @!P4 IMAD.U32 R20, R0, 0x10000, RZ ;  /* 0x000100000014c824 */ /* 0x008fe400078e00ff */
[----:B------:R-:W-:Y:S02]  /*0d80*/  VIADD R0, R68, 0x360 ;  /* 0x0000036044007836 */ /* 0x000fe40000000000 */
[----:B----4-:R-:W-:Y:S02]  /*0d90*/  @!P3 IMAD.U32 R19, R2, 0x10000, RZ ;  /* 0x000100000213b824 */ /* 0x010fe400078e00ff */
[----:B------:R-:W-:Y:S01]  /*0da0*/  @!P3 IMAD.U32 R18, R3, 0x10000, RZ ;  /* 0x000100000312b824 */ /* 0x000fe200078e00ff */
[----:B------:R-:W-:Y:S02]  /*0db0*/  ISETP.GE.OR P3, PT, R11, UR8, !P6 ;  /* 0x000000080b007c0c */ /* 0x000fe4000f766670 */
[----:B------:R-:W-:Y:S01]  /*0dc0*/  ISETP.GE.OR P4, PT, R0, UR8, !P6 ;  /* 0x0000000800007c0c */ /* 0x000fe2000f786670 */
[----:B------:R-:W-:-:S02]  /*0dd0*/  VIADD R0, R68, 0x3a0 ;  /* 0x000003a044007836 */ /* 0x000fc40000000000 */
[----:B------:R-:W-:Y:S02]  /*0de0*/  @!P5 IMAD.U32 R17, R9, 0x10000, RZ ;  /* 0x000100000911d824 */ /* 0x000fe400078e00ff */
[----:B------:R-:W-:Y:S01]  /*0df0*/  @!P5 IMAD.U32 R16, R10, 0x10000, RZ ;  /* 0x000100000a10d824 */ /* 0x000fe200078e00ff */
[----:B------:R-:W-:-:S05]  /*0e00*/  ISETP.GE.OR P5, PT, R0, UR8, !P6 ;  /* 0x0000000800007c0c */ /* 0x000fca000f7a6670 */
[----:B------:R-:W2:Y:S04]  /*0e10*/  @!P3 LDG.E.U16 R2, desc[UR4][R4.64+0x700] ;  /* 0x000700040402b981 */ /* 0x000ea8000c1e1500 */
[----:B------:R-:W3:Y:S04]  /*0e20*/  @!P3 LDG.E.U16 R3, desc[UR4][R6.64+0x700] ;  /* 0x000700040603b981 */ /* 0x000ee8000c1e1500 */
[----:B------:R-:W4:Y:S04]  /*0e30*/  @!P4 LDG.E.U16 R11, desc[UR4][R4.64+0x6c0] ;  /* 0x0006c004040bc981 */ /* 0x000f28000c1e1500 */
[----:B------:R-:W4:Y:S04]  /*0e40*/  @!P4 LDG.E.U16 R0, desc[UR4][R6.64+0x6c0] ;  /* 0x0006c0040600c981 */ /* 0x000f28000c1e1500 */
[----:B------:R-:W4:Y:S01]  /*0e50*/  @!P5 LDG.E.U16 R69, desc[UR4][R6.64+0x740] ;  /* 0x000740040645d981 */ /* 0x000f22000c1e1500 */
[----:B------:R-:W-:Y:S01]  /*0e60*/  CS2R R12, SRZ ;  /* 0x00000000000c7805 */ /* 0x000fe2000001ff00 */
[----:B------:R-:W-:Y:S01]  /*0e70*/  VIADD R10, R68, 0x3c0 ;  /* 0x000003c0440a7836 */ /* 0x000fe20000000000 */
[----:B------:R-:W-:Y:S01]  /*0e80*/  CS2R R14, SRZ ;  /* 0x00000000000e7805 */ /* 0x000fe2000001ff00 */
[----:B------:R-:W4:Y:S01]  /*0e90*/  @!P5 LDG.E.U16 R9, desc[UR4][R4.64+0x740] ;  /* 0x000740040409d981 */ /* 0x000f22000c1e1500 */
[----:B--2---:R-:W-:-:S02]  /*0ea0*/  @!P3 IMAD.U32 R13, R2, 0x10000, RZ ;  /* 0x00010000020db824 */ /* 0x004fc400078e00ff */
[----:B---3--:R-:W-:Y:S01]  /*0eb0*/  @!P3 IMAD.U32 R12, R3, 0x10000, RZ ;  /* 0x00010000030cb824 */ /* 0x008fe200078e00ff */
[----:B0-----:R-:W-:Y:S01]  /*0ec0*/  IADD3 R2, P3, PT, R73, UR6, RZ ;  /* 0x0000000649027c10 */ /* 0x001fe2000ff7e0ff */
[----:B----4-:R-:W-:-:S03]  /*0ed0*/  @!P4 IMAD.U32 R15, R11, 0x10000, RZ ;  /* 0x000100000b0fc824 */ /* 0x010fc600078e00ff */
[----:B------:R-:W-:Y:S01]  /*0ee0*/  LEA.HI.X.SX32 R3, R73, UR7, 0x1, P3 ;  /* 0x0000000749037c11 */ /* 0x000fe200098f0eff */
[----:B------:R-:W-:Y:S01]  /*0ef0*/  @!P4 IMAD.U32 R14, R0, 0x10000, RZ ;  /* 0x00010000000ec824 */ /* 0x000fe200078e00ff */
[----:B------:R-:W-:Y:S02]  /*0f00*/  ISETP.GE.OR P4, PT, R10, UR8, !P6 ;  /* 0x000000080a007c0c */ /* 0x000fe4000f786670 */
[----:B------:R-:W-:Y:S02]  /*0f10*/  CS2R R10, SRZ ;  /* 0x00000000000a7805 */ /* 0x000fe4000001ff00 */
[----:B------:R-:W-:Y:S01]  /*0f20*/  ISETP.GE.AND P0, PT, R72, UR8, PT ;  /* 0x0000000848007c0c */ /* 0x000fe2000bf06270 */
[----:B------:R-:W-:Y:S01]  /*0f30*/  @!P5 IMAD.U32 R10, R69, 0x10000, RZ ;  /* 0x00010000450ad824 */ /* 0x000fe200078e00ff */
[----:B------:R-:W2:Y:S04]  /*0f40*/  LDG.E.U8 R74, desc[UR4][R2.64] ;  /* 0x00000004024a7981 */ /* 0x000ea8000c1e1100 */
[----:B------:R-:W3:Y:S01]  /*0f50*/  LDG.E.U8 R69, desc[UR4][R2.64+0x20] ;  /* 0x0000200402457981 */ /* 0x000ee2000c1e1100 */
[----:B------:R-:W-:-:S02]  /*0f60*/  P2R R0, PR, RZ, 0x1 ;  /* 0x00000001ff007803 */ /* 0x000fc40000000000 */
[----:B------:R-:W-:Y:S01]  /*0f70*/  ISETP.LT.OR P3, PT, R8, 0x1, P0 ;  /* 0x000000010800780c */ /* 0x000fe20000761670 */
[----:B------:R-:W4:Y:S04]  /*0f80*/  LDG.E.U8 R75, desc[UR4][R2.64+0x3e0] ;  /* 0x0003e004024b7981 */ /* 0x000f28000c1e1100 */
[----:B------:R-:W2:Y:S04]  /*0f90*/  @!P4 LDG.E.U16 R8, desc[UR4][R4.64+0x780] ;  /* 0x000780040408c981 */ /* 0x000ea8000c1e1500 */
[----:B------:R-:W4:Y:S01]  /*0fa0*/  @!P4 LDG.E.U16 R0, desc[UR4][R6.64+0x780] ;  /* 0x000780040600c981 */ /* 0x000f22000c1e1500 */
[----:B------:R-:W-:-:S03]  /*0fb0*/  @!P5 IMAD.U32 R11, R9, 0x10000, RZ ;  /* 0x00010000090bd824 */ /* 0x000fc600078e00ff */
[----:B------:R-:W4:Y:S01]  /*0fc0*/  @!P3 LDG.E.U16 R71, desc[UR4][R4.64+0x40] ;  /* 0x000040040447b981 */ /* 0x000f22000c1e1500 */
[----:B---3--:R-:W-:-:S03]  /*0fd0*/  ISETP.NE.AND P5, PT, R69, RZ, PT ;  /* 0x000000ff4500720c */ /* 0x008fc60003fa5270 */
[----:B------:R-:W3:Y:S01]  /*0fe0*/  LDG.E.U8 R69, desc[UR4][R2.64+0x40] ;  /* 0x0000400402457981 */ /* 0x000ee2000c1e1100 */
[----:B------:R-:W-:Y:S02]  /*0ff0*/  IMAD.MOV.U32 R9, RZ, RZ, RZ ;  /* 0x000000ffff097224 */ /* 0x000fe400078e00ff */
[----:B--2---:R-:W-:Y:S02]  /*1000*/  @!P4 IMAD.U32 R9, R8, 0x10000, RZ ;  /* 0x000100000809c824 */ /* 0x004fe400078e00ff */
[----:B------:R-:W-:Y:S02]  /*1010*/  IMAD.MOV.U32 R8, RZ, RZ, RZ ;  /* 0x000000ffff087224 */ /* 0x000fe400078e00ff */
[----:B----4-:R-:W-:Y:S01]  /*1020*/  @!P4 IMAD.U32 R8, R0, 0x10000, RZ ;  /* 0x000100000008c824 */ /* 0x010fe200078e00ff */
[----:B------:R-:W-:Y:S01]  /*1030*/  ISETP.NE.AND P4, PT, R74, RZ, PT ;  /* 0x000000ff4a00720c */ /* 0x000fe20003f85270 */
[----:B------:R-:W-:Y:S01]  /*1040*/  FADD.FTZ R74, RZ, R67 ;  /* 0x00000043ff4a7221 */ /* 0x000fe20000010000 */
[----:B------:R-:W-:-:S02]  /*1050*/  IMAD.MOV.U32 R0, RZ, RZ, RZ ;  /* 0x000000ffff007224 */ /* 0x000fc400078e00ff */
[----:B------:R-:W-:Y:S02]  /*1060*/  @!P3 IMAD.U32 R0, R71, 0x10000, RZ ;  /* 0x000100004700b824 */ /* 0x000fe400078e00ff */
[----:B------:R-:W-:-:S05]  /*1070*/  FSEL R74, R74, RZ, !P4 ;  /* 0x000000ff4a4a7208 */ /* 0x000fca0006000000 */
[----:B------:R-:W-:Y:S01]  /*1080*/  @!P5 FADD.FTZ R74, R74, R0 ;  /* 0x000000004a4ad221 */ /* 0x000fe20000010000 */
[----:B---3--:R-:W-:Y:S02]  /*1090*/  ISETP.NE.AND P5, PT, R69, RZ, PT ;  /* 0x000000ff4500720c */ /* 0x008fe40003fa5270 */
[----:B------:R-:W2:Y:S11]  /*10a0*/  LDG.E.U8 R69, desc[UR4][R2.64+0x60] ;  /* 0x0000600402457981 */ /* 0x000eb6000c1e1100 */
[----:B------:R-:W-:Y:S01]  /*10b0*/  @!P5 FADD.FTZ R74, R74, R65 ;  /* 0x000000414a4ad221 */ /* 0x000fe20000010000 */
[----:B--2---:R-:W-:-:S02]  /*10c0*/  ISETP.NE.AND P5, PT, R69, RZ, PT ;  /* 0x000000ff4500720c */ /* 0x004fc40003fa5270 */
        /* <DEDUP_REMOVED lines=80> */
[----:B--2---:R-:W-:Y:S01]  /*15d0*/  ISETP.NE.AND P5, PT, R69, RZ, PT ;  /* 0x000000ff4500720c */ /* 0x004fe20003fa5270 */
[----:B------:R-:W-:-:S12]  /*15e0*/  VIADD R69, R68, 0x3e0 ;  /* 0x000003e044457836 */ /* 0x000fd80000000000 */
[----:B------:R-:W-:Y:S01]  /*15f0*/  @!P5 FADD.FTZ R74, R74, R9 ;  /* 0x000000094a4ad221 */ /* 0x000fe20000010000 */
[----:B------:R-:W-:-:S13]  /*1600*/  ISETP.GE.OR P5, PT, R69, UR8, !P6 ;  /* 0x0000000845007c0c */ /* 0x000fda000f7a6670 */
[----:B------:R-:W2:Y:S01]  /*1610*/  @!P5 LDG.E.U16 R4, desc[UR4][R4.64+0x7c0] ;  /* 0x0007c0040404d981 */ /* 0x000ea2000c1e1500 */
[----:B------:R-:W-:Y:S01]  /*1620*/  ISETP.NE.AND P0, PT, R75, RZ, PT ;  /* 0x000000ff4b00720c */ /* 0x000fe20003f05270 */
[----:B------:R-:W-:Y:S02]  /*1630*/  IMAD.MOV.U32 R71, RZ, RZ, RZ ;  /* 0x000000ffff477224 */ /* 0x000fe400078e00ff */
[----:B--2---:R-:W-:-:S10]  /*1640*/  @!P5 IMAD.U32 R71, R4, 0x10000, RZ ;  /* 0x000100000447d824 */ /* 0x004fd400078e00ff */
[----:B------:R-:W-:-:S05]  /*1650*/  @!P0 FADD.FTZ R74, R74, R71 ;  /* 0x000000474a4a8221 */ /* 0x000fca0000010000 */
[----:B------:R-:W0:Y:S02]  /*1660*/  SHFL.BFLY PT, R75, R74, 0x10, 0x1f ;  /* 0x0e001f004a4b7f89 */ /* 0x000e2400000e0000 */
[----:B0-----:R-:W-:-:S05]  /*1670*/  FADD.FTZ R76, R74, R75 ;  /* 0x0000004b4a4c7221 */ /* 0x001fca0000010000 */
[----:B------:R-:W0:Y:S01]  /*1680*/  SHFL.BFLY PT, R75, R76, 0x8, 0x1f ;  /* 0x0d001f004c4b7f89 */ /* 0x000e2200000e0000 */
[----:B------:R-:W-:-:S03]  /*1690*/  ISETP.NE.AND P0, PT, R70, RZ, PT ;  /* 0x000000ff4600720c */ /* 0x000fc60003f05270 */
[----:B------:R1:W5:Y:S01]  /*16a0*/  @!P3 LDG.E.U16 R70, desc[UR4][R6.64+0x40] ;  /* 0x000040040646b981 */ /* 0x000362000c1e1500 */
[----:B0-----:R-:W-:-:S03]  /*16b0*/  FADD.FTZ R77, R76, R75 ;  /* 0x0000004b4c4d7221 */ /* 0x001fc60000010000 */
[----:B------:R1:W5:Y:S04]  /*16c0*/  @!P5 LDG.E.U16 R75, desc[UR4][R6.64+0x7c0] ;  /* 0x0007c004064bd981 */ /* 0x000368000c1e1500 */
[----:B------:R-:W0:Y:S02]  /*16d0*/  SHFL.BFLY PT, R4, R77, 0x4, 0x1f ;  /* 0x0c801f004d047f89 */ /* 0x000e2400000e0000 */
[----:B0-----:R-:W-:-:S05]  /*16e0*/  FADD.FTZ R77, R77, R4 ;  /* 0x000000044d4d7221 */ /* 0x001fca0000010000 */
[----:B------:R-:W0:Y:S02]  /*16f0*/  SHFL.BFLY PT, R4, R77, 0x2, 0x1f ;  /* 0x0c401f004d047f89 */ /* 0x000e2400000e0000 */
[----:B0-----:R-:W-:Y:S02]  /*1700*/  FADD.FTZ R76, R77, R4 ;  /* 0x000000044d4c7221 */ /* 0x001fe40000010000 */
[----:B------:R-:W0:Y:S03]  /*1710*/  LDC.64 R4, c[0x0][0x380] ;  /* 0x0000e000ff047b82 */ /* 0x000e260000000a00 */
[----:B------:R-:W2:Y:S01]  /*1720*/  SHFL.BFLY PT, R74, R76, 0x1, 0x1f ;  /* 0x0c201f004c4a7f89 */ /* 0x000ea200000e0000 */
[----:B0-----:R-:W-:-:S04]  /*1730*/  IMAD.WIDE R4, R73, 0x2, R4 ;  /* 0x0000000249047825 */ /* 0x001fc800078e0204 */
[----:B--2---:R-:W-:Y:S01]  /*1740*/  FADD.FTZ R74, R76, R74 ;  /* 0x0000004a4c4a7221 */ /* 0x004fe20000010000 */
[----:B-1----:R-:W-:Y:S06]  /*1750*/  @!P6 EXIT ;  /* 0x000000000000e94d */ /* 0x002fec0003800000 */
[----:B------:R-:W-:Y:S01]  /*1760*/  BSSY.RECONVERGENT B0, `(.L_x_0) ;  /* 0x0000007000007945 */ /* 0x000fe20003800200 */
[----:B------:R-:W-:-:S03]  /*1770*/  ISETP.GE.AND P6, PT, R69, UR8, PT ;  /* 0x0000000845007c0c */ /* 0x000fc6000bfc6270 */
[----:B------:R-:W-:Y:S10]  /*1780*/  @P0 BRA `(.L_x_1) ;  /* 0x0000000000100947 */ /* 0x000ff40003800000 */
[----:B------:R-:W-:Y:S01]  /*1790*/  @!P4 FFMA.FTZ R66, -R74, R66, R67 ;  /* 0x000000424a42c223 */ /* 0x000fe20000010143 */
[----:B------:R0:W-:Y:S04]  /*17a0*/  @P4 STG.E.U16 desc[UR4][R4.64], RZ ;  /* 0x000000ff04004986 */ /* 0x0001e8000c101504 */
[----:B------:R-:W-:-:S05]  /*17b0*/  @!P4 F2FP.BF16.F32.PACK_AB R66, RZ, R66 ;  /* 0x00000042ff42c23e */ /* 0x000fca00000010ff */
[----:B------:R0:W-:Y:S02]  /*17c0*/  @!P4 STG.E.U16 desc[UR4][R4.64], R66 ;  /* 0x000000420400c986 */ /* 0x0001e4000c101504 */
.L_x_1:
[----:B------:R-:W-:Y:S05]  /*17d0*/  BSYNC.RECONVERGENT B0 ;  /* 0x0000000000007941 */ /* 0x000fea0003800200 */
.L_x_0:
[----:B------:R-:W-:Y:S01]  /*17e0*/  ISETP.GE.AND P0, PT, R72, UR8, PT ;  /* 0x0000000848007c0c */ /* 0x000fe2000bf06270 */
[----:B------:R-:W-:Y:S01]  /*17f0*/  BSSY.RECONVERGENT B0, `(.L_x_2) ;  /* 0x000000a000007945 */ /* 0x000fe20003800200 */
[----:B------:R-:W-:Y:S02]  /*1800*/  IMAD.MOV.U32 R7, RZ, RZ, RZ ;  /* 0x000000ffff077224 */ /* 0x000fe400078e00ff */
[----:B-----5:R-:W-:-:S09]  /*1810*/  @!P3 IMAD.U32 R7, R70, 0x10000, RZ ;  /* 0x000100004607b824 */ /* 0x020fd200078e00ff */
[----:B------:R-:W-:Y:S05]  /*1820*/  @P0 BRA `(.L_x_3) ;  /* 0x0000000000180947 */ /* 0x000fea0003800000 */
[----:B------:R-:W2:Y:S02]  /*1830*/  LDG.E.U8 R6, desc[UR4][R2.64+0x20] ;  /* 0x0000200402067981 */ /* 0x000ea4000c1e1100 */
[----:B--2---:R-:W-:-:S13]  /*1840*/  ISETP.NE.AND P0, PT, R6, RZ, PT ;  /* 0x000000ff0600720c */ /* 0x004fda0003f05270 */
[----:B------:R-:W-:Y:S01]  /*1850*/  @!P0 FFMA.FTZ R7, -R74, R7, R0 ;  /* 0x000000074a078223 */ /* 0x000fe20000010100 */
[----:B------:R1:W-:Y:S04]  /*1860*/  @P0 STG.E.U16 desc[UR4][R4.64+0x40], RZ ;  /* 0x000040ff04000986 */ /* 0x0003e8000c101504 */
[----:B------:R-:W-:-:S05]  /*1870*/  @!P0 F2FP.BF16.F32.PACK_AB R7, RZ, R7 ;  /* 0x00000007ff07823e */ /* 0x000fca00000010ff */
[----:B------:R1:W-:Y:S02]  /*1880*/  @!P0 STG.E.U16 desc[UR4][R4.64+0x40], R7 ;  /* 0x0000400704008986 */ /* 0x0003e4000c101504 */
.L_x_3:
[----:B------:R-:W-:Y:S05]  /*1890*/  BSYNC.RECONVERGENT B0 ;  /* 0x0000000000007941 */ /* 0x000fea0003800200 */
.L_x_2:
[C---:B------:R-:W-:Y:S01]  /*18a0*/  LOP3.LUT R6, R68.reuse, 0xa0, RZ, 0xfc, !PT ;  /* 0x000000a044067812 */ /* 0x040fe200078efcff */
[----:B------:R-:W-:Y:S01]  /*18b0*/  BSSY.RECONVERGENT B0, `(.L_x_4) ;  /* 0x000000e000007945 */ /* 0x000fe20003800200 */
[C---:B------:R-:W-:Y:S02]  /*18c0*/  LOP3.LUT R0, R68.reuse, 0x80, RZ, 0xfc, !PT ;  /* 0x0000008044007812 */ /* 0x040fe400078efcff */
[----:B-1----:R-:W-:Y:S02]  /*18d0*/  LOP3.LUT R7, R68, 0xc0, RZ, 0xfc, !PT ;  /* 0x000000c044077812 */ /* 0x002fe400078efcff */
[----:B------:R-:W-:Y:S02]  /*18e0*/  ISETP.GE.AND P3, PT, R6, UR8, PT ;  /* 0x0000000806007c0c */ /* 0x000fe4000bf66270 */
[----:B------:R-:W-:Y:S02]  /*18f0*/  ISETP.GE.AND P4, PT, R0, UR8, PT ;  /* 0x0000000800007c0c */ /* 0x000fe4000bf86270 */
[----:B------:R-:W-:-:S02]  /*1900*/  ISETP.GE.AND P0, PT, R7, UR8, PT ;  /* 0x0000000807007c0c */ /* 0x000fc4000bf06270 */
[----:B------:R-:W-:Y:S01]  /*1910*/  LOP3.LUT R6, R68, 0xe0, RZ, 0xfc, !PT ;  /* 0x000000e044067812 */ /* 0x000fe200078efcff */
[----:B------:R-:W-:Y:S10]  /*1920*/  @P1 BRA `(.L_x_5) ;  /* 0x0000000000181947 */ /* 0x000ff40003800000 */
[----:B------:R-:W2:Y:S02]  /*1930*/  LDG.E.U8 R0, desc[UR4][R2.64+0x40] ;  /* 0x0000400402007981 */ /* 0x000ea4000c1e1100 */
[----:B--2---:R-:W-:-:S13]  /*1940*/  ISETP.NE.AND P1, PT, R0, RZ, PT ;  /* 0x000000ff0000720c */ /* 0x004fda0003f25270 */
[----:B------:R-:W-:Y:S01]  /*1950*/  @!P1 FFMA.FTZ R64, -R74, R64, R65 ;  /* 0x000000404a409223 */ /* 0x000fe20000010141 */
[----:B------:R1:W-:Y:S04]  /*1960*/  @P1 STG.E.U16 desc[UR4][R4.64+0x80], RZ ;  /* 0x000080ff04001986 */ /* 0x0003e8000c101504 */
[----:B------:R-:W-:-:S05]  /*1970*/  @!P1 F2FP.BF16.F32.PACK_AB R64, RZ, R64 ;  /* 0x00000040ff40923e */ /* 0x000fca00000010ff */
[----:B------:R1:W-:Y:S02]  /*1980*/  @!P1 STG.E.U16 desc[UR4][R4.64+0x80], R64 ;  /* 0x0000804004009986 */ /* 0x0003e4000c101504 */
.L_x_5:
[----:B------:R-:W-:Y:S05]  /*1990*/  BSYNC.RECONVERGENT B0 ;  /* 0x0000000000007941 */ /* 0x000fea0003800200 */
.L_x_4:
[----:B------:R-:W-:Y:S01]  /*19a0*/  BSSY.RECONVERGENT B0, `(.L_x_6) ;  /* 0x000000a000007945 */ /* 0x000fe20003800200 */
[----:B------:R-:W-:Y:S02]  /*19b0*/  ISETP.GE.AND P1, PT, R6, UR8, PT ;  /* 0x0000000806007c0c */ /* 0x000fe4000bf26270 */
        /* <DEDUP_REMOVED lines=8> */
.L_x_7:
[----:B------:R-:W-:Y:S05]  /*1a40*/  BSYNC.RECONVERGENT B0 ;  /* 0x0000000000007941 */ /* 0x000fea0003800200 */
.L_x_6:
[----:B------:R-:W-:Y:S01]  /*1a50*/  BSSY.RECONVERGENT B0, `(.L_x_8) ;  /* 0x000000a000007945 */ /* 0x000fe20003800200 */
[----:B------:R-:W-:Y:S02]  /*1a60*/  ISETP.GE.AND P2, PT, R6, UR8, PT ;  /* 0x0000000806007c0c */ /* 0x000fe4000bf46270 */
[----:B------:R-:W-:Y:S01]  /*1a70*/  LOP3.LUT R6, R68, 0x120, RZ, 0xfc, !PT ;  /* 0x0000012044067812 */ /* 0x000fe200078efcff */
[----:B------:R-:W-:Y:S10]  /*1a80*/  @P4 BRA `(.L_x_9) ;  /* 0x0000000000184947 */ /* 0x000ff40003800000 */
[----:B------:R-:W3:Y:S02]  /*1a90*/  LDG.E.U8 R0, desc[UR4][R2.64+0x80] ;  /* 0x0000800402007981 */ /* 0x000ee4000c1e1100 */
[----:B---3--:R-:W-:-:S13]  /*1aa0*/  ISETP.NE.AND P4, PT, R0, RZ, PT ;  /* 0x000000ff0000720c */ /* 0x008fda0003f85270 */
[----:B------:R-:W-:Y:S01]  /*1ab0*/  @!P4 FFMA.FTZ R60, -R74, R60, R61 ;  /* 0x0000003c4a3cc223 */ /* 0x000fe2000001013d */
[----:B------:R3:W-:Y:S04]  /*1ac0*/  @P4 STG.E.U16 desc[UR4][R4.64+0x100], RZ ;  /* 0x000100ff04004986 */ /* 0x0007e8000c101504 */
[----:B------:R-:W-:-:S05]  /*1ad0*/  @!P4 F2FP.BF16.F32.PACK_AB R60, RZ, R60 ;  /* 0x0000003cff3cc23e */ /* 0x000fca00000010ff */
[----:B------:R3:W-:Y:S02]  /*1ae0*/  @!P4 STG.E.U16 desc[UR4][R4.64+0x100], R60 ;  /* 0x0001003c0400c986 */ /* 0x0007e4000c101504 */
.L_x_9:
[----:B------:R-:W-:Y:S05]  /*1af0*/  BSYNC.RECONVERGENT B0 ;  /* 0x0000000000007941 */ /* 0x000fea0003800200 */
.L_x_8:
[----:B------:R-:W-:Y:S01]  /*1b00*/  BSSY.RECONVERGENT B0, `(.L_x_10) ;  /* 0x000000a000007945 */ /* 0x000fe20003800200 */
[----:B------:R-:W-:Y:S02]  /*1b10*/  ISETP.GE.AND P4, PT, R6, UR8, PT ;  /* 0x0000000806007c0c */ /* 0x000fe4000bf86270 */
[----:B------:R-:W-:Y:S01]  /*1b20*/  LOP3.LUT R6, R68, 0x140, RZ, 0xfc, !PT ;  /* 0x0000014044067812 */ /* 0x000fe200078efcff */
[----:B------:R-:W-:Y:S10]  /*1b30*/  @P3 BRA `(.L_x_11) ;  /* 0x0000000000183947 */ /* 0x000ff40003800000 */
[----:B------:R-:W4:Y:S02]  /*1b40*/  LDG.E.U8 R0, desc[UR4][R2.64+0xa0] ;  /* 0x0000a00402007981 */ /* 0x000f24000c1e1100 */
[----:B----4-:R-:W-:-:S13]  /*1b50*/  ISETP.NE.AND P3, PT, R0, RZ, PT ;  /* 0x000000ff0000720c */ /* 0x010fda0003f65270 */
[----:B------:R-:W-:Y:S01]  /*1b60*/  @!P3 FFMA.FTZ R58, -R74, R58, R59 ;  /* 0x0000003a4a3ab223 */ /* 0x000fe2000001013b */
[----:B------:R4:W-:Y:S04]  /*1b70*/  @P3 STG.E.U16 desc[UR4][R4.64+0x140], RZ ;  /* 0x000140ff04003986 */ /* 0x0009e8000c101504 */
[----:B------:R-:W-:-:S05]  /*1b80*/  @!P3 F2FP.BF16.F32.PACK_AB R58, RZ, R58 ;  /* 0x0000003aff3ab23e */ /* 0x000fca00000010ff */
[----:B------:R4:W-:Y:S02]  /*1b90*/  @!P3 STG.E.U16 desc[UR4][R4.64+0x140], R58 ;  /* 0x0001403a0400b986 */ /* 0x0009e4000c101504 */
.L_x_11:
[----:B------:R-:W-:Y:S05]  /*1ba0*/  BSYNC.RECONVERGENT B0 ;  /* 0x0000000000007941 */ /* 0x000fea0003800200 */
.L_x_10:
[----:B------:R-:W-:Y:S01]  /*1bb0*/  BSSY.RECONVERGENT B0, `(.L_x_12) ;  /* 0x000000a000007945 */ /* 0x000fe20003800200 */
[----:B------:R-:W-:Y:S02]  /*1bc0*/  ISETP.GE.AND P3, PT, R6, UR8, PT ;  /* 0x0000000806007c0c */ /* 0x000fe4000bf66270 */
[----:B------:R-:W-:Y:S01]  /*1bd0*/  LOP3.LUT R6, R68, 0x160, RZ, 0xfc, !PT ;  /* 0x0000016044067812 */ /* 0x000fe200078efcff */
[----:B------:R-:W-:Y:S10]  /*1be0*/  @P0 BRA `(.L_x_13) ;  /* 0x0000000000180947 */ /* 0x000ff40003800000 */
[----:B------:R-:W5:Y:S02]  /*1bf0*/  LDG.E.U8 R0, desc[UR4][R2.64+0xc0] ;  /* 0x0000c00402007981 */ /* 0x000f64000c1e1100 */
[----:B-----5:R-:W-:-:S13]  /*1c00*/  ISETP.NE.AND P0, PT, R0, RZ, PT ;  /* 0x000000ff0000720c */ /* 0x020fda0003f05270 */
[----:B------:R-:W-:Y:S01]  /*1c10*/  @!P0 FFMA.FTZ R56, -R74, R56, R57 ;  /* 0x000000384a388223 */ /* 0x000fe20000010139 */
[----:B------:R0:W-:Y:S04]  /*1c20*/  @P0 STG.E.U16 desc[UR4][R4.64+0x180], RZ ;  /* 0x000180ff04000986 */ /* 0x0001e8000c101504 */
[----:B------:R-:W-:-:S05]  /*1c30*/  @!P0 F2FP.BF16.F32.PACK_AB R56, RZ, R56 ;  /* 0x00000038ff38823e */ /* 0x000fca00000010ff */
[----:B------:R0:W-:Y:S02]  /*1c40*/  @!P0 STG.E.U16 desc[UR4][R4.64+0x180], R56 ;  /* 0x0001803804008986 */ /* 0x0001e4000c101504 */
.L_x_13:
[----:B------:R-:W-:Y:S05]  /*1c50*/  BSYNC.RECONVERGENT B0 ;  /* 0x0000000000007941 */ /* 0x000fea0003800200 */
.L_x_12:
        /* <DEDUP_REMOVED lines=10> */
.L_x_15:
[----:B------:R-:W-:Y:S05]  /*1d00*/  BSYNC.RECONVERGENT B0 ;  /* 0x0000000000007941 */ /* 0x000fea0003800200 */
.L_x_14:
        /* <DEDUP_REMOVED lines=10> */
.L_x_17:
[----:B------:R-:W-:Y:S05]  /*1db0*/  BSYNC.RECONVERGENT B0 ;  /* 0x0000000000007941 */ /* 0x000fea0003800200 */
.L_x_16:
        /* <DEDUP_REMOVED lines=10> */
.L_x_19:
[----:B------:R-:W-:Y:S05]  /*1e60*/  BSYNC.RECONVERGENT B0 ;  /* 0x0000000000007941 */ /* 0x000fea0003800200 */
.L_x_18:
        /* <DEDUP_REMOVED lines=10> */
.L_x_21:
[----:B------:R-:W-:Y:S05]  /*1f10*/  BSYNC.RECONVERGENT B0 ;  /* 0x0000000000007941 */ /* 0x000fea0003800200 */
.L_x_20:
        /* <DEDUP_REMOVED lines=10> */
.L_x_23:
[----:B------:R-:W-:Y:S05]  /*1fc0*/  BSYNC.RECONVERGENT B0 ;  /* 0x0000000000007941 */ /* 0x000fea0003800200 */
.L_x_22:
        /* <DEDUP_REMOVED lines=10> */
.L_x_25:
[----:B------:R-:W-:Y:S05]  /*2070*/  BSYNC.RECONVERGENT B0 ;  /* 0x0000000000007941 */ /* 0x000fea0003800200 */
.L_x_24:
        /* <DEDUP_REMOVED lines=10> */
.L_x_27:
[----:B------:R-:W-:Y:S05]  /*2120*/  BSYNC.RECONVERGENT B0 ;  /* 0x0000000000007941 */ /* 0x000fea0003800200 */
.L_x_26:
        /* <DEDUP_REMOVED lines=10> */
.L_x_29:
[----:B------:R-:W-:Y:S05]  /*21d0*/  BSYNC.RECONVERGENT B0 ;  /* 0x0000000000007941 */ /* 0x000fea0003800200 */
.L_x_28:
        /* <DEDUP_REMOVED lines=10> */
.L_x_31:
[----:B------:R-:W-:Y:S05]  /*2280*/  BSYNC.RECONVERGENT B0 ;  /* 0x0000000000007941 */ /* 0x000fea0003800200 */
.L_x_30:
        /* <DEDUP_REMOVED lines=10> */
.L_x_33:
[----:B------:R-:W-:Y:S05]  /*2330*/  BSYNC.RECONVERGENT B0 ;  /* 0x0000000000007941 */ /* 0x000fea0003800200 */
.L_x_32:
        /* <DEDUP_REMOVED lines=10> */
.L_x_35:
[----:B------:R-:W-:Y:S05]  /*23e0*/  BSYNC.RECONVERGENT B0 ;  /* 0x0000000000007941 */ /* 0x000fea0003800200 */
.L_x_34:
        /* <DEDUP_REMOVED lines=10> */
.L_x_37:
[----:B------:R-:W-:Y:S05]  /*2490*/  BSYNC.RECONVERGENT B0 ;  /* 0x0000000000007941 */ /* 0x000fea0003800200 */
.L_x_36:
        /* <DEDUP_REMOVED lines=10> */
.L_x_39:
[----:B------:R-:W-:Y:S05]  /*2540*/  BSYNC.RECONVERGENT B0 ;  /* 0x0000000000007941 */ /* 0x000fea0003800200 */
.L_x_38:
        /* <DEDUP_REMOVED lines=10> */
.L_x_41:
[----:B------:R-:W-:Y:S05]  /*25f0*/  BSYNC.RECONVERGENT B0 ;  /* 0x0000000000007941 */ /* 0x000fea0003800200 */
.L_x_40:
        /* <DEDUP_REMOVED lines=10> */
.L_x_43:
[----:B------:R-:W-:Y:S05]  /*26a0*/  BSYNC.RECONVERGENT B0 ;  /* 0x0000000000007941 */ /* 0x000fea0003800200 */
.L_x_42:
        /* <DEDUP_REMOVED lines=10> */
.L_x_45:
[----:B------:R-:W-:Y:S05]  /*2750*/  BSYNC.RECONVERGENT B0 ;  /* 0x0000000000007941 */ /* 0x000fea0003800200 */
.L_x_44:
        /* <DEDUP_REMOVED lines=10> */
.L_x_47:
[----:B------:R-:W-:Y:S05]  /*2800*/  BSYNC.RECONVERGENT B0 ;  /* 0x0000000000007941 */ /* 0x000fea0003800200 */
.L_x_46:
        /* <DEDUP_REMOVED lines=10> */
.L_x_49:
[----:B------:R-:W-:Y:S05]  /*28b0*/  BSYNC.RECONVERGENT B0 ;  /* 0x0000000000007941 */ /* 0x000fea0003800200 */
.L_x_48:
        /* <DEDUP_REMOVED lines=10> */
.L_x_51:
[----:B------:R-:W-:Y:S05]  /*2960*/  BSYNC.RECONVERGENT B0 ;  /* 0x0000000000007941 */ /* 0x000fea0003800200 */
.L_x_50:
[----:B------:R-:W-:Y:S01]  /*2970*/  BSSY.RECONVERGENT B0, `(.L_x_52) ;  /* 0x0000009000007945 */ /* 0x000fe20003800200 */
[----:B------:R-:W-:-:S03]  /*2980*/  ISETP.GE.AND P3, PT, R68, UR8, PT ;  /* 0x0000000844007c0c */ /* 0x000fc6000bf66270 */
[----:B------:R-:W-:Y:S10]  /*2990*/  @P0 BRA `(.L_x_53) ;  /* 0x0000000000180947 */ /* 0x000ff40003800000 */
[----:B------:R-:W5:Y:S02]  /*29a0*/  LDG.E.U8 R0, desc[UR4][R2.64+0x340] ;  /* 0x0003400402007981 */ /* 0x000f64000c1e1100 */
[----:B-----5:R-:W-:-:S13]  /*29b0*/  ISETP.NE.AND P0, PT, R0, RZ, PT ;  /* 0x000000ff0000720c */ /* 0x020fda0003f05270 */
[----:B------:R-:W-:Y:S01]  /*29c0*/  @!P0 FFMA.FTZ R16, -R74, R16, R17 ;  /* 0x000000104a108223 */ /* 0x000fe20000010111 */
[----:B------:R0:W-:Y:S04]  /*29d0*/  @P0 STG.E.U16 desc[UR4][R4.64+0x680], RZ ;  /* 0x000680ff04000986 */ /* 0x0001e8000c101504 */
[----:B------:R-:W-:-:S05]  /*29e0*/  @!P0 F2FP.BF16.F32.PACK_AB R16, RZ, R16 ;  /* 0x00000010ff10823e */ /* 0x000fca00000010ff */
[----:B------:R0:W-:Y:S02]  /*29f0*/  @!P0 STG.E.U16 desc[UR4][R4.64+0x680], R16 ;  /* 0x0006801004008986 */ /* 0x0001e4000c101504 */
.L_x_53:
[----:B------:R-:W-:Y:S05]  /*2a00*/  BSYNC.RECONVERGENT B0 ;  /* 0x0000000000007941 */ /* 0x000fea0003800200 */
.L_x_52:
[----:B------:R-:W-:Y:S04]  /*2a10*/  BSSY.RECONVERGENT B0, `(.L_x_54) ;  /* 0x0000008000007945 */ /* 0x000fe80003800200 */
[----:B------:R-:W-:Y:S05]  /*2a20*/  @P1 BRA `(.L_x_55) ;  /* 0x0000000000181947 */ /* 0x000fea0003800000 */
[----:B------:R-:W5:Y:S02]  /*2a30*/  LDG.E.U8 R0, desc[UR4][R2.64+0x360] ;  /* 0x0003600402007981 */ /* 0x000f64000c1e1100 */
[----:B-----5:R-:W-:-:S13]  /*2a40*/  ISETP.NE.AND P0, PT, R0, RZ, PT ;  /* 0x000000ff0000720c */ /* 0x020fda0003f05270 */
[----:B------:R-:W-:Y:S01]  /*2a50*/  @!P0 FFMA.FTZ R14, -R74, R14, R15 ;  /* 0x0000000e4a0e8223 */ /* 0x000fe2000001010f */
[----:B------:R0:W-:Y:S04]  /*2a60*/  @P0 STG.E.U16 desc[UR4][R4.64+0x6c0], RZ ;  /* 0x0006c0ff04000986 */ /* 0x0001e8000c101504 */
[----:B------:R-:W-:-:S05]  /*2a70*/  @!P0 F2FP.BF16.F32.PACK_AB R14, RZ, R14 ;  /* 0x0000000eff0e823e */ /* 0x000fca00000010ff */
[----:B------:R0:W-:Y:S02]  /*2a80*/  @!P0 STG.E.U16 desc[UR4][R4.64+0x6c0], R14 ;  /* 0x0006c00e04008986 */ /* 0x0001e4000c101504 */
.L_x_55:
[----:B------:R-:W-:Y:S05]  /*2a90*/  BSYNC.RECONVERGENT B0 ;  /* 0x0000000000007941 */ /* 0x000fea0003800200 */
.L_x_54:
        /* <DEDUP_REMOVED lines=8> */
.L_x_57:
[----:B------:R-:W-:Y:S05]  /*2b20*/  BSYNC.RECONVERGENT B0 ;  /* 0x0000000000007941 */ /* 0x000fea0003800200 */
.L_x_56:
        /* <DEDUP_REMOVED lines=8> */
.L_x_59:
[----:B------:R-:W-:Y:S05]  /*2bb0*/  BSYNC.RECONVERGENT B0 ;  /* 0x0000000000007941 */ /* 0x000fea0003800200 */
.L_x_58:
        /* <DEDUP_REMOVED lines=8> */
.L_x_61:
[----:B------:R-:W-:Y:S05]  /*2c40*/  BSYNC.RECONVERGENT B0 ;  /* 0x0000000000007941 */ /* 0x000fea0003800200 */
.L_x_60:
[----:B------:R-:W-:Y:S05]  /*2c50*/  @P6 EXIT ;  /* 0x000000000000694d */ /* 0x000fea0003800000 */
[----:B------:R-:W5:Y:S01]  /*2c60*/  LDG.E.U8 R2, desc[UR4][R2.64+0x3e0] ;  /* 0x0003e00402027981 */ /* 0x000f62000c1e1100 */
[----:B------:R-:W-:Y:S02]  /*2c70*/  IMAD.MOV.U32 R0, RZ, RZ, RZ ;  /* 0x000000ffff007224 */ /* 0x000fe400078e00ff */
[----:B------:R-:W-:Y:S01]  /*2c80*/  @!P5 IMAD.U32 R0, R75, 0x10000, RZ ;  /* 0x000100004b00d824 */ /* 0x000fe200078e00ff */
[----:B-----5:R-:W-:-:S13]  /*2c90*/  ISETP.NE.AND P0, PT, R2, RZ, PT ;  /* 0x000000ff0200720c */ /* 0x020fda0003f05270 */
[----:B------:R0:W-:Y:S01]  /*2ca0*/  @P0 STG.E.U16 desc[UR4][R4.64+0x7c0], RZ ;  /* 0x0007c0ff04000986 */ /* 0x0001e2000c101504 */
[----:B------:R-:W-:Y:S05]  /*2cb0*/  @P0 EXIT ;  /* 0x000000000000094d */ /* 0x000fea0003800000 */
[----:B------:R-:W-:-:S05]  /*2cc0*/  FFMA.FTZ R0, -R74, R0, R71 ;  /* 0x000000004a007223 */ /* 0x000fca0000010147 */
[----:B------:R-:W-:-:S05]  /*2cd0*/  F2FP.BF16.F32.PACK_AB R0, RZ, R0 ;  /* 0x00000000ff00723e */ /* 0x000fca00000010ff */
[----:B------:R-:W-:Y:S01]  /*2ce0*/  STG.E.U16 desc[UR4][R4.64+0x7c0], R0 ;  /* 0x0007c00004007986 */ /* 0x000fe2000c101504 */
[----:B------:R-:W-:Y:S05]  /*2cf0*/  EXIT ;  /* 0x000000000000794d */ /* 0x000fea0003800000 */
.L_x_62:
[----:B------:R-:W-:-:S00]  /*2d00*/  BRA `(.L_x_62) ;  /* 0xfffffffc00fc7947 */ /* 0x000fc0000383ffff */
[----:B------:R-:W-:-:S00]  /*2d10*/  NOP ;  /* 0x0000000000007918 */ /* 0x000fc00000000000 */
        /* <DEDUP_REMOVED lines=14> */
.L_x_11129:


//--------------------- .text._ZN43_GLOBAL__N__9ae7fba5_10_SoftMax_cu_9f978f6321softmax_warp_backwardIN3c108BFloat16ES2_fLi9ELb0ELb1EEEvPT0_PKT_S7_iiiPKb --------------------------
	.section	.text._ZN43_GLOBAL__N__9ae7fba5_10_SoftMax_cu_9f978f6321softmax_warp_backwardIN3c108BFloat16ES2_fLi9ELb0ELb1EEEvPT0_PKT_S7_iiiPKb,"ax",@progbits
	.align	128
.text._ZN43_GLOBAL__N__9ae7fba5_10_SoftMax_cu_9f978f6321softmax_warp_backwardIN3c108BFloat16ES2_fLi9ELb0ELb1EEEvPT0_PKT_S7_iiiPKb:
        .type           _ZN43_GLOBAL__N__9ae7fba5_10_SoftMax_cu_9f978f6321softmax_warp_backwardIN3c108BFloat16ES2_fLi9ELb0ELb1EEEvPT0_PKT_S7_iiiPKb,@function
        .size           _ZN43_GLOBAL__N__9ae7fba5_10_SoftMax_cu_9f978f6321softmax_warp_backwardIN3c108BFloat16ES2_fLi9ELb0ELb1EEEvPT0_PKT_S7_iiiPKb,(.L_x_11130 - _ZN43_GLOBAL__N__9ae7fba5_10_SoftMax_cu_9f978f6321softmax_warp_backwardIN3c108BFloat16ES2_fLi9ELb0ELb1EEEvPT0_PKT_S7_iiiPKb)
        .other          _ZN43_GLOBAL__N__9ae7fba5_10_SoftMax_cu_9f978f6321softmax_warp_backwardIN3c108BFloat16ES2_fLi9ELb0ELb1EEEvPT0_PKT_S7_iiiPKb,@"STO_CUDA_ENTRY STV_DEFAULT"
_ZN43_GLOBAL__N__9ae7fba5_10_SoftMax_cu_9f978f6321softmax_warp_backwardIN3c108BFloat16ES2_fLi9ELb0ELb1EEEvPT0_PKT_S7_iiiPKb:
[----:B------:R-:W-:Y:S01]  /*0000*/  LDC R1, c[0x0][0x37c] ;  /* 0x0000df00ff017b82 */ /* 0x000fe20000000800 */
[----:B------:R-:W0:Y:S01]  /*0010*/  S2R R32, SR_TID.X ;  /* 0x0000000000207919 */ /* 0x000e220000002100 */
[----:B------:R-:W1:Y:S06]  /*0020*/  LDCU UR4, c[0x0][0x364] ;  /* 0x00006c80ff0477ac */ /* 0x000e6c0008000800 */
[----:B------:R-:W2:Y:S01]  /*0030*/  LDC.64 R6, c[0x0][0x390] ;  /* 0x0000e400ff067b82 */ /* 0x000ea20000000a00 */
[----:B------:R-:W1:Y:S01]  /*0040*/  S2R R35, SR_CTAID.X ;  /* 0x0000000000237919 */ /* 0x000e620000002500 */
[----:B------:R-:W3:Y:S01]  /*0050*/  LDCU UR8, c[0x0][0x3a0] ;  /* 0x00007400ff0877ac */ /* 0x000ee20008000800 */
[----:B------:R-:W1:Y:S01]  /*0060*/  S2R R0, SR_TID.Y ;  /* 0x0000000000007919 */ /* 0x000e620000002200 */
[----:B------:R-:W4:Y:S04]  /*0070*/  LDCU.64 UR6, c[0x0][0x398] ;  /* 0x00007300ff0677ac */ /* 0x000f280008000a00 */
[----:B------:R-:W2:Y:S01]  /*0080*/  LDC.64 R4, c[0x0][0x388] ;  /* 0x0000e200ff047b82 */ /* 0x000ea20000000a00 */
[----:B0-----:R-:W-:-:S04]  /*0090*/  LOP3.LUT R32, R32, 0x1f, RZ, 0xc0, !PT ;  /* 0x0000001f20207812 */ /* 0x001fc800078ec0ff */
[C---:B---3--:R-:W-:Y:S01]  /*00a0*/  ISETP.GE.AND P0, PT, R32.reuse, UR8, PT ;  /* 0x0000000820007c0c */ /* 0x048fe2000bf06270 */
[C---:B------:R-:W-:Y:S02]  /*00b0*/  VIADD R2, R32.reuse, 0x40 ;  /* 0x0000004020027836 */ /* 0x040fe40000000000 */
[----:B-1----:R-:W-:Y:S01]  /*00c0*/  IMAD R35, R35, UR4, R0 ;  /* 0x0000000423237c24 */ /* 0x002fe2000f8e0200 */
[----:B------:R-:W0:Y:S01]  /*00d0*/  LDCU.64 UR4, c[0x0][0x358] ;  /* 0x00006b00ff0477ac */ /* 0x000e220008000a00 */
[----:B------:R-:W-:Y:S01]  /*00e0*/  VIADD R0, R32, 0x20 ;  /* 0x0000002020007836 */ /* 0x000fe20000000000 */
[----:B------:R-:W-:Y:S01]  /*00f0*/  ISETP.GE.AND P3, PT, R2, UR8, PT ;  /* 0x0000000802007c0c */ /* 0x000fe2000bf66270 */
[----:B------:R-:W-:Y:S01]  /*0100*/  VIADD R2, R32, 0x60 ;  /* 0x0000006020027836 */ /* 0x000fe20000000000 */
[C---:B----4-:R-:W-:Y:S01]  /*0110*/  IADD3 R15, PT, PT, -R35.reuse, UR6, RZ ;  /* 0x00000006230f7c10 */ /* 0x050fe2000fffe1ff */
[----:B------:R-:W-:Y:S01]  /*0120*/  IMAD R35, R35, UR7, R32 ;  /* 0x0000000723237c24 */ /* 0x000fe2000f8e0220 */
[----:B------:R-:W-:Y:S01]  /*0130*/  ISETP.GE.AND P1, PT, R0, UR8, PT ;  /* 0x0000000800007c0c */ /* 0x000fe2000bf26270 */
[----:B------:R-:W-:Y:S01]  /*0140*/  VIADD R12, R32, 0x80 ;  /* 0x00000080200c7836 */ /* 0x000fe20000000000 */
[----:B------:R-:W-:Y:S01]  /*0150*/  ISETP.LT.OR P5, PT, R15, 0x1, P0 ;  /* 0x000000010f00780c */ /* 0x000fe200007a1670 */
[----:B--2---:R-:W-:Y:S01]  /*0160*/  IMAD.WIDE R6, R35, 0x2, R6 ;  /* 0x0000000223067825 */ /* 0x004fe200078e0206 */
[----:B------:R-:W-:-:S02]  /*0170*/  ISETP.LT.OR P4, PT, R15, 0x1, P1 ;  /* 0x000000010f00780c */ /* 0x000fc40000f81670 */
[----:B------:R-:W-:Y:S02]  /*0180*/  CS2R R30, SRZ ;  /* 0x00000000001e7805 */ /* 0x000fe4000001ff00 */
[----:B------:R-:W-:Y:S01]  /*0190*/  ISETP.GE.AND P2, PT, R2, UR8, PT ;  /* 0x0000000802007c0c */ /* 0x000fe2000bf46270 */
[----:B------:R-:W-:Y:S01]  /*01a0*/  IMAD.WIDE R4, R35, 0x2, R4 ;  /* 0x0000000223047825 */ /* 0x000fe200078e0204 */
[----:B------:R-:W-:-:S03]  /*01b0*/  ISETP.LT.OR P3, PT, R15, 0x1, P3 ;  /* 0x000000010f00780c */ /* 0x000fc60001f61670 */
[----:B------:R-:W-:Y:S01]  /*01c0*/  IMAD.MOV.U32 R33, RZ, RZ, RZ ;  /* 0x000000ffff217224 */ /* 0x000fe200078e00ff */
[----:B------:R-:W-:Y:S01]  /*01d0*/  ISETP.LT.OR P2, PT, R15, 0x1, P2 ;  /* 0x000000010f00780c */ /* 0x000fe20001741670 */
[----:B------:R-:W-:Y:S01]  /*01e0*/  VIADD R13, R32, 0xa0 ;  /* 0x000000a0200d7836 */ /* 0x000fe20000000000 */
[----:B------:R-:W-:Y:S01]  /*01f0*/  CS2R R28, SRZ ;  /* 0x00000000001c7805 */ /* 0x000fe2000001ff00 */
[----:B0-----:R-:W2:Y:S01]  /*0200*/  @!P5 LDG.E.U16 R0, desc[UR4][R6.64] ;  /* 0x000000040600d981 */ /* 0x001ea2000c1e1500 */
[----:B------:R-:W-:Y:S02]  /*0210*/  CS2R R26, SRZ ;  /* 0x00000000001a7805 */ /* 0x000fe4000001ff00 */
[----:B------:R-:W-:Y:S01]  /*0220*/  CS2R R24, SRZ ;  /* 0x0000000000187805 */ /* 0x000fe2000001ff00 */
[----:B------:R-:W0:Y:S01]  /*0230*/  LDCU.64 UR6, c[0x0][0x3a8] ;  /* 0x00007500ff0677ac */ /* 0x000e220008000a00 */
[----:B------:R-:W3:Y:S01]  /*0240*/  @!P5 LDG.E.U16 R14, desc[UR4][R4.64] ;  /* 0x00000004040ed981 */ /* 0x000ee2000c1e1500 */
[----:B------:R-:W-:-:S02]  /*0250*/  CS2R R22, SRZ ;  /* 0x0000000000167805 */ /* 0x000fc4000001ff00 */
[----:B------:R-:W-:Y:S02]  /*0260*/  CS2R R20, SRZ ;  /* 0x0000000000147805 */ /* 0x000fe4000001ff00 */
[----:B------:R-:W-:Y:S01]  /*0270*/  CS2R R18, SRZ ;  /* 0x0000000000127805 */ /* 0x000fe2000001ff00 */
[----:B------:R-:W4:Y:S01]  /*0280*/  @!P4 LDG.E.U16 R2, desc[UR4][R4.64+0x40] ;  /* 0x000040040402c981 */ /* 0x000f22000c1e1500 */
[----:B------:R-:W-:Y:S02]  /*0290*/  CS2R R16, SRZ ;  /* 0x0000000000107805 */ /* 0x000fe4000001ff00 */
[----:B------:R-:W-:Y:S01]  /*02a0*/  P2R R42, PR, RZ, 0x1 ;  /* 0x00000001ff2a7803 */ /* 0x000fe20000000000 */
[----:B------:R-:W4:Y:S04]  /*02b0*/  @!P4 LDG.E.U16 R3, desc[UR4][R6.64+0x40] ;  /* 0x000040040603c981 */ /* 0x000f28000c1e1500 */
[----:B------:R-:W4:Y:S04]  /*02c0*/  @!P3 LDG.E.U16 R8, desc[UR4][R4.64+0x80] ;  /* 0x000080040408b981 */ /* 0x000f28000c1e1500 */
[----:B------:R-:W4:Y:S04]  /*02d0*/  @!P2 LDG.E.U16 R10, desc[UR4][R4.64+0xc0] ;  /* 0x0000c004040aa981 */ /* 0x000f28000c1e1500 */
[----:B------:R-:W4:Y:S04]  /*02e0*/  @!P2 LDG.E.U16 R11, desc[UR4][R6.64+0xc0] ;  /* 0x0000c004060ba981 */ /* 0x000f28000c1e1500 */
[----:B------:R-:W4:Y:S01]  /*02f0*/  @!P3 LDG.E.U16 R9, desc[UR4][R6.64+0x80] ;  /* 0x000080040609b981 */ /* 0x000f22000c1e1500 */
[----:B------:R-:W-:-:S04]  /*0300*/  ISETP.GE.AND P6, PT, R12, UR8, PT ;  /* 0x000000080c007c0c */ /* 0x000fc8000bfc6270 */
[----:B------:R-:W-:Y:S01]  /*0310*/  ISETP.LT.OR P6, PT, R15, 0x1, P6 ;  /* 0x000000010f00780c */ /* 0x000fe200037c1670 */
[----:B--2---:R-:W-:Y:S02]  /*0320*/  @!P5 IMAD.U32 R30, R0, 0x10000, RZ ;  /* 0x00010000001ed824 */ /* 0x004fe400078e00ff */
[----:B------:R-:W-:Y:S02]  /*0330*/  VIADD R0, R32, 0xc0 ;  /* 0x000000c020007836 */ /* 0x000fe40000000000 */
[----:B---3--:R-:W-:Y:S01]  /*0340*/  @!P5 IMAD.U32 R33, R14, 0x10000, RZ ;  /* 0x000100000e21d824 */ /* 0x008fe200078e00ff */
[----:B------:R-:W-:-:S07]  /*0350*/  ISETP.GE.AND P5, PT, R13, UR8, PT ;  /* 0x000000080d007c0c */ /* 0x000fce000bfa6270 */
[----:B------:R-:W2:Y:S01]  /*0360*/  @!P6 LDG.E.U16 R14, desc[UR4][R4.64+0x100] ;  /* 0x00010004040ee981 */ /* 0x000ea2000c1e1500 */
[----:B----4-:R-:W-:Y:S01]  /*0370*/  @!P4 IMAD.U32 R31, R2, 0x10000, RZ ;  /* 0x00010000021fc824 */ /* 0x010fe200078e00ff */
[----:B------:R-:W-:Y:S01]  /*0380*/  ISETP.LT.OR P5, PT, R15, 0x1, P5 ;  /* 0x000000010f00780c */ /* 0x000fe20002fa1670 */
[----:B------:R-:W-:Y:S01]  /*0390*/  @!P4 IMAD.U32 R28, R3, 0x10000, RZ ;  /* 0x00010000031cc824 */ /* 0x000fe200078e00ff */
[----:B------:R-:W-:Y:S01]  /*03a0*/  ISETP.GE.AND P4, PT, R0, UR8, PT ;  /* 0x0000000800007c0c */ /* 0x000fe2000bf86270 */
[----:B------:R-:W-:Y:S02]  /*03b0*/  VIADD R0, R32, 0xe0 ;  /* 0x000000e020007836 */ /* 0x000fe40000000000 */
[----:B------:R-:W-:Y:S02]  /*03c0*/  @!P3 IMAD.U32 R29, R8, 0x10000, RZ ;  /* 0x00010000081db824 */ /* 0x000fe400078e00ff */
[----:B------:R-:W-:Y:S02]  /*03d0*/  VIADD R8, R32, 0x100 ;  /* 0x0000010020087836 */ /* 0x000fe40000000000 */
[----:B------:R-:W-:-:S04]  /*03e0*/  @!P2 IMAD.U32 R27, R10, 0x10000, RZ ;  /* 0x000100000a1ba824 */ /* 0x000fc800078e00ff */
[----:B------:R-:W3:Y:S01]  /*03f0*/  @!P5 LDG.E.U16 R2, desc[UR4][R4.64+0x140] ;  /* 0x000140040402d981 */ /* 0x000ee2000c1e1500 */
[----:B------:R-:W-:Y:S01]  /*0400*/  @!P2 IMAD.U32 R24, R11, 0x10000, RZ ;  /* 0x000100000b18a824 */ /* 0x000fe200078e00ff */
[----:B------:R-:W-:Y:S02]  /*0410*/  ISETP.LT.OR P2, PT, R15, 0x1, P4 ;  /* 0x000000010f00780c */ /* 0x000fe40002741670 */
[----:B------:R-:W4:Y:S01]  /*0420*/  @!P5 LDG.E.U16 R3, desc[UR4][R6.64+0x140] ;  /* 0x000140040603d981 */ /* 0x000f22000c1e1500 */
[----:B------:R-:W-:Y:S01]  /*0430*/  @!P3 IMAD.U32 R26, R9, 0x10000, RZ ;  /* 0x00010000091ab824 */ /* 0x000fe200078e00ff */
[----:B------:R-:W-:Y:S02]  /*0440*/  ISETP.GE.AND P3, PT, R0, UR8, PT ;  /* 0x0000000800007c0c */ /* 0x000fe4000bf66270 */
[----:B------:R-:W-:Y:S01]  /*0450*/  ISETP.GE.AND P4, PT, R8, UR8, PT ;  /* 0x0000000808007c0c */ /* 0x000fe2000bf86270 */
[----:B------:R-:W4:Y:S01]  /*0460*/  @!P6 LDG.E.U16 R0, desc[UR4][R6.64+0x100] ;  /* 0x000100040600e981 */ /* 0x000f22000c1e1500 */
[----:B------:R-:W-:-:S02]  /*0470*/  ISETP.LT.OR P3, PT, R15, 0x1, P3 ;  /* 0x000000010f00780c */ /* 0x000fc40001f61670 */
[----:B------:R-:W-:-:S03]  /*0480*/  ISETP.LT.OR P4, PT, R15, 0x1, P4 ;  /* 0x000000010f00780c */ /* 0x000fc60002781670 */
[----:B------:R-:W4:Y:S04]  /*0490*/  @!P2 LDG.E.U16 R8, desc[UR4][R4.64+0x180] ;  /* 0x000180040408a981 */ /* 0x000f28000c1e1500 */
[----:B------:R-:W4:Y:S04]  /*04a0*/  @!P2 LDG.E.U16 R9, desc[UR4][R6.64+0x180] ;  /* 0x000180040609a981 */ /* 0x000f28000c1e1500 */
[----:B------:R-:W4:Y:S04]  /*04b0*/  @!P3 LDG.E.U16 R10, desc[UR4][R4.64+0x1c0] ;  /* 0x0001c004040ab981 */ /* 0x000f28000c1e1500 */
[----:B------:R-:W4:Y:S04]  /*04c0*/  @!P3 LDG.E.U16 R11, desc[UR4][R6.64+0x1c0] ;  /* 0x0001c004060bb981 */ /* 0x000f28000c1e1500 */
[----:B------:R-:W4:Y:S04]  /*04d0*/  @!P4 LDG.E.U16 R12, desc[UR4][R4.64+0x200] ;  /* 0x00020004040cc981 */ /* 0x000f28000c1e1500 */
[----:B------:R-:W4:Y:S01]  /*04e0*/  @!P4 LDG.E.U16 R13, desc[UR4][R6.64+0x200] ;  /* 0x00020004060dc981 */ /* 0x000f22000c1e1500 */
[----:B--2---:R-:W-:-:S02]  /*04f0*/  @!P6 IMAD.U32 R25, R14, 0x10000, RZ ;  /* 0x000100000e19e824 */ /* 0x004fc400078e00ff */
[----:B------:R-:W-:Y:S02]  /*0500*/  VIADD R14, R32, 0x120 ;  /* 0x00000120200e7836 */ /* 0x000fe40000000000 */
[----:B---3--:R-:W-:Y:S02]  /*0510*/  @!P5 IMAD.U32 R23, R2, 0x10000, RZ ;  /* 0x000100000217d824 */ /* 0x008fe400078e00ff */
[----:B----4-:R-:W-:Y:S01]  /*0520*/  @!P5 IMAD.U32 R20, R3, 0x10000, RZ ;  /* 0x000100000314d824 */ /* 0x010fe200078e00ff */
[----:B------:R-:W-:Y:S01]  /*0530*/  ISETP.GE.AND P5, PT, R15, 0x1, PT ;  /* 0x000000010f00780c */ /* 0x000fe20003fa6270 */
[----:B------:R-:W-:Y:S02]  /*0540*/  @!P6 IMAD.U32 R22, R0, 0x10000, RZ ;  /* 0x000100000016e824 */ /* 0x000fe400078e00ff */
[----:B------:R-:W-:Y:S01]  /*0550*/  VIADD R0, R32, 0x140 ;  /* 0x0000014020007836 */ /* 0x000fe20000000000 */
[----:B------:R-:W-:Y:S01]  /*0560*/  ISETP.GE.AND P6, PT, R14, UR8, PT ;  /* 0x000000080e007c0c */ /* 0x000fe2000bfc6270 */
[----:B------:R-:W-:-:S02]  /*0570*/  @!P2 IMAD.U32 R21, R8, 0x10000, RZ ;  /* 0x000100000815a824 */ /* 0x000fc400078e00ff */
[----:B------:R-:W-:Y:S01]  /*0580*/  @!P2 IMAD.U32 R18, R9, 0x10000, RZ ;  /* 0x000100000912a824 */ /* 0x000fe200078e00ff */
[----:B------:R-:W-:Y:S01]  /*0590*/  ISETP.GE.OR P2, PT, R0, UR8, !P5 ;  /* 0x0000000800007c0c */ /* 0x000fe2000ef46670 */
[----:B------:R-:W-:Y:S01]  /*05a0*/  VIADD R0, R32, 0x160 ;  /* 0x0000016020007836 */ /* 0x000fe20000000000 */
[----:B------:R-:W-:Y:S02]  /*05b0*/  ISETP.LT.OR P6, PT, R15, 0x1, P6 ;  /* 0x000000010f00780c */ /* 0x000fe400037c1670 */
[----:B------:R-:W-:Y:S01]  /*05c0*/  CS2R R14, SRZ ;  /* 0x00000000000e7805 */ /* 0x000fe2000001ff00 */
[----:B------:R-:W-:Y:S02]  /*05d0*/  @!P3 IMAD.U32 R19, R10, 0x10000, RZ ;  /* 0x000100000a13b824 */ /* 0x000fe400078e00ff */
[----:B------:R-:W-:Y:S01]  /*05e0*/  @!P3 IMAD.U32 R16, R11, 0x10000, RZ ;  /* 0x000100000b10b824 */ /* 0x000fe200078e00ff */
[----:B------:R-:W-:Y:S01]  /*05f0*/  ISETP.GE.OR P3, PT, R0, UR8, !P5 ;  /* 0x0000000800007c0c */ /* 0x000fe2000ef66670 */
[----:B------:R-:W-:-:S02]  /*0600*/  VIADD R0, R32, 0x180 ;  /* 0x0000018020007836 */ /* 0x000fc40000000000 */
[----:B------:R-:W-:Y:S02]  /*0610*/  @!P4 IMAD.U32 R17, R12, 0x10000, RZ ;  /* 0x000100000c11c824 */ /* 0x000fe400078e00ff */
[----:B------:R-:W2:Y:S01]  /*0620*/  @!P2 LDG.E.U16 R9, desc[UR4][R4.64+0x280] ;  /* 0x000280040409a981 */ /* 0x000ea2000c1e1500 */
[----:B------:R-:W-:Y:S01]  /*0630*/  @!P4 IMAD.U32 R14, R13, 0x10000, RZ ;  /* 0x000100000d0ec824 */ /* 0x000fe200078e00ff */
[C---:B0-----:R-:W-:Y:S02]  /*0640*/  IADD3 R2, P4, PT, R35.reuse, UR6, RZ ;  /* 0x0000000623027c10 */ /* 0x041fe4000ff9e0ff */
[----:B------:R-:W3:Y:S02]  /*0650*/  @!P6 LDG.E.U16 R8, desc[UR4][R6.64+0x240] ;  /* 0x000240040608e981 */ /* 0x000ee4000c1e1500 */
[----:B------:R-:W-:Y:S02]  /*0660*/  LEA.HI.X.SX32 R3, R35, UR7, 0x1, P4 ;  /* 0x0000000723037c11 */ /* 0x000fe4000a0f0eff */
[----:B------:R-:W4:Y:S01]  /*0670*/  @!P6 LDG.E.U16 R10, desc[UR4][R4.64+0x240] ;  /* 0x00024004040ae981 */ /* 0x000f22000c1e1500 */
[----:B------:R-:W-:-:S03]  /*0680*/  ISETP.GE.OR P4, PT, R0, UR8, !P5 ;  /* 0x0000000800007c0c */ /* 0x000fc6000ef86670 */
[----:B------:R-:W4:Y:S04]  /*0690*/  @!P2 LDG.E.U16 R11, desc[UR4][R6.64+0x280] ;  /* 0x00028004060ba981 */ /* 0x000f28000c1e1500 */
[----:B------:R-:W4:Y:S04]  /*06a0*/  @!P3 LDG.E.U16 R36, desc[UR4][R4.64+0x2c0] ;  /* 0x0002c0040424b981 */ /* 0x000f28000c1e1500 */
[----:B------:R-:W4:Y:S04]  /*06b0*/  @!P3 LDG.E.U16 R0, desc[UR4][R6.64+0x2c0] ;  /* 0x0002c0040600b981 */ /* 0x000f28000c1e1500 */
[----:B------:R-:W4:Y:S04]  /*06c0*/  @!P4 LDG.E.U16 R34, desc[UR4][R4.64+0x300] ;  /* 0x000300040422c981 */ /* 0x000f28000c1e1500 */
[----:B------:R-:W4:Y:S04]  /*06d0*/  @!P4 LDG.E.U16 R38, desc[UR4][R6.64+0x300] ;  /* 0x000300040626c981 */ /* 0x000f28000c1e1500 */
[----:B------:R-:W4:Y:S04]  /*06e0*/  LDG.E.U8 R39, desc[UR4][R2.64] ;  /* 0x0000000402277981 */ /* 0x000f28000c1e1100 */
[----:B------:R-:W4:Y:S04]  /*06f0*/  LDG.E.U8 R43, desc[UR4][R2.64+0x20] ;  /* 0x00002004022b7981 */ /* 0x000f28000c1e1100 */
[----:B------:R-:W4:Y:S04]  /*0700*/  LDG.E.U8 R41, desc[UR4][R2.64+0x60] ;  /* 0x0000600402297981 */ /* 0x000f28000c1e1100 */
[----:B------:R-:W4:Y:S04]  /*0710*/  LDG.E.U8 R40, desc[UR4][R2.64+0x40] ;  /* 0x0000400402287981 */ /* 0x000f28000c1e1100 */
[----:B------:R-:W4:Y:S01]  /*0720*/  LDG.E.U8 R37, desc[UR4][R2.64+0x80] ;  /* 0x0000800402257981 */ /* 0x000f22000c1e1100 */
[----:B------:R-:W-:-:S03]  /*0730*/  CS2R R12, SRZ ;  /* 0x00000000000c7805 */ /* 0x000fc6000001ff00 */
[----:B------:R-:W4:Y:S01]  /*0740*/  LDG.E.U8 R44, desc[UR4][R2.64+0x1c0] ;  /* 0x0001c004022c7981 */ /* 0x000f22000c1e1100 */
[----:B--2---:R-:W-:Y:S02]  /*0750*/  @!P2 IMAD.U32 R13, R9, 0x10000, RZ ;  /* 0x00010000090da824 */ /* 0x004fe400078e00ff */
[----:B---3--:R-:W-:Y:S01]  /*0760*/  @!P6 IMAD.U32 R12, R8, 0x10000, RZ ;  /* 0x00010000080ce824 */ /* 0x008fe200078e00ff */
[----:B------:R-:W-:Y:S01]  /*0770*/  CS2R R8, SRZ ;  /* 0x0000000000087805 */ /* 0x000fe2000001ff00 */
[----:B----4-:R-:W-:Y:S02]  /*0780*/  @!P6 IMAD.U32 R15, R10, 0x10000, RZ ;  /* 0x000100000a0fe824 */ /* 0x010fe400078e00ff */
[----:B------:R-:W-:Y:S02]  /*0790*/  IMAD.MOV.U32 R10, RZ, RZ, RZ ;  /* 0x000000ffff0a7224 */ /* 0x000fe400078e00ff */
[----:B------:R-:W-:Y:S02]  /*07a0*/  @!P2 IMAD.U32 R10, R11, 0x10000, RZ ;  /* 0x000100000b0aa824 */ /* 0x000fe400078e00ff */
[----:B------:R-:W-:-:S02]  /*07b0*/  IMAD.MOV.U32 R11, RZ, RZ, RZ ;  /* 0x000000ffff0b7224 */ /* 0x000fc400078e00ff */
[----:B------:R-:W-:Y:S02]  /*07c0*/  @!P3 IMAD.U32 R11, R36, 0x10000, RZ ;  /* 0x00010000240bb824 */ /* 0x000fe400078e00ff */
[----:B------:R-:W2:Y:S01]  /*07d0*/  LDG.E.U8 R36, desc[UR4][R2.64+0xc0] ;  /* 0x0000c00402247981 */ /* 0x000ea2000c1e1100 */
[----:B------:R-:W-:-:S03]  /*07e0*/  @!P4 IMAD.U32 R9, R34, 0x10000, RZ ;  /* 0x000100002209c824 */ /* 0x000fc600078e00ff */
[----:B------:R-:W3:Y:S01]  /*07f0*/  LDG.E.U8 R34, desc[UR4][R2.64+0xa0] ;  /* 0x0000a00402227981 */ /* 0x000ee2000c1e1100 */
[----:B------:R-:W-:Y:S02]  /*0800*/  @!P3 IMAD.U32 R8, R0, 0x10000, RZ ;  /* 0x000100000008b824 */ /* 0x000fe400078e00ff */
[----:B------:R-:W-:Y:S02]  /*0810*/  IMAD.MOV.U32 R0, RZ, RZ, RZ ;  /* 0x000000ffff007224 */ /* 0x000fe400078e00ff */
[----:B------:R-:W-:Y:S02]  /*0820*/  @!P4 IMAD.U32 R0, R38, 0x10000, RZ ;  /* 0x000100002600c824 */ /* 0x000fe400078e00ff */
[----:B------:R-:W4:Y:S01]  /*0830*/  LDG.E.U8 R38, desc[UR4][R2.64+0xe0] ;  /* 0x0000e00402267981 */ /* 0x000f22000c1e1100 */
[----:B------:R-:W-:-:S03]  /*0840*/  ISETP.NE.AND P2, PT, R39, RZ, PT ;  /* 0x000000ff2700720c */ /* 0x000fc60003f45270 */
[----:B------:R-:W4:Y:S01]  /*0850*/  LDG.E.U8 R39, desc[UR4][R2.64+0x100] ;  /* 0x0001000402277981 */ /* 0x000f22000c1e1100 */
[----:B------:R-:W-:-:S03]  /*0860*/  ISETP.NE.AND P4, PT, R43, RZ, PT ;  /* 0x000000ff2b00720c */ /* 0x000fc60003f85270 */
[----:B------:R-:W4:Y:S01]  /*0870*/  LDG.E.U8 R43, desc[UR4][R2.64+0x120] ;  /* 0x00012004022b7981 */ /* 0x000f22000c1e1100 */
[----:B------:R-:W-:Y:S02]  /*0880*/  ISETP.NE.AND P3, PT, R41, RZ, PT ;  /* 0x000000ff2900720c */ /* 0x000fe40003f65270 */
[----:B------:R-:W-:Y:S01]  /*0890*/  ISETP.NE.AND P6, PT, R40, RZ, PT ;  /* 0x000000ff2800720c */ /* 0x000fe20003fc5270 */
[----:B------:R-:W4:Y:S01]  /*08a0*/  LDG.E.U8 R41, desc[UR4][R2.64+0x140] ;  /* 0x0001400402297981 */ /* 0x000f22000c1e1100 */
[----:B------:R-:W-:-:S05]  /*08b0*/  FADD.FTZ R40, RZ, R33 ;  /* 0x00000021ff287221 */ /* 0x000fca0000010000 */
[----:B------:R-:W-:-:S05]  /*08c0*/  FSEL R40, R40, RZ, !P2 ;  /* 0x000000ff28287208 */ /* 0x000fca0005000000 */
[----:B------:R-:W-:Y:S01]  /*08d0*/  @!P4 FADD.FTZ R40, R40, R31 ;  /* 0x0000001f2828c221 */ /* 0x000fe20000010000 */
[----:B------:R-:W-:Y:S02]  /*08e0*/  ISETP.NE.AND P4, PT, R37, RZ, PT ;  /* 0x000000ff2500720c */ /* 0x000fe40003f85270 */
[----:B------:R-:W4:Y:S01]  /*08f0*/  LDG.E.U8 R37, desc[UR4][R2.64+0x160] ;  /* 0x0001600402257981 */ /* 0x000f22000c1e1100 */
[----:B------:R-:W-:-:S04]  /*0900*/  @!P6 FADD.FTZ R40, R40, R29 ;  /* 0x0000001d2828e221 */ /* 0x000fc80000010000 */
[----:B------:R-:W-:-:S06]  /*0910*/  @!P3 FADD.FTZ R40, R40, R27 ;  /* 0x0000001b2828b221 */ /* 0x000fcc0000010000 */
[----:B------:R-:W-:Y:S01]  /*0920*/  @!P4 FADD.FTZ R40, R40, R25 ;  /* 0x000000192828c221 */ /* 0x000fe20000010000 */
[----:B--2---:R-:W-:Y:S02]  /*0930*/  ISETP.NE.AND P3, PT, R36, RZ, PT ;  /* 0x000000ff2400720c */ /* 0x004fe40003f65270 */
[----:B---3--:R-:W-:Y:S02]  /*0940*/  ISETP.NE.AND P6, PT, R34, RZ, PT ;  /* 0x000000ff2200720c */ /* 0x008fe40003fc5270 */
[----:B------:R-:W2:Y:S01]  /*0950*/  LDG.E.U8 R34, desc[UR4][R2.64+0x180] ;  /* 0x0001800402227981 */ /* 0x000ea2000c1e1100 */
[----:B------:R-:W-:Y:S01]  /*0960*/  VIADD R36, R32, 0x1a0 ;  /* 0x000001a020247836 */ /* 0x000fe20000000000 */
[----:B----4-:R-:W-:-:S09]  /*0970*/  ISETP.NE.AND P4, PT, R38, RZ, PT ;  /* 0x000000ff2600720c */ /* 0x010fd20003f85270 */
[----:B------:R-:W-:Y:S01]  /*0980*/  @!P6 FADD.FTZ R40, R40, R23 ;  /* 0x000000172828e221 */ /* 0x000fe20000010000 */
[----:B------:R-:W-:Y:S02]  /*0990*/  ISETP.GE.OR P6, PT, R36, UR8, !P5 ;  /* 0x0000000824007c0c */ /* 0x000fe4000efc6670 */
[----:B------:R-:W3:Y:S01]  /*09a0*/  LDG.E.U8 R36, desc[UR4][R2.64+0x1a0] ;  /* 0x0001a00402247981 */ /* 0x000ee2000c1e1100 */
[----:B------:R-:W-:Y:S01]  /*09b0*/  @!P3 FADD.FTZ R40, R40, R21 ;  /* 0x000000152828b221 */ /* 0x000fe20000010000 */
[----:B------:R-:W-:-:S03]  /*09c0*/  VIADD R38, R32, 0x1c0 ;  /* 0x000001c020267836 */ /* 0x000fc60000000000 */
[----:B------:R-:W-:Y:S01]  /*09d0*/  @!P4 FADD.FTZ R40, R40, R19 ;  /* 0x000000132828c221 */ /* 0x000fe20000010000 */
[----:B------:R-:W-:Y:S02]  /*09e0*/  ISETP.NE.AND P4, PT, R39, RZ, PT ;  /* 0x000000ff2700720c */ /* 0x000fe40003f85270 */
[----:B------:R-:W-:-:S03]  /*09f0*/  ISETP.GE.OR P3, PT, R38, UR8, !P5 ;  /* 0x0000000826007c0c */ /* 0x000fc6000ef66670 */
[----:B------:R-:W4:Y:S08]  /*0a00*/  @!P6 LDG.E.U16 R38, desc[UR4][R4.64+0x340] ;  /* 0x000340040426e981 */ /* 0x000f30000c1e1500 */
[----:B------:R-:W-:Y:S01]  /*0a10*/  @!P4 FADD.FTZ R40, R40, R17 ;  /* 0x000000112828c221 */ /* 0x000fe20000010000 */
[----:B------:R-:W-:Y:S02]  /*0a20*/  ISETP.NE.AND P4, PT, R43, RZ, PT ;  /* 0x000000ff2b00720c */ /* 0x000fe40003f85270 */
[----:B------:R-:W4:Y:S11]  /*0a30*/  @!P3 LDG.E.U16 R43, desc[UR4][R4.64+0x380] ;  /* 0x00038004042bb981 */ /* 0x000f36000c1e1500 */
[----:B------:R-:W-:Y:S01]  /*0a40*/  @!P4 FADD.FTZ R40, R40, R15 ;  /* 0x0000000f2828c221 */ /* 0x000fe20000010000 */
[----:B------:R-:W-:-:S13]  /*0a50*/  ISETP.NE.AND P4, PT, R41, RZ, PT ;  /* 0x000000ff2900720c */ /* 0x000fda0003f85270 */
[----:B------:R-:W-:Y:S01]  /*0a60*/  @!P4 FADD.FTZ R40, R40, R13 ;  /* 0x0000000d2828c221 */ /* 0x000fe20000010000 */
[----:B------:R-:W-:-:S13]  /*0a70*/  ISETP.NE.AND P4, PT, R37, RZ, PT ;  /* 0x000000ff2500720c */ /* 0x000fda0003f85270 */
[----:B------:R-:W-:Y:S01]  /*0a80*/  @!P4 FADD.FTZ R40, R40, R11 ;  /* 0x0000000b2828c221 */ /* 0x000fe20000010000 */
[----:B------:R-:W-:Y:S02]  /*0a90*/  IMAD.MOV.U32 R39, RZ, RZ, RZ ;  /* 0x000000ffff277224 */ /* 0x000fe400078e00ff */
[----:B------:R-:W-:Y:S01]  /*0aa0*/  IMAD.MOV.U32 R37, RZ, RZ, RZ ;  /* 0x000000ffff257224 */ /* 0x000fe200078e00ff */
[----:B--2---:R-:W-:Y:S02]  /*0ab0*/  ISETP.NE.AND P4, PT, R34, RZ, PT ;  /* 0x000000ff2200720c */ /* 0x004fe40003f85270 */
[----:B------:R-:W2:Y:S11]  /*0ac0*/  LDG.E.U8 R34, desc[UR4][R2.64+0x1e0] ;  /* 0x0001e00402227981 */ /* 0x000eb6000c1e1100 */
[----:B------:R-:W-:Y:S01]  /*0ad0*/  @!P4 FADD.FTZ R40, R40, R9 ;  /* 0x000000092828c221 */ /* 0x000fe20000010000 */
[----:B---3--:R-:W-:Y:S01]  /*0ae0*/  ISETP.NE.AND P4, PT, R36, RZ, PT ;  /* 0x000000ff2400720c */ /* 0x008fe20003f85270 */
[----:B------:R-:W-:Y:S01]  /*0af0*/  IMAD.MOV.U32 R41, RZ, RZ, RZ ;  /* 0x000000ffff297224 */ /* 0x000fe200078e00ff */
[----:B------:R0:W5:Y:S01]  /*0b00*/  @!P3 LDG.E.U16 R36, desc[UR4][R6.64+0x380] ;  /* 0x000380040624b981 */ /* 0x000162000c1e1500 */
[----:B----4-:R-:W-:-:S10]  /*0b10*/  @!P6 IMAD.U32 R39, R38, 0x10000, RZ ;  /* 0x000100002627e824 */ /* 0x010fd400078e00ff */
[----:B------:R-:W-:Y:S01]  /*0b20*/  @!P4 FADD.FTZ R40, R40, R39 ;  /* 0x000000272828c221 */ /* 0x000fe20000010000 */
[----:B------:R-:W-:Y:S01]  /*0b30*/  ISETP.NE.AND P4, PT, R44, RZ, PT ;  /* 0x000000ff2c00720c */ /* 0x000fe20003f85270 */
[----:B------:R-:W-:Y:S02]  /*0b40*/  @!P3 IMAD.U32 R37, R43, 0x10000, RZ ;  /* 0x000100002b25b824 */ /* 0x000fe400078e00ff */
[----:B------:R-:W-:-:S10]  /*0b50*/  VIADD R43, R32, 0x1e0 ;  /* 0x000001e0202b7836 */ /* 0x000fd40000000000 */
[----:B------:R-:W-:Y:S01]  /*0b60*/  @!P4 FADD.FTZ R40, R40, R37 ;  /* 0x000000252828c221 */ /* 0x000fe20000010000 */
[----:B------:R-:W-:-:S13]  /*0b70*/  ISETP.GE.OR P4, PT, R43, UR8, !P5 ;  /* 0x000000082b007c0c */ /* 0x000fda000ef86670 */
[----:B------:R-:W3:Y:S04]  /*0b80*/  @!P4 LDG.E.U16 R4, desc[UR4][R4.64+0x3c0] ;  /* 0x0003c0040404c981 */ /* 0x000ee8000c1e1500 */
[----:B------:R0:W5:Y:S01]  /*0b90*/  @!P4 LDG.E.U16 R38, desc[UR4][R6.64+0x3c0] ;  /* 0x0003c0040626c981 */ /* 0x000162000c1e1500 */
[----:B--2---:R-:W-:Y:S01]  /*0ba0*/  ISETP.NE.AND P0, PT, R34, RZ, PT ;  /* 0x000000ff2200720c */ /* 0x004fe20003f05270 */
[----:B---3--:R-:W-:-:S12]  /*0bb0*/  @!P4 IMAD.U32 R41, R4, 0x10000, RZ ;  /* 0x000100000429c824 */ /* 0x008fd800078e00ff */
[----:B------:R-:W-:Y:S01]  /*0bc0*/  @!P0 FADD.FTZ R40, R40, R41 ;  /* 0x0000002928288221 */ /* 0x000fe20000010000 */
[----:B------:R-:W-:Y:S02]  /*0bd0*/  ISETP.NE.AND P0, PT, R42, RZ, PT ;  /* 0x000000ff2a00720c */ /* 0x000fe40003f05270 */
[----:B------:R-:W2:Y:S04]  /*0be0*/  @!P6 LDG.E.U16 R42, desc[UR4][R6.64+0x340] ;  /* 0x00034004062ae981 */ /* 0x000ea8000c1e1500 */
[----:B------:R-:W1:Y:S02]  /*0bf0*/  SHFL.BFLY PT, R45, R40, 0x10, 0x1f ;  /* 0x0e001f00282d7f89 */ /* 0x000e6400000e0000 */
[----:B-1----:R-:W-:-:S05]  /*0c00*/  FADD.FTZ R45, R40, R45 ;  /* 0x0000002d282d7221 */ /* 0x002fca0000010000 */
[----:B------:R-:W1:Y:S02]  /*0c10*/  SHFL.BFLY PT, R34, R45, 0x8, 0x1f ;  /* 0x0d001f002d227f89 */ /* 0x000e6400000e0000 */
[----:B-1----:R-:W-:-:S05]  /*0c20*/  FADD.FTZ R4, R45, R34 ;  /* 0x000000222d047221 */ /* 0x002fca0000010000 */
[----:B------:R-:W1:Y:S02]  /*0c30*/  SHFL.BFLY PT, R5, R4, 0x4, 0x1f ;  /* 0x0c801f0004057f89 */ /* 0x000e6400000e0000 */
[----:B-1----:R-:W-:-:S05]  /*0c40*/  FADD.FTZ R5, R4, R5 ;  /* 0x0000000504057221 */ /* 0x002fca0000010000 */
[----:B------:R-:W1:Y:S01]  /*0c50*/  SHFL.BFLY PT, R44, R5, 0x2, 0x1f ;  /* 0x0c401f00052c7f89 */ /* 0x000e6200000e0000 */
[----:B------:R-:W-:Y:S02]  /*0c60*/  IMAD.MOV.U32 R34, RZ, RZ, RZ ;  /* 0x000000ffff227224 */ /* 0x000fe400078e00ff */
[----:B-1----:R-:W-:Y:S01]  /*0c70*/  FADD.FTZ R44, R5, R44 ;  /* 0x0000002c052c7221 */ /* 0x002fe20000010000 */
[----:B--2---:R-:W-:-:S04]  /*0c80*/  @!P6 IMAD.U32 R34, R42, 0x10000, RZ ;  /* 0x000100002a22e824 */ /* 0x004fc800078e00ff */
[----:B------:R0:W1:Y:S01]  /*0c90*/  SHFL.BFLY PT, R42, R44, 0x1, 0x1f ;  /* 0x0c201f002c2a7f89 */ /* 0x00006200000e0000 */
[----:B------:R-:W-:Y:S05]  /*0ca0*/  @!P5 EXIT ;  /* 0x000000000000d94d */ /* 0x000fea0003800000 */
[----:B------:R-:W2:Y:S01]  /*0cb0*/  LDC.64 R4, c[0x0][0x380] ;  /* 0x0000e000ff047b82 */ /* 0x000ea20000000a00 */
[----:B0-----:R-:W0:Y:S01]  /*0cc0*/  S2R R6, SR_TID.X ;  /* 0x0000000000067919 */ /* 0x001e220000002100 */
[----:B------:R-:W-:Y:S01]  /*0cd0*/  LOP3.LUT R7, R32, 0x40, RZ, 0xfc, !PT ;  /* 0x0000004020077812 */ /* 0x000fe200078efcff */
[----:B------:R-:W-:Y:S01]  /*0ce0*/  BSSY.RECONVERGENT B0, `(.L_x_63) ;  /* 0x000000c000007945 */ /* 0x000fe20003800200 */
[----:B------:R-:W-:Y:S01]  /*0cf0*/  IMAD.MOV.U32 R40, RZ, RZ, RZ ;  /* 0x000000ffff287224 */ /* 0x000fe200078e00ff */
[----:B------:R-:W-:Y:S01]  /*0d00*/  ISETP.GE.AND P6, PT, R43, UR8, PT ;  /* 0x000000082b007c0c */ /* 0x000fe2000bfc6270 */
[----:B-----5:R-:W-:Y:S01]  /*0d10*/  @!P3 IMAD.U32 R40, R36, 0x10000, RZ ;  /* 0x000100002428b824 */ /* 0x020fe200078e00ff */
[----:B------:R-:W-:Y:S01]  /*0d20*/  ISETP.GE.AND P5, PT, R7, UR8, PT ;  /* 0x0000000807007c0c */ /* 0x000fe2000bfa6270 */
[----:B-1----:R-:W-:Y:S01]  /*0d30*/  FADD.FTZ R44, R44, R42 ;  /* 0x0000002a2c2c7221 */ /* 0x002fe20000010000 */
[----:B--2---:R-:W-:Y:S01]  /*0d40*/  IMAD.WIDE R4, R35, 0x2, R4 ;  /* 0x0000000223047825 */ /* 0x004fe200078e0204 */
[----:B0-----:R-:W-:Y:S10]  /*0d50*/  @P0 BRA `(.L_x_64) ;  /* 0x0000000000100947 */ /* 0x001ff40003800000 */
[----:B------:R-:W-:Y:S01]  /*0d60*/  @!P2 FFMA.FTZ R30, -R44, R30, R33 ;  /* 0x0000001e2c1ea223 */ /* 0x000fe20000010121 */
[----:B------:R0:W-:Y:S04]  /*0d70*/  @P2 STG.E.U16 desc[UR4][R4.64], RZ ;  /* 0x000000ff04002986 */ /* 0x0001e8000c101504 */
[----:B------:R-:W-:-:S05]  /*0d80*/  @!P2 F2FP.BF16.F32.PACK_AB R30, RZ, R30 ;  /* 0x0000001eff1ea23e */ /* 0x000fca00000010ff */
[----:B------:R0:W-:Y:S02]  /*0d90*/  @!P2 STG.E.U16 desc[UR4][R4.64], R30 ;  /* 0x0000001e0400a986 */ /* 0x0001e4000c101504 */
.L_x_64:
[----:B------:R-:W-:Y:S05]  /*0da0*/  BSYNC.RECONVERGENT B0 ;  /* 0x0000000000007941 */ /* 0x000fea0003800200 */
.L_x_63:
[C---:B0-----:R-:W-:Y:S01]  /*0db0*/  LOP3.LUT R30, R32.reuse, 0x80, RZ, 0xfc, !PT ;  /* 0x00000080201e7812 */ /* 0x041fe200078efcff */
[----:B------:R-:W-:Y:S01]  /*0dc0*/  BSSY.RECONVERGENT B0, `(.L_x_65) ;  /* 0x000000e000007945 */ /* 0x000fe20003800200 */
[C---:B------:R-:W-:Y:S02]  /*0dd0*/  LOP3.LUT R7, R32.reuse, 0x60, RZ, 0xfc, !PT ;  /* 0x0000006020077812 */ /* 0x040fe400078efcff */
[----:B------:R-:W-:Y:S02]  /*0de0*/  LOP3.LUT R33, R32, 0xa0, RZ, 0xfc, !PT ;  /* 0x000000a020217812 */ /* 0x000fe400078efcff */
        /* <DEDUP_REMOVED lines=11> */
.L_x_66:
[----:B------:R-:W-:Y:S05]  /*0ea0*/  BSYNC.RECONVERGENT B0 ;  /* 0x0000000000007941 */ /* 0x000fea0003800200 */
.L_x_65:
[----:B------:R-:W-:Y:S01]  /*0eb0*/  BSSY.RECONVERGENT B0, `(.L_x_67) ;  /* 0x000000a000007945 */ /* 0x000fe20003800200 */
[----:B------:R-:W-:Y:S02]  /*0ec0*/  ISETP.GE.AND P1, PT, R30, UR8, PT ;  /* 0x000000081e007c0c */ /* 0x000fe4000bf26270 */
[----:B0-----:R-:W-:Y:S01]  /*0ed0*/  LOP3.LUT R28, R32, 0xe0, RZ, 0xfc, !PT ;  /* 0x000000e0201c7812 */ /* 0x001fe200078efcff */
[----:B------:R-:W-:Y:S10]  /*0ee0*/  @P5 BRA `(.L_x_68) ;  /* 0x0000000000185947 */ /* 0x000ff40003800000 */
[----:B------:R-:W2:Y:S02]  /*0ef0*/  LDG.E.U8 R7, desc[UR4][R2.64+0x40] ;  /* 0x0000400402077981 */ /* 0x000ea4000c1e1100 */
[----:B--2---:R-:W-:-:S13]  /*0f00*/  ISETP.NE.AND P5, PT, R7, RZ, PT ;  /* 0x000000ff0700720c */ /* 0x004fda0003fa5270 */
[----:B------:R-:W-:Y:S01]  /*0f10*/  @!P5 FFMA.FTZ R26, -R44, R26, R29 ;  /* 0x0000001a2c1ad223 */ /* 0x000fe2000001011d */
[----:B------:R0:W-:Y:S04]  /*0f20*/  @P5 STG.E.U16 desc[UR4][R4.64+0x80], RZ ;  /* 0x000080ff04005986 */ /* 0x0001e8000c101504 */
[----:B------:R-:W-:-:S05]  /*0f30*/  @!P5 F2FP.BF16.F32.PACK_AB R26, RZ, R26 ;  /* 0x0000001aff1ad23e */ /* 0x000fca00000010ff */
[----:B------:R0:W-:Y:S02]  /*0f40*/  @!P5 STG.E.U16 desc[UR4][R4.64+0x80], R26 ;  /* 0x0000801a0400d986 */ /* 0x0001e4000c101504 */
.L_x_68:
[----:B------:R-:W-:Y:S05]  /*0f50*/  BSYNC.RECONVERGENT B0 ;  /* 0x0000000000007941 */ /* 0x000fea0003800200 */
.L_x_67:
        /* <DEDUP_REMOVED lines=10> */
.L_x_70:
[----:B------:R-:W-:Y:S05]  /*1000*/  BSYNC.RECONVERGENT B0 ;  /* 0x0000000000007941 */ /* 0x000fea0003800200 */
.L_x_69:
        /* <DEDUP_REMOVED lines=10> */
.L_x_72:
[----:B------:R-:W-:Y:S05]  /*10b0*/  BSYNC.RECONVERGENT B0 ;  /* 0x0000000000007941 */ /* 0x000fea0003800200 */
.L_x_71:
        /* <DEDUP_REMOVED lines=10> */
.L_x_74:
[----:B------:R-:W-:Y:S05]  /*1160*/  BSYNC.RECONVERGENT B0 ;  /* 0x0000000000007941 */ /* 0x000fea0003800200 */
.L_x_73:
        /* <DEDUP_REMOVED lines=10> */
.L_x_76:
[----:B------:R-:W-:Y:S05]  /*1210*/  BSYNC.RECONVERGENT B0 ;  /* 0x0000000000007941 */ /* 0x000fea0003800200 */
.L_x_75:
        /* <DEDUP_REMOVED lines=10> */
.L_x_78:
[----:B------:R-:W-:Y:S05]  /*12c0*/  BSYNC.RECONVERGENT B0 ;  /* 0x0000000000007941 */ /* 0x000fea0003800200 */
.L_x_77:
[----:B------:R-:W-:Y:S01]  /*12d0*/  LOP3.LUT R6, R6, 0x1f, RZ, 0xc0, !PT ;  /* 0x0000001f06067812 */ /* 0x000fe200078ec0ff */
[----:B------:R-:W-:Y:S01]  /*12e0*/  BSSY.RECONVERGENT B0, `(.L_x_79) ;  /* 0x000000a000007945 */ /* 0x000fe20003800200 */
[----:B------:R-:W-:-:S03]  /*12f0*/  ISETP.GE.AND P5, PT, R32, UR8, PT ;  /* 0x0000000820007c0c */ /* 0x000fc6000bfa6270 */
[----:B-1----:R-:W-:Y:S01]  /*1300*/  VIADD R16, R6, 0x1a0 ;  /* 0x000001a006107836 */ /* 0x002fe20000000000 */
[----:B------:R-:W-:Y:S09]  /*1310*/  @P3 BRA `(.L_x_80) ;  /* 0x0000000000183947 */ /* 0x000ff20003800000 */
[----:B------:R-:W2:Y:S02]  /*1320*/  LDG.E.U8 R7, desc[UR4][R2.64+0x100] ;  /* 0x0001000402077981 */ /* 0x000ea4000c1e1100 */
[----:B--2---:R-:W-:-:S13]  /*1330*/  ISETP.NE.AND P3, PT, R7, RZ, PT ;  /* 0x000000ff0700720c */ /* 0x004fda0003f65270 */
[----:B------:R-:W-:Y:S01]  /*1340*/  @!P3 FFMA.FTZ R14, -R44, R14, R17 ;  /* 0x0000000e2c0eb223 */ /* 0x000fe20000010111 */
[----:B------:R1:W-:Y:S04]  /*1350*/  @P3 STG.E.U16 desc[UR4][R4.64+0x200], RZ ;  /* 0x000200ff04003986 */ /* 0x0003e8000c101504 */
[----:B------:R-:W-:-:S05]  /*1360*/  @!P3 F2FP.BF16.F32.PACK_AB R14, RZ, R14 ;  /* 0x0000000eff0eb23e */ /* 0x000fca00000010ff */
[----:B------:R1:W-:Y:S02]  /*1370*/  @!P3 STG.E.U16 desc[UR4][R4.64+0x200], R14 ;  /* 0x0002000e0400b986 */ /* 0x0003e4000c101504 */
.L_x_80:
[----:B------:R-:W-:Y:S05]  /*1380*/  BSYNC.RECONVERGENT B0 ;  /* 0x0000000000007941 */ /* 0x000fea0003800200 */
.L_x_79:
[----:B------:R-:W-:Y:S01]  /*1390*/  BSSY.RECONVERGENT B0, `(.L_x_81) ;  /* 0x000000a000007945 */ /* 0x000fe20003800200 */
[----:B------:R-:W-:Y:S01]  /*13a0*/  ISETP.GE.AND P3, PT, R16, UR8, PT ;  /* 0x0000000810007c0c */ /* 0x000fe2000bf66270 */
[----:B------:R-:W-:Y:S02]  /*13b0*/  VIADD R6, R6, 0x1c0 ;  /* 0x000001c006067836 */ /* 0x000fe40000000000 */
[----:B------:R-:W-:Y:S10]  /*13c0*/  @P2 BRA `(.L_x_82) ;  /* 0x0000000000182947 */ /* 0x000ff40003800000 */
[----:B------:R-:W2:Y:S02]  /*13d0*/  LDG.E.U8 R7, desc[UR4][R2.64+0x120] ;  /* 0x0001200402077981 */ /* 0x000ea4000c1e1100 */
[----:B--2---:R-:W-:-:S13]  /*13e0*/  ISETP.NE.AND P2, PT, R7, RZ, PT ;  /* 0x000000ff0700720c */ /* 0x004fda0003f45270 */
[----:B------:R-:W-:Y:S01]  /*13f0*/  @!P2 FFMA.FTZ R12, -R44, R12, R15 ;  /* 0x0000000c2c0ca223 */ /* 0x000fe2000001010f */
[----:B------:R2:W-:Y:S04]  /*1400*/  @P2 STG.E.U16 desc[UR4][R4.64+0x240], RZ ;  /* 0x000240ff04002986 */ /* 0x0005e8000c101504 */
[----:B------:R-:W-:-:S05]  /*1410*/  @!P2 F2FP.BF16.F32.PACK_AB R12, RZ, R12 ;  /* 0x0000000cff0ca23e */ /* 0x000fca00000010ff */
[----:B------:R2:W-:Y:S02]  /*1420*/  @!P2 STG.E.U16 desc[UR4][R4.64+0x240], R12 ;  /* 0x0002400c0400a986 */ /* 0x0005e4000c101504 */
.L_x_82:
[----:B------:R-:W-:Y:S05]  /*1430*/  BSYNC.RECONVERGENT B0 ;  /* 0x0000000000007941 */ /* 0x000fea0003800200 */
.L_x_81:
[----:B------:R-:W-:Y:S01]  /*1440*/  BSSY.RECONVERGENT B0, `(.L_x_83) ;  /* 0x0000009000007945 */ /* 0x000fe20003800200 */
[----:B------:R-:W-:-:S03]  /*1450*/  ISETP.GE.AND P2, PT, R6, UR8, PT ;  /* 0x0000000806007c0c */ /* 0x000fc6000bf46270 */
[----:B------:R-:W-:Y:S10]  /*1460*/  @P0 BRA `(.L_x_84) ;  /* 0x0000000000180947 */ /* 0x000ff40003800000 */
[----:B------:R-:W3:Y:S02]  /*1470*/  LDG.E.U8 R6, desc[UR4][R2.64+0x140] ;  /* 0x0001400402067981 */ /* 0x000ee4000c1e1100 */
[----:B---3--:R-:W-:-:S13]  /*1480*/  ISETP.NE.AND P0, PT, R6, RZ, PT ;  /* 0x000000ff0600720c */ /* 0x008fda0003f05270 */
[----:B------:R-:W-:Y:S01]  /*1490*/  @!P0 FFMA.FTZ R10, -R44, R10, R13 ;  /* 0x0000000a2c0a8223 */ /* 0x000fe2000001010d */
[----:B------:R3:W-:Y:S04]  /*14a0*/  @P0 STG.E.U16 desc[UR4][R4.64+0x280], RZ ;  /* 0x000280ff04000986 */ /* 0x0007e8000c101504 */
[----:B------:R-:W-:-:S05]  /*14b0*/  @!P0 F2FP.BF16.F32.PACK_AB R10, RZ, R10 ;  /* 0x0000000aff0a823e */ /* 0x000fca00000010ff */
[----:B------:R3:W-:Y:S02]  /*14c0*/  @!P0 STG.E.U16 desc[UR4][R4.64+0x280], R10 ;  /* 0x0002800a04008986 */ /* 0x0007e4000c101504 */
.L_x_84:
[----:B------:R-:W-:Y:S05]  /*14d0*/  BSYNC.RECONVERGENT B0 ;  /* 0x0000000000007941 */ /* 0x000fea0003800200 */
.L_x_83:
[----:B------:R-:W-:Y:S04]  /*14e0*/  BSSY.RECONVERGENT B0, `(.L_x_85) ;  /* 0x0000008000007945 */ /* 0x000fe80003800200 */
[----:B------:R-:W-:Y:S05]  /*14f0*/  @P1 BRA `(.L_x_86) ;  /* 0x0000000000181947 */ /* 0x000fea0003800000 */
[----:B------:R-:W4:Y:S02]  /*1500*/  LDG.E.U8 R6, desc[UR4][R2.64+0x160] ;  /* 0x0001600402067981 */ /* 0x000f24000c1e1100 */
[----:B----4-:R-:W-:-:S13]  /*1510*/  ISETP.NE.AND P0, PT, R6, RZ, PT ;  /* 0x000000ff0600720c */ /* 0x010fda0003f05270 */
[----:B------:R-:W-:Y:S01]  /*1520*/  @!P0 FFMA.FTZ R8, -R44, R8, R11 ;  /* 0x000000082c088223 */ /* 0x000fe2000001010b */
[----:B------:R4:W-:Y:S04]  /*1530*/  @P0 STG.E.U16 desc[UR4][R4.64+0x2c0], RZ ;  /* 0x0002c0ff04000986 */ /* 0x0009e8000c101504 */
[----:B------:R-:W-:-:S05]  /*1540*/  @!P0 F2FP.BF16.F32.PACK_AB R8, RZ, R8 ;  /* 0x00000008ff08823e */ /* 0x000fca00000010ff */
[----:B------:R4:W-:Y:S02]  /*1550*/  @!P0 STG.E.U16 desc[UR4][R4.64+0x2c0], R8 ;  /* 0x0002c00804008986 */ /* 0x0009e4000c101504 */
.L_x_86:
[----:B------:R-:W-:Y:S05]  /*1560*/  BSYNC.RECONVERGENT B0 ;  /* 0x0000000000007941 */ /* 0x000fea0003800200 */
.L_x_85:
        /* <DEDUP_REMOVED lines=8> */
.L_x_88:
[----:B------:R-:W-:Y:S05]  /*15f0*/  BSYNC.RECONVERGENT B0 ;  /* 0x0000000000007941 */ /* 0x000fea0003800200 */
.L_x_87:
[----:B------:R-:W-:Y:S04]  /*1600*/  BSSY.RECONVERGENT B0, `(.L_x_89) ;  /* 0x0000008000007945 */ /* 0x000fe80003800200 */
[----:B------:R-:W-:Y:S05]  /*1610*/  @P3 BRA `(.L_x_90) ;  /* 0x0000000000183947 */ /* 0x000fea0003800000 */
[----:B0-----:R-:W5:Y:S02]  /*1620*/  LDG.E.U8 R0, desc[UR4][R2.64+0x1a0] ;  /* 0x0001a00402007981 */ /* 0x001f64000c1e1100 */
[----:B-----5:R-:W-:-:S13]  /*1630*/  ISETP.NE.AND P0, PT, R0, RZ, PT ;  /* 0x000000ff0000720c */ /* 0x020fda0003f05270 */
[----:B------:R-:W-:Y:S01]  /*1640*/  @!P0 FFMA.FTZ R34, -R44, R34, R39 ;  /* 0x000000222c228223 */ /* 0x000fe20000010127 */
[----:B------:R0:W-:Y:S04]  /*1650*/  @P0 STG.E.U16 desc[UR4][R4.64+0x340], RZ ;  /* 0x000340ff04000986 */ /* 0x0001e8000c101504 */
[----:B------:R-:W-:-:S05]  /*1660*/  @!P0 F2FP.BF16.F32.PACK_AB R34, RZ, R34 ;  /* 0x00000022ff22823e */ /* 0x000fca00000010ff */
[----:B------:R0:W-:Y:S02]  /*1670*/  @!P0 STG.E.U16 desc[UR4][R4.64+0x340], R34 ;  /* 0x0003402204008986 */ /* 0x0001e4000c101504 */
.L_x_90:
[----:B------:R-:W-:Y:S05]  /*1680*/  BSYNC.RECONVERGENT B0 ;  /* 0x0000000000007941 */ /* 0x000fea0003800200 */
.L_x_89:
        /* <DEDUP_REMOVED lines=8> */
.L_x_92:
[----:B------:R-:W-:Y:S05]  /*1710*/  BSYNC.RECONVERGENT B0 ;  /* 0x0000000000007941 */ /* 0x000fea0003800200 */
.L_x_91:
[----:B------:R-:W-:Y:S05]  /*1720*/  @P6 EXIT ;  /* 0x000000000000694d */ /* 0x000fea0003800000 */
[----:B------:R-:W5:Y:S01]  /*1730*/  LDG.E.U8 R2, desc[UR4][R2.64+0x1e0] ;  /* 0x0001e00402027981 */ /* 0x000f62000c1e1100 */
[----:B0-----:R-:W-:Y:S02]  /*1740*/  IMAD.MOV.U32 R0, RZ, RZ, RZ ;  /* 0x000000ffff007224 */ /* 0x001fe400078e00ff */
        /* <DEDUP_REMOVED lines=8> */
.L_x_93:
        /* <DEDUP_REMOVED lines=11> */
.L_x_11130:


//--------------------- .text._ZN43_GLOBAL__N__9ae7fba5_10_SoftMax_cu_9f978f6321softmax_warp_backwardIN3c108BFloat16ES2_fLi8ELb0ELb1EEEvPT0_PKT_S7_iiiPKb --------------------------
	.section	.text._ZN43_GLOBAL__N__9ae7fba5_10_SoftMax_cu_9f978f6321softmax_warp_backwardIN3c108BFloat16ES2_fLi8ELb0ELb1EEEvPT0_PKT_S7_iiiPKb,"ax",@progbits
	.align	128
.text._ZN43_GLOBAL__N__9ae7fba5_10_SoftMax_cu_9f978f6321softmax_warp_backwardIN3c108BFloat16ES2_fLi8ELb0ELb1EEEvPT0_PKT_S7_iiiPKb:
        .type           _ZN43_GLOBAL__N__9ae7fba5_10_SoftMax_cu_9f978f6321softmax_warp_backwardIN3c108BFloat16ES2_fLi8ELb0ELb1EEEvPT0_PKT_S7_iiiPKb,@function
        .size           _ZN43_GLOBAL__N__9ae7fba5_10_SoftMax_cu_9f978f6321softmax_warp_backwardIN3c108BFloat16ES2_fLi8ELb0ELb1EEEvPT0_PKT_S7_iiiPKb,(.L_x_11131 - _ZN43_GLOBAL__N__9ae7fba5_10_SoftMax_cu_9f978f6321softmax_warp_backwardIN3c108BFloat16ES2_fLi8ELb0ELb1EEEvPT0_PKT_S7_iiiPKb)
        .other          _ZN43_GLOBAL__N__9ae7fba5_10_SoftMax_cu_9f978f6321softmax_warp_backwardIN3c108BFloat16ES2_fLi8ELb0ELb1EEEvPT0_PKT_S7_iiiPKb,@"STO_CUDA_ENTRY STV_DEFAULT"
_ZN43_GLOBAL__N__9ae7fba5_10_SoftMax_cu_9f978f6321softmax_warp_backwardIN3c108BFloat16ES2_fLi8ELb0ELb1EEEvPT0_PKT_S7_iiiPKb:
        /* <DEDUP_REMOVED lines=15> */
[----:B------:R-:W-:Y:S02]  /*00f0*/  ISETP.GE.AND P2, PT, R23, UR8, PT ;  /* 0x0000000817007c0c */ /* 0x000fe4000bf46270 */
[C---:B----4-:R-:W-:Y:S01]  /*0100*/  IADD3 R28, PT, PT, -R21.reuse, UR6, RZ ;  /* 0x00000006151c7c10 */ /* 0x050fe2000fffe1ff */
[----:B------:R-:W-:Y:S01]  /*0110*/  IMAD R21, R21, UR7, R12 ;  /* 0x0000000715157c24 */ /* 0x000fe2000f8e020c */
[----:B------:R-:W-:Y:S01]  /*0120*/  ISETP.GE.AND P1, PT, R0, UR8, PT ;  /* 0x0000000800007c0c */ /* 0x000fe2000bf26270 */
[----:B------:R-:W1:Y:S01]  /*0130*/  LDCU.64 UR6, c[0x0][0x3a8] ;  /* 0x00007500ff0677ac */ /* 0x000e620008000a00 */
[C---:B------:R-:W-:Y:S01]  /*0140*/  ISETP.LT.OR P4, PT, R28.reuse, 0x1, P0 ;  /* 0x000000011c00780c */ /* 0x040fe20000781670 */
[----:B--2---:R-:W-:Y:S01]  /*0150*/  IMAD.WIDE R6, R21, 0x2, R6 ;  /* 0x0000000215067825 */ /* 0x004fe200078e0206 */
[----:B------:R-:W-:-:S02]  /*0160*/  ISETP.LT.OR P3, PT, R28, 0x1, P1 ;  /* 0x000000011c00780c */ /* 0x000fc40000f61670 */
[----:B------:R-:W-:Y:S01]  /*0170*/  P2R R0, PR, RZ, 0x4 ;  /* 0x00000004ff007803 */ /* 0x000fe20000000000 */
[----:B------:R-:W-:Y:S01]  /*0180*/  IMAD.WIDE R4, R21, 0x2, R4 ;  /* 0x0000000215047825 */ /* 0x000fe200078e0204 */
[----:B------:R-:W-:Y:S02]  /*0190*/  ISETP.LT.OR P5, PT, R28, 0x1, P2 ;  /* 0x000000011c00780c */ /* 0x000fe400017a1670 */
[----:B------:R-:W-:Y:S02]  /*01a0*/  CS2R R14, SRZ ;  /* 0x00000000000e7805 */ /* 0x000fe4000001ff00 */
[----:B------:R-:W-:Y:S01]  /*01b0*/  CS2R R16, SRZ ;  /* 0x0000000000107805 */ /* 0x000fe2000001ff00 */
[C---:B------:R-:W-:Y:S01]  /*01c0*/  VIADD R10, R12.reuse, 0x60 ;  /* 0x000000600c0a7836 */ /* 0x040fe20000000000 */
[----:B------:R-:W-:Y:S01]  /*01d0*/  CS2R R18, SRZ ;  /* 0x0000000000127805 */ /* 0x000fe2000001ff00 */
[----:B------:R-:W-:Y:S01]  /*01e0*/  VIADD R11, R12, 0x80 ;  /* 0x000000800c0b7836 */ /* 0x000fe20000000000 */
[----:B------:R-:W-:Y:S01]  /*01f0*/  P2R R27, PR, RZ, 0x1 ;  /* 0x00000001ff1b7803 */ /* 0x000fe20000000000 */
[----:B0-----:R-:W2:Y:S04]  /*0200*/  @!P4 LDG.E.U16 R13, desc[UR4][R6.64] ;  /* 0x00000004060dc981 */ /* 0x001ea8000c1e1500 */
[----:B------:R-:W3:Y:S04]  /*0210*/  @!P4 LDG.E.U16 R0, desc[UR4][R4.64] ;  /* 0x000000040400c981 */ /* 0x000ee8000c1e1500 */
[----:B------:R-:W4:Y:S04]  /*0220*/  @!P3 LDG.E.U16 R2, desc[UR4][R6.64+0x40] ;  /* 0x000040040602b981 */ /* 0x000f28000c1e1500 */
[----:B------:R-:W4:Y:S04]  /*0230*/  @!P3 LDG.E.U16 R3, desc[UR4][R4.64+0x40] ;  /* 0x000040040403b981 */ /* 0x000f28000c1e1500 */
[----:B------:R-:W4:Y:S04]  /*0240*/  @!P5 LDG.E.U16 R8, desc[UR4][R6.64+0x80] ;  /* 0x000080040608d981 */ /* 0x000f28000c1e1500 */
[----:B------:R-:W4:Y:S01]  /*0250*/  @!P5 LDG.E.U16 R9, desc[UR4][R4.64+0x80] ;  /* 0x000080040409d981 */ /* 0x000f22000c1e1500 */
[----:B------:R-:W-:-:S02]  /*0260*/  ISETP.GE.AND P1, PT, R10, UR8, PT ;  /* 0x000000080a007c0c */ /* 0x000fc4000bf26270 */
[----:B------:R-:W-:Y:S01]  /*0270*/  ISETP.GE.AND P2, PT, R11, UR8, PT ;  /* 0x000000080b007c0c */ /* 0x000fe2000bf46270 */
[----:B--2---:R-:W-:Y:S02]  /*0280*/  @!P4 IMAD.U32 R14, R13, 0x10000, RZ ;  /* 0x000100000d0ec824 */ /* 0x004fe400078e00ff */
[----:B---3--:R-:W-:Y:S01]  /*0290*/  @!P4 IMAD.U32 R15, R0, 0x10000, RZ ;  /* 0x00010000000fc824 */ /* 0x008fe200078e00ff */
[----:B------:R-:W-:Y:S01]  /*02a0*/  ISETP.LT.OR P4, PT, R28, 0x1, P1 ;  /* 0x000000011c00780c */ /* 0x000fe20000f81670 */
[----:B------:R-:W-:Y:S02]  /*02b0*/  VIADD R0, R12, 0xa0 ;  /* 0x000000a00c007836 */ /* 0x000fe40000000000 */
[----:B----4-:R-:W-:Y:S02]  /*02c0*/  @!P3 IMAD.U32 R16, R2, 0x10000, RZ ;  /* 0x000100000210b824 */ /* 0x010fe400078e00ff */
[----:B------:R-:W-:Y:S01]  /*02d0*/  @!P3 IMAD.U32 R17, R3, 0x10000, RZ ;  /* 0x000100000311b824 */ /* 0x000fe200078e00ff */
[----:B-1----:R-:W-:Y:S01]  /*02e0*/  IADD3 R2, P3, PT, R21, UR6, RZ ;  /* 0x0000000615027c10 */ /* 0x002fe2000ff7e0ff */
[----:B------:R-:W-:-:S03]  /*02f0*/  @!P5 IMAD.U32 R18, R8, 0x10000, RZ ;  /* 0x000100000812d824 */ /* 0x000fc600078e00ff */
[----:B------:R-:W-:-:S03]  /*0300*/  LEA.HI.X.SX32 R3, R21, UR7, 0x1, P3 ;  /* 0x0000000715037c11 */ /* 0x000fc600098f0eff */
[----:B------:R-:W2:Y:S01]  /*0310*/  @!P4 LDG.E.U16 R8, desc[UR4][R4.64+0xc0] ;  /* 0x0000c0040408c981 */ /* 0x000ea2000c1e1500 */
[----:B------:R-:W-:Y:S01]  /*0320*/  ISETP.GE.AND P3, PT, R0, UR8, PT ;  /* 0x0000000800007c0c */ /* 0x000fe2000bf66270 */
[----:B------:R-:W-:Y:S01]  /*0330*/  @!P5 IMAD.U32 R19, R9, 0x10000, RZ ;  /* 0x000100000913d824 */ /* 0x000fe200078e00ff */
[C---:B------:R-:W-:Y:S01]  /*0340*/  ISETP.LT.OR P5, PT, R28.reuse, 0x1, P2 ;  /* 0x000000011c00780c */ /* 0x040fe200017a1670 */
[----:B------:R-:W3:Y:S01]  /*0350*/  @!P4 LDG.E.U16 R11, desc[UR4][R6.64+0xc0] ;  /* 0x0000c004060bc981 */ /* 0x000ee2000c1e1500 */
[----:B------:R-:W-:-:S03]  /*0360*/  ISETP.LT.OR P3, PT, R28, 0x1, P3 ;  /* 0x000000011c00780c */ /* 0x000fc60001f61670 */
[----:B------:R-:W4:Y:S01]  /*0370*/  LDG.E.U8 R22, desc[UR4][R2.64+0x20] ;  /* 0x0000200402167981 */ /* 0x000f22000c1e1100 */
[----:B------:R-:W-:-:S03]  /*0380*/  IMAD.MOV.U32 R10, RZ, RZ, RZ ;  /* 0x000000ffff0a7224 */ /* 0x000fc600078e00ff */
[----:B------:R-:W4:Y:S04]  /*0390*/  LDG.E.U8 R24, desc[UR4][R2.64] ;  /* 0x0000000402187981 */ /* 0x000f28000c1e1100 */
[----:B------:R-:W4:Y:S04]  /*03a0*/  @!P5 LDG.E.U16 R9, desc[UR4][R6.64+0x100] ;  /* 0x000100040609d981 */ /* 0x000f28000c1e1500 */
[----:B------:R-:W4:Y:S04]  /*03b0*/  @!P5 LDG.E.U16 R20, desc[UR4][R4.64+0x100] ;  /* 0x000100040414d981 */ /* 0x000f28000c1e1500 */
[----:B------:R-:W4:Y:S04]  /*03c0*/  @!P3 LDG.E.U16 R0, desc[UR4][R6.64+0x140] ;  /* 0x000140040600b981 */ /* 0x000f28000c1e1500 */
[----:B------:R-:W4:Y:S04]  /*03d0*/  @!P3 LDG.E.U16 R26, desc[UR4][R4.64+0x140] ;  /* 0x00014004041ab981 */ /* 0x000f28000c1e1500 */
[----:B------:R-:W4:Y:S01]  /*03e0*/  LDG.E.U8 R25, desc[UR4][R2.64+0x40] ;  /* 0x0000400402197981 */ /* 0x000f22000c1e1100 */
[----:B------:R-:W-:-:S03]  /*03f0*/  IMAD.MOV.U32 R13, RZ, RZ, RZ ;  /* 0x000000ffff0d7224 */ /* 0x000fc600078e00ff */
[----:B------:R-:W4:Y:S01]  /*0400*/  LDG.E.U8 R29, desc[UR4][R2.64+0xa0] ;  /* 0x0000a004021d7981 */ /* 0x000f22000c1e1100 */
[----:B--2---:R-:W-:Y:S02]  /*0410*/  @!P4 IMAD.U32 R10, R8, 0x10000, RZ ;  /* 0x00010000080ac824 */ /* 0x004fe400078e00ff */
[----:B------:R-:W-:Y:S02]  /*0420*/  HFMA2 R8, -RZ, RZ, 0, 0 ;  /* 0x00000000ff087431 */ /* 0x000fe400000001ff */
[----:B---3--:R-:W-:Y:S02]  /*0430*/  @!P4 IMAD.U32 R13, R11, 0x10000, RZ ;  /* 0x000100000b0dc824 */ /* 0x008fe400078e00ff */
[----:B------:R-:W-:Y:S02]  /*0440*/  IMAD.MOV.U32 R11, RZ, RZ, RZ ;  /* 0x000000ffff0b7224 */ /* 0x000fe400078e00ff */
[----:B----4-:R-:W-:Y:S02]  /*0450*/  @!P5 IMAD.U32 R11, R9, 0x10000, RZ ;  /* 0x00010000090bd824 */ /* 0x010fe400078e00ff */
[----:B------:R-:W-:-:S02]  /*0460*/  IMAD.MOV.U32 R9, RZ, RZ, RZ ;  /* 0x000000ffff097224 */ /* 0x000fc400078e00ff */
[----:B------:R-:W-:Y:S02]  /*0470*/  @!P5 IMAD.U32 R8, R20, 0x10000, RZ ;  /* 0x000100001408d824 */ /* 0x000fe400078e00ff */
[----:B------:R-:W2:Y:S01]  /*0480*/  LDG.E.U8 R20, desc[UR4][R2.64+0x60] ;  /* 0x0000600402147981 */ /* 0x000ea2000c1e1100 */
[----:B------:R-:W-:Y:S02]  /*0490*/  @!P3 IMAD.U32 R9, R0, 0x10000, RZ ;  /* 0x000100000009b824 */ /* 0x000fe400078e00ff */
[----:B------:R-:W-:Y:S02]  /*04a0*/  IMAD.MOV.U32 R0, RZ, RZ, RZ ;  /* 0x000000ffff007224 */ /* 0x000fe400078e00ff */
[----:B------:R-:W-:Y:S02]  /*04b0*/  @!P3 IMAD.U32 R0, R26, 0x10000, RZ ;  /* 0x000100001a00b824 */ /* 0x000fe400078e00ff */
[----:B------:R-:W3:Y:S01]  /*04c0*/  LDG.E.U8 R26, desc[UR4][R2.64+0x80] ;  /* 0x00008004021a7981 */ /* 0x000ee2000c1e1100 */
[----:B------:R-:W-:Y:S01]  /*04d0*/  ISETP.NE.AND P4, PT, R22, RZ, PT ;  /* 0x000000ff1600720c */ /* 0x000fe20003f85270 */
[----:B------:R-:W-:Y:S01]  /*04e0*/  FADD.FTZ R22, RZ, R14 ;  /* 0x0000000eff167221 */ /* 0x000fe20000010000 */
[----:B------:R-:W-:-:S02]  /*04f0*/  ISETP.NE.AND P3, PT, R24, RZ, PT ;  /* 0x000000ff1800720c */ /* 0x000fc40003f65270 */
[----:B------:R-:W-:Y:S01]  /*0500*/  ISETP.NE.AND P5, PT, R25, RZ, PT ;  /* 0x000000ff1900720c */ /* 0x000fe20003fa5270 */
[----:B------:R-:W4:Y:S01]  /*0510*/  LDG.E.U8 R24, desc[UR4][R2.64+0xc0] ;  /* 0x0000c00402187981 */ /* 0x000f22000c1e1100 */
[----:B------:R-:W-:-:S07]  /*0520*/  FSEL R22, R22, RZ, !P3 ;  /* 0x000000ff16167208 */ /* 0x000fce0005800000 */
[----:B------:R-:W-:-:S04]  /*0530*/  @!P4 FADD.FTZ R22, R22, R16 ;  /* 0x000000101616c221 */ /* 0x000fc80000010000 */
[----:B------:R-:W-:Y:S01]  /*0540*/  @!P5 FADD.FTZ R22, R22, R18 ;  /* 0x000000121616d221 */ /* 0x000fe20000010000 */
[----:B--2---:R-:W-:Y:S02]  /*0550*/  ISETP.NE.AND P4, PT, R20, RZ, PT ;  /* 0x000000ff1400720c */ /* 0x004fe40003f85270 */
[----:B---3--:R-:W-:Y:S01]  /*0560*/  ISETP.NE.AND P5, PT, R26, RZ, PT ;  /* 0x000000ff1a00720c */ /* 0x008fe20003fa5270 */
[----:B------:R-:W-:-:S10]  /*0570*/  VIADD R20, R12, 0xc0 ;  /* 0x000000c00c147836 */ /* 0x000fd40000000000 */
[----:B------:R-:W-:-:S04]  /*0580*/  @!P4 FADD.FTZ R22, R22, R13 ;  /* 0x0000000d1616c221 */ /* 0x000fc80000010000 */
[----:B------:R-:W-:Y:S01]  /*0590*/  @!P5 FADD.FTZ R22, R22, R11 ;  /* 0x0000000b1616d221 */ /* 0x000fe20000010000 */
[----:B------:R-:W-:Y:S02]  /*05a0*/  ISETP.GE.AND P5, PT, R28, 0x1, PT ;  /* 0x000000011c00780c */ /* 0x000fe40003fa6270 */
[----:B------:R-:W-:Y:S01]  /*05b0*/  ISETP.NE.AND P4, PT, R29, RZ, PT ;  /* 0x000000ff1d00720c */ /* 0x000fe20003f85270 */
[----:B------:R-:W2:Y:S01]  /*05c0*/  LDG.E.U8 R28, desc[UR4][R2.64+0xe0] ;  /* 0x0000e004021c7981 */ /* 0x000ea2000c1e1100 */
[----:B------:R-:W-:-:S13]  /*05d0*/  ISETP.GE.OR P6, PT, R20, UR8, !P5 ;  /* 0x0000000814007c0c */ /* 0x000fda000efc6670 */
[----:B------:R-:W3:Y:S01]  /*05e0*/  @!P6 LDG.E.U16 R25, desc[UR4][R6.64+0x180] ;  /* 0x000180040619e981 */ /* 0x000ee2000c1e1500 */
[----:B------:R-:W-:Y:S01]  /*05f0*/  @!P4 FADD.FTZ R22, R22, R9 ;  /* 0x000000091616c221 */ /* 0x000fe20000010000 */
[----:B----4-:R-:W-:Y:S01]  /*0600*/  ISETP.NE.AND P4, PT, R24, RZ, PT ;  /* 0x000000ff1800720c */ /* 0x010fe20003f85270 */
[----:B------:R-:W-:Y:S02]  /*0610*/  IMAD.MOV.U32 R20, RZ, RZ, RZ ;  /* 0x000000ffff147224 */ /* 0x000fe400078e00ff */
[----:B------:R-:W-:Y:S01]  /*0620*/  VIADD R24, R12, 0xe0 ;  /* 0x000000e00c187836 */ /* 0x000fe20000000000 */
[----:B---3--:R-:W-:-:S09]  /*0630*/  @!P6 SHF.L.U32 R20, R25, 0x10, RZ ;  /* 0x000000101914e819 */ /* 0x008fd200000006ff */
[----:B------:R-:W-:Y:S01]  /*0640*/  @!P4 FADD.FTZ R22, R22, R20 ;  /* 0x000000141616c221 */ /* 0x000fe20000010000 */
[----:B------:R-:W-:-:S13]  /*0650*/  ISETP.GE.OR P4, PT, R24, UR8, !P5 ;  /* 0x0000000818007c0c */ /* 0x000fda000ef86670 */
[----:B------:R-:W3:Y:S01]  /*0660*/  @!P4 LDG.E.U16 R26, desc[UR4][R6.64+0x1c0] ;  /* 0x0001c004061ac981 */ /* 0x000ee2000c1e1500 */
[----:B------:R-:W-:Y:S01]  /*0670*/  IMAD.MOV.U32 R25, RZ, RZ, RZ ;  /* 0x000000ffff197224 */ /* 0x000fe200078e00ff */
[----:B--2---:R-:W-:Y:S01]  /*0680*/  ISETP.NE.AND P0, PT, R28, RZ, PT ;  /* 0x000000ff1c00720c */ /* 0x004fe20003f05270 */
[----:B---3--:R-:W-:Y:S02]  /*0690*/  @!P4 IMAD.U32 R25, R26, 0x10000, RZ ;  /* 0x000100001a19c824 */ /* 0x008fe400078e00ff */
[----:B------:R-:W2:Y:S04]  /*06a0*/  @!P6 LDG.E.U16 R26, desc[UR4][R4.64+0x180] ;  /* 0x00018004041ae981 */ /* 0x000ea8000c1e1500 */
[----:B------:R0:W5:Y:S06]  /*06b0*/  @!P4 LDG.E.U16 R4, desc[UR4][R4.64+0x1c0] ;  /* 0x0001c0040404c981 */ /* 0x00016c000c1e1500 */
[----:B------:R-:W-:-:S05]  /*06c0*/  @!P0 FADD.FTZ R22, R22, R25 ;  /* 0x0000001916168221 */ /* 0x000fca0000010000 */
[----:B------:R-:W1:Y:S02]  /*06d0*/  SHFL.BFLY PT, R29, R22, 0x10, 0x1f ;  /* 0x0e001f00161d7f89 */ /* 0x000e6400000e0000 */
[----:B-1----:R-:W-:-:S05]  /*06e0*/  FADD.FTZ R29, R22, R29 ;  /* 0x0000001d161d7221 */ /* 0x002fca0000010000 */
[----:B------:R-:W1:Y:S01]  /*06f0*/  SHFL.BFLY PT, R6, R29, 0x8, 0x1f ;  /* 0x0d001f001d067f89 */ /* 0x000e6200000e0000 */
[----:B------:R-:W-:Y:S01]  /*0700*/  ISETP.NE.AND P0, PT, R27, RZ, PT ;  /* 0x000000ff1b00720c */ /* 0x000fe20003f05270 */
[----:B------:R-:W-:Y:S02]  /*0710*/  IMAD.MOV.U32 R27, RZ, RZ, RZ ;  /* 0x000000ffff1b7224 */ /* 0x000fe400078e00ff */
[----:B--2---:R-:W-:Y:S02]  /*0720*/  @!P6 IMAD.U32 R27, R26, 0x10000, RZ ;  /* 0x000100001a1be824 */ /* 0x004fe400078e00ff */
[----:B-1----:R-:W-:-:S05]  /*0730*/  FADD.FTZ R26, R29, R6 ;  /* 0x000000061d1a7221 */ /* 0x002fca0000010000 */
[----:B------:R-:W1:Y:S02]  /*0740*/  SHFL.BFLY PT, R7, R26, 0x4, 0x1f ;  /* 0x0c801f001a077f89 */ /* 0x000e6400000e0000 */
[----:B-1----:R-:W-:-:S05]  /*0750*/  FADD.FTZ R28, R26, R7 ;  /* 0x000000071a1c7221 */ /* 0x002fca0000010000 */
[----:B------:R-:W1:Y:S02]  /*0760*/  SHFL.BFLY PT, R7, R28, 0x2, 0x1f ;  /* 0x0c401f001c077f89 */ /* 0x000e6400000e0000 */
[----:B-1----:R-:W-:Y:S02]  /*0770*/  FADD.FTZ R28, R28, R7 ;  /* 0x000000071c1c7221 */ /* 0x002fe40000010000 */
[----:B------:R-:W1:Y:S03]  /*0780*/  LDC.64 R6, c[0x0][0x380] ;  /* 0x0000e000ff067b82 */ /* 0x000e660000000a00 */
[----:B------:R-:W2:Y:S02]  /*0790*/  SHFL.BFLY PT, R29, R28, 0x1, 0x1f ;  /* 0x0c201f001c1d7f89 */ /* 0x000ea400000e0000 */
[----:B--2---:R-:W-:Y:S01]  /*07a0*/  FADD.FTZ R22, R28, R29 ;  /* 0x0000001d1c167221 */ /* 0x004fe20000010000 */
[----:B0-----:R-:W-:Y:S06]  /*07b0*/  @!P5 EXIT ;  /* 0x000000000000d94d */ /* 0x001fec0003800000 */
[----:B------:R-:W-:Y:S01]  /*07c0*/  LOP3.LUT R5, R12, 0x20, RZ, 0xfc, !PT ;  /* 0x000000200c057812 */ /* 0x000fe200078efcff */
[----:B------:R-:W-:Y:S01]  /*07d0*/  BSSY.RECONVERGENT B0, `(.L_x_94) ;  /* 0x000000a000007945 */ /* 0x000fe20003800200 */
[----:B-1----:R-:W-:Y:S01]  /*07e0*/  IMAD.WIDE R6, R21, 0x2, R6 ;  /* 0x0000000215067825 */ /* 0x002fe200078e0206 */
[----:B------:R-:W-:Y:S02]  /*07f0*/  ISETP.GE.AND P5, PT, R24, UR8, PT ;  /* 0x0000000818007c0c */ /* 0x000fe4000bfa6270 */
[----:B------:R-:W-:Y:S02]  /*0800*/  LOP3.LUT R21, R12, 0xa0, RZ, 0xfc, !PT ;  /* 0x000000a00c157812 */ /* 0x000fe400078efcff */
[----:B------:R-:W-:Y:S01]  /*0810*/  ISETP.GE.AND P6, PT, R5, UR8, PT ;  /* 0x0000000805007c0c */ /* 0x000fe2000bfc6270 */
[----:B------:R-:W-:-:S12]  /*0820*/  @P0 BRA `(.L_x_95) ;  /* 0x0000000000100947 */ /* 0x000fd80003800000 */
[----:B------:R-:W-:Y:S01]  /*0830*/  @!P3 FFMA.FTZ R15, -R22, R15, R14 ;  /* 0x0000000f160fb223 */ /* 0x000fe2000001010e */
[----:B------:R0:W-:Y:S04]  /*0840*/  @P3 STG.E.U16 desc[UR4][R6.64], RZ ;  /* 0x000000ff06003986 */ /* 0x0001e8000c101504 */
[----:B------:R-:W-:-:S05]  /*0850*/  @!P3 F2FP.BF16.F32.PACK_AB R15, RZ, R15 ;  /* 0x0000000fff0fb23e */ /* 0x000fca00000010ff */
[----:B------:R0:W-:Y:S02]  /*0860*/  @!P3 STG.E.U16 desc[UR4][R6.64], R15 ;  /* 0x0000000f0600b986 */ /* 0x0001e4000c101504 */
.L_x_95:
[----:B------:R-:W-:Y:S05]  /*0870*/  BSYNC.RECONVERGENT B0 ;  /* 0x0000000000007941 */ /* 0x000fea0003800200 */
.L_x_94:
        /* <DEDUP_REMOVED lines=10> */
.L_x_97:
[----:B------:R-:W-:Y:S05]  /*0920*/  BSYNC.RECONVERGENT B0 ;  /* 0x0000000000007941 */ /* 0x000fea0003800200 */
.L_x_96:
[----:B------:R-:W-:Y:S01]  /*0930*/  ISETP.GE.AND P6, PT, R23, UR8, PT ;  /* 0x0000000817007c0c */ /* 0x000fe2000bfc6270 */
[----:B------:R-:W-:Y:S01]  /*0940*/  BSSY.RECONVERGENT B0, `(.L_x_98) ;  /* 0x0000009000007945 */ /* 0x000fe20003800200 */
[----:B------:R-:W-:-:S11]  /*0950*/  ISETP.GE.AND P3, PT, R12, UR8, PT ;  /* 0x000000080c007c0c */ /* 0x000fd6000bf66270 */
[----:B------:R-:W-:Y:S05]  /*0960*/  @P6 BRA `(.L_x_99) ;  /* 0x0000000000186947 */ /* 0x000fea0003800000 */
[----:B------:R-:W2:Y:S02]  /*0970*/  LDG.E.U8 R5, desc[UR4][R2.64+0x40] ;  /* 0x0000400402057981 */ /* 0x000ea4000c1e1100 */
[----:B--2---:R-:W-:-:S13]  /*0980*/  ISETP.NE.AND P6, PT, R5, RZ, PT ;  /* 0x000000ff0500720c */ /* 0x004fda0003fc5270 */
[----:B------:R-:W-:Y:S01]  /*0990*/  @!P6 FFMA.FTZ R19, -R22, R19, R18 ;  /* 0x000000131613e223 */ /* 0x000fe20000010112 */
[----:B------:R2:W-:Y:S04]  /*09a0*/  @P6 STG.E.U16 desc[UR4][R6.64+0x80], RZ ;  /* 0x000080ff06006986 */ /* 0x0005e8000c101504 */
[----:B------:R-:W-:-:S05]  /*09b0*/  @!P6 F2FP.BF16.F32.PACK_AB R19, RZ, R19 ;  /* 0x00000013ff13e23e */ /* 0x000fca00000010ff */
[----:B------:R2:W-:Y:S02]  /*09c0*/  @!P6 STG.E.U16 desc[UR4][R6.64+0x80], R19 ;  /* 0x000080130600e986 */ /* 0x0005e4000c101504 */
.L_x_99:
[----:B------:R-:W-:Y:S05]  /*09d0*/  BSYNC.RECONVERGENT B0 ;  /* 0x0000000000007941 */ /* 0x000fea0003800200 */
.L_x_98:
[----:B------:R-:W-:Y:S04]  /*09e0*/  BSSY.RECONVERGENT B0, `(.L_x_100) ;  /* 0x0000008000007945 */ /* 0x000fe80003800200 */
[----:B------:R-:W-:Y:S05]  /*09f0*/  @P1 BRA `(.L_x_101) ;  /* 0x0000000000181947 */ /* 0x000fea0003800000 */
[----:B------:R-:W3:Y:S02]  /*0a00*/  LDG.E.U8 R5, desc[UR4][R2.64+0x60] ;  /* 0x0000600402057981 */ /* 0x000ee4000c1e1100 */
[----:B---3--:R-:W-:-:S13]  /*0a10*/  ISETP.NE.AND P1, PT, R5, RZ, PT ;  /* 0x000000ff0500720c */ /* 0x008fda0003f25270 */
[----:B------:R-:W-:Y:S01]  /*0a20*/  @!P1 FFMA.FTZ R10, -R22, R10, R13 ;  /* 0x0000000a160a9223 */ /* 0x000fe2000001010d */
[----:B------:R3:W-:Y:S04]  /*0a30*/  @P1 STG.E.U16 desc[UR4][R6.64+0xc0], RZ ;  /* 0x0000c0ff06001986 */ /* 0x0007e8000c101504 */
[----:B------:R-:W-:-:S05]  /*0a40*/  @!P1 F2FP.BF16.F32.PACK_AB R10, RZ, R10 ;  /* 0x0000000aff0a923e */ /* 0x000fca00000010ff */
[----:B------:R3:W-:Y:S02]  /*0a50*/  @!P1 STG.E.U16 desc[UR4][R6.64+0xc0], R10 ;  /* 0x0000c00a06009986 */ /* 0x0007e4000c101504 */
.L_x_101:
[----:B------:R-:W-:Y:S05]  /*0a60*/  BSYNC.RECONVERGENT B0 ;  /* 0x0000000000007941 */ /* 0x000fea0003800200 */
.L_x_100:
        /* <DEDUP_REMOVED lines=8> */
.L_x_103:
[----:B------:R-:W-:Y:S05]  /*0af0*/  BSYNC.RECONVERGENT B0 ;  /* 0x0000000000007941 */ /* 0x000fea0003800200 */
.L_x_102:
[----:B------:R-:W-:Y:S04]  /*0b00*/  BSSY.RECONVERGENT B0, `(.L_x_104) ;  /* 0x0000008000007945 */ /* 0x000fe80003800200 */
[----:B------:R-:W-:Y:S05]  /*0b10*/  @P0 BRA `(.L_x_105) ;  /* 0x0000000000180947 */ /* 0x000fea0003800000 */
[----:B------:R-:W2:Y:S02]  /*0b20*/  LDG.E.U8 R5, desc[UR4][R2.64+0xa0] ;  /* 0x0000a00402057981 */ /* 0x000ea4000c1e1100 */
[----:B--2---:R-:W-:-:S13]  /*0b30*/  ISETP.NE.AND P0, PT, R5, RZ, PT ;  /* 0x000000ff0500720c */ /* 0x004fda0003f05270 */
[----:B------:R-:W-:Y:S01]  /*0b40*/  @!P0 FFMA.FTZ R0, -R22, R0, R9 ;  /* 0x0000000016008223 */ /* 0x000fe20000010109 */
[----:B------:R2:W-:Y:S04]  /*0b50*/  @P0 STG.E.U16 desc[UR4][R6.64+0x140], RZ ;  /* 0x000140ff06000986 */ /* 0x0005e8000c101504 */
[----:B------:R-:W-:-:S05]  /*0b60*/  @!P0 F2FP.BF16.F32.PACK_AB R0, RZ, R0 ;  /* 0x00000000ff00823e */ /* 0x000fca00000010ff */
[----:B------:R2:W-:Y:S02]  /*0b70*/  @!P0 STG.E.U16 desc[UR4][R6.64+0x140], R0 ;  /* 0x0001400006008986 */ /* 0x0005e4000c101504 */
.L_x_105:
[----:B------:R-:W-:Y:S05]  /*0b80*/  BSYNC.RECONVERGENT B0 ;  /* 0x0000000000007941 */ /* 0x000fea0003800200 */
.L_x_104:
[----:B------:R-:W-:Y:S04]  /*0b90*/  BSSY.RECONVERGENT B0, `(.L_x_106) ;  /* 0x0000008000007945 */ /* 0x000fe80003800200 */
[----:B------:R-:W-:Y:S05]  /*0ba0*/  @P3 BRA `(.L_x_107) ;  /* 0x0000000000183947 */ /* 0x000fea0003800000 */
[----:B--2---:R-:W2:Y:S02]  /*0bb0*/  LDG.E.U8 R0, desc[UR4][R2.64+0xc0] ;  /* 0x0000c00402007981 */ /* 0x004ea4000c1e1100 */
[----:B--2---:R-:W-:-:S13]  /*0bc0*/  ISETP.NE.AND P0, PT, R0, RZ, PT ;  /* 0x000000ff0000720c */ /* 0x004fda0003f05270 */
[----:B------:R-:W-:Y:S01]  /*0bd0*/  @!P0 FFMA.FTZ R27, -R22, R27, R20 ;  /* 0x0000001b161b8223 */ /* 0x000fe20000010114 */
[----:B------:R2:W-:Y:S04]  /*0be0*/  @P0 STG.E.U16 desc[UR4][R6.64+0x180], RZ ;  /* 0x000180ff06000986 */ /* 0x0005e8000c101504 */
[----:B------:R-:W-:-:S05]  /*0bf0*/  @!P0 F2FP.BF16.F32.PACK_AB R27, RZ, R27 ;  /* 0x0000001bff1b823e */ /* 0x000fca00000010ff */
[----:B------:R2:W-:Y:S02]  /*0c00*/  @!P0 STG.E.U16 desc[UR4][R6.64+0x180], R27 ;  /* 0x0001801b06008986 */ /* 0x0005e4000c101504 */
.L_x_107:
[----:B------:R-:W-:Y:S05]  /*0c10*/  BSYNC.RECONVERGENT B0 ;  /* 0x0000000000007941 */ /* 0x000fea0003800200 */
.L_x_106:
[----:B------:R-:W-:Y:S05]  /*0c20*/  @P5 EXIT ;  /* 0x000000000000594d */ /* 0x000fea0003800000 */
[----:B------:R-:W3:Y:S01]  /*0c30*/  LDG.E.U8 R2, desc[UR4][R2.64+0xe0] ;  /* 0x0000e00402027981 */ /* 0x000ee2000c1e1100 */
[----:B--2---:R-:W-:Y:S02]  /*0c40*/  IMAD.MOV.U32 R0, RZ, RZ, RZ ;  /* 0x000000ffff007224 */ /* 0x004fe400078e00ff */
[----:B-----5:R-:W-:Y:S01]  /*0c50*/  @!P4 IMAD.U32 R0, R4, 0x10000, RZ ;  /* 0x000100000400c824 */ /* 0x020fe200078e00ff */
[----:B---3--:R-:W-:-:S13]  /*0c60*/  ISETP.NE.AND P0, PT, R2, RZ, PT ;  /* 0x000000ff0200720c */ /* 0x008fda0003f05270 */
[----:B------:R2:W-:Y:S01]  /*0c70*/  @P0 STG.E.U16 desc[UR4][R6.64+0x1c0], RZ ;  /* 0x0001c0ff06000986 */ /* 0x0005e2000c101504 */
[----:B------:R-:W-:Y:S05]  /*0c80*/  @P0 EXIT ;  /* 0x000000000000094d */ /* 0x000fea0003800000 */
[----:B------:R-:W-:-:S05]  /*0c90*/  FFMA.FTZ R0, -R22, R0, R25 ;  /* 0x0000000016007223 */ /* 0x000fca0000010119 */
[----:B------:R-:W-:-:S05]  /*0ca0*/  F2FP.BF16.F32.PACK_AB R0, RZ, R0 ;  /* 0x00000000ff00723e */ /* 0x000fca00000010ff */
[----:B------:R-:W-:Y:S01]  /*0cb0*/  STG.E.U16 desc[UR4][R6.64+0x1c0], R0 ;  /* 0x0001c00006007986 */ /* 0x000fe2000c101504 */
[----:B------:R-:W-:Y:S05]  /*0cc0*/  EXIT ;  /* 0x000000000000794d */ /* 0x000fea0003800000 */
.L_x_108:
        /* <DEDUP_REMOVED lines=11> */
.L_x_11131:


//--------------------- .text._ZN43_GLOBAL__N__9ae7fba5_10_SoftMax_cu_9f978f6321softmax_warp_backwardIN3c108BFloat16ES2_fLi7ELb0ELb1EEEvPT0_PKT_S7_iiiPKb --------------------------
	.section	.text._ZN43_GLOBAL__N__9ae7fba5_10_SoftMax_cu_9f978f6321softmax_warp_backwardIN3c108BFloat16ES2_fLi7ELb0ELb1EEEvPT0_PKT_S7_iiiPKb,"ax",@progbits
	.align	128
.text._ZN43_GLOBAL__N__9ae7fba5_10_SoftMax_cu_9f978f6321softmax_warp_backwardIN3c108BFloat16ES2_fLi7ELb0ELb1EEEvPT0_PKT_S7_iiiPKb:
        .type           _ZN43_GLOBAL__N__9ae7fba5_10_SoftMax_cu_9f978f6321softmax_warp_backwardIN3c108BFloat16ES2_fLi7ELb0ELb1EEEvPT0_PKT_S7_iiiPKb,@function
        .size           _ZN43_GLOBAL__N__9ae7fba5_10_SoftMax_cu_9f978f6321softmax_warp_backwardIN3c108BFloat16ES2_fLi7ELb0ELb1EEEvPT0_PKT_S7_iiiPKb,(.L_x_11132 - _ZN43_GLOBAL__N__9ae7fba5_10_SoftMax_cu_9f978f6321softmax_warp_backwardIN3c108BFloat16ES2_fLi7ELb0ELb1EEEvPT0_PKT_S7_iiiPKb)
        .other          _ZN43_GLOBAL__N__9ae7fba5_10_SoftMax_cu_9f978f6321softmax_warp_backwardIN3c108BFloat16ES2_fLi7ELb0ELb1EEEvPT0_PKT_S7_iiiPKb,@"STO_CUDA_ENTRY STV_DEFAULT"
_ZN43_GLOBAL__N__9ae7fba5_10_SoftMax_cu_9f978f6321softmax_warp_backwardIN3c108BFloat16ES2_fLi7ELb0ELb1EEEvPT0_PKT_S7_iiiPKb:
[----:B------:R-:W-:Y:S01]  /*0000*/  LDC R1, c[0x0][0x37c] ;  /* 0x0000df00ff017b82 */ /* 0x000fe20000000800 */
[----:B------:R-:W0:Y:S01]  /*0010*/  S2R R22, SR_TID.X ;  /* 0x0000000000167919 */ /* 0x000e220000002100 */
[----:B------:R-:W1:Y:S06]  /*0020*/  LDCU UR4, c[0x0][0x364] ;  /* 0x00006c80ff0477ac */ /* 0x000e6c0008000800 */
[----:B------:R-:W2:Y:S01]  /*0030*/  LDC R20, c[0x0][0x3a0] ;  /* 0x0000e800ff147b82 */ /* 0x000ea20000000800 */
[----:B------:R-:W1:Y:S01]  /*0040*/  S2R R0, SR_CTAID.X ;  /* 0x0000000000007919 */ /* 0x000e620000002500 */
[----:B------:R-:W3:Y:S01]  /*0050*/  LDCU.64 UR6, c[0x0][0x398] ;  /* 0x00007300ff0677ac */ /* 0x000ee20008000a00 */
[----:B------:R-:W1:Y:S05]  /*0060*/  S2R R3, SR_TID.Y ;  /* 0x0000000000037919 */ /* 0x000e6a0000002200 */
[----:B------:R-:W4:Y:S08]  /*0070*/  LDC.64 R6, c[0x0][0x388] ;  /* 0x0000e200ff067b82 */ /* 0x000f300000000a00 */
[----:B------:R-:W5:Y:S01]  /*0080*/  LDC.64 R8, c[0x0][0x390] ;  /* 0x0000e400ff087b82 */ /* 0x000f620000000a00 */
[----:B0-----:R-:W-:-:S04]  /*0090*/  LOP3.LUT R22, R22, 0x1f, RZ, 0xc0, !PT ;  /* 0x0000001f16167812 */ /* 0x001fc800078ec0ff */
[CC--:B--2---:R-:W-:Y:S01]  /*00a0*/  ISETP.GE.AND P2, PT, R22.reuse, R20.reuse, PT ;  /* 0x000000141600720c */ /* 0x0c4fe20003f46270 */
[C---:B------:R-:W-:Y:S02]  /*00b0*/  VIADD R5, R22.reuse, 0x20 ;  /* 0x0000002016057836 */ /* 0x040fe40000000000 */
[----:B------:R-:W-:Y:S02]  /*00c0*/  VIADD R11, R22, 0x40 ;  /* 0x00000040160b7836 */ /* 0x000fe40000000000 */
[----:B-1----:R-:W-:Y:S01]  /*00d0*/  IMAD R0, R0, UR4, R3 ;  /* 0x0000000400007c24 */ /* 0x002fe2000f8e0203 */
[----:B------:R-:W0:Y:S01]  /*00e0*/  LDCU.64 UR4, c[0x0][0x358] ;  /* 0x00006b00ff0477ac */ /* 0x000e220008000a00 */
[-C--:B------:R-:W-:Y:S02]  /*00f0*/  ISETP.GE.AND P5, PT, R5, R20.reuse, PT ;  /* 0x000000140500720c */ /* 0x080fe40003fa6270 */
[----:B------:R-:W-:Y:S01]  /*0100*/  IMAD.SHL.U32 R3, R0, 0x2, RZ ;  /* 0x0000000200037824 */ /* 0x000fe200078e00ff */
[----:B------:R-:W-:-:S03]  /*0110*/  ISETP.GE.AND P3, PT, R11, R20, PT ;  /* 0x000000140b00720c */ /* 0x000fc60003f66270 */
[C---:B---3--:R-:W-:Y:S01]  /*0120*/  IMAD R26, R3.reuse, UR7, R22 ;  /* 0x00000007031a7c24 */ /* 0x048fe2000f8e0216 */
[----:B------:R-:W-:Y:S01]  /*0130*/  IADD3 R24, PT, PT, -R3, UR6, RZ ;  /* 0x0000000603187c10 */ /* 0x000fe2000fffe1ff */
[----:B------:R-:W-:Y:S01]  /*0140*/  IMAD.MOV.U32 R14, RZ, RZ, RZ ;  /* 0x000000ffff0e7224 */ /* 0x000fe200078e00ff */
[----:B------:R-:W-:Y:S01]  /*0150*/  IADD3 R13, PT, PT, R22, 0x60, RZ ;  /* 0x00000060160d7810 */ /* 0x000fe20007ffe0ff */
[----:B----4-:R-:W-:Y:S01]  /*0160*/  IMAD.WIDE R6, R26, 0x2, R6 ;  /* 0x000000021a067825 */ /* 0x010fe200078e0206 */
[----:B------:R-:W-:-:S03]  /*0170*/  ISETP.LT.OR P5, PT, R24, 0x1, P5 ;  /* 0x000000011800780c */ /* 0x000fc60002fa1670 */
[----:B------:R-:W-:Y:S01]  /*0180*/  IMAD.MOV.U32 R12, RZ, RZ, RZ ;  /* 0x000000ffff0c7224 */ /* 0x000fe200078e00ff */
[----:B------:R-:W-:Y:S01]  /*0190*/  ISETP.LT.OR P1, PT, R24, 0x1, P2 ;  /* 0x000000011800780c */ /* 0x000fe20001721670 */
[----:B-----5:R-:W-:Y:S01]  /*01a0*/  IMAD.WIDE R8, R26, 0x2, R8 ;  /* 0x000000021a087825 */ /* 0x020fe200078e0208 */
[----:B------:R-:W-:-:S03]  /*01b0*/  ISETP.LT.OR P6, PT, R24, 0x1, P3 ;  /* 0x000000011800780c */ /* 0x000fc60001fc1670 */
[----:B------:R-:W-:Y:S02]  /*01c0*/  IMAD.MOV.U32 R18, RZ, RZ, RZ ;  /* 0x000000ffff127224 */ /* 0x000fe400078e00ff */
[----:B------:R-:W-:Y:S02]  /*01d0*/  IMAD.MOV.U32 R16, RZ, RZ, RZ ;  /* 0x000000ffff107224 */ /* 0x000fe400078e00ff */
[----:B------:R-:W-:Y:S01]  /*01e0*/  HFMA2 R29, -RZ, RZ, 0, 0 ;  /* 0x00000000ff1d7431 */ /* 0x000fe200000001ff */
[----:B0-----:R-:W2:Y:S01]  /*01f0*/  @!P5 LDG.E.U16 R2, desc[UR4][R6.64+0x40] ;  /* 0x000040040602d981 */ /* 0x001ea2000c1e1500 */
[----:B------:R-:W0:Y:S03]  /*0200*/  LDCU.64 UR6, c[0x0][0x3a8] ;  /* 0x00007500ff0677ac */ /* 0x000e260008000a00 */
[----:B------:R-:W3:Y:S04]  /*0210*/  @!P5 LDG.E.U16 R3, desc[UR4][R8.64+0x40] ;  /* 0x000040040803d981 */ /* 0x000ee8000c1e1500 */
[----:B------:R-:W4:Y:S04]  /*0220*/  @!P1 LDG.E.U16 R10, desc[UR4][R6.64] ;  /* 0x00000004060a9981 */ /* 0x000f28000c1e1500 */
[----:B------:R-:W5:Y:S04]  /*0230*/  @!P1 LDG.E.U16 R0, desc[UR4][R8.64] ;  /* 0x0000000408009981 */ /* 0x000f68000c1e1500 */
[----:B------:R-:W5:Y:S04]  /*0240*/  @!P6 LDG.E.U16 R4, desc[UR4][R6.64+0x80] ;  /* 0x000080040604e981 */ /* 0x000f68000c1e1500 */
[----:B------:R-:W5:Y:S01]  /*0250*/  @!P6 LDG.E.U16 R11, desc[UR4][R8.64+0x80] ;  /* 0x00008004080be981 */ /* 0x000f62000c1e1500 */
[----:B------:R-:W-:-:S04]  /*0260*/  ISETP.GE.AND P0, PT, R13, R20, PT ;  /* 0x000000140d00720c */ /* 0x000fc80003f06270 */
[----:B------:R-:W-:-:S13]  /*0270*/  ISETP.LT.OR P4, PT, R24, 0x1, P0 ;  /* 0x000000011800780c */ /* 0x000fda0000781670 */
[----:B------:R-:W5:Y:S01]  /*0280*/  @!P4 LDG.E.U16 R15, desc[UR4][R6.64+0xc0] ;  /* 0x0000c004060fc981 */ /* 0x000f62000c1e1500 */
[----:B------:R-:W-:Y:S02]  /*0290*/  ISETP.LT.OR P0, PT, R24, 0x2, P0 ;  /* 0x000000021800780c */ /* 0x000fe40000701670 */
[----:B--2---:R-:W-:Y:S01]  /*02a0*/  @!P5 SHF.L.U32 R14, R2, 0x10, RZ ;  /* 0x00000010020ed819 */ /* 0x004fe200000006ff */
[----:B---3--:R-:W-:Y:S02]  /*02b0*/  @!P5 IMAD.U32 R12, R3, 0x10000, RZ ;  /* 0x00010000030cd824 */ /* 0x008fe400078e00ff */
[----:B------:R-:W-:Y:S02]  /*02c0*/  IMAD.WIDE.U32 R2, R20, 0x2, R8 ;  /* 0x0000000214027825 */ /* 0x000fe400078e0008 */
[----:B------:R-:W2:Y:S02]  /*02d0*/  @!P4 LDG.E.U16 R8, desc[UR4][R8.64+0xc0] ;  /* 0x0000c0040808c981 */ /* 0x000ea4000c1e1500 */
[----:B----4-:R-:W-:Y:S01]  /*02e0*/  @!P1 IMAD.U32 R18, R10, 0x10000, RZ ;  /* 0x000100000a129824 */ /* 0x010fe200078e00ff */
[----:B-----5:R-:W-:Y:S01]  /*02f0*/  @!P1 SHF.L.U32 R16, R0, 0x10, RZ ;  /* 0x0000001000109819 */ /* 0x020fe200000006ff */
[----:B------:R-:W-:Y:S01]  /*0300*/  IMAD.MOV.U32 R25, RZ, RZ, RZ ;  /* 0x000000ffff197224 */ /* 0x000fe200078e00ff */
[----:B------:R-:W-:Y:S01]  /*0310*/  ISETP.GE.AND P1, PT, R24, 0x2, PT ;  /* 0x000000021800780c */ /* 0x000fe20003f26270 */
[----:B------:R-:W3:Y:S03]  /*0320*/  @!P0 LDG.E.U16 R28, desc[UR4][R2.64+0xc0] ;  /* 0x0000c004021c8981 */ /* 0x000ee6000c1e1500 */
[----:B------:R-:W-:-:S02]  /*0330*/  ISETP.GE.OR P5, PT, R22, R20, !P1 ;  /* 0x000000141600720c */ /* 0x000fc40004fa6670 */
[----:B------:R-:W-:Y:S01]  /*0340*/  ISETP.GE.OR P1, PT, R5, R20, !P1 ;  /* 0x000000140500720c */ /* 0x000fe20004f26670 */
[----:B------:R-:W-:Y:S02]  /*0350*/  IMAD.MOV.U32 R10, RZ, RZ, RZ ;  /* 0x000000ffff0a7224 */ /* 0x000fe400078e00ff */
[----:B------:R-:W-:Y:S02]  /*0360*/  @!P6 IMAD.U32 R10, R4, 0x10000, RZ ;  /* 0x00010000040ae824 */ /* 0x000fe400078e00ff */
[----:B------:R-:W-:Y:S01]  /*0370*/  @!P6 IMAD.U32 R29, R11, 0x10000, RZ ;  /* 0x000100000b1de824 */ /* 0x000fe200078e00ff */
[----:B------:R-:W-:Y:S01]  /*0380*/  ISETP.LT.OR P6, PT, R24, 0x2, P3 ;  /* 0x000000021800780c */ /* 0x000fe20001fc1670 */
[----:B------:R-:W-:-:S04]  /*0390*/  IMAD.WIDE.U32 R4, R20, 0x2, R6 ;  /* 0x0000000214047825 */ /* 0x000fc800078e0006 */
[----:B------:R-:W4:Y:S04]  /*03a0*/  @!P5 LDG.E.U16 R19, desc[UR4][R2.64] ;  /* 0x000000040213d981 */ /* 0x000f28000c1e1500 */
[----:B------:R-:W5:Y:S04]  /*03b0*/  @!P5 LDG.E.U16 R17, desc[UR4][R4.64] ;  /* 0x000000040411d981 */ /* 0x000f68000c1e1500 */
[----:B------:R-:W3:Y:S04]  /*03c0*/  @!P1 LDG.E.U16 R11, desc[UR4][R2.64+0x40] ;  /* 0x00004004020b9981 */ /* 0x000ee8000c1e1500 */
[----:B------:R-:W4:Y:S04]  /*03d0*/  @!P1 LDG.E.U16 R7, desc[UR4][R4.64+0x40] ;  /* 0x0000400404079981 */ /* 0x000f28000c1e1500 */
[----:B------:R0:W4:Y:S04]  /*03e0*/  @!P6 LDG.E.U16 R0, desc[UR4][R2.64+0x80] ;  /* 0x000080040200e981 */ /* 0x000128000c1e1500 */
[----:B------:R-:W4:Y:S04]  /*03f0*/  @!P6 LDG.E.U16 R13, desc[UR4][R4.64+0x80] ;  /* 0x00008004040de981 */ /* 0x000f28000c1e1500 */
[----:B------:R-:W4:Y:S01]  /*0400*/  @!P0 LDG.E.U16 R6, desc[UR4][R4.64+0xc0] ;  /* 0x0000c00404068981 */ /* 0x000f22000c1e1500 */
[----:B------:R-:W-:Y:S01]  /*0410*/  MOV R27, RZ ;  /* 0x000000ff001b7202 */ /* 0x000fe20000000f00 */
[----:B------:R-:W-:-:S02]  /*0420*/  @!P4 IMAD.U32 R27, R15, 0x10000, RZ ;  /* 0x000100000f1bc824 */ /* 0x000fc400078e00ff */
[----:B------:R-:W-:Y:S02]  /*0430*/  IMAD.MOV.U32 R23, RZ, RZ, RZ ;  /* 0x000000ffff177224 */ /* 0x000fe400078e00ff */
[----:B------:R-:W-:Y:S02]  /*0440*/  HFMA2 R21, -RZ, RZ, 0, 0 ;  /* 0x00000000ff157431 */ /* 0x000fe400000001ff */
[----:B------:R-:W-:Y:S02]  /*0450*/  IMAD.MOV.U32 R15, RZ, RZ, RZ ;  /* 0x000000ffff0f7224 */ /* 0x000fe400078e00ff */
[----:B--2---:R-:W-:Y:S01]  /*0460*/  @!P4 IMAD.U32 R25, R8, 0x10000, RZ ;  /* 0x000100000819c824 */ /* 0x004fe200078e00ff */
[----:B0-----:R-:W-:-:S04]  /*0470*/  IADD3 R2, P4, PT, R26, UR6, RZ ;  /* 0x000000061a027c10 */ /* 0x001fc8000ff9e0ff */
[----:B------:R-:W-:-:S05]  /*0480*/  LEA.HI.X.SX32 R3, R26, UR7, 0x1, P4 ;  /* 0x000000071a037c11 */ /* 0x000fca000a0f0eff */
[----:B------:R-:W2:Y:S01]  /*0490*/  LDG.E.U8 R4, desc[UR4][R2.64] ;  /* 0x0000000402047981 */ /* 0x000ea2000c1e1100 */
[----:B-----5:R-:W-:Y:S02]  /*04a0*/  @!P5 SHF.L.U32 R23, R17, 0x10, RZ ;  /* 0x000000101117d819 */ /* 0x020fe400000006ff */
[----:B------:R-:W-:Y:S02]  /*04b0*/  MOV R17, RZ ;  /* 0x000000ff00117202 */ /* 0x000fe40000000f00 */
[----:B---3--:R-:W-:Y:S01]  /*04c0*/  @!P1 SHF.L.U32 R17, R11, 0x10, RZ ;  /* 0x000000100b119819 */ /* 0x008fe200000006ff */
[----:B------:R-:W-:Y:S02]  /*04d0*/  HFMA2 R11, -RZ, RZ, 0, 0 ;  /* 0x00000000ff0b7431 */ /* 0x000fe400000001ff */
[----:B----4-:R-:W-:Y:S02]  /*04e0*/  @!P5 IMAD.U32 R21, R19, 0x10000, RZ ;  /* 0x000100001315d824 */ /* 0x010fe400078e00ff */
[----:B------:R-:W-:-:S02]  /*04f0*/  IMAD.MOV.U32 R19, RZ, RZ, RZ ;  /* 0x000000ffff137224 */ /* 0x000fc400078e00ff */
[----:B------:R-:W-:Y:S01]  /*0500*/  @!P1 IMAD.U32 R19, R7, 0x10000, RZ ;  /* 0x0001000007139824 */ /* 0x000fe200078e00ff */
[----:B------:R-:W-:Y:S01]  /*0510*/  @!P6 SHF.L.U32 R11, R0, 0x10, RZ ;  /* 0x00000010000be819 */ /* 0x000fe200000006ff */
[----:B------:R-:W3:Y:S01]  /*0520*/  LDG.E.U8 R7, desc[UR4][R2.64+0x60] ;  /* 0x0000600402077981 */ /* 0x000ee2000c1e1100 */
[----:B------:R-:W-:-:S03]  /*0530*/  @!P6 IMAD.U32 R15, R13, 0x10000, RZ ;  /* 0x000100000d0fe824 */ /* 0x000fc600078e00ff */
[----:B------:R-:W4:Y:S01]  /*0540*/  LDG.E.U8 R0, desc[UR4][R2.64+0x20] ;  /* 0x0000200402007981 */ /* 0x000f22000c1e1100 */
[----:B------:R-:W-:Y:S02]  /*0550*/  IMAD.MOV.U32 R13, RZ, RZ, RZ ;  /* 0x000000ffff0d7224 */ /* 0x000fe400078e00ff */
[----:B------:R-:W-:Y:S02]  /*0560*/  @!P0 IMAD.U32 R13, R6, 0x10000, RZ ;  /* 0x00010000060d8824 */ /* 0x000fe400078e00ff */
[----:B------:R-:W5:Y:S01]  /*0570*/  LDG.E.U8 R6, desc[UR4][R2.64+0x40] ;  /* 0x0000400402067981 */ /* 0x000f62000c1e1100 */
[----:B------:R-:W-:Y:S02]  /*0580*/  IMAD.MOV.U32 R9, RZ, RZ, RZ ;  /* 0x000000ffff097224 */ /* 0x000fe400078e00ff */
[----:B------:R-:W-:Y:S01]  /*0590*/  @!P0 IMAD.U32 R9, R28, 0x10000, RZ ;  /* 0x000100001c098824 */ /* 0x000fe200078e00ff */
[----:B--2---:R-:W-:Y:S02]  /*05a0*/  ISETP.NE.AND P0, PT, R4, RZ, PT ;  /* 0x000000ff0400720c */ /* 0x004fe40003f05270 */
[----:B------:R-:W-:-:S04]  /*05b0*/  IADD3 R4, P1, PT, R2, R20, RZ ;  /* 0x0000001402047210 */ /* 0x000fc80007f3e0ff */
[----:B------:R-:W-:-:S05]  /*05c0*/  LEA.HI.X.SX32 R5, R20, R3, 0x1, P1 ;  /* 0x0000000314057211 */ /* 0x000fca00008f0eff */
[----:B------:R-:W2:Y:S01]  /*05d0*/  LDG.E.U8 R8, desc[UR4][R4.64] ;  /* 0x0000000404087981 */ /* 0x000ea2000c1e1100 */
[----:B---3--:R-:W-:-:S03]  /*05e0*/  ISETP.NE.AND P5, PT, R7, RZ, PT ;  /* 0x000000ff0700720c */ /* 0x008fc60003fa5270 */
[----:B------:R-:W3:Y:S01]  /*05f0*/  LDG.E.U8 R7, desc[UR4][R4.64+0x60] ;  /* 0x0000600404077981 */ /* 0x000ee2000c1e1100 */
[----:B----4-:R-:W-:-:S03]  /*0600*/  ISETP.NE.AND P4, PT, R0, RZ, PT ;  /* 0x000000ff0000720c */ /* 0x010fc60003f85270 */
[----:B------:R-:W4:Y:S01]  /*0610*/  LDG.E.U8 R0, desc[UR4][R4.64+0x20] ;  /* 0x0000200404007981 */ /* 0x000f22000c1e1100 */
[----:B-----5:R-:W-:-:S03]  /*0620*/  ISETP.NE.AND P6, PT, R6, RZ, PT ;  /* 0x000000ff0600720c */ /* 0x020fc60003fc5270 */
[----:B------:R-:W5:Y:S01]  /*0630*/  LDG.E.U8 R6, desc[UR4][R4.64+0x40] ;  /* 0x0000400404067981 */ /* 0x000f62000c1e1100 */
[----:B--2---:R-:W-:Y:S01]  /*0640*/  ISETP.NE.AND P1, PT, R8, RZ, PT ;  /* 0x000000ff0800720c */ /* 0x004fe20003f25270 */
[----:B------:R-:W-:-:S05]  /*0650*/  FADD.FTZ R8, RZ, R18 ;  /* 0x00000012ff087221 */ /* 0x000fca0000010000 */
[----:B------:R-:W-:-:S05]  /*0660*/  FSEL R8, R8, RZ, !P0 ;  /* 0x000000ff08087208 */ /* 0x000fca0004000000 */
[----:B------:R-:W-:-:S04]  /*0670*/  @!P4 FADD.FTZ R8, R8, R14 ;  /* 0x0000000e0808c221 */ /* 0x000fc80000010000 */
[----:B------:R-:W-:-:S04]  /*0680*/  @!P6 FADD.FTZ R8, R8, R10 ;  /* 0x0000000a0808e221 */ /* 0x000fc80000010000 */
[----:B------:R-:W-:Y:S01]  /*0690*/  @!P5 FADD.FTZ R8, R8, R27 ;  /* 0x0000001b0808d221 */ /* 0x000fe20000010000 */
[----:B---3--:R-:W-:-:S04]  /*06a0*/  ISETP.NE.AND P5, PT, R7, RZ, PT ;  /* 0x000000ff0700720c */ /* 0x008fc80003fa5270 */
[----:B------:R-:W0:Y:S01]  /*06b0*/  SHFL.BFLY PT, R7, R8, 0x10, 0x1f ;  /* 0x0e001f0008077f89 */ /* 0x000e2200000e0000 */
[----:B----4-:R-:W-:Y:S01]  /*06c0*/  ISETP.NE.AND P4, PT, R0, RZ, PT ;  /* 0x000000ff0000720c */ /* 0x010fe20003f85270 */
[----:B------:R-:W-:Y:S01]  /*06d0*/  FADD.FTZ R0, RZ, R23 ;  /* 0x00000017ff007221 */ /* 0x000fe20000010000 */
[----:B-----5:R-:W-:-:S04]  /*06e0*/  ISETP.NE.AND P6, PT, R6, RZ, PT ;  /* 0x000000ff0600720c */ /* 0x020fc80003fc5270 */
[----:B------:R-:W-:-:S07]  /*06f0*/  FSEL R0, R0, RZ, !P1 ;  /* 0x000000ff00007208 */ /* 0x000fce0004800000 */
[----:B------:R-:W-:-:S04]  /*0700*/  @!P4 FADD.FTZ R0, R0, R19 ;  /* 0x000000130000c221 */ /* 0x000fc80000010000 */
[----:B------:R-:W-:-:S04]  /*0710*/  @!P6 FADD.FTZ R0, R0, R15 ;  /* 0x0000000f0000e221 */ /* 0x000fc80000010000 */
[----:B------:R-:W-:Y:S01]  /*0720*/  @!P5 FADD.FTZ R0, R0, R13 ;  /* 0x0000000d0000d221 */ /* 0x000fe20000010000 */
[----:B0-----:R-:W-:-:S04]  /*0730*/  FADD.FTZ R7, R8, R7 ;  /* 0x0000000708077221 */ /* 0x001fc80000010000 */
[----:B------:R-:W0:Y:S04]  /*0740*/  SHFL.BFLY PT, R6, R0, 0x10, 0x1f ;  /* 0x0e001f0000067f89 */ /* 0x000e2800000e0000 */
[----:B------:R-:W1:Y:S01]  /*0750*/  SHFL.BFLY PT, R28, R7, 0x8, 0x1f ;  /* 0x0d001f00071c7f89 */ /* 0x000e6200000e0000 */
[----:B0-----:R-:W-:Y:S01]  /*0760*/  FADD.FTZ R6, R0, R6 ;  /* 0x0000000600067221 */ /* 0x001fe20000010000 */
[----:B-1----:R-:W-:-:S04]  /*0770*/  FADD.FTZ R28, R7, R28 ;  /* 0x0000001c071c7221 */ /* 0x002fc80000010000 */
[----:B------:R-:W0:Y:S04]  /*0780*/  SHFL.BFLY PT, R8, R6, 0x8, 0x1f ;  /* 0x0d001f0006087f89 */ /* 0x000e2800000e0000 */
[----:B------:R-:W1:Y:S01]  /*0790*/  SHFL.BFLY PT, R7, R28, 0x4, 0x1f ;  /* 0x0c801f001c077f89 */ /* 0x000e6200000e0000 */
[----:B0-----:R-:W-:Y:S01]  /*07a0*/  FADD.FTZ R8, R6, R8 ;  /* 0x0000000806087221 */ /* 0x001fe20000010000 */
[----:B-1----:R-:W-:-:S04]  /*07b0*/  FADD.FTZ R28, R28, R7 ;  /* 0x000000071c1c7221 */ /* 0x002fc80000010000 */
[----:B------:R-:W0:Y:S02]  /*07c0*/  SHFL.BFLY PT, R7, R8, 0x4, 0x1f ;  /* 0x0c801f0008077f89 */ /* 0x000e2400000e0000 */
[----:B0-----:R-:W-:Y:S02]  /*07d0*/  FADD.FTZ R8, R8, R7 ;  /* 0x0000000708087221 */ /* 0x001fe40000010000 */
[----:B------:R-:W0:Y:S02]  /*07e0*/  SHFL.BFLY PT, R7, R28, 0x2, 0x1f ;  /* 0x0c401f001c077f89 */ /* 0x000e2400000e0000 */
[----:B0-----:R-:W-:Y:S02]  /*07f0*/  FADD.FTZ R0, R28, R7 ;  /* 0x000000071c007221 */ /* 0x001fe40000010000 */
[----:B------:R-:W0:Y:S04]  /*0800*/  SHFL.BFLY PT, R7, R8, 0x2, 0x1f ;  /* 0x0c401f0008077f89 */ /* 0x000e2800000e0000 */
[----:B------:R-:W1:Y:S01]  /*0810*/  SHFL.BFLY PT, R6, R0, 0x1, 0x1f ;  /* 0x0c201f0000067f89 */ /* 0x000e6200000e0000 */
[----:B0-----:R-:W-:Y:S01]  /*0820*/  FADD.FTZ R7, R8, R7 ;  /* 0x0000000708077221 */ /* 0x001fe20000010000 */
[----:B-1----:R-:W-:-:S04]  /*0830*/  FADD.FTZ R8, R0, R6 ;  /* 0x0000000600087221 */ /* 0x002fc80000010000 */
[----:B------:R-:W0:Y:S01]  /*0840*/  SHFL.BFLY PT, R6, R7, 0x1, 0x1f ;  /* 0x0c201f0007067f89 */ /* 0x000e2200000e0000 */
[----:B------:R-:W-:Y:S01]  /*0850*/  ISETP.GE.AND P1, PT, R24, 0x1, PT ;  /* 0x000000011800780c */ /* 0x000fe20003f26270 */
[----:B0-----:R-:W-:Y:S02]  /*0860*/  FADD.FTZ R0, R7, R6 ;  /* 0x0000000607007221 */ /* 0x001fe40000010000 */
[----:B------:R-:W0:Y:S02]  /*0870*/  LDC.64 R6, c[0x0][0x380] ;  /* 0x0000e000ff067b82 */ /* 0x000e240000000a00 */
[----:B0-----:R-:W-:-:S08]  /*0880*/  IMAD.WIDE R6, R26, 0x2, R6 ;  /* 0x000000021a067825 */ /* 0x001fd000078e0206 */
[----:B------:R-:W-:Y:S05]  /*0890*/  @!P1 EXIT ;  /* 0x000000000000994d */ /* 0x000fea0003800000 */
[----:B------:R-:W-:Y:S04]  /*08a0*/  BSSY.RECONVERGENT B0, `(.L_x_109) ;  /* 0x0000006000007945 */ /* 0x000fe80003800200 */
[----:B------:R-:W-:Y:S05]  /*08b0*/  @P2 BRA `(.L_x_110) ;  /* 0x0000000000102947 */ /* 0x000fea0003800000 */
[----:B------:R-:W-:Y:S01]  /*08c0*/  @!P0 FFMA.FTZ R16, R8, -R16, R18 ;  /* 0x8000001008108223 */ /* 0x000fe20000010012 */
[----:B------:R0:W-:Y:S04]  /*08d0*/  @P0 STG.E.U16 desc[UR4][R6.64], RZ ;  /* 0x000000ff06000986 */ /* 0x0001e8000c101504 */
[----:B------:R-:W-:-:S05]  /*08e0*/  @!P0 F2FP.BF16.F32.PACK_AB R16, RZ, R16 ;  /* 0x00000010ff10823e */ /* 0x000fca00000010ff */
[----:B------:R0:W-:Y:S02]  /*08f0*/  @!P0 STG.E.U16 desc[UR4][R6.64], R16 ;  /* 0x0000001006008986 */ /* 0x0001e4000c101504 */
.L_x_110:
[----:B------:R-:W-:Y:S05]  /*0900*/  BSYNC.RECONVERGENT B0 ;  /* 0x0000000000007941 */ /* 0x000fea0003800200 */
.L_x_109:
[C---:B0-----:R-:W-:Y:S01]  /*0910*/  LOP3.LUT R16, R22.reuse, 0x20, RZ, 0xfc, !PT ;  /* 0x0000002016107812 */ /* 0x041fe200078efcff */
[----:B------:R-:W-:Y:S01]  /*0920*/  BSSY.RECONVERGENT B0, `(.L_x_111) ;  /* 0x000000c000007945 */ /* 0x000fe20003800200 */
[----:B------:R-:W-:Y:S02]  /*0930*/  LOP3.LUT R22, R22, 0x60, RZ, 0xfc, !PT ;  /* 0x0000006016167812 */ /* 0x000fe400078efcff */
[-C--:B------:R-:W-:Y:S02]  /*0940*/  ISETP.GE.AND P1, PT, R16, R20.reuse, PT ;  /* 0x000000141000720c */ /* 0x080fe40003f26270 */
[----:B------:R-:W-:Y:S02]  /*0950*/  ISETP.NE.AND P0, PT, R24, 0x1, PT ;  /* 0x000000011800780c */ /* 0x000fe40003f05270 */
[----:B------:R-:W-:-:S09]  /*0960*/  ISETP.GE.AND P4, PT, R22, R20, PT ;  /* 0x000000141600720c */ /* 0x000fd20003f86270 */
[----:B------:R-:W-:Y:S05]  /*0970*/  @P1 BRA `(.L_x_112) ;  /* 0x0000000000181947 */ /* 0x000fea0003800000 */
[----:B------:R-:W2:Y:S02]  /*0980*/  LDG.E.U8 R16, desc[UR4][R2.64+0x20] ;  /* 0x0000200402107981 */ /* 0x000ea4000c1e1100 */
[----:B--2---:R-:W-:-:S13]  /*0990*/  ISETP.NE.AND P5, PT, R16, RZ, PT ;  /* 0x000000ff1000720c */ /* 0x004fda0003fa5270 */
[----:B------:R-:W-:Y:S01]  /*09a0*/  @!P5 FFMA.FTZ R12, R8, -R12, R14 ;  /* 0x8000000c080cd223 */ /* 0x000fe2000001000e */
[----:B------:R0:W-:Y:S04]  /*09b0*/  @P5 STG.E.U16 desc[UR4][R6.64+0x40], RZ ;  /* 0x000040ff06005986 */ /* 0x0001e8000c101504 */
[----:B------:R-:W-:-:S05]  /*09c0*/  @!P5 F2FP.BF16.F32.PACK_AB R12, RZ, R12 ;  /* 0x0000000cff0cd23e */ /* 0x000fca00000010ff */
[----:B------:R0:W-:Y:S02]  /*09d0*/  @!P5 STG.E.U16 desc[UR4][R6.64+0x40], R12 ;  /* 0x0000400c0600d986 */ /* 0x0001e4000c101504 */
.L_x_112:
[----:B------:R-:W-:Y:S05]  /*09e0*/  BSYNC.RECONVERGENT B0 ;  /* 0x0000000000007941 */ /* 0x000fea0003800200 */
.L_x_111:
[----:B------:R-:W-:Y:S04]  /*09f0*/  BSSY.RECONVERGENT B0, `(.L_x_113) ;  /* 0x0000008000007945 */ /* 0x000fe80003800200 */
[----:B------:R-:W-:Y:S05]  /*0a00*/  @P3 BRA `(.L_x_114) ;  /* 0x0000000000183947 */ /* 0x000fea0003800000 */
[----:B0-----:R-:W2:Y:S02]  /*0a10*/  LDG.E.U8 R12, desc[UR4][R2.64+0x40] ;  /* 0x00004004020c7981 */ /* 0x001ea4000c1e1100 */
[----:B--2---:R-:W-:-:S13]  /*0a20*/  ISETP.NE.AND P5, PT, R12, RZ, PT ;  /* 0x000000ff0c00720c */ /* 0x004fda0003fa5270 */
[----:B------:R-:W-:Y:S01]  /*0a30*/  @!P5 FFMA.FTZ R29, R8, -R29, R10 ;  /* 0x8000001d081dd223 */ /* 0x000fe2000001000a */
[----:B------:R1:W-:Y:S04]  /*0a40*/  @P5 STG.E.U16 desc[UR4][R6.64+0x80], RZ ;  /* 0x000080ff06005986 */ /* 0x0003e8000c101504 */
[----:B------:R-:W-:-:S05]  /*0a50*/  @!P5 F2FP.BF16.F32.PACK_AB R29, RZ, R29 ;  /* 0x0000001dff1dd23e */ /* 0x000fca00000010ff */
[----:B------:R1:W-:Y:S02]  /*0a60*/  @!P5 STG.E.U16 desc[UR4][R6.64+0x80], R29 ;  /* 0x0000801d0600d986 */ /* 0x0003e4000c101504 */
.L_x_114:
[----:B------:R-:W-:Y:S05]  /*0a70*/  BSYNC.RECONVERGENT B0 ;  /* 0x0000000000007941 */ /* 0x000fea0003800200 */
.L_x_113:
[----:B------:R-:W-:Y:S04]  /*0a80*/  BSSY.RECONVERGENT B0, `(.L_x_115) ;  /* 0x0000008000007945 */ /* 0x000fe80003800200 */
[----:B------:R-:W-:Y:S05]  /*0a90*/  @P4 BRA `(.L_x_116) ;  /* 0x0000000000184947 */ /* 0x000fea0003800000 */
[----:B------:R-:W2:Y:S02]  /*0aa0*/  LDG.E.U8 R2, desc[UR4][R2.64+0x60] ;  /* 0x0000600402027981 */ /* 0x000ea4000c1e1100 */
[----:B--2---:R-:W-:-:S13]  /*0ab0*/  ISETP.NE.AND P5, PT, R2, RZ, PT ;  /* 0x000000ff0200720c */ /* 0x004fda0003fa5270 */
[----:B------:R-:W-:Y:S01]  /*0ac0*/  @!P5 FFMA.FTZ R25, R8, -R25, R27 ;  /* 0x800000190819d223 */ /* 0x000fe2000001001b */
[----:B------:R2:W-:Y:S04]  /*0ad0*/  @P5 STG.E.U16 desc[UR4][R6.64+0xc0], RZ ;  /* 0x0000c0ff06005986 */ /* 0x0005e8000c101504 */
[----:B------:R-:W-:-:S05]  /*0ae0*/  @!P5 F2FP.BF16.F32.PACK_AB R25, RZ, R25 ;  /* 0x00000019ff19d23e */ /* 0x000fca00000010ff */
[----:B------:R2:W-:Y:S02]  /*0af0*/  @!P5 STG.E.U16 desc[UR4][R6.64+0xc0], R25 ;  /* 0x0000c0190600d986 */ /* 0x0005e4000c101504 */
.L_x_116:
[----:B------:R-:W-:Y:S05]  /*0b00*/  BSYNC.RECONVERGENT B0 ;  /* 0x0000000000007941 */ /* 0x000fea0003800200 */
.L_x_115:
[----:B------:R-:W-:Y:S05]  /*0b10*/  @!P0 EXIT ;  /* 0x000000000000894d */ /* 0x000fea0003800000 */
[----:B------:R-:W-:Y:S01]  /*0b20*/  BSSY.RECONVERGENT B0, `(.L_x_117) ;  /* 0x0000009000007945 */ /* 0x000fe20003800200 */
[----:B012---:R-:W-:-:S03]  /*0b30*/  IMAD.WIDE R6, R20, 0x2, R6 ;  /* 0x0000000214067825 */ /* 0x007fc600078e0206 */
[----:B------:R-:W-:Y:S05]  /*0b40*/  @P2 BRA `(.L_x_118) ;  /* 0x0000000000182947 */ /* 0x000fea0003800000 */
[----:B------:R-:W2:Y:S02]  /*0b50*/  LDG.E.U8 R2, desc[UR4][R4.64] ;  /* 0x0000000404027981 */ /* 0x000ea4000c1e1100 */
[----:B--2---:R-:W-:-:S13]  /*0b60*/  ISETP.NE.AND P0, PT, R2, RZ, PT ;  /* 0x000000ff0200720c */ /* 0x004fda0003f05270 */
[----:B------:R-:W-:Y:S01]  /*0b70*/  @!P0 FFMA.FTZ R21, R0, -R21, R23 ;  /* 0x8000001500158223 */ /* 0x000fe20000010017 */
[----:B------:R0:W-:Y:S04]  /*0b80*/  @P0 STG.E.U16 desc[UR4][R6.64], RZ ;  /* 0x000000ff06000986 */ /* 0x0001e8000c101504 */
[----:B------:R-:W-:-:S05]  /*0b90*/  @!P0 F2FP.BF16.F32.PACK_AB R21, RZ, R21 ;  /* 0x00000015ff15823e */ /* 0x000fca00000010ff */
[----:B------:R0:W-:Y:S02]  /*0ba0*/  @!P0 STG.E.U16 desc[UR4][R6.64], R21 ;  /* 0x0000001506008986 */ /* 0x0001e4000c101504 */
.L_x_118:
[----:B------:R-:W-:Y:S05]  /*0bb0*/  BSYNC.RECONVERGENT B0 ;  /* 0x0000000000007941 */ /* 0x000fea0003800200 */
.L_x_117:
        /* <DEDUP_REMOVED lines=8> */
.L_x_120:
[----:B------:R-:W-:Y:S05]  /*0c40*/  BSYNC.RECONVERGENT B0 ;  /* 0x0000000000007941 */ /* 0x000fea0003800200 */
.L_x_119:
        /* <DEDUP_REMOVED lines=8> */
.L_x_122:
[----:B------:R-:W-:Y:S05]  /*0cd0*/  BSYNC.RECONVERGENT B0 ;  /* 0x0000000000007941 */ /* 0x000fea0003800200 */
.L_x_121:
[----:B------:R-:W-:Y:S05]  /*0ce0*/  @P4 EXIT ;  /* 0x000000000000494d */ /* 0x000fea0003800000 */
[----:B------:R-:W3:Y:S02]  /*0cf0*/  LDG.E.U8 R4, desc[UR4][R4.64+0x60] ;  /* 0x0000600404047981 */ /* 0x000ee4000c1e1100 */
[----:B---3--:R-:W-:-:S13]  /*0d00*/  ISETP.NE.AND P0, PT, R4, RZ, PT ;  /* 0x000000ff0400720c */ /* 0x008fda0003f05270 */
[----:B------:R3:W-:Y:S01]  /*0d10*/  @P0 STG.E.U16 desc[UR4][R6.64+0xc0], RZ ;  /* 0x0000c0ff06000986 */ /* 0x0007e2000c101504 */
[----:B------:R-:W-:Y:S05]  /*0d20*/  @P0 EXIT ;  /* 0x000000000000094d */ /* 0x000fea0003800000 */
[----:B------:R-:W-:-:S05]  /*0d30*/  FFMA.FTZ R9, R0, -R9, R13 ;  /* 0x8000000900097223 */ /* 0x000fca000001000d */
[----:B------:R-:W-:-:S05]  /*0d40*/  F2FP.BF16.F32.PACK_AB R9, RZ, R9 ;  /* 0x00000009ff09723e */ /* 0x000fca00000010ff */
[----:B------:R-:W-:Y:S01]  /*0d50*/  STG.E.U16 desc[UR4][R6.64+0xc0], R9 ;  /* 0x0000c00906007986 */ /* 0x000fe2000c101504 */
[----:B------:R-:W-:Y:S05]  /*0d60*/  EXIT ;  /* 0x000000000000794d */ /* 0x000fea0003800000 */
.L_x_123:
        /* <DEDUP_REMOVED lines=9> */
.L_x_11132:


//--------------------- .text._ZN43_GLOBAL__N__9ae7fba5_10_SoftMax_cu_9f978f6321softmax_warp_backwardIN3c108BFloat16ES2_fLi6ELb0ELb1EEEvPT0_PKT_S7_iiiPKb --------------------------
	.section	.text._ZN43_GLOBAL__N__9ae7fba5_10_SoftMax_cu_9f978f6321softmax_warp_backwardIN3c108BFloat16ES2_fLi6ELb0ELb1EEEvPT0_PKT_S7_iiiPKb,"ax",@progbits
	.align	128
.text._ZN43_GLOBAL__N__9ae7fba5_10_SoftMax_cu_9f978f6321softmax_warp_backwardIN3c108BFloat16ES2_fLi6ELb0ELb1EEEvPT0_PKT_S7_iiiPKb:
        .type           _ZN43_GLOBAL__N__9ae7fba5_10_SoftMax_cu_9f978f6321softmax_warp_backwardIN3c108BFloat16ES2_fLi6ELb0ELb1EEEvPT0_PKT_S7_iiiPKb,@function
        .size           _ZN43_GLOBAL__N__9ae7fba5_10_SoftMax_cu_9f978f6321softmax_warp_backwardIN3c108BFloat16ES2_fLi6ELb0ELb1EEEvPT0_PKT_S7_iiiPKb,(.L_x_11133 - _ZN43_GLOBAL__N__9ae7fba5_10_SoftMax_cu_9f978f6321softmax_warp_backwardIN3c108BFloat16ES2_fLi6ELb0ELb1EEEvPT0_PKT_S7_iiiPKb)
        .other          _ZN43_GLOBAL__N__9ae7fba5_10_SoftMax_cu_9f978f6321softmax_warp_backwardIN3c108BFloat16ES2_fLi6ELb0ELb1EEEvPT0_PKT_S7_iiiPKb,@"STO_CUDA_ENTRY STV_DEFAULT"
_ZN43_GLOBAL__N__9ae7fba5_10_SoftMax_cu_9f978f6321softmax_warp_backwardIN3c108BFloat16ES2_fLi6ELb0ELb1EEEvPT0_PKT_S7_iiiPKb:
[----:B------:R-:W-:Y:S01]  /*0000*/  LDC R1, c[0x0][0x37c] ;  /* 0x0000df00ff017b82 */ /* 0x000fe20000000800 */
[----:B------:R-:W0:Y:S01]  /*0010*/  S2R R0, SR_CTAID.X ;  /* 0x0000000000007919 */ /* 0x000e220000002500 */
[----:B------:R-:W0:Y:S06]  /*0020*/  LDCU UR4, c[0x0][0x364] ;  /* 0x00006c80ff0477ac */ /* 0x000e2c0008000800 */
[----:B------:R-:W1:Y:S01]  /*0030*/  LDC R13, c[0x0][0x3a0] ;  /* 0x0000e800ff0d7b82 */ /* 0x000e620000000800 */
[----:B------:R-:W0:Y:S01]  /*0040*/  S2R R3, SR_TID.Y ;  /* 0x0000000000037919 */ /* 0x000e220000002200 */
[----:B------:R-:W2:Y:S01]  /*0050*/  LDCU.64 UR6, c[0x0][0x398] ;  /* 0x00007300ff0677ac */ /* 0x000ea20008000a00 */
[----:B------:R-:W3:Y:S01]  /*0060*/  S2R R2, SR_TID.X ;  /* 0x0000000000027919 */ /* 0x000ee20000002100 */
[----:B------:R-:W4:Y:S04]  /*0070*/  LDCU.64 UR8, c[0x0][0x3a8] ;  /* 0x00007500ff0877ac */ /* 0x000f280008000a00 */
[----:B------:R-:W4:Y:S01]  /*0080*/  LDC.64 R6, c[0x0][0x388] ;  /* 0x0000e200ff067b82 */ /* 0x000f220000000a00 */
[----:B0-----:R-:W-:Y:S01]  /*0090*/  IMAD R0, R0, UR4, R3 ;  /* 0x0000000400007c24 */ /* 0x001fe2000f8e0203 */
[----:B------:R-:W0:Y:S03]  /*00a0*/  LDCU.64 UR4, c[0x0][0x358] ;  /* 0x00006b00ff0477ac */ /* 0x000e260008000a00 */
[----:B------:R-:W-:Y:S01]  /*00b0*/  IMAD.SHL.U32 R0, R0, 0x2, RZ ;  /* 0x0000000200007824 */ /* 0x000fe200078e00ff */
[----:B---3--:R-:W-:-:S04]  /*00c0*/  LOP3.LUT R2, R2, 0x1f, RZ, 0xc0, !PT ;  /* 0x0000001f02027812 */ /* 0x008fc800078ec0ff */
[----:B-1----:R-:W-:Y:S01]  /*00d0*/  ISETP.GE.AND P0, PT, R2, R13, PT ;  /* 0x0000000d0200720c */ /* 0x002fe20003f06270 */
[C---:B--2---:R-:W-:Y:S01]  /*00e0*/  IMAD R15, R0.reuse, UR7, R2 ;  /* 0x00000007000f7c24 */ /* 0x044fe2000f8e0202 */
[----:B------:R-:W-:Y:S01]  /*00f0*/  IADD3 R19, PT, PT, -R0, UR6, RZ ;  /* 0x0000000600137c10 */ /* 0x000fe2000fffe1ff */
[----:B------:R-:W-:Y:S02]  /*0100*/  VIADD R0, R2, 0x20 ;  /* 0x0000002002007836 */ /* 0x000fe40000000000 */
[----:B------:R-:W-:Y:S02]  /*0110*/  HFMA2 R11, -RZ, RZ, 0, 0 ;  /* 0x00000000ff0b7431 */ /* 0x000fe400000001ff */
[----:B----4-:R-:W-:Y:S01]  /*0120*/  IMAD.WIDE R6, R15, 0x2, R6 ;  /* 0x000000020f067825 */ /* 0x010fe200078e0206 */
[C---:B------:R-:W-:Y:S02]  /*0130*/  ISETP.LT.OR P1, PT, R19.reuse, 0x1, P0 ;  /* 0x000000011300780c */ /* 0x040fe40000721670 */
[----:B------:R-:W-:-:S02]  /*0140*/  ISETP.LT.OR P6, PT, R19, 0x2, P0 ;  /* 0x000000021300780c */ /* 0x000fc400007c1670 */
[C---:B------:R-:W-:Y:S02]  /*0150*/  IADD3 R2, P3, PT, R15.reuse, UR8, RZ ;  /* 0x000000080f027c10 */ /* 0x040fe4000ff7e0ff */
[----:B------:R-:W-:Y:S02]  /*0160*/  ISETP.GE.AND P2, PT, R0, R13, PT ;  /* 0x0000000d0000720c */ /* 0x000fe40003f46270 */
[----:B------:R-:W-:Y:S02]  /*0170*/  LEA.HI.X.SX32 R3, R15, UR9, 0x1, P3 ;  /* 0x000000090f037c11 */ /* 0x000fe400098f0eff */
[----:B------:R-:W-:Y:S02]  /*0180*/  ISETP.LT.OR P3, PT, R19, 0x1, P2 ;  /* 0x000000011300780c */ /* 0x000fe40001761670 */
[----:B------:R-:W-:Y:S01]  /*0190*/  P2R R18, PR, RZ, 0x1 ;  /* 0x00000001ff127803 */ /* 0x000fe20000000000 */
[----:B0-----:R-:W2:Y:S02]  /*01a0*/  @!P1 LDG.E.U16 R10, desc[UR4][R6.64] ;  /* 0x00000004060a9981 */ /* 0x001ea4000c1e1500 */
[----:B------:R-:W-:-:S02]  /*01b0*/  @!P6 IMAD.WIDE.U32 R8, R13, 0x2, R6 ;  /* 0x000000020d08e825 */ /* 0x000fc400078e0006 */
[----:B------:R-:W3:Y:S01]  /*01c0*/  LDG.E.U8 R0, desc[UR4][R2.64+0x20] ;  /* 0x0000200402007981 */ /* 0x000ee2000c1e1100 */
[----:B------:R-:W-:-:S03]  /*01d0*/  IADD3 R4, P4, PT, R2, R13, RZ ;  /* 0x0000000d02047210 */ /* 0x000fc60007f9e0ff */
[----:B------:R-:W4:Y:S01]  /*01e0*/  LDG.E.U8 R14, desc[UR4][R2.64] ;  /* 0x00000004020e7981 */ /* 0x000f22000c1e1100 */
[----:B------:R-:W-:-:S03]  /*01f0*/  LEA.HI.X.SX32 R5, R13, R3, 0x1, P4 ;  /* 0x000000030d057211 */ /* 0x000fc600020f0eff */
[----:B------:R-:W4:Y:S04]  /*0200*/  @!P6 LDG.E.U16 R8, desc[UR4][R8.64] ;  /* 0x000000040808e981 */ /* 0x000f28000c1e1500 */
[----:B------:R-:W4:Y:S04]  /*0210*/  @!P3 LDG.E.U16 R12, desc[UR4][R6.64+0x40] ;  /* 0x00004004060cb981 */ /* 0x000f28000c1e1500 */
[----:B------:R-:W4:Y:S01]  /*0220*/  LDG.E.U8 R17, desc[UR4][R4.64] ;  /* 0x0000000404117981 */ /* 0x000f22000c1e1100 */
[----:B--2---:R-:W-:Y:S01]  /*0230*/  @!P1 IMAD.U32 R11, R10, 0x10000, RZ ;  /* 0x000100000a0b9824 */ /* 0x004fe200078e00ff */
[----:B------:R-:W-:-:S02]  /*0240*/  MOV R10, RZ ;  /* 0x000000ff000a7202 */ /* 0x000fc40000000f00 */
[----:B---3--:R-:W-:Y:S01]  /*0250*/  ISETP.NE.AND P5, PT, R0, RZ, PT ;  /* 0x000000ff0000720c */ /* 0x008fe20003fa5270 */
[----:B------:R-:W-:Y:S01]  /*0260*/  FADD.FTZ R16, RZ, R11 ;  /* 0x0000000bff107221 */ /* 0x000fe20000010000 */
[----:B------:R-:W-:Y:S01]  /*0270*/  IMAD.MOV.U32 R0, RZ, RZ, RZ ;  /* 0x000000ffff007224 */ /* 0x000fe200078e00ff */
[----:B----4-:R-:W-:Y:S02]  /*0280*/  ISETP.NE.AND P4, PT, R14, RZ, PT ;  /* 0x000000ff0e00720c */ /* 0x010fe40003f85270 */
[----:B------:R-:W-:Y:S02]  /*0290*/  @!P6 SHF.L.U32 R10, R8, 0x10, RZ ;  /* 0x00000010080ae819 */ /* 0x000fe400000006ff */
[----:B------:R-:W-:Y:S01]  /*02a0*/  FSEL R9, R16, RZ, !P4 ;  /* 0x000000ff10097208 */ /* 0x000fe20006000000 */
[----:B------:R-:W-:Y:S02]  /*02b0*/  @!P3 IMAD.U32 R0, R12, 0x10000, RZ ;  /* 0x000100000c00b824 */ /* 0x000fe400078e00ff */
[----:B------:R-:W-:-:S03]  /*02c0*/  FADD.FTZ R8, RZ, R10 ;  /* 0x0000000aff087221 */ /* 0x000fc60000010000 */
[----:B------:R-:W-:Y:S01]  /*02d0*/  @!P5 FADD.FTZ R9, R9, R0 ;  /* 0x000000000909d221 */ /* 0x000fe20000010000 */
[----:B------:R-:W-:-:S04]  /*02e0*/  ISETP.NE.AND P5, PT, R17, RZ, PT ;  /* 0x000000ff1100720c */ /* 0x000fc80003fa5270 */
[----:B------:R-:W-:Y:S02]  /*02f0*/  FSEL R17, R8, RZ, !P5 ;  /* 0x000000ff08117208 */ /* 0x000fe40006800000 */
[----:B------:R-:W-:-:S13]  /*0300*/  ISETP.LT.OR P5, PT, R19, 0x2, P2 ;  /* 0x000000021300780c */ /* 0x000fda00017a1670 */
[----:B------:R-:W-:Y:S02]  /*0310*/  @!P5 IMAD.WIDE.U32 R22, R13, 0x2, R6 ;  /* 0x000000020d16d825 */ /* 0x000fe400078e0006 */
[----:B------:R-:W2:Y:S04]  /*0320*/  LDG.E.U8 R6, desc[UR4][R4.64+0x20] ;  /* 0x0000200404067981 */ /* 0x000ea8000c1e1100 */
[----:B------:R-:W3:Y:S01]  /*0330*/  @!P5 LDG.E.U16 R22, desc[UR4][R22.64+0x40] ;  /* 0x000040041616d981 */ /* 0x000ee2000c1e1500 */
[----:B------:R-:W-:Y:S01]  /*0340*/  HFMA2 R12, -RZ, RZ, 0, 0 ;  /* 0x00000000ff0c7431 */ /* 0x000fe200000001ff */
[----:B--2---:R-:W-:Y:S02]  /*0350*/  ISETP.NE.AND P0, PT, R6, RZ, PT ;  /* 0x000000ff0600720c */ /* 0x004fe40003f05270 */
[----:B------:R-:W0:Y:S02]  /*0360*/  LDC.64 R6, c[0x0][0x390] ;  /* 0x0000e400ff067b82 */ /* 0x000e240000000a00 */
[----:B0-----:R-:W-:-:S05]  /*0370*/  IMAD.WIDE R6, R15, 0x2, R6 ;  /* 0x000000020f067825 */ /* 0x001fca00078e0206 */
[----:B------:R-:W5:Y:S01]  /*0380*/  @!P1 LDG.E.U16 R14, desc[UR4][R6.64] ;  /* 0x00000004060e9981 */ /* 0x000f62000c1e1500 */
[----:B------:R-:W-:-:S03]  /*0390*/  @!P6 IMAD.WIDE.U32 R20, R13, 0x2, R6 ;  /* 0x000000020d14e825 */ /* 0x000fc600078e0006 */
[----:B------:R0:W5:Y:S04]  /*03a0*/  @!P3 LDG.E.U16 R16, desc[UR4][R6.64+0x40] ;  /* 0x000040040610b981 */ /* 0x000168000c1e1500 */
[----:B------:R1:W2:Y:S01]  /*03b0*/  @!P6 LDG.E.U16 R8, desc[UR4][R20.64] ;  /* 0x000000041408e981 */ /* 0x0002a2000c1e1500 */
[----:B0-----:R-:W-:-:S06]  /*03c0*/  @!P5 IMAD.WIDE.U32 R6, R13, 0x2, R6 ;  /* 0x000000020d06d825 */ /* 0x001fcc00078e0006 */
[----:B------:R0:W5:Y:S01]  /*03d0*/  @!P5 LDG.E.U16 R6, desc[UR4][R6.64+0x40] ;  /* 0x000040040606d981 */ /* 0x000162000c1e1500 */
[----:B---3--:R-:W-:-:S04]  /*03e0*/  @!P5 IMAD.U32 R12, R22, 0x10000, RZ ;  /* 0x00010000160cd824 */ /* 0x008fc800078e00ff */
[----:B------:R-:W-:Y:S01]  /*03f0*/  @!P0 FADD.FTZ R17, R17, R12 ;  /* 0x0000000c11118221 */ /* 0x000fe20000010000 */
[----:B------:R-:W-:Y:S02]  /*0400*/  ISETP.NE.AND P0, PT, R18, RZ, PT ;  /* 0x000000ff1200720c */ /* 0x000fe40003f05270 */
[----:B------:R-:W3:Y:S04]  /*0410*/  SHFL.BFLY PT, R18, R9, 0x10, 0x1f ;  /* 0x0e001f0009127f89 */ /* 0x000ee800000e0000 */
[----:B------:R-:W4:Y:S01]  /*0420*/  SHFL.BFLY PT, R22, R17, 0x10, 0x1f ;  /* 0x0e001f0011167f89 */ /* 0x000f2200000e0000 */
[----:B---3--:R-:W-:-:S05]  /*0430*/  FADD.FTZ R18, R9, R18 ;  /* 0x0000001209127221 */ /* 0x008fca0000010000 */
[----:B------:R-:W3:Y:S01]  /*0440*/  SHFL.BFLY PT, R23, R18, 0x8, 0x1f ;  /* 0x0d001f0012177f89 */ /* 0x000ee200000e0000 */
[----:B----4-:R-:W-:-:S05]  /*0450*/  FADD.FTZ R22, R17, R22 ;  /* 0x0000001611167221 */ /* 0x010fca0000010000 */
[----:B------:R-:W4:Y:S01]  /*0460*/  SHFL.BFLY PT, R25, R22, 0x8, 0x1f ;  /* 0x0d001f0016197f89 */ /* 0x000f2200000e0000 */
[----:B---3--:R-:W-:-:S05]  /*0470*/  FADD.FTZ R23, R18, R23 ;  /* 0x0000001712177221 */ /* 0x008fca0000010000 */
[----:B-1----:R-:W1:Y:S01]  /*0480*/  SHFL.BFLY PT, R20, R23, 0x4, 0x1f ;  /* 0x0c801f0017147f89 */ /* 0x002e6200000e0000 */
[----:B----4-:R-:W-:-:S05]  /*0490*/  FADD.FTZ R25, R22, R25 ;  /* 0x0000001916197221 */ /* 0x010fca0000010000 */
[----:B------:R-:W3:Y:S01]  /*04a0*/  SHFL.BFLY PT, R24, R25, 0x4, 0x1f ;  /* 0x0c801f0019187f89 */ /* 0x000ee200000e0000 */
[----:B-1----:R-:W-:-:S05]  /*04b0*/  FADD.FTZ R20, R23, R20 ;  /* 0x0000001417147221 */ /* 0x002fca0000010000 */
[----:B------:R-:W1:Y:S01]  /*04c0*/  SHFL.BFLY PT, R9, R20, 0x2, 0x1f ;  /* 0x0c401f0014097f89 */ /* 0x000e6200000e0000 */
[----:B---3--:R-:W-:-:S05]  /*04d0*/  FADD.FTZ R24, R25, R24 ;  /* 0x0000001819187221 */ /* 0x008fca0000010000 */
[----:B------:R-:W3:Y:S01]  /*04e0*/  SHFL.BFLY PT, R21, R24, 0x2, 0x1f ;  /* 0x0c401f0018157f89 */ /* 0x000ee200000e0000 */
[----:B------:R-:W-:Y:S01]  /*04f0*/  MOV R17, RZ ;  /* 0x000000ff00117202 */ /* 0x000fe20000000f00 */
[----:B-1----:R-:W-:Y:S01]  /*0500*/  FADD.FTZ R18, R20, R9 ;  /* 0x0000000914127221 */ /* 0x002fe20000010000 */
[----:B---3--:R-:W-:-:S04]  /*0510*/  FADD.FTZ R21, R24, R21 ;  /* 0x0000001518157221 */ /* 0x008fc80000010000 */
[----:B------:R0:W1:Y:S04]  /*0520*/  SHFL.BFLY PT, R23, R18, 0x1, 0x1f ;  /* 0x0c201f0012177f89 */ /* 0x00006800000e0000 */
[----:B------:R0:W3:Y:S01]  /*0530*/  SHFL.BFLY PT, R22, R21, 0x1, 0x1f ;  /* 0x0c201f0015167f89 */ /* 0x0000e200000e0000 */
[----:B--2---:R-:W-:Y:S02]  /*0540*/  @!P6 IMAD.U32 R17, R8, 0x10000, RZ ;  /* 0x000100000811e824 */ /* 0x004fe400078e00ff */
[----:B------:R-:W2:Y:S01]  /*0550*/  LDC.64 R8, c[0x0][0x380] ;  /* 0x0000e000ff087b82 */ /* 0x000ea20000000a00 */
[----:B------:R-:W-:-:S13]  /*0560*/  ISETP.GE.AND P6, PT, R19, 0x1, PT ;  /* 0x000000011300780c */ /* 0x000fda0003fc6270 */
[----:B01-3--:R-:W-:Y:S05]  /*0570*/  @!P6 EXIT ;  /* 0x000000000000e94d */ /* 0x00bfea0003800000 */
[----:B------:R-:W-:Y:S01]  /*0580*/  BSSY.RECONVERGENT B0, `(.L_x_124) ;  /* 0x000000e000007945 */ /* 0x000fe20003800200 */
[----:B------:R-:W-:Y:S01]  /*0590*/  ISETP.NE.AND P6, PT, R19, 0x1, PT ;  /* 0x000000011300780c */ /* 0x000fe20003fc5270 */
[----:B------:R-:W-:Y:S01]  /*05a0*/  IMAD.MOV.U32 R19, RZ, RZ, RZ ;  /* 0x000000ffff137224 */ /* 0x000fe200078e00ff */
[----:B------:R-:W-:Y:S01]  /*05b0*/  MOV R20, RZ ;  /* 0x000000ff00147202 */ /* 0x000fe20000000f00 */
[----:B-----5:R-:W-:Y:S01]  /*05c0*/  @!P3 IMAD.U32 R19, R16, 0x10000, RZ ;  /* 0x000100001013b824 */ /* 0x020fe200078e00ff */
[----:B------:R-:W-:Y:S01]  /*05d0*/  @!P1 SHF.L.U32 R20, R14, 0x10, RZ ;  /* 0x000000100e149819 */ /* 0x000fe200000006ff */
[----:B------:R-:W-:Y:S01]  /*05e0*/  FADD.FTZ R23, R18, R23 ;  /* 0x0000001712177221 */ /* 0x000fe20000010000 */
[----:B------:R-:W-:Y:S01]  /*05f0*/  FADD.FTZ R7, R21, R22 ;  /* 0x0000001615077221 */ /* 0x000fe20000010000 */
[----:B--2---:R-:W-:Y:S01]  /*0600*/  IMAD.WIDE R8, R15, 0x2, R8 ;  /* 0x000000020f087825 */ /* 0x004fe200078e0208 */
[----:B------:R-:W-:Y:S06]  /*0610*/  @P0 BRA `(.L_x_125) ;  /* 0x0000000000100947 */ /* 0x000fec0003800000 */
[----:B------:R-:W-:Y:S01]  /*0620*/  @!P4 FFMA.FTZ R20, R23, -R20, R11 ;  /* 0x800000141714c223 */ /* 0x000fe2000001000b */
[----:B------:R0:W-:Y:S04]  /*0630*/  @P4 STG.E.U16 desc[UR4][R8.64], RZ ;  /* 0x000000ff08004986 */ /* 0x0001e8000c101504 */
[----:B------:R-:W-:-:S05]  /*0640*/  @!P4 F2FP.BF16.F32.PACK_AB R20, RZ, R20 ;  /* 0x00000014ff14c23e */ /* 0x000fca00000010ff */
[----:B------:R0:W-:Y:S02]  /*0650*/  @!P4 STG.E.U16 desc[UR4][R8.64], R20 ;  /* 0x000000140800c986 */ /* 0x0001e4000c101504 */
.L_x_125:
[----:B------:R-:W-:Y:S05]  /*0660*/  BSYNC.RECONVERGENT B0 ;  /* 0x0000000000007941 */ /* 0x000fea0003800200 */
.L_x_124:
        /* <DEDUP_REMOVED lines=8> */
.L_x_127:
[----:B------:R-:W-:Y:S05]  /*06f0*/  BSYNC.RECONVERGENT B0 ;  /* 0x0000000000007941 */ /* 0x000fea0003800200 */
.L_x_126:
[----:B------:R-:W-:Y:S05]  /*0700*/  @!P6 EXIT ;  /* 0x000000000000e94d */ /* 0x000fea0003800000 */
[----:B------:R-:W-:Y:S01]  /*0710*/  BSSY.RECONVERGENT B0, `(.L_x_128) ;  /* 0x0000009000007945 */ /* 0x000fe20003800200 */
[----:B01----:R-:W-:-:S03]  /*0720*/  IMAD.WIDE R8, R13, 0x2, R8 ;  /* 0x000000020d087825 */ /* 0x003fc600078e0208 */
[----:B------:R-:W-:Y:S05]  /*0730*/  @P0 BRA `(.L_x_129) ;  /* 0x0000000000180947 */ /* 0x000fea0003800000 */
[----:B------:R-:W2:Y:S02]  /*0740*/  LDG.E.U8 R0, desc[UR4][R4.64] ;  /* 0x0000000404007981 */ /* 0x000ea4000c1e1100 */
[----:B--2---:R-:W-:-:S13]  /*0750*/  ISETP.NE.AND P0, PT, R0, RZ, PT ;  /* 0x000000ff0000720c */ /* 0x004fda0003f05270 */
[----:B------:R-:W-:Y:S01]  /*0760*/  @!P0 FFMA.FTZ R17, R7, -R17, R10 ;  /* 0x8000001107118223 */ /* 0x000fe2000001000a */
[----:B------:R0:W-:Y:S04]  /*0770*/  @P0 STG.E.U16 desc[UR4][R8.64], RZ ;  /* 0x000000ff08000986 */ /* 0x0001e8000c101504 */
[----:B------:R-:W-:-:S05]  /*0780*/  @!P0 F2FP.BF16.F32.PACK_AB R17, RZ, R17 ;  /* 0x00000011ff11823e */ /* 0x000fca00000010ff */
[----:B------:R0:W-:Y:S02]  /*0790*/  @!P0 STG.E.U16 desc[UR4][R8.64], R17 ;  /* 0x0000001108008986 */ /* 0x0001e4000c101504 */
.L_x_129:
[----:B------:R-:W-:Y:S05]  /*07a0*/  BSYNC.RECONVERGENT B0 ;  /* 0x0000000000007941 */ /* 0x000fea0003800200 */
.L_x_128:
[----:B------:R-:W-:Y:S05]  /*07b0*/  @P2 EXIT ;  /* 0x000000000000294d */ /* 0x000fea0003800000 */
[----:B------:R-:W2:Y:S01]  /*07c0*/  LDG.E.U8 R4, desc[UR4][R4.64+0x20] ;  /* 0x0000200404047981 */ /* 0x000ea2000c1e1100 */
[----:B------:R-:W-:Y:S01]  /*07d0*/  HFMA2 R0, -RZ, RZ, 0, 0 ;  /* 0x00000000ff007431 */ /* 0x000fe200000001ff */
[----:B------:R-:W-:Y:S02]  /*07e0*/  @!P5 SHF.L.U32 R0, R6, 0x10, RZ ;  /* 0x000000100600d819 */ /* 0x000fe400000006ff */
[----:B--2---:R-:W-:-:S13]  /*07f0*/  ISETP.NE.AND P0, PT, R4, RZ, PT ;  /* 0x000000ff0400720c */ /* 0x004fda0003f05270 */
[----:B------:R1:W-:Y:S01]  /*0800*/  @P0 STG.E.U16 desc[UR4][R8.64+0x40], RZ ;  /* 0x000040ff08000986 */ /* 0x0003e2000c101504 */
[----:B------:R-:W-:Y:S05]  /*0810*/  @P0 EXIT ;  /* 0x000000000000094d */ /* 0x000fea0003800000 */
[----:B------:R-:W-:-:S05]  /*0820*/  FFMA.FTZ R0, R7, -R0, R12 ;  /* 0x8000000007007223 */ /* 0x000fca000001000c */
[----:B------:R-:W-:-:S05]  /*0830*/  F2FP.BF16.F32.PACK_AB R0, RZ, R0 ;  /* 0x00000000ff00723e */ /* 0x000fca00000010ff */
[----:B------:R-:W-:Y:S01]  /*0840*/  STG.E.U16 desc[UR4][R8.64+0x40], R0 ;  /* 0x0000400008007986 */ /* 0x000fe2000c101504 */
[----:B------:R-:W-:Y:S05]  /*0850*/  EXIT ;  /* 0x000000000000794d */ /* 0x000fea0003800000 */
.L_x_130:
        /* <DEDUP_REMOVED lines=10> */
.L_x_11133:


//--------------------- .text._ZN43_GLOBAL__N__9ae7fba5_10_SoftMax_cu_9f978f6321softmax_warp_backwardIN3c108BFloat16ES2_fLi5ELb0ELb1EEEvPT0_PKT_S7_iiiPKb --------------------------
	.section	.text._ZN43_GLOBAL__N__9ae7fba5_10_SoftMax_cu_9f978f6321softmax_warp_backwardIN3c108BFloat16ES2_fLi5ELb0ELb1EEEvPT0_PKT_S7_iiiPKb,"ax",@progbits
	.align	128
.text._ZN43_GLOBAL__N__9ae7fba5_10_SoftMax_cu_9f978f6321softmax_warp_backwardIN3c108BFloat16ES2_fLi5ELb0ELb1EEEvPT0_PKT_S7_iiiPKb:
        .type           _ZN43_GLOBAL__N__9ae7fba5_10_SoftMax_cu_9f978f6321softmax_warp_backwardIN3c108BFloat16ES2_fLi5ELb0ELb1EEEvPT0_PKT_S7_iiiPKb,@function
        .size           _ZN43_GLOBAL__N__9ae7fba5_10_SoftMax_cu_9f978f6321softmax_warp_backwardIN3c108BFloat16ES2_fLi5ELb0ELb1EEEvPT0_PKT_S7_iiiPKb,(.L_x_11134 - _ZN43_GLOBAL__N__9ae7fba5_10_SoftMax_cu_9f978f6321softmax_warp_backwardIN3c108BFloat16ES2_fLi5ELb0ELb1EEEvPT0_PKT_S7_iiiPKb)
        .other          _ZN43_GLOBAL__N__9ae7fba5_10_SoftMax_cu_9f978f6321softmax_warp_backwardIN3c108BFloat16ES2_fLi5ELb0ELb1EEEvPT0_PKT_S7_iiiPKb,@"STO_CUDA_ENTRY STV_DEFAULT"
_ZN43_GLOBAL__N__9ae7fba5_10_SoftMax_cu_9f978f6321softmax_warp_backwardIN3c108BFloat16ES2_fLi5ELb0ELb1EEEvPT0_PKT_S7_iiiPKb:
[----:B------:R-:W-:Y:S01]  /*0000*/  LDC R1, c[0x0][0x37c] ;  /* 0x0000df00ff017b82 */ /* 0x000fe20000000800 */
[----:B------:R-:W0:Y:S01]  /*0010*/  S2R R0, SR_CTAID.X ;  /* 0x0000000000007919 */ /* 0x000e220000002500 */
[----:B------:R-:W0:Y:S06]  /*0020*/  LDCU UR4, c[0x0][0x364] ;  /* 0x00006c80ff0477ac */ /* 0x000e2c0008000800 */
[----:B------:R-:W1:Y:S01]  /*0030*/  LDC R4, c[0x0][0x3a0] ;  /* 0x0000e800ff047b82 */ /* 0x000e620000000800 */
[----:B------:R-:W0:Y:S01]  /*0040*/  S2R R3, SR_TID.Y ;  /* 0x0000000000037919 */ /* 0x000e220000002200 */
[----:B------:R-:W2:Y:S01]  /*0050*/  LDCU.64 UR6, c[0x0][0x398] ;  /* 0x00007300ff0677ac */ /* 0x000ea20008000a00 */
[----:B------:R-:W3:Y:S01]  /*0060*/  S2R R7, SR_TID.X ;  /* 0x0000000000077919 */ /* 0x000ee20000002100 */
[----:B------:R-:W4:Y:S01]  /*0070*/  LDCU.64 UR8, c[0x0][0x3a8] ;  /* 0x00007500ff0877ac */ /* 0x000f220008000a00 */
[----:B0-----:R-:W-:Y:S01]  /*0080*/  IMAD R0, R0, UR4, R3 ;  /* 0x0000000400007c24 */ /* 0x001fe2000f8e0203 */
[----:B------:R-:W0:Y:S03]  /*0090*/  LDCU.64 UR4, c[0x0][0x358] ;  /* 0x00006b00ff0477ac */ /* 0x000e260008000a00 */
[----:B------:R-:W-:Y:S01]  /*00a0*/  IMAD.SHL.U32 R0, R0, 0x2, RZ ;  /* 0x0000000200007824 */ /* 0x000fe200078e00ff */
[----:B---3--:R-:W-:-:S04]  /*00b0*/  LOP3.LUT R7, R7, 0x1f, RZ, 0xc0, !PT ;  /* 0x0000001f07077812 */ /* 0x008fc800078ec0ff */
[C---:B--2---:R-:W-:Y:S01]  /*00c0*/  IADD3 R17, PT, PT, -R0.reuse, UR6, RZ ;  /* 0x0000000600117c10 */ /* 0x044fe2000fffe1ff */
[----:B------:R-:W-:-:S03]  /*00d0*/  IMAD R5, R0, UR7, R7 ;  /* 0x0000000700057c24 */ /* 0x000fc6000f8e0207 */
[C---:B------:R-:W-:Y:S02]  /*00e0*/  ISETP.GE.AND P3, PT, R17.reuse, 0x1, PT ;  /* 0x000000011100780c */ /* 0x040fe40003f66270 */
[----:B------:R-:W-:Y:S02]  /*00f0*/  ISETP.GE.AND P0, PT, R17, 0x2, PT ;  /* 0x000000021100780c */ /* 0x000fe40003f06270 */
[CC--:B-1----:R-:W-:Y:S02]  /*0100*/  ISETP.GE.OR P1, PT, R7.reuse, R4.reuse, !P3 ;  /* 0x000000040700720c */ /* 0x0c2fe40005f26670 */
[----:B------:R-:W-:Y:S02]  /*0110*/  ISETP.GE.OR P0, PT, R7, R4, !P0 ;  /* 0x000000040700720c */ /* 0x000fe40004706670 */
[----:B------:R-:W-:Y:S02]  /*0120*/  SHF.R.S32.HI R0, RZ, 0x1f, R5 ;  /* 0x0000001fff007819 */ /* 0x000fe40000011405 */
[----:B----4-:R-:W-:-:S07]  /*0130*/  IADD3 R8, P4, PT, R5, UR8, RZ ;  /* 0x0000000805087c10 */ /* 0x010fce000ff9e0ff */
[----:B------:R-:W1:Y:S01]  /*0140*/  @!P1 LDC.64 R12, c[0x0][0x388] ;  /* 0x0000e200ff0c9b82 */ /* 0x000e620000000a00 */
[C---:B------:R-:W-:Y:S01]  /*0150*/  @!P1 IMAD.SHL.U32 R21, R5.reuse, 0x2, RZ ;  /* 0x0000000205159824 */ /* 0x040fe200078e00ff */
[C---:B------:R-:W-:Y:S02]  /*0160*/  @!P0 IADD3 R6, P2, PT, R5.reuse, R4, RZ ;  /* 0x0000000405068210 */ /* 0x040fe40007f5e0ff */
[----:B------:R-:W-:-:S03]  /*0170*/  @!P1 SHF.L.U64.HI R10, R5, 0x1, R0 ;  /* 0x00000001050a9819 */ /* 0x000fc60000010200 */
[----:B------:R-:W-:Y:S01]  /*0180*/  @!P0 IMAD.X R9, RZ, RZ, R0, P2 ;  /* 0x000000ffff098224 */ /* 0x000fe200010e0600 */
[----:B------:R-:W2:Y:S01]  /*0190*/  @!P0 LDC.64 R2, c[0x0][0x388] ;  /* 0x0000e200ff028b82 */ /* 0x000ea20000000a00 */
[----:B------:R-:W-:-:S03]  /*01a0*/  @!P0 IMAD.SHL.U32 R11, R6, 0x2, RZ ;  /* 0x00000002060b8824 */ /* 0x000fc600078e00ff */
[----:B------:R-:W-:Y:S02]  /*01b0*/  @!P0 SHF.L.U64.HI R6, R6, 0x1, R9 ;  /* 0x0000000106068819 */ /* 0x000fe40000010209 */
[----:B------:R-:W-:Y:S02]  /*01c0*/  IADD3.X R9, PT, PT, R0, UR9, RZ, P4, !PT ;  /* 0x0000000900097c10 */ /* 0x000fe4000a7fe4ff */
[----:B------:R-:W3:Y:S01]  /*01d0*/  @!P1 LDC.64 R14, c[0x0][0x390] ;  /* 0x0000e400ff0e9b82 */ /* 0x000ee20000000a00 */
[----:B-1----:R-:W-:-:S04]  /*01e0*/  @!P1 IADD3 R18, P2, PT, R21, R12, RZ ;  /* 0x0000000c15129210 */ /* 0x002fc80007f5e0ff */
[----:B------:R-:W-:Y:S02]  /*01f0*/  @!P1 IADD3.X R19, PT, PT, R10, R13, RZ, P2, !PT ;  /* 0x0000000d0a139210 */ /* 0x000fe400017fe4ff */
[----:B--2---:R-:W-:-:S03]  /*0200*/  @!P0 IADD3 R12, P4, PT, R11, R2, RZ ;  /* 0x000000020b0c8210 */ /* 0x004fc60007f9e0ff */
[----:B0-----:R-:W2:Y:S01]  /*0210*/  @!P1 LDG.E.U16 R18, desc[UR4][R18.64] ;  /* 0x0000000412129981 */ /* 0x001ea2000c1e1500 */
[----:B------:R-:W-:Y:S01]  /*0220*/  IADD3 R2, P2, PT, R8, R4, RZ ;  /* 0x0000000408027210 */ /* 0x000fe20007f5e0ff */
[----:B------:R-:W-:-:S03]  /*0230*/  @!P0 IMAD.X R13, R6, 0x1, R3, P4 ;  /* 0x00000001060d8824 */ /* 0x000fc600020e0603 */
[----:B------:R-:W-:Y:S01]  /*0240*/  LEA.HI.X.SX32 R3, R4, R9, 0x1, P2 ;  /* 0x0000000904037211 */ /* 0x000fe200010f0eff */
[----:B------:R-:W4:Y:S04]  /*0250*/  LDG.E.U8 R8, desc[UR4][R8.64] ;  /* 0x0000000408087981 */ /* 0x000f28000c1e1100 */
[----:B------:R-:W4:Y:S04]  /*0260*/  @!P0 LDG.E.U16 R12, desc[UR4][R12.64] ;  /* 0x000000040c0c8981 */ /* 0x000f28000c1e1500 */
[----:B------:R-:W4:Y:S01]  /*0270*/  LDG.E.U8 R20, desc[UR4][R2.64] ;  /* 0x0000000402147981 */ /* 0x000f22000c1e1100 */
[----:B---3--:R-:W-:-:S05]  /*0280*/  @!P1 IADD3 R14, P2, PT, R21, R14, RZ ;  /* 0x0000000e150e9210 */ /* 0x008fca0007f5e0ff */
[----:B------:R-:W-:Y:S02]  /*0290*/  @!P1 IMAD.X R15, R10, 0x1, R15, P2 ;  /* 0x000000010a0f9824 */ /* 0x000fe400010e060f */
[----:B------:R-:W-:Y:S02]  /*02a0*/  HFMA2 R10, -RZ, RZ, 0, 0 ;  /* 0x00000000ff0a7431 */ /* 0x000fe400000001ff */
[----:B------:R-:W-:Y:S01]  /*02b0*/  IMAD.MOV.U32 R16, RZ, RZ, RZ ;  /* 0x000000ffff107224 */ /* 0x000fe200078e00ff */
[----:B------:R0:W5:Y:S01]  /*02c0*/  @!P1 LDG.E.U16 R14, desc[UR4][R14.64] ;  /* 0x000000040e0e9981 */ /* 0x000162000c1e1500 */
[----:B--2---:R-:W-:Y:S01]  /*02d0*/  @!P1 IMAD.U32 R16, R18, 0x10000, RZ ;  /* 0x0001000012109824 */ /* 0x004fe200078e00ff */
[----:B----4-:R-:W-:Y:S01]  /*02e0*/  ISETP.NE.AND P2, PT, R8, RZ, PT ;  /* 0x000000ff0800720c */ /* 0x010fe20003f45270 */
[----:B------:R-:W-:Y:S02]  /*02f0*/  @!P0 IMAD.U32 R10, R12, 0x10000, RZ ;  /* 0x000100000c0a8824 */ /* 0x000fe400078e00ff */
[----:B------:R-:W-:-:S02]  /*0300*/  FADD.FTZ R8, RZ, R16 ;  /* 0x00000010ff087221 */ /* 0x000fc40000010000 */
[----:B------:R-:W-:Y:S01]  /*0310*/  FADD.FTZ R9, RZ, R10 ;  /* 0x0000000aff097221 */ /* 0x000fe20000010000 */
[----:B------:R-:W-:Y:S02]  /*0320*/  ISETP.NE.AND P4, PT, R20, RZ, PT ;  /* 0x000000ff1400720c */ /* 0x000fe40003f85270 */
[----:B------:R-:W-:Y:S02]  /*0330*/  SEL R12, R8, RZ, !P2 ;  /* 0x000000ff080c7207 */ /* 0x000fe40005000000 */
[----:B------:R-:W-:-:S03]  /*0340*/  SEL R13, R9, RZ, !P4 ;  /* 0x000000ff090d7207 */ /* 0x000fc60006000000 */
[----:B------:R-:W0:Y:S04]  /*0350*/  SHFL.BFLY PT, R9, R12, 0x10, 0x1f ;  /* 0x0e001f000c097f89 */ /* 0x000e2800000e0000 */
[----:B------:R-:W1:Y:S01]  /*0360*/  SHFL.BFLY PT, R8, R13, 0x10, 0x1f ;  /* 0x0e001f000d087f89 */ /* 0x000e6200000e0000 */
[----:B0-----:R-:W-:Y:S01]  /*0370*/  FADD.FTZ R15, R12, R9 ;  /* 0x000000090c0f7221 */ /* 0x001fe20000010000 */
[----:B-1----:R-:W-:-:S04]  /*0380*/  FADD.FTZ R18, R13, R8 ;  /* 0x000000080d127221 */ /* 0x002fc80000010000 */
[----:B------:R-:W0:Y:S04]  /*0390*/  SHFL.BFLY PT, R8, R15, 0x8, 0x1f ;  /* 0x0d001f000f087f89 */ /* 0x000e2800000e0000 */
[----:B------:R-:W1:Y:S01]  /*03a0*/  SHFL.BFLY PT, R9, R18, 0x8, 0x1f ;  /* 0x0d001f0012097f89 */ /* 0x000e6200000e0000 */
[----:B0-----:R-:W-:Y:S01]  /*03b0*/  FADD.FTZ R19, R15, R8 ;  /* 0x000000080f137221 */ /* 0x001fe20000010000 */
[----:B-1----:R-:W-:Y:S02]  /*03c0*/  FADD.FTZ R20, R18, R9 ;  /* 0x0000000912147221 */ /* 0x002fe40000010000 */
[----:B------:R-:W0:Y:S02]  /*03d0*/  @!P0 LDC.64 R8, c[0x0][0x390] ;  /* 0x0000e400ff088b82 */ /* 0x000e240000000a00 */
[----:B0-----:R-:W-:-:S04]  /*03e0*/  @!P0 IADD3 R8, P4, PT, R11, R8, RZ ;  /* 0x000000080b088210 */ /* 0x001fc80007f9e0ff */
[----:B------:R-:W-:-:S05]  /*03f0*/  @!P0 IADD3.X R9, PT, PT, R6, R9, RZ, P4, !PT ;  /* 0x0000000906098210 */ /* 0x000fca00027fe4ff */
[----:B------:R0:W5:Y:S04]  /*0400*/  @!P0 LDG.E.U16 R11, desc[UR4][R8.64] ;  /* 0x00000004080b8981 */ /* 0x000168000c1e1500 */
[----:B------:R-:W1:Y:S04]  /*0410*/  SHFL.BFLY PT, R22, R19, 0x4, 0x1f ;  /* 0x0c801f0013167f89 */ /* 0x000e6800000e0000 */
[----:B------:R-:W2:Y:S01]  /*0420*/  SHFL.BFLY PT, R21, R20, 0x4, 0x1f ;  /* 0x0c801f0014157f89 */ /* 0x000ea200000e0000 */
[----:B-1----:R-:W-:Y:S01]  /*0430*/  FADD.FTZ R22, R19, R22 ;  /* 0x0000001613167221 */ /* 0x002fe20000010000 */
[----:B--2---:R-:W-:-:S04]  /*0440*/  FADD.FTZ R21, R20, R21 ;  /* 0x0000001514157221 */ /* 0x004fc80000010000 */
[----:B------:R-:W1:Y:S04]  /*0450*/  SHFL.BFLY PT, R13, R22, 0x2, 0x1f ;  /* 0x0c401f00160d7f89 */ /* 0x000e6800000e0000 */
[----:B------:R-:W2:Y:S01]  /*0460*/  SHFL.BFLY PT, R12, R21, 0x2, 0x1f ;  /* 0x0c401f00150c7f89 */ /* 0x000ea200000e0000 */
[----:B-1----:R-:W-:Y:S01]  /*0470*/  FADD.FTZ R13, R22, R13 ;  /* 0x0000000d160d7221 */ /* 0x002fe20000010000 */
[----:B--2---:R-:W-:-:S04]  /*0480*/  FADD.FTZ R12, R21, R12 ;  /* 0x0000000c150c7221 */ /* 0x004fc80000010000 */
[----:B------:R0:W1:Y:S04]  /*0490*/  SHFL.BFLY PT, R18, R13, 0x1, 0x1f ;  /* 0x0c201f000d127f89 */ /* 0x00006800000e0000 */
[----:B------:R0:W2:Y:S01]  /*04a0*/  SHFL.BFLY PT, R15, R12, 0x1, 0x1f ;  /* 0x0c201f000c0f7f89 */ /* 0x0000a200000e0000 */
[----:B------:R-:W-:Y:S05]  /*04b0*/  @!P3 EXIT ;  /* 0x000000000000b94d */ /* 0x000fea0003800000 */
[----:B------:R-:W3:Y:S01]  /*04c0*/  LDCU.64 UR6, c[0x0][0x380] ;  /* 0x00007000ff0677ac */ /* 0x000ee20008000a00 */
[----:B------:R-:W-:Y:S01]  /*04d0*/  ISETP.GE.AND P4, PT, R7, R4, PT ;  /* 0x000000040700720c */ /* 0x000fe20003f86270 */
[----:B------:R-:W-:Y:S01]  /*04e0*/  BSSY.RECONVERGENT B0, `(.L_x_131) ;  /* 0x000000c000007945 */ /* 0x000fe20003800200 */
[----:B0-----:R-:W-:Y:S02]  /*04f0*/  IMAD.MOV.U32 R9, RZ, RZ, RZ ;  /* 0x000000ffff097224 */ /* 0x001fe400078e00ff */
[----:B-1----:R-:W-:Y:S01]  /*0500*/  FADD.FTZ R13, R13, R18 ;  /* 0x000000120d0d7221 */ /* 0x002fe20000010000 */
[----:B------:R-:W-:Y:S01]  /*0510*/  ISETP.EQ.OR P3, PT, R17, 0x1, P4 ;  /* 0x000000011100780c */ /* 0x000fe20002762670 */
[----:B-----5:R-:W-:Y:S01]  /*0520*/  @!P1 IMAD.U32 R9, R14, 0x10000, RZ ;  /* 0x000100000e099824 */ /* 0x020fe200078e00ff */
[----:B---3--:R-:W-:-:S04]  /*0530*/  LEA R6, P5, R5, UR6, 0x1 ;  /* 0x0000000605067c11 */ /* 0x008fc8000f8a08ff */
[----:B------:R-:W-:Y:S02]  /*0540*/  LEA.HI.X R7, R5, UR7, R0, 0x1, P5 ;  /* 0x0000000705077c11 */ /* 0x000fe4000a8f0c00 */
[----:B------:R-:W-:Y:S07]  /*0550*/  @P4 BRA `(.L_x_132) ;  /* 0x0000000000104947 */ /* 0x000fee0003800000 */
[----:B------:R-:W-:Y:S01]  /*0560*/  @!P2 FFMA.FTZ R9, R13, -R9, R16 ;  /* 0x800000090d09a223 */ /* 0x000fe20000010010 */
[----:B------:R0:W-:Y:S04]  /*0570*/  @P2 STG.E.U16 desc[UR4][R6.64], RZ ;  /* 0x000000ff06002986 */ /* 0x0001e8000c101504 */
[----:B------:R-:W-:-:S05]  /*0580*/  @!P2 F2FP.BF16.F32.PACK_AB R9, RZ, R9 ;  /* 0x00000009ff09a23e */ /* 0x000fca00000010ff */
[----:B------:R0:W-:Y:S02]  /*0590*/  @!P2 STG.E.U16 desc[UR4][R6.64], R9 ;  /* 0x000000090600a986 */ /* 0x0001e4000c101504 */
.L_x_132:
[----:B------:R-:W-:Y:S05]  /*05a0*/  BSYNC.RECONVERGENT B0 ;  /* 0x0000000000007941 */ /* 0x000fea0003800200 */
.L_x_131:
[----:B------:R-:W-:Y:S05]  /*05b0*/  @P3 EXIT ;  /* 0x000000000000394d */ /* 0x000fea0003800000 */
[----:B------:R-:W3:Y:S01]  /*05c0*/  LDG.E.U8 R2, desc[UR4][R2.64] ;  /* 0x0000000402027981 */ /* 0x000ee2000c1e1100 */
[----:B------:R-:W-:Y:S01]  /*05d0*/  MOV R5, RZ ;  /* 0x000000ff00057202 */ /* 0x000fe20000000f00 */
[----:B------:R-:W-:Y:S02]  /*05e0*/  @!P0 IMAD.U32 R5, R11, 0x10000, RZ ;  /* 0x000100000b058824 */ /* 0x000fe400078e00ff */
[----:B--2---:R-:W-:Y:S01]  /*05f0*/  FADD.FTZ R15, R12, R15 ;  /* 0x0000000f0c0f7221 */ /* 0x004fe20000010000 */
[----:B---3--:R-:W-:-:S13]  /*0600*/  ISETP.NE.AND P1, PT, R2, RZ, PT ;  /* 0x000000ff0200720c */ /* 0x008fda0003f25270 */
[----:B0-----:R-:W-:-:S05]  /*0610*/  @P1 IMAD.WIDE R8, R4, 0x2, R6 ;  /* 0x0000000204081825 */ /* 0x001fca00078e0206 */
[----:B------:R0:W-:Y:S01]  /*0620*/  @P1 STG.E.U16 desc[UR4][R8.64], RZ ;  /* 0x000000ff08001986 */ /* 0x0001e2000c101504 */
[----:B------:R-:W-:Y:S05]  /*0630*/  @P1 EXIT ;  /* 0x000000000000194d */ /* 0x000fea0003800000 */
[----:B------:R-:W-:-:S05]  /*0640*/  FFMA.FTZ R5, R15, -R5, R10 ;  /* 0x800000050f057223 */ /* 0x000fca000001000a */
[----:B------:R-:W-:Y:S01]  /*0650*/  F2FP.BF16.F32.PACK_AB R0, RZ, R5 ;  /* 0x00000005ff00723e */ /* 0x000fe200000010ff */
[----:B------:R-:W-:-:S05]  /*0660*/  IMAD.WIDE R4, R4, 0x2, R6 ;  /* 0x0000000204047825 */ /* 0x000fca00078e0206 */
[----:B------:R-:W-:Y:S01]  /*0670*/  STG.E.U16 desc[UR4][R4.64], R0 ;  /* 0x0000000004007986 */ /* 0x000fe2000c101504 */
[----:B------:R-:W-:Y:S05]  /*0680*/  EXIT ;  /* 0x000000000000794d */ /* 0x000fea0003800000 */
.L_x_133:
        /* <DEDUP_REMOVED lines=15> */
.L_x_11134:


//--------------------- .text._ZN43_GLOBAL__N__9ae7fba5_10_SoftMax_cu_9f978f6321softmax_warp_backwardIN3c108BFloat16ES2_fLi4ELb0ELb1EEEvPT0_PKT_S7_iiiPKb --------------------------
	.section	.text._ZN43_GLOBAL__N__9ae7fba5_10_SoftMax_cu_9f978f6321softmax_warp_backwardIN3c108BFloat16ES2_fLi4ELb0ELb1EEEvPT0_PKT_S7_iiiPKb,"ax",@progbits
	.align	128
.text._ZN43_GLOBAL__N__9ae7fba5_10_SoftMax_cu_9f978f6321softmax_warp_backwardIN3c108BFloat16ES2_fLi4ELb0ELb1EEEvPT0_PKT_S7_iiiPKb:
        .type           _ZN43_GLOBAL__N__9ae7fba5_10_SoftMax_cu_9f978f6321softmax_warp_backwardIN3c108BFloat16ES2_fLi4ELb0ELb1EEEvPT0_PKT_S7_iiiPKb,@function
        .size           _ZN43_GLOBAL__N__9ae7fba5_10_SoftMax_cu_9f978f6321softmax_warp_backwardIN3c108BFloat16ES2_fLi4ELb0ELb1EEEvPT0_PKT_S7_iiiPKb,(.L_x_11135 - _ZN43_GLOBAL__N__9ae7fba5_10_SoftMax_cu_9f978f6321softmax_warp_backwardIN3c108BFloat16ES2_fLi4ELb0ELb1EEEvPT0_PKT_S7_iiiPKb)
        .other          _ZN43_GLOBAL__N__9ae7fba5_10_SoftMax_cu_9f978f6321softmax_warp_backwardIN3c108BFloat16ES2_fLi4ELb0ELb1EEEvPT0_PKT_S7_iiiPKb,@"STO_CUDA_ENTRY STV_DEFAULT"
_ZN43_GLOBAL__N__9ae7fba5_10_SoftMax_cu_9f978f6321softmax_warp_backwardIN3c108BFloat16ES2_fLi4ELb0ELb1EEEvPT0_PKT_S7_iiiPKb:
        /* <DEDUP_REMOVED lines=30> */
[----:B-1----:R-:W-:-:S05]  /*01e0*/  @!P1 IADD3 R18, P2, PT, R21, R12, RZ ;  /* 0x0000000c15129210 */ /* 0x002fca0007f5e0ff */
[----:B------:R-:W-:Y:S01]  /*01f0*/  @!P1 IMAD.X R19, R10, 0x1, R13, P2 ;  /* 0x000000010a139824 */ /* 0x000fe200010e060d */
[----:B--2---:R-:W-:Y:S02]  /*0200*/  @!P0 IADD3 R12, P4, PT, R11, R2, RZ ;  /* 0x000000020b0c8210 */ /* 0x004fe40007f9e0ff */
[----:B------:R-:W-:Y:S02]  /*0210*/  IADD3 R2, P2, PT, R8, R4, RZ ;  /* 0x0000000408027210 */ /* 0x000fe40007f5e0ff */
[----:B0-----:R-:W2:Y:S01]  /*0220*/  @!P1 LDG.E.U16 R18, desc[UR4][R18.64] ;  /* 0x0000000412129981 */ /* 0x001ea2000c1e1500 */
[----:B------:R-:W-:Y:S02]  /*0230*/  @!P0 IADD3.X R13, PT, PT, R6, R3, RZ, P4, !PT ;  /* 0x00000003060d8210 */ /* 0x000fe400027fe4ff */
[----:B------:R-:W-:Y:S01]  /*0240*/  LEA.HI.X.SX32 R3, R4, R9, 0x1, P2 ;  /* 0x0000000904037211 */ /* 0x000fe200010f0eff */
[----:B------:R-:W4:Y:S04]  /*0250*/  LDG.E.U8 R8, desc[UR4][R8.64] ;  /* 0x0000000408087981 */ /* 0x000f28000c1e1100 */
[----:B------:R-:W4:Y:S04]  /*0260*/  @!P0 LDG.E.U16 R12, desc[UR4][R12.64] ;  /* 0x000000040c0c8981 */ /* 0x000f28000c1e1500 */
[----:B------:R-:W4:Y:S01]  /*0270*/  LDG.E.U8 R20, desc[UR4][R2.64] ;  /* 0x0000000402147981 */ /* 0x000f22000c1e1100 */
[----:B---3--:R-:W-:Y:S01]  /*0280*/  @!P1 IADD3 R14, P2, PT, R21, R14, RZ ;  /* 0x0000000e150e9210 */ /* 0x008fe20007f5e0ff */
[----:B------:R-:W-:-:S04]  /*0290*/  IMAD.MOV.U32 R16, RZ, RZ, RZ ;  /* 0x000000ffff107224 */ /* 0x000fc800078e00ff */
[----:B------:R-:W-:Y:S02]  /*02a0*/  @!P1 IMAD.X R15, R10, 0x1, R15, P2 ;  /* 0x000000010a0f9824 */ /* 0x000fe400010e060f */
[----:B------:R-:W-:-:S03]  /*02b0*/  IMAD.MOV.U32 R10, RZ, RZ, RZ ;  /* 0x000000ffff0a7224 */ /* 0x000fc600078e00ff */
[----:B------:R0:W5:Y:S01]  /*02c0*/  @!P1 LDG.E.U16 R14, desc[UR4][R14.64] ;  /* 0x000000040e0e9981 */ /* 0x000162000c1e1500 */
[----:B--2---:R-:W-:Y:S02]  /*02d0*/  @!P1 SHF.L.U32 R16, R18, 0x10, RZ ;  /* 0x0000001012109819 */ /* 0x004fe400000006ff */
[----:B----4-:R-:W-:Y:S01]  /*02e0*/  ISETP.NE.AND P2, PT, R8, RZ, PT ;  /* 0x000000ff0800720c */ /* 0x010fe20003f45270 */
[----:B------:R-:W-:Y:S02]  /*02f0*/  @!P0 IMAD.U32 R10, R12, 0x10000, RZ ;  /* 0x000100000c0a8824 */ /* 0x000fe400078e00ff */
[----:B------:R-:W-:Y:S02]  /*0300*/  FADD.FTZ R8, RZ, R16 ;  /* 0x00000010ff087221 */ /* 0x000fe40000010000 */
[----:B------:R-:W-:Y:S01]  /*0310*/  FADD.FTZ R9, RZ, R10 ;  /* 0x0000000aff097221 */ /* 0x000fe20000010000 */
[----:B------:R-:W-:Y:S02]  /*0320*/  ISETP.NE.AND P4, PT, R20, RZ, PT ;  /* 0x000000ff1400720c */ /* 0x000fe40003f85270 */
[----:B------:R-:W-:-:S02]  /*0330*/  SEL R12, R8, RZ, !P2 ;  /* 0x000000ff080c7207 */ /* 0x000fc40005000000 */
[----:B------:R-:W-:-:S03]  /*0340*/  SEL R13, R9, RZ, !P4 ;  /* 0x000000ff090d7207 */ /* 0x000fc60006000000 */
[----:B------:R-:W0:Y:S04]  /*0350*/  SHFL.BFLY PT, R9, R12, 0x8, 0x101f ;  /* 0x0d101f000c097f89 */ /* 0x000e2800000e0000 */
[----:B------:R-:W1:Y:S01]  /*0360*/  SHFL.BFLY PT, R8, R13, 0x8, 0x101f ;  /* 0x0d101f000d087f89 */ /* 0x000e6200000e0000 */
[----:B0-----:R-:W-:Y:S01]  /*0370*/  FADD.FTZ R15, R12, R9 ;  /* 0x000000090c0f7221 */ /* 0x001fe20000010000 */
[----:B-1----:R-:W-:Y:S02]  /*0380*/  FADD.FTZ R18, R13, R8 ;  /* 0x000000080d127221 */ /* 0x002fe40000010000 */
[----:B------:R-:W0:Y:S02]  /*0390*/  @!P0 LDC.64 R8, c[0x0][0x390] ;  /* 0x0000e400ff088b82 */ /* 0x000e240000000a00 */
[----:B0-----:R-:W-:-:S05]  /*03a0*/  @!P0 IADD3 R8, P4, PT, R11, R8, RZ ;  /* 0x000000080b088210 */ /* 0x001fca0007f9e0ff */
[----:B------:R-:W-:-:S05]  /*03b0*/  @!P0 IMAD.X R9, R6, 0x1, R9, P4 ;  /* 0x0000000106098824 */ /* 0x000fca00020e0609 */
        /* <DEDUP_REMOVED lines=15> */
[----:B0-----:R-:W-:Y:S01]  /*04b0*/  IMAD.MOV.U32 R9, RZ, RZ, RZ ;  /* 0x000000ffff097224 */ /* 0x001fe200078e00ff */
[----:B-----5:R-:W-:Y:S01]  /*04c0*/  @!P1 SHF.L.U32 R9, R14, 0x10, RZ ;  /* 0x000000100e099819 */ /* 0x020fe200000006ff */
[----:B-1----:R-:W-:Y:S01]  /*04d0*/  FADD.FTZ R21, R21, R12 ;  /* 0x0000000c15157221 */ /* 0x002fe20000010000 */
[----:B------:R-:W-:Y:S02]  /*04e0*/  ISETP.EQ.OR P3, PT, R17, 0x1, P4 ;  /* 0x000000011100780c */ /* 0x000fe40002762670 */
[----:B---3--:R-:W-:-:S04]  /*04f0*/  LEA R6, P5, R5, UR6, 0x1 ;  /* 0x0000000605067c11 */ /* 0x008fc8000f8a08ff */
[----:B------:R-:W-:Y:S02]  /*0500*/  LEA.HI.X R7, R5, UR7, R0, 0x1, P5 ;  /* 0x0000000705077c11 */ /* 0x000fe4000a8f0c00 */
[----:B------:R-:W-:Y:S07]  /*0510*/  @P4 BRA `(.L_x_135) ;  /* 0x0000000000104947 */ /* 0x000fee0003800000 */
[----:B------:R-:W-:Y:S01]  /*0520*/  @!P2 FFMA.FTZ R9, R21, -R9, R16 ;  /* 0x800000091509a223 */ /* 0x000fe20000010010 */
[----:B------:R0:W-:Y:S04]  /*0530*/  @P2 STG.E.U16 desc[UR4][R6.64], RZ ;  /* 0x000000ff06002986 */ /* 0x0001e8000c101504 */
[----:B------:R-:W-:-:S05]  /*0540*/  @!P2 F2FP.BF16.F32.PACK_AB R9, RZ, R9 ;  /* 0x00000009ff09a23e */ /* 0x000fca00000010ff */
[----:B------:R0:W-:Y:S02]  /*0550*/  @!P2 STG.E.U16 desc[UR4][R6.64], R9 ;  /* 0x000000090600a986 */ /* 0x0001e4000c101504 */
.L_x_135:
[----:B------:R-:W-:Y:S05]  /*0560*/  BSYNC.RECONVERGENT B0 ;  /* 0x0000000000007941 */ /* 0x000fea0003800200 */
.L_x_134:
[----:B------:R-:W-:Y:S05]  /*0570*/  @P3 EXIT ;  /* 0x000000000000394d */ /* 0x000fea0003800000 */
[----:B------:R-:W3:Y:S01]  /*0580*/  LDG.E.U8 R2, desc[UR4][R2.64] ;  /* 0x0000000402027981 */ /* 0x000ee2000c1e1100 */
[----:B------:R-:W-:Y:S02]  /*0590*/  IMAD.MOV.U32 R5, RZ, RZ, RZ ;  /* 0x000000ffff057224 */ /* 0x000fe400078e00ff */
[----:B--2---:R-:W-:Y:S01]  /*05a0*/  FADD.FTZ R13, R22, R13 ;  /* 0x0000000d160d7221 */ /* 0x004fe20000010000 */
[----:B------:R-:W-:Y:S01]  /*05b0*/  @!P0 IMAD.U32 R5, R11, 0x10000, RZ ;  /* 0x000100000b058824 */ /* 0x000fe200078e00ff */
        /* <DEDUP_REMOVED lines=9> */
.L_x_136:
        /* <DEDUP_REMOVED lines=11> */
.L_x_11135:


//--------------------- .text._ZN43_GLOBAL__N__9ae7fba5_10_SoftMax_cu_9f978f6321softmax_warp_backwardIN3c108BFloat16ES2_fLi3ELb0ELb1EEEvPT0_PKT_S7_iiiPKb --------------------------
	.section	.text._ZN43_GLOBAL__N__9ae7fba5_10_SoftMax_cu_9f978f6321softmax_warp_backwardIN3c108BFloat16ES2_fLi3ELb0ELb1EEEvPT0_PKT_S7_iiiPKb,"ax",@progbits
	.align	128
.text._ZN43_GLOBAL__N__9ae7fba5_10_SoftMax_cu_9f978f6321softmax_warp_backwardIN3c108BFloat16ES2_fLi3ELb0ELb1EEEvPT0_PKT_S7_iiiPKb:
        .type           _ZN43_GLOBAL__N__9ae7fba5_10_SoftMax_cu_9f978f6321softmax_warp_backwardIN3c108BFloat16ES2_fLi3ELb0ELb1EEEvPT0_PKT_S7_iiiPKb,@function
        .size           _ZN43_GLOBAL__N__9ae7fba5_10_SoftMax_cu_9f978f6321softmax_warp_backwardIN3c108BFloat16ES2_fLi3ELb0ELb1EEEvPT0_PKT_S7_iiiPKb,(.L_x_11136 - _ZN43_GLOBAL__N__9ae7fba5_10_SoftMax_cu_9f978f6321softmax_warp_backwardIN3c108BFloat16ES2_fLi3ELb0ELb1EEEvPT0_PKT_S7_iiiPKb)
        .other          _ZN43_GLOBAL__N__9ae7fba5_10_SoftMax_cu_9f978f6321softmax_warp_backwardIN3c108BFloat16ES2_fLi3ELb0ELb1EEEvPT0_PKT_S7_iiiPKb,@"STO_CUDA_ENTRY STV_DEFAULT"
_ZN43_GLOBAL__N__9ae7fba5_10_SoftMax_cu_9f978f6321softmax_warp_backwardIN3c108BFloat16ES2_fLi3ELb0ELb1EEEvPT0_PKT_S7_iiiPKb:
        /* <DEDUP_REMOVED lines=35> */
[----:B------:R-:W-:Y:S01]  /*0230*/  @!P0 IMAD.X R13, R6, 0x1, R3, P4 ;  /* 0x00000001060d8824 */ /* 0x000fe200020e0603 */
[----:B------:R-:W-:Y:S02]  /*0240*/  LEA.HI.X.SX32 R3, R4, R9, 0x1, P2 ;  /* 0x0000000904037211 */ /* 0x000fe400010f0eff */
        /* <DEDUP_REMOVED lines=15> */
[----:B------:R-:W-:Y:S02]  /*0340*/  SEL R13, R9, RZ, !P4 ;  /* 0x000000ff090d7207 */ /* 0x000fe40006000000 */
[----:B------:R-:W1:Y:S02]  /*0350*/  @!P0 LDC.64 R8, c[0x0][0x390] ;  /* 0x0000e400ff088b82 */ /* 0x000e640000000a00 */
[----:B-1----:R-:W-:-:S05]  /*0360*/  @!P0 IADD3 R8, P4, PT, R11, R8, RZ ;  /* 0x000000080b088210 */ /* 0x002fca0007f9e0ff */
[----:B------:R-:W-:-:S05]  /*0370*/  @!P0 IMAD.X R9, R6, 0x1, R9, P4 ;  /* 0x0000000106098824 */ /* 0x000fca00020e0609 */
[----:B------:R1:W5:Y:S04]  /*0380*/  @!P0 LDG.E.U16 R11, desc[UR4][R8.64] ;  /* 0x00000004080b8981 */ /* 0x000368000c1e1500 */
[----:B0-----:R-:W0:Y:S04]  /*0390*/  SHFL.BFLY PT, R15, R12, 0x4, 0x181f ;  /* 0x0c981f000c0f7f89 */ /* 0x001e2800000e0000 */
[----:B------:R-:W2:Y:S01]  /*03a0*/  SHFL.BFLY PT, R18, R13, 0x4, 0x181f ;  /* 0x0c981f000d127f89 */ /* 0x000ea200000e0000 */
[----:B0-----:R-:W-:Y:S01]  /*03b0*/  FADD.FTZ R15, R12, R15 ;  /* 0x0000000f0c0f7221 */ /* 0x001fe20000010000 */
[----:B--2---:R-:W-:-:S04]  /*03c0*/  FADD.FTZ R18, R13, R18 ;  /* 0x000000120d127221 */ /* 0x004fc80000010000 */
[----:B------:R-:W0:Y:S04]  /*03d0*/  SHFL.BFLY PT, R20, R15, 0x2, 0x181f ;  /* 0x0c581f000f147f89 */ /* 0x000e2800000e0000 */
[----:B------:R-:W2:Y:S01]  /*03e0*/  SHFL.BFLY PT, R19, R18, 0x2, 0x181f ;  /* 0x0c581f0012137f89 */ /* 0x000ea200000e0000 */
[----:B0-----:R-:W-:Y:S01]  /*03f0*/  FADD.FTZ R20, R15, R20 ;  /* 0x000000140f147221 */ /* 0x001fe20000010000 */
[----:B--2---:R-:W-:-:S04]  /*0400*/  FADD.FTZ R19, R18, R19 ;  /* 0x0000001312137221 */ /* 0x004fc80000010000 */
[----:B------:R1:W0:Y:S04]  /*0410*/  SHFL.BFLY PT, R13, R20, 0x1, 0x181f ;  /* 0x0c381f00140d7f89 */ /* 0x00022800000e0000 */
[----:B------:R1:W2:Y:S01]  /*0420*/  SHFL.BFLY PT, R12, R19, 0x1, 0x181f ;  /* 0x0c381f00130c7f89 */ /* 0x0002a200000e0000 */
[----:B------:R-:W-:Y:S05]  /*0430*/  @!P3 EXIT ;  /* 0x000000000000b94d */ /* 0x000fea0003800000 */
[----:B------:R-:W3:Y:S01]  /*0440*/  LDCU.64 UR6, c[0x0][0x380] ;  /* 0x00007000ff0677ac */ /* 0x000ee20008000a00 */
[----:B------:R-:W-:Y:S01]  /*0450*/  ISETP.GE.AND P4, PT, R7, R4, PT ;  /* 0x000000040700720c */ /* 0x000fe20003f86270 */
[----:B------:R-:W-:Y:S01]  /*0460*/  BSSY.RECONVERGENT B0, `(.L_x_137) ;  /* 0x000000c000007945 */ /* 0x000fe20003800200 */
[----:B-1----:R-:W-:Y:S01]  /*0470*/  IMAD.MOV.U32 R9, RZ, RZ, RZ ;  /* 0x000000ffff097224 */ /* 0x002fe200078e00ff */
[----:B-----5:R-:W-:Y:S01]  /*0480*/  @!P1 SHF.L.U32 R9, R14, 0x10, RZ ;  /* 0x000000100e099819 */ /* 0x020fe200000006ff */
[----:B0-----:R-:W-:Y:S01]  /*0490*/  FADD.FTZ R13, R20, R13 ;  /* 0x0000000d140d7221 */ /* 0x001fe20000010000 */
        /* <DEDUP_REMOVED lines=8> */
.L_x_138:
[----:B------:R-:W-:Y:S05]  /*0520*/  BSYNC.RECONVERGENT B0 ;  /* 0x0000000000007941 */ /* 0x000fea0003800200 */
.L_x_137:
        /* <DEDUP_REMOVED lines=14> */
.L_x_139:
        /* <DEDUP_REMOVED lines=15> */
.L_x_11136:


//--------------------- .text._ZN43_GLOBAL__N__9ae7fba5_10_SoftMax_cu_9f978f6321softmax_warp_backwardIN3c108BFloat16ES2_fLi2ELb0ELb1EEEvPT0_PKT_S7_iiiPKb --------------------------
	.section	.text._ZN43_GLOBAL__N__9ae7fba5_10_SoftMax_cu_9f978f6321softmax_warp_backwardIN3c108BFloat16ES2_fLi2ELb0ELb1EEEvPT0_PKT_S7_iiiPKb,"ax",@progbits
	.align	128
.text._ZN43_GLOBAL__N__9ae7fba5_10_SoftMax_cu_9f978f6321softmax_warp_backwardIN3c108BFloat16ES2_fLi2ELb0ELb1EEEvPT0_PKT_S7_iiiPKb:
        .type           _ZN43_GLOBAL__N__9ae7fba5_10_SoftMax_cu_9f978f6321softmax_warp_backwardIN3c108BFloat16ES2_fLi2ELb0ELb1EEEvPT0_PKT_S7_iiiPKb,@function
        .size           _ZN43_GLOBAL__N__9ae7fba5_10_SoftMax_cu_9f978f6321softmax_warp_backwardIN3c108BFloat16ES2_fLi2ELb0ELb1EEEvPT0_PKT_S7_iiiPKb,(.L_x_11137 - _ZN43_GLOBAL__N__9ae7fba5_10_SoftMax_cu_9f978f6321softmax_warp_backwardIN3c108BFloat16ES2_fLi2ELb0ELb1EEEvPT0_PKT_S7_iiiPKb)
        .other          _ZN43_GLOBAL__N__9ae7fba5_10_SoftMax_cu_9f978f6321softmax_warp_backwardIN3c108BFloat16ES2_fLi2ELb0ELb1EEEvPT0_PKT_S7_iiiPKb,@"STO_CUDA_ENTRY STV_DEFAULT"
_ZN43_GLOBAL__N__9ae7fba5_10_SoftMax_cu_9f978f6321softmax_warp_backwardIN3c108BFloat16ES2_fLi2ELb0ELb1EEEvPT0_PKT_S7_iiiPKb:
        /* <DEDUP_REMOVED lines=38> */
[----:B------:R-:W2:Y:S04]  /*0260*/  @!P0 LDG.E.U16 R12, desc[UR4][R12.64] ;  /* 0x000000040c0c8981 */ /* 0x000ea8000c1e1500 */
[----:B------:R-:W2:Y:S01]  /*0270*/  LDG.E.U8 R20, desc[UR4][R2.64] ;  /* 0x0000000402147981 */ /* 0x000ea2000c1e1100 */
[----:B---3--:R-:W-:-:S05]  /*0280*/  @!P1 IADD3 R14, P2, PT, R21, R14, RZ ;  /* 0x0000000e150e9210 */ /* 0x008fca0007f5e0ff */
[----:B------:R-:W-:Y:S02]  /*0290*/  @!P1 IMAD.X R15, R10, 0x1, R15, P2 ;  /* 0x000000010a0f9824 */ /* 0x000fe400010e060f */
[----:B------:R-:W-:Y:S02]  /*02a0*/  IMAD.MOV.U32 R10, RZ, RZ, RZ ;  /* 0x000000ffff0a7224 */ /* 0x000fe400078e00ff */
[----:B------:R-:W-:Y:S01]  /*02b0*/  IMAD.MOV.U32 R16, RZ, RZ, RZ ;  /* 0x000000ffff107224 */ /* 0x000fe200078e00ff */
[----:B------:R0:W5:Y:S01]  /*02c0*/  @!P1 LDG.E.U16 R14, desc[UR4][R14.64] ;  /* 0x000000040e0e9981 */ /* 0x000162000c1e1500 */
[----:B----4-:R-:W-:Y:S02]  /*02d0*/  ISETP.NE.AND P2, PT, R8, RZ, PT ;  /* 0x000000ff0800720c */ /* 0x010fe40003f45270 */
[----:B------:R-:W1:Y:S01]  /*02e0*/  @!P0 LDC.64 R8, c[0x0][0x390] ;  /* 0x0000e400ff088b82 */ /* 0x000e620000000a00 */
[----:B--2---:R-:W-:-:S04]  /*02f0*/  @!P0 IMAD.U32 R10, R12, 0x10000, RZ ;  /* 0x000100000c0a8824 */ /* 0x004fc800078e00ff */
[----:B------:R-:W-:Y:S01]  /*0300*/  FADD.FTZ R13, RZ, R10 ;  /* 0x0000000aff0d7221 */ /* 0x000fe20000010000 */
[----:B------:R-:W-:-:S04]  /*0310*/  ISETP.NE.AND P4, PT, R20, RZ, PT ;  /* 0x000000ff1400720c */ /* 0x000fc80003f85270 */
[----:B------:R-:W-:Y:S02]  /*0320*/  SEL R13, R13, RZ, !P4 ;  /* 0x000000ff0d0d7207 */ /* 0x000fe40006000000 */
[----:B-1----:R-:W-:-:S05]  /*0330*/  @!P0 IADD3 R8, P4, PT, R11, R8, RZ ;  /* 0x000000080b088210 */ /* 0x002fca0007f9e0ff */
[----:B------:R-:W-:-:S05]  /*0340*/  @!P0 IMAD.X R9, R6, 0x1, R9, P4 ;  /* 0x0000000106098824 */ /* 0x000fca00020e0609 */
[----:B------:R1:W5:Y:S01]  /*0350*/  @!P0 LDG.E.U16 R11, desc[UR4][R8.64] ;  /* 0x00000004080b8981 */ /* 0x000362000c1e1500 */
[----:B------:R-:W-:-:S04]  /*0360*/  @!P1 IMAD.U32 R16, R18, 0x10000, RZ ;  /* 0x0001000012109824 */ /* 0x000fc800078e00ff */
[----:B------:R-:W-:-:S05]  /*0370*/  FADD.FTZ R12, RZ, R16 ;  /* 0x00000010ff0c7221 */ /* 0x000fca0000010000 */
[----:B------:R-:W-:Y:S01]  /*0380*/  SEL R12, R12, RZ, !P2 ;  /* 0x000000ff0c0c7207 */ /* 0x000fe20005000000 */
[----:B------:R-:W2:Y:S04]  /*0390*/  SHFL.BFLY PT, R18, R13, 0x2, 0x1c1f ;  /* 0x0c5c1f000d127f89 */ /* 0x000ea800000e0000 */
[----:B0-----:R-:W0:Y:S01]  /*03a0*/  SHFL.BFLY PT, R15, R12, 0x2, 0x1c1f ;  /* 0x0c5c1f000c0f7f89 */ /* 0x001e2200000e0000 */
[----:B--2---:R-:W-:Y:S01]  /*03b0*/  FADD.FTZ R18, R13, R18 ;  /* 0x000000120d127221 */ /* 0x004fe20000010000 */
[----:B0-----:R-:W-:-:S04]  /*03c0*/  FADD.FTZ R15, R12, R15 ;  /* 0x0000000f0c0f7221 */ /* 0x001fc80000010000 */
[----:B------:R1:W0:Y:S04]  /*03d0*/  SHFL.BFLY PT, R19, R18, 0x1, 0x1c1f ;  /* 0x0c3c1f0012137f89 */ /* 0x00022800000e0000 */
[----:B------:R1:W2:Y:S01]  /*03e0*/  SHFL.BFLY PT, R20, R15, 0x1, 0x1c1f ;  /* 0x0c3c1f000f147f89 */ /* 0x0002a200000e0000 */
[----:B------:R-:W-:Y:S05]  /*03f0*/  @!P3 EXIT ;  /* 0x000000000000b94d */ /* 0x000fea0003800000 */
[----:B------:R-:W3:Y:S01]  /*0400*/  LDCU.64 UR6, c[0x0][0x380] ;  /* 0x00007000ff0677ac */ /* 0x000ee20008000a00 */
[----:B------:R-:W-:Y:S01]  /*0410*/  ISETP.GE.AND P4, PT, R7, R4, PT ;  /* 0x000000040700720c */ /* 0x000fe20003f86270 */
[----:B------:R-:W-:Y:S01]  /*0420*/  BSSY.RECONVERGENT B0, `(.L_x_140) ;  /* 0x000000c000007945 */ /* 0x000fe20003800200 */
[----:B-1----:R-:W-:Y:S02]  /*0430*/  IMAD.MOV.U32 R9, RZ, RZ, RZ ;  /* 0x000000ffff097224 */ /* 0x002fe400078e00ff */
[----:B--2---:R-:W-:Y:S01]  /*0440*/  FADD.FTZ R15, R15, R20 ;  /* 0x000000140f0f7221 */ /* 0x004fe20000010000 */
        /* <DEDUP_REMOVED lines=9> */
.L_x_141:
[----:B------:R-:W-:Y:S05]  /*04e0*/  BSYNC.RECONVERGENT B0 ;  /* 0x0000000000007941 */ /* 0x000fea0003800200 */
.L_x_140:
[----:B------:R-:W-:Y:S05]  /*04f0*/  @P3 EXIT ;  /* 0x000000000000394d */ /* 0x000fea0003800000 */
[----:B------:R-:W2:Y:S01]  /*0500*/  LDG.E.U8 R2, desc[UR4][R2.64] ;  /* 0x0000000402027981 */ /* 0x000ea2000c1e1100 */
[----:B------:R-:W-:Y:S02]  /*0510*/  IMAD.MOV.U32 R5, RZ, RZ, RZ ;  /* 0x000000ffff057224 */ /* 0x000fe400078e00ff */
[----:B0-----:R-:W-:Y:S01]  /*0520*/  FADD.FTZ R19, R18, R19 ;  /* 0x0000001312137221 */ /* 0x001fe20000010000 */
[----:B------:R-:W-:Y:S01]  /*0530*/  @!P0 IMAD.U32 R5, R11, 0x10000, RZ ;  /* 0x000100000b058824 */ /* 0x000fe200078e00ff */
[----:B--2---:R-:W-:-:S13]  /*0540*/  ISETP.NE.AND P1, PT, R2, RZ, PT ;  /* 0x000000ff0200720c */ /* 0x004fda0003f25270 */
[----:B-1----:R-:W-:-:S05]  /*0550*/  @P1 IMAD.WIDE R8, R4, 0x2, R6 ;  /* 0x0000000204081825 */ /* 0x002fca00078e0206 */
[----:B------:R0:W-:Y:S01]  /*0560*/  @P1 STG.E.U16 desc[UR4][R8.64], RZ ;  /* 0x000000ff08001986 */ /* 0x0001e2000c101504 */
[----:B------:R-:W-:Y:S05]  /*0570*/  @P1 EXIT ;  /* 0x000000000000194d */ /* 0x000fea0003800000 */
[----:B------:R-:W-:-:S05]  /*0580*/  FFMA.FTZ R5, R19, -R5, R10 ;  /* 0x8000000513057223 */ /* 0x000fca000001000a */
[----:B------:R-:W-:Y:S01]  /*0590*/  F2FP.BF16.F32.PACK_AB R0, RZ, R5 ;  /* 0x00000005ff00723e */ /* 0x000fe200000010ff */
[----:B------:R-:W-:-:S05]  /*05a0*/  IMAD.WIDE R4, R4, 0x2, R6 ;  /* 0x0000000204047825 */ /* 0x000fca00078e0206 */
[----:B------:R-:W-:Y:S01]  /*05b0*/  STG.E.U16 desc[UR4][R4.64], R0 ;  /* 0x0000000004007986 */ /* 0x000fe2000c101504 */
[----:B------:R-:W-:Y:S05]  /*05c0*/  EXIT ;  /* 0x000000000000794d */ /* 0x000fea0003800000 */
.L_x_142:
        /* <DEDUP_REMOVED lines=11> */
.L_x_11137:


//--------------------- .text._ZN43_GLOBAL__N__9ae7fba5_10_SoftMax_cu_9f978f6321softmax_warp_backwardIN3c108BFloat16ES2_fLi1ELb0ELb1EEEvPT0_PKT_S7_iiiPKb --------------------------
	.section	.text._ZN43_GLOBAL__N__9ae7fba5_10_SoftMax_cu_9f978f6321softmax_warp_backwardIN3c108BFloat16ES2_fLi1ELb0ELb1EEEvPT0_PKT_S7_iiiPKb,"ax",@progbits
	.align	128
.text._ZN43_GLOBAL__N__9ae7fba5_10_SoftMax_cu_9f978f6321softmax_warp_backwardIN3c108BFloat16ES2_fLi1ELb0ELb1EEEvPT0_PKT_S7_iiiPKb:
        .type           _ZN43_GLOBAL__N__9ae7fba5_10_SoftMax_cu_9f978f6321softmax_warp_backwardIN3c108BFloat16ES2_fLi1ELb0ELb1EEEvPT0_PKT_S7_iiiPKb,@function
        .size           _ZN43_GLOBAL__N__9ae7fba5_10_SoftMax_cu_9f978f6321softmax_warp_backwardIN3c108BFloat16ES2_fLi1ELb0ELb1EEEvPT0_PKT_S7_iiiPKb,(.L_x_11138 - _ZN43_GLOBAL__N__9ae7fba5_10_SoftMax_cu_9f978f6321softmax_warp_backwardIN3c108BFloat16ES2_fLi1ELb0ELb1EEEvPT0_PKT_S7_iiiPKb)
        .other          _ZN43_GLOBAL__N__9ae7fba5_10_SoftMax_cu_9f978f6321softmax_warp_backwardIN3c108BFloat16ES2_fLi1ELb0ELb1EEEvPT0_PKT_S7_iiiPKb,@"STO_CUDA_ENTRY STV_DEFAULT"
_ZN43_GLOBAL__N__9ae7fba5_10_SoftMax_cu_9f978f6321softmax_warp_backwardIN3c108BFloat16ES2_fLi1ELb0ELb1EEEvPT0_PKT_S7_iiiPKb:
        /* <DEDUP_REMOVED lines=37> */
[----:B------:R-:W4:Y:S01]  /*0250*/  LDG.E.U8 R8, desc[UR4][R8.64] ;  /* 0x0000000408087981 */ /* 0x000f22000c1e1100 */
[----:B---3--:R-:W-:-:S03]  /*0260*/  @!P1 IADD3 R16, P2, PT, R17, R14, RZ ;  /* 0x0000000e11109210 */ /* 0x008fc60007f5e0ff */
[----:B------:R-:W3:Y:S02]  /*0270*/  @!P0 LDG.E.U16 R12, desc[UR4][R12.64] ;  /* 0x000000040c0c8981 */ /* 0x000ee4000c1e1500 */
[----:B------:R-:W-:Y:S02]  /*0280*/  @!P1 IMAD.X R17, R10, 0x1, R15, P2 ;  /* 0x000000010a119824 */ /* 0x000fe400010e060f */
[----:B------:R-:W0:Y:S01]  /*0290*/  @!P0 LDC.64 R14, c[0x0][0x390] ;  /* 0x0000e400ff0e8b82 */ /* 0x000e220000000a00 */
[----:B------:R-:W3:Y:S04]  /*02a0*/  LDG.E.U8 R22, desc[UR4][R2.64] ;  /* 0x0000000402167981 */ /* 0x000ee8000c1e1100 */
[----:B------:R1:W5:Y:S01]  /*02b0*/  @!P1 LDG.E.U16 R16, desc[UR4][R16.64] ;  /* 0x0000000410109981 */ /* 0x000362000c1e1500 */
[----:B0-----:R-:W-:-:S05]  /*02c0*/  @!P0 IADD3 R14, P5, PT, R11, R14, RZ ;  /* 0x0000000e0b0e8210 */ /* 0x001fca0007fbe0ff */
[----:B------:R-:W-:-:S05]  /*02d0*/  @!P0 IMAD.X R15, R6, 0x1, R15, P5 ;  /* 0x00000001060f8824 */ /* 0x000fca00028e060f */
[----:B------:R1:W5:Y:S01]  /*02e0*/  @!P0 LDG.E.U16 R14, desc[UR4][R14.64] ;  /* 0x000000040e0e8981 */ /* 0x000362000c1e1500 */
[----:B------:R-:W-:Y:S02]  /*02f0*/  IMAD.MOV.U32 R18, RZ, RZ, RZ ;  /* 0x000000ffff127224 */ /* 0x000fe400078e00ff */
[----:B------:R-:W-:Y:S02]  /*0300*/  IMAD.MOV.U32 R10, RZ, RZ, RZ ;  /* 0x000000ffff0a7224 */ /* 0x000fe400078e00ff */
[----:B--2---:R-:W-:Y:S01]  /*0310*/  @!P1 IMAD.U32 R18, R20, 0x10000, RZ ;  /* 0x0001000014129824 */ /* 0x004fe200078e00ff */
[----:B----4-:R-:W-:Y:S01]  /*0320*/  ISETP.NE.AND P2, PT, R8, RZ, PT ;  /* 0x000000ff0800720c */ /* 0x010fe20003f45270 */
[----:B---3--:R-:W-:Y:S02]  /*0330*/  @!P0 IMAD.U32 R10, R12, 0x10000, RZ ;  /* 0x000100000c0a8824 */ /* 0x008fe400078e00ff */
[----:B------:R-:W-:Y:S02]  /*0340*/  FADD.FTZ R8, RZ, R18 ;  /* 0x00000012ff087221 */ /* 0x000fe40000010000 */
[----:B------:R-:W-:Y:S01]  /*0350*/  FADD.FTZ R9, RZ, R10 ;  /* 0x0000000aff097221 */ /* 0x000fe20000010000 */
[----:B------:R-:W-:-:S02]  /*0360*/  ISETP.NE.AND P4, PT, R22, RZ, PT ;  /* 0x000000ff1600720c */ /* 0x000fc40003f85270 */
[----:B------:R-:W-:Y:S02]  /*0370*/  SEL R8, R8, RZ, !P2 ;  /* 0x000000ff08087207 */ /* 0x000fe40005000000 */
[----:B------:R-:W-:-:S03]  /*0380*/  SEL R11, R9, RZ, !P4 ;  /* 0x000000ff090b7207 */ /* 0x000fc60006000000 */
[----:B------:R1:W0:Y:S04]  /*0390*/  SHFL.BFLY PT, R13, R8, 0x1, 0x1e1f ;  /* 0x0c3e1f00080d7f89 */ /* 0x00022800000e0000 */
[----:B------:R1:W2:Y:S01]  /*03a0*/  SHFL.BFLY PT, R12, R11, 0x1, 0x1e1f ;  /* 0x0c3e1f000b0c7f89 */ /* 0x0002a200000e0000 */
[----:B------:R-:W-:Y:S05]  /*03b0*/  @!P3 EXIT ;  /* 0x000000000000b94d */ /* 0x000fea0003800000 */
[----:B------:R-:W3:Y:S01]  /*03c0*/  LDCU.64 UR6, c[0x0][0x380] ;  /* 0x00007000ff0677ac */ /* 0x000ee20008000a00 */
[----:B------:R-:W-:Y:S01]  /*03d0*/  ISETP.GE.AND P4, PT, R7, R4, PT ;  /* 0x000000040700720c */ /* 0x000fe20003f86270 */
[----:B------:R-:W-:Y:S01]  /*03e0*/  BSSY.RECONVERGENT B0, `(.L_x_143) ;  /* 0x000000c000007945 */ /* 0x000fe20003800200 */
[----:B------:R-:W-:Y:S02]  /*03f0*/  IMAD.MOV.U32 R9, RZ, RZ, RZ ;  /* 0x000000ffff097224 */ /* 0x000fe400078e00ff */
[----:B0-----:R-:W-:Y:S01]  /*0400*/  FADD.FTZ R13, R8, R13 ;  /* 0x0000000d080d7221 */ /* 0x001fe20000010000 */
        /* <DEDUP_REMOVED lines=9> */
.L_x_144:
[----:B------:R-:W-:Y:S05]  /*04a0*/  BSYNC.RECONVERGENT B0 ;  /* 0x0000000000007941 */ /* 0x000fea0003800200 */
.L_x_143:
[----:B------:R-:W-:Y:S05]  /*04b0*/  @P3 EXIT ;  /* 0x000000000000394d */ /* 0x000fea0003800000 */
[----:B------:R-:W3:Y:S01]  /*04c0*/  LDG.E.U8 R2, desc[UR4][R2.64] ;  /* 0x0000000402027981 */ /* 0x000ee2000c1e1100 */
[----:B------:R-:W-:Y:S02]  /*04d0*/  IMAD.MOV.U32 R5, RZ, RZ, RZ ;  /* 0x000000ffff057224 */ /* 0x000fe400078e00ff */
[----:B-12---:R-:W-:Y:S01]  /*04e0*/  FADD.FTZ R11, R11, R12 ;  /* 0x0000000c0b0b7221 */ /* 0x006fe20000010000 */
        /* <DEDUP_REMOVED lines=10> */
.L_x_145:
        /* <DEDUP_REMOVED lines=15> */
.L_x_11138:


//--------------------- .text._ZN43_GLOBAL__N__9ae7fba5_10_SoftMax_cu_9f978f6321softmax_warp_backwardIN3c108BFloat16ES2_fLi0ELb0ELb1EEEvPT0_PKT_S7_iiiPKb --------------------------
	.section	.text._ZN43_GLOBAL__N__9ae7fba5_10_SoftMax_cu_9f978f6321softmax_warp_backwardIN3c108BFloat16ES2_fLi0ELb0ELb1EEEvPT0_PKT_S7_iiiPKb,"ax",@progbits
	.align	128
.text._ZN43_GLOBAL__N__9ae7fba5_10_SoftMax_cu_9f978f6321softmax_warp_backwardIN3c108BFloat16ES2_fLi0ELb0ELb1EEEvPT0_PKT_S7_iiiPKb:
        .type           _ZN43_GLOBAL__N__9ae7fba5_10_SoftMax_cu_9f978f6321softmax_warp_backwardIN3c108BFloat16ES2_fLi0ELb0ELb1EEEvPT0_PKT_S7_iiiPKb,@function
        .size           _ZN43_GLOBAL__N__9ae7fba5_10_SoftMax_cu_9f978f6321softmax_warp_backwardIN3c108BFloat16ES2_fLi0ELb0ELb1EEEvPT0_PKT_S7_iiiPKb,(.L_x_11139 - _ZN43_GLOBAL__N__9ae7fba5_10_SoftMax_cu_9f978f6321softmax_warp_backwardIN3c108BFloat16ES2_fLi0ELb0ELb1EEEvPT0_PKT_S7_iiiPKb)
        .other          _ZN43_GLOBAL__N__9ae7fba5_10_SoftMax_cu_9f978f6321softmax_warp_backwardIN3c108BFloat16ES2_fLi0ELb0ELb1EEEvPT0_PKT_S7_iiiPKb,@"STO_CUDA_ENTRY STV_DEFAULT"
_ZN43_GLOBAL__N__9ae7fba5_10_SoftMax_cu_9f978f6321softmax_warp_backwardIN3c108BFloat16ES2_fLi0ELb0ELb1EEEvPT0_PKT_S7_iiiPKb:
[----:B------:R-:W-:Y:S01]  /*0000*/  LDC R1, c[0x0][0x37c] ;  /* 0x0000df00ff017b82 */ /* 0x000fe20000000800 */
[----:B------:R-:W0:Y:S01]  /*0010*/  S2R R2, SR_CTAID.X ;  /* 0x0000000000027919 */ /* 0x000e220000002500 */
[----:B------:R-:W0:Y:S06]  /*0020*/  LDCU UR4, c[0x0][0x364] ;  /* 0x00006c80ff0477ac */ /* 0x000e2c0008000800 */
[----:B------:R-:W1:Y:S01]  /*0030*/  LDC R0, c[0x0][0x3a0] ;  /* 0x0000e800ff007b82 */ /* 0x000e620000000800 */
[----:B------:R-:W0:Y:S01]  /*0040*/  S2R R3, SR_TID.Y ;  /* 0x0000000000037919 */ /* 0x000e220000002200 */
[----:B------:R-:W2:Y:S01]  /*0050*/  LDCU.64 UR6, c[0x0][0x398] ;  /* 0x00007300ff0677ac */ /* 0x000ea20008000a00 */
[----:B0-----:R-:W-:Y:S01]  /*0060*/  IMAD R2, R2, UR4, R3 ;  /* 0x0000000402027c24 */ /* 0x001fe2000f8e0203 */
[----:B------:R-:W0:Y:S03]  /*0070*/  LDCU.64 UR4, c[0x0][0x358] ;  /* 0x00006b00ff0477ac */ /* 0x000e260008000a00 */
[----:B------:R-:W-:-:S04]  /*0080*/  IMAD.SHL.U32 R2, R2, 0x2, RZ ;  /* 0x0000000202027824 */ /* 0x000fc800078e00ff */
[C---:B--2---:R-:W-:Y:S01]  /*0090*/  IMAD R5, R2.reuse, UR7, RZ ;  /* 0x0000000702057c24 */ /* 0x044fe2000f8e02ff */
[----:B------:R-:W-:Y:S01]  /*00a0*/  IADD3 R3, PT, PT, -R2, UR6, RZ ;  /* 0x0000000602037c10 */ /* 0x000fe2000fffe1ff */
[----:B------:R-:W2:Y:S03]  /*00b0*/  LDCU.64 UR6, c[0x0][0x3a8] ;  /* 0x00007500ff0677ac */ /* 0x000ea60008000a00 */
[C---:B-1----:R-:W-:Y:S02]  /*00c0*/  VIMNMX R12, PT, PT, R3.reuse, R0, PT ;  /* 0x00000000030c7248 */ /* 0x042fe40003fe0100 */
[----:B------:R-:W-:Y:S02]  /*00d0*/  ISETP.GE.AND P0, PT, R3, 0x2, PT ;  /* 0x000000020300780c */ /* 0x000fe40003f06270 */
[----:B------:R-:W-:Y:S02]  /*00e0*/  ISETP.GE.AND P1, PT, R12, 0x1, PT ;  /* 0x000000010c00780c */ /* 0x000fe40003f26270 */
[----:B------:R-:W-:-:S02]  /*00f0*/  ISETP.LT.OR P0, PT, R0, 0x1, !P0 ;  /* 0x000000010000780c */ /* 0x000fc40004701670 */
[----:B------:R-:W-:Y:S02]  /*0100*/  SHF.R.S32.HI R2, RZ, 0x1f, R5 ;  /* 0x0000001fff027819 */ /* 0x000fe40000011405 */
[----:B------:R-:W-:-:S07]  /*0110*/  ISETP.GT.AND P2, PT, R12, RZ, PT ;  /* 0x000000ff0c00720c */ /* 0x000fce0003f44270 */
[----:B------:R-:W1:Y:S01]  /*0120*/  @P1 LDC.64 R14, c[0x0][0x388] ;  /* 0x0000e200ff0e1b82 */ /* 0x000e620000000a00 */
[C---:B------:R-:W-:Y:S01]  /*0130*/  @P1 IMAD.SHL.U32 R13, R5.reuse, 0x2, RZ ;  /* 0x00000002050d1824 */ /* 0x040fe200078e00ff */
[C---:B------:R-:W-:Y:S02]  /*0140*/  @!P0 IADD3 R4, P4, PT, R5.reuse, R0, RZ ;  /* 0x0000000005048210 */ /* 0x040fe40007f9e0ff */
[----:B------:R-:W-:-:S03]  /*0150*/  @P1 SHF.L.U64.HI R12, R5, 0x1, R2 ;  /* 0x00000001050c1819 */ /* 0x000fc60000010202 */
[----:B------:R-:W-:Y:S01]  /*0160*/  @!P0 IMAD.X R17, RZ, RZ, R2, P4 ;  /* 0x000000ffff118224 */ /* 0x000fe200020e0602 */
[----:B------:R-:W3:Y:S08]  /*0170*/  @P1 LDC.64 R10, c[0x0][0x390] ;  /* 0x0000e400ff0a1b82 */ /* 0x000ef00000000a00 */
[----:B------:R-:W4:Y:S08]  /*0180*/  @!P0 LDC.64 R8, c[0x0][0x388] ;  /* 0x0000e200ff088b82 */ /* 0x000f300000000a00 */
[----:B------:R-:W2:Y:S01]  /*0190*/  @!P0 LDC.64 R6, c[0x0][0x390] ;  /* 0x0000e400ff068b82 */ /* 0x000ea20000000a00 */
[----:B-1----:R-:W-:-:S05]  /*01a0*/  @P1 IADD3 R14, P3, PT, R13, R14, RZ ;  /* 0x0000000e0d0e1210 */ /* 0x002fca0007f7e0ff */
[----:B------:R-:W-:Y:S01]  /*01b0*/  @P1 IMAD.X R15, R12, 0x1, R15, P3 ;  /* 0x000000010c0f1824 */ /* 0x000fe200018e060f */
[----:B---3--:R-:W-:Y:S01]  /*01c0*/  @P1 IADD3 R10, P4, PT, R13, R10, RZ ;  /* 0x0000000a0d0a1210 */ /* 0x008fe20007f9e0ff */
[C---:B------:R-:W-:Y:S01]  /*01d0*/  @!P0 IMAD.SHL.U32 R13, R4.reuse, 0x2, RZ ;  /* 0x00000002040d8824 */ /* 0x040fe200078e00ff */
[----:B------:R-:W-:Y:S02]  /*01e0*/  @!P0 SHF.L.U64.HI R4, R4, 0x1, R17 ;  /* 0x0000000104048819 */ /* 0x000fe40000010211 */
[----:B0-----:R0:W5:Y:S01]  /*01f0*/  @P1 LDG.E.U16 R14, desc[UR4][R14.64] ;  /* 0x000000040e0e1981 */ /* 0x001162000c1e1500 */
[----:B------:R-:W-:Y:S01]  /*0200*/  @P1 IMAD.X R11, R12, 0x1, R11, P4 ;  /* 0x000000010c0b1824 */ /* 0x000fe200020e060b */
[----:B----4-:R-:W-:-:S04]  /*0210*/  @!P0 IADD3 R8, P3, PT, R13, R8, RZ ;  /* 0x000000080d088210 */ /* 0x010fc80007f7e0ff */
[----:B------:R0:W5:Y:S01]  /*0220*/  @P1 LDG.E.U16 R10, desc[UR4][R10.64] ;  /* 0x000000040a0a1981 */ /* 0x000162000c1e1500 */
[----:B--2---:R-:W-:Y:S01]  /*0230*/  @!P0 IADD3 R12, P4, PT, R13, R6, RZ ;  /* 0x000000060d0c8210 */ /* 0x004fe20007f9e0ff */
[----:B------:R-:W-:-:S04]  /*0240*/  @!P0 IMAD.X R9, R4, 0x1, R9, P3 ;  /* 0x0000000104098824 */ /* 0x000fc800018e0609 */
[----:B------:R-:W-:Y:S01]  /*0250*/  @!P0 IMAD.X R13, R4, 0x1, R7, P4 ;  /* 0x00000001040d8824 */ /* 0x000fe200020e0607 */
[----:B------:R0:W5:Y:S04]  /*0260*/  @!P0 LDG.E.U16 R8, desc[UR4][R8.64] ;  /* 0x0000000408088981 */ /* 0x000168000c1e1500 */
[----:B------:R0:W5:Y:S01]  /*0270*/  @!P0 LDG.E.U16 R12, desc[UR4][R12.64] ;  /* 0x000000040c0c8981 */ /* 0x000162000c1e1500 */
[----:B------:R-:W-:-:S04]  /*0280*/  IADD3 R6, P3, PT, R5, UR6, RZ ;  /* 0x0000000605067c10 */ /* 0x000fc8000ff7e0ff */
[----:B------:R-:W-:Y:S01]  /*0290*/  IADD3.X R7, PT, PT, R2, UR7, RZ, P3, !PT ;  /* 0x0000000702077c10 */ /* 0x000fe20009ffe4ff */
[----:B------:R-:W-:Y:S08]  /*02a0*/  @!P2 EXIT ;  /* 0x000000000000a94d */ /* 0x000ff00003800000 */
[----:B------:R-:W2:Y:S01]  /*02b0*/  LDG.E.U8 R4, desc[UR4][R6.64] ;  /* 0x0000000406047981 */ /* 0x000ea2000c1e1100 */
[----:B------:R-:W1:Y:S01]  /*02c0*/  LDCU.64 UR6, c[0x0][0x380] ;  /* 0x00007000ff0677ac */ /* 0x000e620008000a00 */
[----:B0-----:R-:W-:Y:S02]  /*02d0*/  IMAD.MOV.U32 R9, RZ, RZ, RZ ;  /* 0x000000ffff097224 */ /* 0x001fe400078e00ff */
[----:B-----5:R-:W-:Y:S01]  /*02e0*/  @P1 IMAD.U32 R9, R10, 0x10000, RZ ;  /* 0x000100000a091824 */ /* 0x020fe200078e00ff */
[----:B------:R-:W-:Y:S02]  /*02f0*/  IADD3 R10, P3, PT, R6, R0, RZ ;  /* 0x00000000060a7210 */ /* 0x000fe40007f7e0ff */
[----:B--2---:R-:W-:Y:S01]  /*0300*/  ISETP.NE.AND P2, PT, R4, RZ, PT ;  /* 0x000000ff0400720c */ /* 0x004fe20003f45270 */
[----:B------:R-:W-:Y:S02]  /*0310*/  IMAD.MOV.U32 R4, RZ, RZ, RZ ;  /* 0x000000ffff047224 */ /* 0x000fe400078e00ff */
[----:B------:R-:W-:Y:S01]  /*0320*/  @P1 IMAD.U32 R4, R14, 0x10000, RZ ;  /* 0x000100000e041824 */ /* 0x000fe200078e00ff */
[----:B------:R-:W-:-:S09]  /*0330*/  ISETP.NE.AND P1, PT, R3, 0x1, PT ;  /* 0x000000010300780c */ /* 0x000fd20003f25270 */
[----:B------:R-:W-:-:S05]  /*0340*/  @!P2 FADD.FTZ R11, RZ, R4 ;  /* 0x00000004ff0ba221 */ /* 0x000fca0000010000 */
[----:B------:R-:W-:-:S05]  /*0350*/  @!P2 FSEL R11, R11, RZ, !P2 ;  /* 0x000000ff0b0ba208 */ /* 0x000fca0005000000 */
[----:B------:R-:W-:Y:S01]  /*0360*/  @!P2 FFMA.FTZ R11, R11, -R9, R4 ;  /* 0x800000090b0ba223 */ /* 0x000fe20000010004 */
[C---:B-1----:R-:W-:Y:S02]  /*0370*/  LEA R4, P4, R5.reuse, UR6, 0x1 ;  /* 0x0000000605047c11 */ /* 0x042fe4000f8808ff */
[----:B------:R-:W-:Y:S02]  /*0380*/  @P2 PRMT R9, RZ, 0x7610, R9 ;  /* 0x00007610ff092816 */ /* 0x000fe40000000009 */
[----:B------:R-:W-:Y:S02]  /*0390*/  @!P2 F2FP.BF16.F32.PACK_AB R9, RZ, R11 ;  /* 0x0000000bff09a23e */ /* 0x000fe400000010ff */
[----:B------:R-:W-:Y:S02]  /*03a0*/  LEA.HI.X.SX32 R11, R0, R7, 0x1, P3 ;  /* 0x00000007000b7211 */ /* 0x000fe400018f0eff */
[----:B------:R-:W-:-:S03]  /*03b0*/  LEA.HI.X R5, R5, UR7, R2, 0x1, P4 ;  /* 0x0000000705057c11 */ /* 0x000fc6000a0f0c02 */
[----:B------:R0:W5:Y:S04]  /*03c0*/  LDG.E.U8 R13, desc[UR4][R10.64] ;  /* 0x000000040a0d7981 */ /* 0x000168000c1e1100 */
[----:B------:R0:W-:Y:S01]  /*03d0*/  STG.E.U16 desc[UR4][R4.64], R9 ;  /* 0x0000000904007986 */ /* 0x0001e2000c101504 */
[----:B------:R-:W-:Y:S05]  /*03e0*/  @!P1 EXIT ;  /* 0x000000000000994d */ /* 0x000fea0003800000 */
[----:B0-----:R-:W-:-:S05]  /*03f0*/  IMAD.X R11, RZ, RZ, R7, P3 ;  /* 0x000000ffff0b7224 */ /* 0x001fca00018e0607 */
[----:B------:R-:W2:Y:S01]  /*0400*/  LDG.E.U8 R10, desc[UR4][R10.64] ;  /* 0x000000040a0a7981 */ /* 0x000ea2000c1e1100 */
[----:B------:R-:W-:Y:S02]  /*0410*/  CS2R R6, SRZ ;  /* 0x0000000000067805 */ /* 0x000fe4000001ff00 */
[----:B------:R-:W-:Y:S01]  /*0420*/  @!P0 IMAD.U32 R7, R8, 0x10000, RZ ;  /* 0x0001000008078824 */ /* 0x000fe200078e00ff */
[----:B--2---:R-:W-:-:S13]  /*0430*/  ISETP.NE.AND P1, PT, R10, RZ, PT ;  /* 0x000000ff0a00720c */ /* 0x004fda0003f25270 */
[----:B------:R-:W-:-:S05]  /*0440*/  @P1 IMAD.WIDE.U32 R2, R0, 0x2, R4 ;  /* 0x0000000200021825 */ /* 0x000fca00078e0004 */
[----:B------:R0:W-:Y:S01]  /*0450*/  @P1 STG.E.U16 desc[UR4][R2.64], RZ ;  /* 0x000000ff02001986 */ /* 0x0001e2000c101504 */
[----:B------:R-:W-:Y:S05]  /*0460*/  @P1 EXIT ;  /* 0x000000000000194d */ /* 0x000fea0003800000 */
[----:B0-----:R-:W-:Y:S01]  /*0470*/  FADD.FTZ R2, RZ, R7 ;  /* 0x00000007ff027221 */ /* 0x001fe20000010000 */
[----:B-----5:R-:W-:Y:S01]  /*0480*/  ISETP.NE.AND P1, PT, R13, RZ, PT ;  /* 0x000000ff0d00720c */ /* 0x020fe20003f25270 */
[----:B------:R-:W-:Y:S02]  /*0490*/  @!P0 IMAD.U32 R6, R12, 0x10000, RZ ;  /* 0x000100000c068824 */ /* 0x000fe400078e00ff */
[----:B------:R-:W-:Y:S01]  /*04a0*/  IMAD.WIDE.U32 R4, R0, 0x2, R4 ;  /* 0x0000000200047825 */ /* 0x000fe200078e0004 */
[----:B------:R-:W-:-:S05]  /*04b0*/  FSEL R2, R2, RZ, !P1 ;  /* 0x000000ff02027208 */ /* 0x000fca0004800000 */
[----:B------:R-:W-:-:S05]  /*04c0*/  FFMA.FTZ R2, R2, -R6, R7 ;  /* 0x8000000602027223 */ /* 0x000fca0000010007 */
[----:B------:R-:W-:-:S05]  /*04d0*/  F2FP.BF16.F32.PACK_AB R2, RZ, R2 ;  /* 0x00000002ff02723e */ /* 0x000fca00000010ff */
[----:B------:R-:W-:Y:S01]  /*04e0*/  STG.E.U16 desc[UR4][R4.64], R2 ;  /* 0x0000000204007986 */ /* 0x000fe2000c101504 */
[----:B------:R-:W-:Y:S05]  /*04f0*/  EXIT ;  /* 0x000000000000794d */ /* 0x000fea0003800000 */
.L_x_146:
        /* <DEDUP_REMOVED lines=16> */
.L_x_11139:


//--------------------- .text._ZN43_GLOBAL__N__9ae7fba5_10_SoftMax_cu_9f978f6321softmax_warp_backwardIN3c104HalfES2_fLi10ELb0ELb1EEEvPT0_PKT_S7_iiiPKb --------------------------
	.section	.text._ZN43_GLOBAL__N__9ae7fba5_10_SoftMax_cu_9f978f6321softmax_warp_backwardIN3c104HalfES2_fLi10ELb0ELb1EEEvPT0_PKT_S7_iiiPKb,"ax",@progbits
	.align	128
.text._ZN43_GLOBAL__N__9ae7fba5_10_SoftMax_cu_9f978f6321softmax_warp_backwardIN3c104HalfES2_fLi10ELb0ELb1EEEvPT0_PKT_S7_iiiPKb:
        .type           _ZN43_GLOBAL__N__9ae7fba5_10_SoftMax_cu_9f978f6321softmax_warp_backwardIN3c104HalfES2_fLi10ELb0ELb1EEEvPT0_PKT_S7_iiiPKb,@function
        .size           _ZN43_GLOBAL__N__9ae7fba5_10_SoftMax_cu_9f978f6321softmax_warp_backwardIN3c104HalfES2_fLi10ELb0ELb1EEEvPT0_PKT_S7_iiiPKb,(.L_x_11140 - _ZN43_GLOBAL__N__9ae7fba5_10_SoftMax_cu_9f978f6321softmax_warp_backwardIN3c104HalfES2_fLi10ELb0ELb1EEEvPT0_PKT_S7_iiiPKb)
        .other          _ZN43_GLOBAL__N__9ae7fba5_10_SoftMax_cu_9f978f6321softmax_warp_backwardIN3c104HalfES2_fLi10ELb0ELb1EEEvPT0_PKT_S7_iiiPKb,@"STO_CUDA_ENTRY STV_DEFAULT"
_ZN43_GLOBAL__N__9ae7fba5_10_SoftMax_cu_9f978f6321softmax_warp_backwardIN3c104HalfES2_fLi10ELb0ELb1EEEvPT0_PKT_S7_iiiPKb:
        /* <DEDUP_REMOVED lines=14> */
[----:B------:R-:W-:Y:S02]  /*00e0*/  IMAD R73, R73, UR7, R68 ;  /* 0x0000000749497c24 */ /* 0x000fe4000f8e0244 */
[----:B------:R-:W-:Y:S01]  /*00f0*/  VIADD R2, R68, 0x40 ;  /* 0x0000004044027836 */ /* 0x000fe20000000000 */
[----:B------:R-:W-:Y:S01]  /*0100*/  ISETP.LT.OR P3, PT, R10, 0x1, P0 ;  /* 0x000000010a00780c */ /* 0x000fe20000761670 */
[----:B-1----:R-:W-:Y:S01]  /*0110*/  IMAD.WIDE R6, R73, 0x2, R6 ;  /* 0x0000000249067825 */ /* 0x002fe200078e0206 */
[----:B------:R-:W-:Y:S02]  /*0120*/  P2R R0, PR, RZ, 0x1 ;  /* 0x00000001ff007803 */ /* 0x000fe40000000000 */
[----:B------:R-:W-:-:S02]  /*0130*/  CS2R R66, SRZ ;  /* 0x0000000000427805 */ /* 0x000fc4000001ff00 */
[----:B------:R-:W-:Y:S01]  /*0140*/  ISETP.GE.AND P0, PT, R2, UR8, PT ;  /* 0x0000000802007c0c */ /* 0x000fe2000bf06270 */
[----:B------:R-:W-:Y:S01]  /*0150*/  VIADD R0, R68, 0x60 ;  /* 0x0000006044007836 */ /* 0x000fe20000000000 */
[----:B------:R-:W-:Y:S01]  /*0160*/  CS2R R64, SRZ ;  /* 0x0000000000407805 */ /* 0x000fe2000001ff00 */
[----:B------:R-:W-:Y:S01]  /*0170*/  IMAD.WIDE R4, R73, 0x2, R4 ;  /* 0x0000000249047825 */ /* 0x000fe200078e0204 */
[----:B------:R-:W-:Y:S02]  /*0180*/  ISETP.LT.OR P5, PT, R10, 0x1, P0 ;  /* 0x000000010a00780c */ /* 0x000fe400007a1670 */
[----:B------:R-:W-:Y:S02]  /*0190*/  CS2R R62, SRZ ;  /* 0x00000000003e7805 */ /* 0x000fe4000001ff00 */
[----:B------:R-:W-:Y:S01]  /*01a0*/  ISETP.GE.AND P1, PT, R0, UR8, PT ;  /* 0x0000000800007c0c */ /* 0x000fe2000bf26270 */
[----:B------:R-:W-:Y:S01]  /*01b0*/  VIADD R2, R68, 0x80 ;  /* 0x0000008044027836 */ /* 0x000fe20000000000 */
[----:B------:R-:W-:Y:S01]  /*01c0*/  CS2R R60, SRZ ;  /* 0x00000000003c7805 */ /* 0x000fe2000001ff00 */
[----:B0-----:R-:W2:Y:S01]  /*01d0*/  @!P3 LDG.E.U16 R0, desc[UR4][R6.64] ;  /* 0x000000040600b981 */ /* 0x001ea2000c1e1500 */
[----:B------:R-:W-:-:S02]  /*01e0*/  ISETP.LT.OR P2, PT, R10, 0x1, P1 ;  /* 0x000000010a00780c */ /* 0x000fc40000f41670 */
[----:B------:R-:W-:Y:S02]  /*01f0*/  CS2R R58, SRZ ;  /* 0x00000000003a7805 */ /* 0x000fe4000001ff00 */
[----:B------:R-:W-:Y:S01]  /*0200*/  CS2R R56, SRZ ;  /* 0x0000000000387805 */ /* 0x000fe2000001ff00 */
[----:B------:R-:W3:Y:S01]  /*0210*/  @!P3 LDG.E.U16 R13, desc[UR4][R4.64] ;  /* 0x00000004040db981 */ /* 0x000ee2000c1e1500 */
[----:B------:R-:W-:Y:S02]  /*0220*/  ISETP.GE.AND P4, PT, R2, UR8, PT ;  /* 0x0000000802007c0c */ /* 0x000fe4000bf86270 */
[----:B------:R-:W-:Y:S02]  /*0230*/  CS2R R54, SRZ ;  /* 0x0000000000367805 */ /* 0x000fe4000001ff00 */
[----:B------:R-:W-:Y:S01]  /*0240*/  CS2R R52, SRZ ;  /* 0x0000000000347805 */ /* 0x000fe2000001ff00 */
[----:B------:R-:W4:Y:S01]  /*0250*/  @!P5 LDG.E.U16 R2, desc[UR4][R4.64+0x80] ;  /* 0x000080040402d981 */ /* 0x000f22000c1e1500 */
[----:B------:R-:W-:-:S02]  /*0260*/  ISETP.LT.OR P4, PT, R10, 0x1, P4 ;  /* 0x000000010a00780c */ /* 0x000fc40002781670 */
[----:B------:R-:W-:Y:S02]  /*0270*/  CS2R R50, SRZ ;  /* 0x0000000000327805 */ /* 0x000fe4000001ff00 */
[----:B------:R-:W-:Y:S01]  /*0280*/  CS2R R48, SRZ ;  /* 0x0000000000307805 */ /* 0x000fe2000001ff00 */
[----:B------:R-:W4:Y:S01]  /*0290*/  @!P5 LDG.E.U16 R3, desc[UR4][R6.64+0x80] ;  /* 0x000080040603d981 */ /* 0x000f22000c1e1500 */
[----:B------:R-:W-:Y:S02]  /*02a0*/  CS2R R46, SRZ ;  /* 0x00000000002e7805 */ /* 0x000fe4000001ff00 */
[----:B------:R-:W-:Y:S02]  /*02b0*/  CS2R R44, SRZ ;  /* 0x00000000002c7805 */ /* 0x000fe4000001ff00 */
[----:B------:R-:W-:Y:S01]  /*02c0*/  CS2R R42, SRZ ;  /* 0x00000000002a7805 */ /* 0x000fe2000001ff00 */
[----:B------:R-:W4:Y:S01]  /*02d0*/  @!P2 LDG.E.U16 R8, desc[UR4][R4.64+0xc0] ;  /* 0x0000c0040408a981 */ /* 0x000f22000c1e1500 */
[----:B------:R-:W-:-:S02]  /*02e0*/  CS2R R40, SRZ ;  /* 0x0000000000287805 */ /* 0x000fc4000001ff00 */
[----:B------:R-:W-:Y:S02]  /*02f0*/  CS2R R38, SRZ ;  /* 0x0000000000267805 */ /* 0x000fe4000001ff00 */
[----:B------:R-:W-:Y:S01]  /*0300*/  ISETP.GE.AND P6, PT, R10, 0x1, PT ;  /* 0x000000010a00780c */ /* 0x000fe20003fc6270 */
[----:B------:R-:W4:Y:S01]  /*0310*/  @!P2 LDG.E.U16 R9, desc[UR4][R6.64+0xc0] ;  /* 0x0000c0040609a981 */ /* 0x000f22000c1e1500 */
[----:B------:R-:W-:Y:S02]  /*0320*/  CS2R R36, SRZ ;  /* 0x0000000000247805 */ /* 0x000fe4000001ff00 */
[----:B------:R-:W-:Y:S02]  /*0330*/  CS2R R34, SRZ ;  /* 0x0000000000227805 */ /* 0x000fe4000001ff00 */
[----:B------:R-:W-:Y:S01]  /*0340*/  CS2R R32, SRZ ;  /* 0x0000000000207805 */ /* 0x000fe2000001ff00 */
[----:B------:R-:W4:Y:S01]  /*0350*/  @!P4 LDG.E.U16 R11, desc[UR4][R4.64+0x100] ;  /* 0x00010004040bc981 */ /* 0x000f22000c1e1500 */
[----:B------:R-:W-:-:S02]  /*0360*/  CS2R R30, SRZ ;  /* 0x00000000001e7805 */ /* 0x000fc4000001ff00 */
[----:B------:R-:W-:Y:S02]  /*0370*/  CS2R R28, SRZ ;  /* 0x00000000001c7805 */ /* 0x000fe4000001ff00 */
[----:B------:R-:W-:Y:S01]  /*0380*/  CS2R R26, SRZ ;  /* 0x00000000001a7805 */ /* 0x000fe2000001ff00 */
[----:B------:R-:W4:Y:S01]  /*0390*/  @!P4 LDG.E.U16 R12, desc[UR4][R6.64+0x100] ;  /* 0x00010004060cc981 */ /* 0x000f22000c1e1500 */
[----:B------:R-:W-:Y:S02]  /*03a0*/  CS2R R24, SRZ ;  /* 0x0000000000187805 */ /* 0x000fe4000001ff00 */
[----:B------:R-:W-:Y:S02]  /*03b0*/  CS2R R22, SRZ ;  /* 0x0000000000167805 */ /* 0x000fe4000001ff00 */
[----:B------:R-:W-:Y:S02]  /*03c0*/  CS2R R20, SRZ ;  /* 0x0000000000147805 */ /* 0x000fe4000001ff00 */
[----:B------:R-:W-:Y:S01]  /*03d0*/  CS2R R18, SRZ ;  /* 0x0000000000127805 */ /* 0x000fe2000001ff00 */
[----:B------:R-:W0:Y:S01]  /*03e0*/  LDCU.64 UR6, c[0x0][0x3a8] ;  /* 0x00007500ff0677ac */ /* 0x000e220008000a00 */
[----:B------:R-:W-:Y:S01]  /*03f0*/  CS2R R16, SRZ ;  /* 0x0000000000107805 */ /* 0x000fe2000001ff00 */
[----:B------:R-:W-:Y:S01]  /*0400*/  VIADD R72, R68, 0x20 ;  /* 0x0000002044487836 */ /* 0x000fe20000000000 */
[----:B------:R-:W-:Y:S01]  /*0410*/  P2R R70, PR, RZ, 0x1 ;  /* 0x00000001ff467803 */ /* 0x000fe20000000000 */
[----:B--2---:R-:W-:-:S02]  /*0420*/  @!P3 HADD2.F32 R66, -RZ, R0.H0_H0 ;  /* 0x20000000ff42b230 */ /* 0x004fc40000004100 */
[----:B------:R-:W-:Y:S02]  /*0430*/  VIADD R0, R68, 0xa0 ;  /* 0x000000a044007836 */ /* 0x000fe40000000000 */
[----:B---3--:R-:W-:-:S03]  /*0440*/  @!P3 HADD2.F32 R67, -RZ, R13.H0_H0 ;  /* 0x2000000dff43b230 */ /* 0x008fc60000004100 */
[----:B------:R-:W-:Y:S01]  /*0450*/  ISETP.GE.AND P3, PT, R0, UR8, PT ;  /* 0x0000000800007c0c */ /* 0x000fe2000bf66270 */
[----:B------:R-:W-:-:S03]  /*0460*/  VIADD R13, R68, 0xc0 ;  /* 0x000000c0440d7836 */ /* 0x000fc60000000000 */
[----:B------:R-:W-:Y:S01]  /*0470*/  ISETP.LT.OR P3, PT, R10, 0x1, P3 ;  /* 0x000000010a00780c */ /* 0x000fe20001f61670 */
[----:B----4-:R-:W-:Y:S02]  /*0480*/  @!P5 HADD2.F32 R65, -RZ, R2.H0_H0 ;  /* 0x20000002ff41d230 */ /* 0x010fe40000004100 */
[----:B------:R-:W-:Y:S01]  /*0490*/  @!P5 HADD2.F32 R64, -RZ, R3.H0_H0 ;  /* 0x20000003ff40d230 */ /* 0x000fe20000004100 */
[----:B------:R-:W-:Y:S01]  /*04a0*/  ISETP.GE.AND P5, PT, R13, UR8, PT ;  /* 0x000000080d007c0c */ /* 0x000fe2000bfa6270 */
[----:B------:R-:W-:Y:S02]  /*04b0*/  VIADD R0, R68, 0xe0 ;  /* 0x000000e044007836 */ /* 0x000fe40000000000 */
[----:B------:R-:W-:Y:S01]  /*04c0*/  @!P2 HADD2.F32 R63, -RZ, R8.H0_H0 ;  /* 0x20000008ff3fa230 */ /* 0x000fe20000004100 */
[----:B------:R-:W-:Y:S01]  /*04d0*/  ISETP.LT.OR P5, PT, R10, 0x1, P5 ;  /* 0x000000010a00780c */ /* 0x000fe20002fa1670 */
[----:B------:R-:W-:Y:S01]  /*04e0*/  @!P2 HADD2.F32 R62, -RZ, R9.H0_H0 ;  /* 0x20000009ff3ea230 */ /* 0x000fe20000004100 */
[----:B------:R-:W-:-:S03]  /*04f0*/  ISETP.GE.AND P2, PT, R0, UR8, PT ;  /* 0x0000000800007c0c */ /* 0x000fc6000bf46270 */
[----:B------:R-:W2:Y:S01]  /*0500*/  @!P3 LDG.E.U16 R14, desc[UR4][R4.64+0x140] ;  /* 0x00014004040eb981 */ /* 0x000ea2000c1e1500 */
[----:B------:R-:W-:-:S03]  /*0510*/  ISETP.LT.OR P2, PT, R10, 0x1, P2 ;  /* 0x000000010a00780c */ /* 0x000fc60001741670 */
[----:B------:R-:W3:Y:S01]  /*0520*/  @!P3 LDG.E.U16 R0, desc[UR4][R6.64+0x140] ;  /* 0x000140040600b981 */ /* 0x000ee2000c1e1500 */
[----:B------:R-:W-:Y:S02]  /*0530*/  VIADD R2, R68, 0x100 ;  /* 0x0000010044027836 */ /* 0x000fe40000000000 */
[----:B------:R-:W-:Y:S01]  /*0540*/  @!P4 HADD2.F32 R61, -RZ, R11.H0_H0 ;  /* 0x2000000bff3dc230 */ /* 0x000fe20000004100 */
[----:B------:R-:W4:Y:S01]  /*0550*/  @!P5 LDG.E.U16 R3, desc[UR4][R6.64+0x180] ;  /* 0x000180040603d981 */ /* 0x000f22000c1e1500 */
[----:B------:R-:W-:Y:S01]  /*0560*/  @!P4 HADD2.F32 R60, -RZ, R12.H0_H0 ;  /* 0x2000000cff3cc230 */ /* 0x000fe20000004100 */
[----:B------:R-:W-:Y:S02]  /*0570*/  ISETP.GE.AND P4, PT, R2, UR8, PT ;  /* 0x0000000802007c0c */ /* 0x000fe4000bf86270 */
[----:B------:R-:W4:Y:S02]  /*0580*/  @!P5 LDG.E.U16 R2, desc[UR4][R4.64+0x180] ;  /* 0x000180040402d981 */ /* 0x000f24000c1e1500 */
[----:B------:R-:W-:-:S02]  /*0590*/  ISETP.LT.OR P4, PT, R10, 0x1, P4 ;  /* 0x000000010a00780c */ /* 0x000fc40002781670 */
[----:B------:R-:W4:Y:S04]  /*05a0*/  @!P2 LDG.E.U16 R8, desc[UR4][R4.64+0x1c0] ;  /* 0x0001c0040408a981 */ /* 0x000f28000c1e1500 */
[----:B------:R-:W4:Y:S07]  /*05b0*/  @!P2 LDG.E.U16 R9, desc[UR4][R6.64+0x1c0] ;  /* 0x0001c0040609a981 */ /* 0x000f2e000c1e1500 */
[----:B------:R-:W4:Y:S04]  /*05c0*/  @!P4 LDG.E.U16 R11, desc[UR4][R4.64+0x200] ;  /* 0x00020004040bc981 */ /* 0x000f28000c1e1500 */
[----:B------:R-:W4:Y:S01]  /*05d0*/  @!P4 LDG.E.U16 R12, desc[UR4][R6.64+0x200] ;  /* 0x00020004060cc981 */ /* 0x000f22000c1e1500 */
[----:B------:R-:W-:-:S02]  /*05e0*/  VIADD R13, R68, 0x120 ;  /* 0x00000120440d7836 */ /* 0x000fc40000000000 */
[----:B--2---:R-:W-:Y:S02]  /*05f0*/  @!P3 HADD2.F32 R59, -RZ, R14.H0_H0 ;  /* 0x2000000eff3bb230 */ /* 0x004fe40000004100 */
[----:B---3--:R-:W-:Y:S01]  /*0600*/  @!P3 HADD2.F32 R58, -RZ, R0.H0_H0 ;  /* 0x20000000ff3ab230 */ /* 0x008fe20000004100 */
[----:B------:R-:W-:Y:S01]  /*0610*/  ISETP.GE.AND P3, PT, R13, UR8, PT ;  /* 0x000000080d007c0c */ /* 0x000fe2000bf66270 */
[----:B------:R-:W-:-:S03]  /*0620*/  VIADD R0, R68, 0x140 ;  /* 0x0000014044007836 */ /* 0x000fc60000000000 */
[----:B------:R-:W-:Y:S01]  /*0630*/  ISETP.LT.OR P3, PT, R10, 0x1, P3 ;  /* 0x000000010a00780c */ /* 0x000fe20001f61670 */
[----:B----4-:R-:W-:Y:S02]  /*0640*/  @!P5 HADD2.F32 R56, -RZ, R3.H0_H0 ;  /* 0x20000003ff38d230 */ /* 0x010fe40000004100 */
[----:B------:R-:W-:Y:S01]  /*0650*/  @!P5 HADD2.F32 R57, -RZ, R2.H0_H0 ;  /* 0x20000002ff39d230 */ /* 0x000fe20000004100 */
[----:B------:R-:W-:Y:S01]  /*0660*/  ISETP.GE.AND P5, PT, R0, UR8, PT ;  /* 0x0000000800007c0c */ /* 0x000fe2000bfa6270 */
[----:B------:R-:W-:Y:S02]  /*0670*/  VIADD R0, R68, 0x160 ;  /* 0x0000016044007836 */ /* 0x000fe40000000000 */
[----:B------:R-:W-:Y:S02]  /*0680*/  @!P2 HADD2.F32 R55, -RZ, R8.H0_H0 ;  /* 0x20000008ff37a230 */ /* 0x000fe40000004100 */
[----:B------:R-:W-:Y:S01]  /*0690*/  @!P2 HADD2.F32 R54, -RZ, R9.H0_H0 ;  /* 0x20000009ff36a230 */ /* 0x000fe20000004100 */
[----:B------:R-:W-:-:S03]  /*06a0*/  ISETP.GE.AND P2, PT, R0, UR8, PT ;  /* 0x0000000800007c0c */ /* 0x000fc6000bf46270 */
[----:B------:R-:W2:Y:S01]  /*06b0*/  @!P3 LDG.E.U16 R13, desc[UR4][R4.64+0x240] ;  /* 0x00024004040db981 */ /* 0x000ea2000c1e1500 */
[----:B------:R-:W-:-:S03]  /*06c0*/  ISETP.LT.OR P5, PT, R10, 0x1, P5 ;  /* 0x000000010a00780c */ /* 0x000fc60002fa1670 */
[----:B------:R-:W3:Y:S01]  /*06d0*/  @!P3 LDG.E.U16 R0, desc[UR4][R6.64+0x240] ;  /* 0x000240040600b981 */ /* 0x000ee2000c1e1500 */
[----:B------:R-:W-:Y:S01]  /*06e0*/  VIADD R2, R68, 0x180 ;  /* 0x0000018044027836 */ /* 0x000fe20000000000 */
[----:B------:R-:W-:Y:S01]  /*06f0*/  ISETP.LT.OR P2, PT, R10, 0x1, P2 ;  /* 0x000000010a00780c */ /* 0x000fe20001741670 */
[----:B------:R-:W-:Y:S02]  /*0700*/  @!P4 HADD2.F32 R53, -RZ, R11.H0_H0 ;  /* 0x2000000bff35c230 */ /* 0x000fe40000004100 */
[----:B------:R-:W-:Y:S01]  /*0710*/  @!P4 HADD2.F32 R52, -RZ, R12.H0_H0 ;  /* 0x2000000cff34c230 */ /* 0x000fe20000004100 */
[----:B------:R-:W-:-:S04]  /*0720*/  ISETP.GE.AND P4, PT, R2, UR8, PT ;  /* 0x0000000802007c0c */ /* 0x000fc8000bf86270 */
[----:B------:R-:W-:Y:S01]  /*0730*/  ISETP.LT.OR P4, PT, R10, 0x1, P4 ;  /* 0x000000010a00780c */ /* 0x000fe20002781670 */
[----:B------:R-:W4:Y:S04]  /*0740*/  @!P5 LDG.E.U16 R2, desc[UR4][R4.64+0x280] ;  /* 0x000280040402d981 */ /* 0x000f28000c1e1500 */
[----:B------:R-:W4:Y:S04]  /*0750*/  @!P5 LDG.E.U16 R3, desc[UR4][R6.64+0x280] ;  /* 0x000280040603d981 */ /* 0x000f28000c1e1500 */
[----:B------:R-:W4:Y:S04]  /*0760*/  @!P2 LDG.E.U16 R8, desc[UR4][R4.64+0x2c0] ;  /* 0x0002c0040408a981 */ /* 0x000f28000c1e1500 */
[----:B------:R-:W4:Y:S04]  /*0770*/  @!P2 LDG.E.U16 R9, desc[UR4][R6.64+0x2c0] ;  /* 0x0002c0040609a981 */ /* 0x000f28000c1e1500 */
[----:B------:R-:W4:Y:S04]  /*0780*/  @!P4 LDG.E.U16 R11, desc[UR4][R4.64+0x300] ;  /* 0x00030004040bc981 */ /* 0x000f28000c1e1500 */
[----:B------:R-:W4:Y:S01]  /*0790*/  @!P4 LDG.E.U16 R12, desc[UR4][R6.64+0x300] ;  /* 0x00030004060cc981 */ /* 0x000f22000c1e1500 */
[----:B---3--:R-:W-:-:S02]  /*07a0*/  @!P3 HADD2.F32 R50, -RZ, R0.H0_H0 ;  /* 0x20000000ff32b230 */ /* 0x008fc40000004100 */
[----:B------:R-:W-:Y:S02]  /*07b0*/  VIADD R0, R68, 0x1a0 ;  /* 0x000001a044007836 */ /* 0x000fe40000000000 */
[----:B--2---:R-:W-:-:S03]  /*07c0*/  @!P3 HADD2.F32 R51, -RZ, R13.H0_H0 ;  /* 0x2000000dff33b230 */ /* 0x004fc60000004100 */
[----:B------:R-:W-:Y:S01]  /*07d0*/  ISETP.GE.AND P3, PT, R0, UR8, PT ;  /* 0x0000000800007c0c */ /* 0x000fe2000bf66270 */
[----:B------:R-:W-:-:S03]  /*07e0*/  VIADD R13, R68, 0x1c0 ;  /* 0x000001c0440d7836 */ /* 0x000fc60000000000 */
[----:B------:R-:W-:Y:S01]  /*07f0*/  ISETP.LT.OR P3, PT, R10, 0x1, P3 ;  /* 0x000000010a00780c */ /* 0x000fe20001f61670 */
[----:B----4-:R-:W-:Y:S02]  /*0800*/  @!P5 HADD2.F32 R49, -RZ, R2.H0_H0 ;  /* 0x20000002ff31d230 */ /* 0x010fe40000004100 */
[----:B------:R-:W-:Y:S02]  /*0810*/  VIADD R0, R68, 0x1e0 ;  /* 0x000001e044007836 */ /* 0x000fe40000000000 */
[----:B------:R-:W-:Y:S01]  /*0820*/  @!P5 HADD2.F32 R48, -RZ, R3.H0_H0 ;  /* 0x20000003ff30d230 */ /* 0x000fe20000004100 */
[----:B------:R-:W-:Y:S01]  /*0830*/  ISETP.GE.AND P5, PT, R13, UR8, PT ;  /* 0x000000080d007c0c */ /* 0x000fe2000bfa6270 */
[----:B------:R-:W-:-:S03]  /*0840*/  @!P2 HADD2.F32 R47, -RZ, R8.H0_H0 ;  /* 0x20000008ff2fa230 */ /* 0x000fc60000004100 */
[----:B------:R-:W-:Y:S01]  /*0850*/  ISETP.LT.OR P5, PT, R10, 0x1, P5 ;  /* 0x000000010a00780c */ /* 0x000fe20002fa1670 */
[----:B------:R-:W-:Y:S01]  /*0860*/  @!P2 HADD2.F32 R46, -RZ, R9.H0_H0 ;  /* 0x20000009ff2ea230 */ /* 0x000fe20000004100 */
[----:B------:R-:W-:Y:S01]  /*0870*/  ISETP.GE.AND P2, PT, R0, UR8, PT ;  /* 0x0000000800007c0c */ /* 0x000fe2000bf46270 */
[----:B------:R-:W-:Y:S01]  /*0880*/  VIADD R2, R68, 0x200 ;  /* 0x0000020044027836 */ /* 0x000fe20000000000 */
[----:B------:R-:W2:Y:S02]  /*0890*/  @!P3 LDG.E.U16 R14, desc[UR4][R4.64+0x340] ;  /* 0x00034004040eb981 */ /* 0x000ea4000c1e1500 */
[----:B------:R-:W-:Y:S02]  /*08a0*/  ISETP.LT.OR P2, PT, R10, 0x1, P2 ;  /* 0x000000010a00780c */ /* 0x000fe40001741670 */
[----:B------:R-:W3:Y:S01]  /*08b0*/  @!P3 LDG.E.U16 R0, desc[UR4][R6.64+0x340] ;  /* 0x000340040600b981 */ /* 0x000ee2000c1e1500 */
[----:B------:R-:W-:Y:S02]  /*08c0*/  @!P4 HADD2.F32 R45, -RZ, R11.H0_H0 ;  /* 0x2000000bff2dc230 */ /* 0x000fe40000004100 */
[----:B------:R-:W-:Y:S01]  /*08d0*/  @!P4 HADD2.F32 R44, -RZ, R12.H0_H0 ;  /* 0x2000000cff2cc230 */ /* 0x000fe20000004100 */
        /* <DEDUP_REMOVED lines=17> */
[----:B------:R-:W-:Y:S02]  /*09f0*/  @!P2 HADD2.F32 R39, -RZ, R8.H0_H0 ;  /* 0x20000008ff27a230 */ /* 0x000fe40000004100 */
[----:B------:R-:W-:Y:S01]  /*0a00*/  @!P2 HADD2.F32 R38, -RZ, R9.H0_H0 ;  /* 0x20000009ff26a230 */ /* 0x000fe20000004100 */
[----:B------:R-:W-:Y:S01]  /*0a10*/  ISETP.LT.OR P2, PT, R10, 0x1, P5 ;  /* 0x000000010a00780c */ /* 0x000fe20002f41670 */
[----:B------:R-:W-:-:S04]  /*0a20*/  VIADD R2, R68, 0x260 ;  /* 0x0000026044027836 */ /* 0x000fc80000000000 */
[----:B------:R-:W2:Y:S01]  /*0a30*/  @!P3 LDG.E.U16 R13, desc[UR4][R4.64+0x440] ;  /* 0x00044004040db981 */ /* 0x000ea2000c1e1500 */
[----:B------:R-:W-:-:S03]  /*0a40*/  @!P4 HADD2.F32 R37, -RZ, R11.H0_H0 ;  /* 0x2000000bff25c230 */ /* 0x000fc60000004100 */
[----:B------:R-:W3:Y:S01]  /*0a50*/  @!P3 LDG.E.U16 R0, desc[UR4][R6.64+0x440] ;  /* 0x000440040600b981 */ /* 0x000ee2000c1e1500 */
[----:B------:R-:W-:Y:S01]  /*0a60*/  @!P4 HADD2.F32 R36, -RZ, R12.H0_H0 ;  /* 0x2000000cff24c230 */ /* 0x000fe20000004100 */
[----:B------:R-:W-:Y:S02]  /*0a70*/  ISETP.GE.OR P4, PT, R2, UR8, !P6 ;  /* 0x0000000802007c0c */ /* 0x000fe4000f786670 */
[----:B------:R-:W4:Y:S04]  /*0a80*/  @!P2 LDG.E.U16 R2, desc[UR4][R4.64+0x480] ;  /* 0x000480040402a981 */ /* 0x000f28000c1e1500 */
[----:B------:R-:W4:Y:S07]  /*0a90*/  @!P2 LDG.E.U16 R3, desc[UR4][R6.64+0x480] ;  /* 0x000480040603a981 */ /* 0x000f2e000c1e1500 */
[----:B------:R-:W4:Y:S04]  /*0aa0*/  @!P4 LDG.E.U16 R8, desc[UR4][R4.64+0x4c0] ;  /* 0x0004c0040408c981 */ /* 0x000f28000c1e1500 */
[----:B------:R-:W4:Y:S01]  /*0ab0*/  @!P4 LDG.E.U16 R9, desc[UR4][R6.64+0x4c0] ;  /* 0x0004c0040609c981 */ /* 0x000f22000c1e1500 */
[----:B------:R-:W-:-:S02]  /*0ac0*/  VIADD R11, R68, 0x280 ;  /* 0x00000280440b7836 */ /* 0x000fc40000000000 */
[----:B--2---:R-:W-:Y:S02]  /*0ad0*/  @!P3 HADD2.F32 R35, -RZ, R13.H0_H0 ;  /* 0x2000000dff23b230 */ /* 0x004fe40000004100 */
[----:B---3--:R-:W-:Y:S01]  /*0ae0*/  @!P3 HADD2.F32 R34, -RZ, R0.H0_H0 ;  /* 0x20000000ff22b230 */ /* 0x008fe20000004100 */
[----:B------:R-:W-:Y:S01]  /*0af0*/  ISETP.GE.OR P3, PT, R11, UR8, !P6 ;  /* 0x000000080b007c0c */ /* 0x000fe2000f766670 */
[----:B------:R-:W-:Y:S02]  /*0b00*/  VIADD R0, R68, 0x2a0 ;  /* 0x000002a044007836 */ /* 0x000fe40000000000 */
[----:B----4-:R-:W-:Y:S02]  /*0b10*/  @!P2 HADD2.F32 R33, -RZ, R2.H0_H0 ;  /* 0x20000002ff21a230 */ /* 0x010fe40000004100 */
[----:B------:R-:W-:Y:S01]  /*0b20*/  @!P2 HADD2.F32 R32, -RZ, R3.H0_H0 ;  /* 0x20000003ff20a230 */ /* 0x000fe20000004100 */
[----:B------:R-:W-:Y:S01]  /*0b30*/  ISETP.GE.OR P2, PT, R0, UR8, !P6 ;  /* 0x0000000800007c0c */ /* 0x000fe2000f746670 */
[----:B------:R-:W-:-:S06]  /*0b40*/  VIADD R0, R68, 0x2c0 ;  /* 0x000002c044007836 */ /* 0x000fcc0000000000 */
[----:B------:R-:W2:Y:S01]  /*0b50*/  @!P3 LDG.E.U16 R11, desc[UR4][R4.64+0x500] ;  /* 0x00050004040bb981 */ /* 0x000ea2000c1e1500 */
[----:B------:R-:W-:Y:S02]  /*0b60*/  @!P4 HADD2.F32 R31, -RZ, R8.H0_H0 ;  /* 0x20000008ff1fc230 */ /* 0x000fe40000004100 */
[----:B------:R-:W-:Y:S01]  /*0b70*/  @!P4 HADD2.F32 R30, -RZ, R9.H0_H0 ;  /* 0x20000009ff1ec230 */ /* 0x000fe20000004100 */
[----:B------:R-:W-:Y:S02]  /*0b80*/  ISETP.GE.OR P4, PT, R0, UR8, !P6 ;  /* 0x0000000800007c0c */ /* 0x000fe4000f786670 */
[----:B------:R-:W3:Y:S04]  /*0b90*/  @!P3 LDG.E.U16 R0, desc[UR4][R6.64+0x500] ;  /* 0x000500040600b981 */ /* 0x000ee8000c1e1500 */
[----:B------:R-:W4:Y:S04]  /*0ba0*/  @!P2 LDG.E.U16 R2, desc[UR4][R4.64+0x540] ;  /* 0x000540040402a981 */ /* 0x000f28000c1e1500 */
[----:B------:R-:W4:Y:S04]  /*0bb0*/  @!P2 LDG.E.U16 R3, desc[UR4][R6.64+0x540] ;  /* 0x000540040603a981 */ /* 0x000f28000c1e1500 */
[----:B------:R-:W4:Y:S04]  /*0bc0*/  @!P4 LDG.E.U16 R8, desc[UR4][R4.64+0x580] ;  /* 0x000580040408c981 */ /* 0x000f28000c1e1500 */
[----:B------:R-:W4:Y:S01]  /*0bd0*/  @!P4 LDG.E.U16 R9, desc[UR4][R6.64+0x580] ;  /* 0x000580040609c981 */ /* 0x000f22000c1e1500 */
[----:B--2---:R-:W-:-:S02]  /*0be0*/  @!P3 HADD2.F32 R29, -RZ, R11.H0_H0 ;  /* 0x2000000bff1db230 */ /* 0x004fc40000004100 */
[----:B------:R-:W-:Y:S02]  /*0bf0*/  VIADD R11, R68, 0x2e0 ;  /* 0x000002e0440b7836 */ /* 0x000fe40000000000 */
[----:B---3--:R-:W-:-:S03]  /*0c00*/  @!P3 HADD2.F32 R28, -RZ, R0.H0_H0 ;  /* 0x20000000ff1cb230 */ /* 0x008fc60000004100 */
[----:B------:R-:W-:Y:S01]  /*0c10*/  ISETP.GE.OR P3, PT, R11, UR8, !P6 ;  /* 0x000000080b007c0c */ /* 0x000fe2000f766670 */
[----:B------:R-:W-:Y:S02]  /*0c20*/  VIADD R0, R68, 0x300 ;  /* 0x0000030044007836 */ /* 0x000fe40000000000 */
[----:B----4-:R-:W-:Y:S02]  /*0c30*/  @!P2 HADD2.F32 R27, -RZ, R2.H0_H0 ;  /* 0x20000002ff1ba230 */ /* 0x010fe40000004100 */
[----:B------:R-:W-:Y:S01]  /*0c40*/  @!P2 HADD2.F32 R26, -RZ, R3.H0_H0 ;  /* 0x20000003ff1aa230 */ /* 0x000fe20000004100 */
[----:B------:R-:W-:Y:S01]  /*0c50*/  ISETP.GE.OR P2, PT, R0, UR8, !P6 ;  /* 0x0000000800007c0c */ /* 0x000fe2000f746670 */
[----:B------:R-:W-:Y:S02]  /*0c60*/  VIADD R0, R68, 0x320 ;  /* 0x0000032044007836 */ /* 0x000fe40000000000 */
[----:B------:R-:W-:-:S04]  /*0c70*/  @!P4 HADD2.F32 R25, -RZ, R8.H0_H0 ;  /* 0x20000008ff19c230 */ /* 0x000fc80000004100 */
[----:B------:R-:W2:Y:S01]  /*0c80*/  @!P3 LDG.E.U16 R12, desc[UR4][R4.64+0x5c0] ;  /* 0x0005c004040cb981 */ /* 0x000ea2000c1e1500 */
[----:B------:R-:W-:Y:S01]  /*0c90*/  @!P4 HADD2.F32 R24, -RZ, R9.H0_H0 ;  /* 0x20000009ff18c230 */ /* 0x000fe20000004100 */
[----:B------:R-:W-:Y:S02]  /*0ca0*/  ISETP.GE.OR P4, PT, R0, UR8, !P6 ;  /* 0x0000000800007c0c */ /* 0x000fe4000f786670 */
[----:B------:R-:W3:Y:S04]  /*0cb0*/  @!P3 LDG.E.U16 R0, desc[UR4][R6.64+0x5c0] ;  /* 0x0005c0040600b981 */ /* 0x000ee8000c1e1500 */
[----:B------:R-:W4:Y:S04]  /*0cc0*/  @!P2 LDG.E.U16 R2, desc[UR4][R4.64+0x600] ;  /* 0x000600040402a981 */ /* 0x000f28000c1e1500 */
[----:B------:R-:W4:Y:S04]  /*0cd0*/  @!P2 LDG.E.U16 R3, desc[UR4][R6.64+0x600] ;  /* 0x000600040603a981 */ /* 0x000f28000c1e1500 */
[----:B------:R-:W4:Y:S04]  /*0ce0*/  @!P4 LDG.E.U16 R8, desc[UR4][R4.64+0x640] ;  /* 0x000640040408c981 */ /* 0x000f28000c1e1500 */
[----:B------:R-:W4:Y:S01]  /*0cf0*/  @!P4 LDG.E.U16 R9, desc[UR4][R6.64+0x640] ;  /* 0x000640040609c981 */ /* 0x000f22000c1e1500 */
[----:B------:R-:W-:-:S02]  /*0d00*/  VIADD R11, R68, 0x340 ;  /* 0x00000340440b7836 */ /* 0x000fc40000000000 */
[----:B--2---:R-:W-:Y:S02]  /*0d10*/  @!P3 HADD2.F32 R23, -RZ, R12.H0_H0 ;  /* 0x2000000cff17b230 */ /* 0x004fe40000004100 */
[----:B---3--:R-:W-:Y:S02]  /*0d20*/  @!P3 HADD2.F32 R22, -RZ, R0.H0_H0 ;  /* 0x20000000ff16b230 */ /* 0x008fe40000004100 */
[----:B------:R-:W-:Y:S01]  /*0d30*/  VIADD R0, R68, 0x360 ;  /* 0x0000036044007836 */ /* 0x000fe20000000000 */
[----:B------:R-:W-:Y:S01]  /*0d40*/  ISETP.GE.OR P3, PT, R11, UR8, !P6 ;  /* 0x000000080b007c0c */ /* 0x000fe2000f766670 */
[----:B----4-:R-:W-:Y:S02]  /*0d50*/  @!P2 HADD2.F32 R21, -RZ, R2.H0_H0 ;  /* 0x20000002ff15a230 */ /* 0x010fe40000004100 */
[----:B------:R-:W-:Y:S01]  /*0d60*/  @!P2 HADD2.F32 R20, -RZ, R3.H0_H0 ;  /* 0x20000003ff14a230 */ /* 0x000fe20000004100 */
[----:B------:R-:W-:Y:S01]  /*0d70*/  ISETP.GE.OR P2, PT, R0, UR8, !P6 ;  /* 0x0000000800007c0c */ /* 0x000fe2000f746670 */
[----:B------:R-:W-:-:S02]  /*0d80*/  VIADD R2, R68, 0x380 ;  /* 0x0000038044027836 */ /* 0x000fc40000000000 */
[----:B------:R-:W-:-:S06]  /*0d90*/  @!P4 HADD2.F32 R19, -RZ, R8.H0_H0 ;  /* 0x20000008ff13c230 */ /* 0x000fcc0000004100 */
        /* <DEDUP_REMOVED lines=8> */
[----:B------:R-:W-:-:S02]  /*0e20*/  CS2R R14, SRZ ;  /* 0x00000000000e7805 */ /* 0x000fc4000001ff00 */
[----:B------:R-:W-:Y:S02]  /*0e30*/  ISETP.GE.AND P0, PT, R72, UR8, PT ;  /* 0x0000000848007c0c */ /* 0x000fe4000bf06270 */
[----:B------:R-:W-:Y:S01]  /*0e40*/  CS2R R12, SRZ ;  /* 0x00000000000c7805 */ /* 0x000fe2000001ff00 */
[----:B--2---:R-:W-:Y:S02]  /*0e50*/  @!P3 HADD2.F32 R17, -RZ, R11.H0_H0 ;  /* 0x2000000bff11b230 */ /* 0x004fe40000004100 */
[----:B------:R-:W-:Y:S02]  /*0e60*/  VIADD R11, R68, 0x3a0 ;  /* 0x000003a0440b7836 */ /* 0x000fe40000000000 */
[----:B---3--:R-:W-:Y:S02]  /*0e70*/  @!P3 HADD2.F32 R16, -RZ, R0.H0_H0 ;  /* 0x20000000ff10b230 */ /* 0x008fe40000004100 */
[----:B----4-:R-:W-:Y:S01]  /*0e80*/  @!P2 HADD2.F32 R15, -RZ, R2.H0_H0 ;  /* 0x20000002ff0fa230 */ /* 0x010fe20000004100 */
[----:B------:R-:W-:Y:S01]  /*0e90*/  ISETP.GE.OR P3, PT, R11, UR8, !P6 ;  /* 0x000000080b007c0c */ /* 0x000fe2000f766670 */
[----:B------:R-:W-:Y:S01]  /*0ea0*/  @!P2 HADD2.F32 R14, -RZ, R3.H0_H0 ;  /* 0x20000003ff0ea230 */ /* 0x000fe20000004100 */
[----:B0-----:R-:W-:-:S04]  /*0eb0*/  IADD3 R2, P2, PT, R73, UR6, RZ ;  /* 0x0000000649027c10 */ /* 0x001fc8000ff5e0ff */
[----:B------:R-:W-:Y:S02]  /*0ec0*/  LEA.HI.X.SX32 R3, R73, UR7, 0x1, P2 ;  /* 0x0000000749037c11 */ /* 0x000fe400090f0eff */
[----:B------:R-:W-:Y:S02]  /*0ed0*/  ISETP.LT.OR P2, PT, R10, 0x1, P0 ;  /* 0x000000010a00780c */ /* 0x000fe40000741670 */
[----:B------:R-:W-:Y:S01]  /*0ee0*/  P2R R0, PR, RZ, 0x1 ;  /* 0x00000001ff007803 */ /* 0x000fe20000000000 */
[----:B------:R-:W-:Y:S02]  /*0ef0*/  @!P4 HADD2.F32 R13, -RZ, R8.H0_H0 ;  /* 0x20000008ff0dc230 */ /* 0x000fe40000004100 */
[----:B------:R-:W2:Y:S01]  /*0f00*/  @!P3 LDG.E.U16 R71, desc[UR4][R4.64+0x740] ;  /* 0x000740040447b981 */ /* 0x000ea2000c1e1500 */
[----:B------:R-:W-:-:S03]  /*0f10*/  @!P4 HADD2.F32 R12, -RZ, R9.H0_H0 ;  /* 0x20000009ff0cc230 */ /* 0x000fc60000004100 */
[----:B------:R-:W3:Y:S04]  /*0f20*/  @!P3 LDG.E.U16 R8, desc[UR4][R6.64+0x740] ;  /* 0x000740040608b981 */ /* 0x000ee8000c1e1500 */
[----:B------:R-:W4:Y:S04]  /*0f30*/  LDG.E.U8 R9, desc[UR4][R2.64] ;  /* 0x0000000402097981 */ /* 0x000f28000c1e1100 */
[----:B------:R-:W4:Y:S04]  /*0f40*/  @!P2 LDG.E.U16 R0, desc[UR4][R4.64+0x40] ;  /* 0x000040040400a981 */ /* 0x000f28000c1e1500 */
[----:B------:R-:W4:Y:S01]  /*0f50*/  LDG.E.U8 R69, desc[UR4][R2.64+0x20] ;  /* 0x0000200402457981 */ /* 0x000f22000c1e1100 */
[----:B------:R-:W-:Y:S01]  /*0f60*/  CS2R R10, SRZ ;  /* 0x00000000000a7805 */ /* 0x000fe2000001ff00 */
[----:B------:R-:W-:-:S02]  /*0f70*/  FADD.FTZ R76, RZ, R67 ;  /* 0x00000043ff4c7221 */ /* 0x000fc40000010000 */
[----:B------:R-:W4:Y:S01]  /*0f80*/  LDG.E.U8 R74, desc[UR4][R2.64+0x3e0] ;  /* 0x0003e004024a7981 */ /* 0x000f22000c1e1100 */
[----:B--2---:R-:W-:Y:S02]  /*0f90*/  @!P3 HADD2.F32 R11, -RZ, R71.H0_H0 ;  /* 0x20000047ff0bb230 */ /* 0x004fe40000004100 */
[----:B---3--:R-:W-:Y:S01]  /*0fa0*/  @!P3 HADD2.F32 R10, -RZ, R8.H0_H0 ;  /* 0x20000008ff0ab230 */ /* 0x008fe20000004100 */
[----:B----4-:R-:W-:Y:S02]  /*0fb0*/  ISETP.NE.AND P3, PT, R9, RZ, PT ;  /* 0x000000ff0900720c */ /* 0x010fe40003f65270 */
[----:B------:R-:W-:Y:S01]  /*0fc0*/  CS2R R8, SRZ ;  /* 0x0000000000087805 */ /* 0x000fe2000001ff00 */
[----:B------:R-:W-:Y:S02]  /*0fd0*/  @!P2 HADD2.F32 R9, -RZ, R0.H0_H0 ;  /* 0x20000000ff09a230 */ /* 0x000fe40000004100 */
[----:B------:R-:W2:Y:S01]  /*0fe0*/  LDG.E.U8 R0, desc[UR4][R2.64+0x40] ;  /* 0x0000400402007981 */ /* 0x000ea2000c1e1100 */
[----:B------:R-:W-:-:S02]  /*0ff0*/  ISETP.NE.AND P4, PT, R69, RZ, PT ;  /* 0x000000ff4500720c */ /* 0x000fc40003f85270 */
[----:B------:R-:W-:Y:S01]  /*1000*/  FSEL R76, R76, RZ, !P3 ;  /* 0x000000ff4c4c7208 */ /* 0x000fe20005800000 */
[----:B------:R-:W3:Y:S10]  /*1010*/  LDG.E.U8 R69, desc[UR4][R2.64+0x3c0] ;  /* 0x0003c00402457981 */ /* 0x000ef4000c1e1100 */
        /* <DEDUP_REMOVED lines=87> */
[----:B---3--:R-:W-:Y:S01]  /*1590*/  ISETP.NE.AND P5, PT, R69, RZ, PT ;  /* 0x000000ff4500720c */ /* 0x008fe20003fa5270 */
[----:B--2---:R-:W-:Y:S02]  /*15a0*/  @!P4 HADD2.F32 R8, -RZ, R0.H0_H0 ;  /* 0x20000000ff08c230 */ /* 0x004fe40000004100 */
[----:B------:R-:W-:-:S10]  /*15b0*/  VIADD R0, R68, 0x3e0 ;  /* 0x000003e044007836 */ /* 0x000fd40000000000 */
[----:B------:R-:W-:Y:S01]  /*15c0*/  @!P5 FADD.FTZ R76, R76, R8 ;  /* 0x000000084c4cd221 */ /* 0x000fe20000010000 */
[----:B------:R-:W-:-:S13]  /*15d0*/  ISETP.GE.OR P5, PT, R0, UR8, !P6 ;  /* 0x0000000800007c0c */ /* 0x000fda000f7a6670 */
[----:B------:R-:W2:Y:S01]  /*15e0*/  @!P5 LDG.E.U16 R71, desc[UR4][R4.64+0x7c0] ;  /* 0x0007c0040447d981 */ /* 0x000ea2000c1e1500 */
[----:B------:R-:W-:Y:S01]  /*15f0*/  ISETP.NE.AND P0, PT, R74, RZ, PT ;  /* 0x000000ff4a00720c */ /* 0x000fe20003f05270 */
[----:B------:R-:W-:Y:S02]  /*1600*/  IMAD.MOV.U32 R69, RZ, RZ, RZ ;  /* 0x000000ffff457224 */ /* 0x000fe400078e00ff */
[----:B--2---:R-:W-:Y:S02]  /*1610*/  @!P5 HADD2.F32 R69, -RZ, R71.H0_H0 ;  /* 0x20000047ff45d230 */ /* 0x004fe40000004100 */
[----:B------:R0:W5:Y:S08]  /*1620*/  @!P2 LDG.E.U16 R71, desc[UR4][R6.64+0x40] ;  /* 0x000040040647a981 */ /* 0x000170000c1e1500 */
[----:B------:R-:W-:-:S05]  /*1630*/  @!P0 FADD.FTZ R76, R76, R69 ;  /* 0x000000454c4c8221 */ /* 0x000fca0000010000 */
[----:B------:R-:W1:Y:S02]  /*1640*/  SHFL.BFLY PT, R75, R76, 0x10, 0x1f ;  /* 0x0e001f004c4b7f89 */ /* 0x000e6400000e0000 */
[----:B-1----:R-:W-:-:S05]  /*1650*/  FADD.FTZ R75, R76, R75 ;  /* 0x0000004b4c4b7221 */ /* 0x002fca0000010000 */
[----:B------:R-:W1:Y:S01]  /*1660*/  SHFL.BFLY PT, R74, R75, 0x8, 0x1f ;  /* 0x0d001f004b4a7f89 */ /* 0x000e6200000e0000 */
[----:B------:R-:W-:-:S03]  /*1670*/  ISETP.NE.AND P0, PT, R70, RZ, PT ;  /* 0x000000ff4600720c */ /* 0x000fc60003f05270 */
[----:B------:R0:W5:Y:S01]  /*1680*/  @!P4 LDG.E.U16 R70, desc[UR4][R6.64+0x780] ;  /* 0x000780040646c981 */ /* 0x000162000c1e1500 */
[----:B-1----:R-:W-:-:S03]  /*1690*/  FADD.FTZ R77, R75, R74 ;  /* 0x0000004a4b4d7221 */ /* 0x002fc60000010000 */
[----:B------:R0:W5:Y:S04]  /*16a0*/  @!P5 LDG.E.U16 R74, desc[UR4][R6.64+0x7c0] ;  /* 0x0007c004064ad981 */ /* 0x000168000c1e1500 */
[----:B------:R-:W1:Y:S02]  /*16b0*/  SHFL.BFLY PT, R4, R77, 0x4, 0x1f ;  /* 0x0c801f004d047f89 */ /* 0x000e6400000e0000 */
[----:B-1----:R-:W-:-:S05]  /*16c0*/  FADD.FTZ R77, R77, R4 ;  /* 0x000000044d4d7221 */ /* 0x002fca0000010000 */
[----:B------:R-:W1:Y:S02]  /*16d0*/  SHFL.BFLY PT, R4, R77, 0x2, 0x1f ;  /* 0x0c401f004d047f89 */ /* 0x000e6400000e0000 */
[----:B-1----:R-:W-:Y:S02]  /*16e0*/  FADD.FTZ R75, R77, R4 ;  /* 0x000000044d4b7221 */ /* 0x002fe40000010000 */
[----:B------:R-:W1:Y:S03]  /*16f0*/  LDC.64 R4, c[0x0][0x380] ;  /* 0x0000e000ff047b82 */ /* 0x000e660000000a00 */
[----:B------:R-:W2:Y:S01]  /*1700*/  SHFL.BFLY PT, R76, R75, 0x1, 0x1f ;  /* 0x0c201f004b4c7f89 */ /* 0x000ea200000e0000 */
[----:B-1----:R-:W-:-:S04]  /*1710*/  IMAD.WIDE R4, R73, 0x2, R4 ;  /* 0x0000000249047825 */ /* 0x002fc800078e0204 */
[----:B--2---:R-:W-:Y:S01]  /*1720*/  FADD.FTZ R76, R75, R76 ;  /* 0x0000004c4b4c7221 */ /* 0x004fe20000010000 */
[----:B0-----:R-:W-:Y:S06]  /*1730*/  @!P6 EXIT ;  /* 0x000000000000e94d */ /* 0x001fec0003800000 */
[----:B------:R-:W-:Y:S01]  /*1740*/  ISETP.GE.AND P6, PT, R68, UR8, PT ;  /* 0x0000000844007c0c */ /* 0x000fe2000bfc6270 */
[----:B------:R-:W-:-:S12]  /*1750*/  BSSY.RECONVERGENT B0, `(.L_x_147) ;  /* 0x0000006000007945 */ /* 0x000fd80003800200 */
[----:B------:R-:W-:Y:S05]  /*1760*/  @P6 BRA `(.L_x_148) ;  /* 0x0000000000106947 */ /* 0x000fea0003800000 */
[----:B------:R-:W-:Y:S01]  /*1770*/  @!P3 FFMA.FTZ R66, -R76, R66, R67 ;  /* 0x000000424c42b223 */ /* 0x000fe20000010143 */
[----:B------:R0:W-:Y:S04]  /*1780*/  @P3 STG.E.U16 desc[UR4][R4.64], RZ ;  /* 0x000000ff04003986 */ /* 0x0001e8000c101504 */
[----:B------:R-:W-:-:S05]  /*1790*/  @!P3 F2FP.F16.F32.PACK_AB R66, RZ, R66 ;  /* 0x00000042ff42b23e */ /* 0x000fca00000000ff */
[----:B------:R0:W-:Y:S02]  /*17a0*/  @!P3 STG.E.U16 desc[UR4][R4.64], R66 ;  /* 0x000000420400b986 */ /* 0x0001e4000c101504 */
.L_x_148:
[----:B------:R-:W-:Y:S05]  /*17b0*/  BSYNC.RECONVERGENT B0 ;  /* 0x0000000000007941 */ /* 0x000fea0003800200 */
.L_x_147:
[----:B------:R-:W-:Y:S01]  /*17c0*/  ISETP.GE.AND P6, PT, R72, UR8, PT ;  /* 0x0000000848007c0c */ /* 0x000fe2000bfc6270 */
[----:B------:R-:W-:Y:S01]  /*17d0*/  BSSY.RECONVERGENT B0, `(.L_x_149) ;  /* 0x000000d000007945 */ /* 0x000fe20003800200 */
[----:B------:R-:W-:Y:S01]  /*17e0*/  ISETP.GE.AND P3, PT, R0, UR8, PT ;  /* 0x0000000800007c0c */ /* 0x000fe2000bf66270 */
[----:B------:R-:W-:Y:S02]  /*17f0*/  IMAD.MOV.U32 R7, RZ, RZ, RZ ;  /* 0x000000ffff077224 */ /* 0x000fe400078e00ff */
[----:B------:R-:W-:Y:S02]  /*1800*/  IMAD.MOV.U32 R0, RZ, RZ, RZ ;  /* 0x000000ffff007224 */ /* 0x000fe400078e00ff */
[----:B-----5:R-:W-:Y:S02]  /*1810*/  @!P4 HADD2.F32 R7, -RZ, R70.H0_H0 ;  /* 0x20000046ff07c230 */ /* 0x020fe40000004100 */
[----:B------:R-:W-:-:S04]  /*1820*/  @!P2 HADD2.F32 R0, -RZ, R71.H0_H0 ;  /* 0x20000047ff00a230 */ /* 0x000fc80000004100 */
[----:B------:R-:W-:Y:S05]  /*1830*/  @P6 BRA `(.L_x_150) ;  /* 0x0000000000186947 */ /* 0x000fea0003800000 */
[----:B------:R-:W2:Y:S02]  /*1840*/  LDG.E.U8 R6, desc[UR4][R2.64+0x20] ;  /* 0x0000200402067981 */ /* 0x000ea4000c1e1100 */
[----:B--2---:R-:W-:-:S13]  /*1850*/  ISETP.NE.AND P2, PT, R6, RZ, PT ;  /* 0x000000ff0600720c */ /* 0x004fda0003f45270 */
[----:B------:R-:W-:Y:S01]  /*1860*/  @!P2 FFMA.FTZ R0, -R76, R0, R9 ;  /* 0x000000004c00a223 */ /* 0x000fe20000010109 */
[----:B------:R1:W-:Y:S04]  /*1870*/  @P2 STG.E.U16 desc[UR4][R4.64+0x40], RZ ;  /* 0x000040ff04002986 */ /* 0x0003e8000c101504 */
[----:B------:R-:W-:-:S05]  /*1880*/  @!P2 F2FP.F16.F32.PACK_AB R0, RZ, R0 ;  /* 0x00000000ff00a23e */ /* 0x000fca00000000ff */
[----:B------:R1:W-:Y:S02]  /*1890*/  @!P2 STG.E.U16 desc[UR4][R4.64+0x40], R0 ;  /* 0x000040000400a986 */ /* 0x0003e4000c101504 */
.L_x_150:
[----:B------:R-:W-:Y:S05]  /*18a0*/  BSYNC.RECONVERGENT B0 ;  /* 0x0000000000007941 */ /* 0x000fea0003800200 */
.L_x_149:
[C---:B------:R-:W-:Y:S01]  /*18b0*/  LOP3.LUT R6, R68.reuse, 0xa0, RZ, 0xfc, !PT ;  /* 0x000000a044067812 */ /* 0x040fe200078efcff */
[----:B------:R-:W-:Y:S01]  /*18c0*/  BSSY.RECONVERGENT B0, `(.L_x_151) ;  /* 0x000000e000007945 */ /* 0x000fe20003800200 */
[C---:B-1----:R-:W-:Y:S02]  /*18d0*/  LOP3.LUT R0, R68.reuse, 0x80, RZ, 0xfc, !PT ;  /* 0x0000008044007812 */ /* 0x042fe400078efcff */
        /* <DEDUP_REMOVED lines=10> */
[----:B------:R-:W-:-:S05]  /*1980*/  @!P0 F2FP.F16.F32.PACK_AB R64, RZ, R64 ;  /* 0x00000040ff40823e */ /* 0x000fca00000000ff */
[----:B------:R1:W-:Y:S02]  /*1990*/  @!P0 STG.E.U16 desc[UR4][R4.64+0x80], R64 ;  /* 0x0000804004008986 */ /* 0x0003e4000c101504 */
.L_x_152:
[----:B------:R-:W-:Y:S05]  /*19a0*/  BSYNC.RECONVERGENT B0 ;  /* 0x0000000000007941 */ /* 0x000fea0003800200 */
.L_x_151:
        /* <DEDUP_REMOVED lines=10> */
.L_x_154:
[----:B------:R-:W-:Y:S05]  /*1a50*/  BSYNC.RECONVERGENT B0 ;  /* 0x0000000000007941 */ /* 0x000fea0003800200 */
.L_x_153:
        /* <DEDUP_REMOVED lines=8> */
[----:B------:R-:W-:-:S05]  /*1ae0*/  @!P6 F2FP.F16.F32.PACK_AB R60, RZ, R60 ;  /* 0x0000003cff3ce23e */ /* 0x000fca00000000ff */
[----:B------:R3:W-:Y:S02]  /*1af0*/  @!P6 STG.E.U16 desc[UR4][R4.64+0x100], R60 ;  /* 0x0001003c0400e986 */ /* 0x0007e4000c101504 */
.L_x_156:
[----:B------:R-:W-:Y:S05]  /*1b00*/  BSYNC.RECONVERGENT B0 ;  /* 0x0000000000007941 */ /* 0x000fea0003800200 */
.L_x_155:
        /* <DEDUP_REMOVED lines=8> */
[----:B------:R-:W-:-:S05]  /*1b90*/  @!P4 F2FP.F16.F32.PACK_AB R58, RZ, R58 ;  /* 0x0000003aff3ac23e */ /* 0x000fca00000000ff */
[----:B------:R4:W-:Y:S02]  /*1ba0*/  @!P4 STG.E.U16 desc[UR4][R4.64+0x140], R58 ;  /* 0x0001403a0400c986 */ /* 0x0009e4000c101504 */
.L_x_158:
[----:B------:R-:W-:Y:S05]  /*1bb0*/  BSYNC.RECONVERGENT B0 ;  /* 0x0000000000007941 */ /* 0x000fea0003800200 */
.L_x_157:
        /* <DEDUP_REMOVED lines=8> */
[----:B------:R-:W-:-:S05]  /*1c40*/  @!P2 F2FP.F16.F32.PACK_AB R56, RZ, R56 ;  /* 0x00000038ff38a23e */ /* 0x000fca00000000ff */
[----:B------:R0:W-:Y:S02]  /*1c50*/  @!P2 STG.E.U16 desc[UR4][R4.64+0x180], R56 ;  /* 0x000180380400a986 */ /* 0x0001e4000c101504 */
.L_x_160:
[----:B------:R-:W-:Y:S05]  /*1c60*/  BSYNC.RECONVERGENT B0 ;  /* 0x0000000000007941 */ /* 0x000fea0003800200 */
.L_x_159:
        /* <DEDUP_REMOVED lines=10> */
.L_x_162:
[----:B------:R-:W-:Y:S05]  /*1d10*/  BSYNC.RECONVERGENT B0 ;  /* 0x0000000000007941 */ /* 0x000fea0003800200 */
.L_x_161:
        /* <DEDUP_REMOVED lines=10> */
.L_x_164:
[----:B------:R-:W-:Y:S05]  /*1dc0*/  BSYNC.RECONVERGENT B0 ;  /* 0x0000000000007941 */ /* 0x000fea0003800200 */
.L_x_163:
        /* <DEDUP_REMOVED lines=10> */
.L_x_166:
[----:B------:R-:W-:Y:S05]  /*1e70*/  BSYNC.RECONVERGENT B0 ;  /* 0x0000000000007941 */ /* 0x000fea0003800200 */
.L_x_165:
        /* <DEDUP_REMOVED lines=10> */
.L_x_168:
[----:B------:R-:W-:Y:S05]  /*1f20*/  BSYNC.RECONVERGENT B0 ;  /* 0x0000000000007941 */ /* 0x000fea0003800200 */
.L_x_167:
        /* <DEDUP_REMOVED lines=10> */
.L_x_170:
[----:B------:R-:W-:Y:S05]  /*1fd0*/  BSYNC.RECONVERGENT B0 ;  /* 0x0000000000007941 */ /* 0x000fea0003800200 */
.L_x_169:
        /* <DEDUP_REMOVED lines=10> */
.L_x_172:
[----:B------:R-:W-:Y:S05]  /*2080*/  BSYNC.RECONVERGENT B0 ;  /* 0x0000000000007941 */ /* 0x000fea0003800200 */
.L_x_171:
        /* <DEDUP_REMOVED lines=10> */
.L_x_174:
[----:B------:R-:W-:Y:S05]  /*2130*/  BSYNC.RECONVERGENT B0 ;  /* 0x0000000000007941 */ /* 0x000fea0003800200 */
.L_x_173:
        /* <DEDUP_REMOVED lines=10> */
.L_x_176:
[----:B------:R-:W-:Y:S05]  /*21e0*/  BSYNC.RECONVERGENT B0 ;  /* 0x0000000000007941 */ /* 0x000fea0003800200 */
.L_x_175:
        /* <DEDUP_REMOVED lines=10> */
.L_x_178:
[----:B------:R-:W-:Y:S05]  /*2290*/  BSYNC.RECONVERGENT B0 ;  /* 0x0000000000007941 */ /* 0x000fea0003800200 */
.L_x_177:
        /* <DEDUP_REMOVED lines=10> */
.L_x_180:
[----:B------:R-:W-:Y:S05]  /*2340*/  BSYNC.RECONVERGENT B0 ;  /* 0x0000000000007941 */ /* 0x000fea0003800200 */
.L_x_179:
        /* <DEDUP_REMOVED lines=10> */
.L_x_182:
[----:B------:R-:W-:Y:S05]  /*23f0*/  BSYNC.RECONVERGENT B0 ;  /* 0x0000000000007941 */ /* 0x000fea0003800200 */
.L_x_181:
        /* <DEDUP_REMOVED lines=10> */
.L_x_184:
[----:B------:R-:W-:Y:S05]  /*24a0*/  BSYNC.RECONVERGENT B0 ;  /* 0x0000000000007941 */ /* 0x000fea0003800200 */
.L_x_183:
        /* <DEDUP_REMOVED lines=10> */
.L_x_186:
[----:B------:R-:W-:Y:S05]  /*2550*/  BSYNC.RECONVERGENT B0 ;  /* 0x0000000000007941 */ /* 0x000fea0003800200 */
.L_x_185:
        /* <DEDUP_REMOVED lines=10> */
.L_x_188:
[----:B------:R-:W-:Y:S05]  /*2600*/  BSYNC.RECONVERGENT B0 ;  /* 0x0000000000007941 */ /* 0x000fea0003800200 */
.L_x_187:
        /* <DEDUP_REMOVED lines=10> */
.L_x_190:
[----:B------:R-:W-:Y:S05]  /*26b0*/  BSYNC.RECONVERGENT B0 ;  /* 0x0000000000007941 */ /* 0x000fea0003800200 */
.L_x_189:
        /* <DEDUP_REMOVED lines=10> */
.L_x_192:
[----:B------:R-:W-:Y:S05]  /*2760*/  BSYNC.RECONVERGENT B0 ;  /* 0x0000000000007941 */ /* 0x000fea0003800200 */
.L_x_191:
        /* <DEDUP_REMOVED lines=10> */
.L_x_194:
[----:B------:R-:W-:Y:S05]  /*2810*/  BSYNC.RECONVERGENT B0 ;  /* 0x0000000000007941 */ /* 0x000fea0003800200 */
.L_x_193:
        /* <DEDUP_REMOVED lines=10> */
.L_x_196:
[----:B------:R-:W-:Y:S05]  /*28c0*/  BSYNC.RECONVERGENT B0 ;  /* 0x0000000000007941 */ /* 0x000fea0003800200 */
.L_x_195:
        /* <DEDUP_REMOVED lines=10> */
.L_x_198:
[----:B------:R-:W-:Y:S05]  /*2970*/  BSYNC.RECONVERGENT B0 ;  /* 0x0000000000007941 */ /* 0x000fea0003800200 */
.L_x_197:
[----:B------:R-:W-:Y:S01]  /*2980*/  BSSY.RECONVERGENT B0, `(.L_x_199) ;  /* 0x0000009000007945 */ /* 0x000fe20003800200 */
[----:B------:R-:W-:-:S03]  /*2990*/  ISETP.GE.AND P4, PT, R68, UR8, PT ;  /* 0x0000000844007c0c */ /* 0x000fc6000bf86270 */
[----:B------:R-:W-:Y:S10]  /*29a0*/  @P2 BRA `(.L_x_200) ;  /* 0x0000000000182947 */ /* 0x000ff40003800000 */
[----:B------:R-:W5:Y:S02]  /*29b0*/  LDG.E.U8 R0, desc[UR4][R2.64+0x340] ;  /* 0x0003400402007981 */ /* 0x000f64000c1e1100 */
[----:B-----5:R-:W-:-:S13]  /*29c0*/  ISETP.NE.AND P2, PT, R0, RZ, PT ;  /* 0x000000ff0000720c */ /* 0x020fda0003f45270 */
[----:B------:R-:W-:Y:S01]  /*29d0*/  @!P2 FFMA.FTZ R16, -R76, R16, R17 ;  /* 0x000000104c10a223 */ /* 0x000fe20000010111 */
[----:B------:R0:W-:Y:S04]  /*29e0*/  @P2 STG.E.U16 desc[UR4][R4.64+0x680], RZ ;  /* 0x000680ff04002986 */ /* 0x0001e8000c101504 */
[----:B------:R-:W-:-:S05]  /*29f0*/  @!P2 F2FP.F16.F32.PACK_AB R16, RZ, R16 ;  /* 0x00000010ff10a23e */ /* 0x000fca00000000ff */
[----:B------:R0:W-:Y:S02]  /*2a00*/  @!P2 STG.E.U16 desc[UR4][R4.64+0x680], R16 ;  /* 0x000680100400a986 */ /* 0x0001e4000c101504 */
.L_x_200:
[----:B------:R-:W-:Y:S05]  /*2a10*/  BSYNC.RECONVERGENT B0 ;  /* 0x0000000000007941 */ /* 0x000fea0003800200 */
.L_x_199:
[----:B------:R-:W-:Y:S04]  /*2a20*/  BSSY.RECONVERGENT B0, `(.L_x_201) ;  /* 0x0000008000007945 */ /* 0x000fe80003800200 */
[----:B------:R-:W-:Y:S05]  /*2a30*/  @P0 BRA `(.L_x_202) ;  /* 0x0000000000180947 */ /* 0x000fea0003800000 */
[----:B------:R-:W5:Y:S02]  /*2a40*/  LDG.E.U8 R0, desc[UR4][R2.64+0x360] ;  /* 0x0003600402007981 */ /* 0x000f64000c1e1100 */
[----:B-----5:R-:W-:-:S13]  /*2a50*/  ISETP.NE.AND P0, PT, R0, RZ, PT ;  /* 0x000000ff0000720c */ /* 0x020fda0003f05270 */
[----:B------:R-:W-:Y:S01]  /*2a60*/  @!P0 FFMA.FTZ R14, -R76, R14, R15 ;  /* 0x0000000e4c0e8223 */ /* 0x000fe2000001010f */
[----:B------:R0:W-:Y:S04]  /*2a70*/  @P0 STG.E.U16 desc[UR4][R4.64+0x6c0], RZ ;  /* 0x0006c0ff04000986 */ /* 0x0001e8000c101504 */
[----:B------:R-:W-:-:S05]  /*2a80*/  @!P0 F2FP.F16.F32.PACK_AB R14, RZ, R14 ;  /* 0x0000000eff0e823e */ /* 0x000fca00000000ff */
[----:B------:R0:W-:Y:S02]  /*2a90*/  @!P0 STG.E.U16 desc[UR4][R4.64+0x6c0], R14 ;  /* 0x0006c00e04008986 */ /* 0x0001e4000c101504 */
.L_x_202:
[----:B------:R-:W-:Y:S05]  /*2aa0*/  BSYNC.RECONVERGENT B0 ;  /* 0x0000000000007941 */ /* 0x000fea0003800200 */
.L_x_201:
        /* <DEDUP_REMOVED lines=8> */
.L_x_204:
[----:B------:R-:W-:Y:S05]  /*2b30*/  BSYNC.RECONVERGENT B0 ;  /* 0x0000000000007941 */ /* 0x000fea0003800200 */
.L_x_203:
        /* <DEDUP_REMOVED lines=8> */
.L_x_206:
[----:B------:R-:W-:Y:S05]  /*2bc0*/  BSYNC.RECONVERGENT B0 ;  /* 0x0000000000007941 */ /* 0x000fea0003800200 */
.L_x_205:
        /* <DEDUP_REMOVED lines=8> */
.L_x_208:
[----:B------:R-:W-:Y:S05]  /*2c50*/  BSYNC.RECONVERGENT B0 ;  /* 0x0000000000007941 */ /* 0x000fea0003800200 */
.L_x_207:
[----:B------:R-:W-:Y:S05]  /*2c60*/  @P3 EXIT ;  /* 0x000000000000394d */ /* 0x000fea0003800000 */
[----:B------:R-:W5:Y:S01]  /*2c70*/  LDG.E.U8 R2, desc[UR4][R2.64+0x3e0] ;  /* 0x0003e00402027981 */ /* 0x000f62000c1e1100 */
[----:B------:R-:W-:Y:S02]  /*2c80*/  IMAD.MOV.U32 R0, RZ, RZ, RZ ;  /* 0x000000ffff007224 */ /* 0x000fe400078e00ff */
[----:B------:R-:W-:Y:S01]  /*2c90*/  @!P5 HADD2.F32 R0, -RZ, R74.H0_H0 ;  /* 0x2000004aff00d230 */ /* 0x000fe20000004100 */
[----:B-----5:R-:W-:-:S13]  /*2ca0*/  ISETP.NE.AND P0, PT, R2, RZ, PT ;  /* 0x000000ff0200720c */ /* 0x020fda0003f05270 */
[----:B------:R0:W-:Y:S01]  /*2cb0*/  @P0 STG.E.U16 desc[UR4][R4.64+0x7c0], RZ ;  /* 0x0007c0ff04000986 */ /* 0x0001e2000c101504 */
[----:B------:R-:W-:Y:S05]  /*2cc0*/  @P0 EXIT ;  /* 0x000000000000094d */ /* 0x000fea0003800000 */
[----:B------:R-:W-:-:S05]  /*2cd0*/  FFMA.FTZ R0, -R76, R0, R69 ;  /* 0x000000004c007223 */ /* 0x000fca0000010145 */
[----:B------:R-:W-:-:S05]  /*2ce0*/  F2FP.F16.F32.PACK_AB R0, RZ, R0 ;  /* 0x00000000ff00723e */ /* 0x000fca00000000ff */
[----:B------:R-:W-:Y:S01]  /*2cf0*/  STG.E.U16 desc[UR4][R4.64+0x7c0], R0 ;  /* 0x0007c00004007986 */ /* 0x000fe2000c101504 */
[----:B------:R-:W-:Y:S05]  /*2d00*/  EXIT ;  /* 0x000000000000794d */ /* 0x000fea0003800000 */
.L_x_209:
        /* <DEDUP_REMOVED lines=15> */
.L_x_11140:


//--------------------- .text._ZN43_GLOBAL__N__9ae7fba5_10_SoftMax_cu_9f978f6321softmax_warp_backwardIN3c104HalfES2_fLi9ELb0ELb1EEEvPT0_PKT_S7_iiiPKb --------------------------
	.section	.text._ZN43_GLOBAL__N__9ae7fba5_10_SoftMax_cu_9f978f6321softmax_warp_backwardIN3c104HalfES2_fLi9ELb0ELb1EEEvPT0_PKT_S7_iiiPKb,"ax",@progbits
	.align	128
.text._ZN43_GLOBAL__N__9ae7fba5_10_SoftMax_cu_9f978f6321softmax_warp_backwardIN3c104HalfES2_fLi9ELb0ELb1EEEvPT0_PKT_S7_iiiPKb:
        .type           _ZN43_GLOBAL__N__9ae7fba5_10_SoftMax_cu_9f978f6321softmax_warp_backwardIN3c104HalfES2_fLi9ELb0ELb1EEEvPT0_PKT_S7_iiiPKb,@function
        .size           _ZN43_GLOBAL__N__9ae7fba5_10_SoftMax_cu_9f978f6321softmax_warp_backwardIN3c104HalfES2_fLi9ELb0ELb1EEEvPT0_PKT_S7_iiiPKb,(.L_x_11141 - _ZN43_GLOBAL__N__9ae7fba5_10_SoftMax_cu_9f978f6321softmax_warp_backwardIN3c104HalfES2_fLi9ELb0ELb1EEEvPT0_PKT_S7_iiiPKb)
        .other          _ZN43_GLOBAL__N__9ae7fba5_10_SoftMax_cu_9f978f6321softmax_warp_backwardIN3c104HalfES2_fLi9ELb0ELb1EEEvPT0_PKT_S7_iiiPKb,@"STO_CUDA_ENTRY STV_DEFAULT"
_ZN43_GLOBAL__N__9ae7fba5_10_SoftMax_cu_9f978f6321softmax_warp_backwardIN3c104HalfES2_fLi9ELb0ELb1EEEvPT0_PKT_S7_iiiPKb:
        /* <DEDUP_REMOVED lines=11> */
[----:B-1----:R-:W-:Y:S01]  /*00b0*/  IMAD R35, R35, UR4, R0 ;  /* 0x0000000423237c24 */ /* 0x002fe2000f8e0200 */
[----:B------:R-:W0:Y:S01]  /*00c0*/  LDCU.64 UR4, c[0x0][0x358] ;  /* 0x00006b00ff0477ac */ /* 0x000e220008000a00 */
[C---:B------:R-:W-:Y:S01]  /*00d0*/  VIADD R0, R32.reuse, 0x20 ;  /* 0x0000002020007836 */ /* 0x040fe20000000000 */
[----:B------:R-:W-:Y:S01]  /*00e0*/  CS2R R30, SRZ ;  /* 0x00000000001e7805 */ /* 0x000fe2000001ff00 */
[----:B------:R-:W-:Y:S01]  /*00f0*/  VIADD R12, R32, 0x80 ;  /* 0x00000080200c7836 */ /* 0x000fe20000000000 */
[C---:B----4-:R-:W-:Y:S01]  /*0100*/  IADD3 R14, PT, PT, -R35.reuse, UR6, RZ ;  /* 0x00000006230e7c10 */ /* 0x050fe2000fffe1ff */
[----:B------:R-:W-:Y:S01]  /*0110*/  IMAD R35, R35, UR7, R32 ;  /* 0x0000000723237c24 */ /* 0x000fe2000f8e0220 */
[----:B------:R-:W-:Y:S01]  /*0120*/  ISETP.GE.AND P1, PT, R0, UR8, PT ;  /* 0x0000000800007c0c */ /* 0x000fe2000bf26270 */
[----:B------:R-:W-:Y:S01]  /*0130*/  VIADD R0, R32, 0x40 ;  /* 0x0000004020007836 */ /* 0x000fe20000000000 */
[C---:B------:R-:W-:Y:S01]  /*0140*/  ISETP.LT.OR P5, PT, R14.reuse, 0x1, P0 ;  /* 0x000000010e00780c */ /* 0x040fe200007a1670 */
[----:B--2---:R-:W-:Y:S01]  /*0150*/  IMAD.WIDE R6, R35, 0x2, R6 ;  /* 0x0000000223067825 */ /* 0x004fe200078e0206 */
[----:B------:R-:W-:-:S03]  /*0160*/  ISETP.LT.OR P2, PT, R14, 0x1, P1 ;  /* 0x000000010e00780c */ /* 0x000fc60000f41670 */
[----:B------:R-:W-:Y:S01]  /*0170*/  IMAD.MOV.U32 R33, RZ, RZ, RZ ;  /* 0x000000ffff217224 */ /* 0x000fe200078e00ff */
[----:B------:R-:W-:Y:S01]  /*0180*/  ISETP.GE.AND P3, PT, R0, UR8, PT ;  /* 0x0000000800007c0c */ /* 0x000fe2000bf66270 */
[----:B------:R-:W-:Y:S01]  /*0190*/  VIADD R0, R32, 0x60 ;  /* 0x0000006020007836 */ /* 0x000fe20000000000 */
[----:B------:R-:W-:Y:S01]  /*01a0*/  ISETP.GE.AND P6, PT, R12, UR8, PT ;  /* 0x000000080c007c0c */ /* 0x000fe2000bfc6270 */
[----:B------:R-:W-:Y:S01]  /*01b0*/  IMAD.WIDE R4, R35, 0x2, R4 ;  /* 0x0000000223047825 */ /* 0x000fe200078e0204 */
[----:B------:R-:W-:Y:S02]  /*01c0*/  ISETP.LT.OR P3, PT, R14, 0x1, P3 ;  /* 0x000000010e00780c */ /* 0x000fe40001f61670 */
[----:B------:R-:W-:Y:S02]  /*01d0*/  CS2R R28, SRZ ;  /* 0x00000000001c7805 */ /* 0x000fe4000001ff00 */
[----:B------:R-:W-:Y:S02]  /*01e0*/  ISETP.GE.AND P4, PT, R0, UR8, PT ;  /* 0x0000000800007c0c */ /* 0x000fe4000bf86270 */
[----:B------:R-:W-:Y:S01]  /*01f0*/  CS2R R26, SRZ ;  /* 0x00000000001a7805 */ /* 0x000fe2000001ff00 */
[----:B0-----:R-:W2:Y:S01]  /*0200*/  @!P5 LDG.E.U16 R0, desc[UR4][R6.64] ;  /* 0x000000040600d981 */ /* 0x001ea2000c1e1500 */
[----:B------:R-:W-:-:S02]  /*0210*/  CS2R R24, SRZ ;  /* 0x0000000000187805 */ /* 0x000fc4000001ff00 */
[----:B------:R-:W-:Y:S01]  /*0220*/  ISETP.LT.OR P4, PT, R14, 0x1, P4 ;  /* 0x000000010e00780c */ /* 0x000fe20002781670 */
[----:B------:R-:W0:Y:S01]  /*0230*/  LDCU.64 UR6, c[0x0][0x3a8] ;  /* 0x00007500ff0677ac */ /* 0x000e220008000a00 */
[----:B------:R-:W3:Y:S01]  /*0240*/  @!P5 LDG.E.U16 R13, desc[UR4][R4.64] ;  /* 0x00000004040dd981 */ /* 0x000ee2000c1e1500 */
[----:B------:R-:W-:Y:S02]  /*0250*/  CS2R R22, SRZ ;  /* 0x0000000000167805 */ /* 0x000fe4000001ff00 */
[----:B------:R-:W-:Y:S01]  /*0260*/  CS2R R20, SRZ ;  /* 0x0000000000147805 */ /* 0x000fe2000001ff00 */
[C---:B------:R-:W-:Y:S01]  /*0270*/  VIADD R15, R32.reuse, 0x120 ;  /* 0x00000120200f7836 */ /* 0x040fe20000000000 */
        /* <DEDUP_REMOVED lines=8> */
[----:B------:R-:W-:Y:S01]  /*0300*/  VIADD R12, R32, 0xa0 ;  /* 0x000000a0200c7836 */ /* 0x000fe20000000000 */
[----:B------:R-:W-:-:S13]  /*0310*/  ISETP.LT.OR P6, PT, R14, 0x1, P6 ;  /* 0x000000010e00780c */ /* 0x000fda00037c1670 */
[----:B------:R-:W4:Y:S01]  /*0320*/  @!P6 LDG.E.U16 R16, desc[UR4][R4.64+0x100] ;  /* 0x000100040410e981 */ /* 0x000f22000c1e1500 */
[----:B--2---:R-:W-:Y:S02]  /*0330*/  @!P5 HADD2.F32 R30, -RZ, R0.H0_H0 ;  /* 0x20000000ff1ed230 */ /* 0x004fe40000004100 */
[----:B------:R-:W-:Y:S02]  /*0340*/  VIADD R0, R32, 0xc0 ;  /* 0x000000c020007836 */ /* 0x000fe40000000000 */
[----:B---3--:R-:W-:Y:S01]  /*0350*/  @!P5 HADD2.F32 R33, -RZ, R13.H0_H0 ;  /* 0x2000000dff21d230 */ /* 0x008fe20000004100 */
[----:B------:R-:W-:Y:S01]  /*0360*/  ISETP.GE.AND P5, PT, R12, UR8, PT ;  /* 0x000000080c007c0c */ /* 0x000fe2000bfa6270 */
[----:B----4-:R-:W-:-:S03]  /*0370*/  @!P2 HADD2.F32 R31, -RZ, R2.H0_H0 ;  /* 0x20000002ff1fa230 */ /* 0x010fc60000004100 */
[----:B------:R-:W-:Y:S01]  /*0380*/  ISETP.LT.OR P5, PT, R14, 0x1, P5 ;  /* 0x000000010e00780c */ /* 0x000fe20002fa1670 */
[----:B------:R-:W-:Y:S02]  /*0390*/  VIADD R2, R32, 0xe0 ;  /* 0x000000e020027836 */ /* 0x000fe40000000000 */
[----:B------:R-:W-:Y:S01]  /*03a0*/  @!P2 HADD2.F32 R28, -RZ, R3.H0_H0 ;  /* 0x20000003ff1ca230 */ /* 0x000fe20000004100 */
[----:B------:R-:W-:Y:S02]  /*03b0*/  ISETP.GE.AND P2, PT, R0, UR8, PT ;  /* 0x0000000800007c0c */ /* 0x000fe4000bf46270 */
[----:B------:R-:W2:Y:S01]  /*03c0*/  @!P6 LDG.E.U16 R0, desc[UR4][R6.64+0x100] ;  /* 0x000100040600e981 */ /* 0x000ea2000c1e1500 */
[----:B------:R-:W-:Y:S02]  /*03d0*/  @!P3 HADD2.F32 R29, -RZ, R8.H0_H0 ;  /* 0x20000008ff1db230 */ /* 0x000fe40000004100 */
[----:B------:R-:W-:Y:S01]  /*03e0*/  VIADD R8, R32, 0x100 ;  /* 0x0000010020087836 */ /* 0x000fe20000000000 */
[----:B------:R-:W-:Y:S01]  /*03f0*/  ISETP.LT.OR P2, PT, R14, 0x1, P2 ;  /* 0x000000010e00780c */ /* 0x000fe20001741670 */
[----:B------:R-:W-:Y:S01]  /*0400*/  @!P3 HADD2.F32 R26, -RZ, R9.H0_H0 ;  /* 0x20000009ff1ab230 */ /* 0x000fe20000004100 */
[----:B------:R-:W-:Y:S01]  /*0410*/  ISETP.GE.AND P3, PT, R2, UR8, PT ;  /* 0x0000000802007c0c */ /* 0x000fe2000bf66270 */
[----:B------:R-:W3:Y:S01]  /*0420*/  @!P5 LDG.E.U16 R3, desc[UR4][R6.64+0x140] ;  /* 0x000140040603d981 */ /* 0x000ee2000c1e1500 */
[----:B------:R-:W-:-:S02]  /*0430*/  @!P4 HADD2.F32 R27, -RZ, R10.H0_H0 ;  /* 0x2000000aff1bc230 */ /* 0x000fc40000004100 */
[----:B------:R-:W-:Y:S01]  /*0440*/  @!P4 HADD2.F32 R24, -RZ, R11.H0_H0 ;  /* 0x2000000bff18c230 */ /* 0x000fe20000004100 */
[----:B------:R-:W-:Y:S01]  /*0450*/  ISETP.GE.AND P4, PT, R8, UR8, PT ;  /* 0x0000000808007c0c */ /* 0x000fe2000bf86270 */
[----:B------:R-:W4:Y:S01]  /*0460*/  @!P5 LDG.E.U16 R2, desc[UR4][R4.64+0x140] ;  /* 0x000140040402d981 */ /* 0x000f22000c1e1500 */
[C---:B------:R-:W-:Y:S02]  /*0470*/  ISETP.LT.OR P3, PT, R14.reuse, 0x1, P3 ;  /* 0x000000010e00780c */ /* 0x040fe40001f61670 */
[----:B------:R-:W-:Y:S02]  /*0480*/  ISETP.LT.OR P4, PT, R14, 0x1, P4 ;  /* 0x000000010e00780c */ /* 0x000fe40002781670 */
[----:B------:R-:W4:Y:S04]  /*0490*/  @!P2 LDG.E.U16 R8, desc[UR4][R4.64+0x180] ;  /* 0x000180040408a981 */ /* 0x000f28000c1e1500 */
[----:B------:R-:W4:Y:S05]  /*04a0*/  @!P2 LDG.E.U16 R9, desc[UR4][R6.64+0x180] ;  /* 0x000180040609a981 */ /* 0x000f2a000c1e1500 */
[----:B------:R-:W4:Y:S04]  /*04b0*/  @!P3 LDG.E.U16 R10, desc[UR4][R4.64+0x1c0] ;  /* 0x0001c004040ab981 */ /* 0x000f28000c1e1500 */
[----:B------:R-:W4:Y:S04]  /*04c0*/  @!P3 LDG.E.U16 R11, desc[UR4][R6.64+0x1c0] ;  /* 0x0001c004060bb981 */ /* 0x000f28000c1e1500 */
[----:B------:R-:W4:Y:S04]  /*04d0*/  @!P4 LDG.E.U16 R12, desc[UR4][R4.64+0x200] ;  /* 0x00020004040cc981 */ /* 0x000f28000c1e1500 */
[----:B------:R-:W4:Y:S01]  /*04e0*/  @!P4 LDG.E.U16 R13, desc[UR4][R6.64+0x200] ;  /* 0x00020004060dc981 */ /* 0x000f22000c1e1500 */
[----:B------:R-:W-:Y:S01]  /*04f0*/  @!P6 HADD2.F32 R25, -RZ, R16.H0_H0 ;  /* 0x20000010ff19e230 */ /* 0x000fe20000004100 */
[----:B------:R-:W-:Y:S01]  /*0500*/  CS2R R16, SRZ ;  /* 0x0000000000107805 */ /* 0x000fe2000001ff00 */
[----:B--2---:R-:W-:-:S02]  /*0510*/  @!P6 HADD2.F32 R22, -RZ, R0.H0_H0 ;  /* 0x20000000ff16e230 */ /* 0x004fc40000004100 */
[----:B------:R-:W-:Y:S02]  /*0520*/  VIADD R0, R32, 0x140 ;  /* 0x0000014020007836 */ /* 0x000fe40000000000 */
[----:B---3--:R-:W-:Y:S01]  /*0530*/  @!P5 HADD2.F32 R20, -RZ, R3.H0_H0 ;  /* 0x20000003ff14d230 */ /* 0x008fe20000004100 */
[----:B------:R-:W-:Y:S01]  /*0540*/  ISETP.GE.AND P6, PT, R15, UR8, PT ;  /* 0x000000080f007c0c */ /* 0x000fe2000bfc6270 */
[----:B----4-:R-:W-:Y:S01]  /*0550*/  @!P5 HADD2.F32 R23, -RZ, R2.H0_H0 ;  /* 0x20000002ff17d230 */ /* 0x010fe20000004100 */
[----:B------:R-:W-:Y:S01]  /*0560*/  ISETP.GE.AND P5, PT, R14, 0x1, PT ;  /* 0x000000010e00780c */ /* 0x000fe20003fa6270 */
[----:B------:R-:W-:Y:S02]  /*0570*/  @!P2 HADD2.F32 R21, -RZ, R8.H0_H0 ;  /* 0x20000008ff15a230 */ /* 0x000fe40000004100 */
[----:B------:R-:W-:Y:S01]  /*0580*/  @!P2 HADD2.F32 R18, -RZ, R9.H0_H0 ;  /* 0x20000009ff12a230 */ /* 0x000fe20000004100 */
[----:B------:R-:W-:Y:S01]  /*0590*/  ISETP.GE.OR P2, PT, R0, UR8, !P5 ;  /* 0x0000000800007c0c */ /* 0x000fe2000ef46670 */
[----:B------:R-:W-:Y:S01]  /*05a0*/  VIADD R0, R32, 0x160 ;  /* 0x0000016020007836 */ /* 0x000fe20000000000 */
[----:B------:R-:W-:-:S02]  /*05b0*/  ISETP.LT.OR P6, PT, R14, 0x1, P6 ;  /* 0x000000010e00780c */ /* 0x000fc400037c1670 */
[----:B------:R-:W-:Y:S01]  /*05c0*/  CS2R R14, SRZ ;  /* 0x00000000000e7805 */ /* 0x000fe2000001ff00 */
[----:B------:R-:W-:Y:S02]  /*05d0*/  @!P3 HADD2.F32 R19, -RZ, R10.H0_H0 ;  /* 0x2000000aff13b230 */ /* 0x000fe40000004100 */
[----:B------:R-:W-:Y:S01]  /*05e0*/  @!P3 HADD2.F32 R16, -RZ, R11.H0_H0 ;  /* 0x2000000bff10b230 */ /* 0x000fe20000004100 */
[----:B------:R-:W-:Y:S01]  /*05f0*/  ISETP.GE.OR P3, PT, R0, UR8, !P5 ;  /* 0x0000000800007c0c */ /* 0x000fe2000ef66670 */
[----:B------:R-:W-:Y:S02]  /*0600*/  VIADD R0, R32, 0x180 ;  /* 0x0000018020007836 */ /* 0x000fe40000000000 */
[----:B------:R-:W-:Y:S02]  /*0610*/  @!P4 HADD2.F32 R17, -RZ, R12.H0_H0 ;  /* 0x2000000cff11c230 */ /* 0x000fe40000004100 */
[----:B------:R-:W2:Y:S01]  /*0620*/  @!P2 LDG.E.U16 R9, desc[UR4][R4.64+0x280] ;  /* 0x000280040409a981 */ /* 0x000ea2000c1e1500 */
[----:B------:R-:W-:Y:S01]  /*0630*/  @!P4 HADD2.F32 R14, -RZ, R13.H0_H0 ;  /* 0x2000000dff0ec230 */ /* 0x000fe20000004100 */
[----:B0-----:R-:W-:-:S02]  /*0640*/  IADD3 R2, P4, PT, R35, UR6, RZ ;  /* 0x0000000623027c10 */ /* 0x001fc4000ff9e0ff */
[----:B------:R-:W3:Y:S02]  /*0650*/  @!P6 LDG.E.U16 R8, desc[UR4][R6.64+0x240] ;  /* 0x000240040608e981 */ /* 0x000ee4000c1e1500 */
[----:B------:R-:W-:Y:S02]  /*0660*/  LEA.HI.X.SX32 R3, R35, UR7, 0x1, P4 ;  /* 0x0000000723037c11 */ /* 0x000fe4000a0f0eff */
[----:B------:R-:W4:Y:S01]  /*0670*/  @!P6 LDG.E.U16 R10, desc[UR4][R4.64+0x240] ;  /* 0x00024004040ae981 */ /* 0x000f22000c1e1500 */
[----:B------:R-:W-:-:S03]  /*0680*/  ISETP.GE.OR P4, PT, R0, UR8, !P5 ;  /* 0x0000000800007c0c */ /* 0x000fc6000ef86670 */
[----:B------:R-:W4:Y:S04]  /*0690*/  @!P2 LDG.E.U16 R36, desc[UR4][R6.64+0x280] ;  /* 0x000280040624a981 */ /* 0x000f28000c1e1500 */
[----:B------:R-:W4:Y:S04]  /*06a0*/  @!P3 LDG.E.U16 R0, desc[UR4][R6.64+0x2c0] ;  /* 0x0002c0040600b981 */ /* 0x000f28000c1e1500 */
[----:B------:R-:W4:Y:S04]  /*06b0*/  LDG.E.U8 R39, desc[UR4][R2.64] ;  /* 0x0000000402277981 */ /* 0x000f28000c1e1100 */
[----:B------:R-:W4:Y:S04]  /*06c0*/  @!P4 LDG.E.U16 R34, desc[UR4][R4.64+0x300] ;  /* 0x000300040422c981 */ /* 0x000f28000c1e1500 */
[----:B------:R-:W4:Y:S04]  /*06d0*/  @!P4 LDG.E.U16 R38, desc[UR4][R6.64+0x300] ;  /* 0x000300040626c981 */ /* 0x000f28000c1e1500 */
[----:B------:R-:W4:Y:S04]  /*06e0*/  LDG.E.U8 R43, desc[UR4][R2.64+0x20] ;  /* 0x00002004022b7981 */ /* 0x000f28000c1e1100 */
[----:B------:R-:W4:Y:S04]  /*06f0*/  @!P3 LDG.E.U16 R44, desc[UR4][R4.64+0x2c0] ;  /* 0x0002c004042cb981 */ /* 0x000f28000c1e1500 */
[----:B------:R-:W4:Y:S04]  /*0700*/  LDG.E.U8 R41, desc[UR4][R2.64+0x60] ;  /* 0x0000600402297981 */ /* 0x000f28000c1e1100 */
[----:B------:R-:W4:Y:S04]  /*0710*/  LDG.E.U8 R40, desc[UR4][R2.64+0x40] ;  /* 0x0000400402287981 */ /* 0x000f28000c1e1100 */
[----:B------:R-:W4:Y:S01]  /*0720*/  LDG.E.U8 R37, desc[UR4][R2.64+0x80] ;  /* 0x0000800402257981 */ /* 0x000f22000c1e1100 */
[----:B------:R-:W-:Y:S01]  /*0730*/  CS2R R12, SRZ ;  /* 0x00000000000c7805 */ /* 0x000fe2000001ff00 */
[----:B--2---:R-:W-:-:S02]  /*0740*/  @!P2 HADD2.F32 R13, -RZ, R9.H0_H0 ;  /* 0x20000009ff0da230 */ /* 0x004fc40000004100 */
[----:B---3--:R-:W-:Y:S01]  /*0750*/  @!P6 HADD2.F32 R12, -RZ, R8.H0_H0 ;  /* 0x20000008ff0ce230 */ /* 0x008fe20000004100 */
[----:B------:R-:W-:Y:S01]  /*0760*/  CS2R R8, SRZ ;  /* 0x0000000000087805 */ /* 0x000fe2000001ff00 */
[----:B----4-:R-:W-:Y:S01]  /*0770*/  @!P6 HADD2.F32 R15, -RZ, R10.H0_H0 ;  /* 0x2000000aff0fe230 */ /* 0x010fe20000004100 */
[----:B------:R-:W-:Y:S01]  /*0780*/  CS2R R10, SRZ ;  /* 0x00000000000a7805 */ /* 0x000fe2000001ff00 */
[----:B------:R-:W-:Y:S02]  /*0790*/  @!P2 HADD2.F32 R10, -RZ, R36.H0_H0 ;  /* 0x20000024ff0aa230 */ /* 0x000fe40000004100 */
[----:B------:R-:W2:Y:S01]  /*07a0*/  LDG.E.U8 R36, desc[UR4][R2.64+0xc0] ;  /* 0x0000c00402247981 */ /* 0x000ea2000c1e1100 */
[----:B------:R-:W-:-:S03]  /*07b0*/  @!P4 HADD2.F32 R9, -RZ, R34.H0_H0 ;  /* 0x20000022ff09c230 */ /* 0x000fc60000004100 */
[----:B------:R-:W3:Y:S01]  /*07c0*/  LDG.E.U8 R34, desc[UR4][R2.64+0xa0] ;  /* 0x0000a00402227981 */ /* 0x000ee2000c1e1100 */
[----:B------:R-:W-:Y:S02]  /*07d0*/  @!P3 HADD2.F32 R8, -RZ, R0.H0_H0 ;  /* 0x20000000ff08b230 */ /* 0x000fe40000004100 */
[----:B------:R-:W-:Y:S02]  /*07e0*/  IMAD.MOV.U32 R0, RZ, RZ, RZ ;  /* 0x000000ffff007224 */ /* 0x000fe400078e00ff */
[----:B------:R-:W-:Y:S02]  /*07f0*/  @!P4 HADD2.F32 R0, -RZ, R38.H0_H0 ;  /* 0x20000026ff00c230 */ /* 0x000fe40000004100 */
[----:B------:R-:W4:Y:S01]  /*0800*/  LDG.E.U8 R38, desc[UR4][R2.64+0xe0] ;  /* 0x0000e00402267981 */ /* 0x000f22000c1e1100 */
[----:B------:R-:W-:-:S03]  /*0810*/  ISETP.NE.AND P2, PT, R39, RZ, PT ;  /* 0x000000ff2700720c */ /* 0x000fc60003f45270 */
[----:B------:R-:W4:Y:S01]  /*0820*/  LDG.E.U8 R39, desc[UR4][R2.64+0x100] ;  /* 0x0001000402277981 */ /* 0x000f22000c1e1100 */
[----:B------:R-:W-:-:S03]  /*0830*/  ISETP.NE.AND P4, PT, R43, RZ, PT ;  /* 0x000000ff2b00720c */ /* 0x000fc60003f85270 */
[----:B------:R-:W4:Y:S01]  /*0840*/  LDG.E.U8 R43, desc[UR4][R2.64+0x120] ;  /* 0x00012004022b7981 */ /* 0x000f22000c1e1100 */
[----:B------:R-:W-:Y:S01]  /*0850*/  @!P3 HADD2.F32 R11, -RZ, R44.H0_H0 ;  /* 0x2000002cff0bb230 */ /* 0x000fe20000004100 */
[----:B------:R-:W-:Y:S02]  /*0860*/  ISETP.NE.AND P3, PT, R41, RZ, PT ;  /* 0x000000ff2900720c */ /* 0x000fe40003f65270 */
[----:B------:R-:W4:Y:S01]  /*0870*/  LDG.E.U8 R41, desc[UR4][R2.64+0x140] ;  /* 0x0001400402297981 */ /* 0x000f22000c1e1100 */
[----:B------:R-:W-:Y:S01]  /*0880*/  ISETP.NE.AND P6, PT, R40, RZ, PT ;  /* 0x000000ff2800720c */ /* 0x000fe20003fc5270 */
[----:B------:R-:W-:Y:S02]  /*0890*/  FADD.FTZ R40, RZ, R33 ;  /* 0x00000021ff287221 */ /* 0x000fe40000010000 */
[----:B------:R-:W4:Y:S03]  /*08a0*/  LDG.E.U8 R44, desc[UR4][R2.64+0x1c0] ;  /* 0x0001c004022c7981 */ /* 0x000f26000c1e1100 */
[----:B------:R-:W-:-:S05]  /*08b0*/  FSEL R40, R40, RZ, !P2 ;  /* 0x000000ff28287208 */ /* 0x000fca0005000000 */
[----:B------:R-:W-:Y:S01]  /*08c0*/  @!P4 FADD.FTZ R40, R40, R31 ;  /* 0x0000001f2828c221 */ /* 0x000fe20000010000 */
[----:B------:R-:W-:Y:S02]  /*08d0*/  ISETP.NE.AND P4, PT, R37, RZ, PT ;  /* 0x000000ff2500720c */ /* 0x000fe40003f85270 */
[----:B------:R-:W4:Y:S01]  /*08e0*/  LDG.E.U8 R37, desc[UR4][R2.64+0x160] ;  /* 0x0001600402257981 */ /* 0x000f22000c1e1100 */
[----:B------:R-:W-:-:S04]  /*08f0*/  @!P6 FADD.FTZ R40, R40, R29 ;  /* 0x0000001d2828e221 */ /* 0x000fc80000010000 */
[----:B------:R-:W-:-:S06]  /*0900*/  @!P3 FADD.FTZ R40, R40, R27 ;  /* 0x0000001b2828b221 */ /* 0x000fcc0000010000 */
[----:B------:R-:W-:Y:S01]  /*0910*/  @!P4 FADD.FTZ R40, R40, R25 ;  /* 0x000000192828c221 */ /* 0x000fe20000010000 */
[----:B--2---:R-:W-:Y:S01]  /*0920*/  ISETP.NE.AND P3, PT, R36, RZ, PT ;  /* 0x000000ff2400720c */ /* 0x004fe20003f65270 */
[----:B------:R-:W-:Y:S01]  /*0930*/  VIADD R36, R32, 0x1a0 ;  /* 0x000001a020247836 */ /* 0x000fe20000000000 */
[----:B---3--:R-:W-:Y:S02]  /*0940*/  ISETP.NE.AND P6, PT, R34, RZ, PT ;  /* 0x000000ff2200720c */ /* 0x008fe40003fc5270 */
[----:B------:R-:W2:Y:S01]  /*0950*/  LDG.E.U8 R34, desc[UR4][R2.64+0x180] ;  /* 0x0001800402227981 */ /* 0x000ea2000c1e1100 */
[----:B----4-:R-:W-:-:S10]  /*0960*/  ISETP.NE.AND P4, PT, R38, RZ, PT ;  /* 0x000000ff2600720c */ /* 0x010fd40003f85270 */
        /* <DEDUP_REMOVED lines=25> */
[----:B----4-:R-:W-:-:S10]  /*0b00*/  @!P6 HADD2.F32 R39, -RZ, R38.H0_H0 ;  /* 0x20000026ff27e230 */ /* 0x010fd40000004100 */
[----:B------:R-:W-:Y:S01]  /*0b10*/  @!P4 FADD.FTZ R40, R40, R39 ;  /* 0x000000272828c221 */ /* 0x000fe20000010000 */
[----:B------:R-:W-:Y:S01]  /*0b20*/  ISETP.NE.AND P4, PT, R44, RZ, PT ;  /* 0x000000ff2c00720c */ /* 0x000fe20003f85270 */
[----:B------:R-:W-:Y:S02]  /*0b30*/  @!P3 HADD2.F32 R37, -RZ, R43.H0_H0 ;  /* 0x2000002bff25b230 */ /* 0x000fe40000004100 */
[----:B------:R-:W-:-:S10]  /*0b40*/  VIADD R43, R32, 0x1e0 ;  /* 0x000001e0202b7836 */ /* 0x000fd40000000000 */
[----:B------:R-:W-:Y:S01]  /*0b50*/  @!P4 FADD.FTZ R40, R40, R37 ;  /* 0x000000252828c221 */ /* 0x000fe20000010000 */
[----:B------:R-:W-:-:S13]  /*0b60*/  ISETP.GE.OR P4, PT, R43, UR8, !P5 ;  /* 0x000000082b007c0c */ /* 0x000fda000ef86670 */
[----:B------:R-:W3:Y:S04]  /*0b70*/  @!P4 LDG.E.U16 R4, desc[UR4][R4.64+0x3c0] ;  /* 0x0003c0040404c981 */ /* 0x000ee8000c1e1500 */
[----:B------:R0:W5:Y:S01]  /*0b80*/  @!P4 LDG.E.U16 R38, desc[UR4][R6.64+0x3c0] ;  /* 0x0003c0040626c981 */ /* 0x000162000c1e1500 */
[----:B--2---:R-:W-:Y:S01]  /*0b90*/  ISETP.NE.AND P0, PT, R34, RZ, PT ;  /* 0x000000ff2200720c */ /* 0x004fe20003f05270 */
[----:B---3--:R-:W-:-:S12]  /*0ba0*/  @!P4 HADD2.F32 R41, -RZ, R4.H0_H0 ;  /* 0x20000004ff29c230 */ /* 0x008fd80000004100 */
        /* <DEDUP_REMOVED lines=12> */
[----:B--2---:R-:W-:-:S04]  /*0c70*/  @!P6 HADD2.F32 R34, -RZ, R42.H0_H0 ;  /* 0x2000002aff22e230 */ /* 0x004fc80000004100 */
        /* <DEDUP_REMOVED lines=8> */
[----:B-----5:R-:W-:Y:S01]  /*0d00*/  @!P3 HADD2.F32 R40, -RZ, R36.H0_H0 ;  /* 0x20000024ff28b230 */ /* 0x020fe20000004100 */
[----:B------:R-:W-:Y:S01]  /*0d10*/  ISETP.GE.AND P5, PT, R7, UR8, PT ;  /* 0x0000000807007c0c */ /* 0x000fe2000bfa6270 */
[----:B-1----:R-:W-:Y:S01]  /*0d20*/  FADD.FTZ R44, R44, R42 ;  /* 0x0000002a2c2c7221 */ /* 0x002fe20000010000 */
[----:B--2---:R-:W-:Y:S01]  /*0d30*/  IMAD.WIDE R4, R35, 0x2, R4 ;  /* 0x0000000223047825 */ /* 0x004fe200078e0204 */
[----:B0-----:R-:W-:Y:S10]  /*0d40*/  @P0 BRA `(.L_x_211) ;  /* 0x0000000000100947 */ /* 0x001ff40003800000 */
[----:B------:R-:W-:Y:S01]  /*0d50*/  @!P2 FFMA.FTZ R30, -R44, R30, R33 ;  /* 0x0000001e2c1ea223 */ /* 0x000fe20000010121 */
[----:B------:R0:W-:Y:S04]  /*0d60*/  @P2 STG.E.U16 desc[UR4][R4.64], RZ ;  /* 0x000000ff04002986 */ /* 0x0001e8000c101504 */
[----:B------:R-:W-:-:S05]  /*0d70*/  @!P2 F2FP.F16.F32.PACK_AB R30, RZ, R30 ;  /* 0x0000001eff1ea23e */ /* 0x000fca00000000ff */
[----:B------:R0:W-:Y:S02]  /*0d80*/  @!P2 STG.E.U16 desc[UR4][R4.64], R30 ;  /* 0x0000001e0400a986 */ /* 0x0001e4000c101504 */
.L_x_211:
[----:B------:R-:W-:Y:S05]  /*0d90*/  BSYNC.RECONVERGENT B0 ;  /* 0x0000000000007941 */ /* 0x000fea0003800200 */
.L_x_210:
        /* <DEDUP_REMOVED lines=15> */
.L_x_213:
[----:B------:R-:W-:Y:S05]  /*0e90*/  BSYNC.RECONVERGENT B0 ;  /* 0x0000000000007941 */ /* 0x000fea0003800200 */
.L_x_212:
        /* <DEDUP_REMOVED lines=8> */
[----:B------:R-:W-:-:S05]  /*0f20*/  @!P5 F2FP.F16.F32.PACK_AB R26, RZ, R26 ;  /* 0x0000001aff1ad23e */ /* 0x000fca00000000ff */
[----:B------:R0:W-:Y:S02]  /*0f30*/  @!P5 STG.E.U16 desc[UR4][R4.64+0x80], R26 ;  /* 0x0000801a0400d986 */ /* 0x0001e4000c101504 */
.L_x_215:
[----:B------:R-:W-:Y:S05]  /*0f40*/  BSYNC.RECONVERGENT B0 ;  /* 0x0000000000007941 */ /* 0x000fea0003800200 */
.L_x_214:
        /* <DEDUP_REMOVED lines=10> */
.L_x_217:
[----:B------:R-:W-:Y:S05]  /*0ff0*/  BSYNC.RECONVERGENT B0 ;  /* 0x0000000000007941 */ /* 0x000fea0003800200 */
.L_x_216:
        /* <DEDUP_REMOVED lines=10> */
.L_x_219:
[----:B------:R-:W-:Y:S05]  /*10a0*/  BSYNC.RECONVERGENT B0 ;  /* 0x0000000000007941 */ /* 0x000fea0003800200 */
.L_x_218:
        /* <DEDUP_REMOVED lines=10> */
.L_x_221:
[----:B------:R-:W-:Y:S05]  /*1150*/  BSYNC.RECONVERGENT B0 ;  /* 0x0000000000007941 */ /* 0x000fea0003800200 */
.L_x_220:
        /* <DEDUP_REMOVED lines=10> */
.L_x_223:
[----:B------:R-:W-:Y:S05]  /*1200*/  BSYNC.RECONVERGENT B0 ;  /* 0x0000000000007941 */ /* 0x000fea0003800200 */
.L_x_222:
        /* <DEDUP_REMOVED lines=10> */
.L_x_225:
[----:B------:R-:W-:Y:S05]  /*12b0*/  BSYNC.RECONVERGENT B0 ;  /* 0x0000000000007941 */ /* 0x000fea0003800200 */
.L_x_224:
        /* <DEDUP_REMOVED lines=9> */
[----:B------:R-:W-:-:S05]  /*1350*/  @!P3 F2FP.F16.F32.PACK_AB R14, RZ, R14 ;  /* 0x0000000eff0eb23e */ /* 0x000fca00000000ff */
[----:B------:R1:W-:Y:S02]  /*1360*/  @!P3 STG.E.U16 desc[UR4][R4.64+0x200], R14 ;  /* 0x0002000e0400b986 */ /* 0x0003e4000c101504 */
.L_x_227:
[----:B------:R-:W-:Y:S05]  /*1370*/  BSYNC.RECONVERGENT B0 ;  /* 0x0000000000007941 */ /* 0x000fea0003800200 */
.L_x_226:
        /* <DEDUP_REMOVED lines=8> */
[----:B------:R-:W-:-:S05]  /*1400*/  @!P2 F2FP.F16.F32.PACK_AB R12, RZ, R12 ;  /* 0x0000000cff0ca23e */ /* 0x000fca00000000ff */
[----:B------:R2:W-:Y:S02]  /*1410*/  @!P2 STG.E.U16 desc[UR4][R4.64+0x240], R12 ;  /* 0x0002400c0400a986 */ /* 0x0005e4000c101504 */
.L_x_229:
[----:B------:R-:W-:Y:S05]  /*1420*/  BSYNC.RECONVERGENT B0 ;  /* 0x0000000000007941 */ /* 0x000fea0003800200 */
.L_x_228:
[----:B------:R-:W-:Y:S01]  /*1430*/  BSSY.RECONVERGENT B0, `(.L_x_230) ;  /* 0x0000009000007945 */ /* 0x000fe20003800200 */
[----:B------:R-:W-:-:S03]  /*1440*/  ISETP.GE.AND P2, PT, R6, UR8, PT ;  /* 0x0000000806007c0c */ /* 0x000fc6000bf46270 */
[----:B------:R-:W-:Y:S10]  /*1450*/  @P0 BRA `(.L_x_231) ;  /* 0x0000000000180947 */ /* 0x000ff40003800000 */
[----:B------:R-:W3:Y:S02]  /*1460*/  LDG.E.U8 R6, desc[UR4][R2.64+0x140] ;  /* 0x0001400402067981 */ /* 0x000ee4000c1e1100 */
[----:B---3--:R-:W-:-:S13]  /*1470*/  ISETP.NE.AND P0, PT, R6, RZ, PT ;  /* 0x000000ff0600720c */ /* 0x008fda0003f05270 */
[----:B------:R-:W-:Y:S01]  /*1480*/  @!P0 FFMA.FTZ R10, -R44, R10, R13 ;  /* 0x0000000a2c0a8223 */ /* 0x000fe2000001010d */
[----:B------:R3:W-:Y:S04]  /*1490*/  @P0 STG.E.U16 desc[UR4][R4.64+0x280], RZ ;  /* 0x000280ff04000986 */ /* 0x0007e8000c101504 */
[----:B------:R-:W-:-:S05]  /*14a0*/  @!P0 F2FP.F16.F32.PACK_AB R10, RZ, R10 ;  /* 0x0000000aff0a823e */ /* 0x000fca00000000ff */
[----:B------:R3:W-:Y:S02]  /*14b0*/  @!P0 STG.E.U16 desc[UR4][R4.64+0x280], R10 ;  /* 0x0002800a04008986 */ /* 0x0007e4000c101504 */
.L_x_231:
[----:B------:R-:W-:Y:S05]  /*14c0*/  BSYNC.RECONVERGENT B0 ;  /* 0x0000000000007941 */ /* 0x000fea0003800200 */
.L_x_230:
[----:B------:R-:W-:Y:S04]  /*14d0*/  BSSY.RECONVERGENT B0, `(.L_x_232) ;  /* 0x0000008000007945 */ /* 0x000fe80003800200 */
[----:B------:R-:W-:Y:S05]  /*14e0*/  @P1 BRA `(.L_x_233) ;  /* 0x0000000000181947 */ /* 0x000fea0003800000 */
[----:B------:R-:W4:Y:S02]  /*14f0*/  LDG.E.U8 R6, desc[UR4][R2.64+0x160] ;  /* 0x0001600402067981 */ /* 0x000f24000c1e1100 */
[----:B----4-:R-:W-:-:S13]  /*1500*/  ISETP.NE.AND P0, PT, R6, RZ, PT ;  /* 0x000000ff0600720c */ /* 0x010fda0003f05270 */
[----:B------:R-:W-:Y:S01]  /*1510*/  @!P0 FFMA.FTZ R8, -R44, R8, R11 ;  /* 0x000000082c088223 */ /* 0x000fe2000001010b */
[----:B------:R4:W-:Y:S04]  /*1520*/  @P0 STG.E.U16 desc[UR4][R4.64+0x2c0], RZ ;  /* 0x0002c0ff04000986 */ /* 0x0009e8000c101504 */
[----:B------:R-:W-:-:S05]  /*1530*/  @!P0 F2FP.F16.F32.PACK_AB R8, RZ, R8 ;  /* 0x00000008ff08823e */ /* 0x000fca00000000ff */
[----:B------:R4:W-:Y:S02]  /*1540*/  @!P0 STG.E.U16 desc[UR4][R4.64+0x2c0], R8 ;  /* 0x0002c00804008986 */ /* 0x0009e4000c101504 */
.L_x_233:
[----:B------:R-:W-:Y:S05]  /*1550*/  BSYNC.RECONVERGENT B0 ;  /* 0x0000000000007941 */ /* 0x000fea0003800200 */
.L_x_232:
        /* <DEDUP_REMOVED lines=8> */
.L_x_235:
[----:B------:R-:W-:Y:S05]  /*15e0*/  BSYNC.RECONVERGENT B0 ;  /* 0x0000000000007941 */ /* 0x000fea0003800200 */
.L_x_234:
[----:B------:R-:W-:Y:S04]  /*15f0*/  BSSY.RECONVERGENT B0, `(.L_x_236) ;  /* 0x0000008000007945 */ /* 0x000fe80003800200 */
[----:B------:R-:W-:Y:S05]  /*1600*/  @P3 BRA `(.L_x_237) ;  /* 0x0000000000183947 */ /* 0x000fea0003800000 */
[----:B0-----:R-:W5:Y:S02]  /*1610*/  LDG.E.U8 R0, desc[UR4][R2.64+0x1a0] ;  /* 0x0001a00402007981 */ /* 0x001f64000c1e1100 */
[----:B-----5:R-:W-:-:S13]  /*1620*/  ISETP.NE.AND P0, PT, R0, RZ, PT ;  /* 0x000000ff0000720c */ /* 0x020fda0003f05270 */
[----:B------:R-:W-:Y:S01]  /*1630*/  @!P0 FFMA.FTZ R34, -R44, R34, R39 ;  /* 0x000000222c228223 */ /* 0x000fe20000010127 */
[----:B------:R0:W-:Y:S04]  /*1640*/  @P0 STG.E.U16 desc[UR4][R4.64+0x340], RZ ;  /* 0x000340ff04000986 */ /* 0x0001e8000c101504 */
[----:B------:R-:W-:-:S05]  /*1650*/  @!P0 F2FP.F16.F32.PACK_AB R34, RZ, R34 ;  /* 0x00000022ff22823e */ /* 0x000fca00000000ff */
[----:B------:R0:W-:Y:S02]  /*1660*/  @!P0 STG.E.U16 desc[UR4][R4.64+0x340], R34 ;  /* 0x0003402204008986 */ /* 0x0001e4000c101504 */
.L_x_237:
[----:B------:R-:W-:Y:S05]  /*1670*/  BSYNC.RECONVERGENT B0 ;  /* 0x0000000000007941 */ /* 0x000fea0003800200 */
.L_x_236:
        /* <DEDUP_REMOVED lines=8> */
.L_x_239:
[----:B------:R-:W-:Y:S05]  /*1700*/  BSYNC.RECONVERGENT B0 ;  /* 0x0000000000007941 */ /* 0x000fea0003800200 */
.L_x_238:
[----:B------:R-:W-:Y:S05]  /*1710*/  @P6 EXIT ;  /* 0x000000000000694d */ /* 0x000fea0003800000 */
[----:B------:R-:W5:Y:S01]  /*1720*/  LDG.E.U8 R2, desc[UR4][R2.64+0x1e0] ;  /* 0x0001e00402027981 */ /* 0x000f62000c1e1100 */
[----:B0-----:R-:W-:Y:S02]  /*1730*/  IMAD.MOV.U32 R0, RZ, RZ, RZ ;  /* 0x000000ffff007224 */ /* 0x001fe400078e00ff */
        /* <DEDUP_REMOVED lines=8> */
.L_x_240:
        /* <DEDUP_REMOVED lines=12> */
.L_x_11141:


//--------------------- .text._ZN43_GLOBAL__N__9ae7fba5_10_SoftMax_cu_9f978f6321softmax_warp_backwardIN3c104HalfES2_fLi8ELb0ELb1EEEvPT0_PKT_S7_iiiPKb --------------------------
	.section	.text._ZN43_GLOBAL__N__9ae7fba5_10_SoftMax_cu_9f978f6321softmax_warp_backwardIN3c104HalfES2_fLi8ELb0ELb1EEEvPT0_PKT_S7_iiiPKb,"ax",@progbits
	.align	128
.text._ZN43_GLOBAL__N__9ae7fba5_10_SoftMax_cu_9f978f6321softmax_warp_backwardIN3c104HalfES2_fLi8ELb0ELb1EEEvPT0_PKT_S7_iiiPKb:
        .type           _ZN43_GLOBAL__N__9ae7fba5_10_SoftMax_cu_9f978f6321softmax_warp_backwardIN3c104HalfES2_fLi8ELb0ELb1EEEvPT0_PKT_S7_iiiPKb,@function
        .size           _ZN43_GLOBAL__N__9ae7fba5_10_SoftMax_cu_9f978f6321softmax_warp_backwardIN3c104HalfES2_fLi8ELb0ELb1EEEvPT0_PKT_S7_iiiPKb,(.L_x_11142 - _ZN43_GLOBAL__N__9ae7fba5_10_SoftMax_cu_9f978f6321softmax_warp_backwardIN3c104HalfES2_fLi8ELb0ELb1EEEvPT0_PKT_S7_iiiPKb)
        .other          _ZN43_GLOBAL__N__9ae7fba5_10_SoftMax_cu_9f978f6321softmax_warp_backwardIN3c104HalfES2_fLi8ELb0ELb1EEEvPT0_PKT_S7_iiiPKb,@"STO_CUDA_ENTRY STV_DEFAULT"
_ZN43_GLOBAL__N__9ae7fba5_10_SoftMax_cu_9f978f6321softmax_warp_backwardIN3c104HalfES2_fLi8ELb0ELb1EEEvPT0_PKT_S7_iiiPKb:
        /* <DEDUP_REMOVED lines=25> */
[----:B------:R-:W-:-:S03]  /*0190*/  ISETP.LT.OR P5, PT, R28, 0x1, P2 ;  /* 0x000000011c00780c */ /* 0x000fc600017a1670 */
[----:B------:R-:W-:Y:S01]  /*01a0*/  IMAD.MOV.U32 R13, RZ, RZ, RZ ;  /* 0x000000ffff0d7224 */ /* 0x000fe200078e00ff */
[----:B------:R-:W-:Y:S01]  /*01b0*/  CS2R R16, SRZ ;  /* 0x0000000000107805 */ /* 0x000fe2000001ff00 */
[C---:B------:R-:W-:Y:S01]  /*01c0*/  VIADD R10, R12.reuse, 0x60 ;  /* 0x000000600c0a7836 */ /* 0x040fe20000000000 */
[----:B------:R-:W-:Y:S01]  /*01d0*/  CS2R R18, SRZ ;  /* 0x0000000000127805 */ /* 0x000fe2000001ff00 */
[----:B0-----:R-:W2:Y:S01]  /*01e0*/  @!P4 LDG.E.U16 R15, desc[UR4][R6.64] ;  /* 0x00000004060fc981 */ /* 0x001ea2000c1e1500 */
[----:B------:R-:W-:Y:S01]  /*01f0*/  VIADD R11, R12, 0x80 ;  /* 0x000000800c0b7836 */ /* 0x000fe20000000000 */
[----:B------:R-:W-:Y:S02]  /*0200*/  P2R R27, PR, RZ, 0x1 ;  /* 0x00000001ff1b7803 */ /* 0x000fe40000000000 */
[----:B------:R-:W3:Y:S04]  /*0210*/  @!P4 LDG.E.U16 R0, desc[UR4][R4.64] ;  /* 0x000000040400c981 */ /* 0x000ee8000c1e1500 */
[----:B------:R-:W4:Y:S04]  /*0220*/  @!P3 LDG.E.U16 R2, desc[UR4][R6.64+0x40] ;  /* 0x000040040602b981 */ /* 0x000f28000c1e1500 */
[----:B------:R-:W4:Y:S04]  /*0230*/  @!P3 LDG.E.U16 R3, desc[UR4][R4.64+0x40] ;  /* 0x000040040403b981 */ /* 0x000f28000c1e1500 */
[----:B------:R-:W4:Y:S04]  /*0240*/  @!P5 LDG.E.U16 R8, desc[UR4][R6.64+0x80] ;  /* 0x000080040608d981 */ /* 0x000f28000c1e1500 */
[----:B------:R-:W4:Y:S01]  /*0250*/  @!P5 LDG.E.U16 R9, desc[UR4][R4.64+0x80] ;  /* 0x000080040409d981 */ /* 0x000f22000c1e1500 */
[----:B------:R-:W-:-:S02]  /*0260*/  ISETP.GE.AND P1, PT, R10, UR8, PT ;  /* 0x000000080a007c0c */ /* 0x000fc4000bf26270 */
[----:B------:R-:W-:Y:S01]  /*0270*/  ISETP.GE.AND P2, PT, R11, UR8, PT ;  /* 0x000000080b007c0c */ /* 0x000fe2000bf46270 */
[----:B--2---:R-:W-:Y:S01]  /*0280*/  @!P4 HADD2.F32 R13, -RZ, R15.H0_H0 ;  /* 0x2000000fff0dc230 */ /* 0x004fe20000004100 */
[----:B------:R-:W-:Y:S01]  /*0290*/  CS2R R14, SRZ ;  /* 0x00000000000e7805 */ /* 0x000fe2000001ff00 */
[----:B---3--:R-:W-:Y:S01]  /*02a0*/  @!P4 HADD2.F32 R14, -RZ, R0.H0_H0 ;  /* 0x20000000ff0ec230 */ /* 0x008fe20000004100 */
[----:B------:R-:W-:Y:S01]  /*02b0*/  ISETP.LT.OR P4, PT, R28, 0x1, P1 ;  /* 0x000000011c00780c */ /* 0x000fe20000f81670 */
[----:B------:R-:W-:Y:S02]  /*02c0*/  VIADD R0, R12, 0xa0 ;  /* 0x000000a00c007836 */ /* 0x000fe40000000000 */
[----:B----4-:R-:W-:Y:S02]  /*02d0*/  @!P3 HADD2.F32 R15, -RZ, R2.H0_H0 ;  /* 0x20000002ff0fb230 */ /* 0x010fe40000004100 */
[----:B------:R-:W-:Y:S01]  /*02e0*/  @!P3 HADD2.F32 R16, -RZ, R3.H0_H0 ;  /* 0x20000003ff10b230 */ /* 0x000fe20000004100 */
[----:B-1----:R-:W-:-:S04]  /*02f0*/  IADD3 R2, P3, PT, R21, UR6, RZ ;  /* 0x0000000615027c10 */ /* 0x002fc8000ff7e0ff */
[----:B------:R-:W-:Y:S01]  /*0300*/  LEA.HI.X.SX32 R3, R21, UR7, 0x1, P3 ;  /* 0x0000000715037c11 */ /* 0x000fe200098f0eff */
[----:B------:R-:W-:Y:S01]  /*0310*/  @!P5 HADD2.F32 R17, -RZ, R8.H0_H0 ;  /* 0x20000008ff11d230 */ /* 0x000fe20000004100 */
[----:B------:R-:W-:Y:S01]  /*0320*/  ISETP.GE.AND P3, PT, R0, UR8, PT ;  /* 0x0000000800007c0c */ /* 0x000fe2000bf66270 */
[----:B------:R-:W-:Y:S01]  /*0330*/  @!P5 HADD2.F32 R18, -RZ, R9.H0_H0 ;  /* 0x20000009ff12d230 */ /* 0x000fe20000004100 */
[C---:B------:R-:W-:Y:S01]  /*0340*/  ISETP.LT.OR P5, PT, R28.reuse, 0x1, P2 ;  /* 0x000000011c00780c */ /* 0x040fe200017a1670 */
[----:B------:R-:W2:Y:S01]  /*0350*/  @!P4 LDG.E.U16 R24, desc[UR4][R6.64+0xc0] ;  /* 0x0000c0040618c981 */ /* 0x000ea2000c1e1500 */
[----:B------:R-:W-:-:S03]  /*0360*/  ISETP.LT.OR P3, PT, R28, 0x1, P3 ;  /* 0x000000011c00780c */ /* 0x000fc60001f61670 */
[----:B------:R-:W3:Y:S04]  /*0370*/  @!P4 LDG.E.U16 R8, desc[UR4][R4.64+0xc0] ;  /* 0x0000c0040408c981 */ /* 0x000ee8000c1e1500 */
[----:B------:R-:W4:Y:S04]  /*0380*/  LDG.E.U8 R22, desc[UR4][R2.64+0x20] ;  /* 0x0000200402167981 */ /* 0x000f28000c1e1100 */
[----:B------:R-:W4:Y:S04]  /*0390*/  @!P5 LDG.E.U16 R9, desc[UR4][R6.64+0x100] ;  /* 0x000100040609d981 */ /* 0x000f28000c1e1500 */
[----:B------:R-:W4:Y:S04]  /*03a0*/  @!P3 LDG.E.U16 R20, desc[UR4][R6.64+0x140] ;  /* 0x000140040614b981 */ /* 0x000f28000c1e1500 */
[----:B------:R-:W4:Y:S04]  /*03b0*/  @!P5 LDG.E.U16 R0, desc[UR4][R4.64+0x100] ;  /* 0x000100040400d981 */ /* 0x000f28000c1e1500 */
[----:B------:R-:W4:Y:S04]  /*03c0*/  @!P3 LDG.E.U16 R26, desc[UR4][R4.64+0x140] ;  /* 0x00014004041ab981 */ /* 0x000f28000c1e1500 */
[----:B------:R-:W4:Y:S01]  /*03d0*/  LDG.E.U8 R25, desc[UR4][R2.64+0x40] ;  /* 0x0000400402197981 */ /* 0x000f22000c1e1100 */
[----:B------:R-:W-:-:S03]  /*03e0*/  CS2R R10, SRZ ;  /* 0x00000000000a7805 */ /* 0x000fc6000001ff00 */
[----:B------:R-:W4:Y:S01]  /*03f0*/  LDG.E.U8 R29, desc[UR4][R2.64+0xa0] ;  /* 0x0000a004021d7981 */ /* 0x000f22000c1e1100 */
[----:B--2---:R-:W-:-:S03]  /*0400*/  @!P4 HADD2.F32 R19, -RZ, R24.H0_H0 ;  /* 0x20000018ff13c230 */ /* 0x004fc60000004100 */
[----:B------:R-:W2:Y:S01]  /*0410*/  LDG.E.U8 R24, desc[UR4][R2.64] ;  /* 0x0000000402187981 */ /* 0x000ea2000c1e1100 */
[----:B---3--:R-:W-:Y:S02]  /*0420*/  @!P4 HADD2.F32 R10, -RZ, R8.H0_H0 ;  /* 0x20000008ff0ac230 */ /* 0x008fe40000004100 */
[----:B----4-:R-:W-:Y:S01]  /*0430*/  @!P5 HADD2.F32 R11, -RZ, R9.H0_H0 ;  /* 0x20000009ff0bd230 */ /* 0x010fe20000004100 */
[----:B------:R-:W-:Y:S01]  /*0440*/  CS2R R8, SRZ ;  /* 0x0000000000087805 */ /* 0x000fe2000001ff00 */
[----:B------:R-:W-:Y:S02]  /*0450*/  @!P3 HADD2.F32 R9, -RZ, R20.H0_H0 ;  /* 0x20000014ff09b230 */ /* 0x000fe40000004100 */
[----:B------:R-:W3:Y:S01]  /*0460*/  LDG.E.U8 R20, desc[UR4][R2.64+0x60] ;  /* 0x0000600402147981 */ /* 0x000ee2000c1e1100 */
[----:B------:R-:W-:Y:S02]  /*0470*/  @!P5 HADD2.F32 R8, -RZ, R0.H0_H0 ;  /* 0x20000000ff08d230 */ /* 0x000fe40000004100 */
[----:B------:R-:W-:-:S02]  /*0480*/  IMAD.MOV.U32 R0, RZ, RZ, RZ ;  /* 0x000000ffff007224 */ /* 0x000fc400078e00ff */
[----:B------:R-:W-:Y:S02]  /*0490*/  @!P3 HADD2.F32 R0, -RZ, R26.H0_H0 ;  /* 0x2000001aff00b230 */ /* 0x000fe40000004100 */
[----:B------:R-:W4:Y:S01]  /*04a0*/  LDG.E.U8 R26, desc[UR4][R2.64+0x80] ;  /* 0x00008004021a7981 */ /* 0x000f22000c1e1100 */
[----:B------:R-:W-:Y:S01]  /*04b0*/  ISETP.NE.AND P4, PT, R22, RZ, PT ;  /* 0x000000ff1600720c */ /* 0x000fe20003f85270 */
[----:B------:R-:W-:Y:S01]  /*04c0*/  FADD.FTZ R22, RZ, R13 ;  /* 0x0000000dff167221 */ /* 0x000fe20000010000 */
[----:B------:R-:W-:Y:S02]  /*04d0*/  ISETP.NE.AND P5, PT, R25, RZ, PT ;  /* 0x000000ff1900720c */ /* 0x000fe40003fa5270 */
[----:B--2---:R-:W-:Y:S02]  /*04e0*/  ISETP.NE.AND P3, PT, R24, RZ, PT ;  /* 0x000000ff1800720c */ /* 0x004fe40003f65270 */
[----:B------:R-:W2:Y:S02]  /*04f0*/  LDG.E.U8 R24, desc[UR4][R2.64+0xc0] ;  /* 0x0000c00402187981 */ /* 0x000ea4000c1e1100 */
[----:B------:R-:W-:-:S05]  /*0500*/  FSEL R22, R22, RZ, !P3 ;  /* 0x000000ff16167208 */ /* 0x000fca0005800000 */
[----:B------:R-:W-:-:S04]  /*0510*/  @!P4 FADD.FTZ R22, R22, R15 ;  /* 0x0000000f1616c221 */ /* 0x000fc80000010000 */
[----:B------:R-:W-:Y:S01]  /*0520*/  @!P5 FADD.FTZ R22, R22, R17 ;  /* 0x000000111616d221 */ /* 0x000fe20000010000 */
[----:B---3--:R-:W-:Y:S02]  /*0530*/  ISETP.NE.AND P4, PT, R20, RZ, PT ;  /* 0x000000ff1400720c */ /* 0x008fe40003f85270 */
[----:B----4-:R-:W-:Y:S01]  /*0540*/  ISETP.NE.AND P5, PT, R26, RZ, PT ;  /* 0x000000ff1a00720c */ /* 0x010fe20003fa5270 */
[----:B------:R-:W-:-:S10]  /*0550*/  VIADD R20, R12, 0xc0 ;  /* 0x000000c00c147836 */ /* 0x000fd40000000000 */
[----:B------:R-:W-:-:S04]  /*0560*/  @!P4 FADD.FTZ R22, R22, R19 ;  /* 0x000000131616c221 */ /* 0x000fc80000010000 */
[----:B------:R-:W-:Y:S01]  /*0570*/  @!P5 FADD.FTZ R22, R22, R11 ;  /* 0x0000000b1616d221 */ /* 0x000fe20000010000 */
[----:B------:R-:W-:Y:S02]  /*0580*/  ISETP.GE.AND P5, PT, R28, 0x1, PT ;  /* 0x000000011c00780c */ /* 0x000fe40003fa6270 */
[----:B------:R-:W-:Y:S01]  /*0590*/  ISETP.NE.AND P4, PT, R29, RZ, PT ;  /* 0x000000ff1d00720c */ /* 0x000fe20003f85270 */
[----:B------:R-:W3:Y:S01]  /*05a0*/  LDG.E.U8 R28, desc[UR4][R2.64+0xe0] ;  /* 0x0000e004021c7981 */ /* 0x000ee2000c1e1100 */
[----:B------:R-:W-:-:S13]  /*05b0*/  ISETP.GE.OR P6, PT, R20, UR8, !P5 ;  /* 0x0000000814007c0c */ /* 0x000fda000efc6670 */
[----:B------:R-:W4:Y:S01]  /*05c0*/  @!P6 LDG.E.U16 R25, desc[UR4][R6.64+0x180] ;  /* 0x000180040619e981 */ /* 0x000f22000c1e1500 */
[----:B------:R-:W-:Y:S01]  /*05d0*/  @!P4 FADD.FTZ R22, R22, R9 ;  /* 0x000000091616c221 */ /* 0x000fe20000010000 */
[----:B------:R-:W-:Y:S01]  /*05e0*/  IMAD.MOV.U32 R20, RZ, RZ, RZ ;  /* 0x000000ffff147224 */ /* 0x000fe200078e00ff */
[----:B--2---:R-:W-:Y:S01]  /*05f0*/  ISETP.NE.AND P4, PT, R24, RZ, PT ;  /* 0x000000ff1800720c */ /* 0x004fe20003f85270 */
[----:B------:R-:W-:Y:S02]  /*0600*/  VIADD R24, R12, 0xe0 ;  /* 0x000000e00c187836 */ /* 0x000fe40000000000 */
[----:B----4-:R-:W-:-:S10]  /*0610*/  @!P6 HADD2.F32 R20, -RZ, R25.H0_H0 ;  /* 0x20000019ff14e230 */ /* 0x010fd40000004100 */
[----:B------:R-:W-:Y:S01]  /*0620*/  @!P4 FADD.FTZ R22, R22, R20 ;  /* 0x000000141616c221 */ /* 0x000fe20000010000 */
[----:B------:R-:W-:-:S13]  /*0630*/  ISETP.GE.OR P4, PT, R24, UR8, !P5 ;  /* 0x0000000818007c0c */ /* 0x000fda000ef86670 */
[----:B------:R-:W2:Y:S01]  /*0640*/  @!P4 LDG.E.U16 R26, desc[UR4][R6.64+0x1c0] ;  /* 0x0001c004061ac981 */ /* 0x000ea2000c1e1500 */
[----:B------:R-:W-:Y:S01]  /*0650*/  IMAD.MOV.U32 R25, RZ, RZ, RZ ;  /* 0x000000ffff197224 */ /* 0x000fe200078e00ff */
[----:B---3--:R-:W-:Y:S01]  /*0660*/  ISETP.NE.AND P0, PT, R28, RZ, PT ;  /* 0x000000ff1c00720c */ /* 0x008fe20003f05270 */
[----:B--2---:R-:W-:Y:S02]  /*0670*/  @!P4 HADD2.F32 R25, -RZ, R26.H0_H0 ;  /* 0x2000001aff19c230 */ /* 0x004fe40000004100 */
        /* <DEDUP_REMOVED lines=8> */
[----:B--2---:R-:W-:Y:S02]  /*0700*/  @!P6 HADD2.F32 R27, -RZ, R26.H0_H0 ;  /* 0x2000001aff1be230 */ /* 0x004fe40000004100 */
        /* <DEDUP_REMOVED lines=18> */
[----:B------:R-:W-:-:S05]  /*0830*/  @!P3 F2FP.F16.F32.PACK_AB R14, RZ, R14 ;  /* 0x0000000eff0eb23e */ /* 0x000fca00000000ff */
[----:B------:R0:W-:Y:S02]  /*0840*/  @!P3 STG.E.U16 desc[UR4][R6.64], R14 ;  /* 0x0000000e0600b986 */ /* 0x0001e4000c101504 */
.L_x_242:
[----:B------:R-:W-:Y:S05]  /*0850*/  BSYNC.RECONVERGENT B0 ;  /* 0x0000000000007941 */ /* 0x000fea0003800200 */
.L_x_241:
        /* <DEDUP_REMOVED lines=10> */
.L_x_244:
[----:B------:R-:W-:Y:S05]  /*0900*/  BSYNC.RECONVERGENT B0 ;  /* 0x0000000000007941 */ /* 0x000fea0003800200 */
.L_x_243:
        /* <DEDUP_REMOVED lines=8> */
[----:B------:R-:W-:-:S05]  /*0990*/  @!P6 F2FP.F16.F32.PACK_AB R18, RZ, R18 ;  /* 0x00000012ff12e23e */ /* 0x000fca00000000ff */
[----:B------:R2:W-:Y:S02]  /*09a0*/  @!P6 STG.E.U16 desc[UR4][R6.64+0x80], R18 ;  /* 0x000080120600e986 */ /* 0x0005e4000c101504 */
.L_x_246:
[----:B------:R-:W-:Y:S05]  /*09b0*/  BSYNC.RECONVERGENT B0 ;  /* 0x0000000000007941 */ /* 0x000fea0003800200 */
.L_x_245:
[----:B------:R-:W-:Y:S04]  /*09c0*/  BSSY.RECONVERGENT B0, `(.L_x_247) ;  /* 0x0000008000007945 */ /* 0x000fe80003800200 */
[----:B------:R-:W-:Y:S05]  /*09d0*/  @P1 BRA `(.L_x_248) ;  /* 0x0000000000181947 */ /* 0x000fea0003800000 */
[----:B------:R-:W3:Y:S02]  /*09e0*/  LDG.E.U8 R5, desc[UR4][R2.64+0x60] ;  /* 0x0000600402057981 */ /* 0x000ee4000c1e1100 */
[----:B---3--:R-:W-:-:S13]  /*09f0*/  ISETP.NE.AND P1, PT, R5, RZ, PT ;  /* 0x000000ff0500720c */ /* 0x008fda0003f25270 */
[----:B------:R-:W-:Y:S01]  /*0a00*/  @!P1 FFMA.FTZ R10, -R22, R10, R19 ;  /* 0x0000000a160a9223 */ /* 0x000fe20000010113 */
[----:B------:R3:W-:Y:S04]  /*0a10*/  @P1 STG.E.U16 desc[UR4][R6.64+0xc0], RZ ;  /* 0x0000c0ff06001986 */ /* 0x0007e8000c101504 */
[----:B------:R-:W-:-:S05]  /*0a20*/  @!P1 F2FP.F16.F32.PACK_AB R10, RZ, R10 ;  /* 0x0000000aff0a923e */ /* 0x000fca00000000ff */
[----:B------:R3:W-:Y:S02]  /*0a30*/  @!P1 STG.E.U16 desc[UR4][R6.64+0xc0], R10 ;  /* 0x0000c00a06009986 */ /* 0x0007e4000c101504 */
.L_x_248:
[----:B------:R-:W-:Y:S05]  /*0a40*/  BSYNC.RECONVERGENT B0 ;  /* 0x0000000000007941 */ /* 0x000fea0003800200 */
.L_x_247:
        /* <DEDUP_REMOVED lines=8> */
.L_x_250:
[----:B------:R-:W-:Y:S05]  /*0ad0*/  BSYNC.RECONVERGENT B0 ;  /* 0x0000000000007941 */ /* 0x000fea0003800200 */
.L_x_249:
[----:B------:R-:W-:Y:S04]  /*0ae0*/  BSSY.RECONVERGENT B0, `(.L_x_251) ;  /* 0x0000008000007945 */ /* 0x000fe80003800200 */
[----:B------:R-:W-:Y:S05]  /*0af0*/  @P0 BRA `(.L_x_252) ;  /* 0x0000000000180947 */ /* 0x000fea0003800000 */
[----:B------:R-:W2:Y:S02]  /*0b00*/  LDG.E.U8 R5, desc[UR4][R2.64+0xa0] ;  /* 0x0000a00402057981 */ /* 0x000ea4000c1e1100 */
[----:B--2---:R-:W-:-:S13]  /*0b10*/  ISETP.NE.AND P0, PT, R5, RZ, PT ;  /* 0x000000ff0500720c */ /* 0x004fda0003f05270 */
[----:B------:R-:W-:Y:S01]  /*0b20*/  @!P0 FFMA.FTZ R0, -R22, R0, R9 ;  /* 0x0000000016008223 */ /* 0x000fe20000010109 */
[----:B------:R2:W-:Y:S04]  /*0b30*/  @P0 STG.E.U16 desc[UR4][R6.64+0x140], RZ ;  /* 0x000140ff06000986 */ /* 0x0005e8000c101504 */
[----:B------:R-:W-:-:S05]  /*0b40*/  @!P0 F2FP.F16.F32.PACK_AB R0, RZ, R0 ;  /* 0x00000000ff00823e */ /* 0x000fca00000000ff */
[----:B------:R2:W-:Y:S02]  /*0b50*/  @!P0 STG.E.U16 desc[UR4][R6.64+0x140], R0 ;  /* 0x0001400006008986 */ /* 0x0005e4000c101504 */
.L_x_252:
[----:B------:R-:W-:Y:S05]  /*0b60*/  BSYNC.RECONVERGENT B0 ;  /* 0x0000000000007941 */ /* 0x000fea0003800200 */
.L_x_251:
[----:B------:R-:W-:Y:S04]  /*0b70*/  BSSY.RECONVERGENT B0, `(.L_x_253) ;  /* 0x0000008000007945 */ /* 0x000fe80003800200 */
[----:B------:R-:W-:Y:S05]  /*0b80*/  @P3 BRA `(.L_x_254) ;  /* 0x0000000000183947 */ /* 0x000fea0003800000 */
[----:B--2---:R-:W2:Y:S02]  /*0b90*/  LDG.E.U8 R0, desc[UR4][R2.64+0xc0] ;  /* 0x0000c00402007981 */ /* 0x004ea4000c1e1100 */
[----:B--2---:R-:W-:-:S13]  /*0ba0*/  ISETP.NE.AND P0, PT, R0, RZ, PT ;  /* 0x000000ff0000720c */ /* 0x004fda0003f05270 */
[----:B------:R-:W-:Y:S01]  /*0bb0*/  @!P0 FFMA.FTZ R27, -R22, R27, R20 ;  /* 0x0000001b161b8223 */ /* 0x000fe20000010114 */
[----:B------:R2:W-:Y:S04]  /*0bc0*/  @P0 STG.E.U16 desc[UR4][R6.64+0x180], RZ ;  /* 0x000180ff06000986 */ /* 0x0005e8000c101504 */
[----:B------:R-:W-:-:S05]  /*0bd0*/  @!P0 F2FP.F16.F32.PACK_AB R27, RZ, R27 ;  /* 0x0000001bff1b823e */ /* 0x000fca00000000ff */
[----:B------:R2:W-:Y:S02]  /*0be0*/  @!P0 STG.E.U16 desc[UR4][R6.64+0x180], R27 ;  /* 0x0001801b06008986 */ /* 0x0005e4000c101504 */
.L_x_254:
[----:B------:R-:W-:Y:S05]  /*0bf0*/  BSYNC.RECONVERGENT B0 ;  /* 0x0000000000007941 */ /* 0x000fea0003800200 */
.L_x_253:
[----:B------:R-:W-:Y:S05]  /*0c00*/  @P5 EXIT ;  /* 0x000000000000594d */ /* 0x000fea0003800000 */
[----:B------:R-:W3:Y:S01]  /*0c10*/  LDG.E.U8 R2, desc[UR4][R2.64+0xe0] ;  /* 0x0000e00402027981 */ /* 0x000ee2000c1e1100 */
[----:B--2---:R-:W-:Y:S02]  /*0c20*/  IMAD.MOV.U32 R0, RZ, RZ, RZ ;  /* 0x000000ffff007224 */ /* 0x004fe400078e00ff */
[----:B-----5:R-:W-:Y:S01]  /*0c30*/  @!P4 HADD2.F32 R0, -RZ, R4.H0_H0 ;  /* 0x20000004ff00c230 */ /* 0x020fe20000004100 */
[----:B---3--:R-:W-:-:S13]  /*0c40*/  ISETP.NE.AND P0, PT, R2, RZ, PT ;  /* 0x000000ff0200720c */ /* 0x008fda0003f05270 */
[----:B------:R2:W-:Y:S01]  /*0c50*/  @P0 STG.E.U16 desc[UR4][R6.64+0x1c0], RZ ;  /* 0x0001c0ff06000986 */ /* 0x0005e2000c101504 */
[----:B------:R-:W-:Y:S05]  /*0c60*/  @P0 EXIT ;  /* 0x000000000000094d */ /* 0x000fea0003800000 */
[----:B------:R-:W-:-:S05]  /*0c70*/  FFMA.FTZ R0, -R22, R0, R25 ;  /* 0x0000000016007223 */ /* 0x000fca0000010119 */
[----:B------:R-:W-:-:S05]  /*0c80*/  F2FP.F16.F32.PACK_AB R0, RZ, R0 ;  /* 0x00000000ff00723e */ /* 0x000fca00000000ff */
[----:B------:R-:W-:Y:S01]  /*0c90*/  STG.E.U16 desc[UR4][R6.64+0x1c0], R0 ;  /* 0x0001c00006007986 */ /* 0x000fe2000c101504 */
[----:B------:R-:W-:Y:S05]  /*0ca0*/  EXIT ;  /* 0x000000000000794d */ /* 0x000fea0003800000 */
.L_x_255:
        /* <DEDUP_REMOVED lines=13> */
.L_x_11142:


//--------------------- .text._ZN43_GLOBAL__N__9ae7fba5_10_SoftMax_cu_9f978f6321softmax_warp_backwardIN3c104HalfES2_fLi7ELb0ELb1EEEvPT0_PKT_S7_iiiPKb --------------------------
	.section	.text._ZN43_GLOBAL__N__9ae7fba5_10_SoftMax_cu_9f978f6321softmax_warp_backwardIN3c104HalfES2_fLi7ELb0ELb1EEEvPT0_PKT_S7_iiiPKb,"ax",@progbits
	.align	128
.text._ZN43_GLOBAL__N__9ae7fba5_10_SoftMax_cu_9f978f6321softmax_warp_backwardIN3c104HalfES2_fLi7ELb0ELb1EEEvPT0_PKT_S7_iiiPKb:
        .type           _ZN43_GLOBAL__N__9ae7fba5_10_SoftMax_cu_9f978f6321softmax_warp_backwardIN3c104HalfES2_fLi7ELb0ELb1EEEvPT0_PKT_S7_iiiPKb,@function
        .size           _ZN43_GLOBAL__N__9ae7fba5_10_SoftMax_cu_9f978f6321softmax_warp_backwardIN3c104HalfES2_fLi7ELb0ELb1EEEvPT0_PKT_S7_iiiPKb,(.L_x_11143 - _ZN43_GLOBAL__N__9ae7fba5_10_SoftMax_cu_9f978f6321softmax_warp_backwardIN3c104HalfES2_fLi7ELb0ELb1EEEvPT0_PKT_S7_iiiPKb)
        .other          _ZN43_GLOBAL__N__9ae7fba5_10_SoftMax_cu_9f978f6321softmax_warp_backwardIN3c104HalfES2_fLi7ELb0ELb1EEEvPT0_PKT_S7_iiiPKb,@"STO_CUDA_ENTRY STV_DEFAULT"
_ZN43_GLOBAL__N__9ae7fba5_10_SoftMax_cu_9f978f6321softmax_warp_backwardIN3c104HalfES2_fLi7ELb0ELb1EEEvPT0_PKT_S7_iiiPKb:
[----:B------:R-:W-:Y:S01]  /*0000*/  LDC R1, c[0x0][0x37c] ;  /* 0x0000df00ff017b82 */ /* 0x000fe20000000800 */
[----:B------:R-:W0:Y:S01]  /*0010*/  S2R R0, SR_CTAID.X ;  /* 0x0000000000007919 */ /* 0x000e220000002500 */
[----:B------:R-:W0:Y:S06]  /*0020*/  LDCU UR4, c[0x0][0x364] ;  /* 0x00006c80ff0477ac */ /* 0x000e2c0008000800 */
[----:B------:R-:W1:Y:S01]  /*0030*/  LDC R20, c[0x0][0x3a0] ;  /* 0x0000e800ff147b82 */ /* 0x000e620000000800 */
[----:B------:R-:W0:Y:S01]  /*0040*/  S2R R3, SR_TID.Y ;  /* 0x0000000000037919 */ /* 0x000e220000002200 */
[----:B------:R-:W2:Y:S01]  /*0050*/  LDCU.64 UR6, c[0x0][0x398] ;  /* 0x00007300ff0677ac */ /* 0x000ea20008000a00 */
[----:B------:R-:W3:Y:S05]  /*0060*/  S2R R22, SR_TID.X ;  /* 0x0000000000167919 */ /* 0x000eea0000002100 */
[----:B------:R-:W4:Y:S08]  /*0070*/  LDC.64 R8, c[0x0][0x388] ;  /* 0x0000e200ff087b82 */ /* 0x000f300000000a00 */
[----:B------:R-:W5:Y:S01]  /*0080*/  LDC.64 R4, c[0x0][0x390] ;  /* 0x0000e400ff047b82 */ /* 0x000f620000000a00 */
[----:B0-----:R-:W-:Y:S01]  /*0090*/  IMAD R0, R0, UR4, R3 ;  /* 0x0000000400007c24 */ /* 0x001fe2000f8e0203 */
[----:B------:R-:W0:Y:S01]  /*00a0*/  LDCU.64 UR4, c[0x0][0x358] ;  /* 0x00006b00ff0477ac */ /* 0x000e220008000a00 */
[----:B---3--:R-:W-:-:S02]  /*00b0*/  LOP3.LUT R22, R22, 0x1f, RZ, 0xc0, !PT ;  /* 0x0000001f16167812 */ /* 0x008fc400078ec0ff */
[----:B------:R-:W-:Y:S02]  /*00c0*/  IMAD.SHL.U32 R3, R0, 0x2, RZ ;  /* 0x0000000200037824 */ /* 0x000fe400078e00ff */
[CC--:B-1----:R-:W-:Y:S01]  /*00d0*/  ISETP.GE.AND P2, PT, R22.reuse, R20.reuse, PT ;  /* 0x000000141600720c */ /* 0x0c2fe20003f46270 */
[C---:B------:R-:W-:Y:S02]  /*00e0*/  VIADD R7, R22.reuse, 0x20 ;  /* 0x0000002016077836 */ /* 0x040fe40000000000 */
[C---:B--2---:R-:W-:Y:S01]  /*00f0*/  IADD3 R24, PT, PT, -R3.reuse, UR6, RZ ;  /* 0x0000000603187c10 */ /* 0x044fe2000fffe1ff */
[----:B------:R-:W-:Y:S01]  /*0100*/  IMAD R26, R3, UR7, R22 ;  /* 0x00000007031a7c24 */ /* 0x000fe2000f8e0216 */
[C---:B------:R-:W-:Y:S01]  /*0110*/  IADD3 R3, PT, PT, R22.reuse, 0x40, RZ ;  /* 0x0000004016037810 */ /* 0x040fe20007ffe0ff */
[----:B------:R-:W-:Y:S01]  /*0120*/  VIADD R13, R22, 0x60 ;  /* 0x00000060160d7836 */ /* 0x000fe20000000000 */
[----:B------:R-:W-:Y:S01]  /*0130*/  ISETP.GE.AND P5, PT, R7, R20, PT ;  /* 0x000000140700720c */ /* 0x000fe20003fa6270 */
[----:B----4-:R-:W-:Y:S01]  /*0140*/  IMAD.WIDE R8, R26, 0x2, R8 ;  /* 0x000000021a087825 */ /* 0x010fe200078e0208 */
[----:B------:R-:W-:-:S03]  /*0150*/  ISETP.LT.OR P1, PT, R24, 0x1, P2 ;  /* 0x000000011800780c */ /* 0x000fc60001721670 */
[----:B------:R-:W-:Y:S01]  /*0160*/  HFMA2 R16, -RZ, RZ, 0, 0 ;  /* 0x00000000ff107431 */ /* 0x000fe200000001ff */
[----:B------:R-:W-:Y:S01]  /*0170*/  ISETP.LT.OR P5, PT, R24, 0x1, P5 ;  /* 0x000000011800780c */ /* 0x000fe20002fa1670 */
[----:B-----5:R-:W-:Y:S01]  /*0180*/  IMAD.WIDE R4, R26, 0x2, R4 ;  /* 0x000000021a047825 */ /* 0x020fe200078e0204 */
[-C--:B------:R-:W-:Y:S02]  /*0190*/  ISETP.GE.AND P3, PT, R3, R20.reuse, PT ;  /* 0x000000140300720c */ /* 0x080fe40003f66270 */
[----:B------:R-:W-:Y:S02]  /*01a0*/  CS2R R18, SRZ ;  /* 0x0000000000127805 */ /* 0x000fe4000001ff00 */
[----:B------:R-:W-:Y:S01]  /*01b0*/  MOV R12, RZ ;  /* 0x000000ff000c7202 */ /* 0x000fe20000000f00 */
[----:B------:R-:W-:Y:S01]  /*01c0*/  IMAD.MOV.U32 R14, RZ, RZ, RZ ;  /* 0x000000ffff0e7224 */ /* 0x000fe200078e00ff */
[----:B------:R-:W-:Y:S01]  /*01d0*/  ISETP.LT.OR P6, PT, R24, 0x1, P3 ;  /* 0x000000011800780c */ /* 0x000fe20001fc1670 */
[----:B------:R-:W-:Y:S01]  /*01e0*/  HFMA2 R29, -RZ, RZ, 0, 0 ;  /* 0x00000000ff1d7431 */ /* 0x000fe200000001ff */
[----:B------:R-:W1:Y:S01]  /*01f0*/  LDCU.64 UR6, c[0x0][0x3a8] ;  /* 0x00007500ff0677ac */ /* 0x000e620008000a00 */
[----:B0-----:R-:W2:Y:S04]  /*0200*/  @!P1 LDG.E.U16 R10, desc[UR4][R8.64] ;  /* 0x00000004080a9981 */ /* 0x001ea8000c1e1500 */
[----:B------:R-:W3:Y:S04]  /*0210*/  @!P1 LDG.E.U16 R0, desc[UR4][R4.64] ;  /* 0x0000000404009981 */ /* 0x000ee8000c1e1500 */
[----:B------:R-:W4:Y:S04]  /*0220*/  @!P5 LDG.E.U16 R2, desc[UR4][R8.64+0x40] ;  /* 0x000040040802d981 */ /* 0x000f28000c1e1500 */
[----:B------:R-:W5:Y:S04]  /*0230*/  @!P5 LDG.E.U16 R3, desc[UR4][R4.64+0x40] ;  /* 0x000040040403d981 */ /* 0x000f68000c1e1500 */
[----:B------:R-:W5:Y:S04]  /*0240*/  @!P6 LDG.E.U16 R6, desc[UR4][R8.64+0x80] ;  /* 0x000080040806e981 */ /* 0x000f68000c1e1500 */
[----:B------:R-:W5:Y:S01]  /*0250*/  @!P6 LDG.E.U16 R11, desc[UR4][R4.64+0x80] ;  /* 0x00008004040be981 */ /* 0x000f62000c1e1500 */
[----:B------:R-:W-:-:S04]  /*0260*/  ISETP.GE.AND P0, PT, R13, R20, PT ;  /* 0x000000140d00720c */ /* 0x000fc80003f06270 */
[----:B------:R-:W-:-:S13]  /*0270*/  ISETP.LT.OR P4, PT, R24, 0x1, P0 ;  /* 0x000000011800780c */ /* 0x000fda0000781670 */
[----:B------:R0:W5:Y:S02]  /*0280*/  @!P4 LDG.E.U16 R15, desc[UR4][R4.64+0xc0] ;  /* 0x0000c004040fc981 */ /* 0x000164000c1e1500 */
[----:B0-----:R-:W-:Y:S01]  /*0290*/  IMAD.WIDE.U32 R4, R20, 0x2, R4 ;  /* 0x0000000214047825 */ /* 0x001fe200078e0004 */
[----:B------:R-:W-:-:S03]  /*02a0*/  ISETP.LT.OR P0, PT, R24, 0x2, P0 ;  /* 0x000000021800780c */ /* 0x000fc60000701670 */
[----:B--2---:R-:W-:Y:S02]  /*02b0*/  @!P1 HADD2.F32 R18, -RZ, R10.H0_H0 ;  /* 0x2000000aff129230 */ /* 0x004fe40000004100 */
[----:B------:R-:W-:Y:S02]  /*02c0*/  IMAD.MOV.U32 R10, RZ, RZ, RZ ;  /* 0x000000ffff0a7224 */ /* 0x000fe400078e00ff */
[----:B---3--:R-:W-:Y:S01]  /*02d0*/  @!P1 HADD2.F32 R16, -RZ, R0.H0_H0 ;  /* 0x20000000ff109230 */ /* 0x008fe20000004100 */
[----:B------:R-:W-:Y:S01]  /*02e0*/  ISETP.GE.AND P1, PT, R24, 0x2, PT ;  /* 0x000000021800780c */ /* 0x000fe20003f26270 */
[----:B----4-:R-:W-:Y:S02]  /*02f0*/  @!P5 HADD2.F32 R14, -RZ, R2.H0_H0 ;  /* 0x20000002ff0ed230 */ /* 0x010fe40000004100 */
[----:B-----5:R-:W-:Y:S01]  /*0300*/  @!P5 HADD2.F32 R12, -RZ, R3.H0_H0 ;  /* 0x20000003ff0cd230 */ /* 0x020fe20000004100 */
[-C--:B------:R-:W-:Y:S01]  /*0310*/  ISETP.GE.OR P5, PT, R22, R20.reuse, !P1 ;  /* 0x000000141600720c */ /* 0x080fe20004fa6670 */
[----:B------:R-:W-:Y:S01]  /*0320*/  IMAD.WIDE.U32 R2, R20, 0x2, R8 ;  /* 0x0000000214027825 */ /* 0x000fe200078e0008 */
[----:B------:R-:W-:Y:S01]  /*0330*/  ISETP.GE.OR P1, PT, R7, R20, !P1 ;  /* 0x000000140700720c */ /* 0x000fe20004f26670 */
[----:B------:R-:W2:Y:S02]  /*0340*/  @!P4 LDG.E.U16 R9, desc[UR4][R8.64+0xc0] ;  /* 0x0000c0040809c981 */ /* 0x000ea4000c1e1500 */
[----:B------:R-:W-:-:S02]  /*0350*/  @!P6 HADD2.F32 R10, -RZ, R6.H0_H0 ;  /* 0x20000006ff0ae230 */ /* 0x000fc40000004100 */
[----:B------:R-:W-:Y:S01]  /*0360*/  @!P6 HADD2.F32 R29, -RZ, R11.H0_H0 ;  /* 0x2000000bff1de230 */ /* 0x000fe20000004100 */
[----:B------:R-:W-:Y:S01]  /*0370*/  ISETP.LT.OR P6, PT, R24, 0x2, P3 ;  /* 0x000000021800780c */ /* 0x000fe20001fc1670 */
[----:B------:R-:W3:Y:S04]  /*0380*/  @!P0 LDG.E.U16 R0, desc[UR4][R2.64+0xc0] ;  /* 0x0000c00402008981 */ /* 0x000ee8000c1e1500 */
[----:B------:R-:W4:Y:S04]  /*0390*/  @!P5 LDG.E.U16 R17, desc[UR4][R2.64] ;  /* 0x000000040211d981 */ /* 0x000f28000c1e1500 */
[----:B------:R-:W5:Y:S04]  /*03a0*/  @!P1 LDG.E.U16 R13, desc[UR4][R2.64+0x40] ;  /* 0x00004004020d9981 */ /* 0x000f68000c1e1500 */
[----:B------:R-:W2:Y:S04]  /*03b0*/  @!P1 LDG.E.U16 R28, desc[UR4][R4.64+0x40] ;  /* 0x00004004041c9981 */ /* 0x000ea8000c1e1500 */
[----:B------:R-:W3:Y:S04]  /*03c0*/  @!P5 LDG.E.U16 R11, desc[UR4][R4.64] ;  /* 0x00000004040bd981 */ /* 0x000ee8000c1e1500 */
[----:B------:R-:W3:Y:S04]  /*03d0*/  @!P0 LDG.E.U16 R7, desc[UR4][R4.64+0xc0] ;  /* 0x0000c00404078981 */ /* 0x000ee8000c1e1500 */
[----:B------:R-:W3:Y:S01]  /*03e0*/  @!P6 LDG.E.U16 R6, desc[UR4][R4.64+0x80] ;  /* 0x000080040406e981 */ /* 0x000ee2000c1e1500 */
[----:B------:R-:W-:-:S03]  /*03f0*/  IMAD.MOV.U32 R23, RZ, RZ, RZ ;  /* 0x000000ffff177224 */ /* 0x000fc600078e00ff */
[----:B------:R1:W3:Y:S01]  /*0400*/  @!P6 LDG.E.U16 R8, desc[UR4][R2.64+0x80] ;  /* 0x000080040208e981 */ /* 0x0002e2000c1e1500 */
[----:B------:R-:W-:Y:S02]  /*0410*/  HFMA2 R21, -RZ, RZ, 0, 0 ;  /* 0x00000000ff157431 */ /* 0x000fe400000001ff */
[----:B------:R-:W-:Y:S02]  /*0420*/  IMAD.MOV.U32 R27, RZ, RZ, RZ ;  /* 0x000000ffff1b7224 */ /* 0x000fe400078e00ff */
[----:B----4-:R-:W-:Y:S02]  /*0430*/  @!P5 HADD2.F32 R23, -RZ, R17.H0_H0 ;  /* 0x20000011ff17d230 */ /* 0x010fe40000004100 */
[----:B------:R-:W-:Y:S02]  /*0440*/  IMAD.MOV.U32 R17, RZ, RZ, RZ ;  /* 0x000000ffff117224 */ /* 0x000fe400078e00ff */
[----:B-----5:R-:W-:Y:S02]  /*0450*/  @!P1 HADD2.F32 R19, -RZ, R13.H0_H0 ;  /* 0x2000000dff139230 */ /* 0x020fe40000004100 */
[----:B--2---:R-:W-:Y:S01]  /*0460*/  @!P1 HADD2.F32 R17, -RZ, R28.H0_H0 ;  /* 0x2000001cff119230 */ /* 0x004fe20000004100 */
[----:B-1----:R-:W-:-:S04]  /*0470*/  IADD3 R2, P1, PT, R26, UR6, RZ ;  /* 0x000000061a027c10 */ /* 0x002fc8000ff3e0ff */
[----:B------:R-:W-:-:S05]  /*0480*/  LEA.HI.X.SX32 R3, R26, UR7, 0x1, P1 ;  /* 0x000000071a037c11 */ /* 0x000fca00088f0eff */
[----:B------:R-:W2:Y:S01]  /*0490*/  LDG.E.U8 R4, desc[UR4][R2.64] ;  /* 0x0000000402047981 */ /* 0x000ea2000c1e1100 */
[----:B------:R-:W-:Y:S01]  /*04a0*/  @!P4 HADD2.F32 R27, -RZ, R9.H0_H0 ;  /* 0x20000009ff1bc230 */ /* 0x000fe20000004100 */
[----:B------:R-:W-:Y:S01]  /*04b0*/  MOV R9, RZ ;  /* 0x000000ff00097202 */ /* 0x000fe20000000f00 */
[----:B---3--:R-:W-:Y:S02]  /*04c0*/  @!P5 HADD2.F32 R21, -RZ, R11.H0_H0 ;  /* 0x2000000bff15d230 */ /* 0x008fe40000004100 */
[----:B------:R-:W-:Y:S02]  /*04d0*/  HFMA2 R11, -RZ, RZ, 0, 0 ;  /* 0x00000000ff0b7431 */ /* 0x000fe400000001ff */
[----:B------:R-:W-:Y:S02]  /*04e0*/  IMAD.MOV.U32 R13, RZ, RZ, RZ ;  /* 0x000000ffff0d7224 */ /* 0x000fe400078e00ff */
[----:B------:R-:W-:Y:S02]  /*04f0*/  @!P0 HADD2.F32 R13, -RZ, R0.H0_H0 ;  /* 0x20000000ff0d8230 */ /* 0x000fe40000004100 */
[----:B------:R-:W-:Y:S01]  /*0500*/  @!P0 HADD2.F32 R9, -RZ, R7.H0_H0 ;  /* 0x20000007ff098230 */ /* 0x000fe20000004100 */
[----:B------:R-:W3:Y:S01]  /*0510*/  LDG.E.U8 R0, desc[UR4][R2.64+0x20] ;  /* 0x0000200402007981 */ /* 0x000ee2000c1e1100 */
[----:B------:R-:W-:-:S03]  /*0520*/  @!P6 HADD2.F32 R11, -RZ, R6.H0_H0 ;  /* 0x20000006ff0be230 */ /* 0x000fc60000004100 */
[----:B------:R-:W4:Y:S04]  /*0530*/  LDG.E.U8 R7, desc[UR4][R2.64+0x60] ;  /* 0x0000600402077981 */ /* 0x000f28000c1e1100 */
[----:B------:R-:W5:Y:S01]  /*0540*/  LDG.E.U8 R6, desc[UR4][R2.64+0x40] ;  /* 0x0000400402067981 */ /* 0x000f62000c1e1100 */
[----:B------:R-:W-:Y:S01]  /*0550*/  MOV R25, RZ ;  /* 0x000000ff00197202 */ /* 0x000fe20000000f00 */
[----:B------:R-:W-:Y:S01]  /*0560*/  @!P4 HADD2.F32 R25, -RZ, R15.H0_H0 ;  /* 0x2000000fff19c230 */ /* 0x000fe20000004100 */
[----:B------:R-:W-:Y:S01]  /*0570*/  MOV R15, RZ ;  /* 0x000000ff000f7202 */ /* 0x000fe20000000f00 */
[----:B------:R-:W-:Y:S01]  /*0580*/  @!P6 HADD2.F32 R15, -RZ, R8.H0_H0 ;  /* 0x20000008ff0fe230 */ /* 0x000fe20000004100 */
[----:B--2---:R-:W-:Y:S02]  /*0590*/  ISETP.NE.AND P0, PT, R4, RZ, PT ;  /* 0x000000ff0400720c */ /* 0x004fe40003f05270 */
[----:B------:R-:W-:-:S04]  /*05a0*/  IADD3 R4, P1, PT, R2, R20, RZ ;  /* 0x0000001402047210 */ /* 0x000fc80007f3e0ff */
[----:B------:R-:W-:-:S05]  /*05b0*/  LEA.HI.X.SX32 R5, R20, R3, 0x1, P1 ;  /* 0x0000000314057211 */ /* 0x000fca00008f0eff */
[----:B------:R-:W2:Y:S01]  /*05c0*/  LDG.E.U8 R8, desc[UR4][R4.64] ;  /* 0x0000000404087981 */ /* 0x000ea2000c1e1100 */
[----:B---3--:R-:W-:Y:S02]  /*05d0*/  ISETP.NE.AND P4, PT, R0, RZ, PT ;  /* 0x000000ff0000720c */ /* 0x008fe40003f85270 */
[----:B----4-:R-:W-:Y:S01]  /*05e0*/  ISETP.NE.AND P5, PT, R7, RZ, PT ;  /* 0x000000ff0700720c */ /* 0x010fe20003fa5270 */
[----:B------:R-:W3:Y:S04]  /*05f0*/  LDG.E.U8 R0, desc[UR4][R4.64+0x20] ;  /* 0x0000200404007981 */ /* 0x000ee8000c1e1100 */
        /* <DEDUP_REMOVED lines=9> */
[----:B---3--:R-:W-:Y:S02]  /*0690*/  ISETP.NE.AND P4, PT, R0, RZ, PT ;  /* 0x000000ff0000720c */ /* 0x008fe40003f85270 */
[----:B----4-:R-:W-:Y:S02]  /*06a0*/  ISETP.NE.AND P5, PT, R7, RZ, PT ;  /* 0x000000ff0700720c */ /* 0x010fe40003fa5270 */
[----:B------:R-:W0:Y:S01]  /*06b0*/  SHFL.BFLY PT, R7, R8, 0x10, 0x1f ;  /* 0x0e001f0008077f89 */ /* 0x000e2200000e0000 */
[----:B------:R-:W-:Y:S01]  /*06c0*/  FADD.FTZ R0, RZ, R23 ;  /* 0x00000017ff007221 */ /* 0x000fe20000010000 */
[----:B-----5:R-:W-:-:S04]  /*06d0*/  ISETP.NE.AND P6, PT, R6, RZ, PT ;  /* 0x000000ff0600720c */ /* 0x020fc80003fc5270 */
[----:B------:R-:W-:-:S05]  /*06e0*/  FSEL R0, R0, RZ, !P1 ;  /* 0x000000ff00007208 */ /* 0x000fca0004800000 */
        /* <DEDUP_REMOVED lines=30> */
[----:B------:R-:W-:-:S05]  /*08d0*/  @!P0 F2FP.F16.F32.PACK_AB R16, RZ, R16 ;  /* 0x00000010ff10823e */ /* 0x000fca00000000ff */
[----:B------:R0:W-:Y:S02]  /*08e0*/  @!P0 STG.E.U16 desc[UR4][R6.64], R16 ;  /* 0x0000001006008986 */ /* 0x0001e4000c101504 */
.L_x_257:
[----:B------:R-:W-:Y:S05]  /*08f0*/  BSYNC.RECONVERGENT B0 ;  /* 0x0000000000007941 */ /* 0x000fea0003800200 */
.L_x_256:
        /* <DEDUP_REMOVED lines=11> */
[----:B------:R-:W-:-:S05]  /*09b0*/  @!P5 F2FP.F16.F32.PACK_AB R12, RZ, R12 ;  /* 0x0000000cff0cd23e */ /* 0x000fca00000000ff */
[----:B------:R0:W-:Y:S02]  /*09c0*/  @!P5 STG.E.U16 desc[UR4][R6.64+0x40], R12 ;  /* 0x0000400c0600d986 */ /* 0x0001e4000c101504 */
.L_x_259:
[----:B------:R-:W-:Y:S05]  /*09d0*/  BSYNC.RECONVERGENT B0 ;  /* 0x0000000000007941 */ /* 0x000fea0003800200 */
.L_x_258:
[----:B------:R-:W-:Y:S04]  /*09e0*/  BSSY.RECONVERGENT B0, `(.L_x_260) ;  /* 0x0000008000007945 */ /* 0x000fe80003800200 */
[----:B------:R-:W-:Y:S05]  /*09f0*/  @P3 BRA `(.L_x_261) ;  /* 0x0000000000183947 */ /* 0x000fea0003800000 */
[----:B0-----:R-:W2:Y:S02]  /*0a00*/  LDG.E.U8 R12, desc[UR4][R2.64+0x40] ;  /* 0x00004004020c7981 */ /* 0x001ea4000c1e1100 */
[----:B--2---:R-:W-:-:S13]  /*0a10*/  ISETP.NE.AND P5, PT, R12, RZ, PT ;  /* 0x000000ff0c00720c */ /* 0x004fda0003fa5270 */
[----:B------:R-:W-:Y:S01]  /*0a20*/  @!P5 FFMA.FTZ R29, R8, -R29, R10 ;  /* 0x8000001d081dd223 */ /* 0x000fe2000001000a */
[----:B------:R1:W-:Y:S04]  /*0a30*/  @P5 STG.E.U16 desc[UR4][R6.64+0x80], RZ ;  /* 0x000080ff06005986 */ /* 0x0003e8000c101504 */
[----:B------:R-:W-:-:S05]  /*0a40*/  @!P5 F2FP.F16.F32.PACK_AB R29, RZ, R29 ;  /* 0x0000001dff1dd23e */ /* 0x000fca00000000ff */
[----:B------:R1:W-:Y:S02]  /*0a50*/  @!P5 STG.E.U16 desc[UR4][R6.64+0x80], R29 ;  /* 0x0000801d0600d986 */ /* 0x0003e4000c101504 */
.L_x_261:
[----:B------:R-:W-:Y:S05]  /*0a60*/  BSYNC.RECONVERGENT B0 ;  /* 0x0000000000007941 */ /* 0x000fea0003800200 */
.L_x_260:
[----:B------:R-:W-:Y:S04]  /*0a70*/  BSSY.RECONVERGENT B0, `(.L_x_262) ;  /* 0x0000008000007945 */ /* 0x000fe80003800200 */
[----:B------:R-:W-:Y:S05]  /*0a80*/  @P4 BRA `(.L_x_263) ;  /* 0x0000000000184947 */ /* 0x000fea0003800000 */
[----:B------:R-:W2:Y:S02]  /*0a90*/  LDG.E.U8 R2, desc[UR4][R2.64+0x60] ;  /* 0x0000600402027981 */ /* 0x000ea4000c1e1100 */
[----:B--2---:R-:W-:-:S13]  /*0aa0*/  ISETP.NE.AND P5, PT, R2, RZ, PT ;  /* 0x000000ff0200720c */ /* 0x004fda0003fa5270 */
[----:B------:R-:W-:Y:S01]  /*0ab0*/  @!P5 FFMA.FTZ R25, R8, -R25, R27 ;  /* 0x800000190819d223 */ /* 0x000fe2000001001b */
[----:B------:R2:W-:Y:S04]  /*0ac0*/  @P5 STG.E.U16 desc[UR4][R6.64+0xc0], RZ ;  /* 0x0000c0ff06005986 */ /* 0x0005e8000c101504 */
[----:B------:R-:W-:-:S05]  /*0ad0*/  @!P5 F2FP.F16.F32.PACK_AB R25, RZ, R25 ;  /* 0x00000019ff19d23e */ /* 0x000fca00000000ff */
[----:B------:R2:W-:Y:S02]  /*0ae0*/  @!P5 STG.E.U16 desc[UR4][R6.64+0xc0], R25 ;  /* 0x0000c0190600d986 */ /* 0x0005e4000c101504 */
.L_x_263:
[----:B------:R-:W-:Y:S05]  /*0af0*/  BSYNC.RECONVERGENT B0 ;  /* 0x0000000000007941 */ /* 0x000fea0003800200 */
.L_x_262:
        /* <DEDUP_REMOVED lines=8> */
[----:B------:R-:W-:-:S05]  /*0b80*/  @!P0 F2FP.F16.F32.PACK_AB R21, RZ, R21 ;  /* 0x00000015ff15823e */ /* 0x000fca00000000ff */
[----:B------:R0:W-:Y:S02]  /*0b90*/  @!P0 STG.E.U16 desc[UR4][R6.64], R21 ;  /* 0x0000001506008986 */ /* 0x0001e4000c101504 */
.L_x_265:
[----:B------:R-:W-:Y:S05]  /*0ba0*/  BSYNC.RECONVERGENT B0 ;  /* 0x0000000000007941 */ /* 0x000fea0003800200 */
.L_x_264:
        /* <DEDUP_REMOVED lines=8> */
.L_x_267:
[----:B------:R-:W-:Y:S05]  /*0c30*/  BSYNC.RECONVERGENT B0 ;  /* 0x0000000000007941 */ /* 0x000fea0003800200 */
.L_x_266:
        /* <DEDUP_REMOVED lines=8> */
.L_x_269:
[----:B------:R-:W-:Y:S05]  /*0cc0*/  BSYNC.RECONVERGENT B0 ;  /* 0x0000000000007941 */ /* 0x000fea0003800200 */
.L_x_268:
[----:B------:R-:W-:Y:S05]  /*0cd0*/  @P4 EXIT ;  /* 0x000000000000494d */ /* 0x000fea0003800000 */
[----:B------:R-:W3:Y:S02]  /*0ce0*/  LDG.E.U8 R4, desc[UR4][R4.64+0x60] ;  /* 0x0000600404047981 */ /* 0x000ee4000c1e1100 */
[----:B---3--:R-:W-:-:S13]  /*0cf0*/  ISETP.NE.AND P0, PT, R4, RZ, PT ;  /* 0x000000ff0400720c */ /* 0x008fda0003f05270 */
[----:B------:R3:W-:Y:S01]  /*0d00*/  @P0 STG.E.U16 desc[UR4][R6.64+0xc0], RZ ;  /* 0x0000c0ff06000986 */ /* 0x0007e2000c101504 */
[----:B------:R-:W-:Y:S05]  /*0d10*/  @P0 EXIT ;  /* 0x000000000000094d */ /* 0x000fea0003800000 */
[----:B------:R-:W-:-:S05]  /*0d20*/  FFMA.FTZ R9, R0, -R9, R13 ;  /* 0x8000000900097223 */ /* 0x000fca000001000d */
[----:B------:R-:W-:-:S05]  /*0d30*/  F2FP.F16.F32.PACK_AB R9, RZ, R9 ;  /* 0x00000009ff09723e */ /* 0x000fca00000000ff */
[----:B------:R-:W-:Y:S01]  /*0d40*/  STG.E.U16 desc[UR4][R6.64+0xc0], R9 ;  /* 0x0000c00906007986 */ /* 0x000fe2000c101504 */
[----:B------:R-:W-:Y:S05]  /*0d50*/  EXIT ;  /* 0x000000000000794d */ /* 0x000fea0003800000 */
.L_x_270:
        /* <DEDUP_REMOVED lines=10> */
.L_x_11143:


//--------------------- .text._ZN43_GLOBAL__N__9ae7fba5_10_SoftMax_cu_9f978f6321softmax_warp_backwardIN3c104HalfES2_fLi6ELb0ELb1EEEvPT0_PKT_S7_iiiPKb --------------------------
	.section	.text._ZN43_GLOBAL__N__9ae7fba5_10_SoftMax_cu_9f978f6321softmax_warp_backwardIN3c104HalfES2_fLi6ELb0ELb1EEEvPT0_PKT_S7_iiiPKb,"ax",@progbits
	.align	128
.text._ZN43_GLOBAL__N__9ae7fba5_10_SoftMax_cu_9f978f6321softmax_warp_backwardIN3c104HalfES2_fLi6ELb0ELb1EEEvPT0_PKT_S7_iiiPKb:
        .type           _ZN43_GLOBAL__N__9ae7fba5_10_SoftMax_cu_9f978f6321softmax_warp_backwardIN3c104HalfES2_fLi6ELb0ELb1EEEvPT0_PKT_S7_iiiPKb,@function
        .size           _ZN43_GLOBAL__N__9ae7fba5_10_SoftMax_cu_9f978f6321softmax_warp_backwardIN3c104HalfES2_fLi6ELb0ELb1EEEvPT0_PKT_S7_iiiPKb,(.L_x_11144 - _ZN43_GLOBAL__N__9ae7fba5_10_SoftMax_cu_9f978f6321softmax_warp_backwardIN3c104HalfES2_fLi6ELb0ELb1EEEvPT0_PKT_S7_iiiPKb)
        .other          _ZN43_GLOBAL__N__9ae7fba5_10_SoftMax_cu_9f978f6321softmax_warp_backwardIN3c104HalfES2_fLi6ELb0ELb1EEEvPT0_PKT_S7_iiiPKb,@"STO_CUDA_ENTRY STV_DEFAULT"
_ZN43_GLOBAL__N__9ae7fba5_10_SoftMax_cu_9f978f6321softmax_warp_backwardIN3c104HalfES2_fLi6ELb0ELb1EEEvPT0_PKT_S7_iiiPKb:
        /* <DEDUP_REMOVED lines=10> */
[----:B------:R-:W0:Y:S01]  /*00a0*/  LDCU.64 UR4, c[0x0][0x358] ;  /* 0x00006b00ff0477ac */ /* 0x000e220008000a00 */
[----:B---3--:R-:W-:-:S03]  /*00b0*/  LOP3.LUT R2, R2, 0x1f, RZ, 0xc0, !PT ;  /* 0x0000001f02027812 */ /* 0x008fc600078ec0ff */
[----:B------:R-:W-:Y:S02]  /*00c0*/  SHF.L.U32 R0, R0, 0x1, RZ ;  /* 0x0000000100007819 */ /* 0x000fe400000006ff */
[----:B-1----:R-:W-:Y:S02]  /*00d0*/  ISETP.GE.AND P0, PT, R2, R13, PT ;  /* 0x0000000d0200720c */ /* 0x002fe40003f06270 */
[C---:B--2---:R-:W-:Y:S01]  /*00e0*/  IADD3 R20, PT, PT, -R0.reuse, UR6, RZ ;  /* 0x0000000600147c10 */ /* 0x044fe2000fffe1ff */
[----:B------:R-:W-:Y:S01]  /*00f0*/  IMAD R15, R0, UR7, R2 ;  /* 0x00000007000f7c24 */ /* 0x000fe2000f8e0202 */
[----:B------:R-:W-:Y:S02]  /*0100*/  IADD3 R0, PT, PT, R2, 0x20, RZ ;  /* 0x0000002002007810 */ /* 0x000fe40007ffe0ff */
[C---:B------:R-:W-:Y:S01]  /*0110*/  ISETP.LT.OR P1, PT, R20.reuse, 0x1, P0 ;  /* 0x000000011400780c */ /* 0x040fe20000721670 */
[----:B----4-:R-:W-:Y:S01]  /*0120*/  IMAD.WIDE R6, R15, 0x2, R6 ;  /* 0x000000020f067825 */ /* 0x010fe200078e0206 */
[----:B------:R-:W-:-:S02]  /*0130*/  ISETP.LT.OR P6, PT, R20, 0x2, P0 ;  /* 0x000000021400780c */ /* 0x000fc400007c1670 */
[C---:B------:R-:W-:Y:S02]  /*0140*/  IADD3 R2, P3, PT, R15.reuse, UR8, RZ ;  /* 0x000000080f027c10 */ /* 0x040fe4000ff7e0ff */
[----:B------:R-:W-:Y:S02]  /*0150*/  ISETP.GE.AND P2, PT, R0, R13, PT ;  /* 0x0000000d0000720c */ /* 0x000fe40003f46270 */
[----:B------:R-:W-:Y:S02]  /*0160*/  LEA.HI.X.SX32 R3, R15, UR9, 0x1, P3 ;  /* 0x000000090f037c11 */ /* 0x000fe400098f0eff */
[----:B------:R-:W-:Y:S01]  /*0170*/  ISETP.LT.OR P3, PT, R20, 0x1, P2 ;  /* 0x000000011400780c */ /* 0x000fe20001761670 */
[----:B------:R-:W-:Y:S01]  /*0180*/  HFMA2 R11, -RZ, RZ, 0, 0 ;  /* 0x00000000ff0b7431 */ /* 0x000fe200000001ff */
        /* <DEDUP_REMOVED lines=10> */
[----:B--2---:R-:W-:Y:S01]  /*0230*/  @!P1 HADD2.F32 R11, -RZ, R10.H0_H0 ;  /* 0x2000000aff0b9230 */ /* 0x004fe20000004100 */
[----:B------:R-:W-:-:S02]  /*0240*/  MOV R10, RZ ;  /* 0x000000ff000a7202 */ /* 0x000fc40000000f00 */
[----:B---3--:R-:W-:Y:S01]  /*0250*/  ISETP.NE.AND P5, PT, R0, RZ, PT ;  /* 0x000000ff0000720c */ /* 0x008fe20003fa5270 */
[----:B------:R-:W-:Y:S02]  /*0260*/  HFMA2 R0, -RZ, RZ, 0, 0 ;  /* 0x00000000ff007431 */ /* 0x000fe400000001ff */
[----:B------:R-:W-:Y:S01]  /*0270*/  FADD.FTZ R16, RZ, R11 ;  /* 0x0000000bff107221 */ /* 0x000fe20000010000 */
[----:B----4-:R-:W-:Y:S01]  /*0280*/  ISETP.NE.AND P4, PT, R14, RZ, PT ;  /* 0x000000ff0e00720c */ /* 0x010fe20003f85270 */
[----:B------:R-:W-:-:S03]  /*0290*/  @!P6 HADD2.F32 R10, -RZ, R8.H0_H0 ;  /* 0x20000008ff0ae230 */ /* 0x000fc60000004100 */
[----:B------:R-:W-:Y:S01]  /*02a0*/  FSEL R9, R16, RZ, !P4 ;  /* 0x000000ff10097208 */ /* 0x000fe20006000000 */
[----:B------:R-:W-:Y:S02]  /*02b0*/  @!P3 HADD2.F32 R0, -RZ, R12.H0_H0 ;  /* 0x2000000cff00b230 */ /* 0x000fe40000004100 */
        /* <DEDUP_REMOVED lines=8> */
[----:B------:R-:W-:-:S03]  /*0340*/  MOV R12, RZ ;  /* 0x000000ff000c7202 */ /* 0x000fc60000000f00 */
[----:B------:R-:W0:Y:S02]  /*0350*/  SHFL.BFLY PT, R8, R9, 0x10, 0x1f ;  /* 0x0e001f0009087f89 */ /* 0x000e2400000e0000 */
[----:B0-----:R-:W-:-:S05]  /*0360*/  FADD.FTZ R8, R9, R8 ;  /* 0x0000000809087221 */ /* 0x001fca0000010000 */
[----:B------:R-:W-:Y:S01]  /*0370*/  SHFL.BFLY PT, R21, R8, 0x8, 0x1f ;  /* 0x0d001f0008157f89 */ /* 0x000fe200000e0000 */
[----:B--2---:R-:W-:Y:S02]  /*0380*/  ISETP.NE.AND P0, PT, R6, RZ, PT ;  /* 0x000000ff0600720c */ /* 0x004fe40003f05270 */
[----:B------:R-:W0:Y:S01]  /*0390*/  LDC.64 R6, c[0x0][0x390] ;  /* 0x0000e400ff067b82 */ /* 0x000e220000000a00 */
[----:B---3--:R-:W-:-:S10]  /*03a0*/  @!P5 HADD2.F32 R12, -RZ, R22.H0_H0 ;  /* 0x20000016ff0cd230 */ /* 0x008fd40000004100 */
[----:B------:R-:W-:Y:S01]  /*03b0*/  @!P0 FADD.FTZ R17, R17, R12 ;  /* 0x0000000c11118221 */ /* 0x000fe20000010000 */
[----:B------:R-:W-:Y:S01]  /*03c0*/  ISETP.NE.AND P0, PT, R18, RZ, PT ;  /* 0x000000ff1200720c */ /* 0x000fe20003f05270 */
[----:B0-----:R-:W-:-:S05]  /*03d0*/  IMAD.WIDE R6, R15, 0x2, R6 ;  /* 0x000000020f067825 */ /* 0x001fca00078e0206 */
[----:B------:R-:W5:Y:S01]  /*03e0*/  @!P1 LDG.E.U16 R14, desc[UR4][R6.64] ;  /* 0x00000004060e9981 */ /* 0x000f62000c1e1500 */
[----:B------:R-:W-:-:S03]  /*03f0*/  @!P6 IMAD.WIDE.U32 R18, R13, 0x2, R6 ;  /* 0x000000020d12e825 */ /* 0x000fc600078e0006 */
[----:B------:R0:W5:Y:S04]  /*0400*/  @!P3 LDG.E.U16 R16, desc[UR4][R6.64+0x40] ;  /* 0x000040040610b981 */ /* 0x000168000c1e1500 */
[----:B------:R1:W2:Y:S01]  /*0410*/  @!P6 LDG.E.U16 R18, desc[UR4][R18.64] ;  /* 0x000000041212e981 */ /* 0x0002a2000c1e1500 */
[----:B0-----:R-:W-:-:S06]  /*0420*/  @!P5 IMAD.WIDE.U32 R6, R13, 0x2, R6 ;  /* 0x000000020d06d825 */ /* 0x001fcc00078e0006 */
[----:B------:R0:W5:Y:S04]  /*0430*/  @!P5 LDG.E.U16 R6, desc[UR4][R6.64+0x40] ;  /* 0x000040040606d981 */ /* 0x000168000c1e1500 */
[----:B------:R-:W3:Y:S02]  /*0440*/  SHFL.BFLY PT, R22, R17, 0x10, 0x1f ;  /* 0x0e001f0011167f89 */ /* 0x000ee400000e0000 */
[----:B---3--:R-:W-:-:S05]  /*0450*/  FADD.FTZ R22, R17, R22 ;  /* 0x0000001611167221 */ /* 0x008fca0000010000 */
[----:B------:R-:W3:Y:S01]  /*0460*/  SHFL.BFLY PT, R23, R22, 0x8, 0x1f ;  /* 0x0d001f0016177f89 */ /* 0x000ee200000e0000 */
[----:B------:R-:W-:-:S05]  /*0470*/  FADD.FTZ R21, R8, R21 ;  /* 0x0000001508157221 */ /* 0x000fca0000010000 */
[----:B------:R-:W4:Y:S01]  /*0480*/  SHFL.BFLY PT, R24, R21, 0x4, 0x1f ;  /* 0x0c801f0015187f89 */ /* 0x000f2200000e0000 */
[----:B---3--:R-:W-:-:S05]  /*0490*/  FADD.FTZ R23, R22, R23 ;  /* 0x0000001716177221 */ /* 0x008fca0000010000 */
[----:B------:R-:W3:Y:S01]  /*04a0*/  SHFL.BFLY PT, R26, R23, 0x4, 0x1f ;  /* 0x0c801f00171a7f89 */ /* 0x000ee200000e0000 */
[----:B----4-:R-:W-:-:S05]  /*04b0*/  FADD.FTZ R24, R21, R24 ;  /* 0x0000001815187221 */ /* 0x010fca0000010000 */
[----:B-1----:R-:W1:Y:S01]  /*04c0*/  SHFL.BFLY PT, R19, R24, 0x2, 0x1f ;  /* 0x0c401f0018137f89 */ /* 0x002e6200000e0000 */
[----:B---3--:R-:W-:-:S05]  /*04d0*/  FADD.FTZ R26, R23, R26 ;  /* 0x0000001a171a7221 */ /* 0x008fca0000010000 */
[----:B------:R-:W3:Y:S01]  /*04e0*/  SHFL.BFLY PT, R9, R26, 0x2, 0x1f ;  /* 0x0c401f001a097f89 */ /* 0x000ee200000e0000 */
[----:B------:R-:W-:Y:S02]  /*04f0*/  HFMA2 R17, -RZ, RZ, 0, 0 ;  /* 0x00000000ff117431 */ /* 0x000fe400000001ff */
[----:B-1----:R-:W-:Y:S01]  /*0500*/  FADD.FTZ R19, R24, R19 ;  /* 0x0000001318137221 */ /* 0x002fe20000010000 */
[----:B------:R-:W-:Y:S02]  /*0510*/  HFMA2 R21, -RZ, RZ, 0, 0 ;  /* 0x00000000ff157431 */ /* 0x000fe400000001ff */
[----:B---3--:R-:W-:Y:S02]  /*0520*/  FADD.FTZ R25, R26, R9 ;  /* 0x000000091a197221 */ /* 0x008fe40000010000 */
[----:B------:R-:W1:Y:S01]  /*0530*/  LDC.64 R8, c[0x0][0x380] ;  /* 0x0000e000ff087b82 */ /* 0x000e620000000a00 */
[----:B------:R0:W3:Y:S04]  /*0540*/  SHFL.BFLY PT, R22, R19, 0x1, 0x1f ;  /* 0x0c201f0013167f89 */ /* 0x0000e800000e0000 */
[----:B------:R0:W4:Y:S01]  /*0550*/  SHFL.BFLY PT, R28, R25, 0x1, 0x1f ;  /* 0x0c201f00191c7f89 */ /* 0x00012200000e0000 */
[----:B--2---:R-:W-:Y:S01]  /*0560*/  @!P6 HADD2.F32 R17, -RZ, R18.H0_H0 ;  /* 0x20000012ff11e230 */ /* 0x004fe20000004100 */
[----:B------:R-:W-:-:S02]  /*0570*/  ISETP.GE.AND P6, PT, R20, 0x1, PT ;  /* 0x000000011400780c */ /* 0x000fc40003fc6270 */
[----:B------:R-:W-:-:S11]  /*0580*/  MOV R18, RZ ;  /* 0x000000ff00127202 */ /* 0x000fd60000000f00 */
[----:B01-34-:R-:W-:Y:S05]  /*0590*/  @!P6 EXIT ;  /* 0x000000000000e94d */ /* 0x01bfea0003800000 */
[----:B------:R-:W-:Y:S01]  /*05a0*/  BSSY.RECONVERGENT B0, `(.L_x_271) ;  /* 0x000000c000007945 */ /* 0x000fe20003800200 */
[----:B------:R-:W-:Y:S01]  /*05b0*/  ISETP.NE.AND P6, PT, R20, 0x1, PT ;  /* 0x000000011400780c */ /* 0x000fe20003fc5270 */
[----:B-----5:R-:W-:Y:S02]  /*05c0*/  @!P1 HADD2.F32 R18, -RZ, R14.H0_H0 ;  /* 0x2000000eff129230 */ /* 0x020fe40000004100 */
[----:B------:R-:W-:Y:S01]  /*05d0*/  FADD.FTZ R22, R19, R22 ;  /* 0x0000001613167221 */ /* 0x000fe20000010000 */
[----:B------:R-:W-:Y:S02]  /*05e0*/  @!P3 HADD2.F32 R21, -RZ, R16.H0_H0 ;  /* 0x20000010ff15b230 */ /* 0x000fe40000004100 */
[----:B------:R-:W-:Y:S01]  /*05f0*/  FADD.FTZ R7, R25, R28 ;  /* 0x0000001c19077221 */ /* 0x000fe20000010000 */
[----:B------:R-:W-:Y:S01]  /*0600*/  IMAD.WIDE R8, R15, 0x2, R8 ;  /* 0x000000020f087825 */ /* 0x000fe200078e0208 */
[----:B------:R-:W-:Y:S06]  /*0610*/  @P0 BRA `(.L_x_272) ;  /* 0x0000000000100947 */ /* 0x000fec0003800000 */
[----:B------:R-:W-:Y:S01]  /*0620*/  @!P4 FFMA.FTZ R18, R22, -R18, R11 ;  /* 0x800000121612c223 */ /* 0x000fe2000001000b */
[----:B------:R0:W-:Y:S04]  /*0630*/  @P4 STG.E.U16 desc[UR4][R8.64], RZ ;  /* 0x000000ff08004986 */ /* 0x0001e8000c101504 */
[----:B------:R-:W-:-:S05]  /*0640*/  @!P4 F2FP.F16.F32.PACK_AB R18, RZ, R18 ;  /* 0x00000012ff12c23e */ /* 0x000fca00000000ff */
[----:B------:R0:W-:Y:S02]  /*0650*/  @!P4 STG.E.U16 desc[UR4][R8.64], R18 ;  /* 0x000000120800c986 */ /* 0x0001e4000c101504 */
.L_x_272:
[----:B------:R-:W-:Y:S05]  /*0660*/  BSYNC.RECONVERGENT B0 ;  /* 0x0000000000007941 */ /* 0x000fea0003800200 */
.L_x_271:
        /* <DEDUP_REMOVED lines=8> */
.L_x_274:
[----:B------:R-:W-:Y:S05]  /*06f0*/  BSYNC.RECONVERGENT B0 ;  /* 0x0000000000007941 */ /* 0x000fea0003800200 */
.L_x_273:
        /* <DEDUP_REMOVED lines=8> */
[----:B------:R-:W-:-:S05]  /*0780*/  @!P0 F2FP.F16.F32.PACK_AB R17, RZ, R17 ;  /* 0x00000011ff11823e */ /* 0x000fca00000000ff */
[----:B------:R0:W-:Y:S02]  /*0790*/  @!P0 STG.E.U16 desc[UR4][R8.64], R17 ;  /* 0x0000001108008986 */ /* 0x0001e4000c101504 */
.L_x_276:
[----:B------:R-:W-:Y:S05]  /*07a0*/  BSYNC.RECONVERGENT B0 ;  /* 0x0000000000007941 */ /* 0x000fea0003800200 */
.L_x_275:
[----:B------:R-:W-:Y:S05]  /*07b0*/  @P2 EXIT ;  /* 0x000000000000294d */ /* 0x000fea0003800000 */
[----:B------:R-:W2:Y:S01]  /*07c0*/  LDG.E.U8 R4, desc[UR4][R4.64+0x20] ;  /* 0x0000200404047981 */ /* 0x000ea2000c1e1100 */
[----:B------:R-:W-:Y:S01]  /*07d0*/  MOV R0, RZ ;  /* 0x000000ff00007202 */ /* 0x000fe20000000f00 */
[----:B------:R-:W-:Y:S01]  /*07e0*/  @!P5 HADD2.F32 R0, -RZ, R6.H0_H0 ;  /* 0x20000006ff00d230 */ /* 0x000fe20000004100 */
[----:B--2---:R-:W-:-:S13]  /*07f0*/  ISETP.NE.AND P0, PT, R4, RZ, PT ;  /* 0x000000ff0400720c */ /* 0x004fda0003f05270 */
[----:B------:R1:W-:Y:S01]  /*0800*/  @P0 STG.E.U16 desc[UR4][R8.64+0x40], RZ ;  /* 0x000040ff08000986 */ /* 0x0003e2000c101504 */
[----:B------:R-:W-:Y:S05]  /*0810*/  @P0 EXIT ;  /* 0x000000000000094d */ /* 0x000fea0003800000 */
[----:B------:R-:W-:-:S05]  /*0820*/  FFMA.FTZ R0, R7, -R0, R12 ;  /* 0x8000000007007223 */ /* 0x000fca000001000c */
[----:B------:R-:W-:-:S05]  /*0830*/  F2FP.F16.F32.PACK_AB R0, RZ, R0 ;  /* 0x00000000ff00723e */ /* 0x000fca00000000ff */
[----:B------:R-:W-:Y:S01]  /*0840*/  STG.E.U16 desc[UR4][R8.64+0x40], R0 ;  /* 0x0000400008007986 */ /* 0x000fe2000c101504 */
[----:B------:R-:W-:Y:S05]  /*0850*/  EXIT ;  /* 0x000000000000794d */ /* 0x000fea0003800000 */
.L_x_277:
        /* <DEDUP_REMOVED lines=10> */
.L_x_11144:


//--------------------- .text._ZN43_GLOBAL__N__9ae7fba5_10_SoftMax_cu_9f978f6321softmax_warp_backwardIN3c104HalfES2_fLi5ELb0ELb1EEEvPT0_PKT_S7_iiiPKb --------------------------
	.section	.text._ZN43_GLOBAL__N__9ae7fba5_10_SoftMax_cu_9f978f6321softmax_warp_backwardIN3c104HalfES2_fLi5ELb0ELb1EEEvPT0_PKT_S7_iiiPKb,"ax",@progbits
	.align	128
.text._ZN43_GLOBAL__N__9ae7fba5_10_SoftMax_cu_9f978f6321softmax_warp_backwardIN3c104HalfES2_fLi5ELb0ELb1EEEvPT0_PKT_S7_iiiPKb:
        .type           _ZN43_GLOBAL__N__9ae7fba5_10_SoftMax_cu_9f978f6321softmax_warp_backwardIN3c104HalfES2_fLi5ELb0ELb1EEEvPT0_PKT_S7_iiiPKb,@function
        .size           _ZN43_GLOBAL__N__9ae7fba5_10_SoftMax_cu_9f978f6321softmax_warp_backwardIN3c104HalfES2_fLi5ELb0ELb1EEEvPT0_PKT_S7_iiiPKb,(.L_x_11145 - _ZN43_GLOBAL__N__9ae7fba5_10_SoftMax_cu_9f978f6321softmax_warp_backwardIN3c104HalfES2_fLi5ELb0ELb1EEEvPT0_PKT_S7_iiiPKb)
        .other          _ZN43_GLOBAL__N__9ae7fba5_10_SoftMax_cu_9f978f6321softmax_warp_backwardIN3c104HalfES2_fLi5ELb0ELb1EEEvPT0_PKT_S7_iiiPKb,@"STO_CUDA_ENTRY STV_DEFAULT"
_ZN43_GLOBAL__N__9ae7fba5_10_SoftMax_cu_9f978f6321softmax_warp_backwardIN3c104HalfES2_fLi5ELb0ELb1EEEvPT0_PKT_S7_iiiPKb:
        /* <DEDUP_REMOVED lines=23> */
[--C-:B------:R-:W-:Y:S02]  /*0170*/  @!P1 SHF.L.U64.HI R10, R5, 0x1, R0.reuse ;  /* 0x00000001050a9819 */ /* 0x100fe40000010200 */
[C---:B------:R-:W-:Y:S01]  /*0180*/  @!P0 SHF.L.U32 R11, R6.reuse, 0x1, RZ ;  /* 0x00000001060b8819 */ /* 0x040fe200000006ff */
[----:B------:R-:W-:Y:S01]  /*0190*/  @!P0 IMAD.X R9, RZ, RZ, R0, P2 ;  /* 0x000000ffff098224 */ /* 0x000fe200010e0600 */
[----:B------:R-:W2:Y:S04]  /*01a0*/  @!P0 LDC.64 R2, c[0x0][0x388] ;  /* 0x0000e200ff028b82 */ /* 0x000ea80000000a00 */
[----:B------:R-:W-:-:S02]  /*01b0*/  @!P0 SHF.L.U64.HI R6, R6, 0x1, R9 ;  /* 0x0000000106068819 */ /* 0x000fc40000010209 */
        /* <DEDUP_REMOVED lines=12> */
[----:B---3--:R-:W-:Y:S01]  /*0280*/  @!P1 IADD3 R14, P2, PT, R21, R14, RZ ;  /* 0x0000000e150e9210 */ /* 0x008fe20007f5e0ff */
[----:B------:R-:W-:-:S03]  /*0290*/  IMAD.MOV.U32 R16, RZ, RZ, RZ ;  /* 0x000000ffff107224 */ /* 0x000fc600078e00ff */
[----:B------:R-:W-:Y:S01]  /*02a0*/  @!P1 IADD3.X R15, PT, PT, R10, R15, RZ, P2, !PT ;  /* 0x0000000f0a0f9210 */ /* 0x000fe200017fe4ff */
[----:B------:R-:W-:-:S04]  /*02b0*/  IMAD.MOV.U32 R10, RZ, RZ, RZ ;  /* 0x000000ffff0a7224 */ /* 0x000fc800078e00ff */
[----:B------:R0:W5:Y:S01]  /*02c0*/  @!P1 LDG.E.U16 R14, desc[UR4][R14.64] ;  /* 0x000000040e0e9981 */ /* 0x000162000c1e1500 */
[----:B--2---:R-:W-:Y:S01]  /*02d0*/  @!P1 HADD2.F32 R16, -RZ, R18.H0_H0 ;  /* 0x20000012ff109230 */ /* 0x004fe20000004100 */
[----:B----4-:R-:W-:Y:S01]  /*02e0*/  ISETP.NE.AND P2, PT, R8, RZ, PT ;  /* 0x000000ff0800720c */ /* 0x010fe20003f45270 */
[----:B------:R-:W-:-:S03]  /*02f0*/  @!P0 HADD2.F32 R10, -RZ, R12.H0_H0 ;  /* 0x2000000cff0a8230 */ /* 0x000fc60000004100 */
[----:B------:R-:W-:Y:S01]  /*0300*/  FADD.FTZ R8, RZ, R16 ;  /* 0x00000010ff087221 */ /* 0x000fe20000010000 */
[----:B------:R-:W-:Y:S01]  /*0310*/  ISETP.NE.AND P4, PT, R20, RZ, PT ;  /* 0x000000ff1400720c */ /* 0x000fe20003f85270 */
[----:B------:R-:W-:-:S03]  /*0320*/  FADD.FTZ R9, RZ, R10 ;  /* 0x0000000aff097221 */ /* 0x000fc60000010000 */
        /* <DEDUP_REMOVED lines=31> */
[----:B-----5:R-:W-:Y:S01]  /*0520*/  @!P1 HADD2.F32 R9, -RZ, R14.H0_H0 ;  /* 0x2000000eff099230 */ /* 0x020fe20000004100 */
[----:B---3--:R-:W-:-:S04]  /*0530*/  LEA R6, P5, R5, UR6, 0x1 ;  /* 0x0000000605067c11 */ /* 0x008fc8000f8a08ff */
[----:B------:R-:W-:Y:S02]  /*0540*/  LEA.HI.X R7, R5, UR7, R0, 0x1, P5 ;  /* 0x0000000705077c11 */ /* 0x000fe4000a8f0c00 */
[----:B------:R-:W-:Y:S07]  /*0550*/  @P4 BRA `(.L_x_279) ;  /* 0x0000000000104947 */ /* 0x000fee0003800000 */
[----:B------:R-:W-:Y:S01]  /*0560*/  @!P2 FFMA.FTZ R9, R13, -R9, R16 ;  /* 0x800000090d09a223 */ /* 0x000fe20000010010 */
[----:B------:R0:W-:Y:S04]  /*0570*/  @P2 STG.E.U16 desc[UR4][R6.64], RZ ;  /* 0x000000ff06002986 */ /* 0x0001e8000c101504 */
[----:B------:R-:W-:-:S05]  /*0580*/  @!P2 F2FP.F16.F32.PACK_AB R9, RZ, R9 ;  /* 0x00000009ff09a23e */ /* 0x000fca00000000ff */
[----:B------:R0:W-:Y:S02]  /*0590*/  @!P2 STG.E.U16 desc[UR4][R6.64], R9 ;  /* 0x000000090600a986 */ /* 0x0001e4000c101504 */
.L_x_279:
[----:B------:R-:W-:Y:S05]  /*05a0*/  BSYNC.RECONVERGENT B0 ;  /* 0x0000000000007941 */ /* 0x000fea0003800200 */
.L_x_278:
[----:B------:R-:W-:Y:S05]  /*05b0*/  @P3 EXIT ;  /* 0x000000000000394d */ /* 0x000fea0003800000 */
[----:B------:R-:W3:Y:S01]  /*05c0*/  LDG.E.U8 R2, desc[UR4][R2.64] ;  /* 0x0000000402027981 */ /* 0x000ee2000c1e1100 */
[----:B------:R-:W-:Y:S02]  /*05d0*/  HFMA2 R5, -RZ, RZ, 0, 0 ;  /* 0x00000000ff057431 */ /* 0x000fe400000001ff */
[----:B--2---:R-:W-:Y:S01]  /*05e0*/  FADD.FTZ R15, R12, R15 ;  /* 0x0000000f0c0f7221 */ /* 0x004fe20000010000 */
[----:B------:R-:W-:Y:S01]  /*05f0*/  @!P0 HADD2.F32 R5, -RZ, R11.H0_H0 ;  /* 0x2000000bff058230 */ /* 0x000fe20000004100 */
[----:B---3--:R-:W-:-:S13]  /*0600*/  ISETP.NE.AND P1, PT, R2, RZ, PT ;  /* 0x000000ff0200720c */ /* 0x008fda0003f25270 */
[----:B0-----:R-:W-:-:S05]  /*0610*/  @P1 IMAD.WIDE R8, R4, 0x2, R6 ;  /* 0x0000000204081825 */ /* 0x001fca00078e0206 */
[----:B------:R0:W-:Y:S01]  /*0620*/  @P1 STG.E.U16 desc[UR4][R8.64], RZ ;  /* 0x000000ff08001986 */ /* 0x0001e2000c101504 */
[----:B------:R-:W-:Y:S05]  /*0630*/  @P1 EXIT ;  /* 0x000000000000194d */ /* 0x000fea0003800000 */
[----:B------:R-:W-:-:S05]  /*0640*/  FFMA.FTZ R5, R15, -R5, R10 ;  /* 0x800000050f057223 */ /* 0x000fca000001000a */
[----:B------:R-:W-:Y:S01]  /*0650*/  F2FP.F16.F32.PACK_AB R0, RZ, R5 ;  /* 0x00000005ff00723e */ /* 0x000fe200000000ff */
[----:B------:R-:W-:-:S05]  /*0660*/  IMAD.WIDE R4, R4, 0x2, R6 ;  /* 0x0000000204047825 */ /* 0x000fca00078e0206 */
[----:B------:R-:W-:Y:S01]  /*0670*/  STG.E.U16 desc[UR4][R4.64], R0 ;  /* 0x0000000004007986 */ /* 0x000fe2000c101504 */
[----:B------:R-:W-:Y:S05]  /*0680*/  EXIT ;  /* 0x000000000000794d */ /* 0x000fea0003800000 */
.L_x_280:
        /* <DEDUP_REMOVED lines=15> */
.L_x_11145:


//--------------------- .text._ZN43_GLOBAL__N__9ae7fba5_10_SoftMax_cu_9f978f6321softmax_warp_backwardIN3c104HalfES2_fLi4ELb0ELb1EEEvPT0_PKT_S7_iiiPKb --------------------------
	.section	.text._ZN43_GLOBAL__N__9ae7fba5_10_SoftMax_cu_9f978f6321softmax_warp_backwardIN3c104HalfES2_fLi4ELb0ELb1EEEvPT0_PKT_S7_iiiPKb,"ax",@progbits
	.align	128
.text._ZN43_GLOBAL__N__9ae7fba5_10_SoftMax_cu_9f978f6321softmax_warp_backwardIN3c104HalfES2_fLi4ELb0ELb1EEEvPT0_PKT_S7_iiiPKb:
        .type           _ZN43_GLOBAL__N__9ae7fba5_10_SoftMax_cu_9f978f6321softmax_warp_backwardIN3c104HalfES2_fLi4ELb0ELb1EEEvPT0_PKT_S7_iiiPKb,@function
        .size           _ZN43_GLOBAL__N__9ae7fba5_10_SoftMax_cu_9f978f6321softmax_warp_backwardIN3c104HalfES2_fLi4ELb0ELb1EEEvPT0_PKT_S7_iiiPKb,(.L_x_11146 - _ZN43_GLOBAL__N__9ae7fba5_10_SoftMax_cu_9f978f6321softmax_warp_backwardIN3c104HalfES2_fLi4ELb0ELb1EEEvPT0_PKT_S7_iiiPKb)
        .other          _ZN43_GLOBAL__N__9ae7fba5_10_SoftMax_cu_9f978f6321softmax_warp_backwardIN3c104HalfES2_fLi4ELb0ELb1EEEvPT0_PKT_S7_iiiPKb,@"STO_CUDA_ENTRY STV_DEFAULT"
_ZN43_GLOBAL__N__9ae7fba5_10_SoftMax_cu_9f978f6321softmax_warp_backwardIN3c104HalfES2_fLi4ELb0ELb1EEEvPT0_PKT_S7_iiiPKb:
        /* <DEDUP_REMOVED lines=40> */
[----:B---3--:R-:W-:Y:S01]  /*0280*/  @!P1 IADD3 R14, P2, PT, R21, R14, RZ ;  /* 0x0000000e150e9210 */ /* 0x008fe20007f5e0ff */
[----:B------:R-:W-:-:S04]  /*0290*/  HFMA2 R16, -RZ, RZ, 0, 0 ;  /* 0x00000000ff107431 */ /* 0x000fc800000001ff */
[----:B------:R-:W-:Y:S02]  /*02a0*/  @!P1 IMAD.X R15, R10, 0x1, R15, P2 ;  /* 0x000000010a0f9824 */ /* 0x000fe400010e060f */
[----:B------:R-:W-:-:S03]  /*02b0*/  IMAD.MOV.U32 R10, RZ, RZ, RZ ;  /* 0x000000ffff0a7224 */ /* 0x000fc600078e00ff */
        /* <DEDUP_REMOVED lines=31> */
[----:B0-----:R-:W-:Y:S01]  /*04b0*/  MOV R9, RZ ;  /* 0x000000ff00097202 */ /* 0x001fe20000000f00 */
[----:B-----5:R-:W-:Y:S01]  /*04c0*/  @!P1 HADD2.F32 R9, -RZ, R14.H0_H0 ;  /* 0x2000000eff099230 */ /* 0x020fe20000004100 */
[----:B------:R-:W-:Y:S01]  /*04d0*/  ISETP.EQ.OR P3, PT, R17, 0x1, P4 ;  /* 0x000000011100780c */ /* 0x000fe20002762670 */
[----:B-1----:R-:W-:Y:S01]  /*04e0*/  FADD.FTZ R21, R21, R12 ;  /* 0x0000000c15157221 */ /* 0x002fe20000010000 */
[----:B---3--:R-:W-:-:S04]  /*04f0*/  LEA R6, P5, R5, UR6, 0x1 ;  /* 0x0000000605067c11 */ /* 0x008fc8000f8a08ff */
[----:B------:R-:W-:-:S03]  /*0500*/  LEA.HI.X R7, R5, UR7, R0, 0x1, P5 ;  /* 0x0000000705077c11 */ /* 0x000fc6000a8f0c00 */
[----:B------:R-:W-:Y:S06]  /*0510*/  @P4 BRA `(.L_x_282) ;  /* 0x0000000000104947 */ /* 0x000fec0003800000 */
[----:B------:R-:W-:Y:S01]  /*0520*/  @!P2 FFMA.FTZ R9, R21, -R9, R16 ;  /* 0x800000091509a223 */ /* 0x000fe20000010010 */
[----:B------:R0:W-:Y:S04]  /*0530*/  @P2 STG.E.U16 desc[UR4][R6.64], RZ ;  /* 0x000000ff06002986 */ /* 0x0001e8000c101504 */
[----:B------:R-:W-:-:S05]  /*0540*/  @!P2 F2FP.F16.F32.PACK_AB R9, RZ, R9 ;  /* 0x00000009ff09a23e */ /* 0x000fca00000000ff */
[----:B------:R0:W-:Y:S02]  /*0550*/  @!P2 STG.E.U16 desc[UR4][R6.64], R9 ;  /* 0x000000090600a986 */ /* 0x0001e4000c101504 */
.L_x_282:
[----:B------:R-:W-:Y:S05]  /*0560*/  BSYNC.RECONVERGENT B0 ;  /* 0x0000000000007941 */ /* 0x000fea0003800200 */
.L_x_281:
[----:B------:R-:W-:Y:S05]  /*0570*/  @P3 EXIT ;  /* 0x000000000000394d */ /* 0x000fea0003800000 */
[----:B------:R-:W3:Y:S01]  /*0580*/  LDG.E.U8 R2, desc[UR4][R2.64] ;  /* 0x0000000402027981 */ /* 0x000ee2000c1e1100 */
[----:B------:R-:W-:Y:S02]  /*0590*/  IMAD.MOV.U32 R5, RZ, RZ, RZ ;  /* 0x000000ffff057224 */ /* 0x000fe400078e00ff */
        /* <DEDUP_REMOVED lines=11> */
.L_x_283:
        /* <DEDUP_REMOVED lines=11> */
.L_x_11146:


//--------------------- .text._ZN43_GLOBAL__N__9ae7fba5_10_SoftMax_cu_9f978f6321softmax_warp_backwardIN3c104HalfES2_fLi3ELb0ELb1EEEvPT0_PKT_S7_iiiPKb --------------------------
	.section	.text._ZN43_GLOBAL__N__9ae7fba5_10_SoftMax_cu_9f978f6321softmax_warp_backwardIN3c104HalfES2_fLi3ELb0ELb1EEEvPT0_PKT_S7_iiiPKb,"ax",@progbits
	.align	128
.text._ZN43_GLOBAL__N__9ae7fba5_10_SoftMax_cu_9f978f6321softmax_warp_backwardIN3c104HalfES2_fLi3ELb0ELb1EEEvPT0_PKT_S7_iiiPKb:
        .type           _ZN43_GLOBAL__N__9ae7fba5_10_SoftMax_cu_9f978f6321softmax_warp_backwardIN3c104HalfES2_fLi3ELb0ELb1EEEvPT0_PKT_S7_iiiPKb,@function
        .size           _ZN43_GLOBAL__N__9ae7fba5_10_SoftMax_cu_9f978f6321softmax_warp_backwardIN3c104HalfES2_fLi3ELb0ELb1EEEvPT0_PKT_S7_iiiPKb,(.L_x_11147 - _ZN43_GLOBAL__N__9ae7fba5_10_SoftMax_cu_9f978f6321softmax_warp_backwardIN3c104HalfES2_fLi3ELb0ELb1EEEvPT0_PKT_S7_iiiPKb)
        .other          _ZN43_GLOBAL__N__9ae7fba5_10_SoftMax_cu_9f978f6321softmax_warp_backwardIN3c104HalfES2_fLi3ELb0ELb1EEEvPT0_PKT_S7_iiiPKb,@"STO_CUDA_ENTRY STV_DEFAULT"
_ZN43_GLOBAL__N__9ae7fba5_10_SoftMax_cu_9f978f6321softmax_warp_backwardIN3c104HalfES2_fLi3ELb0ELb1EEEvPT0_PKT_S7_iiiPKb:
        /* <DEDUP_REMOVED lines=70> */
[----:B-1----:R-:W-:Y:S01]  /*0460*/  HFMA2 R9, -RZ, RZ, 0, 0 ;  /* 0x00000000ff097431 */ /* 0x002fe200000001ff */
[----:B------:R-:W-:Y:S01]  /*0470*/  BSSY.RECONVERGENT B0, `(.L_x_284) ;  /* 0x000000b000007945 */ /* 0x000fe20003800200 */
[----:B0-----:R-:W-:Y:S01]  /*0480*/  FADD.FTZ R13, R20, R13 ;  /* 0x0000000d140d7221 */ /* 0x001fe20000010000 */
[----:B------:R-:W-:Y:S01]  /*0490*/  ISETP.EQ.OR P3, PT, R17, 0x1, P4 ;  /* 0x000000011100780c */ /* 0x000fe20002762670 */
[----:B-----5:R-:W-:Y:S01]  /*04a0*/  @!P1 HADD2.F32 R9, -RZ, R14.H0_H0 ;  /* 0x2000000eff099230 */ /* 0x020fe20000004100 */
[----:B---3--:R-:W-:-:S04]  /*04b0*/  LEA R6, P5, R5, UR6, 0x1 ;  /* 0x0000000605067c11 */ /* 0x008fc8000f8a08ff */
[----:B------:R-:W-:-:S03]  /*04c0*/  LEA.HI.X R7, R5, UR7, R0, 0x1, P5 ;  /* 0x0000000705077c11 */ /* 0x000fc6000a8f0c00 */
[----:B------:R-:W-:Y:S06]  /*04d0*/  @P4 BRA `(.L_x_285) ;  /* 0x0000000000104947 */ /* 0x000fec0003800000 */
[----:B------:R-:W-:Y:S01]  /*04e0*/  @!P2 FFMA.FTZ R9, R13, -R9, R16 ;  /* 0x800000090d09a223 */ /* 0x000fe20000010010 */
[----:B------:R0:W-:Y:S04]  /*04f0*/  @P2 STG.E.U16 desc[UR4][R6.64], RZ ;  /* 0x000000ff06002986 */ /* 0x0001e8000c101504 */
[----:B------:R-:W-:-:S05]  /*0500*/  @!P2 F2FP.F16.F32.PACK_AB R9, RZ, R9 ;  /* 0x00000009ff09a23e */ /* 0x000fca00000000ff */
[----:B------:R0:W-:Y:S02]  /*0510*/  @!P2 STG.E.U16 desc[UR4][R6.64], R9 ;  /* 0x000000090600a986 */ /* 0x0001e4000c101504 */
.L_x_285:
[----:B------:R-:W-:Y:S05]  /*0520*/  BSYNC.RECONVERGENT B0 ;  /* 0x0000000000007941 */ /* 0x000fea0003800200 */
.L_x_284:
        /* <DEDUP_REMOVED lines=14> */
.L_x_286:
        /* <DEDUP_REMOVED lines=15> */
.L_x_11147:


//--------------------- .text._ZN43_GLOBAL__N__9ae7fba5_10_SoftMax_cu_9f978f6321softmax_warp_backwardIN3c104HalfES2_fLi2ELb0ELb1EEEvPT0_PKT_S7_iiiPKb --------------------------
	.section	.text._ZN43_GLOBAL__N__9ae7fba5_10_SoftMax_cu_9f978f6321softmax_warp_backwardIN3c104HalfES2_fLi2ELb0ELb1EEEvPT0_PKT_S7_iiiPKb,"ax",@progbits
	.align	128
.text._ZN43_GLOBAL__N__9ae7fba5_10_SoftMax_cu_9f978f6321softmax_warp_backwardIN3c104HalfES2_fLi2ELb0ELb1EEEvPT0_PKT_S7_iiiPKb:
        .type           _ZN43_GLOBAL__N__9ae7fba5_10_SoftMax_cu_9f978f6321softmax_warp_backwardIN3c104HalfES2_fLi2ELb0ELb1EEEvPT0_PKT_S7_iiiPKb,@function
        .size           _ZN43_GLOBAL__N__9ae7fba5_10_SoftMax_cu_9f978f6321softmax_warp_backwardIN3c104HalfES2_fLi2ELb0ELb1EEEvPT0_PKT_S7_iiiPKb,(.L_x_11148 - _ZN43_GLOBAL__N__9ae7fba5_10_SoftMax_cu_9f978f6321softmax_warp_backwardIN3c104HalfES2_fLi2ELb0ELb1EEEvPT0_PKT_S7_iiiPKb)
        .other          _ZN43_GLOBAL__N__9ae7fba5_10_SoftMax_cu_9f978f6321softmax_warp_backwardIN3c104HalfES2_fLi2ELb0ELb1EEEvPT0_PKT_S7_iiiPKb,@"STO_CUDA_ENTRY STV_DEFAULT"
_ZN43_GLOBAL__N__9ae7fba5_10_SoftMax_cu_9f978f6321softmax_warp_backwardIN3c104HalfES2_fLi2ELb0ELb1EEEvPT0_PKT_S7_iiiPKb:
        /* <DEDUP_REMOVED lines=47> */
[----:B--2---:R-:W-:Y:S01]  /*02f0*/  @!P0 HADD2.F32 R10, -RZ, R12.H0_H0 ;  /* 0x2000000cff0a8230 */ /* 0x004fe20000004100 */
[----:B------:R-:W-:-:S04]  /*0300*/  ISETP.NE.AND P4, PT, R20, RZ, PT ;  /* 0x000000ff1400720c */ /* 0x000fc80003f85270 */
[----:B------:R-:W-:-:S05]  /*0310*/  FADD.FTZ R13, RZ, R10 ;  /* 0x0000000aff0d7221 */ /* 0x000fca0000010000 */
[----:B------:R-:W-:Y:S02]  /*0320*/  SEL R13, R13, RZ, !P4 ;  /* 0x000000ff0d0d7207 */ /* 0x000fe40006000000 */
[----:B-1----:R-:W-:-:S05]  /*0330*/  @!P0 IADD3 R8, P4, PT, R11, R8, RZ ;  /* 0x000000080b088210 */ /* 0x002fca0007f9e0ff */
[----:B------:R-:W-:-:S05]  /*0340*/  @!P0 IMAD.X R9, R6, 0x1, R9, P4 ;  /* 0x0000000106098824 */ /* 0x000fca00020e0609 */
[----:B------:R1:W5:Y:S01]  /*0350*/  @!P0 LDG.E.U16 R11, desc[UR4][R8.64] ;  /* 0x00000004080b8981 */ /* 0x000362000c1e1500 */
[----:B------:R-:W-:-:S05]  /*0360*/  @!P1 HADD2.F32 R16, -RZ, R18.H0_H0 ;  /* 0x20000012ff109230 */ /* 0x000fca0000004100 */
        /* <DEDUP_REMOVED lines=23> */
.L_x_288:
[----:B------:R-:W-:Y:S05]  /*04e0*/  BSYNC.RECONVERGENT B0 ;  /* 0x0000000000007941 */ /* 0x000fea0003800200 */
.L_x_287:
[----:B------:R-:W-:Y:S05]  /*04f0*/  @P3 EXIT ;  /* 0x000000000000394d */ /* 0x000fea0003800000 */
[----:B------:R-:W2:Y:S01]  /*0500*/  LDG.E.U8 R2, desc[UR4][R2.64] ;  /* 0x0000000402027981 */ /* 0x000ea2000c1e1100 */
[----:B------:R-:W-:Y:S02]  /*0510*/  IMAD.MOV.U32 R5, RZ, RZ, RZ ;  /* 0x000000ffff057224 */ /* 0x000fe400078e00ff */
[----:B0-----:R-:W-:Y:S01]  /*0520*/  FADD.FTZ R19, R18, R19 ;  /* 0x0000001312137221 */ /* 0x001fe20000010000 */
[----:B------:R-:W-:Y:S01]  /*0530*/  @!P0 HADD2.F32 R5, -RZ, R11.H0_H0 ;  /* 0x2000000bff058230 */ /* 0x000fe20000004100 */
[----:B--2---:R-:W-:-:S13]  /*0540*/  ISETP.NE.AND P1, PT, R2, RZ, PT ;  /* 0x000000ff0200720c */ /* 0x004fda0003f25270 */
[----:B-1----:R-:W-:-:S05]  /*0550*/  @P1 IMAD.WIDE R8, R4, 0x2, R6 ;  /* 0x0000000204081825 */ /* 0x002fca00078e0206 */
[----:B------:R0:W-:Y:S01]  /*0560*/  @P1 STG.E.U16 desc[UR4][R8.64], RZ ;  /* 0x000000ff08001986 */ /* 0x0001e2000c101504 */
[----:B------:R-:W-:Y:S05]  /*0570*/  @P1 EXIT ;  /* 0x000000000000194d */ /* 0x000fea0003800000 */
[----:B------:R-:W-:-:S05]  /*0580*/  FFMA.FTZ R5, R19, -R5, R10 ;  /* 0x8000000513057223 */ /* 0x000fca000001000a */
[----:B------:R-:W-:Y:S01]  /*0590*/  F2FP.F16.F32.PACK_AB R0, RZ, R5 ;  /* 0x00000005ff00723e */ /* 0x000fe200000000ff */
[----:B------:R-:W-:-:S05]  /*05a0*/  IMAD.WIDE R4, R4, 0x2, R6 ;  /* 0x0000000204047825 */ /* 0x000fca00078e0206 */
[----:B------:R-:W-:Y:S01]  /*05b0*/  STG.E.U16 desc[UR4][R4.64], R0 ;  /* 0x0000000004007986 */ /* 0x000fe2000c101504 */
[----:B------:R-:W-:Y:S05]  /*05c0*/  EXIT ;  /* 0x000000000000794d */ /* 0x000fea0003800000 */
.L_x_289:
        /* <DEDUP_REMOVED lines=11> */
.L_x_11148:


//--------------------- .text._ZN43_GLOBAL__N__9ae7fba5_10_SoftMax_cu_9f978f6321softmax_warp_backwardIN3c104HalfES2_fLi1ELb0ELb1EEEvPT0_PKT_S7_iiiPKb --------------------------
	.section	.text._ZN43_GLOBAL__N__9ae7fba5_10_SoftMax_cu_9f978f6321softmax_warp_backwardIN3c104HalfES2_fLi1ELb0ELb1EEEvPT0_PKT_S7_iiiPKb,"ax",@progbits
	.align	128
.text._ZN43_GLOBAL__N__9ae7fba5_10_SoftMax_cu_9f978f6321softmax_warp_backwardIN3c104HalfES2_fLi1ELb0ELb1EEEvPT0_PKT_S7_iiiPKb:
        .type           _ZN43_GLOBAL__N__9ae7fba5_10_SoftMax_cu_9f978f6321softmax_warp_backwardIN3c104HalfES2_fLi1ELb0ELb1EEEvPT0_PKT_S7_iiiPKb,@function
        .size           _ZN43_GLOBAL__N__9ae7fba5_10_SoftMax_cu_9f978f6321softmax_warp_backwardIN3c104HalfES2_fLi1ELb0ELb1EEEvPT0_PKT_S7_iiiPKb,(.L_x_11149 - _ZN43_GLOBAL__N__9ae7fba5_10_SoftMax_cu_9f978f6321softmax_warp_backwardIN3c104HalfES2_fLi1ELb0ELb1EEEvPT0_PKT_S7_iiiPKb)
        .other          _ZN43_GLOBAL__N__9ae7fba5_10_SoftMax_cu_9f978f6321softmax_warp_backwardIN3c104HalfES2_fLi1ELb0ELb1EEEvPT0_PKT_S7_iiiPKb,@"STO_CUDA_ENTRY STV_DEFAULT"
_ZN43_GLOBAL__N__9ae7fba5_10_SoftMax_cu_9f978f6321softmax_warp_backwardIN3c104HalfES2_fLi1ELb0ELb1EEEvPT0_PKT_S7_iiiPKb:
        /* <DEDUP_REMOVED lines=49> */
[----:B--2---:R-:W-:Y:S01]  /*0310*/  @!P1 HADD2.F32 R18, -RZ, R20.H0_H0 ;  /* 0x20000014ff129230 */ /* 0x004fe20000004100 */
[----:B----4-:R-:W-:Y:S01]  /*0320*/  ISETP.NE.AND P2, PT, R8, RZ, PT ;  /* 0x000000ff0800720c */ /* 0x010fe20003f45270 */
[----:B---3--:R-:W-:-:S03]  /*0330*/  @!P0 HADD2.F32 R10, -RZ, R12.H0_H0 ;  /* 0x2000000cff0a8230 */ /* 0x008fc60000004100 */
[----:B------:R-:W-:Y:S02]  /*0340*/  FADD.FTZ R8, RZ, R18 ;  /* 0x00000012ff087221 */ /* 0x000fe40000010000 */
[----:B------:R-:W-:Y:S01]  /*0350*/  FADD.FTZ R9, RZ, R10 ;  /* 0x0000000aff097221 */ /* 0x000fe20000010000 */
[----:B------:R-:W-:Y:S02]  /*0360*/  ISETP.NE.AND P4, PT, R22, RZ, PT ;  /* 0x000000ff1600720c */ /* 0x000fe40003f85270 */
        /* <DEDUP_REMOVED lines=19> */
.L_x_291:
[----:B------:R-:W-:Y:S05]  /*04a0*/  BSYNC.RECONVERGENT B0 ;  /* 0x0000000000007941 */ /* 0x000fea0003800200 */
.L_x_290:
[----:B------:R-:W-:Y:S05]  /*04b0*/  @P3 EXIT ;  /* 0x000000000000394d */ /* 0x000fea0003800000 */
[----:B------:R-:W3:Y:S01]  /*04c0*/  LDG.E.U8 R2, desc[UR4][R2.64] ;  /* 0x0000000402027981 */ /* 0x000ee2000c1e1100 */
[----:B------:R-:W-:Y:S02]  /*04d0*/  IMAD.MOV.U32 R5, RZ, RZ, RZ ;  /* 0x000000ffff057224 */ /* 0x000fe400078e00ff */
[----:B-12---:R-:W-:Y:S01]  /*04e0*/  FADD.FTZ R11, R11, R12 ;  /* 0x0000000c0b0b7221 */ /* 0x006fe20000010000 */
        /* <DEDUP_REMOVED lines=10> */
.L_x_292:
        /* <DEDUP_REMOVED lines=15> */
.L_x_11149:


//--------------------- .text._ZN43_GLOBAL__N__9ae7fba5_10_SoftMax_cu_9f978f6321softmax_warp_backwardIN3c104HalfES2_fLi0ELb0ELb1EEEvPT0_PKT_S7_iiiPKb --------------------------
	.section	.text._ZN43_GLOBAL__N__9ae7fba5_10_SoftMax_cu_9f978f6321softmax_warp_backwardIN3c104HalfES2_fLi0ELb0ELb1EEEvPT0_PKT_S7_iiiPKb,"ax",@progbits
	.align	128
.text._ZN43_GLOBAL__N__9ae7fba5_10_SoftMax_cu_9f978f6321softmax_warp_backwardIN3c104HalfES2_fLi0ELb0ELb1EEEvPT0_PKT_S7_iiiPKb:
        .type           _ZN43_GLOBAL__N__9ae7fba5_10_SoftMax_cu_9f978f6321softmax_warp_backwardIN3c104HalfES2_fLi0ELb0ELb1EEEvPT0_PKT_S7_iiiPKb,@function
        .size           _ZN43_GLOBAL__N__9ae7fba5_10_SoftMax_cu_9f978f6321softmax_warp_backwardIN3c104HalfES2_fLi0ELb0ELb1EEEvPT0_PKT_S7_iiiPKb,(.L_x_11150 - _ZN43_GLOBAL__N__9ae7fba5_10_SoftMax_cu_9f978f6321softmax_warp_backwardIN3c104HalfES2_fLi0ELb0ELb1EEEvPT0_PKT_S7_iiiPKb)
        .other          _ZN43_GLOBAL__N__9ae7fba5_10_SoftMax_cu_9f978f6321softmax_warp_backwardIN3c104HalfES2_fLi0ELb0ELb1EEEvPT0_PKT_S7_iiiPKb,@"STO_CUDA_ENTRY STV_DEFAULT"
_ZN43_GLOBAL__N__9ae7fba5_10_SoftMax_cu_9f978f6321softmax_warp_backwardIN3c104HalfES2_fLi0ELb0ELb1EEEvPT0_PKT_S7_iiiPKb:
        /* <DEDUP_REMOVED lines=46> */
[----:B-----5:R-:W-:Y:S01]  /*02e0*/  @P1 HADD2.F32 R9, -RZ, R10.H0_H0 ;  /* 0x2000000aff091230 */ /* 0x020fe20000004100 */
[----:B------:R-:W-:Y:S02]  /*02f0*/  IADD3 R10, P3, PT, R6, R0, RZ ;  /* 0x00000000060a7210 */ /* 0x000fe40007f7e0ff */
[----:B--2---:R-:W-:Y:S01]  /*0300*/  ISETP.NE.AND P2, PT, R4, RZ, PT ;  /* 0x000000ff0400720c */ /* 0x004fe20003f45270 */
[----:B------:R-:W-:Y:S02]  /*0310*/  IMAD.MOV.U32 R4, RZ, RZ, RZ ;  /* 0x000000ffff047224 */ /* 0x000fe400078e00ff */
[----:B------:R-:W-:Y:S01]  /*0320*/  @P1 HADD2.F32 R4, -RZ, R14.H0_H0 ;  /* 0x2000000eff041230 */ /* 0x000fe20000004100 */
[----:B------:R-:W-:-:S09]  /*0330*/  ISETP.NE.AND P1, PT, R3, 0x1, PT ;  /* 0x000000010300780c */ /* 0x000fd20003f25270 */
[----:B------:R-:W-:-:S05]  /*0340*/  @!P2 FADD.FTZ R11, RZ, R4 ;  /* 0x00000004ff0ba221 */ /* 0x000fca0000010000 */
[----:B------:R-:W-:-:S05]  /*0350*/  @!P2 FSEL R11, R11, RZ, !P2 ;  /* 0x000000ff0b0ba208 */ /* 0x000fca0005000000 */
[----:B------:R-:W-:Y:S01]  /*0360*/  @!P2 FFMA.FTZ R11, R11, -R9, R4 ;  /* 0x800000090b0ba223 */ /* 0x000fe20000010004 */
[C---:B-1----:R-:W-:Y:S02]  /*0370*/  LEA R4, P4, R5.reuse, UR6, 0x1 ;  /* 0x0000000605047c11 */ /* 0x042fe4000f8808ff */
[----:B------:R-:W-:Y:S02]  /*0380*/  @P2 PRMT R9, RZ, 0x7610, R9 ;  /* 0x00007610ff092816 */ /* 0x000fe40000000009 */
[----:B------:R-:W-:Y:S02]  /*0390*/  @!P2 F2FP.F16.F32.PACK_AB R9, RZ, R11 ;  /* 0x0000000bff09a23e */ /* 0x000fe400000000ff */
[----:B------:R-:W-:Y:S02]  /*03a0*/  LEA.HI.X.SX32 R11, R0, R7, 0x1, P3 ;  /* 0x00000007000b7211 */ /* 0x000fe400018f0eff */
[----:B------:R-:W-:-:S03]  /*03b0*/  LEA.HI.X R5, R5, UR7, R2, 0x1, P4 ;  /* 0x0000000705057c11 */ /* 0x000fc6000a0f0c02 */
[----:B------:R0:W5:Y:S04]  /*03c0*/  LDG.E.U8 R13, desc[UR4][R10.64] ;  /* 0x000000040a0d7981 */ /* 0x000168000c1e1100 */
[----:B------:R0:W-:Y:S01]  /*03d0*/  STG.E.U16 desc[UR4][R4.64], R9 ;  /* 0x0000000904007986 */ /* 0x0001e2000c101504 */
[----:B------:R-:W-:Y:S05]  /*03e0*/  @!P1 EXIT ;  /* 0x000000000000994d */ /* 0x000fea0003800000 */
[----:B0-----:R-:W-:-:S05]  /*03f0*/  IMAD.X R11, RZ, RZ, R7, P3 ;  /* 0x000000ffff0b7224 */ /* 0x001fca00018e0607 */
[----:B------:R-:W2:Y:S01]  /*0400*/  LDG.E.U8 R10, desc[UR4][R10.64] ;  /* 0x000000040a0a7981 */ /* 0x000ea2000c1e1100 */
[----:B------:R-:W-:Y:S01]  /*0410*/  CS2R R6, SRZ ;  /* 0x0000000000067805 */ /* 0x000fe2000001ff00 */
[----:B------:R-:W-:Y:S01]  /*0420*/  @!P0 HADD2.F32 R7, -RZ, R8.H0_H0 ;  /* 0x20000008ff078230 */ /* 0x000fe20000004100 */
[----:B--2---:R-:W-:-:S13]  /*0430*/  ISETP.NE.AND P1, PT, R10, RZ, PT ;  /* 0x000000ff0a00720c */ /* 0x004fda0003f25270 */
[----:B------:R-:W-:-:S05]  /*0440*/  @P1 IMAD.WIDE.U32 R2, R0, 0x2, R4 ;  /* 0x0000000200021825 */ /* 0x000fca00078e0004 */
[----:B------:R0:W-:Y:S01]  /*0450*/  @P1 STG.E.U16 desc[UR4][R2.64], RZ ;  /* 0x000000ff02001986 */ /* 0x0001e2000c101504 */
[----:B------:R-:W-:Y:S05]  /*0460*/  @P1 EXIT ;  /* 0x000000000000194d */ /* 0x000fea0003800000 */
[----:B0-----:R-:W-:Y:S01]  /*0470*/  FADD.FTZ R2, RZ, R7 ;  /* 0x00000007ff027221 */ /* 0x001fe20000010000 */
[----:B-----5:R-:W-:Y:S01]  /*0480*/  ISETP.NE.AND P1, PT, R13, RZ, PT ;  /* 0x000000ff0d00720c */ /* 0x020fe20003f25270 */
[----:B------:R-:W-:Y:S02]  /*0490*/  @!P0 HADD2.F32 R6, -RZ, R12.H0_H0 ;  /* 0x2000000cff068230 */ /* 0x000fe40000004100 */
[----:B------:R-:W-:Y:S01]  /*04a0*/  IMAD.WIDE.U32 R4, R0, 0x2, R4 ;  /* 0x0000000200047825 */ /* 0x000fe200078e0004 */
[----:B------:R-:W-:-:S05]  /*04b0*/  FSEL R2, R2, RZ, !P1 ;  /* 0x000000ff02027208 */ /* 0x000fca0004800000 */
[----:B------:R-:W-:-:S05]  /*04c0*/  FFMA.FTZ R2, R2, -R6, R7 ;  /* 0x8000000602027223 */ /* 0x000fca0000010007 */
[----:B------:R-:W-:-:S05]  /*04d0*/  F2FP.F16.F32.PACK_AB R2, RZ, R2 ;  /* 0x00000002ff02723e */ /* 0x000fca00000000ff */
[----:B------:R-:W-:Y:S01]  /*04e0*/  STG.E.U16 desc[UR4][R4.64], R2 ;  /* 0x0000000204007986 */ /* 0x000fe2000c101504 */
[----:B------:R-:W-:Y:S05]  /*04f0*/  EXIT ;  /* 0x000000000000794d */ /* 0x000fea0003800000 */
.L_x_293:
        /* <DEDUP_REMOVED lines=16> */
.L_x_11150:


//--------------------- .text._ZN43_GLOBAL__N__9ae7fba5_10_SoftMax_cu_9f978f6321softmax_warp_backwardIfffLi10ELb0ELb1EEEvPT0_PKT_S5_iiiPKb --------------------------
	.section	.text._ZN43_GLOBAL__N__9ae7fba5_10_SoftMax_cu_9f978f6321softmax_warp_backwardIfffLi10ELb0ELb1EEEvPT0_PKT_S5_iiiPKb,"ax",@progbits
	.align	128
.text._ZN43_GLOBAL__N__9ae7fba5_10_SoftMax_cu_9f978f6321softmax_warp_backwardIfffLi10ELb0ELb1EEEvPT0_PKT_S5_iiiPKb:
        .type           _ZN43_GLOBAL__N__9ae7fba5_10_SoftMax_cu_9f978f6321softmax_warp_backwardIfffLi10ELb0ELb1EEEvPT0_PKT_S5_iiiPKb,@function
        .size           _ZN43_GLOBAL__N__9ae7fba5_10_SoftMax_cu_9f978f6321softmax_warp_backwardIfffLi10ELb0ELb1EEEvPT0_PKT_S5_iiiPKb,(.L_x_11151 - _ZN43_GLOBAL__N__9ae7fba5_10_SoftMax_cu_9f978f6321softmax_warp_backwardIfffLi10ELb0ELb1EEEvPT0_PKT_S5_iiiPKb)
        .other          _ZN43_GLOBAL__N__9ae7fba5_10_SoftMax_cu_9f978f6321softmax_warp_backwardIfffLi10ELb0ELb1EEEvPT0_PKT_S5_iiiPKb,@"STO_CUDA_ENTRY STV_DEFAULT"
_ZN43_GLOBAL__N__9ae7fba5_10_SoftMax_cu_9f978f6321softmax_warp_backwardIfffLi10ELb0ELb1EEEvPT0_PKT_S5_iiiPKb:
[----:B------:R-:W-:Y:S01]  /*0000*/  LDC R1, c[0x0][0x37c] ;  /* 0x0000df00ff017b82 */ /* 0x000fe20000000800 */
[----:B------:R-:W0:Y:S01]  /*0010*/  S2R R3, SR_CTAID.X ;  /* 0x0000000000037919 */ /* 0x000e220000002500 */
[----:B------:R-:W0:Y:S06]  /*0020*/  LDCU UR4, c[0x0][0x364] ;  /* 0x00006c80ff0477ac */ /* 0x000e2c0008000800 */
[----:B------:R-:W1:Y:S01]  /*0030*/  LDC.64 R4, c[0x0][0x388] ;  /* 0x0000e200ff047b82 */ /* 0x000e620000000a00 */
[----:B------:R-:W2:Y:S01]  /*0040*/  S2R R62, SR_TID.X ;  /* 0x00000000003e7919 */ /* 0x000ea20000002100 */
[----:B------:R-:W3:Y:S01]  /*0050*/  LDCU.64 UR6, c[0x0][0x398] ;  /* 0x00007300ff0677ac */ /* 0x000ee20008000a00 */
[----:B------:R-:W0:Y:S01]  /*0060*/  S2R R0, SR_TID.Y ;  /* 0x0000000000007919 */ /* 0x000e220000002200 */
[----:B------:R-:W4:Y:S01]  /*0070*/  LDCU UR10, c[0x0][0x3a0] ;  /* 0x00007400ff0a77ac */ /* 0x000f220008000800 */
[----:B------:R-:W3:Y:S01]  /*0080*/  LDCU.64 UR8, c[0x0][0x3a8] ;  /* 0x00007500ff0877ac */ /* 0x000ee20008000a00 */
[----:B------:R-:W-:-:S02]  /*0090*/  CS2R R64, SRZ ;  /* 0x0000000000407805 */ /* 0x000fc4000001ff00 */
[----:B--2---:R-:W-:Y:S01]  /*00a0*/  LOP3.LUT R62, R62, 0x1f, RZ, 0xc0, !PT ;  /* 0x0000001f3e3e7812 */ /* 0x004fe200078ec0ff */
[----:B0-----:R-:W-:Y:S01]  /*00b0*/  IMAD R3, R3, UR4, R0 ;  /* 0x0000000403037c24 */ /* 0x001fe2000f8e0200 */
[----:B------:R-:W0:Y:S02]  /*00c0*/  LDCU.64 UR4, c[0x0][0x358] ;  /* 0x00006b00ff0477ac */ /* 0x000e240008000a00 */
[C---:B----4-:R-:W-:Y:S01]  /*00d0*/  ISETP.GE.AND P1, PT, R62.reuse, UR10, PT ;  /* 0x0000000a3e007c0c */ /* 0x050fe2000bf26270 */
[----:B------:R-:W-:Y:S02]  /*00e0*/  VIADD R6, R62, 0x20 ;  /* 0x000000203e067836 */ /* 0x000fe40000000000 */
[C---:B---3--:R-:W-:Y:S01]  /*00f0*/  IMAD R69, R3.reuse, UR7, R62 ;  /* 0x0000000703457c24 */ /* 0x048fe2000f8e023e */
[----:B------:R-:W-:Y:S02]  /*0100*/  IADD3 R8, PT, PT, -R3, UR6, RZ ;  /* 0x0000000603087c10 */ /* 0x000fe4000fffe1ff */
[----:B------:R-:W-:-:S02]  /*0110*/  P2R R0, PR, RZ, 0x2 ;  /* 0x00000002ff007803 */ /* 0x000fc40000000000 */
[C---:B------:R-:W-:Y:S02]  /*0120*/  IADD3 R2, P0, PT, R69.reuse, UR8, RZ ;  /* 0x0000000845027c10 */ /* 0x040fe4000ff1e0ff */
[----:B------:R-:W-:Y:S02]  /*0130*/  ISETP.LT.OR P4, PT, R8, 0x1, P1 ;  /* 0x000000010800780c */ /* 0x000fe40000f81670 */
[C---:B------:R-:W-:Y:S02]  /*0140*/  LEA.HI.X.SX32 R3, R69.reuse, UR9, 0x1, P0 ;  /* 0x0000000945037c11 */ /* 0x040fe400080f0eff */
[----:B------:R-:W-:Y:S01]  /*0150*/  ISETP.GE.AND P0, PT, R6, UR10, PT ;  /* 0x0000000a06007c0c */ /* 0x000fe2000bf06270 */
[----:B-1----:R-:W-:Y:S01]  /*0160*/  IMAD.WIDE R4, R69, 0x4, R4 ;  /* 0x0000000445047825 */ /* 0x002fe200078e0204 */
[----:B------:R-:W1:Y:S01]  /*0170*/  LDC.64 R6, c[0x0][0x390] ;  /* 0x0000e400ff067b82 */ /* 0x000e620000000a00 */
[----:B0-----:R-:W2:Y:S01]  /*0180*/  LDG.E.U8 R0, desc[UR4][R2.64+0x20] ;  /* 0x0000200402007981 */ /* 0x001ea2000c1e1100 */
[----:B------:R-:W-:Y:S01]  /*0190*/  ISETP.LT.OR P5, PT, R8, 0x1, P0 ;  /* 0x000000010800780c */ /* 0x000fe200007a1670 */
[----:B------:R-:W-:Y:S01]  /*01a0*/  VIADD R9, R62, 0x40 ;  /* 0x000000403e097836 */ /* 0x000fe20000000000 */
[----:B------:R-:W-:Y:S01]  /*01b0*/  CS2R R66, SRZ ;  /* 0x0000000000427805 */ /* 0x000fe2000001ff00 */
[----:B------:R-:W3:Y:S01]  /*01c0*/  LDG.E.U8 R70, desc[UR4][R2.64] ;  /* 0x0000000402467981 */ /* 0x000ee2000c1e1100 */
[----:B------:R-:W-:Y:S01]  /*01d0*/  IMAD.MOV.U32 R63, RZ, RZ, RZ ;  /* 0x000000ffff3f7224 */ /* 0x000fe200078e00ff */
[----:B------:R-:W-:-:S02]  /*01e0*/  CS2R R60, SRZ ;  /* 0x00000000003c7805 */ /* 0x000fc4000001ff00 */
[----:B------:R-:W-:Y:S01]  /*01f0*/  CS2R R58, SRZ ;  /* 0x00000000003a7805 */ /* 0x000fe2000001ff00 */
[----:B------:R-:W4:Y:S01]  /*0200*/  @!P4 LDG.E R64, desc[UR4][R4.64] ;  /* 0x000000040440c981 */ /* 0x000f22000c1e1900 */
[----:B------:R-:W-:Y:S01]  /*0210*/  CS2R R56, SRZ ;  /* 0x0000000000387805 */ /* 0x000fe2000001ff00 */
[----:B------:R-:W-:Y:S01]  /*0220*/  VIADD R10, R62, 0xe0 ;  /* 0x000000e03e0a7836 */ /* 0x000fe20000000000 */
[----:B------:R-:W-:Y:S01]  /*0230*/  CS2R R54, SRZ ;  /* 0x0000000000367805 */ /* 0x000fe2000001ff00 */
[----:B------:R-:W3:Y:S01]  /*0240*/  LDG.E.U8 R68, desc[UR4][R2.64+0x40] ;  /* 0x0000400402447981 */ /* 0x000ee2000c1e1100 */
[----:B------:R-:W-:Y:S02]  /*0250*/  CS2R R52, SRZ ;  /* 0x0000000000347805 */ /* 0x000fe4000001ff00 */
[----:B------:R-:W-:Y:S02]  /*0260*/  CS2R R50, SRZ ;  /* 0x0000000000327805 */ /* 0x000fe4000001ff00 */
[----:B------:R-:W-:Y:S01]  /*0270*/  CS2R R48, SRZ ;  /* 0x0000000000307805 */ /* 0x000fe2000001ff00 */
[----:B------:R-:W3:Y:S01]  /*0280*/  @!P5 LDG.E R65, desc[UR4][R4.64+0x80] ;  /* 0x000080040441d981 */ /* 0x000ee2000c1e1900 */
[----:B------:R-:W-:-:S02]  /*0290*/  ISETP.GE.AND P1, PT, R9, UR10, PT ;  /* 0x0000000a09007c0c */ /* 0x000fc4000bf26270 */
[----:B------:R-:W-:Y:S02]  /*02a0*/  CS2R R46, SRZ ;  /* 0x00000000002e7805 */ /* 0x000fe4000001ff00 */
[----:B------:R-:W-:Y:S01]  /*02b0*/  CS2R R44, SRZ ;  /* 0x00000000002c7805 */ /* 0x000fe2000001ff00 */
[----:B------:R-:W3:Y:S01]  /*02c0*/  LDG.E.U8 R71, desc[UR4][R2.64+0x60] ;  /* 0x0000600402477981 */ /* 0x000ee2000c1e1100 */
[----:B------:R-:W-:Y:S01]  /*02d0*/  ISETP.LT.OR P3, PT, R8, 0x1, P1 ;  /* 0x000000010800780c */ /* 0x000fe20000f61670 */
[----:B------:R-:W-:Y:S01]  /*02e0*/  VIADD R9, R62, 0x60 ;  /* 0x000000603e097836 */ /* 0x000fe20000000000 */
[----:B------:R-:W-:Y:S01]  /*02f0*/  CS2R R42, SRZ ;  /* 0x00000000002a7805 */ /* 0x000fe2000001ff00 */
[----:B-1----:R-:W-:Y:S01]  /*0300*/  IMAD.WIDE R6, R69, 0x4, R6 ;  /* 0x0000000445067825 */ /* 0x002fe200078e0206 */
[----:B------:R-:W3:Y:S01]  /*0310*/  LDG.E.U8 R73, desc[UR4][R2.64+0x80] ;  /* 0x0000800402497981 */ /* 0x000ee2000c1e1100 */
[----:B------:R-:W-:Y:S02]  /*0320*/  CS2R R40, SRZ ;  /* 0x0000000000287805 */ /* 0x000fe4000001ff00 */
[----:B------:R-:W-:Y:S01]  /*0330*/  ISETP.GE.AND P2, PT, R9, UR10, PT ;  /* 0x0000000a09007c0c */ /* 0x000fe2000bf46270 */
[----:B------:R-:W5:Y:S01]  /*0340*/  @!P4 LDG.E R67, desc[UR4][R6.64] ;  /* 0x000000040643c981 */ /* 0x000f62000c1e1900 */
[----:B------:R-:W-:-:S02]  /*0350*/  CS2R R38, SRZ ;  /* 0x0000000000267805 */ /* 0x000fc4000001ff00 */
[----:B------:R-:W-:Y:S01]  /*0360*/  ISETP.LT.OR P4, PT, R8, 0x1, P2 ;  /* 0x000000010800780c */ /* 0x000fe20001781670 */
[----:B------:R-:W5:Y:S01]  /*0370*/  @!P5 LDG.E R60, desc[UR4][R6.64+0x80] ;  /* 0x00008004063cd981 */ /* 0x000f62000c1e1900 */
[----:B------:R-:W-:Y:S02]  /*0380*/  CS2R R36, SRZ ;  /* 0x0000000000247805 */ /* 0x000fe4000001ff00 */
[----:B------:R-:W-:Y:S02]  /*0390*/  CS2R R34, SRZ ;  /* 0x0000000000227805 */ /* 0x000fe4000001ff00 */
[----:B------:R-:W-:Y:S01]  /*03a0*/  CS2R R32, SRZ ;  /* 0x0000000000207805 */ /* 0x000fe2000001ff00 */
[----:B------:R-:W3:Y:S01]  /*03b0*/  @!P3 LDG.E R66, desc[UR4][R4.64+0x100] ;  /* 0x000100040442b981 */ /* 0x000ee2000c1e1900 */
[----:B------:R-:W-:Y:S02]  /*03c0*/  CS2R R30, SRZ ;  /* 0x00000000001e7805 */ /* 0x000fe4000001ff00 */
[----:B------:R-:W-:-:S02]  /*03d0*/  CS2R R28, SRZ ;  /* 0x00000000001c7805 */ /* 0x000fc4000001ff00 */
[----:B------:R-:W-:Y:S01]  /*03e0*/  CS2R R26, SRZ ;  /* 0x00000000001a7805 */ /* 0x000fe2000001ff00 */
[----:B------:R-:W5:Y:S01]  /*03f0*/  @!P3 LDG.E R59, desc[UR4][R6.64+0x100] ;  /* 0x00010004063bb981 */ /* 0x000f62000c1e1900 */
[----:B------:R-:W-:Y:S02]  /*0400*/  CS2R R24, SRZ ;  /* 0x0000000000187805 */ /* 0x000fe4000001ff00 */
[----:B------:R-:W-:Y:S02]  /*0410*/  CS2R R22, SRZ ;  /* 0x0000000000167805 */ /* 0x000fe4000001ff00 */
[----:B------:R-:W-:Y:S01]  /*0420*/  CS2R R20, SRZ ;  /* 0x0000000000147805 */ /* 0x000fe2000001ff00 */
[----:B------:R-:W3:Y:S01]  /*0430*/  @!P4 LDG.E R63, desc[UR4][R4.64+0x180] ;  /* 0x00018004043fc981 */ /* 0x000ee2000c1e1900 */
[----:B------:R-:W-:Y:S01]  /*0440*/  VIADD R9, R62, 0x80 ;  /* 0x000000803e097836 */ /* 0x000fe20000000000 */
[----:B------:R-:W-:Y:S02]  /*0450*/  CS2R R18, SRZ ;  /* 0x0000000000127805 */ /* 0x000fe4000001ff00 */
[----:B------:R-:W-:Y:S01]  /*0460*/  CS2R R16, SRZ ;  /* 0x0000000000107805 */ /* 0x000fe2000001ff00 */
[----:B------:R-:W5:Y:S01]  /*0470*/  @!P4 LDG.E R58, desc[UR4][R6.64+0x180] ;  /* 0x00018004063ac981 */ /* 0x000f62000c1e1900 */
[----:B------:R-:W-:-:S02]  /*0480*/  CS2R R14, SRZ ;  /* 0x00000000000e7805 */ /* 0x000fc4000001ff00 */
[----:B------:R-:W-:Y:S01]  /*0490*/  ISETP.GE.AND P5, PT, R9, UR10, PT ;  /* 0x0000000a09007c0c */ /* 0x000fe2000bfa6270 */
[----:B------:R-:W-:Y:S01]  /*04a0*/  VIADD R9, R62, 0xa0 ;  /* 0x000000a03e097836 */ /* 0x000fe20000000000 */
[----:B------:R-:W-:Y:S01]  /*04b0*/  CS2R R12, SRZ ;  /* 0x00000000000c7805 */ /* 0x000fe2000001ff00 */
[----:B------:R-:W3:Y:S01]  /*04c0*/  LDG.E.U8 R74, desc[UR4][R2.64+0xa0] ;  /* 0x0000a004024a7981 */ /* 0x000ee2000c1e1100 */
[----:B------:R-:W-:Y:S02]  /*04d0*/  ISETP.LT.OR P5, PT, R8, 0x1, P5 ;  /* 0x000000010800780c */ /* 0x000fe40002fa1670 */
[----:B------:R-:W-:Y:S01]  /*04e0*/  ISETP.GE.AND P3, PT, R9, UR10, PT ;  /* 0x0000000a09007c0c */ /* 0x000fe2000bf66270 */
[----:B------:R-:W-:Y:S01]  /*04f0*/  VIADD R9, R62, 0xc0 ;  /* 0x000000c03e097836 */ /* 0x000fe20000000000 */
[----:B------:R-:W-:Y:S02]  /*0500*/  P2R R75, PR, RZ, 0x1 ;  /* 0x00000001ff4b7803 */ /* 0x000fe40000000000 */
[----:B------:R-:W-:-:S02]  /*0510*/  ISETP.LT.OR P3, PT, R8, 0x1, P3 ;  /* 0x000000010800780c */ /* 0x000fc40001f61670 */
[----:B------:R-:W-:Y:S01]  /*0520*/  ISETP.GE.AND P4, PT, R9, UR10, PT ;  /* 0x0000000a09007c0c */ /* 0x000fe2000bf86270 */
[----:B------:R-:W-:-:S03]  /*0530*/  VIADD R9, R62, 0x100 ;  /* 0x000001003e097836 */ /* 0x000fc60000000000 */
[----:B------:R-:W-:Y:S01]  /*0540*/  ISETP.LT.OR P4, PT, R8, 0x1, P4 ;  /* 0x000000010800780c */ /* 0x000fe20002781670 */
[----:B------:R-:W3:Y:S04]  /*0550*/  @!P5 LDG.E R61, desc[UR4][R4.64+0x200] ;  /* 0x00020004043dd981 */ /* 0x000ee8000c1e1900 */
[----:B------:R-:W5:Y:S01]  /*0560*/  @!P5 LDG.E R56, desc[UR4][R6.64+0x200] ;  /* 0x000200040638d981 */ /* 0x000f62000c1e1900 */
[----:B------:R-:W-:-:S03]  /*0570*/  ISETP.GE.AND P5, PT, R10, UR10, PT ;  /* 0x0000000a0a007c0c */ /* 0x000fc6000bfa6270 */
[----:B------:R-:W3:Y:S01]  /*0580*/  @!P3 LDG.E R57, desc[UR4][R4.64+0x280] ;  /* 0x000280040439b981 */ /* 0x000ee2000c1e1900 */
[----:B------:R-:W-:-:S03]  /*0590*/  ISETP.LT.OR P5, PT, R8, 0x1, P5 ;  /* 0x000000010800780c */ /* 0x000fc60002fa1670 */
[----:B------:R-:W5:Y:S01]  /*05a0*/  @!P3 LDG.E R54, desc[UR4][R6.64+0x280] ;  /* 0x000280040636b981 */ /* 0x000f62000c1e1900 */
[----:B------:R-:W-:Y:S01]  /*05b0*/  ISETP.GE.AND P3, PT, R9, UR10, PT ;  /* 0x0000000a09007c0c */ /* 0x000fe2000bf66270 */
[----:B------:R-:W-:Y:S02]  /*05c0*/  VIADD R9, R62, 0x120 ;  /* 0x000001203e097836 */ /* 0x000fe40000000000 */
[----:B------:R-:W3:Y:S01]  /*05d0*/  @!P4 LDG.E R55, desc[UR4][R4.64+0x300] ;  /* 0x000300040437c981 */ /* 0x000ee2000c1e1900 */
[----:B------:R-:W-:Y:S01]  /*05e0*/  ISETP.LT.OR P3, PT, R8, 0x1, P3 ;  /* 0x000000010800780c */ /* 0x000fe20001f61670 */
[C---:B------:R-:W-:Y:S02]  /*05f0*/  VIADD R10, R62.reuse, 0x140 ;  /* 0x000001403e0a7836 */ /* 0x040fe40000000000 */
[----:B------:R-:W5:Y:S01]  /*0600*/  @!P4 LDG.E R52, desc[UR4][R6.64+0x300] ;  /* 0x000300040634c981 */ /* 0x000f62000c1e1900 */
[----:B------:R-:W-:Y:S01]  /*0610*/  ISETP.GE.AND P4, PT, R9, UR10, PT ;  /* 0x0000000a09007c0c */ /* 0x000fe2000bf86270 */
[----:B------:R-:W-:-:S02]  /*0620*/  VIADD R9, R62, 0x160 ;  /* 0x000001603e097836 */ /* 0x000fc40000000000 */
[----:B------:R-:W3:Y:S01]  /*0630*/  @!P5 LDG.E R53, desc[UR4][R4.64+0x380] ;  /* 0x000380040435d981 */ /* 0x000ee2000c1e1900 */
[----:B------:R-:W-:-:S03]  /*0640*/  ISETP.LT.OR P4, PT, R8, 0x1, P4 ;  /* 0x000000010800780c */ /* 0x000fc60002781670 */
        /* <DEDUP_REMOVED lines=35> */
[----:B------:R-:W-:-:S03]  /*0880*/  ISETP.GE.AND P3, PT, R9, UR10, PT ;  /* 0x0000000a09007c0c */ /* 0x000fc6000bf66270 */
[----:B------:R-:W3:Y:S01]  /*0890*/  @!P4 LDG.E R37, desc[UR4][R4.64+0x780] ;  /* 0x000780040425c981 */ /* 0x000ee2000c1e1900 */
[----:B------:R-:W-:-:S03]  /*08a0*/  ISETP.LT.OR P3, PT, R8, 0x1, P3 ;  /* 0x000000010800780c */ /* 0x000fc60001f61670 */
[----:B------:R-:W5:Y:S01]  /*08b0*/  @!P4 LDG.E R34, desc[UR4][R6.64+0x780] ;  /* 0x000780040622c981 */ /* 0x000f62000c1e1900 */
[----:B------:R-:W-:Y:S01]  /*08c0*/  ISETP.GE.AND P4, PT, R8, 0x1, PT ;  /* 0x000000010800780c */ /* 0x000fe20003f86270 */
[----:B------:R-:W-:Y:S02]  /*08d0*/  VIADD R8, R62, 0x240 ;  /* 0x000002403e087836 */ /* 0x000fe40000000000 */
[----:B------:R-:W3:Y:S04]  /*08e0*/  @!P5 LDG.E R35, desc[UR4][R4.64+0x800] ;  /* 0x000800040423d981 */ /* 0x000ee8000c1e1900 */
[----:B------:R-:W5:Y:S01]  /*08f0*/  @!P5 LDG.E R32, desc[UR4][R6.64+0x800] ;  /* 0x000800040620d981 */ /* 0x000f62000c1e1900 */
[----:B------:R-:W-:Y:S01]  /*0900*/  ISETP.GE.OR P5, PT, R8, UR10, !P4 ;  /* 0x0000000a08007c0c */ /* 0x000fe2000e7a6670 */
[----:B------:R-:W-:-:S02]  /*0910*/  VIADD R8, R62, 0x260 ;  /* 0x000002603e087836 */ /* 0x000fc40000000000 */
[----:B------:R-:W3:Y:S04]  /*0920*/  @!P3 LDG.E R33, desc[UR4][R4.64+0x880] ;  /* 0x000880040421b981 */ /* 0x000ee8000c1e1900 */
[----:B------:R-:W5:Y:S01]  /*0930*/  @!P3 LDG.E R30, desc[UR4][R6.64+0x880] ;  /* 0x00088004061eb981 */ /* 0x000f62000c1e1900 */
[----:B------:R-:W-:Y:S01]  /*0940*/  ISETP.GE.OR P3, PT, R8, UR10, !P4 ;  /* 0x0000000a08007c0c */ /* 0x000fe2000e766670 */
[----:B------:R-:W-:-:S04]  /*0950*/  VIADD R8, R62, 0x280 ;  /* 0x000002803e087836 */ /* 0x000fc80000000000 */
[----:B------:R-:W3:Y:S04]  /*0960*/  @!P5 LDG.E R31, desc[UR4][R4.64+0x900] ;  /* 0x00090004041fd981 */ /* 0x000ee8000c1e1900 */
[----:B------:R-:W5:Y:S01]  /*0970*/  @!P5 LDG.E R28, desc[UR4][R6.64+0x900] ;  /* 0x00090004061cd981 */ /* 0x000f62000c1e1900 */
[----:B------:R-:W-:Y:S01]  /*0980*/  ISETP.GE.OR P5, PT, R8, UR10, !P4 ;  /* 0x0000000a08007c0c */ /* 0x000fe2000e7a6670 */
[----:B------:R-:W-:Y:S02]  /*0990*/  VIADD R8, R62, 0x2a0 ;  /* 0x000002a03e087836 */ /* 0x000fe40000000000 */
        /* <DEDUP_REMOVED lines=27> */
[----:B------:R-:W-:Y:S01]  /*0b50*/  VIADD R8, R62, 0x380 ;  /* 0x000003803e087836 */ /* 0x000fe20000000000 */
[----:B------:R-:W-:-:S03]  /*0b60*/  CS2R R10, SRZ ;  /* 0x00000000000a7805 */ /* 0x000fc6000001ff00 */
[----:B------:R-:W3:Y:S04]  /*0b70*/  @!P5 LDG.E R15, desc[UR4][R4.64+0xd00] ;  /* 0x000d0004040fd981 */ /* 0x000ee8000c1e1900 */
[----:B------:R-:W5:Y:S01]  /*0b80*/  @!P5 LDG.E R12, desc[UR4][R6.64+0xd00] ;  /* 0x000d0004060cd981 */ /* 0x000f62000c1e1900 */
[----:B------:R-:W-:Y:S01]  /*0b90*/  ISETP.GE.OR P5, PT, R8, UR10, !P4 ;  /* 0x0000000a08007c0c */ /* 0x000fe2000e7a6670 */
[----:B------:R-:W-:Y:S02]  /*0ba0*/  VIADD R8, R62, 0x3a0 ;  /* 0x000003a03e087836 */ /* 0x000fe40000000000 */
[----:B------:R-:W3:Y:S04]  /*0bb0*/  @!P3 LDG.E R13, desc[UR4][R4.64+0xd80] ;  /* 0x000d8004040db981 */ /* 0x000ee8000c1e1900 */
[----:B------:R-:W5:Y:S01]  /*0bc0*/  @!P3 LDG.E R10, desc[UR4][R6.64+0xd80] ;  /* 0x000d8004060ab981 */ /* 0x000f62000c1e1900 */
[----:B------:R-:W-:-:S02]  /*0bd0*/  ISETP.GE.OR P3, PT, R8, UR10, !P4 ;  /* 0x0000000a08007c0c */ /* 0x000fc4000e766670 */
[----:B------:R-:W-:-:S03]  /*0be0*/  CS2R R8, SRZ ;  /* 0x0000000000087805 */ /* 0x000fc6000001ff00 */
[----:B------:R-:W3:Y:S04]  /*0bf0*/  @!P5 LDG.E R11, desc[UR4][R4.64+0xe00] ;  /* 0x000e0004040bd981 */ /* 0x000ee8000c1e1900 */
[----:B------:R-:W5:Y:S04]  /*0c00*/  @!P5 LDG.E R8, desc[UR4][R6.64+0xe00] ;  /* 0x000e00040608d981 */ /* 0x000f68000c1e1900 */
[----:B------:R-:W3:Y:S01]  /*0c10*/  @!P3 LDG.E R9, desc[UR4][R4.64+0xe80] ;  /* 0x000e80040409b981 */ /* 0x000ee2000c1e1900 */
[----:B--2---:R-:W-:Y:S01]  /*0c20*/  ISETP.NE.AND P5, PT, R0, RZ, PT ;  /* 0x000000ff0000720c */ /* 0x004fe20003fa5270 */
[----:B------:R-:W-:-:S06]  /*0c30*/  IMAD.MOV.U32 R0, RZ, RZ, RZ ;  /* 0x000000ffff007224 */ /* 0x000fcc00078e00ff */
[----:B------:R-:W5:Y:S01]  /*0c40*/  @!P3 LDG.E R0, desc[UR4][R6.64+0xe80] ;  /* 0x000e80040600b981 */ /* 0x000f62000c1e1900 */
[----:B----4-:R-:W-:Y:S01]  /*0c50*/  FADD.FTZ R72, RZ, R64 ;  /* 0x00000040ff487221 */ /* 0x010fe20000010000 */
[----:B---3--:R-:W-:Y:S02]  /*0c60*/  ISETP.NE.AND P3, PT, R70, RZ, PT ;  /* 0x000000ff4600720c */ /* 0x008fe40003f65270 */
[----:B------:R-:W2:Y:S02]  /*0c70*/  LDG.E.U8 R70, desc[UR4][R2.64+0xe0] ;  /* 0x0000e00402467981 */ /* 0x000ea4000c1e1100 */
[----:B------:R-:W-:-:S05]  /*0c80*/  FSEL R72, R72, RZ, !P3 ;  /* 0x000000ff48487208 */ /* 0x000fca0005800000 */
[----:B------:R-:W-:Y:S01]  /*0c90*/  @!P5 FADD.FTZ R72, R72, R65 ;  /* 0x000000414848d221 */ /* 0x000fe20000010000 */
[----:B------:R-:W-:Y:S02]  /*0ca0*/  ISETP.NE.AND P5, PT, R68, RZ, PT ;  /* 0x000000ff4400720c */ /* 0x000fe40003fa5270 */
[----:B------:R-:W3:Y:S11]  /*0cb0*/  LDG.E.U8 R68, desc[UR4][R2.64+0xc0] ;  /* 0x0000c00402447981 */ /* 0x000ef6000c1e1100 */
[----:B------:R-:W-:Y:S01]  /*0cc0*/  @!P5 FADD.FTZ R72, R72, R66 ;  /* 0x000000424848d221 */ /* 0x000fe20000010000 */
[----:B------:R-:W-:-:S02]  /*0cd0*/  ISETP.NE.AND P5, PT, R71, RZ, PT ;  /* 0x000000ff4700720c */ /* 0x000fc40003fa5270 */
[----:B------:R-:W4:Y:S11]  /*0ce0*/  LDG.E.U8 R71, desc[UR4][R2.64+0x100] ;  /* 0x0001000402477981 */ /* 0x000f36000c1e1100 */
[----:B------:R-:W-:Y:S01]  /*0cf0*/  @!P5 FADD.FTZ R72, R72, R63 ;  /* 0x0000003f4848d221 */ /* 0x000fe20000010000 */
[----:B------:R-:W-:-:S02]  /*0d00*/  ISETP.NE.AND P5, PT, R73, RZ, PT ;  /* 0x000000ff4900720c */ /* 0x000fc40003fa5270 */
[----:B------:R-:W4:Y:S11]  /*0d10*/  LDG.E.U8 R73, desc[UR4][R2.64+0x120] ;  /* 0x0001200402497981 */ /* 0x000f36000c1e1100 */
[----:B------:R-:W-:Y:S01]  /*0d20*/  @!P5 FADD.FTZ R72, R72, R61 ;  /* 0x0000003d4848d221 */ /* 0x000fe20000010000 */
[----:B------:R-:W-:-:S13]  /*0d30*/  ISETP.NE.AND P5, PT, R74, RZ, PT ;  /* 0x000000ff4a00720c */ /* 0x000fda0003fa5270 */
[----:B------:R-:W-:Y:S01]  /*0d40*/  @!P5 FADD.FTZ R72, R72, R57 ;  /* 0x000000394848d221 */ /* 0x000fe20000010000 */
[----:B---3--:R-:W-:Y:S02]  /*0d50*/  ISETP.NE.AND P5, PT, R68, RZ, PT ;  /* 0x000000ff4400720c */ /* 0x008fe40003fa5270 */
[----:B------:R-:W3:Y:S11]  /*0d60*/  LDG.E.U8 R68, desc[UR4][R2.64+0x140] ;  /* 0x0001400402447981 */ /* 0x000ef6000c1e1100 */
[----:B------:R-:W-:Y:S01]  /*0d70*/  @!P5 FADD.FTZ R72, R72, R55 ;  /* 0x000000374848d221 */ /* 0x000fe20000010000 */
[----:B--2---:R-:W-:-:S02]  /*0d80*/  ISETP.NE.AND P5, PT, R70, RZ, PT ;  /* 0x000000ff4600720c */ /* 0x004fc40003fa5270 */
[----:B------:R-:W2:Y:S11]  /*0d90*/  LDG.E.U8 R70, desc[UR4][R2.64+0x160] ;  /* 0x0001600402467981 */ /* 0x000eb6000c1e1100 */
[----:B------:R-:W-:Y:S01]  /*0da0*/  @!P5 FADD.FTZ R72, R72, R53 ;  /* 0x000000354848d221 */ /* 0x000fe20000010000 */
[----:B----4-:R-:W-:-:S02]  /*0db0*/  ISETP.NE.AND P5, PT, R71, RZ, PT ;  /* 0x000000ff4700720c */ /* 0x010fc40003fa5270 */
[----:B------:R-:W4:Y:S11]  /*0dc0*/  LDG.E.U8 R71, desc[UR4][R2.64+0x180] ;  /* 0x0001800402477981 */ /* 0x000f36000c1e1100 */
[----:B------:R-:W-:Y:S01]  /*0dd0*/  @!P5 FADD.FTZ R72, R72, R51 ;  /* 0x000000334848d221 */ /* 0x000fe20000010000 */
[----:B------:R-:W-:-:S02]  /*0de0*/  ISETP.NE.AND P5, PT, R73, RZ, PT ;  /* 0x000000ff4900720c */ /* 0x000fc40003fa5270 */
[----:B------:R-:W4:Y:S11]  /*0df0*/  LDG.E.U8 R73, desc[UR4][R2.64+0x1a0] ;  /* 0x0001a00402497981 */ /* 0x000f36000c1e1100 */
[----:B------:R-:W-:Y:S01]  /*0e00*/  @!P5 FADD.FTZ R72, R72, R49 ;  /* 0x000000314848d221 */ /* 0x000fe20000010000 */
[----:B---3--:R-:W-:-:S02]  /*0e10*/  ISETP.NE.AND P5, PT, R68, RZ, PT ;  /* 0x000000ff4400720c */ /* 0x008fc40003fa5270 */
        /* <DEDUP_REMOVED lines=47> */
[----:B---3--:R-:W-:-:S13]  /*1110*/  ISETP.NE.AND P5, PT, R68, RZ, PT ;  /* 0x000000ff4400720c */ /* 0x008fda0003fa5270 */
[----:B------:R-:W-:Y:S01]  /*1120*/  @!P5 FADD.FTZ R72, R72, R15 ;  /* 0x0000000f4848d221 */ /* 0x000fe20000010000 */
[----:B--2---:R-:W-:-:S13]  /*1130*/  ISETP.NE.AND P5, PT, R70, RZ, PT ;  /* 0x000000ff4600720c */ /* 0x004fda0003fa5270 */
[----:B------:R-:W-:Y:S01]  /*1140*/  @!P5 FADD.FTZ R72, R72, R13 ;  /* 0x0000000d4848d221 */ /* 0x000fe20000010000 */
[----:B----4-:R-:W-:Y:S01]  /*1150*/  ISETP.NE.AND P5, PT, R71, RZ, PT ;  /* 0x000000ff4700720c */ /* 0x010fe20003fa5270 */
[----:B------:R-:W-:-:S12]  /*1160*/  VIADD R68, R62, 0x3c0 ;  /* 0x000003c03e447836 */ /* 0x000fd80000000000 */
[----:B------:R-:W-:Y:S01]  /*1170*/  @!P5 FADD.FTZ R72, R72, R11 ;  /* 0x0000000b4848d221 */ /* 0x000fe20000010000 */
[----:B------:R-:W-:Y:S01]  /*1180*/  ISETP.NE.AND P5, PT, R73, RZ, PT ;  /* 0x000000ff4900720c */ /* 0x000fe20003fa5270 */
[----:B------:R-:W-:Y:S01]  /*1190*/  IMAD.MOV.U32 R70, RZ, RZ, RZ ;  /* 0x000000ffff467224 */ /* 0x000fe200078e00ff */
[----:B------:R-:W2:Y:S11]  /*11a0*/  LDG.E.U8 R73, desc[UR4][R2.64+0x3e0] ;  /* 0x0003e00402497981 */ /* 0x000eb6000c1e1100 */
[----:B------:R-:W-:Y:S01]  /*11b0*/  @!P5 FADD.FTZ R72, R72, R9 ;  /* 0x000000094848d221 */ /* 0x000fe20000010000 */
[----:B------:R-:W-:-:S02]  /*11c0*/  ISETP.GE.OR P5, PT, R68, UR10, !P4 ;  /* 0x0000000a44007c0c */ /* 0x000fc4000e7a6670 */
[----:B------:R-:W3:Y:S11]  /*11d0*/  LDG.E.U8 R68, desc[UR4][R2.64+0x3c0] ;  /* 0x0003c00402447981 */ /* 0x000ef6000c1e1100 */
[----:B------:R-:W4:Y:S01]  /*11e0*/  @!P5 LDG.E R70, desc[UR4][R4.64+0xf00] ;  /* 0x000f00040446d981 */ /* 0x000f22000c1e1900 */
[----:B------:R-:W-:Y:S01]  /*11f0*/  VIADD R71, R62, 0x3e0 ;  /* 0x000003e03e477836 */ /* 0x000fe20000000000 */
[----:B---3--:R-:W-:Y:S01]  /*1200*/  ISETP.NE.AND P6, PT, R68, RZ, PT ;  /* 0x000000ff4400720c */ /* 0x008fe20003fc5270 */
[----:B------:R-:W-:-:S12]  /*1210*/  IMAD.MOV.U32 R68, RZ, RZ, RZ ;  /* 0x000000ffff447224 */ /* 0x000fd800078e00ff */
[----:B----4-:R-:W-:Y:S01]  /*1220*/  @!P6 FADD.FTZ R72, R72, R70 ;  /* 0x000000464848e221 */ /* 0x010fe20000010000 */
[----:B------:R-:W-:-:S13]  /*1230*/  ISETP.GE.OR P6, PT, R71, UR10, !P4 ;  /* 0x0000000a47007c0c */ /* 0x000fda000e7c6670 */
[----:B------:R-:W3:Y:S01]  /*1240*/  @!P6 LDG.E R68, desc[UR4][R4.64+0xf80] ;  /* 0x000f80040444e981 */ /* 0x000ee2000c1e1900 */
[----:B--2---:R-:W-:Y:S01]  /*1250*/  ISETP.NE.AND P0, PT, R73, RZ, PT ;  /* 0x000000ff4900720c */ /* 0x004fe20003f05270 */
[----:B------:R-:W-:-:S06]  /*1260*/  IMAD.MOV.U32 R73, RZ, RZ, RZ ;  /* 0x000000ffff497224 */ /* 0x000fcc00078e00ff */
[----:B------:R-:W5:Y:S06]  /*1270*/  @!P5 LDG.E R73, desc[UR4][R6.64+0xf00] ;  /* 0x000f00040649d981 */ /* 0x000f6c000c1e1900 */
[----:B---3--:R-:W-:Y:S01]  /*1280*/  @!P0 FADD.FTZ R72, R72, R68 ;  /* 0x0000004448488221 */ /* 0x008fe20000010000 */
[----:B------:R-:W-:-:S04]  /*1290*/  ISETP.NE.AND P0, PT, R75, RZ, PT ;  /* 0x000000ff4b00720c */ /* 0x000fc80003f05270 */
[----:B------:R-:W0:Y:S02]  /*12a0*/  SHFL.BFLY PT, R75, R72, 0x10, 0x1f ;  /* 0x0e001f00484b7f89 */ /* 0x000e2400000e0000 */
[----:B0-----:R-:W-:-:S05]  /*12b0*/  FADD.FTZ R74, R72, R75 ;  /* 0x0000004b484a7221 */ /* 0x001fca0000010000 */
[----:B------:R-:W0:Y:S02]  /*12c0*/  SHFL.BFLY PT, R75, R74, 0x8, 0x1f ;  /* 0x0d001f004a4b7f89 */ /* 0x000e2400000e0000 */
[----:B0-----:R-:W-:-:S05]  /*12d0*/  FADD.FTZ R76, R74, R75 ;  /* 0x0000004b4a4c7221 */ /* 0x001fca0000010000 */
[----:B------:R-:W0:Y:S02]  /*12e0*/  SHFL.BFLY PT, R75, R76, 0x4, 0x1f ;  /* 0x0c801f004c4b7f89 */ /* 0x000e2400000e0000 */
[----:B0-----:R-:W-:-:S05]  /*12f0*/  FADD.FTZ R77, R76, R75 ;  /* 0x0000004b4c4d7221 */ /* 0x001fca0000010000 */
[----:B------:R-:W0:Y:S01]  /*1300*/  SHFL.BFLY PT, R4, R77, 0x2, 0x1f ;  /* 0x0c401f004d047f89 */ /* 0x000e2200000e0000 */
[----:B------:R-:W-:-:S06]  /*1310*/  IMAD.MOV.U32 R75, RZ, RZ, RZ ;  /* 0x000000ffff4b7224 */ /* 0x000fcc00078e00ff */
[----:B------:R1:W5:Y:S01]  /*1320*/  @!P6 LDG.E R75, desc[UR4][R6.64+0xf80] ;  /* 0x000f8004064be981 */ /* 0x000362000c1e1900 */
[----:B0-----:R-:W-:Y:S02]  /*1330*/  FADD.FTZ R77, R77, R4 ;  /* 0x000000044d4d7221 */ /* 0x001fe40000010000 */
[----:B------:R-:W0:Y:S03]  /*1340*/  LDC.64 R4, c[0x0][0x380] ;  /* 0x0000e000ff047b82 */ /* 0x000e260000000a00 */
[----:B-1----:R1:W2:Y:S01]  /*1350*/  SHFL.BFLY PT, R6, R77, 0x1, 0x1f ;  /* 0x0c201f004d067f89 */ /* 0x0022a200000e0000 */
[----:B------:R-:W-:Y:S05]  /*1360*/  @!P4 EXIT ;  /* 0x000000000000c94d */ /* 0x000fea0003800000 */
[C---:B------:R-:W-:Y:S01]  /*1370*/  ISETP.GE.AND P6, PT, R62.reuse, UR10, PT ;  /* 0x0000000a3e007c0c */ /* 0x040fe2000bfc6270 */
[----:B------:R-:W-:Y:S01]  /*1380*/  BSSY.RECONVERGENT B0, `(.L_x_294) ;  /* 0x000000a000007945 */ /* 0x000fe20003800200 */
[----:B------:R-:W-:Y:S01]  /*1390*/  LOP3.LUT R7, R62, 0x80, RZ, 0xfc, !PT ;  /* 0x000000803e077812 */ /* 0x000fe200078efcff */
[----:B--2---:R-:W-:Y:S01]  /*13a0*/  FADD.FTZ R6, R77, R6 ;  /* 0x000000064d067221 */ /* 0x004fe20000010000 */
[----:B------:R-:W-:Y:S01]  /*13b0*/  ISETP.GE.AND P5, PT, R71, UR10, PT ;  /* 0x0000000a47007c0c */ /* 0x000fe2000bfa6270 */
[----:B0-----:R-:W-:Y:S01]  /*13c0*/  IMAD.WIDE R4, R69, 0x4, R4 ;  /* 0x0000000445047825 */ /* 0x001fe200078e0204 */
[----:B------:R-:W-:-:S07]  /*13d0*/  ISETP.GE.AND P4, PT, R7, UR10, PT ;  /* 0x0000000a07007c0c */ /* 0x000fce000bf86270 */
[----:B------:R-:W-:Y:S06]  /*13e0*/  @P6 BRA `(.L_x_295) ;  /* 0x00000000000c6947 */ /* 0x000fec0003800000 */
[----:B-----5:R-:W-:Y:S01]  /*13f0*/  @!P3 FFMA.FTZ R67, -R6, R67, R64 ;  /* 0x000000430643b223 */ /* 0x020fe20000010140 */
[----:B------:R0:W-:Y:S04]  /*1400*/  @P3 STG.E desc[UR4][R4.64], RZ ;  /* 0x000000ff04003986 */ /* 0x0001e8000c101904 */
[----:B------:R0:W-:Y:S02]  /*1410*/  @!P3 STG.E desc[UR4][R4.64], R67 ;  /* 0x000000430400b986 */ /* 0x0001e4000c101904 */
.L_x_295:
[----:B------:R-:W-:Y:S05]  /*1420*/  BSYNC.RECONVERGENT B0 ;  /* 0x0000000000007941 */ /* 0x000fea0003800200 */
.L_x_294:
[----:B------:R-:W-:Y:S04]  /*1430*/  BSSY.RECONVERGENT B0, `(.L_x_296) ;  /* 0x0000007000007945 */ /* 0x000fe80003800200 */
[----:B------:R-:W-:Y:S05]  /*1440*/  @P0 BRA `(.L_x_297) ;  /* 0x0000000000140947 */ /* 0x000fea0003800000 */
[----:B------:R-:W2:Y:S02]  /*1450*/  LDG.E.U8 R7, desc[UR4][R2.64+0x20] ;  /* 0x0000200402077981 */ /* 0x000ea4000c1e1100 */
[----:B--2---:R-:W-:-:S13]  /*1460*/  ISETP.NE.AND P0, PT, R7, RZ, PT ;  /* 0x000000ff0700720c */ /* 0x004fda0003f05270 */
[----:B-----5:R-:W-:Y:S01]  /*1470*/  @!P0 FFMA.FTZ R65, -R6, R60, R65 ;  /* 0x0000003c06418223 */ /* 0x020fe20000010141 */
[----:B------:R2:W-:Y:S04]  /*1480*/  @P0 STG.E desc[UR4][R4.64+0x80], RZ ;  /* 0x000080ff04000986 */ /* 0x0005e8000c101904 */
[----:B------:R2:W-:Y:S02]  /*1490*/  @!P0 STG.E desc[UR4][R4.64+0x80], R65 ;  /* 0x0000804104008986 */ /* 0x0005e4000c101904 */
.L_x_297:
[----:B------:R-:W-:Y:S05]  /*14a0*/  BSYNC.RECONVERGENT B0 ;  /* 0x0000000000007941 */ /* 0x000fea0003800200 */
.L_x_296:
[C---:B-----5:R-:W-:Y:S01]  /*14b0*/  LOP3.LUT R60, R62.reuse, 0xc0, RZ, 0xfc, !PT ;  /* 0x000000c03e3c7812 */ /* 0x060fe200078efcff */
        /* <DEDUP_REMOVED lines=8> */
[----:B------:R-:W3:Y:S02]  /*1540*/  LDG.E.U8 R7, desc[UR4][R2.64+0x40] ;  /* 0x0000400402077981 */ /* 0x000ee4000c1e1100 */
[----:B---3--:R-:W-:-:S13]  /*1550*/  ISETP.NE.AND P1, PT, R7, RZ, PT ;  /* 0x000000ff0700720c */ /* 0x008fda0003f25270 */
[----:B------:R-:W-:Y:S01]  /*1560*/  @!P1 FFMA.FTZ R59, -R6, R59, R66 ;  /* 0x0000003b063b9223 */ /* 0x000fe20000010142 */
[----:B------:R3:W-:Y:S04]  /*1570*/  @P1 STG.E desc[UR4][R4.64+0x100], RZ ;  /* 0x000100ff04001986 */ /* 0x0007e8000c101904 */
[----:B------:R3:W-:Y:S02]  /*1580*/  @!P1 STG.E desc[UR4][R4.64+0x100], R59 ;  /* 0x0001003b04009986 */ /* 0x0007e4000c101904 */
.L_x_299:
[----:B------:R-:W-:Y:S05]  /*1590*/  BSYNC.RECONVERGENT B0 ;  /* 0x0000000000007941 */ /* 0x000fea0003800200 */
.L_x_298:
[----:B------:R-:W-:Y:S01]  /*15a0*/  BSSY.RECONVERGENT B0, `(.L_x_300) ;  /* 0x0000009000007945 */ /* 0x000fe20003800200 */
[----:B------:R-:W-:Y:S02]  /*15b0*/  ISETP.GE.AND P1, PT, R60, UR10, PT ;  /* 0x0000000a3c007c0c */ /* 0x000fe4000bf26270 */
[----:B---3--:R-:W-:Y:S01]  /*15c0*/  LOP3.LUT R59, R62, 0x120, RZ, 0xfc, !PT ;  /* 0x000001203e3b7812 */ /* 0x008fe200078efcff */
[----:B------:R-:W-:Y:S10]  /*15d0*/  @P2 BRA `(.L_x_301) ;  /* 0x0000000000142947 */ /* 0x000ff40003800000 */
[----:B------:R-:W3:Y:S02]  /*15e0*/  LDG.E.U8 R7, desc[UR4][R2.64+0x60] ;  /* 0x0000600402077981 */ /* 0x000ee4000c1e1100 */
[----:B---3--:R-:W-:-:S13]  /*15f0*/  ISETP.NE.AND P2, PT, R7, RZ, PT ;  /* 0x000000ff0700720c */ /* 0x008fda0003f45270 */
[----:B------:R-:W-:Y:S01]  /*1600*/  @!P2 FFMA.FTZ R63, -R6, R58, R63 ;  /* 0x0000003a063fa223 */ /* 0x000fe2000001013f */
[----:B------:R3:W-:Y:S04]  /*1610*/  @P2 STG.E desc[UR4][R4.64+0x180], RZ ;  /* 0x000180ff04002986 */ /* 0x0007e8000c101904 */
[----:B------:R3:W-:Y:S02]  /*1620*/  @!P2 STG.E desc[UR4][R4.64+0x180], R63 ;  /* 0x0001803f0400a986 */ /* 0x0007e4000c101904 */
.L_x_301:
[----:B------:R-:W-:Y:S05]  /*1630*/  BSYNC.RECONVERGENT B0 ;  /* 0x0000000000007941 */ /* 0x000fea0003800200 */
.L_x_300:
[----:B------:R-:W-:Y:S01]  /*1640*/  BSSY.RECONVERGENT B0, `(.L_x_302) ;  /* 0x0000009000007945 */ /* 0x000fe20003800200 */
[----:B------:R-:W-:Y:S02]  /*1650*/  ISETP.GE.AND P2, PT, R59, UR10, PT ;  /* 0x0000000a3b007c0c */ /* 0x000fe4000bf46270 */
[----:B------:R-:W-:Y:S01]  /*1660*/  LOP3.LUT R58, R62, 0x140, RZ, 0xfc, !PT ;  /* 0x000001403e3a7812 */ /* 0x000fe200078efcff */
[----:B------:R-:W-:Y:S10]  /*1670*/  @P4 BRA `(.L_x_303) ;  /* 0x0000000000144947 */ /* 0x000ff40003800000 */
[----:B------:R-:W4:Y:S02]  /*1680*/  LDG.E.U8 R7, desc[UR4][R2.64+0x80] ;  /* 0x0000800402077981 */ /* 0x000f24000c1e1100 */
[----:B----4-:R-:W-:-:S13]  /*1690*/  ISETP.NE.AND P4, PT, R7, RZ, PT ;  /* 0x000000ff0700720c */ /* 0x010fda0003f85270 */
[----:B------:R-:W-:Y:S01]  /*16a0*/  @!P4 FFMA.FTZ R61, -R6, R56, R61 ;  /* 0x00000038063dc223 */ /* 0x000fe2000001013d */
[----:B------:R4:W-:Y:S04]  /*16b0*/  @P4 STG.E desc[UR4][R4.64+0x200], RZ ;  /* 0x000200ff04004986 */ /* 0x0009e8000c101904 */
[----:B------:R4:W-:Y:S02]  /*16c0*/  @!P4 STG.E desc[UR4][R4.64+0x200], R61 ;  /* 0x0002003d0400c986 */ /* 0x0009e4000c101904 */
.L_x_303:
[----:B------:R-:W-:Y:S05]  /*16d0*/  BSYNC.RECONVERGENT B0 ;  /* 0x0000000000007941 */ /* 0x000fea0003800200 */
.L_x_302:
[----:B------:R-:W-:Y:S01]  /*16e0*/  BSSY.RECONVERGENT B0, `(.L_x_304) ;  /* 0x0000009000007945 */ /* 0x000fe20003800200 */
[----:B------:R-:W-:Y:S02]  /*16f0*/  ISETP.GE.AND P4, PT, R58, UR10, PT ;  /* 0x0000000a3a007c0c */ /* 0x000fe4000bf86270 */
[----:B------:R-:W-:Y:S01]  /*1700*/  LOP3.LUT R56, R62, 0x160, RZ, 0xfc, !PT ;  /* 0x000001603e387812 */ /* 0x000fe200078efcff */
[----:B------:R-:W-:Y:S10]  /*1710*/  @P6 BRA `(.L_x_305) ;  /* 0x0000000000146947 */ /* 0x000ff40003800000 */
[----:B------:R-:W5:Y:S02]  /*1720*/  LDG.E.U8 R7, desc[UR4][R2.64+0xa0] ;  /* 0x0000a00402077981 */ /* 0x000f64000c1e1100 */
[----:B-----5:R-:W-:-:S13]  /*1730*/  ISETP.NE.AND P6, PT, R7, RZ, PT ;  /* 0x000000ff0700720c */ /* 0x020fda0003fc5270 */
[----:B------:R-:W-:Y:S01]  /*1740*/  @!P6 FFMA.FTZ R57, -R6, R54, R57 ;  /* 0x000000360639e223 */ /* 0x000fe20000010139 */
[----:B------:R0:W-:Y:S04]  /*1750*/  @P6 STG.E desc[UR4][R4.64+0x280], RZ ;  /* 0x000280ff04006986 */ /* 0x0001e8000c101904 */
[----:B------:R0:W-:Y:S02]  /*1760*/  @!P6 STG.E desc[UR4][R4.64+0x280], R57 ;  /* 0x000280390400e986 */ /* 0x0001e4000c101904 */
.L_x_305:
[----:B------:R-:W-:Y:S05]  /*1770*/  BSYNC.RECONVERGENT B0 ;  /* 0x0000000000007941 */ /* 0x000fea0003800200 */
.L_x_304:
        /* <DEDUP_REMOVED lines=9> */
.L_x_307:
[----:B------:R-:W-:Y:S05]  /*1810*/  BSYNC.RECONVERGENT B0 ;  /* 0x0000000000007941 */ /* 0x000fea0003800200 */
.L_x_306:
        /* <DEDUP_REMOVED lines=9> */
.L_x_309:
[----:B------:R-:W-:Y:S05]  /*18b0*/  BSYNC.RECONVERGENT B0 ;  /* 0x0000000000007941 */ /* 0x000fea0003800200 */
.L_x_308:
        /* <DEDUP_REMOVED lines=9> */
.L_x_311:
[----:B------:R-:W-:Y:S05]  /*1950*/  BSYNC.RECONVERGENT B0 ;  /* 0x0000000000007941 */ /* 0x000fea0003800200 */
.L_x_310:
        /* <DEDUP_REMOVED lines=9> */
.L_x_313:
[----:B------:R-:W-:Y:S05]  /*19f0*/  BSYNC.RECONVERGENT B0 ;  /* 0x0000000000007941 */ /* 0x000fea0003800200 */
.L_x_312:
        /* <DEDUP_REMOVED lines=9> */
.L_x_315:
[----:B------:R-:W-:Y:S05]  /*1a90*/  BSYNC.RECONVERGENT B0 ;  /* 0x0000000000007941 */ /* 0x000fea0003800200 */
.L_x_314:
        /* <DEDUP_REMOVED lines=9> */
.L_x_317:
[----:B------:R-:W-:Y:S05]  /*1b30*/  BSYNC.RECONVERGENT B0 ;  /* 0x0000000000007941 */ /* 0x000fea0003800200 */
.L_x_316:
        /* <DEDUP_REMOVED lines=9> */
.L_x_319:
[----:B------:R-:W-:Y:S05]  /*1bd0*/  BSYNC.RECONVERGENT B0 ;  /* 0x0000000000007941 */ /* 0x000fea0003800200 */
.L_x_318:
        /* <DEDUP_REMOVED lines=9> */
.L_x_321:
[----:B------:R-:W-:Y:S05]  /*1c70*/  BSYNC.RECONVERGENT B0 ;  /* 0x0000000000007941 */ /* 0x000fea0003800200 */
.L_x_320:
        /* <DEDUP_REMOVED lines=9> */
.L_x_323:
[----:B------:R-:W-:Y:S05]  /*1d10*/  BSYNC.RECONVERGENT B0 ;  /* 0x0000000000007941 */ /* 0x000fea0003800200 */
.L_x_322:
        /* <DEDUP_REMOVED lines=9> */
.L_x_325:
[----:B------:R-:W-:Y:S05]  /*1db0*/  BSYNC.RECONVERGENT B0 ;  /* 0x0000000000007941 */ /* 0x000fea0003800200 */
.L_x_324:
        /* <DEDUP_REMOVED lines=9> */
.L_x_327:
[----:B------:R-:W-:Y:S05]  /*1e50*/  BSYNC.RECONVERGENT B0 ;  /* 0x0000000000007941 */ /* 0x000fea0003800200 */
.L_x_326:
        /* <DEDUP_REMOVED lines=9> */
.L_x_329:
[----:B------:R-:W-:Y:S05]  /*1ef0*/  BSYNC.RECONVERGENT B0 ;  /* 0x0000000000007941 */ /* 0x000fea0003800200 */
.L_x_328:
        /* <DEDUP_REMOVED lines=9> */
.L_x_331:
[----:B------:R-:W-:Y:S05]  /*1f90*/  BSYNC.RECONVERGENT B0 ;  /* 0x0000000000007941 */ /* 0x000fea0003800200 */
.L_x_330:
        /* <DEDUP_REMOVED lines=9> */
.L_x_333:
[----:B------:R-:W-:Y:S05]  /*2030*/  BSYNC.RECONVERGENT B0 ;  /* 0x0000000000007941 */ /* 0x000fea0003800200 */
.L_x_332:
        /* <DEDUP_REMOVED lines=9> */
.L_x_335:
[----:B------:R-:W-:Y:S05]  /*20d0*/  BSYNC.RECONVERGENT B0 ;  /* 0x0000000000007941 */ /* 0x000fea0003800200 */
.L_x_334:
        /* <DEDUP_REMOVED lines=9> */
.L_x_337:
[----:B------:R-:W-:Y:S05]  /*2170*/  BSYNC.RECONVERGENT B0 ;  /* 0x0000000000007941 */ /* 0x000fea0003800200 */
.L_x_336:
        /* <DEDUP_REMOVED lines=9> */
.L_x_339:
[----:B------:R-:W-:Y:S05]  /*2210*/  BSYNC.RECONVERGENT B0 ;  /* 0x0000000000007941 */ /* 0x000fea0003800200 */
.L_x_338:
        /* <DEDUP_REMOVED lines=9> */
.L_x_341:
[----:B------:R-:W-:Y:S05]  /*22b0*/  BSYNC.RECONVERGENT B0 ;  /* 0x0000000000007941 */ /* 0x000fea0003800200 */
.L_x_340:
        /* <DEDUP_REMOVED lines=9> */
.L_x_343:
[----:B------:R-:W-:Y:S05]  /*2350*/  BSYNC.RECONVERGENT B0 ;  /* 0x0000000000007941 */ /* 0x000fea0003800200 */
.L_x_342:
[----:B------:R-:W-:Y:S01]  /*2360*/  BSSY.RECONVERGENT B0, `(.L_x_344) ;  /* 0x0000008000007945 */ /* 0x000fe20003800200 */
[----:B------:R-:W-:-:S03]  /*2370*/  ISETP.GE.AND P3, PT, R62, UR10, PT ;  /* 0x0000000a3e007c0c */ /* 0x000fc6000bf66270 */
[----:B------:R-:W-:Y:S10]  /*2380*/  @P0 BRA `(.L_x_345) ;  /* 0x0000000000140947 */ /* 0x000ff40003800000 */
[----:B------:R-:W5:Y:S02]  /*2390*/  LDG.E.U8 R7, desc[UR4][R2.64+0x320] ;  /* 0x0003200402077981 */ /* 0x000f64000c1e1100 */
[----:B-----5:R-:W-:-:S13]  /*23a0*/  ISETP.NE.AND P0, PT, R7, RZ, PT ;  /* 0x000000ff0700720c */ /* 0x020fda0003f05270 */
[----:B------:R-:W-:Y:S01]  /*23b0*/  @!P0 FFMA.FTZ R17, -R6, R14, R17 ;  /* 0x0000000e06118223 */ /* 0x000fe20000010111 */
[----:B------:R0:W-:Y:S04]  /*23c0*/  @P0 STG.E desc[UR4][R4.64+0xc80], RZ ;  /* 0x000c80ff04000986 */ /* 0x0001e8000c101904 */
[----:B------:R0:W-:Y:S02]  /*23d0*/  @!P0 STG.E desc[UR4][R4.64+0xc80], R17 ;  /* 0x000c801104008986 */ /* 0x0001e4000c101904 */
.L_x_345:
[----:B------:R-:W-:Y:S05]  /*23e0*/  BSYNC.RECONVERGENT B0 ;  /* 0x0000000000007941 */ /* 0x000fea0003800200 */
.L_x_344:
[----:B------:R-:W-:Y:S04]  /*23f0*/  BSSY.RECONVERGENT B0, `(.L_x_346) ;  /* 0x0000007000007945 */ /* 0x000fe80003800200 */
[----:B------:R-:W-:Y:S05]  /*2400*/  @P1 BRA `(.L_x_347) ;  /* 0x0000000000141947 */ /* 0x000fea0003800000 */
[----:B------:R-:W5:Y:S02]  /*2410*/  LDG.E.U8 R7, desc[UR4][R2.64+0x340] ;  /* 0x0003400402077981 */ /* 0x000f64000c1e1100 */
[----:B-----5:R-:W-:-:S13]  /*2420*/  ISETP.NE.AND P0, PT, R7, RZ, PT ;  /* 0x000000ff0700720c */ /* 0x020fda0003f05270 */
[----:B------:R-:W-:Y:S01]  /*2430*/  @!P0 FFMA.FTZ R15, -R6, R12, R15 ;  /* 0x0000000c060f8223 */ /* 0x000fe2000001010f */
[----:B------:R0:W-:Y:S04]  /*2440*/  @P0 STG.E desc[UR4][R4.64+0xd00], RZ ;  /* 0x000d00ff04000986 */ /* 0x0001e8000c101904 */
[----:B------:R0:W-:Y:S02]  /*2450*/  @!P0 STG.E desc[UR4][R4.64+0xd00], R15 ;  /* 0x000d000f04008986 */ /* 0x0001e4000c101904 */
.L_x_347:
[----:B------:R-:W-:Y:S05]  /*2460*/  BSYNC.RECONVERGENT B0 ;  /* 0x0000000000007941 */ /* 0x000fea0003800200 */
.L_x_346:
[----:B------:R-:W-:Y:S04]  /*2470*/  BSSY.RECONVERGENT B0, `(.L_x_348) ;  /* 0x0000007000007945 */ /* 0x000fe80003800200 */
[----:B------:R-:W-:Y:S05]  /*2480*/  @P2 BRA `(.L_x_349) ;  /* 0x0000000000142947 */ /* 0x000fea0003800000 */
[----:B------:R-:W5:Y:S02]  /*2490*/  LDG.E.U8 R7, desc[UR4][R2.64+0x360] ;  /* 0x0003600402077981 */ /* 0x000f64000c1e1100 */
[----:B-----5:R-:W-:-:S13]  /*24a0*/  ISETP.NE.AND P0, PT, R7, RZ, PT ;  /* 0x000000ff0700720c */ /* 0x020fda0003f05270 */
[----:B------:R-:W-:Y:S01]  /*24b0*/  @!P0 FFMA.FTZ R13, -R6, R10, R13 ;  /* 0x0000000a060d8223 */ /* 0x000fe2000001010d */
[----:B------:R0:W-:Y:S04]  /*24c0*/  @P0 STG.E desc[UR4][R4.64+0xd80], RZ ;  /* 0x000d80ff04000986 */ /* 0x0001e8000c101904 */
[----:B------:R0:W-:Y:S02]  /*24d0*/  @!P0 STG.E desc[UR4][R4.64+0xd80], R13 ;  /* 0x000d800d04008986 */ /* 0x0001e4000c101904 */
.L_x_349:
[----:B------:R-:W-:Y:S05]  /*24e0*/  BSYNC.RECONVERGENT B0 ;  /* 0x0000000000007941 */ /* 0x000fea0003800200 */
.L_x_348:
[----:B------:R-:W-:Y:S04]  /*24f0*/  BSSY.RECONVERGENT B0, `(.L_x_350) ;  /* 0x0000007000007945 */ /* 0x000fe80003800200 */
[----:B------:R-:W-:Y:S05]  /*2500*/  @P4 BRA `(.L_x_351) ;  /* 0x0000000000144947 */ /* 0x000fea0003800000 */
[----:B------:R-:W5:Y:S02]  /*2510*/  LDG.E.U8 R7, desc[UR4][R2.64+0x380] ;  /* 0x0003800402077981 */ /* 0x000f64000c1e1100 */
[----:B-----5:R-:W-:-:S13]  /*2520*/  ISETP.NE.AND P0, PT, R7, RZ, PT ;  /* 0x000000ff0700720c */ /* 0x020fda0003f05270 */
[----:B------:R-:W-:Y:S01]  /*2530*/  @!P0 FFMA.FTZ R11, -R6, R8, R11 ;  /* 0x00000008060b8223 */ /* 0x000fe2000001010b */
[----:B------:R0:W-:Y:S04]  /*2540*/  @P0 STG.E desc[UR4][R4.64+0xe00], RZ ;  /* 0x000e00ff04000986 */ /* 0x0001e8000c101904 */
[----:B------:R0:W-:Y:S02]  /*2550*/  @!P0 STG.E desc[UR4][R4.64+0xe00], R11 ;  /* 0x000e000b04008986 */ /* 0x0001e4000c101904 */
.L_x_351:
[----:B------:R-:W-:Y:S05]  /*2560*/  BSYNC.RECONVERGENT B0 ;  /* 0x0000000000007941 */ /* 0x000fea0003800200 */
.L_x_350:
[----:B------:R-:W-:Y:S04]  /*2570*/  BSSY.RECONVERGENT B0, `(.L_x_352) ;  /* 0x0000007000007945 */ /* 0x000fe80003800200 */
[----:B------:R-:W-:Y:S05]  /*2580*/  @P6 BRA `(.L_x_353) ;  /* 0x0000000000146947 */ /* 0x000fea0003800000 */
[----:B------:R-:W5:Y:S02]  /*2590*/  LDG.E.U8 R7, desc[UR4][R2.64+0x3a0] ;  /* 0x0003a00402077981 */ /* 0x000f64000c1e1100 */
[----:B-----5:R-:W-:-:S13]  /*25a0*/  ISETP.NE.AND P0, PT, R7, RZ, PT ;  /* 0x000000ff0700720c */ /* 0x020fda0003f05270 */
[----:B------:R-:W-:Y:S01]  /*25b0*/  @!P0 FFMA.FTZ R9, -R6, R0, R9 ;  /* 0x0000000006098223 */ /* 0x000fe20000010109 */
[----:B------:R0:W-:Y:S04]  /*25c0*/  @P0 STG.E desc[UR4][R4.64+0xe80], RZ ;  /* 0x000e80ff04000986 */ /* 0x0001e8000c101904 */
[----:B------:R0:W-:Y:S02]  /*25d0*/  @!P0 STG.E desc[UR4][R4.64+0xe80], R9 ;  /* 0x000e800904008986 */ /* 0x0001e4000c101904 */
.L_x_353:
[----:B------:R-:W-:Y:S05]  /*25e0*/  BSYNC.RECONVERGENT B0 ;  /* 0x0000000000007941 */ /* 0x000fea0003800200 */
.L_x_352:
[----:B------:R-:W-:Y:S04]  /*25f0*/  BSSY.RECONVERGENT B0, `(.L_x_354) ;  /* 0x0000007000007945 */ /* 0x000fe80003800200 */
[----:B------:R-:W-:Y:S05]  /*2600*/  @P3 BRA `(.L_x_355) ;  /* 0x0000000000143947 */ /* 0x000fea0003800000 */
[----:B------:R-:W5:Y:S02]  /*2610*/  LDG.E.U8 R0, desc[UR4][R2.64+0x3c0] ;  /* 0x0003c00402007981 */ /* 0x000f64000c1e1100 */
[----:B-----5:R-:W-:-:S13]  /*2620*/  ISETP.NE.AND P0, PT, R0, RZ, PT ;  /* 0x000000ff0000720c */ /* 0x020fda0003f05270 */
[----:B------:R-:W-:Y:S01]  /*2630*/  @!P0 FFMA.FTZ R73, -R6, R73, R70 ;  /* 0x0000004906498223 */ /* 0x000fe20000010146 */
[----:B------:R0:W-:Y:S04]  /*2640*/  @P0 STG.E desc[UR4][R4.64+0xf00], RZ ;  /* 0x000f00ff04000986 */ /* 0x0001e8000c101904 */
[----:B------:R0:W-:Y:S02]  /*2650*/  @!P0 STG.E desc[UR4][R4.64+0xf00], R73 ;  /* 0x000f004904008986 */ /* 0x0001e4000c101904 */
.L_x_355:
[----:B------:R-:W-:Y:S05]  /*2660*/  BSYNC.RECONVERGENT B0 ;  /* 0x0000000000007941 */ /* 0x000fea0003800200 */
.L_x_354:
[----:B------:R-:W-:Y:S05]  /*2670*/  @P5 EXIT ;  /* 0x000000000000594d */ /* 0x000fea0003800000 */
[----:B------:R-:W5:Y:S02]  /*2680*/  LDG.E.U8 R2, desc[UR4][R2.64+0x3e0] ;  /* 0x0003e00402027981 */ /* 0x000f64000c1e1100 */
[----:B-----5:R-:W-:-:S13]  /*2690*/  ISETP.NE.AND P0, PT, R2, RZ, PT ;  /* 0x000000ff0200720c */ /* 0x020fda0003f05270 */
[----:B------:R0:W-:Y:S01]  /*26a0*/  @P0 STG.E desc[UR4][R4.64+0xf80], RZ ;  /* 0x000f80ff04000986 */ /* 0x0001e2000c101904 */
[----:B------:R-:W-:Y:S05]  /*26b0*/  @P0 EXIT ;  /* 0x000000000000094d */ /* 0x000fea0003800000 */
[----:B------:R-:W-:-:S05]  /*26c0*/  FFMA.FTZ R75, -R6, R75, R68 ;  /* 0x0000004b064b7223 */ /* 0x000fca0000010144 */
[----:B------:R-:W-:Y:S01]  /*26d0*/  STG.E desc[UR4][R4.64+0xf80], R75 ;  /* 0x000f804b04007986 */ /* 0x000fe2000c101904 */
[----:B------:R-:W-:Y:S05]  /*26e0*/  EXIT ;  /* 0x000000000000794d */ /* 0x000fea0003800000 */
.L_x_356:
        /* <DEDUP_REMOVED lines=9> */
.L_x_11151:


//--------------------- .text._ZN43_GLOBAL__N__9ae7fba5_10_SoftMax_cu_9f978f6321softmax_warp_backwardIfffLi9ELb0ELb1EEEvPT0_PKT_S5_iiiPKb --------------------------
	.section	.text._ZN43_GLOBAL__N__9ae7fba5_10_SoftMax_cu_9f978f6321softmax_warp_backwardIfffLi9ELb0ELb1EEEvPT0_PKT_S5_iiiPKb,"ax",@progbits
	.align	128
.text._ZN43_GLOBAL__N__9ae7fba5_10_SoftMax_cu_9f978f6321softmax_warp_backwardIfffLi9ELb0ELb1EEEvPT0_PKT_S5_iiiPKb:
        .type           _ZN43_GLOBAL__N__9ae7fba5_10_SoftMax_cu_9f978f6321softmax_warp_backwardIfffLi9ELb0ELb1EEEvPT0_PKT_S5_iiiPKb,@function
        .size           _ZN43_GLOBAL__N__9ae7fba5_10_SoftMax_cu_9f978f6321softmax_warp_backwardIfffLi9ELb0ELb1EEEvPT0_PKT_S5_iiiPKb,(.L_x_11152 - _ZN43_GLOBAL__N__9ae7fba5_10_SoftMax_cu_9f978f6321softmax_warp_backwardIfffLi9ELb0ELb1EEEvPT0_PKT_S5_iiiPKb)
        .other          _ZN43_GLOBAL__N__9ae7fba5_10_SoftMax_cu_9f978f6321softmax_warp_backwardIfffLi9ELb0ELb1EEEvPT0_PKT_S5_iiiPKb,@"STO_CUDA_ENTRY STV_DEFAULT"
_ZN43_GLOBAL__N__9ae7fba5_10_SoftMax_cu_9f978f6321softmax_warp_backwardIfffLi9ELb0ELb1EEEvPT0_PKT_S5_iiiPKb:
[----:B------:R-:W-:Y:S01]  /*0000*/  LDC R1, c[0x0][0x37c] ;  /* 0x0000df00ff017b82 */ /* 0x000fe20000000800 */
[----:B------:R-:W0:Y:S01]  /*0010*/  S2R R10, SR_CTAID.X ;  /* 0x00000000000a7919 */ /* 0x000e220000002500 */
[----:B------:R-:W0:Y:S06]  /*0020*/  LDCU UR4, c[0x0][0x364] ;  /* 0x00006c80ff0477ac */ /* 0x000e2c0008000800 */
[----:B------:R-:W1:Y:S01]  /*0030*/  LDC.64 R4, c[0x0][0x388] ;  /* 0x0000e200ff047b82 */ /* 0x000e620000000a00 */
[----:B------:R-:W2:Y:S01]  /*0040*/  S2R R25, SR_TID.X ;  /* 0x0000000000197919 */ /* 0x000ea20000002100 */
[----:B------:R-:W3:Y:S01]  /*0050*/  LDCU.64 UR6, c[0x0][0x398] ;  /* 0x00007300ff0677ac */ /* 0x000ee20008000a00 */
[----:B------:R-:W0:Y:S01]  /*0060*/  S2R R3, SR_TID.Y ;  /* 0x0000000000037919 */ /* 0x000e220000002200 */
[----:B------:R-:W4:Y:S04]  /*0070*/  LDCU.64 UR8, c[0x0][0x3a8] ;  /* 0x00007500ff0877ac */ /* 0x000f280008000a00 */
[----:B------:R-:W1:Y:S01]  /*0080*/  LDC.64 R6, c[0x0][0x390] ;  /* 0x0000e400ff067b82 */ /* 0x000e620000000a00 */
[----:B------:R-:W3:Y:S01]  /*0090*/  LDCU UR10, c[0x0][0x3a0] ;  /* 0x00007400ff0a77ac */ /* 0x000ee20008000800 */
[----:B------:R-:W-:-:S02]  /*00a0*/  CS2R R26, SRZ ;  /* 0x00000000001a7805 */ /* 0x000fc4000001ff00 */
[----:B--2---:R-:W-:Y:S01]  /*00b0*/  LOP3.LUT R25, R25, 0x1f, RZ, 0xc0, !PT ;  /* 0x0000001f19197812 */ /* 0x004fe200078ec0ff */
[----:B0-----:R-:W-:Y:S01]  /*00c0*/  IMAD R10, R10, UR4, R3 ;  /* 0x000000040a0a7c24 */ /* 0x001fe2000f8e0203 */
[----:B------:R-:W0:Y:S02]  /*00d0*/  LDCU.64 UR4, c[0x0][0x358] ;  /* 0x00006b00ff0477ac */ /* 0x000e240008000a00 */
[C---:B---3--:R-:W-:Y:S01]  /*00e0*/  ISETP.GE.AND P1, PT, R25.reuse, UR10, PT ;  /* 0x0000000a19007c0c */ /* 0x048fe2000bf26270 */
[C---:B------:R-:W-:Y:S02]  /*00f0*/  VIADD R8, R25.reuse, 0x40 ;  /* 0x0000004019087836 */ /* 0x040fe40000000000 */
[C---:B------:R-:W-:Y:S01]  /*0100*/  IMAD R35, R10.reuse, UR7, R25 ;  /* 0x000000070a237c24 */ /* 0x040fe2000f8e0219 */
[----:B------:R-:W-:Y:S02]  /*0110*/  IADD3 R10, PT, PT, -R10, UR6, RZ ;  /* 0x000000060a0a7c10 */ /* 0x000fe4000fffe1ff */
[----:B------:R-:W-:Y:S01]  /*0120*/  P2R R0, PR, RZ, 0x2 ;  /* 0x00000002ff007803 */ /* 0x000fe20000000000 */
[----:B------:R-:W-:Y:S01]  /*0130*/  VIADD R0, R25, 0x20 ;  /* 0x0000002019007836 */ /* 0x000fe20000000000 */
[----:B----4-:R-:W-:-:S02]  /*0140*/  IADD3 R2, P0, PT, R35, UR8, RZ ;  /* 0x0000000823027c10 */ /* 0x010fc4000ff1e0ff */
[----:B------:R-:W-:Y:S02]  /*0150*/  ISETP.LT.OR P4, PT, R10, 0x1, P1 ;  /* 0x000000010a00780c */ /* 0x000fe40000f81670 */
[----:B------:R-:W-:Y:S02]  /*0160*/  LEA.HI.X.SX32 R3, R35, UR9, 0x1, P0 ;  /* 0x0000000923037c11 */ /* 0x000fe400080f0eff */
[----:B------:R-:W-:-:S03]  /*0170*/  ISETP.GE.AND P0, PT, R0, UR10, PT ;  /* 0x0000000a00007c0c */ /* 0x000fc6000bf06270 */
[----:B0-----:R-:W2:Y:S01]  /*0180*/  LDG.E.U8 R11, desc[UR4][R2.64] ;  /* 0x00000004020b7981 */ /* 0x001ea2000c1e1100 */
[----:B-1----:R-:W-:Y:S01]  /*0190*/  IMAD.WIDE R4, R35, 0x4, R4 ;  /* 0x0000000423047825 */ /* 0x002fe200078e0204 */
[----:B------:R-:W-:Y:S02]  /*01a0*/  ISETP.GE.AND P5, PT, R8, UR10, PT ;  /* 0x0000000a08007c0c */ /* 0x000fe4000bfa6270 */
[----:B------:R-:W3:Y:S01]  /*01b0*/  LDG.E.U8 R8, desc[UR4][R2.64+0x20] ;  /* 0x0000200402087981 */ /* 0x000ee2000c1e1100 */
[C---:B------:R-:W-:Y:S01]  /*01c0*/  ISETP.LT.OR P3, PT, R10.reuse, 0x1, P0 ;  /* 0x000000010a00780c */ /* 0x040fe20000761670 */
[C---:B------:R-:W-:Y:S01]  /*01d0*/  VIADD R0, R25.reuse, 0x60 ;  /* 0x0000006019007836 */ /* 0x040fe20000000000 */
[----:B------:R-:W-:Y:S01]  /*01e0*/  ISETP.LT.OR P5, PT, R10, 0x1, P5 ;  /* 0x000000010a00780c */ /* 0x000fe20002fa1670 */
[----:B------:R-:W4:Y:S01]  /*01f0*/  LDG.E.U8 R9, desc[UR4][R2.64+0x40] ;  /* 0x0000400402097981 */ /* 0x000f22000c1e1100 */
[----:B------:R-:W-:Y:S01]  /*0200*/  VIADD R12, R25, 0x80 ;  /* 0x00000080190c7836 */ /* 0x000fe20000000000 */
[----:B------:R-:W-:-:S02]  /*0210*/  CS2R R28, SRZ ;  /* 0x00000000001c7805 */ /* 0x000fc4000001ff00 */
[----:B------:R-:W-:Y:S01]  /*0220*/  CS2R R30, SRZ ;  /* 0x00000000001e7805 */ /* 0x000fe2000001ff00 */
[----:B------:R-:W4:Y:S01]  /*0230*/  @!P4 LDG.E R26, desc[UR4][R4.64] ;  /* 0x00000004041ac981 */ /* 0x000f22000c1e1900 */
[----:B------:R-:W-:Y:S01]  /*0240*/  ISETP.GE.AND P1, PT, R0, UR10, PT ;  /* 0x0000000a00007c0c */ /* 0x000fe2000bf26270 */
[----:B------:R-:W-:-:S04]  /*0250*/  IMAD.WIDE R6, R35, 0x4, R6 ;  /* 0x0000000423067825 */ /* 0x000fc800078e0206 */
[----:B------:R-:W-:Y:S01]  /*0260*/  IMAD.MOV.U32 R33, RZ, RZ, RZ ;  /* 0x000000ffff217224 */ /* 0x000fe200078e00ff */
[----:B------:R-:W-:Y:S01]  /*0270*/  ISETP.LT.OR P1, PT, R10, 0x1, P1 ;  /* 0x000000010a00780c */ /* 0x000fe20000f21670 */
[----:B------:R-:W4:Y:S01]  /*0280*/  LDG.E.U8 R42, desc[UR4][R2.64+0x60] ;  /* 0x00006004022a7981 */ /* 0x000f22000c1e1100 */
[----:B------:R-:W-:Y:S01]  /*0290*/  ISETP.GE.AND P2, PT, R12, UR10, PT ;  /* 0x0000000a0c007c0c */ /* 0x000fe2000bf46270 */
[----:B------:R-:W-:Y:S01]  /*02a0*/  IMAD.MOV.U32 R24, RZ, RZ, RZ ;  /* 0x000000ffff187224 */ /* 0x000fe200078e00ff */
[----:B------:R-:W-:Y:S01]  /*02b0*/  CS2R R22, SRZ ;  /* 0x0000000000167805 */ /* 0x000fe2000001ff00 */
[----:B------:R-:W4:Y:S01]  /*02c0*/  @!P3 LDG.E R27, desc[UR4][R4.64+0x80] ;  /* 0x00008004041bb981 */ /* 0x000f22000c1e1900 */
[----:B------:R-:W-:Y:S01]  /*02d0*/  VIADD R0, R25, 0xa0 ;  /* 0x000000a019007836 */ /* 0x000fe20000000000 */
[----:B------:R-:W-:Y:S02]  /*02e0*/  ISETP.LT.OR P2, PT, R10, 0x1, P2 ;  /* 0x000000010a00780c */ /* 0x000fe40001741670 */
[----:B------:R-:W4:Y:S01]  /*02f0*/  @!P5 LDG.E R29, desc[UR4][R4.64+0x100] ;  /* 0x00010004041dd981 */ /* 0x000f22000c1e1900 */
[----:B------:R-:W-:-:S02]  /*0300*/  CS2R R20, SRZ ;  /* 0x0000000000147805 */ /* 0x000fc4000001ff00 */
[----:B------:R-:W-:Y:S02]  /*0310*/  CS2R R18, SRZ ;  /* 0x0000000000127805 */ /* 0x000fe4000001ff00 */
[----:B------:R-:W-:Y:S01]  /*0320*/  CS2R R16, SRZ ;  /* 0x0000000000107805 */ /* 0x000fe2000001ff00 */
[----:B------:R-:W4:Y:S01]  /*0330*/  LDG.E.U8 R43, desc[UR4][R2.64+0x80] ;  /* 0x00008004022b7981 */ /* 0x000f22000c1e1100 */
[----:B------:R-:W-:Y:S02]  /*0340*/  CS2R R14, SRZ ;  /* 0x00000000000e7805 */ /* 0x000fe4000001ff00 */
[----:B------:R-:W-:Y:S01]  /*0350*/  P2R R41, PR, RZ, 0x1 ;  /* 0x00000001ff297803 */ /* 0x000fe20000000000 */
[----:B------:R0:W5:Y:S01]  /*0360*/  @!P4 LDG.E R31, desc[UR4][R6.64] ;  /* 0x00000004061fc981 */ /* 0x000162000c1e1900 */
[----:B------:R-:W-:-:S03]  /*0370*/  ISETP.GE.AND P4, PT, R0, UR10, PT ;  /* 0x0000000a00007c0c */ /* 0x000fc6000bf86270 */
[----:B------:R-:W4:Y:S01]  /*0380*/  @!P1 LDG.E R33, desc[UR4][R4.64+0x180] ;  /* 0x0001800404219981 */ /* 0x000f22000c1e1900 */
[----:B------:R-:W-:-:S03]  /*0390*/  ISETP.LT.OR P4, PT, R10, 0x1, P4 ;  /* 0x000000010a00780c */ /* 0x000fc60002781670 */
[----:B------:R-:W4:Y:S04]  /*03a0*/  LDG.E.U8 R0, desc[UR4][R2.64+0xa0] ;  /* 0x0000a00402007981 */ /* 0x000f28000c1e1100 */
[----:B------:R-:W4:Y:S04]  /*03b0*/  @!P2 LDG.E R28, desc[UR4][R4.64+0x200] ;  /* 0x00020004041ca981 */ /* 0x000f28000c1e1900 */
[----:B------:R-:W4:Y:S04]  /*03c0*/  LDG.E.U8 R32, desc[UR4][R2.64+0xc0] ;  /* 0x0000c00402207981 */ /* 0x000f28000c1e1100 */
[----:B------:R-:W4:Y:S01]  /*03d0*/  @!P4 LDG.E R30, desc[UR4][R4.64+0x280] ;  /* 0x00028004041ec981 */ /* 0x000f22000c1e1900 */
[----:B------:R-:W-:-:S03]  /*03e0*/  VIADD R12, R25, 0xc0 ;  /* 0x000000c0190c7836 */ /* 0x000fc60000000000 */
[----:B------:R0:W5:Y:S02]  /*03f0*/  @!P3 LDG.E R24, desc[UR4][R6.64+0x80] ;  /* 0x000080040618b981 */ /* 0x000164000c1e1900 */
[----:B------:R-:W-:Y:S02]  /*0400*/  ISETP.GE.AND P3, PT, R12, UR10, PT ;  /* 0x0000000a0c007c0c */ /* 0x000fe4000bf66270 */
[----:B------:R0:W5:Y:S02]  /*0410*/  @!P5 LDG.E R22, desc[UR4][R6.64+0x100] ;  /* 0x000100040616d981 */ /* 0x000164000c1e1900 */
[----:B------:R-:W-:Y:S01]  /*0420*/  ISETP.LT.OR P3, PT, R10, 0x1, P3 ;  /* 0x000000010a00780c */ /* 0x000fe20001f61670 */
[C---:B------:R-:W-:Y:S01]  /*0430*/  VIADD R12, R25.reuse, 0xe0 ;  /* 0x000000e0190c7836 */ /* 0x040fe20000000000 */
[----:B------:R-:W4:Y:S04]  /*0440*/  LDG.E.U8 R36, desc[UR4][R2.64+0xe0] ;  /* 0x0000e00402247981 */ /* 0x000f28000c1e1100 */
[----:B------:R-:W-:Y:S01]  /*0450*/  ISETP.GE.AND P5, PT, R12, UR10, PT ;  /* 0x0000000a0c007c0c */ /* 0x000fe2000bfa6270 */
[----:B------:R0:W5:Y:S03]  /*0460*/  @!P1 LDG.E R20, desc[UR4][R6.64+0x180] ;  /* 0x0001800406149981 */ /* 0x000166000c1e1900 */
[----:B------:R-:W-:Y:S01]  /*0470*/  ISETP.LT.OR P5, PT, R10, 0x1, P5 ;  /* 0x000000010a00780c */ /* 0x000fe20002fa1670 */
[----:B------:R-:W4:Y:S04]  /*0480*/  LDG.E.U8 R37, desc[UR4][R2.64+0x100] ;  /* 0x0001000402257981 */ /* 0x000f28000c1e1100 */
[----:B------:R-:W4:Y:S01]  /*0490*/  @!P3 LDG.E R23, desc[UR4][R4.64+0x300] ;  /* 0x000300040417b981 */ /* 0x000f22000c1e1900 */
[----:B------:R-:W-:-:S03]  /*04a0*/  VIADD R12, R25, 0x100 ;  /* 0x00000100190c7836 */ /* 0x000fc60000000000 */
[----:B------:R0:W5:Y:S02]  /*04b0*/  @!P2 LDG.E R19, desc[UR4][R6.64+0x200] ;  /* 0x000200040613a981 */ /* 0x000164000c1e1900 */
[----:B------:R-:W-:Y:S02]  /*04c0*/  ISETP.GE.AND P1, PT, R12, UR10, PT ;  /* 0x0000000a0c007c0c */ /* 0x000fe4000bf26270 */
[----:B------:R-:W4:Y:S02]  /*04d0*/  @!P5 LDG.E R21, desc[UR4][R4.64+0x380] ;  /* 0x000380040415d981 */ /* 0x000f24000c1e1900 */
[C---:B------:R-:W-:Y:S02]  /*04e0*/  ISETP.LT.OR P1, PT, R10.reuse, 0x1, P1 ;  /* 0x000000010a00780c */ /* 0x040fe40000f21670 */
[----:B------:R-:W-:Y:S01]  /*04f0*/  ISETP.GE.AND P2, PT, R10, 0x1, PT ;  /* 0x000000010a00780c */ /* 0x000fe20003f46270 */
[C---:B------:R-:W-:Y:S01]  /*0500*/  VIADD R10, R25.reuse, 0x120 ;  /* 0x00000120190a7836 */ /* 0x040fe20000000000 */
[----:B------:R0:W5:Y:S04]  /*0510*/  @!P4 LDG.E R17, desc[UR4][R6.64+0x280] ;  /* 0x000280040611c981 */ /* 0x000168000c1e1900 */
[----:B------:R-:W-:Y:S01]  /*0520*/  ISETP.GE.OR P4, PT, R10, UR10, !P2 ;  /* 0x0000000a0a007c0c */ /* 0x000fe2000d786670 */
[----:B------:R-:W4:Y:S04]  /*0530*/  LDG.E.U8 R38, desc[UR4][R2.64+0x120] ;  /* 0x0001200402267981 */ /* 0x000f28000c1e1100 */
[----:B------:R-:W4:Y:S01]  /*0540*/  @!P1 LDG.E R18, desc[UR4][R4.64+0x400] ;  /* 0x0004000404129981 */ /* 0x000f22000c1e1900 */
[----:B------:R-:W-:Y:S01]  /*0550*/  VIADD R10, R25, 0x140 ;  /* 0x00000140190a7836 */ /* 0x000fe20000000000 */
[----:B------:R-:W-:-:S02]  /*0560*/  CS2R R12, SRZ ;  /* 0x00000000000c7805 */ /* 0x000fc4000001ff00 */
[----:B------:R0:W5:Y:S02]  /*0570*/  @!P3 LDG.E R16, desc[UR4][R6.64+0x300] ;  /* 0x000300040610b981 */ /* 0x000164000c1e1900 */
[----:B------:R-:W-:Y:S01]  /*0580*/  ISETP.GE.OR P3, PT, R10, UR10, !P2 ;  /* 0x0000000a0a007c0c */ /* 0x000fe2000d766670 */
[----:B------:R-:W-:Y:S01]  /*0590*/  VIADD R10, R25, 0x160 ;  /* 0x00000160190a7836 */ /* 0x000fe20000000000 */
[----:B------:R-:W4:Y:S04]  /*05a0*/  @!P4 LDG.E R15, desc[UR4][R4.64+0x480] ;  /* 0x00048004040fc981 */ /* 0x000f28000c1e1900 */
[----:B------:R-:W4:Y:S04]  /*05b0*/  LDG.E.U8 R39, desc[UR4][R2.64+0x140] ;  /* 0x0001400402277981 */ /* 0x000f28000c1e1100 */
[----:B------:R0:W5:Y:S01]  /*05c0*/  @!P5 LDG.E R14, desc[UR4][R6.64+0x380] ;  /* 0x00038004060ed981 */ /* 0x000162000c1e1900 */
[----:B------:R-:W-:-:S03]  /*05d0*/  ISETP.GE.OR P5, PT, R10, UR10, !P2 ;  /* 0x0000000a0a007c0c */ /* 0x000fc6000d7a6670 */
[----:B------:R0:W5:Y:S04]  /*05e0*/  @!P1 LDG.E R13, desc[UR4][R6.64+0x400] ;  /* 0x00040004060d9981 */ /* 0x000168000c1e1900 */
[----:B------:R0:W5:Y:S04]  /*05f0*/  @!P4 LDG.E R12, desc[UR4][R6.64+0x480] ;  /* 0x00048004060cc981 */ /* 0x000168000c1e1900 */
[----:B------:R-:W4:Y:S01]  /*0600*/  LDG.E.U8 R40, desc[UR4][R2.64+0x160] ;  /* 0x0001600402287981 */ /* 0x000f22000c1e1100 */
[----:B--2---:R-:W-:Y:S02]  /*0610*/  ISETP.NE.AND P1, PT, R11, RZ, PT ;  /* 0x000000ff0b00720c */ /* 0x004fe40003f25270 */
[----:B------:R-:W-:-:S02]  /*0620*/  CS2R R10, SRZ ;  /* 0x00000000000a7805 */ /* 0x000fc4000001ff00 */
[----:B---3--:R-:W-:-:S04]  /*0630*/  ISETP.NE.AND P4, PT, R8, RZ, PT ;  /* 0x000000ff0800720c */ /* 0x008fc80003f85270 */
[----:B------:R-:W2:Y:S04]  /*0640*/  @!P3 LDG.E R11, desc[UR4][R4.64+0x500] ;  /* 0x00050004040bb981 */ /* 0x000ea8000c1e1900 */
[----:B------:R0:W5:Y:S01]  /*0650*/  @!P3 LDG.E R10, desc[UR4][R6.64+0x500] ;  /* 0x00050004060ab981 */ /* 0x000162000c1e1900 */
[----:B----4-:R-:W-:Y:S01]  /*0660*/  ISETP.NE.AND P3, PT, R9, RZ, PT ;  /* 0x000000ff0900720c */ /* 0x010fe20003f65270 */
[----:B------:R-:W-:Y:S01]  /*0670*/  FADD.FTZ R34, RZ, R26 ;  /* 0x0000001aff227221 */ /* 0x000fe20000010000 */
[----:B------:R-:W-:-:S04]  /*0680*/  CS2R R8, SRZ ;  /* 0x0000000000087805 */ /* 0x000fc8000001ff00 */
[----:B------:R-:W-:Y:S02]  /*0690*/  FSEL R34, R34, RZ, !P1 ;  /* 0x000000ff22227208 */ /* 0x000fe40004800000 */
[----:B------:R-:W3:Y:S04]  /*06a0*/  @!P5 LDG.E R9, desc[UR4][R4.64+0x580] ;  /* 0x000580040409d981 */ /* 0x000ee8000c1e1900 */
[----:B------:R0:W5:Y:S01]  /*06b0*/  @!P5 LDG.E R8, desc[UR4][R6.64+0x580] ;  /* 0x000580040608d981 */ /* 0x000162000c1e1900 */
[----:B------:R-:W-:Y:S01]  /*06c0*/  ISETP.NE.AND P5, PT, R42, RZ, PT ;  /* 0x000000ff2a00720c */ /* 0x000fe20003fa5270 */
[----:B------:R-:W-:Y:S01]  /*06d0*/  @!P4 FADD.FTZ R34, R34, R27 ;  /* 0x0000001b2222c221 */ /* 0x000fe20000010000 */
[----:B------:R-:W-:-:S03]  /*06e0*/  VIADD R42, R25, 0x180 ;  /* 0x00000180192a7836 */ /* 0x000fc60000000000 */
[----:B------:R-:W-:Y:S01]  /*06f0*/  @!P3 FADD.FTZ R34, R34, R29 ;  /* 0x0000001d2222b221 */ /* 0x000fe20000010000 */
[----:B------:R-:W-:Y:S02]  /*0700*/  ISETP.NE.AND P4, PT, R43, RZ, PT ;  /* 0x000000ff2b00720c */ /* 0x000fe40003f85270 */
[----:B------:R-:W-:Y:S02]  /*0710*/  ISETP.GE.OR P3, PT, R42, UR10, !P2 ;  /* 0x0000000a2a007c0c */ /* 0x000fe4000d766670 */
[----:B------:R-:W4:Y:S01]  /*0720*/  LDG.E.U8 R42, desc[UR4][R2.64+0x180] ;  /* 0x00018004022a7981 */ /* 0x000f22000c1e1100 */
[----:B------:R-:W-:Y:S02]  /*0730*/  VIADD R43, R25, 0x1a0 ;  /* 0x000001a0192b7836 */ /* 0x000fe40000000000 */
[----:B------:R-:W-:Y:S01]  /*0740*/  @!P5 FADD.FTZ R34, R34, R33 ;  /* 0x000000212222d221 */ /* 0x000fe20000010000 */
[----:B------:R-:W-:Y:S01]  /*0750*/  ISETP.NE.AND P5, PT, R0, RZ, PT ;  /* 0x000000ff0000720c */ /* 0x000fe20003fa5270 */
[----:B------:R-:W-:-:S04]  /*0760*/  IMAD.MOV.U32 R0, RZ, RZ, RZ ;  /* 0x000000ffff007224 */ /* 0x000fc800078e00ff */
[----:B------:R-:W-:Y:S01]  /*0770*/  @!P4 FADD.FTZ R34, R34, R28 ;  /* 0x0000001c2222c221 */ /* 0x000fe20000010000 */
[----:B------:R-:W-:Y:S01]  /*0780*/  ISETP.GE.OR P4, PT, R43, UR10, !P2 ;  /* 0x0000000a2b007c0c */ /* 0x000fe2000d786670 */
[----:B------:R-:W4:Y:S04]  /*0790*/  @!P3 LDG.E R0, desc[UR4][R4.64+0x600] ;  /* 0x000600040400b981 */ /* 0x000f28000c1e1900 */
[----:B------:R-:W4:Y:S02]  /*07a0*/  LDG.E.U8 R43, desc[UR4][R2.64+0x1a0] ;  /* 0x0001a004022b7981 */ /* 0x000f24000c1e1100 */
[----:B------:R-:W-:Y:S01]  /*07b0*/  @!P5 FADD.FTZ R34, R34, R30 ;  /* 0x0000001e2222d221 */ /* 0x000fe20000010000 */
[----:B------:R-:W-:Y:S01]  /*07c0*/  ISETP.NE.AND P5, PT, R32, RZ, PT ;  /* 0x000000ff2000720c */ /* 0x000fe20003fa5270 */
[----:B------:R-:W-:-:S06]  /*07d0*/  IMAD.MOV.U32 R32, RZ, RZ, RZ ;  /* 0x000000ffff207224 */ /* 0x000fcc00078e00ff */
[----:B------:R-:W4:Y:S06]  /*07e0*/  @!P4 LDG.E R32, desc[UR4][R4.64+0x680] ;  /* 0x000680040420c981 */ /* 0x000f2c000c1e1900 */
[----:B------:R-:W-:Y:S01]  /*07f0*/  @!P5 FADD.FTZ R34, R34, R23 ;  /* 0x000000172222d221 */ /* 0x000fe20000010000 */
[----:B------:R-:W-:-:S13]  /*0800*/  ISETP.NE.AND P5, PT, R36, RZ, PT ;  /* 0x000000ff2400720c */ /* 0x000fda0003fa5270 */
[----:B------:R-:W-:Y:S01]  /*0810*/  @!P5 FADD.FTZ R34, R34, R21 ;  /* 0x000000152222d221 */ /* 0x000fe20000010000 */
[----:B------:R-:W-:-:S13]  /*0820*/  ISETP.NE.AND P5, PT, R37, RZ, PT ;  /* 0x000000ff2500720c */ /* 0x000fda0003fa5270 */
[----:B------:R-:W-:Y:S01]  /*0830*/  @!P5 FADD.FTZ R34, R34, R18 ;  /* 0x000000122222d221 */ /* 0x000fe20000010000 */
[----:B------:R-:W-:Y:S01]  /*0840*/  ISETP.NE.AND P5, PT, R38, RZ, PT ;  /* 0x000000ff2600720c */ /* 0x000fe20003fa5270 */
[----:B------:R-:W-:Y:S01]  /*0850*/  VIADD R36, R25, 0x1c0 ;  /* 0x000001c019247836 */ /* 0x000fe20000000000 */
[----:B------:R-:W4:Y:S11]  /*0860*/  LDG.E.U8 R38, desc[UR4][R2.64+0x1e0] ;  /* 0x0001e00402267981 */ /* 0x000f36000c1e1100 */
[----:B------:R-:W-:Y:S01]  /*0870*/  @!P5 FADD.FTZ R34, R34, R15 ;  /* 0x0000000f2222d221 */ /* 0x000fe20000010000 */
[----:B------:R-:W-:Y:S01]  /*0880*/  ISETP.NE.AND P5, PT, R39, RZ, PT ;  /* 0x000000ff2700720c */ /* 0x000fe20003fa5270 */
[----:B------:R-:W-:-:S12]  /*0890*/  IMAD.MOV.U32 R39, RZ, RZ, RZ ;  /* 0x000000ffff277224 */ /* 0x000fd800078e00ff */
[----:B--2---:R-:W-:Y:S01]  /*08a0*/  @!P5 FADD.FTZ R34, R34, R11 ;  /* 0x0000000b2222d221 */ /* 0x004fe20000010000 */
[----:B------:R-:W-:-:S13]  /*08b0*/  ISETP.NE.AND P5, PT, R40, RZ, PT ;  /* 0x000000ff2800720c */ /* 0x000fda0003fa5270 */
[----:B---3--:R-:W-:Y:S01]  /*08c0*/  @!P5 FADD.FTZ R34, R34, R9 ;  /* 0x000000092222d221 */ /* 0x008fe20000010000 */
[----:B----4-:R-:W-:-:S13]  /*08d0*/  ISETP.NE.AND P5, PT, R42, RZ, PT ;  /* 0x000000ff2a00720c */ /* 0x010fda0003fa5270 */
[----:B------:R-:W-:Y:S01]  /*08e0*/  @!P5 FADD.FTZ R34, R34, R0 ;  /* 0x000000002222d221 */ /* 0x000fe20000010000 */
[----:B------:R-:W-:-:S13]  /*08f0*/  ISETP.NE.AND P5, PT, R43, RZ, PT ;  /* 0x000000ff2b00720c */ /* 0x000fda0003fa5270 */
[----:B------:R-:W-:Y:S01]  /*0900*/  @!P5 FADD.FTZ R34, R34, R32 ;  /* 0x000000202222d221 */ /* 0x000fe20000010000 */
[----:B------:R-:W-:Y:S02]  /*0910*/  ISETP.GE.OR P5, PT, R36, UR10, !P2 ;  /* 0x0000000a24007c0c */ /* 0x000fe4000d7a6670 */
[----:B------:R-:W2:Y:S11]  /*0920*/  LDG.E.U8 R36, desc[UR4][R2.64+0x1c0] ;  /* 0x0001c00402247981 */ /* 0x000eb6000c1e1100 */
[----:B------:R-:W3:Y:S01]  /*0930*/  @!P5 LDG.E R39, desc[UR4][R4.64+0x700] ;  /* 0x000700040427d981 */ /* 0x000ee2000c1e1900 */
[----:B------:R-:W-:Y:S01]  /*0940*/  IMAD.MOV.U32 R37, RZ, RZ, RZ ;  /* 0x000000ffff257224 */ /* 0x000fe200078e00ff */
[----:B--2---:R-:W-:Y:S01]  /*0950*/  ISETP.NE.AND P6, PT, R36, RZ, PT ;  /* 0x000000ff2400720c */ /* 0x004fe20003fc5270 */
[----:B------:R-:W-:-:S12]  /*0960*/  VIADD R36, R25, 0x1e0 ;  /* 0x000001e019247836 */ /* 0x000fd80000000000 */
[----:B---3--:R-:W-:Y:S01]  /*0970*/  @!P6 FADD.FTZ R34, R34, R39 ;  /* 0x000000272222e221 */ /* 0x008fe20000010000 */
[----:B------:R-:W-:-:S13]  /*0980*/  ISETP.GE.OR P6, PT, R36, UR10, !P2 ;  /* 0x0000000a24007c0c */ /* 0x000fda000d7c6670 */
[----:B------:R-:W2:Y:S01]  /*0990*/  @!P6 LDG.E R37, desc[UR4][R4.64+0x780] ;  /* 0x000780040425e981 */ /* 0x000ea2000c1e1900 */
[----:B------:R-:W-:-:S13]  /*09a0*/  ISETP.NE.AND P0, PT, R38, RZ, PT ;  /* 0x000000ff2600720c */ /* 0x000fda0003f05270 */
[----:B--2---:R-:W-:-:S05]  /*09b0*/  @!P0 FADD.FTZ R34, R34, R37 ;  /* 0x0000002522228221 */ /* 0x004fca0000010000 */
[----:B------:R-:W1:Y:S02]  /*09c0*/  SHFL.BFLY PT, R43, R34, 0x10, 0x1f ;  /* 0x0e001f00222b7f89 */ /* 0x000e6400000e0000 */
[----:B-1----:R-:W-:-:S05]  /*09d0*/  FADD.FTZ R44, R34, R43 ;  /* 0x0000002b222c7221 */ /* 0x002fca0000010000 */
[----:B------:R-:W1:Y:S02]  /*09e0*/  SHFL.BFLY PT, R43, R44, 0x8, 0x1f ;  /* 0x0d001f002c2b7f89 */ /* 0x000e6400000e0000 */
[----:B-1----:R-:W-:-:S05]  /*09f0*/  FADD.FTZ R45, R44, R43 ;  /* 0x0000002b2c2d7221 */ /* 0x002fca0000010000 */
[----:B------:R-:W1:Y:S01]  /*0a00*/  SHFL.BFLY PT, R38, R45, 0x4, 0x1f ;  /* 0x0c801f002d267f89 */ /* 0x000e6200000e0000 */
[----:B------:R-:W-:Y:S02]  /*0a10*/  ISETP.NE.AND P0, PT, R41, RZ, PT ;  /* 0x000000ff2900720c */ /* 0x000fe40003f05270 */
[----:B------:R-:W-:Y:S01]  /*0a20*/  CS2R R40, SRZ ;  /* 0x0000000000287805 */ /* 0x000fe2000001ff00 */
[----:B------:R-:W-:-:S05]  /*0a30*/  IMAD.MOV.U32 R43, RZ, RZ, RZ ;  /* 0x000000ffff2b7224 */ /* 0x000fca00078e00ff */
[----:B------:R0:W5:Y:S04]  /*0a40*/  @!P3 LDG.E R41, desc[UR4][R6.64+0x600] ;  /* 0x000600040629b981 */ /* 0x000168000c1e1900 */
[----:B------:R0:W5:Y:S04]  /*0a50*/  @!P4 LDG.E R43, desc[UR4][R6.64+0x680] ;  /* 0x00068004062bc981 */ /* 0x000168000c1e1900 */
[----:B------:R0:W5:Y:S01]  /*0a60*/  @!P6 LDG.E R40, desc[UR4][R6.64+0x780] ;  /* 0x000780040628e981 */ /* 0x000162000c1e1900 */
[----:B-1----:R-:W-:Y:S01]  /*0a70*/  FADD.FTZ R42, R45, R38 ;  /* 0x000000262d2a7221 */ /* 0x002fe20000010000 */
[----:B------:R-:W-:-:S06]  /*0a80*/  IMAD.MOV.U32 R38, RZ, RZ, RZ ;  /* 0x000000ffff267224 */ /* 0x000fcc00078e00ff */
[----:B------:R0:W5:Y:S04]  /*0a90*/  @!P5 LDG.E R38, desc[UR4][R6.64+0x700] ;  /* 0x000700040626d981 */ /* 0x000168000c1e1900 */
[----:B------:R-:W1:Y:S02]  /*0aa0*/  SHFL.BFLY PT, R5, R42, 0x2, 0x1f ;  /* 0x0c401f002a057f89 */ /* 0x000e6400000e0000 */
[----:B-1----:R-:W-:-:S05]  /*0ab0*/  FADD.FTZ R42, R42, R5 ;  /* 0x000000052a2a7221 */ /* 0x002fca0000010000 */
[----:B------:R0:W1:Y:S01]  /*0ac0*/  SHFL.BFLY PT, R34, R42, 0x1, 0x1f ;  /* 0x0c201f002a227f89 */ /* 0x00006200000e0000 */
[----:B------:R-:W-:Y:S05]  /*0ad0*/  @!P2 EXIT ;  /* 0x000000000000a94d */ /* 0x000fea0003800000 */
[----:B------:R-:W2:Y:S01]  /*0ae0*/  LDC.64 R4, c[0x0][0x380] ;  /* 0x0000e000ff047b82 */ /* 0x000ea20000000a00 */
[----:B0-----:R-:W0:Y:S01]  /*0af0*/  S2R R6, SR_TID.X ;  /* 0x0000000000067919 */ /* 0x001e220000002100 */
[C---:B------:R-:W-:Y:S01]  /*0b00*/  ISETP.GE.AND P5, PT, R25.reuse, UR10, PT ;  /* 0x0000000a19007c0c */ /* 0x040fe2000bfa6270 */
[----:B------:R-:W-:Y:S01]  /*0b10*/  BSSY.RECONVERGENT B0, `(.L_x_357) ;  /* 0x000000c000007945 */ /* 0x000fe20003800200 */
[----:B------:R-:W-:Y:S01]  /*0b20*/  LOP3.LUT R7, R25, 0x40, RZ, 0xfc, !PT ;  /* 0x0000004019077812 */ /* 0x000fe200078efcff */
[----:B-1----:R-:W-:Y:S01]  /*0b30*/  FADD.FTZ R34, R42, R34 ;  /* 0x000000222a227221 */ /* 0x002fe20000010000 */
[----:B------:R-:W-:Y:S02]  /*0b40*/  ISETP.GE.AND P4, PT, R36, UR10, PT ;  /* 0x0000000a24007c0c */ /* 0x000fe4000bf86270 */
[----:B------:R-:W-:Y:S02]  /*0b50*/  ISETP.GE.AND P3, PT, R7, UR10, PT ;  /* 0x0000000a07007c0c */ /* 0x000fe4000bf66270 */
[----:B------:R-:W-:-:S04]  /*0b60*/  LOP3.LUT R7, R25, 0x60, RZ, 0xfc, !PT ;  /* 0x0000006019077812 */ /* 0x000fc800078efcff */
[----:B------:R-:W-:Y:S01]  /*0b70*/  ISETP.GE.AND P2, PT, R7, UR10, PT ;  /* 0x0000000a07007c0c */ /* 0x000fe2000bf46270 */
[----:B--2---:R-:W-:Y:S01]  /*0b80*/  IMAD.WIDE R4, R35, 0x4, R4 ;  /* 0x0000000423047825 */ /* 0x004fe200078e0204 */
[----:B0-----:R-:W-:Y:S11]  /*0b90*/  @P5 BRA `(.L_x_358) ;  /* 0x00000000000c5947 */ /* 0x001ff60003800000 */
[----:B-----5:R-:W-:Y:S01]  /*0ba0*/  @!P1 FFMA.FTZ R31, -R34, R31, R26 ;  /* 0x0000001f221f9223 */ /* 0x020fe2000001011a */
[----:B------:R0:W-:Y:S04]  /*0bb0*/  @P1 STG.E desc[UR4][R4.64], RZ ;  /* 0x000000ff04001986 */ /* 0x0001e8000c101904 */
[----:B------:R0:W-:Y:S02]  /*0bc0*/  @!P1 STG.E desc[UR4][R4.64], R31 ;  /* 0x0000001f04009986 */ /* 0x0001e4000c101904 */
.L_x_358:
[----:B------:R-:W-:Y:S05]  /*0bd0*/  BSYNC.RECONVERGENT B0 ;  /* 0x0000000000007941 */ /* 0x000fea0003800200 */
.L_x_357:
[C---:B------:R-:W-:Y:S01]  /*0be0*/  LOP3.LUT R26, R25.reuse, 0xa0, RZ, 0xfc, !PT ;  /* 0x000000a0191a7812 */ /* 0x040fe200078efcff */
[----:B------:R-:W-:Y:S01]  /*0bf0*/  BSSY.RECONVERGENT B0, `(.L_x_359) ;  /* 0x000000d000007945 */ /* 0x000fe20003800200 */
[C---:B------:R-:W-:Y:S02]  /*0c00*/  LOP3.LUT R7, R25.reuse, 0x80, RZ, 0xfc, !PT ;  /* 0x0000008019077812 */ /* 0x040fe400078efcff */
[----:B0----5:R-:W-:Y:S02]  /*0c10*/  LOP3.LUT R31, R25, 0xc0, RZ, 0xfc, !PT ;  /* 0x000000c0191f7812 */ /* 0x021fe400078efcff */
        /* <DEDUP_REMOVED lines=8> */
[----:B------:R0:W-:Y:S04]  /*0ca0*/  @P0 STG.E desc[UR4][R4.64+0x80], RZ ;  /* 0x000080ff04000986 */ /* 0x0001e8000c101904 */
[----:B------:R0:W-:Y:S02]  /*0cb0*/  @!P0 STG.E desc[UR4][R4.64+0x80], R27 ;  /* 0x0000801b04008986 */ /* 0x0001e4000c101904 */
.L_x_360:
[----:B------:R-:W-:Y:S05]  /*0cc0*/  BSYNC.RECONVERGENT B0 ;  /* 0x0000000000007941 */ /* 0x000fea0003800200 */
.L_x_359:
[----:B------:R-:W-:Y:S01]  /*0cd0*/  BSSY.RECONVERGENT B0, `(.L_x_361) ;  /* 0x0000009000007945 */ /* 0x000fe20003800200 */
[----:B------:R-:W-:Y:S02]  /*0ce0*/  ISETP.GE.AND P0, PT, R26, UR10, PT ;  /* 0x0000000a1a007c0c */ /* 0x000fe4000bf06270 */
[----:B------:R-:W-:Y:S01]  /*0cf0*/  LOP3.LUT R24, R25, 0x100, RZ, 0xfc, !PT ;  /* 0x0000010019187812 */ /* 0x000fe200078efcff */
[----:B------:R-:W-:Y:S10]  /*0d00*/  @P3 BRA `(.L_x_362) ;  /* 0x0000000000143947 */ /* 0x000ff40003800000 */
[----:B------:R-:W2:Y:S02]  /*0d10*/  LDG.E.U8 R7, desc[UR4][R2.64+0x40] ;  /* 0x0000400402077981 */ /* 0x000ea4000c1e1100 */
[----:B--2---:R-:W-:-:S13]  /*0d20*/  ISETP.NE.AND P3, PT, R7, RZ, PT ;  /* 0x000000ff0700720c */ /* 0x004fda0003f65270 */
[----:B------:R-:W-:Y:S01]  /*0d30*/  @!P3 FFMA.FTZ R29, -R34, R22, R29 ;  /* 0x00000016221db223 */ /* 0x000fe2000001011d */
[----:B------:R1:W-:Y:S04]  /*0d40*/  @P3 STG.E desc[UR4][R4.64+0x100], RZ ;  /* 0x000100ff04003986 */ /* 0x0003e8000c101904 */
[----:B------:R1:W-:Y:S02]  /*0d50*/  @!P3 STG.E desc[UR4][R4.64+0x100], R29 ;  /* 0x0001001d0400b986 */ /* 0x0003e4000c101904 */
.L_x_362:
[----:B------:R-:W-:Y:S05]  /*0d60*/  BSYNC.RECONVERGENT B0 ;  /* 0x0000000000007941 */ /* 0x000fea0003800200 */
.L_x_361:
        /* <DEDUP_REMOVED lines=9> */
.L_x_364:
[----:B------:R-:W-:Y:S05]  /*0e00*/  BSYNC.RECONVERGENT B0 ;  /* 0x0000000000007941 */ /* 0x000fea0003800200 */
.L_x_363:
[----:B------:R-:W-:Y:S01]  /*0e10*/  BSSY.RECONVERGENT B0, `(.L_x_365) ;  /* 0x0000009000007945 */ /* 0x000fe20003800200 */
[----:B------:R-:W-:Y:S02]  /*0e20*/  ISETP.GE.AND P2, PT, R22, UR10, PT ;  /* 0x0000000a16007c0c */ /* 0x000fe4000bf46270 */
[----:B------:R-:W-:Y:S01]  /*0e30*/  LOP3.LUT R20, R25, 0x140, RZ, 0xfc, !PT ;  /* 0x0000014019147812 */ /* 0x000fe200078efcff */
[----:B------:R-:W-:Y:S10]  /*0e40*/  @P6 BRA `(.L_x_366) ;  /* 0x0000000000146947 */ /* 0x000ff40003800000 */
[----:B------:R-:W3:Y:S02]  /*0e50*/  LDG.E.U8 R7, desc[UR4][R2.64+0x80] ;  /* 0x0000800402077981 */ /* 0x000ee4000c1e1100 */
[----:B---3--:R-:W-:-:S13]  /*0e60*/  ISETP.NE.AND P6, PT, R7, RZ, PT ;  /* 0x000000ff0700720c */ /* 0x008fda0003fc5270 */
[----:B------:R-:W-:Y:S01]  /*0e70*/  @!P6 FFMA.FTZ R19, -R34, R19, R28 ;  /* 0x000000132213e223 */ /* 0x000fe2000001011c */
[----:B------:R3:W-:Y:S04]  /*0e80*/  @P6 STG.E desc[UR4][R4.64+0x200], RZ ;  /* 0x000200ff04006986 */ /* 0x0007e8000c101904 */
[----:B------:R3:W-:Y:S02]  /*0e90*/  @!P6 STG.E desc[UR4][R4.64+0x200], R19 ;  /* 0x000200130400e986 */ /* 0x0007e4000c101904 */
.L_x_366:
[----:B------:R-:W-:Y:S05]  /*0ea0*/  BSYNC.RECONVERGENT B0 ;  /* 0x0000000000007941 */ /* 0x000fea0003800200 */
.L_x_365:
        /* <DEDUP_REMOVED lines=9> */
.L_x_368:
[----:B------:R-:W-:Y:S05]  /*0f40*/  BSYNC.RECONVERGENT B0 ;  /* 0x0000000000007941 */ /* 0x000fea0003800200 */
.L_x_367:
        /* <DEDUP_REMOVED lines=9> */
.L_x_370:
[----:B------:R-:W-:Y:S05]  /*0fe0*/  BSYNC.RECONVERGENT B0 ;  /* 0x0000000000007941 */ /* 0x000fea0003800200 */
.L_x_369:
[----:B------:R-:W-:Y:S01]  /*0ff0*/  LOP3.LUT R6, R6, 0x1f, RZ, 0xc0, !PT ;  /* 0x0000001f06067812 */ /* 0x000fe200078ec0ff */
[----:B------:R-:W-:Y:S01]  /*1000*/  BSSY.RECONVERGENT B0, `(.L_x_371) ;  /* 0x0000009000007945 */ /* 0x000fe20003800200 */
[----:B------:R-:W-:-:S03]  /*1010*/  ISETP.GE.AND P1, PT, R25, UR10, PT ;  /* 0x0000000a19007c0c */ /* 0x000fc6000bf26270 */
[----:B------:R-:W-:Y:S01]  /*1020*/  VIADD R16, R6, 0x1a0 ;  /* 0x000001a006107836 */ /* 0x000fe20000000000 */
[----:B------:R-:W-:Y:S09]  /*1030*/  @P0 BRA `(.L_x_372) ;  /* 0x0000000000140947 */ /* 0x000ff20003800000 */
[----:B------:R-:W5:Y:S02]  /*1040*/  LDG.E.U8 R7, desc[UR4][R2.64+0xe0] ;  /* 0x0000e00402077981 */ /* 0x000f64000c1e1100 */
[----:B-----5:R-:W-:-:S13]  /*1050*/  ISETP.NE.AND P0, PT, R7, RZ, PT ;  /* 0x000000ff0700720c */ /* 0x020fda0003f05270 */
[----:B------:R-:W-:Y:S01]  /*1060*/  @!P0 FFMA.FTZ R21, -R34, R14, R21 ;  /* 0x0000000e22158223 */ /* 0x000fe20000010115 */
[----:B------:R0:W-:Y:S04]  /*1070*/  @P0 STG.E desc[UR4][R4.64+0x380], RZ ;  /* 0x000380ff04000986 */ /* 0x0001e8000c101904 */
[----:B------:R0:W-:Y:S02]  /*1080*/  @!P0 STG.E desc[UR4][R4.64+0x380], R21 ;  /* 0x0003801504008986 */ /* 0x0001e4000c101904 */
.L_x_372:
[----:B------:R-:W-:Y:S05]  /*1090*/  BSYNC.RECONVERGENT B0 ;  /* 0x0000000000007941 */ /* 0x000fea0003800200 */
.L_x_371:
[----:B------:R-:W-:Y:S01]  /*10a0*/  BSSY.RECONVERGENT B0, `(.L_x_373) ;  /* 0x0000009000007945 */ /* 0x000fe20003800200 */
[----:B------:R-:W-:Y:S01]  /*10b0*/  ISETP.GE.AND P0, PT, R16, UR10, PT ;  /* 0x0000000a10007c0c */ /* 0x000fe2000bf06270 */
[----:B------:R-:W-:Y:S02]  /*10c0*/  VIADD R6, R6, 0x1c0 ;  /* 0x000001c006067836 */ /* 0x000fe40000000000 */
[----:B------:R-:W-:Y:S10]  /*10d0*/  @P3 BRA `(.L_x_374) ;  /* 0x0000000000143947 */ /* 0x000ff40003800000 */
[----:B------:R-:W5:Y:S02]  /*10e0*/  LDG.E.U8 R7, desc[UR4][R2.64+0x100] ;  /* 0x0001000402077981 */ /* 0x000f64000c1e1100 */
[----:B-----5:R-:W-:-:S13]  /*10f0*/  ISETP.NE.AND P3, PT, R7, RZ, PT ;  /* 0x000000ff0700720c */ /* 0x020fda0003f65270 */
[----:B------:R-:W-:Y:S01]  /*1100*/  @!P3 FFMA.FTZ R13, -R34, R13, R18 ;  /* 0x0000000d220db223 */ /* 0x000fe20000010112 */
[----:B------:R0:W-:Y:S04]  /*1110*/  @P3 STG.E desc[UR4][R4.64+0x400], RZ ;  /* 0x000400ff04003986 */ /* 0x0001e8000c101904 */
[----:B------:R0:W-:Y:S02]  /*1120*/  @!P3 STG.E desc[UR4][R4.64+0x400], R13 ;  /* 0x0004000d0400b986 */ /* 0x0001e4000c101904 */
.L_x_374:
[----:B------:R-:W-:Y:S05]  /*1130*/  BSYNC.RECONVERGENT B0 ;  /* 0x0000000000007941 */ /* 0x000fea0003800200 */
.L_x_373:
        /* <DEDUP_REMOVED lines=8> */
.L_x_376:
[----:B------:R-:W-:Y:S05]  /*11c0*/  BSYNC.RECONVERGENT B0 ;  /* 0x0000000000007941 */ /* 0x000fea0003800200 */
.L_x_375:
[----:B------:R-:W-:Y:S04]  /*11d0*/  BSSY.RECONVERGENT B0, `(.L_x_377) ;  /* 0x0000007000007945 */ /* 0x000fe80003800200 */
[----:B------:R-:W-:Y:S05]  /*11e0*/  @P6 BRA `(.L_x_378) ;  /* 0x0000000000146947 */ /* 0x000fea0003800000 */
[----:B------:R-:W5:Y:S02]  /*11f0*/  LDG.E.U8 R6, desc[UR4][R2.64+0x140] ;  /* 0x0001400402067981 */ /* 0x000f64000c1e1100 */
[----:B-----5:R-:W-:-:S13]  /*1200*/  ISETP.NE.AND P2, PT, R6, RZ, PT ;  /* 0x000000ff0600720c */ /* 0x020fda0003f45270 */
[----:B------:R-:W-:Y:S01]  /*1210*/  @!P2 FFMA.FTZ R11, -R34, R10, R11 ;  /* 0x0000000a220ba223 */ /* 0x000fe2000001010b */
[----:B------:R0:W-:Y:S04]  /*1220*/  @P2 STG.E desc[UR4][R4.64+0x500], RZ ;  /* 0x000500ff04002986 */ /* 0x0001e8000c101904 */
[----:B------:R0:W-:Y:S02]  /*1230*/  @!P2 STG.E desc[UR4][R4.64+0x500], R11 ;  /* 0x0005000b0400a986 */ /* 0x0001e4000c101904 */
.L_x_378:
[----:B------:R-:W-:Y:S05]  /*1240*/  BSYNC.RECONVERGENT B0 ;  /* 0x0000000000007941 */ /* 0x000fea0003800200 */
.L_x_377:
[----:B------:R-:W-:Y:S04]  /*1250*/  BSSY.RECONVERGENT B0, `(.L_x_379) ;  /* 0x0000007000007945 */ /* 0x000fe80003800200 */
[----:B------:R-:W-:Y:S05]  /*1260*/  @P5 BRA `(.L_x_380) ;  /* 0x0000000000145947 */ /* 0x000fea0003800000 */
[----:B------:R-:W5:Y:S02]  /*1270*/  LDG.E.U8 R6, desc[UR4][R2.64+0x160] ;  /* 0x0001600402067981 */ /* 0x000f64000c1e1100 */
[----:B-----5:R-:W-:-:S13]  /*1280*/  ISETP.NE.AND P2, PT, R6, RZ, PT ;  /* 0x000000ff0600720c */ /* 0x020fda0003f45270 */
[----:B------:R-:W-:Y:S01]  /*1290*/  @!P2 FFMA.FTZ R9, -R34, R8, R9 ;  /* 0x000000082209a223 */ /* 0x000fe20000010109 */
[----:B------:R0:W-:Y:S04]  /*12a0*/  @P2 STG.E desc[UR4][R4.64+0x580], RZ ;  /* 0x000580ff04002986 */ /* 0x0001e8000c101904 */
[----:B------:R0:W-:Y:S02]  /*12b0*/  @!P2 STG.E desc[UR4][R4.64+0x580], R9 ;  /* 0x000580090400a986 */ /* 0x0001e4000c101904 */
.L_x_380:
[----:B------:R-:W-:Y:S05]  /*12c0*/  BSYNC.RECONVERGENT B0 ;  /* 0x0000000000007941 */ /* 0x000fea0003800200 */
.L_x_379:
[----:B------:R-:W-:Y:S04]  /*12d0*/  BSSY.RECONVERGENT B0, `(.L_x_381) ;  /* 0x0000007000007945 */ /* 0x000fe80003800200 */
[----:B------:R-:W-:Y:S05]  /*12e0*/  @P1 BRA `(.L_x_382) ;  /* 0x0000000000141947 */ /* 0x000fea0003800000 */
[----:B------:R-:W5:Y:S02]  /*12f0*/  LDG.E.U8 R6, desc[UR4][R2.64+0x180] ;  /* 0x0001800402067981 */ /* 0x000f64000c1e1100 */
[----:B-----5:R-:W-:-:S13]  /*1300*/  ISETP.NE.AND P1, PT, R6, RZ, PT ;  /* 0x000000ff0600720c */ /* 0x020fda0003f25270 */
[----:B------:R-:W-:Y:S01]  /*1310*/  @!P1 FFMA.FTZ R41, -R34, R41, R0 ;  /* 0x0000002922299223 */ /* 0x000fe20000010100 */
[----:B------:R0:W-:Y:S04]  /*1320*/  @P1 STG.E desc[UR4][R4.64+0x600], RZ ;  /* 0x000600ff04001986 */ /* 0x0001e8000c101904 */
[----:B------:R0:W-:Y:S02]  /*1330*/  @!P1 STG.E desc[UR4][R4.64+0x600], R41 ;  /* 0x0006002904009986 */ /* 0x0001e4000c101904 */
.L_x_382:
[----:B------:R-:W-:Y:S05]  /*1340*/  BSYNC.RECONVERGENT B0 ;  /* 0x0000000000007941 */ /* 0x000fea0003800200 */
.L_x_381:
[----:B------:R-:W-:Y:S04]  /*1350*/  BSSY.RECONVERGENT B0, `(.L_x_383) ;  /* 0x0000007000007945 */ /* 0x000fe80003800200 */
[----:B------:R-:W-:Y:S05]  /*1360*/  @P0 BRA `(.L_x_384) ;  /* 0x0000000000140947 */ /* 0x000fea0003800000 */
[----:B------:R-:W5:Y:S02]  /*1370*/  LDG.E.U8 R0, desc[UR4][R2.64+0x1a0] ;  /* 0x0001a00402007981 */ /* 0x000f64000c1e1100 */
[----:B-----5:R-:W-:-:S13]  /*1380*/  ISETP.NE.AND P0, PT, R0, RZ, PT ;  /* 0x000000ff0000720c */ /* 0x020fda0003f05270 */
[----:B------:R-:W-:Y:S01]  /*1390*/  @!P0 FFMA.FTZ R43, -R34, R43, R32 ;  /* 0x0000002b222b8223 */ /* 0x000fe20000010120 */
[----:B------:R0:W-:Y:S04]  /*13a0*/  @P0 STG.E desc[UR4][R4.64+0x680], RZ ;  /* 0x000680ff04000986 */ /* 0x0001e8000c101904 */
[----:B------:R0:W-:Y:S02]  /*13b0*/  @!P0 STG.E desc[UR4][R4.64+0x680], R43 ;  /* 0x0006802b04008986 */ /* 0x0001e4000c101904 */
.L_x_384:
[----:B------:R-:W-:Y:S05]  /*13c0*/  BSYNC.RECONVERGENT B0 ;  /* 0x0000000000007941 */ /* 0x000fea0003800200 */
.L_x_383:
[----:B------:R-:W-:Y:S04]  /*13d0*/  BSSY.RECONVERGENT B0, `(.L_x_385) ;  /* 0x0000007000007945 */ /* 0x000fe80003800200 */
[----:B------:R-:W-:Y:S05]  /*13e0*/  @P3 BRA `(.L_x_386) ;  /* 0x0000000000143947 */ /* 0x000fea0003800000 */
[----:B------:R-:W5:Y:S02]  /*13f0*/  LDG.E.U8 R0, desc[UR4][R2.64+0x1c0] ;  /* 0x0001c00402007981 */ /* 0x000f64000c1e1100 */
[----:B-----5:R-:W-:-:S13]  /*1400*/  ISETP.NE.AND P0, PT, R0, RZ, PT ;  /* 0x000000ff0000720c */ /* 0x020fda0003f05270 */
[----:B------:R-:W-:Y:S01]  /*1410*/  @!P0 FFMA.FTZ R39, -R34, R38, R39 ;  /* 0x0000002622278223 */ /* 0x000fe20000010127 */
[----:B------:R0:W-:Y:S04]  /*1420*/  @P0 STG.E desc[UR4][R4.64+0x700], RZ ;  /* 0x000700ff04000986 */ /* 0x0001e8000c101904 */
[----:B------:R0:W-:Y:S02]  /*1430*/  @!P0 STG.E desc[UR4][R4.64+0x700], R39 ;  /* 0x0007002704008986 */ /* 0x0001e4000c101904 */
.L_x_386:
[----:B------:R-:W-:Y:S05]  /*1440*/  BSYNC.RECONVERGENT B0 ;  /* 0x0000000000007941 */ /* 0x000fea0003800200 */
.L_x_385:
        /* <DEDUP_REMOVED lines=8> */
.L_x_387:
        /* <DEDUP_REMOVED lines=11> */
.L_x_11152:


//--------------------- .text._ZN43_GLOBAL__N__9ae7fba5_10_SoftMax_cu_9f978f6321softmax_warp_backwardIfffLi8ELb0ELb1EEEvPT0_PKT_S5_iiiPKb --------------------------
	.section	.text._ZN43_GLOBAL__N__9ae7fba5_10_SoftMax_cu_9f978f6321softmax_warp_backwardIfffLi8ELb0ELb1EEEvPT0_PKT_S5_iiiPKb,"ax",@progbits
	.align	128
.text._ZN43_GLOBAL__N__9ae7fba5_10_SoftMax_cu_9f978f6321softmax_warp_backwardIfffLi8ELb0ELb1EEEvPT0_PKT_S5_iiiPKb:
        .type           _ZN43_GLOBAL__N__9ae7fba5_10_SoftMax_cu_9f978f6321softmax_warp_backwardIfffLi8ELb0ELb1EEEvPT0_PKT_S5_iiiPKb,@function
        .size           _ZN43_GLOBAL__N__9ae7fba5_10_SoftMax_cu_9f978f6321softmax_warp_backwardIfffLi8ELb0ELb1EEEvPT0_PKT_S5_iiiPKb,(.L_x_11153 - _ZN43_GLOBAL__N__9ae7fba5_10_SoftMax_cu_9f978f6321softmax_warp_backwardIfffLi8ELb0ELb1EEEvPT0_PKT_S5_iiiPKb)
        .other          _ZN43_GLOBAL__N__9ae7fba5_10_SoftMax_cu_9f978f6321softmax_warp_backwardIfffLi8ELb0ELb1EEEvPT0_PKT_S5_iiiPKb,@"STO_CUDA_ENTRY STV_DEFAULT"
_ZN43_GLOBAL__N__9ae7fba5_10_SoftMax_cu_9f978f6321softmax_warp_backwardIfffLi8ELb0ELb1EEEvPT0_PKT_S5_iiiPKb:
[----:B------:R-:W-:Y:S01]  /*0000*/  LDC R1, c[0x0][0x37c] ;  /* 0x0000df00ff017b82 */ /* 0x000fe20000000800 */
[----:B------:R-:W0:Y:S01]  /*0010*/  S2R R21, SR_CTAID.X ;  /* 0x0000000000157919 */ /* 0x000e220000002500 */
[----:B------:R-:W0:Y:S06]  /*0020*/  LDCU UR4, c[0x0][0x364] ;  /* 0x00006c80ff0477ac */ /* 0x000e2c0008000800 */
[----:B------:R-:W1:Y:S01]  /*0030*/  LDC.64 R4, c[0x0][0x388] ;  /* 0x0000e200ff047b82 */ /* 0x000e620000000a00 */
[----:B------:R-:W-:Y:S01]  /*0040*/  IMAD.MOV.U32 R11, RZ, RZ, RZ ;  /* 0x000000ffff0b7224 */ /* 0x000fe200078e00ff */
[----:B------:R-:W0:Y:S01]  /*0050*/  S2R R0, SR_TID.Y ;  /* 0x0000000000007919 */ /* 0x000e220000002200 */
[----:B------:R-:W2:Y:S01]  /*0060*/  LDCU.64 UR6, c[0x0][0x398] ;  /* 0x00007300ff0677ac */ /* 0x000ea20008000a00 */
[----:B------:R-:W3:Y:S01]  /*0070*/  S2R R10, SR_TID.X ;  /* 0x00000000000a7919 */ /* 0x000ee20000002100 */
[----:B------:R-:W4:Y:S03]  /*0080*/  LDCU UR10, c[0x0][0x3a0] ;  /* 0x00007400ff0a77ac */ /* 0x000f260008000800 */
[----:B------:R-:W1:Y:S01]  /*0090*/  LDC.64 R6, c[0x0][0x390] ;  /* 0x0000e400ff067b82 */ /* 0x000e620000000a00 */
[----:B------:R-:W1:Y:S01]  /*00a0*/  LDCU.64 UR8, c[0x0][0x3a8] ;  /* 0x00007500ff0877ac */ /* 0x000e620008000a00 */
[----:B0-----:R-:W-:Y:S01]  /*00b0*/  IMAD R21, R21, UR4, R0 ;  /* 0x0000000415157c24 */ /* 0x001fe2000f8e0200 */
[----:B------:R-:W0:Y:S01]  /*00c0*/  LDCU.64 UR4, c[0x0][0x358] ;  /* 0x00006b00ff0477ac */ /* 0x000e220008000a00 */
[----:B---3--:R-:W-:-:S03]  /*00d0*/  LOP3.LUT R10, R10, 0x1f, RZ, 0xc0, !PT ;  /* 0x0000001f0a0a7812 */ /* 0x008fc600078ec0ff */
[C---:B--2---:R-:W-:Y:S02]  /*00e0*/  IADD3 R13, PT, PT, -R21.reuse, UR6, RZ ;  /* 0x00000006150d7c10 */ /* 0x044fe4000fffe1ff */
[C---:B----4-:R-:W-:Y:S01]  /*00f0*/  ISETP.GE.AND P0, PT, R10.reuse, UR10, PT ;  /* 0x0000000a0a007c0c */ /* 0x050fe2000bf06270 */
[----:B------:R-:W-:Y:S02]  /*0100*/  IMAD R21, R21, UR7, R10 ;  /* 0x0000000715157c24 */ /* 0x000fe4000f8e020a */
[----:B------:R-:W-:Y:S01]  /*0110*/  VIADD R0, R10, 0x20 ;  /* 0x000000200a007836 */ /* 0x000fe20000000000 */
[----:B------:R-:W-:Y:S01]  /*0120*/  ISETP.LT.OR P2, PT, R13, 0x1, P0 ;  /* 0x000000010d00780c */ /* 0x000fe20000741670 */
[C---:B-1----:R-:W-:Y:S01]  /*0130*/  IMAD.WIDE R4, R21.reuse, 0x4, R4 ;  /* 0x0000000415047825 */ /* 0x042fe200078e0204 */
[----:B------:R-:W-:Y:S02]  /*0140*/  IADD3 R2, P1, PT, R21, UR8, RZ ;  /* 0x0000000815027c10 */ /* 0x000fe4000ff3e0ff */
[----:B------:R-:W-:-:S02]  /*0150*/  ISETP.GE.AND P5, PT, R0, UR10, PT ;  /* 0x0000000a00007c0c */ /* 0x000fc4000bfa6270 */
[----:B------:R-:W-:Y:S02]  /*0160*/  LEA.HI.X.SX32 R3, R21, UR9, 0x1, P1 ;  /* 0x0000000915037c11 */ /* 0x000fe400088f0eff */
[----:B------:R-:W-:Y:S01]  /*0170*/  ISETP.LT.OR P5, PT, R13, 0x1, P5 ;  /* 0x000000010d00780c */ /* 0x000fe20002fa1670 */
[C---:B------:R-:W-:Y:S01]  /*0180*/  VIADD R12, R10.reuse, 0x40 ;  /* 0x000000400a0c7836 */ /* 0x040fe20000000000 */
[----:B------:R-:W-:Y:S01]  /*0190*/  CS2R R8, SRZ ;  /* 0x0000000000087805 */ /* 0x000fe2000001ff00 */
[----:B0-----:R-:W2:Y:S01]  /*01a0*/  LDG.E.U8 R27, desc[UR4][R2.64+0x20] ;  /* 0x00002004021b7981 */ /* 0x001ea2000c1e1100 */
[----:B------:R-:W-:Y:S01]  /*01b0*/  VIADD R14, R10, 0x80 ;  /* 0x000000800a0e7836 */ /* 0x000fe20000000000 */
[----:B------:R-:W-:Y:S01]  /*01c0*/  CS2R R18, SRZ ;  /* 0x0000000000127805 */ /* 0x000fe2000001ff00 */
[----:B------:R-:W-:Y:S01]  /*01d0*/  IMAD.MOV.U32 R20, RZ, RZ, RZ ;  /* 0x000000ffff147224 */ /* 0x000fe200078e00ff */
[----:B------:R-:W3:Y:S01]  /*01e0*/  LDG.E.U8 R25, desc[UR4][R2.64] ;  /* 0x0000000402197981 */ /* 0x000ee2000c1e1100 */
[----:B------:R-:W-:-:S02]  /*01f0*/  CS2R R16, SRZ ;  /* 0x0000000000107805 */ /* 0x000fc4000001ff00 */
[----:B------:R-:W-:Y:S01]  /*0200*/  P2R R24, PR, RZ, 0x1 ;  /* 0x00000001ff187803 */ /* 0x000fe20000000000 */
[----:B------:R-:W4:Y:S01]  /*0210*/  @!P2 LDG.E R11, desc[UR4][R4.64] ;  /* 0x00000004040ba981 */ /* 0x000f22000c1e1900 */
[----:B------:R-:W-:-:S03]  /*0220*/  ISETP.GE.AND P3, PT, R12, UR10, PT ;  /* 0x0000000a0c007c0c */ /* 0x000fc6000bf66270 */
[----:B------:R-:W4:Y:S01]  /*0230*/  @!P5 LDG.E R9, desc[UR4][R4.64+0x80] ;  /* 0x000080040409d981 */ /* 0x000f22000c1e1900 */
[----:B------:R-:W-:Y:S01]  /*0240*/  P2R R0, PR, RZ, 0x8 ;  /* 0x00000008ff007803 */ /* 0x000fe20000000000 */
[----:B------:R-:W-:Y:S01]  /*0250*/  VIADD R0, R10, 0x60 ;  /* 0x000000600a007836 */ /* 0x000fe20000000000 */
[----:B------:R-:W-:Y:S01]  /*0260*/  ISETP.LT.OR P4, PT, R13, 0x1, P3 ;  /* 0x000000010d00780c */ /* 0x000fe20001f81670 */
[----:B------:R-:W4:Y:S03]  /*0270*/  LDG.E.U8 R22, desc[UR4][R2.64+0x40] ;  /* 0x0000400402167981 */ /* 0x000f26000c1e1100 */
[----:B------:R-:W-:Y:S01]  /*0280*/  ISETP.GE.AND P1, PT, R0, UR10, PT ;  /* 0x0000000a00007c0c */ /* 0x000fe2000bf26270 */
[----:B------:R-:W-:Y:S01]  /*0290*/  IMAD.MOV.U32 R0, RZ, RZ, RZ ;  /* 0x000000ffff007224 */ /* 0x000fe200078e00ff */
[----:B------:R-:W4:Y:S01]  /*02a0*/  LDG.E.U8 R23, desc[UR4][R2.64+0x60] ;  /* 0x0000600402177981 */ /* 0x000f22000c1e1100 */
[----:B------:R-:W-:Y:S01]  /*02b0*/  IMAD.WIDE R6, R21, 0x4, R6 ;  /* 0x0000000415067825 */ /* 0x000fe200078e0206 */
[----:B------:R-:W-:-:S02]  /*02c0*/  ISETP.LT.OR P3, PT, R13, 0x1, P1 ;  /* 0x000000010d00780c */ /* 0x000fc40000f61670 */
[----:B------:R-:W4:Y:S04]  /*02d0*/  LDG.E.U8 R26, desc[UR4][R2.64+0x80] ;  /* 0x00008004021a7981 */ /* 0x000f28000c1e1100 */
[----:B------:R-:W4:Y:S04]  /*02e0*/  @!P4 LDG.E R0, desc[UR4][R4.64+0x100] ;  /* 0x000100040400c981 */ /* 0x000f28000c1e1900 */
[----:B------:R0:W5:Y:S01]  /*02f0*/  @!P2 LDG.E R8, desc[UR4][R6.64] ;  /* 0x000000040608a981 */ /* 0x000162000c1e1900 */
[----:B------:R-:W-:-:S03]  /*0300*/  ISETP.GE.AND P2, PT, R14, UR10, PT ;  /* 0x0000000a0e007c0c */ /* 0x000fc6000bf46270 */
[----:B------:R0:W5:Y:S01]  /*0310*/  @!P5 LDG.E R20, desc[UR4][R6.64+0x80] ;  /* 0x000080040614d981 */ /* 0x000162000c1e1900 */
[----:B------:R-:W-:-:S03]  /*0320*/  ISETP.LT.OR P5, PT, R13, 0x1, P2 ;  /* 0x000000010d00780c */ /* 0x000fc600017a1670 */
[----:B------:R0:W5:Y:S01]  /*0330*/  @!P4 LDG.E R19, desc[UR4][R6.64+0x100] ;  /* 0x000100040613c981 */ /* 0x000162000c1e1900 */
[----:B------:R-:W-:Y:S01]  /*0340*/  ISETP.GE.AND P4, PT, R13, 0x1, PT ;  /* 0x000000010d00780c */ /* 0x000fe20003f86270 */
[----:B------:R-:W-:Y:S02]  /*0350*/  VIADD R13, R10, 0xa0 ;  /* 0x000000a00a0d7836 */ /* 0x000fe40000000000 */
[----:B------:R-:W4:Y:S04]  /*0360*/  @!P3 LDG.E R18, desc[UR4][R4.64+0x180] ;  /* 0x000180040412b981 */ /* 0x000f28000c1e1900 */
[----:B------:R0:W5:Y:S01]  /*0370*/  @!P3 LDG.E R17, desc[UR4][R6.64+0x180] ;  /* 0x000180040611b981 */ /* 0x000162000c1e1900 */
[----:B------:R-:W-:Y:S02]  /*0380*/  ISETP.GE.OR P3, PT, R13, UR10, !P4 ;  /* 0x0000000a0d007c0c */ /* 0x000fe4000e766670 */
[----:B------:R-:W-:Y:S01]  /*0390*/  CS2R R14, SRZ ;  /* 0x00000000000e7805 */ /* 0x000fe2000001ff00 */
[----:B------:R-:W-:Y:S01]  /*03a0*/  IMAD.MOV.U32 R13, RZ, RZ, RZ ;  /* 0x000000ffff0d7224 */ /* 0x000fe200078e00ff */
[----:B------:R-:W4:Y:S04]  /*03b0*/  LDG.E.U8 R28, desc[UR4][R2.64+0xa0] ;  /* 0x0000a004021c7981 */ /* 0x000f28000c1e1100 */
[----:B------:R-:W4:Y:S04]  /*03c0*/  @!P5 LDG.E R15, desc[UR4][R4.64+0x200] ;  /* 0x00020004040fd981 */ /* 0x000f28000c1e1900 */
[----:B------:R0:W5:Y:S04]  /*03d0*/  @!P5 LDG.E R14, desc[UR4][R6.64+0x200] ;  /* 0x00020004060ed981 */ /* 0x000168000c1e1900 */
[----:B------:R-:W4:Y:S04]  /*03e0*/  @!P3 LDG.E R16, desc[UR4][R4.64+0x280] ;  /* 0x000280040410b981 */ /* 0x000f28000c1e1900 */
[----:B------:R0:W5:Y:S01]  /*03f0*/  @!P3 LDG.E R13, desc[UR4][R6.64+0x280] ;  /* 0x00028004060db981 */ /* 0x000162000c1e1900 */
[----:B--2---:R-:W-:-:S03]  /*0400*/  ISETP.NE.AND P5, PT, R27, RZ, PT ;  /* 0x000000ff1b00720c */ /* 0x004fc60003fa5270 */
[----:B------:R-:W2:Y:S01]  /*0410*/  LDG.E.U8 R27, desc[UR4][R2.64+0xe0] ;  /* 0x0000e004021b7981 */ /* 0x000ea2000c1e1100 */
[----:B---3--:R-:W-:Y:S01]  /*0420*/  ISETP.NE.AND P3, PT, R25, RZ, PT ;  /* 0x000000ff1900720c */ /* 0x008fe20003f65270 */
[----:B----4-:R-:W-:-:S05]  /*0430*/  FADD.FTZ R25, RZ, R11 ;  /* 0x0000000bff197221 */ /* 0x010fca0000010000 */
[----:B------:R-:W-:-:S05]  /*0440*/  FSEL R25, R25, RZ, !P3 ;  /* 0x000000ff19197208 */ /* 0x000fca0005800000 */
[----:B------:R-:W-:Y:S01]  /*0450*/  @!P5 FADD.FTZ R25, R25, R9 ;  /* 0x000000091919d221 */ /* 0x000fe20000010000 */
[----:B------:R-:W-:Y:S01]  /*0460*/  ISETP.NE.AND P5, PT, R22, RZ, PT ;  /* 0x000000ff1600720c */ /* 0x000fe20003fa5270 */
[----:B------:R-:W-:-:S05]  /*0470*/  VIADD R22, R10, 0xc0 ;  /* 0x000000c00a167836 */ /* 0x000fca0000000000 */
[----:B------:R-:W-:-:S07]  /*0480*/  ISETP.GE.OR P6, PT, R22, UR10, !P4 ;  /* 0x0000000a16007c0c */ /* 0x000fce000e7c6670 */
[----:B------:R-:W-:Y:S01]  /*0490*/  @!P5 FADD.FTZ R25, R25, R0 ;  /* 0x000000001919d221 */ /* 0x000fe20000010000 */
[----:B------:R-:W-:Y:S02]  /*04a0*/  ISETP.NE.AND P5, PT, R23, RZ, PT ;  /* 0x000000ff1700720c */ /* 0x000fe40003fa5270 */
[----:B------:R-:W3:Y:S01]  /*04b0*/  LDG.E.U8 R23, desc[UR4][R2.64+0xc0] ;  /* 0x0000c00402177981 */ /* 0x000ee2000c1e1100 */
[----:B------:R-:W-:-:S06]  /*04c0*/  IMAD.MOV.U32 R22, RZ, RZ, RZ ;  /* 0x000000ffff167224 */ /* 0x000fcc00078e00ff */
[----:B------:R-:W4:Y:S04]  /*04d0*/  @!P6 LDG.E R22, desc[UR4][R4.64+0x300] ;  /* 0x000300040416e981 */ /* 0x000f28000c1e1900 */
[----:B------:R-:W-:Y:S01]  /*04e0*/  @!P5 FADD.FTZ R25, R25, R18 ;  /* 0x000000121919d221 */ /* 0x000fe20000010000 */
[----:B------:R-:W-:-:S13]  /*04f0*/  ISETP.NE.AND P5, PT, R26, RZ, PT ;  /* 0x000000ff1a00720c */ /* 0x000fda0003fa5270 */
[----:B------:R-:W-:Y:S01]  /*0500*/  @!P5 FADD.FTZ R25, R25, R15 ;  /* 0x0000000f1919d221 */ /* 0x000fe20000010000 */
[----:B------:R-:W-:Y:S01]  /*0510*/  ISETP.NE.AND P5, PT, R28, RZ, PT ;  /* 0x000000ff1c00720c */ /* 0x000fe20003fa5270 */
[----:B------:R-:W-:-:S12]  /*0520*/  VIADD R26, R10, 0xe0 ;  /* 0x000000e00a1a7836 */ /* 0x000fd80000000000 */
[----:B------:R-:W-:Y:S01]  /*0530*/  @!P5 FADD.FTZ R25, R25, R16 ;  /* 0x000000101919d221 */ /* 0x000fe20000010000 */
[----:B---3--:R-:W-:Y:S01]  /*0540*/  ISETP.NE.AND P5, PT, R23, RZ, PT ;  /* 0x000000ff1700720c */ /* 0x008fe20003fa5270 */
[----:B------:R-:W-:-:S12]  /*0550*/  IMAD.MOV.U32 R23, RZ, RZ, RZ ;  /* 0x000000ffff177224 */ /* 0x000fd800078e00ff */
[----:B----4-:R-:W-:Y:S01]  /*0560*/  @!P5 FADD.FTZ R25, R25, R22 ;  /* 0x000000161919d221 */ /* 0x010fe20000010000 */
[----:B------:R-:W-:-:S13]  /*0570*/  ISETP.GE.OR P5, PT, R26, UR10, !P4 ;  /* 0x0000000a1a007c0c */ /* 0x000fda000e7a6670 */
[----:B------:R-:W3:Y:S01]  /*0580*/  @!P5 LDG.E R23, desc[UR4][R4.64+0x380] ;  /* 0x000380040417d981 */ /* 0x000ee2000c1e1900 */
[----:B--2---:R-:W-:Y:S01]  /*0590*/  ISETP.NE.AND P0, PT, R27, RZ, PT ;  /* 0x000000ff1b00720c */ /* 0x004fe20003f05270 */
[----:B------:R-:W-:-:S06]  /*05a0*/  IMAD.MOV.U32 R27, RZ, RZ, RZ ;  /* 0x000000ffff1b7224 */ /* 0x000fcc00078e00ff */
[----:B------:R0:W5:Y:S06]  /*05b0*/  @!P6 LDG.E R27, desc[UR4][R6.64+0x300] ;  /* 0x00030004061be981 */ /* 0x00016c000c1e1900 */
[----:B---3--:R-:W-:Y:S01]  /*05c0*/  @!P0 FADD.FTZ R25, R25, R23 ;  /* 0x0000001719198221 */ /* 0x008fe20000010000 */
[----:B------:R-:W-:-:S04]  /*05d0*/  ISETP.NE.AND P0, PT, R24, RZ, PT ;  /* 0x000000ff1800720c */ /* 0x000fc80003f05270 */
[----:B------:R-:W1:Y:S02]  /*05e0*/  SHFL.BFLY PT, R24, R25, 0x10, 0x1f ;  /* 0x0e001f0019187f89 */ /* 0x000e6400000e0000 */
[----:B-1----:R-:W-:-:S05]  /*05f0*/  FADD.FTZ R28, R25, R24 ;  /* 0x00000018191c7221 */ /* 0x002fca0000010000 */
[----:B------:R-:W1:Y:S02]  /*0600*/  SHFL.BFLY PT, R29, R28, 0x8, 0x1f ;  /* 0x0d001f001c1d7f89 */ /* 0x000e6400000e0000 */
[----:B-1----:R-:W-:-:S05]  /*0610*/  FADD.FTZ R29, R28, R29 ;  /* 0x0000001d1c1d7221 */ /* 0x002fca0000010000 */
[----:B------:R-:W1:Y:S02]  /*0620*/  SHFL.BFLY PT, R24, R29, 0x4, 0x1f ;  /* 0x0c801f001d187f89 */ /* 0x000e6400000e0000 */
[----:B-1----:R-:W-:Y:S01]  /*0630*/  FADD.FTZ R29, R29, R24 ;  /* 0x000000181d1d7221 */ /* 0x002fe20000010000 */
[----:B------:R-:W-:-:S06]  /*0640*/  IMAD.MOV.U32 R24, RZ, RZ, RZ ;  /* 0x000000ffff187224 */ /* 0x000fcc00078e00ff */
[----:B------:R0:W5:Y:S04]  /*0650*/  @!P5 LDG.E R24, desc[UR4][R6.64+0x380] ;  /* 0x000380040618d981 */ /* 0x000168000c1e1900 */
[----:B------:R-:W1:Y:S02]  /*0660*/  SHFL.BFLY PT, R4, R29, 0x2, 0x1f ;  /* 0x0c401f001d047f89 */ /* 0x000e6400000e0000 */
[----:B-1----:R-:W-:Y:S02]  /*0670*/  FADD.FTZ R28, R29, R4 ;  /* 0x000000041d1c7221 */ /* 0x002fe40000010000 */
[----:B------:R-:W1:Y:S03]  /*0680*/  LDC.64 R4, c[0x0][0x380] ;  /* 0x0000e000ff047b82 */ /* 0x000e660000000a00 */
[----:B------:R-:W2:Y:S02]  /*0690*/  SHFL.BFLY PT, R25, R28, 0x1, 0x1f ;  /* 0x0c201f001c197f89 */ /* 0x000ea400000e0000 */
[----:B--2---:R-:W-:Y:S01]  /*06a0*/  FADD.FTZ R25, R28, R25 ;  /* 0x000000191c197221 */ /* 0x004fe20000010000 */
[----:B0-----:R-:W-:Y:S06]  /*06b0*/  @!P4 EXIT ;  /* 0x000000000000c94d */ /* 0x001fec0003800000 */
[C---:B------:R-:W-:Y:S01]  /*06c0*/  LOP3.LUT R6, R10.reuse, 0x20, RZ, 0xfc, !PT ;  /* 0x000000200a067812 */ /* 0x040fe200078efcff */
[----:B------:R-:W-:Y:S01]  /*06d0*/  BSSY.RECONVERGENT B0, `(.L_x_388) ;  /* 0x000000b000007945 */ /* 0x000fe20003800200 */
[----:B------:R-:W-:Y:S01]  /*06e0*/  LOP3.LUT R7, R10, 0xa0, RZ, 0xfc, !PT ;  /* 0x000000a00a077812 */ /* 0x000fe200078efcff */
[----:B-1----:R-:W-:Y:S01]  /*06f0*/  IMAD.WIDE R4, R21, 0x4, R4 ;  /* 0x0000000415047825 */ /* 0x002fe200078e0204 */
[----:B------:R-:W-:Y:S02]  /*0700*/  ISETP.GE.AND P4, PT, R26, UR10, PT ;  /* 0x0000000a1a007c0c */ /* 0x000fe4000bf86270 */
[----:B------:R-:W-:Y:S02]  /*0710*/  ISETP.GE.AND P5, PT, R6, UR10, PT ;  /* 0x0000000a06007c0c */ /* 0x000fe4000bfa6270 */
[----:B------:R-:W-:Y:S02]  /*0720*/  LOP3.LUT R10, R10, 0xc0, RZ, 0xfc, !PT ;  /* 0x000000c00a0a7812 */ /* 0x000fe400078efcff */
[----:B------:R-:W-:Y:S01]  /*0730*/  ISETP.GE.AND P6, PT, R7, UR10, PT ;  /* 0x0000000a07007c0c */ /* 0x000fe2000bfc6270 */
[----:B------:R-:W-:-:S12]  /*0740*/  @P0 BRA `(.L_x_389) ;  /* 0x00000000000c0947 */ /* 0x000fd80003800000 */
[----:B-----5:R-:W-:Y:S01]  /*0750*/  @!P3 FFMA.FTZ R11, -R25, R8, R11 ;  /* 0x00000008190bb223 */ /* 0x020fe2000001010b */
[----:B------:R0:W-:Y:S04]  /*0760*/  @P3 STG.E desc[UR4][R4.64], RZ ;  /* 0x000000ff04003986 */ /* 0x0001e8000c101904 */
[----:B------:R0:W-:Y:S02]  /*0770*/  @!P3 STG.E desc[UR4][R4.64], R11 ;  /* 0x0000000b0400b986 */ /* 0x0001e4000c101904 */
.L_x_389:
[----:B------:R-:W-:Y:S05]  /*0780*/  BSYNC.RECONVERGENT B0 ;  /* 0x0000000000007941 */ /* 0x000fea0003800200 */
.L_x_388:
[----:B------:R-:W-:Y:S01]  /*0790*/  BSSY.RECONVERGENT B0, `(.L_x_390) ;  /* 0x0000008000007945 */ /* 0x000fe20003800200 */
[----:B------:R-:W-:-:S03]  /*07a0*/  ISETP.GE.AND P0, PT, R10, UR10, PT ;  /* 0x0000000a0a007c0c */ /* 0x000fc6000bf06270 */
[----:B------:R-:W-:Y:S10]  /*07b0*/  @P5 BRA `(.L_x_391) ;  /* 0x0000000000145947 */ /* 0x000ff40003800000 */
[----:B------:R-:W2:Y:S02]  /*07c0*/  LDG.E.U8 R6, desc[UR4][R2.64+0x20] ;  /* 0x0000200402067981 */ /* 0x000ea4000c1e1100 */
[----:B--2---:R-:W-:-:S13]  /*07d0*/  ISETP.NE.AND P3, PT, R6, RZ, PT ;  /* 0x000000ff0600720c */ /* 0x004fda0003f65270 */
[----:B-----5:R-:W-:Y:S01]  /*07e0*/  @!P3 FFMA.FTZ R9, -R25, R20, R9 ;  /* 0x000000141909b223 */ /* 0x020fe20000010109 */
[----:B------:R1:W-:Y:S04]  /*07f0*/  @P3 STG.E desc[UR4][R4.64+0x80], RZ ;  /* 0x000080ff04003986 */ /* 0x0003e8000c101904 */
[----:B------:R1:W-:Y:S02]  /*0800*/  @!P3 STG.E desc[UR4][R4.64+0x80], R9 ;  /* 0x000080090400b986 */ /* 0x0003e4000c101904 */
.L_x_391:
[----:B------:R-:W-:Y:S05]  /*0810*/  BSYNC.RECONVERGENT B0 ;  /* 0x0000000000007941 */ /* 0x000fea0003800200 */
.L_x_390:
[----:B------:R-:W-:Y:S01]  /*0820*/  ISETP.GE.AND P3, PT, R12, UR10, PT ;  /* 0x0000000a0c007c0c */ /* 0x000fe2000bf66270 */
[----:B------:R-:W-:-:S12]  /*0830*/  BSSY.RECONVERGENT B0, `(.L_x_392) ;  /* 0x0000007000007945 */ /* 0x000fd80003800200 */
[----:B------:R-:W-:Y:S05]  /*0840*/  @P3 BRA `(.L_x_393) ;  /* 0x0000000000143947 */ /* 0x000fea0003800000 */
[----:B------:R-:W2:Y:S02]  /*0850*/  LDG.E.U8 R6, desc[UR4][R2.64+0x40] ;  /* 0x0000400402067981 */ /* 0x000ea4000c1e1100 */
[----:B--2---:R-:W-:-:S13]  /*0860*/  ISETP.NE.AND P3, PT, R6, RZ, PT ;  /* 0x000000ff0600720c */ /* 0x004fda0003f65270 */
[----:B-----5:R-:W-:Y:S01]  /*0870*/  @!P3 FFMA.FTZ R19, -R25, R19, R0 ;  /* 0x000000131913b223 */ /* 0x020fe20000010100 */
[----:B------:R2:W-:Y:S04]  /*0880*/  @P3 STG.E desc[UR4][R4.64+0x100], RZ ;  /* 0x000100ff04003986 */ /* 0x0005e8000c101904 */
[----:B------:R2:W-:Y:S02]  /*0890*/  @!P3 STG.E desc[UR4][R4.64+0x100], R19 ;  /* 0x000100130400b986 */ /* 0x0005e4000c101904 */
.L_x_393:
[----:B------:R-:W-:Y:S05]  /*08a0*/  BSYNC.RECONVERGENT B0 ;  /* 0x0000000000007941 */ /* 0x000fea0003800200 */
.L_x_392:
[----:B------:R-:W-:Y:S04]  /*08b0*/  BSSY.RECONVERGENT B0, `(.L_x_394) ;  /* 0x0000007000007945 */ /* 0x000fe80003800200 */
[----:B------:R-:W-:Y:S05]  /*08c0*/  @P1 BRA `(.L_x_395) ;  /* 0x0000000000141947 */ /* 0x000fea0003800000 */
[----:B------:R-:W3:Y:S02]  /*08d0*/  LDG.E.U8 R0, desc[UR4][R2.64+0x60] ;  /* 0x0000600402007981 */ /* 0x000ee4000c1e1100 */
[----:B---3--:R-:W-:-:S13]  /*08e0*/  ISETP.NE.AND P1, PT, R0, RZ, PT ;  /* 0x000000ff0000720c */ /* 0x008fda0003f25270 */
[----:B-----5:R-:W-:Y:S01]  /*08f0*/  @!P1 FFMA.FTZ R17, -R25, R17, R18 ;  /* 0x0000001119119223 */ /* 0x020fe20000010112 */
[----:B------:R3:W-:Y:S04]  /*0900*/  @P1 STG.E desc[UR4][R4.64+0x180], RZ ;  /* 0x000180ff04001986 */ /* 0x0007e8000c101904 */
[----:B------:R3:W-:Y:S02]  /*0910*/  @!P1 STG.E desc[UR4][R4.64+0x180], R17 ;  /* 0x0001801104009986 */ /* 0x0007e4000c101904 */
.L_x_395:
[----:B------:R-:W-:Y:S05]  /*0920*/  BSYNC.RECONVERGENT B0 ;  /* 0x0000000000007941 */ /* 0x000fea0003800200 */
.L_x_394:
[----:B------:R-:W-:Y:S04]  /*0930*/  BSSY.RECONVERGENT B0, `(.L_x_396) ;  /* 0x0000007000007945 */ /* 0x000fe80003800200 */
[----:B------:R-:W-:Y:S05]  /*0940*/  @P2 BRA `(.L_x_397) ;  /* 0x0000000000142947 */ /* 0x000fea0003800000 */
[----:B------:R-:W4:Y:S02]  /*0950*/  LDG.E.U8 R0, desc[UR4][R2.64+0x80] ;  /* 0x0000800402007981 */ /* 0x000f24000c1e1100 */
[----:B----4-:R-:W-:-:S13]  /*0960*/  ISETP.NE.AND P1, PT, R0, RZ, PT ;  /* 0x000000ff0000720c */ /* 0x010fda0003f25270 */
[----:B-----5:R-:W-:Y:S01]  /*0970*/  @!P1 FFMA.FTZ R15, -R25, R14, R15 ;  /* 0x0000000e190f9223 */ /* 0x020fe2000001010f */
[----:B------:R4:W-:Y:S04]  /*0980*/  @P1 STG.E desc[UR4][R4.64+0x200], RZ ;  /* 0x000200ff04001986 */ /* 0x0009e8000c101904 */
[----:B------:R4:W-:Y:S02]  /*0990*/  @!P1 STG.E desc[UR4][R4.64+0x200], R15 ;  /* 0x0002000f04009986 */ /* 0x0009e4000c101904 */
.L_x_397:
[----:B------:R-:W-:Y:S05]  /*09a0*/  BSYNC.RECONVERGENT B0 ;  /* 0x0000000000007941 */ /* 0x000fea0003800200 */
.L_x_396:
[----:B------:R-:W-:Y:S04]  /*09b0*/  BSSY.RECONVERGENT B0, `(.L_x_398) ;  /* 0x0000007000007945 */ /* 0x000fe80003800200 */
[----:B------:R-:W-:Y:S05]  /*09c0*/  @P6 BRA `(.L_x_399) ;  /* 0x0000000000146947 */ /* 0x000fea0003800000 */
[----:B------:R-:W2:Y:S02]  /*09d0*/  LDG.E.U8 R0, desc[UR4][R2.64+0xa0] ;  /* 0x0000a00402007981 */ /* 0x000ea4000c1e1100 */
[----:B--2---:R-:W-:-:S13]  /*09e0*/  ISETP.NE.AND P1, PT, R0, RZ, PT ;  /* 0x000000ff0000720c */ /* 0x004fda0003f25270 */
[----:B-----5:R-:W-:Y:S01]  /*09f0*/  @!P1 FFMA.FTZ R13, -R25, R13, R16 ;  /* 0x0000000d190d9223 */ /* 0x020fe20000010110 */
[----:B------:R2:W-:Y:S04]  /*0a00*/  @P1 STG.E desc[UR4][R4.64+0x280], RZ ;  /* 0x000280ff04001986 */ /* 0x0005e8000c101904 */
[----:B------:R2:W-:Y:S02]  /*0a10*/  @!P1 STG.E desc[UR4][R4.64+0x280], R13 ;  /* 0x0002800d04009986 */ /* 0x0005e4000c101904 */
.L_x_399:
[----:B------:R-:W-:Y:S05]  /*0a20*/  BSYNC.RECONVERGENT B0 ;  /* 0x0000000000007941 */ /* 0x000fea0003800200 */
.L_x_398:
[----:B------:R-:W-:Y:S04]  /*0a30*/  BSSY.RECONVERGENT B0, `(.L_x_400) ;  /* 0x0000007000007945 */ /* 0x000fe80003800200 */
[----:B------:R-:W-:Y:S05]  /*0a40*/  @P0 BRA `(.L_x_401) ;  /* 0x0000000000140947 */ /* 0x000fea0003800000 */
[----:B------:R-:W2:Y:S02]  /*0a50*/  LDG.E.U8 R0, desc[UR4][R2.64+0xc0] ;  /* 0x0000c00402007981 */ /* 0x000ea4000c1e1100 */
[----:B--2---:R-:W-:-:S13]  /*0a60*/  ISETP.NE.AND P0, PT, R0, RZ, PT ;  /* 0x000000ff0000720c */ /* 0x004fda0003f05270 */
[----:B-----5:R-:W-:Y:S01]  /*0a70*/  @!P0 FFMA.FTZ R27, -R25, R27, R22 ;  /* 0x0000001b191b8223 */ /* 0x020fe20000010116 */
[----:B------:R2:W-:Y:S04]  /*0a80*/  @P0 STG.E desc[UR4][R4.64+0x300], RZ ;  /* 0x000300ff04000986 */ /* 0x0005e8000c101904 */
[----:B------:R2:W-:Y:S02]  /*0a90*/  @!P0 STG.E desc[UR4][R4.64+0x300], R27 ;  /* 0x0003001b04008986 */ /* 0x0005e4000c101904 */
.L_x_401:
[----:B------:R-:W-:Y:S05]  /*0aa0*/  BSYNC.RECONVERGENT B0 ;  /* 0x0000000000007941 */ /* 0x000fea0003800200 */
.L_x_400:
[----:B------:R-:W-:Y:S05]  /*0ab0*/  @P4 EXIT ;  /* 0x000000000000494d */ /* 0x000fea0003800000 */
[----:B------:R-:W2:Y:S02]  /*0ac0*/  LDG.E.U8 R2, desc[UR4][R2.64+0xe0] ;  /* 0x0000e00402027981 */ /* 0x000ea4000c1e1100 */
[----:B--2---:R-:W-:-:S13]  /*0ad0*/  ISETP.NE.AND P0, PT, R2, RZ, PT ;  /* 0x000000ff0200720c */ /* 0x004fda0003f05270 */
[----:B------:R2:W-:Y:S01]  /*0ae0*/  @P0 STG.E desc[UR4][R4.64+0x380], RZ ;  /* 0x000380ff04000986 */ /* 0x0005e2000c101904 */
[----:B------:R-:W-:Y:S05]  /*0af0*/  @P0 EXIT ;  /* 0x000000000000094d */ /* 0x000fea0003800000 */
[----:B-----5:R-:W-:-:S05]  /*0b00*/  FFMA.FTZ R23, -R25, R24, R23 ;  /* 0x0000001819177223 */ /* 0x020fca0000010117 */
[----:B------:R-:W-:Y:S01]  /*0b10*/  STG.E desc[UR4][R4.64+0x380], R23 ;  /* 0x0003801704007986 */ /* 0x000fe2000c101904 */
[----:B------:R-:W-:Y:S05]  /*0b20*/  EXIT ;  /* 0x000000000000794d */ /* 0x000fea0003800000 */
.L_x_402:
        /* <DEDUP_REMOVED lines=13> */
.L_x_11153:


//--------------------- .text._ZN43_GLOBAL__N__9ae7fba5_10_SoftMax_cu_9f978f6321softmax_warp_backwardIfffLi7ELb0ELb1EEEvPT0_PKT_S5_iiiPKb --------------------------
	.section	.text._ZN43_GLOBAL__N__9ae7fba5_10_SoftMax_cu_9f978f6321softmax_warp_backwardIfffLi7ELb0ELb1EEEvPT0_PKT_S5_iiiPKb,"ax",@progbits
	.align	128
.text._ZN43_GLOBAL__N__9ae7fba5_10_SoftMax_cu_9f978f6321softmax_warp_backwardIfffLi7ELb0ELb1EEEvPT0_PKT_S5_iiiPKb:
        .type           _ZN43_GLOBAL__N__9ae7fba5_10_SoftMax_cu_9f978f6321softmax_warp_backwardIfffLi7ELb0ELb1EEEvPT0_PKT_S5_iiiPKb,@function
        .size           _ZN43_GLOBAL__N__9ae7fba5_10_SoftMax_cu_9f978f6321softmax_warp_backwardIfffLi7ELb0ELb1EEEvPT0_PKT_S5_iiiPKb,(.L_x_11154 - _ZN43_GLOBAL__N__9ae7fba5_10_SoftMax_cu_9f978f6321softmax_warp_backwardIfffLi7ELb0ELb1EEEvPT0_PKT_S5_iiiPKb)
        .other          _ZN43_GLOBAL__N__9ae7fba5_10_SoftMax_cu_9f978f6321softmax_warp_backwardIfffLi7ELb0ELb1EEEvPT0_PKT_S5_iiiPKb,@"STO_CUDA_ENTRY STV_DEFAULT"
_ZN43_GLOBAL__N__9ae7fba5_10_SoftMax_cu_9f978f6321softmax_warp_backwardIfffLi7ELb0ELb1EEEvPT0_PKT_S5_iiiPKb:
[----:B------:R-:W-:Y:S01]  /*0000*/  LDC R1, c[0x0][0x37c] ;  /* 0x0000df00ff017b82 */ /* 0x000fe20000000800 */
[----:B------:R-:W0:Y:S01]  /*0010*/  S2R R0, SR_CTAID.X ;  /* 0x0000000000007919 */ /* 0x000e220000002500 */
[----:B------:R-:W0:Y:S06]  /*0020*/  LDCU UR4, c[0x0][0x364] ;  /* 0x00006c80ff0477ac */ /* 0x000e2c0008000800 */
[----:B------:R-:W1:Y:S01]  /*0030*/  LDC R19, c[0x0][0x3a0] ;  /* 0x0000e800ff137b82 */ /* 0x000e620000000800 */
[----:B------:R-:W-:Y:S01]  /*0040*/  CS2R R16, SRZ ;  /* 0x0000000000107805 */ /* 0x000fe2000001ff00 */
[----:B------:R-:W0:Y:S01]  /*0050*/  S2R R3, SR_TID.Y ;  /* 0x0000000000037919 */ /* 0x000e220000002200 */
[----:B------:R-:W2:Y:S01]  /*0060*/  LDCU.64 UR6, c[0x0][0x398] ;  /* 0x00007300ff0677ac */ /* 0x000ea20008000a00 */
[----:B------:R-:W3:Y:S04]  /*0070*/  S2R R2, SR_TID.X ;  /* 0x0000000000027919 */ /* 0x000ee80000002100 */
[----:B------:R-:W4:Y:S08]  /*0080*/  LDC.64 R8, c[0x0][0x388] ;  /* 0x0000e200ff087b82 */ /* 0x000f300000000a00 */
[----:B------:R-:W4:Y:S01]  /*0090*/  LDC.64 R4, c[0x0][0x390] ;  /* 0x0000e400ff047b82 */ /* 0x000f220000000a00 */
[----:B0-----:R-:W-:Y:S01]  /*00a0*/  IMAD R0, R0, UR4, R3 ;  /* 0x0000000400007c24 */ /* 0x001fe2000f8e0203 */
[----:B------:R-:W0:Y:S03]  /*00b0*/  LDCU.64 UR4, c[0x0][0x358] ;  /* 0x00006b00ff0477ac */ /* 0x000e260008000a00 */
[----:B------:R-:W-:Y:S01]  /*00c0*/  IMAD.SHL.U32 R0, R0, 0x2, RZ ;  /* 0x0000000200007824 */ /* 0x000fe200078e00ff */
[----:B---3--:R-:W-:-:S04]  /*00d0*/  LOP3.LUT R2, R2, 0x1f, RZ, 0xc0, !PT ;  /* 0x0000001f02027812 */ /* 0x008fc800078ec0ff */
[-C--:B-1----:R-:W-:Y:S01]  /*00e0*/  ISETP.GE.AND P3, PT, R2, R19.reuse, PT ;  /* 0x000000130200720c */ /* 0x082fe20003f66270 */
[C---:B--2---:R-:W-:Y:S01]  /*00f0*/  IMAD R23, R0.reuse, UR7, R2 ;  /* 0x0000000700177c24 */ /* 0x044fe2000f8e0202 */
[----:B------:R-:W-:Y:S01]  /*0100*/  IADD3 R21, PT, PT, -R0, UR6, RZ ;  /* 0x0000000600157c10 */ /* 0x000fe2000fffe1ff */
[C---:B------:R-:W-:Y:S01]  /*0110*/  VIADD R0, R2.reuse, 0x20 ;  /* 0x0000002002007836 */ /* 0x040fe20000000000 */
[----:B------:R-:W1:Y:S01]  /*0120*/  LDCU.64 UR6, c[0x0][0x3a8] ;  /* 0x00007500ff0677ac */ /* 0x000e620008000a00 */
[----:B------:R-:W-:Y:S01]  /*0130*/  VIADD R6, R2, 0x40 ;  /* 0x0000004002067836 */ /* 0x000fe20000000000 */
[----:B------:R-:W-:Y:S01]  /*0140*/  ISETP.LT.OR P0, PT, R21, 0x1, P3 ;  /* 0x000000011500780c */ /* 0x000fe20001f01670 */
[----:B----4-:R-:W-:Y:S01]  /*0150*/  IMAD.WIDE R8, R23, 0x4, R8 ;  /* 0x0000000417087825 */ /* 0x010fe200078e0208 */
[----:B------:R-:W-:Y:S02]  /*0160*/  ISETP.GE.AND P1, PT, R21, 0x2, PT ;  /* 0x000000021500780c */ /* 0x000fe40003f26270 */
[-C--:B------:R-:W-:Y:S01]  /*0170*/  ISETP.GE.AND P2, PT, R0, R19.reuse, PT ;  /* 0x000000130000720c */ /* 0x080fe20003f46270 */
[----:B------:R-:W-:Y:S01]  /*0180*/  IMAD.WIDE R4, R23, 0x4, R4 ;  /* 0x0000000417047825 */ /* 0x000fe200078e0204 */
[----:B------:R-:W-:-:S02]  /*0190*/  ISETP.GE.OR P5, PT, R2, R19, !P1 ;  /* 0x000000130200720c */ /* 0x000fc40004fa6670 */
[-C--:B------:R-:W-:Y:S01]  /*01a0*/  ISETP.GE.AND P4, PT, R6, R19.reuse, PT ;  /* 0x000000130600720c */ /* 0x080fe20003f86270 */
[----:B------:R-:W-:Y:S01]  /*01b0*/  VIADD R2, R2, 0x60 ;  /* 0x0000006002027836 */ /* 0x000fe20000000000 */
[C---:B------:R-:W-:Y:S02]  /*01c0*/  ISETP.LT.OR P2, PT, R21.reuse, 0x1, P2 ;  /* 0x000000011500780c */ /* 0x040fe40001741670 */
[----:B------:R-:W-:Y:S01]  /*01d0*/  ISETP.LT.OR P6, PT, R21, 0x1, P4 ;  /* 0x000000011500780c */ /* 0x000fe200027c1670 */
[----:B0-----:R-:W2:Y:S04]  /*01e0*/  @!P0 LDG.E R17, desc[UR4][R8.64] ;  /* 0x0000000408118981 */ /* 0x001ea8000c1e1900 */
[----:B------:R-:W5:Y:S01]  /*01f0*/  @!P0 LDG.E R16, desc[UR4][R4.64] ;  /* 0x0000000404108981 */ /* 0x000f62000c1e1900 */
[----:B------:R-:W-:-:S02]  /*0200*/  ISETP.GE.AND P0, PT, R2, R19, PT ;  /* 0x000000130200720c */ /* 0x000fc40003f06270 */
[----:B------:R-:W-:Y:S02]  /*0210*/  CS2R R14, SRZ ;  /* 0x00000000000e7805 */ /* 0x000fe4000001ff00 */
[----:B------:R-:W-:Y:S02]  /*0220*/  CS2R R12, SRZ ;  /* 0x00000000000c7805 */ /* 0x000fe4000001ff00 */
[----:B------:R-:W-:Y:S02]  /*0230*/  ISETP.LT.OR P0, PT, R21, 0x1, P0 ;  /* 0x000000011500780c */ /* 0x000fe40000701670 */
[----:B------:R-:W-:Y:S01]  /*0240*/  CS2R R10, SRZ ;  /* 0x00000000000a7805 */ /* 0x000fe2000001ff00 */
[----:B------:R-:W3:Y:S04]  /*0250*/  @!P2 LDG.E R15, desc[UR4][R8.64+0x80] ;  /* 0x00008004080fa981 */ /* 0x000ee8000c1e1900 */
[----:B------:R-:W5:Y:S01]  /*0260*/  @!P2 LDG.E R14, desc[UR4][R4.64+0x80] ;  /* 0x00008004040ea981 */ /* 0x000f62000c1e1900 */
[----:B------:R-:W-:-:S03]  /*0270*/  ISETP.GE.OR P2, PT, R0, R19, !P1 ;  /* 0x000000130000720c */ /* 0x000fc60004f46670 */
[----:B------:R-:W4:Y:S04]  /*0280*/  @!P6 LDG.E R13, desc[UR4][R8.64+0x100] ;  /* 0x00010004080de981 */ /* 0x000f28000c1e1900 */
[----:B------:R-:W5:Y:S01]  /*0290*/  @!P6 LDG.E R12, desc[UR4][R4.64+0x100] ;  /* 0x00010004040ce981 */ /* 0x000f62000c1e1900 */
[-C--:B------:R-:W-:Y:S01]  /*02a0*/  ISETP.GE.OR P6, PT, R6, R19.reuse, !P1 ;  /* 0x000000130600720c */ /* 0x080fe20004fc6670 */
[----:B------:R-:W-:Y:S01]  /*02b0*/  IMAD.MOV.U32 R0, RZ, RZ, RZ ;  /* 0x000000ffff007224 */ /* 0x000fe200078e00ff */
[----:B------:R-:W-:Y:S01]  /*02c0*/  ISETP.GE.OR P1, PT, R2, R19, !P1 ;  /* 0x000000130200720c */ /* 0x000fe20004f26670 */
[----:B------:R0:W4:Y:S04]  /*02d0*/  @!P0 LDG.E R11, desc[UR4][R8.64+0x180] ;  /* 0x00018004080b8981 */ /* 0x000128000c1e1900 */
[----:B------:R2:W5:Y:S01]  /*02e0*/  @!P0 LDG.E R10, desc[UR4][R4.64+0x180] ;  /* 0x00018004040a8981 */ /* 0x000562000c1e1900 */
[----:B-1----:R-:W-:Y:S01]  /*02f0*/  IADD3 R2, P0, PT, R23, UR6, RZ ;  /* 0x0000000617027c10 */ /* 0x002fe2000ff1e0ff */
[----:B------:R-:W-:-:S03]  /*0300*/  IMAD.WIDE.U32 R6, R19, 0x4, R8 ;  /* 0x0000000413067825 */ /* 0x000fc600078e0008 */
[----:B------:R-:W-:Y:S01]  /*0310*/  LEA.HI.X.SX32 R3, R23, UR7, 0x1, P0 ;  /* 0x0000000717037c11 */ /* 0x000fe200080f0eff */
[----:B0-----:R-:W-:Y:S01]  /*0320*/  IMAD.WIDE.U32 R8, R19, 0x4, R4 ;  /* 0x0000000413087825 */ /* 0x001fe200078e0004 */
[----:B------:R-:W4:Y:S03]  /*0330*/  @!P5 LDG.E R0, desc[UR4][R6.64] ;  /* 0x000000040600d981 */ /* 0x000f26000c1e1900 */
[----:B------:R-:W-:Y:S01]  /*0340*/  IMAD.MOV.U32 R22, RZ, RZ, RZ ;  /* 0x000000ffff167224 */ /* 0x000fe200078e00ff */
[----:B------:R-:W2:Y:S01]  /*0350*/  LDG.E.U8 R4, desc[UR4][R2.64] ;  /* 0x0000000402047981 */ /* 0x000ea2000c1e1100 */
[----:B------:R-:W-:Y:S02]  /*0360*/  IMAD.MOV.U32 R20, RZ, RZ, RZ ;  /* 0x000000ffff147224 */ /* 0x000fe400078e00ff */
[----:B------:R-:W-:Y:S01]  /*0370*/  IMAD.MOV.U32 R18, RZ, RZ, RZ ;  /* 0x000000ffff127224 */ /* 0x000fe200078e00ff */
[----:B------:R-:W-:Y:S01]  /*0380*/  CS2R R24, SRZ ;  /* 0x0000000000187805 */ /* 0x000fe2000001ff00 */
[----:B------:R-:W4:Y:S04]  /*0390*/  @!P2 LDG.E R22, desc[UR4][R6.64+0x80] ;  /* 0x000080040616a981 */ /* 0x000f28000c1e1900 */
[----:B------:R-:W4:Y:S04]  /*03a0*/  @!P6 LDG.E R20, desc[UR4][R6.64+0x100] ;  /* 0x000100040614e981 */ /* 0x000f28000c1e1900 */
[----:B------:R0:W4:Y:S01]  /*03b0*/  @!P1 LDG.E R18, desc[UR4][R6.64+0x180] ;  /* 0x0001800406129981 */ /* 0x000122000c1e1900 */
[----:B------:R-:W-:-:S03]  /*03c0*/  IMAD.MOV.U32 R27, RZ, RZ, RZ ;  /* 0x000000ffff1b7224 */ /* 0x000fc600078e00ff */
[----:B------:R-:W3:Y:S04]  /*03d0*/  LDG.E.U8 R26, desc[UR4][R2.64+0x60] ;  /* 0x00006004021a7981 */ /* 0x000ee8000c1e1100 */
[----:B------:R-:W5:Y:S04]  /*03e0*/  @!P1 LDG.E R27, desc[UR4][R8.64+0x180] ;  /* 0x00018004081b9981 */ /* 0x000f68000c1e1900 */
[----:B------:R-:W4:Y:S04]  /*03f0*/  LDG.E.U8 R7, desc[UR4][R2.64+0x40] ;  /* 0x0000400402077981 */ /* 0x000f28000c1e1100 */
[----:B------:R-:W3:Y:S01]  /*0400*/  LDG.E.U8 R6, desc[UR4][R2.64+0x20] ;  /* 0x0000200402067981 */ /* 0x000ee2000c1e1100 */
[----:B------:R-:W-:-:S03]  /*0410*/  IMAD.MOV.U32 R29, RZ, RZ, RZ ;  /* 0x000000ffff1d7224 */ /* 0x000fc600078e00ff */
[----:B------:R-:W5:Y:S04]  /*0420*/  @!P5 LDG.E R25, desc[UR4][R8.64] ;  /* 0x000000040819d981 */ /* 0x000f68000c1e1900 */
[----:B------:R-:W5:Y:S04]  /*0430*/  @!P2 LDG.E R24, desc[UR4][R8.64+0x80] ;  /* 0x000080040818a981 */ /* 0x000f68000c1e1900 */
[----:B------:R1:W5:Y:S01]  /*0440*/  @!P6 LDG.E R29, desc[UR4][R8.64+0x100] ;  /* 0x00010004081de981 */ /* 0x000362000c1e1900 */
[----:B--2---:R-:W-:Y:S02]  /*0450*/  ISETP.NE.AND P0, PT, R4, RZ, PT ;  /* 0x000000ff0400720c */ /* 0x004fe40003f05270 */
[----:B------:R-:W-:-:S04]  /*0460*/  IADD3 R4, P1, PT, R2, R19, RZ ;  /* 0x0000001302047210 */ /* 0x000fc80007f3e0ff */
[----:B------:R-:W-:-:S05]  /*0470*/  LEA.HI.X.SX32 R5, R19, R3, 0x1, P1 ;  /* 0x0000000313057211 */ /* 0x000fca00008f0eff */
[----:B------:R-:W2:Y:S04]  /*0480*/  LDG.E.U8 R28, desc[UR4][R4.64+0x20] ;  /* 0x00002004041c7981 */ /* 0x000ea8000c1e1100 */
[----:B------:R-:W2:Y:S01]  /*0490*/  LDG.E.U8 R8, desc[UR4][R4.64+0x60] ;  /* 0x0000600404087981 */ /* 0x000ea2000c1e1100 */
[----:B----4-:R-:W-:-:S03]  /*04a0*/  ISETP.NE.AND P1, PT, R7, RZ, PT ;  /* 0x000000ff0700720c */ /* 0x010fc60003f25270 */
[----:B------:R-:W4:Y:S01]  /*04b0*/  LDG.E.U8 R7, desc[UR4][R4.64] ;  /* 0x0000000404077981 */ /* 0x000f22000c1e1100 */
[----:B---3--:R-:W-:Y:S01]  /*04c0*/  ISETP.NE.AND P6, PT, R6, RZ, PT ;  /* 0x000000ff0600720c */ /* 0x008fe20003fc5270 */
[----:B0-----:R-:W-:Y:S01]  /*04d0*/  FADD.FTZ R6, RZ, R17 ;  /* 0x00000011ff067221 */ /* 0x001fe20000010000 */
[----:B------:R-:W-:-:S04]  /*04e0*/  ISETP.NE.AND P2, PT, R26, RZ, PT ;  /* 0x000000ff1a00720c */ /* 0x000fc80003f45270 */
[----:B------:R-:W-:Y:S02]  /*04f0*/  FSEL R6, R6, RZ, !P0 ;  /* 0x000000ff06067208 */ /* 0x000fe40004000000 */
[----:B----4-:R-:W-:Y:S02]  /*0500*/  ISETP.NE.AND P5, PT, R7, RZ, PT ;  /* 0x000000ff0700720c */ /* 0x010fe40003fa5270 */
[----:B------:R-:W3:Y:S03]  /*0510*/  LDG.E.U8 R7, desc[UR4][R4.64+0x40] ;  /* 0x0000400404077981 */ /* 0x000ee6000c1e1100 */
[----:B------:R-:W-:Y:S01]  /*0520*/  @!P6 FADD.FTZ R6, R6, R15 ;  /* 0x0000000f0606e221 */ /* 0x000fe20000010000 */
[----:B--2---:R-:W-:-:S03]  /*0530*/  ISETP.NE.AND P6, PT, R28, RZ, PT ;  /* 0x000000ff1c00720c */ /* 0x004fc60003fc5270 */
[----:B------:R-:W-:-:S04]  /*0540*/  @!P1 FADD.FTZ R6, R6, R13 ;  /* 0x0000000d06069221 */ /* 0x000fc80000010000 */
[----:B------:R-:W-:Y:S01]  /*0550*/  @!P2 FADD.FTZ R6, R6, R11 ;  /* 0x0000000b0606a221 */ /* 0x000fe20000010000 */
[----:B------:R-:W-:-:S04]  /*0560*/  ISETP.NE.AND P2, PT, R8, RZ, PT ;  /* 0x000000ff0800720c */ /* 0x000fc80003f45270 */
[----:B-1----:R-:W0:Y:S02]  /*0570*/  SHFL.BFLY PT, R9, R6, 0x10, 0x1f ;  /* 0x0e001f0006097f89 */ /* 0x002e2400000e0000 */
[----:B0-----:R-:W-:-:S05]  /*0580*/  FADD.FTZ R9, R6, R9 ;  /* 0x0000000906097221 */ /* 0x001fca0000010000 */
[----:B------:R-:W0:Y:S02]  /*0590*/  SHFL.BFLY PT, R26, R9, 0x8, 0x1f ;  /* 0x0d001f00091a7f89 */ /* 0x000e2400000e0000 */
[----:B0-----:R-:W-:Y:S01]  /*05a0*/  FADD.FTZ R26, R9, R26 ;  /* 0x0000001a091a7221 */ /* 0x001fe20000010000 */
[----:B---3--:R-:W-:Y:S01]  /*05b0*/  ISETP.NE.AND P1, PT, R7, RZ, PT ;  /* 0x000000ff0700720c */ /* 0x008fe20003f25270 */
[----:B------:R-:W-:-:S05]  /*05c0*/  FADD.FTZ R7, RZ, R0 ;  /* 0x00000000ff077221 */ /* 0x000fca0000010000 */
[----:B------:R-:W-:-:S05]  /*05d0*/  FSEL R7, R7, RZ, !P5 ;  /* 0x000000ff07077208 */ /* 0x000fca0006800000 */
[----:B------:R-:W-:-:S04]  /*05e0*/  @!P6 FADD.FTZ R7, R7, R22 ;  /* 0x000000160707e221 */ /* 0x000fc80000010000 */
[----:B------:R-:W-:-:S04]  /*05f0*/  @!P1 FADD.FTZ R7, R7, R20 ;  /* 0x0000001407079221 */ /* 0x000fc80000010000 */
[----:B------:R-:W-:-:S05]  /*0600*/  @!P2 FADD.FTZ R7, R7, R18 ;  /* 0x000000120707a221 */ /* 0x000fca0000010000 */
[----:B------:R-:W0:Y:S02]  /*0610*/  SHFL.BFLY PT, R8, R7, 0x10, 0x1f ;  /* 0x0e001f0007087f89 */ /* 0x000e2400000e0000 */
[----:B0-----:R-:W-:-:S05]  /*0620*/  FADD.FTZ R8, R7, R8 ;  /* 0x0000000807087221 */ /* 0x001fca0000010000 */
[----:B------:R-:W0:Y:S02]  /*0630*/  SHFL.BFLY PT, R6, R8, 0x8, 0x1f ;  /* 0x0d001f0008067f89 */ /* 0x000e2400000e0000 */
[----:B0-----:R-:W-:Y:S02]  /*0640*/  FADD.FTZ R28, R8, R6 ;  /* 0x00000006081c7221 */ /* 0x001fe40000010000 */
[----:B------:R-:W0:Y:S02]  /*0650*/  SHFL.BFLY PT, R6, R26, 0x4, 0x1f ;  /* 0x0c801f001a067f89 */ /* 0x000e2400000e0000 */
[----:B0-----:R-:W-:Y:S02]  /*0660*/  FADD.FTZ R26, R26, R6 ;  /* 0x000000061a1a7221 */ /* 0x001fe40000010000 */
[----:B------:R-:W0:Y:S02]  /*0670*/  SHFL.BFLY PT, R6, R28, 0x4, 0x1f ;  /* 0x0c801f001c067f89 */ /* 0x000e2400000e0000 */
[----:B0-----:R-:W-:-:S02]  /*0680*/  FADD.FTZ R28, R28, R6 ;  /* 0x000000061c1c7221 */ /* 0x001fc40000010000 */
[----:B------:R-:W0:Y:S04]  /*0690*/  SHFL.BFLY PT, R6, R26, 0x2, 0x1f ;  /* 0x0c401f001a067f89 */ /* 0x000e2800000e0000 */
[----:B------:R-:W1:Y:S01]  /*06a0*/  SHFL.BFLY PT, R7, R28, 0x2, 0x1f ;  /* 0x0c401f001c077f89 */ /* 0x000e6200000e0000 */
[----:B0-----:R-:W-:Y:S01]  /*06b0*/  FADD.FTZ R6, R26, R6 ;  /* 0x000000061a067221 */ /* 0x001fe20000010000 */
[----:B-1----:R-:W-:-:S04]  /*06c0*/  FADD.FTZ R9, R28, R7 ;  /* 0x000000071c097221 */ /* 0x002fc80000010000 */
[----:B------:R-:W0:Y:S02]  /*06d0*/  SHFL.BFLY PT, R7, R6, 0x1, 0x1f ;  /* 0x0c201f0006077f89 */ /* 0x000e2400000e0000 */
[----:B0-----:R-:W-:Y:S02]  /*06e0*/  FADD.FTZ R8, R6, R7 ;  /* 0x0000000706087221 */ /* 0x001fe40000010000 */
        /* <DEDUP_REMOVED lines=8> */
[----:B-----5:R-:W-:Y:S01]  /*0770*/  @!P0 FFMA.FTZ R17, R8, -R16, R17 ;  /* 0x8000001008118223 */ /* 0x020fe20000010011 */
[----:B------:R0:W-:Y:S04]  /*0780*/  @P0 STG.E desc[UR4][R6.64], RZ ;  /* 0x000000ff06000986 */ /* 0x0001e8000c101904 */
[----:B------:R0:W-:Y:S02]  /*0790*/  @!P0 STG.E desc[UR4][R6.64], R17 ;  /* 0x0000001106008986 */ /* 0x0001e4000c101904 */
.L_x_404:
[----:B------:R-:W-:Y:S05]  /*07a0*/  BSYNC.RECONVERGENT B0 ;  /* 0x0000000000007941 */ /* 0x000fea0003800200 */
.L_x_403:
[----:B-----5:R-:W1:Y:S01]  /*07b0*/  S2R R16, SR_TID.X ;  /* 0x0000000000107919 */ /* 0x020e620000002100 */
[----:B------:R-:W-:Y:S01]  /*07c0*/  BSSY.RECONVERGENT B0, `(.L_x_405) ;  /* 0x000000d000007945 */ /* 0x000fe20003800200 */
[----:B------:R-:W-:Y:S02]  /*07d0*/  ISETP.NE.AND P0, PT, R21, 0x1, PT ;  /* 0x000000011500780c */ /* 0x000fe40003f05270 */
[----:B-1----:R-:W-:-:S04]  /*07e0*/  LOP3.LUT R26, R16, 0x1f, RZ, 0xc0, !PT ;  /* 0x0000001f101a7812 */ /* 0x002fc800078ec0ff */
[C---:B------:R-:W-:Y:S02]  /*07f0*/  LOP3.LUT R16, R26.reuse, 0x20, RZ, 0xfc, !PT ;  /* 0x000000201a107812 */ /* 0x040fe400078efcff */
[----:B------:R-:W-:Y:S02]  /*0800*/  LOP3.LUT R26, R26, 0x60, RZ, 0xfc, !PT ;  /* 0x000000601a1a7812 */ /* 0x000fe400078efcff */
[-C--:B------:R-:W-:Y:S02]  /*0810*/  ISETP.GE.AND P1, PT, R16, R19.reuse, PT ;  /* 0x000000131000720c */ /* 0x080fe40003f26270 */
[----:B------:R-:W-:-:S11]  /*0820*/  ISETP.GE.AND P2, PT, R26, R19, PT ;  /* 0x000000131a00720c */ /* 0x000fd60003f46270 */
[----:B------:R-:W-:Y:S05]  /*0830*/  @P1 BRA `(.L_x_406) ;  /* 0x0000000000141947 */ /* 0x000fea0003800000 */
[----:B------:R-:W2:Y:S02]  /*0840*/  LDG.E.U8 R16, desc[UR4][R2.64+0x20] ;  /* 0x0000200402107981 */ /* 0x000ea4000c1e1100 */
[----:B--2---:R-:W-:-:S13]  /*0850*/  ISETP.NE.AND P5, PT, R16, RZ, PT ;  /* 0x000000ff1000720c */ /* 0x004fda0003fa5270 */
[----:B------:R-:W-:Y:S01]  /*0860*/  @!P5 FFMA.FTZ R15, R8, -R14, R15 ;  /* 0x8000000e080fd223 */ /* 0x000fe2000001000f */
[----:B------:R1:W-:Y:S04]  /*0870*/  @P5 STG.E desc[UR4][R6.64+0x80], RZ ;  /* 0x000080ff06005986 */ /* 0x0003e8000c101904 */
[----:B------:R1:W-:Y:S02]  /*0880*/  @!P5 STG.E desc[UR4][R6.64+0x80], R15 ;  /* 0x0000800f0600d986 */ /* 0x0003e4000c101904 */
.L_x_406:
[----:B------:R-:W-:Y:S05]  /*0890*/  BSYNC.RECONVERGENT B0 ;  /* 0x0000000000007941 */ /* 0x000fea0003800200 */
.L_x_405:
[----:B------:R-:W-:Y:S04]  /*08a0*/  BSSY.RECONVERGENT B0, `(.L_x_407) ;  /* 0x0000007000007945 */ /* 0x000fe80003800200 */
[----:B------:R-:W-:Y:S05]  /*08b0*/  @P4 BRA `(.L_x_408) ;  /* 0x0000000000144947 */ /* 0x000fea0003800000 */
[----:B------:R-:W2:Y:S02]  /*08c0*/  LDG.E.U8 R14, desc[UR4][R2.64+0x40] ;  /* 0x00004004020e7981 */ /* 0x000ea4000c1e1100 */
[----:B--2---:R-:W-:-:S13]  /*08d0*/  ISETP.NE.AND P5, PT, R14, RZ, PT ;  /* 0x000000ff0e00720c */ /* 0x004fda0003fa5270 */
[----:B------:R-:W-:Y:S01]  /*08e0*/  @!P5 FFMA.FTZ R13, R8, -R12, R13 ;  /* 0x8000000c080dd223 */ /* 0x000fe2000001000d */
[----:B------:R2:W-:Y:S04]  /*08f0*/  @P5 STG.E desc[UR4][R6.64+0x100], RZ ;  /* 0x000100ff06005986 */ /* 0x0005e8000c101904 */
[----:B------:R2:W-:Y:S02]  /*0900*/  @!P5 STG.E desc[UR4][R6.64+0x100], R13 ;  /* 0x0001000d0600d986 */ /* 0x0005e4000c101904 */
.L_x_408:
[----:B------:R-:W-:Y:S05]  /*0910*/  BSYNC.RECONVERGENT B0 ;  /* 0x0000000000007941 */ /* 0x000fea0003800200 */
.L_x_407:
[----:B------:R-:W-:Y:S04]  /*0920*/  BSSY.RECONVERGENT B0, `(.L_x_409) ;  /* 0x0000007000007945 */ /* 0x000fe80003800200 */
[----:B------:R-:W-:Y:S05]  /*0930*/  @P2 BRA `(.L_x_410) ;  /* 0x0000000000142947 */ /* 0x000fea0003800000 */
[----:B------:R-:W3:Y:S02]  /*0940*/  LDG.E.U8 R2, desc[UR4][R2.64+0x60] ;  /* 0x0000600402027981 */ /* 0x000ee4000c1e1100 */
[----:B---3--:R-:W-:-:S13]  /*0950*/  ISETP.NE.AND P5, PT, R2, RZ, PT ;  /* 0x000000ff0200720c */ /* 0x008fda0003fa5270 */
[----:B------:R-:W-:Y:S01]  /*0960*/  @!P5 FFMA.FTZ R11, R8, -R10, R11 ;  /* 0x8000000a080bd223 */ /* 0x000fe2000001000b */
[----:B------:R3:W-:Y:S04]  /*0970*/  @P5 STG.E desc[UR4][R6.64+0x180], RZ ;  /* 0x000180ff06005986 */ /* 0x0007e8000c101904 */
[----:B------:R3:W-:Y:S02]  /*0980*/  @!P5 STG.E desc[UR4][R6.64+0x180], R11 ;  /* 0x0001800b0600d986 */ /* 0x0007e4000c101904 */
.L_x_410:
[----:B------:R-:W-:Y:S05]  /*0990*/  BSYNC.RECONVERGENT B0 ;  /* 0x0000000000007941 */ /* 0x000fea0003800200 */
.L_x_409:
[----:B------:R-:W-:Y:S05]  /*09a0*/  @!P0 EXIT ;  /* 0x000000000000894d */ /* 0x000fea0003800000 */
[----:B------:R-:W-:Y:S01]  /*09b0*/  BSSY.RECONVERGENT B0, `(.L_x_411) ;  /* 0x0000008000007945 */ /* 0x000fe20003800200 */
[----:B0123--:R-:W-:-:S03]  /*09c0*/  IMAD.WIDE R6, R19, 0x4, R6 ;  /* 0x0000000413067825 */ /* 0x00ffc600078e0206 */
[----:B------:R-:W-:Y:S05]  /*09d0*/  @P3 BRA `(.L_x_412) ;  /* 0x0000000000143947 */ /* 0x000fea0003800000 */
[----:B------:R-:W2:Y:S02]  /*09e0*/  LDG.E.U8 R2, desc[UR4][R4.64] ;  /* 0x0000000404027981 */ /* 0x000ea4000c1e1100 */
[----:B--2---:R-:W-:-:S13]  /*09f0*/  ISETP.NE.AND P0, PT, R2, RZ, PT ;  /* 0x000000ff0200720c */ /* 0x004fda0003f05270 */
[----:B------:R-:W-:Y:S01]  /*0a00*/  @!P0 FFMA.FTZ R25, R9, -R25, R0 ;  /* 0x8000001909198223 */ /* 0x000fe20000010000 */
[----:B------:R0:W-:Y:S04]  /*0a10*/  @P0 STG.E desc[UR4][R6.64], RZ ;  /* 0x000000ff06000986 */ /* 0x0001e8000c101904 */
[----:B------:R0:W-:Y:S02]  /*0a20*/  @!P0 STG.E desc[UR4][R6.64], R25 ;  /* 0x0000001906008986 */ /* 0x0001e4000c101904 */
.L_x_412:
[----:B------:R-:W-:Y:S05]  /*0a30*/  BSYNC.RECONVERGENT B0 ;  /* 0x0000000000007941 */ /* 0x000fea0003800200 */
.L_x_411:
[----:B------:R-:W-:Y:S04]  /*0a40*/  BSSY.RECONVERGENT B0, `(.L_x_413) ;  /* 0x0000007000007945 */ /* 0x000fe80003800200 */
[----:B------:R-:W-:Y:S05]  /*0a50*/  @P1 BRA `(.L_x_414) ;  /* 0x0000000000141947 */ /* 0x000fea0003800000 */
[----:B------:R-:W2:Y:S02]  /*0a60*/  LDG.E.U8 R0, desc[UR4][R4.64+0x20] ;  /* 0x0000200404007981 */ /* 0x000ea4000c1e1100 */
[----:B--2---:R-:W-:-:S13]  /*0a70*/  ISETP.NE.AND P0, PT, R0, RZ, PT ;  /* 0x000000ff0000720c */ /* 0x004fda0003f05270 */
[----:B------:R-:W-:Y:S01]  /*0a80*/  @!P0 FFMA.FTZ R3, R9, -R24, R22 ;  /* 0x8000001809038223 */ /* 0x000fe20000010016 */
[----:B------:R1:W-:Y:S04]  /*0a90*/  @P0 STG.E desc[UR4][R6.64+0x80], RZ ;  /* 0x000080ff06000986 */ /* 0x0003e8000c101904 */
[----:B------:R1:W-:Y:S02]  /*0aa0*/  @!P0 STG.E desc[UR4][R6.64+0x80], R3 ;  /* 0x0000800306008986 */ /* 0x0003e4000c101904 */
.L_x_414:
[----:B------:R-:W-:Y:S05]  /*0ab0*/  BSYNC.RECONVERGENT B0 ;  /* 0x0000000000007941 */ /* 0x000fea0003800200 */
.L_x_413:
[----:B------:R-:W-:Y:S04]  /*0ac0*/  BSSY.RECONVERGENT B0, `(.L_x_415) ;  /* 0x0000007000007945 */ /* 0x000fe80003800200 */
[----:B------:R-:W-:Y:S05]  /*0ad0*/  @P4 BRA `(.L_x_416) ;  /* 0x0000000000144947 */ /* 0x000fea0003800000 */
[----:B------:R-:W2:Y:S02]  /*0ae0*/  LDG.E.U8 R0, desc[UR4][R4.64+0x40] ;  /* 0x0000400404007981 */ /* 0x000ea4000c1e1100 */
[----:B--2---:R-:W-:-:S13]  /*0af0*/  ISETP.NE.AND P0, PT, R0, RZ, PT ;  /* 0x000000ff0000720c */ /* 0x004fda0003f05270 */
[----:B------:R-:W-:Y:S01]  /*0b00*/  @!P0 FFMA.FTZ R29, R9, -R29, R20 ;  /* 0x8000001d091d8223 */ /* 0x000fe20000010014 */
[----:B------:R2:W-:Y:S04]  /*0b10*/  @P0 STG.E desc[UR4][R6.64+0x100], RZ ;  /* 0x000100ff06000986 */ /* 0x0005e8000c101904 */
[----:B------:R2:W-:Y:S02]  /*0b20*/  @!P0 STG.E desc[UR4][R6.64+0x100], R29 ;  /* 0x0001001d06008986 */ /* 0x0005e4000c101904 */
.L_x_416:
[----:B------:R-:W-:Y:S05]  /*0b30*/  BSYNC.RECONVERGENT B0 ;  /* 0x0000000000007941 */ /* 0x000fea0003800200 */
.L_x_415:
[----:B------:R-:W-:Y:S05]  /*0b40*/  @P2 EXIT ;  /* 0x000000000000294d */ /* 0x000fea0003800000 */
[----:B------:R-:W3:Y:S02]  /*0b50*/  LDG.E.U8 R4, desc[UR4][R4.64+0x60] ;  /* 0x0000600404047981 */ /* 0x000ee4000c1e1100 */
[----:B---3--:R-:W-:-:S13]  /*0b60*/  ISETP.NE.AND P0, PT, R4, RZ, PT ;  /* 0x000000ff0400720c */ /* 0x008fda0003f05270 */
[----:B------:R3:W-:Y:S01]  /*0b70*/  @P0 STG.E desc[UR4][R6.64+0x180], RZ ;  /* 0x000180ff06000986 */ /* 0x0007e2000c101904 */
[----:B------:R-:W-:Y:S05]  /*0b80*/  @P0 EXIT ;  /* 0x000000000000094d */ /* 0x000fea0003800000 */
[----:B------:R-:W-:-:S05]  /*0b90*/  FFMA.FTZ R27, R9, -R27, R18 ;  /* 0x8000001b091b7223 */ /* 0x000fca0000010012 */
[----:B------:R-:W-:Y:S01]  /*0ba0*/  STG.E desc[UR4][R6.64+0x180], R27 ;  /* 0x0001801b06007986 */ /* 0x000fe2000c101904 */
[----:B------:R-:W-:Y:S05]  /*0bb0*/  EXIT ;  /* 0x000000000000794d */ /* 0x000fea0003800000 */
.L_x_417:
        /* <DEDUP_REMOVED lines=12> */
.L_x_11154:


//--------------------- .text._ZN43_GLOBAL__N__9ae7fba5_10_SoftMax_cu_9f978f6321softmax_warp_backwardIfffLi6ELb0ELb1EEEvPT0_PKT_S5_iiiPKb --------------------------
	.section	.text._ZN43_GLOBAL__N__9ae7fba5_10_SoftMax_cu_9f978f6321softmax_warp_backwardIfffLi6ELb0ELb1EEEvPT0_PKT_S5_iiiPKb,"ax",@progbits
	.align	128
.text._ZN43_GLOBAL__N__9ae7fba5_10_SoftMax_cu_9f978f6321softmax_warp_backwardIfffLi6ELb0ELb1EEEvPT0_PKT_S5_iiiPKb:
        .type           _ZN43_GLOBAL__N__9ae7fba5_10_SoftMax_cu_9f978f6321softmax_warp_backwardIfffLi6ELb0ELb1EEEvPT0_PKT_S5_iiiPKb,@function
        .size           _ZN43_GLOBAL__N__9ae7fba5_10_SoftMax_cu_9f978f6321softmax_warp_backwardIfffLi6ELb0ELb1EEEvPT0_PKT_S5_iiiPKb,(.L_x_11155 - _ZN43_GLOBAL__N__9ae7fba5_10_SoftMax_cu_9f978f6321softmax_warp_backwardIfffLi6ELb0ELb1EEEvPT0_PKT_S5_iiiPKb)
        .other          _ZN43_GLOBAL__N__9ae7fba5_10_SoftMax_cu_9f978f6321softmax_warp_backwardIfffLi6ELb0ELb1EEEvPT0_PKT_S5_iiiPKb,@"STO_CUDA_ENTRY STV_DEFAULT"
_ZN43_GLOBAL__N__9ae7fba5_10_SoftMax_cu_9f978f6321softmax_warp_backwardIfffLi6ELb0ELb1EEEvPT0_PKT_S5_iiiPKb:
[----:B------:R-:W-:Y:S01]  /*0000*/  LDC R1, c[0x0][0x37c] ;  /* 0x0000df00ff017b82 */ /* 0x000fe20000000800 */
[----:B------:R-:W0:Y:S01]  /*0010*/  S2R R0, SR_CTAID.X ;  /* 0x0000000000007919 */ /* 0x000e220000002500 */
[----:B------:R-:W0:Y:S06]  /*0020*/  LDCU UR4, c[0x0][0x364] ;  /* 0x00006c80ff0477ac */ /* 0x000e2c0008000800 */
[----:B------:R-:W1:Y:S01]  /*0030*/  LDC R17, c[0x0][0x3a0] ;  /* 0x0000e800ff117b82 */ /* 0x000e620000000800 */
[----:B------:R-:W-:Y:S01]  /*0040*/  HFMA2 R16, -RZ, RZ, 0, 0 ;  /* 0x00000000ff107431 */ /* 0x000fe200000001ff */
[----:B------:R-:W0:Y:S01]  /*0050*/  S2R R3, SR_TID.Y ;  /* 0x0000000000037919 */ /* 0x000e220000002200 */
[----:B------:R-:W2:Y:S01]  /*0060*/  LDCU.64 UR6, c[0x0][0x398] ;  /* 0x00007300ff0677ac */ /* 0x000ea20008000a00 */
[----:B------:R-:W3:Y:S01]  /*0070*/  S2R R2, SR_TID.X ;  /* 0x0000000000027919 */ /* 0x000ee20000002100 */
[----:B------:R-:W4:Y:S03]  /*0080*/  LDCU.64 UR8, c[0x0][0x3a8] ;  /* 0x00007500ff0877ac */ /* 0x000f260008000a00 */
        /* <DEDUP_REMOVED lines=9> */
[----:B------:R-:W-:Y:S01]  /*0120*/  ISETP.LT.OR P6, PT, R18, 0x1, P0 ;  /* 0x000000011200780c */ /* 0x000fe200007c1670 */
[C---:B----4-:R-:W-:Y:S01]  /*0130*/  IMAD.WIDE R6, R19.reuse, 0x4, R6 ;  /* 0x0000000413067825 */ /* 0x050fe200078e0206 */
[----:B------:R-:W-:-:S02]  /*0140*/  IADD3 R4, P2, PT, R19, UR8, RZ ;  /* 0x0000000813047c10 */ /* 0x000fc4000ff5e0ff */
[----:B------:R-:W-:Y:S02]  /*0150*/  ISETP.LT.OR P5, PT, R18, 0x2, P0 ;  /* 0x000000021200780c */ /* 0x000fe400007a1670 */
[----:B------:R-:W-:Y:S02]  /*0160*/  LEA.HI.X.SX32 R5, R19, UR9, 0x1, P2 ;  /* 0x0000000913057c11 */ /* 0x000fe400090f0eff */
[----:B------:R-:W-:Y:S02]  /*0170*/  ISETP.GE.AND P1, PT, R2, R17, PT ;  /* 0x000000110200720c */ /* 0x000fe40003f26270 */
[----:B------:R-:W-:Y:S02]  /*0180*/  CS2R R14, SRZ ;  /* 0x00000000000e7805 */ /* 0x000fe4000001ff00 */
[----:B------:R-:W-:Y:S01]  /*0190*/  P2R R20, PR, RZ, 0x1 ;  /* 0x00000001ff147803 */ /* 0x000fe20000000000 */
[----:B0-----:R-:W2:Y:S01]  /*01a0*/  LDG.E.U8 R10, desc[UR4][R4.64+0x20] ;  /* 0x00002004040a7981 */ /* 0x001ea2000c1e1100 */
[----:B------:R-:W-:-:S03]  /*01b0*/  ISETP.LT.OR P3, PT, R18, 0x1, P1 ;  /* 0x000000011200780c */ /* 0x000fc60000f61670 */
[----:B------:R-:W3:Y:S01]  /*01c0*/  @!P6 LDG.E R16, desc[UR4][R6.64] ;  /* 0x000000040610e981 */ /* 0x000ee2000c1e1900 */
[----:B------:R-:W-:-:S03]  /*01d0*/  IADD3 R2, P2, PT, R4, R17, RZ ;  /* 0x0000001104027210 */ /* 0x000fc60007f5e0ff */
[----:B------:R-:W4:Y:S01]  /*01e0*/  LDG.E.U8 R0, desc[UR4][R4.64] ;  /* 0x0000000404007981 */ /* 0x000f22000c1e1100 */
[C---:B------:R-:W-:Y:S01]  /*01f0*/  @!P5 IMAD.WIDE.U32 R8, R17.reuse, 0x4, R6 ;  /* 0x000000041108d825 */ /* 0x040fe200078e0006 */
[----:B------:R-:W-:-:S04]  /*0200*/  LEA.HI.X.SX32 R3, R17, R5, 0x1, P2 ;  /* 0x0000000511037211 */ /* 0x000fc800010f0eff */
[----:B------:R-:W4:Y:S04]  /*0210*/  @!P5 LDG.E R15, desc[UR4][R8.64] ;  /* 0x00000004080fd981 */ /* 0x000f28000c1e1900 */
[----:B------:R-:W4:Y:S04]  /*0220*/  @!P3 LDG.E R14, desc[UR4][R6.64+0x80] ;  /* 0x00008004060eb981 */ /* 0x000f28000c1e1900 */
[----:B------:R-:W4:Y:S04]  /*0230*/  LDG.E.U8 R12, desc[UR4][R2.64] ;  /* 0x00000004020c7981 */ /* 0x000f28000c1e1100 */
[----:B------:R-:W4:Y:S01]  /*0240*/  LDG.E.U8 R8, desc[UR4][R2.64+0x20] ;  /* 0x0000200402087981 */ /* 0x000f22000c1e1100 */
[----:B--2---:R-:W-:Y:S01]  /*0250*/  ISETP.NE.AND P4, PT, R10, RZ, PT ;  /* 0x000000ff0a00720c */ /* 0x004fe20003f85270 */
[----:B---3--:R-:W-:Y:S01]  /*0260*/  FADD.FTZ R10, RZ, R16 ;  /* 0x00000010ff0a7221 */ /* 0x008fe20000010000 */
[----:B----4-:R-:W-:-:S04]  /*0270*/  ISETP.NE.AND P2, PT, R0, RZ, PT ;  /* 0x000000ff0000720c */ /* 0x010fc80003f45270 */
[----:B------:R-:W-:Y:S01]  /*0280*/  FSEL R11, R10, RZ, !P2 ;  /* 0x000000ff0a0b7208 */ /* 0x000fe20005000000 */
[----:B------:R-:W-:-:S06]  /*0290*/  FADD.FTZ R0, RZ, R15 ;  /* 0x0000000fff007221 */ /* 0x000fcc0000010000 */
[----:B------:R-:W-:Y:S01]  /*02a0*/  @!P4 FADD.FTZ R11, R11, R14 ;  /* 0x0000000e0b0bc221 */ /* 0x000fe20000010000 */
[----:B------:R-:W-:-:S04]  /*02b0*/  ISETP.NE.AND P4, PT, R12, RZ, PT ;  /* 0x000000ff0c00720c */ /* 0x000fc80003f85270 */
[----:B------:R-:W-:Y:S02]  /*02c0*/  FSEL R13, R0, RZ, !P4 ;  /* 0x000000ff000d7208 */ /* 0x000fe40006000000 */
[----:B------:R-:W-:Y:S01]  /*02d0*/  ISETP.LT.OR P4, PT, R18, 0x2, P1 ;  /* 0x000000021200780c */ /* 0x000fe20000f81670 */
[----:B------:R-:W-:-:S12]  /*02e0*/  IMAD.MOV.U32 R0, RZ, RZ, RZ ;  /* 0x000000ffff007224 */ /* 0x000fd800078e00ff */
[----:B------:R-:W-:-:S05]  /*02f0*/  @!P4 IMAD.WIDE.U32 R6, R17, 0x4, R6 ;  /* 0x000000041106c825 */ /* 0x000fca00078e0006 */
[----:B------:R0:W2:Y:S01]  /*0300*/  @!P4 LDG.E R0, desc[UR4][R6.64+0x80] ;  /* 0x000080040600c981 */ /* 0x0000a2000c1e1900 */
[----:B------:R-:W-:-:S03]  /*0310*/  ISETP.NE.AND P0, PT, R8, RZ, PT ;  /* 0x000000ff0800720c */ /* 0x000fc60003f05270 */
[----:B------:R-:W1:Y:S02]  /*0320*/  SHFL.BFLY PT, R8, R11, 0x10, 0x1f ;  /* 0x0e001f000b087f89 */ /* 0x000e6400000e0000 */
[----:B-1----:R-:W-:-:S05]  /*0330*/  FADD.FTZ R8, R11, R8 ;  /* 0x000000080b087221 */ /* 0x002fca0000010000 */
[----:B------:R-:W1:Y:S02]  /*0340*/  SHFL.BFLY PT, R21, R8, 0x8, 0x1f ;  /* 0x0d001f0008157f89 */ /* 0x000e6400000e0000 */
[----:B-1----:R-:W-:-:S05]  /*0350*/  FADD.FTZ R12, R8, R21 ;  /* 0x00000015080c7221 */ /* 0x002fca0000010000 */
[----:B0-----:R-:W0:Y:S02]  /*0360*/  SHFL.BFLY PT, R7, R12, 0x4, 0x1f ;  /* 0x0c801f000c077f89 */ /* 0x001e2400000e0000 */
[----:B0-----:R-:W-:-:S05]  /*0370*/  FADD.FTZ R25, R12, R7 ;  /* 0x000000070c197221 */ /* 0x001fca0000010000 */
[----:B------:R-:W0:Y:S02]  /*0380*/  SHFL.BFLY PT, R22, R25, 0x2, 0x1f ;  /* 0x0c401f0019167f89 */ /* 0x000e2400000e0000 */
[----:B0-----:R-:W-:Y:S01]  /*0390*/  FADD.FTZ R22, R25, R22 ;  /* 0x0000001619167221 */ /* 0x001fe20000010000 */
[----:B------:R-:W-:Y:S02]  /*03a0*/  IMAD.MOV.U32 R25, RZ, RZ, RZ ;  /* 0x000000ffff197224 */ /* 0x000fe400078e00ff */
[----:B--2---:R-:W-:-:S05]  /*03b0*/  @!P0 FADD.FTZ R13, R13, R0 ;  /* 0x000000000d0d8221 */ /* 0x004fca0000010000 */
[----:B------:R-:W0:Y:S02]  /*03c0*/  SHFL.BFLY PT, R10, R13, 0x10, 0x1f ;  /* 0x0e001f000d0a7f89 */ /* 0x000e2400000e0000 */
[----:B0-----:R-:W-:-:S05]  /*03d0*/  FADD.FTZ R9, R13, R10 ;  /* 0x0000000a0d097221 */ /* 0x001fca0000010000 */
[----:B------:R-:W0:Y:S02]  /*03e0*/  SHFL.BFLY PT, R10, R9, 0x8, 0x1f ;  /* 0x0d001f00090a7f89 */ /* 0x000e2400000e0000 */
[----:B0-----:R-:W-:Y:S02]  /*03f0*/  FADD.FTZ R23, R9, R10 ;  /* 0x0000000a09177221 */ /* 0x001fe40000010000 */
[----:B------:R-:W0:Y:S03]  /*0400*/  LDC.64 R10, c[0x0][0x390] ;  /* 0x0000e400ff0a7b82 */ /* 0x000e260000000a00 */
[----:B------:R-:W1:Y:S01]  /*0410*/  SHFL.BFLY PT, R6, R23, 0x4, 0x1f ;  /* 0x0c801f0017067f89 */ /* 0x000e6200000e0000 */
[----:B------:R-:W-:Y:S02]  /*0420*/  ISETP.NE.AND P0, PT, R20, RZ, PT ;  /* 0x000000ff1400720c */ /* 0x000fe40003f05270 */
[----:B------:R-:W-:Y:S01]  /*0430*/  CS2R R20, SRZ ;  /* 0x0000000000147805 */ /* 0x000fe2000001ff00 */
[----:B0-----:R-:W-:-:S04]  /*0440*/  IMAD.WIDE R10, R19, 0x4, R10 ;  /* 0x00000004130a7825 */ /* 0x001fc800078e020a */
[----:B-1----:R-:W-:Y:S01]  /*0450*/  FADD.FTZ R26, R23, R6 ;  /* 0x00000006171a7221 */ /* 0x002fe20000010000 */
[----:B------:R-:W-:Y:S01]  /*0460*/  MOV R23, RZ ;  /* 0x000000ff00177202 */ /* 0x000fe20000000f00 */
[----:B------:R0:W5:Y:S01]  /*0470*/  @!P6 LDG.E R21, desc[UR4][R10.64] ;  /* 0x000000040a15e981 */ /* 0x000162000c1e1900 */
[----:B------:R-:W-:-:S04]  /*0480*/  @!P5 IMAD.WIDE.U32 R8, R17, 0x4, R10 ;  /* 0x000000041108d825 */ /* 0x000fc800078e000a */
[----:B------:R-:W-:Y:S01]  /*0490*/  @!P4 IMAD.WIDE.U32 R12, R17, 0x4, R10 ;  /* 0x00000004110cc825 */ /* 0x000fe200078e000a */
[----:B------:R0:W5:Y:S04]  /*04a0*/  @!P3 LDG.E R23, desc[UR4][R10.64+0x80] ;  /* 0x000080040a17b981 */ /* 0x000168000c1e1900 */
[----:B------:R0:W5:Y:S04]  /*04b0*/  @!P5 LDG.E R20, desc[UR4][R8.64] ;  /* 0x000000040814d981 */ /* 0x000168000c1e1900 */
[----:B------:R0:W5:Y:S04]  /*04c0*/  @!P4 LDG.E R25, desc[UR4][R12.64+0x80] ;  /* 0x000080040c19c981 */ /* 0x000168000c1e1900 */
[----:B------:R-:W1:Y:S01]  /*04d0*/  SHFL.BFLY PT, R7, R26, 0x2, 0x1f ;  /* 0x0c401f001a077f89 */ /* 0x000e6200000e0000 */
[----:B------:R-:W-:-:S03]  /*04e0*/  ISETP.GE.AND P6, PT, R18, 0x1, PT ;  /* 0x000000011200780c */ /* 0x000fc60003fc6270 */
[----:B------:R0:W2:Y:S01]  /*04f0*/  SHFL.BFLY PT, R27, R22, 0x1, 0x1f ;  /* 0x0c201f00161b7f89 */ /* 0x0000a200000e0000 */
[----:B-1----:R-:W-:Y:S02]  /*0500*/  FADD.FTZ R24, R26, R7 ;  /* 0x000000071a187221 */ /* 0x002fe40000010000 */
[----:B------:R-:W1:Y:S03]  /*0510*/  LDC.64 R6, c[0x0][0x380] ;  /* 0x0000e000ff067b82 */ /* 0x000e660000000a00 */
[----:B------:R0:W3:Y:S04]  /*0520*/  SHFL.BFLY PT, R29, R24, 0x1, 0x1f ;  /* 0x0c201f00181d7f89 */ /* 0x0000e800000e0000 */
[----:B--2---:R-:W-:Y:S05]  /*0530*/  @!P6 EXIT ;  /* 0x000000000000e94d */ /* 0x004fea0003800000 */
[----:B------:R-:W-:Y:S01]  /*0540*/  BSSY.RECONVERGENT B0, `(.L_x_418) ;  /* 0x0000009000007945 */ /* 0x000fe20003800200 */
[----:B------:R-:W-:Y:S01]  /*0550*/  ISETP.NE.AND P3, PT, R18, 0x1, PT ;  /* 0x000000011200780c */ /* 0x000fe20003f65270 */
[----:B------:R-:W-:Y:S01]  /*0560*/  FADD.FTZ R27, R22, R27 ;  /* 0x0000001b161b7221 */ /* 0x000fe20000010000 */
[----:B---3--:R-:W-:Y:S01]  /*0570*/  FADD.FTZ R29, R24, R29 ;  /* 0x0000001d181d7221 */ /* 0x008fe20000010000 */
[----:B-1----:R-:W-:Y:S01]  /*0580*/  IMAD.WIDE R6, R19, 0x4, R6 ;  /* 0x0000000413067825 */ /* 0x002fe200078e0206 */
[----:B------:R-:W-:Y:S09]  /*0590*/  @P0 BRA `(.L_x_419) ;  /* 0x00000000000c0947 */ /* 0x000ff20003800000 */
[----:B-----5:R-:W-:Y:S01]  /*05a0*/  @!P2 FFMA.FTZ R21, R27, -R21, R16 ;  /* 0x800000151b15a223 */ /* 0x020fe20000010010 */
[----:B------:R1:W-:Y:S04]  /*05b0*/  @P2 STG.E desc[UR4][R6.64], RZ ;  /* 0x000000ff06002986 */ /* 0x0003e8000c101904 */
[----:B------:R1:W-:Y:S02]  /*05c0*/  @!P2 STG.E desc[UR4][R6.64], R21 ;  /* 0x000000150600a986 */ /* 0x0003e4000c101904 */
.L_x_419:
[----:B------:R-:W-:Y:S05]  /*05d0*/  BSYNC.RECONVERGENT B0 ;  /* 0x0000000000007941 */ /* 0x000fea0003800200 */
.L_x_418:
[----:B------:R-:W-:Y:S04]  /*05e0*/  BSSY.RECONVERGENT B0, `(.L_x_420) ;  /* 0x0000007000007945 */ /* 0x000fe80003800200 */
[----:B------:R-:W-:Y:S05]  /*05f0*/  @P1 BRA `(.L_x_421) ;  /* 0x0000000000141947 */ /* 0x000fea0003800000 */
[----:B------:R-:W2:Y:S02]  /*0600*/  LDG.E.U8 R4, desc[UR4][R4.64+0x20] ;  /* 0x0000200404047981 */ /* 0x000ea4000c1e1100 */
[----:B--2---:R-:W-:-:S13]  /*0610*/  ISETP.NE.AND P2, PT, R4, RZ, PT ;  /* 0x000000ff0400720c */ /* 0x004fda0003f45270 */
[----:B-----5:R-:W-:Y:S01]  /*0620*/  @!P2 FFMA.FTZ R23, R27, -R23, R14 ;  /* 0x800000171b17a223 */ /* 0x020fe2000001000e */
[----:B------:R2:W-:Y:S04]  /*0630*/  @P2 STG.E desc[UR4][R6.64+0x80], RZ ;  /* 0x000080ff06002986 */ /* 0x0005e8000c101904 */
[----:B------:R2:W-:Y:S02]  /*0640*/  @!P2 STG.E desc[UR4][R6.64+0x80], R23 ;  /* 0x000080170600a986 */ /* 0x0005e4000c101904 */
.L_x_421:
[----:B------:R-:W-:Y:S05]  /*0650*/  BSYNC.RECONVERGENT B0 ;  /* 0x0000000000007941 */ /* 0x000fea0003800200 */
.L_x_420:
[----:B------:R-:W-:Y:S05]  /*0660*/  @!P3 EXIT ;  /* 0x000000000000b94d */ /* 0x000fea0003800000 */
[----:B------:R-:W-:Y:S01]  /*0670*/  BSSY.RECONVERGENT B0, `(.L_x_422) ;  /* 0x0000008000007945 */ /* 0x000fe20003800200 */
[----:B-12---:R-:W-:-:S03]  /*0680*/  IMAD.WIDE R6, R17, 0x4, R6 ;  /* 0x0000000411067825 */ /* 0x006fc600078e0206 */
[----:B------:R-:W-:Y:S05]  /*0690*/  @P0 BRA `(.L_x_423) ;  /* 0x0000000000140947 */ /* 0x000fea0003800000 */
[----:B------:R-:W2:Y:S02]  /*06a0*/  LDG.E.U8 R4, desc[UR4][R2.64] ;  /* 0x0000000402047981 */ /* 0x000ea4000c1e1100 */
[----:B--2---:R-:W-:-:S13]  /*06b0*/  ISETP.NE.AND P0, PT, R4, RZ, PT ;  /* 0x000000ff0400720c */ /* 0x004fda0003f05270 */
[----:B-----5:R-:W-:Y:S01]  /*06c0*/  @!P0 FFMA.FTZ R15, R29, -R20, R15 ;  /* 0x800000141d0f8223 */ /* 0x020fe2000001000f */
[----:B------:R1:W-:Y:S04]  /*06d0*/  @P0 STG.E desc[UR4][R6.64], RZ ;  /* 0x000000ff06000986 */ /* 0x0003e8000c101904 */
[----:B------:R1:W-:Y:S02]  /*06e0*/  @!P0 STG.E desc[UR4][R6.64], R15 ;  /* 0x0000000f06008986 */ /* 0x0003e4000c101904 */
.L_x_423:
[----:B------:R-:W-:Y:S05]  /*06f0*/  BSYNC.RECONVERGENT B0 ;  /* 0x0000000000007941 */ /* 0x000fea0003800200 */
.L_x_422:
[----:B------:R-:W-:Y:S05]  /*0700*/  @P1 EXIT ;  /* 0x000000000000194d */ /* 0x000fea0003800000 */
[----:B------:R-:W2:Y:S02]  /*0710*/  LDG.E.U8 R2, desc[UR4][R2.64+0x20] ;  /* 0x0000200402027981 */ /* 0x000ea4000c1e1100 */
[----:B--2---:R-:W-:-:S13]  /*0720*/  ISETP.NE.AND P0, PT, R2, RZ, PT ;  /* 0x000000ff0200720c */ /* 0x004fda0003f05270 */
[----:B------:R2:W-:Y:S01]  /*0730*/  @P0 STG.E desc[UR4][R6.64+0x80], RZ ;  /* 0x000080ff06000986 */ /* 0x0005e2000c101904 */
[----:B------:R-:W-:Y:S05]  /*0740*/  @P0 EXIT ;  /* 0x000000000000094d */ /* 0x000fea0003800000 */
[----:B-----5:R-:W-:-:S05]  /*0750*/  FFMA.FTZ R25, R29, -R25, R0 ;  /* 0x800000191d197223 */ /* 0x020fca0000010000 */
[----:B------:R-:W-:Y:S01]  /*0760*/  STG.E desc[UR4][R6.64+0x80], R25 ;  /* 0x0000801906007986 */ /* 0x000fe2000c101904 */
[----:B------:R-:W-:Y:S05]  /*0770*/  EXIT ;  /* 0x000000000000794d */ /* 0x000fea0003800000 */
.L_x_424:
        /* <DEDUP_REMOVED lines=16> */
.L_x_11155:


//--------------------- .text._ZN43_GLOBAL__N__9ae7fba5_10_SoftMax_cu_9f978f6321softmax_warp_backwardIfffLi5ELb0ELb1EEEvPT0_PKT_S5_iiiPKb --------------------------
	.section	.text._ZN43_GLOBAL__N__9ae7fba5_10_SoftMax_cu_9f978f6321softmax_warp_backwardIfffLi5ELb0ELb1EEEvPT0_PKT_S5_iiiPKb,"ax",@progbits
	.align	128
.text._ZN43_GLOBAL__N__9ae7fba5_10_SoftMax_cu_9f978f6321softmax_warp_backwardIfffLi5ELb0ELb1EEEvPT0_PKT_S5_iiiPKb:
        .type           _ZN43_GLOBAL__N__9ae7fba5_10_SoftMax_cu_9f978f6321softmax_warp_backwardIfffLi5ELb0ELb1EEEvPT0_PKT_S5_iiiPKb,@function
        .size           _ZN43_GLOBAL__N__9ae7fba5_10_SoftMax_cu_9f978f6321softmax_warp_backwardIfffLi5ELb0ELb1EEEvPT0_PKT_S5_iiiPKb,(.L_x_11156 - _ZN43_GLOBAL__N__9ae7fba5_10_SoftMax_cu_9f978f6321softmax_warp_backwardIfffLi5ELb0ELb1EEEvPT0_PKT_S5_iiiPKb)
        .other          _ZN43_GLOBAL__N__9ae7fba5_10_SoftMax_cu_9f978f6321softmax_warp_backwardIfffLi5ELb0ELb1EEEvPT0_PKT_S5_iiiPKb,@"STO_CUDA_ENTRY STV_DEFAULT"
_ZN43_GLOBAL__N__9ae7fba5_10_SoftMax_cu_9f978f6321softmax_warp_backwardIfffLi5ELb0ELb1EEEvPT0_PKT_S5_iiiPKb:
        /* <DEDUP_REMOVED lines=19> */
[----:B----4-:R-:W-:-:S04]  /*0130*/  IADD3 R12, P1, PT, R11, UR8, RZ ;  /* 0x000000080b0c7c10 */ /* 0x010fc8000ff3e0ff */
[----:B------:R-:W-:-:S03]  /*0140*/  IADD3.X R13, PT, PT, R8, UR9, RZ, P1, !PT ;  /* 0x00000009080d7c10 */ /* 0x000fc60008ffe4ff */
[----:B------:R-:W1:Y:S01]  /*0150*/  @!P2 LDC.64 R4, c[0x0][0x388] ;  /* 0x0000e200ff04ab82 */ /* 0x000e620000000a00 */
[C---:B------:R-:W-:Y:S01]  /*0160*/  @!P2 IMAD.SHL.U32 R21, R11.reuse, 0x4, RZ ;  /* 0x000000040b15a824 */ /* 0x040fe200078e00ff */
[C---:B------:R-:W-:Y:S01]  /*0170*/  @!P0 IADD3 R14, P1, PT, R11.reuse, R0, RZ ;  /* 0x000000000b0e8210 */ /* 0x040fe20007f3e0ff */
[----:B------:R-:W-:Y:S01]  /*0180*/  HFMA2 R16, -RZ, RZ, 0, 0 ;  /* 0x00000000ff107431 */ /* 0x000fe200000001ff */
[--C-:B------:R-:W-:Y:S01]  /*0190*/  @!P2 SHF.L.U64.HI R10, R11, 0x2, R8.reuse ;  /* 0x000000020b0aa819 */ /* 0x100fe20000010208 */
[----:B------:R-:W-:Y:S01]  /*01a0*/  IMAD.MOV.U32 R15, RZ, RZ, RZ ;  /* 0x000000ffff0f7224 */ /* 0x000fe200078e00ff */
[----:B0-----:R-:W2:Y:S01]  /*01b0*/  LDG.E.U8 R18, desc[UR4][R12.64] ;  /* 0x000000040c127981 */ /* 0x001ea2000c1e1100 */
[----:B------:R-:W-:Y:S01]  /*01c0*/  @!P0 IMAD.X R3, RZ, RZ, R8, P1 ;  /* 0x000000ffff038224 */ /* 0x000fe200008e0608 */
[----:B------:R-:W0:Y:S01]  /*01d0*/  @!P0 LDC.64 R6, c[0x0][0x388] ;  /* 0x0000e200ff068b82 */ /* 0x000e220000000a00 */
[----:B------:R-:W-:-:S03]  /*01e0*/  @!P0 IMAD.SHL.U32 R19, R14, 0x4, RZ ;  /* 0x000000040e138824 */ /* 0x000fc600078e00ff */
[----:B------:R-:W-:Y:S02]  /*01f0*/  @!P0 SHF.L.U64.HI R14, R14, 0x2, R3 ;  /* 0x000000020e0e8819 */ /* 0x000fe40000010203 */
[----:B-1----:R-:W-:-:S04]  /*0200*/  @!P2 IADD3 R4, P1, PT, R21, R4, RZ ;  /* 0x000000041504a210 */ /* 0x002fc80007f3e0ff */
[----:B------:R-:W-:Y:S02]  /*0210*/  @!P2 IADD3.X R5, PT, PT, R10, R5, RZ, P1, !PT ;  /* 0x000000050a05a210 */ /* 0x000fe40000ffe4ff */
[----:B------:R-:W-:Y:S02]  /*0220*/  IADD3 R2, P1, PT, R12, R0, RZ ;  /* 0x000000000c027210 */ /* 0x000fe40007f3e0ff */
[----:B0-----:R-:W-:Y:S01]  /*0230*/  @!P0 IADD3 R6, P4, PT, R19, R6, RZ ;  /* 0x0000000613068210 */ /* 0x001fe20007f9e0ff */
[----:B------:R-:W3:Y:S01]  /*0240*/  @!P2 LDG.E R15, desc[UR4][R4.64] ;  /* 0x00000004040fa981 */ /* 0x000ee2000c1e1900 */
[----:B------:R-:W-:-:S03]  /*0250*/  LEA.HI.X.SX32 R3, R0, R13, 0x1, P1 ;  /* 0x0000000d00037211 */ /* 0x000fc600008f0eff */
[----:B------:R-:W-:Y:S02]  /*0260*/  @!P0 IMAD.X R7, R14, 0x1, R7, P4 ;  /* 0x000000010e078824 */ /* 0x000fe400020e0607 */
[----:B------:R-:W4:Y:S04]  /*0270*/  LDG.E.U8 R13, desc[UR4][R2.64] ;  /* 0x00000004020d7981 */ /* 0x000f28000c1e1100 */
[----:B------:R-:W4:Y:S01]  /*0280*/  @!P0 LDG.E R16, desc[UR4][R6.64] ;  /* 0x0000000406108981 */ /* 0x000f22000c1e1900 */
[----:B--2---:R-:W-:Y:S01]  /*0290*/  ISETP.NE.AND P1, PT, R18, RZ, PT ;  /* 0x000000ff1200720c */ /* 0x004fe20003f25270 */
[----:B---3--:R-:W-:Y:S01]  /*02a0*/  FADD.FTZ R12, RZ, R15 ;  /* 0x0000000fff0c7221 */ /* 0x008fe20000010000 */
[----:B----4-:R-:W-:Y:S01]  /*02b0*/  ISETP.NE.AND P4, PT, R13, RZ, PT ;  /* 0x000000ff0d00720c */ /* 0x010fe20003f85270 */
        /* <DEDUP_REMOVED lines=9> */
[----:B0-----:R-:W-:Y:S02]  /*0350*/  FADD.FTZ R20, R13, R4 ;  /* 0x000000040d147221 */ /* 0x001fe40000010000 */
[----:B------:R-:W0:Y:S01]  /*0360*/  @!P2 LDC.64 R4, c[0x0][0x390] ;  /* 0x0000e400ff04ab82 */ /* 0x000e220000000a00 */
[----:B-1----:R-:W-:-:S07]  /*0370*/  FADD.FTZ R22, R23, R6 ;  /* 0x0000000617167221 */ /* 0x002fce0000010000 */
[----:B------:R-:W1:Y:S01]  /*0380*/  @!P0 LDC.64 R6, c[0x0][0x390] ;  /* 0x0000e400ff068b82 */ /* 0x000e620000000a00 */
[----:B------:R-:W-:Y:S01]  /*0390*/  IMAD.MOV.U32 R13, RZ, RZ, RZ ;  /* 0x000000ffff0d7224 */ /* 0x000fe200078e00ff */
[----:B0-----:R-:W-:-:S05]  /*03a0*/  @!P2 IADD3 R4, P4, PT, R21, R4, RZ ;  /* 0x000000041504a210 */ /* 0x001fca0007f9e0ff */
[----:B------:R-:W-:Y:S01]  /*03b0*/  @!P2 IMAD.X R5, R10, 0x1, R5, P4 ;  /* 0x000000010a05a824 */ /* 0x000fe200020e0605 */
[----:B-1----:R-:W-:Y:S02]  /*03c0*/  @!P0 IADD3 R6, P5, PT, R19, R6, RZ ;  /* 0x0000000613068210 */ /* 0x002fe40007fbe0ff */
[----:B------:R-:W-:-:S03]  /*03d0*/  MOV R10, RZ ;  /* 0x000000ff000a7202 */ /* 0x000fc60000000f00 */
[----:B------:R-:W-:-:S03]  /*03e0*/  @!P0 IMAD.X R7, R14, 0x1, R7, P5 ;  /* 0x000000010e078824 */ /* 0x000fc600028e0607 */
[----:B------:R0:W5:Y:S04]  /*03f0*/  @!P2 LDG.E R10, desc[UR4][R4.64] ;  /* 0x00000004040aa981 */ /* 0x000168000c1e1900 */
[----:B------:R0:W5:Y:S04]  /*0400*/  @!P0 LDG.E R13, desc[UR4][R6.64] ;  /* 0x00000004060d8981 */ /* 0x000168000c1e1900 */
        /* <DEDUP_REMOVED lines=14> */
[----:B01----:R-:W-:Y:S02]  /*04f0*/  FADD.FTZ R12, R12, R19 ;  /* 0x000000130c0c7221 */ /* 0x003fe40000010000 */
[----:B------:R-:W-:Y:S02]  /*0500*/  ISETP.EQ.OR P0, PT, R17, 0x1, P2 ;  /* 0x000000011100780c */ /* 0x000fe40001702670 */
[----:B---3--:R-:W-:-:S04]  /*0510*/  LEA R4, P3, R11, UR6, 0x2 ;  /* 0x000000060b047c11 */ /* 0x008fc8000f8610ff */
[----:B------:R-:W-:-:S03]  /*0520*/  LEA.HI.X R5, R11, UR7, R8, 0x2, P3 ;  /* 0x000000070b057c11 */ /* 0x000fc600098f1408 */
[----:B------:R-:W-:Y:S06]  /*0530*/  @P2 BRA `(.L_x_426) ;  /* 0x00000000000c2947 */ /* 0x000fec0003800000 */
[----:B-----5:R-:W-:Y:S01]  /*0540*/  @!P1 FFMA.FTZ R15, R12, -R10, R15 ;  /* 0x8000000a0c0f9223 */ /* 0x020fe2000001000f */
[----:B------:R0:W-:Y:S04]  /*0550*/  @P1 STG.E desc[UR4][R4.64], RZ ;  /* 0x000000ff04001986 */ /* 0x0001e8000c101904 */
[----:B------:R0:W-:Y:S02]  /*0560*/  @!P1 STG.E desc[UR4][R4.64], R15 ;  /* 0x0000000f04009986 */ /* 0x0001e4000c101904 */
.L_x_426:
[----:B------:R-:W-:Y:S05]  /*0570*/  BSYNC.RECONVERGENT B0 ;  /* 0x0000000000007941 */ /* 0x000fea0003800200 */
.L_x_425:
[----:B------:R-:W-:Y:S05]  /*0580*/  @P0 EXIT ;  /* 0x000000000000094d */ /* 0x000fea0003800000 */
[----:B------:R-:W3:Y:S01]  /*0590*/  LDG.E.U8 R2, desc[UR4][R2.64] ;  /* 0x0000000402027981 */ /* 0x000ee2000c1e1100 */
[----:B--2---:R-:W-:Y:S01]  /*05a0*/  FADD.FTZ R21, R18, R21 ;  /* 0x0000001512157221 */ /* 0x004fe20000010000 */
[----:B---3--:R-:W-:-:S13]  /*05b0*/  ISETP.NE.AND P0, PT, R2, RZ, PT ;  /* 0x000000ff0200720c */ /* 0x008fda0003f05270 */
[----:B------:R-:W-:-:S05]  /*05c0*/  @P0 IMAD.WIDE R6, R0, 0x4, R4 ;  /* 0x0000000400060825 */ /* 0x000fca00078e0204 */
[----:B------:R1:W-:Y:S01]  /*05d0*/  @P0 STG.E desc[UR4][R6.64], RZ ;  /* 0x000000ff06000986 */ /* 0x0003e2000c101904 */
[----:B------:R-:W-:Y:S05]  /*05e0*/  @P0 EXIT ;  /* 0x000000000000094d */ /* 0x000fea0003800000 */
[----:B-----5:R-:W-:Y:S01]  /*05f0*/  FFMA.FTZ R13, R21, -R13, R16 ;  /* 0x8000000d150d7223 */ /* 0x020fe20000010010 */
[----:B0-----:R-:W-:-:S05]  /*0600*/  IMAD.WIDE R4, R0, 0x4, R4 ;  /* 0x0000000400047825 */ /* 0x001fca00078e0204 */
[----:B------:R-:W-:Y:S01]  /*0610*/  STG.E desc[UR4][R4.64], R13 ;  /* 0x0000000d04007986 */ /* 0x000fe2000c101904 */
[----:B------:R-:W-:Y:S05]  /*0620*/  EXIT ;  /* 0x000000000000794d */ /* 0x000fea0003800000 */
.L_x_427:
        /* <DEDUP_REMOVED lines=13> */
.L_x_11156:


//--------------------- .text._ZN43_GLOBAL__N__9ae7fba5_10_SoftMax_cu_9f978f6321softmax_warp_backwardIfffLi4ELb0ELb1EEEvPT0_PKT_S5_iiiPKb --------------------------
	.section	.text._ZN43_GLOBAL__N__9ae7fba5_10_SoftMax_cu_9f978f6321softmax_warp_backwardIfffLi4ELb0ELb1EEEvPT0_PKT_S5_iiiPKb,"ax",@progbits
	.align	128
.text._ZN43_GLOBAL__N__9ae7fba5_10_SoftMax_cu_9f978f6321softmax_warp_backwardIfffLi4ELb0ELb1EEEvPT0_PKT_S5_iiiPKb:
        .type           _ZN43_GLOBAL__N__9ae7fba5_10_SoftMax_cu_9f978f6321softmax_warp_backwardIfffLi4ELb0ELb1EEEvPT0_PKT_S5_iiiPKb,@function
        .size           _ZN43_GLOBAL__N__9ae7fba5_10_SoftMax_cu_9f978f6321softmax_warp_backwardIfffLi4ELb0ELb1EEEvPT0_PKT_S5_iiiPKb,(.L_x_11157 - _ZN43_GLOBAL__N__9ae7fba5_10_SoftMax_cu_9f978f6321softmax_warp_backwardIfffLi4ELb0ELb1EEEvPT0_PKT_S5_iiiPKb)
        .other          _ZN43_GLOBAL__N__9ae7fba5_10_SoftMax_cu_9f978f6321softmax_warp_backwardIfffLi4ELb0ELb1EEEvPT0_PKT_S5_iiiPKb,@"STO_CUDA_ENTRY STV_DEFAULT"
_ZN43_GLOBAL__N__9ae7fba5_10_SoftMax_cu_9f978f6321softmax_warp_backwardIfffLi4ELb0ELb1EEEvPT0_PKT_S5_iiiPKb:
        /* <DEDUP_REMOVED lines=24> */
[----:B------:R-:W-:Y:S01]  /*0180*/  IMAD.MOV.U32 R15, RZ, RZ, RZ ;  /* 0x000000ffff0f7224 */ /* 0x000fe200078e00ff */
[--C-:B------:R-:W-:Y:S01]  /*0190*/  @!P2 SHF.L.U64.HI R10, R11, 0x2, R8.reuse ;  /* 0x000000020b0aa819 */ /* 0x100fe20000010208 */
[----:B0-----:R-:W2:Y:S02]  /*01a0*/  LDG.E.U8 R18, desc[UR4][R12.64] ;  /* 0x000000040c127981 */ /* 0x001ea4000c1e1100 */
[----:B------:R-:W-:Y:S01]  /*01b0*/  @!P0 IMAD.X R3, RZ, RZ, R8, P1 ;  /* 0x000000ffff038224 */ /* 0x000fe200008e0608 */
[----:B------:R-:W0:Y:S01]  /*01c0*/  @!P0 LDC.64 R6, c[0x0][0x388] ;  /* 0x0000e200ff068b82 */ /* 0x000e220000000a00 */
[----:B------:R-:W-:Y:S01]  /*01d0*/  @!P0 IMAD.SHL.U32 R19, R14, 0x4, RZ ;  /* 0x000000040e138824 */ /* 0x000fe200078e00ff */
[----:B-1----:R-:W-:-:S05]  /*01e0*/  @!P2 IADD3 R4, P1, PT, R21, R4, RZ ;  /* 0x000000041504a210 */ /* 0x002fca0007f3e0ff */
[----:B------:R-:W-:Y:S01]  /*01f0*/  @!P2 IMAD.X R5, R10, 0x1, R5, P1 ;  /* 0x000000010a05a824 */ /* 0x000fe200008e0605 */
[----:B------:R-:W-:-:S04]  /*0200*/  IADD3 R2, P1, PT, R12, R0, RZ ;  /* 0x000000000c027210 */ /* 0x000fc80007f3e0ff */
[----:B------:R1:W3:Y:S01]  /*0210*/  @!P2 LDG.E R15, desc[UR4][R4.64] ;  /* 0x00000004040fa981 */ /* 0x0002e2000c1e1900 */
[----:B------:R-:W-:Y:S02]  /*0220*/  @!P0 SHF.L.U64.HI R14, R14, 0x2, R3 ;  /* 0x000000020e0e8819 */ /* 0x000fe40000010203 */
[----:B------:R-:W-:-:S05]  /*0230*/  LEA.HI.X.SX32 R3, R0, R13, 0x1, P1 ;  /* 0x0000000d00037211 */ /* 0x000fca00008f0eff */
[----:B------:R-:W4:Y:S01]  /*0240*/  LDG.E.U8 R13, desc[UR4][R2.64] ;  /* 0x00000004020d7981 */ /* 0x000f22000c1e1100 */
[----:B0-----:R-:W-:Y:S01]  /*0250*/  @!P0 IADD3 R6, P4, PT, R19, R6, RZ ;  /* 0x0000000613068210 */ /* 0x001fe20007f9e0ff */
[----:B------:R-:W-:Y:S01]  /*0260*/  IMAD.MOV.U32 R16, RZ, RZ, RZ ;  /* 0x000000ffff107224 */ /* 0x000fe200078e00ff */
[----:B-1----:R-:W0:Y:S02]  /*0270*/  @!P2 LDC.64 R4, c[0x0][0x390] ;  /* 0x0000e400ff04ab82 */ /* 0x002e240000000a00 */
[----:B------:R-:W-:-:S05]  /*0280*/  @!P0 IADD3.X R7, PT, PT, R14, R7, RZ, P4, !PT ;  /* 0x000000070e078210 */ /* 0x000fca00027fe4ff */
[----:B------:R1:W4:Y:S02]  /*0290*/  @!P0 LDG.E R16, desc[UR4][R6.64] ;  /* 0x0000000406108981 */ /* 0x000324000c1e1900 */
[----:B-1----:R-:W1:Y:S02]  /*02a0*/  @!P0 LDC.64 R6, c[0x0][0x390] ;  /* 0x0000e400ff068b82 */ /* 0x002e640000000a00 */
[----:B-1----:R-:W-:-:S05]  /*02b0*/  @!P0 IADD3 R6, P5, PT, R19, R6, RZ ;  /* 0x0000000613068210 */ /* 0x002fca0007fbe0ff */
[----:B------:R-:W-:Y:S01]  /*02c0*/  @!P0 IMAD.X R7, R14, 0x1, R7, P5 ;  /* 0x000000010e078824 */ /* 0x000fe200028e0607 */
[----:B--2---:R-:W-:Y:S01]  /*02d0*/  ISETP.NE.AND P1, PT, R18, RZ, PT ;  /* 0x000000ff1200720c */ /* 0x004fe20003f25270 */
[----:B---3--:R-:W-:-:S05]  /*02e0*/  FADD.FTZ R12, RZ, R15 ;  /* 0x0000000fff0c7221 */ /* 0x008fca0000010000 */
[----:B------:R-:W-:Y:S02]  /*02f0*/  SEL R12, R12, RZ, !P1 ;  /* 0x000000ff0c0c7207 */ /* 0x000fe40004800000 */
[----:B----4-:R-:W-:-:S03]  /*0300*/  ISETP.NE.AND P4, PT, R13, RZ, PT ;  /* 0x000000ff0d00720c */ /* 0x010fc60003f85270 */
[----:B------:R-:W1:Y:S01]  /*0310*/  SHFL.BFLY PT, R13, R12, 0x8, 0x101f ;  /* 0x0d101f000c0d7f89 */ /* 0x000e6200000e0000 */
[----:B------:R-:W-:Y:S01]  /*0320*/  FADD.FTZ R18, RZ, R16 ;  /* 0x00000010ff127221 */ /* 0x000fe20000010000 */
[----:B-1----:R-:W-:-:S05]  /*0330*/  FADD.FTZ R13, R12, R13 ;  /* 0x0000000d0c0d7221 */ /* 0x002fca0000010000 */
[----:B------:R-:W1:Y:S01]  /*0340*/  SHFL.BFLY PT, R20, R13, 0x4, 0x101f ;  /* 0x0c901f000d147f89 */ /* 0x000e6200000e0000 */
[----:B------:R-:W-:Y:S02]  /*0350*/  SEL R18, R18, RZ, !P4 ;  /* 0x000000ff12127207 */ /* 0x000fe40006000000 */
[----:B0-----:R-:W-:-:S05]  /*0360*/  @!P2 IADD3 R4, P4, PT, R21, R4, RZ ;  /* 0x000000041504a210 */ /* 0x001fca0007f9e0ff */
[----:B------:R-:W-:Y:S02]  /*0370*/  @!P2 IMAD.X R5, R10, 0x1, R5, P4 ;  /* 0x000000010a05a824 */ /* 0x000fe400020e0605 */
[----:B------:R-:W-:-:S06]  /*0380*/  HFMA2 R10, -RZ, RZ, 0, 0 ;  /* 0x00000000ff0a7431 */ /* 0x000fcc00000001ff */
[----:B------:R0:W5:Y:S01]  /*0390*/  @!P2 LDG.E R10, desc[UR4][R4.64] ;  /* 0x00000004040aa981 */ /* 0x000162000c1e1900 */
[----:B-1----:R-:W-:Y:S01]  /*03a0*/  FADD.FTZ R20, R13, R20 ;  /* 0x000000140d147221 */ /* 0x002fe20000010000 */
[----:B------:R-:W-:-:S06]  /*03b0*/  IMAD.MOV.U32 R13, RZ, RZ, RZ ;  /* 0x000000ffff0d7224 */ /* 0x000fcc00078e00ff */
[----:B------:R0:W5:Y:S04]  /*03c0*/  @!P0 LDG.E R13, desc[UR4][R6.64] ;  /* 0x00000004060d8981 */ /* 0x000168000c1e1900 */
[----:B------:R-:W1:Y:S02]  /*03d0*/  SHFL.BFLY PT, R23, R18, 0x8, 0x101f ;  /* 0x0d101f0012177f89 */ /* 0x000e6400000e0000 */
[----:B-1----:R-:W-:-:S05]  /*03e0*/  FADD.FTZ R23, R18, R23 ;  /* 0x0000001712177221 */ /* 0x002fca0000010000 */
[----:B------:R-:W1:Y:S04]  /*03f0*/  SHFL.BFLY PT, R22, R23, 0x4, 0x101f ;  /* 0x0c901f0017167f89 */ /* 0x000e6800000e0000 */
[----:B------:R-:W2:Y:S01]  /*0400*/  SHFL.BFLY PT, R25, R20, 0x2, 0x101f ;  /* 0x0c501f0014197f89 */ /* 0x000ea200000e0000 */
[----:B-1----:R-:W-:-:S05]  /*0410*/  FADD.FTZ R22, R23, R22 ;  /* 0x0000001617167221 */ /* 0x002fca0000010000 */
[----:B------:R-:W1:Y:S01]  /*0420*/  SHFL.BFLY PT, R27, R22, 0x2, 0x101f ;  /* 0x0c501f00161b7f89 */ /* 0x000e6200000e0000 */
[----:B--2---:R-:W-:-:S05]  /*0430*/  FADD.FTZ R25, R20, R25 ;  /* 0x0000001914197221 */ /* 0x004fca0000010000 */
[----:B------:R0:W2:Y:S01]  /*0440*/  SHFL.BFLY PT, R12, R25, 0x1, 0x101f ;  /* 0x0c301f00190c7f89 */ /* 0x0000a200000e0000 */
[----:B-1----:R-:W-:-:S05]  /*0450*/  FADD.FTZ R27, R22, R27 ;  /* 0x0000001b161b7221 */ /* 0x002fca0000010000 */
[----:B------:R0:W1:Y:S01]  /*0460*/  SHFL.BFLY PT, R14, R27, 0x1, 0x101f ;  /* 0x0c301f001b0e7f89 */ /* 0x00006200000e0000 */
[----:B--2---:R-:W-:Y:S05]  /*0470*/  @!P3 EXIT ;  /* 0x000000000000b94d */ /* 0x004fea0003800000 */
[----:B------:R-:W0:Y:S01]  /*0480*/  LDCU.64 UR6, c[0x0][0x380] ;  /* 0x00007000ff0677ac */ /* 0x000e220008000a00 */
[----:B------:R-:W-:Y:S01]  /*0490*/  ISETP.GE.AND P2, PT, R9, R0, PT ;  /* 0x000000000900720c */ /* 0x000fe20003f46270 */
[----:B------:R-:W-:Y:S01]  /*04a0*/  BSSY.RECONVERGENT B0, `(.L_x_428) ;  /* 0x0000009000007945 */ /* 0x000fe20003800200 */
[----:B------:R-:W-:Y:S02]  /*04b0*/  FADD.FTZ R12, R25, R12 ;  /* 0x0000000c190c7221 */ /* 0x000fe40000010000 */
[----:B------:R-:W-:Y:S02]  /*04c0*/  ISETP.EQ.OR P0, PT, R17, 0x1, P2 ;  /* 0x000000011100780c */ /* 0x000fe40001702670 */
[----:B0-----:R-:W-:-:S04]  /*04d0*/  LEA R4, P3, R11, UR6, 0x2 ;  /* 0x000000060b047c11 */ /* 0x001fc8000f8610ff */
[----:B------:R-:W-:-:S03]  /*04e0*/  LEA.HI.X R5, R11, UR7, R8, 0x2, P3 ;  /* 0x000000070b057c11 */ /* 0x000fc600098f1408 */
[----:B------:R-:W-:Y:S06]  /*04f0*/  @P2 BRA `(.L_x_429) ;  /* 0x00000000000c2947 */ /* 0x000fec0003800000 */
[----:B-----5:R-:W-:Y:S01]  /*0500*/  @!P1 FFMA.FTZ R15, R12, -R10, R15 ;  /* 0x8000000a0c0f9223 */ /* 0x020fe2000001000f */
[----:B------:R0:W-:Y:S04]  /*0510*/  @P1 STG.E desc[UR4][R4.64], RZ ;  /* 0x000000ff04001986 */ /* 0x0001e8000c101904 */
[----:B------:R0:W-:Y:S02]  /*0520*/  @!P1 STG.E desc[UR4][R4.64], R15 ;  /* 0x0000000f04009986 */ /* 0x0001e4000c101904 */
.L_x_429:
[----:B------:R-:W-:Y:S05]  /*0530*/  BSYNC.RECONVERGENT B0 ;  /* 0x0000000000007941 */ /* 0x000fea0003800200 */
.L_x_428:
[----:B------:R-:W-:Y:S05]  /*0540*/  @P0 EXIT ;  /* 0x000000000000094d */ /* 0x000fea0003800000 */
[----:B------:R-:W2:Y:S01]  /*0550*/  LDG.E.U8 R2, desc[UR4][R2.64] ;  /* 0x0000000402027981 */ /* 0x000ea2000c1e1100 */
[----:B-1----:R-:W-:Y:S01]  /*0560*/  FADD.FTZ R27, R27, R14 ;  /* 0x0000000e1b1b7221 */ /* 0x002fe20000010000 */
[----:B--2---:R-:W-:-:S13]  /*0570*/  ISETP.NE.AND P0, PT, R2, RZ, PT ;  /* 0x000000ff0200720c */ /* 0x004fda0003f05270 */
[----:B------:R-:W-:-:S05]  /*0580*/  @P0 IMAD.WIDE R6, R0, 0x4, R4 ;  /* 0x0000000400060825 */ /* 0x000fca00078e0204 */
[----:B------:R1:W-:Y:S01]  /*0590*/  @P0 STG.E desc[UR4][R6.64], RZ ;  /* 0x000000ff06000986 */ /* 0x0003e2000c101904 */
[----:B------:R-:W-:Y:S05]  /*05a0*/  @P0 EXIT ;  /* 0x000000000000094d */ /* 0x000fea0003800000 */
[----:B-----5:R-:W-:Y:S01]  /*05b0*/  FFMA.FTZ R13, R27, -R13, R16 ;  /* 0x8000000d1b0d7223 */ /* 0x020fe20000010010 */
[----:B0-----:R-:W-:-:S05]  /*05c0*/  IMAD.WIDE R4, R0, 0x4, R4 ;  /* 0x0000000400047825 */ /* 0x001fca00078e0204 */
[----:B------:R-:W-:Y:S01]  /*05d0*/  STG.E desc[UR4][R4.64], R13 ;  /* 0x0000000d04007986 */ /* 0x000fe2000c101904 */
[----:B------:R-:W-:Y:S05]  /*05e0*/  EXIT ;  /* 0x000000000000794d */ /* 0x000fea0003800000 */
.L_x_430:
        /* <DEDUP_REMOVED lines=9> */
.L_x_11157:


//--------------------- .text._ZN43_GLOBAL__N__9ae7fba5_10_SoftMax_cu_9f978f6321softmax_warp_backwardIfffLi3ELb0ELb1EEEvPT0_PKT_S5_iiiPKb --------------------------
	.section	.text._ZN43_GLOBAL__N__9ae7fba5_10_SoftMax_cu_9f978f6321softmax_warp_backwardIfffLi3ELb0ELb1EEEvPT0_PKT_S5_iiiPKb,"ax",@progbits
	.align	128
.text._ZN43_GLOBAL__N__9ae7fba5_10_SoftMax_cu_9f978f6321softmax_warp_backwardIfffLi3ELb0ELb1EEEvPT0_PKT_S5_iiiPKb:
        .type           _ZN43_GLOBAL__N__9ae7fba5_10_SoftMax_cu_9f978f6321softmax_warp_backwardIfffLi3ELb0ELb1EEEvPT0_PKT_S5_iiiPKb,@function
        .size           _ZN43_GLOBAL__N__9ae7fba5_10_SoftMax_cu_9f978f6321softmax_warp_backwardIfffLi3ELb0ELb1EEEvPT0_PKT_S5_iiiPKb,(.L_x_11158 - _ZN43_GLOBAL__N__9ae7fba5_10_SoftMax_cu_9f978f6321softmax_warp_backwardIfffLi3ELb0ELb1EEEvPT0_PKT_S5_iiiPKb)
        .other          _ZN43_GLOBAL__N__9ae7fba5_10_SoftMax_cu_9f978f6321softmax_warp_backwardIfffLi3ELb0ELb1EEEvPT0_PKT_S5_iiiPKb,@"STO_CUDA_ENTRY STV_DEFAULT"
_ZN43_GLOBAL__N__9ae7fba5_10_SoftMax_cu_9f978f6321softmax_warp_backwardIfffLi3ELb0ELb1EEEvPT0_PKT_S5_iiiPKb:
        /* <DEDUP_REMOVED lines=39> */
[----:B-1----:R-:W0:Y:S03]  /*0270*/  @!P2 LDC.64 R4, c[0x0][0x390] ;  /* 0x0000e400ff04ab82 */ /* 0x002e260000000a00 */
[----:B------:R-:W-:-:S05]  /*0280*/  @!P0 IMAD.X R7, R14, 0x1, R7, P4 ;  /* 0x000000010e078824 */ /* 0x000fca00020e0607 */
        /* <DEDUP_REMOVED lines=8> */
[----:B------:R-:W1:Y:S02]  /*0310*/  SHFL.BFLY PT, R13, R12, 0x4, 0x181f ;  /* 0x0c981f000c0d7f89 */ /* 0x000e6400000e0000 */
[----:B-1----:R-:W-:-:S05]  /*0320*/  FADD.FTZ R20, R12, R13 ;  /* 0x0000000d0c147221 */ /* 0x002fca0000010000 */
[----:B------:R-:W1:Y:S01]  /*0330*/  SHFL.BFLY PT, R13, R20, 0x2, 0x181f ;  /* 0x0c581f00140d7f89 */ /* 0x000e6200000e0000 */
[----:B------:R-:W-:-:S05]  /*0340*/  FADD.FTZ R18, RZ, R16 ;  /* 0x00000010ff127221 */ /* 0x000fca0000010000 */
[----:B------:R-:W-:Y:S02]  /*0350*/  SEL R18, R18, RZ, !P4 ;  /* 0x000000ff12127207 */ /* 0x000fe40006000000 */
[----:B0-----:R-:W-:-:S05]  /*0360*/  @!P2 IADD3 R4, P4, PT, R21, R4, RZ ;  /* 0x000000041504a210 */ /* 0x001fca0007f9e0ff */
[----:B------:R-:W-:Y:S02]  /*0370*/  @!P2 IMAD.X R5, R10, 0x1, R5, P4 ;  /* 0x000000010a05a824 */ /* 0x000fe400020e0605 */
[----:B------:R-:W-:-:S06]  /*0380*/  IMAD.MOV.U32 R10, RZ, RZ, RZ ;  /* 0x000000ffff0a7224 */ /* 0x000fcc00078e00ff */
[----:B------:R0:W5:Y:S01]  /*0390*/  @!P2 LDG.E R10, desc[UR4][R4.64] ;  /* 0x00000004040aa981 */ /* 0x000162000c1e1900 */
[----:B-1----:R-:W-:Y:S01]  /*03a0*/  FADD.FTZ R12, R20, R13 ;  /* 0x0000000d140c7221 */ /* 0x002fe20000010000 */
[----:B------:R-:W-:-:S06]  /*03b0*/  IMAD.MOV.U32 R13, RZ, RZ, RZ ;  /* 0x000000ffff0d7224 */ /* 0x000fcc00078e00ff */
[----:B------:R0:W5:Y:S04]  /*03c0*/  @!P0 LDG.E R13, desc[UR4][R6.64] ;  /* 0x00000004060d8981 */ /* 0x000168000c1e1900 */
[----:B------:R-:W1:Y:S02]  /*03d0*/  SHFL.BFLY PT, R23, R18, 0x4, 0x181f ;  /* 0x0c981f0012177f89 */ /* 0x000e6400000e0000 */
[----:B-1----:R-:W-:-:S05]  /*03e0*/  FADD.FTZ R23, R18, R23 ;  /* 0x0000001712177221 */ /* 0x002fca0000010000 */
[----:B------:R-:W1:Y:S04]  /*03f0*/  SHFL.BFLY PT, R22, R23, 0x2, 0x181f ;  /* 0x0c581f0017167f89 */ /* 0x000e6800000e0000 */
[----:B------:R0:W2:Y:S01]  /*0400*/  SHFL.BFLY PT, R19, R12, 0x1, 0x181f ;  /* 0x0c381f000c137f89 */ /* 0x0000a200000e0000 */
[----:B-1----:R-:W-:-:S05]  /*0410*/  FADD.FTZ R22, R23, R22 ;  /* 0x0000001617167221 */ /* 0x002fca0000010000 */
[----:B------:R0:W1:Y:S01]  /*0420*/  SHFL.BFLY PT, R21, R22, 0x1, 0x181f ;  /* 0x0c381f0016157f89 */ /* 0x00006200000e0000 */
[----:B--2---:R-:W-:Y:S05]  /*0430*/  @!P3 EXIT ;  /* 0x000000000000b94d */ /* 0x004fea0003800000 */
[----:B------:R-:W2:Y:S01]  /*0440*/  LDCU.64 UR6, c[0x0][0x380] ;  /* 0x00007000ff0677ac */ /* 0x000ea20008000a00 */
[----:B------:R-:W-:Y:S01]  /*0450*/  ISETP.GE.AND P2, PT, R9, R0, PT ;  /* 0x000000000900720c */ /* 0x000fe20003f46270 */
[----:B------:R-:W-:Y:S01]  /*0460*/  BSSY.RECONVERGENT B0, `(.L_x_431) ;  /* 0x0000009000007945 */ /* 0x000fe20003800200 */
[----:B0-----:R-:W-:Y:S02]  /*0470*/  FADD.FTZ R12, R12, R19 ;  /* 0x000000130c0c7221 */ /* 0x001fe40000010000 */
[----:B------:R-:W-:Y:S02]  /*0480*/  ISETP.EQ.OR P0, PT, R17, 0x1, P2 ;  /* 0x000000011100780c */ /* 0x000fe40001702670 */
[----:B--2---:R-:W-:-:S04]  /*0490*/  LEA R4, P3, R11, UR6, 0x2 ;  /* 0x000000060b047c11 */ /* 0x004fc8000f8610ff */
[----:B------:R-:W-:-:S03]  /*04a0*/  LEA.HI.X R5, R11, UR7, R8, 0x2, P3 ;  /* 0x000000070b057c11 */ /* 0x000fc600098f1408 */
[----:B------:R-:W-:Y:S06]  /*04b0*/  @P2 BRA `(.L_x_432) ;  /* 0x00000000000c2947 */ /* 0x000fec0003800000 */
[----:B-----5:R-:W-:Y:S01]  /*04c0*/  @!P1 FFMA.FTZ R15, R12, -R10, R15 ;  /* 0x8000000a0c0f9223 */ /* 0x020fe2000001000f */
[----:B------:R0:W-:Y:S04]  /*04d0*/  @P1 STG.E desc[UR4][R4.64], RZ ;  /* 0x000000ff04001986 */ /* 0x0001e8000c101904 */
[----:B------:R0:W-:Y:S02]  /*04e0*/  @!P1 STG.E desc[UR4][R4.64], R15 ;  /* 0x0000000f04009986 */ /* 0x0001e4000c101904 */
.L_x_432:
[----:B------:R-:W-:Y:S05]  /*04f0*/  BSYNC.RECONVERGENT B0 ;  /* 0x0000000000007941 */ /* 0x000fea0003800200 */
.L_x_431:
        /* <DEDUP_REMOVED lines=11> */
.L_x_433:
        /* <DEDUP_REMOVED lines=13> */
.L_x_11158:


//--------------------- .text._ZN43_GLOBAL__N__9ae7fba5_10_SoftMax_cu_9f978f6321softmax_warp_backwardIfffLi2ELb0ELb1EEEvPT0_PKT_S5_iiiPKb --------------------------
	.section	.text._ZN43_GLOBAL__N__9ae7fba5_10_SoftMax_cu_9f978f6321softmax_warp_backwardIfffLi2ELb0ELb1EEEvPT0_PKT_S5_iiiPKb,"ax",@progbits
	.align	128
.text._ZN43_GLOBAL__N__9ae7fba5_10_SoftMax_cu_9f978f6321softmax_warp_backwardIfffLi2ELb0ELb1EEEvPT0_PKT_S5_iiiPKb:
        .type           _ZN43_GLOBAL__N__9ae7fba5_10_SoftMax_cu_9f978f6321softmax_warp_backwardIfffLi2ELb0ELb1EEEvPT0_PKT_S5_iiiPKb,@function
        .size           _ZN43_GLOBAL__N__9ae7fba5_10_SoftMax_cu_9f978f6321softmax_warp_backwardIfffLi2ELb0ELb1EEEvPT0_PKT_S5_iiiPKb,(.L_x_11159 - _ZN43_GLOBAL__N__9ae7fba5_10_SoftMax_cu_9f978f6321softmax_warp_backwardIfffLi2ELb0ELb1EEEvPT0_PKT_S5_iiiPKb)
        .other          _ZN43_GLOBAL__N__9ae7fba5_10_SoftMax_cu_9f978f6321softmax_warp_backwardIfffLi2ELb0ELb1EEEvPT0_PKT_S5_iiiPKb,@"STO_CUDA_ENTRY STV_DEFAULT"
_ZN43_GLOBAL__N__9ae7fba5_10_SoftMax_cu_9f978f6321softmax_warp_backwardIfffLi2ELb0ELb1EEEvPT0_PKT_S5_iiiPKb:
        /* <DEDUP_REMOVED lines=14> */
[----:B------:R-:W-:Y:S02]  /*00e0*/  ISETP.GE.AND P0, PT, R20, 0x2, PT ;  /* 0x000000021400780c */ /* 0x000fe40003f06270 */
[----:B------:R-:W-:Y:S02]  /*00f0*/  SHF.R.S32.HI R13, RZ, 0x1f, R0 ;  /* 0x0000001fff0d7819 */ /* 0x000fe40000011400 */
[----:B-1----:R-:W-:Y:S02]  /*0100*/  ISETP.GE.OR P0, PT, R14, R15, !P0 ;  /* 0x0000000f0e00720c */ /* 0x002fe40004706670 */
[----:B----4-:R-:W-:Y:S01]  /*0110*/  IADD3 R8, P1, PT, R0, UR8, RZ ;  /* 0x0000000800087c10 */ /* 0x010fe2000ff3e0ff */
[----:B------:R-:W-:Y:S01]  /*0120*/  IMAD.MOV.U32 R17, RZ, RZ, RZ ;  /* 0x000000ffff117224 */ /* 0x000fe200078e00ff */
[----:B------:R-:W-:Y:S02]  /*0130*/  ISETP.GE.AND P3, PT, R20, 0x1, PT ;  /* 0x000000011400780c */ /* 0x000fe40003f66270 */
[----:B------:R-:W-:-:S07]  /*0140*/  IADD3.X R9, PT, PT, R13, UR9, RZ, P1, !PT ;  /* 0x000000090d097c10 */ /* 0x000fce0008ffe4ff */
[----:B------:R-:W1:Y:S01]  /*0150*/  @!P0 LDC.64 R6, c[0x0][0x388] ;  /* 0x0000e200ff068b82 */ /* 0x000e620000000a00 */
[-C--:B------:R-:W-:Y:S01]  /*0160*/  @!P0 IADD3 R18, P1, PT, R0, R15.reuse, RZ ;  /* 0x0000000f00128210 */ /* 0x080fe20007f3e0ff */
[----:B0-----:R-:W2:Y:S01]  /*0170*/  LDG.E.U8 R10, desc[UR4][R8.64] ;  /* 0x00000004080a7981 */ /* 0x001ea2000c1e1100 */
[-C--:B------:R-:W-:Y:S02]  /*0180*/  IADD3 R2, P5, PT, R8, R15.reuse, RZ ;  /* 0x0000000f08027210 */ /* 0x080fe40007fbe0ff */
[----:B------:R-:W-:Y:S01]  /*0190*/  ISETP.GE.OR P2, PT, R14, R15, !P3 ;  /* 0x0000000f0e00720c */ /* 0x000fe20005f46670 */
[----:B------:R-:W-:Y:S02]  /*01a0*/  @!P0 IMAD.X R3, RZ, RZ, R13, P1 ;  /* 0x000000ffff038224 */ /* 0x000fe400008e060d */
[----:B------:R-:W-:-:S03]  /*01b0*/  @!P0 IMAD.SHL.U32 R19, R18, 0x4, RZ ;  /* 0x0000000412138824 */ /* 0x000fc600078e00ff */
[----:B------:R-:W-:Y:S02]  /*01c0*/  @!P0 SHF.L.U64.HI R18, R18, 0x2, R3 ;  /* 0x0000000212128819 */ /* 0x000fe40000010203 */
[----:B------:R-:W-:-:S05]  /*01d0*/  LEA.HI.X.SX32 R3, R15, R9, 0x1, P5 ;  /* 0x000000090f037211 */ /* 0x000fca00028f0eff */
[----:B------:R-:W3:Y:S01]  /*01e0*/  LDG.E.U8 R8, desc[UR4][R2.64] ;  /* 0x0000000402087981 */ /* 0x000ee2000c1e1100 */
[----:B------:R-:W0:Y:S01]  /*01f0*/  @!P2 LDC.64 R4, c[0x0][0x388] ;  /* 0x0000e200ff04ab82 */ /* 0x000e220000000a00 */
[----:B-1----:R-:W-:-:S05]  /*0200*/  @!P0 IADD3 R6, P4, PT, R19, R6, RZ ;  /* 0x0000000613068210 */ /* 0x002fca0007f9e0ff */
[----:B------:R-:W-:-:S05]  /*0210*/  @!P0 IMAD.X R7, R18, 0x1, R7, P4 ;  /* 0x0000000112078824 */ /* 0x000fca00020e0607 */
[----:B------:R1:W4:Y:S01]  /*0220*/  @!P0 LDG.E R17, desc[UR4][R6.64] ;  /* 0x0000000406118981 */ /* 0x000322000c1e1900 */
[C---:B------:R-:W-:Y:S01]  /*0230*/  @!P2 IMAD.SHL.U32 R21, R0.reuse, 0x4, RZ ;  /* 0x000000040015a824 */ /* 0x040fe200078e00ff */
[----:B------:R-:W-:Y:S01]  /*0240*/  @!P2 SHF.L.U64.HI R16, R0, 0x2, R13 ;  /* 0x000000020010a819 */ /* 0x000fe2000001020d */
[----:B------:R-:W-:-:S03]  /*0250*/  IMAD.MOV.U32 R12, RZ, RZ, RZ ;  /* 0x000000ffff0c7224 */ /* 0x000fc600078e00ff */
[----:B0-----:R-:W-:-:S05]  /*0260*/  @!P2 IADD3 R4, P1, PT, R21, R4, RZ ;  /* 0x000000041504a210 */ /* 0x001fca0007f3e0ff */
[----:B------:R-:W-:-:S05]  /*0270*/  @!P2 IMAD.X R5, R16, 0x1, R5, P1 ;  /* 0x000000011005a824 */ /* 0x000fca00008e0605 */
[----:B------:R-:W4:Y:S01]  /*0280*/  @!P2 LDG.E R12, desc[UR4][R4.64] ;  /* 0x00000004040ca981 */ /* 0x000f22000c1e1900 */
[----:B-1----:R-:W-:Y:S01]  /*0290*/  IMAD.MOV.U32 R7, RZ, RZ, RZ ;  /* 0x000000ffff077224 */ /* 0x002fe200078e00ff */
[----:B--2---:R-:W-:Y:S02]  /*02a0*/  ISETP.NE.AND P1, PT, R10, RZ, PT ;  /* 0x000000ff0a00720c */ /* 0x004fe40003f25270 */
[----:B------:R-:W0:Y:S01]  /*02b0*/  @!P0 LDC.64 R10, c[0x0][0x390] ;  /* 0x0000e400ff0a8b82 */ /* 0x000e220000000a00 */
[----:B---3--:R-:W-:-:S07]  /*02c0*/  ISETP.NE.AND P4, PT, R8, RZ, PT ;  /* 0x000000ff0800720c */ /* 0x008fce0003f85270 */
[----:B------:R-:W1:Y:S01]  /*02d0*/  @!P2 LDC.64 R8, c[0x0][0x390] ;  /* 0x0000e400ff08ab82 */ /* 0x000e620000000a00 */
[----:B----4-:R-:W-:Y:S01]  /*02e0*/  FADD.FTZ R23, RZ, R17 ;  /* 0x00000011ff177221 */ /* 0x010fe20000010000 */
[----:B0-----:R-:W-:-:S04]  /*02f0*/  @!P0 IADD3 R10, P5, PT, R19, R10, RZ ;  /* 0x0000000a130a8210 */ /* 0x001fc80007fbe0ff */
[----:B------:R-:W-:Y:S02]  /*0300*/  SEL R23, R23, RZ, !P4 ;  /* 0x000000ff17177207 */ /* 0x000fe40006000000 */
[----:B-1----:R-:W-:Y:S01]  /*0310*/  @!P2 IADD3 R8, P4, PT, R21, R8, RZ ;  /* 0x000000081508a210 */ /* 0x002fe20007f9e0ff */
[----:B------:R-:W-:-:S04]  /*0320*/  @!P0 IMAD.X R11, R18, 0x1, R11, P5 ;  /* 0x00000001120b8824 */ /* 0x000fc800028e060b */
[----:B------:R-:W-:Y:S02]  /*0330*/  @!P2 IMAD.X R9, R16, 0x1, R9, P4 ;  /* 0x000000011009a824 */ /* 0x000fe400020e0609 */
[----:B------:R-:W-:-:S03]  /*0340*/  IMAD.MOV.U32 R16, RZ, RZ, RZ ;  /* 0x000000ffff107224 */ /* 0x000fc600078e00ff */
[----:B------:R0:W5:Y:S04]  /*0350*/  @!P2 LDG.E R7, desc[UR4][R8.64] ;  /* 0x000000040807a981 */ /* 0x000168000c1e1900 */
[----:B------:R0:W5:Y:S01]  /*0360*/  @!P0 LDG.E R16, desc[UR4][R10.64] ;  /* 0x000000040a108981 */ /* 0x000162000c1e1900 */
[----:B------:R-:W-:-:S05]  /*0370*/  FADD.FTZ R22, RZ, R12 ;  /* 0x0000000cff167221 */ /* 0x000fca0000010000 */
[----:B------:R-:W-:Y:S01]  /*0380*/  SEL R22, R22, RZ, !P1 ;  /* 0x000000ff16167207 */ /* 0x000fe20004800000 */
        /* <DEDUP_REMOVED lines=10> */
[----:B--2---:R-:W-:Y:S02]  /*0430*/  FADD.FTZ R19, R6, R19 ;  /* 0x0000001306137221 */ /* 0x004fe40000010000 */
[----:B------:R-:W-:Y:S02]  /*0440*/  ISETP.EQ.OR P0, PT, R20, 0x1, P2 ;  /* 0x000000011400780c */ /* 0x000fe40001702670 */
[----:B---3--:R-:W-:-:S04]  /*0450*/  LEA R4, P3, R0, UR6, 0x2 ;  /* 0x0000000600047c11 */ /* 0x008fc8000f8610ff */
[----:B------:R-:W-:-:S03]  /*0460*/  LEA.HI.X R5, R0, UR7, R13, 0x2, P3 ;  /* 0x0000000700057c11 */ /* 0x000fc600098f140d */
[----:B------:R-:W-:Y:S06]  /*0470*/  @P2 BRA `(.L_x_435) ;  /* 0x00000000000c2947 */ /* 0x000fec0003800000 */
[----:B-----5:R-:W-:Y:S01]  /*0480*/  @!P1 FFMA.FTZ R7, R19, -R7, R12 ;  /* 0x8000000713079223 */ /* 0x020fe2000001000c */
[----:B------:R2:W-:Y:S04]  /*0490*/  @P1 STG.E desc[UR4][R4.64], RZ ;  /* 0x000000ff04001986 */ /* 0x0005e8000c101904 */
[----:B------:R2:W-:Y:S02]  /*04a0*/  @!P1 STG.E desc[UR4][R4.64], R7 ;  /* 0x0000000704009986 */ /* 0x0005e4000c101904 */
.L_x_435:
[----:B------:R-:W-:Y:S05]  /*04b0*/  BSYNC.RECONVERGENT B0 ;  /* 0x0000000000007941 */ /* 0x000fea0003800200 */
.L_x_434:
[----:B------:R-:W-:Y:S05]  /*04c0*/  @P0 EXIT ;  /* 0x000000000000094d */ /* 0x000fea0003800000 */
[----:B------:R-:W3:Y:S01]  /*04d0*/  LDG.E.U8 R2, desc[UR4][R2.64] ;  /* 0x0000000402027981 */ /* 0x000ee2000c1e1100 */
[----:B01----:R-:W-:Y:S01]  /*04e0*/  FADD.FTZ R18, R18, R21 ;  /* 0x0000001512127221 */ /* 0x003fe20000010000 */
[----:B---3--:R-:W-:-:S13]  /*04f0*/  ISETP.NE.AND P0, PT, R2, RZ, PT ;  /* 0x000000ff0200720c */ /* 0x008fda0003f05270 */
[----:B--2--5:R-:W-:-:S05]  /*0500*/  @P0 IMAD.WIDE R6, R15, 0x4, R4 ;  /* 0x000000040f060825 */ /* 0x024fca00078e0204 */
[----:B------:R0:W-:Y:S01]  /*0510*/  @P0 STG.E desc[UR4][R6.64], RZ ;  /* 0x000000ff06000986 */ /* 0x0001e2000c101904 */
[----:B------:R-:W-:Y:S05]  /*0520*/  @P0 EXIT ;  /* 0x000000000000094d */ /* 0x000fea0003800000 */
[----:B------:R-:W-:Y:S01]  /*0530*/  FFMA.FTZ R17, R18, -R16, R17 ;  /* 0x8000001012117223 */ /* 0x000fe20000010011 */
[----:B------:R-:W-:-:S05]  /*0540*/  IMAD.WIDE R4, R15, 0x4, R4 ;  /* 0x000000040f047825 */ /* 0x000fca00078e0204 */
[----:B------:R-:W-:Y:S01]  /*0550*/  STG.E desc[UR4][R4.64], R17 ;  /* 0x0000001104007986 */ /* 0x000fe2000c101904 */
[----:B------:R-:W-:Y:S05]  /*0560*/  EXIT ;  /* 0x000000000000794d */ /* 0x000fea0003800000 */
.L_x_436:
        /* <DEDUP_REMOVED lines=9> */
.L_x_11159:


//--------------------- .text._ZN43_GLOBAL__N__9ae7fba5_10_SoftMax_cu_9f978f6321softmax_warp_backwardIfffLi1ELb0ELb1EEEvPT0_PKT_S5_iiiPKb --------------------------
	.section	.text._ZN43_GLOBAL__N__9ae7fba5_10_SoftMax_cu_9f978f6321softmax_warp_backwardIfffLi1ELb0ELb1EEEvPT0_PKT_S5_iiiPKb,"ax",@progbits
	.align	128
.text._ZN43_GLOBAL__N__9ae7fba5_10_SoftMax_cu_9f978f6321softmax_warp_backwardIfffLi1ELb0ELb1EEEvPT0_PKT_S5_iiiPKb:
        .type           _ZN43_GLOBAL__N__9ae7fba5_10_SoftMax_cu_9f978f6321softmax_warp_backwardIfffLi1ELb0ELb1EEEvPT0_PKT_S5_iiiPKb,@function
        .size           _ZN43_GLOBAL__N__9ae7fba5_10_SoftMax_cu_9f978f6321softmax_warp_backwardIfffLi1ELb0ELb1EEEvPT0_PKT_S5_iiiPKb,(.L_x_11160 - _ZN43_GLOBAL__N__9ae7fba5_10_SoftMax_cu_9f978f6321softmax_warp_backwardIfffLi1ELb0ELb1EEEvPT0_PKT_S5_iiiPKb)
        .other          _ZN43_GLOBAL__N__9ae7fba5_10_SoftMax_cu_9f978f6321softmax_warp_backwardIfffLi1ELb0ELb1EEEvPT0_PKT_S5_iiiPKb,@"STO_CUDA_ENTRY STV_DEFAULT"
_ZN43_GLOBAL__N__9ae7fba5_10_SoftMax_cu_9f978f6321softmax_warp_backwardIfffLi1ELb0ELb1EEEvPT0_PKT_S5_iiiPKb:
        /* <DEDUP_REMOVED lines=9> */
[----:B------:R-:W0:Y:S01]  /*0090*/  LDCU.64 UR4, c[0x0][0x358] ;  /* 0x00006b00ff0477ac */ /* 0x000e220008000a00 */
[----:B---3--:R-:W-:-:S02]  /*00a0*/  LOP3.LUT R9, R9, 0x1, RZ, 0xc0, !PT ;  /* 0x0000000109097812 */ /* 0x008fc400078ec0ff */
[----:B------:R-:W-:-:S04]  /*00b0*/  IMAD.SHL.U32 R2, R2, 0x2, RZ ;  /* 0x0000000202027824 */ /* 0x000fc800078e00ff */
[C---:B--2---:R-:W-:Y:S01]  /*00c0*/  IMAD R11, R2.reuse, UR7, R9 ;  /* 0x00000007020b7c24 */ /* 0x044fe2000f8e0209 */
[----:B------:R-:W-:-:S04]  /*00d0*/  IADD3 R18, PT, PT, -R2, UR6, RZ ;  /* 0x0000000602127c10 */ /* 0x000fc8000fffe1ff */
[----:B------:R-:W-:Y:S02]  /*00e0*/  SHF.R.S32.HI R8, RZ, 0x1f, R11 ;  /* 0x0000001fff087819 */ /* 0x000fe4000001140b */
[----:B----4-:R-:W-:Y:S02]  /*00f0*/  IADD3 R12, P1, PT, R11, UR8, RZ ;  /* 0x000000080b0c7c10 */ /* 0x010fe4000ff3e0ff */
[----:B------:R-:W-:Y:S02]  /*0100*/  ISETP.GE.AND P3, PT, R18, 0x1, PT ;  /* 0x000000011200780c */ /* 0x000fe40003f66270 */
[----:B------:R-:W-:Y:S02]  /*0110*/  IADD3.X R13, PT, PT, R8, UR9, RZ, P1, !PT ;  /* 0x00000009080d7c10 */ /* 0x000fe40008ffe4ff */
[----:B------:R-:W-:Y:S02]  /*0120*/  ISETP.GE.AND P0, PT, R18, 0x2, PT ;  /* 0x000000021200780c */ /* 0x000fe40003f06270 */
[CC--:B-1----:R-:W-:Y:S01]  /*0130*/  ISETP.GE.OR P2, PT, R9.reuse, R0.reuse, !P3 ;  /* 0x000000000900720c */ /* 0x0c2fe20005f46670 */
[----:B0-----:R0:W2:Y:S01]  /*0140*/  LDG.E.U8 R19, desc[UR4][R12.64] ;  /* 0x000000040c137981 */ /* 0x0010a2000c1e1100 */
[----:B------:R-:W-:-:S02]  /*0150*/  ISETP.GE.OR P0, PT, R9, R0, !P0 ;  /* 0x000000000900720c */ /* 0x000fc40004706670 */
[----:B------:R-:W-:-:S09]  /*0160*/  IADD3 R2, P5, PT, R12, R0, RZ ;  /* 0x000000000c027210 */ /* 0x000fd20007fbe0ff */
[----:B------:R-:W1:Y:S02]  /*0170*/  @!P2 LDC.64 R6, c[0x0][0x388] ;  /* 0x0000e200ff06ab82 */ /* 0x000e640000000a00 */
[----:B------:R-:W-:-:S06]  /*0180*/  @!P0 IADD3 R16, P1, PT, R11, R0, RZ ;  /* 0x000000000b108210 */ /* 0x000fcc0007f3e0ff */
[----:B------:R-:W3:Y:S01]  /*0190*/  @!P0 LDC.64 R4, c[0x0][0x388] ;  /* 0x0000e200ff048b82 */ /* 0x000ee20000000a00 */
[----:B------:R-:W-:Y:S02]  /*01a0*/  @!P0 IMAD.X R3, RZ, RZ, R8, P1 ;  /* 0x000000ffff038224 */ /* 0x000fe400008e0608 */
[----:B------:R-:W-:-:S03]  /*01b0*/  @!P0 IMAD.SHL.U32 R21, R16, 0x4, RZ ;  /* 0x0000000410158824 */ /* 0x000fc600078e00ff */
[----:B------:R-:W-:Y:S02]  /*01c0*/  @!P0 SHF.L.U64.HI R16, R16, 0x2, R3 ;  /* 0x0000000210108819 */ /* 0x000fe40000010203 */
[----:B------:R-:W-:Y:S01]  /*01d0*/  LEA.HI.X.SX32 R3, R0, R13, 0x1, P5 ;  /* 0x0000000d00037211 */ /* 0x000fe200028f0eff */
[----:B------:R-:W4:Y:S01]  /*01e0*/  @!P0 LDC.64 R14, c[0x0][0x390] ;  /* 0x0000e400ff0e8b82 */ /* 0x000f220000000a00 */
[C---:B------:R-:W-:Y:S01]  /*01f0*/  @!P2 IMAD.SHL.U32 R23, R11.reuse, 0x4, RZ ;  /* 0x000000040b17a824 */ /* 0x040fe200078e00ff */
[----:B------:R-:W-:Y:S01]  /*0200*/  @!P2 SHF.L.U64.HI R10, R11, 0x2, R8 ;  /* 0x000000020b0aa819 */ /* 0x000fe20000010208 */
[----:B------:R-:W-:Y:S01]  /*0210*/  IMAD.MOV.U32 R17, RZ, RZ, RZ ;  /* 0x000000ffff117224 */ /* 0x000fe200078e00ff */
[----:B------:R-:W2:Y:S04]  /*0220*/  LDG.E.U8 R22, desc[UR4][R2.64] ;  /* 0x0000000402167981 */ /* 0x000ea8000c1e1100 */
[----:B0-----:R-:W0:Y:S01]  /*0230*/  @!P2 LDC.64 R12, c[0x0][0x390] ;  /* 0x0000e400ff0cab82 */ /* 0x001e220000000a00 */
[----:B-1----:R-:W-:Y:S01]  /*0240*/  @!P2 IADD3 R6, P1, PT, R23, R6, RZ ;  /* 0x000000061706a210 */ /* 0x002fe20007f3e0ff */
[----:B------:R-:W-:Y:S01]  /*0250*/  IMAD.MOV.U32 R20, RZ, RZ, RZ ;  /* 0x000000ffff147224 */ /* 0x000fe200078e00ff */
[----:B---3--:R-:W-:-:S03]  /*0260*/  @!P0 IADD3 R4, P4, PT, R21, R4, RZ ;  /* 0x0000000415048210 */ /* 0x008fc60007f9e0ff */
[----:B------:R-:W-:Y:S02]  /*0270*/  @!P2 IMAD.X R7, R10, 0x1, R7, P1 ;  /* 0x000000010a07a824 */ /* 0x000fe400008e0607 */
[----:B------:R-:W-:-:S03]  /*0280*/  @!P0 IMAD.X R5, R16, 0x1, R5, P4 ;  /* 0x0000000110058824 */ /* 0x000fc600020e0605 */
[----:B------:R1:W3:Y:S04]  /*0290*/  @!P2 LDG.E R17, desc[UR4][R6.64] ;  /* 0x000000040611a981 */ /* 0x0002e8000c1e1900 */
[----:B------:R-:W3:Y:S01]  /*02a0*/  @!P0 LDG.E R20, desc[UR4][R4.64] ;  /* 0x0000000404148981 */ /* 0x000ee2000c1e1900 */
[----:B----4-:R-:W-:Y:S02]  /*02b0*/  @!P0 IADD3 R14, P4, PT, R21, R14, RZ ;  /* 0x0000000e150e8210 */ /* 0x010fe40007f9e0ff */
[----:B0-----:R-:W-:Y:S01]  /*02c0*/  @!P2 IADD3 R12, P1, PT, R23, R12, RZ ;  /* 0x0000000c170ca210 */ /* 0x001fe20007f3e0ff */
[----:B-1----:R-:W-:-:S04]  /*02d0*/  IMAD.MOV.U32 R6, RZ, RZ, RZ ;  /* 0x000000ffff067224 */ /* 0x002fc800078e00ff */
[----:B------:R-:W-:Y:S02]  /*02e0*/  @!P2 IMAD.X R13, R10, 0x1, R13, P1 ;  /* 0x000000010a0da824 */ /* 0x000fe400008e060d */
[----:B------:R-:W-:-:S03]  /*02f0*/  @!P0 IMAD.X R15, R16, 0x1, R15, P4 ;  /* 0x00000001100f8824 */ /* 0x000fc600020e060f */
[----:B------:R0:W5:Y:S01]  /*0300*/  @!P2 LDG.E R6, desc[UR4][R12.64] ;  /* 0x000000040c06a981 */ /* 0x000162000c1e1900 */
[----:B--2---:R-:W-:Y:S01]  /*0310*/  ISETP.NE.AND P1, PT, R19, RZ, PT ;  /* 0x000000ff1300720c */ /* 0x004fe20003f25270 */
[----:B------:R-:W-:-:S06]  /*0320*/  IMAD.MOV.U32 R19, RZ, RZ, RZ ;  /* 0x000000ffff137224 */ /* 0x000fcc00078e00ff */
[----:B------:R0:W5:Y:S01]  /*0330*/  @!P0 LDG.E R19, desc[UR4][R14.64] ;  /* 0x000000040e138981 */ /* 0x000162000c1e1900 */
[----:B------:R-:W-:Y:S01]  /*0340*/  ISETP.NE.AND P4, PT, R22, RZ, PT ;  /* 0x000000ff1600720c */ /* 0x000fe20003f85270 */
[----:B---3--:R-:W-:Y:S01]  /*0350*/  FADD.FTZ R7, RZ, R17 ;  /* 0x00000011ff077221 */ /* 0x008fe20000010000 */
[----:B------:R-:W-:-:S04]  /*0360*/  FADD.FTZ R10, RZ, R20 ;  /* 0x00000014ff0a7221 */ /* 0x000fc80000010000 */
[----:B------:R-:W-:Y:S02]  /*0370*/  SEL R7, R7, RZ, !P1 ;  /* 0x000000ff07077207 */ /* 0x000fe40004800000 */
[----:B------:R-:W-:-:S03]  /*0380*/  SEL R10, R10, RZ, !P4 ;  /* 0x000000ff0a0a7207 */ /* 0x000fc60006000000 */
[----:B------:R0:W1:Y:S04]  /*0390*/  SHFL.BFLY PT, R16, R7, 0x1, 0x1e1f ;  /* 0x0c3e1f0007107f89 */ /* 0x00006800000e0000 */
[----:B------:R0:W2:Y:S01]  /*03a0*/  SHFL.BFLY PT, R21, R10, 0x1, 0x1e1f ;  /* 0x0c3e1f000a157f89 */ /* 0x0000a200000e0000 */
[----:B------:R-:W-:Y:S05]  /*03b0*/  @!P3 EXIT ;  /* 0x000000000000b94d */ /* 0x000fea0003800000 */
[----:B------:R-:W3:Y:S01]  /*03c0*/  LDCU.64 UR6, c[0x0][0x380] ;  /* 0x00007000ff0677ac */ /* 0x000ee20008000a00 */
[----:B------:R-:W-:Y:S01]  /*03d0*/  ISETP.GE.AND P2, PT, R9, R0, PT ;  /* 0x000000000900720c */ /* 0x000fe20003f46270 */
[----:B------:R-:W-:Y:S01]  /*03e0*/  BSSY.RECONVERGENT B0, `(.L_x_437) ;  /* 0x0000009000007945 */ /* 0x000fe20003800200 */
[----:B-1----:R-:W-:Y:S02]  /*03f0*/  FADD.FTZ R16, R7, R16 ;  /* 0x0000001007107221 */ /* 0x002fe40000010000 */
[----:B------:R-:W-:Y:S02]  /*0400*/  ISETP.EQ.OR P0, PT, R18, 0x1, P2 ;  /* 0x000000011200780c */ /* 0x000fe40001702670 */
[----:B---3--:R-:W-:-:S04]  /*0410*/  LEA R4, P3, R11, UR6, 0x2 ;  /* 0x000000060b047c11 */ /* 0x008fc8000f8610ff */
[----:B------:R-:W-:-:S03]  /*0420*/  LEA.HI.X R5, R11, UR7, R8, 0x2, P3 ;  /* 0x000000070b057c11 */ /* 0x000fc600098f1408 */
[----:B------:R-:W-:Y:S06]  /*0430*/  @P2 BRA `(.L_x_438) ;  /* 0x00000000000c2947 */ /* 0x000fec0003800000 */
[----:B-----5:R-:W-:Y:S01]  /*0440*/  @!P1 FFMA.FTZ R17, R16, -R6, R17 ;  /* 0x8000000610119223 */ /* 0x020fe20000010011 */
[----:B------:R1:W-:Y:S04]  /*0450*/  @P1 STG.E desc[UR4][R4.64], RZ ;  /* 0x000000ff04001986 */ /* 0x0003e8000c101904 */
[----:B------:R1:W-:Y:S02]  /*0460*/  @!P1 STG.E desc[UR4][R4.64], R17 ;  /* 0x0000001104009986 */ /* 0x0003e4000c101904 */
.L_x_438:
[----:B------:R-:W-:Y:S05]  /*0470*/  BSYNC.RECONVERGENT B0 ;  /* 0x0000000000007941 */ /* 0x000fea0003800200 */
.L_x_437:
[----:B------:R-:W-:Y:S05]  /*0480*/  @P0 EXIT ;  /* 0x000000000000094d */ /* 0x000fea0003800000 */
[----:B------:R-:W3:Y:S01]  /*0490*/  LDG.E.U8 R2, desc[UR4][R2.64] ;  /* 0x0000000402027981 */ /* 0x000ee2000c1e1100 */
[----:B--2---:R-:W-:Y:S01]  /*04a0*/  FADD.FTZ R21, R10, R21 ;  /* 0x000000150a157221 */ /* 0x004fe20000010000 */
[----:B---3--:R-:W-:-:S13]  /*04b0*/  ISETP.NE.AND P0, PT, R2, RZ, PT ;  /* 0x000000ff0200720c */ /* 0x008fda0003f05270 */
[----:B0----5:R-:W-:-:S05]  /*04c0*/  @P0 IMAD.WIDE R6, R0, 0x4, R4 ;  /* 0x0000000400060825 */ /* 0x021fca00078e0204 */
[----:B------:R0:W-:Y:S01]  /*04d0*/  @P0 STG.E desc[UR4][R6.64], RZ ;  /* 0x000000ff06000986 */ /* 0x0001e2000c101904 */
[----:B------:R-:W-:Y:S05]  /*04e0*/  @P0 EXIT ;  /* 0x000000000000094d */ /* 0x000fea0003800000 */
[----:B------:R-:W-:Y:S01]  /*04f0*/  FFMA.FTZ R19, R21, -R19, R20 ;  /* 0x8000001315137223 */ /* 0x000fe20000010014 */
[----:B-1----:R-:W-:-:S05]  /*0500*/  IMAD.WIDE R4, R0, 0x4, R4 ;  /* 0x0000000400047825 */ /* 0x002fca00078e0204 */
[----:B------:R-:W-:Y:S01]  /*0510*/  STG.E desc[UR4][R4.64], R19 ;  /* 0x0000001304007986 */ /* 0x000fe2000c101904 */
[----:B------:R-:W-:Y:S05]  /*0520*/  EXIT ;  /* 0x000000000000794d */ /* 0x000fea0003800000 */
.L_x_439:
        /* <DEDUP_REMOVED lines=13> */
.L_x_11160:


//--------------------- .text._ZN43_GLOBAL__N__9ae7fba5_10_SoftMax_cu_9f978f6321softmax_warp_backwardIfffLi0ELb0ELb1EEEvPT0_PKT_S5_iiiPKb --------------------------
	.section	.text._ZN43_GLOBAL__N__9ae7fba5_10_SoftMax_cu_9f978f6321softmax_warp_backwardIfffLi0ELb0ELb1EEEvPT0_PKT_S5_iiiPKb,"ax",@progbits
	.align	128
.text._ZN43_GLOBAL__N__9ae7fba5_10_SoftMax_cu_9f978f6321softmax_warp_backwardIfffLi0ELb0ELb1EEEvPT0_PKT_S5_iiiPKb:
        .type           _ZN43_GLOBAL__N__9ae7fba5_10_SoftMax_cu_9f978f6321softmax_warp_backwardIfffLi0ELb0ELb1EEEvPT0_PKT_S5_iiiPKb,@function
        .size           _ZN43_GLOBAL__N__9ae7fba5_10_SoftMax_cu_9f978f6321softmax_warp_backwardIfffLi0ELb0ELb1EEEvPT0_PKT_S5_iiiPKb,(.L_x_11161 - _ZN43_GLOBAL__N__9ae7fba5_10_SoftMax_cu_9f978f6321softmax_warp_backwardIfffLi0ELb0ELb1EEEvPT0_PKT_S5_iiiPKb)
        .other          _ZN43_GLOBAL__N__9ae7fba5_10_SoftMax_cu_9f978f6321softmax_warp_backwardIfffLi0ELb0ELb1EEEvPT0_PKT_S5_iiiPKb,@"STO_CUDA_ENTRY STV_DEFAULT"
_ZN43_GLOBAL__N__9ae7fba5_10_SoftMax_cu_9f978f6321softmax_warp_backwardIfffLi0ELb0ELb1EEEvPT0_PKT_S5_iiiPKb:
[----:B------:R-:W-:Y:S01]  /*0000*/  LDC R1, c[0x0][0x37c] ;  /* 0x0000df00ff017b82 */ /* 0x000fe20000000800 */
[----:B------:R-:W0:Y:S01]  /*0010*/  S2R R0, SR_CTAID.X ;  /* 0x0000000000007919 */ /* 0x000e220000002500 */
[----:B------:R-:W0:Y:S06]  /*0020*/  LDCU UR4, c[0x0][0x364] ;  /* 0x00006c80ff0477ac */ /* 0x000e2c0008000800 */
[----:B------:R-:W1:Y:S01]  /*0030*/  LDC R6, c[0x0][0x3a0] ;  /* 0x0000e800ff067b82 */ /* 0x000e620000000800 */
[----:B------:R-:W-:Y:S01]  /*0040*/  CS2R R14, SRZ ;  /* 0x00000000000e7805 */ /* 0x000fe2000001ff00 */
        /* <DEDUP_REMOVED lines=19> */
[----:B------:R-:W3:Y:S04]  /*0180*/  @P1 LDC.64 R8, c[0x0][0x390] ;  /* 0x0000e400ff081b82 */ /* 0x000ee80000000a00 */
[C---:B------:R-:W-:Y:S01]  /*0190*/  @!P0 SHF.L.U64.HI R20, R17.reuse, 0x2, R20 ;  /* 0x0000000211148819 */ /* 0x040fe20000010214 */
[----:B------:R-:W-:-:S03]  /*01a0*/  @!P0 IMAD.SHL.U32 R17, R17, 0x4, RZ ;  /* 0x0000000411118824 */ /* 0x000fc600078e00ff */
[----:B------:R-:W4:Y:S08]  /*01b0*/  @!P0 LDC.64 R10, c[0x0][0x388] ;  /* 0x0000e200ff0a8b82 */ /* 0x000f300000000a00 */
[----:B------:R-:W2:Y:S01]  /*01c0*/  @!P0 LDC.64 R2, c[0x0][0x390] ;  /* 0x0000e400ff028b82 */ /* 0x000ea20000000a00 */
[----:B-1----:R-:W-:-:S05]  /*01d0*/  @P1 IADD3 R18, P3, PT, R7, R18, RZ ;  /* 0x0000001207121210 */ /* 0x002fca0007f7e0ff */
[----:B------:R-:W-:Y:S01]  /*01e0*/  @P1 IMAD.X R19, R12, 0x1, R19, P3 ;  /* 0x000000010c131824 */ /* 0x000fe200018e0613 */
[----:B---3--:R-:W-:-:S04]  /*01f0*/  @P1 IADD3 R8, P4, PT, R7, R8, RZ ;  /* 0x0000000807081210 */ /* 0x008fc80007f9e0ff */
[----:B0-----:R0:W5:Y:S01]  /*0200*/  @P1 LDG.E R15, desc[UR4][R18.64] ;  /* 0x00000004120f1981 */ /* 0x001162000c1e1900 */
[----:B------:R-:W-:Y:S01]  /*0210*/  @P1 IMAD.X R9, R12, 0x1, R9, P4 ;  /* 0x000000010c091824 */ /* 0x000fe200020e0609 */
[----:B----4-:R-:W-:Y:S01]  /*0220*/  @!P0 IADD3 R12, P3, PT, R17, R10, RZ ;  /* 0x0000000a110c8210 */ /* 0x010fe20007f7e0ff */
[----:B------:R-:W-:-:S03]  /*0230*/  IMAD.MOV.U32 R7, RZ, RZ, RZ ;  /* 0x000000ffff077224 */ /* 0x000fc600078e00ff */
[----:B------:R0:W5:Y:S01]  /*0240*/  @P1 LDG.E R14, desc[UR4][R8.64] ;  /* 0x00000004080e1981 */ /* 0x000162000c1e1900 */
[----:B------:R-:W-:Y:S01]  /*0250*/  IMAD.MOV.U32 R10, RZ, RZ, RZ ;  /* 0x000000ffff0a7224 */ /* 0x000fe200078e00ff */
[----:B--2---:R-:W-:Y:S01]  /*0260*/  @!P0 IADD3 R16, P4, PT, R17, R2, RZ ;  /* 0x0000000211108210 */ /* 0x004fe20007f9e0ff */
[----:B------:R-:W-:-:S04]  /*0270*/  @!P0 IMAD.X R13, R20, 0x1, R11, P3 ;  /* 0x00000001140d8824 */ /* 0x000fc800018e060b */
[----:B------:R-:W-:Y:S01]  /*0280*/  @!P0 IMAD.X R17, R20, 0x1, R3, P4 ;  /* 0x0000000114118824 */ /* 0x000fe200020e0603 */
[----:B------:R0:W5:Y:S04]  /*0290*/  @!P0 LDG.E R7, desc[UR4][R12.64] ;  /* 0x000000040c078981 */ /* 0x000168000c1e1900 */
[----:B------:R0:W5:Y:S01]  /*02a0*/  @!P0 LDG.E R10, desc[UR4][R16.64] ;  /* 0x00000004100a8981 */ /* 0x000162000c1e1900 */
[----:B------:R-:W-:-:S04]  /*02b0*/  IADD3 R2, P1, PT, R5, UR6, RZ ;  /* 0x0000000605027c10 */ /* 0x000fc8000ff3e0ff */
[----:B------:R-:W-:Y:S01]  /*02c0*/  IADD3.X R3, PT, PT, R0, UR7, RZ, P1, !PT ;  /* 0x0000000700037c10 */ /* 0x000fe20008ffe4ff */
[----:B------:R-:W-:Y:S08]  /*02d0*/  @!P2 EXIT ;  /* 0x000000000000a94d */ /* 0x000ff00003800000 */
[----:B0-----:R-:W2:Y:S01]  /*02e0*/  LDG.E.U8 R9, desc[UR4][R2.64] ;  /* 0x0000000402097981 */ /* 0x001ea2000c1e1100 */
[----:B------:R-:W0:Y:S01]  /*02f0*/  LDCU.64 UR6, c[0x0][0x380] ;  /* 0x00007000ff0677ac */ /* 0x000e220008000a00 */
[----:B-----5:R-:W-:Y:S01]  /*0300*/  FADD.FTZ R8, RZ, R15 ;  /* 0x0000000fff087221 */ /* 0x020fe20000010000 */
[----:B------:R-:W-:Y:S02]  /*0310*/  ISETP.NE.AND P1, PT, R4, 0x1, PT ;  /* 0x000000010400780c */ /* 0x000fe40003f25270 */
[----:B------:R-:W-:-:S04]  /*0320*/  IADD3 R12, P2, PT, R2, R6, RZ ;  /* 0x00000006020c7210 */ /* 0x000fc80007f5e0ff */
[----:B------:R-:W-:-:S05]  /*0330*/  LEA.HI.X.SX32 R13, R6, R3, 0x1, P2 ;  /* 0x00000003060d7211 */ /* 0x000fca00010f0eff */
[----:B------:R1:W5:Y:S01]  /*0340*/  LDG.E.U8 R4, desc[UR4][R12.64] ;  /* 0x000000040c047981 */ /* 0x000362000c1e1100 */
[----:B--2---:R-:W-:-:S04]  /*0350*/  ISETP.NE.AND P0, PT, R9, RZ, PT ;  /* 0x000000ff0900720c */ /* 0x004fc80003f05270 */
[----:B------:R-:W-:Y:S02]  /*0360*/  FSEL R16, R8, RZ, !P0 ;  /* 0x000000ff08107208 */ /* 0x000fe40004000000 */
[----:B0-----:R-:W-:-:S03]  /*0370*/  LEA R8, P3, R5, UR6, 0x2 ;  /* 0x0000000605087c11 */ /* 0x001fc6000f8610ff */
[----:B------:R-:W-:Y:S01]  /*0380*/  FFMA.FTZ R14, R16, -R14, R15 ;  /* 0x8000000e100e7223 */ /* 0x000fe2000001000f */
[----:B------:R-:W-:-:S04]  /*0390*/  LEA.HI.X R9, R5, UR7, R0, 0x2, P3 ;  /* 0x0000000705097c11 */ /* 0x000fc800098f1400 */
[----:B------:R-:W-:-:S05]  /*03a0*/  FSEL R5, R14, RZ, !P0 ;  /* 0x000000ff0e057208 */ /* 0x000fca0004000000 */
[----:B------:R1:W-:Y:S01]  /*03b0*/  STG.E desc[UR4][R8.64], R5 ;  /* 0x0000000508007986 */ /* 0x0003e2000c101904 */
[----:B------:R-:W-:Y:S05]  /*03c0*/  @!P1 EXIT ;  /* 0x000000000000994d */ /* 0x000fea0003800000 */
[----:B-1----:R-:W-:-:S05]  /*03d0*/  IMAD.X R13, RZ, RZ, R3, P2 ;  /* 0x000000ffff0d7224 */ /* 0x002fca00010e0603 */
[----:B------:R-:W2:Y:S02]  /*03e0*/  LDG.E.U8 R12, desc[UR4][R12.64] ;  /* 0x000000040c0c7981 */ /* 0x000ea4000c1e1100 */
[----:B--2---:R-:W-:-:S13]  /*03f0*/  ISETP.NE.AND P0, PT, R12, RZ, PT ;  /* 0x000000ff0c00720c */ /* 0x004fda0003f05270 */
[----:B------:R-:W-:-:S05]  /*0400*/  @P0 IMAD.WIDE.U32 R2, R6, 0x4, R8 ;  /* 0x0000000406020825 */ /* 0x000fca00078e0008 */
[----:B------:R0:W-:Y:S01]  /*0410*/  @P0 STG.E desc[UR4][R2.64], RZ ;  /* 0x000000ff02000986 */ /* 0x0001e2000c101904 */
[----:B------:R-:W-:Y:S05]  /*0420*/  @P0 EXIT ;  /* 0x000000000000094d */ /* 0x000fea0003800000 */
[----:B------:R-:W-:Y:S01]  /*0430*/  FADD.FTZ R0, RZ, R7 ;  /* 0x00000007ff007221 */ /* 0x000fe20000010000 */
[----:B-----5:R-:W-:Y:S01]  /*0440*/  ISETP.NE.AND P0, PT, R4, RZ, PT ;  /* 0x000000ff0400720c */ /* 0x020fe20003f05270 */
[----:B------:R-:W-:-:S03]  /*0450*/  IMAD.WIDE.U32 R8, R6, 0x4, R8 ;  /* 0x0000000406087825 */ /* 0x000fc600078e0008 */
[----:B------:R-:W-:-:S05]  /*0460*/  FSEL R0, R0, RZ, !P0 ;  /* 0x000000ff00007208 */ /* 0x000fca0004000000 */
[----:B------:R-:W-:-:S05]  /*0470*/  FFMA.FTZ R7, R0, -R10, R7 ;  /* 0x8000000a00077223 */ /* 0x000fca0000010007 */
[----:B------:R-:W-:Y:S01]  /*0480*/  STG.E desc[UR4][R8.64], R7 ;  /* 0x0000000708007986 */ /* 0x000fe2000c101904 */
[----:B------:R-:W-:Y:S05]  /*0490*/  EXIT ;  /* 0x000000000000794d */ /* 0x000fea0003800000 */
.L_x_440:
        /* <DEDUP_REMOVED lines=14> */
.L_x_11161:


//--------------------- .text._ZN43_GLOBAL__N__9ae7fba5_10_SoftMax_cu_9f978f6321softmax_warp_backwardIdddLi10ELb0ELb1EEEvPT0_PKT_S5_iiiPKb --------------------------
	.section	.text._ZN43_GLOBAL__N__9ae7fba5_10_SoftMax_cu_9f978f6321softmax_warp_backwardIdddLi10ELb0ELb1EEEvPT0_PKT_S5_iiiPKb,"ax",@progbits
	.align	128
.text._ZN43_GLOBAL__N__9ae7fba5_10_SoftMax_cu_9f978f6321softmax_warp_backwardIdddLi10ELb0ELb1EEEvPT0_PKT_S5_iiiPKb:
        .type           _ZN43_GLOBAL__N__9ae7fba5_10_SoftMax_cu_9f978f6321softmax_warp_backwardIdddLi10ELb0ELb1EEEvPT0_PKT_S5_iiiPKb,@function
        .size           _ZN43_GLOBAL__N__9ae7fba5_10_SoftMax_cu_9f978f6321softmax_warp_backwardIdddLi10ELb0ELb1EEEvPT0_PKT_S5_iiiPKb,(.L_x_11162 - _ZN43_GLOBAL__N__9ae7fba5_10_SoftMax_cu_9f978f6321softmax_warp_backwardIdddLi10ELb0ELb1EEEvPT0_PKT_S5_iiiPKb)
        .other          _ZN43_GLOBAL__N__9ae7fba5_10_SoftMax_cu_9f978f6321softmax_warp_backwardIdddLi10ELb0ELb1EEEvPT0_PKT_S5_iiiPKb,@"STO_CUDA_ENTRY STV_DEFAULT"
_ZN43_GLOBAL__N__9ae7fba5_10_SoftMax_cu_9f978f6321softmax_warp_backwardIdddLi10ELb0ELb1EEEvPT0_PKT_S5_iiiPKb:
[----:B------:R-:W-:Y:S01]  /*0000*/  LDC R1, c[0x0][0x37c] ;  /* 0x0000df00ff017b82 */ /* 0x000fe20000000800 */
[----:B------:R-:W0:Y:S01]  /*0010*/  S2R R0, SR_TID.X ;  /* 0x0000000000007919 */ /* 0x000e220000002100 */
[----:B------:R-:W1:Y:S06]  /*0020*/  LDCU UR10, c[0x0][0x3a0] ;  /* 0x00007400ff0a77ac */ /* 0x000e6c0008000800 */
[----:B------:R-:W2:Y:S01]  /*0030*/  LDC.64 R84, c[0x0][0x388] ;  /* 0x0000e200ff547b82 */ /* 0x000ea20000000a00 */
[----:B------:R-:W-:Y:S01]  /*0040*/  LOP3.LUT R100, R100, 0xbfffffff, RZ, 0xc0, !PT ;  /* 0xbfffffff64647812 */ /* 0x000fe200078ec0ff */
[----:B------:R-:W3:Y:S01]  /*0050*/  S2R R28, SR_CTAID.X ;  /* 0x00000000001c7919 */ /* 0x000ee20000002500 */
[----:B------:R-:W3:Y:S01]  /*0060*/  LDCU UR4, c[0x0][0x364] ;  /* 0x00006c80ff0477ac */ /* 0x000ee20008000800 */
[----:B------:R-:W-:Y:S01]  /*0070*/  CS2R R2, SRZ ;  /* 0x0000000000027805 */ /* 0x000fe2000001ff00 */
[----:B------:R-:W3:Y:S01]  /*0080*/  S2R R17, SR_TID.Y ;  /* 0x0000000000117919 */ /* 0x000ee20000002200 */
[----:B------:R-:W4:Y:S01]  /*0090*/  LDCU.64 UR8, c[0x0][0x398] ;  /* 0x00007300ff0877ac */ /* 0x000f220008000a00 */
[----:B------:R-:W2:Y:S01]  /*00a0*/  LDCU.64 UR6, c[0x0][0x3a8] ;  /* 0x00007500ff0677ac */ /* 0x000ea20008000a00 */
[----:B------:R-:W-:Y:S01]  /*00b0*/  CS2R R6, SRZ ;  /* 0x0000000000067805 */ /* 0x000fe2000001ff00 */
[----:B------:R-:W2:Y:S01]  /*00c0*/  LDC.64 R24, c[0x0][0x390] ;  /* 0x0000e400ff187b82 */ /* 0x000ea20000000a00 */
[----:B0-----:R-:W-:-:S04]  /*00d0*/  LOP3.LUT R16, R0, 0x1f, RZ, 0xc0, !PT ;  /* 0x0000001f00107812 */ /* 0x001fc800078ec0ff */
[C---:B-1----:R-:W-:Y:S01]  /*00e0*/  ISETP.GE.AND P0, PT, R16.reuse, UR10, PT ;  /* 0x0000000a10007c0c */ /* 0x042fe2000bf06270 */
[----:B------:R-:W-:Y:S02]  /*00f0*/  VIADD R5, R16, 0x20 ;  /* 0x0000002010057836 */ /* 0x000fe40000000000 */
[----:B---3--:R-:W-:Y:S01]  /*0100*/  IMAD R17, R28, UR4, R17 ;  /* 0x000000041c117c24 */ /* 0x008fe2000f8e0211 */
[----:B------:R-:W0:Y:S02]  /*0110*/  LDCU.64 UR4, c[0x0][0x358] ;  /* 0x00006b00ff0477ac */ /* 0x000e240008000a00 */
[----:B------:R-:W-:Y:S02]  /*0120*/  ISETP.GE.AND P1, PT, R5, UR10, PT ;  /* 0x0000000a05007c0c */ /* 0x000fe4000bf26270 */
[C---:B----4-:R-:W-:Y:S01]  /*0130*/  IADD3 R70, PT, PT, -R17.reuse, UR8, RZ ;  /* 0x0000000811467c10 */ /* 0x050fe2000fffe1ff */
[----:B------:R-:W-:-:S04]  /*0140*/  IMAD R17, R17, UR9, R16 ;  /* 0x0000000911117c24 */ /* 0x000fc8000f8e0210 */
[----:B------:R-:W-:Y:S01]  /*0150*/  @P0 LOP3.LUT R100, R100, 0x40000000, RZ, 0xfc, !PT ;  /* 0x4000000064640812 */ /* 0x000fe200078efcff */
[C---:B--2---:R-:W-:Y:S01]  /*0160*/  IMAD.WIDE R84, R17.reuse, 0x8, R84 ;  /* 0x0000000811547825 */ /* 0x044fe200078e0254 */
[C---:B------:R-:W-:Y:S02]  /*0170*/  ISETP.LT.OR P0, PT, R70.reuse, 0x1, P0 ;  /* 0x000000014600780c */ /* 0x040fe40000701670 */
[C---:B------:R-:W-:Y:S02]  /*0180*/  IADD3 R4, P2, PT, R17.reuse, UR6, RZ ;  /* 0x0000000611047c10 */ /* 0x040fe4000ff5e0ff */
[----:B------:R-:W-:Y:S02]  /*0190*/  ISETP.LT.OR P3, PT, R70, 0x1, P1 ;  /* 0x000000014600780c */ /* 0x000fe40000f61670 */
[----:B------:R-:W-:Y:S01]  /*01a0*/  LEA.HI.X.SX32 R5, R17, UR7, 0x1, P2 ;  /* 0x0000000711057c11 */ /* 0x000fe200090f0eff */
[----:B------:R-:W-:-:S04]  /*01b0*/  VIADD R8, R16, 0x40 ;  /* 0x0000004010087836 */ /* 0x000fc80000000000 */
[----:B0-----:R-:W2:Y:S04]  /*01c0*/  LDG.E.U8 R14, desc[UR4][R4.64] ;  /* 0x00000004040e7981 */ /* 0x001ea8000c1e1100 */
[----:B------:R-:W3:Y:S01]  /*01d0*/  @!P0 LDG.E.64 R2, desc[UR4][R84.64] ;  /* 0x0000000454028981 */ /* 0x000ee2000c1e1b00 */
[----:B------:R-:W-:-:S03]  /*01e0*/  ISETP.GE.AND P1, PT, R8, UR10, PT ;  /* 0x0000000a08007c0c */ /* 0x000fc6000bf26270 */
[----:B------:R-:W4:Y:S01]  /*01f0*/  @!P3 LDG.E.64 R6, desc[UR4][R84.64+0x100] ;  /* 0x000100045406b981 */ /* 0x000f22000c1e1b00 */
[----:B------:R-:W-:-:S03]  /*0200*/  ISETP.LT.OR P2, PT, R70, 0x1, P1 ;  /* 0x000000014600780c */ /* 0x000fc60000f41670 */
[----:B------:R-:W4:Y:S01]  /*0210*/  LDG.E.U8 R18, desc[UR4][R4.64+0x20] ;  /* 0x0000200404127981 */ /* 0x000f22000c1e1100 */
[----:B------:R-:W-:Y:S01]  /*0220*/  CS2R R8, SRZ ;  /* 0x0000000000087805 */ /* 0x000fe2000001ff00 */
[----:B------:R-:W-:Y:S02]  /*0230*/  VIADD R10, R16, 0x60 ;  /* 0x00000060100a7836 */ /* 0x000fe40000000000 */
[----:B------:R-:W4:Y:S03]  /*0240*/  LDG.E.U8 R19, desc[UR4][R4.64+0x40] ;  /* 0x0000400404137981 */ /* 0x000f26000c1e1100 */
[----:B------:R-:W-:Y:S01]  /*0250*/  ISETP.GE.AND P1, PT, R10, UR10, PT ;  /* 0x0000000a0a007c0c */ /* 0x000fe2000bf26270 */
[----:B------:R-:W4:Y:S04]  /*0260*/  LDG.E.U8 R20, desc[UR4][R4.64+0x60] ;  /* 0x0000600404147981 */ /* 0x000f28000c1e1100 */
[----:B------:R-:W4:Y:S01]  /*0270*/  @!P2 LDG.E.64 R8, desc[UR4][R84.64+0x200] ;  /* 0x000200045408a981 */ /* 0x000f22000c1e1b00 */
[----:B------:R-:W-:-:S02]  /*0280*/  ISETP.LT.OR P1, PT, R70, 0x1, P1 ;  /* 0x000000014600780c */ /* 0x000fc40000f21670 */
[----:B------:R-:W-:Y:S02]  /*0290*/  CS2R R10, SRZ ;  /* 0x00000000000a7805 */ /* 0x000fe4000001ff00 */
[----:B------:R-:W-:Y:S01]  /*02a0*/  LOP3.LUT R100, R100, 0xdfffffff, RZ, 0xc0, !PT ;  /* 0xdfffffff64647812 */ /* 0x000fe200078ec0ff */
[----:B------:R-:W4:Y:S01]  /*02b0*/  LDG.E.U8 R22, desc[UR4][R4.64+0x80] ;  /* 0x0000800404167981 */ /* 0x000f22000c1e1100 */
[----:B------:R-:W-:-:S03]  /*02c0*/  IMAD.WIDE R24, R17, 0x8, R24 ;  /* 0x0000000811187825 */ /* 0x000fc600078e0218 */
[----:B------:R-:W4:Y:S01]  /*02d0*/  LDG.E.U8 R29, desc[UR4][R4.64+0xc0] ;  /* 0x0000c004041d7981 */ /* 0x000f22000c1e1100 */
[----:B------:R-:W-:Y:S01]  /*02e0*/  VIADD R26, R16, 0xa0 ;  /* 0x000000a0101a7836 */ /* 0x000fe20000000000 */
[----:B------:R-:W-:Y:S02]  /*02f0*/  LOP3.LUT R82, R0, 0x1f, RZ, 0xc0, !PT ;  /* 0x0000001f00527812 */ /* 0x000fe400078ec0ff */
[----:B------:R-:W4:Y:S04]  /*0300*/  LDG.E.U8 R71, desc[UR4][R4.64+0x340] ;  /* 0x0003400404477981 */ /* 0x000f28000c1e1100 */
[----:B------:R-:W4:Y:S01]  /*0310*/  @!P1 LDG.E.64 R10, desc[UR4][R84.64+0x300] ;  /* 0x00030004540a9981 */ /* 0x000f22000c1e1b00 */
[----:B------:R-:W-:-:S03]  /*0320*/  @P3 LOP3.LUT R100, R100, 0x20000000, RZ, 0xfc, !PT ;  /* 0x2000000064643812 */ /* 0x000fc600078efcff */
[----:B------:R-:W4:Y:S01]  /*0330*/  LDG.E.U8 R74, desc[UR4][R4.64+0x380] ;  /* 0x00038004044a7981 */ /* 0x000f22000c1e1100 */
[----:B------:R-:W-:Y:S01]  /*0340*/  LOP3.LUT R100, R100, 0xefffffff, RZ, 0xc0, !PT ;  /* 0xefffffff64647812 */ /* 0x000fe200078ec0ff */
[----:B------:R-:W0:Y:S03]  /*0350*/  S2R R139, SR_TID.Y ;  /* 0x00000000008b7919 */ /* 0x000e260000002200 */
[----:B------:R-:W-:Y:S01]  /*0360*/  @P2 LOP3.LUT R100, R100, 0x10000000, RZ, 0xfc, !PT ;  /* 0x1000000064642812 */ /* 0x000fe200078efcff */
[----:B------:R-:W0:Y:S01]  /*0370*/  LDCU UR6, c[0x0][0x364] ;  /* 0x00006c80ff0677ac */ /* 0x000e220008000800 */
[----:B------:R-:W4:Y:S02]  /*0380*/  LDG.E.U8 R78, desc[UR4][R4.64+0x3a0] ;  /* 0x0003a004044e7981 */ /* 0x000f24000c1e1100 */
[----:B------:R-:W-:Y:S02]  /*0390*/  LOP3.LUT R100, R100, 0xf7ffffff, RZ, 0xc0, !PT ;  /* 0xf7ffffff64647812 */ /* 0x000fe400078ec0ff */
[----:B------:R-:W4:Y:S02]  /*03a0*/  LDG.E.U8 R80, desc[UR4][R4.64+0x3c0] ;  /* 0x0003c00404507981 */ /* 0x000f24000c1e1100 */
[----:B------:R-:W-:Y:S01]  /*03b0*/  @P1 LOP3.LUT R100, R100, 0x8000000, RZ, 0xfc, !PT ;  /* 0x0800000064641812 */ /* 0x000fe200078efcff */
[----:B---3--:R-:W-:Y:S01]  /*03c0*/  DADD R12, RZ, R2 ;  /* 0x00000000ff0c7229 */ /* 0x008fe20000000002 */
[----:B--2---:R-:W-:-:S09]  /*03d0*/  ISETP.NE.AND P2, PT, R14, RZ, PT ;  /* 0x000000ff0e00720c */ /* 0x004fd20003f45270 */
[----:B------:R-:W-:Y:S02]  /*03e0*/  FSEL R14, R12, RZ, !P2 ;  /* 0x000000ff0c0e7208 */ /* 0x000fe40005000000 */
[----:B------:R-:W-:-:S06]  /*03f0*/  FSEL R15, R13, RZ, !P2 ;  /* 0x000000ff0d0f7208 */ /* 0x000fcc0005000000 */
[----:B----4-:R-:W-:Y:S01]  /*0400*/  DADD R12, R6, R14 ;  /* 0x00000000060c7229 */ /* 0x010fe2000000000e */
[----:B------:R-:W-:-:S09]  /*0410*/  ISETP.NE.AND P1, PT, R18, RZ, PT ;  /* 0x000000ff1200720c */ /* 0x000fd20003f25270 */
[----:B------:R-:W-:Y:S02]  /*0420*/  FSEL R14, R12, R14, !P1 ;  /* 0x0000000e0c0e7208 */ /* 0x000fe40004800000 */
[----:B------:R-:W-:-:S06]  /*0430*/  FSEL R15, R13, R15, !P1 ;  /* 0x0000000f0d0f7208 */ /* 0x000fcc0004800000 */
[----:B------:R-:W-:Y:S01]  /*0440*/  DADD R12, R8, R14 ;  /* 0x00000000080c7229 */ /* 0x000fe2000000000e */
[----:B------:R-:W-:-:S09]  /*0450*/  ISETP.NE.AND P1, PT, R19, RZ, PT ;  /* 0x000000ff1300720c */ /* 0x000fd20003f25270 */
[----:B------:R-:W-:Y:S02]  /*0460*/  FSEL R14, R12, R14, !P1 ;  /* 0x0000000e0c0e7208 */ /* 0x000fe40004800000 */
[----:B------:R-:W-:-:S06]  /*0470*/  FSEL R15, R13, R15, !P1 ;  /* 0x0000000f0d0f7208 */ /* 0x000fcc0004800000 */
[----:B------:R-:W-:Y:S01]  /*0480*/  DADD R12, R10, R14 ;  /* 0x000000000a0c7229 */ /* 0x000fe2000000000e */
[----:B------:R-:W-:Y:S01]  /*0490*/  ISETP.NE.AND P1, PT, R20, RZ, PT ;  /* 0x000000ff1400720c */ /* 0x000fe20003f25270 */
[----:B------:R-:W-:-:S08]  /*04a0*/  VIADD R18, R16, 0x80 ;  /* 0x0000008010127836 */ /* 0x000fd00000000000 */
[----:B------:R-:W-:Y:S02]  /*04b0*/  FSEL R20, R12, R14, !P1 ;  /* 0x0000000e0c147208 */ /* 0x000fe40004800000 */
[----:B------:R-:W-:Y:S02]  /*04c0*/  FSEL R21, R13, R15, !P1 ;  /* 0x0000000f0d157208 */ /* 0x000fe40004800000 */
[----:B------:R-:W-:-:S04]  /*04d0*/  ISETP.GE.AND P1, PT, R18, UR10, PT ;  /* 0x0000000a12007c0c */ /* 0x000fc8000bf26270 */
[----:B------:R-:W-:Y:S02]  /*04e0*/  ISETP.LT.OR P3, PT, R70, 0x1, P1 ;  /* 0x000000014600780c */ /* 0x000fe40000f61670 */
[----:B------:R-:W-:-:S11]  /*04f0*/  CS2R R12, SRZ ;  /* 0x00000000000c7805 */ /* 0x000fd6000001ff00 */
[----:B------:R-:W2:Y:S01]  /*0500*/  @!P3 LDG.E.64 R12, desc[UR4][R84.64+0x400] ;  /* 0x00040004540cb981 */ /* 0x000ea2000c1e1b00 */
[----:B------:R-:W-:-:S06]  /*0510*/  CS2R R14, SRZ ;  /* 0x00000000000e7805 */ /* 0x000fcc000001ff00 */
[----:B------:R-:W5:Y:S01]  /*0520*/  @!P0 LDG.E.64 R14, desc[UR4][R24.64] ;  /* 0x00000004180e8981 */ /* 0x000f62000c1e1b00 */
[----:B------:R-:W-:Y:S01]  /*0530*/  ISETP.NE.AND P0, PT, R22, RZ, PT ;  /* 0x000000ff1600720c */ /* 0x000fe20003f05270 */
[----:B--2---:R-:W-:-:S10]  /*0540*/  DADD R18, R12, R20 ;  /* 0x000000000c127229 */ /* 0x004fd40000000014 */
[----:B------:R-:W-:Y:S02]  /*0550*/  FSEL R22, R18, R20, !P0 ;  /* 0x0000001412167208 */ /* 0x000fe40004000000 */
[----:B------:R-:W-:Y:S02]  /*0560*/  FSEL R23, R19, R21, !P0 ;  /* 0x0000001513177208 */ /* 0x000fe40004000000 */
[----:B------:R-:W-:Y:S02]  /*0570*/  ISETP.GE.AND P0, PT, R26, UR10, PT ;  /* 0x0000000a1a007c0c */ /* 0x000fe4000bf06270 */
[----:B------:R-:W-:Y:S01]  /*0580*/  CS2R R18, SRZ ;  /* 0x0000000000127805 */ /* 0x000fe2000001ff00 */
[----:B------:R-:W2:Y:S01]  /*0590*/  LDG.E.U8 R26, desc[UR4][R4.64+0xa0] ;  /* 0x0000a004041a7981 */ /* 0x000ea2000c1e1100 */
[----:B------:R-:W-:-:S13]  /*05a0*/  ISETP.LT.OR P1, PT, R70, 0x1, P0 ;  /* 0x000000014600780c */ /* 0x000fda0000721670 */
[----:B------:R-:W3:Y:S01]  /*05b0*/  @!P1 LDG.E.64 R18, desc[UR4][R84.64+0x500] ;  /* 0x0005000454129981 */ /* 0x000ee2000c1e1b00 */
[----:B------:R-:W-:-:S04]  /*05c0*/  LOP3.LUT R100, R100, 0xfbffffff, RZ, 0xc0, !PT ;  /* 0xfbffffff64647812 */ /* 0x000fc800078ec0ff */
[----:B------:R-:W-:-:S04]  /*05d0*/  @P3 LOP3.LUT R100, R100, 0x4000000, RZ, 0xfc, !PT ;  /* 0x0400000064643812 */ /* 0x000fc800078efcff */
[----:B------:R-:W-:-:S04]  /*05e0*/  LOP3.LUT R100, R100, 0xfdffffff, RZ, 0xc0, !PT ;  /* 0xfdffffff64647812 */ /* 0x000fc800078ec0ff */
[----:B------:R-:W-:Y:S02]  /*05f0*/  @P1 LOP3.LUT R100, R100, 0x2000000, RZ, 0xfc, !PT ;  /* 0x0200000064641812 */ /* 0x000fe400078efcff */
[----:B--2---:R-:W-:Y:S01]  /*0600*/  ISETP.NE.AND P0, PT, R26, RZ, PT ;  /* 0x000000ff1a00720c */ /* 0x004fe20003f05270 */
[----:B---3--:R-:W-:-:S10]  /*0610*/  DADD R20, R18, R22 ;  /* 0x0000000012147229 */ /* 0x008fd40000000016 */
[----:B------:R-:W-:Y:S01]  /*0620*/  FSEL R26, R20, R22, !P0 ;  /* 0x00000016141a7208 */ /* 0x000fe20004000000 */
[----:B------:R-:W-:Y:S01]  /*0630*/  VIADD R20, R16, 0xc0 ;  /* 0x000000c010147836 */ /* 0x000fe20000000000 */
[----:B------:R-:W-:-:S04]  /*0640*/  FSEL R27, R21, R23, !P0 ;  /* 0x00000017151b7208 */ /* 0x000fc80004000000 */
[----:B------:R-:W-:-:S04]  /*0650*/  ISETP.GE.AND P0, PT, R20, UR10, PT ;  /* 0x0000000a14007c0c */ /* 0x000fc8000bf06270 */
[----:B------:R-:W-:Y:S02]  /*0660*/  ISETP.LT.OR P1, PT, R70, 0x1, P0 ;  /* 0x000000014600780c */ /* 0x000fe40000721670 */
[----:B------:R-:W-:-:S11]  /*0670*/  CS2R R20, SRZ ;  /* 0x0000000000147805 */ /* 0x000fd6000001ff00 */
[----:B------:R-:W2:Y:S01]  /*0680*/  @!P1 LDG.E.64 R20, desc[UR4][R84.64+0x600] ;  /* 0x0006000454149981 */ /* 0x000ea2000c1e1b00 */
[----:B------:R-:W-:Y:S02]  /*0690*/  ISETP.NE.AND P0, PT, R29, RZ, PT ;  /* 0x000000ff1d00720c */ /* 0x000fe40003f05270 */
[----:B------:R-:W-:Y:S01]  /*06a0*/  LOP3.LUT R100, R100, 0xfeffffff, RZ, 0xc0, !PT ;  /* 0xfeffffff64647812 */ /* 0x000fe200078ec0ff */
[----:B------:R-:W3:Y:S03]  /*06b0*/  LDG.E.U8 R29, desc[UR4][R4.64+0xe0] ;  /* 0x0000e004041d7981 */ /* 0x000ee6000c1e1100 */
[----:B------:R-:W-:Y:S01]  /*06c0*/  @P1 LOP3.LUT R100, R100, 0x1000000, RZ, 0xfc, !PT ;  /* 0x0100000064641812 */ /* 0x000fe200078efcff */
[----:B--2---:R-:W-:-:S10]  /*06d0*/  DADD R22, R20, R26 ;  /* 0x0000000014167229 */ /* 0x004fd4000000001a */
[----:B------:R-:W-:Y:S01]  /*06e0*/  FSEL R30, R22, R26, !P0 ;  /* 0x0000001a161e7208 */ /* 0x000fe20004000000 */
[----:B------:R-:W-:Y:S01]  /*06f0*/  VIADD R22, R16, 0xe0 ;  /* 0x000000e010167836 */ /* 0x000fe20000000000 */
[----:B------:R-:W-:-:S04]  /*0700*/  FSEL R31, R23, R27, !P0 ;  /* 0x0000001b171f7208 */ /* 0x000fc80004000000 */
[----:B------:R-:W-:-:S04]  /*0710*/  ISETP.GE.AND P0, PT, R22, UR10, PT ;  /* 0x0000000a16007c0c */ /* 0x000fc8000bf06270 */
[----:B------:R-:W-:Y:S02]  /*0720*/  ISETP.LT.OR P1, PT, R70, 0x1, P0 ;  /* 0x000000014600780c */ /* 0x000fe40000721670 */
[----:B------:R-:W-:-:S11]  /*0730*/  CS2R R22, SRZ ;  /* 0x0000000000167805 */ /* 0x000fd6000001ff00 */
[----:B------:R-:W2:Y:S01]  /*0740*/  @!P1 LDG.E.64 R22, desc[UR4][R84.64+0x700] ;  /* 0x0007000454169981 */ /* 0x000ea2000c1e1b00 */
[----:B---3--:R-:W-:Y:S02]  /*0750*/  ISETP.NE.AND P0, PT, R29, RZ, PT ;  /* 0x000000ff1d00720c */ /* 0x008fe40003f05270 */
        /* <DEDUP_REMOVED lines=11> */
[----:B---3--:R-:W-:Y:S01]  /*0810*/  ISETP.NE.AND P0, PT, R29, RZ, PT ;  /* 0x000000ff1d00720c */ /* 0x008fe20003f05270 */
[----:B------:R-:W-:Y:S01]  /*0820*/  VIADD R29, R16, 0x120 ;  /* 0x00000120101d7836 */ /* 0x000fe20000000000 */
[----:B------:R-:W-:-:S04]  /*0830*/  LOP3.LUT R100, R100, 0xffbfffff, RZ, 0xc0, !PT ;  /* 0xffbfffff64647812 */ /* 0x000fc800078ec0ff */
[----:B------:R-:W-:Y:S01]  /*0840*/  @P1 LOP3.LUT R100, R100, 0x400000, RZ, 0xfc, !PT ;  /* 0x0040000064641812 */ /* 0x000fe200078efcff */
        /* <DEDUP_REMOVED lines=9> */
[----:B------:R-:W-:Y:S02]  /*08e0*/  @P1 LOP3.LUT R100, R100, 0x200000, RZ, 0xfc, !PT ;  /* 0x0020000064641812 */ /* 0x000fe400078efcff */
[----:B--2---:R-:W-:Y:S01]  /*08f0*/  ISETP.NE.AND P0, PT, R29, RZ, PT ;  /* 0x000000ff1d00720c */ /* 0x004fe20003f05270 */
[----:B------:R-:W-:Y:S01]  /*0900*/  VIADD R29, R16, 0x140 ;  /* 0x00000140101d7836 */ /* 0x000fe20000000000 */
[----:B---3--:R-:W-:-:S10]  /*0910*/  DADD R32, R30, R34 ;  /* 0x000000001e207229 */ /* 0x008fd40000000022 */
        /* <DEDUP_REMOVED lines=158> */
[----:B------:R-:W-:-:S04]  /*1300*/  ISETP.GE.AND P0, PT, R70, 0x1, PT ;  /* 0x000000014600780c */ /* 0x000fc80003f06270 */
[----:B------:R-:W-:Y:S02]  /*1310*/  ISETP.GE.OR P1, PT, R29, UR10, !P0 ;  /* 0x0000000a1d007c0c */ /* 0x000fe4000c726670 */
[----:B------:R-:W-:Y:S01]  /*1320*/  CS2R R58, SRZ ;  /* 0x00000000003a7805 */ /* 0x000fe2000001ff00 */
[----:B------:R-:W2:Y:S10]  /*1330*/  LDG.E.U8 R29, desc[UR4][R4.64+0x2e0] ;  /* 0x0002e004041d7981 */ /* 0x000eb4000c1e1100 */
[----:B------:R-:W3:Y:S01]  /*1340*/  @!P1 LDG.E.64 R58, desc[UR4][R84.64+0x1700] ;  /* 0x00170004543a9981 */ /* 0x000ee2000c1e1b00 */
[----:B------:R-:W-:-:S04]  /*1350*/  LOP3.LUT R100, R100, 0xffffffbf, RZ, 0xc0, !PT ;  /* 0xffffffbf64647812 */ /* 0x000fc800078ec0ff */
[----:B------:R-:W-:Y:S02]  /*1360*/  @P1 LOP3.LUT R100, R100, 0x40, RZ, 0xfc, !PT ;  /* 0x0000004064641812 */ /* 0x000fe400078efcff */
[----:B------:R-:W-:Y:S02]  /*1370*/  P2R R134, PR, RZ, 0x4 ;  /* 0x00000004ff867803 */ /* 0x000fe40000000000 */
[----:B--2---:R-:W-:Y:S01]  /*1380*/  ISETP.NE.AND P1, PT, R29, RZ, PT ;  /* 0x000000ff1d00720c */ /* 0x004fe20003f25270 */
[----:B------:R-:W-:-:S05]  /*1390*/  VIADD R29, R82, 0x300 ;  /* 0x00000300521d7836 */ /* 0x000fca0000000000 */
[----:B------:R-:W-:Y:S02]  /*13a0*/  ISETP.GE.OR P2, PT, R29, UR10, !P0 ;  /* 0x0000000a1d007c0c */ /* 0x000fe4000c746670 */
[----:B------:R-:W2:Y:S01]  /*13b0*/  LDG.E.U8 R29, desc[UR4][R4.64+0x300] ;  /* 0x00030004041d7981 */ /* 0x000ea2000c1e1100 */
[----:B---3--:R-:W-:-:S10]  /*13c0*/  DADD R60, R58, R62 ;  /* 0x000000003a3c7229 */ /* 0x008fd4000000003e */
[----:B------:R-:W-:Y:S02]  /*13d0*/  FSEL R64, R60, R62, !P1 ;  /* 0x0000003e3c407208 */ /* 0x000fe40004800000 */
[----:B------:R-:W-:Y:S02]  /*13e0*/  FSEL R65, R61, R63, !P1 ;  /* 0x0000003f3d417208 */ /* 0x000fe40004800000 */
[----:B------:R-:W-:-:S06]  /*13f0*/  CS2R R60, SRZ ;  /* 0x00000000003c7805 */ /* 0x000fcc000001ff00 */
[----:B------:R-:W3:Y:S01]  /*1400*/  @!P2 LDG.E.64 R60, desc[UR4][R84.64+0x1800] ;  /* 0x00180004543ca981 */ /* 0x000ee2000c1e1b00 */
[----:B------:R-:W-:-:S04]  /*1410*/  LOP3.LUT R100, R100, 0xffffffdf, RZ, 0xc0, !PT ;  /* 0xffffffdf64647812 */ /* 0x000fc800078ec0ff */
[----:B------:R-:W-:Y:S02]  /*1420*/  @P2 LOP3.LUT R100, R100, 0x20, RZ, 0xfc, !PT ;  /* 0x0000002064642812 */ /* 0x000fe400078efcff */
        /* <DEDUP_REMOVED lines=9> */
[----:B--2---:R-:W-:Y:S02]  /*14c0*/  ISETP.NE.AND P1, PT, R29, RZ, PT ;  /* 0x000000ff1d00720c */ /* 0x004fe40003f25270 */
[----:B------:R-:W-:-:S04]  /*14d0*/  LOP3.LUT R29, R82, 0x340, RZ, 0xfc, !PT ;  /* 0x00000340521d7812 */ /* 0x000fc800078efcff */
[----:B------:R-:W-:Y:S01]  /*14e0*/  ISETP.GE.OR P0, PT, R29, UR10, !P0 ;  /* 0x0000000a1d007c0c */ /* 0x000fe2000c706670 */
[----:B---3--:R-:W-:-:S10]  /*14f0*/  DADD R64, R62, R66 ;  /* 0x000000003e407229 */ /* 0x008fd40000000042 */
[----:B------:R-:W-:Y:S02]  /*1500*/  FSEL R68, R64, R66, !P1 ;  /* 0x0000004240447208 */ /* 0x000fe40004800000 */
[----:B------:R-:W-:Y:S02]  /*1510*/  FSEL R69, R65, R67, !P1 ;  /* 0x0000004341457208 */ /* 0x000fe40004800000 */
[----:B------:R-:W-:-:S06]  /*1520*/  CS2R R64, SRZ ;  /* 0x0000000000407805 */ /* 0x000fcc000001ff00 */
[----:B------:R-:W2:Y:S01]  /*1530*/  @!P0 LDG.E.64 R64, desc[UR4][R84.64+0x1a00] ;  /* 0x001a000454408981 */ /* 0x000ea2000c1e1b00 */
[----:B------:R-:W-:-:S04]  /*1540*/  LOP3.LUT R100, R100, 0xffffffef, RZ, 0xc0, !PT ;  /* 0xffffffef64647812 */ /* 0x000fc800078ec0ff */
[----:B------:R-:W-:Y:S02]  /*1550*/  @P2 LOP3.LUT R100, R100, 0x10, RZ, 0xfc, !PT ;  /* 0x0000001064642812 */ /* 0x000fe400078efcff */
[----:B------:R-:W-:Y:S02]  /*1560*/  LOP3.LUT R76, R82, 0x360, RZ, 0xfc, !PT ;  /* 0x00000360524c7812 */ /* 0x000fe400078efcff */
[----:B------:R-:W-:Y:S02]  /*1570*/  LOP3.LUT R100, R100, 0xfffffff7, RZ, 0xc0, !PT ;  /* 0xfffffff764647812 */ /* 0x000fe400078ec0ff */
[----:B------:R-:W-:Y:S02]  /*1580*/  ISETP.GE.AND P1, PT, R76, UR10, PT ;  /* 0x0000000a4c007c0c */ /* 0x000fe4000bf26270 */
[----:B------:R-:W-:Y:S02]  /*1590*/  @P0 LOP3.LUT R100, R100, 0x8, RZ, 0xfc, !PT ;  /* 0x0000000864640812 */ /* 0x000fe400078efcff */
[----:B------:R-:W-:-:S02]  /*15a0*/  ISETP.NE.AND P0, PT, R71, RZ, PT ;  /* 0x000000ff4700720c */ /* 0x000fc40003f05270 */
[----:B------:R-:W3:Y:S01]  /*15b0*/  LDG.E.U8 R71, desc[UR4][R4.64+0x360] ;  /* 0x0003600404477981 */ /* 0x000ee2000c1e1100 */
[----:B--2---:R-:W-:-:S10]  /*15c0*/  DADD R66, R64, R68 ;  /* 0x0000000040427229 */ /* 0x004fd40000000044 */
[----:B------:R-:W-:Y:S02]  /*15d0*/  FSEL R72, R66, R68, !P0 ;  /* 0x0000004442487208 */ /* 0x000fe40004000000 */
[----:B------:R-:W-:Y:S02]  /*15e0*/  FSEL R73, R67, R69, !P0 ;  /* 0x0000004543497208 */ /* 0x000fe40004000000 */
[----:B------:R-:W-:Y:S02]  /*15f0*/  ISETP.LT.OR P0, PT, R70, 0x1, P1 ;  /* 0x000000014600780c */ /* 0x000fe40000f01670 */
[----:B------:R-:W-:-:S11]  /*1600*/  CS2R R66, SRZ ;  /* 0x0000000000427805 */ /* 0x000fd6000001ff00 */
[----:B------:R-:W2:Y:S01]  /*1610*/  @!P0 LDG.E.64 R66, desc[UR4][R84.64+0x1b00] ;  /* 0x001b000454428981 */ /* 0x000ea2000c1e1b00 */
[----:B------:R-:W-:Y:S02]  /*1620*/  LOP3.LUT R100, R100, 0xfffffeff, RZ, 0xc0, !PT ;  /* 0xfffffeff64647812 */ /* 0x000fe400078ec0ff */
[----:B------:R-:W-:Y:S02]  /*1630*/  LOP3.LUT R77, R82, 0x380, RZ, 0xfc, !PT ;  /* 0x00000380524d7812 */ /* 0x000fe400078efcff */
[----:B------:R-:W-:Y:S02]  /*1640*/  @P1 LOP3.LUT R100, R100, 0x100, RZ, 0xfc, !PT ;  /* 0x0000010064641812 */ /* 0x000fe400078efcff */
[----:B------:R-:W-:Y:S02]  /*1650*/  ISETP.GE.AND P1, PT, R77, UR10, PT ;  /* 0x0000000a4d007c0c */ /* 0x000fe4000bf26270 */
[----:B------:R-:W-:Y:S02]  /*1660*/  LOP3.LUT R100, R100, 0xfffffffb, RZ, 0xc0, !PT ;  /* 0xfffffffb64647812 */ /* 0x000fe400078ec0ff */
[----:B------:R-:W-:-:S02]  /*1670*/  ISETP.LT.OR P2, PT, R70, 0x1, P1 ;  /* 0x000000014600780c */ /* 0x000fc40000f41670 */
[----:B------:R-:W-:Y:S02]  /*1680*/  @P0 LOP3.LUT R100, R100, 0x4, RZ, 0xfc, !PT ;  /* 0x0000000464640812 */ /* 0x000fe400078efcff */
[----:B---3--:R-:W-:Y:S01]  /*1690*/  ISETP.NE.AND P0, PT, R71, RZ, PT ;  /* 0x000000ff4700720c */ /* 0x008fe20003f05270 */
[----:B--2---:R-:W-:-:S10]  /*16a0*/  DADD R68, R66, R72 ;  /* 0x0000000042447229 */ /* 0x004fd40000000048 */
[----:B------:R-:W-:Y:S02]  /*16b0*/  FSEL R72, R68, R72, !P0 ;  /* 0x0000004844487208 */ /* 0x000fe40004000000 */
[----:B------:R-:W-:Y:S02]  /*16c0*/  FSEL R73, R69, R73, !P0 ;  /* 0x0000004945497208 */ /* 0x000fe40004000000 */
[----:B------:R-:W-:-:S06]  /*16d0*/  CS2R R68, SRZ ;  /* 0x0000000000447805 */ /* 0x000fcc000001ff00 */
[----:B------:R-:W2:Y:S01]  /*16e0*/  @!P2 LDG.E.64 R68, desc[UR4][R84.64+0x1c00] ;  /* 0x001c00045444a981 */ /* 0x000ea2000c1e1b00 */
[----:B------:R-:W-:Y:S02]  /*16f0*/  ISETP.NE.AND P0, PT, R74, RZ, PT ;  /* 0x000000ff4a00720c */ /* 0x000fe40003f05270 */
[----:B------:R-:W-:-:S04]  /*1700*/  LOP3.LUT R100, R100, 0xfffffffd, RZ, 0xc0, !PT ;  /* 0xfffffffd64647812 */ /* 0x000fc800078ec0ff */
[----:B------:R-:W-:Y:S01]  /*1710*/  @P1 LOP3.LUT R100, R100, 0x2, RZ, 0xfc, !PT ;  /* 0x0000000264641812 */ /* 0x000fe200078efcff */
[----:B--2---:R-:W-:-:S10]  /*1720*/  DADD R70, R68, R72 ;  /* 0x0000000044467229 */ /* 0x004fd40000000048 */
[----:B------:R-:W-:Y:S01]  /*1730*/  FSEL R74, R70, R72, !P0 ;  /* 0x00000048464a7208 */ /* 0x000fe20004000000 */
[----:B0-----:R-:W-:Y:S01]  /*1740*/  IMAD R72, R28, UR6, R139 ;  /* 0x000000061c487c24 */ /* 0x001fe2000f8e028b */
[----:B------:R-:W-:Y:S02]  /*1750*/  FSEL R75, R71, R73, !P0 ;  /* 0x00000049474b7208 */ /* 0x000fe40004000000 */
[----:B------:R-:W-:Y:S02]  /*1760*/  LOP3.LUT R73, R82, 0x3a0, RZ, 0xfc, !PT ;  /* 0x000003a052497812 */ /* 0x000fe400078efcff */
[----:B------:R-:W-:Y:S02]  /*1770*/  IADD3 R72, PT, PT, -R72, UR8, RZ ;  /* 0x0000000848487c10 */ /* 0x000fe4000fffe1ff */
[----:B------:R-:W-:-:S04]  /*1780*/  ISETP.GE.AND P1, PT, R73, UR10, PT ;  /* 0x0000000a49007c0c */ /* 0x000fc8000bf26270 */
[----:B------:R-:W-:Y:S02]  /*1790*/  ISETP.LT.OR P3, PT, R72, 0x1, P1 ;  /* 0x000000014800780c */ /* 0x000fe40000f61670 */
[----:B------:R-:W-:-:S11]  /*17a0*/  CS2R R70, SRZ ;  /* 0x0000000000467805 */ /* 0x000fd6000001ff00 */
[----:B------:R-:W2:Y:S01]  /*17b0*/  @!P3 LDG.E.64 R70, desc[UR4][R84.64+0x1d00] ;  /* 0x001d00045446b981 */ /* 0x000ea2000c1e1b00 */
[----:B------:R-:W0:Y:S01]  /*17c0*/  LDCU UR6, c[0x0][0x364] ;  /* 0x00006c80ff0677ac */ /* 0x000e220008000800 */
[----:B------:R-:W-:Y:S01]  /*17d0*/  ISETP.NE.AND P0, PT, R78, RZ, PT ;  /* 0x000000ff4e00720c */ /* 0x000fe20003f05270 */
        /* <DEDUP_REMOVED lines=17> */
[----:B------:R-:W-:Y:S01]  /*18f0*/  IADD3 R74, PT, PT, -R74, UR8, RZ ;  /* 0x000000084a4a7c10 */ /* 0x000fe2000fffe1ff */
[----:B------:R-:W2:Y:S01]  /*1900*/  LDG.E.U8 R82, desc[UR4][R4.64+0x3e0] ;  /* 0x0003e00404527981 */ /* 0x000ea2000c1e1100 */
[----:B------:R-:W-:-:S04]  /*1910*/  ISETP.GE.AND P5, PT, R75, UR10, PT ;  /* 0x0000000a4b007c0c */ /* 0x000fc8000bfa6270 */
[----:B------:R-:W-:Y:S02]  /*1920*/  ISETP.LT.OR P5, PT, R74, 0x1, P5 ;  /* 0x000000014a00780c */ /* 0x000fe40002fa1670 */
[----:B------:R-:W-:-:S11]  /*1930*/  CS2R R74, SRZ ;  /* 0x00000000004a7805 */ /* 0x000fd6000001ff00 */
[----:B------:R0:W3:Y:S01]  /*1940*/  @!P5 LDG.E.64 R74, desc[UR4][R84.64+0x1f00] ;  /* 0x001f0004544ad981 */ /* 0x0000e2000c1e1b00 */
[----:B------:R-:W-:Y:S02]  /*1950*/  P2R R130, PR, RZ, 0x4 ;  /* 0x00000004ff827803 */ /* 0x000fe40000000000 */
[----:B------:R-:W-:-:S04]  /*1960*/  LOP3.LUT P2, RZ, R100, 0x800000, RZ, 0xc0, !PT ;  /* 0x0080000064ff7812 */ /* 0x000fc8000784c0ff */
[----:B------:R-:W-:Y:S02]  /*1970*/  P2R R83, PR, RZ, 0x4 ;  /* 0x00000004ff537803 */ /* 0x000fe40000000000 */
[C---:B------:R-:W-:Y:S02]  /*1980*/  LOP3.LUT P2, RZ, R100.reuse, 0x20000000, RZ, 0xc0, !PT ;  /* 0x2000000064ff7812 */ /* 0x040fe4000784c0ff */
[----:B------:R-:W-:Y:S02]  /*1990*/  P2R R120, PR, RZ, 0x20 ;  /* 0x00000020ff787803 */ /* 0x000fe40000000000 */
[----:B------:R-:W-:Y:S02]  /*19a0*/  LOP3.LUT P5, RZ, R100, 0x8000000, RZ, 0xc0, !PT ;  /* 0x0800000064ff7812 */ /* 0x000fe400078ac0ff */
[----:B------:R-:W-:Y:S02]  /*19b0*/  P2R R128, PR, RZ, 0x2 ;  /* 0x00000002ff807803 */ /* 0x000fe40000000000 */
[----:B------:R-:W-:-:S02]  /*19c0*/  P2R R126, PR, RZ, 0x8 ;  /* 0x00000008ff7e7803 */ /* 0x000fc40000000000 */
[C---:B------:R-:W-:Y:S02]  /*19d0*/  LOP3.LUT P1, RZ, R100.reuse, 0x2000000, RZ, 0xc0, !PT ;  /* 0x0200000064ff7812 */ /* 0x040fe4000782c0ff */
[----:B------:R-:W-:Y:S02]  /*19e0*/  LOP3.LUT P3, RZ, R100, 0x4000000, RZ, 0xc0, !PT ;  /* 0x0400000064ff7812 */ /* 0x000fe4000786c0ff */
[----:B0-----:R-:W-:Y:S02]  /*19f0*/  CS2R R84, SRZ ;  /* 0x0000000000547805 */ /* 0x001fe4000001ff00 */
[----:B------:R-:W-:Y:S02]  /*1a00*/  CS2R R86, SRZ ;  /* 0x0000000000567805 */ /* 0x000fe4000001ff00 */
[----:B------:R-:W-:Y:S02]  /*1a10*/  CS2R R90, SRZ ;  /* 0x00000000005a7805 */ /* 0x000fe4000001ff00 */
[----:B------:R-:W-:-:S02]  /*1a20*/  P2R R124, PR, RZ, 0x1 ;  /* 0x00000001ff7c7803 */ /* 0x000fc40000000000 */
[----:B------:R-:W-:Y:S02]  /*1a30*/  P2R R122, PR, RZ, 0x10 ;  /* 0x00000010ff7a7803 */ /* 0x000fe40000000000 */
[C---:B------:R-:W-:Y:S02]  /*1a40*/  LOP3.LUT P0, RZ, R100.reuse, 0x400000, RZ, 0xc0, !PT ;  /* 0x0040000064ff7812 */ /* 0x040fe4000780c0ff */
[C---:B------:R-:W-:Y:S01]  /*1a50*/  LOP3.LUT P4, RZ, R100.reuse, 0x1000000, RZ, 0xc0, !PT ;  /* 0x0100000064ff7812 */ /* 0x040fe2000788c0ff */
[----:B------:R0:W5:Y:S01]  /*1a60*/  @!P1 LDG.E.64 R86, desc[UR4][R24.64+0x500] ;  /* 0x0005000418569981 */ /* 0x000162000c1e1b00 */
[----:B------:R-:W-:-:S03]  /*1a70*/  LOP3.LUT P1, RZ, R100, 0x100000, RZ, 0xc0, !PT ;  /* 0x0010000064ff7812 */ /* 0x000fc6000782c0ff */
[----:B------:R0:W5:Y:S01]  /*1a80*/  @!P3 LDG.E.64 R84, desc[UR4][R24.64+0x400] ;  /* 0x000400041854b981 */ /* 0x000162000c1e1b00 */
[C---:B------:R-:W-:Y:S02]  /*1a90*/  LOP3.LUT P3, RZ, R100.reuse, 0x200000, RZ, 0xc0, !PT ;  /* 0x0020000064ff7812 */ /* 0x040fe4000786c0ff */
[----:B------:R-:W-:Y:S02]  /*1aa0*/  CS2R R88, SRZ ;  /* 0x0000000000587805 */ /* 0x000fe4000001ff00 */
[----:B------:R-:W-:Y:S02]  /*1ab0*/  CS2R R92, SRZ ;  /* 0x00000000005c7805 */ /* 0x000fe4000001ff00 */
[----:B------:R-:W-:Y:S02]  /*1ac0*/  CS2R R94, SRZ ;  /* 0x00000000005e7805 */ /* 0x000fe4000001ff00 */
[----:B------:R-:W-:Y:S02]  /*1ad0*/  CS2R R96, SRZ ;  /* 0x0000000000607805 */ /* 0x000fe4000001ff00 */
[----:B------:R-:W-:Y:S01]  /*1ae0*/  CS2R R98, SRZ ;  /* 0x0000000000627805 */ /* 0x000fe2000001ff00 */
[----:B------:R0:W5:Y:S01]  /*1af0*/  @!P4 LDG.E.64 R88, desc[UR4][R24.64+0x600] ;  /* 0x000600041858c981 */ /* 0x000162000c1e1b00 */
[----:B------:R-:W-:-:S03]  /*1b00*/  LOP3.LUT P4, RZ, R100, 0x80, RZ, 0xc0, !PT ;  /* 0x0000008064ff7812 */ /* 0x000fc6000788c0ff */
[----:B------:R0:W5:Y:S01]  /*1b10*/  @!P0 LDG.E.64 R92, desc[UR4][R24.64+0x800] ;  /* 0x00080004185c8981 */ /* 0x000162000c1e1b00 */
[----:B------:R-:W-:-:S03]  /*1b20*/  LOP3.LUT P0, RZ, R100, 0x40, RZ, 0xc0, !PT ;  /* 0x0000004064ff7812 */ /* 0x000fc6000780c0ff */
[----:B------:R0:W5:Y:S01]  /*1b30*/  @!P3 LDG.E.64 R94, desc[UR4][R24.64+0x900] ;  /* 0x00090004185eb981 */ /* 0x000162000c1e1b00 */
[----:B------:R-:W-:-:S03]  /*1b40*/  LOP3.LUT P3, RZ, R100, 0x20, RZ, 0xc0, !PT ;  /* 0x0000002064ff7812 */ /* 0x000fc6000786c0ff */
[----:B------:R0:W5:Y:S01]  /*1b50*/  @!P1 LDG.E.64 R96, desc[UR4][R24.64+0xa00] ;  /* 0x000a000418609981 */ /* 0x000162000c1e1b00 */
[----:B------:R-:W-:Y:S02]  /*1b60*/  LOP3.LUT P1, RZ, R100, 0x10, RZ, 0xc0, !PT ;  /* 0x0000001064ff7812 */ /* 0x000fe4000782c0ff */
[----:B--2---:R-:W-:Y:S01]  /*1b70*/  ISETP.NE.AND P6, PT, R82, RZ, PT ;  /* 0x000000ff5200720c */ /* 0x004fe20003fc5270 */
[----:B---3--:R-:W-:-:S10]  /*1b80*/  DADD R78, R74, R80 ;  /* 0x000000004a4e7229 */ /* 0x008fd40000000050 */
[----:B------:R-:W-:Y:S02]  /*1b90*/  FSEL R140, R78, R80, !P6 ;  /* 0x000000504e8c7208 */ /* 0x000fe40007000000 */
[----:B------:R-:W-:Y:S02]  /*1ba0*/  FSEL R141, R79, R81, !P6 ;  /* 0x000000514f8d7208 */ /* 0x000fe40007000000 */
[----:B------:R-:W-:-:S06]  /*1bb0*/  CS2R R78, SRZ ;  /* 0x00000000004e7805 */ /* 0x000fcc000001ff00 */
[----:B------:R0:W5:Y:S01]  /*1bc0*/  @!P2 LDG.E.64 R78, desc[UR4][R24.64+0x100] ;  /* 0x00010004184ea981 */ /* 0x000162000c1e1b00 */
[----:B------:R-:W-:Y:S02]  /*1bd0*/  ISETP.NE.AND P2, PT, R83, RZ, PT ;  /* 0x000000ff5300720c */ /* 0x000fe40003f45270 */
[----:B------:R-:W-:-:S06]  /*1be0*/  CS2R R82, SRZ ;  /* 0x0000000000527805 */ /* 0x000fcc000001ff00 */
[----:B------:R0:W5:Y:S01]  /*1bf0*/  @!P5 LDG.E.64 R82, desc[UR4][R24.64+0x300] ;  /* 0x000300041852d981 */ /* 0x000162000c1e1b00 */
[----:B------:R-:W-:-:S04]  /*1c00*/  LOP3.LUT P5, RZ, R100, 0x200, RZ, 0xc0, !PT ;  /* 0x0000020064ff7812 */ /* 0x000fc800078ac0ff */
[----:B------:R-:W-:Y:S01]  /*1c10*/  P2R R118, PR, RZ, 0x20 ;  /* 0x00000020ff767803 */ /* 0x000fe20000000000 */
[----:B------:R0:W5:Y:S01]  /*1c20*/  @!P2 LDG.E.64 R90, desc[UR4][R24.64+0x700] ;  /* 0x00070004185aa981 */ /* 0x000162000c1e1b00 */
[----:B------:R-:W-:-:S04]  /*1c30*/  LOP3.LUT P5, RZ, R100, 0x400, RZ, 0xc0, !PT ;  /* 0x0000040064ff7812 */ /* 0x000fc800078ac0ff */
[----:B------:R-:W-:Y:S02]  /*1c40*/  P2R R116, PR, RZ, 0x20 ;  /* 0x00000020ff747803 */ /* 0x000fe40000000000 */
        /* <DEDUP_REMOVED lines=10> */
[C---:B------:R-:W-:Y:S02]  /*1cf0*/  LOP3.LUT P5, RZ, R100.reuse, 0x10000, RZ, 0xc0, !PT ;  /* 0x0001000064ff7812 */ /* 0x040fe400078ac0ff */
[C---:B------:R-:W-:Y:S02]  /*1d00*/  LOP3.LUT P6, RZ, R100.reuse, 0x10000000, RZ, 0xc0, !PT ;  /* 0x1000000064ff7812 */ /* 0x040fe400078cc0ff */
[C---:B------:R-:W-:Y:S02]  /*1d10*/  LOP3.LUT P2, RZ, R100.reuse, 0x80000, RZ, 0xc0, !PT ;  /* 0x0008000064ff7812 */ /* 0x040fe4000784c0ff */
[----:B------:R-:W-:Y:S02]  /*1d20*/  P2R R104, PR, RZ, 0x20 ;  /* 0x00000020ff687803 */ /* 0x000fe40000000000 */
[----:B------:R-:W-:-:S02]  /*1d30*/  LOP3.LUT P5, RZ, R100, 0x20000, RZ, 0xc0, !PT ;  /* 0x0002000064ff7812 */ /* 0x000fc400078ac0ff */
[----:B------:R-:W-:Y:S02]  /*1d40*/  CS2R R80, SRZ ;  /* 0x0000000000507805 */ /* 0x000fe4000001ff00 */
[----:B------:R-:W-:Y:S02]  /*1d50*/  P2R R102, PR, RZ, 0x20 ;  /* 0x00000020ff667803 */ /* 0x000fe40000000000 */
[C---:B------:R-:W-:Y:S02]  /*1d60*/  LOP3.LUT P5, RZ, R100.reuse, 0x40000, RZ, 0xc0, !PT ;  /* 0x0004000064ff7812 */ /* 0x040fe400078ac0ff */
[----:B------:R0:W5:Y:S01]  /*1d70*/  @!P6 LDG.E.64 R80, desc[UR4][R24.64+0x200] ;  /* 0x000200041850e981 */ /* 0x000162000c1e1b00 */
[----:B------:R-:W-:-:S03]  /*1d80*/  LOP3.LUT P6, RZ, R100, 0x4, RZ, 0xc0, !PT ;  /* 0x0000000464ff7812 */ /* 0x000fc600078cc0ff */
[----:B------:R0:W5:Y:S01]  /*1d90*/  @!P2 LDG.E.64 R98, desc[UR4][R24.64+0xb00] ;  /* 0x000b00041862a981 */ /* 0x000162000c1e1b00 */
[----:B------:R-:W-:Y:S02]  /*1da0*/  LOP3.LUT P2, RZ, R100, 0x8, RZ, 0xc0, !PT ;  /* 0x0000000864ff7812 */ /* 0x000fe4000784c0ff */
[----:B------:R-:W-:-:S06]  /*1db0*/  CS2R R100, SRZ ;  /* 0x0000000000647805 */ /* 0x000fcc000001ff00 */
[----:B------:R0:W5:Y:S01]  /*1dc0*/  @!P5 LDG.E.64 R100, desc[UR4][R24.64+0xc00] ;  /* 0x000c00041864d981 */ /* 0x000162000c1e1b00 */
[----:B------:R-:W-:Y:S02]  /*1dd0*/  ISETP.NE.AND P5, PT, R102, RZ, PT ;  /* 0x000000ff6600720c */ /* 0x000fe40003fa5270 */
[----:B------:R-:W-:-:S11]  /*1de0*/  CS2R R102, SRZ ;  /* 0x0000000000667805 */ /* 0x000fd6000001ff00 */
        /* <DEDUP_REMOVED lines=26> */
[----:B------:R-:W-:-:S06]  /*1f90*/  CS2R R120, SRZ ;  /* 0x0000000000787805 */ /* 0x000fcc000001ff00 */
[----:B------:R0:W5:Y:S01]  /*1fa0*/  @!P4 LDG.E.64 R120, desc[UR4][R24.64+0x1600] ;  /* 0x001600041878c981 */ /* 0x000162000c1e1b00 */
[----:B------:R-:W-:Y:S02]  /*1fb0*/  ISETP.NE.AND P4, PT, R122, RZ, PT ;  /* 0x000000ff7a00720c */ /* 0x000fe40003f85270 */
[----:B------:R-:W-:-:S06]  /*1fc0*/  CS2R R122, SRZ ;  /* 0x00000000007a7805 */ /* 0x000fcc000001ff00 */
[----:B------:R0:W5:Y:S01]  /*1fd0*/  @!P0 LDG.E.64 R122, desc[UR4][R24.64+0x1700] ;  /* 0x00170004187a8981 */ /* 0x000162000c1e1b00 */
[----:B------:R-:W-:Y:S02]  /*1fe0*/  ISETP.NE.AND P0, PT, R124, RZ, PT ;  /* 0x000000ff7c00720c */ /* 0x000fe40003f05270 */
[----:B------:R-:W-:Y:S01]  /*1ff0*/  CS2R R124, SRZ ;  /* 0x00000000007c7805 */ /* 0x000fe2000001ff00 */
[----:B------:R-:W1:Y:S05]  /*2000*/  LDCU UR6, c[0x0][0x364] ;  /* 0x00006c80ff0677ac */ /* 0x000e6a0008000800 */
[----:B------:R0:W5:Y:S01]  /*2010*/  @!P3 LDG.E.64 R124, desc[UR4][R24.64+0x1800] ;  /* 0x00180004187cb981 */ /* 0x000162000c1e1b00 */
[----:B------:R-:W-:-:S02]  /*2020*/  ISETP.NE.AND P3, PT, R126, RZ, PT ;  /* 0x000000ff7e00720c */ /* 0x000fc40003f65270 */
[----:B------:R-:W-:-:S06]  /*2030*/  CS2R R126, SRZ ;  /* 0x00000000007e7805 */ /* 0x000fcc000001ff00 */
[----:B------:R0:W5:Y:S01]  /*2040*/  @!P1 LDG.E.64 R126, desc[UR4][R24.64+0x1900] ;  /* 0x00190004187e9981 */ /* 0x000162000c1e1b00 */
[----:B------:R-:W-:Y:S02]  /*2050*/  ISETP.NE.AND P1, PT, R128, RZ, PT ;  /* 0x000000ff8000720c */ /* 0x000fe40003f25270 */
[----:B------:R-:W-:Y:S02]  /*2060*/  CS2R R128, SRZ ;  /* 0x0000000000807805 */ /* 0x000fe4000001ff00 */
[----:B------:R-:W-:Y:S01]  /*2070*/  CS2R R136, SRZ ;  /* 0x0000000000887805 */ /* 0x000fe2000001ff00 */
[----:B-1----:R-:W-:Y:S01]  /*2080*/  IMAD R28, R28, UR6, R139 ;  /* 0x000000061c1c7c24 */ /* 0x002fe2000f8e028b */
[----:B------:R-:W-:Y:S02]  /*2090*/  CS2R R138, SRZ ;  /* 0x00000000008a7805 */ /* 0x000fe4000001ff00 */
[----:B------:R0:W5:Y:S01]  /*20a0*/  @!P2 LDG.E.64 R128, desc[UR4][R24.64+0x1a00] ;  /* 0x001a00041880a981 */ /* 0x000162000c1e1b00 */
[----:B------:R-:W-:-:S02]  /*20b0*/  ISETP.NE.AND P2, PT, R130, RZ, PT ;  /* 0x000000ff8200720c */ /* 0x000fc40003f45270 */
[----:B------:R-:W-:Y:S01]  /*20c0*/  CS2R R130, SRZ ;  /* 0x0000000000827805 */ /* 0x000fe2000001ff00 */
[----:B------:R0:W5:Y:S05]  /*20d0*/  @!P4 LDG.E.64 R136, desc[UR4][R24.64+0x1e00] ;  /* 0x001e00041888c981 */ /* 0x00016a000c1e1b00 */
[----:B------:R0:W5:Y:S04]  /*20e0*/  @!P6 LDG.E.64 R130, desc[UR4][R24.64+0x1b00] ;  /* 0x001b00041882e981 */ /* 0x000168000c1e1b00 */
[----:B------:R0:W5:Y:S04]  /*20f0*/  @!P5 LDG.E.64 R138, desc[UR4][R24.64+0x1f00] ;  /* 0x001f0004188ad981 */ /* 0x000168000c1e1b00 */
[----:B------:R-:W-:Y:S04]  /*2100*/  SHFL.BFLY PT, R143, R141, 0x10, 0x1f ;  /* 0x0e001f008d8f7f89 */ /* 0x000fe800000e0000 */
[----:B------:R-:W1:Y:S02]  /*2110*/  SHFL.BFLY PT, R142, R140, 0x10, 0x1f ;  /* 0x0e001f008c8e7f89 */ /* 0x000e6400000e0000 */
[----:B-1----:R-:W-:-:S07]  /*2120*/  DADD R142, R142, R140 ;  /* 0x000000008e8e7229 */ /* 0x002fce000000008c */
[----:B------:R-:W-:Y:S04]  /*2130*/  SHFL.BFLY PT, R145, R143, 0x8, 0x1f ;  /* 0x0d001f008f917f89 */ /* 0x000fe800000e0000 */
[----:B------:R-:W1:Y:S02]  /*2140*/  SHFL.BFLY PT, R144, R142, 0x8, 0x1f ;  /* 0x0d001f008e907f89 */ /* 0x000e6400000e0000 */
[----:B-1----:R-:W-:Y:S01]  /*2150*/  DADD R144, R142, R144 ;  /* 0x000000008e907229 */ /* 0x002fe20000000090 */
[----:B------:R-:W-:Y:S01]  /*2160*/  CS2R R132, SRZ ;  /* 0x0000000000847805 */ /* 0x000fe2000001ff00 */
[----:B------:R-:W1:Y:S05]  /*2170*/  LDC.64 R142, c[0x0][0x380] ;  /* 0x0000e000ff8e7b82 */ /* 0x000e6a0000000a00 */
[----:B------:R-:W-:Y:S04]  /*2180*/  SHFL.BFLY PT, R147, R145, 0x4, 0x1f ;  /* 0x0c801f0091937f89 */ /* 0x000fe800000e0000 */
[----:B------:R-:W2:Y:S04]  /*2190*/  SHFL.BFLY PT, R146, R144, 0x4, 0x1f ;  /* 0x0c801f0090927f89 */ /* 0x000ea800000e0000 */
[----:B------:R0:W5:Y:S01]  /*21a0*/  @!P2 LDG.E.64 R132, desc[UR4][R24.64+0x1c00] ;  /* 0x001c00041884a981 */ /* 0x000162000c1e1b00 */
[----:B------:R-:W-:Y:S01]  /*21b0*/  ISETP.NE.AND P2, PT, R134, RZ, PT ;  /* 0x000000ff8600720c */ /* 0x000fe20003f45270 */
[----:B--2---:R-:W-:-:S07]  /*21c0*/  DADD R146, R144, R146 ;  /* 0x0000000090927229 */ /* 0x004fce0000000092 */
[----:B------:R-:W-:Y:S04]  /*21d0*/  SHFL.BFLY PT, R149, R147, 0x2, 0x1f ;  /* 0x0c401f0093957f89 */ /* 0x000fe800000e0000 */
[----:B------:R-:W2:Y:S01]  /*21e0*/  SHFL.BFLY PT, R148, R146, 0x2, 0x1f ;  /* 0x0c401f0092947f89 */ /* 0x000ea200000e0000 */
[----:B------:R-:W-:Y:S02]  /*21f0*/  CS2R R134, SRZ ;  /* 0x0000000000867805 */ /* 0x000fe4000001ff00 */
[----:B------:R-:W-:-:S04]  /*2200*/  IADD3 R28, PT, PT, -R28, UR8, RZ ;  /* 0x000000081c1c7c10 */ /* 0x000fc8000fffe1ff */
[----:B------:R0:W5:Y:S01]  /*2210*/  @!P3 LDG.E.64 R134, desc[UR4][R24.64+0x1d00] ;  /* 0x001d00041886b981 */ /* 0x000162000c1e1b00 */
[----:B------:R-:W-:Y:S01]  /*2220*/  ISETP.GE.AND P3, PT, R28, 0x1, PT ;  /* 0x000000011c00780c */ /* 0x000fe20003f66270 */
[----:B--2---:R-:W-:-:S07]  /*2230*/  DADD R148, R146, R148 ;  /* 0x0000000092947229 */ /* 0x004fce0000000094 */
[----:B------:R0:W2:Y:S04]  /*2240*/  SHFL.BFLY PT, R141, R149, 0x1, 0x1f ;  /* 0x0c201f00958d7f89 */ /* 0x0000a800000e0000 */
[----:B------:R0:W3:Y:S01]  /*2250*/  SHFL.BFLY PT, R140, R148, 0x1, 0x1f ;  /* 0x0c201f00948c7f89 */ /* 0x0000e200000e0000 */
[----:B-1----:R-:W-:Y:S05]  /*2260*/  @!P3 EXIT ;  /* 0x000000000000b94d */ /* 0x002fea0003800000 */
[----:B------:R-:W-:Y:S01]  /*2270*/  ISETP.GE.AND P6, PT, R16, UR10, PT ;  /* 0x0000000a10007c0c */ /* 0x000fe2000bfc6270 */
[----:B------:R-:W-:Y:S01]  /*2280*/  BSSY.RECONVERGENT B0, `(.L_x_441) ;  /* 0x000000c000007945 */ /* 0x000fe20003800200 */
[----:B------:R-:W-:Y:S01]  /*2290*/  LOP3.LUT R28, R0, 0x1f, RZ, 0xc0, !PT ;  /* 0x0000001f001c7812 */ /* 0x000fe200078ec0ff */
[----:B0-23--:R-:W-:Y:S01]  /*22a0*/  DADD R24, R148, R140 ;  /* 0x0000000094187229 */ /* 0x00dfe2000000008c */
[----:B------:R-:W-:Y:S01]  /*22b0*/  ISETP.GE.AND P3, PT, R29, UR10, PT ;  /* 0x0000000a1d007c0c */ /* 0x000fe2000bf66270 */
[----:B------:R-:W-:Y:S01]  /*22c0*/  IMAD.WIDE R140, R17, 0x8, R142 ;  /* 0x00000008118c7825 */ /* 0x000fe200078e028e */
[C---:B------:R-:W-:Y:S02]  /*22d0*/  LOP3.LUT R144, R28.reuse, 0x20, RZ, 0xfc, !PT ;  /* 0x000000201c907812 */ /* 0x040fe400078efcff */
[----:B------:R-:W-:Y:S02]  /*22e0*/  LOP3.LUT R16, R28, 0x40, RZ, 0xfc, !PT ;  /* 0x000000401c107812 */ /* 0x000fe400078efcff */
[----:B------:R-:W-:-:S03]  /*22f0*/  ISETP.GE.AND P4, PT, R144, UR10, PT ;  /* 0x0000000a90007c0c */ /* 0x000fc6000bf86270 */
[----:B------:R-:W-:Y:S10]  /*2300*/  @P6 BRA `(.L_x_442) ;  /* 0x00000000000c6947 */ /* 0x000ff40003800000 */
[----:B-----5:R-:W-:Y:S01]  /*2310*/  @!P2 DFMA R14, -R24, R14, R2 ;  /* 0x0000000e180ea22b */ /* 0x020fe20000000102 */
[----:B------:R0:W-:Y:S06]  /*2320*/  @P2 STG.E.64 desc[UR4][R140.64], RZ ;  /* 0x000000ff8c002986 */ /* 0x0001ec000c101b04 */
[----:B------:R0:W-:Y:S04]  /*2330*/  @!P2 STG.E.64 desc[UR4][R140.64], R14 ;  /* 0x0000000e8c00a986 */ /* 0x0001e8000c101b04 */
.L_x_442:
[----:B------:R-:W-:Y:S05]  /*2340*/  BSYNC.RECONVERGENT B0 ;  /* 0x0000000000007941 */ /* 0x000fea0003800200 */
.L_x_441:
[----:B------:R-:W-:Y:S01]  /*2350*/  BSSY.RECONVERGENT B0, `(.L_x_443) ;  /* 0x0000009000007945 */ /* 0x000fe20003800200 */
[----:B------:R-:W-:Y:S02]  /*2360*/  ISETP.GE.AND P2, PT, R16, UR10, PT ;  /* 0x0000000a10007c0c */ /* 0x000fe4000bf46270 */
[----:B------:R-:W-:Y:S01]  /*2370*/  LOP3.LUT R3, R28, 0x60, RZ, 0xfc, !PT ;  /* 0x000000601c037812 */ /* 0x000fe200078efcff */
[----:B------:R-:W-:Y:S10]  /*2380*/  @P4 BRA `(.L_x_444) ;  /* 0x0000000000144947 */ /* 0x000ff40003800000 */
[----:B------:R-:W2:Y:S02]  /*2390*/  LDG.E.U8 R2, desc[UR4][R4.64+0x20] ;  /* 0x0000200404027981 */ /* 0x000ea4000c1e1100 */
[----:B--2---:R-:W-:-:S13]  /*23a0*/  ISETP.NE.AND P4, PT, R2, RZ, PT ;  /* 0x000000ff0200720c */ /* 0x004fda0003f85270 */
[----:B-----5:R-:W-:Y:S01]  /*23b0*/  @!P4 DFMA R78, -R24, R78, R6 ;  /* 0x0000004e184ec22b */ /* 0x020fe20000000106 */
[----:B------:R1:W-:Y:S06]  /*23c0*/  @P4 STG.E.64 desc[UR4][R140.64+0x100], RZ ;  /* 0x000100ff8c004986 */ /* 0x0003ec000c101b04 */
[----:B------:R1:W-:Y:S04]  /*23d0*/  @!P4 STG.E.64 desc[UR4][R140.64+0x100], R78 ;  /* 0x0001004e8c00c986 */ /* 0x0003e8000c101b04 */
.L_x_444:
[----:B------:R-:W-:Y:S05]  /*23e0*/  BSYNC.RECONVERGENT B0 ;  /* 0x0000000000007941 */ /* 0x000fea0003800200 */
.L_x_443:
        /* <DEDUP_REMOVED lines=9> */
.L_x_446:
[----:B------:R-:W-:Y:S05]  /*2480*/  BSYNC.RECONVERGENT B0 ;  /* 0x0000000000007941 */ /* 0x000fea0003800200 */
.L_x_445:
[----:B------:R-:W-:Y:S01]  /*2490*/  BSSY.RECONVERGENT B0, `(.L_x_447) ;  /* 0x0000009000007945 */ /* 0x000fe20003800200 */
[----:B------:R-:W-:Y:S02]  /*24a0*/  ISETP.GE.AND P2, PT, R3, UR10, PT ;  /* 0x0000000a03007c0c */ /* 0x000fe4000bf46270 */
[----:B------:R-:W-:Y:S01]  /*24b0*/  LOP3.LUT R3, R28, 0xa0, RZ, 0xfc, !PT ;  /* 0x000000a01c037812 */ /* 0x000fe200078efcff */
[----:B------:R-:W-:Y:S10]  /*24c0*/  @P4 BRA `(.L_x_448) ;  /* 0x0000000000144947 */ /* 0x000ff40003800000 */
[----:B------:R-:W3:Y:S02]  /*24d0*/  LDG.E.U8 R2, desc[UR4][R4.64+0x60] ;  /* 0x0000600404027981 */ /* 0x000ee4000c1e1100 */
[----:B---3--:R-:W-:-:S13]  /*24e0*/  ISETP.NE.AND P4, PT, R2, RZ, PT ;  /* 0x000000ff0200720c */ /* 0x008fda0003f85270 */
[----:B-----5:R-:W-:Y:S01]  /*24f0*/  @!P4 DFMA R82, -R24, R82, R10 ;  /* 0x000000521852c22b */ /* 0x020fe2000000010a */
[----:B------:R3:W-:Y:S06]  /*2500*/  @P4 STG.E.64 desc[UR4][R140.64+0x300], RZ ;  /* 0x000300ff8c004986 */ /* 0x0007ec000c101b04 */
[----:B------:R3:W-:Y:S04]  /*2510*/  @!P4 STG.E.64 desc[UR4][R140.64+0x300], R82 ;  /* 0x000300528c00c986 */ /* 0x0007e8000c101b04 */
.L_x_448:
[----:B------:R-:W-:Y:S05]  /*2520*/  BSYNC.RECONVERGENT B0 ;  /* 0x0000000000007941 */ /* 0x000fea0003800200 */
.L_x_447:
[----:B------:R-:W-:Y:S01]  /*2530*/  BSSY.RECONVERGENT B0, `(.L_x_449) ;  /* 0x0000009000007945 */ /* 0x000fe20003800200 */
[----:B------:R-:W-:Y:S02]  /*2540*/  ISETP.GE.AND P4, PT, R3, UR10, PT ;  /* 0x0000000a03007c0c */ /* 0x000fe4000bf86270 */
[----:B------:R-:W-:Y:S01]  /*2550*/  LOP3.LUT R3, R28, 0xc0, RZ, 0xfc, !PT ;  /* 0x000000c01c037812 */ /* 0x000fe200078efcff */
[----:B------:R-:W-:Y:S10]  /*2560*/  @P2 BRA `(.L_x_450) ;  /* 0x0000000000142947 */ /* 0x000ff40003800000 */
[----:B------:R-:W4:Y:S02]  /*2570*/  LDG.E.U8 R2, desc[UR4][R4.64+0x80] ;  /* 0x0000800404027981 */ /* 0x000f24000c1e1100 */
[----:B----4-:R-:W-:-:S13]  /*2580*/  ISETP.NE.AND P2, PT, R2, RZ, PT ;  /* 0x000000ff0200720c */ /* 0x010fda0003f45270 */
[----:B-----5:R-:W-:Y:S01]  /*2590*/  @!P2 DFMA R84, -R24, R84, R12 ;  /* 0x000000541854a22b */ /* 0x020fe2000000010c */
[----:B------:R4:W-:Y:S06]  /*25a0*/  @P2 STG.E.64 desc[UR4][R140.64+0x400], RZ ;  /* 0x000400ff8c002986 */ /* 0x0009ec000c101b04 */
[----:B------:R4:W-:Y:S04]  /*25b0*/  @!P2 STG.E.64 desc[UR4][R140.64+0x400], R84 ;  /* 0x000400548c00a986 */ /* 0x0009e8000c101b04 */
.L_x_450:
[----:B------:R-:W-:Y:S05]  /*25c0*/  BSYNC.RECONVERGENT B0 ;  /* 0x0000000000007941 */ /* 0x000fea0003800200 */
.L_x_449:
        /* <DEDUP_REMOVED lines=9> */
.L_x_452:
[----:B------:R-:W-:Y:S05]  /*2660*/  BSYNC.RECONVERGENT B0 ;  /* 0x0000000000007941 */ /* 0x000fea0003800200 */
.L_x_451:
        /* <DEDUP_REMOVED lines=9> */
.L_x_454:
[----:B------:R-:W-:Y:S05]  /*2700*/  BSYNC.RECONVERGENT B0 ;  /* 0x0000000000007941 */ /* 0x000fea0003800200 */
.L_x_453:
        /* <DEDUP_REMOVED lines=9> */
.L_x_456:
[----:B------:R-:W-:Y:S05]  /*27a0*/  BSYNC.RECONVERGENT B0 ;  /* 0x0000000000007941 */ /* 0x000fea0003800200 */
.L_x_455:
        /* <DEDUP_REMOVED lines=9> */
.L_x_458:
[----:B------:R-:W-:Y:S05]  /*2840*/  BSYNC.RECONVERGENT B0 ;  /* 0x0000000000007941 */ /* 0x000fea0003800200 */
.L_x_457:
        /* <DEDUP_REMOVED lines=9> */
.L_x_460:
[----:B------:R-:W-:Y:S05]  /*28e0*/  BSYNC.RECONVERGENT B0 ;  /* 0x0000000000007941 */ /* 0x000fea0003800200 */
.L_x_459:
        /* <DEDUP_REMOVED lines=9> */
.L_x_462:
[----:B------:R-:W-:Y:S05]  /*2980*/  BSYNC.RECONVERGENT B0 ;  /* 0x0000000000007941 */ /* 0x000fea0003800200 */
.L_x_461:
        /* <DEDUP_REMOVED lines=9> */
.L_x_464:
[----:B------:R-:W-:Y:S05]  /*2a20*/  BSYNC.RECONVERGENT B0 ;  /* 0x0000000000007941 */ /* 0x000fea0003800200 */
.L_x_463:
        /* <DEDUP_REMOVED lines=9> */
.L_x_466:
[----:B------:R-:W-:Y:S05]  /*2ac0*/  BSYNC.RECONVERGENT B0 ;  /* 0x0000000000007941 */ /* 0x000fea0003800200 */
.L_x_465:
        /* <DEDUP_REMOVED lines=9> */
.L_x_468:
[----:B------:R-:W-:Y:S05]  /*2b60*/  BSYNC.RECONVERGENT B0 ;  /* 0x0000000000007941 */ /* 0x000fea0003800200 */
.L_x_467:
        /* <DEDUP_REMOVED lines=9> */
.L_x_470:
[----:B------:R-:W-:Y:S05]  /*2c00*/  BSYNC.RECONVERGENT B0 ;  /* 0x0000000000007941 */ /* 0x000fea0003800200 */
.L_x_469:
        /* <DEDUP_REMOVED lines=9> */
.L_x_472:
[----:B------:R-:W-:Y:S05]  /*2ca0*/  BSYNC.RECONVERGENT B0 ;  /* 0x0000000000007941 */ /* 0x000fea0003800200 */
.L_x_471:
        /* <DEDUP_REMOVED lines=9> */
.L_x_474:
[----:B------:R-:W-:Y:S05]  /*2d40*/  BSYNC.RECONVERGENT B0 ;  /* 0x0000000000007941 */ /* 0x000fea0003800200 */
.L_x_473:
        /* <DEDUP_REMOVED lines=9> */
.L_x_476:
[----:B------:R-:W-:Y:S05]  /*2de0*/  BSYNC.RECONVERGENT B0 ;  /* 0x0000000000007941 */ /* 0x000fea0003800200 */
.L_x_475:
        /* <DEDUP_REMOVED lines=9> */
.L_x_478:
[----:B------:R-:W-:Y:S05]  /*2e80*/  BSYNC.RECONVERGENT B0 ;  /* 0x0000000000007941 */ /* 0x000fea0003800200 */
.L_x_477:
        /* <DEDUP_REMOVED lines=9> */
.L_x_480:
[----:B------:R-:W-:Y:S05]  /*2f20*/  BSYNC.RECONVERGENT B0 ;  /* 0x0000000000007941 */ /* 0x000fea0003800200 */
.L_x_479:
        /* <DEDUP_REMOVED lines=9> */
.L_x_482:
[----:B------:R-:W-:Y:S05]  /*2fc0*/  BSYNC.RECONVERGENT B0 ;  /* 0x0000000000007941 */ /* 0x000fea0003800200 */
.L_x_481:
        /* <DEDUP_REMOVED lines=9> */
.L_x_484:
[----:B------:R-:W-:Y:S05]  /*3060*/  BSYNC.RECONVERGENT B0 ;  /* 0x0000000000007941 */ /* 0x000fea0003800200 */
.L_x_483:
        /* <DEDUP_REMOVED lines=9> */
.L_x_486:
[----:B------:R-:W-:Y:S05]  /*3100*/  BSYNC.RECONVERGENT B0 ;  /* 0x0000000000007941 */ /* 0x000fea0003800200 */
.L_x_485:
        /* <DEDUP_REMOVED lines=9> */
.L_x_488:
[----:B------:R-:W-:Y:S05]  /*31a0*/  BSYNC.RECONVERGENT B0 ;  /* 0x0000000000007941 */ /* 0x000fea0003800200 */
.L_x_487:
        /* <DEDUP_REMOVED lines=9> */
.L_x_490:
[----:B------:R-:W-:Y:S05]  /*3240*/  BSYNC.RECONVERGENT B0 ;  /* 0x0000000000007941 */ /* 0x000fea0003800200 */
.L_x_489:
[----:B------:R-:W-:Y:S01]  /*3250*/  BSSY.RECONVERGENT B0, `(.L_x_491) ;  /* 0x0000008000007945 */ /* 0x000fe20003800200 */
[----:B------:R-:W-:-:S03]  /*3260*/  ISETP.GE.AND P2, PT, R0, UR10, PT ;  /* 0x0000000a00007c0c */ /* 0x000fc6000bf46270 */
[----:B------:R-:W-:Y:S10]  /*3270*/  @P4 BRA `(.L_x_492) ;  /* 0x0000000000144947 */ /* 0x000ff40003800000 */
[----:B------:R-:W2:Y:S02]  /*3280*/  LDG.E.U8 R0, desc[UR4][R4.64+0x320] ;  /* 0x0003200404007981 */ /* 0x000ea4000c1e1100 */
[----:B--2---:R-:W-:-:S13]  /*3290*/  ISETP.NE.AND P4, PT, R0, RZ, PT ;  /* 0x000000ff0000720c */ /* 0x004fda0003f85270 */
[----:B-----5:R-:W-:Y:S01]  /*32a0*/  @!P4 DFMA R126, -R24, R126, R62 ;  /* 0x0000007e187ec22b */ /* 0x020fe2000000013e */
[----:B------:R2:W-:Y:S06]  /*32b0*/  @P4 STG.E.64 desc[UR4][R140.64+0x1900], RZ ;  /* 0x001900ff8c004986 */ /* 0x0005ec000c101b04 */
[----:B------:R2:W-:Y:S04]  /*32c0*/  @!P4 STG.E.64 desc[UR4][R140.64+0x1900], R126 ;  /* 0x0019007e8c00c986 */ /* 0x0005e8000c101b04 */
.L_x_492:
[----:B------:R-:W-:Y:S05]  /*32d0*/  BSYNC.RECONVERGENT B0 ;  /* 0x0000000000007941 */ /* 0x000fea0003800200 */
.L_x_491:
[----:B------:R-:W-:Y:S04]  /*32e0*/  BSSY.RECONVERGENT B0, `(.L_x_493) ;  /* 0x0000007000007945 */ /* 0x000fe80003800200 */
[----:B------:R-:W-:Y:S05]  /*32f0*/  @P3 BRA `(.L_x_494) ;  /* 0x0000000000143947 */ /* 0x000fea0003800000 */
[----:B------:R-:W2:Y:S02]  /*3300*/  LDG.E.U8 R0, desc[UR4][R4.64+0x340] ;  /* 0x0003400404007981 */ /* 0x000ea4000c1e1100 */
[----:B--2---:R-:W-:-:S13]  /*3310*/  ISETP.NE.AND P3, PT, R0, RZ, PT ;  /* 0x000000ff0000720c */ /* 0x004fda0003f65270 */
[----:B-----5:R-:W-:Y:S01]  /*3320*/  @!P3 DFMA R128, -R24, R128, R64 ;  /* 0x000000801880b22b */ /* 0x020fe20000000140 */
[----:B------:R2:W-:Y:S06]  /*3330*/  @P3 STG.E.64 desc[UR4][R140.64+0x1a00], RZ ;  /* 0x001a00ff8c003986 */ /* 0x0005ec000c101b04 */
[----:B------:R2:W-:Y:S04]  /*3340*/  @!P3 STG.E.64 desc[UR4][R140.64+0x1a00], R128 ;  /* 0x001a00808c00b986 */ /* 0x0005e8000c101b04 */
.L_x_494:
[----:B------:R-:W-:Y:S05]  /*3350*/  BSYNC.RECONVERGENT B0 ;  /* 0x0000000000007941 */ /* 0x000fea0003800200 */
.L_x_493:
[----:B------:R-:W-:Y:S01]  /*3360*/  ISETP.GE.AND P3, PT, R76, UR10, PT ;  /* 0x0000000a4c007c0c */ /* 0x000fe2000bf66270 */
[----:B------:R-:W-:-:S12]  /*3370*/  BSSY.RECONVERGENT B0, `(.L_x_495) ;  /* 0x0000007000007945 */ /* 0x000fd80003800200 */
[----:B------:R-:W-:Y:S05]  /*3380*/  @P3 BRA `(.L_x_496) ;  /* 0x0000000000143947 */ /* 0x000fea0003800000 */
[----:B------:R-:W2:Y:S02]  /*3390*/  LDG.E.U8 R0, desc[UR4][R4.64+0x360] ;  /* 0x0003600404007981 */ /* 0x000ea4000c1e1100 */
[----:B--2---:R-:W-:-:S13]  /*33a0*/  ISETP.NE.AND P3, PT, R0, RZ, PT ;  /* 0x000000ff0000720c */ /* 0x004fda0003f65270 */
[----:B-----5:R-:W-:Y:S01]  /*33b0*/  @!P3 DFMA R130, -R24, R130, R66 ;  /* 0x000000821882b22b */ /* 0x020fe20000000142 */
[----:B------:R2:W-:Y:S06]  /*33c0*/  @P3 STG.E.64 desc[UR4][R140.64+0x1b00], RZ ;  /* 0x001b00ff8c003986 */ /* 0x0005ec000c101b04 */
[----:B------:R2:W-:Y:S04]  /*33d0*/  @!P3 STG.E.64 desc[UR4][R140.64+0x1b00], R130 ;  /* 0x001b00828c00b986 */ /* 0x0005e8000c101b04 */
.L_x_496:
[----:B------:R-:W-:Y:S05]  /*33e0*/  BSYNC.RECONVERGENT B0 ;  /* 0x0000000000007941 */ /* 0x000fea0003800200 */
.L_x_495:
        /* <DEDUP_REMOVED lines=8> */
.L_x_498:
[----:B------:R-:W-:Y:S05]  /*3470*/  BSYNC.RECONVERGENT B0 ;  /* 0x0000000000007941 */ /* 0x000fea0003800200 */
.L_x_497:
[----:B------:R-:W-:Y:S04]  /*3480*/  BSSY.RECONVERGENT B0, `(.L_x_499) ;  /* 0x0000007000007945 */ /* 0x000fe80003800200 */
[----:B------:R-:W-:Y:S05]  /*3490*/  @P1 BRA `(.L_x_500) ;  /* 0x0000000000141947 */ /* 0x000fea0003800000 */
[----:B------:R-:W2:Y:S02]  /*34a0*/  LDG.E.U8 R0, desc[UR4][R4.64+0x3a0] ;  /* 0x0003a00404007981 */ /* 0x000ea4000c1e1100 */
[----:B--2---:R-:W-:-:S13]  /*34b0*/  ISETP.NE.AND P1, PT, R0, RZ, PT ;  /* 0x000000ff0000720c */ /* 0x004fda0003f25270 */
[----:B-----5:R-:W-:Y:S01]  /*34c0*/  @!P1 DFMA R134, -R24, R134, R70 ;  /* 0x000000861886922b */ /* 0x020fe20000000146 */
[----:B------:R2:W-:Y:S06]  /*34d0*/  @P1 STG.E.64 desc[UR4][R140.64+0x1d00], RZ ;  /* 0x001d00ff8c001986 */ /* 0x0005ec000c101b04 */
[----:B------:R2:W-:Y:S04]  /*34e0*/  @!P1 STG.E.64 desc[UR4][R140.64+0x1d00], R134 ;  /* 0x001d00868c009986 */ /* 0x0005e8000c101b04 */
.L_x_500:
[----:B------:R-:W-:Y:S05]  /*34f0*/  BSYNC.RECONVERGENT B0 ;  /* 0x0000000000007941 */ /* 0x000fea0003800200 */
.L_x_499:
[----:B------:R-:W-:Y:S04]  /*3500*/  BSSY.RECONVERGENT B0, `(.L_x_501) ;  /* 0x0000007000007945 */ /* 0x000fe80003800200 */
[----:B------:R-:W-:Y:S05]  /*3510*/  @P0 BRA `(.L_x_502) ;  /* 0x0000000000140947 */ /* 0x000fea0003800000 */
[----:B------:R-:W2:Y:S02]  /*3520*/  LDG.E.U8 R0, desc[UR4][R4.64+0x3c0] ;  /* 0x0003c00404007981 */ /* 0x000ea4000c1e1100 */
[----:B--2---:R-:W-:-:S13]  /*3530*/  ISETP.NE.AND P0, PT, R0, RZ, PT ;  /* 0x000000ff0000720c */ /* 0x004fda0003f05270 */
[----:B-----5:R-:W-:Y:S01]  /*3540*/  @!P0 DFMA R136, -R24, R136, R72 ;  /* 0x000000881888822b */ /* 0x020fe20000000148 */
[----:B------:R2:W-:Y:S06]  /*3550*/  @P0 STG.E.64 desc[UR4][R140.64+0x1e00], RZ ;  /* 0x001e00ff8c000986 */ /* 0x0005ec000c101b04 */
[----:B------:R2:W-:Y:S04]  /*3560*/  @!P0 STG.E.64 desc[UR4][R140.64+0x1e00], R136 ;  /* 0x001e00888c008986 */ /* 0x0005e8000c101b04 */
.L_x_502:
[----:B------:R-:W-:Y:S05]  /*3570*/  BSYNC.RECONVERGENT B0 ;  /* 0x0000000000007941 */ /* 0x000fea0003800200 */
.L_x_501:
[----:B------:R-:W-:Y:S05]  /*3580*/  @P2 EXIT ;  /* 0x000000000000294d */ /* 0x000fea0003800000 */
[----:B------:R-:W2:Y:S02]  /*3590*/  LDG.E.U8 R4, desc[UR4][R4.64+0x3e0] ;  /* 0x0003e00404047981 */ /* 0x000ea4000c1e1100 */
[----:B--2---:R-:W-:-:S13]  /*35a0*/  ISETP.NE.AND P0, PT, R4, RZ, PT ;  /* 0x000000ff0400720c */ /* 0x004fda0003f05270 */
[----:B------:R2:W-:Y:S01]  /*35b0*/  @P0 STG.E.64 desc[UR4][R140.64+0x1f00], RZ ;  /* 0x001f00ff8c000986 */ /* 0x0005e2000c101b04 */
[----:B------:R-:W-:Y:S05]  /*35c0*/  @P0 EXIT ;  /* 0x000000000000094d */ /* 0x000fea0003800000 */
[----:B-----5:R-:W-:-:S07]  /*35d0*/  DFMA R138, -R24, R138, R74 ;  /* 0x0000008a188a722b */ /* 0x020fce000000014a */
[----:B------:R-:W-:Y:S01]  /*35e0*/  STG.E.64 desc[UR4][R140.64+0x1f00], R138 ;  /* 0x001f008a8c007986 */ /* 0x000fe2000c101b04 */
[----:B------:R-:W-:Y:S05]  /*35f0*/  EXIT ;  /* 0x000000000000794d */ /* 0x000fea0003800000 */
.L_x_503:
        /* <DEDUP_REMOVED lines=16> */
.L_x_11162:


//--------------------- .text._ZN43_GLOBAL__N__9ae7fba5_10_SoftMax_cu_9f978f6321softmax_warp_backwardIdddLi9ELb0ELb1EEEvPT0_PKT_S5_iiiPKb --------------------------
	.section	.text._ZN43_GLOBAL__N__9ae7fba5_10_SoftMax_cu_9f978f6321softmax_warp_backwardIdddLi9ELb0ELb1EEEvPT0_PKT_S5_iiiPKb,"ax",@progbits
	.align	128
.text._ZN43_GLOBAL__N__9ae7fba5_10_SoftMax_cu_9f978f6321softmax_warp_backwardIdddLi9ELb0ELb1EEEvPT0_PKT_S5_iiiPKb:
        .type           _ZN43_GLOBAL__N__9ae7fba5_10_SoftMax_cu_9f978f6321softmax_warp_backwardIdddLi9ELb0ELb1EEEvPT0_PKT_S5_iiiPKb,@function
        .size           _ZN43_GLOBAL__N__9ae7fba5_10_SoftMax_cu_9f978f6321softmax_warp_backwardIdddLi9ELb0ELb1EEEvPT0_PKT_S5_iiiPKb,(.L_x_11163 - _ZN43_GLOBAL__N__9ae7fba5_10_SoftMax_cu_9f978f6321softmax_warp_backwardIdddLi9ELb0ELb1EEEvPT0_PKT_S5_iiiPKb)
        .other          _ZN43_GLOBAL__N__9ae7fba5_10_SoftMax_cu_9f978f6321softmax_warp_backwardIdddLi9ELb0ELb1EEEvPT0_PKT_S5_iiiPKb,@"STO_CUDA_ENTRY STV_DEFAULT"
_ZN43_GLOBAL__N__9ae7fba5_10_SoftMax_cu_9f978f6321softmax_warp_backwardIdddLi9ELb0ELb1EEEvPT0_PKT_S5_iiiPKb:
[----:B------:R-:W-:Y:S01]  /*0000*/  LDC R1, c[0x0][0x37c] ;  /* 0x0000df00ff017b82 */ /* 0x000fe20000000800 */
[----:B------:R-:W0:Y:S01]  /*0010*/  S2R R69, SR_CTAID.X ;  /* 0x0000000000457919 */ /* 0x000e220000002500 */
[----:B------:R-:W0:Y:S06]  /*0020*/  LDCU UR4, c[0x0][0x364] ;  /* 0x00006c80ff0477ac */ /* 0x000e2c0008000800 */
[----:B------:R-:W1:Y:S01]  /*0030*/  LDC.64 R76, c[0x0][0x388] ;  /* 0x0000e200ff4c7b82 */ /* 0x000e620000000a00 */
[----:B------:R-:W-:Y:S01]  /*0040*/  CS2R R62, SRZ ;  /* 0x00000000003e7805 */ /* 0x000fe2000001ff00 */
[----:B------:R-:W0:Y:S01]  /*0050*/  S2R R0, SR_TID.Y ;  /* 0x0000000000007919 */ /* 0x000e220000002200 */
[----:B------:R-:W2:Y:S01]  /*0060*/  LDCU UR10, c[0x0][0x3a0] ;  /* 0x00007400ff0a77ac */ /* 0x000ea20008000800 */
[----:B------:R-:W3:Y:S01]  /*0070*/  S2R R68, SR_TID.X ;  /* 0x0000000000447919 */ /* 0x000ee20000002100 */
[----:B------:R-:W4:Y:S01]  /*0080*/  LDCU.64 UR6, c[0x0][0x398] ;  /* 0x00007300ff0677ac */ /* 0x000f220008000a00 */
[----:B------:R-:W1:Y:S01]  /*0090*/  LDCU.64 UR8, c[0x0][0x3a8] ;  /* 0x00007500ff0877ac */ /* 0x000e620008000a00 */
[----:B------:R-:W-:Y:S01]  /*00a0*/  CS2R R66, SRZ ;  /* 0x0000000000427805 */ /* 0x000fe2000001ff00 */
        /* <DEDUP_REMOVED lines=9> */
[C---:B-1----:R-:W-:Y:S01]  /*0140*/  IMAD.WIDE R76, R69.reuse, 0x8, R76 ;  /* 0x00000008454c7825 */ /* 0x042fe200078e024c */
[----:B------:R-:W-:Y:S02]  /*0150*/  IADD3 R64, P0, PT, R69, UR8, RZ ;  /* 0x0000000845407c10 */ /* 0x000fe4000ff1e0ff */
[----:B------:R-:W-:-:S02]  /*0160*/  ISETP.GE.AND P6, PT, R0, UR10, PT ;  /* 0x0000000a00007c0c */ /* 0x000fc4000bfc6270 */
[----:B------:R-:W-:Y:S02]  /*0170*/  LEA.HI.X.SX32 R65, R69, UR9, 0x1, P0 ;  /* 0x0000000945417c11 */ /* 0x000fe400080f0eff */
[----:B------:R-:W-:-:S03]  /*0180*/  ISETP.LT.OR P1, PT, R4, 0x1, P6 ;  /* 0x000000010400780c */ /* 0x000fc60003721670 */
[----:B0-----:R-:W2:Y:S04]  /*0190*/  LDG.E.U8 R75, desc[UR4][R64.64] ;  /* 0x00000004404b7981 */ /* 0x001ea8000c1e1100 */
[----:B------:R-:W3:Y:S04]  /*01a0*/  @!P4 LDG.E.64 R62, desc[UR4][R76.64] ;  /* 0x000000044c3ec981 */ /* 0x000ee8000c1e1b00 */
[----:B------:R-:W4:Y:S04]  /*01b0*/  LDG.E.U8 R74, desc[UR4][R64.64+0x20] ;  /* 0x00002004404a7981 */ /* 0x000f28000c1e1100 */
[----:B------:R-:W4:Y:S01]  /*01c0*/  @!P1 LDG.E.64 R66, desc[UR4][R76.64+0x100] ;  /* 0x000100044c429981 */ /* 0x000f22000c1e1b00 */
[----:B------:R-:W-:-:S02]  /*01d0*/  VIADD R0, R68, 0x40 ;  /* 0x0000004044007836 */ /* 0x000fc40000000000 */
[----:B------:R-:W-:-:S03]  /*01e0*/  VIADD R2, R68, 0x60 ;  /* 0x0000006044027836 */ /* 0x000fc60000000000 */
[----:B------:R-:W-:Y:S01]  /*01f0*/  ISETP.GE.AND P3, PT, R0, UR10, PT ;  /* 0x0000000a00007c0c */ /* 0x000fe2000bf66270 */
[----:B------:R-:W-:Y:S01]  /*0200*/  VIADD R3, R68, 0x80 ;  /* 0x0000008044037836 */ /* 0x000fe20000000000 */
[----:B------:R-:W-:Y:S02]  /*0210*/  CS2R R60, SRZ ;  /* 0x00000000003c7805 */ /* 0x000fe4000001ff00 */
[----:B------:R-:W-:Y:S01]  /*0220*/  ISETP.LT.OR P3, PT, R4, 0x1, P3 ;  /* 0x000000010400780c */ /* 0x000fe20001f61670 */
[----:B------:R-:W-:Y:S01]  /*0230*/  IMAD.WIDE R70, R69, 0x8, R70 ;  /* 0x0000000845467825 */ /* 0x000fe200078e0246 */
[----:B------:R-:W-:-:S03]  /*0240*/  ISETP.GE.AND P0, PT, R2, UR10, PT ;  /* 0x0000000a02007c0c */ /* 0x000fc6000bf06270 */
[----:B------:R-:W-:Y:S01]  /*0250*/  VIADD R0, R68, 0xa0 ;  /* 0x000000a044007836 */ /* 0x000fe20000000000 */
[----:B------:R-:W-:Y:S01]  /*0260*/  ISETP.GE.AND P2, PT, R3, UR10, PT ;  /* 0x0000000a03007c0c */ /* 0x000fe2000bf46270 */
[----:B------:R-:W5:Y:S01]  /*0270*/  @!P4 LDG.E.64 R60, desc[UR4][R70.64] ;  /* 0x00000004463cc981 */ /* 0x000f62000c1e1b00 */
[----:B------:R-:W-:Y:S02]  /*0280*/  CS2R R56, SRZ ;  /* 0x0000000000387805 */ /* 0x000fe4000001ff00 */
[----:B------:R-:W-:Y:S02]  /*0290*/  CS2R R54, SRZ ;  /* 0x0000000000367805 */ /* 0x000fe4000001ff00 */
[----:B------:R-:W-:Y:S02]  /*02a0*/  ISETP.GE.AND P4, PT, R0, UR10, PT ;  /* 0x0000000a00007c0c */ /* 0x000fe4000bf86270 */
[----:B------:R-:W-:Y:S02]  /*02b0*/  CS2R R58, SRZ ;  /* 0x00000000003a7805 */ /* 0x000fe4000001ff00 */
[----:B------:R-:W-:Y:S01]  /*02c0*/  ISETP.LT.OR P0, PT, R4, 0x1, P0 ;  /* 0x000000010400780c */ /* 0x000fe20000701670 */
[----:B------:R-:W-:Y:S01]  /*02d0*/  VIADD R0, R68, 0xe0 ;  /* 0x000000e044007836 */ /* 0x000fe20000000000 */
[----:B------:R-:W-:Y:S01]  /*02e0*/  ISETP.LT.OR P2, PT, R4, 0x1, P2 ;  /* 0x000000010400780c */ /* 0x000fe20001741670 */
[----:B------:R-:W-:Y:S01]  /*02f0*/  VIADD R2, R68, 0xc0 ;  /* 0x000000c044027836 */ /* 0x000fe20000000000 */
[----:B------:R-:W4:Y:S01]  /*0300*/  @!P3 LDG.E.64 R56, desc[UR4][R76.64+0x200] ;  /* 0x000200044c38b981 */ /* 0x000f22000c1e1b00 */
[----:B------:R-:W-:-:S02]  /*0310*/  ISETP.LT.OR P4, PT, R4, 0x1, P4 ;  /* 0x000000010400780c */ /* 0x000fc40002781670 */
[----:B------:R-:W-:Y:S01]  /*0320*/  CS2R R52, SRZ ;  /* 0x0000000000347805 */ /* 0x000fe2000001ff00 */
[----:B------:R-:W5:Y:S01]  /*0330*/  @!P3 LDG.E.64 R54, desc[UR4][R70.64+0x200] ;  /* 0x000200044636b981 */ /* 0x000f62000c1e1b00 */
[----:B------:R-:W-:Y:S02]  /*0340*/  ISETP.GE.AND P3, PT, R0, UR10, PT ;  /* 0x0000000a00007c0c */ /* 0x000fe4000bf66270 */
[----:B------:R-:W-:Y:S01]  /*0350*/  CS2R R50, SRZ ;  /* 0x0000000000327805 */ /* 0x000fe2000001ff00 */
[----:B------:R-:W5:Y:S01]  /*0360*/  @!P1 LDG.E.64 R58, desc[UR4][R70.64+0x100] ;  /* 0x00010004463a9981 */ /* 0x000f62000c1e1b00 */
[----:B------:R-:W-:Y:S01]  /*0370*/  ISETP.GE.AND P1, PT, R2, UR10, PT ;  /* 0x0000000a02007c0c */ /* 0x000fe2000bf26270 */
[----:B------:R-:W-:Y:S01]  /*0380*/  VIADD R0, R68, 0x100 ;  /* 0x0000010044007836 */ /* 0x000fe20000000000 */
[----:B------:R-:W-:Y:S02]  /*0390*/  CS2R R48, SRZ ;  /* 0x0000000000307805 */ /* 0x000fe4000001ff00 */
[----:B------:R-:W-:-:S02]  /*03a0*/  CS2R R46, SRZ ;  /* 0x00000000002e7805 */ /* 0x000fc4000001ff00 */
[C---:B------:R-:W-:Y:S01]  /*03b0*/  ISETP.LT.OR P3, PT, R4.reuse, 0x1, P3 ;  /* 0x000000010400780c */ /* 0x040fe20001f61670 */
[----:B------:R-:W4:Y:S01]  /*03c0*/  @!P0 LDG.E.64 R52, desc[UR4][R76.64+0x300] ;  /* 0x000300044c348981 */ /* 0x000f22000c1e1b00 */
[----:B------:R-:W-:Y:S02]  /*03d0*/  ISETP.LT.OR P1, PT, R4, 0x1, P1 ;  /* 0x000000010400780c */ /* 0x000fe40000f21670 */
[----:B------:R-:W-:Y:S02]  /*03e0*/  CS2R R44, SRZ ;  /* 0x00000000002c7805 */ /* 0x000fe4000001ff00 */
[----:B------:R-:W-:Y:S01]  /*03f0*/  CS2R R42, SRZ ;  /* 0x00000000002a7805 */ /* 0x000fe2000001ff00 */
[----:B------:R-:W5:Y:S01]  /*0400*/  @!P0 LDG.E.64 R50, desc[UR4][R70.64+0x300] ;  /* 0x0003000446328981 */ /* 0x000f62000c1e1b00 */
[----:B------:R-:W-:Y:S01]  /*0410*/  ISETP.GE.AND P0, PT, R0, UR10, PT ;  /* 0x0000000a00007c0c */ /* 0x000fe2000bf06270 */
[----:B------:R-:W-:Y:S02]  /*0420*/  VIADD R0, R68, 0x120 ;  /* 0x0000012044007836 */ /* 0x000fe40000000000 */
[----:B------:R-:W4:Y:S01]  /*0430*/  @!P2 LDG.E.64 R48, desc[UR4][R76.64+0x400] ;  /* 0x000400044c30a981 */ /* 0x000f22000c1e1b00 */
[----:B------:R-:W-:-:S02]  /*0440*/  CS2R R36, SRZ ;  /* 0x0000000000247805 */ /* 0x000fc4000001ff00 */
[----:B------:R-:W-:Y:S01]  /*0450*/  CS2R R34, SRZ ;  /* 0x0000000000227805 */ /* 0x000fe2000001ff00 */
[----:B------:R-:W5:Y:S01]  /*0460*/  @!P2 LDG.E.64 R46, desc[UR4][R70.64+0x400] ;  /* 0x00040004462ea981 */ /* 0x000f62000c1e1b00 */
[C---:B------:R-:W-:Y:S02]  /*0470*/  ISETP.GE.AND P2, PT, R4.reuse, 0x1, PT ;  /* 0x000000010400780c */ /* 0x040fe40003f46270 */
[----:B------:R-:W-:Y:S02]  /*0480*/  CS2R R40, SRZ ;  /* 0x0000000000287805 */ /* 0x000fe4000001ff00 */
[----:B------:R-:W-:Y:S01]  /*0490*/  ISETP.LT.OR P0, PT, R4, 0x1, P0 ;  /* 0x000000010400780c */ /* 0x000fe20000701670 */
[----:B------:R-:W4:Y:S01]  /*04a0*/  @!P4 LDG.E.64 R44, desc[UR4][R76.64+0x500] ;  /* 0x000500044c2cc981 */ /* 0x000f22000c1e1b00 */
[----:B------:R-:W-:Y:S01]  /*04b0*/  CS2R R38, SRZ ;  /* 0x0000000000267805 */ /* 0x000fe2000001ff00 */
[----:B------:R-:W-:Y:S02]  /*04c0*/  VIADD R2, R68, 0x160 ;  /* 0x0000016044027836 */ /* 0x000fe40000000000 */
[----:B------:R-:W5:Y:S01]  /*04d0*/  @!P4 LDG.E.64 R42, desc[UR4][R70.64+0x500] ;  /* 0x00050004462ac981 */ /* 0x000f62000c1e1b00 */
[----:B------:R-:W-:Y:S01]  /*04e0*/  ISETP.GE.OR P4, PT, R0, UR10, !P2 ;  /* 0x0000000a00007c0c */ /* 0x000fe2000d786670 */
[----:B------:R-:W-:-:S02]  /*04f0*/  VIADD R0, R68, 0x140 ;  /* 0x0000014044007836 */ /* 0x000fc40000000000 */
[----:B------:R-:W4:Y:S01]  /*0500*/  @!P3 LDG.E.64 R36, desc[UR4][R76.64+0x700] ;  /* 0x000700044c24b981 */ /* 0x000f22000c1e1b00 */
[----:B------:R-:W-:Y:S02]  /*0510*/  CS2R R32, SRZ ;  /* 0x0000000000207805 */ /* 0x000fe4000001ff00 */
[----:B------:R-:W-:Y:S01]  /*0520*/  CS2R R30, SRZ ;  /* 0x00000000001e7805 */ /* 0x000fe2000001ff00 */
[----:B------:R-:W5:Y:S01]  /*0530*/  @!P3 LDG.E.64 R34, desc[UR4][R70.64+0x700] ;  /* 0x000700044622b981 */ /* 0x000f62000c1e1b00 */
[----:B------:R-:W-:-:S03]  /*0540*/  ISETP.GE.OR P3, PT, R2, UR10, !P2 ;  /* 0x0000000a02007c0c */ /* 0x000fc6000d766670 */
[----:B------:R-:W4:Y:S04]  /*0550*/  @!P1 LDG.E.64 R40, desc[UR4][R76.64+0x600] ;  /* 0x000600044c289981 */ /* 0x000f28000c1e1b00 */
[----:B------:R-:W5:Y:S01]  /*0560*/  @!P1 LDG.E.64 R38, desc[UR4][R70.64+0x600] ;  /* 0x0006000446269981 */ /* 0x000f62000c1e1b00 */
[----:B------:R-:W-:Y:S01]  /*0570*/  ISETP.GE.OR P1, PT, R0, UR10, !P2 ;  /* 0x0000000a00007c0c */ /* 0x000fe2000d726670 */
[----:B------:R-:W-:Y:S01]  /*0580*/  VIADD R0, R68, 0x180 ;  /* 0x0000018044007836 */ /* 0x000fe20000000000 */
[----:B------:R-:W-:Y:S01]  /*0590*/  CS2R R20, SRZ ;  /* 0x0000000000147805 */ /* 0x000fe2000001ff00 */
[----:B------:R-:W4:Y:S01]  /*05a0*/  @!P0 LDG.E.64 R32, desc[UR4][R76.64+0x800] ;  /* 0x000800044c208981 */ /* 0x000f22000c1e1b00 */
[----:B------:R-:W-:-:S03]  /*05b0*/  CS2R R18, SRZ ;  /* 0x0000000000127805 */ /* 0x000fc6000001ff00 */
[----:B------:R-:W5:Y:S01]  /*05c0*/  @!P0 LDG.E.64 R30, desc[UR4][R70.64+0x800] ;  /* 0x00080004461e8981 */ /* 0x000f62000c1e1b00 */
[----:B------:R-:W-:Y:S01]  /*05d0*/  ISETP.GE.OR P0, PT, R0, UR10, !P2 ;  /* 0x0000000a00007c0c */ /* 0x000fe2000d706670 */
[----:B------:R-:W-:Y:S02]  /*05e0*/  VIADD R0, R68, 0x1e0 ;  /* 0x000001e044007836 */ /* 0x000fe40000000000 */
[----:B------:R-:W4:Y:S04]  /*05f0*/  @!P3 LDG.E.64 R20, desc[UR4][R76.64+0xb00] ;  /* 0x000b00044c14b981 */ /* 0x000f28000c1e1b00 */
[----:B------:R-:W5:Y:S01]  /*0600*/  @!P3 LDG.E.64 R18, desc[UR4][R70.64+0xb00] ;  /* 0x000b00044612b981 */ /* 0x000f62000c1e1b00 */
[----:B------:R-:W-:Y:S02]  /*0610*/  ISETP.GE.OR P3, PT, R0, UR10, !P2 ;  /* 0x0000000a00007c0c */ /* 0x000fe4000d766670 */
[----:B------:R-:W-:-:S02]  /*0620*/  CS2R R10, SRZ ;  /* 0x00000000000a7805 */ /* 0x000fc4000001ff00 */
[----:B------:R-:W-:Y:S02]  /*0630*/  CS2R R4, SRZ ;  /* 0x0000000000047805 */ /* 0x000fe4000001ff00 */
[----:B------:R-:W-:Y:S02]  /*0640*/  CS2R R16, SRZ ;  /* 0x0000000000107805 */ /* 0x000fe4000001ff00 */
[----:B------:R-:W-:-:S04]  /*0650*/  CS2R R8, SRZ ;  /* 0x0000000000087805 */ /* 0x000fc8000001ff00 */
[----:B------:R-:W4:Y:S04]  /*0660*/  @!P0 LDG.E.64 R16, desc[UR4][R76.64+0xc00] ;  /* 0x000c00044c108981 */ /* 0x000f28000c1e1b00 */
[----:B------:R-:W4:Y:S04]  /*0670*/  @!P3 LDG.E.64 R10, desc[UR4][R76.64+0xf00] ;  /* 0x000f00044c0ab981 */ /* 0x000f28000c1e1b00 */
[----:B------:R-:W5:Y:S04]  /*0680*/  @!P3 LDG.E.64 R4, desc[UR4][R70.64+0xf00] ;  /* 0x000f00044604b981 */ /* 0x000f68000c1e1b00 */
[----:B------:R-:W5:Y:S01]  /*0690*/  @!P0 LDG.E.64 R8, desc[UR4][R70.64+0xc00] ;  /* 0x000c000446088981 */ /* 0x000f62000c1e1b00 */
[----:B---3--:R-:W-:Y:S01]  /*06a0*/  DADD R72, RZ, R62 ;  /* 0x00000000ff487229 */ /* 0x008fe2000000003e */
[----:B--2---:R-:W-:-:S02]  /*06b0*/  ISETP.NE.AND P3, PT, R75, RZ, PT ;  /* 0x000000ff4b00720c */ /* 0x004fc40003f65270 */
[----:B----4-:R-:W-:-:S07]  /*06c0*/  ISETP.NE.AND P0, PT, R74, RZ, PT ;  /* 0x000000ff4a00720c */ /* 0x010fce0003f05270 */
[----:B------:R-:W-:Y:S02]  /*06d0*/  FSEL R72, R72, RZ, !P3 ;  /* 0x000000ff48487208 */ /* 0x000fe40005800000 */
[----:B------:R-:W-:-:S06]  /*06e0*/  FSEL R73, R73, RZ, !P3 ;  /* 0x000000ff49497208 */ /* 0x000fcc0005800000 */
[----:B------:R-:W-:-:S10]  /*06f0*/  DADD R74, R66, R72 ;  /* 0x00000000424a7229 */ /* 0x000fd40000000048 */
[----:B------:R-:W-:Y:S02]  /*0700*/  FSEL R72, R74, R72, !P0 ;  /* 0x000000484a487208 */ /* 0x000fe40004000000 */
[----:B------:R-:W2:Y:S01]  /*0710*/  LDG.E.U8 R74, desc[UR4][R64.64+0x40] ;  /* 0x00004004404a7981 */ /* 0x000ea2000c1e1100 */
[----:B------:R-:W-:Y:S02]  /*0720*/  CS2R R28, SRZ ;  /* 0x00000000001c7805 */ /* 0x000fe4000001ff00 */
[----:B------:R-:W-:Y:S01]  /*0730*/  CS2R R26, SRZ ;  /* 0x00000000001a7805 */ /* 0x000fe2000001ff00 */
[----:B------:R-:W-:Y:S01]  /*0740*/  VIADD R2, R68, 0x1a0 ;  /* 0x000001a044027836 */ /* 0x000fe20000000000 */
[----:B------:R-:W-:Y:S02]  /*0750*/  CS2R R24, SRZ ;  /* 0x0000000000187805 */ /* 0x000fe4000001ff00 */
[----:B------:R-:W-:Y:S01]  /*0760*/  CS2R R22, SRZ ;  /* 0x0000000000167805 */ /* 0x000fe2000001ff00 */
[----:B------:R-:W3:Y:S04]  /*0770*/  @!P4 LDG.E.64 R28, desc[UR4][R76.64+0x900] ;  /* 0x000900044c1cc981 */ /* 0x000ee8000c1e1b00 */
[----:B------:R-:W5:Y:S01]  /*0780*/  @!P4 LDG.E.64 R26, desc[UR4][R70.64+0x900] ;  /* 0x00090004461ac981 */ /* 0x000f62000c1e1b00 */
[----:B------:R-:W-:Y:S01]  /*0790*/  ISETP.GE.OR P4, PT, R2, UR10, !P2 ;  /* 0x0000000a02007c0c */ /* 0x000fe2000d786670 */
[----:B------:R-:W-:-:S02]  /*07a0*/  VIADD R2, R68, 0x1c0 ;  /* 0x000001c044027836 */ /* 0x000fc40000000000 */
[----:B------:R-:W4:Y:S04]  /*07b0*/  @!P1 LDG.E.64 R24, desc[UR4][R76.64+0xa00] ;  /* 0x000a00044c189981 */ /* 0x000f28000c1e1b00 */
[----:B------:R-:W5:Y:S01]  /*07c0*/  @!P1 LDG.E.64 R22, desc[UR4][R70.64+0xa00] ;  /* 0x000a000446169981 */ /* 0x000f62000c1e1b00 */
[----:B------:R-:W-:Y:S02]  /*07d0*/  ISETP.GE.OR P1, PT, R2, UR10, !P2 ;  /* 0x0000000a02007c0c */ /* 0x000fe4000d726670 */
[----:B------:R-:W-:Y:S02]  /*07e0*/  CS2R R6, SRZ ;  /* 0x0000000000067805 */ /* 0x000fe4000001ff00 */
[----:B------:R-:W-:Y:S02]  /*07f0*/  CS2R R2, SRZ ;  /* 0x0000000000027805 */ /* 0x000fe4000001ff00 */
[----:B------:R-:W-:-:S02]  /*0800*/  FSEL R73, R75, R73, !P0 ;  /* 0x000000494b497208 */ /* 0x000fc40004000000 */
[----:B------:R-:W5:Y:S05]  /*0810*/  @!P4 LDG.E.64 R6, desc[UR4][R70.64+0xd00] ;  /* 0x000d00044606c981 */ /* 0x000f6a000c1e1b00 */
[----:B------:R0:W5:Y:S02]  /*0820*/  @!P1 LDG.E.64 R2, desc[UR4][R70.64+0xe00] ;  /* 0x000e000446029981 */ /* 0x000164000c1e1b00 */
[----:B0-----:R-:W-:Y:S01]  /*0830*/  DADD R70, R56, R72 ;  /* 0x0000000038467229 */ /* 0x001fe20000000048 */
[----:B--2---:R-:W-:-:S09]  /*0840*/  ISETP.NE.AND P0, PT, R74, RZ, PT ;  /* 0x000000ff4a00720c */ /* 0x004fd20003f05270 */
[----:B------:R-:W-:Y:S02]  /*0850*/  FSEL R70, R70, R72, !P0 ;  /* 0x0000004846467208 */ /* 0x000fe40004000000 */
[----:B------:R-:W2:Y:S01]  /*0860*/  LDG.E.U8 R72, desc[UR4][R64.64+0x60] ;  /* 0x0000600440487981 */ /* 0x000ea2000c1e1100 */
[----:B------:R-:W-:Y:S02]  /*0870*/  FSEL R71, R71, R73, !P0 ;  /* 0x0000004947477208 */ /* 0x000fe40004000000 */
[----:B--2---:R-:W-:-:S04]  /*0880*/  ISETP.NE.AND P0, PT, R72, RZ, PT ;  /* 0x000000ff4800720c */ /* 0x004fc80003f05270 */
[----:B------:R-:W-:-:S10]  /*0890*/  DADD R72, R52, R70 ;  /* 0x0000000034487229 */ /* 0x000fd40000000046 */
        /* <DEDUP_REMOVED lines=29> */
[----:B---3--:R-:W-:-:S10]  /*0a70*/  DADD R72, R28, R70 ;  /* 0x000000001c487229 */ /* 0x008fd40000000046 */
[----:B------:R-:W-:Y:S02]  /*0a80*/  FSEL R70, R72, R70, !P0 ;  /* 0x0000004648467208 */ /* 0x000fe40004000000 */
[----:B------:R-:W2:Y:S01]  /*0a90*/  LDG.E.U8 R72, desc[UR4][R64.64+0x140] ;  /* 0x0001400440487981 */ /* 0x000ea2000c1e1100 */
[----:B------:R-:W-:Y:S02]  /*0aa0*/  FSEL R71, R73, R71, !P0 ;  /* 0x0000004749477208 */ /* 0x000fe40004000000 */
[----:B--2---:R-:W-:-:S04]  /*0ab0*/  ISETP.NE.AND P0, PT, R72, RZ, PT ;  /* 0x000000ff4800720c */ /* 0x004fc80003f05270 */
[----:B----4-:R-:W-:-:S10]  /*0ac0*/  DADD R72, R24, R70 ;  /* 0x0000000018487229 */ /* 0x010fd40000000046 */
        /* <DEDUP_REMOVED lines=8> */
[----:B------:R-:W-:-:S06]  /*0b50*/  CS2R R14, SRZ ;  /* 0x00000000000e7805 */ /* 0x000fcc000001ff00 */
[----:B------:R-:W3:Y:S01]  /*0b60*/  @!P4 LDG.E.64 R14, desc[UR4][R76.64+0xd00] ;  /* 0x000d00044c0ec981 */ /* 0x000ee2000c1e1b00 */
[----:B--2---:R-:W-:Y:S01]  /*0b70*/  ISETP.NE.AND P0, PT, R72, RZ, PT ;  /* 0x000000ff4800720c */ /* 0x004fe20003f05270 */
[----:B------:R-:W-:-:S10]  /*0b80*/  DADD R72, R16, R70 ;  /* 0x0000000010487229 */ /* 0x000fd40000000046 */
[----:B------:R-:W-:Y:S02]  /*0b90*/  FSEL R70, R72, R70, !P0 ;  /* 0x0000004648467208 */ /* 0x000fe40004000000 */
[----:B------:R-:W2:Y:S01]  /*0ba0*/  LDG.E.U8 R72, desc[UR4][R64.64+0x1a0] ;  /* 0x0001a00440487981 */ /* 0x000ea2000c1e1100 */
[----:B------:R-:W-:Y:S02]  /*0bb0*/  FSEL R71, R73, R71, !P0 ;  /* 0x0000004749477208 */ /* 0x000fe40004000000 */
[----:B------:R-:W-:-:S06]  /*0bc0*/  CS2R R12, SRZ ;  /* 0x00000000000c7805 */ /* 0x000fcc000001ff00 */
[----:B------:R-:W4:Y:S01]  /*0bd0*/  @!P1 LDG.E.64 R12, desc[UR4][R76.64+0xe00] ;  /* 0x000e00044c0c9981 */ /* 0x000f22000c1e1b00 */
[----:B--2---:R-:W-:Y:S01]  /*0be0*/  ISETP.NE.AND P0, PT, R72, RZ, PT ;  /* 0x000000ff4800720c */ /* 0x004fe20003f05270 */
        /* <DEDUP_REMOVED lines=12> */
[----:B------:R-:W-:-:S03]  /*0cb0*/  FSEL R72, R72, R70, !P0 ;  /* 0x0000004648487208 */ /* 0x000fc60004000000 */
[----:B------:R-:W-:Y:S04]  /*0cc0*/  SHFL.BFLY PT, R71, R73, 0x10, 0x1f ;  /* 0x0e001f0049477f89 */ /* 0x000fe800000e0000 */
[----:B------:R-:W0:Y:S02]  /*0cd0*/  SHFL.BFLY PT, R70, R72, 0x10, 0x1f ;  /* 0x0e001f0048467f89 */ /* 0x000e2400000e0000 */
[----:B0-----:R-:W-:-:S07]  /*0ce0*/  DADD R72, R70, R72 ;  /* 0x0000000046487229 */ /* 0x001fce0000000048 */
        /* <DEDUP_REMOVED lines=11> */
[----:B0-----:R-:W-:Y:S01]  /*0da0*/  DADD R70, R70, R72 ;  /* 0x0000000046467229 */ /* 0x001fe20000000048 */
[----:B------:R-:W-:Y:S10]  /*0db0*/  @!P2 EXIT ;  /* 0x000000000000a94d */ /* 0x000ff40003800000 */
[----:B------:R-:W-:Y:S01]  /*0dc0*/  LOP3.LUT R72, R68, 0x40, RZ, 0xfc, !PT ;  /* 0x0000004044487812 */ /* 0x000fe200078efcff */
[----:B------:R-:W0:Y:S01]  /*0dd0*/  S2R R74, SR_TID.X ;  /* 0x00000000004a7919 */ /* 0x000e220000002100 */
[----:B------:R-:W-:Y:S01]  /*0de0*/  BSSY.RECONVERGENT B0, `(.L_x_504) ;  /* 0x000000b000007945 */ /* 0x000fe20003800200 */
[----:B------:R-:W-:Y:S02]  /*0df0*/  ISETP.GE.AND P0, PT, R0, UR10, PT ;  /* 0x0000000a00007c0c */ /* 0x000fe4000bf06270 */
[----:B------:R-:W-:Y:S02]  /*0e00*/  ISETP.GE.AND P2, PT, R72, UR10, PT ;  /* 0x0000000a48007c0c */ /* 0x000fe4000bf46270 */
[----:B------:R-:W-:-:S04]  /*0e10*/  LOP3.LUT R72, R68, 0x60, RZ, 0xfc, !PT ;  /* 0x0000006044487812 */ /* 0x000fc800078efcff */
[----:B------:R-:W-:Y:S02]  /*0e20*/  ISETP.GE.AND P1, PT, R72, UR10, PT ;  /* 0x0000000a48007c0c */ /* 0x000fe4000bf26270 */
[----:B------:R-:W1:Y:S02]  /*0e30*/  LDC.64 R72, c[0x0][0x380] ;  /* 0x0000e000ff487b82 */ /* 0x000e640000000a00 */
[----:B-1----:R-:W-:Y:S01]  /*0e40*/  IMAD.WIDE R72, R69, 0x8, R72 ;  /* 0x0000000845487825 */ /* 0x002fe200078e0248 */
[----:B0-----:R-:W-:Y:S08]  /*0e50*/  @P5 BRA `(.L_x_505) ;  /* 0x00000000000c5947 */ /* 0x001ff00003800000 */
[----:B-----5:R-:W-:Y:S01]  /*0e60*/  @!P3 DFMA R60, -R70, R60, R62 ;  /* 0x0000003c463cb22b */ /* 0x020fe2000000013e */
[----:B------:R0:W-:Y:S06]  /*0e70*/  @P3 STG.E.64 desc[UR4][R72.64], RZ ;  /* 0x000000ff48003986 */ /* 0x0001ec000c101b04 */
[----:B------:R0:W-:Y:S04]  /*0e80*/  @!P3 STG.E.64 desc[UR4][R72.64], R60 ;  /* 0x0000003c4800b986 */ /* 0x0001e8000c101b04 */
.L_x_505:
[----:B------:R-:W-:Y:S05]  /*0e90*/  BSYNC.RECONVERGENT B0 ;  /* 0x0000000000007941 */ /* 0x000fea0003800200 */
.L_x_504:
[----:B------:R-:W-:Y:S04]  /*0ea0*/  BSSY.RECONVERGENT B0, `(.L_x_506) ;  /* 0x0000007000007945 */ /* 0x000fe80003800200 */
[----:B------:R-:W-:Y:S05]  /*0eb0*/  @P6 BRA `(.L_x_507) ;  /* 0x0000000000146947 */ /* 0x000fea0003800000 */
[----:B------:R-:W2:Y:S02]  /*0ec0*/  LDG.E.U8 R0, desc[UR4][R64.64+0x20] ;  /* 0x0000200440007981 */ /* 0x000ea4000c1e1100 */
[----:B--2---:R-:W-:-:S13]  /*0ed0*/  ISETP.NE.AND P3, PT, R0, RZ, PT ;  /* 0x000000ff0000720c */ /* 0x004fda0003f65270 */
[----:B-----5:R-:W-:Y:S01]  /*0ee0*/  @!P3 DFMA R58, -R70, R58, R66 ;  /* 0x0000003a463ab22b */ /* 0x020fe20000000142 */
[----:B------:R1:W-:Y:S06]  /*0ef0*/  @P3 STG.E.64 desc[UR4][R72.64+0x100], RZ ;  /* 0x000100ff48003986 */ /* 0x0003ec000c101b04 */
[----:B------:R1:W-:Y:S04]  /*0f00*/  @!P3 STG.E.64 desc[UR4][R72.64+0x100], R58 ;  /* 0x0001003a4800b986 */ /* 0x0003e8000c101b04 */
.L_x_507:
[----:B------:R-:W-:Y:S05]  /*0f10*/  BSYNC.RECONVERGENT B0 ;  /* 0x0000000000007941 */ /* 0x000fea0003800200 */
.L_x_506:
[C---:B-1---5:R-:W-:Y:S01]  /*0f20*/  LOP3.LUT R58, R68.reuse, 0xa0, RZ, 0xfc, !PT ;  /* 0x000000a0443a7812 */ /* 0x062fe200078efcff */
[----:B------:R-:W-:Y:S01]  /*0f30*/  BSSY.RECONVERGENT B0, `(.L_x_508) ;  /* 0x000000f000007945 */ /* 0x000fe20003800200 */
[C---:B------:R-:W-:Y:S02]  /*0f40*/  LOP3.LUT R0, R68.reuse, 0x80, RZ, 0xfc, !PT ;  /* 0x0000008044007812 */ /* 0x040fe400078efcff */
[C---:B------:R-:W-:Y:S02]  /*0f50*/  LOP3.LUT R59, R68.reuse, 0xc0, RZ, 0xfc, !PT ;  /* 0x000000c0443b7812 */ /* 0x040fe400078efcff */
[----:B0-----:R-:W-:Y:S02]  /*0f60*/  LOP3.LUT R60, R68, 0xe0, RZ, 0xfc, !PT ;  /* 0x000000e0443c7812 */ /* 0x001fe400078efcff */
[----:B------:R-:W-:Y:S02]  /*0f70*/  ISETP.GE.AND P5, PT, R58, UR10, PT ;  /* 0x0000000a3a007c0c */ /* 0x000fe4000bfa6270 */
[----:B------:R-:W-:-:S02]  /*0f80*/  ISETP.GE.AND P6, PT, R0, UR10, PT ;  /* 0x0000000a00007c0c */ /* 0x000fc4000bfc6270 */
[----:B------:R-:W-:Y:S02]  /*0f90*/  ISETP.GE.AND P4, PT, R59, UR10, PT ;  /* 0x0000000a3b007c0c */ /* 0x000fe4000bf86270 */
[----:B------:R-:W-:Y:S02]  /*0fa0*/  ISETP.GE.AND P3, PT, R60, UR10, PT ;  /* 0x0000000a3c007c0c */ /* 0x000fe4000bf66270 */
[----:B------:R-:W-:Y:S01]  /*0fb0*/  LOP3.LUT R58, R68, 0x100, RZ, 0xfc, !PT ;  /* 0x00000100443a7812 */ /* 0x000fe200078efcff */
[----:B------:R-:W-:Y:S10]  /*0fc0*/  @P2 BRA `(.L_x_509) ;  /* 0x0000000000142947 */ /* 0x000ff40003800000 */
[----:B------:R-:W2:Y:S02]  /*0fd0*/  LDG.E.U8 R0, desc[UR4][R64.64+0x40] ;  /* 0x0000400440007981 */ /* 0x000ea4000c1e1100 */
[----:B--2---:R-:W-:-:S13]  /*0fe0*/  ISETP.NE.AND P2, PT, R0, RZ, PT ;  /* 0x000000ff0000720c */ /* 0x004fda0003f45270 */
[----:B------:R-:W-:Y:S01]  /*0ff0*/  @!P2 DFMA R54, -R70, R54, R56 ;  /* 0x000000364636a22b */ /* 0x000fe20000000138 */
[----:B------:R0:W-:Y:S06]  /*1000*/  @P2 STG.E.64 desc[UR4][R72.64+0x200], RZ ;  /* 0x000200ff48002986 */ /* 0x0001ec000c101b04 */
[----:B------:R0:W-:Y:S04]  /*1010*/  @!P2 STG.E.64 desc[UR4][R72.64+0x200], R54 ;  /* 0x000200364800a986 */ /* 0x0001e8000c101b04 */
.L_x_509:
[----:B------:R-:W-:Y:S05]  /*1020*/  BSYNC.RECONVERGENT B0 ;  /* 0x0000000000007941 */ /* 0x000fea0003800200 */
.L_x_508:
[----:B------:R-:W-:Y:S01]  /*1030*/  BSSY.RECONVERGENT B0, `(.L_x_510) ;  /* 0x0000009000007945 */ /* 0x000fe20003800200 */
[----:B------:R-:W-:Y:S02]  /*1040*/  ISETP.GE.AND P2, PT, R58, UR10, PT ;  /* 0x0000000a3a007c0c */ /* 0x000fe4000bf46270 */
[----:B0-----:R-:W-:Y:S01]  /*1050*/  LOP3.LUT R54, R68, 0x120, RZ, 0xfc, !PT ;  /* 0x0000012044367812 */ /* 0x001fe200078efcff */
[----:B------:R-:W-:Y:S10]  /*1060*/  @P1 BRA `(.L_x_511) ;  /* 0x0000000000141947 */ /* 0x000ff40003800000 */
[----:B------:R-:W2:Y:S02]  /*1070*/  LDG.E.U8 R0, desc[UR4][R64.64+0x60] ;  /* 0x0000600440007981 */ /* 0x000ea4000c1e1100 */
[----:B--2---:R-:W-:-:S13]  /*1080*/  ISETP.NE.AND P1, PT, R0, RZ, PT ;  /* 0x000000ff0000720c */ /* 0x004fda0003f25270 */
[----:B------:R-:W-:Y:S01]  /*1090*/  @!P1 DFMA R50, -R70, R50, R52 ;  /* 0x000000324632922b */ /* 0x000fe20000000134 */
[----:B------:R0:W-:Y:S06]  /*10a0*/  @P1 STG.E.64 desc[UR4][R72.64+0x300], RZ ;  /* 0x000300ff48001986 */ /* 0x0001ec000c101b04 */
[----:B------:R0:W-:Y:S04]  /*10b0*/  @!P1 STG.E.64 desc[UR4][R72.64+0x300], R50 ;  /* 0x0003003248009986 */ /* 0x0001e8000c101b04 */
.L_x_511:
[----:B------:R-:W-:Y:S05]  /*10c0*/  BSYNC.RECONVERGENT B0 ;  /* 0x0000000000007941 */ /* 0x000fea0003800200 */
.L_x_510:
        /* <DEDUP_REMOVED lines=9> */
.L_x_513:
[----:B------:R-:W-:Y:S05]  /*1160*/  BSYNC.RECONVERGENT B0 ;  /* 0x0000000000007941 */ /* 0x000fea0003800200 */
.L_x_512:
        /* <DEDUP_REMOVED lines=9> */
.L_x_515:
[----:B------:R-:W-:Y:S05]  /*1200*/  BSYNC.RECONVERGENT B0 ;  /* 0x0000000000007941 */ /* 0x000fea0003800200 */
.L_x_514:
        /* <DEDUP_REMOVED lines=9> */
.L_x_517:
[----:B------:R-:W-:Y:S05]  /*12a0*/  BSYNC.RECONVERGENT B0 ;  /* 0x0000000000007941 */ /* 0x000fea0003800200 */
.L_x_516:
[----:B------:R-:W-:Y:S01]  /*12b0*/  BSSY.RECONVERGENT B0, `(.L_x_518) ;  /* 0x0000009000007945 */ /* 0x000fe20003800200 */
        /* <DEDUP_REMOVED lines=8> */
.L_x_519:
[----:B------:R-:W-:Y:S05]  /*1340*/  BSYNC.RECONVERGENT B0 ;  /* 0x0000000000007941 */ /* 0x000fea0003800200 */
.L_x_518:
[----:B------:R-:W-:Y:S01]  /*1350*/  LOP3.LUT R74, R74, 0x1f, RZ, 0xc0, !PT ;  /* 0x0000001f4a4a7812 */ /* 0x000fe200078ec0ff */
[----:B------:R-:W-:Y:S01]  /*1360*/  BSSY.RECONVERGENT B0, `(.L_x_520) ;  /* 0x0000009000007945 */ /* 0x000fe20003800200 */
[----:B------:R-:W-:-:S03]  /*1370*/  ISETP.GE.AND P3, PT, R68, UR10, PT ;  /* 0x0000000a44007c0c */ /* 0x000fc6000bf66270 */
[----:B------:R-:W-:Y:S01]  /*1380*/  VIADD R74, R74, 0x1c0 ;  /* 0x000001c04a4a7836 */ /* 0x000fe20000000000 */
[----:B------:R-:W-:Y:S09]  /*1390*/  @P2 BRA `(.L_x_521) ;  /* 0x0000000000142947 */ /* 0x000ff20003800000 */
[----:B------:R-:W2:Y:S02]  /*13a0*/  LDG.E.U8 R0, desc[UR4][R64.64+0x100] ;  /* 0x0001000440007981 */ /* 0x000ea4000c1e1100 */
[----:B--2---:R-:W-:-:S13]  /*13b0*/  ISETP.NE.AND P2, PT, R0, RZ, PT ;  /* 0x000000ff0000720c */ /* 0x004fda0003f45270 */
[----:B------:R-:W-:Y:S01]  /*13c0*/  @!P2 DFMA R30, -R70, R30, R32 ;  /* 0x0000001e461ea22b */ /* 0x000fe20000000120 */
[----:B------:R2:W-:Y:S06]  /*13d0*/  @P2 STG.E.64 desc[UR4][R72.64+0x800], RZ ;  /* 0x000800ff48002986 */ /* 0x0005ec000c101b04 */
[----:B------:R2:W-:Y:S04]  /*13e0*/  @!P2 STG.E.64 desc[UR4][R72.64+0x800], R30 ;  /* 0x0008001e4800a986 */ /* 0x0005e8000c101b04 */
.L_x_521:
[----:B------:R-:W-:Y:S05]  /*13f0*/  BSYNC.RECONVERGENT B0 ;  /* 0x0000000000007941 */ /* 0x000fea0003800200 */
.L_x_520:
[----:B------:R-:W-:Y:S01]  /*1400*/  BSSY.RECONVERGENT B0, `(.L_x_522) ;  /* 0x0000008000007945 */ /* 0x000fe20003800200 */
[----:B------:R-:W-:-:S03]  /*1410*/  ISETP.GE.AND P2, PT, R74, UR10, PT ;  /* 0x0000000a4a007c0c */ /* 0x000fc6000bf46270 */
[----:B------:R-:W-:Y:S10]  /*1420*/  @P1 BRA `(.L_x_523) ;  /* 0x0000000000141947 */ /* 0x000ff40003800000 */
[----:B------:R-:W3:Y:S02]  /*1430*/  LDG.E.U8 R0, desc[UR4][R64.64+0x120] ;  /* 0x0001200440007981 */ /* 0x000ee4000c1e1100 */
[----:B---3--:R-:W-:-:S13]  /*1440*/  ISETP.NE.AND P1, PT, R0, RZ, PT ;  /* 0x000000ff0000720c */ /* 0x008fda0003f25270 */
[----:B------:R-:W-:Y:S01]  /*1450*/  @!P1 DFMA R26, -R70, R26, R28 ;  /* 0x0000001a461a922b */ /* 0x000fe2000000011c */
[----:B------:R3:W-:Y:S06]  /*1460*/  @P1 STG.E.64 desc[UR4][R72.64+0x900], RZ ;  /* 0x000900ff48001986 */ /* 0x0007ec000c101b04 */
[----:B------:R3:W-:Y:S04]  /*1470*/  @!P1 STG.E.64 desc[UR4][R72.64+0x900], R26 ;  /* 0x0009001a48009986 */ /* 0x0007e8000c101b04 */
.L_x_523:
[----:B------:R-:W-:Y:S05]  /*1480*/  BSYNC.RECONVERGENT B0 ;  /* 0x0000000000007941 */ /* 0x000fea0003800200 */
.L_x_522:
[----:B------:R-:W-:Y:S04]  /*1490*/  BSSY.RECONVERGENT B0, `(.L_x_524) ;  /* 0x0000007000007945 */ /* 0x000fe80003800200 */
[----:B------:R-:W-:Y:S05]  /*14a0*/  @P6 BRA `(.L_x_525) ;  /* 0x0000000000146947 */ /* 0x000fea0003800000 */
[----:B------:R-:W4:Y:S02]  /*14b0*/  LDG.E.U8 R0, desc[UR4][R64.64+0x140] ;  /* 0x0001400440007981 */ /* 0x000f24000c1e1100 */
[----:B----4-:R-:W-:-:S13]  /*14c0*/  ISETP.NE.AND P1, PT, R0, RZ, PT ;  /* 0x000000ff0000720c */ /* 0x010fda0003f25270 */
[----:B------:R-:W-:Y:S01]  /*14d0*/  @!P1 DFMA R22, -R70, R22, R24 ;  /* 0x000000164616922b */ /* 0x000fe20000000118 */
[----:B------:R4:W-:Y:S06]  /*14e0*/  @P1 STG.E.64 desc[UR4][R72.64+0xa00], RZ ;  /* 0x000a00ff48001986 */ /* 0x0009ec000c101b04 */
[----:B------:R4:W-:Y:S04]  /*14f0*/  @!P1 STG.E.64 desc[UR4][R72.64+0xa00], R22 ;  /* 0x000a001648009986 */ /* 0x0009e8000c101b04 */
.L_x_525:
[----:B------:R-:W-:Y:S05]  /*1500*/  BSYNC.RECONVERGENT B0 ;  /* 0x0000000000007941 */ /* 0x000fea0003800200 */
.L_x_524:
[----:B------:R-:W-:Y:S04]  /*1510*/  BSSY.RECONVERGENT B0, `(.L_x_526) ;  /* 0x0000007000007945 */ /* 0x000fe80003800200 */
[----:B------:R-:W-:Y:S05]  /*1520*/  @P5 BRA `(.L_x_527) ;  /* 0x0000000000145947 */ /* 0x000fea0003800000 */
[----:B------:R-:W5:Y:S02]  /*1530*/  LDG.E.U8 R0, desc[UR4][R64.64+0x160] ;  /* 0x0001600440007981 */ /* 0x000f64000c1e1100 */
[----:B-----5:R-:W-:-:S13]  /*1540*/  ISETP.NE.AND P1, PT, R0, RZ, PT ;  /* 0x000000ff0000720c */ /* 0x020fda0003f25270 */
[----:B------:R-:W-:Y:S01]  /*1550*/  @!P1 DFMA R18, -R70, R18, R20 ;  /* 0x000000124612922b */ /* 0x000fe20000000114 */
[----:B------:R0:W-:Y:S06]  /*1560*/  @P1 STG.E.64 desc[UR4][R72.64+0xb00], RZ ;  /* 0x000b00ff48001986 */ /* 0x0001ec000c101b04 */
[----:B------:R0:W-:Y:S04]  /*1570*/  @!P1 STG.E.64 desc[UR4][R72.64+0xb00], R18 ;  /* 0x000b001248009986 */ /* 0x0001e8000c101b04 */
.L_x_527:
[----:B------:R-:W-:Y:S05]  /*1580*/  BSYNC.RECONVERGENT B0 ;  /* 0x0000000000007941 */ /* 0x000fea0003800200 */
.L_x_526:
[----:B------:R-:W-:Y:S04]  /*1590*/  BSSY.RECONVERGENT B0, `(.L_x_528) ;  /* 0x0000007000007945 */ /* 0x000fe80003800200 */
[----:B------:R-:W-:Y:S05]  /*15a0*/  @P4 BRA `(.L_x_529) ;  /* 0x0000000000144947 */ /* 0x000fea0003800000 */
[----:B------:R-:W5:Y:S02]  /*15b0*/  LDG.E.U8 R0, desc[UR4][R64.64+0x180] ;  /* 0x0001800440007981 */ /* 0x000f64000c1e1100 */
[----:B-----5:R-:W-:-:S13]  /*15c0*/  ISETP.NE.AND P1, PT, R0, RZ, PT ;  /* 0x000000ff0000720c */ /* 0x020fda0003f25270 */
[----:B------:R-:W-:Y:S01]  /*15d0*/  @!P1 DFMA R8, -R70, R8, R16 ;  /* 0x000000084608922b */ /* 0x000fe20000000110 */
[----:B------:R0:W-:Y:S06]  /*15e0*/  @P1 STG.E.64 desc[UR4][R72.64+0xc00], RZ ;  /* 0x000c00ff48001986 */ /* 0x0001ec000c101b04 */
[----:B------:R0:W-:Y:S04]  /*15f0*/  @!P1 STG.E.64 desc[UR4][R72.64+0xc00], R8 ;  /* 0x000c000848009986 */ /* 0x0001e8000c101b04 */
.L_x_529:
[----:B------:R-:W-:Y:S05]  /*1600*/  BSYNC.RECONVERGENT B0 ;  /* 0x0000000000007941 */ /* 0x000fea0003800200 */
.L_x_528:
[----:B------:R-:W-:Y:S04]  /*1610*/  BSSY.RECONVERGENT B0, `(.L_x_530) ;  /* 0x0000007000007945 */ /* 0x000fe80003800200 */
[----:B------:R-:W-:Y:S05]  /*1620*/  @P3 BRA `(.L_x_531) ;  /* 0x0000000000143947 */ /* 0x000fea0003800000 */
[----:B------:R-:W5:Y:S02]  /*1630*/  LDG.E.U8 R0, desc[UR4][R64.64+0x1a0] ;  /* 0x0001a00440007981 */ /* 0x000f64000c1e1100 */
[----:B-----5:R-:W-:-:S13]  /*1640*/  ISETP.NE.AND P1, PT, R0, RZ, PT ;  /* 0x000000ff0000720c */ /* 0x020fda0003f25270 */
[----:B------:R-:W-:Y:S01]  /*1650*/  @!P1 DFMA R6, -R70, R6, R14 ;  /* 0x000000064606922b */ /* 0x000fe2000000010e */
[----:B------:R0:W-:Y:S06]  /*1660*/  @P1 STG.E.64 desc[UR4][R72.64+0xd00], RZ ;  /* 0x000d00ff48001986 */ /* 0x0001ec000c101b04 */
[----:B------:R0:W-:Y:S04]  /*1670*/  @!P1 STG.E.64 desc[UR4][R72.64+0xd00], R6 ;  /* 0x000d000648009986 */ /* 0x0001e8000c101b04 */
.L_x_531:
[----:B------:R-:W-:Y:S05]  /*1680*/  BSYNC.RECONVERGENT B0 ;  /* 0x0000000000007941 */ /* 0x000fea0003800200 */
.L_x_530:
[----:B------:R-:W-:Y:S04]  /*1690*/  BSSY.RECONVERGENT B0, `(.L_x_532) ;  /* 0x0000007000007945 */ /* 0x000fe80003800200 */
[----:B------:R-:W-:Y:S05]  /*16a0*/  @P2 BRA `(.L_x_533) ;  /* 0x0000000000142947 */ /* 0x000fea0003800000 */
[----:B------:R-:W5:Y:S02]  /*16b0*/  LDG.E.U8 R0, desc[UR4][R64.64+0x1c0] ;  /* 0x0001c00440007981 */ /* 0x000f64000c1e1100 */
[----:B-----5:R-:W-:-:S13]  /*16c0*/  ISETP.NE.AND P1, PT, R0, RZ, PT ;  /* 0x000000ff0000720c */ /* 0x020fda0003f25270 */
[----:B------:R-:W-:Y:S01]  /*16d0*/  @!P1 DFMA R2, -R70, R2, R12 ;  /* 0x000000024602922b */ /* 0x000fe2000000010c */
[----:B------:R0:W-:Y:S06]  /*16e0*/  @P1 STG.E.64 desc[UR4][R72.64+0xe00], RZ ;  /* 0x000e00ff48001986 */ /* 0x0001ec000c101b04 */
[----:B------:R0:W-:Y:S04]  /*16f0*/  @!P1 STG.E.64 desc[UR4][R72.64+0xe00], R2 ;  /* 0x000e000248009986 */ /* 0x0001e8000c101b04 */
.L_x_533:
[----:B------:R-:W-:Y:S05]  /*1700*/  BSYNC.RECONVERGENT B0 ;  /* 0x0000000000007941 */ /* 0x000fea0003800200 */
.L_x_532:
[----:B------:R-:W-:Y:S05]  /*1710*/  @P0 EXIT ;  /* 0x000000000000094d */ /* 0x000fea0003800000 */
[----:B------:R-:W5:Y:S02]  /*1720*/  LDG.E.U8 R64, desc[UR4][R64.64+0x1e0] ;  /* 0x0001e00440407981 */ /* 0x000f64000c1e1100 */
[----:B-----5:R-:W-:-:S13]  /*1730*/  ISETP.NE.AND P0, PT, R64, RZ, PT ;  /* 0x000000ff4000720c */ /* 0x020fda0003f05270 */
[----:B------:R0:W-:Y:S01]  /*1740*/  @P0 STG.E.64 desc[UR4][R72.64+0xf00], RZ ;  /* 0x000f00ff48000986 */ /* 0x0001e2000c101b04 */
[----:B------:R-:W-:Y:S05]  /*1750*/  @P0 EXIT ;  /* 0x000000000000094d */ /* 0x000fea0003800000 */
[----:B------:R-:W-:-:S07]  /*1760*/  DFMA R4, -R70, R4, R10 ;  /* 0x000000044604722b */ /* 0x000fce000000010a */
[----:B------:R-:W-:Y:S01]  /*1770*/  STG.E.64 desc[UR4][R72.64+0xf00], R4 ;  /* 0x000f000448007986 */ /* 0x000fe2000c101b04 */
[----:B------:R-:W-:Y:S05]  /*1780*/  EXIT ;  /* 0x000000000000794d */ /* 0x000fea0003800000 */
.L_x_534:
        /* <DEDUP_REMOVED lines=15> */
.L_x_11163:


//--------------------- .text._ZN43_GLOBAL__N__9ae7fba5_10_SoftMax_cu_9f978f6321softmax_warp_backwardIdddLi8ELb0ELb1EEEvPT0_PKT_S5_iiiPKb --------------------------
	.section	.text._ZN43_GLOBAL__N__9ae7fba5_10_SoftMax_cu_9f978f6321softmax_warp_backwardIdddLi8ELb0ELb1EEEvPT0_PKT_S5_iiiPKb,"ax",@progbits
	.align	128
.text._ZN43_GLOBAL__N__9ae7fba5_10_SoftMax_cu_9f978f6321softmax_warp_backwardIdddLi8ELb0ELb1EEEvPT0_PKT_S5_iiiPKb:
        .type           _ZN43_GLOBAL__N__9ae7fba5_10_SoftMax_cu_9f978f6321softmax_warp_backwardIdddLi8ELb0ELb1EEEvPT0_PKT_S5_iiiPKb,@function
        .size           _ZN43_GLOBAL__N__9ae7fba5_10_SoftMax_cu_9f978f6321softmax_warp_backwardIdddLi8ELb0ELb1EEEvPT0_PKT_S5_iiiPKb,(.L_x_11164 - _ZN43_GLOBAL__N__9ae7fba5_10_SoftMax_cu_9f978f6321softmax_warp_backwardIdddLi8ELb0ELb1EEEvPT0_PKT_S5_iiiPKb)
        .other          _ZN43_GLOBAL__N__9ae7fba5_10_SoftMax_cu_9f978f6321softmax_warp_backwardIdddLi8ELb0ELb1EEEvPT0_PKT_S5_iiiPKb,@"STO_CUDA_ENTRY STV_DEFAULT"
_ZN43_GLOBAL__N__9ae7fba5_10_SoftMax_cu_9f978f6321softmax_warp_backwardIdddLi8ELb0ELb1EEEvPT0_PKT_S5_iiiPKb:
        /* <DEDUP_REMOVED lines=10> */
[----:B------:R-:W-:-:S02]  /*00a0*/  CS2R R6, SRZ ;  /* 0x0000000000067805 */ /* 0x000fc4000001ff00 */
[----:B------:R-:W-:Y:S01]  /*00b0*/  CS2R R8, SRZ ;  /* 0x0000000000087805 */ /* 0x000fe2000001ff00 */
[----:B------:R-:W1:Y:S01]  /*00c0*/  LDC.64 R36, c[0x0][0x390] ;  /* 0x0000e400ff247b82 */ /* 0x000e620000000a00 */
[----:B0-----:R-:W-:Y:S01]  /*00d0*/  IMAD R43, R43, UR4, R0 ;  /* 0x000000042b2b7c24 */ /* 0x001fe2000f8e0200 */
[----:B------:R-:W0:Y:S01]  /*00e0*/  LDCU.64 UR4, c[0x0][0x358] ;  /* 0x00006b00ff0477ac */ /* 0x000e220008000a00 */
[----:B---3--:R-:W-:-:S03]  /*00f0*/  LOP3.LUT R42, R42, 0x1f, RZ, 0xc0, !PT ;  /* 0x0000001f2a2a7812 */ /* 0x008fc600078ec0ff */
[C---:B----4-:R-:W-:Y:S02]  /*0100*/  IADD3 R20, PT, PT, -R43.reuse, UR6, RZ ;  /* 0x000000062b147c10 */ /* 0x050fe4000fffe1ff */
[----:B--2---:R-:W-:Y:S01]  /*0110*/  ISETP.GE.AND P0, PT, R42, UR10, PT ;  /* 0x0000000a2a007c0c */ /* 0x004fe2000bf06270 */
[----:B------:R-:W-:-:S03]  /*0120*/  IMAD R43, R43, UR7, R42 ;  /* 0x000000072b2b7c24 */ /* 0x000fc6000f8e022a */
[----:B------:R-:W-:Y:S01]  /*0130*/  ISETP.LT.OR P1, PT, R20, 0x1, P0 ;  /* 0x000000011400780c */ /* 0x000fe20000721670 */
[C---:B-1----:R-:W-:Y:S01]  /*0140*/  IMAD.WIDE R28, R43.reuse, 0x8, R28 ;  /* 0x000000082b1c7825 */ /* 0x042fe200078e021c */
[----:B------:R-:W-:Y:S02]  /*0150*/  P2R R0, PR, RZ, 0x1 ;  /* 0x00000001ff007803 */ /* 0x000fe40000000000 */
[----:B------:R-:W-:Y:S01]  /*0160*/  IADD3 R4, P2, PT, R43, UR8, RZ ;  /* 0x000000082b047c10 */ /* 0x000fe2000ff5e0ff */
[----:B------:R-:W-:-:S03]  /*0170*/  VIADD R0, R42, 0x20 ;  /* 0x000000202a007836 */ /* 0x000fc60000000000 */
[----:B------:R-:W-:Y:S02]  /*0180*/  LEA.HI.X.SX32 R5, R43, UR9, 0x1, P2 ;  /* 0x000000092b057c11 */ /* 0x000fe400090f0eff */
[----:B------:R-:W-:-:S03]  /*0190*/  ISETP.GE.AND P0, PT, R0, UR10, PT ;  /* 0x0000000a00007c0c */ /* 0x000fc6000bf06270 */
[----:B0-----:R-:W2:Y:S01]  /*01a0*/  @!P1 LDG.E.64 R2, desc[UR4][R28.64] ;  /* 0x000000041c029981 */ /* 0x001ea2000c1e1b00 */
[----:B------:R-:W-:-:S03]  /*01b0*/  ISETP.LT.OR P3, PT, R20, 0x1, P0 ;  /* 0x000000011400780c */ /* 0x000fc60000761670 */
[----:B------:R-:W3:Y:S01]  /*01c0*/  LDG.E.U8 R12, desc[UR4][R4.64] ;  /* 0x00000004040c7981 */ /* 0x000ee2000c1e1100 */
[----:B------:R-:W-:Y:S01]  /*01d0*/  VIADD R0, R42, 0x40 ;  /* 0x000000402a007836 */ /* 0x000fe20000000000 */
[----:B------:R-:W-:Y:S02]  /*01e0*/  P2R R15, PR, RZ, 0x8 ;  /* 0x00000008ff0f7803 */ /* 0x000fe40000000000 */
[----:B------:R-:W4:Y:S02]  /*01f0*/  LDG.E.U8 R14, desc[UR4][R4.64+0x40] ;  /* 0x00004004040e7981 */ /* 0x000f24000c1e1100 */
[----:B------:R-:W-:Y:S02]  /*0200*/  ISETP.GE.AND P0, PT, R0, UR10, PT ;  /* 0x0000000a00007c0c */ /* 0x000fe4000bf06270 */
[----:B------:R-:W4:Y:S04]  /*0210*/  LDG.E.U8 R0, desc[UR4][R4.64+0x20] ;  /* 0x0000200404007981 */ /* 0x000f28000c1e1100 */
[----:B------:R-:W4:Y:S01]  /*0220*/  @!P3 LDG.E.64 R6, desc[UR4][R28.64+0x100] ;  /* 0x000100041c06b981 */ /* 0x000f22000c1e1b00 */
[----:B------:R-:W-:-:S03]  /*0230*/  ISETP.LT.OR P0, PT, R20, 0x1, P0 ;  /* 0x000000011400780c */ /* 0x000fc60000701670 */
[----:B------:R-:W4:Y:S01]  /*0240*/  LDG.E.U8 R18, desc[UR4][R4.64+0x60] ;  /* 0x0000600404127981 */ /* 0x000f22000c1e1100 */
[----:B------:R-:W-:-:S03]  /*0250*/  IMAD.WIDE R36, R43, 0x8, R36 ;  /* 0x000000082b247825 */ /* 0x000fc600078e0224 */
[----:B------:R-:W4:Y:S06]  /*0260*/  LDG.E.U8 R23, desc[UR4][R4.64+0xa0] ;  /* 0x0000a00404177981 */ /* 0x000f2c000c1e1100 */
[----:B------:R-:W4:Y:S01]  /*0270*/  @!P0 LDG.E.64 R8, desc[UR4][R28.64+0x200] ;  /* 0x000200041c088981 */ /* 0x000f22000c1e1b00 */
[----:B------:R-:W-:Y:S01]  /*0280*/  P2R R22, PR, RZ, 0x1 ;  /* 0x00000001ff167803 */ /* 0x000fe20000000000 */
[----:B--2---:R-:W-:Y:S01]  /*0290*/  DADD R10, RZ, R2 ;  /* 0x00000000ff0a7229 */ /* 0x004fe20000000002 */
[----:B---3--:R-:W-:-:S09]  /*02a0*/  ISETP.NE.AND P0, PT, R12, RZ, PT ;  /* 0x000000ff0c00720c */ /* 0x008fd20003f05270 */
[----:B------:R-:W-:Y:S02]  /*02b0*/  FSEL R12, R10, RZ, !P0 ;  /* 0x000000ff0a0c7208 */ /* 0x000fe40004000000 */
[----:B------:R-:W-:-:S06]  /*02c0*/  FSEL R13, R11, RZ, !P0 ;  /* 0x000000ff0b0d7208 */ /* 0x000fcc0004000000 */
[----:B----4-:R-:W-:Y:S01]  /*02d0*/  DADD R10, R6, R12 ;  /* 0x00000000060a7229 */ /* 0x010fe2000000000c */
[----:B------:R-:W-:Y:S01]  /*02e0*/  ISETP.NE.AND P2, PT, R0, RZ, PT ;  /* 0x000000ff0000720c */ /* 0x000fe20003f45270 */
[----:B------:R-:W-:-:S08]  /*02f0*/  VIADD R0, R42, 0x60 ;  /* 0x000000602a007836 */ /* 0x000fd00000000000 */
[----:B------:R-:W-:Y:S02]  /*0300*/  FSEL R12, R10, R12, !P2 ;  /* 0x0000000c0a0c7208 */ /* 0x000fe40005000000 */
[----:B------:R-:W-:Y:S02]  /*0310*/  FSEL R13, R11, R13, !P2 ;  /* 0x0000000d0b0d7208 */ /* 0x000fe40005000000 */
[----:B------:R-:W-:-:S04]  /*0320*/  ISETP.GE.AND P3, PT, R0, UR10, PT ;  /* 0x0000000a00007c0c */ /* 0x000fc8000bf66270 */
[----:B------:R-:W-:Y:S01]  /*0330*/  DADD R10, R8, R12 ;  /* 0x00000000080a7229 */ /* 0x000fe2000000000c */
[----:B------:R-:W-:Y:S02]  /*0340*/  P2R R32, PR, RZ, 0x1 ;  /* 0x00000001ff207803 */ /* 0x000fe40000000000 */
[----:B------:R-:W-:Y:S02]  /*0350*/  ISETP.LT.OR P0, PT, R20, 0x1, P3 ;  /* 0x000000011400780c */ /* 0x000fe40001f01670 */
[----:B------:R-:W-:-:S05]  /*0360*/  ISETP.NE.AND P2, PT, R14, RZ, PT ;  /* 0x000000ff0e00720c */ /* 0x000fca0003f45270 */
[----:B------:R-:W-:Y:S02]  /*0370*/  FSEL R16, R10, R12, !P2 ;  /* 0x0000000c0a107208 */ /* 0x000fe40005000000 */
[----:B------:R-:W-:Y:S02]  /*0380*/  FSEL R17, R11, R13, !P2 ;  /* 0x0000000d0b117208 */ /* 0x000fe40005000000 */
[----:B------:R-:W-:Y:S02]  /*0390*/  P2R R10, PR, RZ, 0x8 ;  /* 0x00000008ff0a7803 */ /* 0x000fe40000000000 */
[----:B------:R-:W-:-:S06]  /*03a0*/  CS2R R10, SRZ ;  /* 0x00000000000a7805 */ /* 0x000fcc000001ff00 */
[----:B------:R-:W2:Y:S01]  /*03b0*/  @!P0 LDG.E.64 R10, desc[UR4][R28.64+0x300] ;  /* 0x000300041c0a8981 */ /* 0x000ea2000c1e1b00 */
[----:B------:R-:W-:Y:S02]  /*03c0*/  P2R R26, PR, RZ, 0x1 ;  /* 0x00000001ff1a7803 */ /* 0x000fe40000000000 */
[----:B------:R-:W-:Y:S02]  /*03d0*/  CS2R R12, SRZ ;  /* 0x00000000000c7805 */ /* 0x000fe4000001ff00 */
[----:B------:R-:W-:-:S04]  /*03e0*/  ISETP.NE.AND P0, PT, R15, RZ, PT ;  /* 0x000000ff0f00720c */ /* 0x000fc80003f05270 */
[----:B------:R-:W5:Y:S01]  /*03f0*/  @!P1 LDG.E.64 R12, desc[UR4][R36.64] ;  /* 0x00000004240c9981 */ /* 0x000f62000c1e1b00 */
[----:B------:R-:W-:Y:S01]  /*0400*/  ISETP.NE.AND P1, PT, R18, RZ, PT ;  /* 0x000000ff1200720c */ /* 0x000fe20003f25270 */
[----:B--2---:R-:W-:-:S10]  /*0410*/  DADD R14, R10, R16 ;  /* 0x000000000a0e7229 */ /* 0x004fd40000000010 */
[----:B------:R-:W-:Y:S01]  /*0420*/  FSEL R18, R14, R16, !P1 ;  /* 0x000000100e127208 */ /* 0x000fe20004800000 */
[----:B------:R-:W-:Y:S01]  /*0430*/  VIADD R16, R42, 0x80 ;  /* 0x000000802a107836 */ /* 0x000fe20000000000 */
[----:B------:R-:W-:Y:S02]  /*0440*/  FSEL R19, R15, R17, !P1 ;  /* 0x000000110f137208 */ /* 0x000fe40004800000 */
[----:B------:R-:W-:Y:S02]  /*0450*/  ISETP.GE.AND P1, PT, R20, 0x1, PT ;  /* 0x000000011400780c */ /* 0x000fe40003f26270 */
[----:B------:R-:W-:Y:S01]  /*0460*/  CS2R R14, SRZ ;  /* 0x00000000000e7805 */ /* 0x000fe2000001ff00 */
[----:B------:R-:W2:Y:S01]  /*0470*/  LDG.E.U8 R20, desc[UR4][R4.64+0x80] ;  /* 0x0000800404147981 */ /* 0x000ea2000c1e1100 */
[----:B------:R-:W-:-:S13]  /*0480*/  ISETP.GE.OR P2, PT, R16, UR10, !P1 ;  /* 0x0000000a10007c0c */ /* 0x000fda000cf46670 */
[----:B------:R-:W3:Y:S01]  /*0490*/  @!P2 LDG.E.64 R14, desc[UR4][R28.64+0x400] ;  /* 0x000400041c0ea981 */ /* 0x000ee2000c1e1b00 */
[----:B--2---:R-:W-:Y:S01]  /*04a0*/  ISETP.NE.AND P3, PT, R20, RZ, PT ;  /* 0x000000ff1400720c */ /* 0x004fe20003f65270 */
[----:B---3--:R-:W-:-:S10]  /*04b0*/  DADD R16, R14, R18 ;  /* 0x000000000e107229 */ /* 0x008fd40000000012 */
[----:B------:R-:W-:Y:S01]  /*04c0*/  FSEL R20, R16, R18, !P3 ;  /* 0x0000001210147208 */ /* 0x000fe20005800000 */
[----:B------:R-:W-:Y:S01]  /*04d0*/  VIADD R18, R42, 0xa0 ;  /* 0x000000a02a127836 */ /* 0x000fe20000000000 */
[----:B------:R-:W-:-:S04]  /*04e0*/  FSEL R21, R17, R19, !P3 ;  /* 0x0000001311157208 */ /* 0x000fc80005800000 */
[----:B------:R-:W-:Y:S02]  /*04f0*/  ISETP.GE.OR P3, PT, R18, UR10, !P1 ;  /* 0x0000000a12007c0c */ /* 0x000fe4000cf66670 */
[----:B------:R-:W-:-:S11]  /*0500*/  CS2R R16, SRZ ;  /* 0x0000000000107805 */ /* 0x000fd6000001ff00 */
[----:B------:R-:W2:Y:S01]  /*0510*/  @!P3 LDG.E.64 R16, desc[UR4][R28.64+0x500] ;  /* 0x000500041c10b981 */ /* 0x000ea2000c1e1b00 */
[----:B------:R-:W-:-:S03]  /*0520*/  ISETP.NE.AND P4, PT, R23, RZ, PT ;  /* 0x000000ff1700720c */ /* 0x000fc60003f85270 */
[----:B------:R-:W3:Y:S01]  /*0530*/  LDG.E.U8 R23, desc[UR4][R4.64+0xc0] ;  /* 0x0000c00404177981 */ /* 0x000ee2000c1e1100 */
[----:B--2---:R-:W-:-:S10]  /*0540*/  DADD R18, R16, R20 ;  /* 0x0000000010127229 */ /* 0x004fd40000000014 */
[----:B------:R-:W-:Y:S01]  /*0550*/  FSEL R24, R18, R20, !P4 ;  /* 0x0000001412187208 */ /* 0x000fe20006000000 */
[----:B------:R-:W-:Y:S01]  /*0560*/  VIADD R20, R42, 0xc0 ;  /* 0x000000c02a147836 */ /* 0x000fe20000000000 */
[----:B------:R-:W-:-:S04]  /*0570*/  FSEL R25, R19, R21, !P4 ;  /* 0x0000001513197208 */ /* 0x000fc80006000000 */
[----:B------:R-:W-:Y:S02]  /*0580*/  ISETP.GE.OR P4, PT, R20, UR10, !P1 ;  /* 0x0000000a14007c0c */ /* 0x000fe4000cf86670 */
[----:B------:R-:W-:-:S11]  /*0590*/  CS2R R18, SRZ ;  /* 0x0000000000127805 */ /* 0x000fd6000001ff00 */
[----:B------:R-:W2:Y:S01]  /*05a0*/  @!P4 LDG.E.64 R18, desc[UR4][R28.64+0x600] ;  /* 0x000600041c12c981 */ /* 0x000ea2000c1e1b00 */
[----:B---3--:R-:W-:Y:S01]  /*05b0*/  ISETP.NE.AND P5, PT, R23, RZ, PT ;  /* 0x000000ff1700720c */ /* 0x008fe20003fa5270 */
[----:B------:R-:W-:Y:S01]  /*05c0*/  VIADD R23, R42, 0xe0 ;  /* 0x000000e02a177836 */ /* 0x000fe20000000000 */
[----:B--2---:R-:W-:-:S10]  /*05d0*/  DADD R20, R18, R24 ;  /* 0x0000000012147229 */ /* 0x004fd40000000018 */
[----:B------:R-:W-:Y:S02]  /*05e0*/  FSEL R30, R20, R24, !P5 ;  /* 0x00000018141e7208 */ /* 0x000fe40006800000 */
[----:B------:R-:W-:Y:S02]  /*05f0*/  FSEL R31, R21, R25, !P5 ;  /* 0x00000019151f7208 */ /* 0x000fe40006800000 */
[----:B------:R-:W-:Y:S02]  /*0600*/  ISETP.GE.OR P5, PT, R23, UR10, !P1 ;  /* 0x0000000a17007c0c */ /* 0x000fe4000cfa6670 */
[----:B------:R-:W-:Y:S01]  /*0610*/  CS2R R20, SRZ ;  /* 0x0000000000147805 */ /* 0x000fe2000001ff00 */
[----:B------:R-:W2:Y:S10]  /*0620*/  LDG.E.U8 R23, desc[UR4][R4.64+0xe0] ;  /* 0x0000e00404177981 */ /* 0x000eb4000c1e1100 */
[----:B------:R0:W3:Y:S02]  /*0630*/  @!P5 LDG.E.64 R20, desc[UR4][R28.64+0x700] ;  /* 0x000700041c14d981 */ /* 0x0000e4000c1e1b00 */
[----:B0-----:R-:W-:-:S06]  /*0640*/  CS2R R28, SRZ ;  /* 0x00000000001c7805 */ /* 0x001fcc000001ff00 */
[----:B------:R0:W5:Y:S01]  /*0650*/  @!P2 LDG.E.64 R28, desc[UR4][R36.64+0x400] ;  /* 0x00040004241ca981 */ /* 0x000162000c1e1b00 */
[----:B--2---:R-:W-:Y:S01]  /*0660*/  ISETP.NE.AND P6, PT, R23, RZ, PT ;  /* 0x000000ff1700720c */ /* 0x004fe20003fc5270 */
[----:B---3--:R-:W-:-:S10]  /*0670*/  DADD R24, R20, R30 ;  /* 0x0000000014187229 */ /* 0x008fd4000000001e */
[----:B------:R-:W-:Y:S02]  /*0680*/  FSEL R30, R24, R30, !P6 ;  /* 0x0000001e181e7208 */ /* 0x000fe40007000000 */
[----:B------:R-:W-:Y:S02]  /*0690*/  FSEL R31, R25, R31, !P6 ;  /* 0x0000001f191f7208 */ /* 0x000fe40007000000 */
[----:B------:R-:W-:Y:S02]  /*06a0*/  ISETP.NE.AND P6, PT, R22, RZ, PT ;  /* 0x000000ff1600720c */ /* 0x000fe40003fc5270 */
[----:B------:R-:W-:-:S06]  /*06b0*/  CS2R R22, SRZ ;  /* 0x0000000000167805 */ /* 0x000fcc000001ff00 */
[----:B------:R0:W5:Y:S01]  /*06c0*/  @!P0 LDG.E.64 R22, desc[UR4][R36.64+0x100] ;  /* 0x0001000424168981 */ /* 0x000162000c1e1b00 */
[----:B------:R-:W-:Y:S02]  /*06d0*/  ISETP.NE.AND P0, PT, R26, RZ, PT ;  /* 0x000000ff1a00720c */ /* 0x000fe40003f05270 */
[----:B------:R-:W-:Y:S01]  /*06e0*/  CS2R R26, SRZ ;  /* 0x00000000001a7805 */ /* 0x000fe2000001ff00 */
[----:B------:R-:W-:Y:S10]  /*06f0*/  SHFL.BFLY PT, R33, R31, 0x10, 0x1f ;  /* 0x0e001f001f217f89 */ /* 0x000ff400000e0000 */
[----:B------:R0:W5:Y:S01]  /*0700*/  @!P0 LDG.E.64 R26, desc[UR4][R36.64+0x300] ;  /* 0x00030004241a8981 */ /* 0x000162000c1e1b00 */
[----:B------:R-:W-:-:S03]  /*0710*/  ISETP.NE.AND P0, PT, R32, RZ, PT ;  /* 0x000000ff2000720c */ /* 0x000fc60003f05270 */
[----:B------:R-:W1:Y:S02]  /*0720*/  SHFL.BFLY PT, R32, R30, 0x10, 0x1f ;  /* 0x0e001f001e207f89 */ /* 0x000e6400000e0000 */
[----:B-1----:R-:W-:-:S07]  /*0730*/  DADD R32, R32, R30 ;  /* 0x0000000020207229 */ /* 0x002fce000000001e */
[----:B------:R-:W-:Y:S04]  /*0740*/  SHFL.BFLY PT, R35, R33, 0x8, 0x1f ;  /* 0x0d001f0021237f89 */ /* 0x000fe800000e0000 */
[----:B------:R-:W1:Y:S02]  /*0750*/  SHFL.BFLY PT, R34, R32, 0x8, 0x1f ;  /* 0x0d001f0020227f89 */ /* 0x000e6400000e0000 */
[----:B-1----:R-:W-:-:S07]  /*0760*/  DADD R44, R32, R34 ;  /* 0x00000000202c7229 */ /* 0x002fce0000000022 */
[----:B------:R-:W-:Y:S04]  /*0770*/  SHFL.BFLY PT, R35, R45, 0x4, 0x1f ;  /* 0x0c801f002d237f89 */ /* 0x000fe800000e0000 */
[----:B------:R-:W1:Y:S02]  /*0780*/  SHFL.BFLY PT, R34, R44, 0x4, 0x1f ;  /* 0x0c801f002c227f89 */ /* 0x000e6400000e0000 */
[----:B-1----:R-:W-:Y:S01]  /*0790*/  DADD R38, R44, R34 ;  /* 0x000000002c267229 */ /* 0x002fe20000000022 */
[----:B------:R-:W-:Y:S02]  /*07a0*/  CS2R R24, SRZ ;  /* 0x0000000000187805 */ /* 0x000fe4000001ff00 */
[----:B------:R-:W-:Y:S02]  /*07b0*/  CS2R R30, SRZ ;  /* 0x00000000001e7805 */ /* 0x000fe4000001ff00 */
[----:B------:R-:W-:Y:S01]  /*07c0*/  CS2R R32, SRZ ;  /* 0x0000000000207805 */ /* 0x000fe2000001ff00 */
[----:B------:R-:W1:Y:S01]  /*07d0*/  LDC.64 R44, c[0x0][0x380] ;  /* 0x0000e000ff2c7b82 */ /* 0x000e620000000a00 */
[----:B------:R-:W-:Y:S04]  /*07e0*/  SHFL.BFLY PT, R35, R39, 0x2, 0x1f ;  /* 0x0c401f0027237f89 */ /* 0x000fe800000e0000 */
[----:B------:R-:W2:Y:S04]  /*07f0*/  SHFL.BFLY PT, R34, R38, 0x2, 0x1f ;  /* 0x0c401f0026227f89 */ /* 0x000ea800000e0000 */
[----:B------:R0:W5:Y:S04]  /*0800*/  @!P6 LDG.E.64 R24, desc[UR4][R36.64+0x200] ;  /* 0x000200042418e981 */ /* 0x000168000c1e1b00 */
[----:B------:R0:W5:Y:S04]  /*0810*/  @!P3 LDG.E.64 R30, desc[UR4][R36.64+0x500] ;  /* 0x00050004241eb981 */ /* 0x000168000c1e1b00 */
[----:B------:R0:W5:Y:S01]  /*0820*/  @!P4 LDG.E.64 R32, desc[UR4][R36.64+0x600] ;  /* 0x000600042420c981 */ /* 0x000162000c1e1b00 */
[----:B--2---:R-:W-:Y:S01]  /*0830*/  DADD R38, R38, R34 ;  /* 0x0000000026267229 */ /* 0x004fe20000000022 */
[----:B------:R-:W-:-:S06]  /*0840*/  CS2R R34, SRZ ;  /* 0x0000000000227805 */ /* 0x000fcc000001ff00 */
[----:B------:R0:W5:Y:S04]  /*0850*/  @!P5 LDG.E.64 R34, desc[UR4][R36.64+0x700] ;  /* 0x000700042422d981 */ /* 0x000168000c1e1b00 */
[----:B------:R-:W-:Y:S04]  /*0860*/  SHFL.BFLY PT, R41, R39, 0x1, 0x1f ;  /* 0x0c201f0027297f89 */ /* 0x000fe800000e0000 */
[----:B------:R-:W2:Y:S02]  /*0870*/  SHFL.BFLY PT, R40, R38, 0x1, 0x1f ;  /* 0x0c201f0026287f89 */ /* 0x000ea400000e0000 */
[----:B--2---:R-:W-:Y:S01]  /*0880*/  DADD R40, R38, R40 ;  /* 0x0000000026287229 */ /* 0x004fe20000000028 */
[----:B01----:R-:W-:Y:S10]  /*0890*/  @!P1 EXIT ;  /* 0x000000000000994d */ /* 0x003ff40003800000 */
[C---:B------:R-:W-:Y:S01]  /*08a0*/  LOP3.LUT R36, R42.reuse, 0x20, RZ, 0xfc, !PT ;  /* 0x000000202a247812 */ /* 0x040fe200078efcff */
[----:B------:R-:W-:Y:S01]  /*08b0*/  BSSY.RECONVERGENT B0, `(.L_x_535) ;  /* 0x0000011000007945 */ /* 0x000fe20003800200 */
[----:B------:R-:W-:Y:S02]  /*08c0*/  ISETP.GE.AND P6, PT, R42, UR10, PT ;  /* 0x0000000a2a007c0c */ /* 0x000fe4000bfc6270 */
[----:B------:R-:W-:Y:S02]  /*08d0*/  ISETP.GE.AND P1, PT, R36, UR10, PT ;  /* 0x0000000a24007c0c */ /* 0x000fe4000bf26270 */
[C---:B------:R-:W-:Y:S02]  /*08e0*/  LOP3.LUT R36, R42.reuse, 0x40, RZ, 0xfc, !PT ;  /* 0x000000402a247812 */ /* 0x040fe400078efcff */
[----:B------:R-:W-:Y:S02]  /*08f0*/  LOP3.LUT R38, R42, 0xc0, RZ, 0xfc, !PT ;  /* 0x000000c02a267812 */ /* 0x000fe400078efcff */
[----:B------:R-:W-:Y:S01]  /*0900*/  ISETP.GE.AND P2, PT, R36, UR10, PT ;  /* 0x0000000a24007c0c */ /* 0x000fe2000bf46270 */
[----:B------:R-:W-:Y:S01]  /*0910*/  VIADD R36, R42, 0x80 ;  /* 0x000000802a247836 */ /* 0x000fe20000000000 */
[----:B------:R-:W-:-:S04]  /*0920*/  ISETP.GE.AND P5, PT, R38, UR10, PT ;  /* 0x0000000a26007c0c */ /* 0x000fc8000bfa6270 */
[----:B------:R-:W-:Y:S01]  /*0930*/  ISETP.GE.AND P3, PT, R36, UR10, PT ;  /* 0x0000000a24007c0c */ /* 0x000fe2000bf66270 */
[C---:B------:R-:W-:Y:S01]  /*0940*/  VIADD R36, R42.reuse, 0xa0 ;  /* 0x000000a02a247836 */ /* 0x040fe20000000000 */
[----:B------:R-:W-:-:S04]  /*0950*/  LOP3.LUT R42, R42, 0xe0, RZ, 0xfc, !PT ;  /* 0x000000e02a2a7812 */ /* 0x000fc800078efcff */
[----:B------:R-:W-:Y:S01]  /*0960*/  ISETP.GE.AND P4, PT, R36, UR10, PT ;  /* 0x0000000a24007c0c */ /* 0x000fe2000bf86270 */
[----:B------:R-:W-:Y:S01]  /*0970*/  IMAD.WIDE R36, R43, 0x8, R44 ;  /* 0x000000082b247825 */ /* 0x000fe200078e022c */
[----:B------:R-:W-:Y:S11]  /*0980*/  @P6 BRA `(.L_x_536) ;  /* 0x00000000000c6947 */ /* 0x000ff60003800000 */
[----:B-----5:R-:W-:Y:S01]  /*0990*/  @!P0 DFMA R12, -R40, R12, R2 ;  /* 0x0000000c280c822b */ /* 0x020fe20000000102 */
[----:B------:R0:W-:Y:S06]  /*09a0*/  @P0 STG.E.64 desc[UR4][R36.64], RZ ;  /* 0x000000ff24000986 */ /* 0x0001ec000c101b04 */
[----:B------:R0:W-:Y:S04]  /*09b0*/  @!P0 STG.E.64 desc[UR4][R36.64], R12 ;  /* 0x0000000c24008986 */ /* 0x0001e8000c101b04 */
.L_x_536:
[----:B------:R-:W-:Y:S05]  /*09c0*/  BSYNC.RECONVERGENT B0 ;  /* 0x0000000000007941 */ /* 0x000fea0003800200 */
.L_x_535:
        /* <DEDUP_REMOVED lines=8> */
.L_x_538:
[----:B------:R-:W-:Y:S05]  /*0a50*/  BSYNC.RECONVERGENT B0 ;  /* 0x0000000000007941 */ /* 0x000fea0003800200 */
.L_x_537:
[----:B------:R-:W-:Y:S04]  /*0a60*/  BSSY.RECONVERGENT B0, `(.L_x_539) ;  /* 0x0000007000007945 */ /* 0x000fe80003800200 */
[----:B------:R-:W-:Y:S05]  /*0a70*/  @P2 BRA `(.L_x_540) ;  /* 0x0000000000142947 */ /* 0x000fea0003800000 */
[----:B------:R-:W2:Y:S02]  /*0a80*/  LDG.E.U8 R2, desc[UR4][R4.64+0x40] ;  /* 0x0000400404027981 */ /* 0x000ea4000c1e1100 */
[----:B--2---:R-:W-:-:S13]  /*0a90*/  ISETP.NE.AND P1, PT, R2, RZ, PT ;  /* 0x000000ff0200720c */ /* 0x004fda0003f25270 */
[----:B-----5:R-:W-:Y:S01]  /*0aa0*/  @!P1 DFMA R24, -R40, R24, R8 ;  /* 0x000000182818922b */ /* 0x020fe20000000108 */
[----:B------:R2:W-:Y:S06]  /*0ab0*/  @P1 STG.E.64 desc[UR4][R36.64+0x200], RZ ;  /* 0x000200ff24001986 */ /* 0x0005ec000c101b04 */
[----:B------:R2:W-:Y:S04]  /*0ac0*/  @!P1 STG.E.64 desc[UR4][R36.64+0x200], R24 ;  /* 0x0002001824009986 */ /* 0x0005e8000c101b04 */
.L_x_540:
[----:B------:R-:W-:Y:S05]  /*0ad0*/  BSYNC.RECONVERGENT B0 ;  /* 0x0000000000007941 */ /* 0x000fea0003800200 */
.L_x_539:
[----:B------:R-:W-:Y:S01]  /*0ae0*/  ISETP.GE.AND P1, PT, R0, UR10, PT ;  /* 0x0000000a00007c0c */ /* 0x000fe2000bf26270 */
[----:B------:R-:W-:-:S12]  /*0af0*/  BSSY.RECONVERGENT B0, `(.L_x_541) ;  /* 0x0000007000007945 */ /* 0x000fd80003800200 */
[----:B------:R-:W-:Y:S05]  /*0b00*/  @P1 BRA `(.L_x_542) ;  /* 0x0000000000141947 */ /* 0x000fea0003800000 */
[----:B------:R-:W3:Y:S02]  /*0b10*/  LDG.E.U8 R0, desc[UR4][R4.64+0x60] ;  /* 0x0000600404007981 */ /* 0x000ee4000c1e1100 */
[----:B---3--:R-:W-:-:S13]  /*0b20*/  ISETP.NE.AND P1, PT, R0, RZ, PT ;  /* 0x000000ff0000720c */ /* 0x008fda0003f25270 */
[----:B-----5:R-:W-:Y:S01]  /*0b30*/  @!P1 DFMA R26, -R40, R26, R10 ;  /* 0x0000001a281a922b */ /* 0x020fe2000000010a */
[----:B------:R3:W-:Y:S06]  /*0b40*/  @P1 STG.E.64 desc[UR4][R36.64+0x300], RZ ;  /* 0x000300ff24001986 */ /* 0x0007ec000c101b04 */
[----:B------:R3:W-:Y:S04]  /*0b50*/  @!P1 STG.E.64 desc[UR4][R36.64+0x300], R26 ;  /* 0x0003001a24009986 */ /* 0x0007e8000c101b04 */
.L_x_542:
[----:B------:R-:W-:Y:S05]  /*0b60*/  BSYNC.RECONVERGENT B0 ;  /* 0x0000000000007941 */ /* 0x000fea0003800200 */
.L_x_541:
[----:B------:R-:W-:Y:S04]  /*0b70*/  BSSY.RECONVERGENT B0, `(.L_x_543) ;  /* 0x0000007000007945 */ /* 0x000fe80003800200 */
[----:B------:R-:W-:Y:S05]  /*0b80*/  @P3 BRA `(.L_x_544) ;  /* 0x0000000000143947 */ /* 0x000fea0003800000 */
[----:B------:R-:W4:Y:S02]  /*0b90*/  LDG.E.U8 R0, desc[UR4][R4.64+0x80] ;  /* 0x0000800404007981 */ /* 0x000f24000c1e1100 */
[----:B----4-:R-:W-:-:S13]  /*0ba0*/  ISETP.NE.AND P1, PT, R0, RZ, PT ;  /* 0x000000ff0000720c */ /* 0x010fda0003f25270 */
[----:B-----5:R-:W-:Y:S01]  /*0bb0*/  @!P1 DFMA R28, -R40, R28, R14 ;  /* 0x0000001c281c922b */ /* 0x020fe2000000010e */
[----:B------:R4:W-:Y:S06]  /*0bc0*/  @P1 STG.E.64 desc[UR4][R36.64+0x400], RZ ;  /* 0x000400ff24001986 */ /* 0x0009ec000c101b04 */
[----:B------:R4:W-:Y:S04]  /*0bd0*/  @!P1 STG.E.64 desc[UR4][R36.64+0x400], R28 ;  /* 0x0004001c24009986 */ /* 0x0009e8000c101b04 */
.L_x_544:
[----:B------:R-:W-:Y:S05]  /*0be0*/  BSYNC.RECONVERGENT B0 ;  /* 0x0000000000007941 */ /* 0x000fea0003800200 */
.L_x_543:
[----:B------:R-:W-:Y:S04]  /*0bf0*/  BSSY.RECONVERGENT B0, `(.L_x_545) ;  /* 0x0000007000007945 */ /* 0x000fe80003800200 */
[----:B------:R-:W-:Y:S05]  /*0c00*/  @P4 BRA `(.L_x_546) ;  /* 0x0000000000144947 */ /* 0x000fea0003800000 */
[----:B------:R-:W2:Y:S02]  /*0c10*/  LDG.E.U8 R0, desc[UR4][R4.64+0xa0] ;  /* 0x0000a00404007981 */ /* 0x000ea4000c1e1100 */
[----:B--2---:R-:W-:-:S13]  /*0c20*/  ISETP.NE.AND P1, PT, R0, RZ, PT ;  /* 0x000000ff0000720c */ /* 0x004fda0003f25270 */
[----:B-----5:R-:W-:Y:S01]  /*0c30*/  @!P1 DFMA R30, -R40, R30, R16 ;  /* 0x0000001e281e922b */ /* 0x020fe20000000110 */
[----:B------:R2:W-:Y:S06]  /*0c40*/  @P1 STG.E.64 desc[UR4][R36.64+0x500], RZ ;  /* 0x000500ff24001986 */ /* 0x0005ec000c101b04 */
[----:B------:R2:W-:Y:S04]  /*0c50*/  @!P1 STG.E.64 desc[UR4][R36.64+0x500], R30 ;  /* 0x0005001e24009986 */ /* 0x0005e8000c101b04 */
.L_x_546:
[----:B------:R-:W-:Y:S05]  /*0c60*/  BSYNC.RECONVERGENT B0 ;  /* 0x0000000000007941 */ /* 0x000fea0003800200 */
.L_x_545:
[----:B------:R-:W-:Y:S04]  /*0c70*/  BSSY.RECONVERGENT B0, `(.L_x_547) ;  /* 0x0000007000007945 */ /* 0x000fe80003800200 */
[----:B------:R-:W-:Y:S05]  /*0c80*/  @P5 BRA `(.L_x_548) ;  /* 0x0000000000145947 */ /* 0x000fea0003800000 */
[----:B------:R-:W2:Y:S02]  /*0c90*/  LDG.E.U8 R0, desc[UR4][R4.64+0xc0] ;  /* 0x0000c00404007981 */ /* 0x000ea4000c1e1100 */
[----:B--2---:R-:W-:-:S13]  /*0ca0*/  ISETP.NE.AND P1, PT, R0, RZ, PT ;  /* 0x000000ff0000720c */ /* 0x004fda0003f25270 */
[----:B-----5:R-:W-:Y:S01]  /*0cb0*/  @!P1 DFMA R32, -R40, R32, R18 ;  /* 0x000000202820922b */ /* 0x020fe20000000112 */
[----:B------:R2:W-:Y:S06]  /*0cc0*/  @P1 STG.E.64 desc[UR4][R36.64+0x600], RZ ;  /* 0x000600ff24001986 */ /* 0x0005ec000c101b04 */
[----:B------:R2:W-:Y:S04]  /*0cd0*/  @!P1 STG.E.64 desc[UR4][R36.64+0x600], R32 ;  /* 0x0006002024009986 */ /* 0x0005e8000c101b04 */
.L_x_548:
[----:B------:R-:W-:Y:S05]  /*0ce0*/  BSYNC.RECONVERGENT B0 ;  /* 0x0000000000007941 */ /* 0x000fea0003800200 */
.L_x_547:
        /* <DEDUP_REMOVED lines=8> */
.L_x_549:
        /* <DEDUP_REMOVED lines=9> */
.L_x_11164:


//--------------------- .text._ZN43_GLOBAL__N__9ae7fba5_10_SoftMax_cu_9f978f6321softmax_warp_backwardIdddLi7ELb0ELb1EEEvPT0_PKT_S5_iiiPKb --------------------------
	.section	.text._ZN43_GLOBAL__N__9ae7fba5_10_SoftMax_cu_9f978f6321softmax_warp_backwardIdddLi7ELb0ELb1EEEvPT0_PKT_S5_iiiPKb,"ax",@progbits
	.align	128
.text._ZN43_GLOBAL__N__9ae7fba5_10_SoftMax_cu_9f978f6321softmax_warp_backwardIdddLi7ELb0ELb1EEEvPT0_PKT_S5_iiiPKb:
        .type           _ZN43_GLOBAL__N__9ae7fba5_10_SoftMax_cu_9f978f6321softmax_warp_backwardIdddLi7ELb0ELb1EEEvPT0_PKT_S5_iiiPKb,@function
        .size           _ZN43_GLOBAL__N__9ae7fba5_10_SoftMax_cu_9f978f6321softmax_warp_backwardIdddLi7ELb0ELb1EEEvPT0_PKT_S5_iiiPKb,(.L_x_11165 - _ZN43_GLOBAL__N__9ae7fba5_10_SoftMax_cu_9f978f6321softmax_warp_backwardIdddLi7ELb0ELb1EEEvPT0_PKT_S5_iiiPKb)
        .other          _ZN43_GLOBAL__N__9ae7fba5_10_SoftMax_cu_9f978f6321softmax_warp_backwardIdddLi7ELb0ELb1EEEvPT0_PKT_S5_iiiPKb,@"STO_CUDA_ENTRY STV_DEFAULT"
_ZN43_GLOBAL__N__9ae7fba5_10_SoftMax_cu_9f978f6321softmax_warp_backwardIdddLi7ELb0ELb1EEEvPT0_PKT_S5_iiiPKb:
[----:B------:R-:W-:Y:S01]  /*0000*/  LDC R1, c[0x0][0x37c] ;  /* 0x0000df00ff017b82 */ /* 0x000fe20000000800 */
[----:B------:R-:W0:Y:S01]  /*0010*/  S2R R2, SR_CTAID.X ;  /* 0x0000000000027919 */ /* 0x000e220000002500 */
[----:B------:R-:W0:Y:S06]  /*0020*/  LDCU UR4, c[0x0][0x364] ;  /* 0x00006c80ff0477ac */ /* 0x000e2c0008000800 */
[----:B------:R-:W1:Y:S01]  /*0030*/  LDC R37, c[0x0][0x3a0] ;  /* 0x0000e800ff257b82 */ /* 0x000e620000000800 */
[----:B------:R-:W-:Y:S01]  /*0040*/  CS2R R18, SRZ ;  /* 0x0000000000127805 */ /* 0x000fe2000001ff00 */
[----:B------:R-:W0:Y:S01]  /*0050*/  S2R R3, SR_TID.Y ;  /* 0x0000000000037919 */ /* 0x000e220000002200 */
[----:B------:R-:W2:Y:S01]  /*0060*/  LDCU.64 UR6, c[0x0][0x398] ;  /* 0x00007300ff0677ac */ /* 0x000ea20008000a00 */
[----:B------:R-:W3:Y:S01]  /*0070*/  S2R R0, SR_TID.X ;  /* 0x0000000000007919 */ /* 0x000ee20000002100 */
[----:B------:R-:W4:Y:S03]  /*0080*/  LDCU.64 UR8, c[0x0][0x3a8] ;  /* 0x00007500ff0877ac */ /* 0x000f260008000a00 */
[----:B------:R-:W4:Y:S01]  /*0090*/  LDC.64 R32, c[0x0][0x388] ;  /* 0x0000e200ff207b82 */ /* 0x000f220000000a00 */
[----:B------:R-:W-:-:S02]  /*00a0*/  CS2R R22, SRZ ;  /* 0x0000000000167805 */ /* 0x000fc4000001ff00 */
[----:B------:R-:W-:Y:S02]  /*00b0*/  CS2R R24, SRZ ;  /* 0x0000000000187805 */ /* 0x000fe4000001ff00 */
[----:B------:R-:W-:Y:S02]  /*00c0*/  CS2R R26, SRZ ;  /* 0x00000000001a7805 */ /* 0x000fe4000001ff00 */
[----:B------:R-:W-:Y:S01]  /*00d0*/  CS2R R14, SRZ ;  /* 0x00000000000e7805 */ /* 0x000fe2000001ff00 */
[----:B------:R-:W4:Y:S01]  /*00e0*/  LDC.64 R46, c[0x0][0x390] ;  /* 0x0000e400ff2e7b82 */ /* 0x000f220000000a00 */
[----:B0-----:R-:W-:Y:S01]  /*00f0*/  IMAD R2, R2, UR4, R3 ;  /* 0x0000000402027c24 */ /* 0x001fe2000f8e0203 */
[----:B------:R-:W0:Y:S03]  /*0100*/  LDCU.64 UR4, c[0x0][0x358] ;  /* 0x00006b00ff0477ac */ /* 0x000e260008000a00 */
[----:B------:R-:W-:Y:S01]  /*0110*/  IMAD.SHL.U32 R3, R2, 0x2, RZ ;  /* 0x0000000202037824 */ /* 0x000fe200078e00ff */
[----:B---3--:R-:W-:-:S04]  /*0120*/  LOP3.LUT R0, R0, 0x1f, RZ, 0xc0, !PT ;  /* 0x0000001f00007812 */ /* 0x008fc800078ec0ff */
[C---:B-1----:R-:W-:Y:S01]  /*0130*/  ISETP.GE.AND P0, PT, R0.reuse, R37, PT ;  /* 0x000000250000720c */ /* 0x042fe20003f06270 */
[C---:B--2---:R-:W-:Y:S01]  /*0140*/  IMAD R36, R3.reuse, UR7, R0 ;  /* 0x0000000703247c24 */ /* 0x044fe2000f8e0200 */
[----:B------:R-:W-:Y:S01]  /*0150*/  IADD3 R48, PT, PT, -R3, UR6, RZ ;  /* 0x0000000603307c10 */ /* 0x000fe2000fffe1ff */
[----:B------:R-:W-:Y:S01]  /*0160*/  VIADD R4, R0, 0x20 ;  /* 0x0000002000047836 */ /* 0x000fe20000000000 */
[----:B------:R-:W-:Y:S01]  /*0170*/  P2R R38, PR, RZ, 0x1 ;  /* 0x00000001ff267803 */ /* 0x000fe20000000000 */
[----:B----4-:R-:W-:Y:S01]  /*0180*/  IMAD.WIDE R32, R36, 0x8, R32 ;  /* 0x0000000824207825 */ /* 0x010fe200078e0220 */
[----:B------:R-:W-:Y:S02]  /*0190*/  ISETP.LT.OR P2, PT, R48, 0x1, P0 ;  /* 0x000000013000780c */ /* 0x000fe40000741670 */
[----:B------:R-:W-:Y:S01]  /*01a0*/  IADD3 R20, P1, PT, R36, UR8, RZ ;  /* 0x0000000824147c10 */ /* 0x000fe2000ff3e0ff */
[----:B------:R-:W-:Y:S01]  /*01b0*/  VIADD R2, R0, 0x40 ;  /* 0x0000004000027836 */ /* 0x000fe20000000000 */
[----:B------:R-:W-:-:S02]  /*01c0*/  P2R R7, PR, RZ, 0x4 ;  /* 0x00000004ff077803 */ /* 0x000fc40000000000 */
[----:B------:R-:W-:Y:S02]  /*01d0*/  LEA.HI.X.SX32 R21, R36, UR9, 0x1, P1 ;  /* 0x0000000924157c11 */ /* 0x000fe400088f0eff */
[----:B------:R-:W-:-:S03]  /*01e0*/  ISETP.GE.AND P1, PT, R4, R37, PT ;  /* 0x000000250400720c */ /* 0x000fc60003f26270 */
[----:B0-----:R-:W2:Y:S01]  /*01f0*/  LDG.E.U8 R5, desc[UR4][R20.64] ;  /* 0x0000000414057981 */ /* 0x001ea2000c1e1100 */
[----:B------:R-:W-:-:S03]  /*0200*/  ISETP.LT.OR P0, PT, R48, 0x1, P1 ;  /* 0x000000013000780c */ /* 0x000fc60000f01670 */
[----:B------:R-:W3:Y:S01]  /*0210*/  @!P2 LDG.E.64 R18, desc[UR4][R32.64] ;  /* 0x000000042012a981 */ /* 0x000ee2000c1e1b00 */
[----:B------:R-:W-:Y:S02]  /*0220*/  ISETP.GE.AND P1, PT, R2, R37, PT ;  /* 0x000000250200720c */ /* 0x000fe40003f26270 */
[----:B------:R-:W-:Y:S01]  /*0230*/  P2R R8, PR, RZ, 0x1 ;  /* 0x00000001ff087803 */ /* 0x000fe20000000000 */
[----:B------:R-:W4:Y:S01]  /*0240*/  LDG.E.U8 R10, desc[UR4][R20.64+0x20] ;  /* 0x00002004140a7981 */ /* 0x000f22000c1e1100 */
[----:B------:R-:W-:-:S03]  /*0250*/  VIADD R6, R0, 0x60 ;  /* 0x0000006000067836 */ /* 0x000fc60000000000 */
[----:B------:R-:W4:Y:S04]  /*0260*/  LDG.E.U8 R11, desc[UR4][R20.64+0x40] ;  /* 0x00004004140b7981 */ /* 0x000f28000c1e1100 */
[----:B------:R-:W4:Y:S01]  /*0270*/  @!P0 LDG.E.64 R22, desc[UR4][R32.64+0x100] ;  /* 0x0001000420168981 */ /* 0x000f22000c1e1b00 */
[----:B------:R-:W-:Y:S02]  /*0280*/  ISETP.LT.OR P0, PT, R48, 0x1, P1 ;  /* 0x000000013000780c */ /* 0x000fe40000f01670 */
[----:B------:R-:W-:Y:S01]  /*0290*/  ISETP.GE.AND P1, PT, R6, R37, PT ;  /* 0x000000250600720c */ /* 0x000fe20003f26270 */
[----:B------:R-:W4:Y:S01]  /*02a0*/  LDG.E.U8 R12, desc[UR4][R20.64+0x60] ;  /* 0x00006004140c7981 */ /* 0x000f22000c1e1100 */
[----:B------:R-:W-:-:S09]  /*02b0*/  P2R R35, PR, RZ, 0x1 ;  /* 0x00000001ff237803 */ /* 0x000fd20000000000 */
[----:B------:R-:W4:Y:S01]  /*02c0*/  @!P0 LDG.E.64 R24, desc[UR4][R32.64+0x200] ;  /* 0x0002000420188981 */ /* 0x000f22000c1e1b00 */
[----:B------:R-:W-:-:S13]  /*02d0*/  ISETP.LT.OR P0, PT, R48, 0x1, P1 ;  /* 0x000000013000780c */ /* 0x000fda0000f01670 */
[----:B------:R0:W4:Y:S01]  /*02e0*/  @!P0 LDG.E.64 R26, desc[UR4][R32.64+0x300] ;  /* 0x00030004201a8981 */ /* 0x000122000c1e1b00 */
[----:B------:R-:W-:Y:S02]  /*02f0*/  P2R R3, PR, RZ, 0x1 ;  /* 0x00000001ff037803 */ /* 0x000fe40000000000 */
[----:B------:R-:W-:-:S04]  /*0300*/  ISETP.NE.AND P0, PT, R8, RZ, PT ;  /* 0x000000ff0800720c */ /* 0x000fc80003f05270 */
[----:B------:R-:W-:Y:S02]  /*0310*/  P2R R34, PR, RZ, 0x1 ;  /* 0x00000001ff227803 */ /* 0x000fe40000000000 */
[----:B------:R-:W-:Y:S02]  /*0320*/  ISETP.NE.AND P0, PT, R7, RZ, PT ;  /* 0x000000ff0700720c */ /* 0x000fe40003f05270 */
[----:B------:R-:W-:Y:S01]  /*0330*/  ISETP.GE.AND P5, PT, R48, 0x2, PT ;  /* 0x000000023000780c */ /* 0x000fe20003fa6270 */
[----:B0-----:R-:W-:-:S03]  /*0340*/  IMAD.WIDE.U32 R32, R37, 0x8, R32 ;  /* 0x0000000825207825 */ /* 0x001fc600078e0020 */
[----:B------:R-:W-:Y:S01]  /*0350*/  ISETP.GE.OR P4, PT, R4, R37, !P5 ;  /* 0x000000250400720c */ /* 0x000fe20006f86670 */
        /* <DEDUP_REMOVED lines=13> */
[----:B------:R-:W-:-:S09]  /*0430*/  ISETP.NE.AND P2, PT, R12, RZ, PT ;  /* 0x000000ff0c00720c */ /* 0x000fd20003f45270 */
[----:B------:R-:W-:Y:S02]  /*0440*/  FSEL R28, R6, R8, !P2 ;  /* 0x00000008061c7208 */ /* 0x000fe40005000000 */
[----:B------:R-:W-:Y:S02]  /*0450*/  FSEL R29, R7, R9, !P2 ;  /* 0x00000009071d7208 */ /* 0x000fe40005000000 */
[----:B------:R-:W-:-:S04]  /*0460*/  IADD3 R16, P2, PT, R20, R37, RZ ;  /* 0x0000002514107210 */ /* 0x000fc80007f5e0ff */
[----:B------:R-:W-:Y:S02]  /*0470*/  LEA.HI.X.SX32 R17, R37, R21, 0x1, P2 ;  /* 0x0000001525117211 */ /* 0x000fe400010f0eff */
[----:B------:R-:W-:-:S03]  /*0480*/  ISETP.GE.OR P2, PT, R0, R37, !P5 ;  /* 0x000000250000720c */ /* 0x000fc60006f46670 */
[----:B------:R-:W2:Y:S01]  /*0490*/  LDG.E.U8 R5, desc[UR4][R16.64] ;  /* 0x0000000410057981 */ /* 0x000ea2000c1e1100 */
[----:B------:R-:W-:-:S03]  /*04a0*/  CS2R R12, SRZ ;  /* 0x00000000000c7805 */ /* 0x000fc6000001ff00 */
[----:B------:R-:W3:Y:S04]  /*04b0*/  LDG.E.U8 R8, desc[UR4][R16.64+0x20] ;  /* 0x0000200410087981 */ /* 0x000ee8000c1e1100 */
[----:B------:R-:W4:Y:S04]  /*04c0*/  @!P4 LDG.E.64 R12, desc[UR4][R32.64+0x100] ;  /* 0x00010004200cc981 */ /* 0x000f28000c1e1b00 */
[----:B------:R-:W3:Y:S01]  /*04d0*/  @!P2 LDG.E.64 R14, desc[UR4][R32.64] ;  /* 0x00000004200ea981 */ /* 0x000ee2000c1e1b00 */
[----:B--2---:R-:W-:Y:S01]  /*04e0*/  ISETP.NE.AND P3, PT, R5, RZ, PT ;  /* 0x000000ff0500720c */ /* 0x004fe20003f65270 */
[----:B---3--:R-:W-:-:S10]  /*04f0*/  DADD R6, RZ, R14 ;  /* 0x00000000ff067229 */ /* 0x008fd4000000000e */
[----:B------:R-:W-:Y:S02]  /*0500*/  FSEL R6, R6, RZ, !P3 ;  /* 0x000000ff06067208 */ /* 0x000fe40005800000 */
[----:B------:R-:W-:-:S06]  /*0510*/  FSEL R7, R7, RZ, !P3 ;  /* 0x000000ff07077208 */ /* 0x000fcc0005800000 */
[----:B----4-:R-:W-:Y:S01]  /*0520*/  DADD R4, R12, R6 ;  /* 0x000000000c047229 */ /* 0x010fe20000000006 */
[----:B------:R-:W-:-:S09]  /*0530*/  ISETP.NE.AND P3, PT, R8, RZ, PT ;  /* 0x000000ff0800720c */ /* 0x000fd20003f65270 */
[----:B------:R-:W-:Y:S02]  /*0540*/  FSEL R6, R4, R6, !P3 ;  /* 0x0000000604067208 */ /* 0x000fe40005800000 */
[----:B------:R-:W-:Y:S02]  /*0550*/  FSEL R7, R5, R7, !P3 ;  /* 0x0000000705077208 */ /* 0x000fe40005800000 */
[----:B------:R-:W-:Y:S02]  /*0560*/  ISETP.GE.OR P3, PT, R2, R37, !P5 ;  /* 0x000000250200720c */ /* 0x000fe40006f66670 */
[----:B------:R-:W2:Y:S01]  /*0570*/  LDG.E.U8 R2, desc[UR4][R16.64+0x40] ;  /* 0x0000400410027981 */ /* 0x000ea2000c1e1100 */
[----:B------:R-:W-:-:S10]  /*0580*/  CS2R R10, SRZ ;  /* 0x00000000000a7805 */ /* 0x000fd4000001ff00 */
[----:B------:R-:W3:Y:S01]  /*0590*/  @!P3 LDG.E.64 R10, desc[UR4][R32.64+0x200] ;  /* 0x00020004200ab981 */ /* 0x000ee2000c1e1b00 */
[----:B------:R-:W-:Y:S02]  /*05a0*/  CS2R R8, SRZ ;  /* 0x0000000000087805 */ /* 0x000fe4000001ff00 */
[----:B--2---:R-:W-:Y:S01]  /*05b0*/  ISETP.NE.AND P6, PT, R2, RZ, PT ;  /* 0x000000ff0200720c */ /* 0x004fe20003fc5270 */
[----:B------:R-:W-:-:S05]  /*05c0*/  VIADD R2, R0, 0x60 ;  /* 0x0000006000027836 */ /* 0x000fca0000000000 */
[----:B------:R-:W-:Y:S02]  /*05d0*/  ISETP.GE.OR P5, PT, R2, R37, !P5 ;  /* 0x000000250200720c */ /* 0x000fe40006fa6670 */
[----:B------:R-:W2:Y:S11]  /*05e0*/  LDG.E.U8 R2, desc[UR4][R16.64+0x60] ;  /* 0x0000600410027981 */ /* 0x000eb6000c1e1100 */
[----:B------:R0:W4:Y:S01]  /*05f0*/  @!P5 LDG.E.64 R8, desc[UR4][R32.64+0x300] ;  /* 0x000300042008d981 */ /* 0x000122000c1e1b00 */
[----:B---3--:R-:W-:-:S10]  /*0600*/  DADD R4, R10, R6 ;  /* 0x000000000a047229 */ /* 0x008fd40000000006 */
[----:B------:R-:W-:Y:S02]  /*0610*/  FSEL R6, R4, R6, !P6 ;  /* 0x0000000604067208 */ /* 0x000fe40007000000 */
[----:B------:R-:W-:Y:S01]  /*0620*/  FSEL R7, R5, R7, !P6 ;  /* 0x0000000705077208 */ /* 0x000fe20007000000 */
[----:B------:R-:W-:Y:S01]  /*0630*/  IMAD.WIDE R46, R36, 0x8, R46 ;  /* 0x00000008242e7825 */ /* 0x000fe200078e022e */
[----:B0-----:R-:W-:Y:S04]  /*0640*/  SHFL.BFLY PT, R33, R29, 0x10, 0x1f ;  /* 0x0e001f001d217f89 */ /* 0x001fe800000e0000 */
        /* <DEDUP_REMOVED lines=8> */
[----:B------:R-:W-:Y:S02]  /*06d0*/  CS2R R28, SRZ ;  /* 0x00000000001c7805 */ /* 0x000fe4000001ff00 */
[----:B------:R-:W-:Y:S01]  /*06e0*/  CS2R R40, SRZ ;  /* 0x0000000000287805 */ /* 0x000fe2000001ff00 */
[----:B------:R-:W-:-:S05]  /*06f0*/  IMAD.WIDE.U32 R50, R37, 0x8, R46 ;  /* 0x0000000825327825 */ /* 0x000fca00078e002e */
[----:B------:R-:W5:Y:S01]  /*0700*/  @!P3 LDG.E.64 R40, desc[UR4][R50.64+0x200] ;  /* 0x000200043228b981 */ /* 0x000f62000c1e1b00 */
[----:B--2---:R-:W-:Y:S01]  /*0710*/  ISETP.NE.AND P6, PT, R2, RZ, PT ;  /* 0x000000ff0200720c */ /* 0x004fe20003fc5270 */
[----:B----4-:R-:W-:-:S10]  /*0720*/  DADD R4, R8, R6 ;  /* 0x0000000008047229 */ /* 0x010fd40000000006 */
[----:B------:R-:W-:Y:S02]  /*0730*/  FSEL R30, R4, R6, !P6 ;  /* 0x00000006041e7208 */ /* 0x000fe40007000000 */
[----:B------:R-:W-:Y:S02]  /*0740*/  FSEL R31, R5, R7, !P6 ;  /* 0x00000007051f7208 */ /* 0x000fe40007000000 */
[----:B------:R-:W-:Y:S02]  /*0750*/  CS2R R6, SRZ ;  /* 0x0000000000067805 */ /* 0x000fe4000001ff00 */
[----:B------:R-:W-:Y:S02]  /*0760*/  ISETP.NE.AND P6, PT, R35, RZ, PT ;  /* 0x000000ff2300720c */ /* 0x000fe40003fc5270 */
[----:B------:R-:W-:Y:S04]  /*0770*/  SHFL.BFLY PT, R35, R31, 0x10, 0x1f ;  /* 0x0e001f001f237f89 */ /* 0x000fe800000e0000 */
[----:B------:R-:W5:Y:S01]  /*0780*/  @!P0 LDG.E.64 R6, desc[UR4][R46.64] ;  /* 0x000000042e068981 */ /* 0x000f62000c1e1b00 */
[----:B------:R-:W-:-:S03]  /*0790*/  ISETP.NE.AND P0, PT, R34, RZ, PT ;  /* 0x000000ff2200720c */ /* 0x000fc60003f05270 */
[----:B------:R-:W0:Y:S02]  /*07a0*/  SHFL.BFLY PT, R34, R30, 0x10, 0x1f ;  /* 0x0e001f001e227f89 */ /* 0x000e2400000e0000 */
[----:B0-----:R-:W-:-:S07]  /*07b0*/  DADD R34, R34, R30 ;  /* 0x0000000022227229 */ /* 0x001fce000000001e */
[----:B------:R-:W-:Y:S04]  /*07c0*/  SHFL.BFLY PT, R43, R35, 0x8, 0x1f ;  /* 0x0d001f00232b7f89 */ /* 0x000fe800000e0000 */
[----:B------:R-:W0:Y:S02]  /*07d0*/  SHFL.BFLY PT, R42, R34, 0x8, 0x1f ;  /* 0x0d001f00222a7f89 */ /* 0x000e2400000e0000 */
[----:B0-----:R-:W-:-:S07]  /*07e0*/  DADD R42, R34, R42 ;  /* 0x00000000222a7229 */ /* 0x001fce000000002a */
[----:B------:R-:W-:Y:S04]  /*07f0*/  SHFL.BFLY PT, R31, R43, 0x4, 0x1f ;  /* 0x0c801f002b1f7f89 */ /* 0x000fe800000e0000 */
[----:B------:R-:W0:Y:S01]  /*0800*/  SHFL.BFLY PT, R30, R42, 0x4, 0x1f ;  /* 0x0c801f002a1e7f89 */ /* 0x000e2200000e0000 */
[----:B------:R-:W-:-:S06]  /*0810*/  CS2R R4, SRZ ;  /* 0x0000000000047805 */ /* 0x000fcc000001ff00 */
[----:B------:R-:W5:Y:S01]  /*0820*/  @!P0 LDG.E.64 R4, desc[UR4][R46.64+0x100] ;  /* 0x000100042e048981 */ /* 0x000f62000c1e1b00 */
[----:B------:R-:W-:-:S13]  /*0830*/  ISETP.NE.AND P0, PT, R3, RZ, PT ;  /* 0x000000ff0300720c */ /* 0x000fda0003f05270 */
[----:B------:R-:W5:Y:S01]  /*0840*/  @!P0 LDG.E.64 R28, desc[UR4][R46.64+0x300] ;  /* 0x000300042e1c8981 */ /* 0x000f62000c1e1b00 */
[----:B0-----:R-:W-:-:S03]  /*0850*/  DADD R52, R42, R30 ;  /* 0x000000002a347229 */ /* 0x001fc6000000001e */
[----:B------:R-:W-:Y:S04]  /*0860*/  SHFL.BFLY PT, R31, R45, 0x2, 0x1f ;  /* 0x0c401f002d1f7f89 */ /* 0x000fe800000e0000 */
[----:B------:R-:W0:Y:S01]  /*0870*/  SHFL.BFLY PT, R30, R44, 0x2, 0x1f ;  /* 0x0c401f002c1e7f89 */ /* 0x000e2200000e0000 */
[----:B------:R-:W-:Y:S02]  /*0880*/  ISETP.NE.AND P0, PT, R38, RZ, PT ;  /* 0x000000ff2600720c */ /* 0x000fe40003f05270 */
[----:B------:R-:W-:Y:S02]  /*0890*/  CS2R R38, SRZ ;  /* 0x0000000000267805 */ /* 0x000fe4000001ff00 */
[----:B------:R-:W-:-:S04]  /*08a0*/  CS2R R42, SRZ ;  /* 0x00000000002a7805 */ /* 0x000fc8000001ff00 */
[----:B------:R-:W5:Y:S04]  /*08b0*/  @!P4 LDG.E.64 R38, desc[UR4][R50.64+0x100] ;  /* 0x000100043226c981 */ /* 0x000f68000c1e1b00 */
[----:B------:R-:W5:Y:S01]  /*08c0*/  @!P5 LDG.E.64 R42, desc[UR4][R50.64+0x300] ;  /* 0x00030004322ad981 */ /* 0x000f62000c1e1b00 */
[----:B0-----:R-:W-:Y:S01]  /*08d0*/  DADD R34, R44, R30 ;  /* 0x000000002c227229 */ /* 0x001fe2000000001e */
[----:B------:R-:W-:-:S06]  /*08e0*/  CS2R R30, SRZ ;  /* 0x00000000001e7805 */ /* 0x000fcc000001ff00 */
[----:B------:R-:W5:Y:S04]  /*08f0*/  @!P2 LDG.E.64 R30, desc[UR4][R50.64] ;  /* 0x00000004321ea981 */ /* 0x000f68000c1e1b00 */
[----:B------:R-:W-:Y:S04]  /*0900*/  SHFL.BFLY PT, R33, R53, 0x2, 0x1f ;  /* 0x0c401f0035217f89 */ /* 0x000fe800000e0000 */
[----:B------:R-:W0:Y:S01]  /*0910*/  SHFL.BFLY PT, R32, R52, 0x2, 0x1f ;  /* 0x0c401f0034207f89 */ /* 0x000e2200000e0000 */
[----:B------:R-:W-:-:S06]  /*0920*/  CS2R R2, SRZ ;  /* 0x0000000000027805 */ /* 0x000fcc000001ff00 */
[----:B------:R1:W5:Y:S01]  /*0930*/  @!P6 LDG.E.64 R2, desc[UR4][R46.64+0x200] ;  /* 0x000200042e02e981 */ /* 0x000362000c1e1b00 */
[----:B------:R-:W-:-:S03]  /*0940*/  ISETP.GE.AND P6, PT, R48, 0x1, PT ;  /* 0x000000013000780c */ /* 0x000fc60003fc6270 */
[----:B------:R2:W3:Y:S04]  /*0950*/  SHFL.BFLY PT, R45, R35, 0x1, 0x1f ;  /* 0x0c201f00232d7f89 */ /* 0x0004e800000e0000 */
[----:B------:R2:W4:Y:S01]  /*0960*/  SHFL.BFLY PT, R44, R34, 0x1, 0x1f ;  /* 0x0c201f00222c7f89 */ /* 0x00052200000e0000 */
[----:B0-----:R-:W-:-:S07]  /*0970*/  DADD R32, R52, R32 ;  /* 0x0000000034207229 */ /* 0x001fce0000000020 */
[----:B-1----:R2:W0:Y:S04]  /*0980*/  SHFL.BFLY PT, R47, R33, 0x1, 0x1f ;  /* 0x0c201f00212f7f89 */ /* 0x00242800000e0000 */
[----:B------:R2:W1:Y:S01]  /*0990*/  SHFL.BFLY PT, R46, R32, 0x1, 0x1f ;  /* 0x0c201f00202e7f89 */ /* 0x00046200000e0000 */
[----:B---3--:R-:W-:Y:S05]  /*09a0*/  @!P6 EXIT ;  /* 0x000000000000e94d */ /* 0x008fea0003800000 */
[----:B------:R-:W-:Y:S01]  /*09b0*/  ISETP.NE.AND P2, PT, R48, 0x1, PT ;  /* 0x000000013000780c */ /* 0x000fe20003f45270 */
[----:B------:R-:W-:Y:S01]  /*09c0*/  BSSY.RECONVERGENT B0, `(.L_x_550) ;  /* 0x000000f000007945 */ /* 0x000fe20003800200 */
[----:B------:R-:W3:Y:S01]  /*09d0*/  LDC.64 R48, c[0x0][0x380] ;  /* 0x0000e000ff307b82 */ /* 0x000ee20000000a00 */
[----:B------:R-:W-:Y:S01]  /*09e0*/  LOP3.LUT R50, R0, 0x20, RZ, 0xfc, !PT ;  /* 0x0000002000327812 */ /* 0x000fe200078efcff */
[----:B01----:R-:W-:Y:S02]  /*09f0*/  DADD R46, R32, R46 ;  /* 0x00000000202e7229 */ /* 0x003fe4000000002e */
[----:B----4-:R-:W-:Y:S01]  /*0a00*/  DADD R44, R34, R44 ;  /* 0x00000000222c7229 */ /* 0x010fe2000000002c */
[----:B------:R-:W-:Y:S02]  /*0a10*/  ISETP.GE.AND P3, PT, R50, R37, PT ;  /* 0x000000253200720c */ /* 0x000fe40003f66270 */
[C---:B------:R-:W-:Y:S02]  /*0a20*/  LOP3.LUT R50, R0.reuse, 0x40, RZ, 0xfc, !PT ;  /* 0x0000004000327812 */ /* 0x040fe400078efcff */
[----:B------:R-:W-:-:S02]  /*0a30*/  LOP3.LUT R0, R0, 0x60, RZ, 0xfc, !PT ;  /* 0x0000006000007812 */ /* 0x000fc400078efcff */
[-C--:B------:R-:W-:Y:S02]  /*0a40*/  ISETP.GE.AND P4, PT, R50, R37.reuse, PT ;  /* 0x000000253200720c */ /* 0x080fe40003f86270 */
[----:B------:R-:W-:Y:S01]  /*0a50*/  ISETP.GE.AND P5, PT, R0, R37, PT ;  /* 0x000000250000720c */ /* 0x000fe20003fa6270 */
[----:B---3--:R-:W-:Y:S01]  /*0a60*/  IMAD.WIDE R48, R36, 0x8, R48 ;  /* 0x0000000824307825 */ /* 0x008fe200078e0230 */
[----:B------:R-:W-:Y:S11]  /*0a70*/  @P0 BRA `(.L_x_551) ;  /* 0x00000000000c0947 */ /* 0x000ff60003800000 */
[----:B-----5:R-:W-:Y:S01]  /*0a80*/  @!P1 DFMA R6, R44, -R6, R18 ;  /* 0x800000062c06922b */ /* 0x020fe20000000012 */
[----:B------:R0:W-:Y:S06]  /*0a90*/  @P1 STG.E.64 desc[UR4][R48.64], RZ ;  /* 0x000000ff30001986 */ /* 0x0001ec000c101b04 */
[----:B------:R0:W-:Y:S04]  /*0aa0*/  @!P1 STG.E.64 desc[UR4][R48.64], R6 ;  /* 0x0000000630009986 */ /* 0x0001e8000c101b04 */
.L_x_551:
[----:B------:R-:W-:Y:S05]  /*0ab0*/  BSYNC.RECONVERGENT B0 ;  /* 0x0000000000007941 */ /* 0x000fea0003800200 */
.L_x_550:
[----:B------:R-:W-:Y:S04]  /*0ac0*/  BSSY.RECONVERGENT B0, `(.L_x_552) ;  /* 0x0000007000007945 */ /* 0x000fe80003800200 */
[----:B------:R-:W-:Y:S05]  /*0ad0*/  @P3 BRA `(.L_x_553) ;  /* 0x0000000000143947 */ /* 0x000fea0003800000 */
[----:B------:R-:W3:Y:S02]  /*0ae0*/  LDG.E.U8 R0, desc[UR4][R20.64+0x20] ;  /* 0x0000200414007981 */ /* 0x000ee4000c1e1100 */
[----:B---3--:R-:W-:-:S13]  /*0af0*/  ISETP.NE.AND P1, PT, R0, RZ, PT ;  /* 0x000000ff0000720c */ /* 0x008fda0003f25270 */
[----:B-----5:R-:W-:Y:S01]  /*0b00*/  @!P1 DFMA R4, R44, -R4, R22 ;  /* 0x800000042c04922b */ /* 0x020fe20000000016 */
[----:B------:R1:W-:Y:S06]  /*0b10*/  @P1 STG.E.64 desc[UR4][R48.64+0x100], RZ ;  /* 0x000100ff30001986 */ /* 0x0003ec000c101b04 */
[----:B------:R1:W-:Y:S04]  /*0b20*/  @!P1 STG.E.64 desc[UR4][R48.64+0x100], R4 ;  /* 0x0001000430009986 */ /* 0x0003e8000c101b04 */
.L_x_553:
[----:B------:R-:W-:Y:S05]  /*0b30*/  BSYNC.RECONVERGENT B0 ;  /* 0x0000000000007941 */ /* 0x000fea0003800200 */
.L_x_552:
[----:B------:R-:W-:Y:S04]  /*0b40*/  BSSY.RECONVERGENT B0, `(.L_x_554) ;  /* 0x0000007000007945 */ /* 0x000fe80003800200 */
[----:B------:R-:W-:Y:S05]  /*0b50*/  @P4 BRA `(.L_x_555) ;  /* 0x0000000000144947 */ /* 0x000fea0003800000 */
[----:B------:R-:W3:Y:S02]  /*0b60*/  LDG.E.U8 R0, desc[UR4][R20.64+0x40] ;  /* 0x0000400414007981 */ /* 0x000ee4000c1e1100 */
[----:B---3--:R-:W-:-:S13]  /*0b70*/  ISETP.NE.AND P1, PT, R0, RZ, PT ;  /* 0x000000ff0000720c */ /* 0x008fda0003f25270 */
[----:B-----5:R-:W-:Y:S01]  /*0b80*/  @!P1 DFMA R2, R44, -R2, R24 ;  /* 0x800000022c02922b */ /* 0x020fe20000000018 */
[----:B------:R3:W-:Y:S06]  /*0b90*/  @P1 STG.E.64 desc[UR4][R48.64+0x200], RZ ;  /* 0x000200ff30001986 */ /* 0x0007ec000c101b04 */
[----:B------:R3:W-:Y:S04]  /*0ba0*/  @!P1 STG.E.64 desc[UR4][R48.64+0x200], R2 ;  /* 0x0002000230009986 */ /* 0x0007e8000c101b04 */
.L_x_555:
[----:B------:R-:W-:Y:S05]  /*0bb0*/  BSYNC.RECONVERGENT B0 ;  /* 0x0000000000007941 */ /* 0x000fea0003800200 */
.L_x_554:
[----:B------:R-:W-:Y:S04]  /*0bc0*/  BSSY.RECONVERGENT B0, `(.L_x_556) ;  /* 0x0000007000007945 */ /* 0x000fe80003800200 */
[----:B------:R-:W-:Y:S05]  /*0bd0*/  @P5 BRA `(.L_x_557) ;  /* 0x0000000000145947 */ /* 0x000fea0003800000 */
[----:B------:R-:W4:Y:S02]  /*0be0*/  LDG.E.U8 R20, desc[UR4][R20.64+0x60] ;  /* 0x0000600414147981 */ /* 0x000f24000c1e1100 */
[----:B----4-:R-:W-:-:S13]  /*0bf0*/  ISETP.NE.AND P1, PT, R20, RZ, PT ;  /* 0x000000ff1400720c */ /* 0x010fda0003f25270 */
[----:B-----5:R-:W-:Y:S01]  /*0c00*/  @!P1 DFMA R28, R44, -R28, R26 ;  /* 0x8000001c2c1c922b */ /* 0x020fe2000000001a */
[----:B------:R4:W-:Y:S06]  /*0c10*/  @P1 STG.E.64 desc[UR4][R48.64+0x300], RZ ;  /* 0x000300ff30001986 */ /* 0x0009ec000c101b04 */
[----:B------:R4:W-:Y:S04]  /*0c20*/  @!P1 STG.E.64 desc[UR4][R48.64+0x300], R28 ;  /* 0x0003001c30009986 */ /* 0x0009e8000c101b04 */
.L_x_557:
[----:B------:R-:W-:Y:S05]  /*0c30*/  BSYNC.RECONVERGENT B0 ;  /* 0x0000000000007941 */ /* 0x000fea0003800200 */
.L_x_556:
[----:B------:R-:W-:Y:S05]  /*0c40*/  @!P2 EXIT ;  /* 0x000000000000a94d */ /* 0x000fea0003800000 */
[----:B------:R-:W-:Y:S01]  /*0c50*/  BSSY.RECONVERGENT B0, `(.L_x_558) ;  /* 0x0000008000007945 */ /* 0x000fe20003800200 */
[----:B01-34-:R-:W-:-:S03]  /*0c60*/  IMAD.WIDE R48, R37, 0x8, R48 ;  /* 0x0000000825307825 */ /* 0x01bfc600078e0230 */
[----:B------:R-:W-:Y:S05]  /*0c70*/  @P0 BRA `(.L_x_559) ;  /* 0x0000000000140947 */ /* 0x000fea0003800000 */
[----:B------:R-:W3:Y:S02]  /*0c80*/  LDG.E.U8 R0, desc[UR4][R16.64] ;  /* 0x0000000410007981 */ /* 0x000ee4000c1e1100 */
[----:B---3--:R-:W-:-:S13]  /*0c90*/  ISETP.NE.AND P0, PT, R0, RZ, PT ;  /* 0x000000ff0000720c */ /* 0x008fda0003f05270 */
[----:B-----5:R-:W-:Y:S01]  /*0ca0*/  @!P0 DFMA R30, R46, -R30, R14 ;  /* 0x8000001e2e1e822b */ /* 0x020fe2000000000e */
[----:B------:R0:W-:Y:S06]  /*0cb0*/  @P0 STG.E.64 desc[UR4][R48.64], RZ ;  /* 0x000000ff30000986 */ /* 0x0001ec000c101b04 */
[----:B------:R0:W-:Y:S04]  /*0cc0*/  @!P0 STG.E.64 desc[UR4][R48.64], R30 ;  /* 0x0000001e30008986 */ /* 0x0001e8000c101b04 */
.L_x_559:
[----:B------:R-:W-:Y:S05]  /*0cd0*/  BSYNC.RECONVERGENT B0 ;  /* 0x0000000000007941 */ /* 0x000fea0003800200 */
.L_x_558:
[----:B------:R-:W-:Y:S04]  /*0ce0*/  BSSY.RECONVERGENT B0, `(.L_x_560) ;  /* 0x0000007000007945 */ /* 0x000fe80003800200 */
[----:B------:R-:W-:Y:S05]  /*0cf0*/  @P3 BRA `(.L_x_561) ;  /* 0x0000000000143947 */ /* 0x000fea0003800000 */
[----:B------:R-:W3:Y:S02]  /*0d00*/  LDG.E.U8 R0, desc[UR4][R16.64+0x20] ;  /* 0x0000200410007981 */ /* 0x000ee4000c1e1100 */
[----:B---3--:R-:W-:-:S13]  /*0d10*/  ISETP.NE.AND P0, PT, R0, RZ, PT ;  /* 0x000000ff0000720c */ /* 0x008fda0003f05270 */
[----:B-----5:R-:W-:Y:S01]  /*0d20*/  @!P0 DFMA R38, R46, -R38, R12 ;  /* 0x800000262e26822b */ /* 0x020fe2000000000c */
[----:B------:R1:W-:Y:S06]  /*0d30*/  @P0 STG.E.64 desc[UR4][R48.64+0x100], RZ ;  /* 0x000100ff30000986 */ /* 0x0003ec000c101b04 */
[----:B------:R1:W-:Y:S04]  /*0d40*/  @!P0 STG.E.64 desc[UR4][R48.64+0x100], R38 ;  /* 0x0001002630008986 */ /* 0x0003e8000c101b04 */
.L_x_561:
[----:B------:R-:W-:Y:S05]  /*0d50*/  BSYNC.RECONVERGENT B0 ;  /* 0x0000000000007941 */ /* 0x000fea0003800200 */
.L_x_560:
[----:B------:R-:W-:Y:S04]  /*0d60*/  BSSY.RECONVERGENT B0, `(.L_x_562) ;  /* 0x0000007000007945 */ /* 0x000fe80003800200 */
[----:B------:R-:W-:Y:S05]  /*0d70*/  @P4 BRA `(.L_x_563) ;  /* 0x0000000000144947 */ /* 0x000fea0003800000 */
[----:B------:R-:W3:Y:S02]  /*0d80*/  LDG.E.U8 R0, desc[UR4][R16.64+0x40] ;  /* 0x0000400410007981 */ /* 0x000ee4000c1e1100 */
[----:B---3--:R-:W-:-:S13]  /*0d90*/  ISETP.NE.AND P0, PT, R0, RZ, PT ;  /* 0x000000ff0000720c */ /* 0x008fda0003f05270 */
[----:B-----5:R-:W-:Y:S01]  /*0da0*/  @!P0 DFMA R40, R46, -R40, R10 ;  /* 0x800000282e28822b */ /* 0x020fe2000000000a */
[----:B------:R3:W-:Y:S06]  /*0db0*/  @P0 STG.E.64 desc[UR4][R48.64+0x200], RZ ;  /* 0x000200ff30000986 */ /* 0x0007ec000c101b04 */
[----:B------:R3:W-:Y:S04]  /*0dc0*/  @!P0 STG.E.64 desc[UR4][R48.64+0x200], R40 ;  /* 0x0002002830008986 */ /* 0x0007e8000c101b04 */
.L_x_563:
[----:B------:R-:W-:Y:S05]  /*0dd0*/  BSYNC.RECONVERGENT B0 ;  /* 0x0000000000007941 */ /* 0x000fea0003800200 */
.L_x_562:
[----:B------:R-:W-:Y:S05]  /*0de0*/  @P5 EXIT ;  /* 0x000000000000594d */ /* 0x000fea0003800000 */
[----:B------:R-:W4:Y:S02]  /*0df0*/  LDG.E.U8 R16, desc[UR4][R16.64+0x60] ;  /* 0x0000600410107981 */ /* 0x000f24000c1e1100 */
[----:B----4-:R-:W-:-:S13]  /*0e00*/  ISETP.NE.AND P0, PT, R16, RZ, PT ;  /* 0x000000ff1000720c */ /* 0x010fda0003f05270 */
[----:B------:R4:W-:Y:S01]  /*0e10*/  @P0 STG.E.64 desc[UR4][R48.64+0x300], RZ ;  /* 0x000300ff30000986 */ /* 0x0009e2000c101b04 */
[----:B------:R-:W-:Y:S05]  /*0e20*/  @P0 EXIT ;  /* 0x000000000000094d */ /* 0x000fea0003800000 */
[----:B-----5:R-:W-:-:S07]  /*0e30*/  DFMA R42, R46, -R42, R8 ;  /* 0x8000002a2e2a722b */ /* 0x020fce0000000008 */
[----:B------:R-:W-:Y:S01]  /*0e40*/  STG.E.64 desc[UR4][R48.64+0x300], R42 ;  /* 0x0003002a30007986 */ /* 0x000fe2000c101b04 */
[----:B------:R-:W-:Y:S05]  /*0e50*/  EXIT ;  /* 0x000000000000794d */ /* 0x000fea0003800000 */
.L_x_564:
        /* <DEDUP_REMOVED lines=10> */
.L_x_11165:


//--------------------- .text._ZN43_GLOBAL__N__9ae7fba5_10_SoftMax_cu_9f978f6321softmax_warp_backwardIdddLi6ELb0ELb1EEEvPT0_PKT_S5_iiiPKb --------------------------
	.section	.text._ZN43_GLOBAL__N__9ae7fba5_10_SoftMax_cu_9f978f6321softmax_warp_backwardIdddLi6ELb0ELb1EEEvPT0_PKT_S5_iiiPKb,"ax",@progbits
	.align	128
.text._ZN43_GLOBAL__N__9ae7fba5_10_SoftMax_cu_9f978f6321softmax_warp_backwardIdddLi6ELb0ELb1EEEvPT0_PKT_S5_iiiPKb:
        .type           _ZN43_GLOBAL__N__9ae7fba5_10_SoftMax_cu_9f978f6321softmax_warp_backwardIdddLi6ELb0ELb1EEEvPT0_PKT_S5_iiiPKb,@function
        .size           _ZN43_GLOBAL__N__9ae7fba5_10_SoftMax_cu_9f978f6321softmax_warp_backwardIdddLi6ELb0ELb1EEEvPT0_PKT_S5_iiiPKb,(.L_x_11166 - _ZN43_GLOBAL__N__9ae7fba5_10_SoftMax_cu_9f978f6321softmax_warp_backwardIdddLi6ELb0ELb1EEEvPT0_PKT_S5_iiiPKb)
        .other          _ZN43_GLOBAL__N__9ae7fba5_10_SoftMax_cu_9f978f6321softmax_warp_backwardIdddLi6ELb0ELb1EEEvPT0_PKT_S5_iiiPKb,@"STO_CUDA_ENTRY STV_DEFAULT"
_ZN43_GLOBAL__N__9ae7fba5_10_SoftMax_cu_9f978f6321softmax_warp_backwardIdddLi6ELb0ELb1EEEvPT0_PKT_S5_iiiPKb:
        /* <DEDUP_REMOVED lines=12> */
[----:B------:R-:W-:-:S03]  /*00c0*/  CS2R R12, SRZ ;  /* 0x00000000000c7805 */ /* 0x000fc6000001ff00 */
[----:B------:R-:W4:Y:S01]  /*00d0*/  LDC.64 R30, c[0x0][0x390] ;  /* 0x0000e400ff1e7b82 */ /* 0x000f220000000a00 */
[----:B0-----:R-:W-:Y:S01]  /*00e0*/  IMAD R0, R0, UR4, R5 ;  /* 0x0000000400007c24 */ /* 0x001fe2000f8e0205 */
[----:B------:R-:W0:Y:S03]  /*00f0*/  LDCU.64 UR4, c[0x0][0x358] ;  /* 0x00006b00ff0477ac */ /* 0x000e260008000a00 */
[----:B------:R-:W-:Y:S01]  /*0100*/  IMAD.SHL.U32 R0, R0, 0x2, RZ ;  /* 0x0000000200007824 */ /* 0x000fe200078e00ff */
[----:B---3--:R-:W-:-:S04]  /*0110*/  LOP3.LUT R4, R4, 0x1f, RZ, 0xc0, !PT ;  /* 0x0000001f04047812 */ /* 0x008fc800078ec0ff */
[C---:B-1----:R-:W-:Y:S01]  /*0120*/  ISETP.GE.AND P1, PT, R4.reuse, R25, PT ;  /* 0x000000190400720c */ /* 0x042fe20003f26270 */
[----:B------:R-:W-:Y:S01]  /*0130*/  VIADD R6, R4, 0x20 ;  /* 0x0000002004067836 */ /* 0x000fe20000000000 */
[C---:B--2---:R-:W-:Y:S01]  /*0140*/  IADD3 R24, PT, PT, -R0.reuse, UR6, RZ ;  /* 0x0000000600187c10 */ /* 0x044fe2000fffe1ff */
[----:B------:R-:W-:-:S03]  /*0150*/  IMAD R0, R0, UR7, R4 ;  /* 0x0000000700007c24 */ /* 0x000fc6000f8e0204 */
[----:B------:R-:W-:Y:S01]  /*0160*/  ISETP.LT.OR P2, PT, R24, 0x2, P1 ;  /* 0x000000021800780c */ /* 0x000fe20000f41670 */
[----:B----4-:R-:W-:Y:S01]  /*0170*/  IMAD.WIDE R2, R0, 0x8, R2 ;  /* 0x0000000800027825 */ /* 0x010fe200078e0202 */
[----:B------:R-:W-:Y:S02]  /*0180*/  ISETP.LT.OR P4, PT, R24, 0x1, P1 ;  /* 0x000000011800780c */ /* 0x000fe40000f81670 */
[----:B------:R-:W-:Y:S02]  /*0190*/  IADD3 R20, P3, PT, R0, UR8, RZ ;  /* 0x0000000800147c10 */ /* 0x000fe4000ff7e0ff */
[-C--:B------:R-:W-:Y:S02]  /*01a0*/  ISETP.GE.AND P0, PT, R6, R25.reuse, PT ;  /* 0x000000190600720c */ /* 0x080fe40003f06270 */
[----:B------:R-:W-:Y:S02]  /*01b0*/  LEA.HI.X.SX32 R21, R0, UR9, 0x1, P3 ;  /* 0x0000000900157c11 */ /* 0x000fe400098f0eff */
[----:B------:R-:W-:-:S03]  /*01c0*/  IADD3 R18, P5, PT, R20, R25, RZ ;  /* 0x0000001914127210 */ /* 0x000fc60007fbe0ff */
[C---:B------:R-:W-:Y:S01]  /*01d0*/  @!P2 IMAD.WIDE.U32 R4, R25.reuse, 0x8, R2 ;  /* 0x000000081904a825 */ /* 0x040fe200078e0002 */
[----:B------:R-:W-:Y:S01]  /*01e0*/  ISETP.LT.OR P3, PT, R24, 0x2, P0 ;  /* 0x000000021800780c */ /* 0x000fe20000761670 */
[----:B0-----:R-:W2:Y:S01]  /*01f0*/  @!P4 LDG.E.64 R16, desc[UR4][R2.64] ;  /* 0x000000040210c981 */ /* 0x001ea2000c1e1b00 */
[----:B------:R-:W-:-:S03]  /*0200*/  LEA.HI.X.SX32 R19, R25, R21, 0x1, P5 ;  /* 0x0000001519137211 */ /* 0x000fc600028f0eff */
[----:B------:R-:W3:Y:S01]  /*0210*/  @!P2 LDG.E.64 R22, desc[UR4][R4.64] ;  /* 0x000000040416a981 */ /* 0x000ee2000c1e1b00 */
[----:B------:R-:W-:-:S03]  /*0220*/  ISETP.LT.OR P0, PT, R24, 0x1, P0 ;  /* 0x000000011800780c */ /* 0x000fc60000701670 */
[----:B------:R-:W4:Y:S04]  /*0230*/  LDG.E.U8 R9, desc[UR4][R18.64] ;  /* 0x0000000412097981 */ /* 0x000f28000c1e1100 */
[----:B------:R-:W4:Y:S01]  /*0240*/  LDG.E.U8 R8, desc[UR4][R20.64] ;  /* 0x0000000414087981 */ /* 0x000f22000c1e1100 */
[----:B------:R-:W-:-:S03]  /*0250*/  @!P3 IMAD.WIDE.U32 R10, R25, 0x8, R2 ;  /* 0x00000008190ab825 */ /* 0x000fc600078e0002 */
[----:B------:R-:W4:Y:S04]  /*0260*/  LDG.E.U8 R26, desc[UR4][R18.64+0x20] ;  /* 0x00002004121a7981 */ /* 0x000f28000c1e1100 */
[----:B------:R-:W4:Y:S04]  /*0270*/  @!P3 LDG.E.64 R14, desc[UR4][R10.64+0x100] ;  /* 0x000100040a0eb981 */ /* 0x000f28000c1e1b00 */
[----:B------:R-:W4:Y:S04]  /*0280*/  @!P0 LDG.E.64 R12, desc[UR4][R2.64+0x100] ;  /* 0x00010004020c8981 */ /* 0x000f28000c1e1b00 */
[----:B------:R-:W4:Y:S01]  /*0290*/  LDG.E.U8 R28, desc[UR4][R20.64+0x20] ;  /* 0x00002004141c7981 */ /* 0x000f22000c1e1100 */
[----:B------:R-:W-:-:S04]  /*02a0*/  IMAD.WIDE R30, R0, 0x8, R30 ;  /* 0x00000008001e7825 */ /* 0x000fc800078e021e */
[----:B------:R-:W-:-:S04]  /*02b0*/  @!P2 IMAD.WIDE.U32 R34, R25, 0x8, R30 ;  /* 0x000000081922a825 */ /* 0x000fc800078e001e */
[----:B------:R-:W-:Y:S01]  /*02c0*/  @!P3 IMAD.WIDE.U32 R36, R25, 0x8, R30 ;  /* 0x000000081924b825 */ /* 0x000fe200078e001e */
[----:B---3--:R-:W-:Y:S02]  /*02d0*/  DADD R6, RZ, R22 ;  /* 0x00000000ff067229 */ /* 0x008fe40000000016 */
[----:B--2---:R-:W-:Y:S01]  /*02e0*/  DADD R4, RZ, R16 ;  /* 0x00000000ff047229 */ /* 0x004fe20000000010 */
[----:B----4-:R-:W-:Y:S02]  /*02f0*/  ISETP.NE.AND P6, PT, R9, RZ, PT ;  /* 0x000000ff0900720c */ /* 0x010fe40003fc5270 */
[----:B------:R-:W-:-:S05]  /*0300*/  ISETP.NE.AND P5, PT, R8, RZ, PT ;  /* 0x000000ff0800720c */ /* 0x000fca0003fa5270 */
[----:B------:R-:W-:Y:S02]  /*0310*/  FSEL R8, R6, RZ, !P6 ;  /* 0x000000ff06087208 */ /* 0x000fe40007000000 */
[----:B------:R-:W-:Y:S02]  /*0320*/  FSEL R9, R7, RZ, !P6 ;  /* 0x000000ff07097208 */ /* 0x000fe40007000000 */
[----:B------:R-:W-:Y:S02]  /*0330*/  FSEL R6, R4, RZ, !P5 ;  /* 0x000000ff04067208 */ /* 0x000fe40006800000 */
[----:B------:R-:W-:Y:S02]  /*0340*/  FSEL R7, R5, RZ, !P5 ;  /* 0x000000ff05077208 */ /* 0x000fe40006800000 */
[----:B------:R-:W-:Y:S01]  /*0350*/  DADD R4, R14, R8 ;  /* 0x000000000e047229 */ /* 0x000fe20000000008 */
[----:B------:R-:W-:-:S03]  /*0360*/  ISETP.NE.AND P6, PT, R26, RZ, PT ;  /* 0x000000ff1a00720c */ /* 0x000fc60003fc5270 */
[----:B------:R-:W-:-:S06]  /*0370*/  DADD R2, R12, R6 ;  /* 0x000000000c027229 */ /* 0x000fcc0000000006 */
[----:B------:R-:W-:Y:S02]  /*0380*/  FSEL R26, R4, R8, !P6 ;  /* 0x00000008041a7208 */ /* 0x000fe40007000000 */
[----:B------:R-:W-:Y:S02]  /*0390*/  FSEL R27, R5, R9, !P6 ;  /* 0x00000009051b7208 */ /* 0x000fe40007000000 */
[----:B------:R-:W-:-:S04]  /*03a0*/  ISETP.NE.AND P6, PT, R28, RZ, PT ;  /* 0x000000ff1c00720c */ /* 0x000fc80003fc5270 */
[----:B------:R-:W-:Y:S02]  /*03b0*/  FSEL R10, R2, R6, !P6 ;  /* 0x00000006020a7208 */ /* 0x000fe40007000000 */
[----:B------:R-:W-:-:S03]  /*03c0*/  FSEL R11, R3, R7, !P6 ;  /* 0x00000007030b7208 */ /* 0x000fc60007000000 */
[----:B------:R-:W-:Y:S04]  /*03d0*/  SHFL.BFLY PT, R2, R10, 0x10, 0x1f ;  /* 0x0e001f000a027f89 */ /* 0x000fe800000e0000 */
[----:B------:R-:W0:Y:S02]  /*03e0*/  SHFL.BFLY PT, R3, R11, 0x10, 0x1f ;  /* 0x0e001f000b037f89 */ /* 0x000e2400000e0000 */
[----:B0-----:R-:W-:-:S07]  /*03f0*/  DADD R2, R2, R10 ;  /* 0x0000000002027229 */ /* 0x001fce000000000a */
[----:B------:R-:W-:Y:S04]  /*0400*/  SHFL.BFLY PT, R7, R3, 0x8, 0x1f ;  /* 0x0d001f0003077f89 */ /* 0x000fe800000e0000 */
[----:B------:R-:W0:Y:S04]  /*0410*/  SHFL.BFLY PT, R6, R2, 0x8, 0x1f ;  /* 0x0d001f0002067f89 */ /* 0x000e2800000e0000 */
[----:B------:R-:W-:Y:S04]  /*0420*/  SHFL.BFLY PT, R5, R27, 0x10, 0x1f ;  /* 0x0e001f001b057f89 */ /* 0x000fe800000e0000 */
[----:B------:R-:W1:Y:S01]  /*0430*/  SHFL.BFLY PT, R4, R26, 0x10, 0x1f ;  /* 0x0e001f001a047f89 */ /* 0x000e6200000e0000 */
[----:B0-----:R-:W-:-:S07]  /*0440*/  DADD R6, R2, R6 ;  /* 0x0000000002067229 */ /* 0x001fce0000000006 */
[----:B------:R-:W-:Y:S04]  /*0450*/  SHFL.BFLY PT, R11, R7, 0x4, 0x1f ;  /* 0x0c801f00070b7f89 */ /* 0x000fe800000e0000 */
[----:B------:R-:W0:Y:S01]  /*0460*/  SHFL.BFLY PT, R10, R6, 0x4, 0x1f ;  /* 0x0c801f00060a7f89 */ /* 0x000e2200000e0000 */
[----:B-1----:R-:W-:-:S07]  /*0470*/  DADD R4, R4, R26 ;  /* 0x0000000004047229 */ /* 0x002fce000000001a */
[----:B------:R-:W-:Y:S04]  /*0480*/  SHFL.BFLY PT, R9, R5, 0x8, 0x1f ;  /* 0x0d001f0005097f89 */ /* 0x000fe800000e0000 */
[----:B------:R-:W1:Y:S01]  /*0490*/  SHFL.BFLY PT, R8, R4, 0x8, 0x1f ;  /* 0x0d001f0004087f89 */ /* 0x000e6200000e0000 */
[----:B0-----:R-:W-:-:S07]  /*04a0*/  DADD R28, R6, R10 ;  /* 0x00000000061c7229 */ /* 0x001fce000000000a */
[----:B------:R-:W-:Y:S04]  /*04b0*/  SHFL.BFLY PT, R3, R29, 0x2, 0x1f ;  /* 0x0c401f001d037f89 */ /* 0x000fe800000e0000 */
[----:B------:R-:W0:Y:S01]  /*04c0*/  SHFL.BFLY PT, R2, R28, 0x2, 0x1f ;  /* 0x0c401f001c027f89 */ /* 0x000e2200000e0000 */
[----:B-1----:R-:W-:Y:S01]  /*04d0*/  DADD R8, R4, R8 ;  /* 0x0000000004087229 */ /* 0x002fe20000000008 */
[----:B------:R-:W-:Y:S02]  /*04e0*/  CS2R R10, SRZ ;  /* 0x00000000000a7805 */ /* 0x000fe4000001ff00 */
[----:B------:R-:W-:-:S04]  /*04f0*/  CS2R R4, SRZ ;  /* 0x0000000000047805 */ /* 0x000fc8000001ff00 */
[----:B------:R1:W5:Y:S04]  /*0500*/  @!P4 LDG.E.64 R10, desc[UR4][R30.64] ;  /* 0x000000041e0ac981 */ /* 0x000368000c1e1b00 */
[----:B------:R1:W5:Y:S01]  /*0510*/  @!P2 LDG.E.64 R4, desc[UR4][R34.64] ;  /* 0x000000042204a981 */ /* 0x000362000c1e1b00 */
[----:B0-----:R-:W-:Y:S01]  /*0520*/  DADD R6, R28, R2 ;  /* 0x000000001c067229 */ /* 0x001fe20000000002 */
[----:B------:R-:W-:-:S06]  /*0530*/  CS2R R2, SRZ ;  /* 0x0000000000027805 */ /* 0x000fcc000001ff00 */
[----:B------:R1:W5:Y:S04]  /*0540*/  @!P3 LDG.E.64 R2, desc[UR4][R36.64+0x100] ;  /* 0x000100042402b981 */ /* 0x000368000c1e1b00 */
[----:B------:R-:W-:Y:S04]  /*0550*/  SHFL.BFLY PT, R27, R9, 0x4, 0x1f ;  /* 0x0c801f00091b7f89 */ /* 0x000fe800000e0000 */
[----:B------:R-:W0:Y:S02]  /*0560*/  SHFL.BFLY PT, R26, R8, 0x4, 0x1f ;  /* 0x0c801f00081a7f89 */ /* 0x000e2400000e0000 */
[----:B0-----:R-:W-:-:S07]  /*0570*/  DADD R32, R8, R26 ;  /* 0x0000000008207229 */ /* 0x001fce000000001a */
[----:B------:R-:W-:Y:S04]  /*0580*/  SHFL.BFLY PT, R27, R33, 0x2, 0x1f ;  /* 0x0c401f00211b7f89 */ /* 0x000fe800000e0000 */
[----:B------:R-:W0:Y:S01]  /*0590*/  SHFL.BFLY PT, R26, R32, 0x2, 0x1f ;  /* 0x0c401f00201a7f89 */ /* 0x000e2200000e0000 */
[----:B------:R-:W-:-:S06]  /*05a0*/  CS2R R8, SRZ ;  /* 0x0000000000087805 */ /* 0x000fcc000001ff00 */
[----:B------:R1:W5:Y:S01]  /*05b0*/  @!P0 LDG.E.64 R8, desc[UR4][R30.64+0x100] ;  /* 0x000100041e088981 */ /* 0x000362000c1e1b00 */
[----:B------:R-:W-:-:S03]  /*05c0*/  ISETP.GE.AND P0, PT, R24, 0x1, PT ;  /* 0x000000011800780c */ /* 0x000fc60003f06270 */
[----:B------:R1:W2:Y:S04]  /*05d0*/  SHFL.BFLY PT, R29, R7, 0x1, 0x1f ;  /* 0x0c201f00071d7f89 */ /* 0x0002a800000e0000 */
[----:B------:R1:W3:Y:S01]  /*05e0*/  SHFL.BFLY PT, R28, R6, 0x1, 0x1f ;  /* 0x0c201f00061c7f89 */ /* 0x0002e200000e0000 */
[----:B0-----:R-:W-:-:S07]  /*05f0*/  DADD R26, R32, R26 ;  /* 0x00000000201a7229 */ /* 0x001fce000000001a */
[----:B------:R1:W0:Y:S04]  /*0600*/  SHFL.BFLY PT, R33, R27, 0x1, 0x1f ;  /* 0x0c201f001b217f89 */ /* 0x00022800000e0000 */
[----:B------:R1:W4:Y:S01]  /*0610*/  SHFL.BFLY PT, R32, R26, 0x1, 0x1f ;  /* 0x0c201f001a207f89 */ /* 0x00032200000e0000 */
[----:B--2---:R-:W-:Y:S05]  /*0620*/  @!P0 EXIT ;  /* 0x000000000000894d */ /* 0x004fea0003800000 */
[----:B-1----:R-:W1:Y:S01]  /*0630*/  S2R R34, SR_TID.X ;  /* 0x0000000000227919 */ /* 0x002e620000002100 */
[----:B------:R-:W2:Y:S01]  /*0640*/  LDC.64 R30, c[0x0][0x380] ;  /* 0x0000e000ff1e7b82 */ /* 0x000ea20000000a00 */
[----:B------:R-:W-:Y:S01]  /*0650*/  BSSY.RECONVERGENT B0, `(.L_x_565) ;  /* 0x000000c000007945 */ /* 0x000fe20003800200 */
[----:B0---4-:R-:W-:Y:S01]  /*0660*/  DADD R26, R26, R32 ;  /* 0x000000001a1a7229 */ /* 0x011fe20000000020 */
[----:B------:R-:W-:Y:S01]  /*0670*/  ISETP.NE.AND P3, PT, R24, 0x1, PT ;  /* 0x000000011800780c */ /* 0x000fe20003f65270 */
[----:B---3--:R-:W-:Y:S01]  /*0680*/  DADD R28, R6, R28 ;  /* 0x00000000061c7229 */ /* 0x008fe2000000001c */
[----:B--2---:R-:W-:Y:S01]  /*0690*/  IMAD.WIDE R30, R0, 0x8, R30 ;  /* 0x00000008001e7825 */ /* 0x004fe200078e021e */
[----:B-1----:R-:W-:-:S04]  /*06a0*/  LOP3.LUT R34, R34, 0x1f, RZ, 0xc0, !PT ;  /* 0x0000001f22227812 */ /* 0x002fc800078ec0ff */
[----:B------:R-:W-:-:S04]  /*06b0*/  LOP3.LUT R34, R34, 0x20, RZ, 0xfc, !PT ;  /* 0x0000002022227812 */ /* 0x000fc800078efcff */
[----:B------:R-:W-:Y:S01]  /*06c0*/  ISETP.GE.AND P0, PT, R34, R25, PT ;  /* 0x000000192200720c */ /* 0x000fe20003f06270 */
[----:B------:R-:W-:-:S12]  /*06d0*/  @P1 BRA `(.L_x_566) ;  /* 0x00000000000c1947 */ /* 0x000fd80003800000 */
[----:B-----5:R-:W-:Y:S01]  /*06e0*/  @!P5 DFMA R10, R28, -R10, R16 ;  /* 0x8000000a1c0ad22b */ /* 0x020fe20000000010 */
[----:B------:R0:W-:Y:S06]  /*06f0*/  @P5 STG.E.64 desc[UR4][R30.64], RZ ;  /* 0x000000ff1e005986 */ /* 0x0001ec000c101b04 */
[----:B------:R0:W-:Y:S04]  /*0700*/  @!P5 STG.E.64 desc[UR4][R30.64], R10 ;  /* 0x0000000a1e00d986 */ /* 0x0001e8000c101b04 */
.L_x_566:
[----:B------:R-:W-:Y:S05]  /*0710*/  BSYNC.RECONVERGENT B0 ;  /* 0x0000000000007941 */ /* 0x000fea0003800200 */
.L_x_565:
[----:B------:R-:W-:Y:S04]  /*0720*/  BSSY.RECONVERGENT B0, `(.L_x_567) ;  /* 0x0000007000007945 */ /* 0x000fe80003800200 */
[----:B------:R-:W-:Y:S05]  /*0730*/  @P0 BRA `(.L_x_568) ;  /* 0x0000000000140947 */ /* 0x000fea0003800000 */
[----:B------:R-:W2:Y:S02]  /*0740*/  LDG.E.U8 R20, desc[UR4][R20.64+0x20] ;  /* 0x0000200414147981 */ /* 0x000ea4000c1e1100 */
[----:B--2---:R-:W-:-:S13]  /*0750*/  ISETP.NE.AND P2, PT, R20, RZ, PT ;  /* 0x000000ff1400720c */ /* 0x004fda0003f45270 */
[----:B-----5:R-:W-:Y:S01]  /*0760*/  @!P2 DFMA R8, R28, -R8, R12 ;  /* 0x800000081c08a22b */ /* 0x020fe2000000000c */
[----:B------:R1:W-:Y:S06]  /*0770*/  @P2 STG.E.64 desc[UR4][R30.64+0x100], RZ ;  /* 0x000100ff1e002986 */ /* 0x0003ec000c101b04 */
[----:B------:R1:W-:Y:S04]  /*0780*/  @!P2 STG.E.64 desc[UR4][R30.64+0x100], R8 ;  /* 0x000100081e00a986 */ /* 0x0003e8000c101b04 */
.L_x_568:
[----:B------:R-:W-:Y:S05]  /*0790*/  BSYNC.RECONVERGENT B0 ;  /* 0x0000000000007941 */ /* 0x000fea0003800200 */
.L_x_567:
[----:B------:R-:W-:Y:S05]  /*07a0*/  @!P3 EXIT ;  /* 0x000000000000b94d */ /* 0x000fea0003800000 */
[----:B------:R-:W-:Y:S01]  /*07b0*/  BSSY.RECONVERGENT B0, `(.L_x_569) ;  /* 0x0000008000007945 */ /* 0x000fe20003800200 */
[----:B01----:R-:W-:-:S03]  /*07c0*/  IMAD.WIDE R30, R25, 0x8, R30 ;  /* 0x00000008191e7825 */ /* 0x003fc600078e021e */
[----:B------:R-:W-:Y:S05]  /*07d0*/  @P1 BRA `(.L_x_570) ;  /* 0x0000000000141947 */ /* 0x000fea0003800000 */
[----:B------:R-:W2:Y:S02]  /*07e0*/  LDG.E.U8 R0, desc[UR4][R18.64] ;  /* 0x0000000412007981 */ /* 0x000ea4000c1e1100 */
[----:B--2---:R-:W-:-:S13]  /*07f0*/  ISETP.NE.AND P1, PT, R0, RZ, PT ;  /* 0x000000ff0000720c */ /* 0x004fda0003f25270 */
[----:B-----5:R-:W-:Y:S01]  /*0800*/  @!P1 DFMA R4, R26, -R4, R22 ;  /* 0x800000041a04922b */ /* 0x020fe20000000016 */
[----:B------:R0:W-:Y:S06]  /*0810*/  @P1 STG.E.64 desc[UR4][R30.64], RZ ;  /* 0x000000ff1e001986 */ /* 0x0001ec000c101b04 */
[----:B------:R0:W-:Y:S04]  /*0820*/  @!P1 STG.E.64 desc[UR4][R30.64], R4 ;  /* 0x000000041e009986 */ /* 0x0001e8000c101b04 */
.L_x_570:
[----:B------:R-:W-:Y:S05]  /*0830*/  BSYNC.RECONVERGENT B0 ;  /* 0x0000000000007941 */ /* 0x000fea0003800200 */
.L_x_569:
[----:B------:R-:W-:Y:S05]  /*0840*/  @P0 EXIT ;  /* 0x000000000000094d */ /* 0x000fea0003800000 */
[----:B------:R-:W2:Y:S02]  /*0850*/  LDG.E.U8 R18, desc[UR4][R18.64+0x20] ;  /* 0x0000200412127981 */ /* 0x000ea4000c1e1100 */
[----:B--2---:R-:W-:-:S13]  /*0860*/  ISETP.NE.AND P0, PT, R18, RZ, PT ;  /* 0x000000ff1200720c */ /* 0x004fda0003f05270 */
[----:B------:R1:W-:Y:S01]  /*0870*/  @P0 STG.E.64 desc[UR4][R30.64+0x100], RZ ;  /* 0x000100ff1e000986 */ /* 0x0003e2000c101b04 */
[----:B------:R-:W-:Y:S05]  /*0880*/  @P0 EXIT ;  /* 0x000000000000094d */ /* 0x000fea0003800000 */
[----:B-----5:R-:W-:-:S07]  /*0890*/  DFMA R2, R26, -R2, R14 ;  /* 0x800000021a02722b */ /* 0x020fce000000000e */
[----:B------:R-:W-:Y:S01]  /*08a0*/  STG.E.64 desc[UR4][R30.64+0x100], R2 ;  /* 0x000100021e007986 */ /* 0x000fe2000c101b04 */
[----:B------:R-:W-:Y:S05]  /*08b0*/  EXIT ;  /* 0x000000000000794d */ /* 0x000fea0003800000 */
.L_x_571:
        /* <DEDUP_REMOVED lines=12> */
.L_x_11166:


//--------------------- .text._ZN43_GLOBAL__N__9ae7fba5_10_SoftMax_cu_9f978f6321softmax_warp_backwardIdddLi5ELb0ELb1EEEvPT0_PKT_S5_iiiPKb --------------------------
	.section	.text._ZN43_GLOBAL__N__9ae7fba5_10_SoftMax_cu_9f978f6321softmax_warp_backwardIdddLi5ELb0ELb1EEEvPT0_PKT_S5_iiiPKb,"ax",@progbits
	.align	128
.text._ZN43_GLOBAL__N__9ae7fba5_10_SoftMax_cu_9f978f6321softmax_warp_backwardIdddLi5ELb0ELb1EEEvPT0_PKT_S5_iiiPKb:
        .type           _ZN43_GLOBAL__N__9ae7fba5_10_SoftMax_cu_9f978f6321softmax_warp_backwardIdddLi5ELb0ELb1EEEvPT0_PKT_S5_iiiPKb,@function
        .size           _ZN43_GLOBAL__N__9ae7fba5_10_SoftMax_cu_9f978f6321softmax_warp_backwardIdddLi5ELb0ELb1EEEvPT0_PKT_S5_iiiPKb,(.L_x_11167 - _ZN43_GLOBAL__N__9ae7fba5_10_SoftMax_cu_9f978f6321softmax_warp_backwardIdddLi5ELb0ELb1EEEvPT0_PKT_S5_iiiPKb)
        .other          _ZN43_GLOBAL__N__9ae7fba5_10_SoftMax_cu_9f978f6321softmax_warp_backwardIdddLi5ELb0ELb1EEEvPT0_PKT_S5_iiiPKb,@"STO_CUDA_ENTRY STV_DEFAULT"
_ZN43_GLOBAL__N__9ae7fba5_10_SoftMax_cu_9f978f6321softmax_warp_backwardIdddLi5ELb0ELb1EEEvPT0_PKT_S5_iiiPKb:
        /* <DEDUP_REMOVED lines=23> */
[C---:B------:R-:W-:Y:S01]  /*0170*/  @!P0 IADD3 R24, P1, PT, R3.reuse, R5, RZ ;  /* 0x0000000503188210 */ /* 0x040fe20007f3e0ff */
[C---:B------:R-:W-:Y:S01]  /*0180*/  @!P3 IMAD.SHL.U32 R25, R3.reuse, 0x8, RZ ;  /* 0x000000080319b824 */ /* 0x040fe200078e00ff */
[----:B------:R-:W-:-:S03]  /*0190*/  @!P3 SHF.L.U64.HI R26, R3, 0x3, R0 ;  /* 0x00000003031ab819 */ /* 0x000fc60000010200 */
[----:B------:R-:W-:Y:S02]  /*01a0*/  @!P0 IMAD.X R7, RZ, RZ, R0, P1 ;  /* 0x000000ffff078224 */ /* 0x000fe400008e0600 */
[----:B------:R-:W2:Y:S01]  /*01b0*/  @!P3 LDC.64 R22, c[0x0][0x388] ;  /* 0x0000e200ff16bb82 */ /* 0x000ea20000000a00 */
[C---:B------:R-:W-:Y:S02]  /*01c0*/  @!P0 IMAD.SHL.U32 R21, R24.reuse, 0x8, RZ ;  /* 0x0000000818158824 */ /* 0x040fe400078e00ff */
[----:B------:R-:W-:Y:S02]  /*01d0*/  @!P0 SHF.L.U64.HI R24, R24, 0x3, R7 ;  /* 0x0000000318188819 */ /* 0x000fe40000010207 */
[----:B------:R-:W-:Y:S02]  /*01e0*/  CS2R R6, SRZ ;  /* 0x0000000000067805 */ /* 0x000fe4000001ff00 */
[----:B-1----:R-:W-:-:S05]  /*01f0*/  @!P0 IADD3 R12, P4, PT, R21, R12, RZ ;  /* 0x0000000c150c8210 */ /* 0x002fca0007f9e0ff */
[----:B------:R-:W-:Y:S01]  /*0200*/  @!P0 IMAD.X R13, R24, 0x1, R13, P4 ;  /* 0x00000001180d8824 */ /* 0x000fe200020e060d */
[----:B--2---:R-:W-:-:S04]  /*0210*/  @!P3 IADD3 R22, P1, PT, R25, R22, RZ ;  /* 0x000000161916b210 */ /* 0x004fc80007f3e0ff */
[----:B0-----:R-:W2:Y:S01]  /*0220*/  @!P0 LDG.E.64 R6, desc[UR4][R12.64] ;  /* 0x000000040c068981 */ /* 0x001ea2000c1e1b00 */
[----:B------:R-:W-:Y:S01]  /*0230*/  @!P3 IMAD.X R23, R26, 0x1, R23, P1 ;  /* 0x000000011a17b824 */ /* 0x000fe200008e0617 */
[----:B------:R-:W-:Y:S02]  /*0240*/  IADD3 R8, P1, PT, R18, R5, RZ ;  /* 0x0000000512087210 */ /* 0x000fe40007f3e0ff */
[----:B------:R-:W3:Y:S02]  /*0250*/  LDG.E.U8 R18, desc[UR4][R18.64] ;  /* 0x0000000412127981 */ /* 0x000ee4000c1e1100 */
[----:B------:R-:W-:Y:S02]  /*0260*/  LEA.HI.X.SX32 R9, R5, R19, 0x1, P1 ;  /* 0x0000001305097211 */ /* 0x000fe400008f0eff */
[----:B------:R-:W4:Y:S04]  /*0270*/  @!P3 LDG.E.64 R10, desc[UR4][R22.64] ;  /* 0x00000004160ab981 */ /* 0x000f28000c1e1b00 */
[----:B------:R-:W3:Y:S01]  /*0280*/  LDG.E.U8 R20, desc[UR4][R8.64] ;  /* 0x0000000408147981 */ /* 0x000ee2000c1e1100 */
[----:B--2---:R-:W-:Y:S01]  /*0290*/  DADD R14, RZ, R6 ;  /* 0x00000000ff0e7229 */ /* 0x004fe20000000006 */
[----:B---3--:R-:W-:-:S09]  /*02a0*/  ISETP.NE.AND P4, PT, R20, RZ, PT ;  /* 0x000000ff1400720c */ /* 0x008fd20003f85270 */
[----:B------:R-:W-:Y:S02]  /*02b0*/  FSEL R15, R15, RZ, !P4 ;  /* 0x000000ff0f0f7208 */ /* 0x000fe40006000000 */
[----:B------:R-:W-:-:S03]  /*02c0*/  FSEL R14, R14, RZ, !P4 ;  /* 0x000000ff0e0e7208 */ /* 0x000fc60006000000 */
[----:B------:R-:W-:Y:S04]  /*02d0*/  SHFL.BFLY PT, R13, R15, 0x10, 0x1f ;  /* 0x0e001f000f0d7f89 */ /* 0x000fe800000e0000 */
[----:B------:R-:W0:Y:S01]  /*02e0*/  SHFL.BFLY PT, R12, R14, 0x10, 0x1f ;  /* 0x0e001f000e0c7f89 */ /* 0x000e2200000e0000 */
[----:B----4-:R-:W-:Y:S01]  /*02f0*/  DADD R16, RZ, R10 ;  /* 0x00000000ff107229 */ /* 0x010fe2000000000a */
[----:B------:R-:W-:-:S09]  /*0300*/  ISETP.NE.AND P1, PT, R18, RZ, PT ;  /* 0x000000ff1200720c */ /* 0x000fd20003f25270 */
[----:B------:R-:W-:Y:S02]  /*0310*/  FSEL R16, R16, RZ, !P1 ;  /* 0x000000ff10107208 */ /* 0x000fe40004800000 */
[----:B------:R-:W-:Y:S01]  /*0320*/  FSEL R17, R17, RZ, !P1 ;  /* 0x000000ff11117208 */ /* 0x000fe20004800000 */
[----:B0-----:R-:W-:-:S04]  /*0330*/  DADD R12, R12, R14 ;  /* 0x000000000c0c7229 */ /* 0x001fc8000000000e */
[----:B------:R-:W-:Y:S04]  /*0340*/  SHFL.BFLY PT, R19, R17, 0x10, 0x1f ;  /* 0x0e001f0011137f89 */ /* 0x000fe800000e0000 */
[----:B------:R-:W-:Y:S04]  /*0350*/  SHFL.BFLY PT, R23, R13, 0x8, 0x1f ;  /* 0x0d001f000d177f89 */ /* 0x000fe800000e0000 */
[----:B------:R-:W0:Y:S04]  /*0360*/  SHFL.BFLY PT, R22, R12, 0x8, 0x1f ;  /* 0x0d001f000c167f89 */ /* 0x000e2800000e0000 */
[----:B------:R-:W1:Y:S01]  /*0370*/  SHFL.BFLY PT, R18, R16, 0x10, 0x1f ;  /* 0x0e001f0010127f89 */ /* 0x000e6200000e0000 */
[----:B0-----:R-:W-:Y:S01]  /*0380*/  DADD R22, R12, R22 ;  /* 0x000000000c167229 */ /* 0x001fe20000000016 */
[----:B------:R-:W0:Y:S01]  /*0390*/  @!P0 LDC.64 R12, c[0x0][0x390] ;  /* 0x0000e400ff0c8b82 */ /* 0x000e220000000a00 */
[----:B-1----:R-:W-:-:S05]  /*03a0*/  DADD R18, R18, R16 ;  /* 0x0000000012127229 */ /* 0x002fca0000000010 */
[----:B------:R-:W-:Y:S04]  /*03b0*/  SHFL.BFLY PT, R15, R23, 0x4, 0x1f ;  /* 0x0c801f00170f7f89 */ /* 0x000fe800000e0000 */
[----:B------:R-:W1:Y:S04]  /*03c0*/  SHFL.BFLY PT, R14, R22, 0x4, 0x1f ;  /* 0x0c801f00160e7f89 */ /* 0x000e6800000e0000 */
[----:B------:R-:W-:Y:S04]  /*03d0*/  SHFL.BFLY PT, R29, R19, 0x8, 0x1f ;  /* 0x0d001f00131d7f89 */ /* 0x000fe800000e0000 */
[----:B------:R-:W2:Y:S01]  /*03e0*/  SHFL.BFLY PT, R28, R18, 0x8, 0x1f ;  /* 0x0d001f00121c7f89 */ /* 0x000ea200000e0000 */
[----:B0-----:R-:W-:-:S02]  /*03f0*/  @!P0 IADD3 R12, P4, PT, R21, R12, RZ ;  /* 0x0000000c150c8210 */ /* 0x001fc40007f9e0ff */
[----:B------:R-:W0:Y:S01]  /*0400*/  @!P3 LDC.64 R20, c[0x0][0x390] ;  /* 0x0000e400ff14bb82 */ /* 0x000e220000000a00 */
[----:B-1----:R-:W-:Y:S02]  /*0410*/  DADD R14, R22, R14 ;  /* 0x00000000160e7229 */ /* 0x002fe4000000000e */
[----:B--2---:R-:W-:-:S05]  /*0420*/  DADD R28, R18, R28 ;  /* 0x00000000121c7229 */ /* 0x004fca000000001c */
[----:B------:R-:W-:Y:S04]  /*0430*/  SHFL.BFLY PT, R19, R15, 0x2, 0x1f ;  /* 0x0c401f000f137f89 */ /* 0x000fe800000e0000 */
[----:B------:R-:W1:Y:S01]  /*0440*/  SHFL.BFLY PT, R18, R14, 0x2, 0x1f ;  /* 0x0c401f000e127f89 */ /* 0x000e6200000e0000 */
[----:B------:R-:W-:Y:S01]  /*0450*/  @!P0 IMAD.X R13, R24, 0x1, R13, P4 ;  /* 0x00000001180d8824 */ /* 0x000fe200020e060d */
[----:B0-----:R-:W-:Y:S02]  /*0460*/  @!P3 IADD3 R20, P4, PT, R25, R20, RZ ;  /* 0x000000141914b210 */ /* 0x001fe40007f9e0ff */
[----:B------:R-:W-:-:S03]  /*0470*/  CS2R R24, SRZ ;  /* 0x0000000000187805 */ /* 0x000fc6000001ff00 */
[----:B------:R-:W-:-:S03]  /*0480*/  @!P3 IMAD.X R21, R26, 0x1, R21, P4 ;  /* 0x000000011a15b824 */ /* 0x000fc600020e0615 */
[----:B------:R0:W5:Y:S01]  /*0490*/  @!P0 LDG.E.64 R24, desc[UR4][R12.64] ;  /* 0x000000040c188981 */ /* 0x000162000c1e1b00 */
[----:B-1----:R-:W-:Y:S01]  /*04a0*/  DADD R18, R14, R18 ;  /* 0x000000000e127229 */ /* 0x002fe20000000012 */
[----:B------:R-:W-:-:S06]  /*04b0*/  CS2R R14, SRZ ;  /* 0x00000000000e7805 */ /* 0x000fcc000001ff00 */
[----:B------:R0:W5:Y:S04]  /*04c0*/  @!P3 LDG.E.64 R14, desc[UR4][R20.64] ;  /* 0x00000004140eb981 */ /* 0x000168000c1e1b00 */
[----:B------:R-:W-:Y:S04]  /*04d0*/  SHFL.BFLY PT, R17, R29, 0x4, 0x1f ;  /* 0x0c801f001d117f89 */ /* 0x000fe800000e0000 */
[----:B------:R-:W1:Y:S02]  /*04e0*/  SHFL.BFLY PT, R16, R28, 0x4, 0x1f ;  /* 0x0c801f001c107f89 */ /* 0x000e6400000e0000 */
[----:B-1----:R-:W-:-:S07]  /*04f0*/  DADD R16, R28, R16 ;  /* 0x000000001c107229 */ /* 0x002fce0000000010 */
[----:B------:R-:W-:Y:S04]  /*0500*/  SHFL.BFLY PT, R23, R17, 0x2, 0x1f ;  /* 0x0c401f0011177f89 */ /* 0x000fe800000e0000 */
[----:B------:R-:W1:Y:S02]  /*0510*/  SHFL.BFLY PT, R22, R16, 0x2, 0x1f ;  /* 0x0c401f0010167f89 */ /* 0x000e6400000e0000 */
[----:B-1----:R-:W-:Y:S02]  /*0520*/  DADD R22, R16, R22 ;  /* 0x0000000010167229 */ /* 0x002fe40000000016 */
[----:B------:R0:W1:Y:S04]  /*0530*/  SHFL.BFLY PT, R17, R19, 0x1, 0x1f ;  /* 0x0c201f0013117f89 */ /* 0x00006800000e0000 */
[----:B------:R0:W2:Y:S04]  /*0540*/  SHFL.BFLY PT, R16, R18, 0x1, 0x1f ;  /* 0x0c201f0012107f89 */ /* 0x0000a800000e0000 */
[----:B------:R0:W3:Y:S04]  /*0550*/  SHFL.BFLY PT, R27, R23, 0x1, 0x1f ;  /* 0x0c201f00171b7f89 */ /* 0x0000e800000e0000 */
[----:B------:R0:W4:Y:S01]  /*0560*/  SHFL.BFLY PT, R26, R22, 0x1, 0x1f ;  /* 0x0c201f00161a7f89 */ /* 0x00012200000e0000 */
[----:B------:R-:W-:Y:S05]  /*0570*/  @!P2 EXIT ;  /* 0x000000000000a94d */ /* 0x000fea0003800000 */
[----:B------:R-:W0:Y:S01]  /*0580*/  LDCU.64 UR6, c[0x0][0x380] ;  /* 0x00007000ff0677ac */ /* 0x000e220008000a00 */
[----:B------:R-:W-:Y:S01]  /*0590*/  ISETP.GE.AND P2, PT, R2, R5, PT ;  /* 0x000000050200720c */ /* 0x000fe20003f46270 */
[----:B------:R-:W-:Y:S01]  /*05a0*/  BSSY.RECONVERGENT B0, `(.L_x_572) ;  /* 0x0000009000007945 */ /* 0x000fe20003800200 */
[----:B---34-:R-:W-:Y:S02]  /*05b0*/  DADD R26, R22, R26 ;  /* 0x00000000161a7229 */ /* 0x018fe4000000001a */
[----:B------:R-:W-:Y:S02]  /*05c0*/  ISETP.EQ.OR P0, PT, R4, 0x1, P2 ;  /* 0x000000010400780c */ /* 0x000fe40001702670 */
[----:B0-----:R-:W-:-:S04]  /*05d0*/  LEA R2, P3, R3, UR6, 0x3 ;  /* 0x0000000603027c11 */ /* 0x001fc8000f8618ff */
[----:B------:R-:W-:-:S03]  /*05e0*/  LEA.HI.X R3, R3, UR7, R0, 0x3, P3 ;  /* 0x0000000703037c11 */ /* 0x000fc600098f1c00 */
[----:B------:R-:W-:Y:S06]  /*05f0*/  @P2 BRA `(.L_x_573) ;  /* 0x00000000000c2947 */ /* 0x000fec0003800000 */
[----:B-----5:R-:W-:Y:S01]  /*0600*/  @!P1 DFMA R14, R26, -R14, R10 ;  /* 0x8000000e1a0e922b */ /* 0x020fe2000000000a */
[----:B------:R0:W-:Y:S06]  /*0610*/  @P1 STG.E.64 desc[UR4][R2.64], RZ ;  /* 0x000000ff02001986 */ /* 0x0001ec000c101b04 */
[----:B------:R0:W-:Y:S04]  /*0620*/  @!P1 STG.E.64 desc[UR4][R2.64], R14 ;  /* 0x0000000e02009986 */ /* 0x0001e8000c101b04 */
.L_x_573:
[----:B------:R-:W-:Y:S05]  /*0630*/  BSYNC.RECONVERGENT B0 ;  /* 0x0000000000007941 */ /* 0x000fea0003800200 */
.L_x_572:
[----:B------:R-:W-:Y:S05]  /*0640*/  @P0 EXIT ;  /* 0x000000000000094d */ /* 0x000fea0003800000 */
[----:B------:R-:W3:Y:S01]  /*0650*/  LDG.E.U8 R8, desc[UR4][R8.64] ;  /* 0x0000000408087981 */ /* 0x000ee2000c1e1100 */
[----:B-12---:R-:W-:Y:S01]  /*0660*/  DADD R16, R18, R16 ;  /* 0x0000000012107229 */ /* 0x006fe20000000010 */
[----:B---3--:R-:W-:-:S13]  /*0670*/  ISETP.NE.AND P0, PT, R8, RZ, PT ;  /* 0x000000ff0800720c */ /* 0x008fda0003f05270 */
[----:B------:R-:W-:-:S05]  /*0680*/  @P0 IMAD.WIDE R10, R5, 0x8, R2 ;  /* 0x00000008050a0825 */ /* 0x000fca00078e0202 */
[----:B------:R1:W-:Y:S01]  /*0690*/  @P0 STG.E.64 desc[UR4][R10.64], RZ ;  /* 0x000000ff0a000986 */ /* 0x0003e2000c101b04 */
[----:B------:R-:W-:Y:S05]  /*06a0*/  @P0 EXIT ;  /* 0x000000000000094d */ /* 0x000fea0003800000 */
[----:B-----5:R-:W-:Y:S01]  /*06b0*/  DFMA R24, R16, -R24, R6 ;  /* 0x800000181018722b */ /* 0x020fe20000000006 */
[----:B0-----:R-:W-:-:S06]  /*06c0*/  IMAD.WIDE R2, R5, 0x8, R2 ;  /* 0x0000000805027825 */ /* 0x001fcc00078e0202 */
[----:B------:R-:W-:Y:S01]  /*06d0*/  STG.E.64 desc[UR4][R2.64], R24 ;  /* 0x0000001802007986 */ /* 0x000fe2000c101b04 */
[----:B------:R-:W-:Y:S05]  /*06e0*/  EXIT ;  /* 0x000000000000794d */ /* 0x000fea0003800000 */
.L_x_574:
        /* <DEDUP_REMOVED lines=9> */
.L_x_11167:


//--------------------- .text._ZN43_GLOBAL__N__9ae7fba5_10_SoftMax_cu_9f978f6321softmax_warp_backwardIdddLi4ELb0ELb1EEEvPT0_PKT_S5_iiiPKb --------------------------
	.section	.text._ZN43_GLOBAL__N__9ae7fba5_10_SoftMax_cu_9f978f6321softmax_warp_backwardIdddLi4ELb0ELb1EEEvPT0_PKT_S5_iiiPKb,"ax",@progbits
	.align	128
.text._ZN43_GLOBAL__N__9ae7fba5_10_SoftMax_cu_9f978f6321softmax_warp_backwardIdddLi4ELb0ELb1EEEvPT0_PKT_S5_iiiPKb:
        .type           _ZN43_GLOBAL__N__9ae7fba5_10_SoftMax_cu_9f978f6321softmax_warp_backwardIdddLi4ELb0ELb1EEEvPT0_PKT_S5_iiiPKb,@function
        .size           _ZN43_GLOBAL__N__9ae7fba5_10_SoftMax_cu_9f978f6321softmax_warp_backwardIdddLi4ELb0ELb1EEEvPT0_PKT_S5_iiiPKb,(.L_x_11168 - _ZN43_GLOBAL__N__9ae7fba5_10_SoftMax_cu_9f978f6321softmax_warp_backwardIdddLi4ELb0ELb1EEEvPT0_PKT_S5_iiiPKb)
        .other          _ZN43_GLOBAL__N__9ae7fba5_10_SoftMax_cu_9f978f6321softmax_warp_backwardIdddLi4ELb0ELb1EEEvPT0_PKT_S5_iiiPKb,@"STO_CUDA_ENTRY STV_DEFAULT"
_ZN43_GLOBAL__N__9ae7fba5_10_SoftMax_cu_9f978f6321softmax_warp_backwardIdddLi4ELb0ELb1EEEvPT0_PKT_S5_iiiPKb:
        /* <DEDUP_REMOVED lines=51> */
[----:B0-----:R-:W-:Y:S01]  /*0330*/  DADD R22, R12, R22 ;  /* 0x000000000c167229 */ /* 0x001fe20000000016 */
[----:B------:R-:W0:Y:S06]  /*0340*/  @!P0 LDC.64 R12, c[0x0][0x390] ;  /* 0x0000e400ff0c8b82 */ /* 0x000e2c0000000a00 */
        /* <DEDUP_REMOVED lines=40> */
.L_x_576:
[----:B------:R-:W-:Y:S05]  /*05d0*/  BSYNC.RECONVERGENT B0 ;  /* 0x0000000000007941 */ /* 0x000fea0003800200 */
.L_x_575:
        /* <DEDUP_REMOVED lines=11> */
.L_x_577:
        /* <DEDUP_REMOVED lines=15> */
.L_x_11168:


//--------------------- .text._ZN43_GLOBAL__N__9ae7fba5_10_SoftMax_cu_9f978f6321softmax_warp_backwardIdddLi3ELb0ELb1EEEvPT0_PKT_S5_iiiPKb --------------------------
	.section	.text._ZN43_GLOBAL__N__9ae7fba5_10_SoftMax_cu_9f978f6321softmax_warp_backwardIdddLi3ELb0ELb1EEEvPT0_PKT_S5_iiiPKb,"ax",@progbits
	.align	128
.text._ZN43_GLOBAL__N__9ae7fba5_10_SoftMax_cu_9f978f6321softmax_warp_backwardIdddLi3ELb0ELb1EEEvPT0_PKT_S5_iiiPKb:
        .type           _ZN43_GLOBAL__N__9ae7fba5_10_SoftMax_cu_9f978f6321softmax_warp_backwardIdddLi3ELb0ELb1EEEvPT0_PKT_S5_iiiPKb,@function
        .size           _ZN43_GLOBAL__N__9ae7fba5_10_SoftMax_cu_9f978f6321softmax_warp_backwardIdddLi3ELb0ELb1EEEvPT0_PKT_S5_iiiPKb,(.L_x_11169 - _ZN43_GLOBAL__N__9ae7fba5_10_SoftMax_cu_9f978f6321softmax_warp_backwardIdddLi3ELb0ELb1EEEvPT0_PKT_S5_iiiPKb)
        .other          _ZN43_GLOBAL__N__9ae7fba5_10_SoftMax_cu_9f978f6321softmax_warp_backwardIdddLi3ELb0ELb1EEEvPT0_PKT_S5_iiiPKb,@"STO_CUDA_ENTRY STV_DEFAULT"
_ZN43_GLOBAL__N__9ae7fba5_10_SoftMax_cu_9f978f6321softmax_warp_backwardIdddLi3ELb0ELb1EEEvPT0_PKT_S5_iiiPKb:
        /* <DEDUP_REMOVED lines=21> */
[----:B------:R-:W-:Y:S02]  /*0150*/  IADD3.X R11, PT, PT, R22, UR9, RZ, P3, !PT ;  /* 0x00000009160b7c10 */ /* 0x000fe40009ffe4ff */
[-C--:B------:R-:W-:Y:S01]  /*0160*/  IADD3 R6, P3, PT, R10, R0.reuse, RZ ;  /* 0x000000000a067210 */ /* 0x080fe20007f7e0ff */
[----:B------:R-:W1:Y:S01]  /*0170*/  @!P2 LDC.64 R16, c[0x0][0x388] ;  /* 0x0000e200ff10ab82 */ /* 0x000e620000000a00 */
[C---:B------:R-:W-:Y:S01]  /*0180*/  @!P2 IMAD.SHL.U32 R21, R23.reuse, 0x8, RZ ;  /* 0x000000081715a824 */ /* 0x040fe200078e00ff */
[C---:B------:R-:W-:Y:S01]  /*0190*/  @!P0 IADD3 R26, P4, PT, R23.reuse, R0, RZ ;  /* 0x00000000171a8210 */ /* 0x040fe20007f9e0ff */
[----:B0-----:R-:W2:Y:S01]  /*01a0*/  LDG.E.U8 R10, desc[UR4][R10.64] ;  /* 0x000000040a0a7981 */ /* 0x001ea2000c1e1100 */
[----:B------:R-:W-:-:S03]  /*01b0*/  @!P2 SHF.L.U64.HI R24, R23, 0x3, R22 ;  /* 0x000000031718a819 */ /* 0x000fc60000010216 */
[----:B------:R-:W-:Y:S01]  /*01c0*/  @!P0 IMAD.X R5, RZ, RZ, R22, P4 ;  /* 0x000000ffff058224 */ /* 0x000fe200020e0616 */
[----:B------:R-:W0:Y:S01]  /*01d0*/  @!P0 LDC.64 R14, c[0x0][0x388] ;  /* 0x0000e200ff0e8b82 */ /* 0x000e220000000a00 */
[----:B------:R-:W-:-:S03]  /*01e0*/  @!P0 IMAD.SHL.U32 R25, R26, 0x8, RZ ;  /* 0x000000081a198824 */ /* 0x000fc600078e00ff */
[----:B------:R-:W-:Y:S02]  /*01f0*/  @!P0 SHF.L.U64.HI R26, R26, 0x3, R5 ;  /* 0x000000031a1a8819 */ /* 0x000fe40000010205 */
[----:B------:R-:W-:Y:S02]  /*0200*/  CS2R R4, SRZ ;  /* 0x0000000000047805 */ /* 0x000fe4000001ff00 */
[----:B-1----:R-:W-:-:S05]  /*0210*/  @!P2 IADD3 R16, P4, PT, R21, R16, RZ ;  /* 0x000000101510a210 */ /* 0x002fca0007f9e0ff */
[----:B------:R-:W-:Y:S01]  /*0220*/  @!P2 IMAD.X R17, R24, 0x1, R17, P4 ;  /* 0x000000011811a824 */ /* 0x000fe200020e0611 */
[----:B0-----:R-:W-:-:S04]  /*0230*/  @!P0 IADD3 R14, P5, PT, R25, R14, RZ ;  /* 0x0000000e190e8210 */ /* 0x001fc80007fbe0ff */
[----:B------:R-:W3:Y:S01]  /*0240*/  @!P2 LDG.E.64 R4, desc[UR4][R16.64] ;  /* 0x000000041004a981 */ /* 0x000ee2000c1e1b00 */
[----:B------:R-:W-:Y:S01]  /*0250*/  @!P0 IMAD.X R15, R26, 0x1, R15, P5 ;  /* 0x000000011a0f8824 */ /* 0x000fe200028e060f */
[----:B------:R-:W-:-:S04]  /*0260*/  LEA.HI.X.SX32 R7, R0, R11, 0x1, P3 ;  /* 0x0000000b00077211 */ /* 0x000fc800018f0eff */
[----:B------:R-:W4:Y:S04]  /*0270*/  @!P0 LDG.E.64 R8, desc[UR4][R14.64] ;  /* 0x000000040e088981 */ /* 0x000f28000c1e1b00 */
[----:B------:R-:W4:Y:S01]  /*0280*/  LDG.E.U8 R20, desc[UR4][R6.64] ;  /* 0x0000000406147981 */ /* 0x000f22000c1e1100 */
[----:B--2---:R-:W-:Y:S02]  /*0290*/  ISETP.NE.AND P3, PT, R10, RZ, PT ;  /* 0x000000ff0a00720c */ /* 0x004fe40003f65270 */
[----:B------:R-:W0:Y:S01]  /*02a0*/  @!P2 LDC.64 R10, c[0x0][0x390] ;  /* 0x0000e400ff0aab82 */ /* 0x000e220000000a00 */
[----:B---3--:R-:W-:Y:S02]  /*02b0*/  DADD R12, RZ, R4 ;  /* 0x00000000ff0c7229 */ /* 0x008fe40000000004 */
[----:B----4-:R-:W-:Y:S01]  /*02c0*/  DADD R18, RZ, R8 ;  /* 0x00000000ff127229 */ /* 0x010fe20000000008 */
[----:B------:R-:W-:-:S07]  /*02d0*/  ISETP.NE.AND P4, PT, R20, RZ, PT ;  /* 0x000000ff1400720c */ /* 0x000fce0003f85270 */
[----:B------:R-:W-:Y:S02]  /*02e0*/  FSEL R13, R13, RZ, !P3 ;  /* 0x000000ff0d0d7208 */ /* 0x000fe40005800000 */
[----:B------:R-:W-:Y:S02]  /*02f0*/  FSEL R12, R12, RZ, !P3 ;  /* 0x000000ff0c0c7208 */ /* 0x000fe40005800000 */
[----:B------:R-:W-:Y:S02]  /*0300*/  FSEL R29, R19, RZ, !P4 ;  /* 0x000000ff131d7208 */ /* 0x000fe40006000000 */
[----:B------:R-:W-:Y:S01]  /*0310*/  FSEL R28, R18, RZ, !P4 ;  /* 0x000000ff121c7208 */ /* 0x000fe20006000000 */
[----:B------:R-:W-:Y:S04]  /*0320*/  SHFL.BFLY PT, R17, R13, 0x4, 0x181f ;  /* 0x0c981f000d117f89 */ /* 0x000fe800000e0000 */
[----:B------:R-:W1:Y:S04]  /*0330*/  SHFL.BFLY PT, R16, R12, 0x4, 0x181f ;  /* 0x0c981f000c107f89 */ /* 0x000e6800000e0000 */
[----:B------:R-:W-:Y:S04]  /*0340*/  SHFL.BFLY PT, R15, R29, 0x4, 0x181f ;  /* 0x0c981f001d0f7f89 */ /* 0x000fe800000e0000 */
[----:B------:R-:W2:Y:S01]  /*0350*/  SHFL.BFLY PT, R14, R28, 0x4, 0x181f ;  /* 0x0c981f001c0e7f89 */ /* 0x000ea200000e0000 */
[----:B0-----:R-:W-:Y:S01]  /*0360*/  @!P2 IADD3 R10, P4, PT, R21, R10, RZ ;  /* 0x0000000a150aa210 */ /* 0x001fe20007f9e0ff */
[----:B-1----:R-:W-:Y:S01]  /*0370*/  DADD R12, R16, R12 ;  /* 0x00000000100c7229 */ /* 0x002fe2000000000c */
[----:B------:R-:W0:Y:S01]  /*0380*/  @!P0 LDC.64 R16, c[0x0][0x390] ;  /* 0x0000e400ff108b82 */ /* 0x000e220000000a00 */
[----:B--2---:R-:W-:-:S05]  /*0390*/  DADD R14, R14, R28 ;  /* 0x000000000e0e7229 */ /* 0x004fca000000001c */
[----:B------:R-:W-:Y:S04]  /*03a0*/  SHFL.BFLY PT, R19, R13, 0x2, 0x181f ;  /* 0x0c581f000d137f89 */ /* 0x000fe800000e0000 */
[----:B------:R-:W1:Y:S04]  /*03b0*/  SHFL.BFLY PT, R18, R12, 0x2, 0x181f ;  /* 0x0c581f000c127f89 */ /* 0x000e6800000e0000 */
[----:B------:R-:W-:Y:S04]  /*03c0*/  SHFL.BFLY PT, R21, R15, 0x2, 0x181f ;  /* 0x0c581f000f157f89 */ /* 0x000fe800000e0000 */
[----:B------:R-:W2:Y:S01]  /*03d0*/  SHFL.BFLY PT, R20, R14, 0x2, 0x181f ;  /* 0x0c581f000e147f89 */ /* 0x000ea200000e0000 */
[----:B0-----:R-:W-:Y:S01]  /*03e0*/  @!P0 IADD3 R16, P5, PT, R25, R16, RZ ;  /* 0x0000001019108210 */ /* 0x001fe20007fbe0ff */
[----:B------:R-:W-:-:S04]  /*03f0*/  @!P2 IMAD.X R11, R24, 0x1, R11, P4 ;  /* 0x00000001180ba824 */ /* 0x000fc800020e060b */
[----:B------:R-:W-:Y:S01]  /*0400*/  @!P0 IMAD.X R17, R26, 0x1, R17, P5 ;  /* 0x000000011a118824 */ /* 0x000fe200028e0611 */
[----:B-1----:R-:W-:Y:S01]  /*0410*/  DADD R24, R12, R18 ;  /* 0x000000000c187229 */ /* 0x002fe20000000012 */
[----:B------:R-:W-:Y:S01]  /*0420*/  CS2R R18, SRZ ;  /* 0x0000000000127805 */ /* 0x000fe2000001ff00 */
[----:B--2---:R-:W-:-:S05]  /*0430*/  DADD R26, R14, R20 ;  /* 0x000000000e1a7229 */ /* 0x004fca0000000014 */
[----:B------:R0:W5:Y:S01]  /*0440*/  @!P2 LDG.E.64 R18, desc[UR4][R10.64] ;  /* 0x000000040a12a981 */ /* 0x000162000c1e1b00 */
[----:B------:R-:W-:-:S06]  /*0450*/  CS2R R20, SRZ ;  /* 0x0000000000147805 */ /* 0x000fcc000001ff00 */
[----:B------:R0:W5:Y:S04]  /*0460*/  @!P0 LDG.E.64 R20, desc[UR4][R16.64] ;  /* 0x0000000410148981 */ /* 0x000168000c1e1b00 */
        /* <DEDUP_REMOVED lines=8> */
[----:B-12---:R-:W-:Y:S02]  /*04f0*/  DADD R28, R24, R28 ;  /* 0x00000000181c7229 */ /* 0x006fe4000000001c */
[----:B------:R-:W-:Y:S02]  /*0500*/  ISETP.EQ.OR P0, PT, R2, 0x1, P1 ;  /* 0x000000010200780c */ /* 0x000fe40000f02670 */
[----:B0-----:R-:W-:-:S04]  /*0510*/  LEA R10, P2, R23, UR6, 0x3 ;  /* 0x00000006170a7c11 */ /* 0x001fc8000f8418ff */
[----:B------:R-:W-:-:S03]  /*0520*/  LEA.HI.X R11, R23, UR7, R22, 0x3, P2 ;  /* 0x00000007170b7c11 */ /* 0x000fc600090f1c16 */
[----:B------:R-:W-:Y:S06]  /*0530*/  @P1 BRA `(.L_x_579) ;  /* 0x00000000000c1947 */ /* 0x000fec0003800000 */
[----:B-----5:R-:W-:Y:S01]  /*0540*/  @!P3 DFMA R18, R28, -R18, R4 ;  /* 0x800000121c12b22b */ /* 0x020fe20000000004 */
[----:B------:R0:W-:Y:S06]  /*0550*/  @P3 STG.E.64 desc[UR4][R10.64], RZ ;  /* 0x000000ff0a003986 */ /* 0x0001ec000c101b04 */
[----:B------:R0:W-:Y:S04]  /*0560*/  @!P3 STG.E.64 desc[UR4][R10.64], R18 ;  /* 0x000000120a00b986 */ /* 0x0001e8000c101b04 */
.L_x_579:
[----:B------:R-:W-:Y:S05]  /*0570*/  BSYNC.RECONVERGENT B0 ;  /* 0x0000000000007941 */ /* 0x000fea0003800200 */
.L_x_578:
[----:B------:R-:W-:Y:S05]  /*0580*/  @P0 EXIT ;  /* 0x000000000000094d */ /* 0x000fea0003800000 */
[----:B------:R-:W2:Y:S01]  /*0590*/  LDG.E.U8 R6, desc[UR4][R6.64] ;  /* 0x0000000406067981 */ /* 0x000ea2000c1e1100 */
[----:B---34-:R-:W-:Y:S01]  /*05a0*/  DADD R12, R26, R12 ;  /* 0x000000001a0c7229 */ /* 0x018fe2000000000c */
[----:B--2---:R-:W-:-:S13]  /*05b0*/  ISETP.NE.AND P0, PT, R6, RZ, PT ;  /* 0x000000ff0600720c */ /* 0x004fda0003f05270 */
[----:B------:R-:W-:-:S05]  /*05c0*/  @P0 IMAD.WIDE R2, R0, 0x8, R10 ;  /* 0x0000000800020825 */ /* 0x000fca00078e020a */
[----:B------:R1:W-:Y:S01]  /*05d0*/  @P0 STG.E.64 desc[UR4][R2.64], RZ ;  /* 0x000000ff02000986 */ /* 0x0003e2000c101b04 */
[----:B------:R-:W-:Y:S05]  /*05e0*/  @P0 EXIT ;  /* 0x000000000000094d */ /* 0x000fea0003800000 */
[----:B-----5:R-:W-:Y:S01]  /*05f0*/  DFMA R20, R12, -R20, R8 ;  /* 0x800000140c14722b */ /* 0x020fe20000000008 */
[----:B0-----:R-:W-:-:S06]  /*0600*/  IMAD.WIDE R10, R0, 0x8, R10 ;  /* 0x00000008000a7825 */ /* 0x001fcc00078e020a */
[----:B------:R-:W-:Y:S01]  /*0610*/  STG.E.64 desc[UR4][R10.64], R20 ;  /* 0x000000140a007986 */ /* 0x000fe2000c101b04 */
[----:B------:R-:W-:Y:S05]  /*0620*/  EXIT ;  /* 0x000000000000794d */ /* 0x000fea0003800000 */
.L_x_580:
        /* <DEDUP_REMOVED lines=13> */
.L_x_11169:


//--------------------- .text._ZN43_GLOBAL__N__9ae7fba5_10_SoftMax_cu_9f978f6321softmax_warp_backwardIdddLi2ELb0ELb1EEEvPT0_PKT_S5_iiiPKb --------------------------
	.section	.text._ZN43_GLOBAL__N__9ae7fba5_10_SoftMax_cu_9f978f6321softmax_warp_backwardIdddLi2ELb0ELb1EEEvPT0_PKT_S5_iiiPKb,"ax",@progbits
	.align	128
.text._ZN43_GLOBAL__N__9ae7fba5_10_SoftMax_cu_9f978f6321softmax_warp_backwardIdddLi2ELb0ELb1EEEvPT0_PKT_S5_iiiPKb:
        .type           _ZN43_GLOBAL__N__9ae7fba5_10_SoftMax_cu_9f978f6321softmax_warp_backwardIdddLi2ELb0ELb1EEEvPT0_PKT_S5_iiiPKb,@function
        .size           _ZN43_GLOBAL__N__9ae7fba5_10_SoftMax_cu_9f978f6321softmax_warp_backwardIdddLi2ELb0ELb1EEEvPT0_PKT_S5_iiiPKb,(.L_x_11170 - _ZN43_GLOBAL__N__9ae7fba5_10_SoftMax_cu_9f978f6321softmax_warp_backwardIdddLi2ELb0ELb1EEEvPT0_PKT_S5_iiiPKb)
        .other          _ZN43_GLOBAL__N__9ae7fba5_10_SoftMax_cu_9f978f6321softmax_warp_backwardIdddLi2ELb0ELb1EEEvPT0_PKT_S5_iiiPKb,@"STO_CUDA_ENTRY STV_DEFAULT"
_ZN43_GLOBAL__N__9ae7fba5_10_SoftMax_cu_9f978f6321softmax_warp_backwardIdddLi2ELb0ELb1EEEvPT0_PKT_S5_iiiPKb:
        /* <DEDUP_REMOVED lines=33> */
[----:B------:R-:W3:Y:S01]  /*0210*/  @!P2 LDC.64 R10, c[0x0][0x390] ;  /* 0x0000e400ff0aab82 */ /* 0x000ee20000000a00 */
[----:B-1----:R-:W-:-:S05]  /*0220*/  @!P2 IADD3 R14, P4, PT, R21, R14, RZ ;  /* 0x0000000e150ea210 */ /* 0x002fca0007f9e0ff */
[----:B------:R-:W-:Y:S01]  /*0230*/  @!P2 IMAD.X R15, R24, 0x1, R15, P4 ;  /* 0x00000001180fa824 */ /* 0x000fe200020e060f */
[----:B0-----:R-:W-:-:S04]  /*0240*/  @!P0 IADD3 R28, P5, PT, R25, R28, RZ ;  /* 0x0000001c191c8210 */ /* 0x001fc80007fbe0ff */
[----:B------:R-:W4:Y:S01]  /*0250*/  @!P2 LDG.E.64 R4, desc[UR4][R14.64] ;  /* 0x000000040e04a981 */ /* 0x000f22000c1e1b00 */
[----:B------:R-:W-:Y:S01]  /*0260*/  @!P0 IMAD.X R29, R26, 0x1, R29, P5 ;  /* 0x000000011a1d8824 */ /* 0x000fe200028e061d */
[----:B------:R-:W-:-:S04]  /*0270*/  LEA.HI.X.SX32 R7, R0, R19, 0x1, P3 ;  /* 0x0000001300077211 */ /* 0x000fc800018f0eff */
[----:B------:R-:W3:Y:S04]  /*0280*/  @!P0 LDG.E.64 R8, desc[UR4][R28.64] ;  /* 0x000000041c088981 */ /* 0x000ee8000c1e1b00 */
[----:B------:R-:W3:Y:S01]  /*0290*/  LDG.E.U8 R12, desc[UR4][R6.64] ;  /* 0x00000004060c7981 */ /* 0x000ee2000c1e1100 */
[----:B--2---:R-:W-:Y:S01]  /*02a0*/  ISETP.NE.AND P3, PT, R18, RZ, PT ;  /* 0x000000ff1200720c */ /* 0x004fe20003f65270 */
[----:B----4-:R-:W-:Y:S02]  /*02b0*/  DADD R14, RZ, R4 ;  /* 0x00000000ff0e7229 */ /* 0x010fe40000000004 */
[----:B---3--:R-:W-:Y:S01]  /*02c0*/  DADD R16, RZ, R8 ;  /* 0x00000000ff107229 */ /* 0x008fe20000000008 */
[----:B------:R-:W-:Y:S02]  /*02d0*/  ISETP.NE.AND P4, PT, R12, RZ, PT ;  /* 0x000000ff0c00720c */ /* 0x000fe40003f85270 */
[----:B------:R-:W0:Y:S05]  /*02e0*/  @!P0 LDC.64 R12, c[0x0][0x390] ;  /* 0x0000e400ff0c8b82 */ /* 0x000e2a0000000a00 */
[----:B------:R-:W-:-:S02]  /*02f0*/  FSEL R15, R15, RZ, !P3 ;  /* 0x000000ff0f0f7208 */ /* 0x000fc40005800000 */
[----:B------:R-:W-:Y:S02]  /*0300*/  FSEL R14, R14, RZ, !P3 ;  /* 0x000000ff0e0e7208 */ /* 0x000fe40005800000 */
[----:B------:R-:W-:Y:S02]  /*0310*/  FSEL R16, R16, RZ, !P4 ;  /* 0x000000ff10107208 */ /* 0x000fe40006000000 */
[----:B------:R-:W-:Y:S01]  /*0320*/  FSEL R17, R17, RZ, !P4 ;  /* 0x000000ff11117208 */ /* 0x000fe20006000000 */
[----:B------:R-:W-:Y:S01]  /*0330*/  SHFL.BFLY PT, R19, R15, 0x2, 0x1c1f ;  /* 0x0c5c1f000f137f89 */ /* 0x000fe200000e0000 */
[----:B------:R-:W-:-:S03]  /*0340*/  @!P2 IADD3 R10, P4, PT, R21, R10, RZ ;  /* 0x0000000a150aa210 */ /* 0x000fc60007f9e0ff */
        /* <DEDUP_REMOVED lines=28> */
.L_x_582:
[----:B------:R-:W-:Y:S05]  /*0510*/  BSYNC.RECONVERGENT B0 ;  /* 0x0000000000007941 */ /* 0x000fea0003800200 */
.L_x_581:
        /* <DEDUP_REMOVED lines=11> */
.L_x_583:
        /* <DEDUP_REMOVED lines=11> */
.L_x_11170:


//--------------------- .text._ZN43_GLOBAL__N__9ae7fba5_10_SoftMax_cu_9f978f6321softmax_warp_backwardIdddLi1ELb0ELb1EEEvPT0_PKT_S5_iiiPKb --------------------------
	.section	.text._ZN43_GLOBAL__N__9ae7fba5_10_SoftMax_cu_9f978f6321softmax_warp_backwardIdddLi1ELb0ELb1EEEvPT0_PKT_S5_iiiPKb,"ax",@progbits
	.align	128
.text._ZN43_GLOBAL__N__9ae7fba5_10_SoftMax_cu_9f978f6321softmax_warp_backwardIdddLi1ELb0ELb1EEEvPT0_PKT_S5_iiiPKb:
        .type           _ZN43_GLOBAL__N__9ae7fba5_10_SoftMax_cu_9f978f6321softmax_warp_backwardIdddLi1ELb0ELb1EEEvPT0_PKT_S5_iiiPKb,@function
        .size           _ZN43_GLOBAL__N__9ae7fba5_10_SoftMax_cu_9f978f6321softmax_warp_backwardIdddLi1ELb0ELb1EEEvPT0_PKT_S5_iiiPKb,(.L_x_11171 - _ZN43_GLOBAL__N__9ae7fba5_10_SoftMax_cu_9f978f6321softmax_warp_backwardIdddLi1ELb0ELb1EEEvPT0_PKT_S5_iiiPKb)
        .other          _ZN43_GLOBAL__N__9ae7fba5_10_SoftMax_cu_9f978f6321softmax_warp_backwardIdddLi1ELb0ELb1EEEvPT0_PKT_S5_iiiPKb,@"STO_CUDA_ENTRY STV_DEFAULT"
_ZN43_GLOBAL__N__9ae7fba5_10_SoftMax_cu_9f978f6321softmax_warp_backwardIdddLi1ELb0ELb1EEEvPT0_PKT_S5_iiiPKb:
        /* <DEDUP_REMOVED lines=21> */
[----:B0-----:R-:W2:Y:S01]  /*0150*/  LDG.E.U8 R22, desc[UR4][R26.64] ;  /* 0x000000041a167981 */ /* 0x001ea2000c1e1100 */
[----:B------:R-:W-:-:S02]  /*0160*/  ISETP.GE.OR P0, PT, R19, R0, !P0 ;  /* 0x000000001300720c */ /* 0x000fc40004706670 */
[----:B------:R-:W-:-:S09]  /*0170*/  IADD3 R4, P3, PT, R26, R0, RZ ;  /* 0x000000001a047210 */ /* 0x000fd20007f7e0ff */
[----:B------:R-:W0:Y:S01]  /*0180*/  @!P2 LDC.64 R16, c[0x0][0x388] ;  /* 0x0000e200ff10ab82 */ /* 0x000e220000000a00 */
[C---:B------:R-:W-:Y:S01]  /*0190*/  @!P2 IMAD.SHL.U32 R9, R21.reuse, 0x8, RZ ;  /* 0x000000081509a824 */ /* 0x040fe200078e00ff */
[C---:B------:R-:W-:Y:S02]  /*01a0*/  @!P0 IADD3 R20, P4, PT, R21.reuse, R0, RZ ;  /* 0x0000000015148210 */ /* 0x040fe40007f9e0ff */
[----:B------:R-:W-:-:S03]  /*01b0*/  @!P2 SHF.L.U64.HI R8, R21, 0x3, R18 ;  /* 0x000000031508a819 */ /* 0x000fc60000010212 */
[----:B------:R-:W-:Y:S01]  /*01c0*/  @!P0 IMAD.X R3, RZ, RZ, R18, P4 ;  /* 0x000000ffff038224 */ /* 0x000fe200020e0612 */
[----:B------:R-:W1:Y:S01]  /*01d0*/  @!P0 LDC.64 R28, c[0x0][0x388] ;  /* 0x0000e200ff1c8b82 */ /* 0x000e620000000a00 */
[----:B------:R-:W-:-:S03]  /*01e0*/  @!P0 IMAD.SHL.U32 R23, R20, 0x8, RZ ;  /* 0x0000000814178824 */ /* 0x000fc600078e00ff */
[----:B------:R-:W-:Y:S02]  /*01f0*/  @!P0 SHF.L.U64.HI R20, R20, 0x3, R3 ;  /* 0x0000000314148819 */ /* 0x000fe40000010203 */
[----:B------:R-:W-:Y:S02]  /*0200*/  CS2R R2, SRZ ;  /* 0x0000000000027805 */ /* 0x000fe4000001ff00 */
[----:B------:R-:W3:Y:S08]  /*0210*/  @!P2 LDC.64 R12, c[0x0][0x390] ;  /* 0x0000e400ff0cab82 */ /* 0x000ef00000000a00 */
[----:B------:R-:W4:Y:S01]  /*0220*/  @!P0 LDC.64 R10, c[0x0][0x390] ;  /* 0x0000e400ff0a8b82 */ /* 0x000f220000000a00 */
[----:B0-----:R-:W-:-:S05]  /*0230*/  @!P2 IADD3 R16, P4, PT, R9, R16, RZ ;  /* 0x000000100910a210 */ /* 0x001fca0007f9e0ff */
[----:B------:R-:W-:Y:S01]  /*0240*/  @!P2 IMAD.X R17, R8, 0x1, R17, P4 ;  /* 0x000000010811a824 */ /* 0x000fe200020e0611 */
[----:B-1----:R-:W-:Y:S02]  /*0250*/  @!P0 IADD3 R28, P5, PT, R23, R28, RZ ;  /* 0x0000001c171c8210 */ /* 0x002fe40007fbe0ff */
[----:B------:R-:W-:Y:S02]  /*0260*/  LEA.HI.X.SX32 R5, R0, R27, 0x1, P3 ;  /* 0x0000001b00057211 */ /* 0x000fe400018f0eff */
[----:B------:R-:W2:Y:S01]  /*0270*/  @!P2 LDG.E.64 R6, desc[UR4][R16.64] ;  /* 0x000000041006a981 */ /* 0x000ea2000c1e1b00 */
[----:B------:R-:W-:-:S03]  /*0280*/  @!P0 IMAD.X R29, R20, 0x1, R29, P5 ;  /* 0x00000001141d8824 */ /* 0x000fc600028e061d */
[----:B------:R-:W2:Y:S01]  /*0290*/  LDG.E.U8 R25, desc[UR4][R4.64] ;  /* 0x0000000404197981 */ /* 0x000ea2000c1e1100 */
[----:B---3--:R-:W-:-:S03]  /*02a0*/  @!P2 IADD3 R12, P3, PT, R9, R12, RZ ;  /* 0x0000000c090ca210 */ /* 0x008fc60007f7e0ff */
[----:B------:R-:W3:Y:S02]  /*02b0*/  @!P0 LDG.E.64 R2, desc[UR4][R28.64] ;  /* 0x000000041c028981 */ /* 0x000ee4000c1e1b00 */
[----:B------:R-:W-:Y:S01]  /*02c0*/  @!P2 IMAD.X R13, R8, 0x1, R13, P3 ;  /* 0x00000001080da824 */ /* 0x000fe200018e060d */
[----:B------:R-:W-:Y:S02]  /*02d0*/  CS2R R8, SRZ ;  /* 0x0000000000087805 */ /* 0x000fe4000001ff00 */
[----:B----4-:R-:W-:-:S04]  /*02e0*/  @!P0 IADD3 R10, P3, PT, R23, R10, RZ ;  /* 0x0000000a170a8210 */ /* 0x010fc80007f7e0ff */
[----:B------:R0:W5:Y:S01]  /*02f0*/  @!P2 LDG.E.64 R8, desc[UR4][R12.64] ;  /* 0x000000040c08a981 */ /* 0x000162000c1e1b00 */
[----:B------:R-:W-:Y:S01]  /*0300*/  @!P0 IMAD.X R11, R20, 0x1, R11, P3 ;  /* 0x00000001140b8824 */ /* 0x000fe200018e060b */
[----:B--2---:R-:W-:Y:S02]  /*0310*/  ISETP.NE.AND P2, PT, R22, RZ, PT ;  /* 0x000000ff1600720c */ /* 0x004fe40003f45270 */
[----:B------:R-:W-:-:S06]  /*0320*/  CS2R R22, SRZ ;  /* 0x0000000000167805 */ /* 0x000fcc000001ff00 */
[----:B------:R1:W5:Y:S01]  /*0330*/  @!P0 LDG.E.64 R22, desc[UR4][R10.64] ;  /* 0x000000040a168981 */ /* 0x000362000c1e1b00 */
[----:B------:R-:W-:Y:S02]  /*0340*/  DADD R14, RZ, R6 ;  /* 0x00000000ff0e7229 */ /* 0x000fe40000000006 */
[----:B---3--:R-:W-:Y:S01]  /*0350*/  DADD R16, RZ, R2 ;  /* 0x00000000ff107229 */ /* 0x008fe20000000002 */
[----:B------:R-:W-:-:S07]  /*0360*/  ISETP.NE.AND P3, PT, R25, RZ, PT ;  /* 0x000000ff1900720c */ /* 0x000fce0003f65270 */
[----:B------:R-:W-:Y:S02]  /*0370*/  FSEL R14, R14, RZ, !P2 ;  /* 0x000000ff0e0e7208 */ /* 0x000fe40005000000 */
[----:B------:R-:W-:Y:S02]  /*0380*/  FSEL R15, R15, RZ, !P2 ;  /* 0x000000ff0f0f7208 */ /* 0x000fe40005000000 */
[----:B------:R-:W-:Y:S02]  /*0390*/  FSEL R16, R16, RZ, !P3 ;  /* 0x000000ff10107208 */ /* 0x000fe40005800000 */
[----:B------:R-:W-:Y:S01]  /*03a0*/  FSEL R17, R17, RZ, !P3 ;  /* 0x000000ff11117208 */ /* 0x000fe20005800000 */
[----:B------:R1:W2:Y:S04]  /*03b0*/  SHFL.BFLY PT, R27, R15, 0x1, 0x1e1f ;  /* 0x0c3e1f000f1b7f89 */ /* 0x0002a800000e0000 */
[----:B------:R1:W3:Y:S04]  /*03c0*/  SHFL.BFLY PT, R26, R14, 0x1, 0x1e1f ;  /* 0x0c3e1f000e1a7f89 */ /* 0x0002e800000e0000 */
[----:B0-----:R1:W0:Y:S04]  /*03d0*/  SHFL.BFLY PT, R13, R17, 0x1, 0x1e1f ;  /* 0x0c3e1f00110d7f89 */ /* 0x00122800000e0000 */
[----:B------:R1:W4:Y:S01]  /*03e0*/  SHFL.BFLY PT, R12, R16, 0x1, 0x1e1f ;  /* 0x0c3e1f00100c7f89 */ /* 0x00032200000e0000 */
[----:B------:R-:W-:Y:S05]  /*03f0*/  @!P1 EXIT ;  /* 0x000000000000994d */ /* 0x000fea0003800000 */
[----:B------:R-:W1:Y:S01]  /*0400*/  LDCU.64 UR6, c[0x0][0x380] ;  /* 0x00007000ff0677ac */ /* 0x000e620008000a00 */
[----:B------:R-:W-:Y:S01]  /*0410*/  ISETP.GE.AND P1, PT, R19, R0, PT ;  /* 0x000000001300720c */ /* 0x000fe20003f26270 */
[----:B------:R-:W-:Y:S01]  /*0420*/  BSSY.RECONVERGENT B0, `(.L_x_584) ;  /* 0x0000009000007945 */ /* 0x000fe20003800200 */
[----:B--23--:R-:W-:Y:S02]  /*0430*/  DADD R26, R26, R14 ;  /* 0x000000001a1a7229 */ /* 0x00cfe4000000000e */
[----:B------:R-:W-:Y:S02]  /*0440*/  ISETP.EQ.OR P0, PT, R24, 0x1, P1 ;  /* 0x000000011800780c */ /* 0x000fe40000f02670 */
[----:B-1----:R-:W-:-:S04]  /*0450*/  LEA R10, P3, R21, UR6, 0x3 ;  /* 0x00000006150a7c11 */ /* 0x002fc8000f8618ff */
[----:B------:R-:W-:-:S03]  /*0460*/  LEA.HI.X R11, R21, UR7, R18, 0x3, P3 ;  /* 0x00000007150b7c11 */ /* 0x000fc600098f1c12 */
[----:B------:R-:W-:Y:S06]  /*0470*/  @P1 BRA `(.L_x_585) ;  /* 0x00000000000c1947 */ /* 0x000fec0003800000 */
[----:B-----5:R-:W-:Y:S01]  /*0480*/  @!P2 DFMA R8, R26, -R8, R6 ;  /* 0x800000081a08a22b */ /* 0x020fe20000000006 */
[----:B------:R1:W-:Y:S06]  /*0490*/  @P2 STG.E.64 desc[UR4][R10.64], RZ ;  /* 0x000000ff0a002986 */ /* 0x0003ec000c101b04 */
[----:B------:R1:W-:Y:S04]  /*04a0*/  @!P2 STG.E.64 desc[UR4][R10.64], R8 ;  /* 0x000000080a00a986 */ /* 0x0003e8000c101b04 */
.L_x_585:
[----:B------:R-:W-:Y:S05]  /*04b0*/  BSYNC.RECONVERGENT B0 ;  /* 0x0000000000007941 */ /* 0x000fea0003800200 */
.L_x_584:
[----:B------:R-:W-:Y:S05]  /*04c0*/  @P0 EXIT ;  /* 0x000000000000094d */ /* 0x000fea0003800000 */
[----:B------:R-:W2:Y:S01]  /*04d0*/  LDG.E.U8 R4, desc[UR4][R4.64] ;  /* 0x0000000404047981 */ /* 0x000ea2000c1e1100 */
[----:B0---4-:R-:W-:Y:S01]  /*04e0*/  DADD R12, R12, R16 ;  /* 0x000000000c0c7229 */ /* 0x011fe20000000010 */
[----:B--2---:R-:W-:-:S13]  /*04f0*/  ISETP.NE.AND P0, PT, R4, RZ, PT ;  /* 0x000000ff0400720c */ /* 0x004fda0003f05270 */
[----:B------:R-:W-:-:S05]  /*0500*/  @P0 IMAD.WIDE R6, R0, 0x8, R10 ;  /* 0x0000000800060825 */ /* 0x000fca00078e020a */
[----:B------:R0:W-:Y:S01]  /*0510*/  @P0 STG.E.64 desc[UR4][R6.64], RZ ;  /* 0x000000ff06000986 */ /* 0x0001e2000c101b04 */
[----:B------:R-:W-:Y:S05]  /*0520*/  @P0 EXIT ;  /* 0x000000000000094d */ /* 0x000fea0003800000 */
[----:B-----5:R-:W-:Y:S01]  /*0530*/  DFMA R22, R12, -R22, R2 ;  /* 0x800000160c16722b */ /* 0x020fe20000000002 */
[----:B-1----:R-:W-:-:S06]  /*0540*/  IMAD.WIDE R10, R0, 0x8, R10 ;  /* 0x00000008000a7825 */ /* 0x002fcc00078e020a */
[----:B------:R-:W-:Y:S01]  /*0550*/  STG.E.64 desc[UR4][R10.64], R22 ;  /* 0x000000160a007986 */ /* 0x000fe2000c101b04 */
[----:B------:R-:W-:Y:S05]  /*0560*/  EXIT ;  /* 0x000000000000794d */ /* 0x000fea0003800000 */
.L_x_586:
        /* <DEDUP_REMOVED lines=9> */
.L_x_11171:


//--------------------- .text._ZN43_GLOBAL__N__9ae7fba5_10_SoftMax_cu_9f978f6321softmax_warp_backwardIdddLi0ELb0ELb1EEEvPT0_PKT_S5_iiiPKb --------------------------
	.section	.text._ZN43_GLOBAL__N__9ae7fba5_10_SoftMax_cu_9f978f6321softmax_warp_backwardIdddLi0ELb0ELb1EEEvPT0_PKT_S5_iiiPKb,"ax",@progbits
	.align	128
.text._ZN43_GLOBAL__N__9ae7fba5_10_SoftMax_cu_9f978f6321softmax_warp_backwardIdddLi0ELb0ELb1EEEvPT0_PKT_S5_iiiPKb:
        .type           _ZN43_GLOBAL__N__9ae7fba5_10_SoftMax_cu_9f978f6321softmax_warp_backwardIdddLi0ELb0ELb1EEEvPT0_PKT_S5_iiiPKb,@function
        .size           _ZN43_GLOBAL__N__9ae7fba5_10_SoftMax_cu_9f978f6321softmax_warp_backwardIdddLi0ELb0ELb1EEEvPT0_PKT_S5_iiiPKb,(.L_x_11172 - _ZN43_GLOBAL__N__9ae7fba5_10_SoftMax_cu_9f978f6321softmax_warp_backwardIdddLi0ELb0ELb1EEEvPT0_PKT_S5_iiiPKb)
        .other          _ZN43_GLOBAL__N__9ae7fba5_10_SoftMax_cu_9f978f6321softmax_warp_backwardIdddLi0ELb0ELb1EEEvPT0_PKT_S5_iiiPKb,@"STO_CUDA_ENTRY STV_DEFAULT"
_ZN43_GLOBAL__N__9ae7fba5_10_SoftMax_cu_9f978f6321softmax_warp_backwardIdddLi0ELb0ELb1EEEvPT0_PKT_S5_iiiPKb:
        /* <DEDUP_REMOVED lines=32> */
[----:B0-----:R0:W5:Y:S01]  /*0200*/  @P1 LDG.E.64 R4, desc[UR4][R22.64] ;  /* 0x0000000416041981 */ /* 0x001162000c1e1b00 */
[----:B------:R-:W-:Y:S01]  /*0210*/  @P1 IMAD.X R17, R2, 0x1, R17, P4 ;  /* 0x0000000102111824 */ /* 0x000fe200020e0611 */
[----:B------:R-:W-:Y:S02]  /*0220*/  CS2R R2, SRZ ;  /* 0x0000000000027805 */ /* 0x000fe4000001ff00 */
[----:B----4-:R-:W-:-:S04]  /*0230*/  @!P0 IADD3 R18, P3, PT, R21, R12, RZ ;  /* 0x0000000c15128210 */ /* 0x010fc80007f7e0ff */
[----:B------:R0:W5:Y:S01]  /*0240*/  @P1 LDG.E.64 R2, desc[UR4][R16.64] ;  /* 0x0000000410021981 */ /* 0x000162000c1e1b00 */
[----:B--2---:R-:W-:Y:S01]  /*0250*/  @!P0 IADD3 R20, P4, PT, R21, R10, RZ ;  /* 0x0000000a15148210 */ /* 0x004fe20007f9e0ff */
[----:B------:R-:W-:Y:S01]  /*0260*/  @!P0 IMAD.X R19, R8, 0x1, R13, P3 ;  /* 0x0000000108138824 */ /* 0x000fe200018e060d */
[----:B------:R-:W-:-:S03]  /*0270*/  CS2R R12, SRZ ;  /* 0x00000000000c7805 */ /* 0x000fc6000001ff00 */
[----:B------:R-:W-:Y:S01]  /*0280*/  @!P0 IMAD.X R21, R8, 0x1, R11, P4 ;  /* 0x0000000108158824 */ /* 0x000fe200020e060b */
[----:B------:R-:W-:Y:S02]  /*0290*/  CS2R R10, SRZ ;  /* 0x00000000000a7805 */ /* 0x000fe4000001ff00 */
[----:B------:R0:W5:Y:S04]  /*02a0*/  @!P0 LDG.E.64 R12, desc[UR4][R18.64] ;  /* 0x00000004120c8981 */ /* 0x000168000c1e1b00 */
[----:B------:R0:W5:Y:S01]  /*02b0*/  @!P0 LDG.E.64 R10, desc[UR4][R20.64] ;  /* 0x00000004140a8981 */ /* 0x000162000c1e1b00 */
[----:B------:R-:W-:-:S04]  /*02c0*/  IADD3 R14, P1, PT, R7, UR6, RZ ;  /* 0x00000006070e7c10 */ /* 0x000fc8000ff3e0ff */
[----:B------:R-:W-:Y:S01]  /*02d0*/  IADD3.X R15, PT, PT, R0, UR7, RZ, P1, !PT ;  /* 0x00000007000f7c10 */ /* 0x000fe20008ffe4ff */
[----:B------:R-:W-:Y:S08]  /*02e0*/  @!P2 EXIT ;  /* 0x000000000000a94d */ /* 0x000ff00003800000 */
[----:B------:R-:W2:Y:S01]  /*02f0*/  LDG.E.U8 R8, desc[UR4][R14.64] ;  /* 0x000000040e087981 */ /* 0x000ea2000c1e1100 */
[----:B0----5:R-:W-:Y:S01]  /*0300*/  DADD R16, RZ, R4 ;  /* 0x00000000ff107229 */ /* 0x021fe20000000004 */
[----:B------:R-:W0:Y:S01]  /*0310*/  LDCU.64 UR6, c[0x0][0x380] ;  /* 0x00007000ff0677ac */ /* 0x000e220008000a00 */
[----:B------:R-:W-:Y:S02]  /*0320*/  ISETP.NE.AND P1, PT, R9, 0x1, PT ;  /* 0x000000010900780c */ /* 0x000fe40003f25270 */
[----:B--2---:R-:W-:Y:S02]  /*0330*/  ISETP.NE.AND P0, PT, R8, RZ, PT ;  /* 0x000000ff0800720c */ /* 0x004fe40003f05270 */
[----:B------:R-:W-:-:S04]  /*0340*/  IADD3 R8, P2, PT, R14, R6, RZ ;  /* 0x000000060e087210 */ /* 0x000fc80007f5e0ff */
[----:B------:R-:W-:Y:S02]  /*0350*/  FSEL R16, R16, RZ, !P0 ;  /* 0x000000ff10107208 */ /* 0x000fe40004000000 */
[----:B------:R-:W-:Y:S02]  /*0360*/  FSEL R17, R17, RZ, !P0 ;  /* 0x000000ff11117208 */ /* 0x000fe40004000000 */
[----:B------:R-:W-:-:S04]  /*0370*/  LEA.HI.X.SX32 R9, R6, R15, 0x1, P2 ;  /* 0x0000000f06097211 */ /* 0x000fc800010f0eff */
[----:B------:R-:W-:Y:S01]  /*0380*/  DFMA R4, -R2, R16, R4 ;  /* 0x000000100204722b */ /* 0x000fe20000000104 */
[----:B0-----:R-:W-:-:S04]  /*0390*/  LEA R2, P3, R7, UR6, 0x3 ;  /* 0x0000000607027c11 */ /* 0x001fc8000f8618ff */
[----:B------:R-:W-:Y:S02]  /*03a0*/  LEA.HI.X R3, R7, UR7, R0, 0x3, P3 ;  /* 0x0000000707037c11 */ /* 0x000fe400098f1c00 */
[----:B------:R0:W5:Y:S03]  /*03b0*/  LDG.E.U8 R0, desc[UR4][R8.64] ;  /* 0x0000000408007981 */ /* 0x000166000c1e1100 */
[----:B------:R-:W-:Y:S02]  /*03c0*/  FSEL R4, R4, RZ, !P0 ;  /* 0x000000ff04047208 */ /* 0x000fe40004000000 */
[----:B------:R-:W-:-:S05]  /*03d0*/  FSEL R5, R5, RZ, !P0 ;  /* 0x000000ff05057208 */ /* 0x000fca0004000000 */
[----:B------:R0:W-:Y:S01]  /*03e0*/  STG.E.64 desc[UR4][R2.64], R4 ;  /* 0x0000000402007986 */ /* 0x0001e2000c101b04 */
[----:B------:R-:W-:Y:S05]  /*03f0*/  @!P1 EXIT ;  /* 0x000000000000994d */ /* 0x000fea0003800000 */
[----:B0-----:R-:W-:-:S05]  /*0400*/  IMAD.X R9, RZ, RZ, R15, P2 ;  /* 0x000000ffff097224 */ /* 0x001fca00010e060f */
[----:B------:R-:W2:Y:S02]  /*0410*/  LDG.E.U8 R8, desc[UR4][R8.64] ;  /* 0x0000000408087981 */ /* 0x000ea4000c1e1100 */
[----:B--2---:R-:W-:-:S13]  /*0420*/  ISETP.NE.AND P0, PT, R8, RZ, PT ;  /* 0x000000ff0800720c */ /* 0x004fda0003f05270 */
[----:B------:R-:W-:-:S05]  /*0430*/  @P0 IMAD.WIDE.U32 R4, R6, 0x8, R2 ;  /* 0x0000000806040825 */ /* 0x000fca00078e0002 */
[----:B------:R0:W-:Y:S01]  /*0440*/  @P0 STG.E.64 desc[UR4][R4.64], RZ ;  /* 0x000000ff04000986 */ /* 0x0001e2000c101b04 */
[----:B------:R-:W-:Y:S05]  /*0450*/  @P0 EXIT ;  /* 0x000000000000094d */ /* 0x000fea0003800000 */
[----:B0-----:R-:W-:Y:S01]  /*0460*/  DADD R4, RZ, R12 ;  /* 0x00000000ff047229 */ /* 0x001fe2000000000c */
[----:B-----5:R-:W-:Y:S01]  /*0470*/  ISETP.NE.AND P0, PT, R0, RZ, PT ;  /* 0x000000ff0000720c */ /* 0x020fe20003f05270 */
[----:B------:R-:W-:-:S08]  /*0480*/  IMAD.WIDE.U32 R2, R6, 0x8, R2 ;  /* 0x0000000806027825 */ /* 0x000fd000078e0002 */
[----:B------:R-:W-:Y:S02]  /*0490*/  FSEL R4, R4, RZ, !P0 ;  /* 0x000000ff04047208 */ /* 0x000fe40004000000 */
[----:B------:R-:W-:-:S06]  /*04a0*/  FSEL R5, R5, RZ, !P0 ;  /* 0x000000ff05057208 */ /* 0x000fcc0004000000 */
[----:B------:R-:W-:-:S07]  /*04b0*/  DFMA R10, -R10, R4, R12 ;  /* 0x000000040a0a722b */ /* 0x000fce000000010c */
[----:B------:R-:W-:Y:S01]  /*04c0*/  STG.E.64 desc[UR4][R2.64], R10 ;  /* 0x0000000a02007986 */ /* 0x000fe2000c101b04 */
[----:B------:R-:W-:Y:S05]  /*04d0*/  EXIT ;  /* 0x000000000000794d */ /* 0x000fea0003800000 */
.L_x_587:
        /* <DEDUP_REMOVED lines=10> */
.L_x_11172:


//--------------------- .text._ZN43_GLOBAL__N__9ae7fba5_10_SoftMax_cu_9f978f6320softmax_warp_forwardIN3c108BFloat16ES2_fLi11ELb0ELb1EEEvPT0_PKT_iiiPKbib --------------------------
	.section	.text._ZN43_GLOBAL__N__9ae7fba5_10_SoftMax_cu_9f978f6320softmax_warp_forwardIN3c108BFloat16ES2_fLi11ELb0ELb1EEEvPT0_PKT_iiiPKbib,"ax",@progbits
	.align	128
.text._ZN43_GLOBAL__N__9ae7fba5_10_SoftMax_cu_9f978f6320softmax_warp_forwardIN3c108BFloat16ES2_fLi11ELb0ELb1EEEvPT0_PKT_iiiPKbib:
        .type           _ZN43_GLOBAL__N__9ae7fba5_10_SoftMax_cu_9f978f6320softmax_warp_forwardIN3c108BFloat16ES2_fLi11ELb0ELb1EEEvPT0_PKT_iiiPKbib,@function
        .size           _ZN43_GLOBAL__N__9ae7fba5_10_SoftMax_cu_9f978f6320softmax_warp_forwardIN3c108BFloat16ES2_fLi11ELb0ELb1EEEvPT0_PKT_iiiPKbib,(.L_x_11173 - _ZN43_GLOBAL__N__9ae7fba5_10_SoftMax_cu_9f978f6320softmax_warp_forwardIN3c108BFloat16ES2_fLi11ELb0ELb1EEEvPT0_PKT_iiiPKbib)
        .other          _ZN43_GLOBAL__N__9ae7fba5_10_SoftMax_cu_9f978f6320softmax_warp_forwardIN3c108BFloat16ES2_fLi11ELb0ELb1EEEvPT0_PKT_iiiPKbib,@"STO_CUDA_ENTRY STV_DEFAULT"
_ZN43_GLOBAL__N__9ae7fba5_10_SoftMax_cu_9f978f6320softmax_warp_forwardIN3c108BFloat16ES2_fLi11ELb0ELb1EEEvPT0_PKT_iiiPKbib:
[----:B------:R-:W-:Y:S01]  /*0000*/  LDC R1, c[0x0][0x37c] ;  /* 0x0000df00ff017b82 */ /* 0x000fe20000000800 */
[----:B------:R-:W0:Y:S01]  /*0010*/  S2R R52, SR_CTAID.X ;  /* 0x0000000000347919 */ /* 0x000e220000002500 */
[----:B------:R-:W1:Y:S01]  /*0020*/  LDCU.U8 UR4, c[0x0][0x3ac] ;  /* 0x00007580ff0477ac */ /* 0x000e620008000000 */
[----:B------:R-:W0:Y:S01]  /*0030*/  S2R R3, SR_TID.Y ;  /* 0x0000000000037919 */ /* 0x000e220000002200 */
[----:B------:R-:W0:Y:S01]  /*0040*/  LDCU UR5, c[0x0][0x364] ;  /* 0x00006c80ff0577ac */ /* 0x000e220008000800 */
[----:B------:R-:W2:Y:S01]  /*0050*/  S2R R4, SR_TID.X ;  /* 0x0000000000047919 */ /* 0x000ea20000002100 */
[----:B------:R-:W3:Y:S01]  /*0060*/  LDCU.64 UR6, c[0x0][0x390] ;  /* 0x00007200ff0677ac */ /* 0x000ee20008000a00 */
[----:B------:R-:W4:Y:S01]  /*0070*/  LDCU UR8, c[0x0][0x398] ;  /* 0x00007300ff0877ac */ /* 0x000f220008000800 */
[----:B-1----:R-:W-:-:S04]  /*0080*/  UPRMT UR4, UR4, 0x8880, URZ ;  /* 0x0000888004047896 */ /* 0x002fc800080000ff */
[----:B------:R-:W-:Y:S01]  /*0090*/  UISETP.NE.AND UP0, UPT, UR4, URZ, UPT ;  /* 0x000000ff0400728c */ /* 0x000fe2000bf05270 */
[----:B0-----:R-:W-:-:S04]  /*00a0*/  IMAD R52, R52, UR5, R3 ;  /* 0x0000000534347c24 */ /* 0x001fc8000f8e0203 */
[C---:B---3--:R-:W-:Y:S01]  /*00b0*/  IMAD R5, R52.reuse, UR7, RZ ;  /* 0x0000000734057c24 */ /* 0x048fe2000f8e02ff */
[----:B------:R-:W-:-:S03]  /*00c0*/  IADD3 R52, PT, PT, -R52, UR6, RZ ;  /* 0x0000000634347c10 */ /* 0x000fc6000fffe1ff */
[----:B--2---:R-:W-:-:S04]  /*00d0*/  IMAD.IADD R0, R5, 0x1, R4 ;  /* 0x0000000105007824 */ /* 0x004fc800078e0204 */
[----:B------:R-:W-:Y:S01]  /*00e0*/  IMAD.MOV.U32 R3, RZ, RZ, R0 ;  /* 0x000000ffff037224 */ /* 0x000fe200078e0000 */
[----:B----4-:R-:W-:Y:S06]  /*00f0*/  BRA.U !UP0, `(.L_x_588) ;  /* 0x0000000108647547 */ /* 0x010fec000b800000 */
[----:B------:R-:W0:Y:S02]  /*0100*/  LDC R8, c[0x0][0x3a8] ;  /* 0x0000ea00ff087b82 */ /* 0x000e240000000800 */
[----:B0-----:R-:W-:-:S04]  /*0110*/  IABS R7, R8 ;  /* 0x0000000800077213 */ /* 0x001fc80000000000 */
[----:B------:R-:W0:Y:S08]  /*0120*/  I2F.RP R6, R7 ;  /* 0x0000000700067306 */ /* 0x000e300000209400 */
[----:B0-----:R-:W0:Y:S02]  /*0130*/  MUFU.RCP R6, R6 ;  /* 0x0000000600067308 */ /* 0x001e240000001000 */
[----:B0-----:R-:W-:-:S06]  /*0140*/  VIADD R2, R6, 0xffffffe ;  /* 0x0ffffffe06027836 */ /* 0x001fcc0000000000 */
[----:B------:R0:W1:Y:S02]  /*0150*/  F2I.FTZ.U32.TRUNC.NTZ R3, R2 ;  /* 0x0000000200037305 */ /* 0x000064000021f000 */
[----:B0-----:R-:W-:Y:S02]  /*0160*/  IMAD.MOV.U32 R2, RZ, RZ, RZ ;  /* 0x000000ffff027224 */ /* 0x001fe400078e00ff */
[----:B-1----:R-:W-:-:S04]  /*0170*/  IMAD.MOV R10, RZ, RZ, -R3 ;  /* 0x000000ffff0a7224 */ /* 0x002fc800078e0a03 */
[----:B------:R-:W-:Y:S01]  /*0180*/  IMAD R9, R10, R7, RZ ;  /* 0x000000070a097224 */ /* 0x000fe200078e02ff */
[----:B------:R-:W-:Y:S02]  /*0190*/  IABS R10, R5 ;  /* 0x00000005000a7213 */ /* 0x000fe40000000000 */
[----:B------:R-:W-:Y:S01]  /*01a0*/  LOP3.LUT R5, R5, R8, RZ, 0x3c, !PT ;  /* 0x0000000805057212 */ /* 0x000fe200078e3cff */
[----:B------:R-:W-:-:S03]  /*01b0*/  IMAD.HI.U32 R3, R3, R9, R2 ;  /* 0x0000000903037227 */ /* 0x000fc600078e0002 */
[----:B------:R-:W-:-:S03]  /*01c0*/  ISETP.GE.AND P2, PT, R5, RZ, PT ;  /* 0x000000ff0500720c */ /* 0x000fc60003f46270 */
[----:B------:R-:W-:-:S04]  /*01d0*/  IMAD.HI.U32 R3, R3, R10, RZ ;  /* 0x0000000a03037227 */ /* 0x000fc800078e00ff */
[----:B------:R-:W-:-:S04]  /*01e0*/  IMAD.MOV R6, RZ, RZ, -R3 ;  /* 0x000000ffff067224 */ /* 0x000fc800078e0a03 */
[----:B------:R-:W-:-:S05]  /*01f0*/  IMAD R6, R7, R6, R10 ;  /* 0x0000000607067224 */ /* 0x000fca00078e020a */
[----:B------:R-:W-:-:S13]  /*0200*/  ISETP.GT.U32.AND P1, PT, R7, R6, PT ;  /* 0x000000060700720c */ /* 0x000fda0003f24070 */
[----:B------:R-:W-:Y:S02]  /*0210*/  @!P1 IMAD.IADD R6, R6, 0x1, -R7 ;  /* 0x0000000106069824 */ /* 0x000fe400078e0a07 */
[----:B------:R-:W-:Y:S01]  /*0220*/  @!P1 VIADD R3, R3, 0x1 ;  /* 0x0000000103039836 */ /* 0x000fe20000000000 */
[----:B------:R-:W-:Y:S02]  /*0230*/  ISETP.NE.AND P1, PT, R8, RZ, PT ;  /* 0x000000ff0800720c */ /* 0x000fe40003f25270 */
[----:B------:R-:W-:-:S13]  /*0240*/  ISETP.GE.U32.AND P0, PT, R6, R7, PT ;  /* 0x000000070600720c */ /* 0x000fda0003f06070 */
[----:B------:R-:W-:-:S04]  /*0250*/  @P0 VIADD R3, R3, 0x1 ;  /* 0x0000000103030836 */ /* 0x000fc80000000000 */
[----:B------:R-:W-:Y:S01]  /*0260*/  @!P2 IMAD.MOV R3, RZ, RZ, -R3 ;  /* 0x000000ffff03a224 */ /* 0x000fe200078e0a03 */
[----:B------:R-:W-:-:S05]  /*0270*/  @!P1 LOP3.LUT R3, RZ, R8, RZ, 0x33, !PT ;  /* 0x00000008ff039212 */ /* 0x000fca00078e33ff */
[----:B------:R-:W-:-:S07]  /*0280*/  IMAD R3, R3, UR7, R4 ;  /* 0x0000000703037c24 */ /* 0x000fce000f8e0204 */
.L_x_588:
[----:B------:R-:W0:Y:S01]  /*0290*/  LDCU.64 UR6, c[0x0][0x3a0] ;  /* 0x00007400ff0677ac */ /* 0x000e220008000a00 */
[----:B------:R-:W-:Y:S01]  /*02a0*/  ISETP.GE.AND P0, PT, R4, UR8, PT ;  /* 0x0000000804007c0c */ /* 0x000fe2000bf06270 */
[----:B------:R-:W1:Y:S01]  /*02b0*/  LDC.64 R6, c[0x0][0x388] ;  /* 0x0000e200ff067b82 */ /* 0x000e620000000a00 */
[----:B------:R-:W-:Y:S01]  /*02c0*/  LOP3.LUT R76, R76, 0xfffffffe, RZ, 0xc0, !PT ;  /* 0xfffffffe4c4c7812 */ /* 0x000fe200078ec0ff */
[----:B------:R-:W2:Y:S01]  /*02d0*/  LDCU.64 UR4, c[0x0][0x358] ;  /* 0x00006b00ff0477ac */ /* 0x000ea20008000a00 */
[----:B------:R-:W-:-:S05]  /*02e0*/  VIADD R5, R4, 0x20 ;  /* 0x0000002004057836 */ /* 0x000fca0000000000 */
[----:B------:R-:W-:-:S04]  /*02f0*/  ISETP.GE.AND P1, PT, R5, UR8, PT ;  /* 0x0000000805007c0c */ /* 0x000fc8000bf26270 */
[----:B------:R-:W-:Y:S02]  /*0300*/  @P0 LOP3.LUT R76, R76, 0x1, RZ, 0xfc, !PT ;  /* 0x000000014c4c0812 */ /* 0x000fe400078efcff */
[C---:B------:R-:W-:Y:S02]  /*0310*/  ISETP.GT.AND P0, PT, R52.reuse, RZ, !P0 ;  /* 0x000000ff3400720c */ /* 0x040fe40004704270 */
[C---:B0-----:R-:W-:Y:S02]  /*0320*/  IADD3 R2, P2, PT, R3.reuse, UR6, RZ ;  /* 0x0000000603027c10 */ /* 0x041fe4000ff5e0ff */
[----:B------:R-:W-:Y:S02]  /*0330*/  ISETP.GT.AND P1, PT, R52, RZ, !P1 ;  /* 0x000000ff3400720c */ /* 0x000fe40004f24270 */
[----:B------:R-:W-:-:S07]  /*0340*/  LEA.HI.X.SX32 R3, R3, UR7, 0x1, P2 ;  /* 0x0000000703037c11 */ /* 0x000fce00090f0eff */
[----:B--2---:R-:W2:Y:S01]  /*0350*/  @P0 LDG.E.U8 R11, desc[UR4][R2.64] ;  /* 0x00000004020b0981 */ /* 0x004ea2000c1e1100 */
[----:B-1----:R-:W-:-:S05]  /*0360*/  IMAD.WIDE R6, R0, 0x2, R6 ;  /* 0x0000000200067825 */ /* 0x002fca00078e0206 */
[----:B------:R-:W3:Y:S04]  /*0370*/  @P0 LDG.E.U16 R5, desc[UR4][R6.64] ;  /* 0x0000000406050981 */ /* 0x000ee8000c1e1500 */
[----:B------:R-:W4:Y:S01]  /*0380*/  @P1 LDG.E.U16 R8, desc[UR4][R6.64+0x40] ;  /* 0x0000400406081981 */ /* 0x000f22000c1e1500 */
[C---:B------:R-:W-:Y:S01]  /*0390*/  VIADD R9, R4.reuse, 0x40 ;  /* 0x0000004004097836 */ /* 0x040fe20000000000 */
[----:B------:R-:W-:Y:S01]  /*03a0*/  PLOP3.LUT P3, PT, PT, PT, PT, 0x8, 0x80 ;  /* 0x000000000080781c */ /* 0x000fe20003f6e170 */
[C---:B------:R-:W-:Y:S01]  /*03b0*/  VIADD R10, R4.reuse, 0x60 ;  /* 0x00000060040a7836 */ /* 0x040fe20000000000 */
[----:B------:R-:W-:Y:S01]  /*03c0*/  PRMT R62, RZ, 0x7610, R62 ;  /* 0x00007610ff3e7816 */ /* 0x000fe2000000003e */
[----:B------:R-:W-:Y:S01]  /*03d0*/  IMAD.MOV.U32 R57, RZ, RZ, -0x800000 ;  /* 0xff800000ff397424 */ /* 0x000fe200078e00ff */
[----:B------:R-:W-:Y:S01]  /*03e0*/  ISETP.GE.AND P4, PT, R9, UR8, PT ;  /* 0x0000000809007c0c */ /* 0x000fe2000bf86270 */
[----:B------:R-:W-:Y:S01]  /*03f0*/  VIADD R9, R4, 0x80 ;  /* 0x0000008004097836 */ /* 0x000fe20000000000 */
[----:B------:R-:W-:Y:S01]  /*0400*/  ISETP.GE.AND P2, PT, R10, UR8, PT ;  /* 0x000000080a007c0c */ /* 0x000fe2000bf46270 */
[----:B------:R-:W-:Y:S01]  /*0410*/  BSSY.RECONVERGENT B0, `(.L_x_589) ;  /* 0x0000046000007945 */ /* 0x000fe20003800200 */
[----:B------:R-:W-:Y:S01]  /*0420*/  LOP3.LUT R76, R76, 0xffffffdf, RZ, 0xc0, !PT ;  /* 0xffffffdf4c4c7812 */ /* 0x000fe200078ec0ff */
[----:B------:R-:W-:Y:S01]  /*0430*/  IMAD.MOV.U32 R56, RZ, RZ, -0x800000 ;  /* 0xff800000ff387424 */ /* 0x000fe200078e00ff */
[----:B------:R-:W-:Y:S01]  /*0440*/  ISETP.GT.AND P2, PT, R52, RZ, !P2 ;  /* 0x000000ff3400720c */ /* 0x000fe20005744270 */
[----:B------:R-:W-:-:S02]  /*0450*/  VIADD R12, R4, 0x100 ;  /* 0x00000100040c7836 */ /* 0x000fc40000000000 */
[C---:B------:R-:W-:Y:S02]  /*0460*/  VIADD R13, R4.reuse, 0x120 ;  /* 0x00000120040d7836 */ /* 0x040fe40000000000 */
[C---:B------:R-:W-:Y:S02]  /*0470*/  VIADD R140, R4.reuse, 0x140 ;  /* 0x00000140048c7836 */ /* 0x040fe40000000000 */
[C---:B------:R-:W-:Y:S02]  /*0480*/  VIADD R93, R4.reuse, 0x160 ;  /* 0x00000160045d7836 */ /* 0x040fe40000000000 */
[C---:B------:R-:W-:Y:S02]  /*0490*/  VIADD R139, R4.reuse, 0x180 ;  /* 0x00000180048b7836 */ /* 0x040fe40000000000 */
[C---:B------:R-:W-:Y:S02]  /*04a0*/  VIADD R95, R4.reuse, 0x1a0 ;  /* 0x000001a0045f7836 */ /* 0x040fe40000000000 */
        /* <DEDUP_REMOVED lines=39> */
[C---:B------:R-:W-:Y:S01]  /*0720*/  VIADD R123, R4.reuse, 0x6a0 ;  /* 0x000006a0047b7836 */ /* 0x040fe20000000000 */
[----:B--2---:R-:W-:Y:S01]  /*0730*/  @P0 ISETP.NE.AND P5, PT, R11, RZ, PT ;  /* 0x000000ff0b00020c */ /* 0x004fe20003fa5270 */
[----:B------:R-:W-:-:S03]  /*0740*/  VIADD R11, R4, 0xe0 ;  /* 0x000000e0040b7836 */ /* 0x000fc60000000000 */
[----:B------:R-:W-:Y:S02]  /*0750*/  @P0 SEL R10, RZ, 0x1, P5 ;  /* 0x00000001ff0a0807 */ /* 0x000fe40002800000 */
[----:B------:R-:W-:Y:S01]  /*0760*/  @P0 PLOP3.LUT P3, PT, P5, PT, PT, 0x8, 0x80 ;  /* 0x000000000080081c */ /* 0x000fe20002f6e170 */
[----:B---3--:R-:W-:Y:S01]  /*0770*/  @P0 IMAD.U32 R57, R5, 0x10000, RZ ;  /* 0x0001000005390824 */ /* 0x008fe200078e00ff */
[----:B------:R-:W-:Y:S01]  /*0780*/  ISETP.GE.AND P5, PT, R9, UR8, PT ;  /* 0x0000000809007c0c */ /* 0x000fe2000bfa6270 */
[----:B----4-:R-:W-:Y:S01]  /*0790*/  @P1 IMAD.U32 R56, R8, 0x10000, RZ ;  /* 0x0001000008381824 */ /* 0x010fe200078e00ff */
[----:B------:R-:W-:Y:S01]  /*07a0*/  @P0 PRMT R62, R10, 0x7610, R62 ;  /* 0x000076100a3e0816 */ /* 0x000fe2000000003e */
[C---:B------:R-:W-:Y:S02]  /*07b0*/  VIADD R8, R4.reuse, 0xa0 ;  /* 0x000000a004087836 */ /* 0x040fe40000000000 */
[----:B------:R-:W-:Y:S02]  /*07c0*/  VIADD R10, R4, 0xc0 ;  /* 0x000000c0040a7836 */ /* 0x000fe40000000000 */
[----:B------:R-:W-:-:S06]  /*07d0*/  IMAD.MOV.U32 R64, RZ, RZ, R57 ;  /* 0x000000ffff407224 */ /* 0x000fcc00078e0039 */
[----:B------:R-:W-:Y:S01]  /*07e0*/  @P5 LOP3.LUT R76, R76, 0x20, RZ, 0xfc, !PT ;  /* 0x000000204c4c5812 */ /* 0x000fe200078efcff */
[----:B------:R-:W-:Y:S06]  /*07f0*/  @!P1 BRA `(.L_x_590) ;  /* 0x00000000001c9947 */ /* 0x000fec0003800000 */
[----:B------:R-:W2:Y:S02]  /*0800*/  LDG.E.U8 R5, desc[UR4][R2.64+0x20] ;  /* 0x0000200402057981 */ /* 0x000ea4000c1e1100 */
[----:B--2---:R-:W-:-:S13]  /*0810*/  ISETP.NE.AND P5, PT, R5, RZ, PT ;  /* 0x000000ff0500720c */ /* 0x004fda0003fa5270 */
[----:B------:R-:W-:-:S04]  /*0820*/  @!P5 FSETP.GT.FTZ.AND P6, PT, R57, R56, PT ;  /* 0x000000383900d20b */ /* 0x000fc80003fd4000 */
[----:B------:R-:W-:-:S04]  /*0830*/  @!P5 FSEL R5, R57, R56, P6 ;  /* 0x000000383905d208 */ /* 0x000fc80003000000 */
[----:B------:R-:W-:Y:S01]  /*0840*/  @!P5 FSEL R64, R5, R56, P3 ;  /* 0x000000380540d208 */ /* 0x000fe20001800000 */
[----:B------:R-:W-:-:S05]  /*0850*/  IMAD.MOV.U32 R5, RZ, RZ, 0x1 ;  /* 0x00000001ff057424 */ /* 0x000fca00078e00ff */
[----:B------:R-:W-:-:S07]  /*0860*/  @!P5 PRMT R62, R5, 0x7610, R62 ;  /* 0x00007610053ed816 */ /* 0x000fce000000003e */
.L_x_590:
[----:B------:R-:W-:Y:S05]  /*0870*/  BSYNC.RECONVERGENT B0 ;  /* 0x0000000000007941 */ /* 0x000fea0003800200 */
.L_x_589:
[----:B------:R-:W-:Y:S01]  /*0880*/  P2R R83, PR, RZ, 0x1 ;  /* 0x00000001ff537803 */ /* 0x000fe20000000000 */
[----:B------:R-:W2:Y:S01]  /*0890*/  @P2 LDG.E.U16 R46, desc[UR4][R6.64+0xc0] ;  /* 0x0000c004062e2981 */ /* 0x000ea2000c1e1500 */
[----:B------:R-:W-:Y:S01]  /*08a0*/  ISETP.GE.AND P0, PT, R8, UR8, PT ;  /* 0x0000000808007c0c */ /* 0x000fe2000bf06270 */
[----:B------:R-:W-:Y:S01]  /*08b0*/  VIADD R124, R4, 0x6c0 ;  /* 0x000006c0047c7836 */ /* 0x000fe20000000000 */
[----:B------:R-:W-:Y:S01]  /*08c0*/  LOP3.LUT R76, R76, 0xfffffffd, RZ, 0xc0, !PT ;  /* 0xfffffffd4c4c7812 */ /* 0x000fe200078ec0ff */
[C---:B------:R-:W-:Y:S01]  /*08d0*/  VIADD R125, R4.reuse, 0x6e0 ;  /* 0x000006e0047d7836 */ /* 0x040fe20000000000 */
[----:B------:R-:W-:Y:S01]  /*08e0*/  ISETP.GE.AND P3, PT, R9, UR8, PT ;  /* 0x0000000809007c0c */ /* 0x000fe2000bf66270 */
[C---:B------:R-:W-:Y:S01]  /*08f0*/  VIADD R126, R4.reuse, 0x700 ;  /* 0x00000700047e7836 */ /* 0x040fe20000000000 */
[----:B------:R-:W-:Y:S01]  /*0900*/  LOP3.LUT R81, R81, 0xfffffffd, RZ, 0xc0, !PT ;  /* 0xfffffffd51517812 */ /* 0x000fe200078ec0ff */
[----:B------:R-:W-:Y:S01]  /*0910*/  VIADD R127, R4, 0x720 ;  /* 0x00000720047f7836 */ /* 0x000fe20000000000 */
[----:B------:R-:W-:Y:S01]  /*0920*/  LOP3.LUT R134, R134, 0xfffffffe, RZ, 0xc0, !PT ;  /* 0xfffffffe86867812 */ /* 0x000fe200078ec0ff */
[C---:B------:R-:W-:Y:S01]  /*0930*/  VIADD R128, R4.reuse, 0x740 ;  /* 0x0000074004807836 */ /* 0x040fe20000000000 */
[----:B------:R-:W-:Y:S01]  /*0940*/  LOP3.LUT R135, R135, 0xfffffffe, RZ, 0xc0, !PT ;  /* 0xfffffffe87877812 */ /* 0x000fe200078ec0ff */
[----:B------:R-:W-:Y:S01]  /*0950*/  VIADD R129, R4, 0x760 ;  /* 0x0000076004817836 */ /* 0x000fe20000000000 */
[----:B------:R-:W-:Y:S01]  /*0960*/  ISETP.LT.OR P3, PT, R52, 0x1, P3 ;  /* 0x000000013400780c */ /* 0x000fe20001f61670 */
[----:B------:R-:W-:Y:S01]  /*0970*/  VIADD R130, R4, 0x780 ;  /* 0x0000078004827836 */ /* 0x000fe20000000000 */
[----:B------:R-:W-:Y:S01]  /*0980*/  @P0 LOP3.LUT R76, R76, 0x2, RZ, 0xfc, !PT ;  /* 0x000000024c4c0812 */ /* 0x000fe200078efcff */
[----:B------:R-:W-:Y:S01]  /*0990*/  VIADD R131, R4, 0x7a0 ;  /* 0x000007a004837836 */ /* 0x000fe20000000000 */
[----:B------:R-:W-:Y:S01]  /*09a0*/  ISETP.LT.OR P0, PT, R52, 0x1, P0 ;  /* 0x000000013400780c */ /* 0x000fe20000701670 */
[----:B------:R-:W-:Y:S01]  /*09b0*/  VIADD R133, R4, 0x7c0 ;  /* 0x000007c004857836 */ /* 0x000fe20000000000 */
[----:B------:R-:W-:Y:S01]  /*09c0*/  LOP3.LUT R76, R76, 0xfffffffb, RZ, 0xc0, !PT ;  /* 0xfffffffb4c4c7812 */ /* 0x000fe200078ec0ff */
[----:B------:R-:W-:Y:S01]  /*09d0*/  VIADD R132, R4, 0x7e0 ;  /* 0x000007e004847836 */ /* 0x000fe20000000000 */
[----:B------:R-:W-:-:S02]  /*09e0*/  P2R R77, PR, RZ, 0x2 ;  /* 0x00000002ff4d7803 */ /* 0x000fc40000000000 */
[----:B------:R-:W-:-:S03]  /*09f0*/  ISETP.GT.AND P4, PT, R52, RZ, !P4 ;  /* 0x000000ff3400720c */ /* 0x000fc60006784270 */
[----:B------:R-:W3:Y:S04]  /*0a00*/  @!P3 LDG.E.U16 R5, desc[UR4][R6.64+0x100] ;  /* 0x000100040605b981 */ /* 0x000ee8000c1e1500 */
[----:B------:R-:W-:Y:S01]  /*0a10*/  @P0 LOP3.LUT R81, R81, 0x2, RZ, 0xfc, !PT ;  /* 0x0000000251510812 */ /* 0x000fe200078efcff */
[----:B------:R-:W4:Y:S01]  /*0a20*/  @!P0 LDG.E.U16 R35, desc[UR4][R6.64+0x140] ;  /* 0x0001400406238981 */ /* 0x000f22000c1e1500 */
[----:B------:R-:W-:Y:S02]  /*0a30*/  ISETP.GE.AND P0, PT, R10, UR8, PT ;  /* 0x000000080a007c0c */ /* 0x000fe4000bf06270 */
[----:B------:R-:W-:Y:S01]  /*0a40*/  LOP3.LUT R81, R81, 0xfffffffb, RZ, 0xc0, !PT ;  /* 0xfffffffb51517812 */ /* 0x000fe200078ec0ff */
[----:B------:R-:W-:Y:S02]  /*0a50*/  IMAD.MOV.U32 R48, RZ, RZ, -0x800000 ;  /* 0xff800000ff307424 */ /* 0x000fe400078e00ff */
[----:B------:R-:W-:-:S02]  /*0a60*/  IMAD.MOV.U32 R47, RZ, RZ, -0x800000 ;  /* 0xff800000ff2f7424 */ /* 0x000fc400078e00ff */
[----:B------:R-:W-:Y:S02]  /*0a70*/  IMAD.MOV.U32 R55, RZ, RZ, -0x800000 ;  /* 0xff800000ff377424 */ /* 0x000fe400078e00ff */
[----:B------:R-:W-:Y:S01]  /*0a80*/  IMAD.MOV.U32 R50, RZ, RZ, -0x800000 ;  /* 0xff800000ff327424 */ /* 0x000fe200078e00ff */
[----:B------:R-:W-:Y:S01]  /*0a90*/  P2R R142, PR, RZ, 0x8 ;  /* 0x00000008ff8e7803 */ /* 0x000fe20000000000 */
[----:B------:R-:W-:Y:S01]  /*0aa0*/  IMAD.MOV.U32 R54, RZ, RZ, -0x800000 ;  /* 0xff800000ff367424 */ /* 0x000fe200078e00ff */
[----:B------:R-:W-:Y:S01]  /*0ab0*/  P2R R141, PR, RZ, 0x4 ;  /* 0x00000004ff8d7803 */ /* 0x000fe20000000000 */
[----:B------:R-:W-:Y:S01]  /*0ac0*/  IMAD.MOV.U32 R51, RZ, RZ, -0x800000 ;  /* 0xff800000ff337424 */ /* 0x000fe200078e00ff */
[----:B------:R-:W-:Y:S01]  /*0ad0*/  @P0 LOP3.LUT R76, R76, 0x4, RZ, 0xfc, !PT ;  /* 0x000000044c4c0812 */ /* 0x000fe200078efcff */
[----:B------:R-:W-:Y:S01]  /*0ae0*/  IMAD.MOV.U32 R49, RZ, RZ, -0x800000 ;  /* 0xff800000ff317424 */ /* 0x000fe200078e00ff */
[----:B------:R-:W-:Y:S01]  /*0af0*/  ISETP.LT.OR P0, PT, R52, 0x1, P0 ;  /* 0x000000013400780c */ /* 0x000fe20000701670 */
[----:B------:R-:W5:Y:S01]  /*0b00*/  @P4 LDG.E.U16 R68, desc[UR4][R6.64+0x80] ;  /* 0x0000800406444981 */ /* 0x000f62000c1e1500 */
[----:B------:R-:W-:-:S11]  /*0b10*/  LOP3.LUT R76, R76, 0xfffffff7, RZ, 0xc0, !PT ;  /* 0xfffffff74c4c7812 */ /* 0x000fd600078ec0ff */
[----:B------:R-:W-:Y:S01]  /*0b20*/  @P0 LOP3.LUT R81, R81, 0x4, RZ, 0xfc, !PT ;  /* 0x0000000451510812 */ /* 0x000fe200078efcff */
[----:B------:R-:W4:Y:S01]  /*0b30*/  @!P0 LDG.E.U16 R36, desc[UR4][R6.64+0x180] ;  /* 0x0001800406248981 */ /* 0x000f22000c1e1500 */
[----:B------:R-:W-:Y:S02]  /*0b40*/  ISETP.GE.AND P0, PT, R11, UR8, PT ;  /* 0x000000080b007c0c */ /* 0x000fe4000bf06270 */
[----:B------:R-:W-:-:S11]  /*0b50*/  LOP3.LUT R81, R81, 0xfffffff7, RZ, 0xc0, !PT ;  /* 0xfffffff751517812 */ /* 0x000fd600078ec0ff */
[----:B------:R-:W-:Y:S02]  /*0b60*/  @P0 LOP3.LUT R76, R76, 0x8, RZ, 0xfc, !PT ;  /* 0x000000084c4c0812 */ /* 0x000fe400078efcff */
[----:B------:R-:W-:Y:S02]  /*0b70*/  ISETP.LT.OR P0, PT, R52, 0x1, P0 ;  /* 0x000000013400780c */ /* 0x000fe40000701670 */
[----:B------:R-:W-:-:S11]  /*0b80*/  LOP3.LUT R76, R76, 0xffffffef, RZ, 0xc0, !PT ;  /* 0xffffffef4c4c7812 */ /* 0x000fd600078ec0ff */
[----:B------:R-:W-:Y:S01]  /*0b90*/  @P0 LOP3.LUT R81, R81, 0x8, RZ, 0xfc, !PT ;  /* 0x0000000851510812 */ /* 0x000fe200078efcff */
[----:B------:R-:W5:Y:S01]  /*0ba0*/  @!P0 LDG.E.U16 R37, desc[UR4][R6.64+0x1c0] ;  /* 0x0001c00406258981 */ /* 0x000f62000c1e1500 */
[----:B------:R-:W-:Y:S02]  /*0bb0*/  ISETP.GE.AND P0, PT, R12, UR8, PT ;  /* 0x000000080c007c0c */ /* 0x000fe4000bf06270 */
[----:B------:R-:W-:-:S11]  /*0bc0*/  LOP3.LUT R81, R81, 0xffffffef, RZ, 0xc0, !PT ;  /* 0xffffffef51517812 */ /* 0x000fd600078ec0ff */
[----:B------:R-:W-:Y:S02]  /*0bd0*/  @P0 LOP3.LUT R76, R76, 0x10, RZ, 0xfc, !PT ;  /* 0x000000104c4c0812 */ /* 0x000fe400078efcff */
[----:B------:R-:W-:Y:S02]  /*0be0*/  ISETP.LT.OR P0, PT, R52, 0x1, P0 ;  /* 0x000000013400780c */ /* 0x000fe40000701670 */
        /* <DEDUP_REMOVED lines=9> */
[----:B------:R-:W3:Y:S01]  /*0c80*/  @!P0 LDG.E.U16 R43, desc[UR4][R6.64+0x240] ;  /* 0x00024004062b8981 */ /* 0x000ee2000c1e1500 */
        /* <DEDUP_REMOVED lines=171> */
[----:B------:R-:W-:-:S13]  /*1740*/  ISETP.LT.OR P0, PT, R52, 0x1, P0 ;  /* 0x000000013400780c */ /* 0x000fda0000701670 */
        /* <DEDUP_REMOVED lines=9> */
[----:B------:R-:W-:-:S13]  /*17e0*/  ISETP.GE.AND P0, PT, R106, UR8, PT ;  /* 0x000000086a007c0c */ /* 0x000fda000bf06270 */
        /* <DEDUP_REMOVED lines=166> */
[----:B------:R-:W-:Y:S02]  /*2250*/  LOP3.LUT R135, R135, 0xbfffffff, RZ, 0xc0, !PT ;  /* 0xbfffffff87877812 */ /* 0x000fe400078ec0ff */
[----:B------:R-:W-:-:S09]  /*2260*/  ISETP.LT.OR P1, PT, R52, 0x1, P0 ;  /* 0x000000013400780c */ /* 0x000fd20000721670 */
[----:B------:R-:W-:Y:S02]  /*2270*/  @P0 LOP3.LUT R135, R135, 0x40000000, RZ, 0xfc, !PT ;  /* 0x4000000087870812 */ /* 0x000fe400078efcff */
[----:B------:R-:W-:Y:S02]  /*2280*/  ISETP.GE.AND P0, PT, R131, UR8, PT ;  /* 0x0000000883007c0c */ /* 0x000fe4000bf06270 */
[----:B------:R-:W-:Y:S01]  /*2290*/  LOP3.LUT R135, R135, 0xfeffffff, RZ, 0xc0, !PT ;  /* 0xfeffffff87877812 */ /* 0x000fe200078ec0ff */
[----:B------:R-:W4:Y:S03]  /*22a0*/  @!P1 LDG.E.U16 R75, desc[UR4][R6.64+0xf00] ;  /* 0x000f0004064b9981 */ /* 0x000f26000c1e1500 */
[----:B------:R-:W-:-:S04]  /*22b0*/  @P1 LOP3.LUT R135, R135, 0x1000000, RZ, 0xfc, !PT ;  /* 0x0100000087871812 */ /* 0x000fc800078efcff */
[----:B------:R-:W-:-:S04]  /*22c0*/  LOP3.LUT R135, R135, 0xdfffffff, RZ, 0xc0, !PT ;  /* 0xdfffffff87877812 */ /* 0x000fc800078ec0ff */
[----:B------:R-:W-:Y:S02]  /*22d0*/  @P0 LOP3.LUT R135, R135, 0x20000000, RZ, 0xfc, !PT ;  /* 0x2000000087870812 */ /* 0x000fe400078efcff */
[----:B------:R-:W-:Y:S02]  /*22e0*/  ISETP.LT.OR P0, PT, R52, 0x1, P0 ;  /* 0x000000013400780c */ /* 0x000fe40000701670 */
[----:B------:R-:W-:Y:S02]  /*22f0*/  P2R R79, PR, RZ, 0x2 ;  /* 0x00000002ff4f7803 */ /* 0x000fe40000000000 */
[----:B------:R-:W-:Y:S02]  /*2300*/  ISETP.GE.AND P1, PT, R133, UR8, PT ;  /* 0x0000000885007c0c */ /* 0x000fe4000bf26270 */
[----:B------:R-:W-:-:S07]  /*2310*/  LOP3.LUT R135, R135, 0xfdffffff, RZ, 0xc0, !PT ;  /* 0xfdffffff87877812 */ /* 0x000fce00078ec0ff */
[----:B------:R-:W-:Y:S01]  /*2320*/  @P0 LOP3.LUT R135, R135, 0x2000000, RZ, 0xfc, !PT ;  /* 0x0200000087870812 */ /* 0x000fe200078efcff */
[----:B------:R-:W4:Y:S03]  /*2330*/  @!P0 LDG.E.U16 R63, desc[UR4][R6.64+0xf40] ;  /* 0x000f4004063f8981 */ /* 0x000f26000c1e1500 */
[----:B------:R-:W-:Y:S02]  /*2340*/  LOP3.LUT R135, R135, 0xefffffff, RZ, 0xc0, !PT ;  /* 0xefffffff87877812 */ /* 0x000fe400078ec0ff */
[----:B------:R-:W-:Y:S02]  /*2350*/  ISETP.LT.OR P6, PT, R52, 0x1, P1 ;  /* 0x000000013400780c */ /* 0x000fe40000fc1670 */
[----:B------:R-:W-:Y:S02]  /*2360*/  @P1 LOP3.LUT R135, R135, 0x10000000, RZ, 0xfc, !PT ;  /* 0x1000000087871812 */ /* 0x000fe400078efcff */
[----:B------:R-:W-:-:S04]  /*2370*/  LOP3.LUT P1, RZ, R81, 0x1000, RZ, 0xc0, !PT ;  /* 0x0000100051ff7812 */ /* 0x000fc8000782c0ff */
[----:B------:R-:W-:Y:S02]  /*2380*/  P2R R155, PR, RZ, 0x2 ;  /* 0x00000002ff9b7803 */ /* 0x000fe40000000000 */
[C---:B------:R-:W-:Y:S02]  /*2390*/  LOP3.LUT P1, RZ, R81.reuse, 0x400, RZ, 0xc0, !PT ;  /* 0x0000040051ff7812 */ /* 0x040fe4000782c0ff */
[----:B------:R-:W-:Y:S01]  /*23a0*/  P2R R85, PR, RZ, 0x1 ;  /* 0x00000001ff557803 */ /* 0x000fe20000000000 */
[----:B--2---:R-:W-:Y:S01]  /*23b0*/  @P2 IMAD.U32 R55, R46, 0x10000, RZ ;  /* 0x000100002e372824 */ /* 0x004fe200078e00ff */
[----:B------:R-:W-:Y:S01]  /*23c0*/  P2R R154, PR, RZ, 0x2 ;  /* 0x00000002ff9a7803 */ /* 0x000fe20000000000 */
[----:B------:R-:W2:Y:S01]  /*23d0*/  @!P6 LDG.E.U16 R65, desc[UR4][R6.64+0xf80] ;  /* 0x000f80040641e981 */ /* 0x000ea2000c1e1500 */
        /* <DEDUP_REMOVED lines=8> */
[----:B------:R-:W-:Y:S02]  /*2460*/  LOP3.LUT P1, RZ, R81, 0x20, RZ, 0xc0, !PT ;  /* 0x0000002051ff7812 */ /* 0x000fe4000782c0ff */
[----:B------:R-:W-:Y:S02]  /*2470*/  ISETP.GE.AND P0, PT, R132, UR8, PT ;  /* 0x0000000884007c0c */ /* 0x000fe4000bf06270 */
[----:B------:R-:W-:-:S09]  /*2480*/  LOP3.LUT R135, R135, 0xfbffffff, RZ, 0xc0, !PT ;  /* 0xfbffffff87877812 */ /* 0x000fd200078ec0ff */
[----:B---3--:R-:W-:Y:S01]  /*2490*/  @!P1 IMAD.U32 R48, R43, 0x10000, RZ ;  /* 0x000100002b309824 */ /* 0x008fe200078e00ff */
[----:B------:R-:W-:Y:S02]  /*24a0*/  ISETP.NE.AND P1, PT, R150, RZ, PT ;  /* 0x000000ff9600720c */ /* 0x000fe40003f25270 */
[----:B------:R-:W-:-:S04]  /*24b0*/  @P6 LOP3.LUT R135, R135, 0x4000000, RZ, 0xfc, !PT ;  /* 0x0400000087876812 */ /* 0x000fc800078efcff */
[----:B------:R-:W-:-:S07]  /*24c0*/  LOP3.LUT R135, R135, 0xf7ffffff, RZ, 0xc0, !PT ;  /* 0xf7ffffff87877812 */ /* 0x000fce00078ec0ff */
[----:B-----5:R-:W-:Y:S01]  /*24d0*/  @!P1 IMAD.U32 R47, R44, 0x10000, RZ ;  /* 0x000100002c2f9824 */ /* 0x020fe200078e00ff */
[----:B------:R-:W-:Y:S02]  /*24e0*/  ISETP.NE.AND P1, PT, R151, RZ, PT ;  /* 0x000000ff9700720c */ /* 0x000fe40003f25270 */
[----:B------:R-:W-:Y:S02]  /*24f0*/  @P0 LOP3.LUT R135, R135, 0x8000000, RZ, 0xfc, !PT ;  /* 0x0800000087870812 */ /* 0x000fe400078efcff */
[----:B------:R-:W-:Y:S02]  /*2500*/  ISETP.LT.OR P5, PT, R52, 0x1, P0 ;  /* 0x000000013400780c */ /* 0x000fe400007a1670 */
[----:B------:R-:W-:Y:S01]  /*2510*/  LOP3.LUT P0, RZ, R81, 0x10, RZ, 0xc0, !PT ;  /* 0x0000001051ff7812 */ /* 0x000fe2000780c0ff */
[----:B------:R-:W-:-:S03]  /*2520*/  IMAD.MOV.U32 R46, RZ, RZ, -0x800000 ;  /* 0xff800000ff2e7424 */ /* 0x000fc600078e00ff */
[----:B------:R-:W-:Y:S02]  /*2530*/  P2R R45, PR, RZ, 0x1 ;  /* 0x00000001ff2d7803 */ /* 0x000fe40000000000 */
[----:B------:R-:W-:Y:S01]  /*2540*/  LOP3.LUT P0, RZ, R81, 0x8, RZ, 0xc0, !PT ;  /* 0x0000000851ff7812 */ /* 0x000fe2000780c0ff */
[----:B----4-:R-:W-:Y:S01]  /*2550*/  @!P1 IMAD.U32 R46, R144, 0x10000, RZ ;  /* 0x00010000902e9824 */ /* 0x010fe200078e00ff */
[----:B------:R-:W-:Y:S01]  /*2560*/  ISETP.NE.AND P1, PT, R152, RZ, PT ;  /* 0x000000ff9800720c */ /* 0x000fe20003f25270 */
[----:B------:R-:W-:Y:S01]  /*2570*/  IMAD.MOV.U32 R44, RZ, RZ, -0x800000 ;  /* 0xff800000ff2c7424 */ /* 0x000fe200078e00ff */
[----:B------:R-:W-:Y:S01]  /*2580*/  P2R R87, PR, RZ, 0x40 ;  /* 0x00000040ff577803 */ /* 0x000fe20000000000 */
[----:B------:R-:W-:Y:S01]  /*2590*/  @!P3 IMAD.U32 R54, R5, 0x10000, RZ ;  /* 0x000100000536b824 */ /* 0x000fe200078e00ff */
[----:B------:R-:W-:Y:S01]  /*25a0*/  LOP3.LUT P2, RZ, R81, 0x800, RZ, 0xc0, !PT ;  /* 0x0000080051ff7812 */ /* 0x000fe2000784c0ff */
[----:B------:R-:W-:Y:S01]  /*25b0*/  IMAD.MOV.U32 R43, RZ, RZ, -0x800000 ;  /* 0xff800000ff2b7424 */ /* 0x000fe200078e00ff */
[----:B------:R0:W3:Y:S05]  /*25c0*/  @!P5 LDG.E.U16 R66, desc[UR4][R6.64+0xfc0] ;  /* 0x000fc0040642d981 */ /* 0x0000ea000c1e1500 */
[----:B------:R-:W-:Y:S01]  /*25d0*/  @!P0 IMAD.U32 R50, R37, 0x10000, RZ ;  /* 0x0001000025328824 */ /* 0x000fe200078e00ff */
[----:B------:R-:W-:Y:S01]  /*25e0*/  ISETP.NE.AND P0, PT, R45, RZ, PT ;  /* 0x000000ff2d00720c */ /* 0x000fe20003f05270 */
[----:B------:R-:W-:-:S02]  /*25f0*/  IMAD.MOV.U32 R45, RZ, RZ, -0x800000 ;  /* 0xff800000ff2d7424 */ /* 0x000fc400078e00ff */
[----:B------:R-:W-:Y:S01]  /*2600*/  @!P1 IMAD.U32 R45, R145, 0x10000, RZ ;  /* 0x00010000912d9824 */ /* 0x000fe200078e00ff */
[----:B------:R-:W-:Y:S02]  /*2610*/  ISETP.NE.AND P1, PT, R153, RZ, PT ;  /* 0x000000ff9900720c */ /* 0x000fe40003f25270 */
[C---:B------:R-:W-:Y:S02]  /*2620*/  LOP3.LUT P6, RZ, R81.reuse, 0x4, RZ, 0xc0, !PT ;  /* 0x0000000451ff7812 */ /* 0x040fe400078cc0ff */
[----:B------:R-:W-:-:S09]  /*2630*/  LOP3.LUT P3, RZ, R81, 0x2000, RZ, 0xc0, !PT ;  /* 0x0000200051ff7812 */ /* 0x000fd2000786c0ff */
[----:B------:R-:W-:Y:S01]  /*2640*/  @!P1 IMAD.U32 R44, R146, 0x10000, RZ ;  /* 0x00010000922c9824 */ /* 0x000fe200078e00ff */
[----:B------:R-:W-:Y:S01]  /*2650*/  ISETP.NE.AND P1, PT, R154, RZ, PT ;  /* 0x000000ff9a00720c */ /* 0x000fe20003f25270 */
[----:B------:R-:W-:Y:S02]  /*2660*/  @!P6 IMAD.U32 R51, R36, 0x10000, RZ ;  /* 0x000100002433e824 */ /* 0x000fe400078e00ff */
[----:B------:R-:W-:Y:S02]  /*2670*/  IMAD.MOV.U32 R36, RZ, RZ, -0x800000 ;  /* 0xff800000ff247424 */ /* 0x000fe400078e00ff */
[----:B------:R-:W-:Y:S01]  /*2680*/  @!P3 IMAD.U32 R36, R8, 0x10000, RZ ;  /* 0x000100000824b824 */ /* 0x000fe200078e00ff */
[----:B------:R-:W-:-:S07]  /*2690*/  LOP3.LUT P3, RZ, R81, 0x40000000, RZ, 0xc0, !PT ;  /* 0x4000000051ff7812 */ /* 0x000fce000786c0ff */
[----:B------:R-:W-:Y:S01]  /*26a0*/  @!P1 IMAD.U32 R43, R147, 0x10000, RZ ;  /* 0x00010000932b9824 */ /* 0x000fe200078e00ff */
[----:B------:R-:W-:Y:S02]  /*26b0*/  ISETP.NE.AND P1, PT, R155, RZ, PT ;  /* 0x000000ff9b00720c */ /* 0x000fe40003f25270 */
[----:B------:R-:W-:Y:S02]  /*26c0*/  P2R R150, PR, RZ, 0x8 ;  /* 0x00000008ff967803 */ /* 0x000fe40000000000 */
[----:B------:R-:W-:Y:S01]  /*26d0*/  LOP3.LUT P3, RZ, R81, 0x20000000, RZ, 0xc0, !PT ;  /* 0x2000000051ff7812 */ /* 0x000fe2000786c0ff */
[----:B------:R-:W-:Y:S02]  /*26e0*/  IMAD.MOV.U32 R37, RZ, RZ, -0x800000 ;  /* 0xff800000ff257424 */ /* 0x000fe400078e00ff */
[----:B------:R-:W-:Y:S02]  /*26f0*/  @!P0 IMAD.U32 R49, R38, 0x10000, RZ ;  /* 0x0001000026318824 */ /* 0x000fe400078e00ff */
[----:B------:R-:W-:-:S04]  /*2700*/  IMAD.MOV.U32 R38, RZ, RZ, -0x800000 ;  /* 0xff800000ff267424 */ /* 0x000fc800078e00ff */
[----:B------:R-:W-:Y:S01]  /*2710*/  @!P1 IMAD.U32 R37, R149, 0x10000, RZ ;  /* 0x0001000095259824 */ /* 0x000fe200078e00ff */
[----:B------:R-:W-:Y:S02]  /*2720*/  P2R R149, PR, RZ, 0x8 ;  /* 0x00000008ff957803 */ /* 0x000fe40000000000 */
[C---:B------:R-:W-:Y:S01]  /*2730*/  LOP3.LUT P3, RZ, R81.reuse, 0x10000000, RZ, 0xc0, !PT ;  /* 0x1000000051ff7812 */ /* 0x040fe2000786c0ff */
[----:B------:R-:W-:Y:S01]  /*2740*/  @!P2 IMAD.U32 R38, R148, 0x10000, RZ ;  /* 0x000100009426a824 */ /* 0x000fe200078e00ff */
[----:B------:R-:W-:Y:S02]  /*2750*/  P2R R89, PR, RZ, 0x20 ;  /* 0x00000020ff597803 */ /* 0x000fe40000000000 */
[----:B------:R-:W-:Y:S02]  /*2760*/  P2R R148, PR, RZ, 0x8 ;  /* 0x00000008ff947803 */ /* 0x000fe40000000000 */
[C---:B------:R-:W-:Y:S02]  /*2770*/  LOP3.LUT P3, RZ, R81.reuse, 0x8000000, RZ, 0xc0, !PT ;  /* 0x0800000051ff7812 */ /* 0x040fe4000786c0ff */
[----:B------:R-:W-:-:S02]  /*2780*/  LOP3.LUT P5, RZ, R81, 0x2, RZ, 0xc0, !PT ;  /* 0x0000000251ff7812 */ /* 0x000fc400078ac0ff */
[----:B------:R-:W-:Y:S02]  /*2790*/  P2R R147, PR, RZ, 0x8 ;  /* 0x00000008ff937803 */ /* 0x000fe40000000000 */
[C---:B------:R-:W-:Y:S02]  /*27a0*/  LOP3.LUT P6, RZ, R81.reuse, 0x10000, RZ, 0xc0, !PT ;  /* 0x0001000051ff7812 */ /* 0x040fe400078cc0ff */
[----:B------:R-:W-:-:S04]  /*27b0*/  LOP3.LUT P3, RZ, R81, 0x4000000, RZ, 0xc0, !PT ;  /* 0x0400000051ff7812 */ /* 0x000fc8000786c0ff */
[----:B------:R-:W-:Y:S02]  /*27c0*/  P2R R146, PR, RZ, 0x8 ;  /* 0x00000008ff927803 */ /* 0x000fe40000000000 */
[C---:B------:R-:W-:Y:S01]  /*27d0*/  LOP3.LUT P3, RZ, R81.reuse, 0x2000000, RZ, 0xc0, !PT ;  /* 0x0200000051ff7812 */ /* 0x040fe2000786c0ff */
[----:B------:R-:W-:Y:S01]  /*27e0*/  IMAD.MOV.U32 R53, RZ, RZ, -0x800000 ;  /* 0xff800000ff357424 */ /* 0x000fe200078e00ff */
[----:B------:R-:W-:Y:S01]  /*27f0*/  LOP3.LUT P2, RZ, R81, 0x80000, RZ, 0xc0, !PT ;  /* 0x0008000051ff7812 */ /* 0x000fe2000784c0ff */
[----:B------:R-:W-:Y:S01]  /*2800*/  @!P5 IMAD.U32 R53, R35, 0x10000, RZ ;  /* 0x000100002335d824 */ /* 0x000fe200078e00ff */
[----:B------:R-:W-:Y:S02]  /*2810*/  P2R R145, PR, RZ, 0x8 ;  /* 0x00000008ff917803 */ /* 0x000fe40000000000 */
[C---:B------:R-:W-:Y:S01]  /*2820*/  LOP3.LUT P3, RZ, R81.reuse, 0x1000000, RZ, 0xc0, !PT ;  /* 0x0100000051ff7812 */ /* 0x040fe2000786c0ff */
[----:B0-----:R-:W-:Y:S01]  /*2830*/  IMAD.MOV.U32 R6, RZ, RZ, -0x800000 ;  /* 0xff800000ff067424 */ /* 0x001fe200078e00ff */
[----:B------:R-:W-:Y:S01]  /*2840*/  LOP3.LUT P5, RZ, R81, 0x8000, RZ, 0xc0, !PT ;  /* 0x0000800051ff7812 */ /* 0x000fe200078ac0ff */
[----:B------:R-:W-:Y:S01]  /*2850*/  @!P6 IMAD.U32 R6, R143, 0x10000, RZ ;  /* 0x000100008f06e824 */ /* 0x000fe200078e00ff */
[----:B------:R-:W-:-:S02]  /*2860*/  P2R R144, PR, RZ, 0x4 ;  /* 0x00000004ff907803 */ /* 0x000fc40000000000 */
[C---:B------:R-:W-:Y:S02]  /*2870*/  LOP3.LUT P2, RZ, R81.reuse, 0x40000, RZ, 0xc0, !PT ;  /* 0x0004000051ff7812 */ /* 0x040fe4000784c0ff */
[C---:B------:R-:W-:Y:S02]  /*2880*/  LOP3.LUT P1, RZ, R81.reuse, 0x100000, RZ, 0xc0, !PT ;  /* 0x0010000051ff7812 */ /* 0x040fe4000782c0ff */
[----:B------:R-:W-:Y:S02]  /*2890*/  P2R R143, PR, RZ, 0x8 ;  /* 0x00000008ff8f7803 */ /* 0x000fe40000000000 */
[C---:B------:R-:W-:Y:S01]  /*28a0*/  LOP3.LUT P3, RZ, R81.reuse, 0x800000, RZ, 0xc0, !PT ;  /* 0x0080000051ff7812 */ /* 0x040fe2000786c0ff */
[----:B------:R-:W-:Y:S01]  /*28b0*/  IMAD.MOV.U32 R5, RZ, RZ, -0x800000 ;  /* 0xff800000ff057424 */ /* 0x000fe200078e00ff */
[----:B------:R-:W-:Y:S01]  /*28c0*/  P2R R91, PR, RZ, 0x10 ;  /* 0x00000010ff5b7803 */ /* 0x000fe20000000000 */
[----:B------:R-:W-:Y:S01]  /*28d0*/  @!P5 IMAD.U32 R5, R10, 0x10000, RZ ;  /* 0x000100000a05d824 */ /* 0x000fe200078e00ff */
[----:B------:R-:W-:Y:S01]  /*28e0*/  LOP3.LUT P4, RZ, R81, 0x4000, RZ, 0xc0, !PT ;  /* 0x0000400051ff7812 */ /* 0x000fe2000788c0ff */
[----:B------:R-:W-:-:S02]  /*28f0*/  IMAD.MOV.U32 R8, RZ, RZ, -0x800000 ;  /* 0xff800000ff087424 */ /* 0x000fc400078e00ff */
[----:B------:R-:W-:Y:S02]  /*2900*/  IMAD.MOV.U32 R10, RZ, RZ, -0x800000 ;  /* 0xff800000ff0a7424 */ /* 0x000fe400078e00ff */
[----:B------:R-:W-:Y:S01]  /*2910*/  @!P2 IMAD.U32 R8, R12, 0x10000, RZ ;  /* 0x000100000c08a824 */ /* 0x000fe200078e00ff */
[----:B------:R-:W-:Y:S01]  /*2920*/  ISETP.NE.AND P2, PT, R144, RZ, PT ;  /* 0x000000ff9000720c */ /* 0x000fe20003f45270 */
[----:B------:R-:W-:Y:S02]  /*2930*/  @!P1 IMAD.U32 R10, R13, 0x10000, RZ ;  /* 0x000100000d0a9824 */ /* 0x000fe400078e00ff */
[----:B------:R-:W-:Y:S02]  /*2940*/  IMAD.MOV.U32 R13, RZ, RZ, -0x800000 ;  /* 0xff800000ff0d7424 */ /* 0x000fe400078e00ff */
[----:B------:R-:W-:Y:S01]  /*2950*/  @!P3 IMAD.U32 R13, R16, 0x10000, RZ ;  /* 0x00010000100db824 */ /* 0x000fe200078e00ff */
[----:B------:R-:W-:Y:S01]  /*2960*/  ISETP.NE.AND P3, PT, R143, RZ, PT ;  /* 0x000000ff8f00720c */ /* 0x000fe20003f65270 */
[----:B------:R-:W-:-:S02]  /*2970*/  IMAD.MOV.U32 R35, RZ, RZ, -0x800000 ;  /* 0xff800000ff237424 */ /* 0x000fc400078e00ff */
[----:B------:R-:W-:Y:S02]  /*2980*/  @!P4 IMAD.U32 R35, R9, 0x10000, RZ ;  /* 0x000100000923c824 */ /* 0x000fe400078e00ff */
[----:B------:R-:W-:Y:S02]  /*2990*/  IMAD.MOV.U32 R9, RZ, RZ, -0x800000 ;  /* 0xff800000ff097424 */ /* 0x000fe400078e00ff */
[----:B------:R-:W-:Y:S02]  /*29a0*/  @!P2 IMAD.U32 R9, R14, 0x10000, RZ ;  /* 0x000100000e09a824 */ /* 0x000fe400078e00ff */
[----:B------:R-:W-:-:S04]  /*29b0*/  IMAD.MOV.U32 R14, RZ, RZ, -0x800000 ;  /* 0xff800000ff0e7424 */ /* 0x000fc800078e00ff */
[----:B------:R-:W-:Y:S01]  /*29c0*/  @!P3 IMAD.U32 R14, R15, 0x10000, RZ ;  /* 0x000100000f0eb824 */ /* 0x000fe200078e00ff */
[----:B------:R-:W-:Y:S01]  /*29d0*/  ISETP.NE.AND P3, PT, R145, RZ, PT ;  /* 0x000000ff9100720c */ /* 0x000fe20003f65270 */
[----:B------:R-:W-:-:S12]  /*29e0*/  IMAD.MOV.U32 R15, RZ, RZ, -0x800000 ;  /* 0xff800000ff0f7424 */ /* 0x000fd800078e00ff */
[----:B------:R-:W-:Y:S01]  /*29f0*/  @!P3 IMAD.U32 R15, R19, 0x10000, RZ ;  /* 0x00010000130fb824 */ /* 0x000fe200078e00ff */
[----:B------:R-:W-:Y:S01]  /*2a00*/  ISETP.NE.AND P3, PT, R146, RZ, PT ;  /* 0x000000ff9200720c */ /* 0x000fe20003f65270 */
[----:B------:R-:W-:Y:S01]  /*2a10*/  IMAD.MOV.U32 R16, RZ, RZ, -0x800000 ;  /* 0xff800000ff107424 */ /* 0x000fe200078e00ff */
[----:B------:R-:W-:-:S11]  /*2a20*/  LOP3.LUT P5, RZ, R81, 0x400000, RZ, 0xc0, !PT ;  /* 0x0040000051ff7812 */ /* 0x000fd600078ac0ff */
[----:B------:R-:W-:Y:S01]  /*2a30*/  @!P3 IMAD.U32 R16, R20, 0x10000, RZ ;  /* 0x000100001410b824 */ /* 0x000fe200078e00ff */
[----:B------:R-:W-:Y:S01]  /*2a40*/  ISETP.NE.AND P3, PT, R147, RZ, PT ;  /* 0x000000ff9300720c */ /* 0x000fe20003f65270 */
[----:B------:R-:W-:Y:S01]  /*2a50*/  IMAD.MOV.U32 R12, RZ, RZ, -0x800000 ;  /* 0xff800000ff0c7424 */ /* 0x000fe200078e00ff */
[----:B------:R-:W-:Y:S01]  /*2a60*/  LOP3.LUT P0, RZ, R81, 0x20000, RZ, 0xc0, !PT ;  /* 0x0002000051ff7812 */ /* 0x000fe2000780c0ff */
[----:B------:R-:W-:Y:S01]  /*2a70*/  @!P5 IMAD.U32 R12, R17, 0x10000, RZ ;  /* 0x00010000110cd824 */ /* 0x000fe200078e00ff */
[----:B------:R-:W-:Y:S01]  /*2a80*/  LOP3.LUT P4, RZ, R81, 0x200000, RZ, 0xc0, !PT ;  /* 0x0020000051ff7812 */ /* 0x000fe2000788c0ff */
[----:B------:R-:W-:-:S08]  /*2a90*/  IMAD.MOV.U32 R17, RZ, RZ, -0x800000 ;  /* 0xff800000ff117424 */ /* 0x000fd000078e00ff */
[----:B------:R-:W-:Y:S01]  /*2aa0*/  @!P3 IMAD.U32 R17, R21, 0x10000, RZ ;  /* 0x000100001511b824 */ /* 0x000fe200078e00ff */
[----:B------:R-:W-:Y:S01]  /*2ab0*/  ISETP.NE.AND P3, PT, R148, RZ, PT ;  /* 0x000000ff9400720c */ /* 0x000fe20003f65270 */
[----:B------:R-:W-:Y:S02]  /*2ac0*/  IMAD.MOV.U32 R7, RZ, RZ, -0x800000 ;  /* 0xff800000ff077424 */ /* 0x000fe400078e00ff */
        /* <DEDUP_REMOVED lines=9> */
[----:B------:R-:W-:-:S12]  /*2b60*/  IMAD.MOV.U32 R20, RZ, RZ, -0x800000 ;  /* 0xff800000ff147424 */ /* 0x000fd800078e00ff */
[----:B------:R-:W-:Y:S01]  /*2b70*/  @!P3 IMAD.U32 R20, R24, 0x10000, RZ ;  /* 0x000100001814b824 */ /* 0x000fe200078e00ff */
[----:B------:R-:W-:-:S04]  /*2b80*/  LOP3.LUT P3, RZ, R135, 0x20000, RZ, 0xc0, !PT ;  /* 0x0002000087ff7812 */ /* 0x000fc8000786c0ff */
[----:B------:R-:W-:Y:S02]  /*2b90*/  P2R R151, PR, RZ, 0x8 ;  /* 0x00000008ff977803 */ /* 0x000fe40000000000 */
[----:B------:R-:W-:-:S04]  /*2ba0*/  LOP3.LUT P3, RZ, R135, 0x10000, RZ, 0xc0, !PT ;  /* 0x0001000087ff7812 */ /* 0x000fc8000786c0ff */
[----:B------:R-:W-:Y:S02]  /*2bb0*/  P2R R150, PR, RZ, 0x8 ;  /* 0x00000008ff967803 */ /* 0x000fe40000000000 */
[----:B------:R-:W-:-:S04]  /*2bc0*/  LOP3.LUT P3, RZ, R135, 0x8000, RZ, 0xc0, !PT ;  /* 0x0000800087ff7812 */ /* 0x000fc8000786c0ff */
[----:B------:R-:W-:Y:S02]  /*2bd0*/  P2R R149, PR, RZ, 0x8 ;  /* 0x00000008ff957803 */ /* 0x000fe40000000000 */
[----:B------:R-:W-:Y:S02]  /*2be0*/  LOP3.LUT P3, RZ, R135, 0x4000, RZ, 0xc0, !PT ;  /* 0x0000400087ff7812 */ /* 0x000fe4000786c0ff */
[----:B------:R-:W-:Y:S02]  /*2bf0*/  LOP3.LUT P6, RZ, R81, 0x80000000, RZ, 0xc0, !PT ;  /* 0x8000000051ff7812 */ /* 0x000fe400078cc0ff */
[----:B------:R-:W-:Y:S02]  /*2c00*/  P2R R148, PR, RZ, 0x8 ;  /* 0x00000008ff947803 */ /* 0x000fe40000000000 */
[----:B------:R-:W-:-:S04]  /*2c10*/  LOP3.LUT P3, RZ, R135, 0x2000, RZ, 0xc0, !PT ;  /* 0x0000200087ff7812 */ /* 0x000fc8000786c0ff */
[----:B------:R-:W-:Y:S02]  /*2c20*/  P2R R147, PR, RZ, 0x8 ;  /* 0x00000008ff937803 */ /* 0x000fe40000000000 */
[----:B------:R-:W-:Y:S01]  /*2c30*/  LOP3.LUT P3, RZ, R135, 0x1000, RZ, 0xc0, !PT ;  /* 0x0000100087ff7812 */ /* 0x000fe2000786c0ff */
[----:B------:R-:W-:-:S03]  /*2c40*/  IMAD.MOV.U32 R21, RZ, RZ, -0x800000 ;  /* 0xff800000ff157424 */ /* 0x000fc600078e00ff */
[----:B------:R-:W-:Y:S02]  /*2c50*/  P2R R146, PR, RZ, 0x8 ;  /* 0x00000008ff927803 */ /* 0x000fe40000000000 */
[----:B------:R-:W-:Y:S01]  /*2c60*/  LOP3.LUT P3, RZ, R135, 0x800, RZ, 0xc0, !PT ;  /* 0x0000080087ff7812 */ /* 0x000fe2000786c0ff */
[----:B------:R-:W-:Y:S01]  /*2c70*/  @!P6 IMAD.U32 R21, R25, 0x10000, RZ ;  /* 0x000100001915e824 */ /* 0x000fe200078e00ff */
[C---:B------:R-:W-:Y:S02]  /*2c80*/  LOP3.LUT P6, RZ, R135.reuse, 0x40, RZ, 0xc0, !PT ;  /* 0x0000004087ff7812 */ /* 0x040fe400078cc0ff */
[----:B------:R-:W-:Y:S02]  /*2c90*/  P2R R145, PR, RZ, 0x8 ;  /* 0x00000008ff917803 */ /* 0x000fe40000000000 */
[C---:B------:R-:W-:Y:S02]  /*2ca0*/  LOP3.LUT P3, RZ, R135.reuse, 0x400, RZ, 0xc0, !PT ;  /* 0x0000040087ff7812 */ /* 0x040fe4000786c0ff */
[----:B------:R-:W-:-:S02]  /*2cb0*/  LOP3.LUT P1, RZ, R135, 0x2, RZ, 0xc0, !PT ;  /* 0x0000000287ff7812 */ /* 0x000fc4000782c0ff */
[----:B------:R-:W-:Y:S02]  /*2cc0*/  P2R R143, PR, RZ, 0x40 ;  /* 0x00000040ff8f7803 */ /* 0x000fe40000000000 */
[C---:B------:R-:W-:Y:S02]  /*2cd0*/  LOP3.LUT P6, RZ, R135.reuse, 0x20, RZ, 0xc0, !PT ;  /* 0x0000002087ff7812 */ /* 0x040fe400078cc0ff */
[----:B------:R-:W-:Y:S02]  /*2ce0*/  P2R R144, PR, RZ, 0x8 ;  /* 0x00000008ff907803 */ /* 0x000fe40000000000 */
[C---:B------:R-:W-:Y:S01]  /*2cf0*/  LOP3.LUT P3, RZ, R135.reuse, 0x200, RZ, 0xc0, !PT ;  /* 0x0000020087ff7812 */ /* 0x040fe2000786c0ff */
[----:B------:R-:W-:Y:S01]  /*2d00*/  IMAD.MOV.U32 R23, RZ, RZ, -0x800000 ;  /* 0xff800000ff177424 */ /* 0x000fe200078e00ff */
[----:B------:R-:W-:-:S03]  /*2d10*/  LOP3.LUT P2, RZ, R135, 0x4, RZ, 0xc0, !PT ;  /* 0x0000000487ff7812 */ /* 0x000fc6000784c0ff */
[----:B------:R-:W-:Y:S02]  /*2d20*/  @!P1 IMAD.U32 R23, R27, 0x10000, RZ ;  /* 0x000100001b179824 */ /* 0x000fe400078e00ff */
[----:B------:R-:W-:Y:S01]  /*2d30*/  IMAD.MOV.U32 R27, RZ, RZ, -0x800000 ;  /* 0xff800000ff1b7424 */ /* 0x000fe200078e00ff */
[----:B------:R-:W-:Y:S01]  /*2d40*/  LOP3.LUT P0, RZ, R135, 0x1, RZ, 0xc0, !PT ;  /* 0x0000000187ff7812 */ /* 0x000fe2000780c0ff */
[----:B------:R-:W-:Y:S01]  /*2d50*/  @!P6 IMAD.U32 R27, R31, 0x10000, RZ ;  /* 0x000100001f1be824 */ /* 0x000fe200078e00ff */
[----:B------:R-:W-:Y:S01]  /*2d60*/  ISETP.NE.AND P6, PT, R143, RZ, PT ;  /* 0x000000ff8f00720c */ /* 0x000fe20003fc5270 */
[----:B------:R-:W-:Y:S02]  /*2d70*/  IMAD.MOV.U32 R31, RZ, RZ, -0x800000 ;  /* 0xff800000ff1f7424 */ /* 0x000fe400078e00ff */
[----:B------:R-:W-:Y:S01]  /*2d80*/  @!P3 IMAD.U32 R31, R39, 0x10000, RZ ;  /* 0x00010000271fb824 */ /* 0x000fe200078e00ff */
[----:B------:R-:W-:Y:S01]  /*2d90*/  ISETP.NE.AND P3, PT, R144, RZ, PT ;  /* 0x000000ff9000720c */ /* 0x000fe20003f65270 */
[----:B------:R-:W-:Y:S01]  /*2da0*/  IMAD.MOV.U32 R24, RZ, RZ, -0x800000 ;  /* 0xff800000ff187424 */ /* 0x000fe200078e00ff */
[----:B------:R-:W-:Y:S01]  /*2db0*/  LOP3.LUT P4, RZ, R135, 0x8, RZ, 0xc0, !PT ;  /* 0x0000000887ff7812 */ /* 0x000fe2000788c0ff */
[----:B------:R-:W-:-:S02]  /*2dc0*/  @!P2 IMAD.U32 R24, R28, 0x10000, RZ ;  /* 0x000100001c18a824 */ /* 0x000fc400078e00ff */
[----:B------:R-:W-:Y:S02]  /*2dd0*/  IMAD.MOV.U32 R22, RZ, RZ, -0x800000 ;  /* 0xff800000ff167424 */ /* 0x000fe400078e00ff */
[----:B------:R-:W-:Y:S02]  /*2de0*/  IMAD.MOV.U32 R28, RZ, RZ, -0x800000 ;  /* 0xff800000ff1c7424 */ /* 0x000fe400078e00ff */
[----:B------:R-:W-:Y:S01]  /*2df0*/  @!P0 IMAD.U32 R22, R26, 0x10000, RZ ;  /* 0x000100001a168824 */ /* 0x000fe200078e00ff */
[----:B------:R-:W-:Y:S01]  /*2e00*/  LOP3.LUT P0, RZ, R135, 0x80, RZ, 0xc0, !PT ;  /* 0x0000008087ff7812 */ /* 0x000fe2000780c0ff */
[----:B------:R-:W-:Y:S02]  /*2e10*/  @!P6 IMAD.U32 R28, R32, 0x10000, RZ ;  /* 0x00010000201ce824 */ /* 0x000fe400078e00ff */
[----:B------:R-:W-:Y:S02]  /*2e20*/  IMAD.MOV.U32 R32, RZ, RZ, -0x800000 ;  /* 0xff800000ff207424 */ /* 0x000fe400078e00ff */
[----:B------:R-:W-:Y:S01]  /*2e30*/  @!P3 IMAD.U32 R32, R40, 0x10000, RZ ;  /* 0x000100002820b824 */ /* 0x000fe200078e00ff */
[----:B------:R-:W-:Y:S01]  /*2e40*/  ISETP.NE.AND P3, PT, R145, RZ, PT ;  /* 0x000000ff9100720c */ /* 0x000fe20003f65270 */
[----:B------:R-:W-:Y:S01]  /*2e50*/  IMAD.MOV.U32 R25, RZ, RZ, -0x800000 ;  /* 0xff800000ff197424 */ /* 0x000fe200078e00ff */
[----:B------:R-:W-:Y:S01]  /*2e60*/  LOP3.LUT P5, RZ, R135, 0x10, RZ, 0xc0, !PT ;  /* 0x0000001087ff7812 */ /* 0x000fe200078ac0ff */
[----:B------:R-:W-:-:S02]  /*2e70*/  @!P4 IMAD.U32 R25, R29, 0x10000, RZ ;  /* 0x000100001d19c824 */ /* 0x000fc400078e00ff */
[----:B------:R-:W-:Y:S01]  /*2e80*/  IMAD.MOV.U32 R29, RZ, RZ, -0x800000 ;  /* 0xff800000ff1d7424 */ /* 0x000fe200078e00ff */
[----:B------:R-:W-:Y:S01]  /*2e90*/  LOP3.LUT P1, RZ, R135, 0x100, RZ, 0xc0, !PT ;  /* 0x0000010087ff7812 */ /* 0x000fe2000782c0ff */
[----:B------:R-:W-:Y:S02]  /*2ea0*/  @!P0 IMAD.U32 R29, R33, 0x10000, RZ ;  /* 0x00010000211d8824 */ /* 0x000fe400078e00ff */
[----:B------:R-:W-:-:S04]  /*2eb0*/  IMAD.MOV.U32 R33, RZ, RZ, -0x800000 ;  /* 0xff800000ff217424 */ /* 0x000fc800078e00ff */
        /* <DEDUP_REMOVED lines=18> */
[----:B------:R-:W-:Y:S01]  /*2fe0*/  IMAD.MOV.U32 R42, RZ, RZ, -0x800000 ;  /* 0xff800000ff2a7424 */ /* 0x000fe200078e00ff */
[C---:B------:R-:W-:Y:S02]  /*2ff0*/  LOP3.LUT P4, RZ, R135.reuse, 0x80000, RZ, 0xc0, !PT ;  /* 0x0008000087ff7812 */ /* 0x040fe4000788c0ff */
[C---:B------:R-:W-:Y:S02]  /*3000*/  LOP3.LUT P2, RZ, R135.reuse, 0x40000, RZ, 0xc0, !PT ;  /* 0x0004000087ff7812 */ /* 0x040fe4000784c0ff */
[C---:B------:R-:W-:Y:S02]  /*3010*/  LOP3.LUT P1, RZ, R135.reuse, 0x800000, RZ, 0xc0, !PT ;  /* 0x0080000087ff7812 */ /* 0x040fe4000782c0ff */
[C---:B------:R-:W-:Y:S02]  /*3020*/  LOP3.LUT P0, RZ, R135.reuse, 0x400000, RZ, 0xc0, !PT ;  /* 0x0040000087ff7812 */ /* 0x040fe4000780c0ff */
[----:B------:R-:W-:-:S03]  /*3030*/  LOP3.LUT P5, RZ, R135, 0x100000, RZ, 0xc0, !PT ;  /* 0x0010000087ff7812 */ /* 0x000fc600078ac0ff */
[----:B------:R-:W-:Y:S01]  /*3040*/  @!P3 IMAD.U32 R42, R61, 0x10000, RZ ;  /* 0x000100003d2ab824 */ /* 0x000fe200078e00ff */
[----:B------:R-:W-:Y:S02]  /*3050*/  ISETP.NE.AND P3, PT, R151, RZ, PT ;  /* 0x000000ff9700720c */ /* 0x000fe40003f65270 */
[----:B------:R-:W-:Y:S01]  /*3060*/  LOP3.LUT P6, RZ, R135, 0x200000, RZ, 0xc0, !PT ;  /* 0x0020000087ff7812 */ /* 0x000fe200078cc0ff */
[----:B------:R-:W-:Y:S02]  /*3070*/  IMAD.MOV.U32 R60, RZ, RZ, -0x800000 ;  /* 0xff800000ff3c7424 */ /* 0x000fe400078e00ff */
[----:B------:R-:W-:Y:S02]  /*3080*/  @!P4 IMAD.U32 R60, R73, 0x10000, RZ ;  /* 0x00010000493cc824 */ /* 0x000fe400078e00ff */
[----:B------:R-:W-:Y:S02]  /*3090*/  IMAD.MOV.U32 R59, RZ, RZ, -0x800000 ;  /* 0xff800000ff3b7424 */ /* 0x000fe400078e00ff */
[----:B------:R-:W-:-:S02]  /*30a0*/  IMAD.MOV.U32 R73, RZ, RZ, -0x800000 ;  /* 0xff800000ff497424 */ /* 0x000fc400078e00ff */
[----:B------:R-:W-:Y:S02]  /*30b0*/  IMAD.MOV.U32 R58, RZ, RZ, -0x800000 ;  /* 0xff800000ff3a7424 */ /* 0x000fe400078e00ff */
[----:B------:R-:W-:Y:S02]  /*30c0*/  @!P2 IMAD.U32 R59, R67, 0x10000, RZ ;  /* 0x00010000433ba824 */ /* 0x000fe400078e00ff */
[----:B------:R-:W-:Y:S01]  /*30d0*/  @!P1 IMAD.U32 R73, R74, 0x10000, RZ ;  /* 0x000100004a499824 */ /* 0x000fe200078e00ff */
[----:B------:R-:W-:Y:S01]  /*30e0*/  ISETP.NE.AND P1, PT, R79, RZ, PT ;  /* 0x000000ff4f00720c */ /* 0x000fe20003f25270 */
[----:B------:R-:W-:Y:S01]  /*30f0*/  @!P3 IMAD.U32 R58, R69, 0x10000, RZ ;  /* 0x00010000453ab824 */ /* 0x000fe200078e00ff */
[----:B------:R-:W-:Y:S01]  /*3100*/  ISETP.NE.AND P4, PT, R91, RZ, PT ;  /* 0x000000ff5b00720c */ /* 0x000fe20003f85270 */
[----:B------:R-:W-:Y:S02]  /*3110*/  IMAD.MOV.U32 R67, RZ, RZ, -0x800000 ;  /* 0xff800000ff437424 */ /* 0x000fe400078e00ff */
[----:B------:R-:W-:-:S02]  /*3120*/  IMAD.MOV.U32 R61, RZ, RZ, -0x800000 ;  /* 0xff800000ff3d7424 */ /* 0x000fc400078e00ff */
[----:B------:R-:W-:Y:S02]  /*3130*/  IMAD.MOV.U32 R69, RZ, RZ, -0x800000 ;  /* 0xff800000ff457424 */ /* 0x000fe400078e00ff */
[----:B------:R-:W-:Y:S01]  /*3140*/  @!P0 IMAD.U32 R67, R72, 0x10000, RZ ;  /* 0x0001000048438824 */ /* 0x000fe200078e00ff */
[----:B------:R-:W-:Y:S01]  /*3150*/  ISETP.NE.AND P0, PT, R85, RZ, PT ;  /* 0x000000ff5500720c */ /* 0x000fe20003f05270 */
[----:B------:R-:W-:Y:S01]  /*3160*/  @!P5 IMAD.U32 R61, R71, 0x10000, RZ ;  /* 0x00010000473dd824 */ /* 0x000fe200078e00ff */
[----:B------:R-:W-:Y:S01]  /*3170*/  ISETP.NE.AND P5, PT, R89, RZ, PT ;  /* 0x000000ff5900720c */ /* 0x000fe20003fa5270 */
[----:B------:R-:W-:Y:S01]  /*3180*/  @!P6 IMAD.U32 R69, R70, 0x10000, RZ ;  /* 0x000100004645e824 */ /* 0x000fe200078e00ff */
[----:B------:R-:W-:Y:S01]  /*3190*/  ISETP.NE.AND P6, PT, R87, RZ, PT ;  /* 0x000000ff5700720c */ /* 0x000fe20003fc5270 */
[----:B------:R-:W-:Y:S01]  /*31a0*/  IMAD.MOV.U32 R71, RZ, RZ, -0x800000 ;  /* 0xff800000ff477424 */ /* 0x000fe200078e00ff */
[----:B------:R-:W-:Y:S01]  /*31b0*/  BSSY.RECONVERGENT B0, `(.L_x_591) ;  /* 0x000001a000007945 */ /* 0x000fe20003800200 */
[----:B------:R-:W-:Y:S01]  /*31c0*/  @!P1 IMAD.U32 R71, R75, 0x10000, RZ ;  /* 0x000100004b479824 */ /* 0x000fe200078e00ff */
[----:B------:R-:W-:Y:S01]  /*31d0*/  ISETP.NE.AND P1, PT, R77, RZ, PT ;  /* 0x000000ff4d00720c */ /* 0x000fe20003f25270 */
[----:B------:R-:W-:Y:S01]  /*31e0*/  IMAD.MOV.U32 R79, RZ, RZ, -0x800000 ;  /* 0xff800000ff4f7424 */ /* 0x000fe200078e00ff */
[----:B------:R-:W-:Y:S01]  /*31f0*/  ISETP.NE.AND P3, PT, R142, RZ, PT ;  /* 0x000000ff8e00720c */ /* 0x000fe20003f65270 */
[----:B------:R-:W-:Y:S01]  /*3200*/  IMAD.MOV.U32 R77, RZ, RZ, -0x800000 ;  /* 0xff800000ff4d7424 */ /* 0x000fe200078e00ff */
[----:B------:R-:W-:Y:S01]  /*3210*/  ISETP.NE.AND P2, PT, R141, RZ, PT ;  /* 0x000000ff8d00720c */ /* 0x000fe20003f45270 */
[----:B------:R-:W-:-:S02]  /*3220*/  IMAD.MOV.U32 R75, RZ, RZ, -0x800000 ;  /* 0xff800000ff4b7424 */ /* 0x000fc400078e00ff */
[----:B------:R-:W-:Y:S02]  /*3230*/  IMAD.MOV.U32 R85, RZ, RZ, -0x800000 ;  /* 0xff800000ff557424 */ /* 0x000fe400078e00ff */
[----:B------:R-:W-:Y:S01]  /*3240*/  @!P0 IMAD.U32 R79, R63, 0x10000, RZ ;  /* 0x000100003f4f8824 */ /* 0x000fe200078e00ff */
[----:B------:R-:W-:Y:S01]  /*3250*/  ISETP.NE.AND P0, PT, R83, RZ, PT ;  /* 0x000000ff5300720c */ /* 0x000fe20003f05270 */
[----:B--2---:R-:W-:Y:S02]  /*3260*/  @!P6 IMAD.U32 R77, R65, 0x10000, RZ ;  /* 0x00010000414de824 */ /* 0x004fe400078e00ff */
[----:B---3--:R-:W-:Y:S02]  /*3270*/  @!P5 IMAD.U32 R75, R66, 0x10000, RZ ;  /* 0x00010000424bd824 */ /* 0x008fe400078e00ff */
[----:B------:R-:W-:Y:S01]  /*3280*/  @P4 IMAD.U32 R85, R68, 0x10000, RZ ;  /* 0x0001000044554824 */ /* 0x000fe200078e00ff */
[----:B------:R-:W-:Y:S07]  /*3290*/  @!P4 BRA `(.L_x_592) ;  /* 0x00000000002cc947 */ /* 0x000fee0003800000 */
[----:B------:R-:W2:Y:S01]  /*32a0*/  LDG.E.U8 R63, desc[UR4][R2.64+0x40] ;  /* 0x00004004023f7981 */ /* 0x000ea2000c1e1100 */
[----:B------:R-:W-:Y:S02]  /*32b0*/  P2R R65, PR, RZ, 0x1 ;  /* 0x00000001ff417803 */ /* 0x000fe40000000000 */
[----:B--2---:R-:W-:-:S13]  /*32c0*/  ISETP.NE.AND P6, PT, R63, RZ, PT ;  /* 0x000000ff3f00720c */ /* 0x004fda0003fc5270 */
[-C--:B------:R-:W-:Y:S02]  /*32d0*/  @!P6 FSETP.GT.FTZ.AND P0, PT, R64, R85.reuse, PT ;  /* 0x000000554000e20b */ /* 0x080fe40003f14000 */
[----:B------:R-:W-:Y:S02]  /*32e0*/  @!P6 PRMT R63, R62, 0x9910, RZ ;  /* 0x000099103e3fe816 */ /* 0x000fe400000000ff */
[----:B------:R-:W-:Y:S02]  /*32f0*/  @!P6 FSEL R66, R64, R85, P0 ;  /* 0x000000554042e208 */ /* 0x000fe40000000000 */
[----:B------:R-:W-:Y:S01]  /*3300*/  @!P6 ISETP.NE.AND P0, PT, R63, RZ, PT ;  /* 0x000000ff3f00e20c */ /* 0x000fe20003f05270 */
[----:B------:R-:W-:-:S03]  /*3310*/  IMAD.MOV.U32 R63, RZ, RZ, 0x1 ;  /* 0x00000001ff3f7424 */ /* 0x000fc600078e00ff */
[----:B------:R-:W-:Y:S02]  /*3320*/  @!P6 FSEL R64, R66, R85, P0 ;  /* 0x000000554240e208 */ /* 0x000fe40000000000 */
[----:B------:R-:W-:Y:S02]  /*3330*/  ISETP.NE.AND P0, PT, R65, RZ, PT ;  /* 0x000000ff4100720c */ /* 0x000fe40003f05270 */
[----:B------:R-:W-:-:S11]  /*3340*/  @!P6 PRMT R62, R63, 0x7610, R62 ;  /* 0x000076103f3ee816 */ /* 0x000fd6000000003e */
.L_x_592:
[----:B------:R-:W-:Y:S05]  /*3350*/  BSYNC.RECONVERGENT B0 ;  /* 0x0000000000007941 */ /* 0x000fea0003800200 */
.L_x_591:
[----:B------:R-:W-:Y:S04]  /*3360*/  BSSY.RECONVERGENT B0, `(.L_x_593) ;  /* 0x000000d000007945 */ /* 0x000fe80003800200 */
[----:B------:R-:W-:Y:S05]  /*3370*/  @!P2 BRA `(.L_x_594) ;  /* 0x00000000002ca947 */ /* 0x000fea0003800000 */
        /* <DEDUP_REMOVED lines=11> */
.L_x_594:
[----:B------:R-:W-:Y:S05]  /*3430*/  BSYNC.RECONVERGENT B0 ;  /* 0x0000000000007941 */ /* 0x000fea0003800200 */
.L_x_593:
[----:B------:R-:W-:Y:S04]  /*3440*/  BSSY.RECONVERGENT B0, `(.L_x_595) ;  /* 0x000000b000007945 */ /* 0x000fe80003800200 */
[----:B------:R-:W-:Y:S05]  /*3450*/  @P3 BRA `(.L_x_596) ;  /* 0x0000000000243947 */ /* 0x000fea0003800000 */
[----:B------:R-:W2:Y:S02]  /*3460*/  LDG.E.U8 R63, desc[UR4][R2.64+0x80] ;  /* 0x00008004023f7981 */ /* 0x000ea4000c1e1100 */
[----:B--2---:R-:W-:-:S13]  /*3470*/  ISETP.NE.AND P3, PT, R63, RZ, PT ;  /* 0x000000ff3f00720c */ /* 0x004fda0003f65270 */
[-C--:B------:R-:W-:Y:S02]  /*3480*/  @!P3 FSETP.GT.FTZ.AND P6, PT, R64, R54.reuse, PT ;  /* 0x000000364000b20b */ /* 0x080fe40003fd4000 */
[----:B------:R-:W-:Y:S02]  /*3490*/  @!P3 PRMT R65, R62, 0x9910, RZ ;  /* 0x000099103e41b816 */ /* 0x000fe400000000ff */
[----:B------:R-:W-:Y:S02]  /*34a0*/  @!P3 FSEL R63, R64, R54, P6 ;  /* 0x00000036403fb208 */ /* 0x000fe40003000000 */
[----:B------:R-:W-:-:S04]  /*34b0*/  @!P3 ISETP.NE.AND P6, PT, R65, RZ, PT ;  /* 0x000000ff4100b20c */ /* 0x000fc80003fc5270 */
[----:B------:R-:W-:Y:S01]  /*34c0*/  @!P3 FSEL R64, R63, R54, P6 ;  /* 0x000000363f40b208 */ /* 0x000fe20003000000 */
[----:B------:R-:W-:-:S05]  /*34d0*/  IMAD.MOV.U32 R63, RZ, RZ, 0x1 ;  /* 0x00000001ff3f7424 */ /* 0x000fca00078e00ff */
[----:B------:R-:W-:-:S07]  /*34e0*/  @!P3 PRMT R62, R63, 0x7610, R62 ;  /* 0x000076103f3eb816 */ /* 0x000fce000000003e */
.L_x_596:
[----:B------:R-:W-:Y:S05]  /*34f0*/  BSYNC.RECONVERGENT B0 ;  /* 0x0000000000007941 */ /* 0x000fea0003800200 */
.L_x_595:
[----:B------:R-:W-:Y:S01]  /*3500*/  LOP3.LUT P3, RZ, R81, 0x2, RZ, 0xc0, !PT ;  /* 0x0000000251ff7812 */ /* 0x000fe2000786c0ff */
[----:B------:R-:W-:-:S12]  /*3510*/  BSSY.RECONVERGENT B0, `(.L_x_597) ;  /* 0x000000b000007945 */ /* 0x000fd80003800200 */
[----:B------:R-:W-:Y:S05]  /*3520*/  @P3 BRA `(.L_x_598) ;  /* 0x0000000000243947 */ /* 0x000fea0003800000 */
[----:B------:R-:W2:Y:S02]  /*3530*/  LDG.E.U8 R63, desc[UR4][R2.64+0xa0] ;  /* 0x0000a004023f7981 */ /* 0x000ea4000c1e1100 */
[----:B--2---:R-:W-:-:S13]  /*3540*/  ISETP.NE.AND P3, PT, R63, RZ, PT ;  /* 0x000000ff3f00720c */ /* 0x004fda0003f65270 */
[-C--:B------:R-:W-:Y:S02]  /*3550*/  @!P3 FSETP.GT.FTZ.AND P6, PT, R64, R53.reuse, PT ;  /* 0x000000354000b20b */ /* 0x080fe40003fd4000 */
[----:B------:R-:W-:Y:S02]  /*3560*/  @!P3 PRMT R63, R62, 0x9910, RZ ;  /* 0x000099103e3fb816 */ /* 0x000fe400000000ff */
[----:B------:R-:W-:Y:S02]  /*3570*/  @!P3 FSEL R66, R64, R53, P6 ;  /* 0x000000354042b208 */ /* 0x000fe40003000000 */
[----:B------:R-:W-:Y:S01]  /*3580*/  @!P3 ISETP.NE.AND P6, PT, R63, RZ, PT ;  /* 0x000000ff3f00b20c */ /* 0x000fe20003fc5270 */
[----:B------:R-:W-:-:S03]  /*3590*/  IMAD.MOV.U32 R63, RZ, RZ, 0x1 ;  /* 0x00000001ff3f7424 */ /* 0x000fc600078e00ff */
[----:B------:R-:W-:Y:S02]  /*35a0*/  @!P3 FSEL R64, R66, R53, P6 ;  /* 0x000000354240b208 */ /* 0x000fe40003000000 */
[----:B------:R-:W-:-:S07]  /*35b0*/  @!P3 PRMT R62, R63, 0x7610, R62 ;  /* 0x000076103f3eb816 */ /* 0x000fce000000003e */
.L_x_598:
[----:B------:R-:W-:Y:S05]  /*35c0*/  BSYNC.RECONVERGENT B0 ;  /* 0x0000000000007941 */ /* 0x000fea0003800200 */
.L_x_597:
        /* <DEDUP_REMOVED lines=12> */
.L_x_600:
[----:B------:R-:W-:Y:S05]  /*3690*/  BSYNC.RECONVERGENT B0 ;  /* 0x0000000000007941 */ /* 0x000fea0003800200 */
.L_x_599:
        /* <DEDUP_REMOVED lines=12> */
.L_x_602:
[----:B------:R-:W-:Y:S05]  /*3760*/  BSYNC.RECONVERGENT B0 ;  /* 0x0000000000007941 */ /* 0x000fea0003800200 */
.L_x_601:
        /* <DEDUP_REMOVED lines=12> */
.L_x_604:
[----:B------:R-:W-:Y:S05]  /*3830*/  BSYNC.RECONVERGENT B0 ;  /* 0x0000000000007941 */ /* 0x000fea0003800200 */
.L_x_603:
        /* <DEDUP_REMOVED lines=12> */
.L_x_606:
[----:B------:R-:W-:Y:S05]  /*3900*/  BSYNC.RECONVERGENT B0 ;  /* 0x0000000000007941 */ /* 0x000fea0003800200 */
.L_x_605:
        /* <DEDUP_REMOVED lines=12> */
.L_x_608:
[----:B------:R-:W-:Y:S05]  /*39d0*/  BSYNC.RECONVERGENT B0 ;  /* 0x0000000000007941 */ /* 0x000fea0003800200 */
.L_x_607:
        /* <DEDUP_REMOVED lines=12> */
.L_x_610:
[----:B------:R-:W-:Y:S05]  /*3aa0*/  BSYNC.RECONVERGENT B0 ;  /* 0x0000000000007941 */ /* 0x000fea0003800200 */
.L_x_609:
        /* <DEDUP_REMOVED lines=12> */
.L_x_612:
[----:B------:R-:W-:Y:S05]  /*3b70*/  BSYNC.RECONVERGENT B0 ;  /* 0x0000000000007941 */ /* 0x000fea0003800200 */
.L_x_611:
        /* <DEDUP_REMOVED lines=12> */
.L_x_614:
[----:B------:R-:W-:Y:S05]  /*3c40*/  BSYNC.RECONVERGENT B0 ;  /* 0x0000000000007941 */ /* 0x000fea0003800200 */
.L_x_613:
        /* <DEDUP_REMOVED lines=12> */
.L_x_616:
[----:B------:R-:W-:Y:S05]  /*3d10*/  BSYNC.RECONVERGENT B0 ;  /* 0x0000000000007941 */ /* 0x000fea0003800200 */
.L_x_615:
        /* <DEDUP_REMOVED lines=12> */
.L_x_618:
[----:B------:R-:W-:Y:S05]  /*3de0*/  BSYNC.RECONVERGENT B0 ;  /* 0x0000000000007941 */ /* 0x000fea0003800200 */
.L_x_617:
        /* <DEDUP_REMOVED lines=12> */
.L_x_620:
[----:B------:R-:W-:Y:S05]  /*3eb0*/  BSYNC.RECONVERGENT B0 ;  /* 0x0000000000007941 */ /* 0x000fea0003800200 */
.L_x_619:
        /* <DEDUP_REMOVED lines=12> */
.L_x_622:
[----:B------:R-:W-:Y:S05]  /*3f80*/  BSYNC.RECONVERGENT B0 ;  /* 0x0000000000007941 */ /* 0x000fea0003800200 */
.L_x_621:
        /* <DEDUP_REMOVED lines=12> */
.L_x_624:
[----:B------:R-:W-:Y:S05]  /*4050*/  BSYNC.RECONVERGENT B0 ;  /* 0x0000000000007941 */ /* 0x000fea0003800200 */
.L_x_623:
        /* <DEDUP_REMOVED lines=12> */
.L_x_626:
[----:B------:R-:W-:Y:S05]  /*4120*/  BSYNC.RECONVERGENT B0 ;  /* 0x0000000000007941 */ /* 0x000fea0003800200 */
.L_x_625:
        /* <DEDUP_REMOVED lines=12> */
.L_x_628:
[----:B------:R-:W-:Y:S05]  /*41f0*/  BSYNC.RECONVERGENT B0 ;  /* 0x0000000000007941 */ /* 0x000fea0003800200 */
.L_x_627:
        /* <DEDUP_REMOVED lines=12> */
.L_x_630:
[----:B------:R-:W-:Y:S05]  /*42c0*/  BSYNC.RECONVERGENT B0 ;  /* 0x0000000000007941 */ /* 0x000fea0003800200 */
.L_x_629:
        /* <DEDUP_REMOVED lines=12> */
.L_x_632:
[----:B------:R-:W-:Y:S05]  /*4390*/  BSYNC.RECONVERGENT B0 ;  /* 0x0000000000007941 */ /* 0x000fea0003800200 */
.L_x_631:
        /* <DEDUP_REMOVED lines=12> */
.L_x_634:
[----:B------:R-:W-:Y:S05]  /*4460*/  BSYNC.RECONVERGENT B0 ;  /* 0x0000000000007941 */ /* 0x000fea0003800200 */
.L_x_633:
        /* <DEDUP_REMOVED lines=12> */
.L_x_636:
[----:B------:R-:W-:Y:S05]  /*4530*/  BSYNC.RECONVERGENT B0 ;  /* 0x0000000000007941 */ /* 0x000fea0003800200 */
.L_x_635:
        /* <DEDUP_REMOVED lines=12> */
.L_x_638:
[----:B------:R-:W-:Y:S05]  /*4600*/  BSYNC.RECONVERGENT B0 ;  /* 0x0000000000007941 */ /* 0x000fea0003800200 */
.L_x_637:
        /* <DEDUP_REMOVED lines=12> */
.L_x_640:
[----:B------:R-:W-:Y:S05]  /*46d0*/  BSYNC.RECONVERGENT B0 ;  /* 0x0000000000007941 */ /* 0x000fea0003800200 */
.L_x_639:
        /* <DEDUP_REMOVED lines=12> */
.L_x_642:
[----:B------:R-:W-:Y:S05]  /*47a0*/  BSYNC.RECONVERGENT B0 ;  /* 0x0000000000007941 */ /* 0x000fea0003800200 */
.L_x_641:
        /* <DEDUP_REMOVED lines=12> */
.L_x_644:
[----:B------:R-:W-:Y:S05]  /*4870*/  BSYNC.RECONVERGENT B0 ;  /* 0x0000000000007941 */ /* 0x000fea0003800200 */
.L_x_643:
        /* <DEDUP_REMOVED lines=12> */
.L_x_646:
[----:B------:R-:W-:Y:S05]  /*4940*/  BSYNC.RECONVERGENT B0 ;  /* 0x0000000000007941 */ /* 0x000fea0003800200 */
.L_x_645:
        /* <DEDUP_REMOVED lines=12> */
.L_x_648:
[----:B------:R-:W-:Y:S05]  /*4a10*/  BSYNC.RECONVERGENT B0 ;  /* 0x0000000000007941 */ /* 0x000fea0003800200 */
.L_x_647:
        /* <DEDUP_REMOVED lines=12> */
.L_x_650:
[----:B------:R-:W-:Y:S05]  /*4ae0*/  BSYNC.RECONVERGENT B0 ;  /* 0x0000000000007941 */ /* 0x000fea0003800200 */
.L_x_649:
        /* <DEDUP_REMOVED lines=12> */
.L_x_652:
[----:B------:R-:W-:Y:S05]  /*4bb0*/  BSYNC.RECONVERGENT B0 ;  /* 0x0000000000007941 */ /* 0x000fea0003800200 */
.L_x_651:
        /* <DEDUP_REMOVED lines=12> */
.L_x_654:
[----:B------:R-:W-:Y:S05]  /*4c80*/  BSYNC.RECONVERGENT B0 ;  /* 0x0000000000007941 */ /* 0x000fea0003800200 */
.L_x_653:
        /* <DEDUP_REMOVED lines=12> */
.L_x_656:
[----:B------:R-:W-:Y:S05]  /*4d50*/  BSYNC.RECONVERGENT B0 ;  /* 0x0000000000007941 */ /* 0x000fea0003800200 */
.L_x_655:
        /* <DEDUP_REMOVED lines=12> */
.L_x_658:
[----:B------:R-:W-:Y:S05]  /*4e20*/  BSYNC.RECONVERGENT B0 ;  /* 0x0000000000007941 */ /* 0x000fea0003800200 */
.L_x_657:
        /* <DEDUP_REMOVED lines=12> */
.L_x_660:
[----:B------:R-:W-:Y:S05]  /*4ef0*/  BSYNC.RECONVERGENT B0 ;  /* 0x0000000000007941 */ /* 0x000fea0003800200 */
.L_x_659:
        /* <DEDUP_REMOVED lines=12> */
.L_x_662:
[----:B------:R-:W-:Y:S05]  /*4fc0*/  BSYNC.RECONVERGENT B0 ;  /* 0x0000000000007941 */ /* 0x000fea0003800200 */
.L_x_661:
        /* <DEDUP_REMOVED lines=12> */
.L_x_664:
[----:B------:R-:W-:Y:S05]  /*5090*/  BSYNC.RECONVERGENT B0 ;  /* 0x0000000000007941 */ /* 0x000fea0003800200 */
.L_x_663:
        /* <DEDUP_REMOVED lines=12> */
.L_x_666:
[----:B------:R-:W-:Y:S05]  /*5160*/  BSYNC.RECONVERGENT B0 ;  /* 0x0000000000007941 */ /* 0x000fea0003800200 */
.L_x_665:
        /* <DEDUP_REMOVED lines=12> */
.L_x_668:
[----:B------:R-:W-:Y:S05]  /*5230*/  BSYNC.RECONVERGENT B0 ;  /* 0x0000000000007941 */ /* 0x000fea0003800200 */
.L_x_667:
        /* <DEDUP_REMOVED lines=12> */
.L_x_670:
[----:B------:R-:W-:Y:S05]  /*5300*/  BSYNC.RECONVERGENT B0 ;  /* 0x0000000000007941 */ /* 0x000fea0003800200 */
.L_x_669:
        /* <DEDUP_REMOVED lines=12> */
.L_x_672:
[----:B------:R-:W-:Y:S05]  /*53d0*/  BSYNC.RECONVERGENT B0 ;  /* 0x0000000000007941 */ /* 0x000fea0003800200 */
.L_x_671:
        /* <DEDUP_REMOVED lines=12> */
.L_x_674:
[----:B------:R-:W-:Y:S05]  /*54a0*/  BSYNC.RECONVERGENT B0 ;  /* 0x0000000000007941 */ /* 0x000fea0003800200 */
.L_x_673:
        /* <DEDUP_REMOVED lines=12> */
.L_x_676:
[----:B------:R-:W-:Y:S05]  /*5570*/  BSYNC.RECONVERGENT B0 ;  /* 0x0000000000007941 */ /* 0x000fea0003800200 */
.L_x_675:
        /* <DEDUP_REMOVED lines=12> */
.L_x_678:
[----:B------:R-:W-:Y:S05]  /*5640*/  BSYNC.RECONVERGENT B0 ;  /* 0x0000000000007941 */ /* 0x000fea0003800200 */
.L_x_677:
        /* <DEDUP_REMOVED lines=12> */
.L_x_680:
[----:B------:R-:W-:Y:S05]  /*5710*/  BSYNC.RECONVERGENT B0 ;  /* 0x0000000000007941 */ /* 0x000fea0003800200 */
.L_x_679:
        /* <DEDUP_REMOVED lines=12> */
.L_x_682:
[----:B------:R-:W-:Y:S05]  /*57e0*/  BSYNC.RECONVERGENT B0 ;  /* 0x0000000000007941 */ /* 0x000fea0003800200 */
.L_x_681:
        /* <DEDUP_REMOVED lines=12> */
.L_x_684:
[----:B------:R-:W-:Y:S05]  /*58b0*/  BSYNC.RECONVERGENT B0 ;  /* 0x0000000000007941 */ /* 0x000fea0003800200 */
.L_x_683:
        /* <DEDUP_REMOVED lines=12> */
.L_x_686:
[----:B------:R-:W-:Y:S05]  /*5980*/  BSYNC.RECONVERGENT B0 ;  /* 0x0000000000007941 */ /* 0x000fea0003800200 */
.L_x_685:
        /* <DEDUP_REMOVED lines=12> */
.L_x_688:
[----:B------:R-:W-:Y:S05]  /*5a50*/  BSYNC.RECONVERGENT B0 ;  /* 0x0000000000007941 */ /* 0x000fea0003800200 */
.L_x_687:
        /* <DEDUP_REMOVED lines=12> */
.L_x_690:
[----:B------:R-:W-:Y:S05]  /*5b20*/  BSYNC.RECONVERGENT B0 ;  /* 0x0000000000007941 */ /* 0x000fea0003800200 */
.L_x_689:
        /* <DEDUP_REMOVED lines=12> */
.L_x_692:
[----:B------:R-:W-:Y:S05]  /*5bf0*/  BSYNC.RECONVERGENT B0 ;  /* 0x0000000000007941 */ /* 0x000fea0003800200 */
.L_x_691:
        /* <DEDUP_REMOVED lines=12> */
.L_x_694:
[----:B------:R-:W-:Y:S05]  /*5cc0*/  BSYNC.RECONVERGENT B0 ;  /* 0x0000000000007941 */ /* 0x000fea0003800200 */
.L_x_693:
        /* <DEDUP_REMOVED lines=12> */
.L_x_696:
[----:B------:R-:W-:Y:S05]  /*5d90*/  BSYNC.RECONVERGENT B0 ;  /* 0x0000000000007941 */ /* 0x000fea0003800200 */
.L_x_695:
        /* <DEDUP_REMOVED lines=12> */
.L_x_698:
[----:B------:R-:W-:Y:S05]  /*5e60*/  BSYNC.RECONVERGENT B0 ;  /* 0x0000000000007941 */ /* 0x000fea0003800200 */
.L_x_697:
        /* <DEDUP_REMOVED lines=12> */
.L_x_700:
[----:B------:R-:W-:Y:S05]  /*5f30*/  BSYNC.RECONVERGENT B0 ;  /* 0x0000000000007941 */ /* 0x000fea0003800200 */
.L_x_699:
        /* <DEDUP_REMOVED lines=12> */
.L_x_702:
[----:B------:R-:W-:Y:S05]  /*6000*/  BSYNC.RECONVERGENT B0 ;  /* 0x0000000000007941 */ /* 0x000fea0003800200 */
.L_x_701:
        /* <DEDUP_REMOVED lines=12> */
.L_x_704:
[----:B------:R-:W-:Y:S05]  /*60d0*/  BSYNC.RECONVERGENT B0 ;  /* 0x0000000000007941 */ /* 0x000fea0003800200 */
.L_x_703:
        /* <DEDUP_REMOVED lines=12> */
.L_x_706:
[----:B------:R-:W-:Y:S05]  /*61a0*/  BSYNC.RECONVERGENT B0 ;  /* 0x0000000000007941 */ /* 0x000fea0003800200 */
.L_x_705:
        /* <DEDUP_REMOVED lines=12> */
.L_x_708:
[----:B------:R-:W-:Y:S05]  /*6270*/  BSYNC.RECONVERGENT B0 ;  /* 0x0000000000007941 */ /* 0x000fea0003800200 */
.L_x_707:
        /* <DEDUP_REMOVED lines=12> */
.L_x_710:
[----:B------:R-:W-:Y:S05]  /*6340*/  BSYNC.RECONVERGENT B0 ;  /* 0x0000000000007941 */ /* 0x000fea0003800200 */
.L_x_709:
        /* <DEDUP_REMOVED lines=12> */
.L_x_712:
[----:B------:R-:W-:Y:S05]  /*6410*/  BSYNC.RECONVERGENT B0 ;  /* 0x0000000000007941 */ /* 0x000fea0003800200 */
.L_x_711:
[----:B------:R-:W-:Y:S04]  /*6420*/  BSSY.RECONVERGENT B0, `(.L_x_713) ;  /* 0x000000b000007945 */ /* 0x000fe80003800200 */
        /* <DEDUP_REMOVED lines=10> */
.L_x_714:
[----:B------:R-:W-:Y:S05]  /*64d0*/  BSYNC.RECONVERGENT B0 ;  /* 0x0000000000007941 */ /* 0x000fea0003800200 */
.L_x_713:
[----:B------:R-:W-:Y:S01]  /*64e0*/  PRMT R62, R62, 0x9910, RZ ;  /* 0x000099103e3e7816 */ /* 0x000fe200000000ff */
[----:B------:R-:W-:Y:S03]  /*64f0*/  BSSY.RECONVERGENT B0, `(.L_x_715) ;  /* 0x000001c000007945 */ /* 0x000fe60003800200 */
[----:B------:R-:W-:-:S04]  /*6500*/  ISETP.NE.AND P3, PT, R62, RZ, PT ;  /* 0x000000ff3e00720c */ /* 0x000fc80003f65270 */
[----:B------:R-:W-:-:S05]  /*6510*/  FSEL R62, R64, -INF , P3 ;  /* 0xff800000403e7808 */ /* 0x000fca0001800000 */
[----:B------:R-:W0:Y:S02]  /*6520*/  SHFL.BFLY PT, R63, R62, 0x10, 0x1f ;  /* 0x0e001f003e3f7f89 */ /* 0x000e2400000e0000 */
[----:B0-----:R-:W-:-:S04]  /*6530*/  FSETP.GEU.FTZ.AND P3, PT, R62, R63, PT ;  /* 0x0000003f3e00720b */ /* 0x001fc80003f7e000 */
[----:B------:R-:W-:-:S05]  /*6540*/  FSEL R63, R63, R62, !P3 ;  /* 0x0000003e3f3f7208 */ /* 0x000fca0005800000 */
[----:B------:R-:W0:Y:S02]  /*6550*/  SHFL.BFLY PT, R64, R63, 0x8, 0x1f ;  /* 0x0d001f003f407f89 */ /* 0x000e2400000e0000 */
[----:B0-----:R-:W-:-:S04]  /*6560*/  FSETP.GEU.FTZ.AND P3, PT, R63, R64, PT ;  /* 0x000000403f00720b */ /* 0x001fc80003f7e000 */
[----:B------:R-:W-:Y:S01]  /*6570*/  FSEL R68, R64, R63, !P3 ;  /* 0x0000003f40447208 */ /* 0x000fe20005800000 */
[----:B------:R-:W-:Y:S01]  /*6580*/  IMAD.MOV.U32 R64, RZ, RZ, RZ ;  /* 0x000000ffff407224 */ /* 0x000fe200078e00ff */
[----:B------:R-:W-:-:S03]  /*6590*/  CS2R R62, SRZ ;  /* 0x00000000003e7805 */ /* 0x000fc6000001ff00 */
[----:B------:R-:W0:Y:S02]  /*65a0*/  SHFL.BFLY PT, R65, R68, 0x4, 0x1f ;  /* 0x0c801f0044417f89 */ /* 0x000e2400000e0000 */
[----:B0-----:R-:W-:-:S04]  /*65b0*/  FSETP.GEU.FTZ.AND P3, PT, R68, R65, PT ;  /* 0x000000414400720b */ /* 0x001fc80003f7e000 */
[----:B------:R-:W-:-:S05]  /*65c0*/  FSEL R70, R65, R68, !P3 ;  /* 0x0000004441467208 */ /* 0x000fca0005800000 */
[----:B------:R-:W0:Y:S02]  /*65d0*/  SHFL.BFLY PT, R65, R70, 0x2, 0x1f ;  /* 0x0c401f0046417f89 */ /* 0x000e2400000e0000 */
[----:B0-----:R-:W-:-:S04]  /*65e0*/  FSETP.GEU.FTZ.AND P3, PT, R70, R65, PT ;  /* 0x000000414600720b */ /* 0x001fc80003f7e000 */
[----:B------:R-:W-:-:S05]  /*65f0*/  FSEL R72, R65, R70, !P3 ;  /* 0x0000004641487208 */ /* 0x000fca0005800000 */
[----:B------:R-:W0:Y:S02]  /*6600*/  SHFL.BFLY PT, R65, R72, 0x1, 0x1f ;  /* 0x0c201f0048417f89 */ /* 0x000e2400000e0000 */
[----:B0-----:R-:W-:-:S04]  /*6610*/  FSETP.GEU.FTZ.AND P3, PT, R72, R65, PT ;  /* 0x000000414800720b */ /* 0x001fc80003f7e000 */
[----:B------:R-:W-:Y:S02]  /*6620*/  FSEL R66, R65, R72, !P3 ;  /* 0x0000004841427208 */ /* 0x000fe40005800000 */
[----:B------:R-:W0:Y:S01]  /*6630*/  S2R R65, SR_TID.X ;  /* 0x0000000000417919 */ /* 0x000e220000002100 */
[----:B------:R-:W-:Y:S06]  /*6640*/  @!P0 BRA `(.L_x_716) ;  /* 0x0000000000188947 */ /* 0x000fec0003800000 */
[----:B------:R-:W2:Y:S02]  /*6650*/  LDG.E.U8 R68, desc[UR4][R2.64] ;  /* 0x0000000402447981 */ /* 0x000ea4000c1e1100 */
[----:B--2---:R-:W-:-:S13]  /*6660*/  ISETP.NE.AND P0, PT, R68, RZ, PT ;  /* 0x000000ff4400720c */ /* 0x004fda0003f05270 */
[----:B------:R-:W-:-:S04]  /*6670*/  @!P0 FADD.FTZ R57, -R66, R57 ;  /* 0x0000003942398221 */ /* 0x000fc80000010100 */
[----:B------:R-:W-:-:S04]  /*6680*/  @!P0 FMUL.FTZ R57, R57, 1.4426950216293334961 ;  /* 0x3fb8aa3b39398820 */ /* 0x000fc80000410000 */
[----:B------:R-:W1:Y:S02]  /*6690*/  @!P0 MUFU.EX2 R64, R57 ;  /* 0x0000003900408308 */ /* 0x000e640000000800 */
[----:B-1----:R-:W-:-:S07]  /*66a0*/  @!P0 FADD.FTZ R62, RZ, R64 ;  /* 0x00000040ff3e8221 */ /* 0x002fce0000010000 */
.L_x_716:
[----:B------:R-:W-:Y:S05]  /*66b0*/  BSYNC.RECONVERGENT B0 ;  /* 0x0000000000007941 */ /* 0x000fea0003800200 */
.L_x_715:
[----:B------:R-:W-:Y:S01]  /*66c0*/  BSSY.RECONVERGENT B0, `(.L_x_717) ;  /* 0x0000009000007945 */ /* 0x000fe20003800200 */
[----:B------:R-:W-:-:S03]  /*66d0*/  IMAD.MOV.U32 R57, RZ, RZ, RZ ;  /* 0x000000ffff397224 */ /* 0x000fc600078e00ff */
[----:B------:R-:W-:Y:S05]  /*66e0*/  @!P1 BRA `(.L_x_718) ;  /* 0x0000000000189947 */ /* 0x000fea0003800000 */
[----:B------:R-:W2:Y:S02]  /*66f0*/  LDG.E.U8 R68, desc[UR4][R2.64+0x20] ;  /* 0x0000200402447981 */ /* 0x000ea4000c1e1100 */
[----:B--2---:R-:W-:-:S13]  /*6700*/  ISETP.NE.AND P0, PT, R68, RZ, PT ;  /* 0x000000ff4400720c */ /* 0x004fda0003f05270 */
[----:B------:R-:W-:-:S04]  /*6710*/  @!P0 FADD.FTZ R56, -R66, R56 ;  /* 0x0000003842388221 */ /* 0x000fc80000010100 */
[----:B------:R-:W-:-:S04]  /*6720*/  @!P0 FMUL.FTZ R56, R56, 1.4426950216293334961 ;  /* 0x3fb8aa3b38388820 */ /* 0x000fc80000410000 */
[----:B------:R-:W1:Y:S02]  /*6730*/  @!P0 MUFU.EX2 R57, R56 ;  /* 0x0000003800398308 */ /* 0x000e640000000800 */
[----:B-1----:R-:W-:-:S07]  /*6740*/  @!P0 FADD.FTZ R62, R62, R57 ;  /* 0x000000393e3e8221 */ /* 0x002fce0000010000 */
.L_x_718:
[----:B------:R-:W-:Y:S05]  /*6750*/  BSYNC.RECONVERGENT B0 ;  /* 0x0000000000007941 */ /* 0x000fea0003800200 */
.L_x_717:
        /* <DEDUP_REMOVED lines=9> */
.L_x_720:
[----:B------:R-:W-:Y:S05]  /*67f0*/  BSYNC.RECONVERGENT B0 ;  /* 0x0000000000007941 */ /* 0x000fea0003800200 */
.L_x_719:
        /* <DEDUP_REMOVED lines=9> */
.L_x_722:
[----:B------:R-:W-:Y:S05]  /*6890*/  BSYNC.RECONVERGENT B0 ;  /* 0x0000000000007941 */ /* 0x000fea0003800200 */
.L_x_721:
[C---:B0-----:R-:W-:Y:S01]  /*68a0*/  VIADD R56, R65.reuse, 0x80 ;  /* 0x0000008041387836 */ /* 0x041fe20000000000 */
[----:B------:R-:W-:Y:S01]  /*68b0*/  ISETP.GE.AND P0, PT, R52, 0x1, PT ;  /* 0x000000013400780c */ /* 0x000fe20003f06270 */
[----:B------:R-:W-:Y:S01]  /*68c0*/  BSSY.RECONVERGENT B0, `(.L_x_723) ;  /* 0x000000b000007945 */ /* 0x000fe20003800200 */
[----:B------:R-:W-:Y:S02]  /*68d0*/  IMAD.MOV.U32 R55, RZ, RZ, RZ ;  /* 0x000000ffff377224 */ /* 0x000fe400078e00ff */
[----:B------:R-:W-:Y:S01]  /*68e0*/  ISETP.GE.OR P1, PT, R56, UR8, !P0 ;  /* 0x0000000838007c0c */ /* 0x000fe2000c726670 */
[----:B------:R-:W-:-:S12]  /*68f0*/  VIADD R68, R65, 0xa0 ;  /* 0x000000a041447836 */ /* 0x000fd80000000000 */
[----:B------:R-:W-:Y:S05]  /*6900*/  @P1 BRA `(.L_x_724) ;  /* 0x0000000000181947 */ /* 0x000fea0003800000 */
[----:B------:R-:W2:Y:S02]  /*6910*/  LDG.E.U8 R52, desc[UR4][R2.64+0x80] ;  /* 0x0000800402347981 */ /* 0x000ea4000c1e1100 */
[----:B--2---:R-:W-:-:S13]  /*6920*/  ISETP.NE.AND P1, PT, R52, RZ, PT ;  /* 0x000000ff3400720c */ /* 0x004fda0003f25270 */
[----:B------:R-:W-:-:S04]  /*6930*/  @!P1 FADD.FTZ R54, -R66, R54 ;  /* 0x0000003642369221 */ /* 0x000fc80000010100 */
[----:B------:R-:W-:-:S04]  /*6940*/  @!P1 FMUL.FTZ R54, R54, 1.4426950216293334961 ;  /* 0x3fb8aa3b36369820 */ /* 0x000fc80000410000 */
[----:B------:R-:W0:Y:S02]  /*6950*/  @!P1 MUFU.EX2 R63, R54 ;  /* 0x00000036003f9308 */ /* 0x000e240000000800 */
[----:B0-----:R-:W-:-:S07]  /*6960*/  @!P1 FADD.FTZ R62, R62, R63 ;  /* 0x0000003f3e3e9221 */ /* 0x001fce0000010000 */
.L_x_724:
[----:B------:R-:W-:Y:S05]  /*6970*/  BSYNC.RECONVERGENT B0 ;  /* 0x0000000000007941 */ /* 0x000fea0003800200 */
.L_x_723:
[----:B------:R-:W-:Y:S01]  /*6980*/  ISETP.GE.OR P1, PT, R68, UR8, !P0 ;  /* 0x0000000844007c0c */ /* 0x000fe2000c726670 */
[----:B------:R-:W-:Y:S01]  /*6990*/  BSSY.RECONVERGENT B0, `(.L_x_725) ;  /* 0x000000a000007945 */ /* 0x000fe20003800200 */
[----:B------:R-:W-:Y:S02]  /*69a0*/  IMAD.MOV.U32 R85, RZ, RZ, RZ ;  /* 0x000000ffff557224 */ /* 0x000fe400078e00ff */
[----:B------:R-:W-:-:S09]  /*69b0*/  VIADD R54, R65, 0xc0 ;  /* 0x000000c041367836 */ /* 0x000fd20000000000 */
[----:B------:R-:W-:Y:S05]  /*69c0*/  @P1 BRA `(.L_x_726) ;  /* 0x0000000000181947 */ /* 0x000fea0003800000 */
[----:B------:R-:W2:Y:S02]  /*69d0*/  LDG.E.U8 R52, desc[UR4][R2.64+0xa0] ;  /* 0x0000a00402347981 */ /* 0x000ea4000c1e1100 */
[----:B--2---:R-:W-:-:S13]  /*69e0*/  ISETP.NE.AND P1, PT, R52, RZ, PT ;  /* 0x000000ff3400720c */ /* 0x004fda0003f25270 */
[----:B------:R-:W-:-:S04]  /*69f0*/  @!P1 FADD.FTZ R53, -R66, R53 ;  /* 0x0000003542359221 */ /* 0x000fc80000010100 */
[----:B------:R-:W-:-:S04]  /*6a00*/  @!P1 FMUL.FTZ R53, R53, 1.4426950216293334961 ;  /* 0x3fb8aa3b35359820 */ /* 0x000fc80000410000 */
[----:B------:R-:W0:Y:S02]  /*6a10*/  @!P1 MUFU.EX2 R55, R53 ;  /* 0x0000003500379308 */ /* 0x000e240000000800 */
[----:B0-----:R-:W-:-:S07]  /*6a20*/  @!P1 FADD.FTZ R62, R62, R55 ;  /* 0x000000373e3e9221 */ /* 0x001fce0000010000 */
.L_x_726:
[----:B------:R-:W-:Y:S05]  /*6a30*/  BSYNC.RECONVERGENT B0 ;  /* 0x0000000000007941 */ /* 0x000fea0003800200 */
.L_x_725:
        /* <DEDUP_REMOVED lines=11> */
.L_x_728:
[----:B------:R-:W-:Y:S05]  /*6af0*/  BSYNC.RECONVERGENT B0 ;  /* 0x0000000000007941 */ /* 0x000fea0003800200 */
.L_x_727:
        /* <DEDUP_REMOVED lines=11> */
.L_x_730:
[----:B------:R-:W-:Y:S05]  /*6bb0*/  BSYNC.RECONVERGENT B0 ;  /* 0x0000000000007941 */ /* 0x000fea0003800200 */
.L_x_729:
        /* <DEDUP_REMOVED lines=11> */
.L_x_732:
[----:B------:R-:W-:Y:S05]  /*6c70*/  BSYNC.RECONVERGENT B0 ;  /* 0x0000000000007941 */ /* 0x000fea0003800200 */
.L_x_731:
[----:B------:R-:W-:Y:S01]  /*6c80*/  ISETP.GE.OR P1, PT, R52, UR8, !P0 ;  /* 0x0000000834007c0c */ /* 0x000fe2000c726670 */
[----:B------:R-:W-:Y:S01]  /*6c90*/  BSSY.RECONVERGENT B0, `(.L_x_733) ;  /* 0x000000a000007945 */ /* 0x000fe20003800200 */
[----:B------:R-:W-:Y:S02]  /*6ca0*/  IMAD.MOV.U32 R89, RZ, RZ, RZ ;  /* 0x000000ffff597224 */ /* 0x000fe400078e00ff */
[----:B------:R-:W-:-:S09]  /*6cb0*/  IMAD.MOV.U32 R49, RZ, RZ, RZ ;  /* 0x000000ffff317224 */ /* 0x000fd200078e00ff */
[----:B------:R-:W-:Y:S05]  /*6cc0*/  @P1 BRA `(.L_x_734) ;  /* 0x0000000000181947 */ /* 0x000fea0003800000 */
[----:B------:R-:W2:Y:S02]  /*6cd0*/  LDG.E.U8 R50, desc[UR4][R2.64+0x120] ;  /* 0x0001200402327981 */ /* 0x000ea4000c1e1100 */
[----:B--2---:R-:W-:-:S13]  /*6ce0*/  ISETP.NE.AND P1, PT, R50, RZ, PT ;  /* 0x000000ff3200720c */ /* 0x004fda0003f25270 */
[----:B------:R-:W-:-:S04]  /*6cf0*/  @!P1 FADD.FTZ R48, -R66, R48 ;  /* 0x0000003042309221 */ /* 0x000fc80000010100 */
[----:B------:R-:W-:-:S04]  /*6d00*/  @!P1 FMUL.FTZ R48, R48, 1.4426950216293334961 ;  /* 0x3fb8aa3b30309820 */ /* 0x000fc80000410000 */
[----:B------:R-:W0:Y:S02]  /*6d10*/  @!P1 MUFU.EX2 R87, R48 ;  /* 0x0000003000579308 */ /* 0x000e240000000800 */
[----:B0-----:R-:W-:-:S07]  /*6d20*/  @!P1 FADD.FTZ R62, R62, R87 ;  /* 0x000000573e3e9221 */ /* 0x001fce0000010000 */
.L_x_734:
[----:B------:R-:W-:Y:S05]  /*6d30*/  BSYNC.RECONVERGENT B0 ;  /* 0x0000000000007941 */ /* 0x000fea0003800200 */
.L_x_733:
[----:B------:R-:W-:Y:S01]  /*6d40*/  ISETP.GE.OR P1, PT, R140, UR8, !P0 ;  /* 0x000000088c007c0c */ /* 0x000fe2000c726670 */
[----:B------:R-:W-:Y:S01]  /*6d50*/  BSSY.RECONVERGENT B0, `(.L_x_735) ;  /* 0x0000009000007945 */ /* 0x000fe20003800200 */
[----:B------:R-:W-:-:S11]  /*6d60*/  IMAD.MOV.U32 R91, RZ, RZ, RZ ;  /* 0x000000ffff5b7224 */ /* 0x000fd600078e00ff */
[----:B------:R-:W-:Y:S05]  /*6d70*/  @P1 BRA `(.L_x_736) ;  /* 0x0000000000181947 */ /* 0x000fea0003800000 */
[----:B------:R-:W2:Y:S02]  /*6d80*/  LDG.E.U8 R48, desc[UR4][R2.64+0x140] ;  /* 0x0001400402307981 */ /* 0x000ea4000c1e1100 */
[----:B--2---:R-:W-:-:S13]  /*6d90*/  ISETP.NE.AND P1, PT, R48, RZ, PT ;  /* 0x000000ff3000720c */ /* 0x004fda0003f25270 */
[----:B------:R-:W-:-:S04]  /*6da0*/  @!P1 FADD.FTZ R47, -R66, R47 ;  /* 0x0000002f422f9221 */ /* 0x000fc80000010100 */
[----:B------:R-:W-:-:S04]  /*6db0*/  @!P1 FMUL.FTZ R47, R47, 1.4426950216293334961 ;  /* 0x3fb8aa3b2f2f9820 */ /* 0x000fc80000410000 */
[----:B------:R-:W0:Y:S02]  /*6dc0*/  @!P1 MUFU.EX2 R89, R47 ;  /* 0x0000002f00599308 */ /* 0x000e240000000800 */
[----:B0-----:R-:W-:-:S07]  /*6dd0*/  @!P1 FADD.FTZ R62, R62, R89 ;  /* 0x000000593e3e9221 */ /* 0x001fce0000010000 */
.L_x_736:
[----:B------:R-:W-:Y:S05]  /*6de0*/  BSYNC.RECONVERGENT B0 ;  /* 0x0000000000007941 */ /* 0x000fea0003800200 */
.L_x_735:
        /* <DEDUP_REMOVED lines=10> */
.L_x_738:
[----:B------:R-:W-:Y:S05]  /*6e90*/  BSYNC.RECONVERGENT B0 ;  /* 0x0000000000007941 */ /* 0x000fea0003800200 */
.L_x_737:
        /* <DEDUP_REMOVED lines=10> */
.L_x_740:
[----:B------:R-:W-:Y:S05]  /*6f40*/  BSYNC.RECONVERGENT B0 ;  /* 0x0000000000007941 */ /* 0x000fea0003800200 */
.L_x_739:
        /* <DEDUP_REMOVED lines=10> */
.L_x_742:
[----:B------:R-:W-:Y:S05]  /*6ff0*/  BSYNC.RECONVERGENT B0 ;  /* 0x0000000000007941 */ /* 0x000fea0003800200 */
.L_x_741:
        /* <DEDUP_REMOVED lines=10> */
.L_x_744:
[----:B------:R-:W-:Y:S05]  /*70a0*/  BSYNC.RECONVERGENT B0 ;  /* 0x0000000000007941 */ /* 0x000fea0003800200 */
.L_x_743:
        /* <DEDUP_REMOVED lines=10> */
.L_x_746:
[----:B------:R-:W-:Y:S05]  /*7150*/  BSYNC.RECONVERGENT B0 ;  /* 0x0000000000007941 */ /* 0x000fea0003800200 */
.L_x_745:
        /* <DEDUP_REMOVED lines=10> */
.L_x_748:
[----:B------:R-:W-:Y:S05]  /*7200*/  BSYNC.RECONVERGENT B0 ;  /* 0x0000000000007941 */ /* 0x000fea0003800200 */
.L_x_747:
        /* <DEDUP_REMOVED lines=10> */
.L_x_750:
[----:B------:R-:W-:Y:S05]  /*72b0*/  BSYNC.RECONVERGENT B0 ;  /* 0x0000000000007941 */ /* 0x000fea0003800200 */
.L_x_749:
        /* <DEDUP_REMOVED lines=10> */
.L_x_752:
[----:B------:R-:W-:Y:S05]  /*7360*/  BSYNC.RECONVERGENT B0 ;  /* 0x0000000000007941 */ /* 0x000fea0003800200 */
.L_x_751:
        /* <DEDUP_REMOVED lines=10> */
.L_x_754:
[----:B------:R-:W-:Y:S05]  /*7410*/  BSYNC.RECONVERGENT B0 ;  /* 0x0000000000007941 */ /* 0x000fea0003800200 */
.L_x_753:
        /* <DEDUP_REMOVED lines=10> */
.L_x_756:
[----:B------:R-:W-:Y:S05]  /*74c0*/  BSYNC.RECONVERGENT B0 ;  /* 0x0000000000007941 */ /* 0x000fea0003800200 */
.L_x_755:
        /* <DEDUP_REMOVED lines=10> */
.L_x_758:
[----:B------:R-:W-:Y:S05]  /*7570*/  BSYNC.RECONVERGENT B0 ;  /* 0x0000000000007941 */ /* 0x000fea0003800200 */
.L_x_757:
        /* <DEDUP_REMOVED lines=10> */
.L_x_760:
[----:B------:R-:W-:Y:S05]  /*7620*/  BSYNC.RECONVERGENT B0 ;  /* 0x0000000000007941 */ /* 0x000fea0003800200 */
.L_x_759:
        /* <DEDUP_REMOVED lines=10> */
.L_x_762:
[----:B------:R-:W-:Y:S05]  /*76d0*/  BSYNC.RECONVERGENT B0 ;  /* 0x0000000000007941 */ /* 0x000fea0003800200 */
.L_x_761:
        /* <DEDUP_REMOVED lines=10> */
.L_x_764:
[----:B------:R-:W-:Y:S05]  /*7780*/  BSYNC.RECONVERGENT B0 ;  /* 0x0000000000007941 */ /* 0x000fea0003800200 */
.L_x_763:
        /* <DEDUP_REMOVED lines=10> */
.L_x_766:
[----:B------:R-:W-:Y:S05]  /*7830*/  BSYNC.RECONVERGENT B0 ;  /* 0x0000000000007941 */ /* 0x000fea0003800200 */
.L_x_765:
        /* <DEDUP_REMOVED lines=10> */
.L_x_768:
[----:B------:R-:W-:Y:S05]  /*78e0*/  BSYNC.RECONVERGENT B0 ;  /* 0x0000000000007941 */ /* 0x000fea0003800200 */
.L_x_767:
        /* <DEDUP_REMOVED lines=10> */
.L_x_770:
[----:B------:R-:W-:Y:S05]  /*7990*/  BSYNC.RECONVERGENT B0 ;  /* 0x0000000000007941 */ /* 0x000fea0003800200 */
.L_x_769:
        /* <DEDUP_REMOVED lines=10> */
.L_x_772:
[----:B------:R-:W-:Y:S05]  /*7a40*/  BSYNC.RECONVERGENT B0 ;  /* 0x0000000000007941 */ /* 0x000fea0003800200 */
.L_x_771:
        /* <DEDUP_REMOVED lines=10> */
.L_x_774:
[----:B------:R-:W-:Y:S05]  /*7af0*/  BSYNC.RECONVERGENT B0 ;  /* 0x0000000000007941 */ /* 0x000fea0003800200 */
.L_x_773:
        /* <DEDUP_REMOVED lines=10> */
.L_x_776:
[----:B------:R-:W-:Y:S05]  /*7ba0*/  BSYNC.RECONVERGENT B0 ;  /* 0x0000000000007941 */ /* 0x000fea0003800200 */
.L_x_775:
        /* <DEDUP_REMOVED lines=10> */
.L_x_778:
[----:B------:R-:W-:Y:S05]  /*7c50*/  BSYNC.RECONVERGENT B0 ;  /* 0x0000000000007941 */ /* 0x000fea0003800200 */
.L_x_777:
        /* <DEDUP_REMOVED lines=10> */
.L_x_780:
[----:B------:R-:W-:Y:S05]  /*7d00*/  BSYNC.RECONVERGENT B0 ;  /* 0x0000000000007941 */ /* 0x000fea0003800200 */
.L_x_779:
        /* <DEDUP_REMOVED lines=10> */
.L_x_782:
[----:B------:R-:W-:Y:S05]  /*7db0*/  BSYNC.RECONVERGENT B0 ;  /* 0x0000000000007941 */ /* 0x000fea0003800200 */
.L_x_781:
        /* <DEDUP_REMOVED lines=10> */
.L_x_784:
[----:B------:R-:W-:Y:S05]  /*7e60*/  BSYNC.RECONVERGENT B0 ;  /* 0x0000000000007941 */ /* 0x000fea0003800200 */
.L_x_783:
        /* <DEDUP_REMOVED lines=10> */
.L_x_786:
[----:B------:R-:W-:Y:S05]  /*7f10*/  BSYNC.RECONVERGENT B0 ;  /* 0x0000000000007941 */ /* 0x000fea0003800200 */
.L_x_785:
        /* <DEDUP_REMOVED lines=10> */
.L_x_788:
[----:B------:R-:W-:Y:S05]  /*7fc0*/  BSYNC.RECONVERGENT B0 ;  /* 0x0000000000007941 */ /* 0x000fea0003800200 */
.L_x_787:
        /* <DEDUP_REMOVED lines=10> */
.L_x_790:
[----:B------:R-:W-:Y:S05]  /*8070*/  BSYNC.RECONVERGENT B0 ;  /* 0x0000000000007941 */ /* 0x000fea0003800200 */
.L_x_789:
        /* <DEDUP_REMOVED lines=10> */
.L_x_792:
[----:B------:R-:W-:Y:S05]  /*8120*/  BSYNC.RECONVERGENT B0 ;  /* 0x0000000000007941 */ /* 0x000fea0003800200 */
.L_x_791:
        /* <DEDUP_REMOVED lines=10> */
.L_x_794:
[----:B------:R-:W-:Y:S05]  /*81d0*/  BSYNC.RECONVERGENT B0 ;  /* 0x0000000000007941 */ /* 0x000fea0003800200 */
.L_x_793:
        /* <DEDUP_REMOVED lines=10> */
.L_x_796:
[----:B------:R-:W-:Y:S05]  /*8280*/  BSYNC.RECONVERGENT B0 ;  /* 0x0000000000007941 */ /* 0x000fea0003800200 */
.L_x_795:
        /* <DEDUP_REMOVED lines=10> */
.L_x_798:
[----:B------:R-:W-:Y:S05]  /*8330*/  BSYNC.RECONVERGENT B0 ;  /* 0x0000000000007941 */ /* 0x000fea0003800200 */
.L_x_797:
        /* <DEDUP_REMOVED lines=10> */
.L_x_800:
[----:B------:R-:W-:Y:S05]  /*83e0*/  BSYNC.RECONVERGENT B0 ;  /* 0x0000000000007941 */ /* 0x000fea0003800200 */
.L_x_799:
        /* <DEDUP_REMOVED lines=10> */
.L_x_802:
[----:B------:R-:W-:Y:S05]  /*8490*/  BSYNC.RECONVERGENT B0 ;  /* 0x0000000000007941 */ /* 0x000fea0003800200 */
.L_x_801:
        /* <DEDUP_REMOVED lines=10> */
.L_x_804:
[----:B------:R-:W-:Y:S05]  /*8540*/  BSYNC.RECONVERGENT B0 ;  /* 0x0000000000007941 */ /* 0x000fea0003800200 */
.L_x_803:
        /* <DEDUP_REMOVED lines=10> */
.L_x_806:
[----:B------:R-:W-:Y:S05]  /*85f0*/  BSYNC.RECONVERGENT B0 ;  /* 0x0000000000007941 */ /* 0x000fea0003800200 */
.L_x_805:
        /* <DEDUP_REMOVED lines=10> */
.L_x_808:
[----:B------:R-:W-:Y:S05]  /*86a0*/  BSYNC.RECONVERGENT B0 ;  /* 0x0000000000007941 */ /* 0x000fea0003800200 */
.L_x_807:
        /* <DEDUP_REMOVED lines=10> */
.L_x_810:
[----:B------:R-:W-:Y:S05]  /*8750*/  BSYNC.RECONVERGENT B0 ;  /* 0x0000000000007941 */ /* 0x000fea0003800200 */
.L_x_809:
        /* <DEDUP_REMOVED lines=10> */
.L_x_812:
[----:B------:R-:W-:Y:S05]  /*8800*/  BSYNC.RECONVERGENT B0 ;  /* 0x0000000000007941 */ /* 0x000fea0003800200 */
.L_x_811:
        /* <DEDUP_REMOVED lines=10> */
.L_x_814:
[----:B------:R-:W-:Y:S05]  /*88b0*/  BSYNC.RECONVERGENT B0 ;  /* 0x0000000000007941 */ /* 0x000fea0003800200 */
.L_x_813:
        /* <DEDUP_REMOVED lines=10> */
.L_x_816:
[----:B------:R-:W-:Y:S05]  /*8960*/  BSYNC.RECONVERGENT B0 ;  /* 0x0000000000007941 */ /* 0x000fea0003800200 */
.L_x_815:
        /* <DEDUP_REMOVED lines=10> */
.L_x_818:
[----:B------:R-:W-:Y:S05]  /*8a10*/  BSYNC.RECONVERGENT B0 ;  /* 0x0000000000007941 */ /* 0x000fea0003800200 */
.L_x_817:
        /* <DEDUP_REMOVED lines=10> */
.L_x_820:
[----:B------:R-:W-:Y:S05]  /*8ac0*/  BSYNC.RECONVERGENT B0 ;  /* 0x0000000000007941 */ /* 0x000fea0003800200 */
.L_x_819:
        /* <DEDUP_REMOVED lines=10> */
.L_x_822:
[----:B------:R-:W-:Y:S05]  /*8b70*/  BSYNC.RECONVERGENT B0 ;  /* 0x0000000000007941 */ /* 0x000fea0003800200 */
.L_x_821:
        /* <DEDUP_REMOVED lines=10> */
.L_x_824:
[----:B------:R-:W-:Y:S05]  /*8c20*/  BSYNC.RECONVERGENT B0 ;  /* 0x0000000000007941 */ /* 0x000fea0003800200 */
.L_x_823:
        /* <DEDUP_REMOVED lines=10> */
.L_x_826:
[----:B------:R-:W-:Y:S05]  /*8cd0*/  BSYNC.RECONVERGENT B0 ;  /* 0x0000000000007941 */ /* 0x000fea0003800200 */
.L_x_825:
        /* <DEDUP_REMOVED lines=10> */
.L_x_828:
[----:B------:R-:W-:Y:S05]  /*8d80*/  BSYNC.RECONVERGENT B0 ;  /* 0x0000000000007941 */ /* 0x000fea0003800200 */
.L_x_827:
        /* <DEDUP_REMOVED lines=10> */
.L_x_830:
[----:B------:R-:W-:Y:S05]  /*8e30*/  BSYNC.RECONVERGENT B0 ;  /* 0x0000000000007941 */ /* 0x000fea0003800200 */
.L_x_829:
        /* <DEDUP_REMOVED lines=10> */
.L_x_832:
[----:B------:R-:W-:Y:S05]  /*8ee0*/  BSYNC.RECONVERGENT B0 ;  /* 0x0000000000007941 */ /* 0x000fea0003800200 */
.L_x_831:
        /* <DEDUP_REMOVED lines=10> */
.L_x_834:
[----:B------:R-:W-:Y:S05]  /*8f90*/  BSYNC.RECONVERGENT B0 ;  /* 0x0000000000007941 */ /* 0x000fea0003800200 */
.L_x_833:
        /* <DEDUP_REMOVED lines=10> */
.L_x_836:
[----:B------:R-:W-:Y:S05]  /*9040*/  BSYNC.RECONVERGENT B0 ;  /* 0x0000000000007941 */ /* 0x000fea0003800200 */
.L_x_835:
        /* <DEDUP_REMOVED lines=10> */
.L_x_838:
[----:B------:R-:W-:Y:S05]  /*90f0*/  BSYNC.RECONVERGENT B0 ;  /* 0x0000000000007941 */ /* 0x000fea0003800200 */
.L_x_837:
[----:B------:R-:W-:Y:S01]  /*9100*/  ISETP.GE.OR P1, PT, R133, UR8, !P0 ;  /* 0x0000000885007c0c */ /* 0x000fe2000c726670 */
[----:B------:R-:W-:-:S12]  /*9110*/  BSSY.RECONVERGENT B0, `(.L_x_839) ;  /* 0x0000008000007945 */ /* 0x000fd80003800200 */
[----:B------:R-:W-:Y:S05]  /*9120*/  @P1 BRA `(.L_x_840) ;  /* 0x0000000000181947 */ /* 0x000fea0003800000 */
[----:B------:R-:W2:Y:S02]  /*9130*/  LDG.E.U8 R6, desc[UR4][R2.64+0x7c0] ;  /* 0x0007c00402067981 */ /* 0x000ea4000c1e1100 */
[----:B--2---:R-:W-:-:S13]  /*9140*/  ISETP.NE.AND P1, PT, R6, RZ, PT ;  /* 0x000000ff0600720c */ /* 0x004fda0003f25270 */
[----:B------:R-:W-:-:S04]  /*9150*/  @!P1 FADD.FTZ R77, -R66, R77 ;  /* 0x0000004d424d9221 */ /* 0x000fc80000010100 */
[----:B------:R-:W-:-:S04]  /*9160*/  @!P1 FMUL.FTZ R77, R77, 1.4426950216293334961 ;  /* 0x3fb8aa3b4d4d9820 */ /* 0x000fc80000410000 */
[----:B------:R-:W0:Y:S02]  /*9170*/  @!P1 MUFU.EX2 R73, R77 ;  /* 0x0000004d00499308 */ /* 0x000e240000000800 */
[----:B0-----:R-:W-:-:S07]  /*9180*/  @!P1 FADD.FTZ R62, R62, R73 ;  /* 0x000000493e3e9221 */ /* 0x001fce0000010000 */
.L_x_840:
[----:B------:R-:W-:Y:S05]  /*9190*/  BSYNC.RECONVERGENT B0 ;  /* 0x0000000000007941 */ /* 0x000fea0003800200 */
.L_x_839:
        /* <DEDUP_REMOVED lines=9> */
.L_x_842:
[----:B------:R-:W-:Y:S05]  /*9230*/  BSYNC.RECONVERGENT B0 ;  /* 0x0000000000007941 */ /* 0x000fea0003800200 */
.L_x_841:
[----:B------:R-:W0:Y:S02]  /*9240*/  SHFL.BFLY PT, R3, R62, 0x10, 0x1f ;  /* 0x0e001f003e037f89 */ /* 0x000e2400000e0000 */
[----:B0-----:R-:W-:-:S05]  /*9250*/  FADD.FTZ R3, R3, R62 ;  /* 0x0000003e03037221 */ /* 0x001fca0000010000 */
[----:B------:R-:W0:Y:S02]  /*9260*/  SHFL.BFLY PT, R2, R3, 0x8, 0x1f ;  /* 0x0d001f0003027f89 */ /* 0x000e2400000e0000 */
[----:B0-----:R-:W-:-:S05]  /*9270*/  FADD.FTZ R2, R3, R2 ;  /* 0x0000000203027221 */ /* 0x001fca0000010000 */
[----:B------:R-:W0:Y:S02]  /*9280*/  SHFL.BFLY PT, R75, R2, 0x4, 0x1f ;  /* 0x0c801f00024b7f89 */ /* 0x000e2400000e0000 */
[----:B0-----:R-:W-:-:S05]  /*9290*/  FADD.FTZ R75, R2, R75 ;  /* 0x0000004b024b7221 */ /* 0x001fca0000010000 */
[----:B------:R-:W0:Y:S02]  /*92a0*/  SHFL.BFLY PT, R6, R75, 0x2, 0x1f ;  /* 0x0c401f004b067f89 */ /* 0x000e2400000e0000 */
[----:B0-----:R-:W-:-:S05]  /*92b0*/  FADD.FTZ R8, R75, R6 ;  /* 0x000000064b087221 */ /* 0x001fca0000010000 */
[----:B------:R-:W0:Y:S02]  /*92c0*/  SHFL.BFLY PT, R77, R8, 0x1, 0x1f ;  /* 0x0c201f00084d7f89 */ /* 0x000e2400000e0000 */
[----:B0-----:R-:W-:Y:S01]  /*92d0*/  FADD.FTZ R6, R8, R77 ;  /* 0x0000004d08067221 */ /* 0x001fe20000010000 */
[----:B------:R-:W-:Y:S06]  /*92e0*/  @!P0 EXIT ;  /* 0x000000000000894d */ /* 0x000fec0003800000 */
[----:B------:R-:W-:-:S13]  /*92f0*/  ISETP.GE.AND P1, PT, R4, UR8, PT ;  /* 0x0000000804007c0c */ /* 0x000fda000bf26270 */
[----:B------:R-:W-:Y:S05]  /*9300*/  @P1 EXIT ;  /* 0x000000000000194d */ /* 0x000fea0003800000 */
[----:B------:R-:W0:Y:S01]  /*9310*/  LDC.64 R2, c[0x0][0x380] ;  /* 0x0000e000ff027b82 */ /* 0x000e220000000a00 */
[----:B------:R-:W-:Y:S01]  /*9320*/  FSETP.NEU.FTZ.AND P0, PT, R6, RZ, PT ;  /* 0x000000ff0600720b */ /* 0x000fe20003f1d000 */
[----:B------:R-:W-:-:S12]  /*9330*/  IMAD.MOV.U32 R4, RZ, RZ, 0x7fff ;  /* 0x00007fffff047424 */ /* 0x000fd800078e00ff */
[----:B------:R-:W1:Y:S01]  /*9340*/  @P0 MUFU.RCP R75, R6 ;  /* 0x00000006004b0308 */ /* 0x000e620000001000 */
[----:B0-----:R-:W-:-:S04]  /*9350*/  IMAD.WIDE R2, R0, 0x2, R2 ;  /* 0x0000000200027825 */ /* 0x001fc800078e0202 */
[----:B------:R-:W-:Y:S02]  /*9360*/  VIADD R0, R65, 0x20 ;  /* 0x0000002041007836 */ /* 0x000fe40000000000 */
[----:B-1----:R-:W-:-:S03]  /*9370*/  @P0 FMUL.FTZ R64, R75, R64 ;  /* 0x000000404b400220 */ /* 0x002fc60000410000 */
[----:B------:R-:W-:Y:S02]  /*9380*/  ISETP.GE.AND P1, PT, R0, UR8, PT ;  /* 0x0000000800007c0c */ /* 0x000fe4000bf26270 */
[----:B------:R-:W-:-:S05]  /*9390*/  @P0 F2FP.BF16.F32.PACK_AB R4, RZ, R64 ;  /* 0x00000040ff04023e */ /* 0x000fca00000010ff */
[----:B------:R0:W-:Y:S06]  /*93a0*/  STG.E.U16 desc[UR4][R2.64], R4 ;  /* 0x0000000402007986 */ /* 0x0001ec000c101504 */
[----:B------:R-:W-:Y:S05]  /*93b0*/  @P1 EXIT ;  /* 0x000000000000194d */ /* 0x000fea0003800000 */
[----:B------:R-:W1:Y:S02]  /*93c0*/  @P0 MUFU.RCP R0, R6 ;  /* 0x0000000600000308 */ /* 0x000e640000001000 */
[----:B-1----:R-:W-:Y:S01]  /*93d0*/  @P0 FMUL.FTZ R57, R0, R57 ;  /* 0x0000003900390220 */ /* 0x002fe20000410000 */
[----:B------:R-:W-:-:S04]  /*93e0*/  IMAD.MOV.U32 R0, RZ, RZ, 0x7fff ;  /* 0x00007fffff007424 */ /* 0x000fc800078e00ff */
[----:B------:R-:W-:-:S04]  /*93f0*/  @P0 F2FP.BF16.F32.PACK_AB R57, RZ, R57 ;  /* 0x00000039ff39023e */ /* 0x000fc800000010ff */
[----:B------:R-:W-:Y:S01]  /*9400*/  @!P0 PRMT R57, R0, 0x7610, R57 ;  /* 0x0000761000398816 */ /* 0x000fe20000000039 */
[----:B------:R-:W-:-:S04]  /*9410*/  VIADD R0, R65, 0x40 ;  /* 0x0000004041007836 */ /* 0x000fc80000000000 */
[----:B------:R1:W-:Y:S01]  /*9420*/  STG.E.U16 desc[UR4][R2.64+0x40], R57 ;  /* 0x0000403902007986 */ /* 0x0003e2000c101504 */
[----:B------:R-:W-:-:S13]  /*9430*/  ISETP.GE.AND P1, PT, R0, UR8, PT ;  /* 0x0000000800007c0c */ /* 0x000fda000bf26270 */
[----:B-1----:R-:W-:Y:S05]  /*9440*/  @P1 EXIT ;  /* 0x000000000000194d */ /* 0x002fea0003800000 */
[----:B------:R-:W1:Y:S01]  /*9450*/  @P0 MUFU.RCP R0, R6 ;  /* 0x0000000600000308 */ /* 0x000e620000001000 */
[----:B------:R-:W-:-:S05]  /*9460*/  VIADD R65, R65, 0x60 ;  /* 0x0000006041417836 */ /* 0x000fca0000000000 */
[----:B------:R-:W-:Y:S01]  /*9470*/  ISETP.GE.AND P1, PT, R65, UR8, PT ;  /* 0x0000000841007c0c */ /* 0x000fe2000bf26270 */
[----:B-1----:R-:W-:Y:S01]  /*9480*/  @P0 FMUL.FTZ R81, R0, R81 ;  /* 0x0000005100510220 */ /* 0x002fe20000410000 */
[----:B------:R-:W-:-:S04]  /*9490*/  IMAD.MOV.U32 R0, RZ, RZ, 0x7fff ;  /* 0x00007fffff007424 */ /* 0x000fc800078e00ff */
[----:B------:R-:W-:-:S04]  /*94a0*/  @P0 F2FP.BF16.F32.PACK_AB R81, RZ, R81 ;  /* 0x00000051ff51023e */ /* 0x000fc800000010ff */
[----:B------:R-:W-:-:S05]  /*94b0*/  @!P0 PRMT R81, R0, 0x7610, R81 ;  /* 0x0000761000518816 */ /* 0x000fca0000000051 */
[----:B------:R1:W-:Y:S01]  /*94c0*/  STG.E.U16 desc[UR4][R2.64+0x80], R81 ;  /* 0x0000805102007986 */ /* 0x0003e2000c101504 */
[----:B------:R-:W-:Y:S05]  /*94d0*/  @P1 EXIT ;  /* 0x000000000000194d */ /* 0x000fea0003800000 */
[----:B------:R-:W2:Y:S01]  /*94e0*/  @P0 MUFU.RCP R0, R6 ;  /* 0x0000000600000308 */ /* 0x000ea20000001000 */
[----:B------:R-:W-:Y:S01]  /*94f0*/  LOP3.LUT P2, RZ, R76, 0x20, RZ, 0xc0, !PT ;  /* 0x000000204cff7812 */ /* 0x000fe2000784c0ff */
[----:B--2---:R-:W-:Y:S01]  /*9500*/  @P0 FMUL.FTZ R83, R0, R83 ;  /* 0x0000005300530220 */ /* 0x004fe20000410000 */
[----:B------:R-:W-:-:S04]  /*9510*/  IMAD.MOV.U32 R0, RZ, RZ, 0x7fff ;  /* 0x00007fffff007424 */ /* 0x000fc800078e00ff */
[----:B------:R-:W-:-:S04]  /*9520*/  @P0 F2FP.BF16.F32.PACK_AB R83, RZ, R83 ;  /* 0x00000053ff53023e */ /* 0x000fc800000010ff */
[----:B------:R-:W-:-:S05]  /*9530*/  @!P0 PRMT R83, R0, 0x7610, R83 ;  /* 0x0000761000538816 */ /* 0x000fca0000000053 */
[----:B------:R2:W-:Y:S01]  /*9540*/  STG.E.U16 desc[UR4][R2.64+0xc0], R83 ;  /* 0x0000c05302007986 */ /* 0x0005e2000c101504 */
[----:B------:R-:W-:Y:S05]  /*9550*/  @P2 EXIT ;  /* 0x000000000000294d */ /* 0x000fea0003800000 */
[----:B------:R-:W3:Y:S01]  /*9560*/  @P0 MUFU.RCP R0, R6 ;  /* 0x0000000600000308 */ /* 0x000ee20000001000 */
[----:B------:R-:W-:Y:S01]  /*9570*/  LOP3.LUT P2, RZ, R76, 0x2, RZ, 0xc0, !PT ;  /* 0x000000024cff7812 */ /* 0x000fe2000784c0ff */
[----:B---3--:R-:W-:Y:S01]  /*9580*/  @P0 FMUL.FTZ R63, R0, R63 ;  /* 0x0000003f003f0220 */ /* 0x008fe20000410000 */
[----:B------:R-:W-:-:S04]  /*9590*/  IMAD.MOV.U32 R0, RZ, RZ, 0x7fff ;  /* 0x00007fffff007424 */ /* 0x000fc800078e00ff */
[----:B------:R-:W-:-:S04]  /*95a0*/  @P0 F2FP.BF16.F32.PACK_AB R63, RZ, R63 ;  /* 0x0000003fff3f023e */ /* 0x000fc800000010ff */
[----:B------:R-:W-:-:S05]  /*95b0*/  @!P0 PRMT R63, R0, 0x7610, R63 ;  /* 0x00007610003f8816 */ /* 0x000fca000000003f */
[----:B------:R3:W-:Y:S01]  /*95c0*/  STG.E.U16 desc[UR4][R2.64+0x100], R63 ;  /* 0x0001003f02007986 */ /* 0x0007e2000c101504 */
[----:B------:R-:W-:Y:S05]  /*95d0*/  @P2 EXIT ;  /* 0x000000000000294d */ /* 0x000fea0003800000 */
[----:B------:R-:W4:Y:S01]  /*95e0*/  @P0 MUFU.RCP R0, R6 ;  /* 0x0000000600000308 */ /* 0x000f220000001000 */
[----:B------:R-:W-:Y:S01]  /*95f0*/  LOP3.LUT P2, RZ, R76, 0x4, RZ, 0xc0, !PT ;  /* 0x000000044cff7812 */ /* 0x000fe2000784c0ff */
[----:B----4-:R-:W-:Y:S01]  /*9600*/  @P0 FMUL.FTZ R55, R0, R55 ;  /* 0x0000003700370220 */ /* 0x010fe20000410000 */
[----:B------:R-:W-:-:S04]  /*9610*/  IMAD.MOV.U32 R0, RZ, RZ, 0x7fff ;  /* 0x00007fffff007424 */ /* 0x000fc800078e00ff */
[----:B------:R-:W-:-:S04]  /*9620*/  @P0 F2FP.BF16.F32.PACK_AB R55, RZ, R55 ;  /* 0x00000037ff37023e */ /* 0x000fc800000010ff */
[----:B------:R-:W-:-:S05]  /*9630*/  @!P0 PRMT R55, R0, 0x7610, R55 ;  /* 0x0000761000378816 */ /* 0x000fca0000000037 */
[----:B------:R4:W-:Y:S01]  /*9640*/  STG.E.U16 desc[UR4][R2.64+0x140], R55 ;  /* 0x0001403702007986 */ /* 0x0009e2000c101504 */
[----:B------:R-:W-:Y:S05]  /*9650*/  @P2 EXIT ;  /* 0x000000000000294d */ /* 0x000fea0003800000 */
[----:B------:R-:W5:Y:S01]  /*9660*/  @P0 MUFU.RCP R0, R6 ;  /* 0x0000000600000308 */ /* 0x000f620000001000 */
[----:B------:R-:W-:Y:S01]  /*9670*/  LOP3.LUT P2, RZ, R76, 0x8, RZ, 0xc0, !PT ;  /* 0x000000084cff7812 */ /* 0x000fe2000784c0ff */
[----:B-----5:R-:W-:Y:S01]  /*9680*/  @P0 FMUL.FTZ R85, R0, R85 ;  /* 0x0000005500550220 */ /* 0x020fe20000410000 */
        /* <DEDUP_REMOVED lines=454> */
[----:B------:R-:W-:Y:S02]  /*b2f0*/  IMAD.MOV.U32 R0, RZ, RZ, 0x7fff ;  /* 0x00007fffff007424 */ /* 0x000fe400078e00ff */
[----:B-----5:R-:W-:-:S05]  /*b300*/  @P0 FMUL.FTZ R71, R6, R71 ;  /* 0x0000004706470220 */ /* 0x020fca0000410000 */
[----:B------:R-:W-:-:S04]  /*b310*/  @P0 F2FP.BF16.F32.PACK_AB R71, RZ, R71 ;  /* 0x00000047ff47023e */ /* 0x000fc800000010ff */
[----:B------:R-:W-:-:S05]  /*b320*/  @!P0 PRMT R71, R0, 0x7610, R71 ;  /* 0x0000761000478816 */ /* 0x000fca0000000047 */
[----:B------:R-:W-:Y:S01]  /*b330*/  STG.E.U16 desc[UR4][R2.64+0xfc0], R71 ;  /* 0x000fc04702007986 */ /* 0x000fe2000c101504 */
[----:B------:R-:W-:Y:S05]  /*b340*/  EXIT ;  /* 0x000000000000794d */ /* 0x000fea0003800000 */
.L_x_843:
        /* <DEDUP_REMOVED lines=11> */
.L_x_11173:


//--------------------- .text._ZN43_GLOBAL__N__9ae7fba5_10_SoftMax_cu_9f978f6320softmax_warp_forwardIN3c108BFloat16ES2_fLi10ELb0ELb1EEEvPT0_PKT_iiiPKbib --------------------------
	.section	.text._ZN43_GLOBAL__N__9ae7fba5_10_SoftMax_cu_9f978f6320softmax_warp_forwardIN3c108BFloat16ES2_fLi10ELb0ELb1EEEvPT0_PKT_iiiPKbib,"ax",@progbits
	.align	128
.text._ZN43_GLOBAL__N__9ae7fba5_10_SoftMax_cu_9f978f6320softmax_warp_forwardIN3c108BFloat16ES2_fLi10ELb0ELb1EEEvPT0_PKT_iiiPKbib:
        .type           _ZN43_GLOBAL__N__9ae7fba5_10_SoftMax_cu_9f978f6320softmax_warp_forwardIN3c108BFloat16ES2_fLi10ELb0ELb1EEEvPT0_PKT_iiiPKbib,@function
        .size           _ZN43_GLOBAL__N__9ae7fba5_10_SoftMax_cu_9f978f6320softmax_warp_forwardIN3c108BFloat16ES2_fLi10ELb0ELb1EEEvPT0_PKT_iiiPKbib,(.L_x_11174 - _ZN43_GLOBAL__N__9ae7fba5_10_SoftMax_cu_9f978f6320softmax_warp_forwardIN3c108BFloat16ES2_fLi10ELb0ELb1EEEvPT0_PKT_iiiPKbib)
        .other          _ZN43_GLOBAL__N__9ae7fba5_10_SoftMax_cu_9f978f6320softmax_warp_forwardIN3c108BFloat16ES2_fLi10ELb0ELb1EEEvPT0_PKT_iiiPKbib,@"STO_CUDA_ENTRY STV_DEFAULT"
_ZN43_GLOBAL__N__9ae7fba5_10_SoftMax_cu_9f978f6320softmax_warp_forwardIN3c108BFloat16ES2_fLi10ELb0ELb1EEEvPT0_PKT_iiiPKbib:
        /* <DEDUP_REMOVED lines=41> */
.L_x_844:
[----:B------:R-:W0:Y:S01]  /*0290*/  LDCU.64 UR6, c[0x0][0x3a0] ;  /* 0x00007400ff0677ac */ /* 0x000e220008000a00 */
[----:B------:R-:W-:Y:S02]  /*02a0*/  ISETP.GE.AND P0, PT, R0, UR8, PT ;  /* 0x0000000800007c0c */ /* 0x000fe4000bf06270 */
[----:B------:R-:W-:Y:S01]  /*02b0*/  LOP3.LUT R40, R40, 0xefffffff, RZ, 0xc0, !PT ;  /* 0xefffffff28287812 */ /* 0x000fe200078ec0ff */
[----:B------:R-:W1:Y:S10]  /*02c0*/  LDCU.64 UR4, c[0x0][0x358] ;  /* 0x00006b00ff0477ac */ /* 0x000e740008000a00 */
[----:B------:R-:W-:-:S02]  /*02d0*/  @P0 LOP3.LUT R40, R40, 0x10000000, RZ, 0xfc, !PT ;  /* 0x1000000028280812 */ /* 0x000fc400078efcff */
[----:B------:R-:W-:Y:S02]  /*02e0*/  ISETP.GT.AND P0, PT, R7, RZ, !P0 ;  /* 0x000000ff0700720c */ /* 0x000fe40004704270 */
[----:B0-----:R-:W-:-:S04]  /*02f0*/  IADD3 R2, P1, PT, R3, UR6, RZ ;  /* 0x0000000603027c10 */ /* 0x001fc8000ff3e0ff */
[----:B------:R-:W-:-:S07]  /*0300*/  LEA.HI.X.SX32 R3, R3, UR7, 0x1, P1 ;  /* 0x0000000703037c11 */ /* 0x000fce00088f0eff */
[----:B-1----:R-:W2:Y:S01]  /*0310*/  @P0 LDG.E.U8 R9, desc[UR4][R2.64] ;  /* 0x0000000402090981 */ /* 0x002ea2000c1e1100 */
[C---:B------:R-:W-:Y:S01]  /*0320*/  VIADD R4, R0.reuse, 0x20 ;  /* 0x0000002000047836 */ /* 0x040fe20000000000 */
[----:B------:R-:W-:Y:S01]  /*0330*/  LOP3.LUT R41, R41, 0xfffffffb, RZ, 0xc0, !PT ;  /* 0xfffffffb29297812 */ /* 0x000fe200078ec0ff */
[C---:B------:R-:W-:Y:S01]  /*0340*/  VIADD R8, R0.reuse, 0x60 ;  /* 0x0000006000087836 */ /* 0x040fe20000000000 */
[----:B------:R-:W-:Y:S01]  /*0350*/  PLOP3.LUT P6, PT, PT, PT, PT, 0x8, 0x80 ;  /* 0x000000000080781c */ /* 0x000fe20003fce170 */
[----:B------:R-:W-:Y:S01]  /*0360*/  VIADD R5, R0, 0x40 ;  /* 0x0000004000057836 */ /* 0x000fe20000000000 */
[----:B------:R-:W-:Y:S01]  /*0370*/  ISETP.GE.AND P1, PT, R4, UR8, PT ;  /* 0x0000000804007c0c */ /* 0x000fe2000bf26270 */
[----:B------:R-:W-:Y:S01]  /*0380*/  VIADD R4, R0, 0x80 ;  /* 0x0000008000047836 */ /* 0x000fe20000000000 */
[----:B------:R-:W-:Y:S01]  /*0390*/  ISETP.GE.AND P3, PT, R8, UR8, PT ;  /* 0x0000000808007c0c */ /* 0x000fe2000bf66270 */
[C---:B------:R-:W-:Y:S01]  /*03a0*/  VIADD R8, R0.reuse, 0xa0 ;  /* 0x000000a000087836 */ /* 0x040fe20000000000 */
[----:B------:R-:W-:Y:S01]  /*03b0*/  ISETP.GE.AND P2, PT, R5, UR8, PT ;  /* 0x0000000805007c0c */ /* 0x000fe2000bf46270 */
[----:B------:R-:W-:Y:S01]  /*03c0*/  VIADD R10, R0, 0xe0 ;  /* 0x000000e0000a7836 */ /* 0x000fe20000000000 */
[----:B------:R-:W-:Y:S01]  /*03d0*/  ISETP.GE.AND P5, PT, R4, UR8, PT ;  /* 0x0000000804007c0c */ /* 0x000fe2000bfa6270 */
[----:B------:R-:W-:Y:S01]  /*03e0*/  VIADD R11, R0, 0x100 ;  /* 0x00000100000b7836 */ /* 0x000fe20000000000 */
[----:B------:R-:W0:Y:S01]  /*03f0*/  LDC.64 R4, c[0x0][0x388] ;  /* 0x0000e200ff047b82 */ /* 0x000e220000000a00 */
[----:B------:R-:W-:Y:S01]  /*0400*/  LOP3.LUT R40, R40, 0xfffffffd, RZ, 0xc0, !PT ;  /* 0xfffffffd28287812 */ /* 0x000fe200078ec0ff */
[C---:B------:R-:W-:Y:S01]  /*0410*/  VIADD R12, R0.reuse, 0x120 ;  /* 0x00000120000c7836 */ /* 0x040fe20000000000 */
[C---:B------:R-:W-:Y:S01]  /*0420*/  ISETP.GT.AND P1, PT, R7.reuse, RZ, !P1 ;  /* 0x000000ff0700720c */ /* 0x040fe20004f24270 */
[C---:B------:R-:W-:Y:S01]  /*0430*/  VIADD R13, R0.reuse, 0x140 ;  /* 0x00000140000d7836 */ /* 0x040fe20000000000 */
[C---:B------:R-:W-:Y:S01]  /*0440*/  ISETP.GT.AND P3, PT, R7.reuse, RZ, !P3 ;  /* 0x000000ff0700720c */ /* 0x040fe20005f64270 */
[C---:B------:R-:W-:Y:S01]  /*0450*/  VIADD R14, R0.reuse, 0x160 ;  /* 0x00000160000e7836 */ /* 0x040fe20000000000 */
[----:B------:R-:W-:Y:S01]  /*0460*/  ISETP.GT.AND P2, PT, R7, RZ, !P2 ;  /* 0x000000ff0700720c */ /* 0x000fe20005744270 */
[----:B------:R-:W-:-:S02]  /*0470*/  VIADD R15, R0, 0x180 ;  /* 0x00000180000f7836 */ /* 0x000fc40000000000 */
[C---:B------:R-:W-:Y:S01]  /*0480*/  VIADD R16, R0.reuse, 0x1a0 ;  /* 0x000001a000107836 */ /* 0x040fe20000000000 */
[----:B------:R-:W-:Y:S01]  /*0490*/  @P5 LOP3.LUT R41, R41, 0x4, RZ, 0xfc, !PT ;  /* 0x0000000429295812 */ /* 0x000fe200078efcff */
[C---:B------:R-:W-:Y:S02]  /*04a0*/  VIADD R17, R0.reuse, 0x1c0 ;  /* 0x000001c000117836 */ /* 0x040fe40000000000 */
[C---:B------:R-:W-:Y:S01]  /*04b0*/  VIADD R18, R0.reuse, 0x1e0 ;  /* 0x000001e000127836 */ /* 0x040fe20000000000 */
[----:B------:R-:W-:Y:S01]  /*04c0*/  LOP3.LUT R41, R41, 0xfffffff7, RZ, 0xc0, !PT ;  /* 0xfffffff729297812 */ /* 0x000fe200078ec0ff */
[C---:B------:R-:W-:Y:S02]  /*04d0*/  VIADD R19, R0.reuse, 0x200 ;  /* 0x0000020000137836 */ /* 0x040fe40000000000 */
[C---:B------:R-:W-:Y:S02]  /*04e0*/  VIADD R20, R0.reuse, 0x220 ;  /* 0x0000022000147836 */ /* 0x040fe40000000000 */
[----:B------:R-:W-:-:S02]  /*04f0*/  VIADD R21, R0, 0x240 ;  /* 0x0000024000157836 */ /* 0x000fc40000000000 */
[----:B------:R-:W-:Y:S02]  /*0500*/  VIADD R22, R0, 0x260 ;  /* 0x0000026000167836 */ /* 0x000fe40000000000 */
[----:B0-----:R-:W-:-:S04]  /*0510*/  IMAD.WIDE R4, R6, 0x2, R4 ;  /* 0x0000000206047825 */ /* 0x001fc800078e0204 */
[C---:B------:R-:W-:Y:S01]  /*0520*/  VIADD R23, R0.reuse, 0x280 ;  /* 0x0000028000177836 */ /* 0x040fe20000000000 */
[----:B------:R-:W3:Y:S01]  /*0530*/  @P1 LDG.E.U16 R35, desc[UR4][R4.64+0x40] ;  /* 0x0000400404231981 */ /* 0x000ee2000c1e1500 */
[C---:B------:R-:W-:Y:S02]  /*0540*/  VIADD R42, R0.reuse, 0x2a0 ;  /* 0x000002a0002a7836 */ /* 0x040fe40000000000 */
[C---:B------:R-:W-:Y:S01]  /*0550*/  VIADD R43, R0.reuse, 0x2c0 ;  /* 0x000002c0002b7836 */ /* 0x040fe20000000000 */
[----:B------:R-:W4:Y:S01]  /*0560*/  @P0 LDG.E.U16 R36, desc[UR4][R4.64] ;  /* 0x0000000404240981 */ /* 0x000f22000c1e1500 */
[C---:B------:R-:W-:Y:S02]  /*0570*/  VIADD R44, R0.reuse, 0x2e0 ;  /* 0x000002e0002c7836 */ /* 0x040fe40000000000 */
[C---:B------:R-:W-:Y:S01]  /*0580*/  VIADD R45, R0.reuse, 0x300 ;  /* 0x00000300002d7836 */ /* 0x040fe20000000000 */
[----:B------:R-:W5:Y:S01]  /*0590*/  @P3 LDG.E.U16 R33, desc[UR4][R4.64+0xc0] ;  /* 0x0000c00404213981 */ /* 0x000f62000c1e1500 */
[----:B------:R-:W-:-:S02]  /*05a0*/  VIADD R46, R0, 0x320 ;  /* 0x00000320002e7836 */ /* 0x000fc40000000000 */
[C---:B------:R-:W-:Y:S01]  /*05b0*/  VIADD R47, R0.reuse, 0x340 ;  /* 0x00000340002f7836 */ /* 0x040fe20000000000 */
[----:B------:R-:W5:Y:S01]  /*05c0*/  @P2 LDG.E.U16 R34, desc[UR4][R4.64+0x80] ;  /* 0x0000800404222981 */ /* 0x000f62000c1e1500 */
[C---:B------:R-:W-:Y:S02]  /*05d0*/  VIADD R48, R0.reuse, 0x360 ;  /* 0x0000036000307836 */ /* 0x040fe40000000000 */
[C---:B------:R-:W-:Y:S02]  /*05e0*/  VIADD R49, R0.reuse, 0x380 ;  /* 0x0000038000317836 */ /* 0x040fe40000000000 */
[C---:B------:R-:W-:Y:S02]  /*05f0*/  VIADD R50, R0.reuse, 0x3a0 ;  /* 0x000003a000327836 */ /* 0x040fe40000000000 */
[C---:B------:R-:W-:Y:S02]  /*0600*/  VIADD R51, R0.reuse, 0x3c0 ;  /* 0x000003c000337836 */ /* 0x040fe40000000000 */
[C---:B------:R-:W-:Y:S01]  /*0610*/  VIADD R52, R0.reuse, 0x3e0 ;  /* 0x000003e000347836 */ /* 0x040fe20000000000 */
[----:B--2---:R-:W-:Y:S01]  /*0620*/  @P0 ISETP.NE.AND P4, PT, R9, RZ, PT ;  /* 0x000000ff0900020c */ /* 0x004fe20003f85270 */
[----:B------:R-:W-:-:S03]  /*0630*/  VIADD R9, R0, 0xc0 ;  /* 0x000000c000097836 */ /* 0x000fc60000000000 */
[----:B------:R-:W-:Y:S02]  /*0640*/  @P0 SEL R28, RZ, 0x1, P4 ;  /* 0x00000001ff1c0807 */ /* 0x000fe40002000000 */
[----:B------:R-:W-:Y:S02]  /*0650*/  @P0 PLOP3.LUT P6, PT, P4, PT, PT, 0x8, 0x80 ;  /* 0x000000000080081c */ /* 0x000fe400027ce170 */
[----:B------:R-:W-:Y:S02]  /*0660*/  ISETP.LT.OR P4, PT, R7, 0x1, P5 ;  /* 0x000000010700780c */ /* 0x000fe40002f81670 */
[----:B------:R-:W-:Y:S02]  /*0670*/  ISETP.GE.AND P5, PT, R8, UR8, PT ;  /* 0x0000000808007c0c */ /* 0x000fe4000bfa6270 */
[----:B------:R-:W-:-:S09]  /*0680*/  P2R R53, PR, RZ, 0x40 ;  /* 0x00000040ff357803 */ /* 0x000fd20000000000 */
[----:B------:R-:W2:Y:S02]  /*0690*/  @!P4 LDG.E.U16 R32, desc[UR4][R4.64+0x100] ;  /* 0x000100040420c981 */ /* 0x000ea4000c1e1500 */
[----:B------:R-:W-:Y:S02]  /*06a0*/  @P5 LOP3.LUT R41, R41, 0x8, RZ, 0xfc, !PT ;  /* 0x0000000829295812 */ /* 0x000fe400078efcff */
[----:B------:R-:W-:Y:S02]  /*06b0*/  ISETP.LT.OR P5, PT, R7, 0x1, P5 ;  /* 0x000000010700780c */ /* 0x000fe40002fa1670 */
[----:B------:R-:W-:-:S11]  /*06c0*/  LOP3.LUT R41, R41, 0xffffffef, RZ, 0xc0, !PT ;  /* 0xffffffef29297812 */ /* 0x000fd600078ec0ff */
[----:B------:R-:W-:Y:S01]  /*06d0*/  @P5 LOP3.LUT R40, R40, 0x2, RZ, 0xfc, !PT ;  /* 0x0000000228285812 */ /* 0x000fe200078efcff */
[----:B------:R-:W2:Y:S01]  /*06e0*/  @!P5 LDG.E.U16 R30, desc[UR4][R4.64+0x140] ;  /* 0x00014004041ed981 */ /* 0x000ea2000c1e1500 */
[----:B------:R-:W-:Y:S02]  /*06f0*/  ISETP.GE.AND P5, PT, R9, UR8, PT ;  /* 0x0000000809007c0c */ /* 0x000fe4000bfa6270 */
[----:B------:R-:W-:-:S11]  /*0700*/  LOP3.LUT R40, R40, 0xfffffffb, RZ, 0xc0, !PT ;  /* 0xfffffffb28287812 */ /* 0x000fd600078ec0ff */
        /* <DEDUP_REMOVED lines=155> */
[----:B------:R-:W-:-:S13]  /*10c0*/  ISETP.LT.OR P5, PT, R7, 0x1, P5 ;  /* 0x000000010700780c */ /* 0x000fda0002fa1670 */
        /* <DEDUP_REMOVED lines=10> */
[----:B------:R-:W-:Y:S02]  /*1170*/  LOP3.LUT R40, R40, 0xbfffffff, RZ, 0xc0, !PT ;  /* 0xbfffffff28287812 */ /* 0x000fe400078ec0ff */
[----:B------:R-:W-:-:S09]  /*1180*/  ISETP.LT.OR P6, PT, R7, 0x1, P5 ;  /* 0x000000010700780c */ /* 0x000fd20002fc1670 */
[----:B------:R-:W-:Y:S02]  /*1190*/  @P5 LOP3.LUT R40, R40, 0x40000000, RZ, 0xfc, !PT ;  /* 0x4000000028285812 */ /* 0x000fe400078efcff */
[----:B------:R-:W-:Y:S02]  /*11a0*/  ISETP.GE.AND P5, PT, R52, UR8, PT ;  /* 0x0000000834007c0c */ /* 0x000fe4000bfa6270 */
[----:B------:R-:W-:Y:S01]  /*11b0*/  LOP3.LUT R40, R40, 0xfbffffff, RZ, 0xc0, !PT ;  /* 0xfbffffff28287812 */ /* 0x000fe200078ec0ff */
[----:B------:R-:W2:Y:S03]  /*11c0*/  @!P6 LDG.E.U16 R27, desc[UR4][R4.64+0x780] ;  /* 0x00078004041be981 */ /* 0x000ea6000c1e1500 */
[----:B------:R-:W-:-:S04]  /*11d0*/  @P6 LOP3.LUT R40, R40, 0x4000000, RZ, 0xfc, !PT ;  /* 0x0400000028286812 */ /* 0x000fc800078efcff */
[----:B------:R-:W-:-:S04]  /*11e0*/  LOP3.LUT R40, R40, 0xdfffffff, RZ, 0xc0, !PT ;  /* 0xdfffffff28287812 */ /* 0x000fc800078ec0ff */
[----:B------:R-:W-:Y:S02]  /*11f0*/  @P5 LOP3.LUT R40, R40, 0x20000000, RZ, 0xfc, !PT ;  /* 0x2000000028285812 */ /* 0x000fe400078efcff */
[----:B------:R-:W-:-:S13]  /*1200*/  ISETP.LT.OR P5, PT, R7, 0x1, P5 ;  /* 0x000000010700780c */ /* 0x000fda0002fa1670 */
[----:B------:R0:W2:Y:S01]  /*1210*/  @!P5 LDG.E.U16 R39, desc[UR4][R4.64+0x7c0] ;  /* 0x0007c0040427d981 */ /* 0x0000a2000c1e1500 */
[----:B------:R-:W-:Y:S02]  /*1220*/  P2R R54, PR, RZ, 0x40 ;  /* 0x00000040ff367803 */ /* 0x000fe40000000000 */
[C---:B------:R-:W-:Y:S02]  /*1230*/  LOP3.LUT P6, RZ, R40.reuse, 0x20, RZ, 0xc0, !PT ;  /* 0x0000002028ff7812 */ /* 0x040fe400078cc0ff */
[----:B------:R-:W-:Y:S01]  /*1240*/  LOP3.LUT R40, R40, 0xf7ffffff, RZ, 0xc0, !PT ;  /* 0xf7ffffff28287812 */ /* 0x000fe200078ec0ff */
[----:B------:R-:W-:-:S03]  /*1250*/  IMAD.MOV.U32 R37, RZ, RZ, -0x800000 ;  /* 0xff800000ff257424 */ /* 0x000fc600078e00ff */
[----:B------:R-:W-:Y:S01]  /*1260*/  @P5 LOP3.LUT R40, R40, 0x8000000, RZ, 0xfc, !PT ;  /* 0x0800000028285812 */ /* 0x000fe200078efcff */
[----:B---3--:R-:W-:Y:S01]  /*1270*/  @P1 IMAD.U32 R37, R35, 0x10000, RZ ;  /* 0x0001000023251824 */ /* 0x008fe200078e00ff */
[----:B------:R-:W-:Y:S01]  /*1280*/  P2R R57, PR, RZ, 0x2 ;  /* 0x00000002ff397803 */ /* 0x000fe20000000000 */
[----:B------:R-:W-:Y:S01]  /*1290*/  IMAD.MOV.U32 R38, RZ, RZ, -0x800000 ;  /* 0xff800000ff267424 */ /* 0x000fe200078e00ff */
[----:B------:R-:W-:Y:S01]  /*12a0*/  LOP3.LUT P1, RZ, R40, 0x40, RZ, 0xc0, !PT ;  /* 0x0000004028ff7812 */ /* 0x000fe2000782c0ff */
[----:B------:R-:W-:Y:S01]  /*12b0*/  IMAD.MOV.U32 R35, RZ, RZ, -0x800000 ;  /* 0xff800000ff237424 */ /* 0x000fe200078e00ff */
[----:B------:R-:W-:Y:S01]  /*12c0*/  P2R R59, PR, RZ, 0x8 ;  /* 0x00000008ff3b7803 */ /* 0x000fe20000000000 */
[----:B----4-:R-:W-:Y:S02]  /*12d0*/  @P0 IMAD.U32 R38, R36, 0x10000, RZ ;  /* 0x0001000024260824 */ /* 0x010fe400078e00ff */
[----:B-----5:R-:W-:Y:S01]  /*12e0*/  @P3 IMAD.U32 R35, R33, 0x10000, RZ ;  /* 0x0001000021233824 */ /* 0x020fe200078e00ff */
[----:B------:R-:W-:Y:S01]  /*12f0*/  LOP3.LUT P3, RZ, R40, 0x2, RZ, 0xc0, !PT ;  /* 0x0000000228ff7812 */ /* 0x000fe2000786c0ff */
[----:B------:R-:W-:Y:S01]  /*1300*/  IMAD.MOV.U32 R36, RZ, RZ, -0x800000 ;  /* 0xff800000ff247424 */ /* 0x000fe200078e00ff */
[----:B------:R-:W-:Y:S01]  /*1310*/  P2R R58, PR, RZ, 0x4 ;  /* 0x00000004ff3a7803 */ /* 0x000fe20000000000 */
[----:B------:R-:W-:Y:S01]  /*1320*/  @P2 IMAD.U32 R36, R34, 0x10000, RZ ;  /* 0x0001000022242824 */ /* 0x000fe200078e00ff */
[----:B------:R-:W-:Y:S01]  /*1330*/  LOP3.LUT P2, RZ, R40, 0x10, RZ, 0xc0, !PT ;  /* 0x0000001028ff7812 */ /* 0x000fe2000784c0ff */
[----:B------:R-:W-:Y:S01]  /*1340*/  IMAD.MOV.U32 R34, RZ, RZ, -0x800000 ;  /* 0xff800000ff227424 */ /* 0x000fe200078e00ff */
[----:B------:R-:W-:Y:S01]  /*1350*/  P2R R56, PR, RZ, 0x1 ;  /* 0x00000001ff387803 */ /* 0x000fe20000000000 */
[----:B--2---:R-:W-:Y:S01]  /*1360*/  @!P4 IMAD.U32 R34, R32, 0x10000, RZ ;  /* 0x000100002022c824 */ /* 0x004fe200078e00ff */
[----:B------:R-:W-:-:S02]  /*1370*/  LOP3.LUT P0, RZ, R40, 0x4, RZ, 0xc0, !PT ;  /* 0x0000000428ff7812 */ /* 0x000fc4000780c0ff */
[----:B------:R-:W-:Y:S02]  /*1380*/  P2R R55, PR, RZ, 0x20 ;  /* 0x00000020ff377803 */ /* 0x000fe40000000000 */
[----:B------:R-:W-:Y:S02]  /*1390*/  P2R R60, PR, RZ, 0x10 ;  /* 0x00000010ff3c7803 */ /* 0x000fe40000000000 */
[C---:B------:R-:W-:Y:S02]  /*13a0*/  LOP3.LUT P5, RZ, R40.reuse, 0x8, RZ, 0xc0, !PT ;  /* 0x0000000828ff7812 */ /* 0x040fe400078ac0ff */
[----:B------:R-:W-:Y:S01]  /*13b0*/  LOP3.LUT P4, RZ, R40, 0x80000, RZ, 0xc0, !PT ;  /* 0x0008000028ff7812 */ /* 0x000fe2000788c0ff */
[----:B0-----:R-:W-:Y:S02]  /*13c0*/  IMAD.MOV.U32 R5, RZ, RZ, -0x800000 ;  /* 0xff800000ff057424 */ /* 0x001fe400078e00ff */
[----:B------:R-:W-:Y:S02]  /*13d0*/  IMAD.MOV.U32 R33, RZ, RZ, -0x800000 ;  /* 0xff800000ff217424 */ /* 0x000fe400078e00ff */
[----:B------:R-:W-:Y:S01]  /*13e0*/  @!P1 IMAD.U32 R5, R61, 0x10000, RZ ;  /* 0x000100003d059824 */ /* 0x000fe200078e00ff */
[----:B------:R-:W-:Y:S01]  /*13f0*/  P2R R61, PR, RZ, 0x10 ;  /* 0x00000010ff3d7803 */ /* 0x000fe20000000000 */
[----:B------:R-:W-:Y:S01]  /*1400*/  @!P3 IMAD.U32 R33, R30, 0x10000, RZ ;  /* 0x000100001e21b824 */ /* 0x000fe200078e00ff */
[----:B------:R-:W-:Y:S01]  /*1410*/  LOP3.LUT P4, RZ, R40, 0x40000, RZ, 0xc0, !PT ;  /* 0x0004000028ff7812 */ /* 0x000fe2000788c0ff */
[----:B------:R-:W-:-:S02]  /*1420*/  IMAD.MOV.U32 R30, RZ, RZ, -0x800000 ;  /* 0xff800000ff1e7424 */ /* 0x000fc400078e00ff */
[----:B------:R-:W-:Y:S02]  /*1430*/  @!P2 IMAD.U32 R30, R29, 0x10000, RZ ;  /* 0x000100001d1ea824 */ /* 0x000fe400078e00ff */
[----:B------:R-:W-:Y:S02]  /*1440*/  IMAD.MOV.U32 R29, RZ, RZ, -0x800000 ;  /* 0xff800000ff1d7424 */ /* 0x000fe400078e00ff */
[----:B------:R-:W-:Y:S01]  /*1450*/  @!P6 IMAD.U32 R29, R62, 0x10000, RZ ;  /* 0x000100003e1de824 */ /* 0x000fe200078e00ff */
[----:B------:R-:W-:Y:S01]  /*1460*/  P2R R62, PR, RZ, 0x10 ;  /* 0x00000010ff3e7803 */ /* 0x000fe20000000000 */
[----:B------:R-:W-:Y:S01]  /*1470*/  IMAD.MOV.U32 R32, RZ, RZ, -0x800000 ;  /* 0xff800000ff207424 */ /* 0x000fe200078e00ff */
[----:B------:R-:W-:Y:S01]  /*1480*/  LOP3.LUT P4, RZ, R40, 0x20000, RZ, 0xc0, !PT ;  /* 0x0002000028ff7812 */ /* 0x000fe2000788c0ff */
[----:B------:R-:W-:Y:S02]  /*1490*/  @!P0 IMAD.U32 R32, R31, 0x10000, RZ ;  /* 0x000100001f208824 */ /* 0x000fe400078e00ff */
[----:B------:R-:W-:-:S02]  /*14a0*/  IMAD.MOV.U32 R31, RZ, RZ, -0x800000 ;  /* 0xff800000ff1f7424 */ /* 0x000fc400078e00ff */
[----:B------:R-:W-:Y:S01]  /*14b0*/  @!P5 IMAD.U32 R31, R63, 0x10000, RZ ;  /* 0x000100003f1fd824 */ /* 0x000fe200078e00ff */
        /* <DEDUP_REMOVED lines=11> */
[----:B------:R-:W-:Y:S02]  /*1570*/  P2R R68, PR, RZ, 0x10 ;  /* 0x00000010ff447803 */ /* 0x000fe40000000000 */
[C---:B------:R-:W-:Y:S02]  /*1580*/  LOP3.LUT P4, RZ, R40.reuse, 0x800, RZ, 0xc0, !PT ;  /* 0x0000080028ff7812 */ /* 0x040fe4000788c0ff */
[----:B------:R-:W-:-:S02]  /*1590*/  LOP3.LUT P5, RZ, R40, 0x100, RZ, 0xc0, !PT ;  /* 0x0000010028ff7812 */ /* 0x000fc400078ac0ff */
[C---:B------:R-:W-:Y:S02]  /*15a0*/  LOP3.LUT P6, RZ, R40.reuse, 0x200, RZ, 0xc0, !PT ;  /* 0x0000020028ff7812 */ /* 0x040fe400078cc0ff */
[----:B------:R-:W-:Y:S02]  /*15b0*/  P2R R69, PR, RZ, 0x10 ;  /* 0x00000010ff457803 */ /* 0x000fe40000000000 */
[----:B------:R-:W-:Y:S01]  /*15c0*/  LOP3.LUT P4, RZ, R40, 0x400, RZ, 0xc0, !PT ;  /* 0x0000040028ff7812 */ /* 0x000fe2000788c0ff */
[----:B------:R-:W-:Y:S02]  /*15d0*/  IMAD.MOV.U32 R4, RZ, RZ, -0x800000 ;  /* 0xff800000ff047424 */ /* 0x000fe400078e00ff */
[----:B------:R-:W-:Y:S02]  /*15e0*/  @!P0 IMAD.U32 R4, R8, 0x10000, RZ ;  /* 0x0001000008048824 */ /* 0x000fe400078e00ff */
[----:B------:R-:W-:Y:S02]  /*15f0*/  IMAD.MOV.U32 R8, RZ, RZ, -0x800000 ;  /* 0xff800000ff087424 */ /* 0x000fe400078e00ff */
[----:B------:R-:W-:-:S02]  /*1600*/  @!P5 IMAD.U32 R8, R9, 0x10000, RZ ;  /* 0x000100000908d824 */ /* 0x000fc400078e00ff */
[----:B------:R-:W-:Y:S02]  /*1610*/  IMAD.MOV.U32 R9, RZ, RZ, -0x800000 ;  /* 0xff800000ff097424 */ /* 0x000fe400078e00ff */
[----:B------:R-:W-:Y:S02]  /*1620*/  @!P6 IMAD.U32 R9, R10, 0x10000, RZ ;  /* 0x000100000a09e824 */ /* 0x000fe400078e00ff */
[----:B------:R-:W-:Y:S02]  /*1630*/  IMAD.MOV.U32 R10, RZ, RZ, -0x800000 ;  /* 0xff800000ff0a7424 */ /* 0x000fe400078e00ff */
        /* <DEDUP_REMOVED lines=26> */
[----:B------:R-:W-:-:S07]  /*17e0*/  LOP3.LUT P1, RZ, R40, 0x400000, RZ, 0xc0, !PT ;  /* 0x0040000028ff7812 */ /* 0x000fce000782c0ff */
[----:B------:R-:W-:Y:S01]  /*17f0*/  @!P4 IMAD.U32 R18, R19, 0x10000, RZ ;  /* 0x000100001312c824 */ /* 0x000fe200078e00ff */
[----:B------:R-:W-:Y:S02]  /*1800*/  ISETP.NE.AND P4, PT, R61, RZ, PT ;  /* 0x000000ff3d00720c */ /* 0x000fe40003f85270 */
[C---:B------:R-:W-:Y:S02]  /*1810*/  LOP3.LUT P0, RZ, R40.reuse, 0x800000, RZ, 0xc0, !PT ;  /* 0x0080000028ff7812 */ /* 0x040fe4000780c0ff */
[C---:B------:R-:W-:Y:S01]  /*1820*/  LOP3.LUT P5, RZ, R40.reuse, 0x1000000, RZ, 0xc0, !PT ;  /* 0x0100000028ff7812 */ /* 0x040fe200078ac0ff */
[----:B------:R-:W-:Y:S01]  /*1830*/  IMAD.MOV.U32 R19, RZ, RZ, -0x800000 ;  /* 0xff800000ff137424 */ /* 0x000fe200078e00ff */
[----:B------:R-:W-:-:S07]  /*1840*/  LOP3.LUT P6, RZ, R40, 0x2000000, RZ, 0xc0, !PT ;  /* 0x0200000028ff7812 */ /* 0x000fce00078cc0ff */
[----:B------:R-:W-:Y:S02]  /*1850*/  @!P4 IMAD.U32 R19, R20, 0x10000, RZ ;  /* 0x000100001413c824 */ /* 0x000fe400078e00ff */
[----:B------:R-:W-:Y:S02]  /*1860*/  IMAD.MOV.U32 R20, RZ, RZ, -0x800000 ;  /* 0xff800000ff147424 */ /* 0x000fe400078e00ff */
[----:B------:R-:W-:Y:S02]  /*1870*/  @!P3 IMAD.U32 R20, R21, 0x10000, RZ ;  /* 0x000100001514b824 */ /* 0x000fe400078e00ff */
[----:B------:R-:W-:Y:S02]  /*1880*/  IMAD.MOV.U32 R21, RZ, RZ, -0x800000 ;  /* 0xff800000ff157424 */ /* 0x000fe400078e00ff */
[----:B------:R-:W-:Y:S02]  /*1890*/  @!P2 IMAD.U32 R21, R22, 0x10000, RZ ;  /* 0x000100001615a824 */ /* 0x000fe400078e00ff */
[----:B------:R-:W-:-:S02]  /*18a0*/  IMAD.MOV.U32 R22, RZ, RZ, -0x800000 ;  /* 0xff800000ff167424 */ /* 0x000fc400078e00ff */
[----:B------:R-:W-:Y:S02]  /*18b0*/  @!P1 IMAD.U32 R22, R23, 0x10000, RZ ;  /* 0x0001000017169824 */ /* 0x000fe400078e00ff */
[----:B------:R-:W-:Y:S02]  /*18c0*/  IMAD.MOV.U32 R23, RZ, RZ, -0x800000 ;  /* 0xff800000ff177424 */ /* 0x000fe400078e00ff */
[----:B------:R-:W-:Y:S02]  /*18d0*/  @!P0 IMAD.U32 R23, R24, 0x10000, RZ ;  /* 0x0001000018178824 */ /* 0x000fe400078e00ff */
[----:B------:R-:W-:Y:S02]  /*18e0*/  IMAD.MOV.U32 R24, RZ, RZ, -0x800000 ;  /* 0xff800000ff187424 */ /* 0x000fe400078e00ff */
[----:B------:R-:W-:Y:S02]  /*18f0*/  @!P5 IMAD.U32 R24, R25, 0x10000, RZ ;  /* 0x000100001918d824 */ /* 0x000fe400078e00ff */
[----:B------:R-:W-:-:S02]  /*1900*/  IMAD.MOV.U32 R25, RZ, RZ, -0x800000 ;  /* 0xff800000ff197424 */ /* 0x000fc400078e00ff */
[----:B------:R-:W-:Y:S01]  /*1910*/  @!P6 IMAD.U32 R25, R26, 0x10000, RZ ;  /* 0x000100001a19e824 */ /* 0x000fe200078e00ff */
[----:B------:R-:W-:Y:S02]  /*1920*/  ISETP.NE.AND P6, PT, R54, RZ, PT ;  /* 0x000000ff3600720c */ /* 0x000fe40003fc5270 */
[----:B------:R-:W-:Y:S02]  /*1930*/  ISETP.NE.AND P5, PT, R55, RZ, PT ;  /* 0x000000ff3700720c */ /* 0x000fe40003fa5270 */
[----:B------:R-:W-:Y:S02]  /*1940*/  ISETP.NE.AND P1, PT, R57, RZ, PT ;  /* 0x000000ff3900720c */ /* 0x000fe40003f25270 */
[----:B------:R-:W-:Y:S01]  /*1950*/  ISETP.NE.AND P0, PT, R56, RZ, PT ;  /* 0x000000ff3800720c */ /* 0x000fe20003f05270 */
[----:B------:R-:W-:Y:S01]  /*1960*/  IMAD.MOV.U32 R26, RZ, RZ, -0x800000 ;  /* 0xff800000ff1a7424 */ /* 0x000fe200078e00ff */
[----:B------:R-:W-:Y:S05]  /*1970*/  BSSY.RECONVERGENT B0, `(.L_x_845) ;  /* 0x0000015000007945 */ /* 0x000fea0003800200 */
[----:B------:R-:W-:-:S02]  /*1980*/  @!P6 IMAD.U32 R26, R27, 0x10000, RZ ;  /* 0x000100001b1ae824 */ /* 0x000fc400078e00ff */
[----:B------:R-:W-:Y:S01]  /*1990*/  IMAD.MOV.U32 R27, RZ, RZ, -0x800000 ;  /* 0xff800000ff1b7424 */ /* 0x000fe200078e00ff */
[----:B------:R-:W-:Y:S02]  /*19a0*/  ISETP.NE.AND P4, PT, R60, RZ, PT ;  /* 0x000000ff3c00720c */ /* 0x000fe40003f85270 */
[----:B------:R-:W-:Y:S02]  /*19b0*/  ISETP.NE.AND P3, PT, R59, RZ, PT ;  /* 0x000000ff3b00720c */ /* 0x000fe40003f65270 */
[----:B------:R-:W-:Y:S02]  /*19c0*/  ISETP.NE.AND P2, PT, R58, RZ, PT ;  /* 0x000000ff3a00720c */ /* 0x000fe40003f45270 */
[----:B------:R-:W-:Y:S01]  /*19d0*/  ISETP.NE.AND P6, PT, R53, RZ, PT ;  /* 0x000000ff3500720c */ /* 0x000fe20003fc5270 */
[----:B------:R-:W-:Y:S01]  /*19e0*/  @!P5 IMAD.U32 R27, R39, 0x10000, RZ ;  /* 0x00010000271bd824 */ /* 0x000fe200078e00ff */
[----:B------:R-:W-:-:S04]  /*19f0*/  PRMT R39, RZ, 0x7610, R39 ;  /* 0x00007610ff277816 */ /* 0x000fc80000000027 */
[----:B------:R-:W-:Y:S01]  /*1a00*/  @P0 PRMT R39, R28, 0x7610, R39 ;  /* 0x000076101c270816 */ /* 0x000fe20000000027 */
[----:B------:R-:W-:Y:S01]  /*1a10*/  IMAD.MOV.U32 R28, RZ, RZ, R38 ;  /* 0x000000ffff1c7224 */ /* 0x000fe200078e0026 */
[----:B------:R-:W-:Y:S06]  /*1a20*/  @!P1 BRA `(.L_x_846) ;  /* 0x0000000000249947 */ /* 0x000fec0003800000 */
[----:B------:R-:W2:Y:S01]  /*1a30*/  LDG.E.U8 R54, desc[UR4][R2.64+0x20] ;  /* 0x0000200402367981 */ /* 0x000ea2000c1e1100 */
[----:B------:R-:W-:Y:S02]  /*1a40*/  P2R R53, PR, RZ, 0x1 ;  /* 0x00000001ff357803 */ /* 0x000fe40000000000 */
[----:B--2---:R-:W-:-:S13]  /*1a50*/  ISETP.NE.AND P5, PT, R54, RZ, PT ;  /* 0x000000ff3600720c */ /* 0x004fda0003fa5270 */
[----:B------:R-:W-:-:S04]  /*1a60*/  @!P5 FSETP.GT.FTZ.AND P0, PT, R38, R37, PT ;  /* 0x000000252600d20b */ /* 0x000fc80003f14000 */
[-C--:B------:R-:W-:Y:S02]  /*1a70*/  @!P5 FSEL R54, R38, R37.reuse, P0 ;  /* 0x000000252636d208 */ /* 0x080fe40000000000 */
[----:B------:R-:W-:Y:S01]  /*1a80*/  ISETP.NE.AND P0, PT, R53, RZ, PT ;  /* 0x000000ff3500720c */ /* 0x000fe20003f05270 */
[----:B------:R-:W-:Y:S01]  /*1a90*/  IMAD.MOV.U32 R53, RZ, RZ, 0x1 ;  /* 0x00000001ff357424 */ /* 0x000fe200078e00ff */
[----:B------:R-:W-:-:S04]  /*1aa0*/  @!P5 FSEL R28, R54, R37, P6 ;  /* 0x00000025361cd208 */ /* 0x000fc80003000000 */
[----:B------:R-:W-:-:S07]  /*1ab0*/  @!P5 PRMT R39, R53, 0x7610, R39 ;  /* 0x000076103527d816 */ /* 0x000fce0000000027 */
.L_x_846:
[----:B------:R-:W-:Y:S05]  /*1ac0*/  BSYNC.RECONVERGENT B0 ;  /* 0x0000000000007941 */ /* 0x000fea0003800200 */
.L_x_845:
[----:B------:R-:W-:Y:S04]  /*1ad0*/  BSSY.RECONVERGENT B0, `(.L_x_847) ;  /* 0x000000b000007945 */ /* 0x000fe80003800200 */
[----:B------:R-:W-:Y:S05]  /*1ae0*/  @!P2 BRA `(.L_x_848) ;  /* 0x000000000024a947 */ /* 0x000fea0003800000 */
[----:B------:R-:W2:Y:S02]  /*1af0*/  LDG.E.U8 R53, desc[UR4][R2.64+0x40] ;  /* 0x0000400402357981 */ /* 0x000ea4000c1e1100 */
[----:B--2---:R-:W-:-:S13]  /*1b00*/  ISETP.NE.AND P5, PT, R53, RZ, PT ;  /* 0x000000ff3500720c */ /* 0x004fda0003fa5270 */
[CC--:B------:R-:W-:Y:S02]  /*1b10*/  @!P5 FSETP.GT.FTZ.AND P6, PT, R28.reuse, R36.reuse, PT ;  /* 0x000000241c00d20b */ /* 0x0c0fe40003fd4000 */
[----:B------:R-:W-:Y:S02]  /*1b20*/  @!P5 PRMT R54, R39, 0x9910, RZ ;  /* 0x000099102736d816 */ /* 0x000fe400000000ff */
[----:B------:R-:W-:Y:S02]  /*1b30*/  @!P5 FSEL R53, R28, R36, P6 ;  /* 0x000000241c35d208 */ /* 0x000fe40003000000 */
[----:B------:R-:W-:-:S04]  /*1b40*/  @!P5 ISETP.NE.AND P6, PT, R54, RZ, PT ;  /* 0x000000ff3600d20c */ /* 0x000fc80003fc5270 */
[----:B------:R-:W-:Y:S01]  /*1b50*/  @!P5 FSEL R28, R53, R36, P6 ;  /* 0x00000024351cd208 */ /* 0x000fe20003000000 */
[----:B------:R-:W-:-:S05]  /*1b60*/  IMAD.MOV.U32 R53, RZ, RZ, 0x1 ;  /* 0x00000001ff357424 */ /* 0x000fca00078e00ff */
[----:B------:R-:W-:-:S07]  /*1b70*/  @!P5 PRMT R39, R53, 0x7610, R39 ;  /* 0x000076103527d816 */ /* 0x000fce0000000027 */
.L_x_848:
[----:B------:R-:W-:Y:S05]  /*1b80*/  BSYNC.RECONVERGENT B0 ;  /* 0x0000000000007941 */ /* 0x000fea0003800200 */
.L_x_847:
[----:B------:R-:W-:Y:S04]  /*1b90*/  BSSY.RECONVERGENT B0, `(.L_x_849) ;  /* 0x000000d000007945 */ /* 0x000fe80003800200 */
[----:B------:R-:W-:Y:S05]  /*1ba0*/  @!P3 BRA `(.L_x_850) ;  /* 0x00000000002cb947 */ /* 0x000fea0003800000 */
[----:B------:R-:W2:Y:S01]  /*1bb0*/  LDG.E.U8 R53, desc[UR4][R2.64+0x60] ;  /* 0x0000600402357981 */ /* 0x000ea2000c1e1100 */
[----:B------:R-:W-:Y:S02]  /*1bc0*/  P2R R55, PR, RZ, 0x1 ;  /* 0x00000001ff377803 */ /* 0x000fe40000000000 */
[----:B--2---:R-:W-:-:S13]  /*1bd0*/  ISETP.NE.AND P5, PT, R53, RZ, PT ;  /* 0x000000ff3500720c */ /* 0x004fda0003fa5270 */
[----:B------:R-:W-:Y:S02]  /*1be0*/  @!P5 PRMT R53, R39, 0x9910, RZ ;  /* 0x000099102735d816 */ /* 0x000fe400000000ff */
[CC--:B------:R-:W-:Y:S02]  /*1bf0*/  @!P5 FSETP.GT.FTZ.AND P0, PT, R28.reuse, R35.reuse, PT ;  /* 0x000000231c00d20b */ /* 0x0c0fe40003f14000 */
[----:B------:R-:W-:Y:S01]  /*1c00*/  @!P5 ISETP.NE.AND P6, PT, R53, RZ, PT ;  /* 0x000000ff3500d20c */ /* 0x000fe20003fc5270 */
[----:B------:R-:W-:Y:S01]  /*1c10*/  IMAD.MOV.U32 R53, RZ, RZ, 0x1 ;  /* 0x00000001ff357424 */ /* 0x000fe200078e00ff */
[-C--:B------:R-:W-:Y:S02]  /*1c20*/  @!P5 FSEL R54, R28, R35.reuse, P0 ;  /* 0x000000231c36d208 */ /* 0x080fe40000000000 */
[----:B------:R-:W-:Y:S02]  /*1c30*/  ISETP.NE.AND P0, PT, R55, RZ, PT ;  /* 0x000000ff3700720c */ /* 0x000fe40003f05270 */
[----:B------:R-:W-:-:S02]  /*1c40*/  @!P5 FSEL R28, R54, R35, P6 ;  /* 0x00000023361cd208 */ /* 0x000fc40003000000 */
[----:B------:R-:W-:-:S09]  /*1c50*/  @!P5 PRMT R39, R53, 0x7610, R39 ;  /* 0x000076103527d816 */ /* 0x000fd20000000027 */
.L_x_850:
[----:B------:R-:W-:Y:S05]  /*1c60*/  BSYNC.RECONVERGENT B0 ;  /* 0x0000000000007941 */ /* 0x000fea0003800200 */
.L_x_849:
[----:B------:R-:W-:Y:S04]  /*1c70*/  BSSY.RECONVERGENT B0, `(.L_x_851) ;  /* 0x000000b000007945 */ /* 0x000fe80003800200 */
[----:B------:R-:W-:Y:S05]  /*1c80*/  @P4 BRA `(.L_x_852) ;  /* 0x0000000000244947 */ /* 0x000fea0003800000 */
[----:B------:R-:W2:Y:S02]  /*1c90*/  LDG.E.U8 R53, desc[UR4][R2.64+0x80] ;  /* 0x0000800402357981 */ /* 0x000ea4000c1e1100 */
[----:B--2---:R-:W-:-:S13]  /*1ca0*/  ISETP.NE.AND P4, PT, R53, RZ, PT ;  /* 0x000000ff3500720c */ /* 0x004fda0003f85270 */
[----:B------:R-:W-:Y:S02]  /*1cb0*/  @!P4 PRMT R53, R39, 0x9910, RZ ;  /* 0x000099102735c816 */ /* 0x000fe400000000ff */
[CC--:B------:R-:W-:Y:S02]  /*1cc0*/  @!P4 FSETP.GT.FTZ.AND P5, PT, R28.reuse, R34.reuse, PT ;  /* 0x000000221c00c20b */ /* 0x0c0fe40003fb4000 */
[----:B------:R-:W-:Y:S02]  /*1cd0*/  @!P4 ISETP.NE.AND P6, PT, R53, RZ, PT ;  /* 0x000000ff3500c20c */ /* 0x000fe40003fc5270 */
[----:B------:R-:W-:-:S04]  /*1ce0*/  @!P4 FSEL R53, R28, R34, P5 ;  /* 0x000000221c35c208 */ /* 0x000fc80002800000 */
[----:B------:R-:W-:Y:S01]  /*1cf0*/  @!P4 FSEL R28, R53, R34, P6 ;  /* 0x00000022351cc208 */ /* 0x000fe20003000000 */
[----:B------:R-:W-:-:S05]  /*1d00*/  IMAD.MOV.U32 R53, RZ, RZ, 0x1 ;  /* 0x00000001ff357424 */ /* 0x000fca00078e00ff */
[----:B------:R-:W-:-:S07]  /*1d10*/  @!P4 PRMT R39, R53, 0x7610, R39 ;  /* 0x000076103527c816 */ /* 0x000fce0000000027 */
.L_x_852:
[----:B------:R-:W-:Y:S05]  /*1d20*/  BSYNC.RECONVERGENT B0 ;  /* 0x0000000000007941 */ /* 0x000fea0003800200 */
.L_x_851:
[----:B------:R-:W-:Y:S01]  /*1d30*/  LOP3.LUT P4, RZ, R40, 0x2, RZ, 0xc0, !PT ;  /* 0x0000000228ff7812 */ /* 0x000fe2000788c0ff */
[----:B------:R-:W-:-:S12]  /*1d40*/  BSSY.RECONVERGENT B0, `(.L_x_853) ;  /* 0x000000b000007945 */ /* 0x000fd80003800200 */
[----:B------:R-:W-:Y:S05]  /*1d50*/  @P4 BRA `(.L_x_854) ;  /* 0x0000000000244947 */ /* 0x000fea0003800000 */
[----:B------:R-:W2:Y:S02]  /*1d60*/  LDG.E.U8 R53, desc[UR4][R2.64+0xa0] ;  /* 0x0000a00402357981 */ /* 0x000ea4000c1e1100 */
[----:B--2---:R-:W-:-:S13]  /*1d70*/  ISETP.NE.AND P4, PT, R53, RZ, PT ;  /* 0x000000ff3500720c */ /* 0x004fda0003f85270 */
[----:B------:R-:W-:Y:S02]  /*1d80*/  @!P4 PRMT R53, R39, 0x9910, RZ ;  /* 0x000099102735c816 */ /* 0x000fe400000000ff */
[CC--:B------:R-:W-:Y:S02]  /*1d90*/  @!P4 FSETP.GT.FTZ.AND P5, PT, R28.reuse, R33.reuse, PT ;  /* 0x000000211c00c20b */ /* 0x0c0fe40003fb4000 */
[----:B------:R-:W-:Y:S01]  /*1da0*/  @!P4 ISETP.NE.AND P6, PT, R53, RZ, PT ;  /* 0x000000ff3500c20c */ /* 0x000fe20003fc5270 */
[----:B------:R-:W-:Y:S01]  /*1db0*/  IMAD.MOV.U32 R53, RZ, RZ, 0x1 ;  /* 0x00000001ff357424 */ /* 0x000fe200078e00ff */
[----:B------:R-:W-:-:S04]  /*1dc0*/  @!P4 FSEL R54, R28, R33, P5 ;  /* 0x000000211c36c208 */ /* 0x000fc80002800000 */
[----:B------:R-:W-:Y:S02]  /*1dd0*/  @!P4 FSEL R28, R54, R33, P6 ;  /* 0x00000021361cc208 */ /* 0x000fe40003000000 */
[----:B------:R-:W-:-:S07]  /*1de0*/  @!P4 PRMT R39, R53, 0x7610, R39 ;  /* 0x000076103527c816 */ /* 0x000fce0000000027 */
.L_x_854:
[----:B------:R-:W-:Y:S05]  /*1df0*/  BSYNC.RECONVERGENT B0 ;  /* 0x0000000000007941 */ /* 0x000fea0003800200 */
.L_x_853:
[----:B------:R-:W-:Y:S01]  /*1e00*/  LOP3.LUT P4, RZ, R40, 0x4, RZ, 0xc0, !PT ;  /* 0x0000000428ff7812 */ /* 0x000fe2000788c0ff */
[----:B------:R-:W-:-:S12]  /*1e10*/  BSSY.RECONVERGENT B0, `(.L_x_855) ;  /* 0x000000b000007945 */ /* 0x000fd80003800200 */
        /* <DEDUP_REMOVED lines=10> */
.L_x_856:
[----:B------:R-:W-:Y:S05]  /*1ec0*/  BSYNC.RECONVERGENT B0 ;  /* 0x0000000000007941 */ /* 0x000fea0003800200 */
.L_x_855:
        /* <DEDUP_REMOVED lines=12> */
.L_x_858:
[----:B------:R-:W-:Y:S05]  /*1f90*/  BSYNC.RECONVERGENT B0 ;  /* 0x0000000000007941 */ /* 0x000fea0003800200 */
.L_x_857:
        /* <DEDUP_REMOVED lines=12> */
.L_x_860:
[----:B------:R-:W-:Y:S05]  /*2060*/  BSYNC.RECONVERGENT B0 ;  /* 0x0000000000007941 */ /* 0x000fea0003800200 */
.L_x_859:
        /* <DEDUP_REMOVED lines=12> */
.L_x_862:
[----:B------:R-:W-:Y:S05]  /*2130*/  BSYNC.RECONVERGENT B0 ;  /* 0x0000000000007941 */ /* 0x000fea0003800200 */
.L_x_861:
        /* <DEDUP_REMOVED lines=12> */
.L_x_864:
[----:B------:R-:W-:Y:S05]  /*2200*/  BSYNC.RECONVERGENT B0 ;  /* 0x0000000000007941 */ /* 0x000fea0003800200 */
.L_x_863:
        /* <DEDUP_REMOVED lines=12> */
.L_x_866:
[----:B------:R-:W-:Y:S05]  /*22d0*/  BSYNC.RECONVERGENT B0 ;  /* 0x0000000000007941 */ /* 0x000fea0003800200 */
.L_x_865:
        /* <DEDUP_REMOVED lines=12> */
.L_x_868:
[----:B------:R-:W-:Y:S05]  /*23a0*/  BSYNC.RECONVERGENT B0 ;  /* 0x0000000000007941 */ /* 0x000fea0003800200 */
.L_x_867:
        /* <DEDUP_REMOVED lines=12> */
.L_x_870:
[----:B------:R-:W-:Y:S05]  /*2470*/  BSYNC.RECONVERGENT B0 ;  /* 0x0000000000007941 */ /* 0x000fea0003800200 */
.L_x_869:
        /* <DEDUP_REMOVED lines=12> */
.L_x_872:
[----:B------:R-:W-:Y:S05]  /*2540*/  BSYNC.RECONVERGENT B0 ;  /* 0x0000000000007941 */ /* 0x000fea0003800200 */
.L_x_871:
        /* <DEDUP_REMOVED lines=12> */
.L_x_874:
[----:B------:R-:W-:Y:S05]  /*2610*/  BSYNC.RECONVERGENT B0 ;  /* 0x0000000000007941 */ /* 0x000fea0003800200 */
.L_x_873:
        /* <DEDUP_REMOVED lines=12> */
.L_x_876:
[----:B------:R-:W-:Y:S05]  /*26e0*/  BSYNC.RECONVERGENT B0 ;  /* 0x0000000000007941 */ /* 0x000fea0003800200 */
.L_x_875:
        /* <DEDUP_REMOVED lines=12> */
.L_x_878:
[----:B------:R-:W-:Y:S05]  /*27b0*/  BSYNC.RECONVERGENT B0 ;  /* 0x0000000000007941 */ /* 0x000fea0003800200 */
.L_x_877:
        /* <DEDUP_REMOVED lines=12> */
.L_x_880:
[----:B------:R-:W-:Y:S05]  /*2880*/  BSYNC.RECONVERGENT B0 ;  /* 0x0000000000007941 */ /* 0x000fea0003800200 */
.L_x_879:
        /* <DEDUP_REMOVED lines=12> */
.L_x_882:
[----:B------:R-:W-:Y:S05]  /*2950*/  BSYNC.RECONVERGENT B0 ;  /* 0x0000000000007941 */ /* 0x000fea0003800200 */
.L_x_881:
        /* <DEDUP_REMOVED lines=12> */
.L_x_884:
[----:B------:R-:W-:Y:S05]  /*2a20*/  BSYNC.RECONVERGENT B0 ;  /* 0x0000000000007941 */ /* 0x000fea0003800200 */
.L_x_883:
        /* <DEDUP_REMOVED lines=12> */
.L_x_886:
[----:B------:R-:W-:Y:S05]  /*2af0*/  BSYNC.RECONVERGENT B0 ;  /* 0x0000000000007941 */ /* 0x000fea0003800200 */
.L_x_885:
        /* <DEDUP_REMOVED lines=12> */
.L_x_888:
[----:B------:R-:W-:Y:S05]  /*2bc0*/  BSYNC.RECONVERGENT B0 ;  /* 0x0000000000007941 */ /* 0x000fea0003800200 */
.L_x_887:
        /* <DEDUP_REMOVED lines=12> */
.L_x_890:
[----:B------:R-:W-:Y:S05]  /*2c90*/  BSYNC.RECONVERGENT B0 ;  /* 0x0000000000007941 */ /* 0x000fea0003800200 */
.L_x_889:
        /* <DEDUP_REMOVED lines=12> */
.L_x_892:
[----:B------:R-:W-:Y:S05]  /*2d60*/  BSYNC.RECONVERGENT B0 ;  /* 0x0000000000007941 */ /* 0x000fea0003800200 */
.L_x_891:
        /* <DEDUP_REMOVED lines=12> */
.L_x_894:
[----:B------:R-:W-:Y:S05]  /*2e30*/  BSYNC.RECONVERGENT B0 ;  /* 0x0000000000007941 */ /* 0x000fea0003800200 */
.L_x_893:
        /* <DEDUP_REMOVED lines=12> */
.L_x_896:
[----:B------:R-:W-:Y:S05]  /*2f00*/  BSYNC.RECONVERGENT B0 ;  /* 0x0000000000007941 */ /* 0x000fea0003800200 */
.L_x_895:
        /* <DEDUP_REMOVED lines=12> */
.L_x_898:
[----:B------:R-:W-:Y:S05]  /*2fd0*/  BSYNC.RECONVERGENT B0 ;  /* 0x0000000000007941 */ /* 0x000fea0003800200 */
.L_x_897:
        /* <DEDUP_REMOVED lines=12> */
.L_x_900:
[----:B------:R-:W-:Y:S05]  /*30a0*/  BSYNC.RECONVERGENT B0 ;  /* 0x0000000000007941 */ /* 0x000fea0003800200 */
.L_x_899:
        /* <DEDUP_REMOVED lines=12> */
.L_x_902:
[----:B------:R-:W-:Y:S05]  /*3170*/  BSYNC.RECONVERGENT B0 ;  /* 0x0000000000007941 */ /* 0x000fea0003800200 */
.L_x_901:
        /* <DEDUP_REMOVED lines=12> */
.L_x_904:
[----:B------:R-:W-:Y:S05]  /*3240*/  BSYNC.RECONVERGENT B0 ;  /* 0x0000000000007941 */ /* 0x000fea0003800200 */
.L_x_903:
        /* <DEDUP_REMOVED lines=12> */
.L_x_906:
[----:B------:R-:W-:Y:S05]  /*3310*/  BSYNC.RECONVERGENT B0 ;  /* 0x0000000000007941 */ /* 0x000fea0003800200 */
.L_x_905:
[----:B------:R-:W-:Y:S01]  /*3320*/  PRMT R39, R39, 0x9910, RZ ;  /* 0x0000991027277816 */ /* 0x000fe200000000ff */
[----:B------:R-:W-:Y:S03]  /*3330*/  BSSY.RECONVERGENT B0, `(.L_x_907) ;  /* 0x000001b000007945 */ /* 0x000fe60003800200 */
[----:B------:R-:W-:-:S04]  /*3340*/  ISETP.NE.AND P4, PT, R39, RZ, PT ;  /* 0x000000ff2700720c */ /* 0x000fc80003f85270 */
[----:B------:R-:W-:-:S05]  /*3350*/  FSEL R28, R28, -INF , P4 ;  /* 0xff8000001c1c7808 */ /* 0x000fca0002000000 */
[----:B------:R-:W0:Y:S02]  /*3360*/  SHFL.BFLY PT, R39, R28, 0x10, 0x1f ;  /* 0x0e001f001c277f89 */ /* 0x000e2400000e0000 */
[----:B0-----:R-:W-:-:S04]  /*3370*/  FSETP.GEU.FTZ.AND P4, PT, R28, R39, PT ;  /* 0x000000271c00720b */ /* 0x001fc80003f9e000 */
[----:B------:R-:W-:Y:S01]  /*3380*/  FSEL R39, R39, R28, !P4 ;  /* 0x0000001c27277208 */ /* 0x000fe20006000000 */
[----:B------:R-:W-:-:S04]  /*3390*/  IMAD.MOV.U32 R28, RZ, RZ, RZ ;  /* 0x000000ffff1c7224 */ /* 0x000fc800078e00ff */
[----:B------:R-:W0:Y:S02]  /*33a0*/  SHFL.BFLY PT, R54, R39, 0x8, 0x1f ;  /* 0x0d001f0027367f89 */ /* 0x000e2400000e0000 */
[----:B0-----:R-:W-:-:S04]  /*33b0*/  FSETP.GEU.FTZ.AND P4, PT, R39, R54, PT ;  /* 0x000000362700720b */ /* 0x001fc80003f9e000 */
[----:B------:R-:W-:Y:S01]  /*33c0*/  FSEL R54, R54, R39, !P4 ;  /* 0x0000002736367208 */ /* 0x000fe20006000000 */
[----:B------:R-:W-:-:S04]  /*33d0*/  IMAD.MOV.U32 R39, RZ, RZ, RZ ;  /* 0x000000ffff277224 */ /* 0x000fc800078e00ff */
        /* <DEDUP_REMOVED lines=8> */
[----:B------:R-:W-:Y:S01]  /*3460*/  FSEL R53, R53, R56, !P4 ;  /* 0x0000003835357208 */ /* 0x000fe20006000000 */
[----:B------:R-:W-:Y:S08]  /*3470*/  @!P0 BRA `(.L_x_908) ;  /* 0x0000000000188947 */ /* 0x000ff00003800000 */
[----:B------:R-:W2:Y:S02]  /*3480*/  LDG.E.U8 R54, desc[UR4][R2.64] ;  /* 0x0000000402367981 */ /* 0x000ea4000c1e1100 */
[----:B--2---:R-:W-:-:S13]  /*3490*/  ISETP.NE.AND P0, PT, R54, RZ, PT ;  /* 0x000000ff3600720c */ /* 0x004fda0003f05270 */
[----:B------:R-:W-:-:S04]  /*34a0*/  @!P0 FADD.FTZ R38, -R53, R38 ;  /* 0x0000002635268221 */ /* 0x000fc80000010100 */
[----:B------:R-:W-:-:S04]  /*34b0*/  @!P0 FMUL.FTZ R38, R38, 1.4426950216293334961 ;  /* 0x3fb8aa3b26268820 */ /* 0x000fc80000410000 */
[----:B------:R-:W0:Y:S02]  /*34c0*/  @!P0 MUFU.EX2 R39, R38 ;  /* 0x0000002600278308 */ /* 0x000e240000000800 */
[----:B0-----:R-:W-:-:S07]  /*34d0*/  @!P0 FADD.FTZ R28, RZ, R39 ;  /* 0x00000027ff1c8221 */ /* 0x001fce0000010000 */
.L_x_908:
[----:B------:R-:W-:Y:S05]  /*34e0*/  BSYNC.RECONVERGENT B0 ;  /* 0x0000000000007941 */ /* 0x000fea0003800200 */
.L_x_907:
[----:B------:R-:W-:Y:S01]  /*34f0*/  BSSY.RECONVERGENT B0, `(.L_x_909) ;  /* 0x0000009000007945 */ /* 0x000fe20003800200 */
[----:B------:R-:W-:-:S03]  /*3500*/  IMAD.MOV.U32 R55, RZ, RZ, RZ ;  /* 0x000000ffff377224 */ /* 0x000fc600078e00ff */
[----:B------:R-:W-:Y:S05]  /*3510*/  @!P1 BRA `(.L_x_910) ;  /* 0x0000000000189947 */ /* 0x000fea0003800000 */
[----:B------:R-:W2:Y:S02]  /*3520*/  LDG.E.U8 R38, desc[UR4][R2.64+0x20] ;  /* 0x0000200402267981 */ /* 0x000ea4000c1e1100 */
[----:B--2---:R-:W-:-:S13]  /*3530*/  ISETP.NE.AND P0, PT, R38, RZ, PT ;  /* 0x000000ff2600720c */ /* 0x004fda0003f05270 */
[----:B------:R-:W-:-:S04]  /*3540*/  @!P0 FADD.FTZ R37, -R53, R37 ;  /* 0x0000002535258221 */ /* 0x000fc80000010100 */
[----:B------:R-:W-:-:S04]  /*3550*/  @!P0 FMUL.FTZ R37, R37, 1.4426950216293334961 ;  /* 0x3fb8aa3b25258820 */ /* 0x000fc80000410000 */
[----:B------:R-:W0:Y:S02]  /*3560*/  @!P0 MUFU.EX2 R55, R37 ;  /* 0x0000002500378308 */ /* 0x000e240000000800 */
[----:B0-----:R-:W-:-:S07]  /*3570*/  @!P0 FADD.FTZ R28, R28, R55 ;  /* 0x000000371c1c8221 */ /* 0x001fce0000010000 */
.L_x_910:
[----:B------:R-:W-:Y:S05]  /*3580*/  BSYNC.RECONVERGENT B0 ;  /* 0x0000000000007941 */ /* 0x000fea0003800200 */
.L_x_909:
        /* <DEDUP_REMOVED lines=9> */
.L_x_912:
[----:B------:R-:W-:Y:S05]  /*3620*/  BSYNC.RECONVERGENT B0 ;  /* 0x0000000000007941 */ /* 0x000fea0003800200 */
.L_x_911:
        /* <DEDUP_REMOVED lines=9> */
.L_x_914:
[----:B------:R-:W-:Y:S05]  /*36c0*/  BSYNC.RECONVERGENT B0 ;  /* 0x0000000000007941 */ /* 0x000fea0003800200 */
.L_x_913:
[----:B------:R-:W0:Y:S01]  /*36d0*/  S2R R35, SR_TID.X ;  /* 0x0000000000237919 */ /* 0x000e220000002100 */
[----:B------:R-:W-:Y:S01]  /*36e0*/  ISETP.GE.AND P0, PT, R7, 0x1, PT ;  /* 0x000000010700780c */ /* 0x000fe20003f06270 */
[----:B------:R-:W-:Y:S01]  /*36f0*/  BSSY.RECONVERGENT B0, `(.L_x_915) ;  /* 0x000000b000007945 */ /* 0x000fe20003800200 */
[----:B------:R-:W-:Y:S02]  /*3700*/  IMAD.MOV.U32 R59, RZ, RZ, RZ ;  /* 0x000000ffff3b7224 */ /* 0x000fe400078e00ff */
[----:B0-----:R-:W-:-:S05]  /*3710*/  VIADD R7, R35, 0x80 ;  /* 0x0000008023077836 */ /* 0x001fca0000000000 */
[----:B------:R-:W-:-:S13]  /*3720*/  ISETP.GE.OR P1, PT, R7, UR8, !P0 ;  /* 0x0000000807007c0c */ /* 0x000fda000c726670 */
[----:B------:R-:W-:Y:S05]  /*3730*/  @P1 BRA `(.L_x_916) ;  /* 0x0000000000181947 */ /* 0x000fea0003800000 */
[----:B------:R-:W2:Y:S02]  /*3740*/  LDG.E.U8 R7, desc[UR4][R2.64+0x80] ;  /* 0x0000800402077981 */ /* 0x000ea4000c1e1100 */
[----:B--2---:R-:W-:-:S13]  /*3750*/  ISETP.NE.AND P1, PT, R7, RZ, PT ;  /* 0x000000ff0700720c */ /* 0x004fda0003f25270 */
[----:B------:R-:W-:-:S04]  /*3760*/  @!P1 FADD.FTZ R34, -R53, R34 ;  /* 0x0000002235229221 */ /* 0x000fc80000010100 */
[----:B------:R-:W-:-:S04]  /*3770*/  @!P1 FMUL.FTZ R34, R34, 1.4426950216293334961 ;  /* 0x3fb8aa3b22229820 */ /* 0x000fc80000410000 */
[----:B------:R-:W0:Y:S02]  /*3780*/  @!P1 MUFU.EX2 R59, R34 ;  /* 0x00000022003b9308 */ /* 0x000e240000000800 */
[----:B0-----:R-:W-:-:S07]  /*3790*/  @!P1 FADD.FTZ R28, R28, R59 ;  /* 0x0000003b1c1c9221 */ /* 0x001fce0000010000 */
.L_x_916:
[----:B------:R-:W-:Y:S05]  /*37a0*/  BSYNC.RECONVERGENT B0 ;  /* 0x0000000000007941 */ /* 0x000fea0003800200 */
.L_x_915:
[----:B------:R-:W-:Y:S01]  /*37b0*/  VIADD R7, R35, 0xa0 ;  /* 0x000000a023077836 */ /* 0x000fe20000000000 */
[----:B------:R-:W-:Y:S04]  /*37c0*/  BSSY.RECONVERGENT B0, `(.L_x_917) ;  /* 0x000000a000007945 */ /* 0x000fe80003800200 */
[----:B------:R-:W-:Y:S01]  /*37d0*/  ISETP.GE.OR P1, PT, R7, UR8, !P0 ;  /* 0x0000000807007c0c */ /* 0x000fe2000c726670 */
[----:B------:R-:W-:-:S12]  /*37e0*/  IMAD.MOV.U32 R7, RZ, RZ, RZ ;  /* 0x000000ffff077224 */ /* 0x000fd800078e00ff */
[----:B------:R-:W-:Y:S05]  /*37f0*/  @P1 BRA `(.L_x_918) ;  /* 0x0000000000181947 */ /* 0x000fea0003800000 */
[----:B------:R-:W2:Y:S02]  /*3800*/  LDG.E.U8 R34, desc[UR4][R2.64+0xa0] ;  /* 0x0000a00402227981 */ /* 0x000ea4000c1e1100 */
[----:B--2---:R-:W-:-:S13]  /*3810*/  ISETP.NE.AND P1, PT, R34, RZ, PT ;  /* 0x000000ff2200720c */ /* 0x004fda0003f25270 */
[----:B------:R-:W-:-:S04]  /*3820*/  @!P1 FADD.FTZ R33, -R53, R33 ;  /* 0x0000002135219221 */ /* 0x000fc80000010100 */
[----:B------:R-:W-:-:S04]  /*3830*/  @!P1 FMUL.FTZ R33, R33, 1.4426950216293334961 ;  /* 0x3fb8aa3b21219820 */ /* 0x000fc80000410000 */
[----:B------:R-:W0:Y:S02]  /*3840*/  @!P1 MUFU.EX2 R7, R33 ;  /* 0x0000002100079308 */ /* 0x000e240000000800 */
[----:B0-----:R-:W-:-:S07]  /*3850*/  @!P1 FADD.FTZ R28, R28, R7 ;  /* 0x000000071c1c9221 */ /* 0x001fce0000010000 */
.L_x_918:
[----:B------:R-:W-:Y:S05]  /*3860*/  BSYNC.RECONVERGENT B0 ;  /* 0x0000000000007941 */ /* 0x000fea0003800200 */
.L_x_917:
        /* <DEDUP_REMOVED lines=11> */
.L_x_920:
[----:B------:R-:W-:Y:S05]  /*3920*/  BSYNC.RECONVERGENT B0 ;  /* 0x0000000000007941 */ /* 0x000fea0003800200 */
.L_x_919:
[----:B------:R-:W-:Y:S01]  /*3930*/  VIADD R32, R35, 0xe0 ;  /* 0x000000e023207836 */ /* 0x000fe20000000000 */
[----:B------:R-:W-:Y:S01]  /*3940*/  BSSY.RECONVERGENT B0, `(.L_x_921) ;  /* 0x000000a000007945 */ /* 0x000fe20003800200 */
[----:B------:R-:W-:-:S03]  /*3950*/  IMAD.MOV.U32 R61, RZ, RZ, RZ ;  /* 0x000000ffff3d7224 */ /* 0x000fc600078e00ff */
        /* <DEDUP_REMOVED lines=8> */
.L_x_922:
[----:B------:R-:W-:Y:S05]  /*39e0*/  BSYNC.RECONVERGENT B0 ;  /* 0x0000000000007941 */ /* 0x000fea0003800200 */
.L_x_921:
        /* <DEDUP_REMOVED lines=11> */
.L_x_924:
[----:B------:R-:W-:Y:S05]  /*3aa0*/  BSYNC.RECONVERGENT B0 ;  /* 0x0000000000007941 */ /* 0x000fea0003800200 */
.L_x_923:
        /* <DEDUP_REMOVED lines=11> */
.L_x_926:
[----:B------:R-:W-:Y:S05]  /*3b60*/  BSYNC.RECONVERGENT B0 ;  /* 0x0000000000007941 */ /* 0x000fea0003800200 */
.L_x_925:
        /* <DEDUP_REMOVED lines=11> */
.L_x_928:
[----:B------:R-:W-:Y:S05]  /*3c20*/  BSYNC.RECONVERGENT B0 ;  /* 0x0000000000007941 */ /* 0x000fea0003800200 */
.L_x_927:
        /* <DEDUP_REMOVED lines=11> */
.L_x_930:
[----:B------:R-:W-:Y:S05]  /*3ce0*/  BSYNC.RECONVERGENT B0 ;  /* 0x0000000000007941 */ /* 0x000fea0003800200 */
.L_x_929:
        /* <DEDUP_REMOVED lines=11> */
.L_x_932:
[----:B------:R-:W-:Y:S05]  /*3da0*/  BSYNC.RECONVERGENT B0 ;  /* 0x0000000000007941 */ /* 0x000fea0003800200 */
.L_x_931:
        /* <DEDUP_REMOVED lines=11> */
.L_x_934:
[----:B------:R-:W-:Y:S05]  /*3e60*/  BSYNC.RECONVERGENT B0 ;  /* 0x0000000000007941 */ /* 0x000fea0003800200 */
.L_x_933:
        /* <DEDUP_REMOVED lines=11> */
.L_x_936:
[----:B------:R-:W-:Y:S05]  /*3f20*/  BSYNC.RECONVERGENT B0 ;  /* 0x0000000000007941 */ /* 0x000fea0003800200 */
.L_x_935:
        /* <DEDUP_REMOVED lines=11> */
.L_x_938:
[----:B------:R-:W-:Y:S05]  /*3fe0*/  BSYNC.RECONVERGENT B0 ;  /* 0x0000000000007941 */ /* 0x000fea0003800200 */
.L_x_937:
        /* <DEDUP_REMOVED lines=11> */
.L_x_940:
[----:B------:R-:W-:Y:S05]  /*40a0*/  BSYNC.RECONVERGENT B0 ;  /* 0x0000000000007941 */ /* 0x000fea0003800200 */
.L_x_939:
        /* <DEDUP_REMOVED lines=11> */
.L_x_942:
[----:B------:R-:W-:Y:S05]  /*4160*/  BSYNC.RECONVERGENT B0 ;  /* 0x0000000000007941 */ /* 0x000fea0003800200 */
.L_x_941:
        /* <DEDUP_REMOVED lines=11> */
.L_x_944:
[----:B------:R-:W-:Y:S05]  /*4220*/  BSYNC.RECONVERGENT B0 ;  /* 0x0000000000007941 */ /* 0x000fea0003800200 */
.L_x_943:
        /* <DEDUP_REMOVED lines=11> */
.L_x_946:
[----:B------:R-:W-:Y:S05]  /*42e0*/  BSYNC.RECONVERGENT B0 ;  /* 0x0000000000007941 */ /* 0x000fea0003800200 */
.L_x_945:
        /* <DEDUP_REMOVED lines=11> */
.L_x_948:
[----:B------:R-:W-:Y:S05]  /*43a0*/  BSYNC.RECONVERGENT B0 ;  /* 0x0000000000007941 */ /* 0x000fea0003800200 */
.L_x_947:
        /* <DEDUP_REMOVED lines=10> */
.L_x_950:
[----:B------:R-:W-:Y:S05]  /*4450*/  BSYNC.RECONVERGENT B0 ;  /* 0x0000000000007941 */ /* 0x000fea0003800200 */
.L_x_949:
        /* <DEDUP_REMOVED lines=10> */
.L_x_952:
[----:B------:R-:W-:Y:S05]  /*4500*/  BSYNC.RECONVERGENT B0 ;  /* 0x0000000000007941 */ /* 0x000fea0003800200 */
.L_x_951:
        /* <DEDUP_REMOVED lines=10> */
.L_x_954:
[----:B------:R-:W-:Y:S05]  /*45b0*/  BSYNC.RECONVERGENT B0 ;  /* 0x0000000000007941 */ /* 0x000fea0003800200 */
.L_x_953:
        /* <DEDUP_REMOVED lines=10> */
.L_x_956:
[----:B------:R-:W-:Y:S05]  /*4660*/  BSYNC.RECONVERGENT B0 ;  /* 0x0000000000007941 */ /* 0x000fea0003800200 */
.L_x_955:
        /* <DEDUP_REMOVED lines=11> */
.L_x_958:
[----:B------:R-:W-:Y:S05]  /*4720*/  BSYNC.RECONVERGENT B0 ;  /* 0x0000000000007941 */ /* 0x000fea0003800200 */
.L_x_957:
        /* <DEDUP_REMOVED lines=11> */
.L_x_960:
[----:B------:R-:W-:Y:S05]  /*47e0*/  BSYNC.RECONVERGENT B0 ;  /* 0x0000000000007941 */ /* 0x000fea0003800200 */
.L_x_959:
        /* <DEDUP_REMOVED lines=10> */
.L_x_962:
[----:B------:R-:W-:Y:S05]  /*4890*/  BSYNC.RECONVERGENT B0 ;  /* 0x0000000000007941 */ /* 0x000fea0003800200 */
.L_x_961:
        /* <DEDUP_REMOVED lines=10> */
.L_x_964:
[----:B------:R-:W-:Y:S05]  /*4940*/  BSYNC.RECONVERGENT B0 ;  /* 0x0000000000007941 */ /* 0x000fea0003800200 */
.L_x_963:
        /* <DEDUP_REMOVED lines=10> */
.L_x_966:
[----:B------:R-:W-:Y:S05]  /*49f0*/  BSYNC.RECONVERGENT B0 ;  /* 0x0000000000007941 */ /* 0x000fea0003800200 */
.L_x_965:
        /* <DEDUP_REMOVED lines=9> */
.L_x_968:
[----:B------:R-:W-:Y:S05]  /*4a90*/  BSYNC.RECONVERGENT B0 ;  /* 0x0000000000007941 */ /* 0x000fea0003800200 */
.L_x_967:
        /* <DEDUP_REMOVED lines=9> */
.L_x_970:
[----:B------:R-:W-:Y:S05]  /*4b30*/  BSYNC.RECONVERGENT B0 ;  /* 0x0000000000007941 */ /* 0x000fea0003800200 */
.L_x_969:
        /* <DEDUP_REMOVED lines=13> */
[----:B------:R-:W-:Y:S01]  /*4c10*/  FSETP.NEU.FTZ.AND P0, PT, R16, RZ, PT ;  /* 0x000000ff1000720b */ /* 0x000fe20003f1d000 */
[----:B------:R-:W0:Y:S01]  /*4c20*/  LDC.64 R2, c[0x0][0x380] ;  /* 0x0000e000ff027b82 */ /* 0x000e220000000a00 */
[----:B------:R-:W-:-:S11]  /*4c30*/  IMAD.MOV.U32 R18, RZ, RZ, 0x7fff ;  /* 0x00007fffff127424 */ /* 0x000fd600078e00ff */
[----:B------:R-:W1:Y:S01]  /*4c40*/  @P0 MUFU.RCP R0, R16 ;  /* 0x0000001000000308 */ /* 0x000e620000001000 */
[----:B0-----:R-:W-:-:S04]  /*4c50*/  IMAD.WIDE R2, R6, 0x2, R2 ;  /* 0x0000000206027825 */ /* 0x001fc800078e0202 */
[----:B-1----:R-:W-:Y:S01]  /*4c60*/  @P0 FMUL.FTZ R39, R0, R39 ;  /* 0x0000002700270220 */ /* 0x002fe20000410000 */
[----:B------:R-:W-:-:S04]  /*4c70*/  @!P0 PRMT R0, R18, 0x7610, R0 ;  /* 0x0000761012008816 */ /* 0x000fc80000000000 */
[----:B------:R-:W-:-:S04]  /*4c80*/  @P0 F2FP.BF16.F32.PACK_AB R0, RZ, R39 ;  /* 0x00000027ff00023e */ /* 0x000fc800000010ff */
[----:B------:R-:W-:Y:S01]  /*4c90*/  PRMT R6, R0, 0x7610, R6 ;  /* 0x0000761000067816 */ /* 0x000fe20000000006 */
[----:B------:R-:W-:-:S04]  /*4ca0*/  VIADD R0, R35, 0x20 ;  /* 0x0000002023007836 */ /* 0x000fc80000000000 */
[----:B------:R0:W-:Y:S01]  /*4cb0*/  STG.E.U16 desc[UR4][R2.64], R6 ;  /* 0x0000000602007986 */ /* 0x0001e2000c101504 */
[----:B------:R-:W-:-:S13]  /*4cc0*/  ISETP.GE.AND P1, PT, R0, UR8, PT ;  /* 0x0000000800007c0c */ /* 0x000fda000bf26270 */
[----:B0-----:R-:W-:Y:S05]  /*4cd0*/  @P1 EXIT ;  /* 0x000000000000194d */ /* 0x001fea0003800000 */
[----:B------:R-:W0:Y:S02]  /*4ce0*/  @P0 MUFU.RCP R0, R16 ;  /* 0x0000001000000308 */ /* 0x000e240000001000 */
[----:B0-----:R-:W-:Y:S01]  /*4cf0*/  @P0 FMUL.FTZ R55, R0, R55 ;  /* 0x0000003700370220 */ /* 0x001fe20000410000 */
[----:B------:R-:W-:-:S04]  /*4d00*/  IMAD.MOV.U32 R0, RZ, RZ, 0x7fff ;  /* 0x00007fffff007424 */ /* 0x000fc800078e00ff */
[----:B------:R-:W-:-:S04]  /*4d10*/  @P0 F2FP.BF16.F32.PACK_AB R55, RZ, R55 ;  /* 0x00000037ff37023e */ /* 0x000fc800000010ff */
[----:B------:R-:W-:Y:S01]  /*4d20*/  @!P0 PRMT R55, R0, 0x7610, R55 ;  /* 0x0000761000378816 */ /* 0x000fe20000000037 */
[----:B------:R-:W-:-:S04]  /*4d30*/  VIADD R0, R35, 0x40 ;  /* 0x0000004023007836 */ /* 0x000fc80000000000 */
[----:B------:R0:W-:Y:S01]  /*4d40*/  STG.E.U16 desc[UR4][R2.64+0x40], R55 ;  /* 0x0000403702007986 */ /* 0x0001e2000c101504 */
[----:B------:R-:W-:-:S13]  /*4d50*/  ISETP.GE.AND P1, PT, R0, UR8, PT ;  /* 0x0000000800007c0c */ /* 0x000fda000bf26270 */
[----:B0-----:R-:W-:Y:S05]  /*4d60*/  @P1 EXIT ;  /* 0x000000000000194d */ /* 0x001fea0003800000 */
[----:B------:R-:W0:Y:S01]  /*4d70*/  @P0 MUFU.RCP R0, R16 ;  /* 0x0000001000000308 */ /* 0x000e220000001000 */
[----:B------:R-:W-:-:S05]  /*4d80*/  VIADD R35, R35, 0x60 ;  /* 0x0000006023237836 */ /* 0x000fca0000000000 */
[----:B------:R-:W-:Y:S01]  /*4d90*/  ISETP.GE.AND P1, PT, R35, UR8, PT ;  /* 0x0000000823007c0c */ /* 0x000fe2000bf26270 */
[----:B0-----:R-:W-:Y:S01]  /*4da0*/  @P0 FMUL.FTZ R37, R0, R37 ;  /* 0x0000002500250220 */ /* 0x001fe20000410000 */
[----:B------:R-:W-:-:S04]  /*4db0*/  IMAD.MOV.U32 R0, RZ, RZ, 0x7fff ;  /* 0x00007fffff007424 */ /* 0x000fc800078e00ff */
[----:B------:R-:W-:-:S04]  /*4dc0*/  @P0 F2FP.BF16.F32.PACK_AB R37, RZ, R37 ;  /* 0x00000025ff25023e */ /* 0x000fc800000010ff */
[----:B------:R-:W-:-:S05]  /*4dd0*/  @!P0 PRMT R37, R0, 0x7610, R37 ;  /* 0x0000761000258816 */ /* 0x000fca0000000025 */
[----:B------:R0:W-:Y:S01]  /*4de0*/  STG.E.U16 desc[UR4][R2.64+0x80], R37 ;  /* 0x0000802502007986 */ /* 0x0001e2000c101504 */
[----:B------:R-:W-:Y:S05]  /*4df0*/  @P1 EXIT ;  /* 0x000000000000194d */ /* 0x000fea0003800000 */
[----:B------:R-:W1:Y:S01]  /*4e00*/  @P0 MUFU.RCP R0, R16 ;  /* 0x0000001000000308 */ /* 0x000e620000001000 */
[----:B------:R-:W-:Y:S01]  /*4e10*/  LOP3.LUT P2, RZ, R41, 0x4, RZ, 0xc0, !PT ;  /* 0x0000000429ff7812 */ /* 0x000fe2000784c0ff */
        /* <DEDUP_REMOVED lines=110> */
[----:B0-----:R-:W0:Y:S01]  /*5500*/  @P0 MUFU.RCP R5, R16 ;  /* 0x0000001000050308 */ /* 0x001e220000001000 */
[----:B------:R-:W-:Y:S01]  /*5510*/  LOP3.LUT P1, RZ, R41, 0x10000, RZ, 0xc0, !PT ;  /* 0x0001000029ff7812 */ /* 0x000fe2000782c0ff */
[----:B------:R-:W-:Y:S02]  /*5520*/  IMAD.MOV.U32 R0, RZ, RZ, 0x7fff ;  /* 0x00007fffff007424 */ /* 0x000fe400078e00ff */
[----:B0-----:R-:W-:-:S05]  /*5530*/  @P0 FMUL.FTZ R4, R5, R4 ;  /* 0x0000000405040220 */ /* 0x001fca0000410000 */
        /* <DEDUP_REMOVED lines=14> */
[----:B------:R-:W-:Y:S02]  /*5620*/  IMAD.MOV.U32 R0, RZ, RZ, 0x7fff ;  /* 0x00007fffff007424 */ /* 0x000fe400078e00ff */
[----:B-----5:R-:W-:-:S05]  /*5630*/  @P0 FMUL.FTZ R8, R5, R8 ;  /* 0x0000000805080220 */ /* 0x020fca0000410000 */
        /* <DEDUP_REMOVED lines=99> */
.L_x_971:
        /* <DEDUP_REMOVED lines=9> */
.L_x_11174:


//--------------------- .text._ZN43_GLOBAL__N__9ae7fba5_10_SoftMax_cu_9f978f6320softmax_warp_forwardIN3c108BFloat16ES2_fLi9ELb0ELb1EEEvPT0_PKT_iiiPKbib --------------------------
	.section	.text._ZN43_GLOBAL__N__9ae7fba5_10_SoftMax_cu_9f978f6320softmax_warp_forwardIN3c108BFloat16ES2_fLi9ELb0ELb1EEEvPT0_PKT_iiiPKbib,"ax",@progbits
	.align	128
.text._ZN43_GLOBAL__N__9ae7fba5_10_SoftMax_cu_9f978f6320softmax_warp_forwardIN3c108BFloat16ES2_fLi9ELb0ELb1EEEvPT0_PKT_iiiPKbib:
        .type           _ZN43_GLOBAL__N__9ae7fba5_10_SoftMax_cu_9f978f6320softmax_warp_forwardIN3c108BFloat16ES2_fLi9ELb0ELb1EEEvPT0_PKT_iiiPKbib,@function
        .size           _ZN43_GLOBAL__N__9ae7fba5_10_SoftMax_cu_9f978f6320softmax_warp_forwardIN3c108BFloat16ES2_fLi9ELb0ELb1EEEvPT0_PKT_iiiPKbib,(.L_x_11175 - _ZN43_GLOBAL__N__9ae7fba5_10_SoftMax_cu_9f978f6320softmax_warp_forwardIN3c108BFloat16ES2_fLi9ELb0ELb1EEEvPT0_PKT_iiiPKbib)
        .other          _ZN43_GLOBAL__N__9ae7fba5_10_SoftMax_cu_9f978f6320softmax_warp_forwardIN3c108BFloat16ES2_fLi9ELb0ELb1EEEvPT0_PKT_iiiPKbib,@"STO_CUDA_ENTRY STV_DEFAULT"
_ZN43_GLOBAL__N__9ae7fba5_10_SoftMax_cu_9f978f6320softmax_warp_forwardIN3c108BFloat16ES2_fLi9ELb0ELb1EEEvPT0_PKT_iiiPKbib:
        /* <DEDUP_REMOVED lines=41> */
.L_x_972:
[----:B------:R-:W0:Y:S01]  /*0290*/  LDCU.64 UR6, c[0x0][0x3a0] ;  /* 0x00007400ff0677ac */ /* 0x000e220008000a00 */
[----:B------:R-:W1:Y:S01]  /*02a0*/  LDC.64 R4, c[0x0][0x388] ;  /* 0x0000e200ff047b82 */ /* 0x000e620000000a00 */
[C---:B------:R-:W-:Y:S01]  /*02b0*/  VIADD R2, R8.reuse, 0x20 ;  /* 0x0000002008027836 */ /* 0x040fe20000000000 */
[C---:B------:R-:W-:Y:S01]  /*02c0*/  ISETP.GE.AND P4, PT, R8.reuse, UR8, PT ;  /* 0x0000000808007c0c */ /* 0x040fe2000bf86270 */
[C---:B------:R-:W-:Y:S01]  /*02d0*/  VIADD R37, R8.reuse, 0x60 ;  /* 0x0000006008257836 */ /* 0x040fe20000000000 */
[----:B------:R-:W2:Y:S01]  /*02e0*/  LDCU.64 UR4, c[0x0][0x358] ;  /* 0x00006b00ff0477ac */ /* 0x000ea20008000a00 */
[----:B------:R-:W-:Y:S01]  /*02f0*/  VIADD R3, R8, 0x40 ;  /* 0x0000004008037836 */ /* 0x000fe20000000000 */
[----:B------:R-:W-:Y:S01]  /*0300*/  ISETP.GE.AND P2, PT, R2, UR8, PT ;  /* 0x0000000802007c0c */ /* 0x000fe2000bf46270 */
[C---:B------:R-:W-:Y:S01]  /*0310*/  VIADD R36, R8.reuse, 0x80 ;  /* 0x0000008008247836 */ /* 0x040fe20000000000 */
[----:B------:R-:W-:Y:S01]  /*0320*/  ISETP.GE.AND P5, PT, R37, UR8, PT ;  /* 0x0000000825007c0c */ /* 0x000fe2000bfa6270 */
[C---:B------:R-:W-:Y:S01]  /*0330*/  VIADD R35, R8.reuse, 0xa0 ;  /* 0x000000a008237836 */ /* 0x040fe20000000000 */
[----:B------:R-:W-:Y:S01]  /*0340*/  ISETP.GE.AND P1, PT, R3, UR8, PT ;  /* 0x0000000803007c0c */ /* 0x000fe2000bf26270 */
[C---:B------:R-:W-:Y:S01]  /*0350*/  VIADD R34, R8.reuse, 0xc0 ;  /* 0x000000c008227836 */ /* 0x040fe20000000000 */
[----:B------:R-:W-:Y:S01]  /*0360*/  P2R R3, PR, RZ, 0x20 ;  /* 0x00000020ff037803 */ /* 0x000fe20000000000 */
[----:B------:R-:W-:Y:S01]  /*0370*/  VIADD R29, R8, 0x140 ;  /* 0x00000140081d7836 */ /* 0x000fe20000000000 */
[----:B------:R-:W-:Y:S01]  /*0380*/  ISETP.GE.AND P3, PT, R36, UR8, PT ;  /* 0x0000000824007c0c */ /* 0x000fe2000bf66270 */
[----:B------:R-:W-:Y:S01]  /*0390*/  VIADD R33, R8, 0xe0 ;  /* 0x000000e008217836 */ /* 0x000fe20000000000 */
[----:B------:R-:W-:Y:S01]  /*03a0*/  ISETP.GT.AND P2, PT, R24, RZ, !P2 ;  /* 0x000000ff1800720c */ /* 0x000fe20005744270 */
[----:B------:R-:W-:Y:S01]  /*03b0*/  VIADD R32, R8, 0x100 ;  /* 0x0000010008207836 */ /* 0x000fe20000000000 */
[----:B0-----:R-:W-:Y:S01]  /*03c0*/  IADD3 R2, P0, PT, R0, UR6, RZ ;  /* 0x0000000600027c10 */ /* 0x001fe2000ff1e0ff */
[C---:B------:R-:W-:Y:S01]  /*03d0*/  VIADD R31, R8.reuse, 0x120 ;  /* 0x00000120081f7836 */ /* 0x040fe20000000000 */
[----:B------:R-:W-:Y:S01]  /*03e0*/  P2R R30, PR, RZ, 0x4 ;  /* 0x00000004ff1e7803 */ /* 0x000fe20000000000 */
[----:B------:R-:W-:Y:S01]  /*03f0*/  VIADD R38, R8, 0x160 ;  /* 0x0000016008267836 */ /* 0x000fe20000000000 */
[----:B------:R-:W-:Y:S01]  /*0400*/  LEA.HI.X.SX32 R3, R0, UR7, 0x1, P0 ;  /* 0x0000000700037c11 */ /* 0x000fe200080f0eff */
[----:B------:R-:W-:Y:S01]  /*0410*/  VIADD R41, R8, 0x1a0 ;  /* 0x000001a008297836 */ /* 0x000fe20000000000 */
[----:B------:R-:W-:Y:S01]  /*0420*/  P2R R0, PR, RZ, 0x10 ;  /* 0x00000010ff007803 */ /* 0x000fe20000000000 */
[----:B-1----:R-:W-:Y:S01]  /*0430*/  IMAD.WIDE R4, R6, 0x2, R4 ;  /* 0x0000000206047825 */ /* 0x002fe200078e0204 */
[----:B------:R-:W-:-:S02]  /*0440*/  ISETP.GT.AND P0, PT, R24, RZ, !P4 ;  /* 0x000000ff1800720c */ /* 0x000fc40006704270 */
[----:B------:R-:W-:Y:S01]  /*0450*/  ISETP.GT.AND P4, PT, R24, RZ, !P1 ;  /* 0x000000ff1800720c */ /* 0x000fe20004f84270 */
[----:B------:R-:W-:Y:S01]  /*0460*/  VIADD R40, R8, 0x180 ;  /* 0x0000018008287836 */ /* 0x000fe20000000000 */
[----:B------:R-:W-:Y:S01]  /*0470*/  ISETP.LT.OR P1, PT, R24, 0x1, P5 ;  /* 0x000000011800780c */ /* 0x000fe20002f21670 */
[----:B--2---:R-:W2:Y:S01]  /*0480*/  @P2 LDG.E.U16 R13, desc[UR4][R4.64+0x40] ;  /* 0x00004004040d2981 */ /* 0x004ea2000c1e1500 */
[----:B------:R-:W-:Y:S02]  /*0490*/  P2R R0, PR, RZ, 0x8 ;  /* 0x00000008ff007803 */ /* 0x000fe40000000000 */
[----:B------:R-:W-:Y:S02]  /*04a0*/  P2R R21, PR, RZ, 0x2 ;  /* 0x00000002ff157803 */ /* 0x000fe40000000000 */
[----:B------:R-:W-:-:S03]  /*04b0*/  P2R R28, PR, RZ, 0x10 ;  /* 0x00000010ff1c7803 */ /* 0x000fc60000000000 */
[----:B------:R-:W3:Y:S04]  /*04c0*/  @P0 LDG.E.U16 R11, desc[UR4][R4.64] ;  /* 0x00000004040b0981 */ /* 0x000ee8000c1e1500 */
[----:B------:R-:W4:Y:S01]  /*04d0*/  @!P1 LDG.E.U16 R20, desc[UR4][R4.64+0xc0] ;  /* 0x0000c00404149981 */ /* 0x000f22000c1e1500 */
[----:B------:R-:W-:-:S03]  /*04e0*/  ISETP.GE.AND P1, PT, R35, UR8, PT ;  /* 0x0000000823007c0c */ /* 0x000fc6000bf26270 */
[----:B------:R-:W5:Y:S01]  /*04f0*/  @P4 LDG.E.U16 R16, desc[UR4][R4.64+0x80] ;  /* 0x0000800404104981 */ /* 0x000f62000c1e1500 */
[----:B------:R-:W-:Y:S02]  /*0500*/  P2R R0, PR, RZ, 0x2 ;  /* 0x00000002ff007803 */ /* 0x000fe40000000000 */
[----:B------:R-:W-:-:S04]  /*0510*/  ISETP.LT.OR P1, PT, R24, 0x1, P1 ;  /* 0x000000011800780c */ /* 0x000fc80000f21670 */
[----:B------:R-:W-:Y:S02]  /*0520*/  P2R R43, PR, RZ, 0x2 ;  /* 0x00000002ff2b7803 */ /* 0x000fe40000000000 */
[----:B------:R-:W-:-:S07]  /*0530*/  ISETP.LT.OR P2, PT, R24, 0x1, P3 ;  /* 0x000000011800780c */ /* 0x000fce0001f41670 */
[----:B------:R-:W4:Y:S01]  /*0540*/  @!P1 LDG.E.U16 R17, desc[UR4][R4.64+0x140] ;  /* 0x0001400404119981 */ /* 0x000f22000c1e1500 */
[----:B------:R-:W-:-:S04]  /*0550*/  ISETP.GE.AND P1, PT, R34, UR8, PT ;  /* 0x0000000822007c0c */ /* 0x000fc8000bf26270 */
[----:B------:R-:W-:Y:S01]  /*0560*/  P2R R0, PR, RZ, 0x2 ;  /* 0x00000002ff007803 */ /* 0x000fe20000000000 */
[----:B------:R-:W4:Y:S01]  /*0570*/  @!P2 LDG.E.U16 R15, desc[UR4][R4.64+0x100] ;  /* 0x00010004040fa981 */ /* 0x000f22000c1e1500 */
[C---:B------:R-:W-:Y:S02]  /*0580*/  ISETP.LT.OR P1, PT, R24.reuse, 0x1, P1 ;  /* 0x000000011800780c */ /* 0x040fe40000f21670 */
[----:B------:R-:W-:-:S04]  /*0590*/  ISETP.GE.AND P4, PT, R24, 0x1, PT ;  /* 0x000000011800780c */ /* 0x000fc80003f86270 */
[----:B------:R-:W-:Y:S02]  /*05a0*/  ISETP.GE.OR P5, PT, R29, UR8, !P4 ;  /* 0x000000081d007c0c */ /* 0x000fe4000e7a6670 */
[----:B------:R-:W-:Y:S02]  /*05b0*/  P2R R44, PR, RZ, 0x2 ;  /* 0x00000002ff2c7803 */ /* 0x000fe40000000000 */
[----:B------:R-:W-:-:S03]  /*05c0*/  P2R R42, PR, RZ, 0x4 ;  /* 0x00000004ff2a7803 */ /* 0x000fc60000000000 */
[----:B------:R-:W4:Y:S01]  /*05d0*/  @!P1 LDG.E.U16 R18, desc[UR4][R4.64+0x180] ;  /* 0x0001800404129981 */ /* 0x000f22000c1e1500 */
[----:B------:R-:W-:Y:S02]  /*05e0*/  ISETP.GE.AND P1, PT, R33, UR8, PT ;  /* 0x0000000821007c0c */ /* 0x000fe4000bf26270 */
[----:B------:R-:W-:Y:S02]  /*05f0*/  ISETP.GE.AND P2, PT, R32, UR8, PT ;  /* 0x0000000820007c0c */ /* 0x000fe4000bf46270 */
[----:B------:R-:W-:Y:S01]  /*0600*/  ISETP.GE.AND P3, PT, R31, UR8, PT ;  /* 0x000000081f007c0c */ /* 0x000fe2000bf66270 */
[----:B------:R-:W4:Y:S01]  /*0610*/  @!P5 LDG.E.U16 R10, desc[UR4][R4.64+0x280] ;  /* 0x00028004040ad981 */ /* 0x000f22000c1e1500 */
[----:B------:R-:W-:Y:S02]  /*0620*/  P2R R0, PR, RZ, 0x2 ;  /* 0x00000002ff007803 */ /* 0x000fe40000000000 */
[----:B------:R-:W-:Y:S02]  /*0630*/  P2R R0, PR, RZ, 0x4 ;  /* 0x00000004ff007803 */ /* 0x000fe40000000000 */
[----:B------:R-:W-:-:S02]  /*0640*/  ISETP.LT.OR P1, PT, R24, 0x1, P1 ;  /* 0x000000011800780c */ /* 0x000fc40000f21670 */
[----:B------:R-:W-:Y:S02]  /*0650*/  P2R R0, PR, RZ, 0x8 ;  /* 0x00000008ff007803 */ /* 0x000fe40000000000 */
[----:B------:R-:W-:Y:S02]  /*0660*/  P2R R0, PR, RZ, 0x20 ;  /* 0x00000020ff007803 */ /* 0x000fe40000000000 */
[----:B------:R-:W-:-:S04]  /*0670*/  ISETP.GE.OR P5, PT, R38, UR8, !P4 ;  /* 0x0000000826007c0c */ /* 0x000fc8000e7a6670 */
[----:B------:R-:W-:-:S03]  /*0680*/  P2R R0, PR, RZ, 0x20 ;  /* 0x00000020ff007803 */ /* 0x000fc60000000000 */
[----:B------:R-:W4:Y:S01]  /*0690*/  @!P1 LDG.E.U16 R19, desc[UR4][R4.64+0x1c0] ;  /* 0x0001c00404139981 */ /* 0x000f22000c1e1500 */
[----:B------:R-:W-:-:S05]  /*06a0*/  ISETP.GE.OR P6, PT, R40, UR8, !P4 ;  /* 0x0000000828007c0c */ /* 0x000fca000e7c6670 */
[----:B------:R-:W4:Y:S01]  /*06b0*/  @!P5 LDG.E.U16 R9, desc[UR4][R4.64+0x2c0] ;  /* 0x0002c0040409d981 */ /* 0x000f22000c1e1500 */
[----:B------:R-:W-:Y:S02]  /*06c0*/  ISETP.GE.OR P5, PT, R41, UR8, !P4 ;  /* 0x0000000829007c0c */ /* 0x000fe4000e7a6670 */
[----:B------:R-:W-:Y:S02]  /*06d0*/  P2R R0, PR, RZ, 0x40 ;  /* 0x00000040ff007803 */ /* 0x000fe40000000000 */
[----:B------:R-:W-:Y:S02]  /*06e0*/  P2R R0, PR, RZ, 0x20 ;  /* 0x00000020ff007803 */ /* 0x000fe40000000000 */
[----:B------:R-:W-:Y:S01]  /*06f0*/  P2R R45, PR, RZ, 0x2 ;  /* 0x00000002ff2d7803 */ /* 0x000fe20000000000 */
[----:B------:R-:W-:Y:S01]  /*0700*/  IMAD.MOV.U32 R14, RZ, RZ, -0x800000 ;  /* 0xff800000ff0e7424 */ /* 0x000fe200078e00ff */
[----:B------:R-:W-:Y:S01]  /*0710*/  ISETP.LT.OR P2, PT, R24, 0x1, P2 ;  /* 0x000000011800780c */ /* 0x000fe20001741670 */
[----:B------:R-:W4:Y:S04]  /*0720*/  @!P6 LDG.E.U16 R7, desc[UR4][R4.64+0x300] ;  /* 0x000300040407e981 */ /* 0x000f28000c1e1500 */
[----:B------:R-:W4:Y:S01]  /*0730*/  @!P5 LDG.E.U16 R0, desc[UR4][R4.64+0x340] ;  /* 0x000340040400d981 */ /* 0x000f22000c1e1500 */
[----:B------:R-:W-:-:S04]  /*0740*/  ISETP.NE.AND P1, PT, R28, RZ, PT ;  /* 0x000000ff1c00720c */ /* 0x000fc80003f25270 */
[----:B------:R-:W-:Y:S02]  /*0750*/  P2R R23, PR, RZ, 0x2 ;  /* 0x00000002ff177803 */ /* 0x000fe40000000000 */
[----:B------:R-:W-:Y:S01]  /*0760*/  ISETP.NE.AND P1, PT, R30, RZ, PT ;  /* 0x000000ff1e00720c */ /* 0x000fe20003f25270 */
[----:B------:R-:W4:Y:S01]  /*0770*/  @!P2 LDG.E.U16 R25, desc[UR4][R4.64+0x200] ;  /* 0x000200040419a981 */ /* 0x000f22000c1e1500 */
[----:B------:R-:W-:Y:S02]  /*0780*/  P2R R39, PR, RZ, 0x4 ;  /* 0x00000004ff277803 */ /* 0x000fe40000000000 */
[----:B------:R-:W-:Y:S02]  /*0790*/  ISETP.NE.AND P2, PT, R43, RZ, PT ;  /* 0x000000ff2b00720c */ /* 0x000fe40003f45270 */
[----:B------:R-:W-:Y:S02]  /*07a0*/  P2R R27, PR, RZ, 0x20 ;  /* 0x00000020ff1b7803 */ /* 0x000fe40000000000 */
[----:B------:R-:W-:-:S02]  /*07b0*/  P2R R22, PR, RZ, 0x4 ;  /* 0x00000004ff167803 */ /* 0x000fc40000000000 */
[----:B------:R-:W-:Y:S02]  /*07c0*/  ISETP.NE.AND P2, PT, R42, RZ, PT ;  /* 0x000000ff2a00720c */ /* 0x000fe40003f45270 */
[----:B------:R-:W-:Y:S02]  /*07d0*/  ISETP.NE.AND P5, PT, R44, RZ, PT ;  /* 0x000000ff2c00720c */ /* 0x000fe40003fa5270 */
[----:B------:R-:W-:Y:S02]  /*07e0*/  P2R R26, PR, RZ, 0x40 ;  /* 0x00000040ff1a7803 */ /* 0x000fe40000000000 */
[----:B------:R-:W-:Y:S02]  /*07f0*/  ISETP.NE.AND P6, PT, R45, RZ, PT ;  /* 0x000000ff2d00720c */ /* 0x000fe40003fc5270 */
[----:B------:R-:W-:-:S13]  /*0800*/  ISETP.LT.OR P3, PT, R24, 0x1, P3 ;  /* 0x000000011800780c */ /* 0x000fda0001f61670 */
[----:B------:R-:W4:Y:S01]  /*0810*/  @!P3 LDG.E.U16 R12, desc[UR4][R4.64+0x240] ;  /* 0x00024004040cb981 */ /* 0x000f22000c1e1500 */
[----:B---3--:R-:W-:Y:S02]  /*0820*/  @P0 IMAD.U32 R14, R11, 0x10000, RZ ;  /* 0x000100000b0e0824 */ /* 0x008fe400078e00ff */
[----:B------:R-:W-:Y:S02]  /*0830*/  IMAD.MOV.U32 R11, RZ, RZ, -0x800000 ;  /* 0xff800000ff0b7424 */ /* 0x000fe400078e00ff */
[----:B--2---:R-:W-:Y:S01]  /*0840*/  @P1 IMAD.U32 R11, R13, 0x10000, RZ ;  /* 0x000100000d0b1824 */ /* 0x004fe200078e00ff */
[----:B------:R-:W-:Y:S01]  /*0850*/  ISETP.NE.AND P1, PT, R23, RZ, PT ;  /* 0x000000ff1700720c */ /* 0x000fe20003f25270 */
[----:B------:R-:W-:Y:S02]  /*0860*/  IMAD.MOV.U32 R13, RZ, RZ, -0x800000 ;  /* 0xff800000ff0d7424 */ /* 0x000fe400078e00ff */
[----:B------:R-:W-:-:S10]  /*0870*/  IMAD.MOV.U32 R23, RZ, RZ, -0x800000 ;  /* 0xff800000ff177424 */ /* 0x000fd400078e00ff */
[----:B-----5:R-:W-:Y:S01]  /*0880*/  @P1 IMAD.U32 R13, R16, 0x10000, RZ ;  /* 0x00010000100d1824 */ /* 0x020fe200078e00ff */
[----:B------:R-:W-:Y:S01]  /*0890*/  ISETP.NE.AND P1, PT, R21, RZ, PT ;  /* 0x000000ff1500720c */ /* 0x000fe20003f25270 */
[----:B------:R-:W-:Y:S02]  /*08a0*/  IMAD.MOV.U32 R21, RZ, RZ, -0x800000 ;  /* 0xff800000ff157424 */ /* 0x000fe400078e00ff */
[----:B----4-:R-:W-:Y:S01]  /*08b0*/  @!P2 IMAD.U32 R23, R15, 0x10000, RZ ;  /* 0x000100000f17a824 */ /* 0x010fe200078e00ff */
[----:B------:R-:W-:Y:S01]  /*08c0*/  ISETP.NE.AND P2, PT, R22, RZ, PT ;  /* 0x000000ff1600720c */ /* 0x000fe20003f45270 */
[----:B------:R-:W-:-:S08]  /*08d0*/  IMAD.MOV.U32 R16, RZ, RZ, -0x800000 ;  /* 0xff800000ff107424 */ /* 0x000fd000078e00ff */
[----:B------:R-:W-:Y:S02]  /*08e0*/  @!P1 IMAD.U32 R16, R20, 0x10000, RZ ;  /* 0x0001000014109824 */ /* 0x000fe400078e00ff */
[----:B------:R-:W-:Y:S01]  /*08f0*/  @!P5 IMAD.U32 R21, R18, 0x10000, RZ ;  /* 0x000100001215d824 */ /* 0x000fe200078e00ff */
[----:B------:R-:W-:Y:S01]  /*0900*/  ISETP.GE.OR P5, PT, R29, UR8, !P4 ;  /* 0x000000081d007c0c */ /* 0x000fe2000e7a6670 */
[----:B------:R-:W-:Y:S02]  /*0910*/  IMAD.MOV.U32 R22, RZ, RZ, -0x800000 ;  /* 0xff800000ff167424 */ /* 0x000fe400078e00ff */
[----:B------:R-:W-:Y:S02]  /*0920*/  IMAD.MOV.U32 R20, RZ, RZ, -0x800000 ;  /* 0xff800000ff147424 */ /* 0x000fe400078e00ff */
[----:B------:R-:W-:Y:S02]  /*0930*/  @!P2 IMAD.U32 R22, R17, 0x10000, RZ ;  /* 0x000100001116a824 */ /* 0x000fe400078e00ff */
[----:B------:R-:W-:-:S06]  /*0940*/  IMAD.MOV.U32 R17, RZ, RZ, -0x800000 ;  /* 0xff800000ff117424 */ /* 0x000fcc00078e00ff */
[----:B------:R-:W-:Y:S01]  /*0950*/  @!P5 IMAD.U32 R17, R10, 0x10000, RZ ;  /* 0x000100000a11d824 */ /* 0x000fe200078e00ff */
[----:B------:R-:W-:Y:S01]  /*0960*/  ISETP.NE.AND P5, PT, R27, RZ, PT ;  /* 0x000000ff1b00720c */ /* 0x000fe20003fa5270 */
[----:B------:R-:W-:Y:S01]  /*0970*/  @!P6 IMAD.U32 R20, R19, 0x10000, RZ ;  /* 0x000100001314e824 */ /* 0x000fe200078e00ff */
[----:B------:R-:W-:Y:S01]  /*0980*/  ISETP.GE.OR P6, PT, R38, UR8, !P4 ;  /* 0x0000000826007c0c */ /* 0x000fe2000e7c6670 */
[----:B------:R-:W-:Y:S02]  /*0990*/  VIADD R27, R8, 0x1c0 ;  /* 0x000001c0081b7836 */ /* 0x000fe40000000000 */
[----:B------:R-:W-:-:S10]  /*09a0*/  IMAD.MOV.U32 R15, RZ, RZ, -0x800000 ;  /* 0xff800000ff0f7424 */ /* 0x000fd400078e00ff */
[----:B------:R-:W-:Y:S02]  /*09b0*/  @!P6 IMAD.U32 R15, R9, 0x10000, RZ ;  /* 0x00010000090fe824 */ /* 0x000fe400078e00ff */
[----:B------:R-:W-:Y:S02]  /*09c0*/  IMAD.MOV.U32 R9, RZ, RZ, -0x800000 ;  /* 0xff800000ff097424 */ /* 0x000fe400078e00ff */
[----:B------:R-:W-:Y:S01]  /*09d0*/  @!P5 IMAD.U32 R9, R0, 0x10000, RZ ;  /* 0x000100000009d824 */ /* 0x000fe200078e00ff */
[----:B------:R-:W-:-:S04]  /*09e0*/  ISETP.GE.AND P5, PT, R27, UR8, PT ;  /* 0x000000081b007c0c */ /* 0x000fc8000bfa6270 */
[----:B------:R-:W-:Y:S02]  /*09f0*/  P2R R0, PR, RZ, 0x20 ;  /* 0x00000020ff007803 */ /* 0x000fe40000000000 */
[----:B------:R-:W-:-:S13]  /*0a00*/  ISETP.LT.OR P5, PT, R24, 0x1, P5 ;  /* 0x000000011800780c */ /* 0x000fda0002fa1670 */
[----:B------:R-:W2:Y:S01]  /*0a10*/  @!P5 LDG.E.U16 R10, desc[UR4][R4.64+0x380] ;  /* 0x00038004040ad981 */ /* 0x000ea2000c1e1500 */
[----:B------:R-:W-:Y:S01]  /*0a20*/  ISETP.NE.AND P6, PT, R26, RZ, PT ;  /* 0x000000ff1a00720c */ /* 0x000fe20003fc5270 */
[----:B------:R-:W-:Y:S02]  /*0a30*/  IMAD.MOV.U32 R18, RZ, RZ, -0x800000 ;  /* 0xff800000ff127424 */ /* 0x000fe400078e00ff */
[----:B------:R-:W-:Y:S01]  /*0a40*/  VIADD R0, R8, 0x1e0 ;  /* 0x000001e008007836 */ /* 0x000fe20000000000 */
[----:B------:R-:W-:Y:S02]  /*0a50*/  P2R R46, PR, RZ, 0x20 ;  /* 0x00000020ff2e7803 */ /* 0x000fe40000000000 */
[----:B------:R-:W-:Y:S01]  /*0a60*/  ISETP.NE.AND P2, PT, R39, RZ, PT ;  /* 0x000000ff2700720c */ /* 0x000fe20003f45270 */
[----:B------:R-:W-:Y:S02]  /*0a70*/  @!P3 IMAD.U32 R18, R12, 0x10000, RZ ;  /* 0x000100000c12b824 */ /* 0x000fe400078e00ff */
[----:B------:R-:W-:-:S04]  /*0a80*/  IMAD.MOV.U32 R12, RZ, RZ, -0x800000 ;  /* 0xff800000ff0c7424 */ /* 0x000fc800078e00ff */
[----:B------:R-:W-:Y:S02]  /*0a90*/  @!P6 IMAD.U32 R12, R7, 0x10000, RZ ;  /* 0x00010000070ce824 */ /* 0x000fe400078e00ff */
[----:B------:R-:W-:Y:S02]  /*0aa0*/  IMAD.MOV.U32 R7, RZ, RZ, -0x800000 ;  /* 0xff800000ff077424 */ /* 0x000fe400078e00ff */
[----:B------:R-:W-:Y:S02]  /*0ab0*/  IMAD.MOV.U32 R19, RZ, RZ, -0x800000 ;  /* 0xff800000ff137424 */ /* 0x000fe400078e00ff */
[----:B------:R-:W-:Y:S02]  /*0ac0*/  @!P2 IMAD.U32 R19, R25, 0x10000, RZ ;  /* 0x000100001913a824 */ /* 0x000fe400078e00ff */
[----:B--2---:R-:W-:Y:S01]  /*0ad0*/  @!P5 IMAD.U32 R7, R10, 0x10000, RZ ;  /* 0x000100000a07d824 */ /* 0x004fe200078e00ff */
[----:B------:R-:W-:-:S04]  /*0ae0*/  ISETP.GE.AND P5, PT, R0, UR8, PT ;  /* 0x0000000800007c0c */ /* 0x000fc8000bfa6270 */
[----:B------:R-:W-:-:S13]  /*0af0*/  ISETP.GT.AND P6, PT, R24, RZ, !P5 ;  /* 0x000000ff1800720c */ /* 0x000fda0006fc4270 */
[----:B------:R-:W2:Y:S01]  /*0b00*/  @P6 LDG.E.U16 R25, desc[UR4][R4.64+0x3c0] ;  /* 0x0003c00404196981 */ /* 0x000ea2000c1e1500 */
[----:B------:R-:W-:Y:S02]  /*0b10*/  IMAD.MOV.U32 R10, RZ, RZ, -0x800000 ;  /* 0xff800000ff0a7424 */ /* 0x000fe400078e00ff */
[----:B--2---:R-:W-:Y:S02]  /*0b20*/  @P6 IMAD.U32 R10, R25, 0x10000, RZ ;  /* 0x00010000190a6824 */ /* 0x004fe400078e00ff */
[----:B------:R-:W2:Y:S01]  /*0b30*/  @P0 LDG.E.U8 R25, desc[UR4][R2.64] ;  /* 0x0000000402190981 */ /* 0x000ea2000c1e1100 */
[----:B------:R-:W-:Y:S02]  /*0b40*/  P2R R39, PR, RZ, 0x40 ;  /* 0x00000040ff277803 */ /* 0x000fe40000000000 */
[----:B------:R-:W-:Y:S01]  /*0b50*/  PLOP3.LUT P6, PT, PT, PT, PT, 0x8, 0x80 ;  /* 0x000000000080781c */ /* 0x000fe20003fce170 */
[----:B------:R-:W-:Y:S01]  /*0b60*/  BSSY.RECONVERGENT B0, `(.L_x_973) ;  /* 0x0000012000007945 */ /* 0x000fe20003800200 */
[----:B--2---:R-:W-:-:S04]  /*0b70*/  @P0 ISETP.NE.AND P5, PT, R25, RZ, PT ;  /* 0x000000ff1900020c */ /* 0x004fc80003fa5270 */
[----:B------:R-:W-:Y:S02]  /*0b80*/  @P0 SEL R26, RZ, 0x1, P5 ;  /* 0x00000001ff1a0807 */ /* 0x000fe40002800000 */
[----:B------:R-:W-:Y:S02]  /*0b90*/  @P0 PLOP3.LUT P6, PT, P5, PT, PT, 0x8, 0x80 ;  /* 0x000000000080081c */ /* 0x000fe40002fce170 */
[----:B------:R-:W-:Y:S02]  /*0ba0*/  ISETP.NE.AND P5, PT, R30, RZ, PT ;  /* 0x000000ff1e00720c */ /* 0x000fe40003fa5270 */
[----:B------:R-:W-:-:S04]  /*0bb0*/  PRMT R25, RZ, 0x7610, R25 ;  /* 0x00007610ff197816 */ /* 0x000fc80000000019 */
[----:B------:R-:W-:Y:S01]  /*0bc0*/  @P0 PRMT R25, R26, 0x7610, R25 ;  /* 0x000076101a190816 */ /* 0x000fe20000000019 */
[----:B------:R-:W-:-:S06]  /*0bd0*/  IMAD.MOV.U32 R26, RZ, RZ, R14 ;  /* 0x000000ffff1a7224 */ /* 0x000fcc00078e000e */
[----:B------:R-:W-:Y:S05]  /*0be0*/  @!P5 BRA `(.L_x_974) ;  /* 0x000000000024d947 */ /* 0x000fea0003800000 */
[----:B------:R-:W2:Y:S01]  /*0bf0*/  LDG.E.U8 R4, desc[UR4][R2.64+0x20] ;  /* 0x0000200402047981 */ /* 0x000ea2000c1e1100 */
[----:B------:R-:W-:Y:S02]  /*0c00*/  P2R R5, PR, RZ, 0x1 ;  /* 0x00000001ff057803 */ /* 0x000fe40000000000 */
[----:B--2---:R-:W-:-:S13]  /*0c10*/  ISETP.NE.AND P5, PT, R4, RZ, PT ;  /* 0x000000ff0400720c */ /* 0x004fda0003fa5270 */
[----:B------:R-:W-:-:S04]  /*0c20*/  @!P5 FSETP.GT.FTZ.AND P0, PT, R14, R11, PT ;  /* 0x0000000b0e00d20b */ /* 0x000fc80003f14000 */
[----:B------:R-:W-:-:S04]  /*0c30*/  @!P5 FSEL R4, R14, R11, P0 ;  /* 0x0000000b0e04d208 */ /* 0x000fc80000000000 */
[----:B------:R-:W-:Y:S01]  /*0c40*/  @!P5 FSEL R26, R4, R11, P6 ;  /* 0x0000000b041ad208 */ /* 0x000fe20003000000 */
[----:B------:R-:W-:Y:S01]  /*0c50*/  IMAD.MOV.U32 R4, RZ, RZ, 0x1 ;  /* 0x00000001ff047424 */ /* 0x000fe200078e00ff */
[----:B------:R-:W-:-:S04]  /*0c60*/  ISETP.NE.AND P0, PT, R5, RZ, PT ;  /* 0x000000ff0500720c */ /* 0x000fc80003f05270 */
[----:B------:R-:W-:-:S09]  /*0c70*/  @!P5 PRMT R25, R4, 0x7610, R25 ;  /* 0x000076100419d816 */ /* 0x000fd20000000019 */
.L_x_974:
[----:B------:R-:W-:Y:S05]  /*0c80*/  BSYNC.RECONVERGENT B0 ;  /* 0x0000000000007941 */ /* 0x000fea0003800200 */
.L_x_973:
[----:B------:R-:W-:Y:S01]  /*0c90*/  ISETP.NE.AND P5, PT, R28, RZ, PT ;  /* 0x000000ff1c00720c */ /* 0x000fe20003fa5270 */
[----:B------:R-:W-:-:S12]  /*0ca0*/  BSSY.RECONVERGENT B0, `(.L_x_975) ;  /* 0x000000b000007945 */ /* 0x000fd80003800200 */
        /* <DEDUP_REMOVED lines=10> */
.L_x_976:
[----:B------:R-:W-:Y:S05]  /*0d50*/  BSYNC.RECONVERGENT B0 ;  /* 0x0000000000007941 */ /* 0x000fea0003800200 */
.L_x_975:
[----:B------:R-:W-:Y:S04]  /*0d60*/  BSSY.RECONVERGENT B0, `(.L_x_977) ;  /* 0x000000b000007945 */ /* 0x000fe80003800200 */
[----:B------:R-:W-:Y:S05]  /*0d70*/  @P1 BRA `(.L_x_978) ;  /* 0x0000000000241947 */ /* 0x000fea0003800000 */
[----:B------:R-:W2:Y:S02]  /*0d80*/  LDG.E.U8 R4, desc[UR4][R2.64+0x60] ;  /* 0x0000600402047981 */ /* 0x000ea4000c1e1100 */
[----:B--2---:R-:W-:-:S13]  /*0d90*/  ISETP.NE.AND P1, PT, R4, RZ, PT ;  /* 0x000000ff0400720c */ /* 0x004fda0003f25270 */
[----:B------:R-:W-:Y:S02]  /*0da0*/  @!P1 PRMT R4, R25, 0x9910, RZ ;  /* 0x0000991019049816 */ /* 0x000fe400000000ff */
[-C--:B------:R-:W-:Y:S02]  /*0db0*/  @!P1 FSETP.GT.FTZ.AND P5, PT, R26, R16.reuse, PT ;  /* 0x000000101a00920b */ /* 0x080fe40003fb4000 */
[----:B------:R-:W-:Y:S01]  /*0dc0*/  @!P1 ISETP.NE.AND P6, PT, R4, RZ, PT ;  /* 0x000000ff0400920c */ /* 0x000fe20003fc5270 */
[----:B------:R-:W-:Y:S01]  /*0dd0*/  IMAD.MOV.U32 R4, RZ, RZ, 0x1 ;  /* 0x00000001ff047424 */ /* 0x000fe200078e00ff */
[----:B------:R-:W-:-:S04]  /*0de0*/  @!P1 FSEL R5, R26, R16, P5 ;  /* 0x000000101a059208 */ /* 0x000fc80002800000 */
[----:B------:R-:W-:Y:S02]  /*0df0*/  @!P1 FSEL R26, R5, R16, P6 ;  /* 0x00000010051a9208 */ /* 0x000fe40003000000 */
[----:B------:R-:W-:-:S07]  /*0e00*/  @!P1 PRMT R25, R4, 0x7610, R25 ;  /* 0x0000761004199816 */ /* 0x000fce0000000019 */
.L_x_978:
[----:B------:R-:W-:Y:S05]  /*0e10*/  BSYNC.RECONVERGENT B0 ;  /* 0x0000000000007941 */ /* 0x000fea0003800200 */
.L_x_977:
[----:B------:R-:W-:Y:S01]  /*0e20*/  ISETP.NE.AND P1, PT, R42, RZ, PT ;  /* 0x000000ff2a00720c */ /* 0x000fe20003f25270 */
[----:B------:R-:W-:-:S12]  /*0e30*/  BSSY.RECONVERGENT B0, `(.L_x_979) ;  /* 0x000000b000007945 */ /* 0x000fd80003800200 */
[----:B------:R-:W-:Y:S05]  /*0e40*/  @P1 BRA `(.L_x_980) ;  /* 0x0000000000241947 */ /* 0x000fea0003800000 */
[----:B------:R-:W2:Y:S02]  /*0e50*/  LDG.E.U8 R4, desc[UR4][R2.64+0x80] ;  /* 0x0000800402047981 */ /* 0x000ea4000c1e1100 */
[----:B--2---:R-:W-:-:S13]  /*0e60*/  ISETP.NE.AND P1, PT, R4, RZ, PT ;  /* 0x000000ff0400720c */ /* 0x004fda0003f25270 */
[----:B------:R-:W-:Y:S02]  /*0e70*/  @!P1 PRMT R4, R25, 0x9910, RZ ;  /* 0x0000991019049816 */ /* 0x000fe400000000ff */
[-C--:B------:R-:W-:Y:S02]  /*0e80*/  @!P1 FSETP.GT.FTZ.AND P5, PT, R26, R23.reuse, PT ;  /* 0x000000171a00920b */ /* 0x080fe40003fb4000 */
[----:B------:R-:W-:Y:S02]  /*0e90*/  @!P1 ISETP.NE.AND P6, PT, R4, RZ, PT ;  /* 0x000000ff0400920c */ /* 0x000fe40003fc5270 */
[----:B------:R-:W-:-:S04]  /*0ea0*/  @!P1 FSEL R4, R26, R23, P5 ;  /* 0x000000171a049208 */ /* 0x000fc80002800000 */
[----:B------:R-:W-:Y:S01]  /*0eb0*/  @!P1 FSEL R26, R4, R23, P6 ;  /* 0x00000017041a9208 */ /* 0x000fe20003000000 */
[----:B------:R-:W-:-:S05]  /*0ec0*/  IMAD.MOV.U32 R4, RZ, RZ, 0x1 ;  /* 0x00000001ff047424 */ /* 0x000fca00078e00ff */
[----:B------:R-:W-:-:S07]  /*0ed0*/  @!P1 PRMT R25, R4, 0x7610, R25 ;  /* 0x0000761004199816 */ /* 0x000fce0000000019 */
.L_x_980:
[----:B------:R-:W-:Y:S05]  /*0ee0*/  BSYNC.RECONVERGENT B0 ;  /* 0x0000000000007941 */ /* 0x000fea0003800200 */
.L_x_979:
[----:B------:R-:W-:Y:S01]  /*0ef0*/  ISETP.NE.AND P1, PT, R43, RZ, PT ;  /* 0x000000ff2b00720c */ /* 0x000fe20003f25270 */
[----:B------:R-:W-:-:S12]  /*0f00*/  BSSY.RECONVERGENT B0, `(.L_x_981) ;  /* 0x000000b000007945 */ /* 0x000fd80003800200 */
        /* <DEDUP_REMOVED lines=10> */
.L_x_982:
[----:B------:R-:W-:Y:S05]  /*0fb0*/  BSYNC.RECONVERGENT B0 ;  /* 0x0000000000007941 */ /* 0x000fea0003800200 */
.L_x_981:
        /* <DEDUP_REMOVED lines=12> */
.L_x_984:
[----:B------:R-:W-:Y:S05]  /*1080*/  BSYNC.RECONVERGENT B0 ;  /* 0x0000000000007941 */ /* 0x000fea0003800200 */
.L_x_983:
        /* <DEDUP_REMOVED lines=12> */
.L_x_986:
[----:B------:R-:W-:Y:S05]  /*1150*/  BSYNC.RECONVERGENT B0 ;  /* 0x0000000000007941 */ /* 0x000fea0003800200 */
.L_x_985:
[----:B------:R-:W-:Y:S04]  /*1160*/  BSSY.RECONVERGENT B0, `(.L_x_987) ;  /* 0x000000b000007945 */ /* 0x000fe80003800200 */
        /* <DEDUP_REMOVED lines=10> */
.L_x_988:
[----:B------:R-:W-:Y:S05]  /*1210*/  BSYNC.RECONVERGENT B0 ;  /* 0x0000000000007941 */ /* 0x000fea0003800200 */
.L_x_987:
        /* <DEDUP_REMOVED lines=11> */
.L_x_990:
[----:B------:R-:W-:Y:S05]  /*12d0*/  BSYNC.RECONVERGENT B0 ;  /* 0x0000000000007941 */ /* 0x000fea0003800200 */
.L_x_989:
[----:B------:R-:W-:Y:S01]  /*12e0*/  ISETP.GE.AND P1, PT, R29, UR8, PT ;  /* 0x000000081d007c0c */ /* 0x000fe2000bf26270 */
[----:B------:R-:W-:Y:S03]  /*12f0*/  BSSY.RECONVERGENT B0, `(.L_x_991) ;  /* 0x000000d000007945 */ /* 0x000fe60003800200 */
[----:B------:R-:W-:Y:S02]  /*1300*/  P2R R4, PR, RZ, 0x2 ;  /* 0x00000002ff047803 */ /* 0x000fe40000000000 */
[----:B------:R-:W-:-:S13]  /*1310*/  ISETP.LT.OR P1, PT, R24, 0x1, P1 ;  /* 0x000000011800780c */ /* 0x000fda0000f21670 */
        /* <DEDUP_REMOVED lines=10> */
.L_x_992:
[----:B------:R-:W-:Y:S05]  /*13c0*/  BSYNC.RECONVERGENT B0 ;  /* 0x0000000000007941 */ /* 0x000fea0003800200 */
.L_x_991:
[----:B------:R-:W-:Y:S01]  /*13d0*/  ISETP.GE.AND P2, PT, R38, UR8, PT ;  /* 0x0000000826007c0c */ /* 0x000fe2000bf46270 */
[----:B------:R-:W-:Y:S03]  /*13e0*/  BSSY.RECONVERGENT B0, `(.L_x_993) ;  /* 0x000000c000007945 */ /* 0x000fe60003800200 */
        /* <DEDUP_REMOVED lines=11> */
.L_x_994:
[----:B------:R-:W-:Y:S05]  /*14a0*/  BSYNC.RECONVERGENT B0 ;  /* 0x0000000000007941 */ /* 0x000fea0003800200 */
.L_x_993:
        /* <DEDUP_REMOVED lines=13> */
.L_x_996:
[----:B------:R-:W-:Y:S05]  /*1580*/  BSYNC.RECONVERGENT B0 ;  /* 0x0000000000007941 */ /* 0x000fea0003800200 */
.L_x_995:
[----:B------:R-:W-:Y:S01]  /*1590*/  ISETP.GE.AND P3, PT, R41, UR8, PT ;  /* 0x0000000829007c0c */ /* 0x000fe2000bf66270 */
[----:B------:R-:W-:Y:S03]  /*15a0*/  BSSY.RECONVERGENT B0, `(.L_x_997) ;  /* 0x000000c000007945 */ /* 0x000fe60003800200 */
[----:B------:R-:W-:-:S13]  /*15b0*/  ISETP.LT.OR P5, PT, R24, 0x1, P3 ;  /* 0x000000011800780c */ /* 0x000fda0001fa1670 */
[----:B------:R-:W-:Y:S05]  /*15c0*/  @P5 BRA `(.L_x_998) ;  /* 0x0000000000245947 */ /* 0x000fea0003800000 */
        /* <DEDUP_REMOVED lines=9> */
.L_x_998:
[----:B------:R-:W-:Y:S05]  /*1660*/  BSYNC.RECONVERGENT B0 ;  /* 0x0000000000007941 */ /* 0x000fea0003800200 */
.L_x_997:
[----:B------:R-:W-:Y:S01]  /*1670*/  ISETP.NE.AND P5, PT, R46, RZ, PT ;  /* 0x000000ff2e00720c */ /* 0x000fe20003fa5270 */
[----:B------:R-:W-:-:S12]  /*1680*/  BSSY.RECONVERGENT B0, `(.L_x_999) ;  /* 0x000000b000007945 */ /* 0x000fd80003800200 */
        /* <DEDUP_REMOVED lines=10> */
.L_x_1000:
[----:B------:R-:W-:Y:S05]  /*1730*/  BSYNC.RECONVERGENT B0 ;  /* 0x0000000000007941 */ /* 0x000fea0003800200 */
.L_x_999:
        /* <DEDUP_REMOVED lines=8> */
[----:B------:R-:W-:Y:S01]  /*17c0*/  @!P5 ISETP.NE.AND P6, PT, R4, RZ, PT ;  /* 0x000000ff0400d20c */ /* 0x000fe20003fc5270 */
[----:B------:R-:W-:-:S03]  /*17d0*/  IMAD.MOV.U32 R4, RZ, RZ, 0x1 ;  /* 0x00000001ff047424 */ /* 0x000fc600078e00ff */
[----:B------:R-:W-:Y:S02]  /*17e0*/  @!P5 FSEL R26, R5, R10, P6 ;  /* 0x0000000a051ad208 */ /* 0x000fe40003000000 */
[----:B------:R-:W-:-:S07]  /*17f0*/  @!P5 PRMT R25, R4, 0x7610, R25 ;  /* 0x000076100419d816 */ /* 0x000fce0000000019 */
.L_x_1002:
[----:B------:R-:W-:Y:S05]  /*1800*/  BSYNC.RECONVERGENT B0 ;  /* 0x0000000000007941 */ /* 0x000fea0003800200 */
.L_x_1001:
        /* <DEDUP_REMOVED lines=20> */
[----:B------:R-:W-:Y:S01]  /*1950*/  IMAD.MOV.U32 R25, RZ, RZ, RZ ;  /* 0x000000ffff197224 */ /* 0x000fe200078e00ff */
[----:B------:R-:W-:Y:S07]  /*1960*/  @!P0 BRA `(.L_x_1004) ;  /* 0x0000000000188947 */ /* 0x000fee0003800000 */
[----:B------:R-:W2:Y:S02]  /*1970*/  LDG.E.U8 R4, desc[UR4][R2.64] ;  /* 0x0000000402047981 */ /* 0x000ea4000c1e1100 */
[----:B--2---:R-:W-:-:S13]  /*1980*/  ISETP.NE.AND P0, PT, R4, RZ, PT ;  /* 0x000000ff0400720c */ /* 0x004fda0003f05270 */
[----:B------:R-:W-:-:S04]  /*1990*/  @!P0 FADD.FTZ R14, -R24, R14 ;  /* 0x0000000e180e8221 */ /* 0x000fc80000010100 */
[----:B------:R-:W-:-:S04]  /*19a0*/  @!P0 FMUL.FTZ R14, R14, 1.4426950216293334961 ;  /* 0x3fb8aa3b0e0e8820 */ /* 0x000fc80000410000 */
[----:B------:R-:W0:Y:S02]  /*19b0*/  @!P0 MUFU.EX2 R5, R14 ;  /* 0x0000000e00058308 */ /* 0x000e240000000800 */
[----:B0-----:R-:W-:-:S07]  /*19c0*/  @!P0 FADD.FTZ R25, RZ, R5 ;  /* 0x00000005ff198221 */ /* 0x001fce0000010000 */
.L_x_1004:
[----:B------:R-:W-:Y:S05]  /*19d0*/  BSYNC.RECONVERGENT B0 ;  /* 0x0000000000007941 */ /* 0x000fea0003800200 */
.L_x_1003:
[----:B------:R-:W-:Y:S01]  /*19e0*/  ISETP.NE.AND P0, PT, R30, RZ, PT ;  /* 0x000000ff1e00720c */ /* 0x000fe20003f05270 */
[----:B------:R-:W-:Y:S01]  /*19f0*/  BSSY.RECONVERGENT B0, `(.L_x_1005) ;  /* 0x0000009000007945 */ /* 0x000fe20003800200 */
[----:B------:R-:W-:-:S11]  /*1a00*/  IMAD.MOV.U32 R4, RZ, RZ, RZ ;  /* 0x000000ffff047224 */ /* 0x000fd600078e00ff */
[----:B------:R-:W-:Y:S05]  /*1a10*/  @!P0 BRA `(.L_x_1006) ;  /* 0x0000000000188947 */ /* 0x000fea0003800000 */
[----:B------:R-:W2:Y:S02]  /*1a20*/  LDG.E.U8 R14, desc[UR4][R2.64+0x20] ;  /* 0x00002004020e7981 */ /* 0x000ea4000c1e1100 */
[----:B--2---:R-:W-:-:S13]  /*1a30*/  ISETP.NE.AND P0, PT, R14, RZ, PT ;  /* 0x000000ff0e00720c */ /* 0x004fda0003f05270 */
[----:B------:R-:W-:-:S04]  /*1a40*/  @!P0 FADD.FTZ R11, -R24, R11 ;  /* 0x0000000b180b8221 */ /* 0x000fc80000010100 */
[----:B------:R-:W-:-:S04]  /*1a50*/  @!P0 FMUL.FTZ R11, R11, 1.4426950216293334961 ;  /* 0x3fb8aa3b0b0b8820 */ /* 0x000fc80000410000 */
[----:B------:R-:W0:Y:S02]  /*1a60*/  @!P0 MUFU.EX2 R4, R11 ;  /* 0x0000000b00048308 */ /* 0x000e240000000800 */
[----:B0-----:R-:W-:-:S07]  /*1a70*/  @!P0 FADD.FTZ R25, R25, R4 ;  /* 0x0000000419198221 */ /* 0x001fce0000010000 */
.L_x_1006:
[----:B------:R-:W-:Y:S05]  /*1a80*/  BSYNC.RECONVERGENT B0 ;  /* 0x0000000000007941 */ /* 0x000fea0003800200 */
.L_x_1005:
        /* <DEDUP_REMOVED lines=10> */
.L_x_1008:
[----:B------:R-:W-:Y:S05]  /*1b30*/  BSYNC.RECONVERGENT B0 ;  /* 0x0000000000007941 */ /* 0x000fea0003800200 */
.L_x_1007:
[----:B------:R-:W0:Y:S01]  /*1b40*/  S2R R13, SR_TID.X ;  /* 0x00000000000d7919 */ /* 0x000e220000002100 */
        /* <DEDUP_REMOVED lines=11> */
.L_x_1010:
[----:B------:R-:W-:Y:S05]  /*1c00*/  BSYNC.RECONVERGENT B0 ;  /* 0x0000000000007941 */ /* 0x000fea0003800200 */
.L_x_1009:
        /* <DEDUP_REMOVED lines=11> */
.L_x_1012:
[----:B------:R-:W-:Y:S05]  /*1cc0*/  BSYNC.RECONVERGENT B0 ;  /* 0x0000000000007941 */ /* 0x000fea0003800200 */
.L_x_1011:
        /* <DEDUP_REMOVED lines=11> */
.L_x_1014:
[----:B------:R-:W-:Y:S05]  /*1d80*/  BSYNC.RECONVERGENT B0 ;  /* 0x0000000000007941 */ /* 0x000fea0003800200 */
.L_x_1013:
        /* <DEDUP_REMOVED lines=11> */
.L_x_1016:
[----:B------:R-:W-:Y:S05]  /*1e40*/  BSYNC.RECONVERGENT B0 ;  /* 0x0000000000007941 */ /* 0x000fea0003800200 */
.L_x_1015:
        /* <DEDUP_REMOVED lines=11> */
.L_x_1018:
[----:B------:R-:W-:Y:S05]  /*1f00*/  BSYNC.RECONVERGENT B0 ;  /* 0x0000000000007941 */ /* 0x000fea0003800200 */
.L_x_1017:
        /* <DEDUP_REMOVED lines=11> */
.L_x_1020:
[----:B------:R-:W-:Y:S05]  /*1fc0*/  BSYNC.RECONVERGENT B0 ;  /* 0x0000000000007941 */ /* 0x000fea0003800200 */
.L_x_1019:
        /* <DEDUP_REMOVED lines=11> */
.L_x_1022:
[----:B------:R-:W-:Y:S05]  /*2080*/  BSYNC.RECONVERGENT B0 ;  /* 0x0000000000007941 */ /* 0x000fea0003800200 */
.L_x_1021:
        /* <DEDUP_REMOVED lines=10> */
.L_x_1024:
[----:B------:R-:W-:Y:S05]  /*2130*/  BSYNC.RECONVERGENT B0 ;  /* 0x0000000000007941 */ /* 0x000fea0003800200 */
.L_x_1023:
        /* <DEDUP_REMOVED lines=10> */
.L_x_1026:
[----:B------:R-:W-:Y:S05]  /*21e0*/  BSYNC.RECONVERGENT B0 ;  /* 0x0000000000007941 */ /* 0x000fea0003800200 */
.L_x_1025:
        /* <DEDUP_REMOVED lines=10> */
.L_x_1028:
[----:B------:R-:W-:Y:S05]  /*2290*/  BSYNC.RECONVERGENT B0 ;  /* 0x0000000000007941 */ /* 0x000fea0003800200 */
.L_x_1027:
        /* <DEDUP_REMOVED lines=10> */
.L_x_1030:
[----:B------:R-:W-:Y:S05]  /*2340*/  BSYNC.RECONVERGENT B0 ;  /* 0x0000000000007941 */ /* 0x000fea0003800200 */
.L_x_1029:
        /* <DEDUP_REMOVED lines=10> */
.L_x_1032:
[----:B------:R-:W-:Y:S05]  /*23f0*/  BSYNC.RECONVERGENT B0 ;  /* 0x0000000000007941 */ /* 0x000fea0003800200 */
.L_x_1031:
        /* <DEDUP_REMOVED lines=10> */
.L_x_1034:
[----:B------:R-:W-:Y:S05]  /*24a0*/  BSYNC.RECONVERGENT B0 ;  /* 0x0000000000007941 */ /* 0x000fea0003800200 */
.L_x_1033:
        /* <DEDUP_REMOVED lines=35> */
[----:B0-----:R-:W0:Y:S01]  /*26e0*/  @P0 MUFU.RCP R4, R7 ;  /* 0x0000000700040308 */ /* 0x001e220000001000 */
        /* <DEDUP_REMOVED lines=8> */
[----:B------:R-:W-:Y:S01]  /*2770*/  ISETP.GE.AND P5, PT, R36, UR8, PT ;  /* 0x0000000824007c0c */ /* 0x000fe2000bfa6270 */
[----:B------:R-:W-:Y:S02]  /*2780*/  IMAD.MOV.U32 R4, RZ, RZ, 0x7fff ;  /* 0x00007fffff047424 */ /* 0x000fe400078e00ff */
[----:B-1----:R-:W-:-:S05]  /*2790*/  @P0 FMUL.FTZ R14, R5, R14 ;  /* 0x0000000e050e0220 */ /* 0x002fca0000410000 */
[----:B------:R-:W-:-:S04]  /*27a0*/  @P0 F2FP.BF16.F32.PACK_AB R14, RZ, R14 ;  /* 0x0000000eff0e023e */ /* 0x000fc800000010ff */
[----:B------:R-:W-:-:S05]  /*27b0*/  @!P0 PRMT R14, R4, 0x7610, R14 ;  /* 0x00007610040e8816 */ /* 0x000fca000000000e */
[----:B------:R1:W-:Y:S01]  /*27c0*/  STG.E.U16 desc[UR4][R2.64+0xc0], R14 ;  /* 0x0000c00e02007986 */ /* 0x0003e2000c101504 */
[----:B------:R-:W-:Y:S05]  /*27d0*/  @P5 EXIT ;  /* 0x000000000000594d */ /* 0x000fea0003800000 */
[----:B------:R-:W2:Y:S01]  /*27e0*/  @P0 MUFU.RCP R5, R7 ;  /* 0x0000000700050308 */ /* 0x000ea20000001000 */
[----:B------:R-:W-:Y:S01]  /*27f0*/  ISETP.GE.AND P5, PT, R35, UR8, PT ;  /* 0x0000000823007c0c */ /* 0x000fe2000bfa6270 */
[----:B------:R-:W-:Y:S02]  /*2800*/  IMAD.MOV.U32 R4, RZ, RZ, 0x7fff ;  /* 0x00007fffff047424 */ /* 0x000fe400078e00ff */
[----:B--2---:R-:W-:-:S05]  /*2810*/  @P0 FMUL.FTZ R16, R5, R16 ;  /* 0x0000001005100220 */ /* 0x004fca0000410000 */
[----:B------:R-:W-:-:S04]  /*2820*/  @P0 F2FP.BF16.F32.PACK_AB R16, RZ, R16 ;  /* 0x00000010ff10023e */ /* 0x000fc800000010ff */
[----:B------:R-:W-:-:S05]  /*2830*/  @!P0 PRMT R16, R4, 0x7610, R16 ;  /* 0x0000761004108816 */ /* 0x000fca0000000010 */
[----:B------:R2:W-:Y:S01]  /*2840*/  STG.E.U16 desc[UR4][R2.64+0x100], R16 ;  /* 0x0001001002007986 */ /* 0x0005e2000c101504 */
[----:B------:R-:W-:Y:S05]  /*2850*/  @P5 EXIT ;  /* 0x000000000000594d */ /* 0x000fea0003800000 */
[----:B------:R-:W3:Y:S01]  /*2860*/  @P0 MUFU.RCP R5, R7 ;  /* 0x0000000700050308 */ /* 0x000ee20000001000 */
[----:B------:R-:W-:Y:S01]  /*2870*/  ISETP.GE.AND P4, PT, R34, UR8, PT ;  /* 0x0000000822007c0c */ /* 0x000fe2000bf86270 */
[----:B------:R-:W-:Y:S02]  /*2880*/  IMAD.MOV.U32 R4, RZ, RZ, 0x7fff ;  /* 0x00007fffff047424 */ /* 0x000fe400078e00ff */
[----:B---3--:R-:W-:-:S05]  /*2890*/  @P0 FMUL.FTZ R26, R5, R26 ;  /* 0x0000001a051a0220 */ /* 0x008fca0000410000 */
[----:B------:R-:W-:-:S04]  /*28a0*/  @P0 F2FP.BF16.F32.PACK_AB R26, RZ, R26 ;  /* 0x0000001aff1a023e */ /* 0x000fc800000010ff */
[----:B------:R-:W-:-:S05]  /*28b0*/  @!P0 PRMT R26, R4, 0x7610, R26 ;  /* 0x00007610041a8816 */ /* 0x000fca000000001a */
[----:B------:R3:W-:Y:S01]  /*28c0*/  STG.E.U16 desc[UR4][R2.64+0x140], R26 ;  /* 0x0001401a02007986 */ /* 0x0007e2000c101504 */
[----:B------:R-:W-:Y:S05]  /*28d0*/  @P4 EXIT ;  /* 0x000000000000494d */ /* 0x000fea0003800000 */
[----:B------:R-:W4:Y:S01]  /*28e0*/  @P0 MUFU.RCP R5, R7 ;  /* 0x0000000700050308 */ /* 0x000f220000001000 */
[----:B------:R-:W-:Y:S01]  /*28f0*/  ISETP.GE.AND P4, PT, R33, UR8, PT ;  /* 0x0000000821007c0c */ /* 0x000fe2000bf86270 */
[----:B------:R-:W-:Y:S02]  /*2900*/  IMAD.MOV.U32 R4, RZ, RZ, 0x7fff ;  /* 0x00007fffff047424 */ /* 0x000fe400078e00ff */
[----:B----4-:R-:W-:-:S05]  /*2910*/  @P0 FMUL.FTZ R22, R5, R22 ;  /* 0x0000001605160220 */ /* 0x010fca0000410000 */
[----:B------:R-:W-:-:S04]  /*2920*/  @P0 F2FP.BF16.F32.PACK_AB R22, RZ, R22 ;  /* 0x00000016ff16023e */ /* 0x000fc800000010ff */
[----:B------:R-:W-:-:S05]  /*2930*/  @!P0 PRMT R22, R4, 0x7610, R22 ;  /* 0x0000761004168816 */ /* 0x000fca0000000016 */
[----:B------:R4:W-:Y:S01]  /*2940*/  STG.E.U16 desc[UR4][R2.64+0x180], R22 ;  /* 0x0001801602007986 */ /* 0x0009e2000c101504 */
[----:B------:R-:W-:Y:S05]  /*2950*/  @P4 EXIT ;  /* 0x000000000000494d */ /* 0x000fea0003800000 */
[----:B------:R-:W5:Y:S01]  /*2960*/  @P0 MUFU.RCP R5, R7 ;  /* 0x0000000700050308 */ /* 0x000f620000001000 */
[----:B------:R-:W-:Y:S01]  /*2970*/  ISETP.GE.AND P4, PT, R32, UR8, PT ;  /* 0x0000000820007c0c */ /* 0x000fe2000bf86270 */
[----:B------:R-:W-:Y:S02]  /*2980*/  IMAD.MOV.U32 R4, RZ, RZ, 0x7fff ;  /* 0x00007fffff047424 */ /* 0x000fe400078e00ff */
[----:B-----5:R-:W-:-:S05]  /*2990*/  @P0 FMUL.FTZ R28, R5, R28 ;  /* 0x0000001c051c0220 */ /* 0x020fca0000410000 */
        /* <DEDUP_REMOVED lines=64> */
.L_x_1035:
        /* <DEDUP_REMOVED lines=14> */
.L_x_11175:


//--------------------- .text._ZN43_GLOBAL__N__9ae7fba5_10_SoftMax_cu_9f978f6320softmax_warp_forwardIN3c108BFloat16ES2_fLi8ELb0ELb1EEEvPT0_PKT_iiiPKbib --------------------------
	.section	.text._ZN43_GLOBAL__N__9ae7fba5_10_SoftMax_cu_9f978f6320softmax_warp_forwardIN3c108BFloat16ES2_fLi8ELb0ELb1EEEvPT0_PKT_iiiPKbib,"ax",@progbits
	.align	128
.text._ZN43_GLOBAL__N__9ae7fba5_10_SoftMax_cu_9f978f6320softmax_warp_forwardIN3c108BFloat16ES2_fLi8ELb0ELb1EEEvPT0_PKT_iiiPKbib:
        .type           _ZN43_GLOBAL__N__9ae7fba5_10_SoftMax_cu_9f978f6320softmax_warp_forwardIN3c108BFloat16ES2_fLi8ELb0ELb1EEEvPT0_PKT_iiiPKbib,@function
        .size           _ZN43_GLOBAL__N__9ae7fba5_10_SoftMax_cu_9f978f6320softmax_warp_forwardIN3c108BFloat16ES2_fLi8ELb0ELb1EEEvPT0_PKT_iiiPKbib,(.L_x_11176 - _ZN43_GLOBAL__N__9ae7fba5_10_SoftMax_cu_9f978f6320softmax_warp_forwardIN3c108BFloat16ES2_fLi8ELb0ELb1EEEvPT0_PKT_iiiPKbib)
        .other          _ZN43_GLOBAL__N__9ae7fba5_10_SoftMax_cu_9f978f6320softmax_warp_forwardIN3c108BFloat16ES2_fLi8ELb0ELb1EEEvPT0_PKT_iiiPKbib,@"STO_CUDA_ENTRY STV_DEFAULT"
_ZN43_GLOBAL__N__9ae7fba5_10_SoftMax_cu_9f978f6320softmax_warp_forwardIN3c108BFloat16ES2_fLi8ELb0ELb1EEEvPT0_PKT_iiiPKbib:
        /* <DEDUP_REMOVED lines=41> */
.L_x_1036:
[----:B------:R-:W0:Y:S01]  /*0290*/  LDCU.64 UR6, c[0x0][0x3a0] ;  /* 0x00007400ff0677ac */ /* 0x000e220008000a00 */
[----:B------:R-:W1:Y:S01]  /*02a0*/  LDC.64 R6, c[0x0][0x388] ;  /* 0x0000e200ff067b82 */ /* 0x000e620000000a00 */
[C---:B------:R-:W-:Y:S01]  /*02b0*/  ISETP.GE.AND P0, PT, R8.reuse, UR8, PT ;  /* 0x0000000808007c0c */ /* 0x040fe2000bf06270 */
[----:B------:R-:W-:Y:S01]  /*02c0*/  VIADD R22, R8, 0x20 ;  /* 0x0000002008167836 */ /* 0x000fe20000000000 */
[----:B------:R-:W2:Y:S02]  /*02d0*/  LDCU.64 UR4, c[0x0][0x358] ;  /* 0x00006b00ff0477ac */ /* 0x000ea40008000a00 */
[----:B------:R-:W-:Y:S02]  /*02e0*/  P2R R2, PR, RZ, 0x1 ;  /* 0x00000001ff027803 */ /* 0x000fe40000000000 */
[----:B------:R-:W-:Y:S02]  /*02f0*/  ISETP.GT.AND P0, PT, R10, RZ, !P0 ;  /* 0x000000ff0a00720c */ /* 0x000fe40004704270 */
[----:B------:R-:W-:-:S04]  /*0300*/  ISETP.GE.AND P2, PT, R22, UR8, PT ;  /* 0x0000000816007c0c */ /* 0x000fc8000bf46270 */
[----:B------:R-:W-:Y:S02]  /*0310*/  ISETP.LT.OR P4, PT, R10, 0x1, P2 ;  /* 0x000000010a00780c */ /* 0x000fe40001781670 */
[----:B0-----:R-:W-:-:S04]  /*0320*/  IADD3 R2, P1, PT, R0, UR6, RZ ;  /* 0x0000000600027c10 */ /* 0x001fc8000ff3e0ff */
[----:B------:R-:W-:Y:S02]  /*0330*/  LEA.HI.X.SX32 R3, R0, UR7, 0x1, P1 ;  /* 0x0000000700037c11 */ /* 0x000fe400088f0eff */
[----:B------:R-:W-:Y:S01]  /*0340*/  P2R R0, PR, RZ, 0x4 ;  /* 0x00000004ff007803 */ /* 0x000fe20000000000 */
[----:B-1----:R-:W-:Y:S02]  /*0350*/  IMAD.WIDE R6, R5, 0x2, R6 ;  /* 0x0000000205067825 */ /* 0x002fe400078e0206 */
[----:B--2---:R-:W2:Y:S04]  /*0360*/  @P0 LDG.E.U8 R4, desc[UR4][R2.64] ;  /* 0x0000000402040981 */ /* 0x004ea8000c1e1100 */
[----:B------:R-:W3:Y:S04]  /*0370*/  @P0 LDG.E.U16 R9, desc[UR4][R6.64] ;  /* 0x0000000406090981 */ /* 0x000ee8000c1e1500 */
[----:B------:R-:W4:Y:S01]  /*0380*/  @!P4 LDG.E.U16 R11, desc[UR4][R6.64+0x40] ;  /* 0x00004004060bc981 */ /* 0x000f22000c1e1500 */
[C---:B------:R-:W-:Y:S01]  /*0390*/  VIADD R0, R8.reuse, 0x60 ;  /* 0x0000006008007836 */ /* 0x040fe20000000000 */
[----:B------:R-:W-:Y:S01]  /*03a0*/  BSSY.RECONVERGENT B0, `(.L_x_1037) ;  /* 0x000001c000007945 */ /* 0x000fe20003800200 */
[----:B------:R-:W-:Y:S01]  /*03b0*/  IMAD.MOV.U32 R15, RZ, RZ, -0x800000 ;  /* 0xff800000ff0f7424 */ /* 0x000fe200078e00ff */
[----:B------:R-:W-:Y:S01]  /*03c0*/  PLOP3.LUT P3, PT, PT, PT, PT, 0x8, 0x80 ;  /* 0x000000000080781c */ /* 0x000fe20003f6e170 */
[----:B------:R-:W-:Y:S01]  /*03d0*/  VIADD R12, R8, 0xa0 ;  /* 0x000000a0080c7836 */ /* 0x000fe20000000000 */
[----:B------:R-:W-:Y:S01]  /*03e0*/  ISETP.GE.AND P6, PT, R0, UR8, PT ;  /* 0x0000000800007c0c */ /* 0x000fe2000bfc6270 */
[----:B------:R-:W-:-:S02]  /*03f0*/  VIADD R21, R8, 0xc0 ;  /* 0x000000c008157836 */ /* 0x000fc40000000000 */
[----:B------:R-:W-:Y:S02]  /*0400*/  IMAD.MOV.U32 R26, RZ, RZ, -0x800000 ;  /* 0xff800000ff1a7424 */ /* 0x000fe400078e00ff */
[C---:B------:R-:W-:Y:S01]  /*0410*/  VIADD R20, R8.reuse, 0x40 ;  /* 0x0000004008147836 */ /* 0x040fe20000000000 */
[----:B------:R-:W-:Y:S01]  /*0420*/  ISETP.GE.AND P2, PT, R21, UR8, PT ;  /* 0x0000000815007c0c */ /* 0x000fe2000bf46270 */
[----:B------:R-:W-:Y:S01]  /*0430*/  VIADD R18, R8, 0xe0 ;  /* 0x000000e008127836 */ /* 0x000fe20000000000 */
[----:B--2---:R-:W-:Y:S02]  /*0440*/  @P0 ISETP.NE.AND P1, PT, R4, RZ, PT ;  /* 0x000000ff0400020c */ /* 0x004fe40003f25270 */
[----:B------:R-:W-:Y:S02]  /*0450*/  P2R R4, PR, RZ, 0x40 ;  /* 0x00000040ff047803 */ /* 0x000fe40000000000 */
[----:B------:R-:W-:Y:S01]  /*0460*/  @P0 SEL R13, RZ, 0x1, P1 ;  /* 0x00000001ff0d0807 */ /* 0x000fe20000800000 */
[----:B---3--:R-:W-:Y:S01]  /*0470*/  @P0 IMAD.U32 R15, R9, 0x10000, RZ ;  /* 0x00010000090f0824 */ /* 0x008fe200078e00ff */
[----:B------:R-:W-:-:S02]  /*0480*/  PRMT R4, RZ, 0x7610, R4 ;  /* 0x00007610ff047816 */ /* 0x000fc40000000004 */
[----:B------:R-:W-:Y:S01]  /*0490*/  @P0 PLOP3.LUT P3, PT, P1, PT, PT, 0x8, 0x80 ;  /* 0x000000000080081c */ /* 0x000fe20000f6e170 */
[----:B----4-:R-:W-:Y:S01]  /*04a0*/  @!P4 IMAD.U32 R26, R11, 0x10000, RZ ;  /* 0x000100000b1ac824 */ /* 0x010fe200078e00ff */
[----:B------:R-:W-:Y:S01]  /*04b0*/  ISETP.GE.AND P1, PT, R12, UR8, PT ;  /* 0x000000080c007c0c */ /* 0x000fe2000bf26270 */
[----:B------:R-:W-:Y:S01]  /*04c0*/  IMAD.MOV.U32 R9, RZ, RZ, R15 ;  /* 0x000000ffff097224 */ /* 0x000fe200078e000f */
[----:B------:R-:W-:Y:S01]  /*04d0*/  @P0 PRMT R4, R13, 0x7610, R4 ;  /* 0x000076100d040816 */ /* 0x000fe20000000004 */
[----:B------:R-:W-:Y:S10]  /*04e0*/  @P4 BRA `(.L_x_1038) ;  /* 0x00000000001c4947 */ /* 0x000ff40003800000 */
[----:B------:R-:W2:Y:S02]  /*04f0*/  LDG.E.U8 R11, desc[UR4][R2.64+0x20] ;  /* 0x00002004020b7981 */ /* 0x000ea4000c1e1100 */
[----:B--2---:R-:W-:-:S13]  /*0500*/  ISETP.NE.AND P4, PT, R11, RZ, PT ;  /* 0x000000ff0b00720c */ /* 0x004fda0003f85270 */
[----:B------:R-:W-:-:S04]  /*0510*/  @!P4 FSETP.GT.FTZ.AND P5, PT, R15, R26, PT ;  /* 0x0000001a0f00c20b */ /* 0x000fc80003fb4000 */
[----:B------:R-:W-:-:S04]  /*0520*/  @!P4 FSEL R11, R15, R26, P5 ;  /* 0x0000001a0f0bc208 */ /* 0x000fc80002800000 */
[----:B------:R-:W-:Y:S01]  /*0530*/  @!P4 FSEL R9, R11, R26, P3 ;  /* 0x0000001a0b09c208 */ /* 0x000fe20001800000 */
[----:B------:R-:W-:-:S05]  /*0540*/  IMAD.MOV.U32 R11, RZ, RZ, 0x1 ;  /* 0x00000001ff0b7424 */ /* 0x000fca00078e00ff */
[----:B------:R-:W-:-:S07]  /*0550*/  @!P4 PRMT R4, R11, 0x7610, R4 ;  /* 0x000076100b04c816 */ /* 0x000fce0000000004 */
.L_x_1038:
[----:B------:R-:W-:Y:S05]  /*0560*/  BSYNC.RECONVERGENT B0 ;  /* 0x0000000000007941 */ /* 0x000fea0003800200 */
.L_x_1037:
[----:B------:R-:W-:Y:S01]  /*0570*/  VIADD R23, R8, 0x80 ;  /* 0x0000008008177836 */ /* 0x000fe20000000000 */
[----:B------:R-:W-:Y:S02]  /*0580*/  ISETP.LT.OR P4, PT, R10, 0x1, P6 ;  /* 0x000000010a00780c */ /* 0x000fe40003781670 */
[----:B------:R-:W-:Y:S02]  /*0590*/  ISETP.GE.AND P6, PT, R20, UR8, PT ;  /* 0x0000000814007c0c */ /* 0x000fe4000bfc6270 */
[----:B------:R-:W-:Y:S02]  /*05a0*/  ISETP.GE.AND P5, PT, R23, UR8, PT ;  /* 0x0000000817007c0c */ /* 0x000fe4000bfa6270 */
[----:B------:R-:W-:Y:S02]  /*05b0*/  ISETP.GE.AND P3, PT, R18, UR8, PT ;  /* 0x0000000812007c0c */ /* 0x000fe4000bf66270 */
[----:B------:R-:W-:Y:S02]  /*05c0*/  P2R R11, PR, RZ, 0x20 ;  /* 0x00000020ff0b7803 */ /* 0x000fe40000000000 */
[----:B------:R-:W-:-:S02]  /*05d0*/  ISETP.LT.OR P5, PT, R10, 0x1, P5 ;  /* 0x000000010a00780c */ /* 0x000fc40002fa1670 */
[----:B------:R-:W-:Y:S01]  /*05e0*/  P2R R11, PR, RZ, 0x40 ;  /* 0x00000040ff0b7803 */ /* 0x000fe20000000000 */
[----:B------:R-:W2:Y:S01]  /*05f0*/  @!P4 LDG.E.U16 R13, desc[UR4][R6.64+0xc0] ;  /* 0x0000c004060dc981 */ /* 0x000ea2000c1e1500 */
[C---:B------:R-:W-:Y:S02]  /*0600*/  ISETP.GT.AND P1, PT, R10.reuse, RZ, !P1 ;  /* 0x000000ff0a00720c */ /* 0x040fe40004f24270 */
[C---:B------:R-:W-:Y:S02]  /*0610*/  ISETP.GT.AND P2, PT, R10.reuse, RZ, !P2 ;  /* 0x000000ff0a00720c */ /* 0x040fe40005744270 */
[C---:B------:R-:W-:Y:S02]  /*0620*/  ISETP.GT.AND P3, PT, R10.reuse, RZ, !P3 ;  /* 0x000000ff0a00720c */ /* 0x040fe40005f64270 */
[----:B------:R-:W-:-:S03]  /*0630*/  ISETP.LT.OR P6, PT, R10, 0x1, P6 ;  /* 0x000000010a00780c */ /* 0x000fc600037c1670 */
[----:B------:R-:W3:Y:S04]  /*0640*/  @!P5 LDG.E.U16 R12, desc[UR4][R6.64+0x100] ;  /* 0x00010004060cd981 */ /* 0x000ee8000c1e1500 */
[----:B------:R-:W4:Y:S04]  /*0650*/  @P1 LDG.E.U16 R16, desc[UR4][R6.64+0x140] ;  /* 0x0001400406101981 */ /* 0x000f28000c1e1500 */
[----:B------:R-:W5:Y:S04]  /*0660*/  @P2 LDG.E.U16 R17, desc[UR4][R6.64+0x180] ;  /* 0x0001800406112981 */ /* 0x000f68000c1e1500 */
[----:B------:R-:W5:Y:S04]  /*0670*/  @P3 LDG.E.U16 R19, desc[UR4][R6.64+0x1c0] ;  /* 0x0001c00406133981 */ /* 0x000f68000c1e1500 */
[----:B------:R-:W5:Y:S01]  /*0680*/  @!P6 LDG.E.U16 R25, desc[UR4][R6.64+0x80] ;  /* 0x000080040619e981 */ /* 0x000f62000c1e1500 */
[----:B------:R-:W-:Y:S01]  /*0690*/  IMAD.MOV.U32 R24, RZ, RZ, -0x800000 ;  /* 0xff800000ff187424 */ /* 0x000fe200078e00ff */
[----:B------:R-:W-:Y:S01]  /*06a0*/  BSSY.RECONVERGENT B0, `(.L_x_1039) ;  /* 0x0000018000007945 */ /* 0x000fe20003800200 */
[----:B------:R-:W-:-:S02]  /*06b0*/  IMAD.MOV.U32 R11, RZ, RZ, -0x800000 ;  /* 0xff800000ff0b7424 */ /* 0x000fc400078e00ff */
[----:B------:R-:W-:Y:S02]  /*06c0*/  IMAD.MOV.U32 R14, RZ, RZ, -0x800000 ;  /* 0xff800000ff0e7424 */ /* 0x000fe400078e00ff */
[----:B------:R-:W-:Y:S02]  /*06d0*/  IMAD.MOV.U32 R28, RZ, RZ, -0x800000 ;  /* 0xff800000ff1c7424 */ /* 0x000fe400078e00ff */
[----:B--2---:R-:W-:Y:S02]  /*06e0*/  @!P4 IMAD.U32 R24, R13, 0x10000, RZ ;  /* 0x000100000d18c824 */ /* 0x004fe400078e00ff */
[----:B------:R-:W-:Y:S02]  /*06f0*/  IMAD.MOV.U32 R13, RZ, RZ, -0x800000 ;  /* 0xff800000ff0d7424 */ /* 0x000fe400078e00ff */
[----:B---3--:R-:W-:Y:S02]  /*0700*/  @!P5 IMAD.U32 R11, R12, 0x10000, RZ ;  /* 0x000100000c0bd824 */ /* 0x008fe400078e00ff */
[----:B------:R-:W-:-:S02]  /*0710*/  IMAD.MOV.U32 R12, RZ, RZ, -0x800000 ;  /* 0xff800000ff0c7424 */ /* 0x000fc400078e00ff */
[----:B----4-:R-:W-:Y:S02]  /*0720*/  @P1 IMAD.U32 R12, R16, 0x10000, RZ ;  /* 0x00010000100c1824 */ /* 0x010fe400078e00ff */
[----:B-----5:R-:W-:Y:S02]  /*0730*/  @P2 IMAD.U32 R13, R17, 0x10000, RZ ;  /* 0x00010000110d2824 */ /* 0x020fe400078e00ff */
[----:B------:R-:W-:Y:S02]  /*0740*/  @P3 IMAD.U32 R14, R19, 0x10000, RZ ;  /* 0x00010000130e3824 */ /* 0x000fe400078e00ff */
[----:B------:R-:W-:Y:S01]  /*0750*/  @!P6 IMAD.U32 R28, R25, 0x10000, RZ ;  /* 0x00010000191ce824 */ /* 0x000fe200078e00ff */
[----:B------:R-:W-:Y:S06]  /*0760*/  @P6 BRA `(.L_x_1040) ;  /* 0x00000000002c6947 */ /* 0x000fec0003800000 */
[----:B------:R-:W2:Y:S01]  /*0770*/  LDG.E.U8 R6, desc[UR4][R2.64+0x40] ;  /* 0x0000400402067981 */ /* 0x000ea2000c1e1100 */
[----:B------:R-:W-:Y:S02]  /*0780*/  P2R R16, PR, RZ, 0x1 ;  /* 0x00000001ff107803 */ /* 0x000fe40000000000 */
[----:B--2---:R-:W-:-:S13]  /*0790*/  ISETP.NE.AND P6, PT, R6, RZ, PT ;  /* 0x000000ff0600720c */ /* 0x004fda0003fc5270 */
[CC--:B------:R-:W-:Y:S02]  /*07a0*/  @!P6 FSETP.GT.FTZ.AND P0, PT, R9.reuse, R28.reuse, PT ;  /* 0x0000001c0900e20b */ /* 0x0c0fe40003f14000 */
[----:B------:R-:W-:Y:S02]  /*07b0*/  @!P6 PRMT R6, R4, 0x9910, RZ ;  /* 0x000099100406e816 */ /* 0x000fe400000000ff */
[----:B------:R-:W-:Y:S02]  /*07c0*/  @!P6 FSEL R7, R9, R28, P0 ;  /* 0x0000001c0907e208 */ /* 0x000fe40000000000 */
[----:B------:R-:W-:Y:S01]  /*07d0*/  @!P6 ISETP.NE.AND P0, PT, R6, RZ, PT ;  /* 0x000000ff0600e20c */ /* 0x000fe20003f05270 */
[----:B------:R-:W-:-:S03]  /*07e0*/  IMAD.MOV.U32 R6, RZ, RZ, 0x1 ;  /* 0x00000001ff067424 */ /* 0x000fc600078e00ff */
[----:B------:R-:W-:Y:S02]  /*07f0*/  @!P6 FSEL R9, R7, R28, P0 ;  /* 0x0000001c0709e208 */ /* 0x000fe40000000000 */
[----:B------:R-:W-:Y:S02]  /*0800*/  ISETP.NE.AND P0, PT, R16, RZ, PT ;  /* 0x000000ff1000720c */ /* 0x000fe40003f05270 */
[----:B------:R-:W-:-:S11]  /*0810*/  @!P6 PRMT R4, R6, 0x7610, R4 ;  /* 0x000076100604e816 */ /* 0x000fd60000000004 */
.L_x_1040:
[----:B------:R-:W-:Y:S05]  /*0820*/  BSYNC.RECONVERGENT B0 ;  /* 0x0000000000007941 */ /* 0x000fea0003800200 */
.L_x_1039:
[----:B------:R-:W-:Y:S04]  /*0830*/  BSSY.RECONVERGENT B0, `(.L_x_1041) ;  /* 0x000000b000007945 */ /* 0x000fe80003800200 */
[----:B------:R-:W-:Y:S05]  /*0840*/  @P4 BRA `(.L_x_1042) ;  /* 0x0000000000244947 */ /* 0x000fea0003800000 */
        /* <DEDUP_REMOVED lines=9> */
.L_x_1042:
[----:B------:R-:W-:Y:S05]  /*08e0*/  BSYNC.RECONVERGENT B0 ;  /* 0x0000000000007941 */ /* 0x000fea0003800200 */
.L_x_1041:
[----:B------:R-:W-:Y:S04]  /*08f0*/  BSSY.RECONVERGENT B0, `(.L_x_1043) ;  /* 0x000000b000007945 */ /* 0x000fe80003800200 */
        /* <DEDUP_REMOVED lines=10> */
.L_x_1044:
[----:B------:R-:W-:Y:S05]  /*09a0*/  BSYNC.RECONVERGENT B0 ;  /* 0x0000000000007941 */ /* 0x000fea0003800200 */
.L_x_1043:
[----:B------:R-:W-:Y:S04]  /*09b0*/  BSSY.RECONVERGENT B0, `(.L_x_1045) ;  /* 0x000000b000007945 */ /* 0x000fe80003800200 */
        /* <DEDUP_REMOVED lines=10> */
.L_x_1046:
[----:B------:R-:W-:Y:S05]  /*0a60*/  BSYNC.RECONVERGENT B0 ;  /* 0x0000000000007941 */ /* 0x000fea0003800200 */
.L_x_1045:
        /* <DEDUP_REMOVED lines=11> */
.L_x_1048:
[----:B------:R-:W-:Y:S05]  /*0b20*/  BSYNC.RECONVERGENT B0 ;  /* 0x0000000000007941 */ /* 0x000fea0003800200 */
.L_x_1047:
        /* <DEDUP_REMOVED lines=11> */
.L_x_1050:
[----:B------:R-:W-:Y:S05]  /*0be0*/  BSYNC.RECONVERGENT B0 ;  /* 0x0000000000007941 */ /* 0x000fea0003800200 */
.L_x_1049:
        /* <DEDUP_REMOVED lines=13> */
[----:B------:R-:W-:Y:S02]  /*0cc0*/  IMAD.MOV.U32 R9, RZ, RZ, RZ ;  /* 0x000000ffff097224 */ /* 0x000fe400078e00ff */
[----:B------:R-:W-:Y:S02]  /*0cd0*/  IMAD.MOV.U32 R6, RZ, RZ, RZ ;  /* 0x000000ffff067224 */ /* 0x000fe400078e00ff */
[----:B------:R-:W0:Y:S02]  /*0ce0*/  SHFL.BFLY PT, R16, R19, 0x2, 0x1f ;  /* 0x0c401f0013107f89 */ /* 0x000e2400000e0000 */
[----:B0-----:R-:W-:-:S04]  /*0cf0*/  FSETP.GEU.FTZ.AND P4, PT, R19, R16, PT ;  /* 0x000000101300720b */ /* 0x001fc80003f9e000 */
[----:B------:R-:W-:Y:S01]  /*0d00*/  FSEL R25, R16, R19, !P4 ;  /* 0x0000001310197208 */ /* 0x000fe20006000000 */
[----:B------:R-:W-:-:S04]  /*0d10*/  IMAD.MOV.U32 R16, RZ, RZ, RZ ;  /* 0x000000ffff107224 */ /* 0x000fc800078e00ff */
        /* <DEDUP_REMOVED lines=11> */
.L_x_1052:
[----:B------:R-:W-:Y:S05]  /*0dd0*/  BSYNC.RECONVERGENT B0 ;  /* 0x0000000000007941 */ /* 0x000fea0003800200 */
.L_x_1051:
[----:B------:R-:W-:Y:S01]  /*0de0*/  ISETP.GE.AND P0, PT, R10, 0x1, PT ;  /* 0x000000010a00780c */ /* 0x000fe20003f06270 */
[----:B------:R-:W-:Y:S01]  /*0df0*/  BSSY.RECONVERGENT B0, `(.L_x_1053) ;  /* 0x000000b000007945 */ /* 0x000fe20003800200 */
[----:B------:R-:W-:Y:S02]  /*0e00*/  IMAD.MOV.U32 R7, RZ, RZ, RZ ;  /* 0x000000ffff077224 */ /* 0x000fe400078e00ff */
[----:B------:R-:W-:Y:S01]  /*0e10*/  ISETP.GE.OR P4, PT, R22, UR8, !P0 ;  /* 0x0000000816007c0c */ /* 0x000fe2000c786670 */
[----:B0-----:R-:W-:-:S12]  /*0e20*/  VIADD R15, R4, 0x40 ;  /* 0x00000040040f7836 */ /* 0x001fd80000000000 */
[----:B------:R-:W-:Y:S05]  /*0e30*/  @P4 BRA `(.L_x_1054) ;  /* 0x0000000000184947 */ /* 0x000fea0003800000 */
[----:B------:R-:W2:Y:S02]  /*0e40*/  LDG.E.U8 R10, desc[UR4][R2.64+0x20] ;  /* 0x00002004020a7981 */ /* 0x000ea4000c1e1100 */
[----:B--2---:R-:W-:-:S13]  /*0e50*/  ISETP.NE.AND P4, PT, R10, RZ, PT ;  /* 0x000000ff0a00720c */ /* 0x004fda0003f85270 */
[----:B------:R-:W-:-:S04]  /*0e60*/  @!P4 FADD.FTZ R26, -R17, R26 ;  /* 0x0000001a111ac221 */ /* 0x000fc80000010100 */
[----:B------:R-:W-:-:S04]  /*0e70*/  @!P4 FMUL.FTZ R26, R26, 1.4426950216293334961 ;  /* 0x3fb8aa3b1a1ac820 */ /* 0x000fc80000410000 */
[----:B------:R-:W0:Y:S02]  /*0e80*/  @!P4 MUFU.EX2 R6, R26 ;  /* 0x0000001a0006c308 */ /* 0x000e240000000800 */
[----:B0-----:R-:W-:-:S07]  /*0e90*/  @!P4 FADD.FTZ R16, R16, R6 ;  /* 0x000000061010c221 */ /* 0x001fce0000010000 */
.L_x_1054:
[----:B------:R-:W-:Y:S05]  /*0ea0*/  BSYNC.RECONVERGENT B0 ;  /* 0x0000000000007941 */ /* 0x000fea0003800200 */
.L_x_1053:
        /* <DEDUP_REMOVED lines=11> */
.L_x_1056:
[----:B------:R-:W-:Y:S05]  /*0f60*/  BSYNC.RECONVERGENT B0 ;  /* 0x0000000000007941 */ /* 0x000fea0003800200 */
.L_x_1055:
        /* <DEDUP_REMOVED lines=11> */
.L_x_1058:
[----:B------:R-:W-:Y:S05]  /*1020*/  BSYNC.RECONVERGENT B0 ;  /* 0x0000000000007941 */ /* 0x000fea0003800200 */
.L_x_1057:
        /* <DEDUP_REMOVED lines=11> */
.L_x_1060:
[----:B------:R-:W-:Y:S05]  /*10e0*/  BSYNC.RECONVERGENT B0 ;  /* 0x0000000000007941 */ /* 0x000fea0003800200 */
.L_x_1059:
        /* <DEDUP_REMOVED lines=9> */
.L_x_1062:
[----:B------:R-:W-:Y:S05]  /*1180*/  BSYNC.RECONVERGENT B0 ;  /* 0x0000000000007941 */ /* 0x000fea0003800200 */
.L_x_1061:
[----:B------:R-:W-:Y:S04]  /*1190*/  BSSY.RECONVERGENT B0, `(.L_x_1063) ;  /* 0x0000008000007945 */ /* 0x000fe80003800200 */
[----:B------:R-:W-:Y:S05]  /*11a0*/  @!P2 BRA `(.L_x_1064) ;  /* 0x000000000018a947 */ /* 0x000fea0003800000 */
[----:B------:R-:W2:Y:S02]  /*11b0*/  LDG.E.U8 R12, desc[UR4][R2.64+0xc0] ;  /* 0x0000c004020c7981 */ /* 0x000ea4000c1e1100 */
[----:B--2---:R-:W-:-:S13]  /*11c0*/  ISETP.NE.AND P1, PT, R12, RZ, PT ;  /* 0x000000ff0c00720c */ /* 0x004fda0003f25270 */
[----:B------:R-:W-:-:S04]  /*11d0*/  @!P1 FADD.FTZ R13, -R17, R13 ;  /* 0x0000000d110d9221 */ /* 0x000fc80000010100 */
[----:B------:R-:W-:-:S04]  /*11e0*/  @!P1 FMUL.FTZ R13, R13, 1.4426950216293334961 ;  /* 0x3fb8aa3b0d0d9820 */ /* 0x000fc80000410000 */
[----:B------:R-:W0:Y:S02]  /*11f0*/  @!P1 MUFU.EX2 R25, R13 ;  /* 0x0000000d00199308 */ /* 0x000e240000000800 */
[----:B0-----:R-:W-:-:S07]  /*1200*/  @!P1 FADD.FTZ R16, R16, R25 ;  /* 0x0000001910109221 */ /* 0x001fce0000010000 */
.L_x_1064:
[----:B------:R-:W-:Y:S05]  /*1210*/  BSYNC.RECONVERGENT B0 ;  /* 0x0000000000007941 */ /* 0x000fea0003800200 */
.L_x_1063:
        /* <DEDUP_REMOVED lines=8> */
.L_x_1066:
[----:B------:R-:W-:Y:S05]  /*12a0*/  BSYNC.RECONVERGENT B0 ;  /* 0x0000000000007941 */ /* 0x000fea0003800200 */
.L_x_1065:
        /* <DEDUP_REMOVED lines=15> */
[----:B------:R-:W-:Y:S01]  /*13a0*/  ISETP.GE.AND P1, PT, R22, UR8, PT ;  /* 0x0000000816007c0c */ /* 0x000fe2000bf26270 */
[----:B------:R-:W-:-:S10]  /*13b0*/  IMAD.MOV.U32 R13, RZ, RZ, 0x7fff ;  /* 0x00007fffff0d7424 */ /* 0x000fd400078e00ff */
[----:B------:R-:W1:Y:S01]  /*13c0*/  @P0 MUFU.RCP R8, R12 ;  /* 0x0000000c00080308 */ /* 0x000e620000001000 */
[----:B0-----:R-:W-:-:S04]  /*13d0*/  IMAD.WIDE R2, R5, 0x2, R2 ;  /* 0x0000000205027825 */ /* 0x001fc800078e0202 */
[----:B-1----:R-:W-:Y:S01]  /*13e0*/  @P0 FMUL.FTZ R9, R8, R9 ;  /* 0x0000000908090220 */ /* 0x002fe20000410000 */
[----:B------:R-:W-:-:S04]  /*13f0*/  @!P0 PRMT R8, R13, 0x7610, R8 ;  /* 0x000076100d088816 */ /* 0x000fc80000000008 */
[----:B------:R-:W-:-:S05]  /*1400*/  @P0 F2FP.BF16.F32.PACK_AB R8, RZ, R9 ;  /* 0x00000009ff08023e */ /* 0x000fca00000010ff */
[----:B------:R0:W-:Y:S01]  /*1410*/  STG.E.U16 desc[UR4][R2.64], R8 ;  /* 0x0000000802007986 */ /* 0x0001e2000c101504 */
[----:B------:R-:W-:Y:S05]  /*1420*/  @P1 EXIT ;  /* 0x000000000000194d */ /* 0x000fea0003800000 */
[----:B------:R-:W1:Y:S01]  /*1430*/  @P0 MUFU.RCP R5, R12 ;  /* 0x0000000c00050308 */ /* 0x000e620000001000 */
[----:B------:R-:W-:Y:S01]  /*1440*/  ISETP.GE.AND P1, PT, R20, UR8, PT ;  /* 0x0000000814007c0c */ /* 0x000fe2000bf26270 */
[----:B-1----:R-:W-:Y:S01]  /*1450*/  @P0 FMUL.FTZ R6, R5, R6 ;  /* 0x0000000605060220 */ /* 0x002fe20000410000 */
[----:B------:R-:W-:-:S04]  /*1460*/  IMAD.MOV.U32 R5, RZ, RZ, 0x7fff ;  /* 0x00007fffff057424 */ /* 0x000fc800078e00ff */
[----:B------:R-:W-:-:S04]  /*1470*/  @P0 F2FP.BF16.F32.PACK_AB R6, RZ, R6 ;  /* 0x00000006ff06023e */ /* 0x000fc800000010ff */
[----:B------:R-:W-:-:S05]  /*1480*/  @!P0 PRMT R6, R5, 0x7610, R6 ;  /* 0x0000761005068816 */ /* 0x000fca0000000006 */
[----:B------:R1:W-:Y:S01]  /*1490*/  STG.E.U16 desc[UR4][R2.64+0x40], R6 ;  /* 0x0000400602007986 */ /* 0x0003e2000c101504 */
[----:B------:R-:W-:Y:S05]  /*14a0*/  @P1 EXIT ;  /* 0x000000000000194d */ /* 0x000fea0003800000 */
[----:B-1----:R-:W1:Y:S01]  /*14b0*/  @P0 MUFU.RCP R6, R12 ;  /* 0x0000000c00060308 */ /* 0x002e620000001000 */
        /* <DEDUP_REMOVED lines=16> */
[----:B------:R-:W-:-:S05]  /*15c0*/  VIADD R4, R4, 0xa0 ;  /* 0x000000a004047836 */ /* 0x000fca0000000000 */
[----:B------:R-:W-:Y:S01]  /*15d0*/  ISETP.GE.AND P1, PT, R4, UR8, PT ;  /* 0x0000000804007c0c */ /* 0x000fe2000bf26270 */
[----:B---3--:R-:W-:Y:S01]  /*15e0*/  @P0 FMUL.FTZ R15, R0, R15 ;  /* 0x0000000f000f0220 */ /* 0x008fe20000410000 */
[----:B------:R-:W-:-:S04]  /*15f0*/  IMAD.MOV.U32 R0, RZ, RZ, 0x7fff ;  /* 0x00007fffff007424 */ /* 0x000fc800078e00ff */
[----:B------:R-:W-:-:S04]  /*1600*/  @P0 F2FP.BF16.F32.PACK_AB R15, RZ, R15 ;  /* 0x0000000fff0f023e */ /* 0x000fc800000010ff */
[----:B------:R-:W-:-:S05]  /*1610*/  @!P0 PRMT R15, R0, 0x7610, R15 ;  /* 0x00007610000f8816 */ /* 0x000fca000000000f */
[----:B------:R3:W-:Y:S01]  /*1620*/  STG.E.U16 desc[UR4][R2.64+0x100], R15 ;  /* 0x0001000f02007986 */ /* 0x0007e2000c101504 */
[----:B------:R-:W-:Y:S05]  /*1630*/  @P1 EXIT ;  /* 0x000000000000194d */ /* 0x000fea0003800000 */
[----:B------:R-:W4:Y:S01]  /*1640*/  @P0 MUFU.RCP R0, R12 ;  /* 0x0000000c00000308 */ /* 0x000f220000001000 */
[----:B------:R-:W-:Y:S01]  /*1650*/  ISETP.GE.AND P1, PT, R21, UR8, PT ;  /* 0x0000000815007c0c */ /* 0x000fe2000bf26270 */
[----:B----4-:R-:W-:Y:S01]  /*1660*/  @P0 FMUL.FTZ R11, R0, R11 ;  /* 0x0000000b000b0220 */ /* 0x010fe20000410000 */
[----:B------:R-:W-:-:S04]  /*1670*/  IMAD.MOV.U32 R0, RZ, RZ, 0x7fff ;  /* 0x00007fffff007424 */ /* 0x000fc800078e00ff */
[----:B------:R-:W-:-:S04]  /*1680*/  @P0 F2FP.BF16.F32.PACK_AB R11, RZ, R11 ;  /* 0x0000000bff0b023e */ /* 0x000fc800000010ff */
[----:B------:R-:W-:-:S05]  /*1690*/  @!P0 PRMT R11, R0, 0x7610, R11 ;  /* 0x00007610000b8816 */ /* 0x000fca000000000b */
[----:B------:R4:W-:Y:S01]  /*16a0*/  STG.E.U16 desc[UR4][R2.64+0x140], R11 ;  /* 0x0001400b02007986 */ /* 0x0009e2000c101504 */
[----:B------:R-:W-:Y:S05]  /*16b0*/  @P1 EXIT ;  /* 0x000000000000194d */ /* 0x000fea0003800000 */
[----:B------:R-:W5:Y:S01]  /*16c0*/  @P0 MUFU.RCP R0, R12 ;  /* 0x0000000c00000308 */ /* 0x000f620000001000 */
[----:B------:R-:W-:Y:S01]  /*16d0*/  ISETP.GE.AND P1, PT, R18, UR8, PT ;  /* 0x0000000812007c0c */ /* 0x000fe2000bf26270 */
        /* <DEDUP_REMOVED lines=13> */
.L_x_1067:
        /* <DEDUP_REMOVED lines=13> */
.L_x_11176:


//--------------------- .text._ZN43_GLOBAL__N__9ae7fba5_10_SoftMax_cu_9f978f6320softmax_warp_forwardIN3c108BFloat16ES2_fLi7ELb0ELb1EEEvPT0_PKT_iiiPKbib --------------------------
	.section	.text._ZN43_GLOBAL__N__9ae7fba5_10_SoftMax_cu_9f978f6320softmax_warp_forwardIN3c108BFloat16ES2_fLi7ELb0ELb1EEEvPT0_PKT_iiiPKbib,"ax",@progbits
	.align	128
.text._ZN43_GLOBAL__N__9ae7fba5_10_SoftMax_cu_9f978f6320softmax_warp_forwardIN3c108BFloat16ES2_fLi7ELb0ELb1EEEvPT0_PKT_iiiPKbib:
        .type           _ZN43_GLOBAL__N__9ae7fba5_10_SoftMax_cu_9f978f6320softmax_warp_forwardIN3c108BFloat16ES2_fLi7ELb0ELb1EEEvPT0_PKT_iiiPKbib,@function
        .size           _ZN43_GLOBAL__N__9ae7fba5_10_SoftMax_cu_9f978f6320softmax_warp_forwardIN3c108BFloat16ES2_fLi7ELb0ELb1EEEvPT0_PKT_iiiPKbib,(.L_x_11177 - _ZN43_GLOBAL__N__9ae7fba5_10_SoftMax_cu_9f978f6320softmax_warp_forwardIN3c108BFloat16ES2_fLi7ELb0ELb1EEEvPT0_PKT_iiiPKbib)
        .other          _ZN43_GLOBAL__N__9ae7fba5_10_SoftMax_cu_9f978f6320softmax_warp_forwardIN3c108BFloat16ES2_fLi7ELb0ELb1EEEvPT0_PKT_iiiPKbib,@"STO_CUDA_ENTRY STV_DEFAULT"
_ZN43_GLOBAL__N__9ae7fba5_10_SoftMax_cu_9f978f6320softmax_warp_forwardIN3c108BFloat16ES2_fLi7ELb0ELb1EEEvPT0_PKT_iiiPKbib:
[----:B------:R-:W-:Y:S01]  /*0000*/  LDC R1, c[0x0][0x37c] ;  /* 0x0000df00ff017b82 */ /* 0x000fe20000000800 */
[----:B------:R-:W0:Y:S01]  /*0010*/  S2R R0, SR_CTAID.X ;  /* 0x0000000000007919 */ /* 0x000e220000002500 */
[----:B------:R-:W0:Y:S06]  /*0020*/  LDCU UR5, c[0x0][0x364] ;  /* 0x00006c80ff0577ac */ /* 0x000e2c0008000800 */
[----:B------:R-:W1:Y:S01]  /*0030*/  LDC R11, c[0x0][0x398] ;  /* 0x0000e600ff0b7b82 */ /* 0x000e620000000800 */
[----:B------:R-:W0:Y:S01]  /*0040*/  S2R R3, SR_TID.Y ;  /* 0x0000000000037919 */ /* 0x000e220000002200 */
[----:B------:R-:W2:Y:S01]  /*0050*/  LDCU.U8 UR4, c[0x0][0x3ac] ;  /* 0x00007580ff0477ac */ /* 0x000ea20008000000 */
[----:B------:R-:W3:Y:S01]  /*0060*/  S2R R12, SR_TID.X ;  /* 0x00000000000c7919 */ /* 0x000ee20000002100 */
[----:B------:R-:W4:Y:S01]  /*0070*/  LDCU.64 UR6, c[0x0][0x390] ;  /* 0x00007200ff0677ac */ /* 0x000f220008000a00 */
[----:B------:R-:W0:Y:S01]  /*0080*/  LDCU.64 UR8, c[0x0][0x3a0] ;  /* 0x00007400ff0877ac */ /* 0x000e220008000a00 */
[----:B------:R-:W0:Y:S01]  /*0090*/  LDCU.64 UR10, c[0x0][0x388] ;  /* 0x00007100ff0a77ac */ /* 0x000e220008000a00 */
[----:B--2---:R-:W-:-:S04]  /*00a0*/  UPRMT UR4, UR4, 0x8880, URZ ;  /* 0x0000888004047896 */ /* 0x004fc800080000ff */
[----:B------:R-:W-:Y:S01]  /*00b0*/  UISETP.NE.AND UP0, UPT, UR4, URZ, UPT ;  /* 0x000000ff0400728c */ /* 0x000fe2000bf05270 */
[----:B0-----:R-:W-:-:S04]  /*00c0*/  IMAD R0, R0, UR5, R3 ;  /* 0x0000000500007c24 */ /* 0x001fc8000f8e0203 */
[----:B------:R-:W-:-:S04]  /*00d0*/  IMAD.SHL.U32 R0, R0, 0x2, RZ ;  /* 0x0000000200007824 */ /* 0x000fc800078e00ff */
[----:B----4-:R-:W-:-:S04]  /*00e0*/  IMAD R5, R0, UR7, RZ ;  /* 0x0000000700057c24 */ /* 0x010fc8000f8e02ff */
[----:B---3--:R-:W-:-:S04]  /*00f0*/  IMAD.IADD R10, R5, 0x1, R12 ;  /* 0x00000001050a7824 */ /* 0x008fc800078e020c */
[----:B------:R-:W-:Y:S01]  /*0100*/  IMAD.MOV.U32 R2, RZ, RZ, R10 ;  /* 0x000000ffff027224 */ /* 0x000fe200078e000a */
[----:B-1----:R-:W-:Y:S06]  /*0110*/  BRA.U !UP0, `(.L_x_1068) ;  /* 0x0000000108647547 */ /* 0x002fec000b800000 */
        /* <DEDUP_REMOVED lines=25> */
.L_x_1068:
[----:B------:R-:W-:Y:S01]  /*02b0*/  IADD3 R4, P0, PT, R2, UR8, RZ ;  /* 0x0000000802047c10 */ /* 0x000fe2000ff1e0ff */
[C---:B------:R-:W-:Y:S01]  /*02c0*/  VIADD R6, R12.reuse, 0x40 ;  /* 0x000000400c067836 */ /* 0x040fe20000000000 */
[CC--:B------:R-:W-:Y:S01]  /*02d0*/  ISETP.GE.AND P1, PT, R12.reuse, R11.reuse, PT ;  /* 0x0000000b0c00720c */ /* 0x0c0fe20003f26270 */
[----:B------:R-:W-:Y:S01]  /*02e0*/  VIADD R8, R12, 0x20 ;  /* 0x000000200c087836 */ /* 0x000fe20000000000 */
[----:B------:R-:W-:Y:S02]  /*02f0*/  LEA.HI.X.SX32 R5, R2, UR9, 0x1, P0 ;  /* 0x0000000902057c11 */ /* 0x000fe400080f0eff */
[----:B------:R-:W-:Y:S01]  /*0300*/  IADD3 R9, PT, PT, -R0, UR6, RZ ;  /* 0x0000000600097c10 */ /* 0x000fe2000fffe1ff */
[----:B------:R-:W0:Y:S01]  /*0310*/  LDCU.64 UR6, c[0x0][0x358] ;  /* 0x00006b00ff0677ac */ /* 0x000e220008000a00 */
[-C--:B------:R-:W-:Y:S02]  /*0320*/  IADD3 R2, P3, PT, R4, R11.reuse, RZ ;  /* 0x0000000b04027210 */ /* 0x080fe40007f7e0ff */
[----:B------:R-:W-:Y:S01]  /*0330*/  P2R R0, PR, RZ, 0x2 ;  /* 0x00000002ff007803 */ /* 0x000fe20000000000 */
[----:B------:R-:W-:Y:S01]  /*0340*/  VIADD R0, R12, 0x60 ;  /* 0x000000600c007836 */ /* 0x000fe20000000000 */
[-C--:B------:R-:W-:Y:S01]  /*0350*/  ISETP.GE.AND P4, PT, R6, R11.reuse, PT ;  /* 0x0000000b0600720c */ /* 0x080fe20003f86270 */
[----:B------:R-:W-:Y:S01]  /*0360*/  IMAD.X R3, RZ, RZ, R5, P3 ;  /* 0x000000ffff037224 */ /* 0x000fe200018e0605 */
[----:B------:R-:W-:-:S02]  /*0370*/  ISETP.GE.AND P2, PT, R8, R11, PT ;  /* 0x0000000b0800720c */ /* 0x000fc40003f46270 */
[----:B------:R-:W-:Y:S02]  /*0380*/  P2R R28, PR, RZ, 0x10 ;  /* 0x00000010ff1c7803 */ /* 0x000fe40000000000 */
[C---:B------:R-:W-:Y:S02]  /*0390*/  ISETP.LT.OR P3, PT, R9.reuse, 0x1, P4 ;  /* 0x000000010900780c */ /* 0x040fe40002761670 */
[----:B------:R-:W-:Y:S02]  /*03a0*/  ISETP.GE.AND P4, PT, R0, R11, PT ;  /* 0x0000000b0000720c */ /* 0x000fe40003f86270 */
[C---:B------:R-:W-:Y:S02]  /*03b0*/  ISETP.GT.AND P0, PT, R9.reuse, RZ, !P1 ;  /* 0x000000ff0900720c */ /* 0x040fe40004f04270 */
[C---:B------:R-:W-:Y:S02]  /*03c0*/  ISETP.LT.OR P5, PT, R9.reuse, 0x1, P2 ;  /* 0x000000010900780c */ /* 0x040fe400017a1670 */
[----:B------:R-:W-:-:S02]  /*03d0*/  ISETP.LT.OR P6, PT, R9, 0x1, P4 ;  /* 0x000000010900780c */ /* 0x000fc400027c1670 */
[----:B------:R-:W-:Y:S02]  /*03e0*/  SHF.R.S32.HI R7, RZ, 0x1f, R10 ;  /* 0x0000001fff077819 */ /* 0x000fe4000001140a */
[C---:B------:R-:W-:Y:S02]  /*03f0*/  LEA R14, P1, R10.reuse, UR10, 0x1 ;  /* 0x0000000a0a0e7c11 */ /* 0x040fe4000f8208ff */
[----:B------:R-:W-:Y:S02]  /*0400*/  P2R R27, PR, RZ, 0x10 ;  /* 0x00000010ff1b7803 */ /* 0x000fe40000000000 */
[----:B------:R-:W-:Y:S02]  /*0410*/  LEA.HI.X R15, R10, UR11, R7, 0x1, P1 ;  /* 0x0000000b0a0f7c11 */ /* 0x000fe400088f0c07 */
[----:B------:R-:W-:Y:S02]  /*0420*/  ISETP.GE.AND P4, PT, R12, R11, PT ;  /* 0x0000000b0c00720c */ /* 0x000fe40003f86270 */
[----:B------:R-:W-:Y:S01]  /*0430*/  P2R R30, PR, RZ, 0x20 ;  /* 0x00000020ff1e7803 */ /* 0x000fe20000000000 */
[----:B0-----:R-:W2:Y:S01]  /*0440*/  @P0 LDG.E.U16 R34, desc[UR6][R14.64] ;  /* 0x000000060e220981 */ /* 0x001ea2000c1e1500 */
[----:B------:R-:W-:Y:S01]  /*0450*/  IMAD.WIDE.U32 R24, R11, 0x2, R14 ;  /* 0x000000020b187825 */ /* 0x000fe200078e000e */
[----:B------:R-:W-:-:S02]  /*0460*/  P2R R29, PR, RZ, 0x4 ;  /* 0x00000004ff1d7803 */ /* 0x000fc40000000000 */
[----:B------:R-:W3:Y:S01]  /*0470*/  @!P5 LDG.E.U16 R13, desc[UR6][R14.64+0x40] ;  /* 0x000040060e0dd981 */ /* 0x000ee2000c1e1500 */
[C---:B------:R-:W-:Y:S02]  /*0480*/  ISETP.LT.OR P5, PT, R9.reuse, 0x2, P4 ;  /* 0x000000020900780c */ /* 0x040fe400027a1670 */
[-C--:B------:R-:W-:Y:S01]  /*0490*/  ISETP.GE.AND P1, PT, R8, R11.reuse, PT ;  /* 0x0000000b0800720c */ /* 0x080fe20003f26270 */
[----:B------:R-:W4:Y:S01]  /*04a0*/  @!P3 LDG.E.U16 R16, desc[UR6][R14.64+0x80] ;  /* 0x000080060e10b981 */ /* 0x000f22000c1e1500 */
[----:B------:R-:W-:Y:S02]  /*04b0*/  ISETP.GE.AND P2, PT, R6, R11, PT ;  /* 0x0000000b0600720c */ /* 0x000fe40003f46270 */
[C---:B------:R-:W-:Y:S01]  /*04c0*/  ISETP.GT.AND P1, PT, R9.reuse, 0x1, !P1 ;  /* 0x000000010900780c */ /* 0x040fe20004f24270 */
[----:B------:R0:W5:Y:S01]  /*04d0*/  @!P6 LDG.E.U16 R17, desc[UR6][R14.64+0xc0] ;  /* 0x0000c0060e11e981 */ /* 0x000162000c1e1500 */
[----:B------:R-:W-:-:S05]  /*04e0*/  ISETP.GT.AND P2, PT, R9, 0x1, !P2 ;  /* 0x000000010900780c */ /* 0x000fca0005744270 */
[----:B------:R-:W4:Y:S01]  /*04f0*/  @!P5 LDG.E.U16 R23, desc[UR6][R24.64] ;  /* 0x000000061817d981 */ /* 0x000f22000c1e1500 */
[----:B0-----:R-:W-:Y:S02]  /*0500*/  P2R R14, PR, RZ, 0x10 ;  /* 0x00000010ff0e7803 */ /* 0x001fe40000000000 */
[----:B------:R-:W-:-:S03]  /*0510*/  ISETP.GE.AND P4, PT, R0, R11, PT ;  /* 0x0000000b0000720c */ /* 0x000fc60003f86270 */
[----:B------:R-:W4:Y:S01]  /*0520*/  @P1 LDG.E.U16 R31, desc[UR6][R24.64+0x40] ;  /* 0x00004006181f1981 */ /* 0x000f22000c1e1500 */
[----:B------:R-:W-:-:S03]  /*0530*/  P2R R14, PR, RZ, 0x10 ;  /* 0x00000010ff0e7803 */ /* 0x000fc60000000000 */
[----:B------:R-:W4:Y:S01]  /*0540*/  @P2 LDG.E.U16 R32, desc[UR6][R24.64+0x80] ;  /* 0x0000800618202981 */ /* 0x000f22000c1e1500 */
[----:B------:R-:W-:-:S13]  /*0550*/  ISETP.GT.AND P4, PT, R9, 0x1, !P4 ;  /* 0x000000010900780c */ /* 0x000fda0006784270 */
[----:B------:R-:W4:Y:S01]  /*0560*/  @P4 LDG.E.U16 R33, desc[UR6][R24.64+0xc0] ;  /* 0x0000c00618214981 */ /* 0x000f22000c1e1500 */
[----:B------:R-:W-:Y:S02]  /*0570*/  P2R R18, PR, RZ, 0x8 ;  /* 0x00000008ff127803 */ /* 0x000fe40000000000 */
[----:B------:R-:W-:Y:S01]  /*0580*/  ISETP.NE.AND P3, PT, R30, RZ, PT ;  /* 0x000000ff1e00720c */ /* 0x000fe20003f65270 */
[----:B------:R-:W-:Y:S01]  /*0590*/  IMAD.MOV.U32 R21, RZ, RZ, -0x800000 ;  /* 0xff800000ff157424 */ /* 0x000fe200078e00ff */
[----:B------:R-:W-:Y:S01]  /*05a0*/  UISETP.NE.AND UP0, UPT, UR4, URZ, UPT ;  /* 0x000000ff0400728c */ /* 0x000fe2000bf05270 */
[----:B------:R-:W-:Y:S02]  /*05b0*/  IMAD.MOV.U32 R20, RZ, RZ, -0x800000 ;  /* 0xff800000ff147424 */ /* 0x000fe400078e00ff */
[----:B------:R-:W-:Y:S01]  /*05c0*/  IMAD.MOV.U32 R19, RZ, RZ, -0x800000 ;  /* 0xff800000ff137424 */ /* 0x000fe200078e00ff */
[----:B------:R-:W-:Y:S01]  /*05d0*/  P2R R26, PR, RZ, 0x40 ;  /* 0x00000040ff1a7803 */ /* 0x000fe20000000000 */
[----:B------:R-:W-:-:S02]  /*05e0*/  IMAD.MOV.U32 R22, RZ, RZ, -0x800000 ;  /* 0xff800000ff167424 */ /* 0x000fc400078e00ff */
[----:B------:R-:W-:-:S04]  /*05f0*/  IMAD.MOV.U32 R15, RZ, RZ, -0x800000 ;  /* 0xff800000ff0f7424 */ /* 0x000fc800078e00ff */
[----:B---3--:R-:W-:Y:S01]  /*0600*/  @!P3 IMAD.U32 R21, R13, 0x10000, RZ ;  /* 0x000100000d15b824 */ /* 0x008fe200078e00ff */
[----:B------:R-:W-:Y:S01]  /*0610*/  ISETP.NE.AND P3, PT, R18, RZ, PT ;  /* 0x000000ff1200720c */ /* 0x000fe20003f65270 */
[----:B------:R-:W-:Y:S02]  /*0620*/  IMAD.MOV.U32 R18, RZ, RZ, -0x800000 ;  /* 0xff800000ff127424 */ /* 0x000fe400078e00ff */
[----:B--2---:R-:W-:Y:S02]  /*0630*/  @P0 IMAD.U32 R22, R34, 0x10000, RZ ;  /* 0x0001000022160824 */ /* 0x004fe400078e00ff */
[----:B-----5:R-:W-:Y:S02]  /*0640*/  @!P6 IMAD.U32 R19, R17, 0x10000, RZ ;  /* 0x000100001113e824 */ /* 0x020fe400078e00ff */
[----:B------:R-:W-:-:S06]  /*0650*/  IMAD.MOV.U32 R17, RZ, RZ, -0x800000 ;  /* 0xff800000ff117424 */ /* 0x000fcc00078e00ff */
[----:B----4-:R-:W-:Y:S02]  /*0660*/  @!P3 IMAD.U32 R20, R16, 0x10000, RZ ;  /* 0x000100001014b824 */ /* 0x010fe400078e00ff */
[----:B------:R-:W-:Y:S02]  /*0670*/  IMAD.MOV.U32 R16, RZ, RZ, -0x800000 ;  /* 0xff800000ff107424 */ /* 0x000fe400078e00ff */
[----:B------:R-:W-:Y:S02]  /*0680*/  @!P5 IMAD.U32 R16, R23, 0x10000, RZ ;  /* 0x000100001710d824 */ /* 0x000fe400078e00ff */
[----:B------:R-:W-:Y:S02]  /*0690*/  @P1 IMAD.U32 R17, R31, 0x10000, RZ ;  /* 0x000100001f111824 */ /* 0x000fe400078e00ff */
[----:B------:R-:W-:Y:S02]  /*06a0*/  @P2 IMAD.U32 R18, R32, 0x10000, RZ ;  /* 0x0001000020122824 */ /* 0x000fe400078e00ff */
[----:B------:R-:W-:Y:S01]  /*06b0*/  @P4 IMAD.U32 R15, R33, 0x10000, RZ ;  /* 0x00010000210f4824 */ /* 0x000fe200078e00ff */
[----:B------:R-:W-:Y:S06]  /*06c0*/  BRA.U UP0, `(.L_x_1069) ;  /* 0x0000000500947547 */ /* 0x000fec000b800000 */
[----:B------:R-:W2:Y:S01]  /*06d0*/  @!P5 LDG.E.U8 R14, desc[UR6][R2.64] ;  /* 0x00000006020ed981 */ /* 0x000ea2000c1e1100 */
[----:B------:R-:W-:Y:S02]  /*06e0*/  P2R R13, PR, RZ, 0x2 ;  /* 0x00000002ff0d7803 */ /* 0x000fe40000000000 */
[----:B------:R-:W-:Y:S01]  /*06f0*/  PLOP3.LUT P1, PT, PT, PT, PT, 0x8, 0x80 ;  /* 0x000000000080781c */ /* 0x000fe20003f2e170 */
[----:B------:R-:W-:Y:S01]  /*0700*/  BSSY.RECONVERGENT B0, `(.L_x_1070) ;  /* 0x0000010000007945 */ /* 0x000fe20003800200 */
[----:B------:R-:W-:Y:S02]  /*0710*/  PRMT R23, RZ, 0x7610, R23 ;  /* 0x00007610ff177816 */ /* 0x000fe40000000017 */
[----:B--2---:R-:W-:-:S04]  /*0720*/  @!P5 ISETP.NE.AND P6, PT, R14, RZ, PT ;  /* 0x000000ff0e00d20c */ /* 0x004fc80003fc5270 */
[----:B------:R-:W-:Y:S02]  /*0730*/  @!P5 PLOP3.LUT P1, PT, P6, PT, PT, 0x8, 0x80 ;  /* 0x000000000080d81c */ /* 0x000fe4000372e170 */
[----:B------:R-:W-:Y:S02]  /*0740*/  @!P5 SEL R14, RZ, 0x1, P6 ;  /* 0x00000001ff0ed807 */ /* 0x000fe40003000000 */
[----:B------:R-:W-:Y:S02]  /*0750*/  P2R R31, PR, RZ, 0x2 ;  /* 0x00000002ff1f7803 */ /* 0x000fe40000000000 */
[----:B------:R-:W-:Y:S02]  /*0760*/  ISETP.NE.AND P1, PT, R13, RZ, PT ;  /* 0x000000ff0d00720c */ /* 0x000fe40003f25270 */
[----:B------:R-:W-:Y:S02]  /*0770*/  PRMT R13, RZ, 0x7610, R13 ;  /* 0x00007610ff0d7816 */ /* 0x000fe4000000000d */
[----:B------:R-:W-:-:S02]  /*0780*/  PLOP3.LUT P6, PT, PT, PT, PT, 0x8, 0x80 ;  /* 0x000000000080781c */ /* 0x000fc40003fce170 */
[----:B------:R-:W-:Y:S01]  /*0790*/  @!P5 PRMT R13, R14, 0x7610, R13 ;  /* 0x000076100e0dd816 */ /* 0x000fe2000000000d */
[----:B------:R-:W-:Y:S01]  /*07a0*/  IMAD.MOV.U32 R14, RZ, RZ, R22 ;  /* 0x000000ffff0e7224 */ /* 0x000fe200078e0016 */
[----:B------:R-:W-:Y:S09]  /*07b0*/  @!P0 BRA `(.L_x_1071) ;  /* 0x0000000000108947 */ /* 0x000ff20003800000 */
[----:B------:R-:W2:Y:S02]  /*07c0*/  LDG.E.U8 R23, desc[UR6][R4.64] ;  /* 0x0000000604177981 */ /* 0x000ea4000c1e1100 */
[----:B--2---:R-:W-:-:S04]  /*07d0*/  ISETP.NE.AND P6, PT, R23, RZ, PT ;  /* 0x000000ff1700720c */ /* 0x004fc80003fc5270 */
[----:B------:R-:W-:Y:S02]  /*07e0*/  SEL R23, RZ, 0x1, P6 ;  /* 0x00000001ff177807 */ /* 0x000fe40003000000 */
[----:B------:R-:W-:-:S13]  /*07f0*/  PLOP3.LUT P6, PT, P6, PT, PT, 0x8, 0x80 ;  /* 0x000000000080781c */ /* 0x000fda00037ce170 */
.L_x_1071:
[----:B------:R-:W-:Y:S05]  /*0800*/  BSYNC.RECONVERGENT B0 ;  /* 0x0000000000007941 */ /* 0x000fea0003800200 */
.L_x_1070:
[----:B------:R-:W-:Y:S01]  /*0810*/  ISETP.NE.AND P5, PT, R30, RZ, PT ;  /* 0x000000ff1e00720c */ /* 0x000fe20003fa5270 */
[----:B------:R-:W-:-:S12]  /*0820*/  BSSY.RECONVERGENT B0, `(.L_x_1072) ;  /* 0x000000b000007945 */ /* 0x000fd80003800200 */
[----:B------:R-:W-:Y:S05]  /*0830*/  @P5 BRA `(.L_x_1073) ;  /* 0x0000000000245947 */ /* 0x000fea0003800000 */
        /* <DEDUP_REMOVED lines=9> */
.L_x_1073:
[----:B------:R-:W-:Y:S05]  /*08d0*/  BSYNC.RECONVERGENT B0 ;  /* 0x0000000000007941 */ /* 0x000fea0003800200 */
.L_x_1072:
        /* <DEDUP_REMOVED lines=11> */
.L_x_1075:
[----:B------:R-:W-:Y:S05]  /*0990*/  BSYNC.RECONVERGENT B0 ;  /* 0x0000000000007941 */ /* 0x000fea0003800200 */
.L_x_1074:
        /* <DEDUP_REMOVED lines=12> */
.L_x_1077:
[----:B------:R-:W-:Y:S05]  /*0a60*/  BSYNC.RECONVERGENT B0 ;  /* 0x0000000000007941 */ /* 0x000fea0003800200 */
.L_x_1076:
[----:B------:R-:W-:Y:S01]  /*0a70*/  PRMT R23, R23, 0x9910, RZ ;  /* 0x0000991017177816 */ /* 0x000fe200000000ff */
[----:B------:R-:W-:Y:S03]  /*0a80*/  BSSY.RECONVERGENT B0, `(.L_x_1078) ;  /* 0x000000d000007945 */ /* 0x000fe60003800200 */
[----:B------:R-:W-:Y:S01]  /*0a90*/  ISETP.NE.AND P5, PT, R23, RZ, PT ;  /* 0x000000ff1700720c */ /* 0x000fe20003fa5270 */
[----:B------:R-:W-:-:S03]  /*0aa0*/  IMAD.MOV.U32 R23, RZ, RZ, R16 ;  /* 0x000000ffff177224 */ /* 0x000fc600078e0010 */
[----:B------:R-:W-:Y:S01]  /*0ab0*/  FSEL R14, R14, -INF , P5 ;  /* 0xff8000000e0e7808 */ /* 0x000fe20002800000 */
[----:B------:R-:W-:Y:S08]  /*0ac0*/  @!P1 BRA `(.L_x_1079) ;  /* 0x0000000000209947 */ /* 0x000ff00003800000 */
[----:B------:R-:W2:Y:S02]  /*0ad0*/  LDG.E.U8 R24, desc[UR6][R2.64+0x20] ;  /* 0x0000200602187981 */ /* 0x000ea4000c1e1100 */
[----:B--2---:R-:W-:-:S13]  /*0ae0*/  ISETP.NE.AND P5, PT, R24, RZ, PT ;  /* 0x000000ff1800720c */ /* 0x004fda0003fa5270 */
[----:B------:R-:W-:-:S04]  /*0af0*/  @!P5 FSETP.GT.FTZ.AND P6, PT, R16, R17, PT ;  /* 0x000000111000d20b */ /* 0x000fc80003fd4000 */
[----:B------:R-:W-:Y:S02]  /*0b00*/  @!P5 FSEL R24, R16, R17, P6 ;  /* 0x000000111018d208 */ /* 0x000fe40003000000 */
[----:B------:R-:W-:-:S04]  /*0b10*/  ISETP.NE.AND P6, PT, R31, RZ, PT ;  /* 0x000000ff1f00720c */ /* 0x000fc80003fc5270 */
[----:B------:R-:W-:Y:S01]  /*0b20*/  @!P5 FSEL R23, R24, R17, P6 ;  /* 0x000000111817d208 */ /* 0x000fe20003000000 */
[----:B------:R-:W-:-:S05]  /*0b30*/  IMAD.MOV.U32 R24, RZ, RZ, 0x1 ;  /* 0x00000001ff187424 */ /* 0x000fca00078e00ff */
[----:B------:R-:W-:-:S07]  /*0b40*/  @!P5 PRMT R13, R24, 0x7610, R13 ;  /* 0x00007610180dd816 */ /* 0x000fce000000000d */
.L_x_1079:
[----:B------:R-:W-:Y:S05]  /*0b50*/  BSYNC.RECONVERGENT B0 ;  /* 0x0000000000007941 */ /* 0x000fea0003800200 */
.L_x_1078:
[----:B------:R-:W-:Y:S04]  /*0b60*/  BSSY.RECONVERGENT B0, `(.L_x_1080) ;  /* 0x000000b000007945 */ /* 0x000fe80003800200 */
[----:B------:R-:W-:Y:S05]  /*0b70*/  @!P2 BRA `(.L_x_1081) ;  /* 0x000000000024a947 */ /* 0x000fea0003800000 */
        /* <DEDUP_REMOVED lines=9> */
.L_x_1081:
[----:B------:R-:W-:Y:S05]  /*0c10*/  BSYNC.RECONVERGENT B0 ;  /* 0x0000000000007941 */ /* 0x000fea0003800200 */
.L_x_1080:
[----:B------:R-:W-:Y:S04]  /*0c20*/  BSSY.RECONVERGENT B0, `(.L_x_1082) ;  /* 0x000000b000007945 */ /* 0x000fe80003800200 */
[----:B------:R-:W-:Y:S05]  /*0c30*/  @!P4 BRA `(.L_x_1083) ;  /* 0x000000000024c947 */ /* 0x000fea0003800000 */
        /* <DEDUP_REMOVED lines=9> */
.L_x_1083:
[----:B------:R-:W-:Y:S05]  /*0cd0*/  BSYNC.RECONVERGENT B0 ;  /* 0x0000000000007941 */ /* 0x000fea0003800200 */
.L_x_1082:
[----:B------:R-:W-:-:S04]  /*0ce0*/  PRMT R13, R13, 0x9910, RZ ;  /* 0x000099100d0d7816 */ /* 0x000fc800000000ff */
[----:B------:R-:W-:-:S04]  /*0cf0*/  ISETP.NE.AND P5, PT, R13, RZ, PT ;  /* 0x000000ff0d00720c */ /* 0x000fc80003fa5270 */
[----:B------:R-:W-:Y:S01]  /*0d00*/  FSEL R13, R23, -INF , P5 ;  /* 0xff800000170d7808 */ /* 0x000fe20002800000 */
[----:B------:R-:W-:Y:S08]  /*0d10*/  BRA `(.L_x_1084) ;  /* 0x0000000400907947 */ /* 0x000ff00003800000 */
.L_x_1069:
        /* <DEDUP_REMOVED lines=19> */
.L_x_1086:
[----:B------:R-:W-:Y:S05]  /*0e50*/  BSYNC.RECONVERGENT B0 ;  /* 0x0000000000007941 */ /* 0x000fea0003800200 */
.L_x_1085:
        /* <DEDUP_REMOVED lines=12> */
.L_x_1088:
[----:B------:R-:W-:Y:S05]  /*0f20*/  BSYNC.RECONVERGENT B0 ;  /* 0x0000000000007941 */ /* 0x000fea0003800200 */
.L_x_1087:
        /* <DEDUP_REMOVED lines=11> */
.L_x_1090:
[----:B------:R-:W-:Y:S05]  /*0fe0*/  BSYNC.RECONVERGENT B0 ;  /* 0x0000000000007941 */ /* 0x000fea0003800200 */
.L_x_1089:
        /* <DEDUP_REMOVED lines=12> */
.L_x_1092:
[----:B------:R-:W-:Y:S05]  /*10b0*/  BSYNC.RECONVERGENT B0 ;  /* 0x0000000000007941 */ /* 0x000fea0003800200 */
.L_x_1091:
        /* <DEDUP_REMOVED lines=14> */
.L_x_1094:
[----:B------:R-:W-:Y:S05]  /*11a0*/  BSYNC.RECONVERGENT B0 ;  /* 0x0000000000007941 */ /* 0x000fea0003800200 */
.L_x_1093:
        /* <DEDUP_REMOVED lines=11> */
.L_x_1096:
[----:B------:R-:W-:Y:S05]  /*1260*/  BSYNC.RECONVERGENT B0 ;  /* 0x0000000000007941 */ /* 0x000fea0003800200 */
.L_x_1095:
        /* <DEDUP_REMOVED lines=11> */
.L_x_1098:
[----:B------:R-:W-:Y:S05]  /*1320*/  BSYNC.RECONVERGENT B0 ;  /* 0x0000000000007941 */ /* 0x000fea0003800200 */
.L_x_1097:
[----:B------:R-:W-:-:S04]  /*1330*/  PRMT R13, R13, 0x9910, RZ ;  /* 0x000099100d0d7816 */ /* 0x000fc800000000ff */
[----:B------:R-:W-:-:S04]  /*1340*/  ISETP.NE.AND P5, PT, R13, RZ, PT ;  /* 0x000000ff0d00720c */ /* 0x000fc80003fa5270 */
[----:B------:R-:W-:-:S09]  /*1350*/  FSEL R13, R23, -INF , P5 ;  /* 0xff800000170d7808 */ /* 0x000fd20002800000 */
.L_x_1084:
[----:B------:R-:W0:Y:S01]  /*1360*/  SHFL.BFLY PT, R23, R14, 0x10, 0x1f ;  /* 0x0e001f000e177f89 */ /* 0x000e2200000e0000 */
[----:B------:R-:W-:Y:S01]  /*1370*/  ISETP.GE.AND P6, PT, R12, R11, PT ;  /* 0x0000000b0c00720c */ /* 0x000fe20003fc6270 */
[----:B------:R-:W-:Y:S02]  /*1380*/  BSSY.RECONVERGENT B0, `(.L_x_1099) ;  /* 0x00000c6000007945 */ /* 0x000fe40003800200 */
[----:B------:R-:W1:Y:S01]  /*1390*/  SHFL.BFLY PT, R24, R13, 0x10, 0x1f ;  /* 0x0e001f000d187f89 */ /* 0x000e6200000e0000 */
[----:B------:R-:W-:Y:S02]  /*13a0*/  ISETP.GT.AND P6, PT, R9, 0x1, !P6 ;  /* 0x000000010900780c */ /* 0x000fe400077c4270 */
[----:B0-----:R-:W-:-:S04]  /*13b0*/  FSETP.GEU.FTZ.AND P5, PT, R14, R23, PT ;  /* 0x000000170e00720b */ /* 0x001fc80003fbe000 */
[----:B------:R-:W-:Y:S02]  /*13c0*/  FSEL R23, R23, R14, !P5 ;  /* 0x0000000e17177208 */ /* 0x000fe40006800000 */
[----:B-1----:R-:W-:-:S03]  /*13d0*/  FSETP.GEU.FTZ.AND P5, PT, R13, R24, PT ;  /* 0x000000180d00720b */ /* 0x002fc60003fbe000 */
[----:B------:R-:W0:Y:S01]  /*13e0*/  SHFL.BFLY PT, R26, R23, 0x8, 0x1f ;  /* 0x0d001f00171a7f89 */ /* 0x000e2200000e0000 */
[----:B------:R-:W-:-:S05]  /*13f0*/  FSEL R24, R24, R13, !P5 ;  /* 0x0000000d18187208 */ /* 0x000fca0006800000 */
[----:B------:R-:W1:Y:S01]  /*1400*/  SHFL.BFLY PT, R25, R24, 0x8, 0x1f ;  /* 0x0d001f0018197f89 */ /* 0x000e6200000e0000 */
        /* <DEDUP_REMOVED lines=20> */
[----:B-1----:R-:W-:-:S04]  /*1550*/  FSETP.GEU.FTZ.AND P5, PT, R13, R24, PT ;  /* 0x000000180d00720b */ /* 0x002fc80003fbe000 */
[----:B------:R-:W-:Y:S02]  /*1560*/  FSEL R24, R24, R13, !P5 ;  /* 0x0000000d18187208 */ /* 0x000fe40006800000 */
[----:B------:R-:W-:-:S04]  /*1570*/  ISETP.GE.AND P5, PT, R0, R11, PT ;  /* 0x0000000b0000720c */ /* 0x000fc80003fa6270 */
[----:B------:R-:W-:Y:S01]  /*1580*/  ISETP.GT.AND P5, PT, R9, RZ, !P5 ;  /* 0x000000ff0900720c */ /* 0x000fe20006fa4270 */
[----:B------:R-:W-:-:S12]  /*1590*/  BRA.U UP0, `(.L_x_1100) ;  /* 0x00000005004c7547 */ /* 0x000fd8000b800000 */
[----:B------:R-:W-:Y:S01]  /*15a0*/  BSSY.RECONVERGENT B1, `(.L_x_1101) ;  /* 0x000000c000017945 */ /* 0x000fe20003800200 */
[----:B------:R-:W-:Y:S02]  /*15b0*/  IMAD.MOV.U32 R23, RZ, RZ, RZ ;  /* 0x000000ffff177224 */ /* 0x000fe400078e00ff */
[----:B------:R-:W-:Y:S02]  /*15c0*/  IMAD.MOV.U32 R14, RZ, RZ, RZ ;  /* 0x000000ffff0e7224 */ /* 0x000fe400078e00ff */
[----:B------:R-:W-:Y:S02]  /*15d0*/  IMAD.MOV.U32 R13, RZ, RZ, RZ ;  /* 0x000000ffff0d7224 */ /* 0x000fe400078e00ff */
[----:B------:R-:W-:Y:S01]  /*15e0*/  IMAD.MOV.U32 R25, RZ, RZ, RZ ;  /* 0x000000ffff197224 */ /* 0x000fe200078e00ff */
[----:B------:R-:W-:Y:S06]  /*15f0*/  @!P0 BRA `(.L_x_1102) ;  /* 0x0000000000188947 */ /* 0x000fec0003800000 */
[----:B------:R-:W2:Y:S02]  /*1600*/  LDG.E.U8 R31, desc[UR6][R4.64] ;  /* 0x00000006041f7981 */ /* 0x000ea4000c1e1100 */
[----:B--2---:R-:W-:-:S13]  /*1610*/  ISETP.NE.AND P0, PT, R31, RZ, PT ;  /* 0x000000ff1f00720c */ /* 0x004fda0003f05270 */
[----:B------:R-:W-:-:S04]  /*1620*/  @!P0 FADD.FTZ R22, -R26, R22 ;  /* 0x000000161a168221 */ /* 0x000fc80000010100 */
[----:B------:R-:W-:-:S04]  /*1630*/  @!P0 FMUL.FTZ R22, R22, 1.4426950216293334961 ;  /* 0x3fb8aa3b16168820 */ /* 0x000fc80000410000 */
[----:B------:R-:W0:Y:S02]  /*1640*/  @!P0 MUFU.EX2 R23, R22 ;  /* 0x0000001600178308 */ /* 0x000e240000000800 */
[----:B0-----:R-:W-:-:S07]  /*1650*/  @!P0 FADD.FTZ R25, RZ, R23 ;  /* 0x00000017ff198221 */ /* 0x001fce0000010000 */
.L_x_1102:
[----:B------:R-:W-:Y:S05]  /*1660*/  BSYNC.RECONVERGENT B1 ;  /* 0x0000000000017941 */ /* 0x000fea0003800200 */
.L_x_1101:
[----:B------:R-:W-:Y:S01]  /*1670*/  ISETP.NE.AND P0, PT, R30, RZ, PT ;  /* 0x000000ff1e00720c */ /* 0x000fe20003f05270 */
        /* <DEDUP_REMOVED lines=9> */
.L_x_1104:
[----:B------:R-:W-:Y:S05]  /*1710*/  BSYNC.RECONVERGENT B1 ;  /* 0x0000000000017941 */ /* 0x000fea0003800200 */
.L_x_1103:
[----:B------:R-:W-:Y:S01]  /*1720*/  BSSY.RECONVERGENT B1, `(.L_x_1105) ;  /* 0x0000009000017945 */ /* 0x000fe20003800200 */
[----:B------:R-:W-:-:S03]  /*1730*/  IMAD.MOV.U32 R30, RZ, RZ, RZ ;  /* 0x000000ffff1e7224 */ /* 0x000fc600078e00ff */
[----:B------:R-:W-:Y:S05]  /*1740*/  @P3 BRA `(.L_x_1106) ;  /* 0x0000000000183947 */ /* 0x000fea0003800000 */
[----:B------:R-:W2:Y:S02]  /*1750*/  LDG.E.U8 R21, desc[UR6][R4.64+0x40] ;  /* 0x0000400604157981 */ /* 0x000ea4000c1e1100 */
[----:B--2---:R-:W-:-:S13]  /*1760*/  ISETP.NE.AND P0, PT, R21, RZ, PT ;  /* 0x000000ff1500720c */ /* 0x004fda0003f05270 */
[----:B------:R-:W-:-:S04]  /*1770*/  @!P0 FADD.FTZ R20, -R26, R20 ;  /* 0x000000141a148221 */ /* 0x000fc80000010100 */
[----:B------:R-:W-:-:S04]  /*1780*/  @!P0 FMUL.FTZ R20, R20, 1.4426950216293334961 ;  /* 0x3fb8aa3b14148820 */ /* 0x000fc80000410000 */
[----:B------:R-:W0:Y:S02]  /*1790*/  @!P0 MUFU.EX2 R30, R20 ;  /* 0x00000014001e8308 */ /* 0x000e240000000800 */
[----:B0-----:R-:W-:-:S07]  /*17a0*/  @!P0 FADD.FTZ R25, R25, R30 ;  /* 0x0000001e19198221 */ /* 0x001fce0000010000 */
.L_x_1106:
[----:B------:R-:W-:Y:S05]  /*17b0*/  BSYNC.RECONVERGENT B1 ;  /* 0x0000000000017941 */ /* 0x000fea0003800200 */
.L_x_1105:
        /* <DEDUP_REMOVED lines=9> */
.L_x_1108:
[----:B------:R-:W-:Y:S05]  /*1850*/  BSYNC.RECONVERGENT B1 ;  /* 0x0000000000017941 */ /* 0x000fea0003800200 */
.L_x_1107:
[----:B------:R-:W-:Y:S01]  /*1860*/  BSSY.RECONVERGENT B1, `(.L_x_1109) ;  /* 0x000000a000017945 */ /* 0x000fe20003800200 */
        /* <DEDUP_REMOVED lines=9> */
.L_x_1110:
[----:B------:R-:W-:Y:S05]  /*1900*/  BSYNC.RECONVERGENT B1 ;  /* 0x0000000000017941 */ /* 0x000fea0003800200 */
.L_x_1109:
        /* <DEDUP_REMOVED lines=8> */
.L_x_1112:
[----:B------:R-:W-:Y:S05]  /*1990*/  BSYNC.RECONVERGENT B1 ;  /* 0x0000000000017941 */ /* 0x000fea0003800200 */
.L_x_1111:
        /* <DEDUP_REMOVED lines=8> */
.L_x_1114:
[----:B------:R-:W-:Y:S05]  /*1a20*/  BSYNC.RECONVERGENT B1 ;  /* 0x0000000000017941 */ /* 0x000fea0003800200 */
.L_x_1113:
[----:B------:R-:W-:Y:S01]  /*1a30*/  IMAD.MOV.U32 R17, RZ, RZ, RZ ;  /* 0x000000ffff117224 */ /* 0x000fe200078e00ff */
[----:B------:R-:W-:Y:S06]  /*1a40*/  @!P4 BRA `(.L_x_1115) ;  /* 0x000000040064c947 */ /* 0x000fec0003800000 */
[----:B------:R-:W2:Y:S02]  /*1a50*/  LDG.E.U8 R2, desc[UR6][R2.64+0x60] ;  /* 0x0000600602027981 */ /* 0x000ea4000c1e1100 */
[----:B--2---:R-:W-:-:S13]  /*1a60*/  ISETP.NE.AND P0, PT, R2, RZ, PT ;  /* 0x000000ff0200720c */ /* 0x004fda0003f05270 */
[----:B------:R-:W-:Y:S05]  /*1a70*/  @P0 BRA `(.L_x_1115) ;  /* 0x0000000400580947 */ /* 0x000fea0003800000 */
[----:B------:R-:W-:-:S04]  /*1a80*/  FADD.FTZ R15, -R24, R15 ;  /* 0x0000000f180f7221 */ /* 0x000fc80000010100 */
[----:B------:R-:W-:-:S04]  /*1a90*/  FMUL.FTZ R15, R15, 1.4426950216293334961 ;  /* 0x3fb8aa3b0f0f7820 */ /* 0x000fc80000410000 */
[----:B------:R-:W0:Y:S02]  /*1aa0*/  MUFU.EX2 R17, R15 ;  /* 0x0000000f00117308 */ /* 0x000e240000000800 */
[----:B0-----:R-:W-:Y:S01]  /*1ab0*/  FADD.FTZ R26, R26, R17 ;  /* 0x000000111a1a7221 */ /* 0x001fe20000010000 */
[----:B------:R-:W-:Y:S06]  /*1ac0*/  BRA `(.L_x_1115) ;  /* 0x0000000400447947 */ /* 0x000fec0003800000 */
.L_x_1100:
        /* <DEDUP_REMOVED lines=12> */
.L_x_1117:
[----:B------:R-:W-:Y:S05]  /*1b90*/  BSYNC.RECONVERGENT B1 ;  /* 0x0000000000017941 */ /* 0x000fea0003800200 */
.L_x_1116:
        /* <DEDUP_REMOVED lines=10> */
.L_x_1119:
[----:B------:R-:W-:Y:S05]  /*1c40*/  BSYNC.RECONVERGENT B1 ;  /* 0x0000000000017941 */ /* 0x000fea0003800200 */
.L_x_1118:
        /* <DEDUP_REMOVED lines=9> */
.L_x_1121:
[----:B------:R-:W-:Y:S05]  /*1ce0*/  BSYNC.RECONVERGENT B1 ;  /* 0x0000000000017941 */ /* 0x000fea0003800200 */
.L_x_1120:
        /* <DEDUP_REMOVED lines=9> */
.L_x_1123:
[----:B------:R-:W-:Y:S05]  /*1d80*/  BSYNC.RECONVERGENT B1 ;  /* 0x0000000000017941 */ /* 0x000fea0003800200 */
.L_x_1122:
        /* <DEDUP_REMOVED lines=10> */
.L_x_1125:
[----:B------:R-:W-:Y:S05]  /*1e30*/  BSYNC.RECONVERGENT B1 ;  /* 0x0000000000017941 */ /* 0x000fea0003800200 */
.L_x_1124:
        /* <DEDUP_REMOVED lines=8> */
.L_x_1127:
[----:B------:R-:W-:Y:S05]  /*1ec0*/  BSYNC.RECONVERGENT B1 ;  /* 0x0000000000017941 */ /* 0x000fea0003800200 */
.L_x_1126:
        /* <DEDUP_REMOVED lines=8> */
.L_x_1129:
[----:B------:R-:W-:Y:S05]  /*1f50*/  BSYNC.RECONVERGENT B1 ;  /* 0x0000000000017941 */ /* 0x000fea0003800200 */
.L_x_1128:
[----:B------:R-:W-:Y:S01]  /*1f60*/  IMAD.MOV.U32 R17, RZ, RZ, RZ ;  /* 0x000000ffff117224 */ /* 0x000fe200078e00ff */
[----:B------:R-:W-:Y:S06]  /*1f70*/  @!P4 BRA `(.L_x_1115) ;  /* 0x000000000018c947 */ /* 0x000fec0003800000 */
[----:B------:R-:W2:Y:S02]  /*1f80*/  LDG.E.U8 R4, desc[UR6][R4.64+0x60] ;  /* 0x0000600604047981 */ /* 0x000ea4000c1e1100 */
[----:B--2---:R-:W-:-:S13]  /*1f90*/  ISETP.NE.AND P0, PT, R4, RZ, PT ;  /* 0x000000ff0400720c */ /* 0x004fda0003f05270 */
[----:B------:R-:W-:-:S04]  /*1fa0*/  @!P0 FADD.FTZ R15, -R24, R15 ;  /* 0x0000000f180f8221 */ /* 0x000fc80000010100 */
[----:B------:R-:W-:-:S04]  /*1fb0*/  @!P0 FMUL.FTZ R15, R15, 1.4426950216293334961 ;  /* 0x3fb8aa3b0f0f8820 */ /* 0x000fc80000410000 */
[----:B------:R-:W0:Y:S02]  /*1fc0*/  @!P0 MUFU.EX2 R17, R15 ;  /* 0x0000000f00118308 */ /* 0x000e240000000800 */
[----:B0-----:R-:W-:-:S07]  /*1fd0*/  @!P0 FADD.FTZ R26, R26, R17 ;  /* 0x000000111a1a8221 */ /* 0x001fce0000010000 */
.L_x_1115:
[----:B------:R-:W-:Y:S05]  /*1fe0*/  BSYNC.RECONVERGENT B0 ;  /* 0x0000000000007941 */ /* 0x000fea0003800200 */
.L_x_1099:
[----:B------:R-:W0:Y:S01]  /*1ff0*/  SHFL.BFLY PT, R2, R25, 0x10, 0x1f ;  /* 0x0e001f0019027f89 */ /* 0x000e2200000e0000 */
[----:B------:R-:W-:-:S03]  /*2000*/  ISETP.GE.AND P0, PT, R9, 0x1, PT ;  /* 0x000000010900780c */ /* 0x000fc60003f06270 */
[----:B------:R-:W1:Y:S01]  /*2010*/  SHFL.BFLY PT, R3, R26, 0x10, 0x1f ;  /* 0x0e001f001a037f89 */ /* 0x000e6200000e0000 */
[----:B0-----:R-:W-:Y:S01]  /*2020*/  FADD.FTZ R2, R2, R25 ;  /* 0x0000001902027221 */ /* 0x001fe20000010000 */
[----:B-1----:R-:W-:-:S04]  /*2030*/  FADD.FTZ R3, R3, R26 ;  /* 0x0000001a03037221 */ /* 0x002fc80000010000 */
        /* <DEDUP_REMOVED lines=12> */
[----:B------:R0:W1:Y:S04]  /*2100*/  SHFL.BFLY PT, R2, R21, 0x1, 0x1f ;  /* 0x0c201f0015027f89 */ /* 0x00006800000e0000 */
[----:B------:R0:W2:Y:S01]  /*2110*/  SHFL.BFLY PT, R3, R18, 0x1, 0x1f ;  /* 0x0c201f0012037f89 */ /* 0x0000a200000e0000 */
[----:B------:R-:W-:Y:S05]  /*2120*/  @!P0 EXIT ;  /* 0x000000000000894d */ /* 0x000fea0003800000 */
[----:B------:R-:W-:Y:S01]  /*2130*/  ISETP.GE.AND P1, PT, R12, R11, PT ;  /* 0x0000000b0c00720c */ /* 0x000fe20003f26270 */
[----:B------:R-:W-:Y:S01]  /*2140*/  BSSY.RECONVERGENT B0, `(.L_x_1130) ;  /* 0x0000025000007945 */ /* 0x000fe20003800200 */
[----:B-1----:R-:W-:Y:S01]  /*2150*/  FADD.FTZ R5, R21, R2 ;  /* 0x0000000215057221 */ /* 0x002fe20000010000 */
[----:B--2---:R-:W-:-:S10]  /*2160*/  FADD.FTZ R4, R18, R3 ;  /* 0x0000000312047221 */ /* 0x004fd40000010000 */
[----:B------:R-:W-:Y:S05]  /*2170*/  @P1 BRA `(.L_x_1131) ;  /* 0x0000000000841947 */ /* 0x000fea0003800000 */
[----:B------:R-:W-:Y:S01]  /*2180*/  FSETP.NEU.FTZ.AND P0, PT, R5, RZ, PT ;  /* 0x000000ff0500720b */ /* 0x000fe20003f1d000 */
[----:B------:R-:W1:Y:S01]  /*2190*/  LDCU.64 UR4, c[0x0][0x380] ;  /* 0x00007000ff0477ac */ /* 0x000e620008000a00 */
[----:B------:R-:W-:Y:S01]  /*21a0*/  IMAD.MOV.U32 R15, RZ, RZ, 0x7fff ;  /* 0x00007fffff0f7424 */ /* 0x000fe200078e00ff */
[----:B------:R-:W-:-:S10]  /*21b0*/  ISETP.GE.AND P2, PT, R8, R11, PT ;  /* 0x0000000b0800720c */ /* 0x000fd40003f46270 */
[----:B------:R-:W2:Y:S02]  /*21c0*/  @P0 MUFU.RCP R2, R5 ;  /* 0x0000000500020308 */ /* 0x000ea40000001000 */
[----:B--2---:R-:W-:Y:S01]  /*21d0*/  @P0 FMUL.FTZ R23, R2, R23 ;  /* 0x0000001702170220 */ /* 0x004fe20000410000 */
[----:B-1----:R-:W-:-:S04]  /*21e0*/  LEA R2, P1, R10, UR4, 0x1 ;  /* 0x000000040a027c11 */ /* 0x002fc8000f8208ff */
[----:B------:R-:W-:Y:S02]  /*21f0*/  @P0 F2FP.BF16.F32.PACK_AB R15, RZ, R23 ;  /* 0x00000017ff0f023e */ /* 0x000fe400000010ff */
[----:B------:R-:W-:-:S05]  /*2200*/  LEA.HI.X R3, R10, UR5, R7, 0x1, P1 ;  /* 0x000000050a037c11 */ /* 0x000fca00088f0c07 */
[----:B------:R1:W-:Y:S01]  /*2210*/  STG.E.U16 desc[UR6][R2.64], R15 ;  /* 0x0000000f02007986 */ /* 0x0003e2000c101506 */
[----:B------:R-:W-:Y:S05]  /*2220*/  @P2 BRA `(.L_x_1131) ;  /* 0x0000000000582947 */ /* 0x000fea0003800000 */
[----:B-1----:R-:W1:Y:S01]  /*2230*/  @P0 MUFU.RCP R15, R5 ;  /* 0x00000005000f0308 */ /* 0x002e620000001000 */
[----:B------:R-:W-:Y:S01]  /*2240*/  IMAD.MOV.U32 R8, RZ, RZ, 0x7fff ;  /* 0x00007fffff087424 */ /* 0x000fe200078e00ff */
[----:B------:R-:W-:Y:S01]  /*2250*/  ISETP.GE.AND P2, PT, R6, R11, PT ;  /* 0x0000000b0600720c */ /* 0x000fe20003f46270 */
[----:B-1----:R-:W-:-:S05]  /*2260*/  @P0 FMUL.FTZ R22, R15, R22 ;  /* 0x000000160f160220 */ /* 0x002fca0000410000 */
[----:B------:R-:W-:-:S04]  /*2270*/  @P0 F2FP.BF16.F32.PACK_AB R22, RZ, R22 ;  /* 0x00000016ff16023e */ /* 0x000fc800000010ff */
[----:B------:R-:W-:-:S05]  /*2280*/  @!P0 PRMT R22, R8, 0x7610, R22 ;  /* 0x0000761008168816 */ /* 0x000fca0000000016 */
[----:B------:R2:W-:Y:S01]  /*2290*/  STG.E.U16 desc[UR6][R2.64+0x40], R22 ;  /* 0x0000401602007986 */ /* 0x0005e2000c101506 */
[----:B------:R-:W-:Y:S05]  /*22a0*/  @P2 BRA `(.L_x_1131) ;  /* 0x0000000000382947 */ /* 0x000fea0003800000 */
[----:B------:R-:W1:Y:S01]  /*22b0*/  @P0 MUFU.RCP R15, R5 ;  /* 0x00000005000f0308 */ /* 0x000e620000001000 */
        /* <DEDUP_REMOVED lines=8> */
[----:B------:R-:W-:Y:S02]  /*2340*/  IMAD.MOV.U32 R0, RZ, RZ, 0x7fff ;  /* 0x00007fffff007424 */ /* 0x000fe400078e00ff */
[----:B-1----:R-:W-:-:S05]  /*2350*/  @P0 FMUL.FTZ R20, R5, R20 ;  /* 0x0000001405140220 */ /* 0x002fca0000410000 */
[----:B------:R-:W-:-:S04]  /*2360*/  @P0 F2FP.BF16.F32.PACK_AB R20, RZ, R20 ;  /* 0x00000014ff14023e */ /* 0x000fc800000010ff */
[----:B------:R-:W-:-:S05]  /*2370*/  @!P0 PRMT R20, R0, 0x7610, R20 ;  /* 0x0000761000148816 */ /* 0x000fca0000000014 */
[----:B------:R4:W-:Y:S02]  /*2380*/  STG.E.U16 desc[UR6][R2.64+0xc0], R20 ;  /* 0x0000c01402007986 */ /* 0x0009e4000c101506 */
.L_x_1131:
[----:B------:R-:W-:Y:S05]  /*2390*/  BSYNC.RECONVERGENT B0 ;  /* 0x0000000000007941 */ /* 0x000fea0003800200 */
.L_x_1130:
[----:B------:R-:W-:-:S04]  /*23a0*/  ISETP.GE.AND P0, PT, R12, R11, PT ;  /* 0x0000000b0c00720c */ /* 0x000fc80003f06270 */
[----:B------:R-:W-:-:S13]  /*23b0*/  ISETP.EQ.OR P0, PT, R9, 0x1, P0 ;  /* 0x000000010900780c */ /* 0x000fda0000702670 */
[----:B------:R-:W-:Y:S05]  /*23c0*/  @P0 EXIT ;  /* 0x000000000000094d */ /* 0x000fea0003800000 */
[----:B------:R-:W-:Y:S01]  /*23d0*/  FSETP.NEU.FTZ.AND P0, PT, R4, RZ, PT ;  /* 0x000000ff0400720b */ /* 0x000fe20003f1d000 */
[----:B------:R-:W5:Y:S01]  /*23e0*/  LDCU.64 UR4, c[0x0][0x380] ;  /* 0x00007000ff0477ac */ /* 0x000f620008000a00 */
[----:B------:R-:W-:Y:S01]  /*23f0*/  IADD3 R10, P1, PT, R10, R11, RZ ;  /* 0x0000000b0a0a7210 */ /* 0x000fe20007f3e0ff */
[----:B------:R-:W-:Y:S01]  /*2400*/  IMAD.MOV.U32 R0, RZ, RZ, 0x7fff ;  /* 0x00007fffff007424 */ /* 0x000fe200078e00ff */
[----:B------:R-:W-:-:S03]  /*2410*/  ISETP.NE.AND P2, PT, R29, RZ, PT ;  /* 0x000000ff1d00720c */ /* 0x000fc60003f45270 */
[----:B------:R-:W-:-:S06]  /*2420*/  IMAD.X R7, RZ, RZ, R7, P1 ;  /* 0x000000ffff077224 */ /* 0x000fcc00008e0607 */
[----:B-1234-:R-:W1:Y:S01]  /*2430*/  @P0 MUFU.RCP R3, R4 ;  /* 0x0000000400030308 */ /* 0x01ee620000001000 */
[----:B-----5:R-:W-:Y:S01]  /*2440*/  LEA R2, P1, R10, UR4, 0x1 ;  /* 0x000000040a027c11 */ /* 0x020fe2000f8208ff */
[----:B-1----:R-:W-:-:S03]  /*2450*/  @P0 FMUL.FTZ R14, R3, R14 ;  /* 0x0000000e030e0220 */ /* 0x002fc60000410000 */
[----:B------:R-:W-:Y:S02]  /*2460*/  LEA.HI.X R3, R10, UR5, R7, 0x1, P1 ;  /* 0x000000050a037c11 */ /* 0x000fe400088f0c07 */
[----:B------:R-:W-:-:S04]  /*2470*/  @P0 F2FP.BF16.F32.PACK_AB R14, RZ, R14 ;  /* 0x0000000eff0e023e */ /* 0x000fc800000010ff */
[----:B------:R-:W-:-:S05]  /*2480*/  @!P0 PRMT R14, R0, 0x7610, R14 ;  /* 0x00007610000e8816 */ /* 0x000fca000000000e */
[----:B------:R1:W-:Y:S01]  /*2490*/  STG.E.U16 desc[UR6][R2.64], R14 ;  /* 0x0000000e02007986 */ /* 0x0003e2000c101506 */
[----:B------:R-:W-:Y:S05]  /*24a0*/  @P2 EXIT ;  /* 0x000000000000294d */ /* 0x000fea0003800000 */
[----:B------:R-:W2:Y:S01]  /*24b0*/  @P0 MUFU.RCP R0, R4 ;  /* 0x0000000400000308 */ /* 0x000ea20000001000 */
[----:B------:R-:W-:Y:S01]  /*24c0*/  ISETP.NE.AND P2, PT, R28, RZ, PT ;  /* 0x000000ff1c00720c */ /* 0x000fe20003f45270 */
[----:B--2---:R-:W-:Y:S01]  /*24d0*/  @P0 FMUL.FTZ R13, R0, R13 ;  /* 0x0000000d000d0220 */ /* 0x004fe20000410000 */
[----:B------:R-:W-:-:S04]  /*24e0*/  IMAD.MOV.U32 R0, RZ, RZ, 0x7fff ;  /* 0x00007fffff007424 */ /* 0x000fc800078e00ff */
[----:B------:R-:W-:-:S04]  /*24f0*/  @P0 F2FP.BF16.F32.PACK_AB R13, RZ, R13 ;  /* 0x0000000dff0d023e */ /* 0x000fc800000010ff */
[----:B------:R-:W-:-:S05]  /*2500*/  @!P0 PRMT R13, R0, 0x7610, R13 ;  /* 0x00007610000d8816 */ /* 0x000fca000000000d */
[----:B------:R2:W-:Y:S01]  /*2510*/  STG.E.U16 desc[UR6][R2.64+0x40], R13 ;  /* 0x0000400d02007986 */ /* 0x0005e2000c101506 */
[----:B------:R-:W-:Y:S05]  /*2520*/  @P2 EXIT ;  /* 0x000000000000294d */ /* 0x000fea0003800000 */
[----:B------:R-:W3:Y:S01]  /*2530*/  @P0 MUFU.RCP R0, R4 ;  /* 0x0000000400000308 */ /* 0x000ee20000001000 */
[----:B------:R-:W-:Y:S01]  /*2540*/  ISETP.NE.AND P2, PT, R27, RZ, PT ;  /* 0x000000ff1b00720c */ /* 0x000fe20003f45270 */
[----:B---3--:R-:W-:Y:S01]  /*2550*/  @P0 FMUL.FTZ R19, R0, R19 ;  /* 0x0000001300130220 */ /* 0x008fe20000410000 */
[----:B------:R-:W-:-:S04]  /*2560*/  IMAD.MOV.U32 R0, RZ, RZ, 0x7fff ;  /* 0x00007fffff007424 */ /* 0x000fc800078e00ff */
[----:B------:R-:W-:-:S04]  /*2570*/  @P0 F2FP.BF16.F32.PACK_AB R19, RZ, R19 ;  /* 0x00000013ff13023e */ /* 0x000fc800000010ff */
[----:B------:R-:W-:-:S05]  /*2580*/  @!P0 PRMT R19, R0, 0x7610, R19 ;  /* 0x0000761000138816 */ /* 0x000fca0000000013 */
[----:B------:R3:W-:Y:S01]  /*2590*/  STG.E.U16 desc[UR6][R2.64+0x80], R19 ;  /* 0x0000801302007986 */ /* 0x0007e2000c101506 */
[----:B------:R-:W-:Y:S05]  /*25a0*/  @P2 EXIT ;  /* 0x000000000000294d */ /* 0x000fea0003800000 */
[----:B------:R-:W4:Y:S01]  /*25b0*/  @P0 MUFU.RCP R4, R4 ;  /* 0x0000000400040308 */ /* 0x000f220000001000 */
[----:B------:R-:W-:Y:S02]  /*25c0*/  IMAD.MOV.U32 R0, RZ, RZ, 0x7fff ;  /* 0x00007fffff007424 */ /* 0x000fe400078e00ff */
[----:B----4-:R-:W-:-:S05]  /*25d0*/  @P0 FMUL.FTZ R17, R4, R17 ;  /* 0x0000001104110220 */ /* 0x010fca0000410000 */
[----:B------:R-:W-:-:S04]  /*25e0*/  @P0 F2FP.BF16.F32.PACK_AB R17, RZ, R17 ;  /* 0x00000011ff11023e */ /* 0x000fc800000010ff */
[----:B------:R-:W-:-:S05]  /*25f0*/  @!P0 PRMT R17, R0, 0x7610, R17 ;  /* 0x0000761000118816 */ /* 0x000fca0000000011 */
[----:B------:R-:W-:Y:S01]  /*2600*/  STG.E.U16 desc[UR6][R2.64+0xc0], R17 ;  /* 0x0000c01102007986 */ /* 0x000fe2000c101506 */
[----:B------:R-:W-:Y:S05]  /*2610*/  EXIT ;  /* 0x000000000000794d */ /* 0x000fea0003800000 */
.L_x_1132:
        /* <DEDUP_REMOVED lines=14> */
.L_x_11177:


//--------------------- .text._ZN43_GLOBAL__N__9ae7fba5_10_SoftMax_cu_9f978f6320softmax_warp_forwardIN3c108BFloat16ES2_fLi6ELb0ELb1EEEvPT0_PKT_iiiPKbib --------------------------
	.section	.text._ZN43_GLOBAL__N__9ae7fba5_10_SoftMax_cu_9f978f6320softmax_warp_forwardIN3c108BFloat16ES2_fLi6ELb0ELb1EEEvPT0_PKT_iiiPKbib,"ax",@progbits
	.align	128
.text._ZN43_GLOBAL__N__9ae7fba5_10_SoftMax_cu_9f978f6320softmax_warp_forwardIN3c108BFloat16ES2_fLi6ELb0ELb1EEEvPT0_PKT_iiiPKbib:
        .type           _ZN43_GLOBAL__N__9ae7fba5_10_SoftMax_cu_9f978f6320softmax_warp_forwardIN3c108BFloat16ES2_fLi6ELb0ELb1EEEvPT0_PKT_iiiPKbib,@function
        .size           _ZN43_GLOBAL__N__9ae7fba5_10_SoftMax_cu_9f978f6320softmax_warp_forwardIN3c108BFloat16ES2_fLi6ELb0ELb1EEEvPT0_PKT_iiiPKbib,(.L_x_11178 - _ZN43_GLOBAL__N__9ae7fba5_10_SoftMax_cu_9f978f6320softmax_warp_forwardIN3c108BFloat16ES2_fLi6ELb0ELb1EEEvPT0_PKT_iiiPKbib)
        .other          _ZN43_GLOBAL__N__9ae7fba5_10_SoftMax_cu_9f978f6320softmax_warp_forwardIN3c108BFloat16ES2_fLi6ELb0ELb1EEEvPT0_PKT_iiiPKbib,@"STO_CUDA_ENTRY STV_DEFAULT"
_ZN43_GLOBAL__N__9ae7fba5_10_SoftMax_cu_9f978f6320softmax_warp_forwardIN3c108BFloat16ES2_fLi6ELb0ELb1EEEvPT0_PKT_iiiPKbib:
[----:B------:R-:W-:Y:S01]  /*0000*/  LDC R1, c[0x0][0x37c] ;  /* 0x0000df00ff017b82 */ /* 0x000fe20000000800 */
[----:B------:R-:W0:Y:S01]  /*0010*/  S2R R0, SR_CTAID.X ;  /* 0x0000000000007919 */ /* 0x000e220000002500 */
[----:B------:R-:W0:Y:S06]  /*0020*/  LDCU UR5, c[0x0][0x364] ;  /* 0x00006c80ff0577ac */ /* 0x000e2c0008000800 */
[----:B------:R-:W1:Y:S01]  /*0030*/  LDC R7, c[0x0][0x398] ;  /* 0x0000e600ff077b82 */ /* 0x000e620000000800 */
[----:B------:R-:W0:Y:S01]  /*0040*/  S2R R3, SR_TID.Y ;  /* 0x0000000000037919 */ /* 0x000e220000002200 */
[----:B------:R-:W2:Y:S01]  /*0050*/  LDCU.U8 UR4, c[0x0][0x3ac] ;  /* 0x00007580ff0477ac */ /* 0x000ea20008000000 */
[----:B------:R-:W1:Y:S01]  /*0060*/  S2R R8, SR_TID.X ;  /* 0x0000000000087919 */ /* 0x000e620000002100 */
[----:B------:R-:W3:Y:S01]  /*0070*/  LDCU.64 UR8, c[0x0][0x390] ;  /* 0x00007200ff0877ac */ /* 0x000ee20008000a00 */
[----:B------:R-:W4:Y:S01]  /*0080*/  LDCU.64 UR6, c[0x0][0x358] ;  /* 0x00006b00ff0677ac */ /* 0x000f220008000a00 */
[----:B------:R-:W0:Y:S01]  /*0090*/  LDCU.64 UR10, c[0x0][0x388] ;  /* 0x00007100ff0a77ac */ /* 0x000e220008000a00 */
[----:B--2---:R-:W-:-:S04]  /*00a0*/  UPRMT UR4, UR4, 0x8880, URZ ;  /* 0x0000888004047896 */ /* 0x004fc800080000ff */
[----:B------:R-:W-:Y:S01]  /*00b0*/  UISETP.NE.AND UP0, UPT, UR4, URZ, UPT ;  /* 0x000000ff0400728c */ /* 0x000fe2000bf05270 */
[----:B0-----:R-:W-:-:S04]  /*00c0*/  IMAD R0, R0, UR5, R3 ;  /* 0x0000000500007c24 */ /* 0x001fc8000f8e0203 */
[----:B------:R-:W-:Y:S01]  /*00d0*/  IMAD.SHL.U32 R0, R0, 0x2, RZ ;  /* 0x0000000200007824 */ /* 0x000fe200078e00ff */
[----:B-1----:R-:W-:-:S03]  /*00e0*/  ISETP.GE.AND P4, PT, R8, R7, PT ;  /* 0x000000070800720c */ /* 0x002fc60003f86270 */
[C---:B---3--:R-:W-:Y:S01]  /*00f0*/  IMAD R5, R0.reuse, UR9, RZ ;  /* 0x0000000900057c24 */ /* 0x048fe2000f8e02ff */
[----:B------:R-:W-:Y:S02]  /*0100*/  IADD3 R21, PT, PT, -R0, UR8, RZ ;  /* 0x0000000800157c10 */ /* 0x000fe4000fffe1ff */
[----:B------:R-:W-:Y:S01]  /*0110*/  P2R R0, PR, RZ, 0x10 ;  /* 0x00000010ff007803 */ /* 0x000fe20000000000 */
[----:B------:R-:W-:Y:S01]  /*0120*/  IMAD.IADD R6, R5, 0x1, R8 ;  /* 0x0000000105067824 */ /* 0x000fe200078e0208 */
[----:B------:R-:W-:Y:S01]  /*0130*/  ISETP.GT.AND P3, PT, R21, RZ, !P4 ;  /* 0x000000ff1500720c */ /* 0x000fe20006764270 */
[----:B------:R-:W-:Y:S02]  /*0140*/  VIADD R0, R8, 0x20 ;  /* 0x0000002008007836 */ /* 0x000fe40000000000 */
[----:B------:R-:W-:Y:S01]  /*0150*/  IMAD.MOV.U32 R2, RZ, RZ, R6 ;  /* 0x000000ffff027224 */ /* 0x000fe200078e0006 */
[----:B----4-:R-:W-:Y:S09]  /*0160*/  BRA.U !UP0, `(.L_x_1133) ;  /* 0x0000000108647547 */ /* 0x010ff2000b800000 */
        /* <DEDUP_REMOVED lines=25> */
.L_x_1133:
[----:B------:R-:W-:Y:S01]  /*0300*/  SHF.R.S32.HI R9, RZ, 0x1f, R6 ;  /* 0x0000001fff097819 */ /* 0x000fe20000011406 */
[----:B------:R-:W0:Y:S01]  /*0310*/  LDCU.64 UR8, c[0x0][0x3a0] ;  /* 0x00007400ff0877ac */ /* 0x000e220008000a00 */
[----:B------:R-:W-:Y:S02]  /*0320*/  LEA R14, P1, R6, UR10, 0x1 ;  /* 0x0000000a060e7c11 */ /* 0x000fe4000f8208ff */
[----:B------:R-:W-:Y:S02]  /*0330*/  ISETP.GE.AND P0, PT, R0, R7, PT ;  /* 0x000000070000720c */ /* 0x000fe40003f06270 */
[----:B------:R-:W-:Y:S02]  /*0340*/  LEA.HI.X R15, R6, UR11, R9, 0x1, P1 ;  /* 0x0000000b060f7c11 */ /* 0x000fe400088f0c09 */
[C---:B------:R-:W-:Y:S02]  /*0350*/  ISETP.GT.AND P2, PT, R21.reuse, RZ, !P0 ;  /* 0x000000ff1500720c */ /* 0x040fe40004744270 */
[----:B------:R-:W-:Y:S01]  /*0360*/  ISETP.GT.AND P1, PT, R21, 0x1, !P4 ;  /* 0x000000011500780c */ /* 0x000fe20006724270 */
[----:B------:R-:W-:Y:S01]  /*0370*/  IMAD.WIDE.U32 R16, R7, 0x2, R14 ;  /* 0x0000000207107825 */ /* 0x000fe200078e000e */
[----:B------:R-:W-:Y:S01]  /*0380*/  ISETP.GT.AND P0, PT, R21, 0x1, !P0 ;  /* 0x000000011500780c */ /* 0x000fe20004704270 */
[----:B------:R-:W2:Y:S08]  /*0390*/  @P3 LDG.E.U16 R3, desc[UR6][R14.64] ;  /* 0x000000060e033981 */ /* 0x000eb0000c1e1500 */
[----:B------:R-:W3:Y:S04]  /*03a0*/  @P2 LDG.E.U16 R18, desc[UR6][R14.64+0x40] ;  /* 0x000040060e122981 */ /* 0x000ee8000c1e1500 */
[----:B------:R-:W4:Y:S04]  /*03b0*/  @P1 LDG.E.U16 R19, desc[UR6][R16.64] ;  /* 0x0000000610131981 */ /* 0x000f28000c1e1500 */
[----:B------:R-:W5:Y:S01]  /*03c0*/  @P0 LDG.E.U16 R20, desc[UR6][R16.64+0x40] ;  /* 0x0000400610140981 */ /* 0x000f62000c1e1500 */
[----:B------:R-:W-:Y:S01]  /*03d0*/  UISETP.NE.AND UP0, UPT, UR4, URZ, UPT ;  /* 0x000000ff0400728c */ /* 0x000fe2000bf05270 */
[----:B0-----:R-:W-:Y:S01]  /*03e0*/  IADD3 R4, P4, PT, R2, UR8, RZ ;  /* 0x0000000802047c10 */ /* 0x001fe2000ff9e0ff */
[----:B------:R-:W-:-:S02]  /*03f0*/  IMAD.MOV.U32 R11, RZ, RZ, -0x800000 ;  /* 0xff800000ff0b7424 */ /* 0x000fc400078e00ff */
[----:B------:R-:W-:Y:S01]  /*0400*/  IMAD.MOV.U32 R12, RZ, RZ, -0x800000 ;  /* 0xff800000ff0c7424 */ /* 0x000fe200078e00ff */
[----:B------:R-:W-:Y:S01]  /*0410*/  LEA.HI.X.SX32 R5, R2, UR9, 0x1, P4 ;  /* 0x0000000902057c11 */ /* 0x000fe2000a0f0eff */
[----:B------:R-:W-:Y:S01]  /*0420*/  IMAD.MOV.U32 R13, RZ, RZ, -0x800000 ;  /* 0xff800000ff0d7424 */ /* 0x000fe200078e00ff */
[----:B------:R-:W-:Y:S01]  /*0430*/  IADD3 R2, P4, PT, R4, R7, RZ ;  /* 0x0000000704027210 */ /* 0x000fe20007f9e0ff */
[----:B------:R-:W-:Y:S02]  /*0440*/  IMAD.MOV.U32 R10, RZ, RZ, -0x800000 ;  /* 0xff800000ff0a7424 */ /* 0x000fe400078e00ff */
[----:B--2---:R-:W-:Y:S02]  /*0450*/  @P3 IMAD.U32 R11, R3, 0x10000, RZ ;  /* 0x00010000030b3824 */ /* 0x004fe400078e00ff */
[----:B------:R-:W-:Y:S02]  /*0460*/  IMAD.X R3, RZ, RZ, R5, P4 ;  /* 0x000000ffff037224 */ /* 0x000fe400020e0605 */
[----:B---3--:R-:W-:-:S02]  /*0470*/  @P2 IMAD.U32 R12, R18, 0x10000, RZ ;  /* 0x00010000120c2824 */ /* 0x008fc400078e00ff */
[----:B----4-:R-:W-:Y:S02]  /*0480*/  @P1 IMAD.U32 R13, R19, 0x10000, RZ ;  /* 0x00010000130d1824 */ /* 0x010fe400078e00ff */
[----:B-----5:R-:W-:Y:S01]  /*0490*/  @P0 IMAD.U32 R10, R20, 0x10000, RZ ;  /* 0x00010000140a0824 */ /* 0x020fe200078e00ff */
[----:B------:R-:W-:Y:S06]  /*04a0*/  BRA.U UP0, `(.L_x_1134) ;  /* 0x0000000100b47547 */ /* 0x000fec000b800000 */
[----:B------:R0:W5:Y:S01]  /*04b0*/  @P1 LDG.E.U8 R18, desc[UR6][R2.64] ;  /* 0x0000000602121981 */ /* 0x000162000c1e1100 */
[----:B------:R-:W-:Y:S01]  /*04c0*/  BSSY.RECONVERGENT B0, `(.L_x_1135) ;  /* 0x0000009000007945 */ /* 0x000fe20003800200 */
[----:B------:R-:W-:Y:S01]  /*04d0*/  PLOP3.LUT P4, PT, PT, PT, PT, 0x8, 0x80 ;  /* 0x000000000080781c */ /* 0x000fe20003f8e170 */
[----:B------:R-:W-:Y:S01]  /*04e0*/  IMAD.MOV.U32 R15, RZ, RZ, R11 ;  /* 0x000000ffff0f7224 */ /* 0x000fe200078e000b */
[----:B------:R-:W-:Y:S01]  /*04f0*/  PRMT R14, RZ, 0x7610, R14 ;  /* 0x00007610ff0e7816 */ /* 0x000fe2000000000e */
[----:B------:R-:W-:Y:S10]  /*0500*/  @!P3 BRA `(.L_x_1136) ;  /* 0x000000000010b947 */ /* 0x000ff40003800000 */
[----:B------:R-:W2:Y:S02]  /*0510*/  LDG.E.U8 R14, desc[UR6][R4.64] ;  /* 0x00000006040e7981 */ /* 0x000ea4000c1e1100 */
[----:B--2---:R-:W-:-:S04]  /*0520*/  ISETP.NE.AND P5, PT, R14, RZ, PT ;  /* 0x000000ff0e00720c */ /* 0x004fc80003fa5270 */
[----:B------:R-:W-:Y:S02]  /*0530*/  PLOP3.LUT P4, PT, P5, PT, PT, 0x8, 0x80 ;  /* 0x000000000080781c */ /* 0x000fe40002f8e170 */
[----:B------:R-:W-:-:S11]  /*0540*/  SEL R14, RZ, 0x1, P5 ;  /* 0x00000001ff0e7807 */ /* 0x000fd60002800000 */
.L_x_1136:
[----:B------:R-:W-:Y:S05]  /*0550*/  BSYNC.RECONVERGENT B0 ;  /* 0x0000000000007941 */ /* 0x000fea0003800200 */
.L_x_1135:
[----:B------:R-:W-:Y:S04]  /*0560*/  BSSY.RECONVERGENT B0, `(.L_x_1137) ;  /* 0x0000009000007945 */ /* 0x000fe80003800200 */
[----:B------:R-:W-:Y:S05]  /*0570*/  @!P2 BRA `(.L_x_1138) ;  /* 0x00000000001ca947 */ /* 0x000fea0003800000 */
[----:B------:R-:W2:Y:S02]  /*0580*/  LDG.E.U8 R16, desc[UR6][R4.64+0x20] ;  /* 0x0000200604107981 */ /* 0x000ea4000c1e1100 */
[----:B--2---:R-:W-:Y:S01]  /*0590*/  ISETP.NE.AND P5, PT, R16, RZ, PT ;  /* 0x000000ff1000720c */ /* 0x004fe20003fa5270 */
[----:B------:R-:W-:-:S12]  /*05a0*/  IMAD.MOV.U32 R16, RZ, RZ, 0x1 ;  /* 0x00000001ff107424 */ /* 0x000fd800078e00ff */
[CC--:B------:R-:W-:Y:S02]  /*05b0*/  @!P5 FSETP.GT.FTZ.AND P6, PT, R11.reuse, R12.reuse, PT ;  /* 0x0000000c0b00d20b */ /* 0x0c0fe40003fd4000 */
[----:B------:R-:W-:Y:S02]  /*05c0*/  @!P5 PRMT R14, R16, 0x7610, R14 ;  /* 0x00007610100ed816 */ /* 0x000fe4000000000e */
[----:B------:R-:W-:-:S04]  /*05d0*/  @!P5 FSEL R17, R11, R12, P6 ;  /* 0x0000000c0b11d208 */ /* 0x000fc80003000000 */
[----:B------:R-:W-:-:S07]  /*05e0*/  @!P5 FSEL R15, R17, R12, P4 ;  /* 0x0000000c110fd208 */ /* 0x000fce0002000000 */
.L_x_1138:
[----:B------:R-:W-:Y:S05]  /*05f0*/  BSYNC.RECONVERGENT B0 ;  /* 0x0000000000007941 */ /* 0x000fea0003800200 */
.L_x_1137:
[----:B------:R-:W-:Y:S01]  /*0600*/  PRMT R14, R14, 0x9910, RZ ;  /* 0x000099100e0e7816 */ /* 0x000fe200000000ff */
[----:B------:R-:W-:Y:S01]  /*0610*/  BSSY.RECONVERGENT B0, `(.L_x_1139) ;  /* 0x0000012000007945 */ /* 0x000fe20003800200 */
[----:B-----5:R-:W-:Y:S02]  /*0620*/  @P1 ISETP.NE.AND P5, PT, R18, RZ, PT ;  /* 0x000000ff1200120c */ /* 0x020fe40003fa5270 */
[----:B------:R-:W-:Y:S02]  /*0630*/  ISETP.NE.AND P4, PT, R14, RZ, PT ;  /* 0x000000ff0e00720c */ /* 0x000fe40003f85270 */
[----:B------:R-:W-:Y:S02]  /*0640*/  PRMT R16, RZ, 0x7610, R16 ;  /* 0x00007610ff107816 */ /* 0x000fe40000000010 */
[----:B------:R-:W-:Y:S02]  /*0650*/  @P1 SEL R17, RZ, 0x1, P5 ;  /* 0x00000001ff111807 */ /* 0x000fe40002800000 */
[----:B------:R-:W-:Y:S01]  /*0660*/  FSEL R14, R15, -INF , P4 ;  /* 0xff8000000f0e7808 */ /* 0x000fe20002000000 */
[----:B------:R-:W-:Y:S01]  /*0670*/  IMAD.MOV.U32 R15, RZ, RZ, R13 ;  /* 0x000000ffff0f7224 */ /* 0x000fe200078e000d */
[----:B------:R-:W-:-:S02]  /*0680*/  PLOP3.LUT P4, PT, PT, PT, PT, 0x8, 0x80 ;  /* 0x000000000080781c */ /* 0x000fc40003f8e170 */
[----:B------:R-:W-:Y:S02]  /*0690*/  @P1 PRMT R16, R17, 0x7610, R16 ;  /* 0x0000761011101816 */ /* 0x000fe40000000010 */
[----:B------:R-:W-:Y:S01]  /*06a0*/  @P1 PLOP3.LUT P4, PT, P5, PT, PT, 0x8, 0x80 ;  /* 0x000000000080181c */ /* 0x000fe20002f8e170 */
[----:B------:R-:W-:-:S12]  /*06b0*/  @!P0 BRA `(.L_x_1140) ;  /* 0x00000000001c8947 */ /* 0x000fd80003800000 */
[----:B------:R-:W2:Y:S01]  /*06c0*/  LDG.E.U8 R17, desc[UR6][R2.64+0x20] ;  /* 0x0000200602117981 */ /* 0x000ea2000c1e1100 */
[----:B------:R-:W-:Y:S01]  /*06d0*/  IMAD.MOV.U32 R18, RZ, RZ, 0x1 ;  /* 0x00000001ff127424 */ /* 0x000fe200078e00ff */
[----:B--2---:R-:W-:-:S13]  /*06e0*/  ISETP.NE.AND P5, PT, R17, RZ, PT ;  /* 0x000000ff1100720c */ /* 0x004fda0003fa5270 */
[CC--:B------:R-:W-:Y:S02]  /*06f0*/  @!P5 FSETP.GT.FTZ.AND P6, PT, R13.reuse, R10.reuse, PT ;  /* 0x0000000a0d00d20b */ /* 0x0c0fe40003fd4000 */
[----:B------:R-:W-:Y:S02]  /*0700*/  @!P5 PRMT R16, R18, 0x7610, R16 ;  /* 0x000076101210d816 */ /* 0x000fe40000000010 */
[----:B------:R-:W-:-:S04]  /*0710*/  @!P5 FSEL R17, R13, R10, P6 ;  /* 0x0000000a0d11d208 */ /* 0x000fc80003000000 */
[----:B------:R-:W-:-:S07]  /*0720*/  @!P5 FSEL R15, R17, R10, P4 ;  /* 0x0000000a110fd208 */ /* 0x000fce0002000000 */
.L_x_1140:
[----:B------:R-:W-:Y:S05]  /*0730*/  BSYNC.RECONVERGENT B0 ;  /* 0x0000000000007941 */ /* 0x000fea0003800200 */
.L_x_1139:
[----:B------:R-:W-:-:S04]  /*0740*/  PRMT R16, R16, 0x9910, RZ ;  /* 0x0000991010107816 */ /* 0x000fc800000000ff */
[----:B------:R-:W-:-:S04]  /*0750*/  ISETP.NE.AND P4, PT, R16, RZ, PT ;  /* 0x000000ff1000720c */ /* 0x000fc80003f85270 */
[----:B------:R-:W-:Y:S01]  /*0760*/  FSEL R15, R15, -INF , P4 ;  /* 0xff8000000f0f7808 */ /* 0x000fe20002000000 */
[----:B------:R-:W-:Y:S08]  /*0770*/  BRA `(.L_x_1141) ;  /* 0x0000000000b07947 */ /* 0x000ff00003800000 */
.L_x_1134:
        /* <DEDUP_REMOVED lines=10> */
.L_x_1143:
[----:B------:R-:W-:Y:S05]  /*0820*/  BSYNC.RECONVERGENT B0 ;  /* 0x0000000000007941 */ /* 0x000fea0003800200 */
.L_x_1142:
        /* <DEDUP_REMOVED lines=9> */
.L_x_1145:
[----:B------:R-:W-:Y:S05]  /*08c0*/  BSYNC.RECONVERGENT B0 ;  /* 0x0000000000007941 */ /* 0x000fea0003800200 */
.L_x_1144:
        /* <DEDUP_REMOVED lines=19> */
.L_x_1147:
[----:B------:R-:W-:Y:S05]  /*0a00*/  BSYNC.RECONVERGENT B0 ;  /* 0x0000000000007941 */ /* 0x000fea0003800200 */
.L_x_1146:
[----:B------:R-:W-:-:S04]  /*0a10*/  PRMT R16, R16, 0x9910, RZ ;  /* 0x0000991010107816 */ /* 0x000fc800000000ff */
[----:B------:R-:W-:-:S04]  /*0a20*/  ISETP.NE.AND P4, PT, R16, RZ, PT ;  /* 0x000000ff1000720c */ /* 0x000fc80003f85270 */
[----:B------:R-:W-:-:S09]  /*0a30*/  FSEL R15, R15, -INF , P4 ;  /* 0xff8000000f0f7808 */ /* 0x000fd20002000000 */
.L_x_1141:
[----:B------:R-:W1:Y:S01]  /*0a40*/  SHFL.BFLY PT, R17, R14, 0x10, 0x1f ;  /* 0x0e001f000e117f89 */ /* 0x000e6200000e0000 */
[----:B------:R-:W-:Y:S03]  /*0a50*/  BSSY.RECONVERGENT B0, `(.L_x_1148) ;  /* 0x000006d000007945 */ /* 0x000fe60003800200 */
[----:B------:R-:W2:Y:S01]  /*0a60*/  SHFL.BFLY PT, R16, R15, 0x10, 0x1f ;  /* 0x0e001f000f107f89 */ /* 0x000ea200000e0000 */
[----:B-1----:R-:W-:Y:S02]  /*0a70*/  FSETP.GEU.FTZ.AND P4, PT, R14, R17, PT ;  /* 0x000000110e00720b */ /* 0x002fe40003f9e000 */
[----:B--2---:R-:W-:Y:S02]  /*0a80*/  FSETP.GEU.FTZ.AND P5, PT, R15, R16, PT ;  /* 0x000000100f00720b */ /* 0x004fe40003fbe000 */
[----:B------:R-:W-:Y:S02]  /*0a90*/  FSEL R17, R17, R14, !P4 ;  /* 0x0000000e11117208 */ /* 0x000fe40006000000 */
[----:B------:R-:W-:-:S03]  /*0aa0*/  FSEL R16, R16, R15, !P5 ;  /* 0x0000000f10107208 */ /* 0x000fc60006800000 */
[----:B------:R-:W1:Y:S04]  /*0ab0*/  SHFL.BFLY PT, R18, R17, 0x8, 0x1f ;  /* 0x0d001f0011127f89 */ /* 0x000e6800000e0000 */
        /* <DEDUP_REMOVED lines=22> */
[----:B------:R-:W-:Y:S01]  /*0c20*/  FSEL R19, R18, R17, !P5 ;  /* 0x0000001112137208 */ /* 0x000fe20006800000 */
[----:B------:R-:W-:Y:S08]  /*0c30*/  BRA.U UP0, `(.L_x_1149) ;  /* 0x0000000100a07547 */ /* 0x000ff0000b800000 */
[----:B------:R-:W-:Y:S01]  /*0c40*/  BSSY.RECONVERGENT B1, `(.L_x_1150) ;  /* 0x000000a000017945 */ /* 0x000fe20003800200 */
[----:B------:R-:W-:Y:S02]  /*0c50*/  CS2R R14, SRZ ;  /* 0x00000000000e7805 */ /* 0x000fe4000001ff00 */
[----:B------:R-:W-:Y:S01]  /*0c60*/  CS2R R16, SRZ ;  /* 0x0000000000107805 */ /* 0x000fe2000001ff00 */
[----:B------:R-:W-:Y:S06]  /*0c70*/  @!P3 BRA `(.L_x_1151) ;  /* 0x000000000018b947 */ /* 0x000fec0003800000 */
[----:B------:R-:W2:Y:S02]  /*0c80*/  LDG.E.U8 R18, desc[UR6][R4.64] ;  /* 0x0000000604127981 */ /* 0x000ea4000c1e1100 */
[----:B--2---:R-:W-:-:S13]  /*0c90*/  ISETP.NE.AND P3, PT, R18, RZ, PT ;  /* 0x000000ff1200720c */ /* 0x004fda0003f65270 */
[----:B------:R-:W-:-:S04]  /*0ca0*/  @!P3 FADD.FTZ R11, -R20, R11 ;  /* 0x0000000b140bb221 */ /* 0x000fc80000010100 */
[----:B------:R-:W-:-:S04]  /*0cb0*/  @!P3 FMUL.FTZ R11, R11, 1.4426950216293334961 ;  /* 0x3fb8aa3b0b0bb820 */ /* 0x000fc80000410000 */
[----:B------:R-:W1:Y:S02]  /*0cc0*/  @!P3 MUFU.EX2 R15, R11 ;  /* 0x0000000b000fb308 */ /* 0x000e640000000800 */
[----:B-1----:R-:W-:-:S07]  /*0cd0*/  @!P3 FADD.FTZ R17, RZ, R15 ;  /* 0x0000000fff11b221 */ /* 0x002fce0000010000 */
.L_x_1151:
[----:B------:R-:W-:Y:S05]  /*0ce0*/  BSYNC.RECONVERGENT B1 ;  /* 0x0000000000017941 */ /* 0x000fea0003800200 */
.L_x_1150:
[----:B------:R-:W-:Y:S01]  /*0cf0*/  BSSY.RECONVERGENT B1, `(.L_x_1152) ;  /* 0x0000009000017945 */ /* 0x000fe20003800200 */
[----:B------:R-:W-:-:S03]  /*0d00*/  IMAD.MOV.U32 R18, RZ, RZ, RZ ;  /* 0x000000ffff127224 */ /* 0x000fc600078e00ff */
[----:B------:R-:W-:Y:S05]  /*0d10*/  @!P2 BRA `(.L_x_1153) ;  /* 0x000000000018a947 */ /* 0x000fea0003800000 */
[----:B0-----:R-:W2:Y:S02]  /*0d20*/  LDG.E.U8 R4, desc[UR6][R4.64+0x20] ;  /* 0x0000200604047981 */ /* 0x001ea4000c1e1100 */
[----:B--2---:R-:W-:-:S13]  /*0d30*/  ISETP.NE.AND P2, PT, R4, RZ, PT ;  /* 0x000000ff0400720c */ /* 0x004fda0003f45270 */
[----:B------:R-:W-:-:S04]  /*0d40*/  @!P2 FADD.FTZ R12, -R20, R12 ;  /* 0x0000000c140ca221 */ /* 0x000fc80000010100 */
[----:B------:R-:W-:-:S04]  /*0d50*/  @!P2 FMUL.FTZ R12, R12, 1.4426950216293334961 ;  /* 0x3fb8aa3b0c0ca820 */ /* 0x000fc80000410000 */
[----:B------:R-:W0:Y:S02]  /*0d60*/  @!P2 MUFU.EX2 R18, R12 ;  /* 0x0000000c0012a308 */ /* 0x000e240000000800 */
[----:B0-----:R-:W-:-:S07]  /*0d70*/  @!P2 FADD.FTZ R17, R17, R18 ;  /* 0x000000121111a221 */ /* 0x001fce0000010000 */
.L_x_1153:
[----:B------:R-:W-:Y:S05]  /*0d80*/  BSYNC.RECONVERGENT B1 ;  /* 0x0000000000017941 */ /* 0x000fea0003800200 */
.L_x_1152:
[----:B------:R-:W-:Y:S04]  /*0d90*/  BSSY.RECONVERGENT B1, `(.L_x_1154) ;  /* 0x0000008000017945 */ /* 0x000fe80003800200 */
[----:B------:R-:W-:Y:S05]  /*0da0*/  @!P1 BRA `(.L_x_1155) ;  /* 0x0000000000189947 */ /* 0x000fea0003800000 */
[----:B0-----:R-:W2:Y:S02]  /*0db0*/  LDG.E.U8 R4, desc[UR6][R2.64] ;  /* 0x0000000602047981 */ /* 0x001ea4000c1e1100 */
[----:B--2---:R-:W-:-:S13]  /*0dc0*/  ISETP.NE.AND P1, PT, R4, RZ, PT ;  /* 0x000000ff0400720c */ /* 0x004fda0003f25270 */
[----:B------:R-:W-:-:S04]  /*0dd0*/  @!P1 FADD.FTZ R13, -R19, R13 ;  /* 0x0000000d130d9221 */ /* 0x000fc80000010100 */
[----:B------:R-:W-:-:S04]  /*0de0*/  @!P1 FMUL.FTZ R13, R13, 1.4426950216293334961 ;  /* 0x3fb8aa3b0d0d9820 */ /* 0x000fc80000410000 */
[----:B------:R-:W0:Y:S02]  /*0df0*/  @!P1 MUFU.EX2 R14, R13 ;  /* 0x0000000d000e9308 */ /* 0x000e240000000800 */
[----:B0-----:R-:W-:-:S07]  /*0e00*/  @!P1 FADD.FTZ R16, RZ, R14 ;  /* 0x0000000eff109221 */ /* 0x001fce0000010000 */
.L_x_1155:
[----:B------:R-:W-:Y:S05]  /*0e10*/  BSYNC.RECONVERGENT B1 ;  /* 0x0000000000017941 */ /* 0x000fea0003800200 */
.L_x_1154:
[----:B------:R-:W-:Y:S01]  /*0e20*/  IMAD.MOV.U32 R11, RZ, RZ, RZ ;  /* 0x000000ffff0b7224 */ /* 0x000fe200078e00ff */
[----:B------:R-:W-:Y:S06]  /*0e30*/  @!P0 BRA `(.L_x_1156) ;  /* 0x0000000000b88947 */ /* 0x000fec0003800000 */
[----:B0-----:R-:W2:Y:S02]  /*0e40*/  LDG.E.U8 R2, desc[UR6][R2.64+0x20] ;  /* 0x0000200602027981 */ /* 0x001ea4000c1e1100 */
[----:B--2---:R-:W-:-:S13]  /*0e50*/  ISETP.NE.AND P0, PT, R2, RZ, PT ;  /* 0x000000ff0200720c */ /* 0x004fda0003f05270 */
[----:B------:R-:W-:Y:S05]  /*0e60*/  @P0 BRA `(.L_x_1156) ;  /* 0x0000000000ac0947 */ /* 0x000fea0003800000 */
[----:B------:R-:W-:-:S04]  /*0e70*/  FADD.FTZ R10, -R19, R10 ;  /* 0x0000000a130a7221 */ /* 0x000fc80000010100 */
[----:B------:R-:W-:-:S04]  /*0e80*/  FMUL.FTZ R10, R10, 1.4426950216293334961 ;  /* 0x3fb8aa3b0a0a7820 */ /* 0x000fc80000410000 */
[----:B------:R-:W0:Y:S02]  /*0e90*/  MUFU.EX2 R11, R10 ;  /* 0x0000000a000b7308 */ /* 0x000e240000000800 */
[----:B0-----:R-:W-:Y:S01]  /*0ea0*/  FADD.FTZ R16, R16, R11 ;  /* 0x0000000b10107221 */ /* 0x001fe20000010000 */
[----:B------:R-:W-:Y:S06]  /*0eb0*/  BRA `(.L_x_1156) ;  /* 0x0000000000987947 */ /* 0x000fec0003800000 */
.L_x_1149:
[----:B------:R-:W-:Y:S01]  /*0ec0*/  BSSY.RECONVERGENT B1, `(.L_x_1157) ;  /* 0x000000a000017945 */ /* 0x000fe20003800200 */
[----:B------:R-:W-:Y:S02]  /*0ed0*/  CS2R R14, SRZ ;  /* 0x00000000000e7805 */ /* 0x000fe4000001ff00 */
[----:B------:R-:W-:Y:S01]  /*0ee0*/  CS2R R16, SRZ ;  /* 0x0000000000107805 */ /* 0x000fe2000001ff00 */
[----:B------:R-:W-:Y:S06]  /*0ef0*/  @!P3 BRA `(.L_x_1158) ;  /* 0x000000000018b947 */ /* 0x000fec0003800000 */
[----:B0-----:R-:W2:Y:S02]  /*0f00*/  LDG.E.U8 R2, desc[UR6][R4.64] ;  /* 0x0000000604027981 */ /* 0x001ea4000c1e1100 */
[----:B--2---:R-:W-:-:S13]  /*0f10*/  ISETP.NE.AND P3, PT, R2, RZ, PT ;  /* 0x000000ff0200720c */ /* 0x004fda0003f65270 */
[----:B------:R-:W-:-:S04]  /*0f20*/  @!P3 FADD.FTZ R11, -R20, R11 ;  /* 0x0000000b140bb221 */ /* 0x000fc80000010100 */
[----:B------:R-:W-:-:S04]  /*0f30*/  @!P3 FMUL.FTZ R11, R11, 1.4426950216293334961 ;  /* 0x3fb8aa3b0b0bb820 */ /* 0x000fc80000410000 */
[----:B------:R-:W0:Y:S02]  /*0f40*/  @!P3 MUFU.EX2 R15, R11 ;  /* 0x0000000b000fb308 */ /* 0x000e240000000800 */
[----:B0-----:R-:W-:-:S07]  /*0f50*/  @!P3 FADD.FTZ R17, RZ, R15 ;  /* 0x0000000fff11b221 */ /* 0x001fce0000010000 */
.L_x_1158:
[----:B------:R-:W-:Y:S05]  /*0f60*/  BSYNC.RECONVERGENT B1 ;  /* 0x0000000000017941 */ /* 0x000fea0003800200 */
.L_x_1157:
        /* <DEDUP_REMOVED lines=9> */
.L_x_1160:
[----:B------:R-:W-:Y:S05]  /*1000*/  BSYNC.RECONVERGENT B1 ;  /* 0x0000000000017941 */ /* 0x000fea0003800200 */
.L_x_1159:
        /* <DEDUP_REMOVED lines=8> */
.L_x_1162:
[----:B------:R-:W-:Y:S05]  /*1090*/  BSYNC.RECONVERGENT B1 ;  /* 0x0000000000017941 */ /* 0x000fea0003800200 */
.L_x_1161:
[----:B------:R-:W-:Y:S01]  /*10a0*/  IMAD.MOV.U32 R11, RZ, RZ, RZ ;  /* 0x000000ffff0b7224 */ /* 0x000fe200078e00ff */
[----:B------:R-:W-:Y:S06]  /*10b0*/  @!P0 BRA `(.L_x_1156) ;  /* 0x0000000000188947 */ /* 0x000fec0003800000 */
[----:B0-----:R-:W2:Y:S02]  /*10c0*/  LDG.E.U8 R4, desc[UR6][R4.64+0x20] ;  /* 0x0000200604047981 */ /* 0x001ea4000c1e1100 */
[----:B--2---:R-:W-:-:S13]  /*10d0*/  ISETP.NE.AND P0, PT, R4, RZ, PT ;  /* 0x000000ff0400720c */ /* 0x004fda0003f05270 */
[----:B------:R-:W-:-:S04]  /*10e0*/  @!P0 FADD.FTZ R10, -R19, R10 ;  /* 0x0000000a130a8221 */ /* 0x000fc80000010100 */
[----:B------:R-:W-:-:S04]  /*10f0*/  @!P0 FMUL.FTZ R10, R10, 1.4426950216293334961 ;  /* 0x3fb8aa3b0a0a8820 */ /* 0x000fc80000410000 */
[----:B------:R-:W0:Y:S02]  /*1100*/  @!P0 MUFU.EX2 R11, R10 ;  /* 0x0000000a000b8308 */ /* 0x000e240000000800 */
[----:B0-----:R-:W-:-:S07]  /*1110*/  @!P0 FADD.FTZ R16, R16, R11 ;  /* 0x0000000b10108221 */ /* 0x001fce0000010000 */
.L_x_1156:
[----:B------:R-:W-:Y:S05]  /*1120*/  BSYNC.RECONVERGENT B0 ;  /* 0x0000000000007941 */ /* 0x000fea0003800200 */
.L_x_1148:
[----:B0-----:R-:W0:Y:S01]  /*1130*/  SHFL.BFLY PT, R3, R16, 0x10, 0x1f ;  /* 0x0e001f0010037f89 */ /* 0x001e2200000e0000 */
        /* <DEDUP_REMOVED lines=19> */
[CC--:B------:R-:W-:Y:S01]  /*1270*/  ISETP.GE.AND P1, PT, R8.reuse, R7.reuse, PT ;  /* 0x000000070800720c */ /* 0x0c0fe20003f26270 */
[----:B------:R-:W-:Y:S01]  /*1280*/  BSSY.RECONVERGENT B0, `(.L_x_1163) ;  /* 0x0000017000007945 */ /* 0x000fe20003800200 */
[----:B------:R-:W-:Y:S01]  /*1290*/  ISETP.GE.AND P0, PT, R8, R7, PT ;  /* 0x000000070800720c */ /* 0x000fe20003f06270 */
[----:B-1----:R-:W-:Y:S01]  /*12a0*/  FADD.FTZ R4, R12, R3 ;  /* 0x000000030c047221 */ /* 0x002fe20000010000 */
[----:B0-2---:R-:W-:Y:S02]  /*12b0*/  FADD.FTZ R17, R17, R2 ;  /* 0x0000000211117221 */ /* 0x005fe40000010000 */
[----:B------:R-:W-:-:S07]  /*12c0*/  ISETP.EQ.OR P0, PT, R21, 0x1, P0 ;  /* 0x000000011500780c */ /* 0x000fce0000702670 */
[----:B------:R-:W-:Y:S06]  /*12d0*/  @P1 BRA `(.L_x_1164) ;  /* 0x0000000000441947 */ /* 0x000fec0003800000 */
[----:B------:R-:W-:Y:S01]  /*12e0*/  FSETP.NEU.FTZ.AND P1, PT, R17, RZ, PT ;  /* 0x000000ff1100720b */ /* 0x000fe20003f3d000 */
[----:B------:R-:W0:Y:S01]  /*12f0*/  LDCU.64 UR4, c[0x0][0x380] ;  /* 0x00007000ff0477ac */ /* 0x000e220008000a00 */
[----:B------:R-:W-:-:S11]  /*1300*/  IMAD.MOV.U32 R5, RZ, RZ, 0x7fff ;  /* 0x00007fffff057424 */ /* 0x000fd600078e00ff */
[----:B------:R-:W1:Y:S02]  /*1310*/  @P1 MUFU.RCP R2, R17 ;  /* 0x0000001100021308 */ /* 0x000e640000001000 */
[----:B-1----:R-:W-:Y:S01]  /*1320*/  @P1 FMUL.FTZ R15, R2, R15 ;  /* 0x0000000f020f1220 */ /* 0x002fe20000410000 */
[----:B0-----:R-:W-:-:S04]  /*1330*/  LEA R2, P2, R6, UR4, 0x1 ;  /* 0x0000000406027c11 */ /* 0x001fc8000f8408ff */
[----:B------:R-:W-:Y:S02]  /*1340*/  @P1 F2FP.BF16.F32.PACK_AB R5, RZ, R15 ;  /* 0x0000000fff05123e */ /* 0x000fe400000010ff */
[----:B------:R-:W-:Y:S02]  /*1350*/  LEA.HI.X R3, R6, UR5, R9, 0x1, P2 ;  /* 0x0000000506037c11 */ /* 0x000fe400090f0c09 */
[----:B------:R-:W-:-:S03]  /*1360*/  ISETP.GE.AND P2, PT, R0, R7, PT ;  /* 0x000000070000720c */ /* 0x000fc60003f46270 */
[----:B------:R0:W-:Y:S10]  /*1370*/  STG.E.U16 desc[UR6][R2.64], R5 ;  /* 0x0000000502007986 */ /* 0x0001f4000c101506 */
[----:B------:R-:W-:Y:S05]  /*1380*/  @P2 BRA `(.L_x_1164) ;  /* 0x0000000000182947 */ /* 0x000fea0003800000 */
[----:B------:R-:W1:Y:S01]  /*1390*/  @P1 MUFU.RCP R17, R17 ;  /* 0x0000001100111308 */ /* 0x000e620000001000 */
[----:B0-----:R-:W-:Y:S02]  /*13a0*/  IMAD.MOV.U32 R5, RZ, RZ, 0x7fff ;  /* 0x00007fffff057424 */ /* 0x001fe400078e00ff */
[----:B-1----:R-:W-:-:S05]  /*13b0*/  @P1 FMUL.FTZ R18, R17, R18 ;  /* 0x0000001211121220 */ /* 0x002fca0000410000 */
[----:B------:R-:W-:-:S04]  /*13c0*/  @P1 F2FP.BF16.F32.PACK_AB R18, RZ, R18 ;  /* 0x00000012ff12123e */ /* 0x000fc800000010ff */
[----:B------:R-:W-:-:S05]  /*13d0*/  @!P1 PRMT R18, R5, 0x7610, R18 ;  /* 0x0000761005129816 */ /* 0x000fca0000000012 */
[----:B------:R1:W-:Y:S02]  /*13e0*/  STG.E.U16 desc[UR6][R2.64+0x40], R18 ;  /* 0x0000401202007986 */ /* 0x0003e4000c101506 */
.L_x_1164:
[----:B------:R-:W-:Y:S05]  /*13f0*/  BSYNC.RECONVERGENT B0 ;  /* 0x0000000000007941 */ /* 0x000fea0003800200 */
.L_x_1163:
[----:B------:R-:W-:Y:S05]  /*1400*/  @P0 EXIT ;  /* 0x000000000000094d */ /* 0x000fea0003800000 */
[----:B------:R-:W-:Y:S01]  /*1410*/  FSETP.NEU.FTZ.AND P0, PT, R4, RZ, PT ;  /* 0x000000ff0400720b */ /* 0x000fe20003f1d000 */
[----:B------:R-:W2:Y:S01]  /*1420*/  LDCU.64 UR4, c[0x0][0x380] ;  /* 0x00007000ff0477ac */ /* 0x000ea20008000a00 */
[-C--:B------:R-:W-:Y:S02]  /*1430*/  IADD3 R6, P1, PT, R6, R7.reuse, RZ ;  /* 0x0000000706067210 */ /* 0x080fe40007f3e0ff */
[----:B------:R-:W-:-:S03]  /*1440*/  ISETP.GE.AND P2, PT, R0, R7, PT ;  /* 0x000000070000720c */ /* 0x000fc60003f46270 */
[----:B------:R-:W-:-:S06]  /*1450*/  IMAD.X R9, RZ, RZ, R9, P1 ;  /* 0x000000ffff097224 */ /* 0x000fcc00008e0609 */
[----:B01----:R-:W0:Y:S01]  /*1460*/  @P0 MUFU.RCP R3, R4 ;  /* 0x0000000400030308 */ /* 0x003e220000001000 */
[----:B--2---:R-:W-:Y:S01]  /*1470*/  LEA R2, P1, R6, UR4, 0x1 ;  /* 0x0000000406027c11 */ /* 0x004fe2000f8208ff */
[----:B0-----:R-:W-:Y:S01]  /*1480*/  @P0 FMUL.FTZ R14, R3, R14 ;  /* 0x0000000e030e0220 */ /* 0x001fe20000410000 */
[----:B------:R-:W-:-:S04]  /*1490*/  IMAD.MOV.U32 R3, RZ, RZ, 0x7fff ;  /* 0x00007fffff037424 */ /* 0x000fc800078e00ff */
[----:B------:R-:W-:-:S04]  /*14a0*/  @P0 F2FP.BF16.F32.PACK_AB R14, RZ, R14 ;  /* 0x0000000eff0e023e */ /* 0x000fc800000010ff */
[----:B------:R-:W-:Y:S02]  /*14b0*/  @!P0 PRMT R14, R3, 0x7610, R14 ;  /* 0x00007610030e8816 */ /* 0x000fe4000000000e */
[----:B------:R-:W-:-:S05]  /*14c0*/  LEA.HI.X R3, R6, UR5, R9, 0x1, P1 ;  /* 0x0000000506037c11 */ /* 0x000fca00088f0c09 */
[----:B------:R0:W-:Y:S01]  /*14d0*/  STG.E.U16 desc[UR6][R2.64], R14 ;  /* 0x0000000e02007986 */ /* 0x0001e2000c101506 */
[----:B------:R-:W-:Y:S05]  /*14e0*/  @P2 EXIT ;  /* 0x000000000000294d */ /* 0x000fea0003800000 */
[----:B------:R-:W1:Y:S01]  /*14f0*/  @P0 MUFU.RCP R4, R4 ;  /* 0x0000000400040308 */ /* 0x000e620000001000 */
[----:B------:R-:W-:Y:S02]  /*1500*/  IMAD.MOV.U32 R0, RZ, RZ, 0x7fff ;  /* 0x00007fffff007424 */ /* 0x000fe400078e00ff */
[----:B-1----:R-:W-:-:S05]  /*1510*/  @P0 FMUL.FTZ R11, R4, R11 ;  /* 0x0000000b040b0220 */ /* 0x002fca0000410000 */
[----:B------:R-:W-:-:S04]  /*1520*/  @P0 F2FP.BF16.F32.PACK_AB R11, RZ, R11 ;  /* 0x0000000bff0b023e */ /* 0x000fc800000010ff */
[----:B------:R-:W-:-:S05]  /*1530*/  @!P0 PRMT R11, R0, 0x7610, R11 ;  /* 0x00007610000b8816 */ /* 0x000fca000000000b */
[----:B------:R-:W-:Y:S01]  /*1540*/  STG.E.U16 desc[UR6][R2.64+0x40], R11 ;  /* 0x0000400b02007986 */ /* 0x000fe2000c101506 */
[----:B------:R-:W-:Y:S05]  /*1550*/  EXIT ;  /* 0x000000000000794d */ /* 0x000fea0003800000 */
.L_x_1165:
        /* <DEDUP_REMOVED lines=10> */
.L_x_11178:


//--------------------- .text._ZN43_GLOBAL__N__9ae7fba5_10_SoftMax_cu_9f978f6320softmax_warp_forwardIN3c108BFloat16ES2_fLi5ELb0ELb1EEEvPT0_PKT_iiiPKbib --------------------------
	.section	.text._ZN43_GLOBAL__N__9ae7fba5_10_SoftMax_cu_9f978f6320softmax_warp_forwardIN3c108BFloat16ES2_fLi5ELb0ELb1EEEvPT0_PKT_iiiPKbib,"ax",@progbits
	.align	128
.text._ZN43_GLOBAL__N__9ae7fba5_10_SoftMax_cu_9f978f6320softmax_warp_forwardIN3c108BFloat16ES2_fLi5ELb0ELb1EEEvPT0_PKT_iiiPKbib:
        .type           _ZN43_GLOBAL__N__9ae7fba5_10_SoftMax_cu_9f978f6320softmax_warp_forwardIN3c108BFloat16ES2_fLi5ELb0ELb1EEEvPT0_PKT_iiiPKbib,@function
        .size           _ZN43_GLOBAL__N__9ae7fba5_10_SoftMax_cu_9f978f6320softmax_warp_forwardIN3c108BFloat16ES2_fLi5ELb0ELb1EEEvPT0_PKT_iiiPKbib,(.L_x_11179 - _ZN43_GLOBAL__N__9ae7fba5_10_SoftMax_cu_9f978f6320softmax_warp_forwardIN3c108BFloat16ES2_fLi5ELb0ELb1EEEvPT0_PKT_iiiPKbib)
        .other          _ZN43_GLOBAL__N__9ae7fba5_10_SoftMax_cu_9f978f6320softmax_warp_forwardIN3c108BFloat16ES2_fLi5ELb0ELb1EEEvPT0_PKT_iiiPKbib,@"STO_CUDA_ENTRY STV_DEFAULT"
_ZN43_GLOBAL__N__9ae7fba5_10_SoftMax_cu_9f978f6320softmax_warp_forwardIN3c108BFloat16ES2_fLi5ELb0ELb1EEEvPT0_PKT_iiiPKbib:
[----:B------:R-:W-:Y:S01]  /*0000*/  LDC R1, c[0x0][0x37c] ;  /* 0x0000df00ff017b82 */ /* 0x000fe20000000800 */
[----:B------:R-:W0:Y:S01]  /*0010*/  S2R R2, SR_CTAID.X ;  /* 0x0000000000027919 */ /* 0x000e220000002500 */
[----:B------:R-:W0:Y:S01]  /*0020*/  LDCU UR4, c[0x0][0x364] ;  /* 0x00006c80ff0477ac */ /* 0x000e220008000800 */
[----:B------:R-:W0:Y:S01]  /*0030*/  S2R R3, SR_TID.Y ;  /* 0x0000000000037919 */ /* 0x000e220000002200 */
[----:B------:R-:W1:Y:S01]  /*0040*/  LDCU.64 UR8, c[0x0][0x390] ;  /* 0x00007200ff0877ac */ /* 0x000e620008000a00 */
[----:B------:R-:W2:Y:S01]  /*0050*/  S2R R0, SR_TID.X ;  /* 0x0000000000007919 */ /* 0x000ea20000002100 */
[----:B------:R-:W3:Y:S01]  /*0060*/  LDCU UR5, c[0x0][0x398] ;  /* 0x00007300ff0577ac */ /* 0x000ee20008000800 */
[----:B------:R-:W4:Y:S01]  /*0070*/  LDCU.64 UR6, c[0x0][0x358] ;  /* 0x00006b00ff0677ac */ /* 0x000f220008000a00 */
[----:B------:R-:W0:Y:S02]  /*0080*/  LDCU.64 UR10, c[0x0][0x3a0] ;  /* 0x00007400ff0a77ac */ /* 0x000e240008000a00 */
[----:B0-----:R-:W-:Y:S01]  /*0090*/  IMAD R2, R2, UR4, R3 ;  /* 0x0000000402027c24 */ /* 0x001fe2000f8e0203 */
[----:B------:R-:W0:Y:S03]  /*00a0*/  LDCU.U8 UR4, c[0x0][0x3ac] ;  /* 0x00007580ff0477ac */ /* 0x000e260008000000 */
[----:B------:R-:W-:-:S04]  /*00b0*/  IMAD.SHL.U32 R2, R2, 0x2, RZ ;  /* 0x0000000202027824 */ /* 0x000fc800078e00ff */
[C---:B-1----:R-:W-:Y:S01]  /*00c0*/  IMAD R5, R2.reuse, UR9, RZ ;  /* 0x0000000902057c24 */ /* 0x042fe2000f8e02ff */
[----:B------:R-:W-:-:S03]  /*00d0*/  IADD3 R13, PT, PT, -R2, UR8, RZ ;  /* 0x00000008020d7c10 */ /* 0x000fc6000fffe1ff */
[----:B--2---:R-:W-:Y:S01]  /*00e0*/  IMAD.IADD R2, R5, 0x1, R0 ;  /* 0x0000000105027824 */ /* 0x004fe200078e0200 */
[C---:B------:R-:W-:Y:S02]  /*00f0*/  ISETP.GT.AND P0, PT, R13.reuse, 0x1, PT ;  /* 0x000000010d00780c */ /* 0x040fe40003f04270 */
[----:B------:R-:W-:Y:S02]  /*0100*/  ISETP.GT.AND P1, PT, R13, RZ, PT ;  /* 0x000000ff0d00720c */ /* 0x000fe40003f24270 */
[C---:B---3--:R-:W-:Y:S02]  /*0110*/  ISETP.LT.AND P0, PT, R0.reuse, UR5, P0 ;  /* 0x0000000500007c0c */ /* 0x048fe40008701270 */
[----:B------:R-:W-:Y:S02]  /*0120*/  ISETP.LT.AND P1, PT, R0, UR5, P1 ;  /* 0x0000000500007c0c */ /* 0x000fe40008f21270 */
[----:B------:R-:W-:-:S09]  /*0130*/  SHF.R.S32.HI R3, RZ, 0x1f, R2 ;  /* 0x0000001fff037819 */ /* 0x000fd20000011402 */
[----:B------:R-:W1:Y:S01]  /*0140*/  @P0 LDC.64 R8, c[0x0][0x388] ;  /* 0x0000e200ff080b82 */ /* 0x000e620000000a00 */
[----:B------:R-:W-:-:S05]  /*0150*/  @P0 IADD3 R4, P2, PT, R2, UR5, RZ ;  /* 0x0000000502040c10 */ /* 0x000fca000ff5e0ff */
[----:B------:R-:W-:Y:S02]  /*0160*/  @P0 IMAD.X R7, RZ, RZ, R3, P2 ;  /* 0x000000ffff070224 */ /* 0x000fe400010e0603 */
[----:B------:R-:W2:Y:S01]  /*0170*/  @P1 LDC.64 R10, c[0x0][0x388] ;  /* 0x0000e200ff0a1b82 */ /* 0x000ea20000000a00 */
[----:B-1----:R-:W-:-:S04]  /*0180*/  @P0 LEA R8, P3, R4, R8, 0x1 ;  /* 0x0000000804080211 */ /* 0x002fc800078608ff */
[----:B------:R-:W-:Y:S02]  /*0190*/  @P0 LEA.HI.X R9, R4, R9, R7, 0x1, P3 ;  /* 0x0000000904090211 */ /* 0x000fe400018f0c07 */
[----:B--2---:R-:W-:-:S03]  /*01a0*/  @P1 LEA R6, P2, R2, R10, 0x1 ;  /* 0x0000000a02061211 */ /* 0x004fc600078408ff */
[----:B----4-:R1:W5:Y:S01]  /*01b0*/  @P0 LDG.E.U16 R10, desc[UR6][R8.64] ;  /* 0x00000006080a0981 */ /* 0x010362000c1e1500 */
[----:B------:R-:W-:-:S05]  /*01c0*/  @P1 LEA.HI.X R7, R2, R11, R3, 0x1, P2 ;  /* 0x0000000b02071211 */ /* 0x000fca00010f0c03 */
[----:B------:R1:W5:Y:S01]  /*01d0*/  @P1 LDG.E.U16 R11, desc[UR6][R6.64] ;  /* 0x00000006060b1981 */ /* 0x000362000c1e1500 */
[----:B0-----:R-:W-:-:S04]  /*01e0*/  UPRMT UR4, UR4, 0x8880, URZ ;  /* 0x0000888004047896 */ /* 0x001fc800080000ff */
[----:B------:R-:W-:Y:S01]  /*01f0*/  UISETP.NE.AND UP0, UPT, UR4, URZ, UPT ;  /* 0x000000ff0400728c */ /* 0x000fe2000bf05270 */
[----:B------:R-:W-:-:S08]  /*0200*/  IMAD.MOV.U32 R12, RZ, RZ, R2 ;  /* 0x000000ffff0c7224 */ /* 0x000fd000078e0002 */
[----:B-1----:R-:W-:Y:S05]  /*0210*/  BRA.U !UP0, `(.L_x_1166) ;  /* 0x0000000108647547 */ /* 0x002fea000b800000 */
        /* <DEDUP_REMOVED lines=25> */
.L_x_1166:
[----:B------:R-:W-:Y:S01]  /*03b0*/  UISETP.NE.AND UP0, UPT, UR4, URZ, UPT ;  /* 0x000000ff0400728c */ /* 0x000fe2000bf05270 */
[C---:B------:R-:W-:Y:S01]  /*03c0*/  IADD3 R4, P2, PT, R12.reuse, UR10, RZ ;  /* 0x0000000a0c047c10 */ /* 0x040fe2000ff5e0ff */
[----:B------:R-:W-:Y:S01]  /*03d0*/  IMAD.MOV.U32 R8, RZ, RZ, -0x800000 ;  /* 0xff800000ff087424 */ /* 0x000fe200078e00ff */
[----:B------:R-:W-:Y:S01]  /*03e0*/  BSSY.RECONVERGENT B0, `(.L_x_1167) ;  /* 0x000001c000007945 */ /* 0x000fe20003800200 */
[----:B------:R-:W-:Y:S01]  /*03f0*/  IMAD.MOV.U32 R9, RZ, RZ, -0x800000 ;  /* 0xff800000ff097424 */ /* 0x000fe200078e00ff */
[----:B------:R-:W-:Y:S01]  /*0400*/  LEA.HI.X.SX32 R5, R12, UR11, 0x1, P2 ;  /* 0x0000000b0c057c11 */ /* 0x000fe200090f0eff */
[----:B-----5:R-:W-:Y:S01]  /*0410*/  @P0 IMAD.U32 R8, R10, 0x10000, RZ ;  /* 0x000100000a080824 */ /* 0x020fe200078e00ff */
[----:B------:R-:W-:Y:S01]  /*0420*/  IADD3 R6, P2, PT, R4, UR5, RZ ;  /* 0x0000000504067c10 */ /* 0x000fe2000ff5e0ff */
[----:B------:R-:W-:Y:S02]  /*0430*/  @P1 IMAD.U32 R9, R11, 0x10000, RZ ;  /* 0x000100000b091824 */ /* 0x000fe400078e00ff */
[----:B------:R-:W-:-:S02]  /*0440*/  IMAD.MOV.U32 R10, RZ, RZ, -0x800000 ;  /* 0xff800000ff0a7424 */ /* 0x000fc400078e00ff */
[----:B------:R-:W-:Y:S01]  /*0450*/  IMAD.X R7, RZ, RZ, R5, P2 ;  /* 0x000000ffff077224 */ /* 0x000fe200010e0605 */
[----:B------:R-:W-:Y:S07]  /*0460*/  BRA.U UP0, `(.L_x_1168) ;  /* 0x0000000100307547 */ /* 0x000fee000b800000 */
[----:B------:R-:W-:Y:S04]  /*0470*/  BSSY.RECONVERGENT B1, `(.L_x_1169) ;  /* 0x0000005000017945 */ /* 0x000fe80003800200 */
[----:B------:R-:W-:Y:S05]  /*0480*/  @!P1 BRA `(.L_x_1170) ;  /* 0x00000000000c9947 */ /* 0x000fea0003800000 */
[----:B------:R-:W2:Y:S02]  /*0490*/  LDG.E.U8 R10, desc[UR6][R4.64] ;  /* 0x00000006040a7981 */ /* 0x000ea4000c1e1100 */
[----:B--2---:R-:W-:-:S04]  /*04a0*/  ISETP.NE.AND P2, PT, R10, RZ, PT ;  /* 0x000000ff0a00720c */ /* 0x004fc80003f45270 */
[----:B------:R-:W-:-:S09]  /*04b0*/  FSEL R10, R9, -INF , !P2 ;  /* 0xff800000090a7808 */ /* 0x000fd20005000000 */
.L_x_1170:
[----:B------:R-:W-:Y:S05]  /*04c0*/  BSYNC.RECONVERGENT B1 ;  /* 0x0000000000017941 */ /* 0x000fea0003800200 */
.L_x_1169:
[----:B------:R-:W-:Y:S01]  /*04d0*/  IMAD.MOV.U32 R11, RZ, RZ, -0x800000 ;  /* 0xff800000ff0b7424 */ /* 0x000fe200078e00ff */
[----:B------:R-:W-:Y:S06]  /*04e0*/  @!P0 BRA `(.L_x_1171) ;  /* 0x00000000002c8947 */ /* 0x000fec0003800000 */
[----:B------:R-:W2:Y:S02]  /*04f0*/  LDG.E.U8 R11, desc[UR6][R6.64] ;  /* 0x00000006060b7981 */ /* 0x000ea4000c1e1100 */
[----:B--2---:R-:W-:-:S04]  /*0500*/  ISETP.NE.AND P2, PT, R11, RZ, PT ;  /* 0x000000ff0b00720c */ /* 0x004fc80003f45270 */
[----:B------:R-:W-:Y:S01]  /*0510*/  FSEL R11, R8, -INF , !P2 ;  /* 0xff800000080b7808 */ /* 0x000fe20005000000 */
[----:B------:R-:W-:Y:S08]  /*0520*/  BRA `(.L_x_1171) ;  /* 0x00000000001c7947 */ /* 0x000ff00003800000 */
.L_x_1168:
[----:B------:R-:W2:Y:S04]  /*0530*/  @P1 LDG.E.U8 R12, desc[UR6][R4.64] ;  /* 0x00000006040c1981 */ /* 0x000ea8000c1e1100 */
[----:B------:R-:W3:Y:S01]  /*0540*/  @P0 LDG.E.U8 R11, desc[UR6][R4.64] ;  /* 0x00000006040b0981 */ /* 0x000ee2000c1e1100 */
[----:B--2---:R-:W-:Y:S02]  /*0550*/  @P1 ISETP.NE.AND P2, PT, R12, RZ, PT ;  /* 0x000000ff0c00120c */ /* 0x004fe40003f45270 */
[----:B---3--:R-:W-:Y:S01]  /*0560*/  @P0 ISETP.NE.AND P3, PT, R11, RZ, PT ;  /* 0x000000ff0b00020c */ /* 0x008fe20003f65270 */
[----:B------:R-:W-:Y:S01]  /*0570*/  IMAD.MOV.U32 R11, RZ, RZ, -0x800000 ;  /* 0xff800000ff0b7424 */ /* 0x000fe200078e00ff */
[----:B------:R-:W-:Y:S02]  /*0580*/  @P1 FSEL R10, R9, -INF , !P2 ;  /* 0xff800000090a1808 */ /* 0x000fe40005000000 */
[----:B------:R-:W-:-:S09]  /*0590*/  @P0 FSEL R11, R8, -INF , !P3 ;  /* 0xff800000080b0808 */ /* 0x000fd20005800000 */
.L_x_1171:
[----:B------:R-:W-:Y:S05]  /*05a0*/  BSYNC.RECONVERGENT B0 ;  /* 0x0000000000007941 */ /* 0x000fea0003800200 */
.L_x_1167:
[----:B------:R-:W0:Y:S01]  /*05b0*/  SHFL.BFLY PT, R15, R10, 0x10, 0x1f ;  /* 0x0e001f000a0f7f89 */ /* 0x000e2200000e0000 */
[----:B------:R-:W-:Y:S03]  /*05c0*/  BSSY.RECONVERGENT B0, `(.L_x_1172) ;  /* 0x0000047000007945 */ /* 0x000fe60003800200 */
[----:B------:R-:W1:Y:S01]  /*05d0*/  SHFL.BFLY PT, R12, R11, 0x10, 0x1f ;  /* 0x0e001f000b0c7f89 */ /* 0x000e6200000e0000 */
[----:B0-----:R-:W-:Y:S02]  /*05e0*/  FSETP.GEU.FTZ.AND P2, PT, R10, R15, PT ;  /* 0x0000000f0a00720b */ /* 0x001fe40003f5e000 */
[----:B-1----:R-:W-:Y:S02]  /*05f0*/  FSETP.GEU.FTZ.AND P3, PT, R11, R12, PT ;  /* 0x0000000c0b00720b */ /* 0x002fe40003f7e000 */
[----:B------:R-:W-:Y:S02]  /*0600*/  FSEL R15, R15, R10, !P2 ;  /* 0x0000000a0f0f7208 */ /* 0x000fe40005000000 */
[----:B------:R-:W-:-:S03]  /*0610*/  FSEL R12, R12, R11, !P3 ;  /* 0x0000000b0c0c7208 */ /* 0x000fc60005800000 */
[----:B------:R-:W0:Y:S04]  /*0620*/  SHFL.BFLY PT, R14, R15, 0x8, 0x1f ;  /* 0x0d001f000f0e7f89 */ /* 0x000e2800000e0000 */
        /* <DEDUP_REMOVED lines=22> */
[----:B------:R-:W-:Y:S01]  /*0790*/  FSEL R17, R14, R15, !P3 ;  /* 0x0000000f0e117208 */ /* 0x000fe20005800000 */
[----:B------:R-:W-:Y:S08]  /*07a0*/  BRA.U UP0, `(.L_x_1173) ;  /* 0x0000000100547547 */ /* 0x000ff0000b800000 */
[----:B------:R-:W-:Y:S01]  /*07b0*/  BSSY.RECONVERGENT B1, `(.L_x_1174) ;  /* 0x0000009000017945 */ /* 0x000fe20003800200 */
[----:B------:R-:W-:-:S03]  /*07c0*/  CS2R R10, SRZ ;  /* 0x00000000000a7805 */ /* 0x000fc6000001ff00 */
[----:B------:R-:W-:Y:S05]  /*07d0*/  @!P1 BRA `(.L_x_1175) ;  /* 0x0000000000189947 */ /* 0x000fea0003800000 */
[----:B------:R-:W2:Y:S02]  /*07e0*/  LDG.E.U8 R4, desc[UR6][R4.64] ;  /* 0x0000000604047981 */ /* 0x000ea4000c1e1100 */
[----:B--2---:R-:W-:-:S13]  /*07f0*/  ISETP.NE.AND P1, PT, R4, RZ, PT ;  /* 0x000000ff0400720c */ /* 0x004fda0003f25270 */
[----:B------:R-:W-:-:S04]  /*0800*/  @!P1 FADD.FTZ R9, -R16, R9 ;  /* 0x0000000910099221 */ /* 0x000fc80000010100 */
[----:B------:R-:W-:-:S04]  /*0810*/  @!P1 FMUL.FTZ R9, R9, 1.4426950216293334961 ;  /* 0x3fb8aa3b09099820 */ /* 0x000fc80000410000 */
[----:B------:R-:W0:Y:S02]  /*0820*/  @!P1 MUFU.EX2 R10, R9 ;  /* 0x00000009000a9308 */ /* 0x000e240000000800 */
[----:B0-----:R-:W-:-:S07]  /*0830*/  @!P1 FADD.FTZ R11, RZ, R10 ;  /* 0x0000000aff0b9221 */ /* 0x001fce0000010000 */
.L_x_1175:
[----:B------:R-:W-:Y:S05]  /*0840*/  BSYNC.RECONVERGENT B1 ;  /* 0x0000000000017941 */ /* 0x000fea0003800200 */
.L_x_1174:
[----:B------:R-:W-:Y:S02]  /*0850*/  IMAD.MOV.U32 R9, RZ, RZ, RZ ;  /* 0x000000ffff097224 */ /* 0x000fe400078e00ff */
        /* <DEDUP_REMOVED lines=8> */
[----:B0-----:R-:W-:Y:S01]  /*08e0*/  FADD.FTZ R12, RZ, R9 ;  /* 0x00000009ff0c7221 */ /* 0x001fe20000010000 */
[----:B------:R-:W-:Y:S06]  /*08f0*/  BRA `(.L_x_1176) ;  /* 0x00000000004c7947 */ /* 0x000fec0003800000 */
.L_x_1173:
        /* <DEDUP_REMOVED lines=9> */
.L_x_1178:
[----:B------:R-:W-:Y:S05]  /*0990*/  BSYNC.RECONVERGENT B1 ;  /* 0x0000000000017941 */ /* 0x000fea0003800200 */
.L_x_1177:
        /* <DEDUP_REMOVED lines=9> */
.L_x_1176:
[----:B------:R-:W-:Y:S05]  /*0a30*/  BSYNC.RECONVERGENT B0 ;  /* 0x0000000000007941 */ /* 0x000fea0003800200 */
.L_x_1172:
        /* <DEDUP_REMOVED lines=20> */
[----:B------:R-:W-:Y:S01]  /*0b80*/  ISETP.GE.AND P0, PT, R0, UR5, PT ;  /* 0x0000000500007c0c */ /* 0x000fe2000bf06270 */
[----:B------:R-:W-:Y:S01]  /*0b90*/  BSSY.RECONVERGENT B0, `(.L_x_1179) ;  /* 0x000000e000007945 */ /* 0x000fe20003800200 */
[----:B01----:R-:W-:Y:S01]  /*0ba0*/  FADD.FTZ R12, R12, R5 ;  /* 0x000000050c0c7221 */ /* 0x003fe20000010000 */
[----:B--2---:R-:W-:Y:S01]  /*0bb0*/  FADD.FTZ R11, R11, R4 ;  /* 0x000000040b0b7221 */ /* 0x004fe20000010000 */
[----:B------:R-:W-:-:S09]  /*0bc0*/  ISETP.EQ.OR P1, PT, R13, 0x1, P0 ;  /* 0x000000010d00780c */ /* 0x000fd20000722670 */
[----:B------:R-:W-:Y:S05]  /*0bd0*/  @P0 BRA `(.L_x_1180) ;  /* 0x0000000000240947 */ /* 0x000fea0003800000 */
[----:B------:R-:W-:Y:S01]  /*0be0*/  FSETP.NEU.FTZ.AND P0, PT, R11, RZ, PT ;  /* 0x000000ff0b00720b */ /* 0x000fe20003f1d000 */
[----:B------:R-:W0:Y:S01]  /*0bf0*/  LDCU.64 UR8, c[0x0][0x380] ;  /* 0x00007000ff0877ac */ /* 0x000e220008000a00 */
[----:B------:R-:W-:-:S11]  /*0c00*/  IMAD.MOV.U32 R0, RZ, RZ, 0x7fff ;  /* 0x00007fffff007424 */ /* 0x000fd600078e00ff */
[----:B------:R-:W1:Y:S01]  /*0c10*/  @P0 MUFU.RCP R5, R11 ;  /* 0x0000000b00050308 */ /* 0x000e620000001000 */
[----:B0-----:R-:W-:Y:S01]  /*0c20*/  LEA R4, P2, R2, UR8, 0x1 ;  /* 0x0000000802047c11 */ /* 0x001fe2000f8408ff */
[----:B-1----:R-:W-:-:S03]  /*0c30*/  @P0 FMUL.FTZ R10, R5, R10 ;  /* 0x0000000a050a0220 */ /* 0x002fc60000410000 */
[----:B------:R-:W-:Y:S02]  /*0c40*/  LEA.HI.X R5, R2, UR9, R3, 0x1, P2 ;  /* 0x0000000902057c11 */ /* 0x000fe400090f0c03 */
[----:B------:R-:W-:-:S05]  /*0c50*/  @P0 F2FP.BF16.F32.PACK_AB R0, RZ, R10 ;  /* 0x0000000aff00023e */ /* 0x000fca00000010ff */
[----:B------:R0:W-:Y:S02]  /*0c60*/  STG.E.U16 desc[UR6][R4.64], R0 ;  /* 0x0000000004007986 */ /* 0x0001e4000c101506 */
.L_x_1180:
[----:B------:R-:W-:Y:S05]  /*0c70*/  BSYNC.RECONVERGENT B0 ;  /* 0x0000000000007941 */ /* 0x000fea0003800200 */
.L_x_1179:
[----:B------:R-:W-:Y:S05]  /*0c80*/  @P1 EXIT ;  /* 0x000000000000194d */ /* 0x000fea0003800000 */
[----:B------:R-:W-:Y:S01]  /*0c90*/  FSETP.NEU.FTZ.AND P0, PT, R12, RZ, PT ;  /* 0x000000ff0c00720b */ /* 0x000fe20003f1d000 */
[----:B------:R-:W1:Y:S01]  /*0ca0*/  LDCU.64 UR8, c[0x0][0x380] ;  /* 0x00007000ff0877ac */ /* 0x000e620008000a00 */
[----:B0-----:R-:W-:-:S11]  /*0cb0*/  IMAD.MOV.U32 R4, RZ, RZ, 0x7fff ;  /* 0x00007fffff047424 */ /* 0x001fd600078e00ff */
[----:B------:R-:W0:Y:S02]  /*0cc0*/  @P0 MUFU.RCP R0, R12 ;  /* 0x0000000c00000308 */ /* 0x000e240000001000 */
[----:B0-----:R-:W-:Y:S01]  /*0cd0*/  @P0 FMUL.FTZ R9, R0, R9 ;  /* 0x0000000900090220 */ /* 0x001fe20000410000 */
[----:B------:R-:W-:-:S04]  /*0ce0*/  IADD3 R0, P1, PT, R2, UR5, RZ ;  /* 0x0000000502007c10 */ /* 0x000fc8000ff3e0ff */
[----:B------:R-:W-:Y:S01]  /*0cf0*/  @P0 F2FP.BF16.F32.PACK_AB R9, RZ, R9 ;  /* 0x00000009ff09023e */ /* 0x000fe200000010ff */
[----:B------:R-:W-:Y:S01]  /*0d00*/  IMAD.X R3, RZ, RZ, R3, P1 ;  /* 0x000000ffff037224 */ /* 0x000fe200008e0603 */
[----:B-1----:R-:W-:Y:S02]  /*0d10*/  LEA R2, P1, R0, UR8, 0x1 ;  /* 0x0000000800027c11 */ /* 0x002fe4000f8208ff */
[----:B------:R-:W-:Y:S02]  /*0d20*/  @!P0 PRMT R9, R4, 0x7610, R9 ;  /* 0x0000761004098816 */ /* 0x000fe40000000009 */
[----:B------:R-:W-:-:S05]  /*0d30*/  LEA.HI.X R3, R0, UR9, R3, 0x1, P1 ;  /* 0x0000000900037c11 */ /* 0x000fca00088f0c03 */
[----:B------:R-:W-:Y:S01]  /*0d40*/  STG.E.U16 desc[UR6][R2.64], R9 ;  /* 0x0000000902007986 */ /* 0x000fe2000c101506 */
[----:B------:R-:W-:Y:S05]  /*0d50*/  EXIT ;  /* 0x000000000000794d */ /* 0x000fea0003800000 */
.L_x_1181:
        /* <DEDUP_REMOVED lines=10> */
.L_x_11179:


//--------------------- .text._ZN43_GLOBAL__N__9ae7fba5_10_SoftMax_cu_9f978f6320softmax_warp_forwardIN3c108BFloat16ES2_fLi4ELb0ELb1EEEvPT0_PKT_iiiPKbib --------------------------
	.section	.text._ZN43_GLOBAL__N__9ae7fba5_10_SoftMax_cu_9f978f6320softmax_warp_forwardIN3c108BFloat16ES2_fLi4ELb0ELb1EEEvPT0_PKT_iiiPKbib,"ax",@progbits
	.align	128
.text._ZN43_GLOBAL__N__9ae7fba5_10_SoftMax_cu_9f978f6320softmax_warp_forwardIN3c108BFloat16ES2_fLi4ELb0ELb1EEEvPT0_PKT_iiiPKbib:
        .type           _ZN43_GLOBAL__N__9ae7fba5_10_SoftMax_cu_9f978f6320softmax_warp_forwardIN3c108BFloat16ES2_fLi4ELb0ELb1EEEvPT0_PKT_iiiPKbib,@function
        .size           _ZN43_GLOBAL__N__9ae7fba5_10_SoftMax_cu_9f978f6320softmax_warp_forwardIN3c108BFloat16ES2_fLi4ELb0ELb1EEEvPT0_PKT_iiiPKbib,(.L_x_11180 - _ZN43_GLOBAL__N__9ae7fba5_10_SoftMax_cu_9f978f6320softmax_warp_forwardIN3c108BFloat16ES2_fLi4ELb0ELb1EEEvPT0_PKT_iiiPKbib)
        .other          _ZN43_GLOBAL__N__9ae7fba5_10_SoftMax_cu_9f978f6320softmax_warp_forwardIN3c108BFloat16ES2_fLi4ELb0ELb1EEEvPT0_PKT_iiiPKbib,@"STO_CUDA_ENTRY STV_DEFAULT"
_ZN43_GLOBAL__N__9ae7fba5_10_SoftMax_cu_9f978f6320softmax_warp_forwardIN3c108BFloat16ES2_fLi4ELb0ELb1EEEvPT0_PKT_iiiPKbib:
        /* <DEDUP_REMOVED lines=59> */
.L_x_1182:
        /* <DEDUP_REMOVED lines=17> */
.L_x_1186:
[----:B------:R-:W-:Y:S05]  /*04c0*/  BSYNC.RECONVERGENT B1 ;  /* 0x0000000000017941 */ /* 0x000fea0003800200 */
.L_x_1185:
[----:B------:R-:W-:Y:S01]  /*04d0*/  IMAD.MOV.U32 R11, RZ, RZ, -0x800000 ;  /* 0xff800000ff0b7424 */ /* 0x000fe200078e00ff */
[----:B------:R-:W-:Y:S06]  /*04e0*/  @!P0 BRA `(.L_x_1187) ;  /* 0x00000000002c8947 */ /* 0x000fec0003800000 */
[----:B------:R-:W2:Y:S02]  /*04f0*/  LDG.E.U8 R11, desc[UR6][R6.64] ;  /* 0x00000006060b7981 */ /* 0x000ea4000c1e1100 */
[----:B--2---:R-:W-:-:S04]  /*0500*/  ISETP.NE.AND P2, PT, R11, RZ, PT ;  /* 0x000000ff0b00720c */ /* 0x004fc80003f45270 */
[----:B------:R-:W-:Y:S01]  /*0510*/  FSEL R11, R8, -INF , !P2 ;  /* 0xff800000080b7808 */ /* 0x000fe20005000000 */
[----:B------:R-:W-:Y:S08]  /*0520*/  BRA `(.L_x_1187) ;  /* 0x00000000001c7947 */ /* 0x000ff00003800000 */
.L_x_1184:
[----:B------:R-:W2:Y:S04]  /*0530*/  @P1 LDG.E.U8 R12, desc[UR6][R4.64] ;  /* 0x00000006040c1981 */ /* 0x000ea8000c1e1100 */
[----:B------:R-:W3:Y:S01]  /*0540*/  @P0 LDG.E.U8 R11, desc[UR6][R4.64] ;  /* 0x00000006040b0981 */ /* 0x000ee2000c1e1100 */
[----:B--2---:R-:W-:Y:S02]  /*0550*/  @P1 ISETP.NE.AND P2, PT, R12, RZ, PT ;  /* 0x000000ff0c00120c */ /* 0x004fe40003f45270 */
[----:B---3--:R-:W-:Y:S01]  /*0560*/  @P0 ISETP.NE.AND P3, PT, R11, RZ, PT ;  /* 0x000000ff0b00020c */ /* 0x008fe20003f65270 */
[----:B------:R-:W-:Y:S01]  /*0570*/  IMAD.MOV.U32 R11, RZ, RZ, -0x800000 ;  /* 0xff800000ff0b7424 */ /* 0x000fe200078e00ff */
[----:B------:R-:W-:Y:S02]  /*0580*/  @P1 FSEL R10, R9, -INF , !P2 ;  /* 0xff800000090a1808 */ /* 0x000fe40005000000 */
[----:B------:R-:W-:-:S09]  /*0590*/  @P0 FSEL R11, R8, -INF , !P3 ;  /* 0xff800000080b0808 */ /* 0x000fd20005800000 */
.L_x_1187:
[----:B------:R-:W-:Y:S05]  /*05a0*/  BSYNC.RECONVERGENT B0 ;  /* 0x0000000000007941 */ /* 0x000fea0003800200 */
.L_x_1183:
        /* <DEDUP_REMOVED lines=35> */
.L_x_1191:
[----:B------:R-:W-:Y:S05]  /*07e0*/  BSYNC.RECONVERGENT B1 ;  /* 0x0000000000017941 */ /* 0x000fea0003800200 */
.L_x_1190:
        /* <DEDUP_REMOVED lines=11> */
.L_x_1189:
        /* <DEDUP_REMOVED lines=9> */
.L_x_1194:
[----:B------:R-:W-:Y:S05]  /*0930*/  BSYNC.RECONVERGENT B1 ;  /* 0x0000000000017941 */ /* 0x000fea0003800200 */
.L_x_1193:
        /* <DEDUP_REMOVED lines=9> */
.L_x_1192:
[----:B------:R-:W-:Y:S05]  /*09d0*/  BSYNC.RECONVERGENT B0 ;  /* 0x0000000000007941 */ /* 0x000fea0003800200 */
.L_x_1188:
        /* <DEDUP_REMOVED lines=18> */
[----:B-1----:R-:W-:Y:S01]  /*0b00*/  FADD.FTZ R12, R15, R12 ;  /* 0x0000000c0f0c7221 */ /* 0x002fe20000010000 */
[----:B--2---:R-:W-:Y:S01]  /*0b10*/  FADD.FTZ R11, R8, R11 ;  /* 0x0000000b080b7221 */ /* 0x004fe20000010000 */
[----:B------:R-:W-:-:S09]  /*0b20*/  ISETP.EQ.OR P1, PT, R13, 0x1, P0 ;  /* 0x000000010d00780c */ /* 0x000fd20000722670 */
[----:B------:R-:W-:Y:S05]  /*0b30*/  @P0 BRA `(.L_x_1196) ;  /* 0x0000000000240947 */ /* 0x000fea0003800000 */
[----:B------:R-:W-:Y:S01]  /*0b40*/  FSETP.NEU.FTZ.AND P0, PT, R11, RZ, PT ;  /* 0x000000ff0b00720b */ /* 0x000fe20003f1d000 */
[----:B------:R-:W1:Y:S01]  /*0b50*/  LDCU.64 UR8, c[0x0][0x380] ;  /* 0x00007000ff0877ac */ /* 0x000e620008000a00 */
[----:B------:R-:W-:-:S11]  /*0b60*/  IMAD.MOV.U32 R0, RZ, RZ, 0x7fff ;  /* 0x00007fffff007424 */ /* 0x000fd600078e00ff */
[----:B------:R-:W2:Y:S01]  /*0b70*/  @P0 MUFU.RCP R5, R11 ;  /* 0x0000000b00050308 */ /* 0x000ea20000001000 */
[----:B-1----:R-:W-:Y:S01]  /*0b80*/  LEA R4, P2, R2, UR8, 0x1 ;  /* 0x0000000802047c11 */ /* 0x002fe2000f8408ff */
[----:B--2---:R-:W-:-:S03]  /*0b90*/  @P0 FMUL.FTZ R10, R5, R10 ;  /* 0x0000000a050a0220 */ /* 0x004fc60000410000 */
[----:B------:R-:W-:Y:S02]  /*0ba0*/  LEA.HI.X R5, R2, UR9, R3, 0x1, P2 ;  /* 0x0000000902057c11 */ /* 0x000fe400090f0c03 */
[----:B------:R-:W-:-:S05]  /*0bb0*/  @P0 F2FP.BF16.F32.PACK_AB R0, RZ, R10 ;  /* 0x0000000aff00023e */ /* 0x000fca00000010ff */
[----:B------:R1:W-:Y:S02]  /*0bc0*/  STG.E.U16 desc[UR6][R4.64], R0 ;  /* 0x0000000004007986 */ /* 0x0003e4000c101506 */
.L_x_1196:
[----:B------:R-:W-:Y:S05]  /*0bd0*/  BSYNC.RECONVERGENT B0 ;  /* 0x0000000000007941 */ /* 0x000fea0003800200 */
.L_x_1195:
[----:B------:R-:W-:Y:S05]  /*0be0*/  @P1 EXIT ;  /* 0x000000000000194d */ /* 0x000fea0003800000 */
[----:B------:R-:W-:Y:S01]  /*0bf0*/  FSETP.NEU.FTZ.AND P0, PT, R12, RZ, PT ;  /* 0x000000ff0c00720b */ /* 0x000fe20003f1d000 */
[----:B------:R-:W2:Y:S01]  /*0c00*/  LDCU.64 UR8, c[0x0][0x380] ;  /* 0x00007000ff0877ac */ /* 0x000ea20008000a00 */
[----:B-1----:R-:W-:-:S11]  /*0c10*/  IMAD.MOV.U32 R4, RZ, RZ, 0x7fff ;  /* 0x00007fffff047424 */ /* 0x002fd600078e00ff */
[----:B------:R-:W1:Y:S02]  /*0c20*/  @P0 MUFU.RCP R0, R12 ;  /* 0x0000000c00000308 */ /* 0x000e640000001000 */
[----:B-1----:R-:W-:Y:S01]  /*0c30*/  @P0 FMUL.FTZ R9, R0, R9 ;  /* 0x0000000900090220 */ /* 0x002fe20000410000 */
[----:B------:R-:W-:-:S04]  /*0c40*/  IADD3 R0, P1, PT, R2, UR5, RZ ;  /* 0x0000000502007c10 */ /* 0x000fc8000ff3e0ff */
[----:B------:R-:W-:Y:S01]  /*0c50*/  @P0 F2FP.BF16.F32.PACK_AB R9, RZ, R9 ;  /* 0x00000009ff09023e */ /* 0x000fe200000010ff */
[----:B------:R-:W-:Y:S01]  /*0c60*/  IMAD.X R3, RZ, RZ, R3, P1 ;  /* 0x000000ffff037224 */ /* 0x000fe200008e0603 */
[----:B--2---:R-:W-:Y:S02]  /*0c70*/  LEA R2, P1, R0, UR8, 0x1 ;  /* 0x0000000800027c11 */ /* 0x004fe4000f8208ff */
[----:B------:R-:W-:Y:S02]  /*0c80*/  @!P0 PRMT R9, R4, 0x7610, R9 ;  /* 0x0000761004098816 */ /* 0x000fe40000000009 */
[----:B------:R-:W-:-:S05]  /*0c90*/  LEA.HI.X R3, R0, UR9, R3, 0x1, P1 ;  /* 0x0000000900037c11 */ /* 0x000fca00088f0c03 */
[----:B------:R-:W-:Y:S01]  /*0ca0*/  STG.E.U16 desc[UR6][R2.64], R9 ;  /* 0x0000000902007986 */ /* 0x000fe2000c101506 */
[----:B------:R-:W-:Y:S05]  /*0cb0*/  EXIT ;  /* 0x000000000000794d */ /* 0x000fea0003800000 */
.L_x_1197:
        /* <DEDUP_REMOVED lines=12> */
.L_x_11180:


//--------------------- .text._ZN43_GLOBAL__N__9ae7fba5_10_SoftMax_cu_9f978f6320softmax_warp_forwardIN3c108BFloat16ES2_fLi3ELb0ELb1EEEvPT0_PKT_iiiPKbib --------------------------
	.section	.text._ZN43_GLOBAL__N__9ae7fba5_10_SoftMax_cu_9f978f6320softmax_warp_forwardIN3c108BFloat16ES2_fLi3ELb0ELb1EEEvPT0_PKT_iiiPKbib,"ax",@progbits
	.align	128
.text._ZN43_GLOBAL__N__9ae7fba5_10_SoftMax_cu_9f978f6320softmax_warp_forwardIN3c108BFloat16ES2_fLi3ELb0ELb1EEEvPT0_PKT_iiiPKbib:
        .type           _ZN43_GLOBAL__N__9ae7fba5_10_SoftMax_cu_9f978f6320softmax_warp_forwardIN3c108BFloat16ES2_fLi3ELb0ELb1EEEvPT0_PKT_iiiPKbib,@function
        .size           _ZN43_GLOBAL__N__9ae7fba5_10_SoftMax_cu_9f978f6320softmax_warp_forwardIN3c108BFloat16ES2_fLi3ELb0ELb1EEEvPT0_PKT_iiiPKbib,(.L_x_11181 - _ZN43_GLOBAL__N__9ae7fba5_10_SoftMax_cu_9f978f6320softmax_warp_forwardIN3c108BFloat16ES2_fLi3ELb0ELb1EEEvPT0_PKT_iiiPKbib)
        .other          _ZN43_GLOBAL__N__9ae7fba5_10_SoftMax_cu_9f978f6320softmax_warp_forwardIN3c108BFloat16ES2_fLi3ELb0ELb1EEEvPT0_PKT_iiiPKbib,@"STO_CUDA_ENTRY STV_DEFAULT"
_ZN43_GLOBAL__N__9ae7fba5_10_SoftMax_cu_9f978f6320softmax_warp_forwardIN3c108BFloat16ES2_fLi3ELb0ELb1EEEvPT0_PKT_iiiPKbib:
        /* <DEDUP_REMOVED lines=26> */
[----:B--2---:R-:W-:-:S04]  /*01a0*/  @P1 LEA R6, P2, R2, R10, 0x1 ;  /* 0x0000000a02061211 */ /* 0x004fc800078408ff */
        /* <DEDUP_REMOVED lines=32> */
.L_x_1198:
[----:B------:R-:W-:Y:S01]  /*03b0*/  UISETP.NE.AND UP0, UPT, UR4, URZ, UPT ;  /* 0x000000ff0400728c */ /* 0x000fe2000bf05270 */
[C---:B------:R-:W-:Y:S01]  /*03c0*/  IADD3 R4, P2, PT, R10.reuse, UR10, RZ ;  /* 0x0000000a0a047c10 */ /* 0x040fe2000ff5e0ff */
[----:B------:R-:W-:Y:S01]  /*03d0*/  IMAD.MOV.U32 R8, RZ, RZ, -0x800000 ;  /* 0xff800000ff087424 */ /* 0x000fe200078e00ff */
[----:B------:R-:W-:Y:S01]  /*03e0*/  BSSY.RECONVERGENT B0, `(.L_x_1199) ;  /* 0x000001c000007945 */ /* 0x000fe20003800200 */
[----:B-----5:R-:W-:Y:S01]  /*03f0*/  @P0 IMAD.U32 R8, R9, 0x10000, RZ ;  /* 0x0001000009080824 */ /* 0x020fe200078e00ff */
[----:B------:R-:W-:Y:S01]  /*0400*/  LEA.HI.X.SX32 R5, R10, UR11, 0x1, P2 ;  /* 0x0000000b0a057c11 */ /* 0x000fe200090f0eff */
[----:B------:R-:W-:Y:S01]  /*0410*/  IMAD.MOV.U32 R10, RZ, RZ, -0x800000 ;  /* 0xff800000ff0a7424 */ /* 0x000fe200078e00ff */
        /* <DEDUP_REMOVED lines=10> */
.L_x_1202:
[----:B------:R-:W-:Y:S05]  /*04c0*/  BSYNC.RECONVERGENT B1 ;  /* 0x0000000000017941 */ /* 0x000fea0003800200 */
.L_x_1201:
[----:B------:R-:W-:Y:S01]  /*04d0*/  IMAD.MOV.U32 R11, RZ, RZ, -0x800000 ;  /* 0xff800000ff0b7424 */ /* 0x000fe200078e00ff */
[----:B------:R-:W-:Y:S06]  /*04e0*/  @!P0 BRA `(.L_x_1203) ;  /* 0x00000000002c8947 */ /* 0x000fec0003800000 */
[----:B------:R-:W2:Y:S02]  /*04f0*/  LDG.E.U8 R11, desc[UR6][R6.64] ;  /* 0x00000006060b7981 */ /* 0x000ea4000c1e1100 */
[----:B--2---:R-:W-:-:S04]  /*0500*/  ISETP.NE.AND P2, PT, R11, RZ, PT ;  /* 0x000000ff0b00720c */ /* 0x004fc80003f45270 */
[----:B------:R-:W-:Y:S01]  /*0510*/  FSEL R11, R8, -INF , !P2 ;  /* 0xff800000080b7808 */ /* 0x000fe20005000000 */
[----:B------:R-:W-:Y:S08]  /*0520*/  BRA `(.L_x_1203) ;  /* 0x00000000001c7947 */ /* 0x000ff00003800000 */
.L_x_1200:
[----:B------:R-:W2:Y:S04]  /*0530*/  @P1 LDG.E.U8 R13, desc[UR6][R4.64] ;  /* 0x00000006040d1981 */ /* 0x000ea8000c1e1100 */
[----:B------:R-:W3:Y:S01]  /*0540*/  @P0 LDG.E.U8 R11, desc[UR6][R4.64] ;  /* 0x00000006040b0981 */ /* 0x000ee2000c1e1100 */
[----:B--2---:R-:W-:Y:S02]  /*0550*/  @P1 ISETP.NE.AND P2, PT, R13, RZ, PT ;  /* 0x000000ff0d00120c */ /* 0x004fe40003f45270 */
[----:B---3--:R-:W-:Y:S01]  /*0560*/  @P0 ISETP.NE.AND P3, PT, R11, RZ, PT ;  /* 0x000000ff0b00020c */ /* 0x008fe20003f65270 */
[----:B------:R-:W-:Y:S01]  /*0570*/  IMAD.MOV.U32 R11, RZ, RZ, -0x800000 ;  /* 0xff800000ff0b7424 */ /* 0x000fe200078e00ff */
[----:B------:R-:W-:Y:S02]  /*0580*/  @P1 FSEL R9, R10, -INF , !P2 ;  /* 0xff8000000a091808 */ /* 0x000fe40005000000 */
[----:B------:R-:W-:-:S09]  /*0590*/  @P0 FSEL R11, R8, -INF , !P3 ;  /* 0xff800000080b0808 */ /* 0x000fd20005800000 */
.L_x_1203:
[----:B------:R-:W-:Y:S05]  /*05a0*/  BSYNC.RECONVERGENT B0 ;  /* 0x0000000000007941 */ /* 0x000fea0003800200 */
.L_x_1199:
        /* <DEDUP_REMOVED lines=30> */
.L_x_1207:
[----:B------:R-:W-:Y:S05]  /*0790*/  BSYNC.RECONVERGENT B1 ;  /* 0x0000000000017941 */ /* 0x000fea0003800200 */
.L_x_1206:
        /* <DEDUP_REMOVED lines=11> */
.L_x_1205:
        /* <DEDUP_REMOVED lines=10> */
.L_x_1210:
[----:B------:R-:W-:Y:S05]  /*08f0*/  BSYNC.RECONVERGENT B1 ;  /* 0x0000000000017941 */ /* 0x000fea0003800200 */
.L_x_1209:
        /* <DEDUP_REMOVED lines=9> */
.L_x_1208:
[----:B------:R-:W-:Y:S05]  /*0990*/  BSYNC.RECONVERGENT B0 ;  /* 0x0000000000007941 */ /* 0x000fea0003800200 */
.L_x_1204:
        /* <DEDUP_REMOVED lines=21> */
[----:B------:R-:W2:Y:S02]  /*0af0*/  @P0 MUFU.RCP R0, R8 ;  /* 0x0000000800000308 */ /* 0x000ea40000001000 */
[----:B--2---:R-:W-:Y:S01]  /*0b00*/  @P0 FMUL.FTZ R9, R0, R9 ;  /* 0x0000000900090220 */ /* 0x004fe20000410000 */
[----:B------:R-:W-:Y:S02]  /*0b10*/  @!P0 PRMT R0, R4, 0x7610, R0 ;  /* 0x0000761004008816 */ /* 0x000fe40000000000 */
[C---:B-1----:R-:W-:Y:S02]  /*0b20*/  LEA R4, P2, R2.reuse, UR8, 0x1 ;  /* 0x0000000802047c11 */ /* 0x042fe4000f8408ff */
[----:B------:R-:W-:Y:S02]  /*0b30*/  @P0 F2FP.BF16.F32.PACK_AB R0, RZ, R9 ;  /* 0x00000009ff00023e */ /* 0x000fe400000010ff */
[----:B0-----:R-:W-:-:S05]  /*0b40*/  LEA.HI.X R5, R2, UR9, R3, 0x1, P2 ;  /* 0x0000000902057c11 */ /* 0x001fca00090f0c03 */
[----:B------:R1:W-:Y:S04]  /*0b50*/  STG.E.U16 desc[UR6][R4.64], R0 ;  /* 0x0000000004007986 */ /* 0x0003e8000c101506 */
.L_x_1212:
[----:B------:R-:W-:Y:S05]  /*0b60*/  BSYNC.RECONVERGENT B0 ;  /* 0x0000000000007941 */ /* 0x000fea0003800200 */
.L_x_1211:
[----:B------:R-:W-:Y:S05]  /*0b70*/  @P1 EXIT ;  /* 0x000000000000194d */ /* 0x000fea0003800000 */
[----:B------:R-:W-:Y:S01]  /*0b80*/  FSETP.NEU.FTZ.AND P0, PT, R14, RZ, PT ;  /* 0x000000ff0e00720b */ /* 0x000fe20003f1d000 */
[----:B------:R-:W2:Y:S01]  /*0b90*/  LDCU.64 UR8, c[0x0][0x380] ;  /* 0x00007000ff0877ac */ /* 0x000ea20008000a00 */
[----:B-1----:R-:W-:Y:S01]  /*0ba0*/  IADD3 R0, P1, PT, R2, UR5, RZ ;  /* 0x0000000502007c10 */ /* 0x002fe2000ff3e0ff */
[----:B------:R-:W-:-:S04]  /*0bb0*/  IMAD.MOV.U32 R4, RZ, RZ, 0x7fff ;  /* 0x00007fffff047424 */ /* 0x000fc800078e00ff */
[----:B------:R-:W-:-:S06]  /*0bc0*/  IMAD.X R3, RZ, RZ, R3, P1 ;  /* 0x000000ffff037224 */ /* 0x000fcc00008e0603 */
[----:B0-----:R-:W0:Y:S01]  /*0bd0*/  @P0 MUFU.RCP R5, R14 ;  /* 0x0000000e00050308 */ /* 0x001e220000001000 */
[----:B--2---:R-:W-:-:S04]  /*0be0*/  LEA R2, P1, R0, UR8, 0x1 ;  /* 0x0000000800027c11 */ /* 0x004fc8000f8208ff */
[----:B------:R-:W-:Y:S01]  /*0bf0*/  LEA.HI.X R3, R0, UR9, R3, 0x1, P1 ;  /* 0x0000000900037c11 */ /* 0x000fe200088f0c03 */
[----:B0-----:R-:W-:-:S05]  /*0c00*/  @P0 FMUL.FTZ R10, R5, R10 ;  /* 0x0000000a050a0220 */ /* 0x001fca0000410000 */
[----:B------:R-:W-:-:S04]  /*0c10*/  @P0 F2FP.BF16.F32.PACK_AB R10, RZ, R10 ;  /* 0x0000000aff0a023e */ /* 0x000fc800000010ff */
[----:B------:R-:W-:-:S05]  /*0c20*/  @!P0 PRMT R10, R4, 0x7610, R10 ;  /* 0x00007610040a8816 */ /* 0x000fca000000000a */
[----:B------:R-:W-:Y:S01]  /*0c30*/  STG.E.U16 desc[UR6][R2.64], R10 ;  /* 0x0000000a02007986 */ /* 0x000fe2000c101506 */
[----:B------:R-:W-:Y:S05]  /*0c40*/  EXIT ;  /* 0x000000000000794d */ /* 0x000fea0003800000 */
.L_x_1213:
        /* <DEDUP_REMOVED lines=11> */
.L_x_11181:


//--------------------- .text._ZN43_GLOBAL__N__9ae7fba5_10_SoftMax_cu_9f978f6320softmax_warp_forwardIN3c108BFloat16ES2_fLi2ELb0ELb1EEEvPT0_PKT_iiiPKbib --------------------------
	.section	.text._ZN43_GLOBAL__N__9ae7fba5_10_SoftMax_cu_9f978f6320softmax_warp_forwardIN3c108BFloat16ES2_fLi2ELb0ELb1EEEvPT0_PKT_iiiPKbib,"ax",@progbits
	.align	128
.text._ZN43_GLOBAL__N__9ae7fba5_10_SoftMax_cu_9f978f6320softmax_warp_forwardIN3c108BFloat16ES2_fLi2ELb0ELb1EEEvPT0_PKT_iiiPKbib:
        .type           _ZN43_GLOBAL__N__9ae7fba5_10_SoftMax_cu_9f978f6320softmax_warp_forwardIN3c108BFloat16ES2_fLi2ELb0ELb1EEEvPT0_PKT_iiiPKbib,@function
        .size           _ZN43_GLOBAL__N__9ae7fba5_10_SoftMax_cu_9f978f6320softmax_warp_forwardIN3c108BFloat16ES2_fLi2ELb0ELb1EEEvPT0_PKT_iiiPKbib,(.L_x_11182 - _ZN43_GLOBAL__N__9ae7fba5_10_SoftMax_cu_9f978f6320softmax_warp_forwardIN3c108BFloat16ES2_fLi2ELb0ELb1EEEvPT0_PKT_iiiPKbib)
        .other          _ZN43_GLOBAL__N__9ae7fba5_10_SoftMax_cu_9f978f6320softmax_warp_forwardIN3c108BFloat16ES2_fLi2ELb0ELb1EEEvPT0_PKT_iiiPKbib,@"STO_CUDA_ENTRY STV_DEFAULT"
_ZN43_GLOBAL__N__9ae7fba5_10_SoftMax_cu_9f978f6320softmax_warp_forwardIN3c108BFloat16ES2_fLi2ELb0ELb1EEEvPT0_PKT_iiiPKbib:
        /* <DEDUP_REMOVED lines=59> */
.L_x_1214:
[----:B------:R-:W-:Y:S01]  /*03b0*/  UISETP.NE.AND UP0, UPT, UR4, URZ, UPT ;  /* 0x000000ff0400728c */ /* 0x000fe2000bf05270 */
[C---:B------:R-:W-:Y:S01]  /*03c0*/  IADD3 R4, P2, PT, R6.reuse, UR10, RZ ;  /* 0x0000000a06047c10 */ /* 0x040fe2000ff5e0ff */
[----:B------:R-:W-:Y:S01]  /*03d0*/  IMAD.MOV.U32 R9, RZ, RZ, -0x800000 ;  /* 0xff800000ff097424 */ /* 0x000fe200078e00ff */
[----:B------:R-:W-:Y:S01]  /*03e0*/  BSSY.RECONVERGENT B0, `(.L_x_1215) ;  /* 0x000001c000007945 */ /* 0x000fe20003800200 */
[----:B------:R-:W-:Y:S01]  /*03f0*/  IMAD.MOV.U32 R12, RZ, RZ, -0x800000 ;  /* 0xff800000ff0c7424 */ /* 0x000fe200078e00ff */
[----:B------:R-:W-:Y:S01]  /*0400*/  LEA.HI.X.SX32 R5, R6, UR11, 0x1, P2 ;  /* 0x0000000b06057c11 */ /* 0x000fe200090f0eff */
[----:B-----5:R-:W-:Y:S01]  /*0410*/  @P1 IMAD.U32 R12, R10, 0x10000, RZ ;  /* 0x000100000a0c1824 */ /* 0x020fe200078e00ff */
[----:B------:R-:W-:Y:S02]  /*0420*/  IADD3 R6, P2, PT, R4, UR5, RZ ;  /* 0x0000000504067c10 */ /* 0x000fe4000ff5e0ff */
[----:B------:R-:W-:Y:S01]  /*0430*/  @P0 SHF.L.U32 R9, R8, 0x10, RZ ;  /* 0x0000001008090819 */ /* 0x000fe200000006ff */
        /* <DEDUP_REMOVED lines=8> */
.L_x_1218:
[----:B------:R-:W-:Y:S05]  /*04c0*/  BSYNC.RECONVERGENT B1 ;  /* 0x0000000000017941 */ /* 0x000fea0003800200 */
.L_x_1217:
[----:B------:R-:W-:Y:S01]  /*04d0*/  IMAD.MOV.U32 R10, RZ, RZ, -0x800000 ;  /* 0xff800000ff0a7424 */ /* 0x000fe200078e00ff */
[----:B------:R-:W-:Y:S06]  /*04e0*/  @!P0 BRA `(.L_x_1219) ;  /* 0x00000000002c8947 */ /* 0x000fec0003800000 */
[----:B------:R-:W2:Y:S02]  /*04f0*/  LDG.E.U8 R10, desc[UR6][R6.64] ;  /* 0x00000006060a7981 */ /* 0x000ea4000c1e1100 */
[----:B--2---:R-:W-:-:S04]  /*0500*/  ISETP.NE.AND P2, PT, R10, RZ, PT ;  /* 0x000000ff0a00720c */ /* 0x004fc80003f45270 */
[----:B------:R-:W-:Y:S01]  /*0510*/  FSEL R10, R9, -INF , !P2 ;  /* 0xff800000090a7808 */ /* 0x000fe20005000000 */
[----:B------:R-:W-:Y:S08]  /*0520*/  BRA `(.L_x_1219) ;  /* 0x00000000001c7947 */ /* 0x000ff00003800000 */
.L_x_1216:
[----:B------:R-:W2:Y:S04]  /*0530*/  @P1 LDG.E.U8 R11, desc[UR6][R4.64] ;  /* 0x00000006040b1981 */ /* 0x000ea8000c1e1100 */
[----:B------:R-:W3:Y:S01]  /*0540*/  @P0 LDG.E.U8 R10, desc[UR6][R4.64] ;  /* 0x00000006040a0981 */ /* 0x000ee2000c1e1100 */
[----:B--2---:R-:W-:Y:S02]  /*0550*/  @P1 ISETP.NE.AND P2, PT, R11, RZ, PT ;  /* 0x000000ff0b00120c */ /* 0x004fe40003f45270 */
[----:B---3--:R-:W-:Y:S01]  /*0560*/  @P0 ISETP.NE.AND P3, PT, R10, RZ, PT ;  /* 0x000000ff0a00020c */ /* 0x008fe20003f65270 */
[----:B------:R-:W-:Y:S01]  /*0570*/  IMAD.MOV.U32 R10, RZ, RZ, -0x800000 ;  /* 0xff800000ff0a7424 */ /* 0x000fe200078e00ff */
[----:B------:R-:W-:Y:S02]  /*0580*/  @P1 FSEL R8, R12, -INF , !P2 ;  /* 0xff8000000c081808 */ /* 0x000fe40005000000 */
[----:B------:R-:W-:-:S09]  /*0590*/  @P0 FSEL R10, R9, -INF , !P3 ;  /* 0xff800000090a0808 */ /* 0x000fd20005800000 */
.L_x_1219:
[----:B------:R-:W-:Y:S05]  /*05a0*/  BSYNC.RECONVERGENT B0 ;  /* 0x0000000000007941 */ /* 0x000fea0003800200 */
.L_x_1215:
        /* <DEDUP_REMOVED lines=24> */
.L_x_1223:
[----:B------:R-:W-:Y:S05]  /*0730*/  BSYNC.RECONVERGENT B1 ;  /* 0x0000000000017941 */ /* 0x000fea0003800200 */
.L_x_1222:
        /* <DEDUP_REMOVED lines=11> */
.L_x_1221:
[----:B------:R-:W-:Y:S01]  /*07f0*/  BSSY.RECONVERGENT B1, `(.L_x_1225) ;  /* 0x000000a000017945 */ /* 0x000fe20003800200 */
[----:B------:R-:W-:Y:S02]  /*0800*/  HFMA2 R8, -RZ, RZ, 0, 0 ;  /* 0x00000000ff087431 */ /* 0x000fe400000001ff */
        /* <DEDUP_REMOVED lines=8> */
.L_x_1226:
[----:B------:R-:W-:Y:S05]  /*0890*/  BSYNC.RECONVERGENT B1 ;  /* 0x0000000000017941 */ /* 0x000fea0003800200 */
.L_x_1225:
        /* <DEDUP_REMOVED lines=9> */
.L_x_1224:
[----:B------:R-:W-:Y:S05]  /*0930*/  BSYNC.RECONVERGENT B0 ;  /* 0x0000000000007941 */ /* 0x000fea0003800200 */
.L_x_1220:
[----:B------:R-:W0:Y:S01]  /*0940*/  SHFL.BFLY PT, R5, R12, 0x2, 0x1c1f ;  /* 0x0c5c1f000c057f89 */ /* 0x000e2200000e0000 */
[----:B------:R-:W-:-:S03]  /*0950*/  ISETP.GE.AND P0, PT, R13, 0x1, PT ;  /* 0x000000010d00780c */ /* 0x000fc60003f06270 */
        /* <DEDUP_REMOVED lines=15> */
[----:B0-----:R-:W0:Y:S01]  /*0a50*/  @P0 MUFU.RCP R5, R7 ;  /* 0x0000000700050308 */ /* 0x001e220000001000 */
[----:B-1----:R-:W-:Y:S01]  /*0a60*/  LEA R4, P2, R2, UR8, 0x1 ;  /* 0x0000000802047c11 */ /* 0x002fe2000f8408ff */
[----:B0-----:R-:W-:-:S03]  /*0a70*/  @P0 FMUL.FTZ R8, R5, R8 ;  /* 0x0000000805080220 */ /* 0x001fc60000410000 */
[----:B------:R-:W-:Y:S02]  /*0a80*/  LEA.HI.X R5, R2, UR9, R3, 0x1, P2 ;  /* 0x0000000902057c11 */ /* 0x000fe400090f0c03 */
[----:B------:R-:W-:-:S05]  /*0a90*/  @P0 F2FP.BF16.F32.PACK_AB R0, RZ, R8 ;  /* 0x00000008ff00023e */ /* 0x000fca00000010ff */
[----:B------:R1:W-:Y:S02]  /*0aa0*/  STG.E.U16 desc[UR6][R4.64], R0 ;  /* 0x0000000004007986 */ /* 0x0003e4000c101506 */
.L_x_1228:
[----:B------:R-:W-:Y:S05]  /*0ab0*/  BSYNC.RECONVERGENT B0 ;  /* 0x0000000000007941 */ /* 0x000fea0003800200 */
.L_x_1227:
[----:B------:R-:W-:Y:S05]  /*0ac0*/  @P1 EXIT ;  /* 0x000000000000194d */ /* 0x000fea0003800000 */
[----:B------:R-:W-:Y:S01]  /*0ad0*/  FSETP.NEU.FTZ.AND P0, PT, R6, RZ, PT ;  /* 0x000000ff0600720b */ /* 0x000fe20003f1d000 */
[----:B------:R-:W2:Y:S01]  /*0ae0*/  LDCU.64 UR8, c[0x0][0x380] ;  /* 0x00007000ff0877ac */ /* 0x000ea20008000a00 */
[----:B-1----:R-:W-:Y:S01]  /*0af0*/  IADD3 R0, P1, PT, R2, UR5, RZ ;  /* 0x0000000502007c10 */ /* 0x002fe2000ff3e0ff */
[----:B0-----:R-:W-:-:S04]  /*0b00*/  IMAD.MOV.U32 R4, RZ, RZ, 0x7fff ;  /* 0x00007fffff047424 */ /* 0x001fc800078e00ff */
[----:B------:R-:W-:-:S06]  /*0b10*/  IMAD.X R3, RZ, RZ, R3, P1 ;  /* 0x000000ffff037224 */ /* 0x000fcc00008e0603 */
[----:B------:R-:W0:Y:S01]  /*0b20*/  @P0 MUFU.RCP R5, R6 ;  /* 0x0000000600050308 */ /* 0x000e220000001000 */
[----:B--2---:R-:W-:-:S04]  /*0b30*/  LEA R2, P1, R0, UR8, 0x1 ;  /* 0x0000000800027c11 */ /* 0x004fc8000f8208ff */
[----:B------:R-:W-:Y:S01]  /*0b40*/  LEA.HI.X R3, R0, UR9, R3, 0x1, P1 ;  /* 0x0000000900037c11 */ /* 0x000fe200088f0c03 */
[----:B0-----:R-:W-:-:S05]  /*0b50*/  @P0 FMUL.FTZ R10, R5, R10 ;  /* 0x0000000a050a0220 */ /* 0x001fca0000410000 */
[----:B------:R-:W-:-:S04]  /*0b60*/  @P0 F2FP.BF16.F32.PACK_AB R10, RZ, R10 ;  /* 0x0000000aff0a023e */ /* 0x000fc800000010ff */
[----:B------:R-:W-:-:S05]  /*0b70*/  @!P0 PRMT R10, R4, 0x7610, R10 ;  /* 0x00007610040a8816 */ /* 0x000fca000000000a */
[----:B------:R-:W-:Y:S01]  /*0b80*/  STG.E.U16 desc[UR6][R2.64], R10 ;  /* 0x0000000a02007986 */ /* 0x000fe2000c101506 */
[----:B------:R-:W-:Y:S05]  /*0b90*/  EXIT ;  /* 0x000000000000794d */ /* 0x000fea0003800000 */
.L_x_1229:
        /* <DEDUP_REMOVED lines=14> */
.L_x_11182:


//--------------------- .text._ZN43_GLOBAL__N__9ae7fba5_10_SoftMax_cu_9f978f6320softmax_warp_forwardIN3c108BFloat16ES2_fLi1ELb0ELb1EEEvPT0_PKT_iiiPKbib --------------------------
	.section	.text._ZN43_GLOBAL__N__9ae7fba5_10_SoftMax_cu_9f978f6320softmax_warp_forwardIN3c108BFloat16ES2_fLi1ELb0ELb1EEEvPT0_PKT_iiiPKbib,"ax",@progbits
	.align	128
.text._ZN43_GLOBAL__N__9ae7fba5_10_SoftMax_cu_9f978f6320softmax_warp_forwardIN3c108BFloat16ES2_fLi1ELb0ELb1EEEvPT0_PKT_iiiPKbib:
        .type           _ZN43_GLOBAL__N__9ae7fba5_10_SoftMax_cu_9f978f6320softmax_warp_forwardIN3c108BFloat16ES2_fLi1ELb0ELb1EEEvPT0_PKT_iiiPKbib,@function
        .size           _ZN43_GLOBAL__N__9ae7fba5_10_SoftMax_cu_9f978f6320softmax_warp_forwardIN3c108BFloat16ES2_fLi1ELb0ELb1EEEvPT0_PKT_iiiPKbib,(.L_x_11183 - _ZN43_GLOBAL__N__9ae7fba5_10_SoftMax_cu_9f978f6320softmax_warp_forwardIN3c108BFloat16ES2_fLi1ELb0ELb1EEEvPT0_PKT_iiiPKbib)
        .other          _ZN43_GLOBAL__N__9ae7fba5_10_SoftMax_cu_9f978f6320softmax_warp_forwardIN3c108BFloat16ES2_fLi1ELb0ELb1EEEvPT0_PKT_iiiPKbib,@"STO_CUDA_ENTRY STV_DEFAULT"
_ZN43_GLOBAL__N__9ae7fba5_10_SoftMax_cu_9f978f6320softmax_warp_forwardIN3c108BFloat16ES2_fLi1ELb0ELb1EEEvPT0_PKT_iiiPKbib:
        /* <DEDUP_REMOVED lines=55> */
[----:B------:R-:W-:-:S05]  /*0370*/  @P2 IADD3 R7, PT, PT, R7, 0x1, RZ ;  /* 0x0000000107072810 */ /* 0x000fca0007ffe0ff */
[----:B------:R-:W-:Y:S01]  /*0380*/  @!P3 IMAD.MOV R7, RZ, RZ, -R7 ;  /* 0x000000ffff07b224 */ /* 0x000fe200078e0a07 */
[----:B------:R-:W-:-:S05]  /*0390*/  @!P4 LOP3.LUT R7, RZ, R14, RZ, 0x33, !PT ;  /* 0x0000000eff07c212 */ /* 0x000fca00078e33ff */
[----:B------:R-:W-:-:S07]  /*03a0*/  IMAD R6, R7, UR9, R0 ;  /* 0x0000000907067c24 */ /* 0x000fce000f8e0200 */
.L_x_1230:
        /* <DEDUP_REMOVED lines=17> */
.L_x_1234:
[----:B------:R-:W-:Y:S05]  /*04c0*/  BSYNC.RECONVERGENT B1 ;  /* 0x0000000000017941 */ /* 0x000fea0003800200 */
.L_x_1233:
[----:B------:R-:W-:Y:S01]  /*04d0*/  MOV R10, 0xff800000 ;  /* 0xff800000000a7802 */ /* 0x000fe20000000f00 */
[----:B------:R-:W-:Y:S06]  /*04e0*/  @!P0 BRA `(.L_x_1235) ;  /* 0x00000000002c8947 */ /* 0x000fec0003800000 */
[----:B------:R-:W2:Y:S02]  /*04f0*/  LDG.E.U8 R10, desc[UR6][R6.64] ;  /* 0x00000006060a7981 */ /* 0x000ea4000c1e1100 */
[----:B--2---:R-:W-:-:S04]  /*0500*/  ISETP.NE.AND P2, PT, R10, RZ, PT ;  /* 0x000000ff0a00720c */ /* 0x004fc80003f45270 */
[----:B------:R-:W-:Y:S01]  /*0510*/  FSEL R10, R9, -INF , !P2 ;  /* 0xff800000090a7808 */ /* 0x000fe20005000000 */
[----:B------:R-:W-:Y:S08]  /*0520*/  BRA `(.L_x_1235) ;  /* 0x00000000001c7947 */ /* 0x000ff00003800000 */
.L_x_1232:
[----:B------:R-:W2:Y:S04]  /*0530*/  @P1 LDG.E.U8 R13, desc[UR6][R4.64] ;  /* 0x00000006040d1981 */ /* 0x000ea8000c1e1100 */
[----:B------:R-:W3:Y:S01]  /*0540*/  @P0 LDG.E.U8 R10, desc[UR6][R4.64] ;  /* 0x00000006040a0981 */ /* 0x000ee2000c1e1100 */
[----:B--2---:R-:W-:Y:S02]  /*0550*/  @P1 ISETP.NE.AND P2, PT, R13, RZ, PT ;  /* 0x000000ff0d00120c */ /* 0x004fe40003f45270 */
[----:B---3--:R-:W-:Y:S01]  /*0560*/  @P0 ISETP.NE.AND P3, PT, R10, RZ, PT ;  /* 0x000000ff0a00020c */ /* 0x008fe20003f65270 */
[----:B------:R-:W-:Y:S01]  /*0570*/  IMAD.MOV.U32 R10, RZ, RZ, -0x800000 ;  /* 0xff800000ff0a7424 */ /* 0x000fe200078e00ff */
[----:B------:R-:W-:Y:S02]  /*0580*/  @P1 FSEL R8, R11, -INF , !P2 ;  /* 0xff8000000b081808 */ /* 0x000fe40005000000 */
[----:B------:R-:W-:-:S09]  /*0590*/  @P0 FSEL R10, R9, -INF , !P3 ;  /* 0xff800000090a0808 */ /* 0x000fd20005800000 */
.L_x_1235:
[----:B------:R-:W-:Y:S05]  /*05a0*/  BSYNC.RECONVERGENT B0 ;  /* 0x0000000000007941 */ /* 0x000fea0003800200 */
.L_x_1231:
[----:B------:R-:W0:Y:S01]  /*05b0*/  SHFL.BFLY PT, R13, R8, 0x1, 0x1e1f ;  /* 0x0c3e1f00080d7f89 */ /* 0x000e2200000e0000 */
[----:B------:R-:W-:Y:S03]  /*05c0*/  BSSY.RECONVERGENT B0, `(.L_x_1236) ;  /* 0x0000031000007945 */ /* 0x000fe60003800200 */
        /* <DEDUP_REMOVED lines=16> */
.L_x_1239:
[----:B------:R-:W-:Y:S05]  /*06d0*/  BSYNC.RECONVERGENT B1 ;  /* 0x0000000000017941 */ /* 0x000fea0003800200 */
.L_x_1238:
        /* <DEDUP_REMOVED lines=11> */
.L_x_1237:
        /* <DEDUP_REMOVED lines=10> */
.L_x_1242:
[----:B------:R-:W-:Y:S05]  /*0830*/  BSYNC.RECONVERGENT B1 ;  /* 0x0000000000017941 */ /* 0x000fea0003800200 */
.L_x_1241:
        /* <DEDUP_REMOVED lines=9> */
.L_x_1240:
[----:B------:R-:W-:Y:S05]  /*08d0*/  BSYNC.RECONVERGENT B0 ;  /* 0x0000000000007941 */ /* 0x000fea0003800200 */
.L_x_1236:
[----:B------:R-:W-:Y:S01]  /*08e0*/  ISETP.GE.AND P0, PT, R12, 0x1, PT ;  /* 0x000000010c00780c */ /* 0x000fe20003f06270 */
[----:B------:R0:W1:Y:S04]  /*08f0*/  SHFL.BFLY PT, R4, R13, 0x1, 0x1e1f ;  /* 0x0c3e1f000d047f89 */ /* 0x00006800000e0000 */
[----:B------:R0:W2:Y:S08]  /*0900*/  SHFL.BFLY PT, R5, R10, 0x1, 0x1e1f ;  /* 0x0c3e1f000a057f89 */ /* 0x0000b000000e0000 */
[----:B0-----:R-:W-:Y:S05]  /*0910*/  @!P0 EXIT ;  /* 0x000000000000894d */ /* 0x001fea0003800000 */
[----:B------:R-:W-:Y:S01]  /*0920*/  ISETP.GE.AND P0, PT, R0, UR5, PT ;  /* 0x0000000500007c0c */ /* 0x000fe2000bf06270 */
[----:B------:R-:W-:Y:S01]  /*0930*/  BSSY.RECONVERGENT B0, `(.L_x_1243) ;  /* 0x000000e000007945 */ /* 0x000fe20003800200 */
[----:B-1----:R-:W-:Y:S01]  /*0940*/  FADD.FTZ R13, R4, R13 ;  /* 0x0000000d040d7221 */ /* 0x002fe20000010000 */
        /* <DEDUP_REMOVED lines=12> */
.L_x_1244:
[----:B------:R-:W-:Y:S05]  /*0a10*/  BSYNC.RECONVERGENT B0 ;  /* 0x0000000000007941 */ /* 0x000fea0003800200 */
.L_x_1243:
        /* <DEDUP_REMOVED lines=14> */
.L_x_1245:
        /* <DEDUP_REMOVED lines=16> */
.L_x_11183:


//--------------------- .text._ZN43_GLOBAL__N__9ae7fba5_10_SoftMax_cu_9f978f6320softmax_warp_forwardIN3c108BFloat16ES2_fLi0ELb0ELb1EEEvPT0_PKT_iiiPKbib --------------------------
	.section	.text._ZN43_GLOBAL__N__9ae7fba5_10_SoftMax_cu_9f978f6320softmax_warp_forwardIN3c108BFloat16ES2_fLi0ELb0ELb1EEEvPT0_PKT_iiiPKbib,"ax",@progbits
	.align	128
.text._ZN43_GLOBAL__N__9ae7fba5_10_SoftMax_cu_9f978f6320softmax_warp_forwardIN3c108BFloat16ES2_fLi0ELb0ELb1EEEvPT0_PKT_iiiPKbib:
        .type           _ZN43_GLOBAL__N__9ae7fba5_10_SoftMax_cu_9f978f6320softmax_warp_forwardIN3c108BFloat16ES2_fLi0ELb0ELb1EEEvPT0_PKT_iiiPKbib,@function
        .size           _ZN43_GLOBAL__N__9ae7fba5_10_SoftMax_cu_9f978f6320softmax_warp_forwardIN3c108BFloat16ES2_fLi0ELb0ELb1EEEvPT0_PKT_iiiPKbib,(.L_x_11184 - _ZN43_GLOBAL__N__9ae7fba5_10_SoftMax_cu_9f978f6320softmax_warp_forwardIN3c108BFloat16ES2_fLi0ELb0ELb1EEEvPT0_PKT_iiiPKbib)
        .other          _ZN43_GLOBAL__N__9ae7fba5_10_SoftMax_cu_9f978f6320softmax_warp_forwardIN3c108BFloat16ES2_fLi0ELb0ELb1EEEvPT0_PKT_iiiPKbib,@"STO_CUDA_ENTRY STV_DEFAULT"
_ZN43_GLOBAL__N__9ae7fba5_10_SoftMax_cu_9f978f6320softmax_warp_forwardIN3c108BFloat16ES2_fLi0ELb0ELb1EEEvPT0_PKT_iiiPKbib:
        /* <DEDUP_REMOVED lines=51> */
[----:B------:R-:W-:Y:S01]  /*0330*/  @!P4 IMAD.IADD R4, R4, 0x1, -R11 ;  /* 0x000000010404c824 */ /* 0x000fe200078e0a0b */
[----:B------:R-:W-:Y:S02]  /*0340*/  @!P4 IADD3 R7, PT, PT, R7, 0x1, RZ ;  /* 0x000000010707c810 */ /* 0x000fe40007ffe0ff */
[----:B------:R-:W-:Y:S02]  /*0350*/  ISETP.NE.AND P4, PT, R10, RZ, PT ;  /* 0x000000ff0a00720c */ /* 0x000fe40003f85270 */
[----:B------:R-:W-:-:S13]  /*0360*/  ISETP.GE.U32.AND P2, PT, R4, R11, PT ;  /* 0x0000000b0400720c */ /* 0x000fda0003f46070 */
[----:B------:R-:W-:-:S04]  /*0370*/  @P2 VIADD R7, R7, 0x1 ;  /* 0x0000000107072836 */ /* 0x000fc80000000000 */
[----:B------:R-:W-:Y:S01]  /*0380*/  @!P3 IMAD.MOV R7, RZ, RZ, -R7 ;  /* 0x000000ffff07b224 */ /* 0x000fe200078e0a07 */
[----:B------:R-:W-:-:S05]  /*0390*/  @!P4 LOP3.LUT R7, RZ, R10, RZ, 0x33, !PT ;  /* 0x0000000aff07c212 */ /* 0x000fca00078e33ff */
[----:B------:R-:W-:-:S07]  /*03a0*/  IMAD R12, R7, UR9, R0 ;  /* 0x00000009070c7c24 */ /* 0x000fce000f8e0200 */
.L_x_1246:
[----:B------:R-:W-:Y:S01]  /*03b0*/  UISETP.NE.AND UP0, UPT, UR4, URZ, UPT ;  /* 0x000000ff0400728c */ /* 0x000fe2000bf05270 */
[C---:B------:R-:W-:Y:S01]  /*03c0*/  IADD3 R4, P2, PT, R12.reuse, UR10, RZ ;  /* 0x0000000a0c047c10 */ /* 0x040fe2000ff5e0ff */
[----:B------:R-:W-:Y:S01]  /*03d0*/  BSSY.RECONVERGENT B0, `(.L_x_1247) ;  /* 0x000001d000007945 */ /* 0x000fe20003800200 */
[----:B------:R-:W-:Y:S02]  /*03e0*/  IMAD.MOV.U32 R10, RZ, RZ, -0x800000 ;  /* 0xff800000ff0a7424 */ /* 0x000fe400078e00ff */
[----:B------:R-:W-:Y:S01]  /*03f0*/  LEA.HI.X.SX32 R5, R12, UR11, 0x1, P2 ;  /* 0x0000000b0c057c11 */ /* 0x000fe200090f0eff */
[----:B------:R-:W-:Y:S01]  /*0400*/  IMAD.MOV.U32 R11, RZ, RZ, -0x800000 ;  /* 0xff800000ff0b7424 */ /* 0x000fe200078e00ff */
[----:B------:R-:W-:Y:S01]  /*0410*/  IADD3 R6, P2, PT, R4, UR5, RZ ;  /* 0x0000000504067c10 */ /* 0x000fe2000ff5e0ff */
[----:B-----5:R-:W-:Y:S01]  /*0420*/  @P0 IMAD.U32 R10, R8, 0x10000, RZ ;  /* 0x00010000080a0824 */ /* 0x020fe200078e00ff */
        /* <DEDUP_REMOVED lines=9> */
.L_x_1250:
[----:B------:R-:W-:Y:S05]  /*04c0*/  BSYNC.RECONVERGENT B1 ;  /* 0x0000000000017941 */ /* 0x000fea0003800200 */
.L_x_1249:
[----:B------:R-:W-:Y:S01]  /*04d0*/  IMAD.MOV.U32 R9, RZ, RZ, -0x800000 ;  /* 0xff800000ff097424 */ /* 0x000fe200078e00ff */
[----:B------:R-:W-:Y:S06]  /*04e0*/  @!P0 BRA `(.L_x_1251) ;  /* 0x00000000002c8947 */ /* 0x000fec0003800000 */
[----:B------:R-:W2:Y:S02]  /*04f0*/  LDG.E.U8 R8, desc[UR6][R6.64] ;  /* 0x0000000606087981 */ /* 0x000ea4000c1e1100 */
[----:B--2---:R-:W-:-:S04]  /*0500*/  ISETP.NE.AND P2, PT, R8, RZ, PT ;  /* 0x000000ff0800720c */ /* 0x004fc80003f45270 */
[----:B------:R-:W-:Y:S01]  /*0510*/  FSEL R9, R10, -INF , !P2 ;  /* 0xff8000000a097808 */ /* 0x000fe20005000000 */
[----:B------:R-:W-:Y:S08]  /*0520*/  BRA `(.L_x_1251) ;  /* 0x00000000001c7947 */ /* 0x000ff00003800000 */
.L_x_1248:
[----:B------:R-:W2:Y:S04]  /*0530*/  @P1 LDG.E.U8 R9, desc[UR6][R4.64] ;  /* 0x0000000604091981 */ /* 0x000ea8000c1e1100 */
[----:B------:R-:W3:Y:S01]  /*0540*/  @P0 LDG.E.U8 R8, desc[UR6][R4.64] ;  /* 0x0000000604080981 */ /* 0x000ee2000c1e1100 */
[----:B--2---:R-:W-:Y:S01]  /*0550*/  @P1 ISETP.NE.AND P2, PT, R9, RZ, PT ;  /* 0x000000ff0900120c */ /* 0x004fe20003f45270 */
[----:B------:R-:W-:Y:S01]  /*0560*/  IMAD.MOV.U32 R9, RZ, RZ, -0x800000 ;  /* 0xff800000ff097424 */ /* 0x000fe200078e00ff */
[----:B---3--:R-:W-:Y:S02]  /*0570*/  @P0 ISETP.NE.AND P3, PT, R8, RZ, PT ;  /* 0x000000ff0800020c */ /* 0x008fe40003f65270 */
[----:B------:R-:W-:Y:S02]  /*0580*/  @P1 FSEL R12, R11, -INF , !P2 ;  /* 0xff8000000b0c1808 */ /* 0x000fe40005000000 */
[----:B------:R-:W-:-:S09]  /*0590*/  @P0 FSEL R9, R10, -INF , !P3 ;  /* 0xff8000000a090808 */ /* 0x000fd20005800000 */
.L_x_1251:
[----:B------:R-:W-:Y:S05]  /*05a0*/  BSYNC.RECONVERGENT B0 ;  /* 0x0000000000007941 */ /* 0x000fea0003800200 */
.L_x_1247:
[----:B------:R-:W-:Y:S01]  /*05b0*/  BSSY.RECONVERGENT B0, `(.L_x_1252) ;  /* 0x000002a000007945 */ /* 0x000fe20003800200 */
[----:B------:R-:W-:Y:S02]  /*05c0*/  IMAD.MOV.U32 R8, RZ, RZ, RZ ;  /* 0x000000ffff087224 */ /* 0x000fe400078e00ff */
[----:B------:R-:W-:Y:S01]  /*05d0*/  IMAD.MOV.U32 R14, RZ, RZ, RZ ;  /* 0x000000ffff0e7224 */ /* 0x000fe200078e00ff */
[----:B------:R-:W-:Y:S06]  /*05e0*/  BRA.U !UP0, `(.L_x_1253) ;  /* 0x0000000108507547 */ /* 0x000fec000b800000 */
[----:B------:R-:W-:Y:S04]  /*05f0*/  BSSY.RECONVERGENT B1, `(.L_x_1254) ;  /* 0x0000008000017945 */ /* 0x000fe80003800200 */
[----:B------:R-:W-:Y:S05]  /*0600*/  @!P1 BRA `(.L_x_1255) ;  /* 0x0000000000189947 */ /* 0x000fea0003800000 */
[----:B------:R-:W2:Y:S02]  /*0610*/  LDG.E.U8 R6, desc[UR6][R4.64] ;  /* 0x0000000604067981 */ /* 0x000ea4000c1e1100 */
[----:B--2---:R-:W-:-:S13]  /*0620*/  ISETP.NE.AND P1, PT, R6, RZ, PT ;  /* 0x000000ff0600720c */ /* 0x004fda0003f25270 */
[----:B------:R-:W-:-:S04]  /*0630*/  @!P1 FADD.FTZ R11, -R12, R11 ;  /* 0x0000000b0c0b9221 */ /* 0x000fc80000010100 */
[----:B------:R-:W-:-:S04]  /*0640*/  @!P1 FMUL.FTZ R11, R11, 1.4426950216293334961 ;  /* 0x3fb8aa3b0b0b9820 */ /* 0x000fc80000410000 */
[----:B------:R-:W0:Y:S02]  /*0650*/  @!P1 MUFU.EX2 R8, R11 ;  /* 0x0000000b00089308 */ /* 0x000e240000000800 */
[----:B0-----:R-:W-:-:S07]  /*0660*/  @!P1 FADD.FTZ R14, RZ, R8 ;  /* 0x00000008ff0e9221 */ /* 0x001fce0000010000 */
.L_x_1255:
[----:B------:R-:W-:Y:S05]  /*0670*/  BSYNC.RECONVERGENT B1 ;  /* 0x0000000000017941 */ /* 0x000fea0003800200 */
.L_x_1254:
[----:B------:R-:W-:Y:S02]  /*0680*/  HFMA2 R12, -RZ, RZ, 0, 0 ;  /* 0x00000000ff0c7431 */ /* 0x000fe400000001ff */
        /* <DEDUP_REMOVED lines=10> */
.L_x_1253:
        /* <DEDUP_REMOVED lines=8> */
.L_x_1258:
[----:B------:R-:W-:Y:S05]  /*07b0*/  BSYNC.RECONVERGENT B1 ;  /* 0x0000000000017941 */ /* 0x000fea0003800200 */
.L_x_1257:
        /* <DEDUP_REMOVED lines=9> */
.L_x_1256:
[----:B------:R-:W-:Y:S05]  /*0850*/  BSYNC.RECONVERGENT B0 ;  /* 0x0000000000007941 */ /* 0x000fea0003800200 */
.L_x_1252:
[----:B------:R-:W-:-:S13]  /*0860*/  ISETP.GE.AND P0, PT, R13, 0x1, PT ;  /* 0x000000010d00780c */ /* 0x000fda0003f06270 */
[----:B------:R-:W-:Y:S05]  /*0870*/  @!P0 EXIT ;  /* 0x000000000000894d */ /* 0x000fea0003800000 */
[----:B------:R-:W-:Y:S01]  /*0880*/  ISETP.GE.AND P0, PT, R0, UR5, PT ;  /* 0x0000000500007c0c */ /* 0x000fe2000bf06270 */
[----:B------:R-:W-:Y:S03]  /*0890*/  BSSY.RECONVERGENT B0, `(.L_x_1259) ;  /* 0x000000c000007945 */ /* 0x000fe60003800200 */
        /* <DEDUP_REMOVED lines=11> */
.L_x_1260:
[----:B------:R-:W-:Y:S05]  /*0950*/  BSYNC.RECONVERGENT B0 ;  /* 0x0000000000007941 */ /* 0x000fea0003800200 */
.L_x_1259:
[----:B------:R-:W-:Y:S05]  /*0960*/  @P1 EXIT ;  /* 0x000000000000194d */ /* 0x000fea0003800000 */
[----:B------:R-:W-:Y:S01]  /*0970*/  FSETP.NEU.FTZ.AND P0, PT, R12, RZ, PT ;  /* 0x000000ff0c00720b */ /* 0x000fe20003f1d000 */
[----:B------:R-:W1:Y:S01]  /*0980*/  LDCU.64 UR8, c[0x0][0x380] ;  /* 0x00007000ff0877ac */ /* 0x000e620008000a00 */
[----:B0-----:R-:W-:Y:S01]  /*0990*/  IADD3 R0, P1, PT, R2, UR5, RZ ;  /* 0x0000000502007c10 */ /* 0x001fe2000ff3e0ff */
[----:B------:R-:W-:-:S04]  /*09a0*/  IMAD.MOV.U32 R4, RZ, RZ, 0x7fff ;  /* 0x00007fffff047424 */ /* 0x000fc800078e00ff */
[----:B------:R-:W-:-:S06]  /*09b0*/  IMAD.X R3, RZ, RZ, R3, P1 ;  /* 0x000000ffff037224 */ /* 0x000fcc00008e0603 */
[----:B------:R-:W0:Y:S01]  /*09c0*/  @P0 MUFU.RCP R12, R12 ;  /* 0x0000000c000c0308 */ /* 0x000e220000001000 */
[----:B-1----:R-:W-:-:S04]  /*09d0*/  LEA R2, P1, R0, UR8, 0x1 ;  /* 0x0000000800027c11 */ /* 0x002fc8000f8208ff */
[----:B------:R-:W-:Y:S01]  /*09e0*/  LEA.HI.X R3, R0, UR9, R3, 0x1, P1 ;  /* 0x0000000900037c11 */ /* 0x000fe200088f0c03 */
[----:B0-----:R-:W-:-:S05]  /*09f0*/  @P0 FMUL.FTZ R11, R12, R11 ;  /* 0x0000000b0c0b0220 */ /* 0x001fca0000410000 */
[----:B------:R-:W-:-:S04]  /*0a00*/  @P0 F2FP.BF16.F32.PACK_AB R11, RZ, R11 ;  /* 0x0000000bff0b023e */ /* 0x000fc800000010ff */
[----:B------:R-:W-:-:S05]  /*0a10*/  @!P0 PRMT R11, R4, 0x7610, R11 ;  /* 0x00007610040b8816 */ /* 0x000fca000000000b */
[----:B------:R-:W-:Y:S01]  /*0a20*/  STG.E.U16 desc[UR6][R2.64], R11 ;  /* 0x0000000b02007986 */ /* 0x000fe2000c101506 */
[----:B------:R-:W-:Y:S05]  /*0a30*/  EXIT ;  /* 0x000000000000794d */ /* 0x000fea0003800000 */
.L_x_1261:
        /* <DEDUP_REMOVED lines=12> */
.L_x_11184:


//--------------------- .text._ZN43_GLOBAL__N__9ae7fba5_10_SoftMax_cu_9f978f6320softmax_warp_forwardIN3c104HalfES2_fLi11ELb0ELb1EEEvPT0_PKT_iiiPKbib --------------------------
	.section	.text._ZN43_GLOBAL__N__9ae7fba5_10_SoftMax_cu_9f978f6320softmax_warp_forwardIN3c104HalfES2_fLi11ELb0ELb1EEEvPT0_PKT_iiiPKbib,"ax",@progbits
	.align	128
.text._ZN43_GLOBAL__N__9ae7fba5_10_SoftMax_cu_9f978f6320softmax_warp_forwardIN3c104HalfES2_fLi11ELb0ELb1EEEvPT0_PKT_iiiPKbib:
        .type           _ZN43_GLOBAL__N__9ae7fba5_10_SoftMax_cu_9f978f6320softmax_warp_forwardIN3c104HalfES2_fLi11ELb0ELb1EEEvPT0_PKT_iiiPKbib,@function
        .size           _ZN43_GLOBAL__N__9ae7fba5_10_SoftMax_cu_9f978f6320softmax_warp_forwardIN3c104HalfES2_fLi11ELb0ELb1EEEvPT0_PKT_iiiPKbib,(.L_x_11185 - _ZN43_GLOBAL__N__9ae7fba5_10_SoftMax_cu_9f978f6320softmax_warp_forwardIN3c104HalfES2_fLi11ELb0ELb1EEEvPT0_PKT_iiiPKbib)
        .other          _ZN43_GLOBAL__N__9ae7fba5_10_SoftMax_cu_9f978f6320softmax_warp_forwardIN3c104HalfES2_fLi11ELb0ELb1EEEvPT0_PKT_iiiPKbib,@"STO_CUDA_ENTRY STV_DEFAULT"
_ZN43_GLOBAL__N__9ae7fba5_10_SoftMax_cu_9f978f6320softmax_warp_forwardIN3c104HalfES2_fLi11ELb0ELb1EEEvPT0_PKT_iiiPKbib:
        /* <DEDUP_REMOVED lines=41> */
.L_x_1262:
[----:B------:R-:W0:Y:S01]  /*0290*/  LDCU.64 UR6, c[0x0][0x3a0] ;  /* 0x00007400ff0677ac */ /* 0x000e220008000a00 */
[C---:B------:R-:W-:Y:S01]  /*02a0*/  ISETP.GE.AND P0, PT, R4.reuse, UR8, PT ;  /* 0x0000000804007c0c */ /* 0x040fe2000bf06270 */
        /* <DEDUP_REMOVED lines=76> */
[----:B---3--:R-:W-:Y:S01]  /*0770*/  @P0 HADD2.F32 R59, -RZ, R5.H0_H0 ;  /* 0x20000005ff3b0230 */ /* 0x008fe20000004100 */
[----:B------:R-:W-:Y:S01]  /*0780*/  ISETP.GE.AND P5, PT, R9, UR8, PT ;  /* 0x0000000809007c0c */ /* 0x000fe2000bfa6270 */
[----:B----4-:R-:W-:Y:S01]  /*0790*/  @P1 HADD2.F32 R58, -RZ, R8.H0_H0 ;  /* 0x20000008ff3a1230 */ /* 0x010fe20000004100 */
        /* <DEDUP_REMOVED lines=13> */
.L_x_1264:
[----:B------:R-:W-:Y:S05]  /*0870*/  BSYNC.RECONVERGENT B0 ;  /* 0x0000000000007941 */ /* 0x000fea0003800200 */
.L_x_1263:
[----:B------:R-:W-:Y:S01]  /*0880*/  P2R R80, PR, RZ, 0x1 ;  /* 0x00000001ff507803 */ /* 0x000fe20000000000 */
[----:B------:R-:W-:Y:S01]  /*0890*/  VIADD R123, R4, 0x6c0 ;  /* 0x000006c0047b7836 */ /* 0x000fe20000000000 */
[----:B------:R-:W-:Y:S01]  /*08a0*/  ISETP.GE.AND P0, PT, R8, UR8, PT ;  /* 0x0000000808007c0c */ /* 0x000fe2000bf06270 */
[C---:B------:R-:W-:Y:S01]  /*08b0*/  VIADD R124, R4.reuse, 0x6e0 ;  /* 0x000006e0047c7836 */ /* 0x040fe20000000000 */
[----:B------:R-:W-:Y:S01]  /*08c0*/  LOP3.LUT R81, R81, 0xfffffffd, RZ, 0xc0, !PT ;  /* 0xfffffffd51517812 */ /* 0x000fe200078ec0ff */
[----:B------:R-:W2:Y:S01]  /*08d0*/  @P2 LDG.E.U16 R50, desc[UR4][R6.64+0xc0] ;  /* 0x0000c00406322981 */ /* 0x000ea2000c1e1500 */
[----:B------:R-:W-:Y:S01]  /*08e0*/  ISETP.GE.AND P3, PT, R9, UR8, PT ;  /* 0x0000000809007c0c */ /* 0x000fe2000bf66270 */
[----:B------:R-:W-:Y:S01]  /*08f0*/  VIADD R125, R4, 0x700 ;  /* 0x00000700047d7836 */ /* 0x000fe20000000000 */
[----:B------:R-:W-:Y:S01]  /*0900*/  LOP3.LUT R78, R78, 0xfffffffd, RZ, 0xc0, !PT ;  /* 0xfffffffd4e4e7812 */ /* 0x000fe200078ec0ff */
[C---:B------:R-:W-:Y:S01]  /*0910*/  VIADD R126, R4.reuse, 0x720 ;  /* 0x00000720047e7836 */ /* 0x040fe20000000000 */
[----:B------:R-:W-:Y:S01]  /*0920*/  LOP3.LUT R133, R133, 0xfffffffe, RZ, 0xc0, !PT ;  /* 0xfffffffe85857812 */ /* 0x000fe200078ec0ff */
[----:B------:R-:W-:Y:S01]  /*0930*/  VIADD R127, R4, 0x740 ;  /* 0x00000740047f7836 */ /* 0x000fe20000000000 */
[----:B------:R-:W-:Y:S01]  /*0940*/  LOP3.LUT R134, R134, 0xfffffffe, RZ, 0xc0, !PT ;  /* 0xfffffffe86867812 */ /* 0x000fe200078ec0ff */
[----:B------:R-:W-:Y:S01]  /*0950*/  VIADD R128, R4, 0x760 ;  /* 0x0000076004807836 */ /* 0x000fe20000000000 */
[----:B------:R-:W-:Y:S01]  /*0960*/  ISETP.LT.OR P3, PT, R54, 0x1, P3 ;  /* 0x000000013600780c */ /* 0x000fe20001f61670 */
[C---:B------:R-:W-:Y:S01]  /*0970*/  VIADD R129, R4.reuse, 0x780 ;  /* 0x0000078004817836 */ /* 0x040fe20000000000 */
[----:B------:R-:W-:Y:S01]  /*0980*/  @P0 LOP3.LUT R81, R81, 0x2, RZ, 0xfc, !PT ;  /* 0x0000000251510812 */ /* 0x000fe200078efcff */
[----:B------:R-:W-:Y:S01]  /*0990*/  VIADD R130, R4, 0x7a0 ;  /* 0x000007a004827836 */ /* 0x000fe20000000000 */
[----:B------:R-:W-:Y:S01]  /*09a0*/  ISETP.LT.OR P0, PT, R54, 0x1, P0 ;  /* 0x000000013600780c */ /* 0x000fe20000701670 */
[C---:B------:R-:W-:Y:S01]  /*09b0*/  VIADD R132, R4.reuse, 0x7c0 ;  /* 0x000007c004847836 */ /* 0x040fe20000000000 */
        /* <DEDUP_REMOVED lines=12> */
[----:B------:R-:W-:Y:S02]  /*0a80*/  IMAD.MOV.U32 R51, RZ, RZ, -0x800000 ;  /* 0xff800000ff337424 */ /* 0x000fe400078e00ff */
[----:B------:R-:W-:Y:S01]  /*0a90*/  IMAD.MOV.U32 R57, RZ, RZ, -0x800000 ;  /* 0xff800000ff397424 */ /* 0x000fe200078e00ff */
[----:B------:R-:W-:Y:S01]  /*0aa0*/  P2R R143, PR, RZ, 0x8 ;  /* 0x00000008ff8f7803 */ /* 0x000fe20000000000 */
[----:B------:R-:W-:Y:S01]  /*0ab0*/  IMAD.MOV.U32 R56, RZ, RZ, -0x800000 ;  /* 0xff800000ff387424 */ /* 0x000fe200078e00ff */
[----:B------:R-:W-:Y:S01]  /*0ac0*/  @P0 LOP3.LUT R81, R81, 0x4, RZ, 0xfc, !PT ;  /* 0x0000000451510812 */ /* 0x000fe200078efcff */
[----:B------:R-:W5:Y:S01]  /*0ad0*/  @P4 LDG.E.U16 R71, desc[UR4][R6.64+0x80] ;  /* 0x0000800406474981 */ /* 0x000f62000c1e1500 */
        /* <DEDUP_REMOVED lines=196> */
[----:B------:R-:W-:-:S13]  /*1720*/  ISETP.LT.OR P0, PT, R54, 0x1, P0 ;  /* 0x000000013600780c */ /* 0x000fda0000701670 */
        /* <DEDUP_REMOVED lines=9> */
[----:B------:R-:W-:-:S13]  /*17c0*/  ISETP.GE.AND P0, PT, R105, UR8, PT ;  /* 0x0000000869007c0c */ /* 0x000fda000bf06270 */
        /* <DEDUP_REMOVED lines=166> */
[----:B------:R-:W-:Y:S02]  /*2230*/  LOP3.LUT R134, R134, 0xbfffffff, RZ, 0xc0, !PT ;  /* 0xbfffffff86867812 */ /* 0x000fe400078ec0ff */
[----:B------:R-:W-:-:S09]  /*2240*/  ISETP.LT.OR P1, PT, R54, 0x1, P0 ;  /* 0x000000013600780c */ /* 0x000fd20000721670 */
[----:B------:R-:W-:Y:S02]  /*2250*/  @P0 LOP3.LUT R134, R134, 0x40000000, RZ, 0xfc, !PT ;  /* 0x4000000086860812 */ /* 0x000fe400078efcff */
[----:B------:R-:W-:Y:S02]  /*2260*/  ISETP.GE.AND P0, PT, R130, UR8, PT ;  /* 0x0000000882007c0c */ /* 0x000fe4000bf06270 */
[----:B------:R-:W-:Y:S01]  /*2270*/  LOP3.LUT R134, R134, 0xfeffffff, RZ, 0xc0, !PT ;  /* 0xfeffffff86867812 */ /* 0x000fe200078ec0ff */
[----:B------:R-:W5:Y:S03]  /*2280*/  @!P1 LDG.E.U16 R67, desc[UR4][R6.64+0xf00] ;  /* 0x000f000406439981 */ /* 0x000f66000c1e1500 */
[----:B------:R-:W-:-:S04]  /*2290*/  @P1 LOP3.LUT R134, R134, 0x1000000, RZ, 0xfc, !PT ;  /* 0x0100000086861812 */ /* 0x000fc800078efcff */
[----:B------:R-:W-:-:S04]  /*22a0*/  LOP3.LUT R134, R134, 0xdfffffff, RZ, 0xc0, !PT ;  /* 0xdfffffff86867812 */ /* 0x000fc800078ec0ff */
[----:B------:R-:W-:Y:S02]  /*22b0*/  @P0 LOP3.LUT R134, R134, 0x20000000, RZ, 0xfc, !PT ;  /* 0x2000000086860812 */ /* 0x000fe400078efcff */
[----:B------:R-:W-:Y:S02]  /*22c0*/  ISETP.LT.OR P0, PT, R54, 0x1, P0 ;  /* 0x000000013600780c */ /* 0x000fe40000701670 */
[----:B------:R-:W-:Y:S02]  /*22d0*/  P2R R77, PR, RZ, 0x2 ;  /* 0x00000002ff4d7803 */ /* 0x000fe40000000000 */
[----:B------:R-:W-:Y:S02]  /*22e0*/  ISETP.GE.AND P1, PT, R132, UR8, PT ;  /* 0x0000000884007c0c */ /* 0x000fe4000bf26270 */
[----:B------:R-:W-:Y:S02]  /*22f0*/  LOP3.LUT R134, R134, 0xfdffffff, RZ, 0xc0, !PT ;  /* 0xfdffffff86867812 */ /* 0x000fe400078ec0ff */
[----:B------:R-:W-:-:S05]  /*2300*/  ISETP.LT.OR P6, PT, R54, 0x1, P1 ;  /* 0x000000013600780c */ /* 0x000fca0000fc1670 */
[----:B------:R-:W-:Y:S01]  /*2310*/  @P0 LOP3.LUT R134, R134, 0x2000000, RZ, 0xfc, !PT ;  /* 0x0200000086860812 */ /* 0x000fe200078efcff */
[----:B--2---:R-:W-:Y:S01]  /*2320*/  @P2 HADD2.F32 R57, -RZ, R50.H0_H0 ;  /* 0x20000032ff392230 */ /* 0x004fe20000004100 */
[----:B------:R-:W2:Y:S02]  /*2330*/  @!P0 LDG.E.U16 R68, desc[UR4][R6.64+0xf40] ;  /* 0x000f400406448981 */ /* 0x000ea4000c1e1500 */
[----:B------:R-:W-:-:S04]  /*2340*/  LOP3.LUT R134, R134, 0xefffffff, RZ, 0xc0, !PT ;  /* 0xefffffff86867812 */ /* 0x000fc800078ec0ff */
[----:B------:R-:W-:Y:S01]  /*2350*/  @P1 LOP3.LUT R134, R134, 0x10000000, RZ, 0xfc, !PT ;  /* 0x1000000086861812 */ /* 0x000fe200078efcff */
[----:B------:R-:W2:Y:S03]  /*2360*/  @!P6 LDG.E.U16 R69, desc[UR4][R6.64+0xf80] ;  /* 0x000f80040645e981 */ /* 0x000ea6000c1e1500 */
[----:B------:R-:W-:Y:S02]  /*2370*/  LOP3.LUT R134, R134, 0xfbffffff, RZ, 0xc0, !PT ;  /* 0xfbffffff86867812 */ /* 0x000fe400078ec0ff */
[----:B------:R-:W-:Y:S02]  /*2380*/  P2R R139, PR, RZ, 0x40 ;  /* 0x00000040ff8b7803 */ /* 0x000fe40000000000 */
[----:B------:R-:W-:Y:S02]  /*2390*/  @P6 LOP3.LUT R134, R134, 0x4000000, RZ, 0xfc, !PT ;  /* 0x0400000086866812 */ /* 0x000fe400078efcff */
        /* <DEDUP_REMOVED lines=16> */
[----:B------:R-:W-:-:S13]  /*24a0*/  LOP3.LUT P6, RZ, R78, 0x2, RZ, 0xc0, !PT ;  /* 0x000000024eff7812 */ /* 0x000fda00078cc0ff */
[----:B----4-:R-:W-:Y:S01]  /*24b0*/  @!P6 HADD2.F32 R55, -RZ, R8.H0_H0 ;  /* 0x20000008ff37e230 */ /* 0x010fe20000004100 */
[----:B------:R-:W-:-:S13]  /*24c0*/  ISETP.NE.AND P6, PT, R45, RZ, PT ;  /* 0x000000ff2d00720c */ /* 0x000fda0003fc5270 */
[----:B---3--:R-:W-:Y:S01]  /*24d0*/  @!P6 HADD2.F32 R53, -RZ, R9.H0_H0 ;  /* 0x20000009ff35e230 */ /* 0x008fe20000004100 */
[----:B------:R-:W-:-:S13]  /*24e0*/  ISETP.NE.AND P6, PT, R46, RZ, PT ;  /* 0x000000ff2e00720c */ /* 0x000fda0003fc5270 */
[----:B-----5:R-:W-:Y:S01]  /*24f0*/  @!P6 HADD2.F32 R52, -RZ, R35.H0_H0 ;  /* 0x20000023ff34e230 */ /* 0x020fe20000004100 */
[----:B------:R-:W-:-:S13]  /*2500*/  ISETP.NE.AND P6, PT, R47, RZ, PT ;  /* 0x000000ff2f00720c */ /* 0x000fda0003fc5270 */
[----:B------:R-:W-:Y:S01]  /*2510*/  @!P6 HADD2.F32 R51, -RZ, R36.H0_H0 ;  /* 0x20000024ff33e230 */ /* 0x000fe20000004100 */
[----:B------:R-:W-:Y:S01]  /*2520*/  ISETP.NE.AND P6, PT, R48, RZ, PT ;  /* 0x000000ff3000720c */ /* 0x000fe20003fc5270 */
[----:B------:R-:W-:Y:S01]  /*2530*/  IMAD.MOV.U32 R50, RZ, RZ, -0x800000 ;  /* 0xff800000ff327424 */ /* 0x000fe200078e00ff */
[----:B------:R-:W-:Y:S02]  /*2540*/  P2R R79, PR, RZ, 0x1 ;  /* 0x00000001ff4f7803 */ /* 0x000fe40000000000 */
[----:B------:R-:W-:-:S04]  /*2550*/  ISETP.GE.AND P0, PT, R131, UR8, PT ;  /* 0x0000000883007c0c */ /* 0x000fc8000bf06270 */
[----:B------:R-:W-:-:S05]  /*2560*/  ISETP.LT.OR P5, PT, R54, 0x1, P0 ;  /* 0x000000013600780c */ /* 0x000fca00007a1670 */
[----:B------:R-:W-:Y:S01]  /*2570*/  @!P6 HADD2.F32 R50, -RZ, R37.H0_H0 ;  /* 0x20000025ff32e230 */ /* 0x000fe20000004100 */
[----:B------:R-:W-:Y:S01]  /*2580*/  ISETP.NE.AND P6, PT, R49, RZ, PT ;  /* 0x000000ff3100720c */ /* 0x000fe20003fc5270 */
[----:B------:R-:W-:Y:S01]  /*2590*/  @!P3 HADD2.F32 R56, -RZ, R5.H0_H0 ;  /* 0x20000005ff38b230 */ /* 0x000fe20000004100 */
[----:B------:R-:W-:Y:S01]  /*25a0*/  LOP3.LUT P3, RZ, R78, 0x2000, RZ, 0xc0, !PT ;  /* 0x000020004eff7812 */ /* 0x000fe2000786c0ff */
[----:B------:R-:W-:Y:S01]  /*25b0*/  IMAD.MOV.U32 R49, RZ, RZ, -0x800000 ;  /* 0xff800000ff317424 */ /* 0x000fe200078e00ff */
[----:B------:R-:W-:-:S03]  /*25c0*/  P2R R140, PR, RZ, 0x20 ;  /* 0x00000020ff8c7803 */ /* 0x000fc60000000000 */
[----:B------:R0:W3:Y:S01]  /*25d0*/  @!P5 LDG.E.U16 R70, desc[UR4][R6.64+0xfc0] ;  /* 0x000fc0040646d981 */ /* 0x0000e2000c1e1500 */
[----:B------:R-:W-:-:S05]  /*25e0*/  LOP3.LUT P5, RZ, R78, 0x8000, RZ, 0xc0, !PT ;  /* 0x000080004eff7812 */ /* 0x000fca00078ac0ff */
[----:B------:R-:W-:Y:S01]  /*25f0*/  @!P6 HADD2.F32 R49, -RZ, R38.H0_H0 ;  /* 0x20000026ff31e230 */ /* 0x000fe20000004100 */
[----:B------:R-:W-:Y:S02]  /*2600*/  ISETP.NE.AND P6, PT, R152, RZ, PT ;  /* 0x000000ff9800720c */ /* 0x000fe40003fc5270 */
[----:B------:R-:W-:Y:S02]  /*2610*/  P2R R141, PR, RZ, 0x10 ;  /* 0x00000010ff8d7803 */ /* 0x000fe40000000000 */
[C---:B------:R-:W-:Y:S01]  /*2620*/  LOP3.LUT P4, RZ, R78.reuse, 0x4000, RZ, 0xc0, !PT ;  /* 0x000040004eff7812 */ /* 0x040fe2000788c0ff */
[----:B------:R-:W-:Y:S02]  /*2630*/  IMAD.MOV.U32 R37, RZ, RZ, -0x800000 ;  /* 0xff800000ff257424 */ /* 0x000fe400078e00ff */
[----:B------:R-:W-:Y:S02]  /*2640*/  IMAD.MOV.U32 R48, RZ, RZ, -0x800000 ;  /* 0xff800000ff307424 */ /* 0x000fe400078e00ff */
[----:B------:R-:W-:Y:S01]  /*2650*/  @!P3 HADD2.F32 R37, -RZ, R149.H0_H0 ;  /* 0x20000095ff25b230 */ /* 0x000fe20000004100 */
[----:B------:R-:W-:Y:S01]  /*2660*/  LOP3.LUT P3, RZ, R78, 0x20000000, RZ, 0xc0, !PT ;  /* 0x200000004eff7812 */ /* 0x000fe2000786c0ff */
[----:B------:R-:W-:-:S02]  /*2670*/  IMAD.MOV.U32 R35, RZ, RZ, -0x800000 ;  /* 0xff800000ff237424 */ /* 0x000fc400078e00ff */
[----:B------:R-:W-:Y:S01]  /*2680*/  @!P6 HADD2.F32 R48, -RZ, R39.H0_H0 ;  /* 0x20000027ff30e230 */ /* 0x000fe20000004100 */
[----:B------:R-:W-:Y:S01]  /*2690*/  ISETP.NE.AND P6, PT, R153, RZ, PT ;  /* 0x000000ff9900720c */ /* 0x000fe20003fc5270 */
[----:B------:R-:W-:Y:S01]  /*26a0*/  @!P5 HADD2.F32 R35, -RZ, R151.H0_H0 ;  /* 0x20000097ff23d230 */ /* 0x000fe20000004100 */
[----:B------:R-:W-:Y:S02]  /*26b0*/  P2R R151, PR, RZ, 0x8 ;  /* 0x00000008ff977803 */ /* 0x000fe40000000000 */
[----:B------:R-:W-:Y:S02]  /*26c0*/  LOP3.LUT R134, R134, 0xf7ffffff, RZ, 0xc0, !PT ;  /* 0xf7ffffff86867812 */ /* 0x000fe400078ec0ff */
[C---:B------:R-:W-:Y:S02]  /*26d0*/  LOP3.LUT P1, RZ, R78.reuse, 0x1000, RZ, 0xc0, !PT ;  /* 0x000010004eff7812 */ /* 0x040fe4000782c0ff */
[----:B------:R-:W-:Y:S01]  /*26e0*/  LOP3.LUT P3, RZ, R78, 0x10000000, RZ, 0xc0, !PT ;  /* 0x100000004eff7812 */ /* 0x000fe2000786c0ff */
[----:B------:R-:W-:Y:S01]  /*26f0*/  IMAD.MOV.U32 R36, RZ, RZ, -0x800000 ;  /* 0xff800000ff247424 */ /* 0x000fe200078e00ff */
[----:B------:R-:W-:Y:S01]  /*2700*/  @P0 LOP3.LUT R134, R134, 0x8000000, RZ, 0xfc, !PT ;  /* 0x0800000086860812 */ /* 0x000fe200078efcff */
[----:B------:R-:W-:Y:S01]  /*2710*/  @!P4 HADD2.F32 R36, -RZ, R150.H0_H0 ;  /* 0x20000096ff24c230 */ /* 0x000fe20000004100 */
[----:B------:R-:W-:-:S02]  /*2720*/  P2R R150, PR, RZ, 0x8 ;  /* 0x00000008ff967803 */ /* 0x000fc40000000000 */
[C---:B------:R-:W-:Y:S02]  /*2730*/  LOP3.LUT P0, RZ, R78.reuse, 0x800, RZ, 0xc0, !PT ;  /* 0x000008004eff7812 */ /* 0x040fe4000780c0ff */
[----:B------:R-:W-:Y:S01]  /*2740*/  LOP3.LUT P3, RZ, R78, 0x8000000, RZ, 0xc0, !PT ;  /* 0x080000004eff7812 */ /* 0x000fe2000786c0ff */
[----:B------:R-:W-:Y:S02]  /*2750*/  IMAD.MOV.U32 R47, RZ, RZ, -0x800000 ;  /* 0xff800000ff2f7424 */ /* 0x000fe400078e00ff */
[----:B------:R-:W-:Y:S01]  /*2760*/  @!P6 HADD2.F32 R47, -RZ, R144.H0_H0 ;  /* 0x20000090ff2fe230 */ /* 0x000fe20000004100 */
[----:B------:R-:W-:Y:S02]  /*2770*/  P2R R149, PR, RZ, 0x8 ;  /* 0x00000008ff957803 */ /* 0x000fe40000000000 */
[----:B------:R-:W-:Y:S02]  /*2780*/  ISETP.NE.AND P6, PT, R154, RZ, PT ;  /* 0x000000ff9a00720c */ /* 0x000fe40003fc5270 */
[----:B------:R-:W-:Y:S01]  /*2790*/  LOP3.LUT P3, RZ, R78, 0x4000000, RZ, 0xc0, !PT ;  /* 0x040000004eff7812 */ /* 0x000fe2000786c0ff */
[----:B------:R-:W-:Y:S01]  /*27a0*/  IMAD.MOV.U32 R38, RZ, RZ, -0x800000 ;  /* 0xff800000ff267424 */ /* 0x000fe200078e00ff */
[----:B------:R-:W-:Y:S01]  /*27b0*/  P2R R142, PR, RZ, 0x4 ;  /* 0x00000004ff8e7803 */ /* 0x000fe20000000000 */
[----:B------:R-:W-:Y:S01]  /*27c0*/  @!P1 HADD2.F32 R38, -RZ, R148.H0_H0 ;  /* 0x20000094ff269230 */ /* 0x000fe20000004100 */
[----:B------:R-:W-:-:S02]  /*27d0*/  P2R R148, PR, RZ, 0x8 ;  /* 0x00000008ff947803 */ /* 0x000fc40000000000 */
[C---:B------:R-:W-:Y:S02]  /*27e0*/  LOP3.LUT P2, RZ, R78.reuse, 0x200, RZ, 0xc0, !PT ;  /* 0x000002004eff7812 */ /* 0x040fe4000784c0ff */
[C---:B------:R-:W-:Y:S01]  /*27f0*/  LOP3.LUT P3, RZ, R78.reuse, 0x2000000, RZ, 0xc0, !PT ;  /* 0x020000004eff7812 */ /* 0x040fe2000786c0ff */
[----:B------:R-:W-:Y:S02]  /*2800*/  IMAD.MOV.U32 R39, RZ, RZ, -0x800000 ;  /* 0xff800000ff277424 */ /* 0x000fe400078e00ff */
[----:B------:R-:W-:Y:S01]  /*2810*/  @!P0 HADD2.F32 R39, -RZ, R147.H0_H0 ;  /* 0x20000093ff278230 */ /* 0x000fe20000004100 */
[----:B------:R-:W-:Y:S02]  /*2820*/  P2R R147, PR, RZ, 0x8 ;  /* 0x00000008ff937803 */ /* 0x000fe40000000000 */
[----:B------:R-:W-:Y:S01]  /*2830*/  LOP3.LUT P3, RZ, R78, 0x1000000, RZ, 0xc0, !PT ;  /* 0x010000004eff7812 */ /* 0x000fe2000786c0ff */
[----:B------:R-:W-:Y:S02]  /*2840*/  IMAD.MOV.U32 R45, RZ, RZ, -0x800000 ;  /* 0xff800000ff2d7424 */ /* 0x000fe400078e00ff */
[----:B------:R-:W-:Y:S01]  /*2850*/  @!P6 HADD2.F32 R45, -RZ, R146.H0_H0 ;  /* 0x20000092ff2de230 */ /* 0x000fe20000004100 */
[----:B------:R-:W-:-:S02]  /*2860*/  P2R R146, PR, RZ, 0x8 ;  /* 0x00000008ff927803 */ /* 0x000fc40000000000 */
[C---:B------:R-:W-:Y:S01]  /*2870*/  LOP3.LUT P3, RZ, R78.reuse, 0x800000, RZ, 0xc0, !PT ;  /* 0x008000004eff7812 */ /* 0x040fe2000786c0ff */
[----:B------:R-:W-:Y:S02]  /*2880*/  IMAD.MOV.U32 R46, RZ, RZ, -0x800000 ;  /* 0xff800000ff2e7424 */ /* 0x000fe400078e00ff */
[----:B------:R-:W-:Y:S01]  /*2890*/  @!P2 HADD2.F32 R46, -RZ, R145.H0_H0 ;  /* 0x20000091ff2ea230 */ /* 0x000fe20000004100 */
[----:B------:R-:W-:Y:S02]  /*28a0*/  P2R R145, PR, RZ, 0x8 ;  /* 0x00000008ff917803 */ /* 0x000fe40000000000 */
[C---:B------:R-:W-:Y:S02]  /*28b0*/  LOP3.LUT P3, RZ, R78.reuse, 0x400000, RZ, 0xc0, !PT ;  /* 0x004000004eff7812 */ /* 0x040fe4000786c0ff */
[----:B------:R-:W-:Y:S02]  /*28c0*/  LOP3.LUT P4, RZ, R78, 0x100000, RZ, 0xc0, !PT ;  /* 0x001000004eff7812 */ /* 0x000fe4000788c0ff */
[----:B------:R-:W-:-:S02]  /*28d0*/  P2R R144, PR, RZ, 0x8 ;  /* 0x00000008ff907803 */ /* 0x000fc40000000000 */
[C---:B------:R-:W-:Y:S01]  /*28e0*/  LOP3.LUT P3, RZ, R78.reuse, 0x200000, RZ, 0xc0, !PT ;  /* 0x002000004eff7812 */ /* 0x040fe2000786c0ff */
[----:B------:R-:W-:Y:S01]  /*28f0*/  IMAD.MOV.U32 R9, RZ, RZ, -0x800000 ;  /* 0xff800000ff097424 */ /* 0x000fe200078e00ff */
[----:B------:R-:W-:-:S07]  /*2900*/  LOP3.LUT P1, RZ, R78, 0x80000, RZ, 0xc0, !PT ;  /* 0x000800004eff7812 */ /* 0x000fce000782c0ff */
[----:B------:R-:W-:Y:S02]  /*2910*/  @!P4 HADD2.F32 R9, -RZ, R10.H0_H0 ;  /* 0x2000000aff09c230 */ /* 0x000fe40000004100 */
[----:B------:R-:W-:Y:S02]  /*2920*/  IMAD.MOV.U32 R10, RZ, RZ, -0x800000 ;  /* 0xff800000ff0a7424 */ /* 0x000fe400078e00ff */
[----:B------:R-:W-:Y:S01]  /*2930*/  @!P3 HADD2.F32 R10, -RZ, R15.H0_H0 ;  /* 0x2000000fff0ab230 */ /* 0x000fe20000004100 */
[----:B------:R-:W-:Y:S01]  /*2940*/  ISETP.NE.AND P3, PT, R144, RZ, PT ;  /* 0x000000ff9000720c */ /* 0x000fe20003f65270 */
[----:B------:R-:W-:Y:S01]  /*2950*/  IMAD.MOV.U32 R8, RZ, RZ, -0x800000 ;  /* 0xff800000ff087424 */ /* 0x000fe200078e00ff */
[----:B------:R-:W-:Y:S01]  /*2960*/  LOP3.LUT P0, RZ, R78, 0x40000, RZ, 0xc0, !PT ;  /* 0x000400004eff7812 */ /* 0x000fe2000780c0ff */
[----:B------:R-:W-:Y:S02]  /*2970*/  @!P1 HADD2.F32 R8, -RZ, R11.H0_H0 ;  /* 0x2000000bff089230 */ /* 0x000fe40000004100 */
[----:B------:R-:W-:-:S08]  /*2980*/  IMAD.MOV.U32 R11, RZ, RZ, -0x800000 ;  /* 0xff800000ff0b7424 */ /* 0x000fd000078e00ff */
[----:B------:R-:W-:Y:S01]  /*2990*/  @!P3 HADD2.F32 R11, -RZ, R16.H0_H0 ;  /* 0x20000010ff0bb230 */ /* 0x000fe20000004100 */
[----:B------:R-:W-:Y:S01]  /*29a0*/  ISETP.NE.AND P3, PT, R145, RZ, PT ;  /* 0x000000ff9100720c */ /* 0x000fe20003f65270 */
[----:B0-----:R-:W-:Y:S01]  /*29b0*/  IMAD.MOV.U32 R7, RZ, RZ, -0x800000 ;  /* 0xff800000ff077424 */ /* 0x001fe200078e00ff */
[----:B------:R-:W-:Y:S01]  /*29c0*/  LOP3.LUT P6, RZ, R78, 0x20000, RZ, 0xc0, !PT ;  /* 0x000200004eff7812 */ /* 0x000fe200078cc0ff */
[----:B------:R-:W-:Y:S02]  /*29d0*/  @!P0 HADD2.F32 R7, -RZ, R12.H0_H0 ;  /* 0x2000000cff078230 */ /* 0x000fe40000004100 */
[----:B------:R-:W-:-:S08]  /*29e0*/  IMAD.MOV.U32 R12, RZ, RZ, -0x800000 ;  /* 0xff800000ff0c7424 */ /* 0x000fd000078e00ff */
        /* <DEDUP_REMOVED lines=8> */
[----:B------:R-:W-:Y:S02]  /*2a70*/  IMAD.MOV.U32 R5, RZ, RZ, -0x800000 ;  /* 0xff800000ff057424 */ /* 0x000fe400078e00ff */
[----:B------:R-:W-:Y:S02]  /*2a80*/  @!P2 HADD2.F32 R5, -RZ, R14.H0_H0 ;  /* 0x2000000eff05a230 */ /* 0x000fe40000004100 */
[----:B------:R-:W-:-:S08]  /*2a90*/  IMAD.MOV.U32 R14, RZ, RZ, -0x800000 ;  /* 0xff800000ff0e7424 */ /* 0x000fd000078e00ff */
[----:B------:R-:W-:Y:S01]  /*2aa0*/  @!P3 HADD2.F32 R14, -RZ, R19.H0_H0 ;  /* 0x20000013ff0eb230 */ /* 0x000fe20000004100 */
[----:B------:R-:W-:Y:S01]  /*2ab0*/  ISETP.NE.AND P3, PT, R148, RZ, PT ;  /* 0x000000ff9400720c */ /* 0x000fe20003f65270 */
[----:B------:R-:W-:-:S12]  /*2ac0*/  IMAD.MOV.U32 R15, RZ, RZ, -0x800000 ;  /* 0xff800000ff0f7424 */ /* 0x000fd800078e00ff */
        /* <DEDUP_REMOVED lines=27> */
[C---:B------:R-:W-:Y:S02]  /*2c80*/  LOP3.LUT P3, RZ, R134.reuse, 0x200, RZ, 0xc0, !PT ;  /* 0x0000020086ff7812 */ /* 0x040fe4000786c0ff */
[----:B------:R-:W-:-:S02]  /*2c90*/  LOP3.LUT P4, RZ, R134, 0x8, RZ, 0xc0, !PT ;  /* 0x0000000886ff7812 */ /* 0x000fc4000788c0ff */
[----:B------:R-:W-:Y:S02]  /*2ca0*/  P2R R144, PR, RZ, 0x8 ;  /* 0x00000008ff907803 */ /* 0x000fe40000000000 */
[----:B------:R-:W-:Y:S01]  /*2cb0*/  LOP3.LUT P3, RZ, R134, 0x100, RZ, 0xc0, !PT ;  /* 0x0000010086ff7812 */ /* 0x000fe2000786c0ff */
[----:B------:R-:W-:Y:S01]  /*2cc0*/  IMAD.MOV.U32 R19, RZ, RZ, -0x800000 ;  /* 0xff800000ff137424 */ /* 0x000fe200078e00ff */
[----:B------:R-:W-:Y:S01]  /*2cd0*/  LOP3.LUT P6, RZ, R78, 0x80000000, RZ, 0xc0, !PT ;  /* 0x800000004eff7812 */ /* 0x000fe200078cc0ff */
[----:B------:R-:W-:Y:S02]  /*2ce0*/  @!P5 HADD2.F32 R19, -RZ, R24.H0_H0 ;  /* 0x20000018ff13d230 */ /* 0x000fe40000004100 */
[----:B------:R-:W-:Y:S01]  /*2cf0*/  IMAD.MOV.U32 R24, RZ, RZ, -0x800000 ;  /* 0xff800000ff187424 */ /* 0x000fe200078e00ff */
[----:B------:R-:W-:-:S03]  /*2d00*/  LOP3.LUT P5, RZ, R134, 0x10, RZ, 0xc0, !PT ;  /* 0x0000001086ff7812 */ /* 0x000fc600078ac0ff */
[----:B------:R-:W-:Y:S02]  /*2d10*/  @!P4 HADD2.F32 R24, -RZ, R29.H0_H0 ;  /* 0x2000001dff18c230 */ /* 0x000fe40000004100 */
[----:B------:R-:W-:Y:S02]  /*2d20*/  IMAD.MOV.U32 R29, RZ, RZ, -0x800000 ;  /* 0xff800000ff1d7424 */ /* 0x000fe400078e00ff */
[----:B------:R-:W-:Y:S01]  /*2d30*/  @!P3 HADD2.F32 R29, -RZ, R34.H0_H0 ;  /* 0x20000022ff1db230 */ /* 0x000fe20000004100 */
[----:B------:R-:W-:Y:S01]  /*2d40*/  ISETP.NE.AND P3, PT, R144, RZ, PT ;  /* 0x000000ff9000720c */ /* 0x000fe20003f65270 */
[----:B------:R-:W-:Y:S01]  /*2d50*/  IMAD.MOV.U32 R20, RZ, RZ, -0x800000 ;  /* 0xff800000ff147424 */ /* 0x000fe200078e00ff */
[C---:B------:R-:W-:Y:S01]  /*2d60*/  LOP3.LUT P0, RZ, R134.reuse, 0x1, RZ, 0xc0, !PT ;  /* 0x0000000186ff7812 */ /* 0x040fe2000780c0ff */
[----:B------:R-:W-:Y:S02]  /*2d70*/  @!P6 HADD2.F32 R20, -RZ, R25.H0_H0 ;  /* 0x20000019ff14e230 */ /* 0x000fe40000004100 */
[----:B------:R-:W-:Y:S01]  /*2d80*/  IMAD.MOV.U32 R25, RZ, RZ, -0x800000 ;  /* 0xff800000ff197424 */ /* 0x000fe200078e00ff */
[----:B------:R-:W-:Y:S01]  /*2d90*/  LOP3.LUT P6, RZ, R134, 0x20, RZ, 0xc0, !PT ;  /* 0x0000002086ff7812 */ /* 0x000fe200078cc0ff */
[----:B------:R-:W-:-:S02]  /*2da0*/  @!P5 HADD2.F32 R25, -RZ, R30.H0_H0 ;  /* 0x2000001eff19d230 */ /* 0x000fc40000004100 */
[----:B------:R-:W-:-:S04]  /*2db0*/  IMAD.MOV.U32 R30, RZ, RZ, -0x800000 ;  /* 0xff800000ff1e7424 */ /* 0x000fc800078e00ff */
[----:B------:R-:W-:Y:S01]  /*2dc0*/  @!P3 HADD2.F32 R30, -RZ, R40.H0_H0 ;  /* 0x20000028ff1eb230 */ /* 0x000fe20000004100 */
[----:B------:R-:W-:Y:S01]  /*2dd0*/  ISETP.NE.AND P3, PT, R145, RZ, PT ;  /* 0x000000ff9100720c */ /* 0x000fe20003f65270 */
[----:B------:R-:W-:Y:S01]  /*2de0*/  IMAD.MOV.U32 R21, RZ, RZ, -0x800000 ;  /* 0xff800000ff157424 */ /* 0x000fe200078e00ff */
[C---:B------:R-:W-:Y:S01]  /*2df0*/  LOP3.LUT P1, RZ, R134.reuse, 0x2, RZ, 0xc0, !PT ;  /* 0x0000000286ff7812 */ /* 0x040fe2000782c0ff */
[----:B------:R-:W-:Y:S02]  /*2e00*/  @!P0 HADD2.F32 R21, -RZ, R26.H0_H0 ;  /* 0x2000001aff158230 */ /* 0x000fe40000004100 */
[----:B------:R-:W-:Y:S01]  /*2e10*/  IMAD.MOV.U32 R26, RZ, RZ, -0x800000 ;  /* 0xff800000ff1a7424 */ /* 0x000fe200078e00ff */
[----:B------:R-:W-:Y:S01]  /*2e20*/  LOP3.LUT P0, RZ, R134, 0x40, RZ, 0xc0, !PT ;  /* 0x0000004086ff7812 */ /* 0x000fe2000780c0ff */
[----:B------:R-:W-:Y:S02]  /*2e30*/  @!P6 HADD2.F32 R26, -RZ, R31.H0_H0 ;  /* 0x2000001fff1ae230 */ /* 0x000fe40000004100 */
        /* <DEDUP_REMOVED lines=12> */
[----:B------:R-:W-:Y:S02]  /*2f00*/  IMAD.MOV.U32 R23, RZ, RZ, -0x800000 ;  /* 0xff800000ff177424 */ /* 0x000fe400078e00ff */
[----:B------:R-:W-:Y:S02]  /*2f10*/  @!P2 HADD2.F32 R23, -RZ, R28.H0_H0 ;  /* 0x2000001cff17a230 */ /* 0x000fe40000004100 */
[----:B------:R-:W-:Y:S02]  /*2f20*/  IMAD.MOV.U32 R28, RZ, RZ, -0x800000 ;  /* 0xff800000ff1c7424 */ /* 0x000fe400078e00ff */
[----:B------:R-:W-:Y:S02]  /*2f30*/  @!P1 HADD2.F32 R28, -RZ, R33.H0_H0 ;  /* 0x20000021ff1c9230 */ /* 0x000fe40000004100 */
[----:B------:R-:W-:-:S04]  /*2f40*/  IMAD.MOV.U32 R33, RZ, RZ, -0x800000 ;  /* 0xff800000ff217424 */ /* 0x000fc800078e00ff */
        /* <DEDUP_REMOVED lines=11> */
[----:B------:R-:W-:Y:S01]  /*3000*/  IMAD.MOV.U32 R42, RZ, RZ, -0x800000 ;  /* 0xff800000ff2a7424 */ /* 0x000fe200078e00ff */
[C---:B------:R-:W-:Y:S02]  /*3010*/  LOP3.LUT P2, RZ, R134.reuse, 0x40000, RZ, 0xc0, !PT ;  /* 0x0004000086ff7812 */ /* 0x040fe4000784c0ff */
[C---:B------:R-:W-:Y:S02]  /*3020*/  LOP3.LUT P4, RZ, R134.reuse, 0x80000, RZ, 0xc0, !PT ;  /* 0x0008000086ff7812 */ /* 0x040fe4000788c0ff */
[C---:B------:R-:W-:Y:S02]  /*3030*/  LOP3.LUT P0, RZ, R134.reuse, 0x400000, RZ, 0xc0, !PT ;  /* 0x0040000086ff7812 */ /* 0x040fe4000780c0ff */
[----:B------:R-:W-:-:S05]  /*3040*/  LOP3.LUT P1, RZ, R134, 0x800000, RZ, 0xc0, !PT ;  /* 0x0080000086ff7812 */ /* 0x000fca000782c0ff */
[----:B------:R-:W-:Y:S01]  /*3050*/  @!P3 HADD2.F32 R42, -RZ, R60.H0_H0 ;  /* 0x2000003cff2ab230 */ /* 0x000fe20000004100 */
[----:B------:R-:W-:Y:S02]  /*3060*/  ISETP.NE.AND P3, PT, R152, RZ, PT ;  /* 0x000000ff9800720c */ /* 0x000fe40003f65270 */
[C---:B------:R-:W-:Y:S02]  /*3070*/  LOP3.LUT P5, RZ, R134.reuse, 0x100000, RZ, 0xc0, !PT ;  /* 0x0010000086ff7812 */ /* 0x040fe400078ac0ff */
[----:B------:R-:W-:Y:S01]  /*3080*/  LOP3.LUT P6, RZ, R134, 0x200000, RZ, 0xc0, !PT ;  /* 0x0020000086ff7812 */ /* 0x000fe200078cc0ff */
[----:B------:R-:W-:Y:S02]  /*3090*/  IMAD.MOV.U32 R44, RZ, RZ, -0x800000 ;  /* 0xff800000ff2c7424 */ /* 0x000fe400078e00ff */
[----:B------:R-:W-:Y:S02]  /*30a0*/  IMAD.MOV.U32 R43, RZ, RZ, -0x800000 ;  /* 0xff800000ff2b7424 */ /* 0x000fe400078e00ff */
[----:B------:R-:W-:-:S02]  /*30b0*/  @!P2 HADD2.F32 R44, -RZ, R64.H0_H0 ;  /* 0x20000040ff2ca230 */ /* 0x000fc40000004100 */
[----:B------:R-:W-:Y:S02]  /*30c0*/  IMAD.MOV.U32 R64, RZ, RZ, -0x800000 ;  /* 0xff800000ff407424 */ /* 0x000fe400078e00ff */
[----:B------:R-:W-:Y:S02]  /*30d0*/  @!P3 HADD2.F32 R43, -RZ, R61.H0_H0 ;  /* 0x2000003dff2bb230 */ /* 0x000fe40000004100 */
[----:B------:R-:W-:Y:S02]  /*30e0*/  IMAD.MOV.U32 R61, RZ, RZ, -0x800000 ;  /* 0xff800000ff3d7424 */ /* 0x000fe400078e00ff */
[----:B------:R-:W-:Y:S02]  /*30f0*/  IMAD.MOV.U32 R60, RZ, RZ, -0x800000 ;  /* 0xff800000ff3c7424 */ /* 0x000fe400078e00ff */
[----:B------:R-:W-:Y:S01]  /*3100*/  @!P4 HADD2.F32 R64, -RZ, R72.H0_H0 ;  /* 0x20000048ff40c230 */ /* 0x000fe20000004100 */
[----:B------:R-:W-:Y:S01]  /*3110*/  ISETP.NE.AND P4, PT, R141, RZ, PT ;  /* 0x000000ff8d00720c */ /* 0x000fe20003f85270 */
[----:B------:R-:W-:-:S02]  /*3120*/  IMAD.MOV.U32 R63, RZ, RZ, -0x800000 ;  /* 0xff800000ff3f7424 */ /* 0x000fc400078e00ff */
[----:B------:R-:W-:Y:S02]  /*3130*/  IMAD.MOV.U32 R62, RZ, RZ, -0x800000 ;  /* 0xff800000ff3e7424 */ /* 0x000fe400078e00ff */
[----:B------:R-:W-:Y:S01]  /*3140*/  @!P0 HADD2.F32 R61, -RZ, R75.H0_H0 ;  /* 0x2000004bff3d8230 */ /* 0x000fe20000004100 */
[----:B------:R-:W-:Y:S01]  /*3150*/  ISETP.NE.AND P0, PT, R79, RZ, PT ;  /* 0x000000ff4f00720c */ /* 0x000fe20003f05270 */
[----:B------:R-:W-:Y:S01]  /*3160*/  @!P1 HADD2.F32 R60, -RZ, R76.H0_H0 ;  /* 0x2000004cff3c9230 */ /* 0x000fe20000004100 */
[----:B------:R-:W-:Y:S01]  /*3170*/  ISETP.NE.AND P1, PT, R77, RZ, PT ;  /* 0x000000ff4d00720c */ /* 0x000fe20003f25270 */
[----:B------:R-:W-:Y:S01]  /*3180*/  @!P5 HADD2.F32 R63, -RZ, R73.H0_H0 ;  /* 0x20000049ff3fd230 */ /* 0x000fe20000004100 */
[----:B------:R-:W-:Y:S01]  /*3190*/  ISETP.NE.AND P5, PT, R140, RZ, PT ;  /* 0x000000ff8c00720c */ /* 0x000fe20003fa5270 */
[----:B------:R-:W-:Y:S01]  /*31a0*/  @!P6 HADD2.F32 R62, -RZ, R74.H0_H0 ;  /* 0x2000004aff3ee230 */ /* 0x000fe20000004100 */
[----:B------:R-:W-:Y:S01]  /*31b0*/  ISETP.NE.AND P6, PT, R139, RZ, PT ;  /* 0x000000ff8b00720c */ /* 0x000fe20003fc5270 */
[----:B------:R-:W-:Y:S01]  /*31c0*/  BSSY.RECONVERGENT B0, `(.L_x_1265) ;  /* 0x000001b000007945 */ /* 0x000fe20003800200 */
[----:B------:R-:W-:-:S02]  /*31d0*/  IMAD.MOV.U32 R79, RZ, RZ, -0x800000 ;  /* 0xff800000ff4f7424 */ /* 0x000fc400078e00ff */
[----:B------:R-:W-:Y:S01]  /*31e0*/  IMAD.MOV.U32 R77, RZ, RZ, -0x800000 ;  /* 0xff800000ff4d7424 */ /* 0x000fe200078e00ff */
[----:B------:R-:W-:Y:S01]  /*31f0*/  ISETP.NE.AND P3, PT, R143, RZ, PT ;  /* 0x000000ff8f00720c */ /* 0x000fe20003f65270 */
[----:B------:R-:W-:Y:S01]  /*3200*/  IMAD.MOV.U32 R75, RZ, RZ, -0x800000 ;  /* 0xff800000ff4b7424 */ /* 0x000fe200078e00ff */
[----:B------:R-:W-:Y:S01]  /*3210*/  ISETP.NE.AND P2, PT, R142, RZ, PT ;  /* 0x000000ff8e00720c */ /* 0x000fe20003f45270 */
[----:B------:R-:W-:Y:S02]  /*3220*/  IMAD.MOV.U32 R73, RZ, RZ, -0x800000 ;  /* 0xff800000ff497424 */ /* 0x000fe400078e00ff */
[----:B------:R-:W-:Y:S02]  /*3230*/  IMAD.MOV.U32 R139, RZ, RZ, -0x800000 ;  /* 0xff800000ff8b7424 */ /* 0x000fe400078e00ff */
[----:B------:R-:W-:Y:S01]  /*3240*/  @!P1 HADD2.F32 R79, -RZ, R67.H0_H0 ;  /* 0x20000043ff4f9230 */ /* 0x000fe20000004100 */
[----:B------:R-:W-:Y:S01]  /*3250*/  ISETP.NE.AND P1, PT, R82, RZ, PT ;  /* 0x000000ff5200720c */ /* 0x000fe20003f25270 */
[----:B--2---:R-:W-:Y:S01]  /*3260*/  @!P0 HADD2.F32 R77, -RZ, R68.H0_H0 ;  /* 0x20000044ff4d8230 */ /* 0x004fe20000004100 */
[----:B------:R-:W-:Y:S01]  /*3270*/  ISETP.NE.AND P0, PT, R80, RZ, PT ;  /* 0x000000ff5000720c */ /* 0x000fe20003f05270 */
[----:B------:R-:W-:-:S02]  /*3280*/  @!P6 HADD2.F32 R75, -RZ, R69.H0_H0 ;  /* 0x20000045ff4be230 */ /* 0x000fc40000004100 */
[----:B---3--:R-:W-:Y:S02]  /*3290*/  @!P5 HADD2.F32 R73, -RZ, R70.H0_H0 ;  /* 0x20000046ff49d230 */ /* 0x008fe40000004100 */
[----:B------:R-:W-:Y:S01]  /*32a0*/  @P4 HADD2.F32 R139, -RZ, R71.H0_H0 ;  /* 0x20000047ff8b4230 */ /* 0x000fe20000004100 */
[----:B------:R-:W-:Y:S07]  /*32b0*/  @!P4 BRA `(.L_x_1266) ;  /* 0x00000000002cc947 */ /* 0x000fee0003800000 */
        /* <DEDUP_REMOVED lines=11> */
.L_x_1266:
[----:B------:R-:W-:Y:S05]  /*3370*/  BSYNC.RECONVERGENT B0 ;  /* 0x0000000000007941 */ /* 0x000fea0003800200 */
.L_x_1265:
[----:B------:R-:W-:Y:S04]  /*3380*/  BSSY.RECONVERGENT B0, `(.L_x_1267) ;  /* 0x000000d000007945 */ /* 0x000fe80003800200 */
[----:B------:R-:W-:Y:S05]  /*3390*/  @!P2 BRA `(.L_x_1268) ;  /* 0x00000000002ca947 */ /* 0x000fea0003800000 */
        /* <DEDUP_REMOVED lines=11> */
.L_x_1268:
[----:B------:R-:W-:Y:S05]  /*3450*/  BSYNC.RECONVERGENT B0 ;  /* 0x0000000000007941 */ /* 0x000fea0003800200 */
.L_x_1267:
        /* <DEDUP_REMOVED lines=11> */
.L_x_1270:
[----:B------:R-:W-:Y:S05]  /*3510*/  BSYNC.RECONVERGENT B0 ;  /* 0x0000000000007941 */ /* 0x000fea0003800200 */
.L_x_1269:
[----:B------:R-:W-:Y:S01]  /*3520*/  LOP3.LUT P3, RZ, R78, 0x2, RZ, 0xc0, !PT ;  /* 0x000000024eff7812 */ /* 0x000fe2000786c0ff */
[----:B------:R-:W-:-:S12]  /*3530*/  BSSY.RECONVERGENT B0, `(.L_x_1271) ;  /* 0x000000b000007945 */ /* 0x000fd80003800200 */
        /* <DEDUP_REMOVED lines=10> */
.L_x_1272:
[----:B------:R-:W-:Y:S05]  /*35e0*/  BSYNC.RECONVERGENT B0 ;  /* 0x0000000000007941 */ /* 0x000fea0003800200 */
.L_x_1271:
        /* <DEDUP_REMOVED lines=12> */
.L_x_1274:
[----:B------:R-:W-:Y:S05]  /*36b0*/  BSYNC.RECONVERGENT B0 ;  /* 0x0000000000007941 */ /* 0x000fea0003800200 */
.L_x_1273:
        /* <DEDUP_REMOVED lines=12> */
.L_x_1276:
[----:B------:R-:W-:Y:S05]  /*3780*/  BSYNC.RECONVERGENT B0 ;  /* 0x0000000000007941 */ /* 0x000fea0003800200 */
.L_x_1275:
        /* <DEDUP_REMOVED lines=12> */
.L_x_1278:
[----:B------:R-:W-:Y:S05]  /*3850*/  BSYNC.RECONVERGENT B0 ;  /* 0x0000000000007941 */ /* 0x000fea0003800200 */
.L_x_1277:
        /* <DEDUP_REMOVED lines=12> */
.L_x_1280:
[----:B------:R-:W-:Y:S05]  /*3920*/  BSYNC.RECONVERGENT B0 ;  /* 0x0000000000007941 */ /* 0x000fea0003800200 */
.L_x_1279:
        /* <DEDUP_REMOVED lines=12> */
.L_x_1282:
[----:B------:R-:W-:Y:S05]  /*39f0*/  BSYNC.RECONVERGENT B0 ;  /* 0x0000000000007941 */ /* 0x000fea0003800200 */
.L_x_1281:
        /* <DEDUP_REMOVED lines=12> */
.L_x_1284:
[----:B------:R-:W-:Y:S05]  /*3ac0*/  BSYNC.RECONVERGENT B0 ;  /* 0x0000000000007941 */ /* 0x000fea0003800200 */
.L_x_1283:
        /* <DEDUP_REMOVED lines=12> */
.L_x_1286:
[----:B------:R-:W-:Y:S05]  /*3b90*/  BSYNC.RECONVERGENT B0 ;  /* 0x0000000000007941 */ /* 0x000fea0003800200 */
.L_x_1285:
        /* <DEDUP_REMOVED lines=12> */
.L_x_1288:
[----:B------:R-:W-:Y:S05]  /*3c60*/  BSYNC.RECONVERGENT B0 ;  /* 0x0000000000007941 */ /* 0x000fea0003800200 */
.L_x_1287:
        /* <DEDUP_REMOVED lines=12> */
.L_x_1290:
[----:B------:R-:W-:Y:S05]  /*3d30*/  BSYNC.RECONVERGENT B0 ;  /* 0x0000000000007941 */ /* 0x000fea0003800200 */
.L_x_1289:
        /* <DEDUP_REMOVED lines=12> */
.L_x_1292:
[----:B------:R-:W-:Y:S05]  /*3e00*/  BSYNC.RECONVERGENT B0 ;  /* 0x0000000000007941 */ /* 0x000fea0003800200 */
.L_x_1291:
        /* <DEDUP_REMOVED lines=12> */
.L_x_1294:
[----:B------:R-:W-:Y:S05]  /*3ed0*/  BSYNC.RECONVERGENT B0 ;  /* 0x0000000000007941 */ /* 0x000fea0003800200 */
.L_x_1293:
        /* <DEDUP_REMOVED lines=12> */
.L_x_1296:
[----:B------:R-:W-:Y:S05]  /*3fa0*/  BSYNC.RECONVERGENT B0 ;  /* 0x0000000000007941 */ /* 0x000fea0003800200 */
.L_x_1295:
        /* <DEDUP_REMOVED lines=12> */
.L_x_1298:
[----:B------:R-:W-:Y:S05]  /*4070*/  BSYNC.RECONVERGENT B0 ;  /* 0x0000000000007941 */ /* 0x000fea0003800200 */
.L_x_1297:
        /* <DEDUP_REMOVED lines=12> */
.L_x_1300:
[----:B------:R-:W-:Y:S05]  /*4140*/  BSYNC.RECONVERGENT B0 ;  /* 0x0000000000007941 */ /* 0x000fea0003800200 */
.L_x_1299:
        /* <DEDUP_REMOVED lines=12> */
.L_x_1302:
[----:B------:R-:W-:Y:S05]  /*4210*/  BSYNC.RECONVERGENT B0 ;  /* 0x0000000000007941 */ /* 0x000fea0003800200 */
.L_x_1301:
        /* <DEDUP_REMOVED lines=12> */
.L_x_1304:
[----:B------:R-:W-:Y:S05]  /*42e0*/  BSYNC.RECONVERGENT B0 ;  /* 0x0000000000007941 */ /* 0x000fea0003800200 */
.L_x_1303:
        /* <DEDUP_REMOVED lines=12> */
.L_x_1306:
[----:B------:R-:W-:Y:S05]  /*43b0*/  BSYNC.RECONVERGENT B0 ;  /* 0x0000000000007941 */ /* 0x000fea0003800200 */
.L_x_1305:
        /* <DEDUP_REMOVED lines=12> */
.L_x_1308:
[----:B------:R-:W-:Y:S05]  /*4480*/  BSYNC.RECONVERGENT B0 ;  /* 0x0000000000007941 */ /* 0x000fea0003800200 */
.L_x_1307:
        /* <DEDUP_REMOVED lines=12> */
.L_x_1310:
[----:B------:R-:W-:Y:S05]  /*4550*/  BSYNC.RECONVERGENT B0 ;  /* 0x0000000000007941 */ /* 0x000fea0003800200 */
.L_x_1309:
        /* <DEDUP_REMOVED lines=12> */
.L_x_1312:
[----:B------:R-:W-:Y:S05]  /*4620*/  BSYNC.RECONVERGENT B0 ;  /* 0x0000000000007941 */ /* 0x000fea0003800200 */
.L_x_1311:
        /* <DEDUP_REMOVED lines=12> */
.L_x_1314:
[----:B------:R-:W-:Y:S05]  /*46f0*/  BSYNC.RECONVERGENT B0 ;  /* 0x0000000000007941 */ /* 0x000fea0003800200 */
.L_x_1313:
        /* <DEDUP_REMOVED lines=12> */
.L_x_1316:
[----:B------:R-:W-:Y:S05]  /*47c0*/  BSYNC.RECONVERGENT B0 ;  /* 0x0000000000007941 */ /* 0x000fea0003800200 */
.L_x_1315:
        /* <DEDUP_REMOVED lines=12> */
.L_x_1318:
[----:B------:R-:W-:Y:S05]  /*4890*/  BSYNC.RECONVERGENT B0 ;  /* 0x0000000000007941 */ /* 0x000fea0003800200 */
.L_x_1317:
        /* <DEDUP_REMOVED lines=12> */
.L_x_1320:
[----:B------:R-:W-:Y:S05]  /*4960*/  BSYNC.RECONVERGENT B0 ;  /* 0x0000000000007941 */ /* 0x000fea0003800200 */
.L_x_1319:
        /* <DEDUP_REMOVED lines=12> */
.L_x_1322:
[----:B------:R-:W-:Y:S05]  /*4a30*/  BSYNC.RECONVERGENT B0 ;  /* 0x0000000000007941 */ /* 0x000fea0003800200 */
.L_x_1321:
        /* <DEDUP_REMOVED lines=12> */
.L_x_1324:
[----:B------:R-:W-:Y:S05]  /*4b00*/  BSYNC.RECONVERGENT B0 ;  /* 0x0000000000007941 */ /* 0x000fea0003800200 */
.L_x_1323:
        /* <DEDUP_REMOVED lines=12> */
.L_x_1326:
[----:B------:R-:W-:Y:S05]  /*4bd0*/  BSYNC.RECONVERGENT B0 ;  /* 0x0000000000007941 */ /* 0x000fea0003800200 */
.L_x_1325:
        /* <DEDUP_REMOVED lines=12> */
.L_x_1328:
[----:B------:R-:W-:Y:S05]  /*4ca0*/  BSYNC.RECONVERGENT B0 ;  /* 0x0000000000007941 */ /* 0x000fea0003800200 */
.L_x_1327:
        /* <DEDUP_REMOVED lines=12> */
.L_x_1330:
[----:B------:R-:W-:Y:S05]  /*4d70*/  BSYNC.RECONVERGENT B0 ;  /* 0x0000000000007941 */ /* 0x000fea0003800200 */
.L_x_1329:
        /* <DEDUP_REMOVED lines=12> */
.L_x_1332:
[----:B------:R-:W-:Y:S05]  /*4e40*/  BSYNC.RECONVERGENT B0 ;  /* 0x0000000000007941 */ /* 0x000fea0003800200 */
.L_x_1331:
        /* <DEDUP_REMOVED lines=12> */
.L_x_1334:
[----:B------:R-:W-:Y:S05]  /*4f10*/  BSYNC.RECONVERGENT B0 ;  /* 0x0000000000007941 */ /* 0x000fea0003800200 */
.L_x_1333:
        /* <DEDUP_REMOVED lines=12> */
.L_x_1336:
[----:B------:R-:W-:Y:S05]  /*4fe0*/  BSYNC.RECONVERGENT B0 ;  /* 0x0000000000007941 */ /* 0x000fea0003800200 */
.L_x_1335:
        /* <DEDUP_REMOVED lines=12> */
.L_x_1338:
[----:B------:R-:W-:Y:S05]  /*50b0*/  BSYNC.RECONVERGENT B0 ;  /* 0x0000000000007941 */ /* 0x000fea0003800200 */
.L_x_1337:
        /* <DEDUP_REMOVED lines=12> */
.L_x_1340:
[----:B------:R-:W-:Y:S05]  /*5180*/  BSYNC.RECONVERGENT B0 ;  /* 0x0000000000007941 */ /* 0x000fea0003800200 */
.L_x_1339:
        /* <DEDUP_REMOVED lines=12> */
.L_x_1342:
[----:B------:R-:W-:Y:S05]  /*5250*/  BSYNC.RECONVERGENT B0 ;  /* 0x0000000000007941 */ /* 0x000fea0003800200 */
.L_x_1341:
        /* <DEDUP_REMOVED lines=12> */
.L_x_1344:
[----:B------:R-:W-:Y:S05]  /*5320*/  BSYNC.RECONVERGENT B0 ;  /* 0x0000000000007941 */ /* 0x000fea0003800200 */
.L_x_1343:
        /* <DEDUP_REMOVED lines=12> */
.L_x_1346:
[----:B------:R-:W-:Y:S05]  /*53f0*/  BSYNC.RECONVERGENT B0 ;  /* 0x0000000000007941 */ /* 0x000fea0003800200 */
.L_x_1345:
        /* <DEDUP_REMOVED lines=12> */
.L_x_1348:
[----:B------:R-:W-:Y:S05]  /*54c0*/  BSYNC.RECONVERGENT B0 ;  /* 0x0000000000007941 */ /* 0x000fea0003800200 */
.L_x_1347:
        /* <DEDUP_REMOVED lines=12> */
.L_x_1350:
[----:B------:R-:W-:Y:S05]  /*5590*/  BSYNC.RECONVERGENT B0 ;  /* 0x0000000000007941 */ /* 0x000fea0003800200 */
.L_x_1349:
        /* <DEDUP_REMOVED lines=12> */
.L_x_1352:
[----:B------:R-:W-:Y:S05]  /*5660*/  BSYNC.RECONVERGENT B0 ;  /* 0x0000000000007941 */ /* 0x000fea0003800200 */
.L_x_1351:
        /* <DEDUP_REMOVED lines=12> */
.L_x_1354:
[----:B------:R-:W-:Y:S05]  /*5730*/  BSYNC.RECONVERGENT B0 ;  /* 0x0000000000007941 */ /* 0x000fea0003800200 */
.L_x_1353:
        /* <DEDUP_REMOVED lines=12> */
.L_x_1356:
[----:B------:R-:W-:Y:S05]  /*5800*/  BSYNC.RECONVERGENT B0 ;  /* 0x0000000000007941 */ /* 0x000fea0003800200 */
.L_x_1355:
        /* <DEDUP_REMOVED lines=12> */
.L_x_1358:
[----:B------:R-:W-:Y:S05]  /*58d0*/  BSYNC.RECONVERGENT B0 ;  /* 0x0000000000007941 */ /* 0x000fea0003800200 */
.L_x_1357:
        /* <DEDUP_REMOVED lines=12> */
.L_x_1360:
[----:B------:R-:W-:Y:S05]  /*59a0*/  BSYNC.RECONVERGENT B0 ;  /* 0x0000000000007941 */ /* 0x000fea0003800200 */
.L_x_1359:
        /* <DEDUP_REMOVED lines=12> */
.L_x_1362:
[----:B------:R-:W-:Y:S05]  /*5a70*/  BSYNC.RECONVERGENT B0 ;  /* 0x0000000000007941 */ /* 0x000fea0003800200 */
.L_x_1361:
        /* <DEDUP_REMOVED lines=12> */
.L_x_1364:
[----:B------:R-:W-:Y:S05]  /*5b40*/  BSYNC.RECONVERGENT B0 ;  /* 0x0000000000007941 */ /* 0x000fea0003800200 */
.L_x_1363:
        /* <DEDUP_REMOVED lines=12> */
.L_x_1366:
[----:B------:R-:W-:Y:S05]  /*5c10*/  BSYNC.RECONVERGENT B0 ;  /* 0x0000000000007941 */ /* 0x000fea0003800200 */
.L_x_1365:
        /* <DEDUP_REMOVED lines=12> */
.L_x_1368:
[----:B------:R-:W-:Y:S05]  /*5ce0*/  BSYNC.RECONVERGENT B0 ;  /* 0x0000000000007941 */ /* 0x000fea0003800200 */
.L_x_1367:
        /* <DEDUP_REMOVED lines=12> */
.L_x_1370:
[----:B------:R-:W-:Y:S05]  /*5db0*/  BSYNC.RECONVERGENT B0 ;  /* 0x0000000000007941 */ /* 0x000fea0003800200 */
.L_x_1369:
        /* <DEDUP_REMOVED lines=12> */
.L_x_1372:
[----:B------:R-:W-:Y:S05]  /*5e80*/  BSYNC.RECONVERGENT B0 ;  /* 0x0000000000007941 */ /* 0x000fea0003800200 */
.L_x_1371:
        /* <DEDUP_REMOVED lines=12> */
.L_x_1374:
[----:B------:R-:W-:Y:S05]  /*5f50*/  BSYNC.RECONVERGENT B0 ;  /* 0x0000000000007941 */ /* 0x000fea0003800200 */
.L_x_1373:
        /* <DEDUP_REMOVED lines=12> */
.L_x_1376:
[----:B------:R-:W-:Y:S05]  /*6020*/  BSYNC.RECONVERGENT B0 ;  /* 0x0000000000007941 */ /* 0x000fea0003800200 */
.L_x_1375:
        /* <DEDUP_REMOVED lines=12> */
.L_x_1378:
[----:B------:R-:W-:Y:S05]  /*60f0*/  BSYNC.RECONVERGENT B0 ;  /* 0x0000000000007941 */ /* 0x000fea0003800200 */
.L_x_1377:
        /* <DEDUP_REMOVED lines=12> */
.L_x_1380:
[----:B------:R-:W-:Y:S05]  /*61c0*/  BSYNC.RECONVERGENT B0 ;  /* 0x0000000000007941 */ /* 0x000fea0003800200 */
.L_x_1379:
        /* <DEDUP_REMOVED lines=12> */
.L_x_1382:
[----:B------:R-:W-:Y:S05]  /*6290*/  BSYNC.RECONVERGENT B0 ;  /* 0x0000000000007941 */ /* 0x000fea0003800200 */
.L_x_1381:
        /* <DEDUP_REMOVED lines=12> */
.L_x_1384:
[----:B------:R-:W-:Y:S05]  /*6360*/  BSYNC.RECONVERGENT B0 ;  /* 0x0000000000007941 */ /* 0x000fea0003800200 */
.L_x_1383:
        /* <DEDUP_REMOVED lines=12> */
.L_x_1386:
[----:B------:R-:W-:Y:S05]  /*6430*/  BSYNC.RECONVERGENT B0 ;  /* 0x0000000000007941 */ /* 0x000fea0003800200 */
.L_x_1385:
        /* <DEDUP_REMOVED lines=11> */
.L_x_1388:
[----:B------:R-:W-:Y:S05]  /*64f0*/  BSYNC.RECONVERGENT B0 ;  /* 0x0000000000007941 */ /* 0x000fea0003800200 */
.L_x_1387:
        /* <DEDUP_REMOVED lines=9> */
[----:B------:R-:W-:Y:S02]  /*6590*/  FSEL R69, R67, R66, !P3 ;  /* 0x0000004243457208 */ /* 0x000fe40005800000 */
[----:B------:R-:W-:-:S03]  /*65a0*/  CS2R R66, SRZ ;  /* 0x0000000000427805 */ /* 0x000fc6000001ff00 */
[----:B------:R-:W0:Y:S02]  /*65b0*/  SHFL.BFLY PT, R68, R69, 0x4, 0x1f ;  /* 0x0c801f0045447f89 */ /* 0x000e2400000e0000 */
[----:B0-----:R-:W-:-:S04]  /*65c0*/  FSETP.GEU.FTZ.AND P3, PT, R69, R68, PT ;  /* 0x000000444500720b */ /* 0x001fc80003f7e000 */
[----:B------:R-:W-:-:S05]  /*65d0*/  FSEL R71, R68, R69, !P3 ;  /* 0x0000004544477208 */ /* 0x000fca0005800000 */
[----:B------:R-:W0:Y:S02]  /*65e0*/  SHFL.BFLY PT, R68, R71, 0x2, 0x1f ;  /* 0x0c401f0047447f89 */ /* 0x000e2400000e0000 */
[----:B0-----:R-:W-:-:S04]  /*65f0*/  FSETP.GEU.FTZ.AND P3, PT, R71, R68, PT ;  /* 0x000000444700720b */ /* 0x001fc80003f7e000 */
[----:B------:R-:W-:Y:S02]  /*6600*/  FSEL R72, R68, R71, !P3 ;  /* 0x0000004744487208 */ /* 0x000fe40005800000 */
[----:B------:R-:W0:Y:S03]  /*6610*/  S2R R68, SR_TID.X ;  /* 0x0000000000447919 */ /* 0x000e260000002100 */
[----:B------:R-:W1:Y:S02]  /*6620*/  SHFL.BFLY PT, R65, R72, 0x1, 0x1f ;  /* 0x0c201f0048417f89 */ /* 0x000e6400000e0000 */
[----:B-1----:R-:W-:-:S04]  /*6630*/  FSETP.GEU.FTZ.AND P3, PT, R72, R65, PT ;  /* 0x000000414800720b */ /* 0x002fc80003f7e000 */
[----:B------:R-:W-:Y:S01]  /*6640*/  FSEL R70, R65, R72, !P3 ;  /* 0x0000004841467208 */ /* 0x000fe20005800000 */
[----:B------:R-:W-:Y:S01]  /*6650*/  IMAD.MOV.U32 R65, RZ, RZ, RZ ;  /* 0x000000ffff417224 */ /* 0x000fe200078e00ff */
[----:B0-----:R-:W-:Y:S07]  /*6660*/  @!P0 BRA `(.L_x_1390) ;  /* 0x0000000000188947 */ /* 0x001fee0003800000 */
[----:B------:R-:W2:Y:S02]  /*6670*/  LDG.E.U8 R69, desc[UR4][R2.64] ;  /* 0x0000000402457981 */ /* 0x000ea4000c1e1100 */
[----:B--2---:R-:W-:-:S13]  /*6680*/  ISETP.NE.AND P0, PT, R69, RZ, PT ;  /* 0x000000ff4500720c */ /* 0x004fda0003f05270 */
[----:B------:R-:W-:-:S04]  /*6690*/  @!P0 FADD.FTZ R59, -R70, R59 ;  /* 0x0000003b463b8221 */ /* 0x000fc80000010100 */
[----:B------:R-:W-:-:S04]  /*66a0*/  @!P0 FMUL.FTZ R59, R59, 1.4426950216293334961 ;  /* 0x3fb8aa3b3b3b8820 */ /* 0x000fc80000410000 */
[----:B------:R-:W0:Y:S02]  /*66b0*/  @!P0 MUFU.EX2 R67, R59 ;  /* 0x0000003b00438308 */ /* 0x000e240000000800 */
[----:B0-----:R-:W-:-:S07]  /*66c0*/  @!P0 FADD.FTZ R65, RZ, R67 ;  /* 0x00000043ff418221 */ /* 0x001fce0000010000 */
.L_x_1390:
[----:B------:R-:W-:Y:S05]  /*66d0*/  BSYNC.RECONVERGENT B0 ;  /* 0x0000000000007941 */ /* 0x000fea0003800200 */
.L_x_1389:
        /* <DEDUP_REMOVED lines=9> */
.L_x_1392:
[----:B------:R-:W-:Y:S05]  /*6770*/  BSYNC.RECONVERGENT B0 ;  /* 0x0000000000007941 */ /* 0x000fea0003800200 */
.L_x_1391:
        /* <DEDUP_REMOVED lines=9> */
.L_x_1394:
[----:B------:R-:W-:Y:S05]  /*6810*/  BSYNC.RECONVERGENT B0 ;  /* 0x0000000000007941 */ /* 0x000fea0003800200 */
.L_x_1393:
        /* <DEDUP_REMOVED lines=9> */
.L_x_1396:
[----:B------:R-:W-:Y:S05]  /*68b0*/  BSYNC.RECONVERGENT B0 ;  /* 0x0000000000007941 */ /* 0x000fea0003800200 */
.L_x_1395:
[----:B------:R-:W-:Y:S01]  /*68c0*/  VIADD R57, R68, 0x80 ;  /* 0x0000008044397836 */ /* 0x000fe20000000000 */
        /* <DEDUP_REMOVED lines=12> */
.L_x_1398:
[----:B------:R-:W-:Y:S05]  /*6990*/  BSYNC.RECONVERGENT B0 ;  /* 0x0000000000007941 */ /* 0x000fea0003800200 */
.L_x_1397:
        /* <DEDUP_REMOVED lines=11> */
.L_x_1400:
[----:B------:R-:W-:Y:S05]  /*6a50*/  BSYNC.RECONVERGENT B0 ;  /* 0x0000000000007941 */ /* 0x000fea0003800200 */
.L_x_1399:
        /* <DEDUP_REMOVED lines=11> */
.L_x_1402:
[----:B------:R-:W-:Y:S05]  /*6b10*/  BSYNC.RECONVERGENT B0 ;  /* 0x0000000000007941 */ /* 0x000fea0003800200 */
.L_x_1401:
        /* <DEDUP_REMOVED lines=11> */
.L_x_1404:
[----:B------:R-:W-:Y:S05]  /*6bd0*/  BSYNC.RECONVERGENT B0 ;  /* 0x0000000000007941 */ /* 0x000fea0003800200 */
.L_x_1403:
        /* <DEDUP_REMOVED lines=11> */
.L_x_1406:
[----:B------:R-:W-:Y:S05]  /*6c90*/  BSYNC.RECONVERGENT B0 ;  /* 0x0000000000007941 */ /* 0x000fea0003800200 */
.L_x_1405:
        /* <DEDUP_REMOVED lines=11> */
.L_x_1408:
[----:B------:R-:W-:Y:S05]  /*6d50*/  BSYNC.RECONVERGENT B0 ;  /* 0x0000000000007941 */ /* 0x000fea0003800200 */
.L_x_1407:
        /* <DEDUP_REMOVED lines=10> */
.L_x_1410:
[----:B------:R-:W-:Y:S05]  /*6e00*/  BSYNC.RECONVERGENT B0 ;  /* 0x0000000000007941 */ /* 0x000fea0003800200 */
.L_x_1409:
        /* <DEDUP_REMOVED lines=10> */
.L_x_1412:
[----:B------:R-:W-:Y:S05]  /*6eb0*/  BSYNC.RECONVERGENT B0 ;  /* 0x0000000000007941 */ /* 0x000fea0003800200 */
.L_x_1411:
        /* <DEDUP_REMOVED lines=10> */
.L_x_1414:
[----:B------:R-:W-:Y:S05]  /*6f60*/  BSYNC.RECONVERGENT B0 ;  /* 0x0000000000007941 */ /* 0x000fea0003800200 */
.L_x_1413:
        /* <DEDUP_REMOVED lines=10> */
.L_x_1416:
[----:B------:R-:W-:Y:S05]  /*7010*/  BSYNC.RECONVERGENT B0 ;  /* 0x0000000000007941 */ /* 0x000fea0003800200 */
.L_x_1415:
        /* <DEDUP_REMOVED lines=10> */
.L_x_1418:
[----:B------:R-:W-:Y:S05]  /*70c0*/  BSYNC.RECONVERGENT B0 ;  /* 0x0000000000007941 */ /* 0x000fea0003800200 */
.L_x_1417:
        /* <DEDUP_REMOVED lines=10> */
.L_x_1420:
[----:B------:R-:W-:Y:S05]  /*7170*/  BSYNC.RECONVERGENT B0 ;  /* 0x0000000000007941 */ /* 0x000fea0003800200 */
.L_x_1419:
        /* <DEDUP_REMOVED lines=10> */
.L_x_1422:
[----:B------:R-:W-:Y:S05]  /*7220*/  BSYNC.RECONVERGENT B0 ;  /* 0x0000000000007941 */ /* 0x000fea0003800200 */
.L_x_1421:
        /* <DEDUP_REMOVED lines=10> */
.L_x_1424:
[----:B------:R-:W-:Y:S05]  /*72d0*/  BSYNC.RECONVERGENT B0 ;  /* 0x0000000000007941 */ /* 0x000fea0003800200 */
.L_x_1423:
        /* <DEDUP_REMOVED lines=10> */
.L_x_1426:
[----:B------:R-:W-:Y:S05]  /*7380*/  BSYNC.RECONVERGENT B0 ;  /* 0x0000000000007941 */ /* 0x000fea0003800200 */
.L_x_1425:
        /* <DEDUP_REMOVED lines=10> */
.L_x_1428:
[----:B------:R-:W-:Y:S05]  /*7430*/  BSYNC.RECONVERGENT B0 ;  /* 0x0000000000007941 */ /* 0x000fea0003800200 */
.L_x_1427:
        /* <DEDUP_REMOVED lines=10> */
.L_x_1430:
[----:B------:R-:W-:Y:S05]  /*74e0*/  BSYNC.RECONVERGENT B0 ;  /* 0x0000000000007941 */ /* 0x000fea0003800200 */
.L_x_1429:
        /* <DEDUP_REMOVED lines=10> */
.L_x_1432:
[----:B------:R-:W-:Y:S05]  /*7590*/  BSYNC.RECONVERGENT B0 ;  /* 0x0000000000007941 */ /* 0x000fea0003800200 */
.L_x_1431:
        /* <DEDUP_REMOVED lines=10> */
.L_x_1434:
[----:B------:R-:W-:Y:S05]  /*7640*/  BSYNC.RECONVERGENT B0 ;  /* 0x0000000000007941 */ /* 0x000fea0003800200 */
.L_x_1433:
        /* <DEDUP_REMOVED lines=10> */
.L_x_1436:
[----:B------:R-:W-:Y:S05]  /*76f0*/  BSYNC.RECONVERGENT B0 ;  /* 0x0000000000007941 */ /* 0x000fea0003800200 */
.L_x_1435:
        /* <DEDUP_REMOVED lines=10> */
.L_x_1438:
[----:B------:R-:W-:Y:S05]  /*77a0*/  BSYNC.RECONVERGENT B0 ;  /* 0x0000000000007941 */ /* 0x000fea0003800200 */
.L_x_1437:
        /* <DEDUP_REMOVED lines=10> */
.L_x_1440:
[----:B------:R-:W-:Y:S05]  /*7850*/  BSYNC.RECONVERGENT B0 ;  /* 0x0000000000007941 */ /* 0x000fea0003800200 */
.L_x_1439:
        /* <DEDUP_REMOVED lines=10> */
.L_x_1442:
[----:B------:R-:W-:Y:S05]  /*7900*/  BSYNC.RECONVERGENT B0 ;  /* 0x0000000000007941 */ /* 0x000fea0003800200 */
.L_x_1441:
        /* <DEDUP_REMOVED lines=10> */
.L_x_1444:
[----:B------:R-:W-:Y:S05]  /*79b0*/  BSYNC.RECONVERGENT B0 ;  /* 0x0000000000007941 */ /* 0x000fea0003800200 */
.L_x_1443:
        /* <DEDUP_REMOVED lines=10> */
.L_x_1446:
[----:B------:R-:W-:Y:S05]  /*7a60*/  BSYNC.RECONVERGENT B0 ;  /* 0x0000000000007941 */ /* 0x000fea0003800200 */
.L_x_1445:
        /* <DEDUP_REMOVED lines=10> */
.L_x_1448:
[----:B------:R-:W-:Y:S05]  /*7b10*/  BSYNC.RECONVERGENT B0 ;  /* 0x0000000000007941 */ /* 0x000fea0003800200 */
.L_x_1447:
        /* <DEDUP_REMOVED lines=10> */
.L_x_1450:
[----:B------:R-:W-:Y:S05]  /*7bc0*/  BSYNC.RECONVERGENT B0 ;  /* 0x0000000000007941 */ /* 0x000fea0003800200 */
.L_x_1449:
        /* <DEDUP_REMOVED lines=10> */
.L_x_1452:
[----:B------:R-:W-:Y:S05]  /*7c70*/  BSYNC.RECONVERGENT B0 ;  /* 0x0000000000007941 */ /* 0x000fea0003800200 */
.L_x_1451:
        /* <DEDUP_REMOVED lines=10> */
.L_x_1454:
[----:B------:R-:W-:Y:S05]  /*7d20*/  BSYNC.RECONVERGENT B0 ;  /* 0x0000000000007941 */ /* 0x000fea0003800200 */
.L_x_1453:
        /* <DEDUP_REMOVED lines=10> */
.L_x_1456:
[----:B------:R-:W-:Y:S05]  /*7dd0*/  BSYNC.RECONVERGENT B0 ;  /* 0x0000000000007941 */ /* 0x000fea0003800200 */
.L_x_1455:
        /* <DEDUP_REMOVED lines=10> */
.L_x_1458:
[----:B------:R-:W-:Y:S05]  /*7e80*/  BSYNC.RECONVERGENT B0 ;  /* 0x0000000000007941 */ /* 0x000fea0003800200 */
.L_x_1457:
        /* <DEDUP_REMOVED lines=10> */
.L_x_1460:
[----:B------:R-:W-:Y:S05]  /*7f30*/  BSYNC.RECONVERGENT B0 ;  /* 0x0000000000007941 */ /* 0x000fea0003800200 */
.L_x_1459:
        /* <DEDUP_REMOVED lines=10> */
.L_x_1462:
[----:B------:R-:W-:Y:S05]  /*7fe0*/  BSYNC.RECONVERGENT B0 ;  /* 0x0000000000007941 */ /* 0x000fea0003800200 */
.L_x_1461:
        /* <DEDUP_REMOVED lines=10> */
.L_x_1464:
[----:B------:R-:W-:Y:S05]  /*8090*/  BSYNC.RECONVERGENT B0 ;  /* 0x0000000000007941 */ /* 0x000fea0003800200 */
.L_x_1463:
        /* <DEDUP_REMOVED lines=10> */
.L_x_1466:
[----:B------:R-:W-:Y:S05]  /*8140*/  BSYNC.RECONVERGENT B0 ;  /* 0x0000000000007941 */ /* 0x000fea0003800200 */
.L_x_1465:
        /* <DEDUP_REMOVED lines=10> */
.L_x_1468:
[----:B------:R-:W-:Y:S05]  /*81f0*/  BSYNC.RECONVERGENT B0 ;  /* 0x0000000000007941 */ /* 0x000fea0003800200 */
.L_x_1467:
        /* <DEDUP_REMOVED lines=10> */
.L_x_1470:
[----:B------:R-:W-:Y:S05]  /*82a0*/  BSYNC.RECONVERGENT B0 ;  /* 0x0000000000007941 */ /* 0x000fea0003800200 */
.L_x_1469:
        /* <DEDUP_REMOVED lines=10> */
.L_x_1472:
[----:B------:R-:W-:Y:S05]  /*8350*/  BSYNC.RECONVERGENT B0 ;  /* 0x0000000000007941 */ /* 0x000fea0003800200 */
.L_x_1471:
        /* <DEDUP_REMOVED lines=10> */
.L_x_1474:
[----:B------:R-:W-:Y:S05]  /*8400*/  BSYNC.RECONVERGENT B0 ;  /* 0x0000000000007941 */ /* 0x000fea0003800200 */
.L_x_1473:
        /* <DEDUP_REMOVED lines=10> */
.L_x_1476:
[----:B------:R-:W-:Y:S05]  /*84b0*/  BSYNC.RECONVERGENT B0 ;  /* 0x0000000000007941 */ /* 0x000fea0003800200 */
.L_x_1475:
        /* <DEDUP_REMOVED lines=10> */
.L_x_1478:
[----:B------:R-:W-:Y:S05]  /*8560*/  BSYNC.RECONVERGENT B0 ;  /* 0x0000000000007941 */ /* 0x000fea0003800200 */
.L_x_1477:
        /* <DEDUP_REMOVED lines=10> */
.L_x_1480:
[----:B------:R-:W-:Y:S05]  /*8610*/  BSYNC.RECONVERGENT B0 ;  /* 0x0000000000007941 */ /* 0x000fea0003800200 */
.L_x_1479:
        /* <DEDUP_REMOVED lines=10> */
.L_x_1482:
[----:B------:R-:W-:Y:S05]  /*86c0*/  BSYNC.RECONVERGENT B0 ;  /* 0x0000000000007941 */ /* 0x000fea0003800200 */
.L_x_1481:
        /* <DEDUP_REMOVED lines=10> */
.L_x_1484:
[----:B------:R-:W-:Y:S05]  /*8770*/  BSYNC.RECONVERGENT B0 ;  /* 0x0000000000007941 */ /* 0x000fea0003800200 */
.L_x_1483:
        /* <DEDUP_REMOVED lines=10> */
.L_x_1486:
[----:B------:R-:W-:Y:S05]  /*8820*/  BSYNC.RECONVERGENT B0 ;  /* 0x0000000000007941 */ /* 0x000fea0003800200 */
.L_x_1485:
        /* <DEDUP_REMOVED lines=10> */
.L_x_1488:
[----:B------:R-:W-:Y:S05]  /*88d0*/  BSYNC.RECONVERGENT B0 ;  /* 0x0000000000007941 */ /* 0x000fea0003800200 */
.L_x_1487:
        /* <DEDUP_REMOVED lines=10> */
.L_x_1490:
[----:B------:R-:W-:Y:S05]  /*8980*/  BSYNC.RECONVERGENT B0 ;  /* 0x0000000000007941 */ /* 0x000fea0003800200 */
.L_x_1489:
        /* <DEDUP_REMOVED lines=10> */
.L_x_1492:
[----:B------:R-:W-:Y:S05]  /*8a30*/  BSYNC.RECONVERGENT B0 ;  /* 0x0000000000007941 */ /* 0x000fea0003800200 */
.L_x_1491:
        /* <DEDUP_REMOVED lines=10> */
.L_x_1494:
[----:B------:R-:W-:Y:S05]  /*8ae0*/  BSYNC.RECONVERGENT B0 ;  /* 0x0000000000007941 */ /* 0x000fea0003800200 */
.L_x_1493:
        /* <DEDUP_REMOVED lines=10> */
.L_x_1496:
[----:B------:R-:W-:Y:S05]  /*8b90*/  BSYNC.RECONVERGENT B0 ;  /* 0x0000000000007941 */ /* 0x000fea0003800200 */
.L_x_1495:
        /* <DEDUP_REMOVED lines=10> */
.L_x_1498:
[----:B------:R-:W-:Y:S05]  /*8c40*/  BSYNC.RECONVERGENT B0 ;  /* 0x0000000000007941 */ /* 0x000fea0003800200 */
.L_x_1497:
        /* <DEDUP_REMOVED lines=10> */
.L_x_1500:
[----:B------:R-:W-:Y:S05]  /*8cf0*/  BSYNC.RECONVERGENT B0 ;  /* 0x0000000000007941 */ /* 0x000fea0003800200 */
.L_x_1499:
        /* <DEDUP_REMOVED lines=10> */
.L_x_1502:
[----:B------:R-:W-:Y:S05]  /*8da0*/  BSYNC.RECONVERGENT B0 ;  /* 0x0000000000007941 */ /* 0x000fea0003800200 */
.L_x_1501:
        /* <DEDUP_REMOVED lines=10> */
.L_x_1504:
[----:B------:R-:W-:Y:S05]  /*8e50*/  BSYNC.RECONVERGENT B0 ;  /* 0x0000000000007941 */ /* 0x000fea0003800200 */
.L_x_1503:
        /* <DEDUP_REMOVED lines=10> */
.L_x_1506:
[----:B------:R-:W-:Y:S05]  /*8f00*/  BSYNC.RECONVERGENT B0 ;  /* 0x0000000000007941 */ /* 0x000fea0003800200 */
.L_x_1505:
        /* <DEDUP_REMOVED lines=10> */
.L_x_1508:
[----:B------:R-:W-:Y:S05]  /*8fb0*/  BSYNC.RECONVERGENT B0 ;  /* 0x0000000000007941 */ /* 0x000fea0003800200 */
.L_x_1507:
        /* <DEDUP_REMOVED lines=10> */
.L_x_1510:
[----:B------:R-:W-:Y:S05]  /*9060*/  BSYNC.RECONVERGENT B0 ;  /* 0x0000000000007941 */ /* 0x000fea0003800200 */
.L_x_1509:
        /* <DEDUP_REMOVED lines=10> */
.L_x_1512:
[----:B------:R-:W-:Y:S05]  /*9110*/  BSYNC.RECONVERGENT B0 ;  /* 0x0000000000007941 */ /* 0x000fea0003800200 */
.L_x_1511:
        /* <DEDUP_REMOVED lines=9> */
.L_x_1514:
[----:B------:R-:W-:Y:S05]  /*91b0*/  BSYNC.RECONVERGENT B0 ;  /* 0x0000000000007941 */ /* 0x000fea0003800200 */
.L_x_1513:
        /* <DEDUP_REMOVED lines=9> */
.L_x_1516:
[----:B------:R-:W-:Y:S05]  /*9250*/  BSYNC.RECONVERGENT B0 ;  /* 0x0000000000007941 */ /* 0x000fea0003800200 */
.L_x_1515:
        /* <DEDUP_REMOVED lines=19> */
[----:B-1----:R-:W-:Y:S01]  /*9390*/  @P0 FMUL.FTZ R67, R4, R67 ;  /* 0x0000004304430220 */ /* 0x002fe20000410000 */
[----:B------:R-:W-:Y:S02]  /*93a0*/  @!P0 PRMT R4, R7, 0x7610, R4 ;  /* 0x0000761007048816 */ /* 0x000fe40000000004 */
[----:B------:R-:W-:Y:S02]  /*93b0*/  ISETP.GE.AND P1, PT, R0, UR8, PT ;  /* 0x0000000800007c0c */ /* 0x000fe4000bf26270 */
[----:B------:R-:W-:-:S05]  /*93c0*/  @P0 F2FP.F16.F32.PACK_AB R4, RZ, R67 ;  /* 0x00000043ff04023e */ /* 0x000fca00000000ff */
[----:B------:R0:W-:Y:S06]  /*93d0*/  STG.E.U16 desc[UR4][R2.64], R4 ;  /* 0x0000000402007986 */ /* 0x0001ec000c101504 */
[----:B------:R-:W-:Y:S05]  /*93e0*/  @P1 EXIT ;  /* 0x000000000000194d */ /* 0x000fea0003800000 */
[----:B------:R-:W1:Y:S01]  /*93f0*/  @P0 MUFU.RCP R7, R5 ;  /* 0x0000000500070308 */ /* 0x000e620000001000 */
[----:B------:R-:W-:Y:S02]  /*9400*/  IMAD.MOV.U32 R0, RZ, RZ, 0x7fff ;  /* 0x00007fffff007424 */ /* 0x000fe400078e00ff */
[----:B-1----:R-:W-:-:S05]  /*9410*/  @P0 FMUL.FTZ R72, R7, R72 ;  /* 0x0000004807480220 */ /* 0x002fca0000410000 */
[----:B------:R-:W-:-:S04]  /*9420*/  @P0 F2FP.F16.F32.PACK_AB R72, RZ, R72 ;  /* 0x00000048ff48023e */ /* 0x000fc800000000ff */
[----:B------:R-:W-:Y:S01]  /*9430*/  @!P0 PRMT R72, R0, 0x7610, R72 ;  /* 0x0000761000488816 */ /* 0x000fe20000000048 */
[----:B------:R-:W-:-:S04]  /*9440*/  VIADD R0, R68, 0x40 ;  /* 0x0000004044007836 */ /* 0x000fc80000000000 */
[----:B------:R1:W-:Y:S01]  /*9450*/  STG.E.U16 desc[UR4][R2.64+0x40], R72 ;  /* 0x0000404802007986 */ /* 0x0003e2000c101504 */
[----:B------:R-:W-:-:S13]  /*9460*/  ISETP.GE.AND P1, PT, R0, UR8, PT ;  /* 0x0000000800007c0c */ /* 0x000fda000bf26270 */
[----:B-1----:R-:W-:Y:S05]  /*9470*/  @P1 EXIT ;  /* 0x000000000000194d */ /* 0x002fea0003800000 */
[----:B------:R-:W1:Y:S01]  /*9480*/  @P0 MUFU.RCP R7, R5 ;  /* 0x0000000500070308 */ /* 0x000e620000001000 */
[----:B------:R-:W-:Y:S02]  /*9490*/  VIADD R68, R68, 0x60 ;  /* 0x0000006044447836 */ /* 0x000fe40000000000 */
[----:B------:R-:W-:-:S03]  /*94a0*/  IMAD.MOV.U32 R0, RZ, RZ, 0x7fff ;  /* 0x00007fffff007424 */ /* 0x000fc600078e00ff */
[----:B------:R-:W-:Y:S01]  /*94b0*/  ISETP.GE.AND P1, PT, R68, UR8, PT ;  /* 0x0000000844007c0c */ /* 0x000fe2000bf26270 */
[----:B-1----:R-:W-:-:S05]  /*94c0*/  @P0 FMUL.FTZ R58, R7, R58 ;  /* 0x0000003a073a0220 */ /* 0x002fca0000410000 */
[----:B------:R-:W-:-:S04]  /*94d0*/  @P0 F2FP.F16.F32.PACK_AB R58, RZ, R58 ;  /* 0x0000003aff3a023e */ /* 0x000fc800000000ff */
[----:B------:R-:W-:-:S05]  /*94e0*/  @!P0 PRMT R58, R0, 0x7610, R58 ;  /* 0x00007610003a8816 */ /* 0x000fca000000003a */
[----:B------:R1:W-:Y:S01]  /*94f0*/  STG.E.U16 desc[UR4][R2.64+0x80], R58 ;  /* 0x0000803a02007986 */ /* 0x0003e2000c101504 */
[----:B------:R-:W-:Y:S05]  /*9500*/  @P1 EXIT ;  /* 0x000000000000194d */ /* 0x000fea0003800000 */
[----:B------:R-:W2:Y:S01]  /*9510*/  @P0 MUFU.RCP R7, R5 ;  /* 0x0000000500070308 */ /* 0x000ea20000001000 */
[----:B------:R-:W-:Y:S01]  /*9520*/  LOP3.LUT P2, RZ, R81, 0x20, RZ, 0xc0, !PT ;  /* 0x0000002051ff7812 */ /* 0x000fe2000784c0ff */
[----:B------:R-:W-:Y:S02]  /*9530*/  IMAD.MOV.U32 R0, RZ, RZ, 0x7fff ;  /* 0x00007fffff007424 */ /* 0x000fe400078e00ff */
[----:B--2---:R-:W-:-:S05]  /*9540*/  @P0 FMUL.FTZ R74, R7, R74 ;  /* 0x0000004a074a0220 */ /* 0x004fca0000410000 */
[----:B------:R-:W-:-:S04]  /*9550*/  @P0 F2FP.F16.F32.PACK_AB R74, RZ, R74 ;  /* 0x0000004aff4a023e */ /* 0x000fc800000000ff */
[----:B------:R-:W-:-:S05]  /*9560*/  @!P0 PRMT R74, R0, 0x7610, R74 ;  /* 0x00007610004a8816 */ /* 0x000fca000000004a */
[----:B------:R2:W-:Y:S01]  /*9570*/  STG.E.U16 desc[UR4][R2.64+0xc0], R74 ;  /* 0x0000c04a02007986 */ /* 0x0005e2000c101504 */
[----:B------:R-:W-:Y:S05]  /*9580*/  @P2 EXIT ;  /* 0x000000000000294d */ /* 0x000fea0003800000 */
[----:B------:R-:W3:Y:S01]  /*9590*/  @P0 MUFU.RCP R7, R5 ;  /* 0x0000000500070308 */ /* 0x000ee20000001000 */
[----:B------:R-:W-:Y:S01]  /*95a0*/  LOP3.LUT P2, RZ, R81, 0x2, RZ, 0xc0, !PT ;  /* 0x0000000251ff7812 */ /* 0x000fe2000784c0ff */
[----:B------:R-:W-:Y:S02]  /*95b0*/  IMAD.MOV.U32 R0, RZ, RZ, 0x7fff ;  /* 0x00007fffff007424 */ /* 0x000fe400078e00ff */
[----:B---3--:R-:W-:-:S05]  /*95c0*/  @P0 FMUL.FTZ R66, R7, R66 ;  /* 0x0000004207420220 */ /* 0x008fca0000410000 */
[----:B------:R-:W-:-:S04]  /*95d0*/  @P0 F2FP.F16.F32.PACK_AB R66, RZ, R66 ;  /* 0x00000042ff42023e */ /* 0x000fc800000000ff */
[----:B------:R-:W-:-:S05]  /*95e0*/  @!P0 PRMT R66, R0, 0x7610, R66 ;  /* 0x0000761000428816 */ /* 0x000fca0000000042 */
[----:B------:R3:W-:Y:S01]  /*95f0*/  STG.E.U16 desc[UR4][R2.64+0x100], R66 ;  /* 0x0001004202007986 */ /* 0x0007e2000c101504 */
[----:B------:R-:W-:Y:S05]  /*9600*/  @P2 EXIT ;  /* 0x000000000000294d */ /* 0x000fea0003800000 */
[----:B------:R-:W4:Y:S01]  /*9610*/  @P0 MUFU.RCP R7, R5 ;  /* 0x0000000500070308 */ /* 0x000f220000001000 */
[----:B------:R-:W-:Y:S01]  /*9620*/  LOP3.LUT P2, RZ, R81, 0x4, RZ, 0xc0, !PT ;  /* 0x0000000451ff7812 */ /* 0x000fe2000784c0ff */
[----:B------:R-:W-:Y:S02]  /*9630*/  IMAD.MOV.U32 R0, RZ, RZ, 0x7fff ;  /* 0x00007fffff007424 */ /* 0x000fe400078e00ff */
[----:B----4-:R-:W-:-:S05]  /*9640*/  @P0 FMUL.FTZ R76, R7, R76 ;  /* 0x0000004c074c0220 */ /* 0x010fca0000410000 */
[----:B------:R-:W-:-:S04]  /*9650*/  @P0 F2FP.F16.F32.PACK_AB R76, RZ, R76 ;  /* 0x0000004cff4c023e */ /* 0x000fc800000000ff */
[----:B------:R-:W-:-:S05]  /*9660*/  @!P0 PRMT R76, R0, 0x7610, R76 ;  /* 0x00007610004c8816 */ /* 0x000fca000000004c */
[----:B------:R4:W-:Y:S01]  /*9670*/  STG.E.U16 desc[UR4][R2.64+0x140], R76 ;  /* 0x0001404c02007986 */ /* 0x0009e2000c101504 */
[----:B------:R-:W-:Y:S05]  /*9680*/  @P2 EXIT ;  /* 0x000000000000294d */ /* 0x000fea0003800000 */
[----:B------:R-:W5:Y:S01]  /*9690*/  @P0 MUFU.RCP R7, R5 ;  /* 0x0000000500070308 */ /* 0x000f620000001000 */
[----:B------:R-:W-:Y:S01]  /*96a0*/  LOP3.LUT P2, RZ, R81, 0x8, RZ, 0xc0, !PT ;  /* 0x0000000851ff7812 */ /* 0x000fe2000784c0ff */
[----:B------:R-:W-:Y:S02]  /*96b0*/  IMAD.MOV.U32 R0, RZ, RZ, 0x7fff ;  /* 0x00007fffff007424 */ /* 0x000fe400078e00ff */
[----:B-----5:R-:W-:-:S05]  /*96c0*/  @P0 FMUL.FTZ R54, R7, R54 ;  /* 0x0000003607360220 */ /* 0x020fca0000410000 */
        /* <DEDUP_REMOVED lines=453> */
[----:B------:R-:W-:Y:S02]  /*b320*/  IMAD.MOV.U32 R0, RZ, RZ, 0x7fff ;  /* 0x00007fffff007424 */ /* 0x000fe400078e00ff */
[----:B-----5:R-:W-:-:S05]  /*b330*/  @P0 FMUL.FTZ R126, R5, R126 ;  /* 0x0000007e057e0220 */ /* 0x020fca0000410000 */
[----:B------:R-:W-:-:S04]  /*b340*/  @P0 F2FP.F16.F32.PACK_AB R126, RZ, R126 ;  /* 0x0000007eff7e023e */ /* 0x000fc800000000ff */
[----:B------:R-:W-:-:S05]  /*b350*/  @!P0 PRMT R126, R0, 0x7610, R126 ;  /* 0x00007610007e8816 */ /* 0x000fca000000007e */
[----:B------:R-:W-:Y:S01]  /*b360*/  STG.E.U16 desc[UR4][R2.64+0xfc0], R126 ;  /* 0x000fc07e02007986 */ /* 0x000fe2000c101504 */
[----:B------:R-:W-:Y:S05]  /*b370*/  EXIT ;  /* 0x000000000000794d */ /* 0x000fea0003800000 */
.L_x_1517:
        /* <DEDUP_REMOVED lines=16> */
.L_x_11185:


//--------------------- .text._ZN43_GLOBAL__N__9ae7fba5_10_SoftMax_cu_9f978f6320softmax_warp_forwardIN3c104HalfES2_fLi10ELb0ELb1EEEvPT0_PKT_iiiPKbib --------------------------
	.section	.text._ZN43_GLOBAL__N__9ae7fba5_10_SoftMax_cu_9f978f6320softmax_warp_forwardIN3c104HalfES2_fLi10ELb0ELb1EEEvPT0_PKT_iiiPKbib,"ax",@progbits
	.align	128
.text._ZN43_GLOBAL__N__9ae7fba5_10_SoftMax_cu_9f978f6320softmax_warp_forwardIN3c104HalfES2_fLi10ELb0ELb1EEEvPT0_PKT_iiiPKbib:
        .type           _ZN43_GLOBAL__N__9ae7fba5_10_SoftMax_cu_9f978f6320softmax_warp_forwardIN3c104HalfES2_fLi10ELb0ELb1EEEvPT0_PKT_iiiPKbib,@function
        .size           _ZN43_GLOBAL__N__9ae7fba5_10_SoftMax_cu_9f978f6320softmax_warp_forwardIN3c104HalfES2_fLi10ELb0ELb1EEEvPT0_PKT_iiiPKbib,(.L_x_11186 - _ZN43_GLOBAL__N__9ae7fba5_10_SoftMax_cu_9f978f6320softmax_warp_forwardIN3c104HalfES2_fLi10ELb0ELb1EEEvPT0_PKT_iiiPKbib)
        .other          _ZN43_GLOBAL__N__9ae7fba5_10_SoftMax_cu_9f978f6320softmax_warp_forwardIN3c104HalfES2_fLi10ELb0ELb1EEEvPT0_PKT_iiiPKbib,@"STO_CUDA_ENTRY STV_DEFAULT"
_ZN43_GLOBAL__N__9ae7fba5_10_SoftMax_cu_9f978f6320softmax_warp_forwardIN3c104HalfES2_fLi10ELb0ELb1EEEvPT0_PKT_iiiPKbib:
        /* <DEDUP_REMOVED lines=41> */
.L_x_1518:
[----:B------:R-:W0:Y:S01]  /*0290*/  LDCU.64 UR6, c[0x0][0x3a0] ;  /* 0x00007400ff0677ac */ /* 0x000e220008000a00 */
[C---:B------:R-:W-:Y:S02]  /*02a0*/  ISETP.GE.AND P0, PT, R5.reuse, UR8, PT ;  /* 0x0000000805007c0c */ /* 0x040fe4000bf06270 */
[----:B------:R-:W-:Y:S01]  /*02b0*/  LOP3.LUT R8, R8, 0xefffffff, RZ, 0xc0, !PT ;  /* 0xefffffff08087812 */ /* 0x000fe200078ec0ff */
[----:B------:R-:W1:Y:S01]  /*02c0*/  LDCU.64 UR4, c[0x0][0x358] ;  /* 0x00006b00ff0477ac */ /* 0x000e620008000a00 */
[----:B------:R-:W-:Y:S01]  /*02d0*/  VIADD R0, R5, 0x20 ;  /* 0x0000002005007836 */ /* 0x000fe20000000000 */
[----:B------:R-:W-:Y:S01]  /*02e0*/  PLOP3.LUT P6, PT, PT, PT, PT, 0x8, 0x80 ;  /* 0x000000000080781c */ /* 0x000fe20003fce170 */
[----:B------:R-:W2:Y:S07]  /*02f0*/  LDC.64 R26, c[0x0][0x388] ;  /* 0x0000e200ff1a7b82 */ /* 0x000eae0000000a00 */
[----:B------:R-:W-:-:S02]  /*0300*/  @P0 LOP3.LUT R8, R8, 0x10000000, RZ, 0xfc, !PT ;  /* 0x1000000008080812 */ /* 0x000fc400078efcff */
[----:B------:R-:W-:Y:S02]  /*0310*/  ISETP.GT.AND P0, PT, R7, RZ, !P0 ;  /* 0x000000ff0700720c */ /* 0x000fe40004704270 */
[----:B0-----:R-:W-:-:S04]  /*0320*/  IADD3 R68, P1, PT, R2, UR6, RZ ;  /* 0x0000000602447c10 */ /* 0x001fc8000ff3e0ff */
[----:B------:R-:W-:-:S07]  /*0330*/  LEA.HI.X.SX32 R69, R2, UR7, 0x1, P1 ;  /* 0x0000000702457c11 */ /* 0x000fce00088f0eff */
[----:B-1----:R-:W3:Y:S01]  /*0340*/  @P0 LDG.E.U8 R4, desc[UR4][R68.64] ;  /* 0x0000000444040981 */ /* 0x002ee2000c1e1100 */
[----:B------:R-:W-:Y:S01]  /*0350*/  ISETP.GE.AND P1, PT, R0, UR8, PT ;  /* 0x0000000800007c0c */ /* 0x000fe2000bf26270 */
[----:B------:R-:W-:Y:S01]  /*0360*/  VIADD R0, R5, 0x80 ;  /* 0x0000008005007836 */ /* 0x000fe20000000000 */
[----:B------:R-:W-:Y:S01]  /*0370*/  LOP3.LUT R9, R9, 0xfffffffb, RZ, 0xc0, !PT ;  /* 0xfffffffb09097812 */ /* 0x000fe200078ec0ff */
[C---:B------:R-:W-:Y:S01]  /*0380*/  VIADD R2, R5.reuse, 0x40 ;  /* 0x0000004005027836 */ /* 0x040fe20000000000 */
[----:B------:R-:W-:Y:S01]  /*0390*/  LOP3.LUT R8, R8, 0xfffffffd, RZ, 0xc0, !PT ;  /* 0xfffffffd08087812 */ /* 0x000fe200078ec0ff */
[----:B--2---:R-:W-:Y:S01]  /*03a0*/  IMAD.WIDE R26, R6, 0x2, R26 ;  /* 0x00000002061a7825 */ /* 0x004fe200078e021a */
[----:B------:R-:W-:Y:S02]  /*03b0*/  ISETP.GE.AND P5, PT, R0, UR8, PT ;  /* 0x0000000800007c0c */ /* 0x000fe4000bfa6270 */
[----:B------:R-:W-:Y:S01]  /*03c0*/  ISETP.GE.AND P2, PT, R2, UR8, PT ;  /* 0x0000000802007c0c */ /* 0x000fe2000bf46270 */
[----:B------:R-:W-:Y:S01]  /*03d0*/  VIADD R0, R5, 0xa0 ;  /* 0x000000a005007836 */ /* 0x000fe20000000000 */
[----:B------:R-:W-:Y:S01]  /*03e0*/  ISETP.GT.AND P1, PT, R7, RZ, !P1 ;  /* 0x000000ff0700720c */ /* 0x000fe20004f24270 */
[----:B------:R-:W-:Y:S01]  /*03f0*/  VIADD R2, R5, 0xc0 ;  /* 0x000000c005027836 */ /* 0x000fe20000000000 */
[----:B------:R-:W-:Y:S01]  /*0400*/  ISETP.GT.AND P2, PT, R7, RZ, !P2 ;  /* 0x000000ff0700720c */ /* 0x000fe20005744270 */
[C---:B------:R-:W-:Y:S01]  /*0410*/  VIADD R3, R5.reuse, 0x60 ;  /* 0x0000006005037836 */ /* 0x040fe20000000000 */
[----:B------:R-:W2:Y:S01]  /*0420*/  @P0 LDG.E.U16 R22, desc[UR4][R26.64] ;  /* 0x000000041a160981 */ /* 0x000ea2000c1e1500 */
[----:B------:R-:W-:-:S02]  /*0430*/  VIADD R21, R5, 0x100 ;  /* 0x0000010005157836 */ /* 0x000fc40000000000 */
[----:B------:R-:W-:Y:S01]  /*0440*/  VIADD R31, R5, 0x120 ;  /* 0x00000120051f7836 */ /* 0x000fe20000000000 */
[----:B------:R-:W-:Y:S01]  /*0450*/  ISETP.GE.AND P3, PT, R3, UR8, PT ;  /* 0x0000000803007c0c */ /* 0x000fe2000bf66270 */
[----:B------:R-:W-:Y:S01]  /*0460*/  VIADD R3, R5, 0xe0 ;  /* 0x000000e005037836 */ /* 0x000fe20000000000 */
[----:B------:R-:W-:Y:S01]  /*0470*/  @P5 LOP3.LUT R9, R9, 0x4, RZ, 0xfc, !PT ;  /* 0x0000000409095812 */ /* 0x000fe200078efcff */
[----:B------:R-:W-:Y:S01]  /*0480*/  VIADD R32, R5, 0x140 ;  /* 0x0000014005207836 */ /* 0x000fe20000000000 */
[----:B------:R-:W-:Y:S01]  /*0490*/  ISETP.GT.AND P3, PT, R7, RZ, !P3 ;  /* 0x000000ff0700720c */ /* 0x000fe20005f64270 */
[----:B------:R-:W-:Y:S01]  /*04a0*/  VIADD R33, R5, 0x160 ;  /* 0x0000016005217836 */ /* 0x000fe20000000000 */
[----:B------:R-:W-:Y:S01]  /*04b0*/  LOP3.LUT R9, R9, 0xfffffff7, RZ, 0xc0, !PT ;  /* 0xfffffff709097812 */ /* 0x000fe200078ec0ff */
[C---:B------:R-:W-:Y:S01]  /*04c0*/  VIADD R34, R5.reuse, 0x180 ;  /* 0x0000018005227836 */ /* 0x040fe20000000000 */
[----:B------:R-:W4:Y:S01]  /*04d0*/  @P1 LDG.E.U16 R23, desc[UR4][R26.64+0x40] ;  /* 0x000040041a171981 */ /* 0x000f22000c1e1500 */
[----:B------:R-:W-:-:S02]  /*04e0*/  VIADD R35, R5, 0x1a0 ;  /* 0x000001a005237836 */ /* 0x000fc40000000000 */
[C---:B------:R-:W-:Y:S01]  /*04f0*/  VIADD R36, R5.reuse, 0x1c0 ;  /* 0x000001c005247836 */ /* 0x040fe20000000000 */
[----:B------:R-:W5:Y:S01]  /*0500*/  @P2 LDG.E.U16 R24, desc[UR4][R26.64+0x80] ;  /* 0x000080041a182981 */ /* 0x000f62000c1e1500 */
[C---:B------:R-:W-:Y:S02]  /*0510*/  VIADD R37, R5.reuse, 0x1e0 ;  /* 0x000001e005257836 */ /* 0x040fe40000000000 */
[C---:B------:R-:W-:Y:S02]  /*0520*/  VIADD R38, R5.reuse, 0x200 ;  /* 0x0000020005267836 */ /* 0x040fe40000000000 */
[C---:B------:R-:W-:Y:S01]  /*0530*/  VIADD R39, R5.reuse, 0x220 ;  /* 0x0000022005277836 */ /* 0x040fe20000000000 */
[----:B------:R-:W5:Y:S01]  /*0540*/  @P3 LDG.E.U16 R25, desc[UR4][R26.64+0xc0] ;  /* 0x0000c0041a193981 */ /* 0x000f62000c1e1500 */
        /* <DEDUP_REMOVED lines=13> */
[----:B------:R-:W-:Y:S01]  /*0620*/  VIADD R20, R5, 0x3e0 ;  /* 0x000003e005147836 */ /* 0x000fe20000000000 */
[----:B---3--:R-:W-:-:S04]  /*0630*/  @P0 ISETP.NE.AND P4, PT, R4, RZ, PT ;  /* 0x000000ff0400020c */ /* 0x008fc80003f85270 */
[----:B------:R-:W-:Y:S02]  /*0640*/  @P0 SEL R50, RZ, 0x1, P4 ;  /* 0x00000001ff320807 */ /* 0x000fe40002000000 */
[----:B------:R-:W-:Y:S02]  /*0650*/  @P0 PLOP3.LUT P6, PT, P4, PT, PT, 0x8, 0x80 ;  /* 0x000000000080081c */ /* 0x000fe400027ce170 */
[----:B------:R-:W-:Y:S02]  /*0660*/  ISETP.LT.OR P4, PT, R7, 0x1, P5 ;  /* 0x000000010700780c */ /* 0x000fe40002f81670 */
[----:B------:R-:W-:Y:S02]  /*0670*/  ISETP.GE.AND P5, PT, R0, UR8, PT ;  /* 0x0000000800007c0c */ /* 0x000fe4000bfa6270 */
[----:B------:R-:W-:-:S09]  /*0680*/  P2R R51, PR, RZ, 0x40 ;  /* 0x00000040ff337803 */ /* 0x000fd20000000000 */
[----:B------:R-:W3:Y:S02]  /*0690*/  @!P4 LDG.E.U16 R58, desc[UR4][R26.64+0x100] ;  /* 0x000100041a3ac981 */ /* 0x000ee4000c1e1500 */
        /* <DEDUP_REMOVED lines=162> */
[----:B------:R-:W-:-:S13]  /*10c0*/  ISETP.LT.OR P5, PT, R7, 0x1, P5 ;  /* 0x000000010700780c */ /* 0x000fda0002fa1670 */
        /* <DEDUP_REMOVED lines=10> */
[----:B------:R-:W-:Y:S02]  /*1170*/  LOP3.LUT R8, R8, 0xbfffffff, RZ, 0xc0, !PT ;  /* 0xbfffffff08087812 */ /* 0x000fe400078ec0ff */
[----:B------:R-:W-:-:S09]  /*1180*/  ISETP.LT.OR P6, PT, R7, 0x1, P5 ;  /* 0x000000010700780c */ /* 0x000fd20002fc1670 */
[----:B------:R-:W-:Y:S02]  /*1190*/  @P5 LOP3.LUT R8, R8, 0x40000000, RZ, 0xfc, !PT ;  /* 0x4000000008085812 */ /* 0x000fe400078efcff */
[----:B------:R-:W-:Y:S02]  /*11a0*/  ISETP.GE.AND P5, PT, R20, UR8, PT ;  /* 0x0000000814007c0c */ /* 0x000fe4000bfa6270 */
[----:B------:R-:W-:Y:S01]  /*11b0*/  LOP3.LUT R8, R8, 0xfbffffff, RZ, 0xc0, !PT ;  /* 0xfbffffff08087812 */ /* 0x000fe200078ec0ff */
[----:B------:R-:W3:Y:S03]  /*11c0*/  @!P6 LDG.E.U16 R48, desc[UR4][R26.64+0x780] ;  /* 0x000780041a30e981 */ /* 0x000ee6000c1e1500 */
[----:B------:R-:W-:-:S04]  /*11d0*/  @P6 LOP3.LUT R8, R8, 0x4000000, RZ, 0xfc, !PT ;  /* 0x0400000008086812 */ /* 0x000fc800078efcff */
[----:B------:R-:W-:-:S04]  /*11e0*/  LOP3.LUT R8, R8, 0xdfffffff, RZ, 0xc0, !PT ;  /* 0xdfffffff08087812 */ /* 0x000fc800078ec0ff */
[----:B------:R-:W-:Y:S02]  /*11f0*/  @P5 LOP3.LUT R8, R8, 0x20000000, RZ, 0xfc, !PT ;  /* 0x2000000008085812 */ /* 0x000fe400078efcff */
[----:B------:R-:W-:-:S13]  /*1200*/  ISETP.LT.OR P5, PT, R7, 0x1, P5 ;  /* 0x000000010700780c */ /* 0x000fda0002fa1670 */
[----:B------:R0:W3:Y:S01]  /*1210*/  @!P5 LDG.E.U16 R49, desc[UR4][R26.64+0x7c0] ;  /* 0x0007c0041a31d981 */ /* 0x0000e2000c1e1500 */
[----:B------:R-:W-:Y:S02]  /*1220*/  P2R R52, PR, RZ, 0x40 ;  /* 0x00000040ff347803 */ /* 0x000fe40000000000 */
[C---:B------:R-:W-:Y:S02]  /*1230*/  LOP3.LUT P6, RZ, R8.reuse, 0x20, RZ, 0xc0, !PT ;  /* 0x0000002008ff7812 */ /* 0x040fe400078cc0ff */
[----:B------:R-:W-:Y:S01]  /*1240*/  LOP3.LUT R8, R8, 0xf7ffffff, RZ, 0xc0, !PT ;  /* 0xf7ffffff08087812 */ /* 0x000fe200078ec0ff */
[----:B------:R-:W-:-:S03]  /*1250*/  IMAD.MOV.U32 R21, RZ, RZ, -0x800000 ;  /* 0xff800000ff157424 */ /* 0x000fc600078e00ff */
[----:B------:R-:W-:Y:S01]  /*1260*/  @P5 LOP3.LUT R8, R8, 0x8000000, RZ, 0xfc, !PT ;  /* 0x0800000008085812 */ /* 0x000fe200078efcff */
[----:B--2---:R-:W-:Y:S01]  /*1270*/  @P0 HADD2.F32 R21, -RZ, R22.H0_H0 ;  /* 0x20000016ff150230 */ /* 0x004fe20000004100 */
[----:B------:R-:W-:Y:S01]  /*1280*/  P2R R54, PR, RZ, 0x1 ;  /* 0x00000001ff367803 */ /* 0x000fe20000000000 */
[----:B------:R-:W-:Y:S01]  /*1290*/  IMAD.MOV.U32 R22, RZ, RZ, -0x800000 ;  /* 0xff800000ff167424 */ /* 0x000fe200078e00ff */
[C---:B------:R-:W-:Y:S01]  /*12a0*/  LOP3.LUT P0, RZ, R8.reuse, 0x4, RZ, 0xc0, !PT ;  /* 0x0000000408ff7812 */ /* 0x040fe2000780c0ff */
[----:B----4-:R-:W-:Y:S01]  /*12b0*/  @P1 HADD2.F32 R22, -RZ, R23.H0_H0 ;  /* 0x20000017ff161230 */ /* 0x010fe20000004100 */
[----:B------:R-:W-:Y:S01]  /*12c0*/  P2R R53, PR, RZ, 0x20 ;  /* 0x00000020ff357803 */ /* 0x000fe20000000000 */
[----:B------:R-:W-:Y:S01]  /*12d0*/  IMAD.MOV.U32 R23, RZ, RZ, -0x800000 ;  /* 0xff800000ff177424 */ /* 0x000fe200078e00ff */
[----:B------:R-:W-:Y:S01]  /*12e0*/  LOP3.LUT P5, RZ, R8, 0x8, RZ, 0xc0, !PT ;  /* 0x0000000808ff7812 */ /* 0x000fe200078ac0ff */
[----:B-----5:R-:W-:Y:S01]  /*12f0*/  @P2 HADD2.F32 R23, -RZ, R24.H0_H0 ;  /* 0x20000018ff172230 */ /* 0x020fe20000004100 */
[----:B------:R-:W-:-:S02]  /*1300*/  P2R R56, PR, RZ, 0x4 ;  /* 0x00000004ff387803 */ /* 0x000fc40000000000 */
[C---:B------:R-:W-:Y:S02]  /*1310*/  LOP3.LUT P2, RZ, R8.reuse, 0x10, RZ, 0xc0, !PT ;  /* 0x0000001008ff7812 */ /* 0x040fe4000784c0ff */
[----:B------:R-:W-:Y:S02]  /*1320*/  P2R R55, PR, RZ, 0x2 ;  /* 0x00000002ff377803 */ /* 0x000fe40000000000 */
[----:B------:R-:W-:Y:S01]  /*1330*/  LOP3.LUT P1, RZ, R8, 0x40, RZ, 0xc0, !PT ;  /* 0x0000004008ff7812 */ /* 0x000fe2000782c0ff */
[----:B0-----:R-:W-:Y:S02]  /*1340*/  IMAD.MOV.U32 R27, RZ, RZ, -0x800000 ;  /* 0xff800000ff1b7424 */ /* 0x001fe400078e00ff */
[----:B------:R-:W-:Y:S02]  /*1350*/  IMAD.MOV.U32 R24, RZ, RZ, -0x800000 ;  /* 0xff800000ff187424 */ /* 0x000fe400078e00ff */
[----:B---3--:R-:W-:Y:S02]  /*1360*/  @!P0 HADD2.F32 R27, -RZ, R28.H0_H0 ;  /* 0x2000001cff1b8230 */ /* 0x008fe40000004100 */
[----:B------:R-:W-:-:S02]  /*1370*/  @P3 HADD2.F32 R24, -RZ, R25.H0_H0 ;  /* 0x20000019ff183230 */ /* 0x000fc40000004100 */
[----:B------:R-:W-:Y:S02]  /*1380*/  IMAD.MOV.U32 R28, RZ, RZ, -0x800000 ;  /* 0xff800000ff1c7424 */ /* 0x000fe400078e00ff */
[----:B------:R-:W-:Y:S02]  /*1390*/  IMAD.MOV.U32 R25, RZ, RZ, -0x800000 ;  /* 0xff800000ff197424 */ /* 0x000fe400078e00ff */
[----:B------:R-:W-:Y:S02]  /*13a0*/  @!P5 HADD2.F32 R28, -RZ, R29.H0_H0 ;  /* 0x2000001dff1cd230 */ /* 0x000fe40000004100 */
[----:B------:R-:W-:Y:S01]  /*13b0*/  @!P4 HADD2.F32 R25, -RZ, R58.H0_H0 ;  /* 0x2000003aff19c230 */ /* 0x000fe20000004100 */
[----:B------:R-:W-:Y:S01]  /*13c0*/  P2R R58, PR, RZ, 0x10 ;  /* 0x00000010ff3a7803 */ /* 0x000fe20000000000 */
[----:B------:R-:W-:Y:S01]  /*13d0*/  IMAD.MOV.U32 R29, RZ, RZ, -0x800000 ;  /* 0xff800000ff1d7424 */ /* 0x000fe200078e00ff */
[----:B------:R-:W-:Y:S01]  /*13e0*/  LOP3.LUT P4, RZ, R8, 0x80000, RZ, 0xc0, !PT ;  /* 0x0008000008ff7812 */ /* 0x000fe2000788c0ff */
[----:B------:R-:W-:-:S02]  /*13f0*/  @!P2 HADD2.F32 R29, -RZ, R30.H0_H0 ;  /* 0x2000001eff1da230 */ /* 0x000fc40000004100 */
[----:B------:R-:W-:Y:S02]  /*1400*/  IMAD.MOV.U32 R30, RZ, RZ, -0x800000 ;  /* 0xff800000ff1e7424 */ /* 0x000fe400078e00ff */
[----:B------:R-:W-:Y:S02]  /*1410*/  @!P6 HADD2.F32 R30, -RZ, R31.H0_H0 ;  /* 0x2000001fff1ee230 */ /* 0x000fe40000004100 */
[----:B------:R-:W-:Y:S02]  /*1420*/  IMAD.MOV.U32 R31, RZ, RZ, -0x800000 ;  /* 0xff800000ff1f7424 */ /* 0x000fe400078e00ff */
[----:B------:R-:W-:Y:S01]  /*1430*/  @!P1 HADD2.F32 R31, -RZ, R59.H0_H0 ;  /* 0x2000003bff1f9230 */ /* 0x000fe20000004100 */
        /* <DEDUP_REMOVED lines=12> */
[----:B------:R-:W-:Y:S02]  /*1500*/  P2R R57, PR, RZ, 0x8 ;  /* 0x00000008ff397803 */ /* 0x000fe40000000000 */
[----:B------:R-:W-:Y:S02]  /*1510*/  P2R R65, PR, RZ, 0x10 ;  /* 0x00000010ff417803 */ /* 0x000fe40000000000 */
[C---:B------:R-:W-:Y:S02]  /*1520*/  LOP3.LUT P4, RZ, R8.reuse, 0x1000, RZ, 0xc0, !PT ;  /* 0x0000100008ff7812 */ /* 0x040fe4000788c0ff */
[----:B------:R-:W-:-:S02]  /*1530*/  LOP3.LUT P3, RZ, R8, 0x2, RZ, 0xc0, !PT ;  /* 0x0000000208ff7812 */ /* 0x000fc4000786c0ff */
[C---:B------:R-:W-:Y:S02]  /*1540*/  LOP3.LUT P0, RZ, R8.reuse, 0x80, RZ, 0xc0, !PT ;  /* 0x0000008008ff7812 */ /* 0x040fe4000780c0ff */
[----:B------:R-:W-:Y:S02]  /*1550*/  P2R R66, PR, RZ, 0x10 ;  /* 0x00000010ff427803 */ /* 0x000fe40000000000 */
[C---:B------:R-:W-:Y:S02]  /*1560*/  LOP3.LUT P4, RZ, R8.reuse, 0x800, RZ, 0xc0, !PT ;  /* 0x0000080008ff7812 */ /* 0x040fe4000788c0ff */
[C---:B------:R-:W-:Y:S02]  /*1570*/  LOP3.LUT P5, RZ, R8.reuse, 0x100, RZ, 0xc0, !PT ;  /* 0x0000010008ff7812 */ /* 0x040fe400078ac0ff */
[----:B------:R-:W-:Y:S02]  /*1580*/  LOP3.LUT P6, RZ, R8, 0x200, RZ, 0xc0, !PT ;  /* 0x0000020008ff7812 */ /* 0x000fe400078cc0ff */
[----:B------:R-:W-:-:S02]  /*1590*/  P2R R67, PR, RZ, 0x10 ;  /* 0x00000010ff437803 */ /* 0x000fc40000000000 */
[----:B------:R-:W-:Y:S01]  /*15a0*/  LOP3.LUT P4, RZ, R8, 0x400, RZ, 0xc0, !PT ;  /* 0x0000040008ff7812 */ /* 0x000fe2000788c0ff */
[----:B------:R-:W-:Y:S02]  /*15b0*/  IMAD.MOV.U32 R26, RZ, RZ, -0x800000 ;  /* 0xff800000ff1a7424 */ /* 0x000fe400078e00ff */
[----:B------:R-:W-:Y:S02]  /*15c0*/  @!P3 HADD2.F32 R26, -RZ, R4.H0_H0 ;  /* 0x20000004ff1ab230 */ /* 0x000fe40000004100 */
[----:B------:R-:W-:Y:S02]  /*15d0*/  IMAD.MOV.U32 R4, RZ, RZ, -0x800000 ;  /* 0xff800000ff047424 */ /* 0x000fe400078e00ff */
[----:B------:R-:W-:Y:S02]  /*15e0*/  @!P0 HADD2.F32 R4, -RZ, R3.H0_H0 ;  /* 0x20000003ff048230 */ /* 0x000fe40000004100 */
[----:B------:R-:W-:Y:S02]  /*15f0*/  IMAD.MOV.U32 R3, RZ, RZ, -0x800000 ;  /* 0xff800000ff037424 */ /* 0x000fe400078e00ff */
[----:B------:R-:W-:-:S02]  /*1600*/  @!P5 HADD2.F32 R3, -RZ, R2.H0_H0 ;  /* 0x20000002ff03d230 */ /* 0x000fc40000004100 */
[----:B------:R-:W-:Y:S02]  /*1610*/  IMAD.MOV.U32 R2, RZ, RZ, -0x800000 ;  /* 0xff800000ff027424 */ /* 0x000fe400078e00ff */
[----:B------:R-:W-:Y:S02]  /*1620*/  @!P6 HADD2.F32 R2, -RZ, R0.H0_H0 ;  /* 0x20000000ff02e230 */ /* 0x000fe40000004100 */
[----:B------:R-:W-:Y:S02]  /*1630*/  IMAD.MOV.U32 R0, RZ, RZ, -0x800000 ;  /* 0xff800000ff007424 */ /* 0x000fe400078e00ff */
        /* <DEDUP_REMOVED lines=26> */
[----:B------:R-:W-:-:S07]  /*17e0*/  LOP3.LUT P1, RZ, R8, 0x400000, RZ, 0xc0, !PT ;  /* 0x0040000008ff7812 */ /* 0x000fce000782c0ff */
[----:B------:R-:W-:Y:S01]  /*17f0*/  @!P4 HADD2.F32 R39, -RZ, R40.H0_H0 ;  /* 0x20000028ff27c230 */ /* 0x000fe20000004100 */
[----:B------:R-:W-:Y:S02]  /*1800*/  ISETP.NE.AND P4, PT, R59, RZ, PT ;  /* 0x000000ff3b00720c */ /* 0x000fe40003f85270 */
[C---:B------:R-:W-:Y:S02]  /*1810*/  LOP3.LUT P0, RZ, R8.reuse, 0x800000, RZ, 0xc0, !PT ;  /* 0x0080000008ff7812 */ /* 0x040fe4000780c0ff */
[C---:B------:R-:W-:Y:S01]  /*1820*/  LOP3.LUT P5, RZ, R8.reuse, 0x1000000, RZ, 0xc0, !PT ;  /* 0x0100000008ff7812 */ /* 0x040fe200078ac0ff */
[----:B------:R-:W-:Y:S01]  /*1830*/  IMAD.MOV.U32 R40, RZ, RZ, -0x800000 ;  /* 0xff800000ff287424 */ /* 0x000fe200078e00ff */
[----:B------:R-:W-:-:S07]  /*1840*/  LOP3.LUT P6, RZ, R8, 0x2000000, RZ, 0xc0, !PT ;  /* 0x0200000008ff7812 */ /* 0x000fce00078cc0ff */
[----:B------:R-:W-:Y:S02]  /*1850*/  @!P4 HADD2.F32 R40, -RZ, R41.H0_H0 ;  /* 0x20000029ff28c230 */ /* 0x000fe40000004100 */
[----:B------:R-:W-:Y:S02]  /*1860*/  IMAD.MOV.U32 R41, RZ, RZ, -0x800000 ;  /* 0xff800000ff297424 */ /* 0x000fe400078e00ff */
[----:B------:R-:W-:Y:S02]  /*1870*/  @!P3 HADD2.F32 R41, -RZ, R42.H0_H0 ;  /* 0x2000002aff29b230 */ /* 0x000fe40000004100 */
[----:B------:R-:W-:Y:S02]  /*1880*/  IMAD.MOV.U32 R42, RZ, RZ, -0x800000 ;  /* 0xff800000ff2a7424 */ /* 0x000fe400078e00ff */
[----:B------:R-:W-:Y:S02]  /*1890*/  @!P2 HADD2.F32 R42, -RZ, R43.H0_H0 ;  /* 0x2000002bff2aa230 */ /* 0x000fe40000004100 */
[----:B------:R-:W-:-:S02]  /*18a0*/  IMAD.MOV.U32 R43, RZ, RZ, -0x800000 ;  /* 0xff800000ff2b7424 */ /* 0x000fc400078e00ff */
[----:B------:R-:W-:Y:S02]  /*18b0*/  @!P1 HADD2.F32 R43, -RZ, R44.H0_H0 ;  /* 0x2000002cff2b9230 */ /* 0x000fe40000004100 */
[----:B------:R-:W-:Y:S02]  /*18c0*/  IMAD.MOV.U32 R44, RZ, RZ, -0x800000 ;  /* 0xff800000ff2c7424 */ /* 0x000fe400078e00ff */
[----:B------:R-:W-:Y:S02]  /*18d0*/  @!P0 HADD2.F32 R44, -RZ, R45.H0_H0 ;  /* 0x2000002dff2c8230 */ /* 0x000fe40000004100 */
[----:B------:R-:W-:Y:S02]  /*18e0*/  IMAD.MOV.U32 R45, RZ, RZ, -0x800000 ;  /* 0xff800000ff2d7424 */ /* 0x000fe400078e00ff */
[----:B------:R-:W-:Y:S02]  /*18f0*/  @!P5 HADD2.F32 R45, -RZ, R46.H0_H0 ;  /* 0x2000002eff2dd230 */ /* 0x000fe40000004100 */
[----:B------:R-:W-:-:S02]  /*1900*/  IMAD.MOV.U32 R46, RZ, RZ, -0x800000 ;  /* 0xff800000ff2e7424 */ /* 0x000fc400078e00ff */
[----:B------:R-:W-:Y:S01]  /*1910*/  @!P6 HADD2.F32 R46, -RZ, R47.H0_H0 ;  /* 0x2000002fff2ee230 */ /* 0x000fe20000004100 */
[----:B------:R-:W-:Y:S02]  /*1920*/  ISETP.NE.AND P6, PT, R52, RZ, PT ;  /* 0x000000ff3400720c */ /* 0x000fe40003fc5270 */
[----:B------:R-:W-:Y:S02]  /*1930*/  ISETP.NE.AND P5, PT, R53, RZ, PT ;  /* 0x000000ff3500720c */ /* 0x000fe40003fa5270 */
[----:B------:R-:W-:Y:S02]  /*1940*/  ISETP.NE.AND P1, PT, R55, RZ, PT ;  /* 0x000000ff3700720c */ /* 0x000fe40003f25270 */
[----:B------:R-:W-:Y:S01]  /*1950*/  ISETP.NE.AND P0, PT, R54, RZ, PT ;  /* 0x000000ff3600720c */ /* 0x000fe20003f05270 */
[----:B------:R-:W-:Y:S01]  /*1960*/  IMAD.MOV.U32 R47, RZ, RZ, -0x800000 ;  /* 0xff800000ff2f7424 */ /* 0x000fe200078e00ff */
[----:B------:R-:W-:Y:S05]  /*1970*/  BSSY.RECONVERGENT B0, `(.L_x_1519) ;  /* 0x0000015000007945 */ /* 0x000fea0003800200 */
[----:B------:R-:W-:-:S02]  /*1980*/  @!P6 HADD2.F32 R47, -RZ, R48.H0_H0 ;  /* 0x20000030ff2fe230 */ /* 0x000fc40000004100 */
[----:B------:R-:W-:Y:S01]  /*1990*/  IMAD.MOV.U32 R48, RZ, RZ, -0x800000 ;  /* 0xff800000ff307424 */ /* 0x000fe200078e00ff */
[----:B------:R-:W-:Y:S01]  /*19a0*/  ISETP.NE.AND P6, PT, R51, RZ, PT ;  /* 0x000000ff3300720c */ /* 0x000fe20003fc5270 */
[----:B------:R-:W-:Y:S01]  /*19b0*/  IMAD.MOV.U32 R51, RZ, RZ, R21 ;  /* 0x000000ffff337224 */ /* 0x000fe200078e0015 */
[----:B------:R-:W-:Y:S01]  /*19c0*/  ISETP.NE.AND P4, PT, R58, RZ, PT ;  /* 0x000000ff3a00720c */ /* 0x000fe20003f85270 */
[----:B------:R-:W-:Y:S01]  /*19d0*/  @!P5 HADD2.F32 R48, -RZ, R49.H0_H0 ;  /* 0x20000031ff30d230 */ /* 0x000fe20000004100 */
[----:B------:R-:W-:Y:S02]  /*19e0*/  PRMT R49, RZ, 0x7610, R49 ;  /* 0x00007610ff317816 */ /* 0x000fe40000000031 */
[----:B------:R-:W-:Y:S02]  /*19f0*/  ISETP.NE.AND P3, PT, R57, RZ, PT ;  /* 0x000000ff3900720c */ /* 0x000fe40003f65270 */
[----:B------:R-:W-:Y:S02]  /*1a00*/  ISETP.NE.AND P2, PT, R56, RZ, PT ;  /* 0x000000ff3800720c */ /* 0x000fe40003f45270 */
[----:B------:R-:W-:Y:S01]  /*1a10*/  @P0 PRMT R49, R50, 0x7610, R49 ;  /* 0x0000761032310816 */ /* 0x000fe20000000031 */
[----:B------:R-:W-:Y:S10]  /*1a20*/  @!P1 BRA `(.L_x_1520) ;  /* 0x0000000000249947 */ /* 0x000ff40003800000 */
        /* <DEDUP_REMOVED lines=9> */
.L_x_1520:
[----:B------:R-:W-:Y:S05]  /*1ac0*/  BSYNC.RECONVERGENT B0 ;  /* 0x0000000000007941 */ /* 0x000fea0003800200 */
.L_x_1519:
        /* <DEDUP_REMOVED lines=11> */
.L_x_1522:
[----:B------:R-:W-:Y:S05]  /*1b80*/  BSYNC.RECONVERGENT B0 ;  /* 0x0000000000007941 */ /* 0x000fea0003800200 */
.L_x_1521:
        /* <DEDUP_REMOVED lines=13> */
.L_x_1524:
[----:B------:R-:W-:Y:S05]  /*1c60*/  BSYNC.RECONVERGENT B0 ;  /* 0x0000000000007941 */ /* 0x000fea0003800200 */
.L_x_1523:
        /* <DEDUP_REMOVED lines=11> */
.L_x_1526:
[----:B------:R-:W-:Y:S05]  /*1d20*/  BSYNC.RECONVERGENT B0 ;  /* 0x0000000000007941 */ /* 0x000fea0003800200 */
.L_x_1525:
        /* <DEDUP_REMOVED lines=12> */
.L_x_1528:
[----:B------:R-:W-:Y:S05]  /*1df0*/  BSYNC.RECONVERGENT B0 ;  /* 0x0000000000007941 */ /* 0x000fea0003800200 */
.L_x_1527:
        /* <DEDUP_REMOVED lines=12> */
.L_x_1530:
[----:B------:R-:W-:Y:S05]  /*1ec0*/  BSYNC.RECONVERGENT B0 ;  /* 0x0000000000007941 */ /* 0x000fea0003800200 */
.L_x_1529:
        /* <DEDUP_REMOVED lines=12> */
.L_x_1532:
[----:B------:R-:W-:Y:S05]  /*1f90*/  BSYNC.RECONVERGENT B0 ;  /* 0x0000000000007941 */ /* 0x000fea0003800200 */
.L_x_1531:
        /* <DEDUP_REMOVED lines=12> */
.L_x_1534:
[----:B------:R-:W-:Y:S05]  /*2060*/  BSYNC.RECONVERGENT B0 ;  /* 0x0000000000007941 */ /* 0x000fea0003800200 */
.L_x_1533:
        /* <DEDUP_REMOVED lines=12> */
.L_x_1536:
[----:B------:R-:W-:Y:S05]  /*2130*/  BSYNC.RECONVERGENT B0 ;  /* 0x0000000000007941 */ /* 0x000fea0003800200 */
.L_x_1535:
        /* <DEDUP_REMOVED lines=12> */
.L_x_1538:
[----:B------:R-:W-:Y:S05]  /*2200*/  BSYNC.RECONVERGENT B0 ;  /* 0x0000000000007941 */ /* 0x000fea0003800200 */
.L_x_1537:
        /* <DEDUP_REMOVED lines=12> */
.L_x_1540:
[----:B------:R-:W-:Y:S05]  /*22d0*/  BSYNC.RECONVERGENT B0 ;  /* 0x0000000000007941 */ /* 0x000fea0003800200 */
.L_x_1539:
        /* <DEDUP_REMOVED lines=12> */
.L_x_1542:
[----:B------:R-:W-:Y:S05]  /*23a0*/  BSYNC.RECONVERGENT B0 ;  /* 0x0000000000007941 */ /* 0x000fea0003800200 */
.L_x_1541:
        /* <DEDUP_REMOVED lines=12> */
.L_x_1544:
[----:B------:R-:W-:Y:S05]  /*2470*/  BSYNC.RECONVERGENT B0 ;  /* 0x0000000000007941 */ /* 0x000fea0003800200 */
.L_x_1543:
        /* <DEDUP_REMOVED lines=12> */
.L_x_1546:
[----:B------:R-:W-:Y:S05]  /*2540*/  BSYNC.RECONVERGENT B0 ;  /* 0x0000000000007941 */ /* 0x000fea0003800200 */
.L_x_1545:
        /* <DEDUP_REMOVED lines=12> */
.L_x_1548:
[----:B------:R-:W-:Y:S05]  /*2610*/  BSYNC.RECONVERGENT B0 ;  /* 0x0000000000007941 */ /* 0x000fea0003800200 */
.L_x_1547:
        /* <DEDUP_REMOVED lines=12> */
.L_x_1550:
[----:B------:R-:W-:Y:S05]  /*26e0*/  BSYNC.RECONVERGENT B0 ;  /* 0x0000000000007941 */ /* 0x000fea0003800200 */
.L_x_1549:
        /* <DEDUP_REMOVED lines=12> */
.L_x_1552:
[----:B------:R-:W-:Y:S05]  /*27b0*/  BSYNC.RECONVERGENT B0 ;  /* 0x0000000000007941 */ /* 0x000fea0003800200 */
.L_x_1551:
        /* <DEDUP_REMOVED lines=12> */
.L_x_1554:
[----:B------:R-:W-:Y:S05]  /*2880*/  BSYNC.RECONVERGENT B0 ;  /* 0x0000000000007941 */ /* 0x000fea0003800200 */
.L_x_1553:
        /* <DEDUP_REMOVED lines=12> */
.L_x_1556:
[----:B------:R-:W-:Y:S05]  /*2950*/  BSYNC.RECONVERGENT B0 ;  /* 0x0000000000007941 */ /* 0x000fea0003800200 */
.L_x_1555:
        /* <DEDUP_REMOVED lines=12> */
.L_x_1558:
[----:B------:R-:W-:Y:S05]  /*2a20*/  BSYNC.RECONVERGENT B0 ;  /* 0x0000000000007941 */ /* 0x000fea0003800200 */
.L_x_1557:
        /* <DEDUP_REMOVED lines=12> */
.L_x_1560:
[----:B------:R-:W-:Y:S05]  /*2af0*/  BSYNC.RECONVERGENT B0 ;  /* 0x0000000000007941 */ /* 0x000fea0003800200 */
.L_x_1559:
        /* <DEDUP_REMOVED lines=12> */
.L_x_1562:
[----:B------:R-:W-:Y:S05]  /*2bc0*/  BSYNC.RECONVERGENT B0 ;  /* 0x0000000000007941 */ /* 0x000fea0003800200 */
.L_x_1561:
        /* <DEDUP_REMOVED lines=12> */
.L_x_1564:
[----:B------:R-:W-:Y:S05]  /*2c90*/  BSYNC.RECONVERGENT B0 ;  /* 0x0000000000007941 */ /* 0x000fea0003800200 */
.L_x_1563:
        /* <DEDUP_REMOVED lines=12> */
.L_x_1566:
[----:B------:R-:W-:Y:S05]  /*2d60*/  BSYNC.RECONVERGENT B0 ;  /* 0x0000000000007941 */ /* 0x000fea0003800200 */
.L_x_1565:
        /* <DEDUP_REMOVED lines=12> */
.L_x_1568:
[----:B------:R-:W-:Y:S05]  /*2e30*/  BSYNC.RECONVERGENT B0 ;  /* 0x0000000000007941 */ /* 0x000fea0003800200 */
.L_x_1567:
        /* <DEDUP_REMOVED lines=12> */
.L_x_1570:
[----:B------:R-:W-:Y:S05]  /*2f00*/  BSYNC.RECONVERGENT B0 ;  /* 0x0000000000007941 */ /* 0x000fea0003800200 */
.L_x_1569:
        /* <DEDUP_REMOVED lines=12> */
.L_x_1572:
[----:B------:R-:W-:Y:S05]  /*2fd0*/  BSYNC.RECONVERGENT B0 ;  /* 0x0000000000007941 */ /* 0x000fea0003800200 */
.L_x_1571:
        /* <DEDUP_REMOVED lines=12> */
.L_x_1574:
[----:B------:R-:W-:Y:S05]  /*30a0*/  BSYNC.RECONVERGENT B0 ;  /* 0x0000000000007941 */ /* 0x000fea0003800200 */
.L_x_1573:
        /* <DEDUP_REMOVED lines=12> */
.L_x_1576:
[----:B------:R-:W-:Y:S05]  /*3170*/  BSYNC.RECONVERGENT B0 ;  /* 0x0000000000007941 */ /* 0x000fea0003800200 */
.L_x_1575:
        /* <DEDUP_REMOVED lines=12> */
.L_x_1578:
[----:B------:R-:W-:Y:S05]  /*3240*/  BSYNC.RECONVERGENT B0 ;  /* 0x0000000000007941 */ /* 0x000fea0003800200 */
.L_x_1577:
        /* <DEDUP_REMOVED lines=12> */
.L_x_1580:
[----:B------:R-:W-:Y:S05]  /*3310*/  BSYNC.RECONVERGENT B0 ;  /* 0x0000000000007941 */ /* 0x000fea0003800200 */
.L_x_1579:
        /* <DEDUP_REMOVED lines=28> */
.L_x_1582:
[----:B------:R-:W-:Y:S05]  /*34e0*/  BSYNC.RECONVERGENT B0 ;  /* 0x0000000000007941 */ /* 0x000fea0003800200 */
.L_x_1581:
        /* <DEDUP_REMOVED lines=9> */
.L_x_1584:
[----:B------:R-:W-:Y:S05]  /*3580*/  BSYNC.RECONVERGENT B0 ;  /* 0x0000000000007941 */ /* 0x000fea0003800200 */
.L_x_1583:
        /* <DEDUP_REMOVED lines=9> */
.L_x_1586:
[----:B------:R-:W-:Y:S05]  /*3620*/  BSYNC.RECONVERGENT B0 ;  /* 0x0000000000007941 */ /* 0x000fea0003800200 */
.L_x_1585:
        /* <DEDUP_REMOVED lines=9> */
.L_x_1588:
[----:B------:R-:W-:Y:S05]  /*36c0*/  BSYNC.RECONVERGENT B0 ;  /* 0x0000000000007941 */ /* 0x000fea0003800200 */
.L_x_1587:
        /* <DEDUP_REMOVED lines=13> */
.L_x_1590:
[----:B------:R-:W-:Y:S05]  /*37a0*/  BSYNC.RECONVERGENT B0 ;  /* 0x0000000000007941 */ /* 0x000fea0003800200 */
.L_x_1589:
        /* <DEDUP_REMOVED lines=11> */
.L_x_1592:
[----:B------:R-:W-:Y:S05]  /*3860*/  BSYNC.RECONVERGENT B0 ;  /* 0x0000000000007941 */ /* 0x000fea0003800200 */
.L_x_1591:
        /* <DEDUP_REMOVED lines=11> */
.L_x_1594:
[----:B------:R-:W-:Y:S05]  /*3920*/  BSYNC.RECONVERGENT B0 ;  /* 0x0000000000007941 */ /* 0x000fea0003800200 */
.L_x_1593:
        /* <DEDUP_REMOVED lines=11> */
.L_x_1596:
[----:B------:R-:W-:Y:S05]  /*39e0*/  BSYNC.RECONVERGENT B0 ;  /* 0x0000000000007941 */ /* 0x000fea0003800200 */
.L_x_1595:
        /* <DEDUP_REMOVED lines=11> */
.L_x_1598:
[----:B------:R-:W-:Y:S05]  /*3aa0*/  BSYNC.RECONVERGENT B0 ;  /* 0x0000000000007941 */ /* 0x000fea0003800200 */
.L_x_1597:
        /* <DEDUP_REMOVED lines=11> */
.L_x_1600:
[----:B------:R-:W-:Y:S05]  /*3b60*/  BSYNC.RECONVERGENT B0 ;  /* 0x0000000000007941 */ /* 0x000fea0003800200 */
.L_x_1599:
        /* <DEDUP_REMOVED lines=11> */
.L_x_1602:
[----:B------:R-:W-:Y:S05]  /*3c20*/  BSYNC.RECONVERGENT B0 ;  /* 0x0000000000007941 */ /* 0x000fea0003800200 */
.L_x_1601:
        /* <DEDUP_REMOVED lines=11> */
.L_x_1604:
[----:B------:R-:W-:Y:S05]  /*3ce0*/  BSYNC.RECONVERGENT B0 ;  /* 0x0000000000007941 */ /* 0x000fea0003800200 */
.L_x_1603:
        /* <DEDUP_REMOVED lines=11> */
.L_x_1606:
[----:B------:R-:W-:Y:S05]  /*3da0*/  BSYNC.RECONVERGENT B0 ;  /* 0x0000000000007941 */ /* 0x000fea0003800200 */
.L_x_1605:
        /* <DEDUP_REMOVED lines=11> */
.L_x_1608:
[----:B------:R-:W-:Y:S05]  /*3e60*/  BSYNC.RECONVERGENT B0 ;  /* 0x0000000000007941 */ /* 0x000fea0003800200 */
.L_x_1607:
        /* <DEDUP_REMOVED lines=11> */
.L_x_1610:
[----:B------:R-:W-:Y:S05]  /*3f20*/  BSYNC.RECONVERGENT B0 ;  /* 0x0000000000007941 */ /* 0x000fea0003800200 */
.L_x_1609:
        /* <DEDUP_REMOVED lines=11> */
.L_x_1612:
[----:B------:R-:W-:Y:S05]  /*3fe0*/  BSYNC.RECONVERGENT B0 ;  /* 0x0000000000007941 */ /* 0x000fea0003800200 */
.L_x_1611:
        /* <DEDUP_REMOVED lines=11> */
.L_x_1614:
[----:B------:R-:W-:Y:S05]  /*40a0*/  BSYNC.RECONVERGENT B0 ;  /* 0x0000000000007941 */ /* 0x000fea0003800200 */
.L_x_1613:
        /* <DEDUP_REMOVED lines=11> */
.L_x_1616:
[----:B------:R-:W-:Y:S05]  /*4160*/  BSYNC.RECONVERGENT B0 ;  /* 0x0000000000007941 */ /* 0x000fea0003800200 */
.L_x_1615:
        /* <DEDUP_REMOVED lines=11> */
.L_x_1618:
[----:B------:R-:W-:Y:S05]  /*4220*/  BSYNC.RECONVERGENT B0 ;  /* 0x0000000000007941 */ /* 0x000fea0003800200 */
.L_x_1617:
        /* <DEDUP_REMOVED lines=11> */
.L_x_1620:
[----:B------:R-:W-:Y:S05]  /*42e0*/  BSYNC.RECONVERGENT B0 ;  /* 0x0000000000007941 */ /* 0x000fea0003800200 */
.L_x_1619:
        /* <DEDUP_REMOVED lines=11> */
.L_x_1622:
[----:B------:R-:W-:Y:S05]  /*43a0*/  BSYNC.RECONVERGENT B0 ;  /* 0x0000000000007941 */ /* 0x000fea0003800200 */
.L_x_1621:
        /* <DEDUP_REMOVED lines=10> */
.L_x_1624:
[----:B------:R-:W-:Y:S05]  /*4450*/  BSYNC.RECONVERGENT B0 ;  /* 0x0000000000007941 */ /* 0x000fea0003800200 */
.L_x_1623:
        /* <DEDUP_REMOVED lines=10> */
.L_x_1626:
[----:B------:R-:W-:Y:S05]  /*4500*/  BSYNC.RECONVERGENT B0 ;  /* 0x0000000000007941 */ /* 0x000fea0003800200 */
.L_x_1625:
        /* <DEDUP_REMOVED lines=10> */
.L_x_1628:
[----:B------:R-:W-:Y:S05]  /*45b0*/  BSYNC.RECONVERGENT B0 ;  /* 0x0000000000007941 */ /* 0x000fea0003800200 */
.L_x_1627:
        /* <DEDUP_REMOVED lines=10> */
.L_x_1630:
[----:B------:R-:W-:Y:S05]  /*4660*/  BSYNC.RECONVERGENT B0 ;  /* 0x0000000000007941 */ /* 0x000fea0003800200 */
.L_x_1629:
        /* <DEDUP_REMOVED lines=11> */
.L_x_1632:
[----:B------:R-:W-:Y:S05]  /*4720*/  BSYNC.RECONVERGENT B0 ;  /* 0x0000000000007941 */ /* 0x000fea0003800200 */
.L_x_1631:
        /* <DEDUP_REMOVED lines=11> */
.L_x_1634:
[----:B------:R-:W-:Y:S05]  /*47e0*/  BSYNC.RECONVERGENT B0 ;  /* 0x0000000000007941 */ /* 0x000fea0003800200 */
.L_x_1633:
        /* <DEDUP_REMOVED lines=10> */
.L_x_1636:
[----:B------:R-:W-:Y:S05]  /*4890*/  BSYNC.RECONVERGENT B0 ;  /* 0x0000000000007941 */ /* 0x000fea0003800200 */
.L_x_1635:
        /* <DEDUP_REMOVED lines=10> */
.L_x_1638:
[----:B------:R-:W-:Y:S05]  /*4940*/  BSYNC.RECONVERGENT B0 ;  /* 0x0000000000007941 */ /* 0x000fea0003800200 */
.L_x_1637:
        /* <DEDUP_REMOVED lines=10> */
.L_x_1640:
[----:B------:R-:W-:Y:S05]  /*49f0*/  BSYNC.RECONVERGENT B0 ;  /* 0x0000000000007941 */ /* 0x000fea0003800200 */
.L_x_1639:
        /* <DEDUP_REMOVED lines=9> */
.L_x_1642:
[----:B------:R-:W-:Y:S05]  /*4a90*/  BSYNC.RECONVERGENT B0 ;  /* 0x0000000000007941 */ /* 0x000fea0003800200 */
.L_x_1641:
        /* <DEDUP_REMOVED lines=9> */
.L_x_1644:
[----:B------:R-:W-:Y:S05]  /*4b30*/  BSYNC.RECONVERGENT B0 ;  /* 0x0000000000007941 */ /* 0x000fea0003800200 */
.L_x_1643:
        /* <DEDUP_REMOVED lines=20> */
[----:B------:R-:W-:-:S04]  /*4c80*/  @P0 F2FP.F16.F32.PACK_AB R5, RZ, R50 ;  /* 0x00000032ff05023e */ /* 0x000fc800000000ff */
        /* <DEDUP_REMOVED lines=8> */
[----:B------:R-:W-:-:S04]  /*4d10*/  @P0 F2FP.F16.F32.PACK_AB R52, RZ, R52 ;  /* 0x00000034ff34023e */ /* 0x000fc800000000ff */
        /* <DEDUP_REMOVED lines=10> */
[----:B------:R-:W-:-:S04]  /*4dc0*/  @P0 F2FP.F16.F32.PACK_AB R22, RZ, R22 ;  /* 0x00000016ff16023e */ /* 0x000fc800000000ff */
[----:B------:R-:W-:-:S05]  /*4dd0*/  @!P0 PRMT R22, R5, 0x7610, R22 ;  /* 0x0000761005168816 */ /* 0x000fca0000000016 */
[----:B------:R0:W-:Y:S01]  /*4de0*/  STG.E.U16 desc[UR4][R10.64+0x80], R22 ;  /* 0x000080160a007986 */ /* 0x0001e2000c101504 */
[----:B------:R-:W-:Y:S05]  /*4df0*/  @P1 EXIT ;  /* 0x000000000000194d */ /* 0x000fea0003800000 */
[----:B------:R-:W1:Y:S01]  /*4e00*/  @P0 MUFU.RCP R5, R17 ;  /* 0x0000001100050308 */ /* 0x000e620000001000 */
[----:B------:R-:W-:Y:S01]  /*4e10*/  LOP3.LUT P2, RZ, R9, 0x4, RZ, 0xc0, !PT ;  /* 0x0000000409ff7812 */ /* 0x000fe2000784c0ff */
[----:B-1----:R-:W-:Y:S01]  /*4e20*/  @P0 FMUL.FTZ R54, R5, R54 ;  /* 0x0000003605360220 */ /* 0x002fe20000410000 */
[----:B------:R-:W-:-:S04]  /*4e30*/  IMAD.MOV.U32 R5, RZ, RZ, 0x7fff ;  /* 0x00007fffff057424 */ /* 0x000fc800078e00ff */
[----:B------:R-:W-:-:S04]  /*4e40*/  @P0 F2FP.F16.F32.PACK_AB R54, RZ, R54 ;  /* 0x00000036ff36023e */ /* 0x000fc800000000ff */
[----:B------:R-:W-:-:S05]  /*4e50*/  @!P0 PRMT R54, R5, 0x7610, R54 ;  /* 0x0000761005368816 */ /* 0x000fca0000000036 */
[----:B------:R1:W-:Y:S01]  /*4e60*/  STG.E.U16 desc[UR4][R10.64+0xc0], R54 ;  /* 0x0000c0360a007986 */ /* 0x0003e2000c101504 */
[----:B------:R-:W-:Y:S05]  /*4e70*/  @P2 EXIT ;  /* 0x000000000000294d */ /* 0x000fea0003800000 */
[----:B------:R-:W2:Y:S01]  /*4e80*/  @P0 MUFU.RCP R5, R17 ;  /* 0x0000001100050308 */ /* 0x000ea20000001000 */
[----:B------:R-:W-:Y:S01]  /*4e90*/  LOP3.LUT P2, RZ, R9, 0x8, RZ, 0xc0, !PT ;  /* 0x0000000809ff7812 */ /* 0x000fe2000784c0ff */
[----:B--2---:R-:W-:Y:S01]  /*4ea0*/  @P0 FMUL.FTZ R24, R5, R24 ;  /* 0x0000001805180220 */ /* 0x004fe20000410000 */
[----:B------:R-:W-:-:S04]  /*4eb0*/  IMAD.MOV.U32 R5, RZ, RZ, 0x7fff ;  /* 0x00007fffff057424 */ /* 0x000fc800078e00ff */
[----:B------:R-:W-:-:S04]  /*4ec0*/  @P0 F2FP.F16.F32.PACK_AB R24, RZ, R24 ;  /* 0x00000018ff18023e */ /* 0x000fc800000000ff */
[----:B------:R-:W-:-:S05]  /*4ed0*/  @!P0 PRMT R24, R5, 0x7610, R24 ;  /* 0x0000761005188816 */ /* 0x000fca0000000018 */
[----:B------:R2:W-:Y:S01]  /*4ee0*/  STG.E.U16 desc[UR4][R10.64+0x100], R24 ;  /* 0x000100180a007986 */ /* 0x0005e2000c101504 */
[----:B------:R-:W-:Y:S05]  /*4ef0*/  @P2 EXIT ;  /* 0x000000000000294d */ /* 0x000fea0003800000 */
[----:B------:R-:W3:Y:S01]  /*4f00*/  @P0 MUFU.RCP R5, R17 ;  /* 0x0000001100050308 */ /* 0x000ee20000001000 */
[----:B------:R-:W-:Y:S01]  /*4f10*/  LOP3.LUT P2, RZ, R9, 0x10, RZ, 0xc0, !PT ;  /* 0x0000001009ff7812 */ /* 0x000fe2000784c0ff */
[----:B---3--:R-:W-:Y:S01]  /*4f20*/  @P0 FMUL.FTZ R56, R5, R56 ;  /* 0x0000003805380220 */ /* 0x008fe20000410000 */
[----:B------:R-:W-:-:S04]  /*4f30*/  IMAD.MOV.U32 R5, RZ, RZ, 0x7fff ;  /* 0x00007fffff057424 */ /* 0x000fc800078e00ff */
[----:B------:R-:W-:-:S04]  /*4f40*/  @P0 F2FP.F16.F32.PACK_AB R56, RZ, R56 ;  /* 0x00000038ff38023e */ /* 0x000fc800000000ff */
[----:B------:R-:W-:-:S05]  /*4f50*/  @!P0 PRMT R56, R5, 0x7610, R56 ;  /* 0x0000761005388816 */ /* 0x000fca0000000038 */
[----:B------:R3:W-:Y:S01]  /*4f60*/  STG.E.U16 desc[UR4][R10.64+0x140], R56 ;  /* 0x000140380a007986 */ /* 0x0007e2000c101504 */
[----:B------:R-:W-:Y:S05]  /*4f70*/  @P2 EXIT ;  /* 0x000000000000294d */ /* 0x000fea0003800000 */
[----:B------:R-:W4:Y:S01]  /*4f80*/  @P0 MUFU.RCP R5, R17 ;  /* 0x0000001100050308 */ /* 0x000f220000001000 */
[----:B------:R-:W-:Y:S01]  /*4f90*/  LOP3.LUT P2, RZ, R9, 0x20, RZ, 0xc0, !PT ;  /* 0x0000002009ff7812 */ /* 0x000fe2000784c0ff */
[----:B----4-:R-:W-:Y:S01]  /*4fa0*/  @P0 FMUL.FTZ R26, R5, R26 ;  /* 0x0000001a051a0220 */ /* 0x010fe20000410000 */
[----:B------:R-:W-:-:S04]  /*4fb0*/  IMAD.MOV.U32 R5, RZ, RZ, 0x7fff ;  /* 0x00007fffff057424 */ /* 0x000fc800078e00ff */
[----:B------:R-:W-:-:S04]  /*4fc0*/  @P0 F2FP.F16.F32.PACK_AB R26, RZ, R26 ;  /* 0x0000001aff1a023e */ /* 0x000fc800000000ff */
[----:B------:R-:W-:-:S05]  /*4fd0*/  @!P0 PRMT R26, R5, 0x7610, R26 ;  /* 0x00007610051a8816 */ /* 0x000fca000000001a */
[----:B------:R4:W-:Y:S01]  /*4fe0*/  STG.E.U16 desc[UR4][R10.64+0x180], R26 ;  /* 0x0001801a0a007986 */ /* 0x0009e2000c101504 */
[----:B------:R-:W-:Y:S05]  /*4ff0*/  @P2 EXIT ;  /* 0x000000000000294d */ /* 0x000fea0003800000 */
[----:B------:R-:W5:Y:S01]  /*5000*/  @P0 MUFU.RCP R5, R17 ;  /* 0x0000001100050308 */ /* 0x000f620000001000 */
[----:B------:R-:W-:Y:S01]  /*5010*/  LOP3.LUT P2, RZ, R9, 0x40, RZ, 0xc0, !PT ;  /* 0x0000004009ff7812 */ /* 0x000fe2000784c0ff */
[----:B-----5:R-:W-:Y:S01]  /*5020*/  @P0 FMUL.FTZ R58, R5, R58 ;  /* 0x0000003a053a0220 */ /* 0x020fe20000410000 */
        /* <DEDUP_REMOVED lines=47> */
[----:B0-----:R-:W-:Y:S02]  /*5320*/  IMAD.MOV.U32 R4, RZ, RZ, 0x7fff ;  /* 0x00007fffff047424 */ /* 0x001fe400078e00ff */
        /* <DEDUP_REMOVED lines=53> */
[----:B0-----:R-:W0:Y:S01]  /*5680*/  @P0 MUFU.RCP R3, R17 ;  /* 0x0000001100030308 */ /* 0x001e220000001000 */
[----:B------:R-:W-:Y:S01]  /*5690*/  LOP3.LUT P1, RZ, R9, 0x80000, RZ, 0xc0, !PT ;  /* 0x0008000009ff7812 */ /* 0x000fe2000782c0ff */
[----:B------:R-:W-:Y:S02]  /*56a0*/  IMAD.MOV.U32 R0, RZ, RZ, 0x7fff ;  /* 0x00007fffff007424 */ /* 0x000fe400078e00ff */
[----:B0-----:R-:W-:-:S05]  /*56b0*/  @P0 FMUL.FTZ R36, R3, R36 ;  /* 0x0000002403240220 */ /* 0x001fca0000410000 */
        /* <DEDUP_REMOVED lines=91> */
.L_x_1645:
        /* <DEDUP_REMOVED lines=9> */
.L_x_11186:


//--------------------- .text._ZN43_GLOBAL__N__9ae7fba5_10_SoftMax_cu_9f978f6320softmax_warp_forwardIN3c104HalfES2_fLi9ELb0ELb1EEEvPT0_PKT_iiiPKbib --------------------------
	.section	.text._ZN43_GLOBAL__N__9ae7fba5_10_SoftMax_cu_9f978f6320softmax_warp_forwardIN3c104HalfES2_fLi9ELb0ELb1EEEvPT0_PKT_iiiPKbib,"ax",@progbits
	.align	128
.text._ZN43_GLOBAL__N__9ae7fba5_10_SoftMax_cu_9f978f6320softmax_warp_forwardIN3c104HalfES2_fLi9ELb0ELb1EEEvPT0_PKT_iiiPKbib:
        .type           _ZN43_GLOBAL__N__9ae7fba5_10_SoftMax_cu_9f978f6320softmax_warp_forwardIN3c104HalfES2_fLi9ELb0ELb1EEEvPT0_PKT_iiiPKbib,@function
        .size           _ZN43_GLOBAL__N__9ae7fba5_10_SoftMax_cu_9f978f6320softmax_warp_forwardIN3c104HalfES2_fLi9ELb0ELb1EEEvPT0_PKT_iiiPKbib,(.L_x_11187 - _ZN43_GLOBAL__N__9ae7fba5_10_SoftMax_cu_9f978f6320softmax_warp_forwardIN3c104HalfES2_fLi9ELb0ELb1EEEvPT0_PKT_iiiPKbib)
        .other          _ZN43_GLOBAL__N__9ae7fba5_10_SoftMax_cu_9f978f6320softmax_warp_forwardIN3c104HalfES2_fLi9ELb0ELb1EEEvPT0_PKT_iiiPKbib,@"STO_CUDA_ENTRY STV_DEFAULT"
_ZN43_GLOBAL__N__9ae7fba5_10_SoftMax_cu_9f978f6320softmax_warp_forwardIN3c104HalfES2_fLi9ELb0ELb1EEEvPT0_PKT_iiiPKbib:
        /* <DEDUP_REMOVED lines=41> */
.L_x_1646:
        /* <DEDUP_REMOVED lines=89> */
[----:B---3--:R-:W-:Y:S02]  /*0820*/  @P0 HADD2.F32 R14, -RZ, R11.H0_H0 ;  /* 0x2000000bff0e0230 */ /* 0x008fe40000004100 */
[----:B------:R-:W-:Y:S02]  /*0830*/  IMAD.MOV.U32 R11, RZ, RZ, -0x800000 ;  /* 0xff800000ff0b7424 */ /* 0x000fe400078e00ff */
[----:B--2---:R-:W-:Y:S01]  /*0840*/  @P1 HADD2.F32 R11, -RZ, R13.H0_H0 ;  /* 0x2000000dff0b1230 */ /* 0x004fe20000004100 */
[----:B------:R-:W-:Y:S01]  /*0850*/  ISETP.NE.AND P1, PT, R23, RZ, PT ;  /* 0x000000ff1700720c */ /* 0x000fe20003f25270 */
[----:B------:R-:W-:Y:S02]  /*0860*/  IMAD.MOV.U32 R13, RZ, RZ, -0x800000 ;  /* 0xff800000ff0d7424 */ /* 0x000fe400078e00ff */
[----:B------:R-:W-:-:S10]  /*0870*/  IMAD.MOV.U32 R23, RZ, RZ, -0x800000 ;  /* 0xff800000ff177424 */ /* 0x000fd400078e00ff */
[----:B-----5:R-:W-:Y:S01]  /*0880*/  @P1 HADD2.F32 R13, -RZ, R16.H0_H0 ;  /* 0x20000010ff0d1230 */ /* 0x020fe20000004100 */
[----:B------:R-:W-:Y:S01]  /*0890*/  ISETP.NE.AND P1, PT, R21, RZ, PT ;  /* 0x000000ff1500720c */ /* 0x000fe20003f25270 */
[----:B------:R-:W-:Y:S02]  /*08a0*/  IMAD.MOV.U32 R21, RZ, RZ, -0x800000 ;  /* 0xff800000ff157424 */ /* 0x000fe400078e00ff */
[----:B----4-:R-:W-:Y:S01]  /*08b0*/  @!P2 HADD2.F32 R23, -RZ, R15.H0_H0 ;  /* 0x2000000fff17a230 */ /* 0x010fe20000004100 */
[----:B------:R-:W-:Y:S01]  /*08c0*/  ISETP.NE.AND P2, PT, R22, RZ, PT ;  /* 0x000000ff1600720c */ /* 0x000fe20003f45270 */
[----:B------:R-:W-:-:S08]  /*08d0*/  IMAD.MOV.U32 R16, RZ, RZ, -0x800000 ;  /* 0xff800000ff107424 */ /* 0x000fd000078e00ff */
[----:B------:R-:W-:Y:S02]  /*08e0*/  @!P1 HADD2.F32 R16, -RZ, R20.H0_H0 ;  /* 0x20000014ff109230 */ /* 0x000fe40000004100 */
[----:B------:R-:W-:Y:S01]  /*08f0*/  @!P5 HADD2.F32 R21, -RZ, R18.H0_H0 ;  /* 0x20000012ff15d230 */ /* 0x000fe20000004100 */
[----:B------:R-:W-:Y:S01]  /*0900*/  ISETP.GE.OR P5, PT, R29, UR8, !P4 ;  /* 0x000000081d007c0c */ /* 0x000fe2000e7a6670 */
[----:B------:R-:W-:Y:S02]  /*0910*/  IMAD.MOV.U32 R22, RZ, RZ, -0x800000 ;  /* 0xff800000ff167424 */ /* 0x000fe400078e00ff */
[----:B------:R-:W-:Y:S02]  /*0920*/  IMAD.MOV.U32 R20, RZ, RZ, -0x800000 ;  /* 0xff800000ff147424 */ /* 0x000fe400078e00ff */
[----:B------:R-:W-:Y:S02]  /*0930*/  @!P2 HADD2.F32 R22, -RZ, R17.H0_H0 ;  /* 0x20000011ff16a230 */ /* 0x000fe40000004100 */
[----:B------:R-:W-:-:S06]  /*0940*/  IMAD.MOV.U32 R17, RZ, RZ, -0x800000 ;  /* 0xff800000ff117424 */ /* 0x000fcc00078e00ff */
[----:B------:R-:W-:Y:S01]  /*0950*/  @!P5 HADD2.F32 R17, -RZ, R10.H0_H0 ;  /* 0x2000000aff11d230 */ /* 0x000fe20000004100 */
[----:B------:R-:W-:Y:S01]  /*0960*/  ISETP.NE.AND P5, PT, R27, RZ, PT ;  /* 0x000000ff1b00720c */ /* 0x000fe20003fa5270 */
[----:B------:R-:W-:Y:S01]  /*0970*/  @!P6 HADD2.F32 R20, -RZ, R19.H0_H0 ;  /* 0x20000013ff14e230 */ /* 0x000fe20000004100 */
[----:B------:R-:W-:Y:S01]  /*0980*/  ISETP.GE.OR P6, PT, R38, UR8, !P4 ;  /* 0x0000000826007c0c */ /* 0x000fe2000e7c6670 */
[----:B------:R-:W-:Y:S02]  /*0990*/  VIADD R27, R8, 0x1c0 ;  /* 0x000001c0081b7836 */ /* 0x000fe40000000000 */
[----:B------:R-:W-:-:S10]  /*09a0*/  IMAD.MOV.U32 R15, RZ, RZ, -0x800000 ;  /* 0xff800000ff0f7424 */ /* 0x000fd400078e00ff */
[----:B------:R-:W-:Y:S02]  /*09b0*/  @!P6 HADD2.F32 R15, -RZ, R9.H0_H0 ;  /* 0x20000009ff0fe230 */ /* 0x000fe40000004100 */
[----:B------:R-:W-:Y:S02]  /*09c0*/  IMAD.MOV.U32 R9, RZ, RZ, -0x800000 ;  /* 0xff800000ff097424 */ /* 0x000fe400078e00ff */
[----:B------:R-:W-:Y:S01]  /*09d0*/  @!P5 HADD2.F32 R9, -RZ, R0.H0_H0 ;  /* 0x20000000ff09d230 */ /* 0x000fe20000004100 */
        /* <DEDUP_REMOVED lines=9> */
[----:B------:R-:W-:Y:S02]  /*0a70*/  @!P3 HADD2.F32 R18, -RZ, R12.H0_H0 ;  /* 0x2000000cff12b230 */ /* 0x000fe40000004100 */
[----:B------:R-:W-:-:S04]  /*0a80*/  IMAD.MOV.U32 R12, RZ, RZ, -0x800000 ;  /* 0xff800000ff0c7424 */ /* 0x000fc800078e00ff */
[----:B------:R-:W-:Y:S02]  /*0a90*/  @!P6 HADD2.F32 R12, -RZ, R7.H0_H0 ;  /* 0x20000007ff0ce230 */ /* 0x000fe40000004100 */
[----:B------:R-:W-:Y:S02]  /*0aa0*/  IMAD.MOV.U32 R7, RZ, RZ, -0x800000 ;  /* 0xff800000ff077424 */ /* 0x000fe400078e00ff */
[----:B------:R-:W-:Y:S02]  /*0ab0*/  IMAD.MOV.U32 R19, RZ, RZ, -0x800000 ;  /* 0xff800000ff137424 */ /* 0x000fe400078e00ff */
[----:B------:R-:W-:Y:S02]  /*0ac0*/  @!P2 HADD2.F32 R19, -RZ, R25.H0_H0 ;  /* 0x20000019ff13a230 */ /* 0x000fe40000004100 */
[----:B--2---:R-:W-:Y:S01]  /*0ad0*/  @!P5 HADD2.F32 R7, -RZ, R10.H0_H0 ;  /* 0x2000000aff07d230 */ /* 0x004fe20000004100 */
[----:B------:R-:W-:-:S04]  /*0ae0*/  ISETP.GE.AND P5, PT, R0, UR8, PT ;  /* 0x0000000800007c0c */ /* 0x000fc8000bfa6270 */
[----:B------:R-:W-:-:S13]  /*0af0*/  ISETP.GT.AND P6, PT, R24, RZ, !P5 ;  /* 0x000000ff1800720c */ /* 0x000fda0006fc4270 */
[----:B------:R-:W2:Y:S01]  /*0b00*/  @P6 LDG.E.U16 R25, desc[UR4][R4.64+0x3c0] ;  /* 0x0003c00404196981 */ /* 0x000ea2000c1e1500 */
[----:B------:R-:W-:Y:S02]  /*0b10*/  IMAD.MOV.U32 R10, RZ, RZ, -0x800000 ;  /* 0xff800000ff0a7424 */ /* 0x000fe400078e00ff */
[----:B--2---:R-:W-:Y:S02]  /*0b20*/  @P6 HADD2.F32 R10, -RZ, R25.H0_H0 ;  /* 0x20000019ff0a6230 */ /* 0x004fe40000004100 */
        /* <DEDUP_REMOVED lines=21> */
.L_x_1648:
[----:B------:R-:W-:Y:S05]  /*0c80*/  BSYNC.RECONVERGENT B0 ;  /* 0x0000000000007941 */ /* 0x000fea0003800200 */
.L_x_1647:
        /* <DEDUP_REMOVED lines=12> */
.L_x_1650:
[----:B------:R-:W-:Y:S05]  /*0d50*/  BSYNC.RECONVERGENT B0 ;  /* 0x0000000000007941 */ /* 0x000fea0003800200 */
.L_x_1649:
        /* <DEDUP_REMOVED lines=11> */
.L_x_1652:
[----:B------:R-:W-:Y:S05]  /*0e10*/  BSYNC.RECONVERGENT B0 ;  /* 0x0000000000007941 */ /* 0x000fea0003800200 */
.L_x_1651:
        /* <DEDUP_REMOVED lines=12> */
.L_x_1654:
[----:B------:R-:W-:Y:S05]  /*0ee0*/  BSYNC.RECONVERGENT B0 ;  /* 0x0000000000007941 */ /* 0x000fea0003800200 */
.L_x_1653:
        /* <DEDUP_REMOVED lines=12> */
.L_x_1656:
[----:B------:R-:W-:Y:S05]  /*0fb0*/  BSYNC.RECONVERGENT B0 ;  /* 0x0000000000007941 */ /* 0x000fea0003800200 */
.L_x_1655:
        /* <DEDUP_REMOVED lines=12> */
.L_x_1658:
[----:B------:R-:W-:Y:S05]  /*1080*/  BSYNC.RECONVERGENT B0 ;  /* 0x0000000000007941 */ /* 0x000fea0003800200 */
.L_x_1657:
        /* <DEDUP_REMOVED lines=12> */
.L_x_1660:
[----:B------:R-:W-:Y:S05]  /*1150*/  BSYNC.RECONVERGENT B0 ;  /* 0x0000000000007941 */ /* 0x000fea0003800200 */
.L_x_1659:
        /* <DEDUP_REMOVED lines=11> */
.L_x_1662:
[----:B------:R-:W-:Y:S05]  /*1210*/  BSYNC.RECONVERGENT B0 ;  /* 0x0000000000007941 */ /* 0x000fea0003800200 */
.L_x_1661:
        /* <DEDUP_REMOVED lines=11> */
.L_x_1664:
[----:B------:R-:W-:Y:S05]  /*12d0*/  BSYNC.RECONVERGENT B0 ;  /* 0x0000000000007941 */ /* 0x000fea0003800200 */
.L_x_1663:
        /* <DEDUP_REMOVED lines=14> */
.L_x_1666:
[----:B------:R-:W-:Y:S05]  /*13c0*/  BSYNC.RECONVERGENT B0 ;  /* 0x0000000000007941 */ /* 0x000fea0003800200 */
.L_x_1665:
        /* <DEDUP_REMOVED lines=13> */
.L_x_1668:
[----:B------:R-:W-:Y:S05]  /*14a0*/  BSYNC.RECONVERGENT B0 ;  /* 0x0000000000007941 */ /* 0x000fea0003800200 */
.L_x_1667:
        /* <DEDUP_REMOVED lines=13> */
.L_x_1670:
[----:B------:R-:W-:Y:S05]  /*1580*/  BSYNC.RECONVERGENT B0 ;  /* 0x0000000000007941 */ /* 0x000fea0003800200 */
.L_x_1669:
        /* <DEDUP_REMOVED lines=13> */
.L_x_1672:
[----:B------:R-:W-:Y:S05]  /*1660*/  BSYNC.RECONVERGENT B0 ;  /* 0x0000000000007941 */ /* 0x000fea0003800200 */
.L_x_1671:
        /* <DEDUP_REMOVED lines=12> */
.L_x_1674:
[----:B------:R-:W-:Y:S05]  /*1730*/  BSYNC.RECONVERGENT B0 ;  /* 0x0000000000007941 */ /* 0x000fea0003800200 */
.L_x_1673:
        /* <DEDUP_REMOVED lines=12> */
.L_x_1676:
[----:B------:R-:W-:Y:S05]  /*1800*/  BSYNC.RECONVERGENT B0 ;  /* 0x0000000000007941 */ /* 0x000fea0003800200 */
.L_x_1675:
        /* <DEDUP_REMOVED lines=28> */
.L_x_1678:
[----:B------:R-:W-:Y:S05]  /*19d0*/  BSYNC.RECONVERGENT B0 ;  /* 0x0000000000007941 */ /* 0x000fea0003800200 */
.L_x_1677:
        /* <DEDUP_REMOVED lines=10> */
.L_x_1680:
[----:B------:R-:W-:Y:S05]  /*1a80*/  BSYNC.RECONVERGENT B0 ;  /* 0x0000000000007941 */ /* 0x000fea0003800200 */
.L_x_1679:
        /* <DEDUP_REMOVED lines=10> */
.L_x_1682:
[----:B------:R-:W-:Y:S05]  /*1b30*/  BSYNC.RECONVERGENT B0 ;  /* 0x0000000000007941 */ /* 0x000fea0003800200 */
.L_x_1681:
        /* <DEDUP_REMOVED lines=12> */
.L_x_1684:
[----:B------:R-:W-:Y:S05]  /*1c00*/  BSYNC.RECONVERGENT B0 ;  /* 0x0000000000007941 */ /* 0x000fea0003800200 */
.L_x_1683:
        /* <DEDUP_REMOVED lines=11> */
.L_x_1686:
[----:B------:R-:W-:Y:S05]  /*1cc0*/  BSYNC.RECONVERGENT B0 ;  /* 0x0000000000007941 */ /* 0x000fea0003800200 */
.L_x_1685:
        /* <DEDUP_REMOVED lines=11> */
.L_x_1688:
[----:B------:R-:W-:Y:S05]  /*1d80*/  BSYNC.RECONVERGENT B0 ;  /* 0x0000000000007941 */ /* 0x000fea0003800200 */
.L_x_1687:
        /* <DEDUP_REMOVED lines=11> */
.L_x_1690:
[----:B------:R-:W-:Y:S05]  /*1e40*/  BSYNC.RECONVERGENT B0 ;  /* 0x0000000000007941 */ /* 0x000fea0003800200 */
.L_x_1689:
        /* <DEDUP_REMOVED lines=11> */
.L_x_1692:
[----:B------:R-:W-:Y:S05]  /*1f00*/  BSYNC.RECONVERGENT B0 ;  /* 0x0000000000007941 */ /* 0x000fea0003800200 */
.L_x_1691:
        /* <DEDUP_REMOVED lines=11> */
.L_x_1694:
[----:B------:R-:W-:Y:S05]  /*1fc0*/  BSYNC.RECONVERGENT B0 ;  /* 0x0000000000007941 */ /* 0x000fea0003800200 */
.L_x_1693:
        /* <DEDUP_REMOVED lines=11> */
.L_x_1696:
[----:B------:R-:W-:Y:S05]  /*2080*/  BSYNC.RECONVERGENT B0 ;  /* 0x0000000000007941 */ /* 0x000fea0003800200 */
.L_x_1695:
        /* <DEDUP_REMOVED lines=10> */
.L_x_1698:
[----:B------:R-:W-:Y:S05]  /*2130*/  BSYNC.RECONVERGENT B0 ;  /* 0x0000000000007941 */ /* 0x000fea0003800200 */
.L_x_1697:
        /* <DEDUP_REMOVED lines=10> */
.L_x_1700:
[----:B------:R-:W-:Y:S05]  /*21e0*/  BSYNC.RECONVERGENT B0 ;  /* 0x0000000000007941 */ /* 0x000fea0003800200 */
.L_x_1699:
        /* <DEDUP_REMOVED lines=10> */
.L_x_1702:
[----:B------:R-:W-:Y:S05]  /*2290*/  BSYNC.RECONVERGENT B0 ;  /* 0x0000000000007941 */ /* 0x000fea0003800200 */
.L_x_1701:
        /* <DEDUP_REMOVED lines=10> */
.L_x_1704:
[----:B------:R-:W-:Y:S05]  /*2340*/  BSYNC.RECONVERGENT B0 ;  /* 0x0000000000007941 */ /* 0x000fea0003800200 */
.L_x_1703:
        /* <DEDUP_REMOVED lines=10> */
.L_x_1706:
[----:B------:R-:W-:Y:S05]  /*23f0*/  BSYNC.RECONVERGENT B0 ;  /* 0x0000000000007941 */ /* 0x000fea0003800200 */
.L_x_1705:
        /* <DEDUP_REMOVED lines=10> */
.L_x_1708:
[----:B------:R-:W-:Y:S05]  /*24a0*/  BSYNC.RECONVERGENT B0 ;  /* 0x0000000000007941 */ /* 0x000fea0003800200 */
.L_x_1707:
        /* <DEDUP_REMOVED lines=35> */
[----:B0-----:R-:W0:Y:S01]  /*26e0*/  @P0 MUFU.RCP R4, R7 ;  /* 0x0000000700040308 */ /* 0x001e220000001000 */
        /* <DEDUP_REMOVED lines=8> */
[----:B------:R-:W-:Y:S01]  /*2770*/  ISETP.GE.AND P5, PT, R36, UR8, PT ;  /* 0x0000000824007c0c */ /* 0x000fe2000bfa6270 */
[----:B------:R-:W-:Y:S02]  /*2780*/  IMAD.MOV.U32 R4, RZ, RZ, 0x7fff ;  /* 0x00007fffff047424 */ /* 0x000fe400078e00ff */
[----:B-1----:R-:W-:-:S05]  /*2790*/  @P0 FMUL.FTZ R14, R5, R14 ;  /* 0x0000000e050e0220 */ /* 0x002fca0000410000 */
[----:B------:R-:W-:-:S04]  /*27a0*/  @P0 F2FP.F16.F32.PACK_AB R14, RZ, R14 ;  /* 0x0000000eff0e023e */ /* 0x000fc800000000ff */
[----:B------:R-:W-:-:S05]  /*27b0*/  @!P0 PRMT R14, R4, 0x7610, R14 ;  /* 0x00007610040e8816 */ /* 0x000fca000000000e */
[----:B------:R1:W-:Y:S01]  /*27c0*/  STG.E.U16 desc[UR4][R2.64+0xc0], R14 ;  /* 0x0000c00e02007986 */ /* 0x0003e2000c101504 */
[----:B------:R-:W-:Y:S05]  /*27d0*/  @P5 EXIT ;  /* 0x000000000000594d */ /* 0x000fea0003800000 */
[----:B------:R-:W2:Y:S01]  /*27e0*/  @P0 MUFU.RCP R5, R7 ;  /* 0x0000000700050308 */ /* 0x000ea20000001000 */
[----:B------:R-:W-:Y:S01]  /*27f0*/  ISETP.GE.AND P5, PT, R35, UR8, PT ;  /* 0x0000000823007c0c */ /* 0x000fe2000bfa6270 */
[----:B------:R-:W-:Y:S02]  /*2800*/  IMAD.MOV.U32 R4, RZ, RZ, 0x7fff ;  /* 0x00007fffff047424 */ /* 0x000fe400078e00ff */
[----:B--2---:R-:W-:-:S05]  /*2810*/  @P0 FMUL.FTZ R16, R5, R16 ;  /* 0x0000001005100220 */ /* 0x004fca0000410000 */
[----:B------:R-:W-:-:S04]  /*2820*/  @P0 F2FP.F16.F32.PACK_AB R16, RZ, R16 ;  /* 0x00000010ff10023e */ /* 0x000fc800000000ff */
[----:B------:R-:W-:-:S05]  /*2830*/  @!P0 PRMT R16, R4, 0x7610, R16 ;  /* 0x0000761004108816 */ /* 0x000fca0000000010 */
[----:B------:R2:W-:Y:S01]  /*2840*/  STG.E.U16 desc[UR4][R2.64+0x100], R16 ;  /* 0x0001001002007986 */ /* 0x0005e2000c101504 */
[----:B------:R-:W-:Y:S05]  /*2850*/  @P5 EXIT ;  /* 0x000000000000594d */ /* 0x000fea0003800000 */
[----:B------:R-:W3:Y:S01]  /*2860*/  @P0 MUFU.RCP R5, R7 ;  /* 0x0000000700050308 */ /* 0x000ee20000001000 */
[----:B------:R-:W-:Y:S01]  /*2870*/  ISETP.GE.AND P4, PT, R34, UR8, PT ;  /* 0x0000000822007c0c */ /* 0x000fe2000bf86270 */
[----:B------:R-:W-:Y:S02]  /*2880*/  IMAD.MOV.U32 R4, RZ, RZ, 0x7fff ;  /* 0x00007fffff047424 */ /* 0x000fe400078e00ff */
[----:B---3--:R-:W-:-:S05]  /*2890*/  @P0 FMUL.FTZ R26, R5, R26 ;  /* 0x0000001a051a0220 */ /* 0x008fca0000410000 */
[----:B------:R-:W-:-:S04]  /*28a0*/  @P0 F2FP.F16.F32.PACK_AB R26, RZ, R26 ;  /* 0x0000001aff1a023e */ /* 0x000fc800000000ff */
[----:B------:R-:W-:-:S05]  /*28b0*/  @!P0 PRMT R26, R4, 0x7610, R26 ;  /* 0x00007610041a8816 */ /* 0x000fca000000001a */
[----:B------:R3:W-:Y:S01]  /*28c0*/  STG.E.U16 desc[UR4][R2.64+0x140], R26 ;  /* 0x0001401a02007986 */ /* 0x0007e2000c101504 */
[----:B------:R-:W-:Y:S05]  /*28d0*/  @P4 EXIT ;  /* 0x000000000000494d */ /* 0x000fea0003800000 */
[----:B------:R-:W4:Y:S01]  /*28e0*/  @P0 MUFU.RCP R5, R7 ;  /* 0x0000000700050308 */ /* 0x000f220000001000 */
[----:B------:R-:W-:Y:S01]  /*28f0*/  ISETP.GE.AND P4, PT, R33, UR8, PT ;  /* 0x0000000821007c0c */ /* 0x000fe2000bf86270 */
[----:B------:R-:W-:Y:S02]  /*2900*/  IMAD.MOV.U32 R4, RZ, RZ, 0x7fff ;  /* 0x00007fffff047424 */ /* 0x000fe400078e00ff */
[----:B----4-:R-:W-:-:S05]  /*2910*/  @P0 FMUL.FTZ R22, R5, R22 ;  /* 0x0000001605160220 */ /* 0x010fca0000410000 */
[----:B------:R-:W-:-:S04]  /*2920*/  @P0 F2FP.F16.F32.PACK_AB R22, RZ, R22 ;  /* 0x00000016ff16023e */ /* 0x000fc800000000ff */
[----:B------:R-:W-:-:S05]  /*2930*/  @!P0 PRMT R22, R4, 0x7610, R22 ;  /* 0x0000761004168816 */ /* 0x000fca0000000016 */
[----:B------:R4:W-:Y:S01]  /*2940*/  STG.E.U16 desc[UR4][R2.64+0x180], R22 ;  /* 0x0001801602007986 */ /* 0x0009e2000c101504 */
[----:B------:R-:W-:Y:S05]  /*2950*/  @P4 EXIT ;  /* 0x000000000000494d */ /* 0x000fea0003800000 */
[----:B------:R-:W5:Y:S01]  /*2960*/  @P0 MUFU.RCP R5, R7 ;  /* 0x0000000700050308 */ /* 0x000f620000001000 */
[----:B------:R-:W-:Y:S01]  /*2970*/  ISETP.GE.AND P4, PT, R32, UR8, PT ;  /* 0x0000000820007c0c */ /* 0x000fe2000bf86270 */
[----:B------:R-:W-:Y:S02]  /*2980*/  IMAD.MOV.U32 R4, RZ, RZ, 0x7fff ;  /* 0x00007fffff047424 */ /* 0x000fe400078e00ff */
[----:B-----5:R-:W-:-:S05]  /*2990*/  @P0 FMUL.FTZ R28, R5, R28 ;  /* 0x0000001c051c0220 */ /* 0x020fca0000410000 */
        /* <DEDUP_REMOVED lines=64> */
.L_x_1709:
        /* <DEDUP_REMOVED lines=14> */
.L_x_11187:


//--------------------- .text._ZN43_GLOBAL__N__9ae7fba5_10_SoftMax_cu_9f978f6320softmax_warp_forwardIN3c104HalfES2_fLi8ELb0ELb1EEEvPT0_PKT_iiiPKbib --------------------------
	.section	.text._ZN43_GLOBAL__N__9ae7fba5_10_SoftMax_cu_9f978f6320softmax_warp_forwardIN3c104HalfES2_fLi8ELb0ELb1EEEvPT0_PKT_iiiPKbib,"ax",@progbits
	.align	128
.text._ZN43_GLOBAL__N__9ae7fba5_10_SoftMax_cu_9f978f6320softmax_warp_forwardIN3c104HalfES2_fLi8ELb0ELb1EEEvPT0_PKT_iiiPKbib:
        .type           _ZN43_GLOBAL__N__9ae7fba5_10_SoftMax_cu_9f978f6320softmax_warp_forwardIN3c104HalfES2_fLi8ELb0ELb1EEEvPT0_PKT_iiiPKbib,@function
        .size           _ZN43_GLOBAL__N__9ae7fba5_10_SoftMax_cu_9f978f6320softmax_warp_forwardIN3c104HalfES2_fLi8ELb0ELb1EEEvPT0_PKT_iiiPKbib,(.L_x_11188 - _ZN43_GLOBAL__N__9ae7fba5_10_SoftMax_cu_9f978f6320softmax_warp_forwardIN3c104HalfES2_fLi8ELb0ELb1EEEvPT0_PKT_iiiPKbib)
        .other          _ZN43_GLOBAL__N__9ae7fba5_10_SoftMax_cu_9f978f6320softmax_warp_forwardIN3c104HalfES2_fLi8ELb0ELb1EEEvPT0_PKT_iiiPKbib,@"STO_CUDA_ENTRY STV_DEFAULT"
_ZN43_GLOBAL__N__9ae7fba5_10_SoftMax_cu_9f978f6320softmax_warp_forwardIN3c104HalfES2_fLi8ELb0ELb1EEEvPT0_PKT_iiiPKbib:
        /* <DEDUP_REMOVED lines=41> */
.L_x_1710:
        /* <DEDUP_REMOVED lines=28> */
[----:B------:R-:W-:Y:S01]  /*0450*/  P2R R4, PR, RZ, 0x40 ;  /* 0x00000040ff047803 */ /* 0x000fe20000000000 */
[----:B---3--:R-:W-:Y:S01]  /*0460*/  @P0 HADD2.F32 R15, -RZ, R9.H0_H0 ;  /* 0x20000009ff0f0230 */ /* 0x008fe20000004100 */
[----:B------:R-:W-:Y:S02]  /*0470*/  @P0 SEL R13, RZ, 0x1, P1 ;  /* 0x00000001ff0d0807 */ /* 0x000fe40000800000 */
[----:B------:R-:W-:Y:S01]  /*0480*/  PRMT R4, RZ, 0x7610, R4 ;  /* 0x00007610ff047816 */ /* 0x000fe20000000004 */
[----:B----4-:R-:W-:Y:S01]  /*0490*/  @!P4 HADD2.F32 R26, -RZ, R11.H0_H0 ;  /* 0x2000000bff1ac230 */ /* 0x010fe20000004100 */
[----:B------:R-:W-:Y:S01]  /*04a0*/  @P0 PLOP3.LUT P3, PT, P1, PT, PT, 0x8, 0x80 ;  /* 0x000000000080081c */ /* 0x000fe20000f6e170 */
[----:B------:R-:W-:Y:S01]  /*04b0*/  IMAD.MOV.U32 R9, RZ, RZ, R15 ;  /* 0x000000ffff097224 */ /* 0x000fe200078e000f */
[----:B------:R-:W-:-:S02]  /*04c0*/  ISETP.GE.AND P1, PT, R12, UR8, PT ;  /* 0x000000080c007c0c */ /* 0x000fc4000bf26270 */
        /* <DEDUP_REMOVED lines=9> */
.L_x_1712:
[----:B------:R-:W-:Y:S05]  /*0560*/  BSYNC.RECONVERGENT B0 ;  /* 0x0000000000007941 */ /* 0x000fea0003800200 */
.L_x_1711:
[----:B------:R-:W-:Y:S01]  /*0570*/  VIADD R23, R8, 0x80 ;  /* 0x0000008008177836 */ /* 0x000fe20000000000 */
[----:B------:R-:W-:Y:S02]  /*0580*/  ISETP.LT.OR P4, PT, R10, 0x1, P6 ;  /* 0x000000010a00780c */ /* 0x000fe40003781670 */
[----:B------:R-:W-:Y:S02]  /*0590*/  ISETP.GE.AND P6, PT, R20, UR8, PT ;  /* 0x0000000814007c0c */ /* 0x000fe4000bfc6270 */
[----:B------:R-:W-:Y:S02]  /*05a0*/  ISETP.GE.AND P5, PT, R23, UR8, PT ;  /* 0x0000000817007c0c */ /* 0x000fe4000bfa6270 */
[----:B------:R-:W-:Y:S02]  /*05b0*/  ISETP.GE.AND P3, PT, R18, UR8, PT ;  /* 0x0000000812007c0c */ /* 0x000fe4000bf66270 */
[----:B------:R-:W-:Y:S02]  /*05c0*/  P2R R11, PR, RZ, 0x20 ;  /* 0x00000020ff0b7803 */ /* 0x000fe40000000000 */
[----:B------:R-:W-:-:S02]  /*05d0*/  P2R R11, PR, RZ, 0x40 ;  /* 0x00000040ff0b7803 */ /* 0x000fc40000000000 */
[C---:B------:R-:W-:Y:S01]  /*05e0*/  ISETP.GT.AND P1, PT, R10.reuse, RZ, !P1 ;  /* 0x000000ff0a00720c */ /* 0x040fe20004f24270 */
[----:B------:R-:W2:Y:S01]  /*05f0*/  @!P4 LDG.E.U16 R12, desc[UR4][R6.64+0xc0] ;  /* 0x0000c004060cc981 */ /* 0x000ea2000c1e1500 */
[C---:B------:R-:W-:Y:S02]  /*0600*/  ISETP.GT.AND P2, PT, R10.reuse, RZ, !P2 ;  /* 0x000000ff0a00720c */ /* 0x040fe40005744270 */
[C---:B------:R-:W-:Y:S02]  /*0610*/  ISETP.GT.AND P3, PT, R10.reuse, RZ, !P3 ;  /* 0x000000ff0a00720c */ /* 0x040fe40005f64270 */
[C---:B------:R-:W-:Y:S02]  /*0620*/  ISETP.LT.OR P5, PT, R10.reuse, 0x1, P5 ;  /* 0x000000010a00780c */ /* 0x040fe40002fa1670 */
[----:B------:R-:W-:-:S05]  /*0630*/  ISETP.LT.OR P6, PT, R10, 0x1, P6 ;  /* 0x000000010a00780c */ /* 0x000fca00037c1670 */
[----:B------:R-:W3:Y:S04]  /*0640*/  @P1 LDG.E.U16 R17, desc[UR4][R6.64+0x140] ;  /* 0x0001400406111981 */ /* 0x000ee8000c1e1500 */
[----:B------:R-:W4:Y:S04]  /*0650*/  @P2 LDG.E.U16 R19, desc[UR4][R6.64+0x180] ;  /* 0x0001800406132981 */ /* 0x000f28000c1e1500 */
[----:B------:R-:W5:Y:S04]  /*0660*/  @!P5 LDG.E.U16 R16, desc[UR4][R6.64+0x100] ;  /* 0x000100040610d981 */ /* 0x000f68000c1e1500 */
[----:B------:R-:W5:Y:S04]  /*0670*/  @P3 LDG.E.U16 R25, desc[UR4][R6.64+0x1c0] ;  /* 0x0001c00406193981 */ /* 0x000f68000c1e1500 */
[----:B------:R-:W5:Y:S01]  /*0680*/  @!P6 LDG.E.U16 R27, desc[UR4][R6.64+0x80] ;  /* 0x00008004061be981 */ /* 0x000f62000c1e1500 */
[----:B------:R-:W-:Y:S01]  /*0690*/  IMAD.MOV.U32 R24, RZ, RZ, -0x800000 ;  /* 0xff800000ff187424 */ /* 0x000fe200078e00ff */
[----:B------:R-:W-:Y:S01]  /*06a0*/  BSSY.RECONVERGENT B0, `(.L_x_1713) ;  /* 0x0000018000007945 */ /* 0x000fe20003800200 */
[----:B------:R-:W-:-:S02]  /*06b0*/  IMAD.MOV.U32 R11, RZ, RZ, -0x800000 ;  /* 0xff800000ff0b7424 */ /* 0x000fc400078e00ff */
[----:B------:R-:W-:Y:S02]  /*06c0*/  IMAD.MOV.U32 R13, RZ, RZ, -0x800000 ;  /* 0xff800000ff0d7424 */ /* 0x000fe400078e00ff */
[----:B------:R-:W-:Y:S02]  /*06d0*/  IMAD.MOV.U32 R14, RZ, RZ, -0x800000 ;  /* 0xff800000ff0e7424 */ /* 0x000fe400078e00ff */
[----:B------:R-:W-:Y:S02]  /*06e0*/  IMAD.MOV.U32 R28, RZ, RZ, -0x800000 ;  /* 0xff800000ff1c7424 */ /* 0x000fe400078e00ff */
[----:B--2---:R-:W-:Y:S02]  /*06f0*/  @!P4 HADD2.F32 R24, -RZ, R12.H0_H0 ;  /* 0x2000000cff18c230 */ /* 0x004fe40000004100 */
[----:B------:R-:W-:Y:S02]  /*0700*/  IMAD.MOV.U32 R12, RZ, RZ, -0x800000 ;  /* 0xff800000ff0c7424 */ /* 0x000fe400078e00ff */
[----:B---3--:R-:W-:-:S02]  /*0710*/  @P1 HADD2.F32 R12, -RZ, R17.H0_H0 ;  /* 0x20000011ff0c1230 */ /* 0x008fc40000004100 */
[----:B----4-:R-:W-:Y:S02]  /*0720*/  @P2 HADD2.F32 R13, -RZ, R19.H0_H0 ;  /* 0x20000013ff0d2230 */ /* 0x010fe40000004100 */
[----:B-----5:R-:W-:Y:S02]  /*0730*/  @!P5 HADD2.F32 R11, -RZ, R16.H0_H0 ;  /* 0x20000010ff0bd230 */ /* 0x020fe40000004100 */
[----:B------:R-:W-:Y:S02]  /*0740*/  @P3 HADD2.F32 R14, -RZ, R25.H0_H0 ;  /* 0x20000019ff0e3230 */ /* 0x000fe40000004100 */
[----:B------:R-:W-:Y:S01]  /*0750*/  @!P6 HADD2.F32 R28, -RZ, R27.H0_H0 ;  /* 0x2000001bff1ce230 */ /* 0x000fe20000004100 */
        /* <DEDUP_REMOVED lines=12> */
.L_x_1714:
[----:B------:R-:W-:Y:S05]  /*0820*/  BSYNC.RECONVERGENT B0 ;  /* 0x0000000000007941 */ /* 0x000fea0003800200 */
.L_x_1713:
        /* <DEDUP_REMOVED lines=11> */
.L_x_1716:
[----:B------:R-:W-:Y:S05]  /*08e0*/  BSYNC.RECONVERGENT B0 ;  /* 0x0000000000007941 */ /* 0x000fea0003800200 */
.L_x_1715:
        /* <DEDUP_REMOVED lines=11> */
.L_x_1718:
[----:B------:R-:W-:Y:S05]  /*09a0*/  BSYNC.RECONVERGENT B0 ;  /* 0x0000000000007941 */ /* 0x000fea0003800200 */
.L_x_1717:
        /* <DEDUP_REMOVED lines=11> */
.L_x_1720:
[----:B------:R-:W-:Y:S05]  /*0a60*/  BSYNC.RECONVERGENT B0 ;  /* 0x0000000000007941 */ /* 0x000fea0003800200 */
.L_x_1719:
        /* <DEDUP_REMOVED lines=11> */
.L_x_1722:
[----:B------:R-:W-:Y:S05]  /*0b20*/  BSYNC.RECONVERGENT B0 ;  /* 0x0000000000007941 */ /* 0x000fea0003800200 */
.L_x_1721:
        /* <DEDUP_REMOVED lines=11> */
.L_x_1724:
[----:B------:R-:W-:Y:S05]  /*0be0*/  BSYNC.RECONVERGENT B0 ;  /* 0x0000000000007941 */ /* 0x000fea0003800200 */
.L_x_1723:
        /* <DEDUP_REMOVED lines=30> */
.L_x_1726:
[----:B------:R-:W-:Y:S05]  /*0dd0*/  BSYNC.RECONVERGENT B0 ;  /* 0x0000000000007941 */ /* 0x000fea0003800200 */
.L_x_1725:
        /* <DEDUP_REMOVED lines=12> */
.L_x_1728:
[----:B------:R-:W-:Y:S05]  /*0ea0*/  BSYNC.RECONVERGENT B0 ;  /* 0x0000000000007941 */ /* 0x000fea0003800200 */
.L_x_1727:
        /* <DEDUP_REMOVED lines=11> */
.L_x_1730:
[----:B------:R-:W-:Y:S05]  /*0f60*/  BSYNC.RECONVERGENT B0 ;  /* 0x0000000000007941 */ /* 0x000fea0003800200 */
.L_x_1729:
        /* <DEDUP_REMOVED lines=11> */
.L_x_1732:
[----:B------:R-:W-:Y:S05]  /*1020*/  BSYNC.RECONVERGENT B0 ;  /* 0x0000000000007941 */ /* 0x000fea0003800200 */
.L_x_1731:
        /* <DEDUP_REMOVED lines=11> */
.L_x_1734:
[----:B------:R-:W-:Y:S05]  /*10e0*/  BSYNC.RECONVERGENT B0 ;  /* 0x0000000000007941 */ /* 0x000fea0003800200 */
.L_x_1733:
        /* <DEDUP_REMOVED lines=9> */
.L_x_1736:
[----:B------:R-:W-:Y:S05]  /*1180*/  BSYNC.RECONVERGENT B0 ;  /* 0x0000000000007941 */ /* 0x000fea0003800200 */
.L_x_1735:
        /* <DEDUP_REMOVED lines=8> */
.L_x_1738:
[----:B------:R-:W-:Y:S05]  /*1210*/  BSYNC.RECONVERGENT B0 ;  /* 0x0000000000007941 */ /* 0x000fea0003800200 */
.L_x_1737:
        /* <DEDUP_REMOVED lines=8> */
.L_x_1740:
[----:B------:R-:W-:Y:S05]  /*12a0*/  BSYNC.RECONVERGENT B0 ;  /* 0x0000000000007941 */ /* 0x000fea0003800200 */
.L_x_1739:
        /* <DEDUP_REMOVED lines=21> */
[----:B------:R-:W-:-:S05]  /*1400*/  @P0 F2FP.F16.F32.PACK_AB R8, RZ, R9 ;  /* 0x00000009ff08023e */ /* 0x000fca00000000ff */
[----:B------:R0:W-:Y:S01]  /*1410*/  STG.E.U16 desc[UR4][R2.64], R8 ;  /* 0x0000000802007986 */ /* 0x0001e2000c101504 */
[----:B------:R-:W-:Y:S05]  /*1420*/  @P1 EXIT ;  /* 0x000000000000194d */ /* 0x000fea0003800000 */
[----:B------:R-:W1:Y:S01]  /*1430*/  @P0 MUFU.RCP R5, R12 ;  /* 0x0000000c00050308 */ /* 0x000e620000001000 */
[----:B------:R-:W-:Y:S01]  /*1440*/  ISETP.GE.AND P1, PT, R20, UR8, PT ;  /* 0x0000000814007c0c */ /* 0x000fe2000bf26270 */
[----:B-1----:R-:W-:Y:S01]  /*1450*/  @P0 FMUL.FTZ R6, R5, R6 ;  /* 0x0000000605060220 */ /* 0x002fe20000410000 */
[----:B------:R-:W-:-:S04]  /*1460*/  IMAD.MOV.U32 R5, RZ, RZ, 0x7fff ;  /* 0x00007fffff057424 */ /* 0x000fc800078e00ff */
[----:B------:R-:W-:-:S04]  /*1470*/  @P0 F2FP.F16.F32.PACK_AB R6, RZ, R6 ;  /* 0x00000006ff06023e */ /* 0x000fc800000000ff */
[----:B------:R-:W-:-:S05]  /*1480*/  @!P0 PRMT R6, R5, 0x7610, R6 ;  /* 0x0000761005068816 */ /* 0x000fca0000000006 */
[----:B------:R1:W-:Y:S01]  /*1490*/  STG.E.U16 desc[UR4][R2.64+0x40], R6 ;  /* 0x0000400602007986 */ /* 0x0003e2000c101504 */
[----:B------:R-:W-:Y:S05]  /*14a0*/  @P1 EXIT ;  /* 0x000000000000194d */ /* 0x000fea0003800000 */
[----:B-1----:R-:W1:Y:S01]  /*14b0*/  @P0 MUFU.RCP R6, R12 ;  /* 0x0000000c00060308 */ /* 0x002e620000001000 */
        /* <DEDUP_REMOVED lines=20> */
[----:B------:R-:W-:-:S04]  /*1600*/  @P0 F2FP.F16.F32.PACK_AB R15, RZ, R15 ;  /* 0x0000000fff0f023e */ /* 0x000fc800000000ff */
[----:B------:R-:W-:-:S05]  /*1610*/  @!P0 PRMT R15, R0, 0x7610, R15 ;  /* 0x00007610000f8816 */ /* 0x000fca000000000f */
[----:B------:R3:W-:Y:S01]  /*1620*/  STG.E.U16 desc[UR4][R2.64+0x100], R15 ;  /* 0x0001000f02007986 */ /* 0x0007e2000c101504 */
[----:B------:R-:W-:Y:S05]  /*1630*/  @P1 EXIT ;  /* 0x000000000000194d */ /* 0x000fea0003800000 */
[----:B------:R-:W4:Y:S01]  /*1640*/  @P0 MUFU.RCP R0, R12 ;  /* 0x0000000c00000308 */ /* 0x000f220000001000 */
[----:B------:R-:W-:Y:S01]  /*1650*/  ISETP.GE.AND P1, PT, R21, UR8, PT ;  /* 0x0000000815007c0c */ /* 0x000fe2000bf26270 */
[----:B----4-:R-:W-:Y:S01]  /*1660*/  @P0 FMUL.FTZ R11, R0, R11 ;  /* 0x0000000b000b0220 */ /* 0x010fe20000410000 */
[----:B------:R-:W-:-:S04]  /*1670*/  IMAD.MOV.U32 R0, RZ, RZ, 0x7fff ;  /* 0x00007fffff007424 */ /* 0x000fc800078e00ff */
[----:B------:R-:W-:-:S04]  /*1680*/  @P0 F2FP.F16.F32.PACK_AB R11, RZ, R11 ;  /* 0x0000000bff0b023e */ /* 0x000fc800000000ff */
[----:B------:R-:W-:-:S05]  /*1690*/  @!P0 PRMT R11, R0, 0x7610, R11 ;  /* 0x00007610000b8816 */ /* 0x000fca000000000b */
[----:B------:R4:W-:Y:S01]  /*16a0*/  STG.E.U16 desc[UR4][R2.64+0x140], R11 ;  /* 0x0001400b02007986 */ /* 0x0009e2000c101504 */
[----:B------:R-:W-:Y:S05]  /*16b0*/  @P1 EXIT ;  /* 0x000000000000194d */ /* 0x000fea0003800000 */
[----:B------:R-:W5:Y:S01]  /*16c0*/  @P0 MUFU.RCP R0, R12 ;  /* 0x0000000c00000308 */ /* 0x000f620000001000 */
[----:B------:R-:W-:Y:S01]  /*16d0*/  ISETP.GE.AND P1, PT, R18, UR8, PT ;  /* 0x0000000812007c0c */ /* 0x000fe2000bf26270 */
[----:B-----5:R-:W-:Y:S01]  /*16e0*/  @P0 FMUL.FTZ R25, R0, R25 ;  /* 0x0000001900190220 */ /* 0x020fe20000410000 */
[----:B------:R-:W-:-:S04]  /*16f0*/  IMAD.MOV.U32 R0, RZ, RZ, 0x7fff ;  /* 0x00007fffff007424 */ /* 0x000fc800078e00ff */
        /* <DEDUP_REMOVED lines=11> */
.L_x_1741:
        /* <DEDUP_REMOVED lines=13> */
.L_x_11188:


//--------------------- .text._ZN43_GLOBAL__N__9ae7fba5_10_SoftMax_cu_9f978f6320softmax_warp_forwardIN3c104HalfES2_fLi7ELb0ELb1EEEvPT0_PKT_iiiPKbib --------------------------
	.section	.text._ZN43_GLOBAL__N__9ae7fba5_10_SoftMax_cu_9f978f6320softmax_warp_forwardIN3c104HalfES2_fLi7ELb0ELb1EEEvPT0_PKT_iiiPKbib,"ax",@progbits
	.align	128
.text._ZN43_GLOBAL__N__9ae7fba5_10_SoftMax_cu_9f978f6320softmax_warp_forwardIN3c104HalfES2_fLi7ELb0ELb1EEEvPT0_PKT_iiiPKbib:
        .type           _ZN43_GLOBAL__N__9ae7fba5_10_SoftMax_cu_9f978f6320softmax_warp_forwardIN3c104HalfES2_fLi7ELb0ELb1EEEvPT0_PKT_iiiPKbib,@function
        .size           _ZN43_GLOBAL__N__9ae7fba5_10_SoftMax_cu_9f978f6320softmax_warp_forwardIN3c104HalfES2_fLi7ELb0ELb1EEEvPT0_PKT_iiiPKbib,(.L_x_11189 - _ZN43_GLOBAL__N__9ae7fba5_10_SoftMax_cu_9f978f6320softmax_warp_forwardIN3c104HalfES2_fLi7ELb0ELb1EEEvPT0_PKT_iiiPKbib)
        .other          _ZN43_GLOBAL__N__9ae7fba5_10_SoftMax_cu_9f978f6320softmax_warp_forwardIN3c104HalfES2_fLi7ELb0ELb1EEEvPT0_PKT_iiiPKbib,@"STO_CUDA_ENTRY STV_DEFAULT"
_ZN43_GLOBAL__N__9ae7fba5_10_SoftMax_cu_9f978f6320softmax_warp_forwardIN3c104HalfES2_fLi7ELb0ELb1EEEvPT0_PKT_iiiPKbib:
        /* <DEDUP_REMOVED lines=43> */
.L_x_1742:
        /* <DEDUP_REMOVED lines=53> */
[----:B---3--:R-:W-:Y:S01]  /*0600*/  @!P3 HADD2.F32 R21, -RZ, R13.H0_H0 ;  /* 0x2000000dff15b230 */ /* 0x008fe20000004100 */
[----:B------:R-:W-:Y:S01]  /*0610*/  ISETP.NE.AND P3, PT, R18, RZ, PT ;  /* 0x000000ff1200720c */ /* 0x000fe20003f65270 */
[----:B------:R-:W-:Y:S02]  /*0620*/  IMAD.MOV.U32 R18, RZ, RZ, -0x800000 ;  /* 0xff800000ff127424 */ /* 0x000fe400078e00ff */
[----:B--2---:R-:W-:Y:S02]  /*0630*/  @P0 HADD2.F32 R22, -RZ, R34.H0_H0 ;  /* 0x20000022ff160230 */ /* 0x004fe40000004100 */
[----:B-----5:R-:W-:Y:S02]  /*0640*/  @!P6 HADD2.F32 R19, -RZ, R17.H0_H0 ;  /* 0x20000011ff13e230 */ /* 0x020fe40000004100 */
[----:B------:R-:W-:-:S06]  /*0650*/  IMAD.MOV.U32 R17, RZ, RZ, -0x800000 ;  /* 0xff800000ff117424 */ /* 0x000fcc00078e00ff */
[----:B----4-:R-:W-:Y:S02]  /*0660*/  @!P3 HADD2.F32 R20, -RZ, R16.H0_H0 ;  /* 0x20000010ff14b230 */ /* 0x010fe40000004100 */
[----:B------:R-:W-:Y:S02]  /*0670*/  IMAD.MOV.U32 R16, RZ, RZ, -0x800000 ;  /* 0xff800000ff107424 */ /* 0x000fe400078e00ff */
[----:B------:R-:W-:Y:S02]  /*0680*/  @!P5 HADD2.F32 R16, -RZ, R23.H0_H0 ;  /* 0x20000017ff10d230 */ /* 0x000fe40000004100 */
[----:B------:R-:W-:Y:S02]  /*0690*/  @P1 HADD2.F32 R17, -RZ, R31.H0_H0 ;  /* 0x2000001fff111230 */ /* 0x000fe40000004100 */
[----:B------:R-:W-:Y:S02]  /*06a0*/  @P2 HADD2.F32 R18, -RZ, R32.H0_H0 ;  /* 0x20000020ff122230 */ /* 0x000fe40000004100 */
[----:B------:R-:W-:Y:S01]  /*06b0*/  @P4 HADD2.F32 R15, -RZ, R33.H0_H0 ;  /* 0x20000021ff0f4230 */ /* 0x000fe20000004100 */
        /* <DEDUP_REMOVED lines=20> */
.L_x_1745:
[----:B------:R-:W-:Y:S05]  /*0800*/  BSYNC.RECONVERGENT B0 ;  /* 0x0000000000007941 */ /* 0x000fea0003800200 */
.L_x_1744:
        /* <DEDUP_REMOVED lines=12> */
.L_x_1747:
[----:B------:R-:W-:Y:S05]  /*08d0*/  BSYNC.RECONVERGENT B0 ;  /* 0x0000000000007941 */ /* 0x000fea0003800200 */
.L_x_1746:
        /* <DEDUP_REMOVED lines=11> */
.L_x_1749:
[----:B------:R-:W-:Y:S05]  /*0990*/  BSYNC.RECONVERGENT B0 ;  /* 0x0000000000007941 */ /* 0x000fea0003800200 */
.L_x_1748:
        /* <DEDUP_REMOVED lines=12> */
.L_x_1751:
[----:B------:R-:W-:Y:S05]  /*0a60*/  BSYNC.RECONVERGENT B0 ;  /* 0x0000000000007941 */ /* 0x000fea0003800200 */
.L_x_1750:
        /* <DEDUP_REMOVED lines=14> */
.L_x_1753:
[----:B------:R-:W-:Y:S05]  /*0b50*/  BSYNC.RECONVERGENT B0 ;  /* 0x0000000000007941 */ /* 0x000fea0003800200 */
.L_x_1752:
        /* <DEDUP_REMOVED lines=11> */
.L_x_1755:
[----:B------:R-:W-:Y:S05]  /*0c10*/  BSYNC.RECONVERGENT B0 ;  /* 0x0000000000007941 */ /* 0x000fea0003800200 */
.L_x_1754:
        /* <DEDUP_REMOVED lines=11> */
.L_x_1757:
[----:B------:R-:W-:Y:S05]  /*0cd0*/  BSYNC.RECONVERGENT B0 ;  /* 0x0000000000007941 */ /* 0x000fea0003800200 */
.L_x_1756:
[----:B------:R-:W-:-:S04]  /*0ce0*/  PRMT R13, R13, 0x9910, RZ ;  /* 0x000099100d0d7816 */ /* 0x000fc800000000ff */
[----:B------:R-:W-:-:S04]  /*0cf0*/  ISETP.NE.AND P5, PT, R13, RZ, PT ;  /* 0x000000ff0d00720c */ /* 0x000fc80003fa5270 */
[----:B------:R-:W-:Y:S01]  /*0d00*/  FSEL R13, R23, -INF , P5 ;  /* 0xff800000170d7808 */ /* 0x000fe20002800000 */
[----:B------:R-:W-:Y:S08]  /*0d10*/  BRA `(.L_x_1758) ;  /* 0x0000000400907947 */ /* 0x000ff00003800000 */
.L_x_1743:
        /* <DEDUP_REMOVED lines=19> */
.L_x_1760:
[----:B------:R-:W-:Y:S05]  /*0e50*/  BSYNC.RECONVERGENT B0 ;  /* 0x0000000000007941 */ /* 0x000fea0003800200 */
.L_x_1759:
        /* <DEDUP_REMOVED lines=12> */
.L_x_1762:
[----:B------:R-:W-:Y:S05]  /*0f20*/  BSYNC.RECONVERGENT B0 ;  /* 0x0000000000007941 */ /* 0x000fea0003800200 */
.L_x_1761:
        /* <DEDUP_REMOVED lines=11> */
.L_x_1764:
[----:B------:R-:W-:Y:S05]  /*0fe0*/  BSYNC.RECONVERGENT B0 ;  /* 0x0000000000007941 */ /* 0x000fea0003800200 */
.L_x_1763:
        /* <DEDUP_REMOVED lines=12> */
.L_x_1766:
[----:B------:R-:W-:Y:S05]  /*10b0*/  BSYNC.RECONVERGENT B0 ;  /* 0x0000000000007941 */ /* 0x000fea0003800200 */
.L_x_1765:
        /* <DEDUP_REMOVED lines=14> */
.L_x_1768:
[----:B------:R-:W-:Y:S05]  /*11a0*/  BSYNC.RECONVERGENT B0 ;  /* 0x0000000000007941 */ /* 0x000fea0003800200 */
.L_x_1767:
        /* <DEDUP_REMOVED lines=11> */
.L_x_1770:
[----:B------:R-:W-:Y:S05]  /*1260*/  BSYNC.RECONVERGENT B0 ;  /* 0x0000000000007941 */ /* 0x000fea0003800200 */
.L_x_1769:
        /* <DEDUP_REMOVED lines=11> */
.L_x_1772:
[----:B------:R-:W-:Y:S05]  /*1320*/  BSYNC.RECONVERGENT B0 ;  /* 0x0000000000007941 */ /* 0x000fea0003800200 */
.L_x_1771:
[----:B------:R-:W-:-:S04]  /*1330*/  PRMT R13, R13, 0x9910, RZ ;  /* 0x000099100d0d7816 */ /* 0x000fc800000000ff */
[----:B------:R-:W-:-:S04]  /*1340*/  ISETP.NE.AND P5, PT, R13, RZ, PT ;  /* 0x000000ff0d00720c */ /* 0x000fc80003fa5270 */
[----:B------:R-:W-:-:S09]  /*1350*/  FSEL R13, R23, -INF , P5 ;  /* 0xff800000170d7808 */ /* 0x000fd20002800000 */
.L_x_1758:
        /* <DEDUP_REMOVED lines=48> */
.L_x_1776:
[----:B------:R-:W-:Y:S05]  /*1660*/  BSYNC.RECONVERGENT B1 ;  /* 0x0000000000017941 */ /* 0x000fea0003800200 */
.L_x_1775:
        /* <DEDUP_REMOVED lines=10> */
.L_x_1778:
[----:B------:R-:W-:Y:S05]  /*1710*/  BSYNC.RECONVERGENT B1 ;  /* 0x0000000000017941 */ /* 0x000fea0003800200 */
.L_x_1777:
        /* <DEDUP_REMOVED lines=9> */
.L_x_1780:
[----:B------:R-:W-:Y:S05]  /*17b0*/  BSYNC.RECONVERGENT B1 ;  /* 0x0000000000017941 */ /* 0x000fea0003800200 */
.L_x_1779:
        /* <DEDUP_REMOVED lines=9> */
.L_x_1782:
[----:B------:R-:W-:Y:S05]  /*1850*/  BSYNC.RECONVERGENT B1 ;  /* 0x0000000000017941 */ /* 0x000fea0003800200 */
.L_x_1781:
        /* <DEDUP_REMOVED lines=10> */
.L_x_1784:
[----:B------:R-:W-:Y:S05]  /*1900*/  BSYNC.RECONVERGENT B1 ;  /* 0x0000000000017941 */ /* 0x000fea0003800200 */
.L_x_1783:
        /* <DEDUP_REMOVED lines=8> */
.L_x_1786:
[----:B------:R-:W-:Y:S05]  /*1990*/  BSYNC.RECONVERGENT B1 ;  /* 0x0000000000017941 */ /* 0x000fea0003800200 */
.L_x_1785:
        /* <DEDUP_REMOVED lines=8> */
.L_x_1788:
[----:B------:R-:W-:Y:S05]  /*1a20*/  BSYNC.RECONVERGENT B1 ;  /* 0x0000000000017941 */ /* 0x000fea0003800200 */
.L_x_1787:
        /* <DEDUP_REMOVED lines=10> */
.L_x_1774:
        /* <DEDUP_REMOVED lines=12> */
.L_x_1791:
[----:B------:R-:W-:Y:S05]  /*1b90*/  BSYNC.RECONVERGENT B1 ;  /* 0x0000000000017941 */ /* 0x000fea0003800200 */
.L_x_1790:
        /* <DEDUP_REMOVED lines=10> */
.L_x_1793:
[----:B------:R-:W-:Y:S05]  /*1c40*/  BSYNC.RECONVERGENT B1 ;  /* 0x0000000000017941 */ /* 0x000fea0003800200 */
.L_x_1792:
        /* <DEDUP_REMOVED lines=9> */
.L_x_1795:
[----:B------:R-:W-:Y:S05]  /*1ce0*/  BSYNC.RECONVERGENT B1 ;  /* 0x0000000000017941 */ /* 0x000fea0003800200 */
.L_x_1794:
        /* <DEDUP_REMOVED lines=9> */
.L_x_1797:
[----:B------:R-:W-:Y:S05]  /*1d80*/  BSYNC.RECONVERGENT B1 ;  /* 0x0000000000017941 */ /* 0x000fea0003800200 */
.L_x_1796:
        /* <DEDUP_REMOVED lines=10> */
.L_x_1799:
[----:B------:R-:W-:Y:S05]  /*1e30*/  BSYNC.RECONVERGENT B1 ;  /* 0x0000000000017941 */ /* 0x000fea0003800200 */
.L_x_1798:
        /* <DEDUP_REMOVED lines=8> */
.L_x_1801:
[----:B------:R-:W-:Y:S05]  /*1ec0*/  BSYNC.RECONVERGENT B1 ;  /* 0x0000000000017941 */ /* 0x000fea0003800200 */
.L_x_1800:
        /* <DEDUP_REMOVED lines=8> */
.L_x_1803:
[----:B------:R-:W-:Y:S05]  /*1f50*/  BSYNC.RECONVERGENT B1 ;  /* 0x0000000000017941 */ /* 0x000fea0003800200 */
.L_x_1802:
        /* <DEDUP_REMOVED lines=8> */
.L_x_1789:
[----:B------:R-:W-:Y:S05]  /*1fe0*/  BSYNC.RECONVERGENT B0 ;  /* 0x0000000000007941 */ /* 0x000fea0003800200 */
.L_x_1773:
        /* <DEDUP_REMOVED lines=32> */
[----:B------:R-:W-:Y:S02]  /*21f0*/  @P0 F2FP.F16.F32.PACK_AB R15, RZ, R23 ;  /* 0x00000017ff0f023e */ /* 0x000fe400000000ff */
[----:B------:R-:W-:-:S05]  /*2200*/  LEA.HI.X R3, R10, UR5, R7, 0x1, P1 ;  /* 0x000000050a037c11 */ /* 0x000fca00088f0c07 */
[----:B------:R1:W-:Y:S01]  /*2210*/  STG.E.U16 desc[UR6][R2.64], R15 ;  /* 0x0000000f02007986 */ /* 0x0003e2000c101506 */
[----:B------:R-:W-:Y:S05]  /*2220*/  @P2 BRA `(.L_x_1805) ;  /* 0x0000000000582947 */ /* 0x000fea0003800000 */
[----:B-1----:R-:W1:Y:S01]  /*2230*/  @P0 MUFU.RCP R15, R5 ;  /* 0x00000005000f0308 */ /* 0x002e620000001000 */
[----:B------:R-:W-:Y:S01]  /*2240*/  IMAD.MOV.U32 R8, RZ, RZ, 0x7fff ;  /* 0x00007fffff087424 */ /* 0x000fe200078e00ff */
[----:B------:R-:W-:Y:S01]  /*2250*/  ISETP.GE.AND P2, PT, R6, R11, PT ;  /* 0x0000000b0600720c */ /* 0x000fe20003f46270 */
[----:B-1----:R-:W-:-:S05]  /*2260*/  @P0 FMUL.FTZ R22, R15, R22 ;  /* 0x000000160f160220 */ /* 0x002fca0000410000 */
[----:B------:R-:W-:-:S04]  /*2270*/  @P0 F2FP.F16.F32.PACK_AB R22, RZ, R22 ;  /* 0x00000016ff16023e */ /* 0x000fc800000000ff */
[----:B------:R-:W-:-:S05]  /*2280*/  @!P0 PRMT R22, R8, 0x7610, R22 ;  /* 0x0000761008168816 */ /* 0x000fca0000000016 */
[----:B------:R2:W-:Y:S01]  /*2290*/  STG.E.U16 desc[UR6][R2.64+0x40], R22 ;  /* 0x0000401602007986 */ /* 0x0005e2000c101506 */
[----:B------:R-:W-:Y:S05]  /*22a0*/  @P2 BRA `(.L_x_1805) ;  /* 0x0000000000382947 */ /* 0x000fea0003800000 */
[----:B------:R-:W1:Y:S01]  /*22b0*/  @P0 MUFU.RCP R15, R5 ;  /* 0x00000005000f0308 */ /* 0x000e620000001000 */
        /* <DEDUP_REMOVED lines=8> */
[----:B------:R-:W-:Y:S02]  /*2340*/  IMAD.MOV.U32 R0, RZ, RZ, 0x7fff ;  /* 0x00007fffff007424 */ /* 0x000fe400078e00ff */
[----:B-1----:R-:W-:-:S05]  /*2350*/  @P0 FMUL.FTZ R20, R5, R20 ;  /* 0x0000001405140220 */ /* 0x002fca0000410000 */
[----:B------:R-:W-:-:S04]  /*2360*/  @P0 F2FP.F16.F32.PACK_AB R20, RZ, R20 ;  /* 0x00000014ff14023e */ /* 0x000fc800000000ff */
[----:B------:R-:W-:-:S05]  /*2370*/  @!P0 PRMT R20, R0, 0x7610, R20 ;  /* 0x0000761000148816 */ /* 0x000fca0000000014 */
[----:B------:R4:W-:Y:S02]  /*2380*/  STG.E.U16 desc[UR6][R2.64+0xc0], R20 ;  /* 0x0000c01402007986 */ /* 0x0009e4000c101506 */
.L_x_1805:
[----:B------:R-:W-:Y:S05]  /*2390*/  BSYNC.RECONVERGENT B0 ;  /* 0x0000000000007941 */ /* 0x000fea0003800200 */
.L_x_1804:
        /* <DEDUP_REMOVED lines=13> */
[----:B------:R-:W-:-:S04]  /*2470*/  @P0 F2FP.F16.F32.PACK_AB R14, RZ, R14 ;  /* 0x0000000eff0e023e */ /* 0x000fc800000000ff */
[----:B------:R-:W-:-:S05]  /*2480*/  @!P0 PRMT R14, R0, 0x7610, R14 ;  /* 0x00007610000e8816 */ /* 0x000fca000000000e */
[----:B------:R1:W-:Y:S01]  /*2490*/  STG.E.U16 desc[UR6][R2.64], R14 ;  /* 0x0000000e02007986 */ /* 0x0003e2000c101506 */
[----:B------:R-:W-:Y:S05]  /*24a0*/  @P2 EXIT ;  /* 0x000000000000294d */ /* 0x000fea0003800000 */
[----:B------:R-:W2:Y:S01]  /*24b0*/  @P0 MUFU.RCP R0, R4 ;  /* 0x0000000400000308 */ /* 0x000ea20000001000 */
[----:B------:R-:W-:Y:S01]  /*24c0*/  ISETP.NE.AND P2, PT, R28, RZ, PT ;  /* 0x000000ff1c00720c */ /* 0x000fe20003f45270 */
[----:B--2---:R-:W-:Y:S01]  /*24d0*/  @P0 FMUL.FTZ R13, R0, R13 ;  /* 0x0000000d000d0220 */ /* 0x004fe20000410000 */
[----:B------:R-:W-:-:S04]  /*24e0*/  IMAD.MOV.U32 R0, RZ, RZ, 0x7fff ;  /* 0x00007fffff007424 */ /* 0x000fc800078e00ff */
[----:B------:R-:W-:-:S04]  /*24f0*/  @P0 F2FP.F16.F32.PACK_AB R13, RZ, R13 ;  /* 0x0000000dff0d023e */ /* 0x000fc800000000ff */
[----:B------:R-:W-:-:S05]  /*2500*/  @!P0 PRMT R13, R0, 0x7610, R13 ;  /* 0x00007610000d8816 */ /* 0x000fca000000000d */
[----:B------:R2:W-:Y:S01]  /*2510*/  STG.E.U16 desc[UR6][R2.64+0x40], R13 ;  /* 0x0000400d02007986 */ /* 0x0005e2000c101506 */
[----:B------:R-:W-:Y:S05]  /*2520*/  @P2 EXIT ;  /* 0x000000000000294d */ /* 0x000fea0003800000 */
[----:B------:R-:W3:Y:S01]  /*2530*/  @P0 MUFU.RCP R0, R4 ;  /* 0x0000000400000308 */ /* 0x000ee20000001000 */
[----:B------:R-:W-:Y:S01]  /*2540*/  ISETP.NE.AND P2, PT, R27, RZ, PT ;  /* 0x000000ff1b00720c */ /* 0x000fe20003f45270 */
[----:B---3--:R-:W-:Y:S01]  /*2550*/  @P0 FMUL.FTZ R19, R0, R19 ;  /* 0x0000001300130220 */ /* 0x008fe20000410000 */
[----:B------:R-:W-:-:S04]  /*2560*/  IMAD.MOV.U32 R0, RZ, RZ, 0x7fff ;  /* 0x00007fffff007424 */ /* 0x000fc800078e00ff */
[----:B------:R-:W-:-:S04]  /*2570*/  @P0 F2FP.F16.F32.PACK_AB R19, RZ, R19 ;  /* 0x00000013ff13023e */ /* 0x000fc800000000ff */
[----:B------:R-:W-:-:S05]  /*2580*/  @!P0 PRMT R19, R0, 0x7610, R19 ;  /* 0x0000761000138816 */ /* 0x000fca0000000013 */
[----:B------:R3:W-:Y:S01]  /*2590*/  STG.E.U16 desc[UR6][R2.64+0x80], R19 ;  /* 0x0000801302007986 */ /* 0x0007e2000c101506 */
[----:B------:R-:W-:Y:S05]  /*25a0*/  @P2 EXIT ;  /* 0x000000000000294d */ /* 0x000fea0003800000 */
[----:B------:R-:W4:Y:S01]  /*25b0*/  @P0 MUFU.RCP R4, R4 ;  /* 0x0000000400040308 */ /* 0x000f220000001000 */
[----:B------:R-:W-:Y:S02]  /*25c0*/  IMAD.MOV.U32 R0, RZ, RZ, 0x7fff ;  /* 0x00007fffff007424 */ /* 0x000fe400078e00ff */
[----:B----4-:R-:W-:-:S05]  /*25d0*/  @P0 FMUL.FTZ R17, R4, R17 ;  /* 0x0000001104110220 */ /* 0x010fca0000410000 */
[----:B------:R-:W-:-:S04]  /*25e0*/  @P0 F2FP.F16.F32.PACK_AB R17, RZ, R17 ;  /* 0x00000011ff11023e */ /* 0x000fc800000000ff */
[----:B------:R-:W-:-:S05]  /*25f0*/  @!P0 PRMT R17, R0, 0x7610, R17 ;  /* 0x0000761000118816 */ /* 0x000fca0000000011 */
[----:B------:R-:W-:Y:S01]  /*2600*/  STG.E.U16 desc[UR6][R2.64+0xc0], R17 ;  /* 0x0000c01102007986 */ /* 0x000fe2000c101506 */
[----:B------:R-:W-:Y:S05]  /*2610*/  EXIT ;  /* 0x000000000000794d */ /* 0x000fea0003800000 */
.L_x_1806:
        /* <DEDUP_REMOVED lines=14> */
.L_x_11189:


//--------------------- .text._ZN43_GLOBAL__N__9ae7fba5_10_SoftMax_cu_9f978f6320softmax_warp_forwardIN3c104HalfES2_fLi6ELb0ELb1EEEvPT0_PKT_iiiPKbib --------------------------
	.section	.text._ZN43_GLOBAL__N__9ae7fba5_10_SoftMax_cu_9f978f6320softmax_warp_forwardIN3c104HalfES2_fLi6ELb0ELb1EEEvPT0_PKT_iiiPKbib,"ax",@progbits
	.align	128
.text._ZN43_GLOBAL__N__9ae7fba5_10_SoftMax_cu_9f978f6320softmax_warp_forwardIN3c104HalfES2_fLi6ELb0ELb1EEEvPT0_PKT_iiiPKbib:
        .type           _ZN43_GLOBAL__N__9ae7fba5_10_SoftMax_cu_9f978f6320softmax_warp_forwardIN3c104HalfES2_fLi6ELb0ELb1EEEvPT0_PKT_iiiPKbib,@function
        .size           _ZN43_GLOBAL__N__9ae7fba5_10_SoftMax_cu_9f978f6320softmax_warp_forwardIN3c104HalfES2_fLi6ELb0ELb1EEEvPT0_PKT_iiiPKbib,(.L_x_11190 - _ZN43_GLOBAL__N__9ae7fba5_10_SoftMax_cu_9f978f6320softmax_warp_forwardIN3c104HalfES2_fLi6ELb0ELb1EEEvPT0_PKT_iiiPKbib)
        .other          _ZN43_GLOBAL__N__9ae7fba5_10_SoftMax_cu_9f978f6320softmax_warp_forwardIN3c104HalfES2_fLi6ELb0ELb1EEEvPT0_PKT_iiiPKbib,@"STO_CUDA_ENTRY STV_DEFAULT"
_ZN43_GLOBAL__N__9ae7fba5_10_SoftMax_cu_9f978f6320softmax_warp_forwardIN3c104HalfES2_fLi6ELb0ELb1EEEvPT0_PKT_iiiPKbib:
        /* <DEDUP_REMOVED lines=48> */
.L_x_1807:
        /* <DEDUP_REMOVED lines=21> */
[----:B--2---:R-:W-:Y:S02]  /*0450*/  @P3 HADD2.F32 R11, -RZ, R3.H0_H0 ;  /* 0x20000003ff0b3230 */ /* 0x004fe40000004100 */
[----:B------:R-:W-:Y:S02]  /*0460*/  IMAD.X R3, RZ, RZ, R5, P4 ;  /* 0x000000ffff037224 */ /* 0x000fe400020e0605 */
[----:B---3--:R-:W-:-:S02]  /*0470*/  @P2 HADD2.F32 R12, -RZ, R18.H0_H0 ;  /* 0x20000012ff0c2230 */ /* 0x008fc40000004100 */
[----:B----4-:R-:W-:Y:S02]  /*0480*/  @P1 HADD2.F32 R13, -RZ, R19.H0_H0 ;  /* 0x20000013ff0d1230 */ /* 0x010fe40000004100 */
[----:B-----5:R-:W-:Y:S01]  /*0490*/  @P0 HADD2.F32 R10, -RZ, R20.H0_H0 ;  /* 0x20000014ff0a0230 */ /* 0x020fe20000004100 */
        /* <DEDUP_REMOVED lines=11> */
.L_x_1810:
[----:B------:R-:W-:Y:S05]  /*0550*/  BSYNC.RECONVERGENT B0 ;  /* 0x0000000000007941 */ /* 0x000fea0003800200 */
.L_x_1809:
        /* <DEDUP_REMOVED lines=9> */
.L_x_1812:
[----:B------:R-:W-:Y:S05]  /*05f0*/  BSYNC.RECONVERGENT B0 ;  /* 0x0000000000007941 */ /* 0x000fea0003800200 */
.L_x_1811:
        /* <DEDUP_REMOVED lines=19> */
.L_x_1814:
[----:B------:R-:W-:Y:S05]  /*0730*/  BSYNC.RECONVERGENT B0 ;  /* 0x0000000000007941 */ /* 0x000fea0003800200 */
.L_x_1813:
[----:B------:R-:W-:-:S04]  /*0740*/  PRMT R16, R16, 0x9910, RZ ;  /* 0x0000991010107816 */ /* 0x000fc800000000ff */
[----:B------:R-:W-:-:S04]  /*0750*/  ISETP.NE.AND P4, PT, R16, RZ, PT ;  /* 0x000000ff1000720c */ /* 0x000fc80003f85270 */
[----:B------:R-:W-:Y:S01]  /*0760*/  FSEL R15, R15, -INF , P4 ;  /* 0xff8000000f0f7808 */ /* 0x000fe20002000000 */
[----:B------:R-:W-:Y:S08]  /*0770*/  BRA `(.L_x_1815) ;  /* 0x0000000000b07947 */ /* 0x000ff00003800000 */
.L_x_1808:
        /* <DEDUP_REMOVED lines=10> */
.L_x_1817:
[----:B------:R-:W-:Y:S05]  /*0820*/  BSYNC.RECONVERGENT B0 ;  /* 0x0000000000007941 */ /* 0x000fea0003800200 */
.L_x_1816:
        /* <DEDUP_REMOVED lines=9> */
.L_x_1819:
[----:B------:R-:W-:Y:S05]  /*08c0*/  BSYNC.RECONVERGENT B0 ;  /* 0x0000000000007941 */ /* 0x000fea0003800200 */
.L_x_1818:
        /* <DEDUP_REMOVED lines=19> */
.L_x_1821:
[----:B------:R-:W-:Y:S05]  /*0a00*/  BSYNC.RECONVERGENT B0 ;  /* 0x0000000000007941 */ /* 0x000fea0003800200 */
.L_x_1820:
[----:B------:R-:W-:-:S04]  /*0a10*/  PRMT R16, R16, 0x9910, RZ ;  /* 0x0000991010107816 */ /* 0x000fc800000000ff */
[----:B------:R-:W-:-:S04]  /*0a20*/  ISETP.NE.AND P4, PT, R16, RZ, PT ;  /* 0x000000ff1000720c */ /* 0x000fc80003f85270 */
[----:B------:R-:W-:-:S09]  /*0a30*/  FSEL R15, R15, -INF , P4 ;  /* 0xff8000000f0f7808 */ /* 0x000fd20002000000 */
.L_x_1815:
        /* <DEDUP_REMOVED lines=42> */
.L_x_1825:
[----:B------:R-:W-:Y:S05]  /*0ce0*/  BSYNC.RECONVERGENT B1 ;  /* 0x0000000000017941 */ /* 0x000fea0003800200 */
.L_x_1824:
        /* <DEDUP_REMOVED lines=9> */
.L_x_1827:
[----:B------:R-:W-:Y:S05]  /*0d80*/  BSYNC.RECONVERGENT B1 ;  /* 0x0000000000017941 */ /* 0x000fea0003800200 */
.L_x_1826:
        /* <DEDUP_REMOVED lines=8> */
.L_x_1829:
[----:B------:R-:W-:Y:S05]  /*0e10*/  BSYNC.RECONVERGENT B1 ;  /* 0x0000000000017941 */ /* 0x000fea0003800200 */
.L_x_1828:
        /* <DEDUP_REMOVED lines=10> */
.L_x_1823:
        /* <DEDUP_REMOVED lines=10> */
.L_x_1832:
[----:B------:R-:W-:Y:S05]  /*0f60*/  BSYNC.RECONVERGENT B1 ;  /* 0x0000000000017941 */ /* 0x000fea0003800200 */
.L_x_1831:
        /* <DEDUP_REMOVED lines=9> */
.L_x_1834:
[----:B------:R-:W-:Y:S05]  /*1000*/  BSYNC.RECONVERGENT B1 ;  /* 0x0000000000017941 */ /* 0x000fea0003800200 */
.L_x_1833:
        /* <DEDUP_REMOVED lines=8> */
.L_x_1836:
[----:B------:R-:W-:Y:S05]  /*1090*/  BSYNC.RECONVERGENT B1 ;  /* 0x0000000000017941 */ /* 0x000fea0003800200 */
.L_x_1835:
        /* <DEDUP_REMOVED lines=8> */
.L_x_1830:
[----:B------:R-:W-:Y:S05]  /*1120*/  BSYNC.RECONVERGENT B0 ;  /* 0x0000000000007941 */ /* 0x000fea0003800200 */
.L_x_1822:
        /* <DEDUP_REMOVED lines=33> */
[----:B------:R-:W-:Y:S02]  /*1340*/  @P1 F2FP.F16.F32.PACK_AB R5, RZ, R15 ;  /* 0x0000000fff05123e */ /* 0x000fe400000000ff */
[----:B------:R-:W-:Y:S02]  /*1350*/  LEA.HI.X R3, R6, UR5, R9, 0x1, P2 ;  /* 0x0000000506037c11 */ /* 0x000fe400090f0c09 */
[----:B------:R-:W-:-:S03]  /*1360*/  ISETP.GE.AND P2, PT, R0, R7, PT ;  /* 0x000000070000720c */ /* 0x000fc60003f46270 */
[----:B------:R0:W-:Y:S10]  /*1370*/  STG.E.U16 desc[UR6][R2.64], R5 ;  /* 0x0000000502007986 */ /* 0x0001f4000c101506 */
[----:B------:R-:W-:Y:S05]  /*1380*/  @P2 BRA `(.L_x_1838) ;  /* 0x0000000000182947 */ /* 0x000fea0003800000 */
[----:B------:R-:W1:Y:S01]  /*1390*/  @P1 MUFU.RCP R17, R17 ;  /* 0x0000001100111308 */ /* 0x000e620000001000 */
[----:B0-----:R-:W-:Y:S02]  /*13a0*/  IMAD.MOV.U32 R5, RZ, RZ, 0x7fff ;  /* 0x00007fffff057424 */ /* 0x001fe400078e00ff */
[----:B-1----:R-:W-:-:S05]  /*13b0*/  @P1 FMUL.FTZ R18, R17, R18 ;  /* 0x0000001211121220 */ /* 0x002fca0000410000 */
[----:B------:R-:W-:-:S04]  /*13c0*/  @P1 F2FP.F16.F32.PACK_AB R18, RZ, R18 ;  /* 0x00000012ff12123e */ /* 0x000fc800000000ff */
[----:B------:R-:W-:-:S05]  /*13d0*/  @!P1 PRMT R18, R5, 0x7610, R18 ;  /* 0x0000761005129816 */ /* 0x000fca0000000012 */
[----:B------:R1:W-:Y:S02]  /*13e0*/  STG.E.U16 desc[UR6][R2.64+0x40], R18 ;  /* 0x0000401202007986 */ /* 0x0003e4000c101506 */
.L_x_1838:
[----:B------:R-:W-:Y:S05]  /*13f0*/  BSYNC.RECONVERGENT B0 ;  /* 0x0000000000007941 */ /* 0x000fea0003800200 */
.L_x_1837:
        /* <DEDUP_REMOVED lines=10> */
[----:B------:R-:W-:-:S04]  /*14a0*/  @P0 F2FP.F16.F32.PACK_AB R14, RZ, R14 ;  /* 0x0000000eff0e023e */ /* 0x000fc800000000ff */
[----:B------:R-:W-:Y:S02]  /*14b0*/  @!P0 PRMT R14, R3, 0x7610, R14 ;  /* 0x00007610030e8816 */ /* 0x000fe4000000000e */
[----:B------:R-:W-:-:S05]  /*14c0*/  LEA.HI.X R3, R6, UR5, R9, 0x1, P1 ;  /* 0x0000000506037c11 */ /* 0x000fca00088f0c09 */
[----:B------:R0:W-:Y:S01]  /*14d0*/  STG.E.U16 desc[UR6][R2.64], R14 ;  /* 0x0000000e02007986 */ /* 0x0001e2000c101506 */
[----:B------:R-:W-:Y:S05]  /*14e0*/  @P2 EXIT ;  /* 0x000000000000294d */ /* 0x000fea0003800000 */
[----:B------:R-:W1:Y:S01]  /*14f0*/  @P0 MUFU.RCP R4, R4 ;  /* 0x0000000400040308 */ /* 0x000e620000001000 */
[----:B------:R-:W-:Y:S02]  /*1500*/  IMAD.MOV.U32 R0, RZ, RZ, 0x7fff ;  /* 0x00007fffff007424 */ /* 0x000fe400078e00ff */
[----:B-1----:R-:W-:-:S05]  /*1510*/  @P0 FMUL.FTZ R11, R4, R11 ;  /* 0x0000000b040b0220 */ /* 0x002fca0000410000 */
[----:B------:R-:W-:-:S04]  /*1520*/  @P0 F2FP.F16.F32.PACK_AB R11, RZ, R11 ;  /* 0x0000000bff0b023e */ /* 0x000fc800000000ff */
[----:B------:R-:W-:-:S05]  /*1530*/  @!P0 PRMT R11, R0, 0x7610, R11 ;  /* 0x00007610000b8816 */ /* 0x000fca000000000b */
[----:B------:R-:W-:Y:S01]  /*1540*/  STG.E.U16 desc[UR6][R2.64+0x40], R11 ;  /* 0x0000400b02007986 */ /* 0x000fe2000c101506 */
[----:B------:R-:W-:Y:S05]  /*1550*/  EXIT ;  /* 0x000000000000794d */ /* 0x000fea0003800000 */
.L_x_1839:
        /* <DEDUP_REMOVED lines=10> */
.L_x_11190:


//--------------------- .text._ZN43_GLOBAL__N__9ae7fba5_10_SoftMax_cu_9f978f6320softmax_warp_forwardIN3c104HalfES2_fLi5ELb0ELb1EEEvPT0_PKT_iiiPKbib --------------------------
	.section	.text._ZN43_GLOBAL__N__9ae7fba5_10_SoftMax_cu_9f978f6320softmax_warp_forwardIN3c104HalfES2_fLi5ELb0ELb1EEEvPT0_PKT_iiiPKbib,"ax",@progbits
	.align	128
.text._ZN43_GLOBAL__N__9ae7fba5_10_SoftMax_cu_9f978f6320softmax_warp_forwardIN3c104HalfES2_fLi5ELb0ELb1EEEvPT0_PKT_iiiPKbib:
        .type           _ZN43_GLOBAL__N__9ae7fba5_10_SoftMax_cu_9f978f6320softmax_warp_forwardIN3c104HalfES2_fLi5ELb0ELb1EEEvPT0_PKT_iiiPKbib,@function
        .size           _ZN43_GLOBAL__N__9ae7fba5_10_SoftMax_cu_9f978f6320softmax_warp_forwardIN3c104HalfES2_fLi5ELb0ELb1EEEvPT0_PKT_iiiPKbib,(.L_x_11191 - _ZN43_GLOBAL__N__9ae7fba5_10_SoftMax_cu_9f978f6320softmax_warp_forwardIN3c104HalfES2_fLi5ELb0ELb1EEEvPT0_PKT_iiiPKbib)
        .other          _ZN43_GLOBAL__N__9ae7fba5_10_SoftMax_cu_9f978f6320softmax_warp_forwardIN3c104HalfES2_fLi5ELb0ELb1EEEvPT0_PKT_iiiPKbib,@"STO_CUDA_ENTRY STV_DEFAULT"
_ZN43_GLOBAL__N__9ae7fba5_10_SoftMax_cu_9f978f6320softmax_warp_forwardIN3c104HalfES2_fLi5ELb0ELb1EEEvPT0_PKT_iiiPKbib:
        /* <DEDUP_REMOVED lines=59> */
.L_x_1840:
[----:B------:R-:W-:Y:S01]  /*03b0*/  UISETP.NE.AND UP0, UPT, UR4, URZ, UPT ;  /* 0x000000ff0400728c */ /* 0x000fe2000bf05270 */
[C---:B------:R-:W-:Y:S01]  /*03c0*/  IADD3 R4, P2, PT, R12.reuse, UR10, RZ ;  /* 0x0000000a0c047c10 */ /* 0x040fe2000ff5e0ff */
[----:B------:R-:W-:Y:S01]  /*03d0*/  IMAD.MOV.U32 R8, RZ, RZ, -0x800000 ;  /* 0xff800000ff087424 */ /* 0x000fe200078e00ff */
[----:B------:R-:W-:Y:S01]  /*03e0*/  BSSY.RECONVERGENT B0, `(.L_x_1841) ;  /* 0x000001c000007945 */ /* 0x000fe20003800200 */
[----:B------:R-:W-:Y:S01]  /*03f0*/  IMAD.MOV.U32 R9, RZ, RZ, -0x800000 ;  /* 0xff800000ff097424 */ /* 0x000fe200078e00ff */
[----:B------:R-:W-:Y:S01]  /*0400*/  LEA.HI.X.SX32 R5, R12, UR11, 0x1, P2 ;  /* 0x0000000b0c057c11 */ /* 0x000fe200090f0eff */
[----:B-----5:R-:W-:Y:S01]  /*0410*/  @P0 HADD2.F32 R8, -RZ, R10.H0_H0 ;  /* 0x2000000aff080230 */ /* 0x020fe20000004100 */
[----:B------:R-:W-:Y:S01]  /*0420*/  IADD3 R6, P2, PT, R4, UR5, RZ ;  /* 0x0000000504067c10 */ /* 0x000fe2000ff5e0ff */
[----:B------:R-:W-:Y:S02]  /*0430*/  @P1 HADD2.F32 R9, -RZ, R11.H0_H0 ;  /* 0x2000000bff091230 */ /* 0x000fe40000004100 */
        /* <DEDUP_REMOVED lines=8> */
.L_x_1844:
[----:B------:R-:W-:Y:S05]  /*04c0*/  BSYNC.RECONVERGENT B1 ;  /* 0x0000000000017941 */ /* 0x000fea0003800200 */
.L_x_1843:
[----:B------:R-:W-:Y:S01]  /*04d0*/  IMAD.MOV.U32 R11, RZ, RZ, -0x800000 ;  /* 0xff800000ff0b7424 */ /* 0x000fe200078e00ff */
[----:B------:R-:W-:Y:S06]  /*04e0*/  @!P0 BRA `(.L_x_1845) ;  /* 0x00000000002c8947 */ /* 0x000fec0003800000 */
[----:B------:R-:W2:Y:S02]  /*04f0*/  LDG.E.U8 R11, desc[UR6][R6.64] ;  /* 0x00000006060b7981 */ /* 0x000ea4000c1e1100 */
[----:B--2---:R-:W-:-:S04]  /*0500*/  ISETP.NE.AND P2, PT, R11, RZ, PT ;  /* 0x000000ff0b00720c */ /* 0x004fc80003f45270 */
[----:B------:R-:W-:Y:S01]  /*0510*/  FSEL R11, R8, -INF , !P2 ;  /* 0xff800000080b7808 */ /* 0x000fe20005000000 */
[----:B------:R-:W-:Y:S08]  /*0520*/  BRA `(.L_x_1845) ;  /* 0x00000000001c7947 */ /* 0x000ff00003800000 */
.L_x_1842:
[----:B------:R-:W2:Y:S04]  /*0530*/  @P1 LDG.E.U8 R12, desc[UR6][R4.64] ;  /* 0x00000006040c1981 */ /* 0x000ea8000c1e1100 */
[----:B------:R-:W3:Y:S01]  /*0540*/  @P0 LDG.E.U8 R11, desc[UR6][R4.64] ;  /* 0x00000006040b0981 */ /* 0x000ee2000c1e1100 */
[----:B--2---:R-:W-:Y:S02]  /*0550*/  @P1 ISETP.NE.AND P2, PT, R12, RZ, PT ;  /* 0x000000ff0c00120c */ /* 0x004fe40003f45270 */
[----:B---3--:R-:W-:Y:S01]  /*0560*/  @P0 ISETP.NE.AND P3, PT, R11, RZ, PT ;  /* 0x000000ff0b00020c */ /* 0x008fe20003f65270 */
[----:B------:R-:W-:Y:S01]  /*0570*/  IMAD.MOV.U32 R11, RZ, RZ, -0x800000 ;  /* 0xff800000ff0b7424 */ /* 0x000fe200078e00ff */
[----:B------:R-:W-:Y:S02]  /*0580*/  @P1 FSEL R10, R9, -INF , !P2 ;  /* 0xff800000090a1808 */ /* 0x000fe40005000000 */
[----:B------:R-:W-:-:S09]  /*0590*/  @P0 FSEL R11, R8, -INF , !P3 ;  /* 0xff800000080b0808 */ /* 0x000fd20005800000 */
.L_x_1845:
[----:B------:R-:W-:Y:S05]  /*05a0*/  BSYNC.RECONVERGENT B0 ;  /* 0x0000000000007941 */ /* 0x000fea0003800200 */
.L_x_1841:
        /* <DEDUP_REMOVED lines=41> */
.L_x_1849:
[----:B------:R-:W-:Y:S05]  /*0840*/  BSYNC.RECONVERGENT B1 ;  /* 0x0000000000017941 */ /* 0x000fea0003800200 */
.L_x_1848:
        /* <DEDUP_REMOVED lines=11> */
.L_x_1847:
        /* <DEDUP_REMOVED lines=9> */
.L_x_1852:
[----:B------:R-:W-:Y:S05]  /*0990*/  BSYNC.RECONVERGENT B1 ;  /* 0x0000000000017941 */ /* 0x000fea0003800200 */
.L_x_1851:
        /* <DEDUP_REMOVED lines=9> */
.L_x_1850:
[----:B------:R-:W-:Y:S05]  /*0a30*/  BSYNC.RECONVERGENT B0 ;  /* 0x0000000000007941 */ /* 0x000fea0003800200 */
.L_x_1846:
        /* <DEDUP_REMOVED lines=33> */
[----:B------:R-:W-:-:S05]  /*0c50*/  @P0 F2FP.F16.F32.PACK_AB R0, RZ, R10 ;  /* 0x0000000aff00023e */ /* 0x000fca00000000ff */
[----:B------:R0:W-:Y:S02]  /*0c60*/  STG.E.U16 desc[UR6][R4.64], R0 ;  /* 0x0000000004007986 */ /* 0x0001e4000c101506 */
.L_x_1854:
[----:B------:R-:W-:Y:S05]  /*0c70*/  BSYNC.RECONVERGENT B0 ;  /* 0x0000000000007941 */ /* 0x000fea0003800200 */
.L_x_1853:
[----:B------:R-:W-:Y:S05]  /*0c80*/  @P1 EXIT ;  /* 0x000000000000194d */ /* 0x000fea0003800000 */
[----:B------:R-:W-:Y:S01]  /*0c90*/  FSETP.NEU.FTZ.AND P0, PT, R12, RZ, PT ;  /* 0x000000ff0c00720b */ /* 0x000fe20003f1d000 */
[----:B------:R-:W1:Y:S01]  /*0ca0*/  LDCU.64 UR8, c[0x0][0x380] ;  /* 0x00007000ff0877ac */ /* 0x000e620008000a00 */
[----:B0-----:R-:W-:-:S11]  /*0cb0*/  IMAD.MOV.U32 R4, RZ, RZ, 0x7fff ;  /* 0x00007fffff047424 */ /* 0x001fd600078e00ff */
[----:B------:R-:W0:Y:S02]  /*0cc0*/  @P0 MUFU.RCP R0, R12 ;  /* 0x0000000c00000308 */ /* 0x000e240000001000 */
[----:B0-----:R-:W-:Y:S01]  /*0cd0*/  @P0 FMUL.FTZ R9, R0, R9 ;  /* 0x0000000900090220 */ /* 0x001fe20000410000 */
[----:B------:R-:W-:-:S04]  /*0ce0*/  IADD3 R0, P1, PT, R2, UR5, RZ ;  /* 0x0000000502007c10 */ /* 0x000fc8000ff3e0ff */
[----:B------:R-:W-:Y:S01]  /*0cf0*/  @P0 F2FP.F16.F32.PACK_AB R9, RZ, R9 ;  /* 0x00000009ff09023e */ /* 0x000fe200000000ff */
[----:B------:R-:W-:Y:S01]  /*0d00*/  IMAD.X R3, RZ, RZ, R3, P1 ;  /* 0x000000ffff037224 */ /* 0x000fe200008e0603 */
[----:B-1----:R-:W-:Y:S02]  /*0d10*/  LEA R2, P1, R0, UR8, 0x1 ;  /* 0x0000000800027c11 */ /* 0x002fe4000f8208ff */
[----:B------:R-:W-:Y:S02]  /*0d20*/  @!P0 PRMT R9, R4, 0x7610, R9 ;  /* 0x0000761004098816 */ /* 0x000fe40000000009 */
[----:B------:R-:W-:-:S05]  /*0d30*/  LEA.HI.X R3, R0, UR9, R3, 0x1, P1 ;  /* 0x0000000900037c11 */ /* 0x000fca00088f0c03 */
[----:B------:R-:W-:Y:S01]  /*0d40*/  STG.E.U16 desc[UR6][R2.64], R9 ;  /* 0x0000000902007986 */ /* 0x000fe2000c101506 */
[----:B------:R-:W-:Y:S05]  /*0d50*/  EXIT ;  /* 0x000000000000794d */ /* 0x000fea0003800000 */
.L_x_1855:
        /* <DEDUP_REMOVED lines=10> */
.L_x_11191:


//--------------------- .text._ZN43_GLOBAL__N__9ae7fba5_10_SoftMax_cu_9f978f6320softmax_warp_forwardIN3c104HalfES2_fLi4ELb0ELb1EEEvPT0_PKT_iiiPKbib --------------------------
	.section	.text._ZN43_GLOBAL__N__9ae7fba5_10_SoftMax_cu_9f978f6320softmax_warp_forwardIN3c104HalfES2_fLi4ELb0ELb1EEEvPT0_PKT_iiiPKbib,"ax",@progbits
	.align	128
.text._ZN43_GLOBAL__N__9ae7fba5_10_SoftMax_cu_9f978f6320softmax_warp_forwardIN3c104HalfES2_fLi4ELb0ELb1EEEvPT0_PKT_iiiPKbib:
        .type           _ZN43_GLOBAL__N__9ae7fba5_10_SoftMax_cu_9f978f6320softmax_warp_forwardIN3c104HalfES2_fLi4ELb0ELb1EEEvPT0_PKT_iiiPKbib,@function
        .size           _ZN43_GLOBAL__N__9ae7fba5_10_SoftMax_cu_9f978f6320softmax_warp_forwardIN3c104HalfES2_fLi4ELb0ELb1EEEvPT0_PKT_iiiPKbib,(.L_x_11192 - _ZN43_GLOBAL__N__9ae7fba5_10_SoftMax_cu_9f978f6320softmax_warp_forwardIN3c104HalfES2_fLi4ELb0ELb1EEEvPT0_PKT_iiiPKbib)
        .other          _ZN43_GLOBAL__N__9ae7fba5_10_SoftMax_cu_9f978f6320softmax_warp_forwardIN3c104HalfES2_fLi4ELb0ELb1EEEvPT0_PKT_iiiPKbib,@"STO_CUDA_ENTRY STV_DEFAULT"
_ZN43_GLOBAL__N__9ae7fba5_10_SoftMax_cu_9f978f6320softmax_warp_forwardIN3c104HalfES2_fLi4ELb0ELb1EEEvPT0_PKT_iiiPKbib:
        /* <DEDUP_REMOVED lines=59> */
.L_x_1856:
        /* <DEDUP_REMOVED lines=17> */
.L_x_1860:
[----:B------:R-:W-:Y:S05]  /*04c0*/  BSYNC.RECONVERGENT B1 ;  /* 0x0000000000017941 */ /* 0x000fea0003800200 */
.L_x_1859:
[----:B------:R-:W-:Y:S01]  /*04d0*/  IMAD.MOV.U32 R11, RZ, RZ, -0x800000 ;  /* 0xff800000ff0b7424 */ /* 0x000fe200078e00ff */
[----:B------:R-:W-:Y:S06]  /*04e0*/  @!P0 BRA `(.L_x_1861) ;  /* 0x00000000002c8947 */ /* 0x000fec0003800000 */
[----:B------:R-:W2:Y:S02]  /*04f0*/  LDG.E.U8 R11, desc[UR6][R6.64] ;  /* 0x00000006060b7981 */ /* 0x000ea4000c1e1100 */
[----:B--2---:R-:W-:-:S04]  /*0500*/  ISETP.NE.AND P2, PT, R11, RZ, PT ;  /* 0x000000ff0b00720c */ /* 0x004fc80003f45270 */
[----:B------:R-:W-:Y:S01]  /*0510*/  FSEL R11, R8, -INF , !P2 ;  /* 0xff800000080b7808 */ /* 0x000fe20005000000 */
[----:B------:R-:W-:Y:S08]  /*0520*/  BRA `(.L_x_1861) ;  /* 0x00000000001c7947 */ /* 0x000ff00003800000 */
.L_x_1858:
[----:B------:R-:W2:Y:S04]  /*0530*/  @P1 LDG.E.U8 R12, desc[UR6][R4.64] ;  /* 0x00000006040c1981 */ /* 0x000ea8000c1e1100 */
[----:B------:R-:W3:Y:S01]  /*0540*/  @P0 LDG.E.U8 R11, desc[UR6][R4.64] ;  /* 0x00000006040b0981 */ /* 0x000ee2000c1e1100 */
[----:B--2---:R-:W-:Y:S02]  /*0550*/  @P1 ISETP.NE.AND P2, PT, R12, RZ, PT ;  /* 0x000000ff0c00120c */ /* 0x004fe40003f45270 */
[----:B---3--:R-:W-:Y:S01]  /*0560*/  @P0 ISETP.NE.AND P3, PT, R11, RZ, PT ;  /* 0x000000ff0b00020c */ /* 0x008fe20003f65270 */
[----:B------:R-:W-:Y:S01]  /*0570*/  IMAD.MOV.U32 R11, RZ, RZ, -0x800000 ;  /* 0xff800000ff0b7424 */ /* 0x000fe200078e00ff */
[----:B------:R-:W-:Y:S02]  /*0580*/  @P1 FSEL R10, R9, -INF , !P2 ;  /* 0xff800000090a1808 */ /* 0x000fe40005000000 */
[----:B------:R-:W-:-:S09]  /*0590*/  @P0 FSEL R11, R8, -INF , !P3 ;  /* 0xff800000080b0808 */ /* 0x000fd20005800000 */
.L_x_1861:
[----:B------:R-:W-:Y:S05]  /*05a0*/  BSYNC.RECONVERGENT B0 ;  /* 0x0000000000007941 */ /* 0x000fea0003800200 */
.L_x_1857:
        /* <DEDUP_REMOVED lines=35> */
.L_x_1865:
[----:B------:R-:W-:Y:S05]  /*07e0*/  BSYNC.RECONVERGENT B1 ;  /* 0x0000000000017941 */ /* 0x000fea0003800200 */
.L_x_1864:
        /* <DEDUP_REMOVED lines=11> */
.L_x_1863:
        /* <DEDUP_REMOVED lines=9> */
.L_x_1868:
[----:B------:R-:W-:Y:S05]  /*0930*/  BSYNC.RECONVERGENT B1 ;  /* 0x0000000000017941 */ /* 0x000fea0003800200 */
.L_x_1867:
        /* <DEDUP_REMOVED lines=9> */
.L_x_1866:
[----:B------:R-:W-:Y:S05]  /*09d0*/  BSYNC.RECONVERGENT B0 ;  /* 0x0000000000007941 */ /* 0x000fea0003800200 */
.L_x_1862:
        /* <DEDUP_REMOVED lines=29> */
[----:B------:R-:W-:-:S05]  /*0bb0*/  @P0 F2FP.F16.F32.PACK_AB R0, RZ, R10 ;  /* 0x0000000aff00023e */ /* 0x000fca00000000ff */
[----:B------:R1:W-:Y:S02]  /*0bc0*/  STG.E.U16 desc[UR6][R4.64], R0 ;  /* 0x0000000004007986 */ /* 0x0003e4000c101506 */
.L_x_1870:
[----:B------:R-:W-:Y:S05]  /*0bd0*/  BSYNC.RECONVERGENT B0 ;  /* 0x0000000000007941 */ /* 0x000fea0003800200 */
.L_x_1869:
[----:B------:R-:W-:Y:S05]  /*0be0*/  @P1 EXIT ;  /* 0x000000000000194d */ /* 0x000fea0003800000 */
[----:B------:R-:W-:Y:S01]  /*0bf0*/  FSETP.NEU.FTZ.AND P0, PT, R12, RZ, PT ;  /* 0x000000ff0c00720b */ /* 0x000fe20003f1d000 */
[----:B------:R-:W2:Y:S01]  /*0c00*/  LDCU.64 UR8, c[0x0][0x380] ;  /* 0x00007000ff0877ac */ /* 0x000ea20008000a00 */
[----:B-1----:R-:W-:-:S11]  /*0c10*/  IMAD.MOV.U32 R4, RZ, RZ, 0x7fff ;  /* 0x00007fffff047424 */ /* 0x002fd600078e00ff */
[----:B------:R-:W1:Y:S02]  /*0c20*/  @P0 MUFU.RCP R0, R12 ;  /* 0x0000000c00000308 */ /* 0x000e640000001000 */
[----:B-1----:R-:W-:Y:S01]  /*0c30*/  @P0 FMUL.FTZ R9, R0, R9 ;  /* 0x0000000900090220 */ /* 0x002fe20000410000 */
[----:B------:R-:W-:-:S04]  /*0c40*/  IADD3 R0, P1, PT, R2, UR5, RZ ;  /* 0x0000000502007c10 */ /* 0x000fc8000ff3e0ff */
[----:B------:R-:W-:Y:S01]  /*0c50*/  @P0 F2FP.F16.F32.PACK_AB R9, RZ, R9 ;  /* 0x00000009ff09023e */ /* 0x000fe200000000ff */
[----:B------:R-:W-:Y:S01]  /*0c60*/  IMAD.X R3, RZ, RZ, R3, P1 ;  /* 0x000000ffff037224 */ /* 0x000fe200008e0603 */
[----:B--2---:R-:W-:Y:S02]  /*0c70*/  LEA R2, P1, R0, UR8, 0x1 ;  /* 0x0000000800027c11 */ /* 0x004fe4000f8208ff */
[----:B------:R-:W-:Y:S02]  /*0c80*/  @!P0 PRMT R9, R4, 0x7610, R9 ;  /* 0x0000761004098816 */ /* 0x000fe40000000009 */
[----:B------:R-:W-:-:S05]  /*0c90*/  LEA.HI.X R3, R0, UR9, R3, 0x1, P1 ;  /* 0x0000000900037c11 */ /* 0x000fca00088f0c03 */
[----:B------:R-:W-:Y:S01]  /*0ca0*/  STG.E.U16 desc[UR6][R2.64], R9 ;  /* 0x0000000902007986 */ /* 0x000fe2000c101506 */
[----:B------:R-:W-:Y:S05]  /*0cb0*/  EXIT ;  /* 0x000000000000794d */ /* 0x000fea0003800000 */
.L_x_1871:
        /* <DEDUP_REMOVED lines=12> */
.L_x_11192:


//--------------------- .text._ZN43_GLOBAL__N__9ae7fba5_10_SoftMax_cu_9f978f6320softmax_warp_forwardIN3c104HalfES2_fLi3ELb0ELb1EEEvPT0_PKT_iiiPKbib --------------------------
	.section	.text._ZN43_GLOBAL__N__9ae7fba5_10_SoftMax_cu_9f978f6320softmax_warp_forwardIN3c104HalfES2_fLi3ELb0ELb1EEEvPT0_PKT_iiiPKbib,"ax",@progbits
	.align	128
.text._ZN43_GLOBAL__N__9ae7fba5_10_SoftMax_cu_9f978f6320softmax_warp_forwardIN3c104HalfES2_fLi3ELb0ELb1EEEvPT0_PKT_iiiPKbib:
        .type           _ZN43_GLOBAL__N__9ae7fba5_10_SoftMax_cu_9f978f6320softmax_warp_forwardIN3c104HalfES2_fLi3ELb0ELb1EEEvPT0_PKT_iiiPKbib,@function
        .size           _ZN43_GLOBAL__N__9ae7fba5_10_SoftMax_cu_9f978f6320softmax_warp_forwardIN3c104HalfES2_fLi3ELb0ELb1EEEvPT0_PKT_iiiPKbib,(.L_x_11193 - _ZN43_GLOBAL__N__9ae7fba5_10_SoftMax_cu_9f978f6320softmax_warp_forwardIN3c104HalfES2_fLi3ELb0ELb1EEEvPT0_PKT_iiiPKbib)
        .other          _ZN43_GLOBAL__N__9ae7fba5_10_SoftMax_cu_9f978f6320softmax_warp_forwardIN3c104HalfES2_fLi3ELb0ELb1EEEvPT0_PKT_iiiPKbib,@"STO_CUDA_ENTRY STV_DEFAULT"
_ZN43_GLOBAL__N__9ae7fba5_10_SoftMax_cu_9f978f6320softmax_warp_forwardIN3c104HalfES2_fLi3ELb0ELb1EEEvPT0_PKT_iiiPKbib:
        /* <DEDUP_REMOVED lines=59> */
.L_x_1872:
[----:B------:R-:W-:Y:S01]  /*03b0*/  UISETP.NE.AND UP0, UPT, UR4, URZ, UPT ;  /* 0x000000ff0400728c */ /* 0x000fe2000bf05270 */
[C---:B------:R-:W-:Y:S01]  /*03c0*/  IADD3 R4, P2, PT, R10.reuse, UR10, RZ ;  /* 0x0000000a0a047c10 */ /* 0x040fe2000ff5e0ff */
[----:B------:R-:W-:Y:S01]  /*03d0*/  IMAD.MOV.U32 R8, RZ, RZ, -0x800000 ;  /* 0xff800000ff087424 */ /* 0x000fe200078e00ff */
[----:B------:R-:W-:Y:S01]  /*03e0*/  BSSY.RECONVERGENT B0, `(.L_x_1873) ;  /* 0x000001c000007945 */ /* 0x000fe20003800200 */
[----:B-----5:R-:W-:Y:S01]  /*03f0*/  @P0 HADD2.F32 R8, -RZ, R9.H0_H0 ;  /* 0x20000009ff080230 */ /* 0x020fe20000004100 */
[----:B------:R-:W-:Y:S01]  /*0400*/  LEA.HI.X.SX32 R5, R10, UR11, 0x1, P2 ;  /* 0x0000000b0a057c11 */ /* 0x000fe200090f0eff */
[----:B------:R-:W-:Y:S01]  /*0410*/  IMAD.MOV.U32 R10, RZ, RZ, -0x800000 ;  /* 0xff800000ff0a7424 */ /* 0x000fe200078e00ff */
        /* <DEDUP_REMOVED lines=10> */
.L_x_1876:
[----:B------:R-:W-:Y:S05]  /*04c0*/  BSYNC.RECONVERGENT B1 ;  /* 0x0000000000017941 */ /* 0x000fea0003800200 */
.L_x_1875:
[----:B------:R-:W-:Y:S01]  /*04d0*/  IMAD.MOV.U32 R11, RZ, RZ, -0x800000 ;  /* 0xff800000ff0b7424 */ /* 0x000fe200078e00ff */
[----:B------:R-:W-:Y:S06]  /*04e0*/  @!P0 BRA `(.L_x_1877) ;  /* 0x00000000002c8947 */ /* 0x000fec0003800000 */
[----:B------:R-:W2:Y:S02]  /*04f0*/  LDG.E.U8 R11, desc[UR6][R6.64] ;  /* 0x00000006060b7981 */ /* 0x000ea4000c1e1100 */
[----:B--2---:R-:W-:-:S04]  /*0500*/  ISETP.NE.AND P2, PT, R11, RZ, PT ;  /* 0x000000ff0b00720c */ /* 0x004fc80003f45270 */
[----:B------:R-:W-:Y:S01]  /*0510*/  FSEL R11, R8, -INF , !P2 ;  /* 0xff800000080b7808 */ /* 0x000fe20005000000 */
[----:B------:R-:W-:Y:S08]  /*0520*/  BRA `(.L_x_1877) ;  /* 0x00000000001c7947 */ /* 0x000ff00003800000 */
.L_x_1874:
[----:B------:R-:W2:Y:S04]  /*0530*/  @P1 LDG.E.U8 R13, desc[UR6][R4.64] ;  /* 0x00000006040d1981 */ /* 0x000ea8000c1e1100 */
[----:B------:R-:W3:Y:S01]  /*0540*/  @P0 LDG.E.U8 R11, desc[UR6][R4.64] ;  /* 0x00000006040b0981 */ /* 0x000ee2000c1e1100 */
[----:B--2---:R-:W-:Y:S02]  /*0550*/  @P1 ISETP.NE.AND P2, PT, R13, RZ, PT ;  /* 0x000000ff0d00120c */ /* 0x004fe40003f45270 */
[----:B---3--:R-:W-:Y:S01]  /*0560*/  @P0 ISETP.NE.AND P3, PT, R11, RZ, PT ;  /* 0x000000ff0b00020c */ /* 0x008fe20003f65270 */
[----:B------:R-:W-:Y:S01]  /*0570*/  IMAD.MOV.U32 R11, RZ, RZ, -0x800000 ;  /* 0xff800000ff0b7424 */ /* 0x000fe200078e00ff */
[----:B------:R-:W-:Y:S02]  /*0580*/  @P1 FSEL R9, R10, -INF , !P2 ;  /* 0xff8000000a091808 */ /* 0x000fe40005000000 */
[----:B------:R-:W-:-:S09]  /*0590*/  @P0 FSEL R11, R8, -INF , !P3 ;  /* 0xff800000080b0808 */ /* 0x000fd20005800000 */
.L_x_1877:
[----:B------:R-:W-:Y:S05]  /*05a0*/  BSYNC.RECONVERGENT B0 ;  /* 0x0000000000007941 */ /* 0x000fea0003800200 */
.L_x_1873:
        /* <DEDUP_REMOVED lines=30> */
.L_x_1881:
[----:B------:R-:W-:Y:S05]  /*0790*/  BSYNC.RECONVERGENT B1 ;  /* 0x0000000000017941 */ /* 0x000fea0003800200 */
.L_x_1880:
        /* <DEDUP_REMOVED lines=11> */
.L_x_1879:
        /* <DEDUP_REMOVED lines=10> */
.L_x_1884:
[----:B------:R-:W-:Y:S05]  /*08f0*/  BSYNC.RECONVERGENT B1 ;  /* 0x0000000000017941 */ /* 0x000fea0003800200 */
.L_x_1883:
        /* <DEDUP_REMOVED lines=9> */
.L_x_1882:
[----:B------:R-:W-:Y:S05]  /*0990*/  BSYNC.RECONVERGENT B0 ;  /* 0x0000000000007941 */ /* 0x000fea0003800200 */
.L_x_1878:
        /* <DEDUP_REMOVED lines=25> */
[----:B------:R-:W-:Y:S02]  /*0b30*/  @P0 F2FP.F16.F32.PACK_AB R0, RZ, R9 ;  /* 0x00000009ff00023e */ /* 0x000fe400000000ff */
[----:B0-----:R-:W-:-:S05]  /*0b40*/  LEA.HI.X R5, R2, UR9, R3, 0x1, P2 ;  /* 0x0000000902057c11 */ /* 0x001fca00090f0c03 */
[----:B------:R1:W-:Y:S04]  /*0b50*/  STG.E.U16 desc[UR6][R4.64], R0 ;  /* 0x0000000004007986 */ /* 0x0003e8000c101506 */
.L_x_1886:
[----:B------:R-:W-:Y:S05]  /*0b60*/  BSYNC.RECONVERGENT B0 ;  /* 0x0000000000007941 */ /* 0x000fea0003800200 */
.L_x_1885:
        /* <DEDUP_REMOVED lines=10> */
[----:B------:R-:W-:-:S04]  /*0c10*/  @P0 F2FP.F16.F32.PACK_AB R10, RZ, R10 ;  /* 0x0000000aff0a023e */ /* 0x000fc800000000ff */
[----:B------:R-:W-:-:S05]  /*0c20*/  @!P0 PRMT R10, R4, 0x7610, R10 ;  /* 0x00007610040a8816 */ /* 0x000fca000000000a */
[----:B------:R-:W-:Y:S01]  /*0c30*/  STG.E.U16 desc[UR6][R2.64], R10 ;  /* 0x0000000a02007986 */ /* 0x000fe2000c101506 */
[----:B------:R-:W-:Y:S05]  /*0c40*/  EXIT ;  /* 0x000000000000794d */ /* 0x000fea0003800000 */
.L_x_1887:
        /* <DEDUP_REMOVED lines=11> */
.L_x_11193:


//--------------------- .text._ZN43_GLOBAL__N__9ae7fba5_10_SoftMax_cu_9f978f6320softmax_warp_forwardIN3c104HalfES2_fLi2ELb0ELb1EEEvPT0_PKT_iiiPKbib --------------------------
	.section	.text._ZN43_GLOBAL__N__9ae7fba5_10_SoftMax_cu_9f978f6320softmax_warp_forwardIN3c104HalfES2_fLi2ELb0ELb1EEEvPT0_PKT_iiiPKbib,"ax",@progbits
	.align	128
.text._ZN43_GLOBAL__N__9ae7fba5_10_SoftMax_cu_9f978f6320softmax_warp_forwardIN3c104HalfES2_fLi2ELb0ELb1EEEvPT0_PKT_iiiPKbib:
        .type           _ZN43_GLOBAL__N__9ae7fba5_10_SoftMax_cu_9f978f6320softmax_warp_forwardIN3c104HalfES2_fLi2ELb0ELb1EEEvPT0_PKT_iiiPKbib,@function
        .size           _ZN43_GLOBAL__N__9ae7fba5_10_SoftMax_cu_9f978f6320softmax_warp_forwardIN3c104HalfES2_fLi2ELb0ELb1EEEvPT0_PKT_iiiPKbib,(.L_x_11194 - _ZN43_GLOBAL__N__9ae7fba5_10_SoftMax_cu_9f978f6320softmax_warp_forwardIN3c104HalfES2_fLi2ELb0ELb1EEEvPT0_PKT_iiiPKbib)
        .other          _ZN43_GLOBAL__N__9ae7fba5_10_SoftMax_cu_9f978f6320softmax_warp_forwardIN3c104HalfES2_fLi2ELb0ELb1EEEvPT0_PKT_iiiPKbib,@"STO_CUDA_ENTRY STV_DEFAULT"
_ZN43_GLOBAL__N__9ae7fba5_10_SoftMax_cu_9f978f6320softmax_warp_forwardIN3c104HalfES2_fLi2ELb0ELb1EEEvPT0_PKT_iiiPKbib:
        /* <DEDUP_REMOVED lines=59> */
.L_x_1888:
        /* <DEDUP_REMOVED lines=9> */
[----:B------:R-:W-:Y:S01]  /*0440*/  IMAD.MOV.U32 R8, RZ, RZ, -0x800000 ;  /* 0xff800000ff087424 */ /* 0x000fe200078e00ff */
[----:B------:R-:W-:Y:S01]  /*0450*/  IADD3.X R7, PT, PT, RZ, R5, RZ, P2, !PT ;  /* 0x00000005ff077210 */ /* 0x000fe200017fe4ff */
[----:B------:R-:W-:Y:S08]  /*0460*/  BRA.U UP0, `(.L_x_1890) ;  /* 0x0000000100307547 */ /* 0x000ff0000b800000 */
[----:B------:R-:W-:Y:S04]  /*0470*/  BSSY.RECONVERGENT B1, `(.L_x_1891) ;  /* 0x0000005000017945 */ /* 0x000fe80003800200 */
[----:B------:R-:W-:Y:S05]  /*0480*/  @!P1 BRA `(.L_x_1892) ;  /* 0x00000000000c9947 */ /* 0x000fea0003800000 */
[----:B------:R-:W2:Y:S02]  /*0490*/  LDG.E.U8 R8, desc[UR6][R4.64] ;  /* 0x0000000604087981 */ /* 0x000ea4000c1e1100 */
[----:B--2---:R-:W-:-:S04]  /*04a0*/  ISETP.NE.AND P2, PT, R8, RZ, PT ;  /* 0x000000ff0800720c */ /* 0x004fc80003f45270 */
[----:B------:R-:W-:-:S09]  /*04b0*/  FSEL R8, R12, -INF , !P2 ;  /* 0xff8000000c087808 */ /* 0x000fd20005000000 */
.L_x_1892:
[----:B------:R-:W-:Y:S05]  /*04c0*/  BSYNC.RECONVERGENT B1 ;  /* 0x0000000000017941 */ /* 0x000fea0003800200 */
.L_x_1891:
[----:B------:R-:W-:Y:S01]  /*04d0*/  IMAD.MOV.U32 R10, RZ, RZ, -0x800000 ;  /* 0xff800000ff0a7424 */ /* 0x000fe200078e00ff */
[----:B------:R-:W-:Y:S06]  /*04e0*/  @!P0 BRA `(.L_x_1893) ;  /* 0x00000000002c8947 */ /* 0x000fec0003800000 */
[----:B------:R-:W2:Y:S02]  /*04f0*/  LDG.E.U8 R10, desc[UR6][R6.64] ;  /* 0x00000006060a7981 */ /* 0x000ea4000c1e1100 */
[----:B--2---:R-:W-:-:S04]  /*0500*/  ISETP.NE.AND P2, PT, R10, RZ, PT ;  /* 0x000000ff0a00720c */ /* 0x004fc80003f45270 */
[----:B------:R-:W-:Y:S01]  /*0510*/  FSEL R10, R9, -INF , !P2 ;  /* 0xff800000090a7808 */ /* 0x000fe20005000000 */
[----:B------:R-:W-:Y:S08]  /*0520*/  BRA `(.L_x_1893) ;  /* 0x00000000001c7947 */ /* 0x000ff00003800000 */
.L_x_1890:
[----:B------:R-:W2:Y:S04]  /*0530*/  @P1 LDG.E.U8 R11, desc[UR6][R4.64] ;  /* 0x00000006040b1981 */ /* 0x000ea8000c1e1100 */
[----:B------:R-:W3:Y:S01]  /*0540*/  @P0 LDG.E.U8 R10, desc[UR6][R4.64] ;  /* 0x00000006040a0981 */ /* 0x000ee2000c1e1100 */
[----:B--2---:R-:W-:Y:S02]  /*0550*/  @P1 ISETP.NE.AND P2, PT, R11, RZ, PT ;  /* 0x000000ff0b00120c */ /* 0x004fe40003f45270 */
[----:B---3--:R-:W-:Y:S01]  /*0560*/  @P0 ISETP.NE.AND P3, PT, R10, RZ, PT ;  /* 0x000000ff0a00020c */ /* 0x008fe20003f65270 */
[----:B------:R-:W-:Y:S01]  /*0570*/  IMAD.MOV.U32 R10, RZ, RZ, -0x800000 ;  /* 0xff800000ff0a7424 */ /* 0x000fe200078e00ff */
[----:B------:R-:W-:Y:S02]  /*0580*/  @P1 FSEL R8, R12, -INF , !P2 ;  /* 0xff8000000c081808 */ /* 0x000fe40005000000 */
[----:B------:R-:W-:-:S09]  /*0590*/  @P0 FSEL R10, R9, -INF , !P3 ;  /* 0xff800000090a0808 */ /* 0x000fd20005800000 */
.L_x_1893:
[----:B------:R-:W-:Y:S05]  /*05a0*/  BSYNC.RECONVERGENT B0 ;  /* 0x0000000000007941 */ /* 0x000fea0003800200 */
.L_x_1889:
        /* <DEDUP_REMOVED lines=24> */
.L_x_1897:
[----:B------:R-:W-:Y:S05]  /*0730*/  BSYNC.RECONVERGENT B1 ;  /* 0x0000000000017941 */ /* 0x000fea0003800200 */
.L_x_1896:
        /* <DEDUP_REMOVED lines=11> */
.L_x_1895:
        /* <DEDUP_REMOVED lines=10> */
.L_x_1900:
[----:B------:R-:W-:Y:S05]  /*0890*/  BSYNC.RECONVERGENT B1 ;  /* 0x0000000000017941 */ /* 0x000fea0003800200 */
.L_x_1899:
        /* <DEDUP_REMOVED lines=9> */
.L_x_1898:
[----:B------:R-:W-:Y:S05]  /*0930*/  BSYNC.RECONVERGENT B0 ;  /* 0x0000000000007941 */ /* 0x000fea0003800200 */
.L_x_1894:
        /* <DEDUP_REMOVED lines=21> */
[----:B------:R-:W-:-:S05]  /*0a90*/  @P0 F2FP.F16.F32.PACK_AB R0, RZ, R8 ;  /* 0x00000008ff00023e */ /* 0x000fca00000000ff */
[----:B------:R1:W-:Y:S02]  /*0aa0*/  STG.E.U16 desc[UR6][R4.64], R0 ;  /* 0x0000000004007986 */ /* 0x0003e4000c101506 */
.L_x_1902:
[----:B------:R-:W-:Y:S05]  /*0ab0*/  BSYNC.RECONVERGENT B0 ;  /* 0x0000000000007941 */ /* 0x000fea0003800200 */
.L_x_1901:
        /* <DEDUP_REMOVED lines=10> */
[----:B------:R-:W-:-:S04]  /*0b60*/  @P0 F2FP.F16.F32.PACK_AB R10, RZ, R10 ;  /* 0x0000000aff0a023e */ /* 0x000fc800000000ff */
[----:B------:R-:W-:-:S05]  /*0b70*/  @!P0 PRMT R10, R4, 0x7610, R10 ;  /* 0x00007610040a8816 */ /* 0x000fca000000000a */
[----:B------:R-:W-:Y:S01]  /*0b80*/  STG.E.U16 desc[UR6][R2.64], R10 ;  /* 0x0000000a02007986 */ /* 0x000fe2000c101506 */
[----:B------:R-:W-:Y:S05]  /*0b90*/  EXIT ;  /* 0x000000000000794d */ /* 0x000fea0003800000 */
.L_x_1903:
        /* <DEDUP_REMOVED lines=14> */
.L_x_11194:


//--------------------- .text._ZN43_GLOBAL__N__9ae7fba5_10_SoftMax_cu_9f978f6320softmax_warp_forwardIN3c104HalfES2_fLi1ELb0ELb1EEEvPT0_PKT_iiiPKbib --------------------------
	.section	.text._ZN43_GLOBAL__N__9ae7fba5_10_SoftMax_cu_9f978f6320softmax_warp_forwardIN3c104HalfES2_fLi1ELb0ELb1EEEvPT0_PKT_iiiPKbib,"ax",@progbits
	.align	128
.text._ZN43_GLOBAL__N__9ae7fba5_10_SoftMax_cu_9f978f6320softmax_warp_forwardIN3c104HalfES2_fLi1ELb0ELb1EEEvPT0_PKT_iiiPKbib:
        .type           _ZN43_GLOBAL__N__9ae7fba5_10_SoftMax_cu_9f978f6320softmax_warp_forwardIN3c104HalfES2_fLi1ELb0ELb1EEEvPT0_PKT_iiiPKbib,@function
        .size           _ZN43_GLOBAL__N__9ae7fba5_10_SoftMax_cu_9f978f6320softmax_warp_forwardIN3c104HalfES2_fLi1ELb0ELb1EEEvPT0_PKT_iiiPKbib,(.L_x_11195 - _ZN43_GLOBAL__N__9ae7fba5_10_SoftMax_cu_9f978f6320softmax_warp_forwardIN3c104HalfES2_fLi1ELb0ELb1EEEvPT0_PKT_iiiPKbib)
        .other          _ZN43_GLOBAL__N__9ae7fba5_10_SoftMax_cu_9f978f6320softmax_warp_forwardIN3c104HalfES2_fLi1ELb0ELb1EEEvPT0_PKT_iiiPKbib,@"STO_CUDA_ENTRY STV_DEFAULT"
_ZN43_GLOBAL__N__9ae7fba5_10_SoftMax_cu_9f978f6320softmax_warp_forwardIN3c104HalfES2_fLi1ELb0ELb1EEEvPT0_PKT_iiiPKbib:
        /* <DEDUP_REMOVED lines=59> */
.L_x_1904:
        /* <DEDUP_REMOVED lines=17> */
.L_x_1908:
[----:B------:R-:W-:Y:S05]  /*04c0*/  BSYNC.RECONVERGENT B1 ;  /* 0x0000000000017941 */ /* 0x000fea0003800200 */
.L_x_1907:
[----:B------:R-:W-:Y:S01]  /*04d0*/  MOV R10, 0xff800000 ;  /* 0xff800000000a7802 */ /* 0x000fe20000000f00 */
[----:B------:R-:W-:Y:S06]  /*04e0*/  @!P0 BRA `(.L_x_1909) ;  /* 0x00000000002c8947 */ /* 0x000fec0003800000 */
[----:B------:R-:W2:Y:S02]  /*04f0*/  LDG.E.U8 R10, desc[UR6][R6.64] ;  /* 0x00000006060a7981 */ /* 0x000ea4000c1e1100 */
[----:B--2---:R-:W-:-:S04]  /*0500*/  ISETP.NE.AND P2, PT, R10, RZ, PT ;  /* 0x000000ff0a00720c */ /* 0x004fc80003f45270 */
[----:B------:R-:W-:Y:S01]  /*0510*/  FSEL R10, R9, -INF , !P2 ;  /* 0xff800000090a7808 */ /* 0x000fe20005000000 */
[----:B------:R-:W-:Y:S08]  /*0520*/  BRA `(.L_x_1909) ;  /* 0x00000000001c7947 */ /* 0x000ff00003800000 */
.L_x_1906:
[----:B------:R-:W2:Y:S04]  /*0530*/  @P1 LDG.E.U8 R13, desc[UR6][R4.64] ;  /* 0x00000006040d1981 */ /* 0x000ea8000c1e1100 */
[----:B------:R-:W3:Y:S01]  /*0540*/  @P0 LDG.E.U8 R10, desc[UR6][R4.64] ;  /* 0x00000006040a0981 */ /* 0x000ee2000c1e1100 */
[----:B--2---:R-:W-:Y:S02]  /*0550*/  @P1 ISETP.NE.AND P2, PT, R13, RZ, PT ;  /* 0x000000ff0d00120c */ /* 0x004fe40003f45270 */
[----:B---3--:R-:W-:Y:S01]  /*0560*/  @P0 ISETP.NE.AND P3, PT, R10, RZ, PT ;  /* 0x000000ff0a00020c */ /* 0x008fe20003f65270 */
[----:B------:R-:W-:Y:S01]  /*0570*/  IMAD.MOV.U32 R10, RZ, RZ, -0x800000 ;  /* 0xff800000ff0a7424 */ /* 0x000fe200078e00ff */
[----:B------:R-:W-:Y:S02]  /*0580*/  @P1 FSEL R8, R11, -INF , !P2 ;  /* 0xff8000000b081808 */ /* 0x000fe40005000000 */
[----:B------:R-:W-:-:S09]  /*0590*/  @P0 FSEL R10, R9, -INF , !P3 ;  /* 0xff800000090a0808 */ /* 0x000fd20005800000 */
.L_x_1909:
[----:B------:R-:W-:Y:S05]  /*05a0*/  BSYNC.RECONVERGENT B0 ;  /* 0x0000000000007941 */ /* 0x000fea0003800200 */
.L_x_1905:
        /* <DEDUP_REMOVED lines=18> */
.L_x_1913:
[----:B------:R-:W-:Y:S05]  /*06d0*/  BSYNC.RECONVERGENT B1 ;  /* 0x0000000000017941 */ /* 0x000fea0003800200 */
.L_x_1912:
        /* <DEDUP_REMOVED lines=11> */
.L_x_1911:
        /* <DEDUP_REMOVED lines=10> */
.L_x_1916:
[----:B------:R-:W-:Y:S05]  /*0830*/  BSYNC.RECONVERGENT B1 ;  /* 0x0000000000017941 */ /* 0x000fea0003800200 */
.L_x_1915:
        /* <DEDUP_REMOVED lines=9> */
.L_x_1914:
[----:B------:R-:W-:Y:S05]  /*08d0*/  BSYNC.RECONVERGENT B0 ;  /* 0x0000000000007941 */ /* 0x000fea0003800200 */
.L_x_1910:
        /* <DEDUP_REMOVED lines=19> */
.L_x_1918:
[----:B------:R-:W-:Y:S05]  /*0a10*/  BSYNC.RECONVERGENT B0 ;  /* 0x0000000000007941 */ /* 0x000fea0003800200 */
.L_x_1917:
        /* <DEDUP_REMOVED lines=14> */
.L_x_1919:
        /* <DEDUP_REMOVED lines=16> */
.L_x_11195:


//--------------------- .text._ZN43_GLOBAL__N__9ae7fba5_10_SoftMax_cu_9f978f6320softmax_warp_forwardIN3c104HalfES2_fLi0ELb0ELb1EEEvPT0_PKT_iiiPKbib --------------------------
	.section	.text._ZN43_GLOBAL__N__9ae7fba5_10_SoftMax_cu_9f978f6320softmax_warp_forwardIN3c104HalfES2_fLi0ELb0ELb1EEEvPT0_PKT_iiiPKbib,"ax",@progbits
	.align	128
.text._ZN43_GLOBAL__N__9ae7fba5_10_SoftMax_cu_9f978f6320softmax_warp_forwardIN3c104HalfES2_fLi0ELb0ELb1EEEvPT0_PKT_iiiPKbib:
        .type           _ZN43_GLOBAL__N__9ae7fba5_10_SoftMax_cu_9f978f6320softmax_warp_forwardIN3c104HalfES2_fLi0ELb0ELb1EEEvPT0_PKT_iiiPKbib,@function
        .size           _ZN43_GLOBAL__N__9ae7fba5_10_SoftMax_cu_9f978f6320softmax_warp_forwardIN3c104HalfES2_fLi0ELb0ELb1EEEvPT0_PKT_iiiPKbib,(.L_x_11196 - _ZN43_GLOBAL__N__9ae7fba5_10_SoftMax_cu_9f978f6320softmax_warp_forwardIN3c104HalfES2_fLi0ELb0ELb1EEEvPT0_PKT_iiiPKbib)
        .other          _ZN43_GLOBAL__N__9ae7fba5_10_SoftMax_cu_9f978f6320softmax_warp_forwardIN3c104HalfES2_fLi0ELb0ELb1EEEvPT0_PKT_iiiPKbib,@"STO_CUDA_ENTRY STV_DEFAULT"
_ZN43_GLOBAL__N__9ae7fba5_10_SoftMax_cu_9f978f6320softmax_warp_forwardIN3c104HalfES2_fLi0ELb0ELb1EEEvPT0_PKT_iiiPKbib:
        /* <DEDUP_REMOVED lines=59> */
.L_x_1920:
[----:B------:R-:W-:Y:S01]  /*03b0*/  UISETP.NE.AND UP0, UPT, UR4, URZ, UPT ;  /* 0x000000ff0400728c */ /* 0x000fe2000bf05270 */
[C---:B------:R-:W-:Y:S01]  /*03c0*/  IADD3 R4, P2, PT, R12.reuse, UR10, RZ ;  /* 0x0000000a0c047c10 */ /* 0x040fe2000ff5e0ff */
[----:B------:R-:W-:Y:S01]  /*03d0*/  BSSY.RECONVERGENT B0, `(.L_x_1921) ;  /* 0x000001d000007945 */ /* 0x000fe20003800200 */
[----:B------:R-:W-:Y:S02]  /*03e0*/  IMAD.MOV.U32 R10, RZ, RZ, -0x800000 ;  /* 0xff800000ff0a7424 */ /* 0x000fe400078e00ff */
[----:B------:R-:W-:Y:S01]  /*03f0*/  LEA.HI.X.SX32 R5, R12, UR11, 0x1, P2 ;  /* 0x0000000b0c057c11 */ /* 0x000fe200090f0eff */
[----:B------:R-:W-:Y:S01]  /*0400*/  IMAD.MOV.U32 R11, RZ, RZ, -0x800000 ;  /* 0xff800000ff0b7424 */ /* 0x000fe200078e00ff */
[----:B------:R-:W-:Y:S01]  /*0410*/  IADD3 R6, P2, PT, R4, UR5, RZ ;  /* 0x0000000504067c10 */ /* 0x000fe2000ff5e0ff */
[----:B-----5:R-:W-:Y:S02]  /*0420*/  @P0 HADD2.F32 R10, -RZ, R8.H0_H0 ;  /* 0x20000008ff0a0230 */ /* 0x020fe40000004100 */
[----:B------:R-:W-:-:S02]  /*0430*/  @P1 HADD2.F32 R11, -RZ, R9.H0_H0 ;  /* 0x20000009ff0b1230 */ /* 0x000fc40000004100 */
[----:B------:R-:W-:Y:S02]  /*0440*/  IMAD.X R7, RZ, RZ, R5, P2 ;  /* 0x000000ffff077224 */ /* 0x000fe400010e0605 */
[----:B------:R-:W-:Y:S01]  /*0450*/  IMAD.MOV.U32 R12, RZ, RZ, -0x800000 ;  /* 0xff800000ff0c7424 */ /* 0x000fe200078e00ff */
[----:B------:R-:W-:Y:S06]  /*0460*/  BRA.U UP0, `(.L_x_1922) ;  /* 0x0000000100307547 */ /* 0x000fec000b800000 */
[----:B------:R-:W-:Y:S04]  /*0470*/  BSSY.RECONVERGENT B1, `(.L_x_1923) ;  /* 0x0000005000017945 */ /* 0x000fe80003800200 */
[----:B------:R-:W-:Y:S05]  /*0480*/  @!P1 BRA `(.L_x_1924) ;  /* 0x00000000000c9947 */ /* 0x000fea0003800000 */
[----:B------:R-:W2:Y:S02]  /*0490*/  LDG.E.U8 R8, desc[UR6][R4.64] ;  /* 0x0000000604087981 */ /* 0x000ea4000c1e1100 */
[----:B--2---:R-:W-:-:S04]  /*04a0*/  ISETP.NE.AND P2, PT, R8, RZ, PT ;  /* 0x000000ff0800720c */ /* 0x004fc80003f45270 */
[----:B------:R-:W-:-:S09]  /*04b0*/  FSEL R12, R11, -INF , !P2 ;  /* 0xff8000000b0c7808 */ /* 0x000fd20005000000 */
.L_x_1924:
[----:B------:R-:W-:Y:S05]  /*04c0*/  BSYNC.RECONVERGENT B1 ;  /* 0x0000000000017941 */ /* 0x000fea0003800200 */
.L_x_1923:
[----:B------:R-:W-:Y:S01]  /*04d0*/  MOV R9, 0xff800000 ;  /* 0xff80000000097802 */ /* 0x000fe20000000f00 */
[----:B------:R-:W-:Y:S06]  /*04e0*/  @!P0 BRA `(.L_x_1925) ;  /* 0x00000000002c8947 */ /* 0x000fec0003800000 */
[----:B------:R-:W2:Y:S02]  /*04f0*/  LDG.E.U8 R8, desc[UR6][R6.64] ;  /* 0x0000000606087981 */ /* 0x000ea4000c1e1100 */
[----:B--2---:R-:W-:-:S04]  /*0500*/  ISETP.NE.AND P2, PT, R8, RZ, PT ;  /* 0x000000ff0800720c */ /* 0x004fc80003f45270 */
[----:B------:R-:W-:Y:S01]  /*0510*/  FSEL R9, R10, -INF , !P2 ;  /* 0xff8000000a097808 */ /* 0x000fe20005000000 */
[----:B------:R-:W-:Y:S08]  /*0520*/  BRA `(.L_x_1925) ;  /* 0x00000000001c7947 */ /* 0x000ff00003800000 */
.L_x_1922:
[----:B------:R-:W2:Y:S04]  /*0530*/  @P1 LDG.E.U8 R9, desc[UR6][R4.64] ;  /* 0x0000000604091981 */ /* 0x000ea8000c1e1100 */
[----:B------:R-:W3:Y:S01]  /*0540*/  @P0 LDG.E.U8 R8, desc[UR6][R4.64] ;  /* 0x0000000604080981 */ /* 0x000ee2000c1e1100 */
[----:B--2---:R-:W-:Y:S01]  /*0550*/  @P1 ISETP.NE.AND P2, PT, R9, RZ, PT ;  /* 0x000000ff0900120c */ /* 0x004fe20003f45270 */
[----:B------:R-:W-:Y:S01]  /*0560*/  IMAD.MOV.U32 R9, RZ, RZ, -0x800000 ;  /* 0xff800000ff097424 */ /* 0x000fe200078e00ff */
[----:B---3--:R-:W-:Y:S02]  /*0570*/  @P0 ISETP.NE.AND P3, PT, R8, RZ, PT ;  /* 0x000000ff0800020c */ /* 0x008fe40003f65270 */
[----:B------:R-:W-:Y:S02]  /*0580*/  @P1 FSEL R12, R11, -INF , !P2 ;  /* 0xff8000000b0c1808 */ /* 0x000fe40005000000 */
[----:B------:R-:W-:-:S09]  /*0590*/  @P0 FSEL R9, R10, -INF , !P3 ;  /* 0xff8000000a090808 */ /* 0x000fd20005800000 */
.L_x_1925:
[----:B------:R-:W-:Y:S05]  /*05a0*/  BSYNC.RECONVERGENT B0 ;  /* 0x0000000000007941 */ /* 0x000fea0003800200 */
.L_x_1921:
        /* <DEDUP_REMOVED lines=12> */
.L_x_1929:
[----:B------:R-:W-:Y:S05]  /*0670*/  BSYNC.RECONVERGENT B1 ;  /* 0x0000000000017941 */ /* 0x000fea0003800200 */
.L_x_1928:
        /* <DEDUP_REMOVED lines=11> */
.L_x_1927:
        /* <DEDUP_REMOVED lines=8> */
.L_x_1932:
[----:B------:R-:W-:Y:S05]  /*07b0*/  BSYNC.RECONVERGENT B1 ;  /* 0x0000000000017941 */ /* 0x000fea0003800200 */
.L_x_1931:
        /* <DEDUP_REMOVED lines=9> */
.L_x_1930:
[----:B------:R-:W-:Y:S05]  /*0850*/  BSYNC.RECONVERGENT B0 ;  /* 0x0000000000007941 */ /* 0x000fea0003800200 */
.L_x_1926:
        /* <DEDUP_REMOVED lines=15> */
.L_x_1934:
[----:B------:R-:W-:Y:S05]  /*0950*/  BSYNC.RECONVERGENT B0 ;  /* 0x0000000000007941 */ /* 0x000fea0003800200 */
.L_x_1933:
        /* <DEDUP_REMOVED lines=10> */
[----:B------:R-:W-:-:S04]  /*0a00*/  @P0 F2FP.F16.F32.PACK_AB R11, RZ, R11 ;  /* 0x0000000bff0b023e */ /* 0x000fc800000000ff */
[----:B------:R-:W-:-:S05]  /*0a10*/  @!P0 PRMT R11, R4, 0x7610, R11 ;  /* 0x00007610040b8816 */ /* 0x000fca000000000b */
[----:B------:R-:W-:Y:S01]  /*0a20*/  STG.E.U16 desc[UR6][R2.64], R11 ;  /* 0x0000000b02007986 */ /* 0x000fe2000c101506 */
[----:B------:R-:W-:Y:S05]  /*0a30*/  EXIT ;  /* 0x000000000000794d */ /* 0x000fea0003800000 */
.L_x_1935:
        /* <DEDUP_REMOVED lines=12> */
.L_x_11196:


//--------------------- .text._ZN43_GLOBAL__N__9ae7fba5_10_SoftMax_cu_9f978f6320softmax_warp_forwardIfffLi11ELb0ELb1EEEvPT0_PKT_iiiPKbib --------------------------
	.section	.text._ZN43_GLOBAL__N__9ae7fba5_10_SoftMax_cu_9f978f6320softmax_warp_forwardIfffLi11ELb0ELb1EEEvPT0_PKT_iiiPKbib,"ax",@progbits
	.align	128
.text._ZN43_GLOBAL__N__9ae7fba5_10_SoftMax_cu_9f978f6320softmax_warp_forwardIfffLi11ELb0ELb1EEEvPT0_PKT_iiiPKbib:
        .type           _ZN43_GLOBAL__N__9ae7fba5_10_SoftMax_cu_9f978f6320softmax_warp_forwardIfffLi11ELb0ELb1EEEvPT0_PKT_iiiPKbib,@function
        .size           _ZN43_GLOBAL__N__9ae7fba5_10_SoftMax_cu_9f978f6320softmax_warp_forwardIfffLi11ELb0ELb1EEEvPT0_PKT_iiiPKbib,(.L_x_11197 - _ZN43_GLOBAL__N__9ae7fba5_10_SoftMax_cu_9f978f6320softmax_warp_forwardIfffLi11ELb0ELb1EEEvPT0_PKT_iiiPKbib)
        .other          _ZN43_GLOBAL__N__9ae7fba5_10_SoftMax_cu_9f978f6320softmax_warp_forwardIfffLi11ELb0ELb1EEEvPT0_PKT_iiiPKbib,@"STO_CUDA_ENTRY STV_DEFAULT"
_ZN43_GLOBAL__N__9ae7fba5_10_SoftMax_cu_9f978f6320softmax_warp_forwardIfffLi11ELb0ELb1EEEvPT0_PKT_iiiPKbib:
        /* <DEDUP_REMOVED lines=41> */
.L_x_1936:
[----:B------:R-:W0:Y:S01]  /*0290*/  LDCU.64 UR6, c[0x0][0x3a0] ;  /* 0x00007400ff0677ac */ /* 0x000e220008000a00 */
[----:B------:R-:W-:Y:S01]  /*02a0*/  ISETP.GE.AND P0, PT, R34, UR8, PT ;  /* 0x0000000822007c0c */ /* 0x000fe2000bf06270 */
[----:B------:R-:W1:Y:S01]  /*02b0*/  LDC.64 R4, c[0x0][0x388] ;  /* 0x0000e200ff047b82 */ /* 0x000e620000000a00 */
[----:B------:R-:W2:Y:S02]  /*02c0*/  LDCU.64 UR4, c[0x0][0x358] ;  /* 0x00006b00ff0477ac */ /* 0x000ea40008000a00 */
[----:B------:R-:W-:Y:S01]  /*02d0*/  ISETP.GT.AND P1, PT, R40, RZ, !P0 ;  /* 0x000000ff2800720c */ /* 0x000fe20004724270 */
[----:B------:R-:W-:Y:S01]  /*02e0*/  VIADD R6, R34, 0x20 ;  /* 0x0000002022067836 */ /* 0x000fe20000000000 */
[----:B0-----:R-:W-:-:S04]  /*02f0*/  IADD3 R2, P2, PT, R3, UR6, RZ ;  /* 0x0000000603027c10 */ /* 0x001fc8000ff5e0ff */
[----:B------:R-:W-:-:S07]  /*0300*/  LEA.HI.X.SX32 R3, R3, UR7, 0x1, P2 ;  /* 0x0000000703037c11 */ /* 0x000fce00090f0eff */
[----:B--2---:R-:W2:Y:S01]  /*0310*/  @P1 LDG.E.U8 R8, desc[UR4][R2.64] ;  /* 0x0000000402081981 */ /* 0x004ea2000c1e1100 */
[----:B------:R-:W-:Y:S01]  /*0320*/  ISETP.GE.AND P2, PT, R6, UR8, PT ;  /* 0x0000000806007c0c */ /* 0x000fe2000bf46270 */
[----:B------:R-:W-:Y:S02]  /*0330*/  IMAD.MOV.U32 R103, RZ, RZ, -0x800000 ;  /* 0xff800000ff677424 */ /* 0x000fe400078e00ff */
[----:B-1----:R-:W-:Y:S01]  /*0340*/  IMAD.WIDE R4, R0, 0x4, R4 ;  /* 0x0000000400047825 */ /* 0x002fe200078e0204 */
[----:B------:R-:W-:-:S03]  /*0350*/  ISETP.GT.AND P2, PT, R40, RZ, !P2 ;  /* 0x000000ff2800720c */ /* 0x000fc60005744270 */
[----:B------:R-:W-:Y:S01]  /*0360*/  IMAD.MOV.U32 R32, RZ, RZ, -0x800000 ;  /* 0xff800000ff207424 */ /* 0x000fe200078e00ff */
[----:B------:R-:W3:Y:S01]  /*0370*/  @P1 LDG.E R103, desc[UR4][R4.64] ;  /* 0x0000000404671981 */ /* 0x000ee2000c1e1900 */
[C---:B------:R-:W-:Y:S01]  /*0380*/  VIADD R36, R34.reuse, 0x80 ;  /* 0x0000008022247836 */ /* 0x040fe20000000000 */
[----:B------:R-:W-:Y:S01]  /*0390*/  LOP3.LUT R113, R113, 0xfffffff7, RZ, 0xc0, !PT ;  /* 0xfffffff771717812 */ /* 0x000fe200078ec0ff */
[C---:B------:R-:W-:Y:S01]  /*03a0*/  VIADD R38, R34.reuse, 0xa0 ;  /* 0x000000a022267836 */ /* 0x040fe20000000000 */
[----:B------:R-:W-:Y:S01]  /*03b0*/  PRMT R28, RZ, 0x7610, R28 ;  /* 0x00007610ff1c7816 */ /* 0x000fe2000000001c */
[----:B------:R-:W-:Y:S01]  /*03c0*/  VIADD R7, R34, 0x60 ;  /* 0x0000006022077836 */ /* 0x000fe20000000000 */
[----:B------:R-:W-:Y:S01]  /*03d0*/  ISETP.GE.AND P4, PT, R36, UR8, PT ;  /* 0x0000000824007c0c */ /* 0x000fe2000bf86270 */
[----:B------:R-:W-:Y:S02]  /*03e0*/  IMAD.MOV.U32 R109, RZ, RZ, -0x800000 ;  /* 0xff800000ff6d7424 */ /* 0x000fe400078e00ff */
[----:B------:R0:W5:Y:S01]  /*03f0*/  @P2 LDG.E R32, desc[UR4][R4.64+0x80] ;  /* 0x0000800404202981 */ /* 0x000162000c1e1900 */
[----:B------:R-:W-:Y:S01]  /*0400*/  ISETP.GE.AND P3, PT, R7, UR8, PT ;  /* 0x0000000807007c0c */ /* 0x000fe2000bf66270 */
[----:B------:R-:W-:Y:S01]  /*0410*/  BSSY.RECONVERGENT B0, `(.L_x_1937) ;  /* 0x000007f000007945 */ /* 0x000fe20003800200 */
[----:B------:R-:W-:-:S02]  /*0420*/  IMAD.MOV.U32 R107, RZ, RZ, -0x800000 ;  /* 0xff800000ff6b7424 */ /* 0x000fc400078e00ff */
[----:B------:R-:W-:Y:S01]  /*0430*/  IMAD.MOV.U32 R105, RZ, RZ, -0x800000 ;  /* 0xff800000ff697424 */ /* 0x000fe200078e00ff */
[----:B------:R-:W-:Y:S01]  /*0440*/  ISETP.GT.AND P3, PT, R40, RZ, !P3 ;  /* 0x000000ff2800720c */ /* 0x000fe20005f64270 */
[----:B------:R-:W-:Y:S02]  /*0450*/  IMAD.MOV.U32 R101, RZ, RZ, -0x800000 ;  /* 0xff800000ff657424 */ /* 0x000fe400078e00ff */
[----:B------:R-:W-:Y:S01]  /*0460*/  IMAD.MOV.U32 R99, RZ, RZ, -0x800000 ;  /* 0xff800000ff637424 */ /* 0x000fe200078e00ff */
[----:B------:R-:W-:Y:S01]  /*0470*/  @P4 LOP3.LUT R113, R113, 0x8, RZ, 0xfc, !PT ;  /* 0x0000000871714812 */ /* 0x000fe200078efcff */
[----:B------:R-:W-:Y:S01]  /*0480*/  IMAD.MOV.U32 R97, RZ, RZ, -0x800000 ;  /* 0xff800000ff617424 */ /* 0x000fe200078e00ff */
[----:B------:R-:W-:Y:S01]  /*0490*/  PLOP3.LUT P4, PT, PT, PT, PT, 0x8, 0x80 ;  /* 0x000000000080781c */ /* 0x000fe20003f8e170 */
[----:B------:R-:W-:Y:S01]  /*04a0*/  IMAD.MOV.U32 R95, RZ, RZ, -0x800000 ;  /* 0xff800000ff5f7424 */ /* 0x000fe200078e00ff */
[----:B------:R-:W-:Y:S01]  /*04b0*/  LOP3.LUT R113, R113, 0xffffffdf, RZ, 0xc0, !PT ;  /* 0xffffffdf71717812 */ /* 0x000fe200078ec0ff */
[----:B------:R-:W-:-:S02]  /*04c0*/  IMAD.MOV.U32 R93, RZ, RZ, -0x800000 ;  /* 0xff800000ff5d7424 */ /* 0x000fc400078e00ff */
[----:B------:R-:W-:Y:S02]  /*04d0*/  IMAD.MOV.U32 R91, RZ, RZ, -0x800000 ;  /* 0xff800000ff5b7424 */ /* 0x000fe400078e00ff */
[----:B------:R-:W-:Y:S02]  /*04e0*/  IMAD.MOV.U32 R89, RZ, RZ, -0x800000 ;  /* 0xff800000ff597424 */ /* 0x000fe400078e00ff */
[----:B------:R-:W-:Y:S02]  /*04f0*/  IMAD.MOV.U32 R87, RZ, RZ, -0x800000 ;  /* 0xff800000ff577424 */ /* 0x000fe400078e00ff */
[----:B------:R-:W-:Y:S02]  /*0500*/  IMAD.MOV.U32 R85, RZ, RZ, -0x800000 ;  /* 0xff800000ff557424 */ /* 0x000fe400078e00ff */
[----:B------:R-:W-:Y:S02]  /*0510*/  IMAD.MOV.U32 R83, RZ, RZ, -0x800000 ;  /* 0xff800000ff537424 */ /* 0x000fe400078e00ff */
        /* <DEDUP_REMOVED lines=92> */
[----:B------:R-:W-:Y:S01]  /*0ae0*/  VIADD R128, R34, 0x680 ;  /* 0x0000068022807836 */ /* 0x000fe20000000000 */
[----:B--2---:R-:W-:Y:S01]  /*0af0*/  @P1 ISETP.NE.AND P5, PT, R8, RZ, PT ;  /* 0x000000ff0800120c */ /* 0x004fe20003fa5270 */
[----:B------:R-:W-:-:S03]  /*0b00*/  IMAD.MOV.U32 R8, RZ, RZ, -0x800000 ;  /* 0xff800000ff087424 */ /* 0x000fc600078e00ff */
[----:B------:R-:W-:Y:S02]  /*0b10*/  @P1 SEL R6, RZ, 0x1, P5 ;  /* 0x00000001ff061807 */ /* 0x000fe40002800000 */
[----:B------:R-:W-:Y:S02]  /*0b20*/  @P1 PLOP3.LUT P4, PT, P5, PT, PT, 0x8, 0x80 ;  /* 0x000000000080181c */ /* 0x000fe40002f8e170 */
[----:B------:R-:W-:Y:S01]  /*0b30*/  ISETP.GE.AND P5, PT, R38, UR8, PT ;  /* 0x0000000826007c0c */ /* 0x000fe2000bfa6270 */
[----:B---3--:R-:W-:Y:S01]  /*0b40*/  IMAD.MOV.U32 R30, RZ, RZ, R103 ;  /* 0x000000ffff1e7224 */ /* 0x008fe200078e0067 */
[----:B------:R-:W-:Y:S01]  /*0b50*/  @P1 PRMT R28, R6, 0x7610, R28 ;  /* 0x00007610061c1816 */ /* 0x000fe2000000001c */
[----:B------:R-:W-:-:S10]  /*0b60*/  IMAD.MOV.U32 R6, RZ, RZ, -0x800000 ;  /* 0xff800000ff067424 */ /* 0x000fd400078e00ff */
[----:B------:R-:W-:Y:S01]  /*0b70*/  @P5 LOP3.LUT R113, R113, 0x20, RZ, 0xfc, !PT ;  /* 0x0000002071715812 */ /* 0x000fe200078efcff */
[----:B0-----:R-:W-:Y:S06]  /*0b80*/  @!P2 BRA `(.L_x_1938) ;  /* 0x00000000001ca947 */ /* 0x001fec0003800000 */
[----:B------:R-:W2:Y:S02]  /*0b90*/  LDG.E.U8 R39, desc[UR4][R2.64+0x20] ;  /* 0x0000200402277981 */ /* 0x000ea4000c1e1100 */
[----:B--2---:R-:W-:-:S13]  /*0ba0*/  ISETP.NE.AND P5, PT, R39, RZ, PT ;  /* 0x000000ff2700720c */ /* 0x004fda0003fa5270 */
[----:B-----5:R-:W-:-:S04]  /*0bb0*/  @!P5 FSETP.GT.FTZ.AND P6, PT, R103, R32, PT ;  /* 0x000000206700d20b */ /* 0x020fc80003fd4000 */
[----:B------:R-:W-:-:S04]  /*0bc0*/  @!P5 FSEL R39, R103, R32, P6 ;  /* 0x000000206727d208 */ /* 0x000fc80003000000 */
[----:B------:R-:W-:Y:S01]  /*0bd0*/  @!P5 FSEL R30, R39, R32, P4 ;  /* 0x00000020271ed208 */ /* 0x000fe20002000000 */
[----:B------:R-:W-:-:S05]  /*0be0*/  IMAD.MOV.U32 R39, RZ, RZ, 0x1 ;  /* 0x00000001ff277424 */ /* 0x000fca00078e00ff */
[----:B------:R-:W-:-:S07]  /*0bf0*/  @!P5 PRMT R28, R39, 0x7610, R28 ;  /* 0x00007610271cd816 */ /* 0x000fce000000001c */
.L_x_1938:
[----:B------:R-:W-:Y:S05]  /*0c00*/  BSYNC.RECONVERGENT B0 ;  /* 0x0000000000007941 */ /* 0x000fea0003800200 */
.L_x_1937:
[----:B------:R-:W-:Y:S01]  /*0c10*/  ISETP.GE.AND P4, PT, R36, UR8, PT ;  /* 0x0000000824007c0c */ /* 0x000fe2000bf86270 */
[----:B------:R-:W-:Y:S01]  /*0c20*/  VIADD R135, R34, 0x6a0 ;  /* 0x000006a022877836 */ /* 0x000fe20000000000 */
[----:B------:R-:W-:Y:S01]  /*0c30*/  LOP3.LUT R36, R36, 0xfffffffe, RZ, 0xc0, !PT ;  /* 0xfffffffe24247812 */ /* 0x000fe200078ec0ff */
[----:B------:R-:W-:Y:S01]  /*0c40*/  VIADD R130, R34, 0x6c0 ;  /* 0x000006c022827836 */ /* 0x000fe20000000000 */
[----:B------:R-:W-:Y:S01]  /*0c50*/  ISETP.LT.OR P5, PT, R40, 0x1, P4 ;  /* 0x000000012800780c */ /* 0x000fe200027a1670 */
[----:B------:R-:W-:Y:S01]  /*0c60*/  VIADD R133, R34, 0x6e0 ;  /* 0x000006e022857836 */ /* 0x000fe20000000000 */
[----:B------:R-:W-:Y:S01]  /*0c70*/  ISETP.GE.AND P4, PT, R38, UR8, PT ;  /* 0x0000000826007c0c */ /* 0x000fe2000bf86270 */
[C---:B------:R-:W-:Y:S01]  /*0c80*/  VIADD R132, R34.reuse, 0x700 ;  /* 0x0000070022847836 */ /* 0x040fe20000000000 */
[----:B------:R0:W5:Y:S01]  /*0c90*/  @P3 LDG.E R109, desc[UR4][R4.64+0x180] ;  /* 0x00018004046d3981 */ /* 0x000162000c1e1900 */
[----:B------:R-:W-:Y:S01]  /*0ca0*/  VIADD R131, R34, 0x720 ;  /* 0x0000072022837836 */ /* 0x000fe20000000000 */
[----:B------:R-:W-:Y:S01]  /*0cb0*/  ISETP.LT.OR P4, PT, R40, 0x1, P4 ;  /* 0x000000012800780c */ /* 0x000fe20002781670 */
[----:B------:R-:W-:-:S02]  /*0cc0*/  VIADD R129, R34, 0x740 ;  /* 0x0000074022817836 */ /* 0x000fc40000000000 */
[C---:B------:R-:W-:Y:S02]  /*0cd0*/  VIADD R127, R34.reuse, 0x760 ;  /* 0x00000760227f7836 */ /* 0x040fe40000000000 */
[----:B------:R-:W-:Y:S02]  /*0ce0*/  VIADD R123, R34, 0x780 ;  /* 0x00000780227b7836 */ /* 0x000fe40000000000 */
[----:B------:R-:W-:Y:S01]  /*0cf0*/  @P5 LOP3.LUT R36, R36, 0x1, RZ, 0xfc, !PT ;  /* 0x0000000124245812 */ /* 0x000fe200078efcff */
[C---:B------:R-:W-:Y:S01]  /*0d00*/  VIADD R119, R34.reuse, 0x7a0 ;  /* 0x000007a022777836 */ /* 0x040fe20000000000 */
[----:B------:R-:W-:Y:S01]  /*0d10*/  LOP3.LUT R113, R113, 0xfffffffd, RZ, 0xc0, !PT ;  /* 0xfffffffd71717812 */ /* 0x000fe200078ec0ff */
[----:B------:R-:W-:Y:S01]  /*0d20*/  VIADD R125, R34, 0x7c0 ;  /* 0x000007c0227d7836 */ /* 0x000fe20000000000 */
[----:B------:R-:W-:Y:S01]  /*0d30*/  LOP3.LUT R36, R36, 0xfffffffd, RZ, 0xc0, !PT ;  /* 0xfffffffd24247812 */ /* 0x000fe200078ec0ff */
[----:B------:R-:W-:Y:S01]  /*0d40*/  VIADD R121, R34, 0x7e0 ;  /* 0x000007e022797836 */ /* 0x000fe20000000000 */
[----:B------:R0:W5:Y:S02]  /*0d50*/  @!P4 LDG.E R105, desc[UR4][R4.64+0x280] ;  /* 0x000280040469c981 */ /* 0x000164000c1e1900 */
[----:B------:R-:W-:-:S02]  /*0d60*/  @P4 LOP3.LUT R36, R36, 0x2, RZ, 0xfc, !PT ;  /* 0x0000000224244812 */ /* 0x000fc400078efcff */
[----:B------:R-:W-:Y:S02]  /*0d70*/  ISETP.GE.AND P4, PT, R42, UR8, PT ;  /* 0x000000082a007c0c */ /* 0x000fe4000bf86270 */
[----:B------:R-:W-:Y:S02]  /*0d80*/  LOP3.LUT R115, R115, 0xfffffffe, RZ, 0xc0, !PT ;  /* 0xfffffffe73737812 */ /* 0x000fe400078ec0ff */
[----:B------:R-:W-:Y:S01]  /*0d90*/  LOP3.LUT R117, R117, 0xfffffffe, RZ, 0xc0, !PT ;  /* 0xfffffffe75757812 */ /* 0x000fe200078ec0ff */
[----:B------:R-:W-:Y:S01]  /*0da0*/  IMAD.MOV.U32 R111, RZ, RZ, -0x800000 ;  /* 0xff800000ff6f7424 */ /* 0x000fe200078e00ff */
[----:B------:R0:W5:Y:S07]  /*0db0*/  @!P5 LDG.E R107, desc[UR4][R4.64+0x200] ;  /* 0x00020004046bd981 */ /* 0x00016e000c1e1900 */
[----:B------:R-:W-:-:S02]  /*0dc0*/  @P4 LOP3.LUT R113, R113, 0x2, RZ, 0xfc, !PT ;  /* 0x0000000271714812 */ /* 0x000fc400078efcff */
[----:B------:R-:W-:Y:S02]  /*0dd0*/  ISETP.LT.OR P4, PT, R40, 0x1, P4 ;  /* 0x000000012800780c */ /* 0x000fe40002781670 */
[----:B------:R-:W-:-:S11]  /*0de0*/  LOP3.LUT R36, R36, 0xfffffffb, RZ, 0xc0, !PT ;  /* 0xfffffffb24247812 */ /* 0x000fd600078ec0ff */
[----:B------:R-:W-:Y:S01]  /*0df0*/  @P4 LOP3.LUT R36, R36, 0x4, RZ, 0xfc, !PT ;  /* 0x0000000424244812 */ /* 0x000fe200078efcff */
[----:B------:R0:W5:Y:S01]  /*0e00*/  @!P4 LDG.E R101, desc[UR4][R4.64+0x300] ;  /* 0x000300040465c981 */ /* 0x000162000c1e1900 */
[----:B------:R-:W-:Y:S02]  /*0e10*/  ISETP.GE.AND P4, PT, R44, UR8, PT ;  /* 0x000000082c007c0c */ /* 0x000fe4000bf86270 */
[----:B------:R-:W-:-:S11]  /*0e20*/  LOP3.LUT R113, R113, 0xfffffffb, RZ, 0xc0, !PT ;  /* 0xfffffffb71717812 */ /* 0x000fd600078ec0ff */
[----:B------:R-:W-:Y:S02]  /*0e30*/  @P4 LOP3.LUT R113, R113, 0x4, RZ, 0xfc, !PT ;  /* 0x0000000471714812 */ /* 0x000fe400078efcff */
        /* <DEDUP_REMOVED lines=200> */
[----:B------:R-:W-:-:S13]  /*1ac0*/  ISETP.GE.AND P4, PT, R106, UR8, PT ;  /* 0x000000086a007c0c */ /* 0x000fda000bf86270 */
        /* <DEDUP_REMOVED lines=162> */
[----:B------:R-:W-:-:S13]  /*24f0*/  ISETP.LT.OR P4, PT, R40, 0x1, P4 ;  /* 0x000000012800780c */ /* 0x000fda0002781670 */
        /* <DEDUP_REMOVED lines=24> */
[----:B------:R-:W-:Y:S01]  /*2680*/  LOP3.LUT R117, R117, 0xefffffff, RZ, 0xc0, !PT ;  /* 0xefffffff75757812 */ /* 0x000fe200078ec0ff */
[----:B------:R-:W-:-:S10]  /*2690*/  VIADD R34, R34, 0x40 ;  /* 0x0000004022227836 */ /* 0x000fd40000000000 */
[----:B------:R-:W-:Y:S02]  /*26a0*/  @P4 LOP3.LUT R117, R117, 0x10000000, RZ, 0xfc, !PT ;  /* 0x1000000075754812 */ /* 0x000fe400078efcff */
[----:B------:R-:W-:Y:S02]  /*26b0*/  ISETP.LT.OR P4, PT, R40, 0x1, P4 ;  /* 0x000000012800780c */ /* 0x000fe40002781670 */
[----:B------:R-:W-:-:S11]  /*26c0*/  LOP3.LUT R117, R117, 0xf7ffffff, RZ, 0xc0, !PT ;  /* 0xf7ffffff75757812 */ /* 0x000fd600078ec0ff */
[----:B------:R-:W-:Y:S01]  /*26d0*/  @P4 LOP3.LUT R117, R117, 0x8000000, RZ, 0xfc, !PT ;  /* 0x0800000075754812 */ /* 0x000fe200078efcff */
[----:B------:R0:W5:Y:S01]  /*26e0*/  @!P4 LDG.E R6, desc[UR4][R4.64+0x1f80] ;  /* 0x001f80040406c981 */ /* 0x000162000c1e1900 */
[----:B------:R-:W-:-:S04]  /*26f0*/  ISETP.GE.AND P4, PT, R34, UR8, PT ;  /* 0x0000000822007c0c */ /* 0x000fc8000bf86270 */
[----:B------:R-:W-:-:S13]  /*2700*/  ISETP.GT.AND P4, PT, R40, RZ, !P4 ;  /* 0x000000ff2800720c */ /* 0x000fda0006784270 */
[----:B------:R0:W5:Y:S01]  /*2710*/  @P4 LDG.E R111, desc[UR4][R4.64+0x100] ;  /* 0x00010004046f4981 */ /* 0x000162000c1e1900 */
[----:B------:R-:W-:Y:S04]  /*2720*/  BSSY.RECONVERGENT B0, `(.L_x_1939) ;  /* 0x000000b000007945 */ /* 0x000fe80003800200 */
[----:B------:R-:W-:Y:S05]  /*2730*/  @!P4 BRA `(.L_x_1940) ;  /* 0x000000000024c947 */ /* 0x000fea0003800000 */
[----:B0-----:R-:W2:Y:S02]  /*2740*/  LDG.E.U8 R4, desc[UR4][R2.64+0x40] ;  /* 0x0000400402047981 */ /* 0x001ea4000c1e1100 */
[----:B--2---:R-:W-:-:S13]  /*2750*/  ISETP.NE.AND P5, PT, R4, RZ, PT ;  /* 0x000000ff0400720c */ /* 0x004fda0003fa5270 */
[-C--:B-----5:R-:W-:Y:S02]  /*2760*/  @!P5 FSETP.GT.FTZ.AND P6, PT, R30, R111.reuse, PT ;  /* 0x0000006f1e00d20b */ /* 0x0a0fe40003fd4000 */
[----:B------:R-:W-:Y:S02]  /*2770*/  @!P5 PRMT R5, R28, 0x9910, RZ ;  /* 0x000099101c05d816 */ /* 0x000fe400000000ff */
[----:B------:R-:W-:Y:S02]  /*2780*/  @!P5 FSEL R4, R30, R111, P6 ;  /* 0x0000006f1e04d208 */ /* 0x000fe40003000000 */
[----:B------:R-:W-:-:S04]  /*2790*/  @!P5 ISETP.NE.AND P6, PT, R5, RZ, PT ;  /* 0x000000ff0500d20c */ /* 0x000fc80003fc5270 */
[----:B------:R-:W-:Y:S01]  /*27a0*/  @!P5 FSEL R30, R4, R111, P6 ;  /* 0x0000006f041ed208 */ /* 0x000fe20003000000 */
[----:B------:R-:W-:-:S05]  /*27b0*/  IMAD.MOV.U32 R4, RZ, RZ, 0x1 ;  /* 0x00000001ff047424 */ /* 0x000fca00078e00ff */
[----:B------:R-:W-:-:S07]  /*27c0*/  @!P5 PRMT R28, R4, 0x7610, R28 ;  /* 0x00007610041cd816 */ /* 0x000fce000000001c */
.L_x_1940:
[----:B------:R-:W-:Y:S05]  /*27d0*/  BSYNC.RECONVERGENT B0 ;  /* 0x0000000000007941 */ /* 0x000fea0003800200 */
.L_x_1939:
        /* <DEDUP_REMOVED lines=11> */
.L_x_1942:
[----:B------:R-:W-:Y:S05]  /*2890*/  BSYNC.RECONVERGENT B0 ;  /* 0x0000000000007941 */ /* 0x000fea0003800200 */
.L_x_1941:
[----:B------:R-:W-:Y:S01]  /*28a0*/  LOP3.LUT P5, RZ, R36, 0x1, RZ, 0xc0, !PT ;  /* 0x0000000124ff7812 */ /* 0x000fe200078ac0ff */
[----:B------:R-:W-:-:S12]  /*28b0*/  BSSY.RECONVERGENT B0, `(.L_x_1943) ;  /* 0x000000b000007945 */ /* 0x000fd80003800200 */
[----:B------:R-:W-:Y:S05]  /*28c0*/  @P5 BRA `(.L_x_1944) ;  /* 0x0000000000245947 */ /* 0x000fea0003800000 */
        /* <DEDUP_REMOVED lines=9> */
.L_x_1944:
[----:B------:R-:W-:Y:S05]  /*2960*/  BSYNC.RECONVERGENT B0 ;  /* 0x0000000000007941 */ /* 0x000fea0003800200 */
.L_x_1943:
        /* <DEDUP_REMOVED lines=12> */
.L_x_1946:
[----:B------:R-:W-:Y:S05]  /*2a30*/  BSYNC.RECONVERGENT B0 ;  /* 0x0000000000007941 */ /* 0x000fea0003800200 */
.L_x_1945:
        /* <DEDUP_REMOVED lines=12> */
.L_x_1948:
[----:B------:R-:W-:Y:S05]  /*2b00*/  BSYNC.RECONVERGENT B0 ;  /* 0x0000000000007941 */ /* 0x000fea0003800200 */
.L_x_1947:
        /* <DEDUP_REMOVED lines=12> */
.L_x_1950:
[----:B------:R-:W-:Y:S05]  /*2bd0*/  BSYNC.RECONVERGENT B0 ;  /* 0x0000000000007941 */ /* 0x000fea0003800200 */
.L_x_1949:
        /* <DEDUP_REMOVED lines=12> */
.L_x_1952:
[----:B------:R-:W-:Y:S05]  /*2ca0*/  BSYNC.RECONVERGENT B0 ;  /* 0x0000000000007941 */ /* 0x000fea0003800200 */
.L_x_1951:
        /* <DEDUP_REMOVED lines=12> */
.L_x_1954:
[----:B------:R-:W-:Y:S05]  /*2d70*/  BSYNC.RECONVERGENT B0 ;  /* 0x0000000000007941 */ /* 0x000fea0003800200 */
.L_x_1953:
        /* <DEDUP_REMOVED lines=12> */
.L_x_1956:
[----:B------:R-:W-:Y:S05]  /*2e40*/  BSYNC.RECONVERGENT B0 ;  /* 0x0000000000007941 */ /* 0x000fea0003800200 */
.L_x_1955:
        /* <DEDUP_REMOVED lines=12> */
.L_x_1958:
[----:B------:R-:W-:Y:S05]  /*2f10*/  BSYNC.RECONVERGENT B0 ;  /* 0x0000000000007941 */ /* 0x000fea0003800200 */
.L_x_1957:
        /* <DEDUP_REMOVED lines=12> */
.L_x_1960:
[----:B------:R-:W-:Y:S05]  /*2fe0*/  BSYNC.RECONVERGENT B0 ;  /* 0x0000000000007941 */ /* 0x000fea0003800200 */
.L_x_1959:
        /* <DEDUP_REMOVED lines=12> */
.L_x_1962:
[----:B------:R-:W-:Y:S05]  /*30b0*/  BSYNC.RECONVERGENT B0 ;  /* 0x0000000000007941 */ /* 0x000fea0003800200 */
.L_x_1961:
        /* <DEDUP_REMOVED lines=12> */
.L_x_1964:
[----:B------:R-:W-:Y:S05]  /*3180*/  BSYNC.RECONVERGENT B0 ;  /* 0x0000000000007941 */ /* 0x000fea0003800200 */
.L_x_1963:
        /* <DEDUP_REMOVED lines=12> */
.L_x_1966:
[----:B------:R-:W-:Y:S05]  /*3250*/  BSYNC.RECONVERGENT B0 ;  /* 0x0000000000007941 */ /* 0x000fea0003800200 */
.L_x_1965:
        /* <DEDUP_REMOVED lines=12> */
.L_x_1968:
[----:B------:R-:W-:Y:S05]  /*3320*/  BSYNC.RECONVERGENT B0 ;  /* 0x0000000000007941 */ /* 0x000fea0003800200 */
.L_x_1967:
        /* <DEDUP_REMOVED lines=12> */
.L_x_1970:
[----:B------:R-:W-:Y:S05]  /*33f0*/  BSYNC.RECONVERGENT B0 ;  /* 0x0000000000007941 */ /* 0x000fea0003800200 */
.L_x_1969:
        /* <DEDUP_REMOVED lines=12> */
.L_x_1972:
[----:B------:R-:W-:Y:S05]  /*34c0*/  BSYNC.RECONVERGENT B0 ;  /* 0x0000000000007941 */ /* 0x000fea0003800200 */
.L_x_1971:
        /* <DEDUP_REMOVED lines=12> */
.L_x_1974:
[----:B------:R-:W-:Y:S05]  /*3590*/  BSYNC.RECONVERGENT B0 ;  /* 0x0000000000007941 */ /* 0x000fea0003800200 */
.L_x_1973:
        /* <DEDUP_REMOVED lines=12> */
.L_x_1976:
[----:B------:R-:W-:Y:S05]  /*3660*/  BSYNC.RECONVERGENT B0 ;  /* 0x0000000000007941 */ /* 0x000fea0003800200 */
.L_x_1975:
        /* <DEDUP_REMOVED lines=12> */
.L_x_1978:
[----:B------:R-:W-:Y:S05]  /*3730*/  BSYNC.RECONVERGENT B0 ;  /* 0x0000000000007941 */ /* 0x000fea0003800200 */
.L_x_1977:
        /* <DEDUP_REMOVED lines=12> */
.L_x_1980:
[----:B------:R-:W-:Y:S05]  /*3800*/  BSYNC.RECONVERGENT B0 ;  /* 0x0000000000007941 */ /* 0x000fea0003800200 */
.L_x_1979:
        /* <DEDUP_REMOVED lines=12> */
.L_x_1982:
[----:B------:R-:W-:Y:S05]  /*38d0*/  BSYNC.RECONVERGENT B0 ;  /* 0x0000000000007941 */ /* 0x000fea0003800200 */
.L_x_1981:
        /* <DEDUP_REMOVED lines=12> */
.L_x_1984:
[----:B------:R-:W-:Y:S05]  /*39a0*/  BSYNC.RECONVERGENT B0 ;  /* 0x0000000000007941 */ /* 0x000fea0003800200 */
.L_x_1983:
        /* <DEDUP_REMOVED lines=12> */
.L_x_1986:
[----:B------:R-:W-:Y:S05]  /*3a70*/  BSYNC.RECONVERGENT B0 ;  /* 0x0000000000007941 */ /* 0x000fea0003800200 */
.L_x_1985:
        /* <DEDUP_REMOVED lines=12> */
.L_x_1988:
[----:B------:R-:W-:Y:S05]  /*3b40*/  BSYNC.RECONVERGENT B0 ;  /* 0x0000000000007941 */ /* 0x000fea0003800200 */
.L_x_1987:
        /* <DEDUP_REMOVED lines=12> */
.L_x_1990:
[----:B------:R-:W-:Y:S05]  /*3c10*/  BSYNC.RECONVERGENT B0 ;  /* 0x0000000000007941 */ /* 0x000fea0003800200 */
.L_x_1989:
        /* <DEDUP_REMOVED lines=12> */
.L_x_1992:
[----:B------:R-:W-:Y:S05]  /*3ce0*/  BSYNC.RECONVERGENT B0 ;  /* 0x0000000000007941 */ /* 0x000fea0003800200 */
.L_x_1991:
        /* <DEDUP_REMOVED lines=12> */
.L_x_1994:
[----:B------:R-:W-:Y:S05]  /*3db0*/  BSYNC.RECONVERGENT B0 ;  /* 0x0000000000007941 */ /* 0x000fea0003800200 */
.L_x_1993:
        /* <DEDUP_REMOVED lines=12> */
.L_x_1996:
[----:B------:R-:W-:Y:S05]  /*3e80*/  BSYNC.RECONVERGENT B0 ;  /* 0x0000000000007941 */ /* 0x000fea0003800200 */
.L_x_1995:
        /* <DEDUP_REMOVED lines=12> */
.L_x_1998:
[----:B------:R-:W-:Y:S05]  /*3f50*/  BSYNC.RECONVERGENT B0 ;  /* 0x0000000000007941 */ /* 0x000fea0003800200 */
.L_x_1997:
        /* <DEDUP_REMOVED lines=12> */
.L_x_2000:
[----:B------:R-:W-:Y:S05]  /*4020*/  BSYNC.RECONVERGENT B0 ;  /* 0x0000000000007941 */ /* 0x000fea0003800200 */
.L_x_1999:
        /* <DEDUP_REMOVED lines=12> */
.L_x_2002:
[----:B------:R-:W-:Y:S05]  /*40f0*/  BSYNC.RECONVERGENT B0 ;  /* 0x0000000000007941 */ /* 0x000fea0003800200 */
.L_x_2001:
        /* <DEDUP_REMOVED lines=12> */
.L_x_2004:
[----:B------:R-:W-:Y:S05]  /*41c0*/  BSYNC.RECONVERGENT B0 ;  /* 0x0000000000007941 */ /* 0x000fea0003800200 */
.L_x_2003:
        /* <DEDUP_REMOVED lines=12> */
.L_x_2006:
[----:B------:R-:W-:Y:S05]  /*4290*/  BSYNC.RECONVERGENT B0 ;  /* 0x0000000000007941 */ /* 0x000fea0003800200 */
.L_x_2005:
        /* <DEDUP_REMOVED lines=12> */
.L_x_2008:
[----:B------:R-:W-:Y:S05]  /*4360*/  BSYNC.RECONVERGENT B0 ;  /* 0x0000000000007941 */ /* 0x000fea0003800200 */
.L_x_2007:
        /* <DEDUP_REMOVED lines=12> */
.L_x_2010:
[----:B------:R-:W-:Y:S05]  /*4430*/  BSYNC.RECONVERGENT B0 ;  /* 0x0000000000007941 */ /* 0x000fea0003800200 */
.L_x_2009:
        /* <DEDUP_REMOVED lines=12> */
.L_x_2012:
[----:B------:R-:W-:Y:S05]  /*4500*/  BSYNC.RECONVERGENT B0 ;  /* 0x0000000000007941 */ /* 0x000fea0003800200 */
.L_x_2011:
        /* <DEDUP_REMOVED lines=12> */
.L_x_2014:
[----:B------:R-:W-:Y:S05]  /*45d0*/  BSYNC.RECONVERGENT B0 ;  /* 0x0000000000007941 */ /* 0x000fea0003800200 */
.L_x_2013:
        /* <DEDUP_REMOVED lines=12> */
.L_x_2016:
[----:B------:R-:W-:Y:S05]  /*46a0*/  BSYNC.RECONVERGENT B0 ;  /* 0x0000000000007941 */ /* 0x000fea0003800200 */
.L_x_2015:
        /* <DEDUP_REMOVED lines=12> */
.L_x_2018:
[----:B------:R-:W-:Y:S05]  /*4770*/  BSYNC.RECONVERGENT B0 ;  /* 0x0000000000007941 */ /* 0x000fea0003800200 */
.L_x_2017:
        /* <DEDUP_REMOVED lines=12> */
.L_x_2020:
[----:B------:R-:W-:Y:S05]  /*4840*/  BSYNC.RECONVERGENT B0 ;  /* 0x0000000000007941 */ /* 0x000fea0003800200 */
.L_x_2019:
        /* <DEDUP_REMOVED lines=8> */
[----:B------:R-:W-:Y:S01]  /*48d0*/  @!P5 ISETP.NE.AND P6, PT, R4, RZ, PT ;  /* 0x000000ff0400d20c */ /* 0x000fe20003fc5270 */
[----:B------:R-:W-:-:S03]  /*48e0*/  IMAD.MOV.U32 R4, RZ, RZ, 0x1 ;  /* 0x00000001ff047424 */ /* 0x000fc600078e00ff */
[----:B------:R-:W-:Y:S02]  /*48f0*/  @!P5 FSEL R30, R5, R26, P6 ;  /* 0x0000001a051ed208 */ /* 0x000fe40003000000 */
[----:B------:R-:W-:-:S07]  /*4900*/  @!P5 PRMT R28, R4, 0x7610, R28 ;  /* 0x00007610041cd816 */ /* 0x000fce000000001c */
.L_x_2022:
[----:B------:R-:W-:Y:S05]  /*4910*/  BSYNC.RECONVERGENT B0 ;  /* 0x0000000000007941 */ /* 0x000fea0003800200 */
.L_x_2021:
        /* <DEDUP_REMOVED lines=12> */
.L_x_2024:
[----:B------:R-:W-:Y:S05]  /*49e0*/  BSYNC.RECONVERGENT B0 ;  /* 0x0000000000007941 */ /* 0x000fea0003800200 */
.L_x_2023:
        /* <DEDUP_REMOVED lines=12> */
.L_x_2026:
[----:B------:R-:W-:Y:S05]  /*4ab0*/  BSYNC.RECONVERGENT B0 ;  /* 0x0000000000007941 */ /* 0x000fea0003800200 */
.L_x_2025:
        /* <DEDUP_REMOVED lines=12> */
.L_x_2028:
[----:B------:R-:W-:Y:S05]  /*4b80*/  BSYNC.RECONVERGENT B0 ;  /* 0x0000000000007941 */ /* 0x000fea0003800200 */
.L_x_2027:
        /* <DEDUP_REMOVED lines=12> */
.L_x_2030:
[----:B------:R-:W-:Y:S05]  /*4c50*/  BSYNC.RECONVERGENT B0 ;  /* 0x0000000000007941 */ /* 0x000fea0003800200 */
.L_x_2029:
        /* <DEDUP_REMOVED lines=12> */
.L_x_2032:
[----:B------:R-:W-:Y:S05]  /*4d20*/  BSYNC.RECONVERGENT B0 ;  /* 0x0000000000007941 */ /* 0x000fea0003800200 */
.L_x_2031:
        /* <DEDUP_REMOVED lines=12> */
.L_x_2034:
[----:B------:R-:W-:Y:S05]  /*4df0*/  BSYNC.RECONVERGENT B0 ;  /* 0x0000000000007941 */ /* 0x000fea0003800200 */
.L_x_2033:
        /* <DEDUP_REMOVED lines=12> */
.L_x_2036:
[----:B------:R-:W-:Y:S05]  /*4ec0*/  BSYNC.RECONVERGENT B0 ;  /* 0x0000000000007941 */ /* 0x000fea0003800200 */
.L_x_2035:
        /* <DEDUP_REMOVED lines=12> */
.L_x_2038:
[----:B------:R-:W-:Y:S05]  /*4f90*/  BSYNC.RECONVERGENT B0 ;  /* 0x0000000000007941 */ /* 0x000fea0003800200 */
.L_x_2037:
        /* <DEDUP_REMOVED lines=12> */
.L_x_2040:
[----:B------:R-:W-:Y:S05]  /*5060*/  BSYNC.RECONVERGENT B0 ;  /* 0x0000000000007941 */ /* 0x000fea0003800200 */
.L_x_2039:
        /* <DEDUP_REMOVED lines=12> */
.L_x_2042:
[----:B------:R-:W-:Y:S05]  /*5130*/  BSYNC.RECONVERGENT B0 ;  /* 0x0000000000007941 */ /* 0x000fea0003800200 */
.L_x_2041:
        /* <DEDUP_REMOVED lines=12> */
.L_x_2044:
[----:B------:R-:W-:Y:S05]  /*5200*/  BSYNC.RECONVERGENT B0 ;  /* 0x0000000000007941 */ /* 0x000fea0003800200 */
.L_x_2043:
        /* <DEDUP_REMOVED lines=12> */
.L_x_2046:
[----:B------:R-:W-:Y:S05]  /*52d0*/  BSYNC.RECONVERGENT B0 ;  /* 0x0000000000007941 */ /* 0x000fea0003800200 */
.L_x_2045:
        /* <DEDUP_REMOVED lines=12> */
.L_x_2048:
[----:B------:R-:W-:Y:S05]  /*53a0*/  BSYNC.RECONVERGENT B0 ;  /* 0x0000000000007941 */ /* 0x000fea0003800200 */
.L_x_2047:
        /* <DEDUP_REMOVED lines=12> */
.L_x_2050:
[----:B------:R-:W-:Y:S05]  /*5470*/  BSYNC.RECONVERGENT B0 ;  /* 0x0000000000007941 */ /* 0x000fea0003800200 */
.L_x_2049:
        /* <DEDUP_REMOVED lines=12> */
.L_x_2052:
[----:B------:R-:W-:Y:S05]  /*5540*/  BSYNC.RECONVERGENT B0 ;  /* 0x0000000000007941 */ /* 0x000fea0003800200 */
.L_x_2051:
        /* <DEDUP_REMOVED lines=12> */
.L_x_2054:
[----:B------:R-:W-:Y:S05]  /*5610*/  BSYNC.RECONVERGENT B0 ;  /* 0x0000000000007941 */ /* 0x000fea0003800200 */
.L_x_2053:
        /* <DEDUP_REMOVED lines=12> */
.L_x_2056:
[----:B------:R-:W-:Y:S05]  /*56e0*/  BSYNC.RECONVERGENT B0 ;  /* 0x0000000000007941 */ /* 0x000fea0003800200 */
.L_x_2055:
        /* <DEDUP_REMOVED lines=12> */
.L_x_2058:
[----:B------:R-:W-:Y:S05]  /*57b0*/  BSYNC.RECONVERGENT B0 ;  /* 0x0000000000007941 */ /* 0x000fea0003800200 */
.L_x_2057:
        /* <DEDUP_REMOVED lines=12> */
.L_x_2060:
[----:B------:R-:W-:Y:S05]  /*5880*/  BSYNC.RECONVERGENT B0 ;  /* 0x0000000000007941 */ /* 0x000fea0003800200 */
.L_x_2059:
        /* <DEDUP_REMOVED lines=12> */
.L_x_2062:
[----:B------:R-:W-:Y:S05]  /*5950*/  BSYNC.RECONVERGENT B0 ;  /* 0x0000000000007941 */ /* 0x000fea0003800200 */
.L_x_2061:
[----:B0-----:R-:W-:Y:S01]  /*5960*/  PRMT R4, R28, 0x9910, RZ ;  /* 0x000099101c047816 */ /* 0x001fe200000000ff */
[----:B------:R-:W-:Y:S03]  /*5970*/  BSSY.RECONVERGENT B0, `(.L_x_2063) ;  /* 0x000001d000007945 */ /* 0x000fe60003800200 */
[----:B------:R-:W-:-:S04]  /*5980*/  ISETP.NE.AND P5, PT, R4, RZ, PT ;  /* 0x000000ff0400720c */ /* 0x000fc80003fa5270 */
[----:B------:R-:W-:-:S05]  /*5990*/  FSEL R4, R30, -INF , P5 ;  /* 0xff8000001e047808 */ /* 0x000fca0002800000 */
[----:B------:R-:W0:Y:S02]  /*59a0*/  SHFL.BFLY PT, R5, R4, 0x10, 0x1f ;  /* 0x0e001f0004057f89 */ /* 0x000e2400000e0000 */
[----:B0-----:R-:W-:-:S04]  /*59b0*/  FSETP.GEU.FTZ.AND P5, PT, R4, R5, PT ;  /* 0x000000050400720b */ /* 0x001fc80003fbe000 */
[----:B------:R-:W-:Y:S02]  /*59c0*/  FSEL R5, R5, R4, !P5 ;  /* 0x0000000405057208 */ /* 0x000fe40006800000 */
[----:B------:R-:W0:Y:S03]  /*59d0*/  S2R R4, SR_TID.X ;  /* 0x0000000000047919 */ /* 0x000e260000002100 */
[----:B------:R-:W1:Y:S02]  /*59e0*/  SHFL.BFLY PT, R28, R5, 0x8, 0x1f ;  /* 0x0d001f00051c7f89 */ /* 0x000e6400000e0000 */
[----:B-1----:R-:W-:-:S04]  /*59f0*/  FSETP.GEU.FTZ.AND P5, PT, R5, R28, PT ;  /* 0x0000001c0500720b */ /* 0x002fc80003fbe000 */
[----:B------:R-:W-:Y:S01]  /*5a00*/  FSEL R28, R28, R5, !P5 ;  /* 0x000000051c1c7208 */ /* 0x000fe20006800000 */
[----:B------:R-:W-:-:S04]  /*5a10*/  IMAD.MOV.U32 R5, RZ, RZ, RZ ;  /* 0x000000ffff057224 */ /* 0x000fc800078e00ff */
[----:B------:R-:W1:Y:S02]  /*5a20*/  SHFL.BFLY PT, R39, R28, 0x4, 0x1f ;  /* 0x0c801f001c277f89 */ /* 0x000e6400000e0000 */
[----:B-1----:R-:W-:-:S04]  /*5a30*/  FSETP.GEU.FTZ.AND P5, PT, R28, R39, PT ;  /* 0x000000271c00720b */ /* 0x002fc80003fbe000 */
[----:B------:R-:W-:Y:S01]  /*5a40*/  FSEL R30, R39, R28, !P5 ;  /* 0x0000001c271e7208 */ /* 0x000fe20006800000 */
[----:B------:R-:W-:-:S04]  /*5a50*/  IMAD.MOV.U32 R28, RZ, RZ, RZ ;  /* 0x000000ffff1c7224 */ /* 0x000fc800078e00ff */
[----:B------:R-:W1:Y:S02]  /*5a60*/  SHFL.BFLY PT, R39, R30, 0x2, 0x1f ;  /* 0x0c401f001e277f89 */ /* 0x000e6400000e0000 */
[----:B-1----:R-:W-:-:S04]  /*5a70*/  FSETP.GEU.FTZ.AND P5, PT, R30, R39, PT ;  /* 0x000000271e00720b */ /* 0x002fc80003fbe000 */
[----:B------:R-:W-:-:S05]  /*5a80*/  FSEL R34, R39, R30, !P5 ;  /* 0x0000001e27227208 */ /* 0x000fca0006800000 */
        /* <DEDUP_REMOVED lines=11> */
.L_x_2064:
[----:B------:R-:W-:Y:S05]  /*5b40*/  BSYNC.RECONVERGENT B0 ;  /* 0x0000000000007941 */ /* 0x000fea0003800200 */
.L_x_2063:
[----:B------:R-:W-:Y:S01]  /*5b50*/  BSSY.RECONVERGENT B0, `(.L_x_2065) ;  /* 0x0000009000007945 */ /* 0x000fe20003800200 */
[----:B------:R-:W-:-:S03]  /*5b60*/  IMAD.MOV.U32 R30, RZ, RZ, RZ ;  /* 0x000000ffff1e7224 */ /* 0x000fc600078e00ff */
[----:B------:R-:W-:Y:S05]  /*5b70*/  @!P2 BRA `(.L_x_2066) ;  /* 0x000000000018a947 */ /* 0x000fea0003800000 */
[----:B------:R-:W2:Y:S02]  /*5b80*/  LDG.E.U8 R34, desc[UR4][R2.64+0x20] ;  /* 0x0000200402227981 */ /* 0x000ea4000c1e1100 */
[----:B--2---:R-:W-:-:S13]  /*5b90*/  ISETP.NE.AND P1, PT, R34, RZ, PT ;  /* 0x000000ff2200720c */ /* 0x004fda0003f25270 */
[----:B-----5:R-:W-:-:S04]  /*5ba0*/  @!P1 FADD.FTZ R32, -R38, R32 ;  /* 0x0000002026209221 */ /* 0x020fc80000010100 */
[----:B------:R-:W-:-:S04]  /*5bb0*/  @!P1 FMUL.FTZ R32, R32, 1.4426950216293334961 ;  /* 0x3fb8aa3b20209820 */ /* 0x000fc80000410000 */
[----:B------:R-:W0:Y:S02]  /*5bc0*/  @!P1 MUFU.EX2 R30, R32 ;  /* 0x00000020001e9308 */ /* 0x000e240000000800 */
[----:B0-----:R-:W-:-:S07]  /*5bd0*/  @!P1 FADD.FTZ R39, R39, R30 ;  /* 0x0000001e27279221 */ /* 0x001fce0000010000 */
.L_x_2066:
[----:B------:R-:W-:Y:S05]  /*5be0*/  BSYNC.RECONVERGENT B0 ;  /* 0x0000000000007941 */ /* 0x000fea0003800200 */
.L_x_2065:
[----:B------:R-:W-:Y:S01]  /*5bf0*/  BSSY.RECONVERGENT B0, `(.L_x_2067) ;  /* 0x0000009000007945 */ /* 0x000fe20003800200 */
[----:B-----5:R-:W-:-:S03]  /*5c00*/  IMAD.MOV.U32 R32, RZ, RZ, RZ ;  /* 0x000000ffff207224 */ /* 0x020fc600078e00ff */
[----:B------:R-:W-:Y:S05]  /*5c10*/  @!P4 BRA `(.L_x_2068) ;  /* 0x000000000018c947 */ /* 0x000fea0003800000 */
[----:B------:R-:W2:Y:S02]  /*5c20*/  LDG.E.U8 R34, desc[UR4][R2.64+0x40] ;  /* 0x0000400402227981 */ /* 0x000ea4000c1e1100 */
[----:B--2---:R-:W-:-:S13]  /*5c30*/  ISETP.NE.AND P1, PT, R34, RZ, PT ;  /* 0x000000ff2200720c */ /* 0x004fda0003f25270 */
[----:B------:R-:W-:-:S04]  /*5c40*/  @!P1 FADD.FTZ R111, -R38, R111 ;  /* 0x0000006f266f9221 */ /* 0x000fc80000010100 */
[----:B------:R-:W-:-:S04]  /*5c50*/  @!P1 FMUL.FTZ R111, R111, 1.4426950216293334961 ;  /* 0x3fb8aa3b6f6f9820 */ /* 0x000fc80000410000 */
[----:B------:R-:W0:Y:S02]  /*5c60*/  @!P1 MUFU.EX2 R32, R111 ;  /* 0x0000006f00209308 */ /* 0x000e240000000800 */
[----:B0-----:R-:W-:-:S07]  /*5c70*/  @!P1 FADD.FTZ R39, R39, R32 ;  /* 0x0000002027279221 */ /* 0x001fce0000010000 */
.L_x_2068:
[----:B------:R-:W-:Y:S05]  /*5c80*/  BSYNC.RECONVERGENT B0 ;  /* 0x0000000000007941 */ /* 0x000fea0003800200 */
.L_x_2067:
        /* <DEDUP_REMOVED lines=9> */
.L_x_2070:
[----:B------:R-:W-:Y:S05]  /*5d20*/  BSYNC.RECONVERGENT B0 ;  /* 0x0000000000007941 */ /* 0x000fea0003800200 */
.L_x_2069:
        /* <DEDUP_REMOVED lines=13> */
.L_x_2072:
[----:B------:R-:W-:Y:S05]  /*5e00*/  BSYNC.RECONVERGENT B0 ;  /* 0x0000000000007941 */ /* 0x000fea0003800200 */
.L_x_2071:
        /* <DEDUP_REMOVED lines=11> */
.L_x_2074:
[----:B------:R-:W-:Y:S05]  /*5ec0*/  BSYNC.RECONVERGENT B0 ;  /* 0x0000000000007941 */ /* 0x000fea0003800200 */
.L_x_2073:
        /* <DEDUP_REMOVED lines=11> */
.L_x_2076:
[----:B------:R-:W-:Y:S05]  /*5f80*/  BSYNC.RECONVERGENT B0 ;  /* 0x0000000000007941 */ /* 0x000fea0003800200 */
.L_x_2075:
        /* <DEDUP_REMOVED lines=11> */
.L_x_2078:
[----:B------:R-:W-:Y:S05]  /*6040*/  BSYNC.RECONVERGENT B0 ;  /* 0x0000000000007941 */ /* 0x000fea0003800200 */
.L_x_2077:
        /* <DEDUP_REMOVED lines=11> */
.L_x_2080:
[----:B------:R-:W-:Y:S05]  /*6100*/  BSYNC.RECONVERGENT B0 ;  /* 0x0000000000007941 */ /* 0x000fea0003800200 */
.L_x_2079:
        /* <DEDUP_REMOVED lines=11> */
.L_x_2082:
[----:B------:R-:W-:Y:S05]  /*61c0*/  BSYNC.RECONVERGENT B0 ;  /* 0x0000000000007941 */ /* 0x000fea0003800200 */
.L_x_2081:
        /* <DEDUP_REMOVED lines=10> */
.L_x_2084:
[----:B------:R-:W-:Y:S05]  /*6270*/  BSYNC.RECONVERGENT B0 ;  /* 0x0000000000007941 */ /* 0x000fea0003800200 */
.L_x_2083:
        /* <DEDUP_REMOVED lines=10> */
.L_x_2086:
[----:B------:R-:W-:Y:S05]  /*6320*/  BSYNC.RECONVERGENT B0 ;  /* 0x0000000000007941 */ /* 0x000fea0003800200 */
.L_x_2085:
        /* <DEDUP_REMOVED lines=10> */
.L_x_2088:
[----:B------:R-:W-:Y:S05]  /*63d0*/  BSYNC.RECONVERGENT B0 ;  /* 0x0000000000007941 */ /* 0x000fea0003800200 */
.L_x_2087:
        /* <DEDUP_REMOVED lines=10> */
.L_x_2090:
[----:B------:R-:W-:Y:S05]  /*6480*/  BSYNC.RECONVERGENT B0 ;  /* 0x0000000000007941 */ /* 0x000fea0003800200 */
.L_x_2089:
        /* <DEDUP_REMOVED lines=10> */
.L_x_2092:
[----:B------:R-:W-:Y:S05]  /*6530*/  BSYNC.RECONVERGENT B0 ;  /* 0x0000000000007941 */ /* 0x000fea0003800200 */
.L_x_2091:
        /* <DEDUP_REMOVED lines=10> */
.L_x_2094:
[----:B------:R-:W-:Y:S05]  /*65e0*/  BSYNC.RECONVERGENT B0 ;  /* 0x0000000000007941 */ /* 0x000fea0003800200 */
.L_x_2093:
        /* <DEDUP_REMOVED lines=10> */
.L_x_2096:
[----:B------:R-:W-:Y:S05]  /*6690*/  BSYNC.RECONVERGENT B0 ;  /* 0x0000000000007941 */ /* 0x000fea0003800200 */
.L_x_2095:
        /* <DEDUP_REMOVED lines=10> */
.L_x_2098:
[----:B------:R-:W-:Y:S05]  /*6740*/  BSYNC.RECONVERGENT B0 ;  /* 0x0000000000007941 */ /* 0x000fea0003800200 */
.L_x_2097:
        /* <DEDUP_REMOVED lines=10> */
.L_x_2100:
[----:B------:R-:W-:Y:S05]  /*67f0*/  BSYNC.RECONVERGENT B0 ;  /* 0x0000000000007941 */ /* 0x000fea0003800200 */
.L_x_2099:
        /* <DEDUP_REMOVED lines=10> */
.L_x_2102:
[----:B------:R-:W-:Y:S05]  /*68a0*/  BSYNC.RECONVERGENT B0 ;  /* 0x0000000000007941 */ /* 0x000fea0003800200 */
.L_x_2101:
        /* <DEDUP_REMOVED lines=10> */
.L_x_2104:
[----:B------:R-:W-:Y:S05]  /*6950*/  BSYNC.RECONVERGENT B0 ;  /* 0x0000000000007941 */ /* 0x000fea0003800200 */
.L_x_2103:
        /* <DEDUP_REMOVED lines=10> */
.L_x_2106:
[----:B------:R-:W-:Y:S05]  /*6a00*/  BSYNC.RECONVERGENT B0 ;  /* 0x0000000000007941 */ /* 0x000fea0003800200 */
.L_x_2105:
        /* <DEDUP_REMOVED lines=10> */
.L_x_2108:
[----:B------:R-:W-:Y:S05]  /*6ab0*/  BSYNC.RECONVERGENT B0 ;  /* 0x0000000000007941 */ /* 0x000fea0003800200 */
.L_x_2107:
        /* <DEDUP_REMOVED lines=10> */
.L_x_2110:
[----:B------:R-:W-:Y:S05]  /*6b60*/  BSYNC.RECONVERGENT B0 ;  /* 0x0000000000007941 */ /* 0x000fea0003800200 */
.L_x_2109:
        /* <DEDUP_REMOVED lines=10> */
.L_x_2112:
[----:B------:R-:W-:Y:S05]  /*6c10*/  BSYNC.RECONVERGENT B0 ;  /* 0x0000000000007941 */ /* 0x000fea0003800200 */
.L_x_2111:
        /* <DEDUP_REMOVED lines=10> */
.L_x_2114:
[----:B------:R-:W-:Y:S05]  /*6cc0*/  BSYNC.RECONVERGENT B0 ;  /* 0x0000000000007941 */ /* 0x000fea0003800200 */
.L_x_2113:
        /* <DEDUP_REMOVED lines=10> */
.L_x_2116:
[----:B------:R-:W-:Y:S05]  /*6d70*/  BSYNC.RECONVERGENT B0 ;  /* 0x0000000000007941 */ /* 0x000fea0003800200 */
.L_x_2115:
        /* <DEDUP_REMOVED lines=10> */
.L_x_2118:
[----:B------:R-:W-:Y:S05]  /*6e20*/  BSYNC.RECONVERGENT B0 ;  /* 0x0000000000007941 */ /* 0x000fea0003800200 */
.L_x_2117:
        /* <DEDUP_REMOVED lines=10> */
.L_x_2120:
[----:B------:R-:W-:Y:S05]  /*6ed0*/  BSYNC.RECONVERGENT B0 ;  /* 0x0000000000007941 */ /* 0x000fea0003800200 */
.L_x_2119:
        /* <DEDUP_REMOVED lines=10> */
.L_x_2122:
[----:B------:R-:W-:Y:S05]  /*6f80*/  BSYNC.RECONVERGENT B0 ;  /* 0x0000000000007941 */ /* 0x000fea0003800200 */
.L_x_2121:
        /* <DEDUP_REMOVED lines=10> */
.L_x_2124:
[----:B------:R-:W-:Y:S05]  /*7030*/  BSYNC.RECONVERGENT B0 ;  /* 0x0000000000007941 */ /* 0x000fea0003800200 */
.L_x_2123:
        /* <DEDUP_REMOVED lines=10> */
.L_x_2126:
[----:B------:R-:W-:Y:S05]  /*70e0*/  BSYNC.RECONVERGENT B0 ;  /* 0x0000000000007941 */ /* 0x000fea0003800200 */
.L_x_2125:
        /* <DEDUP_REMOVED lines=10> */
.L_x_2128:
[----:B------:R-:W-:Y:S05]  /*7190*/  BSYNC.RECONVERGENT B0 ;  /* 0x0000000000007941 */ /* 0x000fea0003800200 */
.L_x_2127:
        /* <DEDUP_REMOVED lines=10> */
.L_x_2130:
[----:B------:R-:W-:Y:S05]  /*7240*/  BSYNC.RECONVERGENT B0 ;  /* 0x0000000000007941 */ /* 0x000fea0003800200 */
.L_x_2129:
        /* <DEDUP_REMOVED lines=10> */
.L_x_2132:
[----:B------:R-:W-:Y:S05]  /*72f0*/  BSYNC.RECONVERGENT B0 ;  /* 0x0000000000007941 */ /* 0x000fea0003800200 */
.L_x_2131:
        /* <DEDUP_REMOVED lines=10> */
.L_x_2134:
[----:B------:R-:W-:Y:S05]  /*73a0*/  BSYNC.RECONVERGENT B0 ;  /* 0x0000000000007941 */ /* 0x000fea0003800200 */
.L_x_2133:
        /* <DEDUP_REMOVED lines=10> */
.L_x_2136:
[----:B------:R-:W-:Y:S05]  /*7450*/  BSYNC.RECONVERGENT B0 ;  /* 0x0000000000007941 */ /* 0x000fea0003800200 */
.L_x_2135:
        /* <DEDUP_REMOVED lines=10> */
.L_x_2138:
[----:B------:R-:W-:Y:S05]  /*7500*/  BSYNC.RECONVERGENT B0 ;  /* 0x0000000000007941 */ /* 0x000fea0003800200 */
.L_x_2137:
        /* <DEDUP_REMOVED lines=10> */
.L_x_2140:
[----:B------:R-:W-:Y:S05]  /*75b0*/  BSYNC.RECONVERGENT B0 ;  /* 0x0000000000007941 */ /* 0x000fea0003800200 */
.L_x_2139:
        /* <DEDUP_REMOVED lines=10> */
.L_x_2142:
[----:B------:R-:W-:Y:S05]  /*7660*/  BSYNC.RECONVERGENT B0 ;  /* 0x0000000000007941 */ /* 0x000fea0003800200 */
.L_x_2141:
        /* <DEDUP_REMOVED lines=10> */
.L_x_2144:
[----:B------:R-:W-:Y:S05]  /*7710*/  BSYNC.RECONVERGENT B0 ;  /* 0x0000000000007941 */ /* 0x000fea0003800200 */
.L_x_2143:
        /* <DEDUP_REMOVED lines=10> */
.L_x_2146:
[----:B------:R-:W-:Y:S05]  /*77c0*/  BSYNC.RECONVERGENT B0 ;  /* 0x0000000000007941 */ /* 0x000fea0003800200 */
.L_x_2145:
        /* <DEDUP_REMOVED lines=10> */
.L_x_2148:
[----:B------:R-:W-:Y:S05]  /*7870*/  BSYNC.RECONVERGENT B0 ;  /* 0x0000000000007941 */ /* 0x000fea0003800200 */
.L_x_2147:
        /* <DEDUP_REMOVED lines=10> */
.L_x_2150:
[----:B------:R-:W-:Y:S05]  /*7920*/  BSYNC.RECONVERGENT B0 ;  /* 0x0000000000007941 */ /* 0x000fea0003800200 */
.L_x_2149:
        /* <DEDUP_REMOVED lines=10> */
.L_x_2152:
[----:B------:R-:W-:Y:S05]  /*79d0*/  BSYNC.RECONVERGENT B0 ;  /* 0x0000000000007941 */ /* 0x000fea0003800200 */
.L_x_2151:
        /* <DEDUP_REMOVED lines=10> */
.L_x_2154:
[----:B------:R-:W-:Y:S05]  /*7a80*/  BSYNC.RECONVERGENT B0 ;  /* 0x0000000000007941 */ /* 0x000fea0003800200 */
.L_x_2153:
        /* <DEDUP_REMOVED lines=10> */
.L_x_2156:
[----:B------:R-:W-:Y:S05]  /*7b30*/  BSYNC.RECONVERGENT B0 ;  /* 0x0000000000007941 */ /* 0x000fea0003800200 */
.L_x_2155:
        /* <DEDUP_REMOVED lines=10> */
.L_x_2158:
[----:B------:R-:W-:Y:S05]  /*7be0*/  BSYNC.RECONVERGENT B0 ;  /* 0x0000000000007941 */ /* 0x000fea0003800200 */
.L_x_2157:
        /* <DEDUP_REMOVED lines=10> */
.L_x_2160:
[----:B------:R-:W-:Y:S05]  /*7c90*/  BSYNC.RECONVERGENT B0 ;  /* 0x0000000000007941 */ /* 0x000fea0003800200 */
.L_x_2159:
        /* <DEDUP_REMOVED lines=10> */
.L_x_2162:
[----:B------:R-:W-:Y:S05]  /*7d40*/  BSYNC.RECONVERGENT B0 ;  /* 0x0000000000007941 */ /* 0x000fea0003800200 */
.L_x_2161:
        /* <DEDUP_REMOVED lines=10> */
.L_x_2164:
[----:B------:R-:W-:Y:S05]  /*7df0*/  BSYNC.RECONVERGENT B0 ;  /* 0x0000000000007941 */ /* 0x000fea0003800200 */
.L_x_2163:
        /* <DEDUP_REMOVED lines=10> */
.L_x_2166:
[----:B------:R-:W-:Y:S05]  /*7ea0*/  BSYNC.RECONVERGENT B0 ;  /* 0x0000000000007941 */ /* 0x000fea0003800200 */
.L_x_2165:
        /* <DEDUP_REMOVED lines=10> */
.L_x_2168:
[----:B------:R-:W-:Y:S05]  /*7f50*/  BSYNC.RECONVERGENT B0 ;  /* 0x0000000000007941 */ /* 0x000fea0003800200 */
.L_x_2167:
        /* <DEDUP_REMOVED lines=10> */
.L_x_2170:
[----:B------:R-:W-:Y:S05]  /*8000*/  BSYNC.RECONVERGENT B0 ;  /* 0x0000000000007941 */ /* 0x000fea0003800200 */
.L_x_2169:
        /* <DEDUP_REMOVED lines=10> */
.L_x_2172:
[----:B------:R-:W-:Y:S05]  /*80b0*/  BSYNC.RECONVERGENT B0 ;  /* 0x0000000000007941 */ /* 0x000fea0003800200 */
.L_x_2171:
        /* <DEDUP_REMOVED lines=10> */
.L_x_2174:
[----:B------:R-:W-:Y:S05]  /*8160*/  BSYNC.RECONVERGENT B0 ;  /* 0x0000000000007941 */ /* 0x000fea0003800200 */
.L_x_2173:
        /* <DEDUP_REMOVED lines=10> */
.L_x_2176:
[----:B------:R-:W-:Y:S05]  /*8210*/  BSYNC.RECONVERGENT B0 ;  /* 0x0000000000007941 */ /* 0x000fea0003800200 */
.L_x_2175:
        /* <DEDUP_REMOVED lines=10> */
.L_x_2178:
[----:B------:R-:W-:Y:S05]  /*82c0*/  BSYNC.RECONVERGENT B0 ;  /* 0x0000000000007941 */ /* 0x000fea0003800200 */
.L_x_2177:
        /* <DEDUP_REMOVED lines=10> */
.L_x_2180:
[----:B------:R-:W-:Y:S05]  /*8370*/  BSYNC.RECONVERGENT B0 ;  /* 0x0000000000007941 */ /* 0x000fea0003800200 */
.L_x_2179:
        /* <DEDUP_REMOVED lines=10> */
.L_x_2182:
[----:B------:R-:W-:Y:S05]  /*8420*/  BSYNC.RECONVERGENT B0 ;  /* 0x0000000000007941 */ /* 0x000fea0003800200 */
.L_x_2181:
        /* <DEDUP_REMOVED lines=10> */
.L_x_2184:
[----:B------:R-:W-:Y:S05]  /*84d0*/  BSYNC.RECONVERGENT B0 ;  /* 0x0000000000007941 */ /* 0x000fea0003800200 */
.L_x_2183:
        /* <DEDUP_REMOVED lines=10> */
.L_x_2186:
[----:B------:R-:W-:Y:S05]  /*8580*/  BSYNC.RECONVERGENT B0 ;  /* 0x0000000000007941 */ /* 0x000fea0003800200 */
.L_x_2185:
        /* <DEDUP_REMOVED lines=9> */
.L_x_2188:
[----:B------:R-:W-:Y:S05]  /*8620*/  BSYNC.RECONVERGENT B0 ;  /* 0x0000000000007941 */ /* 0x000fea0003800200 */
.L_x_2187:
        /* <DEDUP_REMOVED lines=9> */
.L_x_2190:
[----:B------:R-:W-:Y:S05]  /*86c0*/  BSYNC.RECONVERGENT B0 ;  /* 0x0000000000007941 */ /* 0x000fea0003800200 */
.L_x_2189:
        /* <DEDUP_REMOVED lines=20> */
[----:B------:R0:W-:Y:S11]  /*8810*/  STG.E desc[UR4][R2.64], R7 ;  /* 0x0000000702007986 */ /* 0x0001f6000c101904 */
[----:B------:R-:W-:Y:S05]  /*8820*/  @P1 EXIT ;  /* 0x000000000000194d */ /* 0x000fea0003800000 */
[----:B0-----:R-:W0:Y:S01]  /*8830*/  @P0 MUFU.RCP R7, R6 ;  /* 0x0000000600070308 */ /* 0x001e220000001000 */
[----:B------:R-:W-:Y:S02]  /*8840*/  VIADD R0, R4, 0x40 ;  /* 0x0000004004007836 */ /* 0x000fe40000000000 */
[----:B------:R-:W-:-:S03]  /*8850*/  IMAD.MOV.U32 R5, RZ, RZ, 0x7fc00000 ;  /* 0x7fc00000ff057424 */ /* 0x000fc600078e00ff */
[----:B------:R-:W-:Y:S01]  /*8860*/  ISETP.GE.AND P1, PT, R0, UR8, PT ;  /* 0x0000000800007c0c */ /* 0x000fe2000bf26270 */
[----:B0-----:R-:W-:-:S05]  /*8870*/  @P0 FMUL.FTZ R5, R7, R30 ;  /* 0x0000001e07050220 */ /* 0x001fca0000410000 */
[----:B------:R0:W-:Y:S07]  /*8880*/  STG.E desc[UR4][R2.64+0x80], R5 ;  /* 0x0000800502007986 */ /* 0x0001ee000c101904 */
[----:B------:R-:W-:Y:S05]  /*8890*/  @P1 EXIT ;  /* 0x000000000000194d */ /* 0x000fea0003800000 */
[----:B------:R-:W1:Y:S01]  /*88a0*/  @P0 MUFU.RCP R7, R6 ;  /* 0x0000000600070308 */ /* 0x000e620000001000 */
[----:B------:R-:W-:Y:S02]  /*88b0*/  VIADD R4, R4, 0x60 ;  /* 0x0000006004047836 */ /* 0x000fe40000000000 */
[----:B0-----:R-:W-:-:S03]  /*88c0*/  IMAD.MOV.U32 R5, RZ, RZ, 0x7fc00000 ;  /* 0x7fc00000ff057424 */ /* 0x001fc600078e00ff */
[----:B------:R-:W-:Y:S01]  /*88d0*/  ISETP.GE.AND P1, PT, R4, UR8, PT ;  /* 0x0000000804007c0c */ /* 0x000fe2000bf26270 */
[----:B-1----:R-:W-:-:S05]  /*88e0*/  @P0 FMUL.FTZ R5, R7, R32 ;  /* 0x0000002007050220 */ /* 0x002fca0000410000 */
[----:B------:R0:W-:Y:S07]  /*88f0*/  STG.E desc[UR4][R2.64+0x100], R5 ;  /* 0x0001000502007986 */ /* 0x0001ee000c101904 */
[----:B------:R-:W-:Y:S05]  /*8900*/  @P1 EXIT ;  /* 0x000000000000194d */ /* 0x000fea0003800000 */
[----:B------:R-:W1:Y:S01]  /*8910*/  @P0 MUFU.RCP R7, R6 ;  /* 0x0000000600070308 */ /* 0x000e620000001000 */
[----:B------:R-:W-:Y:S01]  /*8920*/  LOP3.LUT P2, RZ, R113, 0x8, RZ, 0xc0, !PT ;  /* 0x0000000871ff7812 */ /* 0x000fe2000784c0ff */
[----:B0-----:R-:W-:Y:S02]  /*8930*/  IMAD.MOV.U32 R5, RZ, RZ, 0x7fc00000 ;  /* 0x7fc00000ff057424 */ /* 0x001fe400078e00ff */
[----:B-1----:R-:W-:-:S05]  /*8940*/  @P0 FMUL.FTZ R5, R7, R34 ;  /* 0x0000002207050220 */ /* 0x002fca0000410000 */
[----:B------:R0:W-:Y:S05]  /*8950*/  STG.E desc[UR4][R2.64+0x180], R5 ;  /* 0x0001800502007986 */ /* 0x0001ea000c101904 */
        /* <DEDUP_REMOVED lines=356> */
[----:B0-----:R-:W-:Y:S02]  /*9fa0*/  IMAD.MOV.U32 R5, RZ, RZ, 0x7fc00000 ;  /* 0x7fc00000ff057424 */ /* 0x001fe400078e00ff */
[----:B-1----:R-:W-:-:S05]  /*9fb0*/  @P0 FMUL.FTZ R5, R7, R136 ;  /* 0x0000008807050220 */ /* 0x002fca0000410000 */
[----:B------:R-:W-:Y:S01]  /*9fc0*/  STG.E desc[UR4][R2.64+0x1f80], R5 ;  /* 0x001f800502007986 */ /* 0x000fe2000c101904 */
[----:B------:R-:W-:Y:S05]  /*9fd0*/  EXIT ;  /* 0x000000000000794d */ /* 0x000fea0003800000 */
.L_x_2191:
        /* <DEDUP_REMOVED lines=10> */
.L_x_11197:


//--------------------- .text._ZN43_GLOBAL__N__9ae7fba5_10_SoftMax_cu_9f978f6320softmax_warp_forwardIfffLi10ELb0ELb1EEEvPT0_PKT_iiiPKbib --------------------------
	.section	.text._ZN43_GLOBAL__N__9ae7fba5_10_SoftMax_cu_9f978f6320softmax_warp_forwardIfffLi10ELb0ELb1EEEvPT0_PKT_iiiPKbib,"ax",@progbits
	.align	128
.text._ZN43_GLOBAL__N__9ae7fba5_10_SoftMax_cu_9f978f6320softmax_warp_forwardIfffLi10ELb0ELb1EEEvPT0_PKT_iiiPKbib:
        .type           _ZN43_GLOBAL__N__9ae7fba5_10_SoftMax_cu_9f978f6320softmax_warp_forwardIfffLi10ELb0ELb1EEEvPT0_PKT_iiiPKbib,@function
        .size           _ZN43_GLOBAL__N__9ae7fba5_10_SoftMax_cu_9f978f6320softmax_warp_forwardIfffLi10ELb0ELb1EEEvPT0_PKT_iiiPKbib,(.L_x_11198 - _ZN43_GLOBAL__N__9ae7fba5_10_SoftMax_cu_9f978f6320softmax_warp_forwardIfffLi10ELb0ELb1EEEvPT0_PKT_iiiPKbib)
        .other          _ZN43_GLOBAL__N__9ae7fba5_10_SoftMax_cu_9f978f6320softmax_warp_forwardIfffLi10ELb0ELb1EEEvPT0_PKT_iiiPKbib,@"STO_CUDA_ENTRY STV_DEFAULT"
_ZN43_GLOBAL__N__9ae7fba5_10_SoftMax_cu_9f978f6320softmax_warp_forwardIfffLi10ELb0ELb1EEEvPT0_PKT_iiiPKbib:
        /* <DEDUP_REMOVED lines=41> */
.L_x_2192:
[----:B------:R-:W0:Y:S01]  /*0290*/  LDCU.64 UR6, c[0x0][0x3a0] ;  /* 0x00007400ff0677ac */ /* 0x000e220008000a00 */
[----:B------:R-:W-:Y:S01]  /*02a0*/  ISETP.GE.AND P0, PT, R36, UR8, PT ;  /* 0x0000000824007c0c */ /* 0x000fe2000bf06270 */
[----:B------:R-:W1:Y:S01]  /*02b0*/  LDC.64 R2, c[0x0][0x388] ;  /* 0x0000e200ff027b82 */ /* 0x000e620000000a00 */
[----:B------:R-:W-:Y:S01]  /*02c0*/  LOP3.LUT R58, R58, 0xfffffffe, RZ, 0xc0, !PT ;  /* 0xfffffffe3a3a7812 */ /* 0x000fe200078ec0ff */
[----:B------:R-:W2:Y:S10]  /*02d0*/  LDCU.64 UR4, c[0x0][0x358] ;  /* 0x00006b00ff0477ac */ /* 0x000eb40008000a00 */
[----:B------:R-:W-:-:S02]  /*02e0*/  @P0 LOP3.LUT R58, R58, 0x1, RZ, 0xfc, !PT ;  /* 0x000000013a3a0812 */ /* 0x000fc400078efcff */
[----:B------:R-:W-:Y:S02]  /*02f0*/  ISETP.GT.AND P0, PT, R45, RZ, !P0 ;  /* 0x000000ff2d00720c */ /* 0x000fe40004704270 */
[----:B0-----:R-:W-:-:S04]  /*0300*/  IADD3 R4, P1, PT, R0, UR6, RZ ;  /* 0x0000000600047c10 */ /* 0x001fc8000ff3e0ff */
[----:B------:R-:W-:-:S07]  /*0310*/  LEA.HI.X.SX32 R5, R0, UR7, 0x1, P1 ;  /* 0x0000000700057c11 */ /* 0x000fce00088f0eff */
[----:B--2---:R-:W2:Y:S01]  /*0320*/  @P0 LDG.E.U8 R0, desc[UR4][R4.64] ;  /* 0x0000000404000981 */ /* 0x004ea2000c1e1100 */
[----:B------:R-:W-:Y:S02]  /*0330*/  IMAD.MOV.U32 R39, RZ, RZ, -0x800000 ;  /* 0xff800000ff277424 */ /* 0x000fe400078e00ff */
[----:B-1----:R-:W-:-:S04]  /*0340*/  IMAD.WIDE R2, R35, 0x4, R2 ;  /* 0x0000000423027825 */ /* 0x002fc800078e0202 */
[----:B------:R-:W-:Y:S01]  /*0350*/  IMAD.MOV.U32 R38, RZ, RZ, -0x800000 ;  /* 0xff800000ff267424 */ /* 0x000fe200078e00ff */
[----:B------:R-:W3:Y:S01]  /*0360*/  @P0 LDG.E R39, desc[UR4][R2.64] ;  /* 0x0000000402270981 */ /* 0x000ee2000c1e1900 */
[C---:B------:R-:W-:Y:S01]  /*0370*/  VIADD R59, R36.reuse, 0x80 ;  /* 0x00000080243b7836 */ /* 0x040fe20000000000 */
[----:B------:R-:W-:Y:S01]  /*0380*/  PRMT R40, RZ, 0x7610, R40 ;  /* 0x00007610ff287816 */ /* 0x000fe20000000028 */
[----:B------:R-:W-:Y:S01]  /*0390*/  VIADD R6, R36, 0x60 ;  /* 0x0000006024067836 */ /* 0x000fe20000000000 */
[----:B------:R-:W-:Y:S01]  /*03a0*/  LOP3.LUT R58, R58, 0xffffffef, RZ, 0xc0, !PT ;  /* 0xffffffef3a3a7812 */ /* 0x000fe200078ec0ff */
[----:B------:R-:W-:Y:S01]  /*03b0*/  IMAD.MOV.U32 R60, RZ, RZ, -0x800000 ;  /* 0xff800000ff3c7424 */ /* 0x000fe200078e00ff */
[----:B------:R-:W-:Y:S01]  /*03c0*/  ISETP.GE.AND P5, PT, R59, UR8, PT ;  /* 0x000000083b007c0c */ /* 0x000fe2000bfa6270 */
[----:B------:R-:W-:Y:S01]  /*03d0*/  BSSY.RECONVERGENT B0, `(.L_x_2193) ;  /* 0x0000041000007945 */ /* 0x000fe20003800200 */
[----:B------:R-:W-:Y:S01]  /*03e0*/  ISETP.GE.AND P2, PT, R6, UR8, PT ;  /* 0x0000000806007c0c */ /* 0x000fe2000bf46270 */
[----:B------:R-:W-:Y:S01]  /*03f0*/  IMAD.MOV.U32 R56, RZ, RZ, -0x800000 ;  /* 0xff800000ff387424 */ /* 0x000fe200078e00ff */
[----:B------:R-:W-:Y:S01]  /*0400*/  ISETP.LT.OR P6, PT, R45, 0x1, P5 ;  /* 0x000000012d00780c */ /* 0x000fe20002fc1670 */
[----:B------:R-:W-:Y:S01]  /*0410*/  IMAD.MOV.U32 R54, RZ, RZ, -0x800000 ;  /* 0xff800000ff367424 */ /* 0x000fe200078e00ff */
[----:B------:R-:W-:Y:S01]  /*0420*/  LOP3.LUT R57, R57, 0xfffffffe, RZ, 0xc0, !PT ;  /* 0xfffffffe39397812 */ /* 0x000fe200078ec0ff */
[----:B------:R-:W-:Y:S01]  /*0430*/  IMAD.MOV.U32 R52, RZ, RZ, -0x800000 ;  /* 0xff800000ff347424 */ /* 0x000fe200078e00ff */
[----:B------:R-:W-:Y:S01]  /*0440*/  PLOP3.LUT P3, PT, PT, PT, PT, 0x8, 0x80 ;  /* 0x000000000080781c */ /* 0x000fe20003f6e170 */
[----:B------:R-:W-:Y:S01]  /*0450*/  IMAD.MOV.U32 R50, RZ, RZ, -0x800000 ;  /* 0xff800000ff327424 */ /* 0x000fe200078e00ff */
[----:B------:R-:W-:Y:S01]  /*0460*/  ISETP.GT.AND P2, PT, R45, RZ, !P2 ;  /* 0x000000ff2d00720c */ /* 0x000fe20005744270 */
[----:B------:R-:W-:-:S02]  /*0470*/  IMAD.MOV.U32 R48, RZ, RZ, -0x800000 ;  /* 0xff800000ff307424 */ /* 0x000fc400078e00ff */
[----:B------:R-:W-:Y:S01]  /*0480*/  IMAD.MOV.U32 R46, RZ, RZ, -0x800000 ;  /* 0xff800000ff2e7424 */ /* 0x000fe200078e00ff */
[----:B------:R-:W-:Y:S01]  /*0490*/  @P5 LOP3.LUT R58, R58, 0x10, RZ, 0xfc, !PT ;  /* 0x000000103a3a5812 */ /* 0x000fe200078efcff */
[----:B------:R-:W-:Y:S02]  /*04a0*/  IMAD.MOV.U32 R44, RZ, RZ, -0x800000 ;  /* 0xff800000ff2c7424 */ /* 0x000fe400078e00ff */
[----:B------:R-:W-:Y:S01]  /*04b0*/  IMAD.MOV.U32 R34, RZ, RZ, -0x800000 ;  /* 0xff800000ff227424 */ /* 0x000fe200078e00ff */
[----:B------:R-:W-:Y:S01]  /*04c0*/  @P6 LOP3.LUT R57, R57, 0x1, RZ, 0xfc, !PT ;  /* 0x0000000139396812 */ /* 0x000fe200078efcff */
        /* <DEDUP_REMOVED lines=31> */
[----:B------:R-:W-:Y:S01]  /*06c0*/  VIADD R9, R36, 0x220 ;  /* 0x0000022024097836 */ /* 0x000fe20000000000 */
[----:B--2---:R-:W-:Y:S01]  /*06d0*/  @P0 ISETP.NE.AND P4, PT, R0, RZ, PT ;  /* 0x000000ff0000020c */ /* 0x004fe20003f85270 */
[----:B------:R-:W-:-:S03]  /*06e0*/  VIADD R0, R36, 0x20 ;  /* 0x0000002024007836 */ /* 0x000fc60000000000 */
[----:B------:R-:W-:Y:S02]  /*06f0*/  @P0 SEL R7, RZ, 0x1, P4 ;  /* 0x00000001ff070807 */ /* 0x000fe40002000000 */
[----:B------:R-:W-:Y:S02]  /*0700*/  ISETP.GE.AND P1, PT, R0, UR8, PT ;  /* 0x0000000800007c0c */ /* 0x000fe4000bf26270 */
[----:B------:R-:W-:Y:S02]  /*0710*/  @P0 PRMT R40, R7, 0x7610, R40 ;  /* 0x0000761007280816 */ /* 0x000fe40000000028 */
[----:B------:R-:W-:Y:S01]  /*0720*/  ISETP.GT.AND P1, PT, R45, RZ, !P1 ;  /* 0x000000ff2d00720c */ /* 0x000fe20004f24270 */
[----:B---3--:R-:W-:Y:S01]  /*0730*/  IMAD.MOV.U32 R41, RZ, RZ, R39 ;  /* 0x000000ffff297224 */ /* 0x008fe200078e0027 */
[----:B------:R-:W-:-:S11]  /*0740*/  @P0 PLOP3.LUT P3, PT, P4, PT, PT, 0x8, 0x80 ;  /* 0x000000000080081c */ /* 0x000fd6000276e170 */
[----:B------:R0:W5:Y:S01]  /*0750*/  @P1 LDG.E R38, desc[UR4][R2.64+0x80] ;  /* 0x0000800402261981 */ /* 0x000162000c1e1900 */
[----:B------:R-:W-:Y:S05]  /*0760*/  @!P1 BRA `(.L_x_2194) ;  /* 0x00000000001c9947 */ /* 0x000fea0003800000 */
[----:B------:R-:W2:Y:S02]  /*0770*/  LDG.E.U8 R0, desc[UR4][R4.64+0x20] ;  /* 0x0000200404007981 */ /* 0x000ea4000c1e1100 */
[----:B--2---:R-:W-:Y:S01]  /*0780*/  ISETP.NE.AND P4, PT, R0, RZ, PT ;  /* 0x000000ff0000720c */ /* 0x004fe20003f85270 */
[----:B------:R-:W-:-:S12]  /*0790*/  IMAD.MOV.U32 R0, RZ, RZ, 0x1 ;  /* 0x00000001ff007424 */ /* 0x000fd800078e00ff */
[CC--:B-----5:R-:W-:Y:S02]  /*07a0*/  @!P4 FSETP.GT.FTZ.AND P5, PT, R39.reuse, R38.reuse, PT ;  /* 0x000000262700c20b */ /* 0x0e0fe40003fb4000 */
[----:B------:R-:W-:Y:S02]  /*07b0*/  @!P4 PRMT R40, R0, 0x7610, R40 ;  /* 0x000076100028c816 */ /* 0x000fe40000000028 */
[----:B------:R-:W-:-:S04]  /*07c0*/  @!P4 FSEL R7, R39, R38, P5 ;  /* 0x000000262707c208 */ /* 0x000fc80002800000 */
[----:B------:R-:W-:-:S07]  /*07d0*/  @!P4 FSEL R41, R7, R38, P3 ;  /* 0x000000260729c208 */ /* 0x000fce0001800000 */
.L_x_2194:
[----:B------:R-:W-:Y:S05]  /*07e0*/  BSYNC.RECONVERGENT B0 ;  /* 0x0000000000007941 */ /* 0x000fea0003800200 */
.L_x_2193:
[----:B------:R-:W-:Y:S01]  /*07f0*/  ISETP.GE.AND P3, PT, R47, UR8, PT ;  /* 0x000000082f007c0c */ /* 0x000fe2000bf66270 */
[----:B------:R-:W-:Y:S01]  /*0800*/  VIADD R37, R36, 0x240 ;  /* 0x0000024024257836 */ /* 0x000fe20000000000 */
[----:B------:R-:W-:Y:S01]  /*0810*/  LOP3.LUT R58, R58, 0xfffffffd, RZ, 0xc0, !PT ;  /* 0xfffffffd3a3a7812 */ /* 0x000fe200078ec0ff */
[----:B------:R1:W5:Y:S04]  /*0820*/  @P2 LDG.E R60, desc[UR4][R2.64+0x180] ;  /* 0x00018004023c2981 */ /* 0x000368000c1e1900 */
[----:B------:R1:W5:Y:S01]  /*0830*/  @!P6 LDG.E R56, desc[UR4][R2.64+0x200] ;  /* 0x000200040238e981 */ /* 0x000362000c1e1900 */
[----:B------:R-:W-:-:S05]  /*0840*/  LOP3.LUT R57, R57, 0xfffffffd, RZ, 0xc0, !PT ;  /* 0xfffffffd39397812 */ /* 0x000fca00078ec0ff */
        /* <DEDUP_REMOVED lines=33> */
[----:B------:R-:W-:Y:S01]  /*0a60*/  ISETP.GE.AND P3, PT, R6, UR8, PT ;  /* 0x0000000806007c0c */ /* 0x000fe2000bf66270 */
[----:B------:R-:W-:Y:S01]  /*0a70*/  VIADD R8, R36, 0x260 ;  /* 0x0000026024087836 */ /* 0x000fe20000000000 */
        /* <DEDUP_REMOVED lines=154> */
[----:B------:R-:W-:Y:S01]  /*1420*/  LOP3.LUT R57, R57, 0xfbffffff, RZ, 0xc0, !PT ;  /* 0xfbffffff39397812 */ /* 0x000fe200078ec0ff */
[----:B------:R-:W-:-:S10]  /*1430*/  VIADD R37, R36, 0x40 ;  /* 0x0000004024257836 */ /* 0x000fd40000000000 */
[----:B------:R-:W-:Y:S01]  /*1440*/  @P3 LOP3.LUT R57, R57, 0x4000000, RZ, 0xfc, !PT ;  /* 0x0400000039393812 */ /* 0x000fe200078efcff */
[----:B------:R1:W5:Y:S01]  /*1450*/  @!P3 LDG.E R15, desc[UR4][R2.64+0xf00] ;  /* 0x000f0004020fb981 */ /* 0x000362000c1e1900 */
[----:B------:R-:W-:Y:S01]  /*1460*/  ISETP.GE.AND P3, PT, R6, UR8, PT ;  /* 0x0000000806007c0c */ /* 0x000fe2000bf66270 */
[----:B------:R-:W-:Y:S01]  /*1470*/  IMAD.MOV.U32 R0, RZ, RZ, -0x800000 ;  /* 0xff800000ff007424 */ /* 0x000fe200078e00ff */
[----:B------:R-:W-:Y:S02]  /*1480*/  LOP3.LUT R57, R57, 0xf7ffffff, RZ, 0xc0, !PT ;  /* 0xf7ffffff39397812 */ /* 0x000fe400078ec0ff */
[----:B------:R-:W-:-:S04]  /*1490*/  ISETP.GE.AND P4, PT, R37, UR8, PT ;  /* 0x0000000825007c0c */ /* 0x000fc8000bf86270 */
[----:B------:R-:W-:-:S05]  /*14a0*/  ISETP.GT.AND P4, PT, R45, RZ, !P4 ;  /* 0x000000ff2d00720c */ /* 0x000fca0006784270 */
[----:B------:R-:W-:Y:S02]  /*14b0*/  @P3 LOP3.LUT R57, R57, 0x8000000, RZ, 0xfc, !PT ;  /* 0x0800000039393812 */ /* 0x000fe400078efcff */
[----:B------:R-:W-:Y:S01]  /*14c0*/  ISETP.LT.OR P3, PT, R45, 0x1, P3 ;  /* 0x000000012d00780c */ /* 0x000fe20001f61670 */
[----:B------:R-:W-:-:S06]  /*14d0*/  IMAD.MOV.U32 R37, RZ, RZ, -0x800000 ;  /* 0xff800000ff257424 */ /* 0x000fcc00078e00ff */
[----:B------:R1:W5:Y:S06]  /*14e0*/  @P4 LDG.E R37, desc[UR4][R2.64+0x100] ;  /* 0x0001000402254981 */ /* 0x00036c000c1e1900 */
[----:B------:R1:W5:Y:S01]  /*14f0*/  @!P3 LDG.E R0, desc[UR4][R2.64+0xf80] ;  /* 0x000f80040200b981 */ /* 0x000362000c1e1900 */
[----:B------:R-:W-:Y:S04]  /*1500*/  BSSY.RECONVERGENT B0, `(.L_x_2195) ;  /* 0x000000b000007945 */ /* 0x000fe80003800200 */
[----:B------:R-:W-:Y:S05]  /*1510*/  @!P4 BRA `(.L_x_2196) ;  /* 0x000000000024c947 */ /* 0x000fea0003800000 */
[----:B01----:R-:W2:Y:S02]  /*1520*/  LDG.E.U8 R2, desc[UR4][R4.64+0x40] ;  /* 0x0000400404027981 */ /* 0x003ea4000c1e1100 */
[----:B--2---:R-:W-:-:S13]  /*1530*/  ISETP.NE.AND P5, PT, R2, RZ, PT ;  /* 0x000000ff0200720c */ /* 0x004fda0003fa5270 */
[CC--:B-----5:R-:W-:Y:S02]  /*1540*/  @!P5 FSETP.GT.FTZ.AND P6, PT, R41.reuse, R37.reuse, PT ;  /* 0x000000252900d20b */ /* 0x0e0fe40003fd4000 */
[----:B------:R-:W-:Y:S02]  /*1550*/  @!P5 PRMT R3, R40, 0x9910, RZ ;  /* 0x000099102803d816 */ /* 0x000fe400000000ff */
[----:B------:R-:W-:Y:S02]  /*1560*/  @!P5 FSEL R2, R41, R37, P6 ;  /* 0x000000252902d208 */ /* 0x000fe40003000000 */
[----:B------:R-:W-:-:S04]  /*1570*/  @!P5 ISETP.NE.AND P6, PT, R3, RZ, PT ;  /* 0x000000ff0300d20c */ /* 0x000fc80003fc5270 */
[----:B------:R-:W-:Y:S01]  /*1580*/  @!P5 FSEL R41, R2, R37, P6 ;  /* 0x000000250229d208 */ /* 0x000fe20003000000 */
[----:B------:R-:W-:-:S05]  /*1590*/  IMAD.MOV.U32 R2, RZ, RZ, 0x1 ;  /* 0x00000001ff027424 */ /* 0x000fca00078e00ff */
[----:B------:R-:W-:-:S07]  /*15a0*/  @!P5 PRMT R40, R2, 0x7610, R40 ;  /* 0x000076100228d816 */ /* 0x000fce0000000028 */
.L_x_2196:
[----:B------:R-:W-:Y:S05]  /*15b0*/  BSYNC.RECONVERGENT B0 ;  /* 0x0000000000007941 */ /* 0x000fea0003800200 */
.L_x_2195:
[----:B------:R-:W-:Y:S04]  /*15c0*/  BSSY.RECONVERGENT B0, `(.L_x_2197) ;  /* 0x000000b000007945 */ /* 0x000fe80003800200 */
[----:B------:R-:W-:Y:S05]  /*15d0*/  @!P2 BRA `(.L_x_2198) ;  /* 0x000000000024a947 */ /* 0x000fea0003800000 */
[----:B01----:R-:W2:Y:S02]  /*15e0*/  LDG.E.U8 R2, desc[UR4][R4.64+0x60] ;  /* 0x0000600404027981 */ /* 0x003ea4000c1e1100 */
[----:B--2---:R-:W-:-:S13]  /*15f0*/  ISETP.NE.AND P5, PT, R2, RZ, PT ;  /* 0x000000ff0200720c */ /* 0x004fda0003fa5270 */
[CC--:B-----5:R-:W-:Y:S02]  /*1600*/  @!P5 FSETP.GT.FTZ.AND P6, PT, R41.reuse, R60.reuse, PT ;  /* 0x0000003c2900d20b */ /* 0x0e0fe40003fd4000 */
[----:B------:R-:W-:Y:S02]  /*1610*/  @!P5 PRMT R2, R40, 0x9910, RZ ;  /* 0x000099102802d816 */ /* 0x000fe400000000ff */
[----:B------:R-:W-:Y:S02]  /*1620*/  @!P5 FSEL R3, R41, R60, P6 ;  /* 0x0000003c2903d208 */ /* 0x000fe40003000000 */
[----:B------:R-:W-:Y:S01]  /*1630*/  @!P5 ISETP.NE.AND P6, PT, R2, RZ, PT ;  /* 0x000000ff0200d20c */ /* 0x000fe20003fc5270 */
[----:B------:R-:W-:-:S03]  /*1640*/  IMAD.MOV.U32 R2, RZ, RZ, 0x1 ;  /* 0x00000001ff027424 */ /* 0x000fc600078e00ff */
[----:B------:R-:W-:Y:S02]  /*1650*/  @!P5 FSEL R41, R3, R60, P6 ;  /* 0x0000003c0329d208 */ /* 0x000fe40003000000 */
[----:B------:R-:W-:-:S07]  /*1660*/  @!P5 PRMT R40, R2, 0x7610, R40 ;  /* 0x000076100228d816 */ /* 0x000fce0000000028 */
.L_x_2198:
[----:B------:R-:W-:Y:S05]  /*1670*/  BSYNC.RECONVERGENT B0 ;  /* 0x0000000000007941 */ /* 0x000fea0003800200 */
.L_x_2197:
[----:B------:R-:W-:Y:S01]  /*1680*/  LOP3.LUT P5, RZ, R57, 0x1, RZ, 0xc0, !PT ;  /* 0x0000000139ff7812 */ /* 0x000fe200078ac0ff */
[----:B------:R-:W-:-:S12]  /*1690*/  BSSY.RECONVERGENT B0, `(.L_x_2199) ;  /* 0x000000b000007945 */ /* 0x000fd80003800200 */
[----:B------:R-:W-:Y:S05]  /*16a0*/  @P5 BRA `(.L_x_2200) ;  /* 0x0000000000245947 */ /* 0x000fea0003800000 */
        /* <DEDUP_REMOVED lines=9> */
.L_x_2200:
[----:B------:R-:W-:Y:S05]  /*1740*/  BSYNC.RECONVERGENT B0 ;  /* 0x0000000000007941 */ /* 0x000fea0003800200 */
.L_x_2199:
        /* <DEDUP_REMOVED lines=12> */
.L_x_2202:
[----:B------:R-:W-:Y:S05]  /*1810*/  BSYNC.RECONVERGENT B0 ;  /* 0x0000000000007941 */ /* 0x000fea0003800200 */
.L_x_2201:
        /* <DEDUP_REMOVED lines=12> */
.L_x_2204:
[----:B------:R-:W-:Y:S05]  /*18e0*/  BSYNC.RECONVERGENT B0 ;  /* 0x0000000000007941 */ /* 0x000fea0003800200 */
.L_x_2203:
        /* <DEDUP_REMOVED lines=12> */
.L_x_2206:
[----:B------:R-:W-:Y:S05]  /*19b0*/  BSYNC.RECONVERGENT B0 ;  /* 0x0000000000007941 */ /* 0x000fea0003800200 */
.L_x_2205:
        /* <DEDUP_REMOVED lines=12> */
.L_x_2208:
[----:B------:R-:W-:Y:S05]  /*1a80*/  BSYNC.RECONVERGENT B0 ;  /* 0x0000000000007941 */ /* 0x000fea0003800200 */
.L_x_2207:
        /* <DEDUP_REMOVED lines=12> */
.L_x_2210:
[----:B------:R-:W-:Y:S05]  /*1b50*/  BSYNC.RECONVERGENT B0 ;  /* 0x0000000000007941 */ /* 0x000fea0003800200 */
.L_x_2209:
        /* <DEDUP_REMOVED lines=12> */
.L_x_2212:
[----:B------:R-:W-:Y:S05]  /*1c20*/  BSYNC.RECONVERGENT B0 ;  /* 0x0000000000007941 */ /* 0x000fea0003800200 */
.L_x_2211:
        /* <DEDUP_REMOVED lines=12> */
.L_x_2214:
[----:B------:R-:W-:Y:S05]  /*1cf0*/  BSYNC.RECONVERGENT B0 ;  /* 0x0000000000007941 */ /* 0x000fea0003800200 */
.L_x_2213:
        /* <DEDUP_REMOVED lines=12> */
.L_x_2216:
[----:B------:R-:W-:Y:S05]  /*1dc0*/  BSYNC.RECONVERGENT B0 ;  /* 0x0000000000007941 */ /* 0x000fea0003800200 */
.L_x_2215:
        /* <DEDUP_REMOVED lines=12> */
.L_x_2218:
[----:B------:R-:W-:Y:S05]  /*1e90*/  BSYNC.RECONVERGENT B0 ;  /* 0x0000000000007941 */ /* 0x000fea0003800200 */
.L_x_2217:
        /* <DEDUP_REMOVED lines=12> */
.L_x_2220:
[----:B------:R-:W-:Y:S05]  /*1f60*/  BSYNC.RECONVERGENT B0 ;  /* 0x0000000000007941 */ /* 0x000fea0003800200 */
.L_x_2219:
        /* <DEDUP_REMOVED lines=12> */
.L_x_2222:
[----:B------:R-:W-:Y:S05]  /*2030*/  BSYNC.RECONVERGENT B0 ;  /* 0x0000000000007941 */ /* 0x000fea0003800200 */
.L_x_2221:
        /* <DEDUP_REMOVED lines=12> */
.L_x_2224:
[----:B------:R-:W-:Y:S05]  /*2100*/  BSYNC.RECONVERGENT B0 ;  /* 0x0000000000007941 */ /* 0x000fea0003800200 */
.L_x_2223:
        /* <DEDUP_REMOVED lines=12> */
.L_x_2226:
[----:B------:R-:W-:Y:S05]  /*21d0*/  BSYNC.RECONVERGENT B0 ;  /* 0x0000000000007941 */ /* 0x000fea0003800200 */
.L_x_2225:
        /* <DEDUP_REMOVED lines=12> */
.L_x_2228:
[----:B------:R-:W-:Y:S05]  /*22a0*/  BSYNC.RECONVERGENT B0 ;  /* 0x0000000000007941 */ /* 0x000fea0003800200 */
.L_x_2227:
        /* <DEDUP_REMOVED lines=12> */
.L_x_2230:
[----:B------:R-:W-:Y:S05]  /*2370*/  BSYNC.RECONVERGENT B0 ;  /* 0x0000000000007941 */ /* 0x000fea0003800200 */
.L_x_2229:
        /* <DEDUP_REMOVED lines=12> */
.L_x_2232:
[----:B------:R-:W-:Y:S05]  /*2440*/  BSYNC.RECONVERGENT B0 ;  /* 0x0000000000007941 */ /* 0x000fea0003800200 */
.L_x_2231:
        /* <DEDUP_REMOVED lines=12> */
.L_x_2234:
[----:B------:R-:W-:Y:S05]  /*2510*/  BSYNC.RECONVERGENT B0 ;  /* 0x0000000000007941 */ /* 0x000fea0003800200 */
.L_x_2233:
        /* <DEDUP_REMOVED lines=12> */
.L_x_2236:
[----:B------:R-:W-:Y:S05]  /*25e0*/  BSYNC.RECONVERGENT B0 ;  /* 0x0000000000007941 */ /* 0x000fea0003800200 */
.L_x_2235:
        /* <DEDUP_REMOVED lines=12> */
.L_x_2238:
[----:B------:R-:W-:Y:S05]  /*26b0*/  BSYNC.RECONVERGENT B0 ;  /* 0x0000000000007941 */ /* 0x000fea0003800200 */
.L_x_2237:
        /* <DEDUP_REMOVED lines=12> */
.L_x_2240:
[----:B------:R-:W-:Y:S05]  /*2780*/  BSYNC.RECONVERGENT B0 ;  /* 0x0000000000007941 */ /* 0x000fea0003800200 */
.L_x_2239:
        /* <DEDUP_REMOVED lines=12> */
.L_x_2242:
[----:B------:R-:W-:Y:S05]  /*2850*/  BSYNC.RECONVERGENT B0 ;  /* 0x0000000000007941 */ /* 0x000fea0003800200 */
.L_x_2241:
        /* <DEDUP_REMOVED lines=12> */
.L_x_2244:
[----:B------:R-:W-:Y:S05]  /*2920*/  BSYNC.RECONVERGENT B0 ;  /* 0x0000000000007941 */ /* 0x000fea0003800200 */
.L_x_2243:
        /* <DEDUP_REMOVED lines=12> */
.L_x_2246:
[----:B------:R-:W-:Y:S05]  /*29f0*/  BSYNC.RECONVERGENT B0 ;  /* 0x0000000000007941 */ /* 0x000fea0003800200 */
.L_x_2245:
        /* <DEDUP_REMOVED lines=12> */
.L_x_2248:
[----:B------:R-:W-:Y:S05]  /*2ac0*/  BSYNC.RECONVERGENT B0 ;  /* 0x0000000000007941 */ /* 0x000fea0003800200 */
.L_x_2247:
        /* <DEDUP_REMOVED lines=12> */
.L_x_2250:
[----:B------:R-:W-:Y:S05]  /*2b90*/  BSYNC.RECONVERGENT B0 ;  /* 0x0000000000007941 */ /* 0x000fea0003800200 */
.L_x_2249:
        /* <DEDUP_REMOVED lines=12> */
.L_x_2252:
[----:B------:R-:W-:Y:S05]  /*2c60*/  BSYNC.RECONVERGENT B0 ;  /* 0x0000000000007941 */ /* 0x000fea0003800200 */
.L_x_2251:
[----:B------:R-:W-:Y:S04]  /*2c70*/  BSSY.RECONVERGENT B0, `(.L_x_2253) ;  /* 0x000000b000007945 */ /* 0x000fe80003800200 */
        /* <DEDUP_REMOVED lines=10> */
.L_x_2254:
[----:B------:R-:W-:Y:S05]  /*2d20*/  BSYNC.RECONVERGENT B0 ;  /* 0x0000000000007941 */ /* 0x000fea0003800200 */
.L_x_2253:
[----:B01----:R-:W-:Y:S01]  /*2d30*/  PRMT R2, R40, 0x9910, RZ ;  /* 0x0000991028027816 */ /* 0x003fe200000000ff */
        /* <DEDUP_REMOVED lines=15> */
[----:B------:R-:W-:Y:S02]  /*2e30*/  FSEL R2, R42, R61, !P3 ;  /* 0x0000003d2a027208 */ /* 0x000fe40005800000 */
[----:B------:R-:W0:Y:S03]  /*2e40*/  S2R R42, SR_TID.X ;  /* 0x00000000002a7919 */ /* 0x000e260000002100 */
[----:B------:R-:W1:Y:S02]  /*2e50*/  SHFL.BFLY PT, R43, R2, 0x1, 0x1f ;  /* 0x0c201f00022b7f89 */ /* 0x000e6400000e0000 */
[----:B-1----:R-:W-:-:S04]  /*2e60*/  FSETP.GEU.FTZ.AND P3, PT, R2, R43, PT ;  /* 0x0000002b0200720b */ /* 0x002fc80003f7e000 */
[----:B------:R-:W-:Y:S01]  /*2e70*/  FSEL R43, R43, R2, !P3 ;  /* 0x000000022b2b7208 */ /* 0x000fe20005800000 */
[----:B0-----:R-:W-:Y:S08]  /*2e80*/  @!P0 BRA `(.L_x_2256) ;  /* 0x0000000000188947 */ /* 0x001ff00003800000 */
[----:B------:R-:W2:Y:S02]  /*2e90*/  LDG.E.U8 R2, desc[UR4][R4.64] ;  /* 0x0000000404027981 */ /* 0x000ea4000c1e1100 */
[----:B--2---:R-:W-:-:S13]  /*2ea0*/  ISETP.NE.AND P0, PT, R2, RZ, PT ;  /* 0x000000ff0200720c */ /* 0x004fda0003f05270 */
[----:B------:R-:W-:-:S04]  /*2eb0*/  @!P0 FADD.FTZ R39, -R43, R39 ;  /* 0x000000272b278221 */ /* 0x000fc80000010100 */
[----:B------:R-:W-:-:S04]  /*2ec0*/  @!P0 FMUL.FTZ R39, R39, 1.4426950216293334961 ;  /* 0x3fb8aa3b27278820 */ /* 0x000fc80000410000 */
[----:B------:R-:W0:Y:S02]  /*2ed0*/  @!P0 MUFU.EX2 R41, R39 ;  /* 0x0000002700298308 */ /* 0x000e240000000800 */
[----:B0-----:R-:W-:-:S07]  /*2ee0*/  @!P0 FADD.FTZ R40, RZ, R41 ;  /* 0x00000029ff288221 */ /* 0x001fce0000010000 */
.L_x_2256:
[----:B------:R-:W-:Y:S05]  /*2ef0*/  BSYNC.RECONVERGENT B0 ;  /* 0x0000000000007941 */ /* 0x000fea0003800200 */
.L_x_2255:
        /* <DEDUP_REMOVED lines=9> */
.L_x_2258:
[----:B------:R-:W-:Y:S05]  /*2f90*/  BSYNC.RECONVERGENT B0 ;  /* 0x0000000000007941 */ /* 0x000fea0003800200 */
.L_x_2257:
        /* <DEDUP_REMOVED lines=9> */
.L_x_2260:
[----:B------:R-:W-:Y:S05]  /*3030*/  BSYNC.RECONVERGENT B0 ;  /* 0x0000000000007941 */ /* 0x000fea0003800200 */
.L_x_2259:
        /* <DEDUP_REMOVED lines=9> */
.L_x_2262:
[----:B------:R-:W-:Y:S05]  /*30d0*/  BSYNC.RECONVERGENT B0 ;  /* 0x0000000000007941 */ /* 0x000fea0003800200 */
.L_x_2261:
[----:B------:R-:W-:Y:S01]  /*30e0*/  ISETP.GE.AND P0, PT, R45, 0x1, PT ;  /* 0x000000012d00780c */ /* 0x000fe20003f06270 */
[----:B------:R-:W-:Y:S01]  /*30f0*/  BSSY.RECONVERGENT B0, `(.L_x_2263) ;  /* 0x000000a000007945 */ /* 0x000fe20003800200 */
[----:B------:R-:W-:Y:S02]  /*3100*/  CS2R R2, SRZ ;  /* 0x0000000000027805 */ /* 0x000fe4000001ff00 */
        /* <DEDUP_REMOVED lines=8> */
.L_x_2264:
[----:B------:R-:W-:Y:S05]  /*3190*/  BSYNC.RECONVERGENT B0 ;  /* 0x0000000000007941 */ /* 0x000fea0003800200 */
.L_x_2263:
        /* <DEDUP_REMOVED lines=10> */
.L_x_2266:
[----:B------:R-:W-:Y:S05]  /*3240*/  BSYNC.RECONVERGENT B0 ;  /* 0x0000000000007941 */ /* 0x000fea0003800200 */
.L_x_2265:
        /* <DEDUP_REMOVED lines=10> */
.L_x_2268:
[----:B------:R-:W-:Y:S05]  /*32f0*/  BSYNC.RECONVERGENT B0 ;  /* 0x0000000000007941 */ /* 0x000fea0003800200 */
.L_x_2267:
        /* <DEDUP_REMOVED lines=10> */
.L_x_2270:
[----:B------:R-:W-:Y:S05]  /*33a0*/  BSYNC.RECONVERGENT B0 ;  /* 0x0000000000007941 */ /* 0x000fea0003800200 */
.L_x_2269:
        /* <DEDUP_REMOVED lines=10> */
.L_x_2272:
[----:B------:R-:W-:Y:S05]  /*3450*/  BSYNC.RECONVERGENT B0 ;  /* 0x0000000000007941 */ /* 0x000fea0003800200 */
.L_x_2271:
        /* <DEDUP_REMOVED lines=11> */
.L_x_2274:
[----:B------:R-:W-:Y:S05]  /*3510*/  BSYNC.RECONVERGENT B0 ;  /* 0x0000000000007941 */ /* 0x000fea0003800200 */
.L_x_2273:
        /* <DEDUP_REMOVED lines=11> */
.L_x_2276:
[----:B------:R-:W-:Y:S05]  /*35d0*/  BSYNC.RECONVERGENT B0 ;  /* 0x0000000000007941 */ /* 0x000fea0003800200 */
.L_x_2275:
        /* <DEDUP_REMOVED lines=11> */
.L_x_2278:
[----:B------:R-:W-:Y:S05]  /*3690*/  BSYNC.RECONVERGENT B0 ;  /* 0x0000000000007941 */ /* 0x000fea0003800200 */
.L_x_2277:
        /* <DEDUP_REMOVED lines=11> */
.L_x_2280:
[----:B------:R-:W-:Y:S05]  /*3750*/  BSYNC.RECONVERGENT B0 ;  /* 0x0000000000007941 */ /* 0x000fea0003800200 */
.L_x_2279:
        /* <DEDUP_REMOVED lines=11> */
.L_x_2282:
[----:B------:R-:W-:Y:S05]  /*3810*/  BSYNC.RECONVERGENT B0 ;  /* 0x0000000000007941 */ /* 0x000fea0003800200 */
.L_x_2281:
        /* <DEDUP_REMOVED lines=11> */
.L_x_2284:
[----:B------:R-:W-:Y:S05]  /*38d0*/  BSYNC.RECONVERGENT B0 ;  /* 0x0000000000007941 */ /* 0x000fea0003800200 */
.L_x_2283:
        /* <DEDUP_REMOVED lines=11> */
.L_x_2286:
[----:B------:R-:W-:Y:S05]  /*3990*/  BSYNC.RECONVERGENT B0 ;  /* 0x0000000000007941 */ /* 0x000fea0003800200 */
.L_x_2285:
        /* <DEDUP_REMOVED lines=11> */
.L_x_2288:
[----:B------:R-:W-:Y:S05]  /*3a50*/  BSYNC.RECONVERGENT B0 ;  /* 0x0000000000007941 */ /* 0x000fea0003800200 */
.L_x_2287:
        /* <DEDUP_REMOVED lines=11> */
.L_x_2290:
[----:B------:R-:W-:Y:S05]  /*3b10*/  BSYNC.RECONVERGENT B0 ;  /* 0x0000000000007941 */ /* 0x000fea0003800200 */
.L_x_2289:
        /* <DEDUP_REMOVED lines=11> */
.L_x_2292:
[----:B------:R-:W-:Y:S05]  /*3bd0*/  BSYNC.RECONVERGENT B0 ;  /* 0x0000000000007941 */ /* 0x000fea0003800200 */
.L_x_2291:
        /* <DEDUP_REMOVED lines=11> */
.L_x_2294:
[----:B------:R-:W-:Y:S05]  /*3c90*/  BSYNC.RECONVERGENT B0 ;  /* 0x0000000000007941 */ /* 0x000fea0003800200 */
.L_x_2293:
        /* <DEDUP_REMOVED lines=11> */
.L_x_2296:
[----:B------:R-:W-:Y:S05]  /*3d50*/  BSYNC.RECONVERGENT B0 ;  /* 0x0000000000007941 */ /* 0x000fea0003800200 */
.L_x_2295:
        /* <DEDUP_REMOVED lines=11> */
.L_x_2298:
[----:B------:R-:W-:Y:S05]  /*3e10*/  BSYNC.RECONVERGENT B0 ;  /* 0x0000000000007941 */ /* 0x000fea0003800200 */
.L_x_2297:
        /* <DEDUP_REMOVED lines=11> */
.L_x_2300:
[----:B------:R-:W-:Y:S05]  /*3ed0*/  BSYNC.RECONVERGENT B0 ;  /* 0x0000000000007941 */ /* 0x000fea0003800200 */
.L_x_2299:
        /* <DEDUP_REMOVED lines=10> */
.L_x_2302:
[----:B------:R-:W-:Y:S05]  /*3f80*/  BSYNC.RECONVERGENT B0 ;  /* 0x0000000000007941 */ /* 0x000fea0003800200 */
.L_x_2301:
        /* <DEDUP_REMOVED lines=10> */
.L_x_2304:
[----:B------:R-:W-:Y:S05]  /*4030*/  BSYNC.RECONVERGENT B0 ;  /* 0x0000000000007941 */ /* 0x000fea0003800200 */
.L_x_2303:
        /* <DEDUP_REMOVED lines=10> */
.L_x_2306:
[----:B------:R-:W-:Y:S05]  /*40e0*/  BSYNC.RECONVERGENT B0 ;  /* 0x0000000000007941 */ /* 0x000fea0003800200 */
.L_x_2305:
        /* <DEDUP_REMOVED lines=10> */
.L_x_2308:
[----:B------:R-:W-:Y:S05]  /*4190*/  BSYNC.RECONVERGENT B0 ;  /* 0x0000000000007941 */ /* 0x000fea0003800200 */
.L_x_2307:
        /* <DEDUP_REMOVED lines=10> */
.L_x_2310:
[----:B------:R-:W-:Y:S05]  /*4240*/  BSYNC.RECONVERGENT B0 ;  /* 0x0000000000007941 */ /* 0x000fea0003800200 */
.L_x_2309:
        /* <DEDUP_REMOVED lines=10> */
.L_x_2312:
[----:B------:R-:W-:Y:S05]  /*42f0*/  BSYNC.RECONVERGENT B0 ;  /* 0x0000000000007941 */ /* 0x000fea0003800200 */
.L_x_2311:
        /* <DEDUP_REMOVED lines=10> */
.L_x_2314:
[----:B------:R-:W-:Y:S05]  /*43a0*/  BSYNC.RECONVERGENT B0 ;  /* 0x0000000000007941 */ /* 0x000fea0003800200 */
.L_x_2313:
        /* <DEDUP_REMOVED lines=9> */
.L_x_2316:
[----:B------:R-:W-:Y:S05]  /*4440*/  BSYNC.RECONVERGENT B0 ;  /* 0x0000000000007941 */ /* 0x000fea0003800200 */
.L_x_2315:
        /* <DEDUP_REMOVED lines=9> */
.L_x_2318:
[----:B------:R-:W-:Y:S05]  /*44e0*/  BSYNC.RECONVERGENT B0 ;  /* 0x0000000000007941 */ /* 0x000fea0003800200 */
.L_x_2317:
        /* <DEDUP_REMOVED lines=19> */
[----:B------:R-:W-:-:S04]  /*4620*/  VIADD R6, R42, 0x20 ;  /* 0x000000202a067836 */ /* 0x000fc80000000000 */
[----:B------:R0:W-:Y:S01]  /*4630*/  STG.E desc[UR4][R4.64], R7 ;  /* 0x0000000704007986 */ /* 0x0001e2000c101904 */
[----:B------:R-:W-:-:S13]  /*4640*/  ISETP.GE.AND P1, PT, R6, UR8, PT ;  /* 0x0000000806007c0c */ /* 0x000fda000bf26270 */
[----:B0-----:R-:W-:Y:S05]  /*4650*/  @P1 EXIT ;  /* 0x000000000000194d */ /* 0x001fea0003800000 */
[----:B------:R-:W0:Y:S01]  /*4660*/  @P0 MUFU.RCP R6, R0 ;  /* 0x0000000000060308 */ /* 0x000e220000001000 */
[----:B------:R-:W-:Y:S02]  /*4670*/  IMAD.MOV.U32 R7, RZ, RZ, 0x7fc00000 ;  /* 0x7fc00000ff077424 */ /* 0x000fe400078e00ff */
[----:B0-----:R-:W-:Y:S01]  /*4680*/  @P0 FMUL.FTZ R7, R6, R39 ;  /* 0x0000002706070220 */ /* 0x001fe20000410000 */
[----:B------:R-:W-:-:S04]  /*4690*/  VIADD R6, R42, 0x40 ;  /* 0x000000402a067836 */ /* 0x000fc80000000000 */
[----:B------:R0:W-:Y:S01]  /*46a0*/  STG.E desc[UR4][R4.64+0x80], R7 ;  /* 0x0000800704007986 */ /* 0x0001e2000c101904 */
[----:B------:R-:W-:-:S13]  /*46b0*/  ISETP.GE.AND P1, PT, R6, UR8, PT ;  /* 0x0000000806007c0c */ /* 0x000fda000bf26270 */
[----:B0-----:R-:W-:Y:S05]  /*46c0*/  @P1 EXIT ;  /* 0x000000000000194d */ /* 0x001fea0003800000 */
[----:B------:R-:W0:Y:S01]  /*46d0*/  @P0 MUFU.RCP R15, R0 ;  /* 0x00000000000f0308 */ /* 0x000e220000001000 */
[----:B------:R-:W-:Y:S02]  /*46e0*/  VIADD R42, R42, 0x60 ;  /* 0x000000602a2a7836 */ /* 0x000fe40000000000 */
[----:B------:R-:W-:-:S03]  /*46f0*/  IMAD.MOV.U32 R7, RZ, RZ, 0x7fc00000 ;  /* 0x7fc00000ff077424 */ /* 0x000fc600078e00ff */
[----:B------:R-:W-:Y:S01]  /*4700*/  ISETP.GE.AND P1, PT, R42, UR8, PT ;  /* 0x000000082a007c0c */ /* 0x000fe2000bf26270 */
[----:B0-----:R-:W-:-:S05]  /*4710*/  @P0 FMUL.FTZ R7, R15, R38 ;  /* 0x000000260f070220 */ /* 0x001fca0000410000 */
        /* <DEDUP_REMOVED lines=14> */
[----:B0-----:R-:W0:Y:S01]  /*4800*/  @P0 MUFU.RCP R7, R0 ;  /* 0x0000000000070308 */ /* 0x001e220000001000 */
[----:B------:R-:W-:Y:S01]  /*4810*/  LOP3.LUT P2, RZ, R58, 0x4, RZ, 0xc0, !PT ;  /* 0x000000043aff7812 */ /* 0x000fe2000784c0ff */
[----:B------:R-:W-:Y:S02]  /*4820*/  IMAD.MOV.U32 R3, RZ, RZ, 0x7fc00000 ;  /* 0x7fc00000ff037424 */ /* 0x000fe400078e00ff */
[----:B0-----:R-:W-:-:S05]  /*4830*/  @P0 FMUL.FTZ R3, R7, R2 ;  /* 0x0000000207030220 */ /* 0x001fca0000410000 */
        /* <DEDUP_REMOVED lines=157> */
.L_x_2319:
        /* <DEDUP_REMOVED lines=15> */
.L_x_11198:


//--------------------- .text._ZN43_GLOBAL__N__9ae7fba5_10_SoftMax_cu_9f978f6320softmax_warp_forwardIfffLi9ELb0ELb1EEEvPT0_PKT_iiiPKbib --------------------------
	.section	.text._ZN43_GLOBAL__N__9ae7fba5_10_SoftMax_cu_9f978f6320softmax_warp_forwardIfffLi9ELb0ELb1EEEvPT0_PKT_iiiPKbib,"ax",@progbits
	.align	128
.text._ZN43_GLOBAL__N__9ae7fba5_10_SoftMax_cu_9f978f6320softmax_warp_forwardIfffLi9ELb0ELb1EEEvPT0_PKT_iiiPKbib:
        .type           _ZN43_GLOBAL__N__9ae7fba5_10_SoftMax_cu_9f978f6320softmax_warp_forwardIfffLi9ELb0ELb1EEEvPT0_PKT_iiiPKbib,@function
        .size           _ZN43_GLOBAL__N__9ae7fba5_10_SoftMax_cu_9f978f6320softmax_warp_forwardIfffLi9ELb0ELb1EEEvPT0_PKT_iiiPKbib,(.L_x_11199 - _ZN43_GLOBAL__N__9ae7fba5_10_SoftMax_cu_9f978f6320softmax_warp_forwardIfffLi9ELb0ELb1EEEvPT0_PKT_iiiPKbib)
        .other          _ZN43_GLOBAL__N__9ae7fba5_10_SoftMax_cu_9f978f6320softmax_warp_forwardIfffLi9ELb0ELb1EEEvPT0_PKT_iiiPKbib,@"STO_CUDA_ENTRY STV_DEFAULT"
_ZN43_GLOBAL__N__9ae7fba5_10_SoftMax_cu_9f978f6320softmax_warp_forwardIfffLi9ELb0ELb1EEEvPT0_PKT_iiiPKbib:
[----:B------:R-:W-:Y:S01]  /*0000*/  LDC R1, c[0x0][0x37c] ;  /* 0x0000df00ff017b82 */ /* 0x000fe20000000800 */
[----:B------:R-:W0:Y:S01]  /*0010*/  S2R R8, SR_TID.X ;  /* 0x0000000000087919 */ /* 0x000e220000002100 */
[----:B------:R-:W1:Y:S01]  /*0020*/  LDCU.U8 UR4, c[0x0][0x3ac] ;  /* 0x00007580ff0477ac */ /* 0x000e620008000000 */
[----:B------:R-:W2:Y:S01]  /*0030*/  S2R R10, SR_CTAID.X ;  /* 0x00000000000a7919 */ /* 0x000ea20000002500 */
[----:B------:R-:W2:Y:S01]  /*0040*/  LDCU UR5, c[0x0][0x364] ;  /* 0x00006c80ff0577ac */ /* 0x000ea20008000800 */
[----:B------:R-:W2:Y:S01]  /*0050*/  S2R R3, SR_TID.Y ;  /* 0x0000000000037919 */ /* 0x000ea20000002200 */
[----:B------:R-:W3:Y:S01]  /*0060*/  LDCU UR8, c[0x0][0x398] ;  /* 0x00007300ff0877ac */ /* 0x000ee20008000800 */
[----:B------:R-:W4:Y:S01]  /*0070*/  LDCU.64 UR6, c[0x0][0x390] ;  /* 0x00007200ff0677ac */ /* 0x000f220008000a00 */
[----:B-1----:R-:W-:-:S04]  /*0080*/  UPRMT UR4, UR4, 0x8880, URZ ;  /* 0x0000888004047896 */ /* 0x002fc800080000ff */
[----:B------:R-:W-:Y:S01]  /*0090*/  UISETP.NE.AND UP0, UPT, UR4, URZ, UPT ;  /* 0x000000ff0400728c */ /* 0x000fe2000bf05270 */
[C---:B0-----:R-:W-:Y:S02]  /*00a0*/  VIADD R31, R8.reuse, 0x60 ;  /* 0x00000060081f7836 */ /* 0x041fe40000000000 */
[C---:B------:R-:W-:Y:S02]  /*00b0*/  VIADD R0, R8.reuse, 0x20 ;  /* 0x0000002008007836 */ /* 0x040fe40000000000 */
[----:B------:R-:W-:Y:S01]  /*00c0*/  VIADD R2, R8, 0x40 ;  /* 0x0000004008027836 */ /* 0x000fe20000000000 */
[----:B---3--:R-:W-:Y:S02]  /*00d0*/  ISETP.GE.AND P0, PT, R31, UR8, PT ;  /* 0x000000081f007c0c */ /* 0x008fe4000bf06270 */
[----:B------:R-:W-:Y:S01]  /*00e0*/  ISETP.GE.AND P2, PT, R0, UR8, PT ;  /* 0x0000000800007c0c */ /* 0x000fe2000bf46270 */
[----:B--2---:R-:W-:Y:S01]  /*00f0*/  IMAD R10, R10, UR5, R3 ;  /* 0x000000050a0a7c24 */ /* 0x004fe2000f8e0203 */
[----:B------:R-:W-:-:S02]  /*0100*/  P2R R0, PR, RZ, 0x1 ;  /* 0x00000001ff007803 */ /* 0x000fc40000000000 */
[----:B------:R-:W-:Y:S01]  /*0110*/  ISETP.GE.AND P1, PT, R2, UR8, PT ;  /* 0x0000000802007c0c */ /* 0x000fe2000bf26270 */
[C---:B----4-:R-:W-:Y:S01]  /*0120*/  IMAD R5, R10.reuse, UR7, RZ ;  /* 0x000000070a057c24 */ /* 0x050fe2000f8e02ff */
[----:B------:R-:W-:-:S03]  /*0130*/  IADD3 R10, PT, PT, -R10, UR6, RZ ;  /* 0x000000060a0a7c10 */ /* 0x000fc6000fffe1ff */
[----:B------:R-:W-:-:S04]  /*0140*/  IMAD.IADD R0, R5, 0x1, R8 ;  /* 0x0000000105007824 */ /* 0x000fc800078e0208 */
[----:B------:R-:W-:Y:S01]  /*0150*/  IMAD.MOV.U32 R3, RZ, RZ, R0 ;  /* 0x000000ffff037224 */ /* 0x000fe200078e0000 */
[----:B------:R-:W-:Y:S06]  /*0160*/  BRA.U !UP0, `(.L_x_2320) ;  /* 0x0000000108647547 */ /* 0x000fec000b800000 */
        /* <DEDUP_REMOVED lines=25> */
.L_x_2320:
[----:B------:R-:W0:Y:S01]  /*0300*/  LDC.64 R4, c[0x0][0x388] ;  /* 0x0000e200ff047b82 */ /* 0x000e220000000a00 */
[----:B------:R-:W-:Y:S01]  /*0310*/  VIADD R32, R8, 0x1e0 ;  /* 0x000001e008207836 */ /* 0x000fe20000000000 */
[----:B------:R-:W-:Y:S01]  /*0320*/  ISETP.GT.AND P5, PT, R10, RZ, !P1 ;  /* 0x000000ff0a00720c */ /* 0x000fe20004fa4270 */
[C---:B------:R-:W-:Y:S01]  /*0330*/  VIADD R33, R8.reuse, 0x80 ;  /* 0x0000008008217836 */ /* 0x040fe20000000000 */
[----:B------:R-:W-:Y:S01]  /*0340*/  ISETP.GE.AND P0, PT, R8, UR8, PT ;  /* 0x0000000808007c0c */ /* 0x000fe2000bf06270 */
[----:B------:R-:W1:Y:S01]  /*0350*/  LDCU.64 UR4, c[0x0][0x358] ;  /* 0x00006b00ff0477ac */ /* 0x000e620008000a00 */
[----:B------:R-:W-:Y:S01]  /*0360*/  ISETP.GE.AND P1, PT, R32, UR8, PT ;  /* 0x0000000820007c0c */ /* 0x000fe2000bf26270 */
[----:B------:R-:W-:Y:S01]  /*0370*/  IMAD.MOV.U32 R22, RZ, RZ, -0x800000 ;  /* 0xff800000ff167424 */ /* 0x000fe200078e00ff */
[----:B------:R-:W-:Y:S01]  /*0380*/  P2R R2, PR, RZ, 0x1 ;  /* 0x00000001ff027803 */ /* 0x000fe20000000000 */
[----:B------:R-:W-:Y:S01]  /*0390*/  VIADD R34, R8, 0xa0 ;  /* 0x000000a008227836 */ /* 0x000fe20000000000 */
[----:B------:R-:W-:Y:S01]  /*03a0*/  ISETP.GT.AND P4, PT, R10, RZ, !P1 ;  /* 0x000000ff0a00720c */ /* 0x000fe20004f84270 */
[----:B------:R-:W-:Y:S01]  /*03b0*/  IMAD.MOV.U32 R20, RZ, RZ, -0x800000 ;  /* 0xff800000ff147424 */ /* 0x000fe200078e00ff */
[----:B------:R-:W-:Y:S01]  /*03c0*/  ISETP.GE.AND P1, PT, R33, UR8, PT ;  /* 0x0000000821007c0c */ /* 0x000fe2000bf26270 */
[C---:B------:R-:W-:Y:S01]  /*03d0*/  VIADD R35, R8.reuse, 0xc0 ;  /* 0x000000c008237836 */ /* 0x040fe20000000000 */
[----:B------:R-:W-:Y:S01]  /*03e0*/  ISETP.GE.AND P3, PT, R31, UR8, PT ;  /* 0x000000081f007c0c */ /* 0x000fe2000bf66270 */
[----:B------:R-:W-:Y:S01]  /*03f0*/  IMAD.MOV.U32 R18, RZ, RZ, -0x800000 ;  /* 0xff800000ff127424 */ /* 0x000fe200078e00ff */
[----:B------:R-:W-:Y:S01]  /*0400*/  P2R R2, PR, RZ, 0x2 ;  /* 0x00000002ff027803 */ /* 0x000fe20000000000 */
[----:B------:R-:W-:Y:S01]  /*0410*/  VIADD R36, R8, 0xe0 ;  /* 0x000000e008247836 */ /* 0x000fe20000000000 */
[C---:B------:R-:W-:Y:S01]  /*0420*/  ISETP.LT.OR P1, PT, R10.reuse, 0x1, P1 ;  /* 0x000000010a00780c */ /* 0x040fe20000f21670 */
[----:B------:R-:W-:Y:S01]  /*0430*/  IMAD.MOV.U32 R15, RZ, RZ, -0x800000 ;  /* 0xff800000ff0f7424 */ /* 0x000fe200078e00ff */
[C---:B------:R-:W-:Y:S01]  /*0440*/  ISETP.LT.OR P3, PT, R10.reuse, 0x1, P3 ;  /* 0x000000010a00780c */ /* 0x040fe20001f61670 */
[----:B------:R-:W-:Y:S01]  /*0450*/  IMAD.MOV.U32 R12, RZ, RZ, -0x800000 ;  /* 0xff800000ff0c7424 */ /* 0x000fe200078e00ff */
[----:B------:R-:W-:Y:S01]  /*0460*/  ISETP.GT.AND P6, PT, R10, RZ, !P2 ;  /* 0x000000ff0a00720c */ /* 0x000fe200057c4270 */
[----:B------:R-:W-:Y:S01]  /*0470*/  VIADD R30, R8, 0x140 ;  /* 0x00000140081e7836 */ /* 0x000fe20000000000 */
[----:B------:R-:W2:Y:S01]  /*0480*/  LDCU.64 UR6, c[0x0][0x3a0] ;  /* 0x00007400ff0677ac */ /* 0x000ea20008000a00 */
[----:B0-----:R-:W-:Y:S01]  /*0490*/  IMAD.WIDE R4, R0, 0x4, R4 ;  /* 0x0000000400047825 */ /* 0x001fe200078e0204 */
[----:B------:R-:W-:-:S02]  /*04a0*/  P2R R47, PR, RZ, 0x2 ;  /* 0x00000002ff2f7803 */ /* 0x000fc40000000000 */
[----:B------:R-:W-:Y:S01]  /*04b0*/  P2R R45, PR, RZ, 0x8 ;  /* 0x00000008ff2d7803 */ /* 0x000fe20000000000 */
[----:B------:R-:W-:Y:S01]  /*04c0*/  IMAD.MOV.U32 R21, RZ, RZ, -0x800000 ;  /* 0xff800000ff157424 */ /* 0x000fe200078e00ff */
[----:B------:R-:W-:Y:S01]  /*04d0*/  P2R R25, PR, RZ, 0x20 ;  /* 0x00000020ff197803 */ /* 0x000fe20000000000 */
[----:B-1----:R0:W5:Y:S01]  /*04e0*/  @!P1 LDG.E R22, desc[UR4][R4.64+0x200] ;  /* 0x0002000404169981 */ /* 0x002162000c1e1900 */
[----:B------:R-:W-:Y:S01]  /*04f0*/  ISETP.GE.AND P1, PT, R34, UR8, PT ;  /* 0x0000000822007c0c */ /* 0x000fe2000bf26270 */
[----:B------:R-:W-:Y:S01]  /*0500*/  VIADD R37, R8, 0x100 ;  /* 0x0000010008257836 */ /* 0x000fe20000000000 */
[----:B------:R-:W-:Y:S01]  /*0510*/  ISETP.GT.AND P0, PT, R10, RZ, !P0 ;  /* 0x000000ff0a00720c */ /* 0x000fe20004704270 */
[----:B------:R0:W5:Y:S01]  /*0520*/  @!P3 LDG.E R15, desc[UR4][R4.64+0x180] ;  /* 0x00018004040fb981 */ /* 0x000162000c1e1900 */
[----:B------:R-:W-:Y:S01]  /*0530*/  P2R R2, PR, RZ, 0x2 ;  /* 0x00000002ff027803 */ /* 0x000fe20000000000 */
[----:B------:R-:W-:Y:S01]  /*0540*/  VIADD R38, R8, 0x120 ;  /* 0x0000012008267836 */ /* 0x000fe20000000000 */
[----:B------:R-:W-:Y:S01]  /*0550*/  ISETP.LT.OR P1, PT, R10, 0x1, P1 ;  /* 0x000000010a00780c */ /* 0x000fe20000f21670 */
[----:B------:R0:W5:Y:S01]  /*0560*/  @P5 LDG.E R12, desc[UR4][R4.64+0x100] ;  /* 0x00010004040c5981 */ /* 0x000162000c1e1900 */
[----:B------:R-:W-:-:S02]  /*0570*/  IMAD.MOV.U32 R16, RZ, RZ, -0x800000 ;  /* 0xff800000ff107424 */ /* 0x000fc400078e00ff */
[C---:B------:R-:W-:Y:S01]  /*0580*/  VIADD R39, R8.reuse, 0x160 ;  /* 0x0000016008277836 */ /* 0x040fe20000000000 */
[----:B------:R-:W-:Y:S01]  /*0590*/  P2R R46, PR, RZ, 0x2 ;  /* 0x00000002ff2e7803 */ /* 0x000fe20000000000 */
[----:B------:R-:W-:Y:S02]  /*05a0*/  IMAD.MOV.U32 R14, RZ, RZ, -0x800000 ;  /* 0xff800000ff0e7424 */ /* 0x000fe400078e00ff */
[C---:B------:R-:W-:Y:S02]  /*05b0*/  VIADD R41, R8.reuse, 0x180 ;  /* 0x0000018008297836 */ /* 0x040fe40000000000 */
[----:B------:R-:W-:Y:S02]  /*05c0*/  IMAD.MOV.U32 R11, RZ, RZ, -0x800000 ;  /* 0xff800000ff0b7424 */ /* 0x000fe400078e00ff */
[----:B------:R-:W-:Y:S01]  /*05d0*/  VIADD R42, R8, 0x1a0 ;  /* 0x000001a0082a7836 */ /* 0x000fe20000000000 */
[----:B------:R0:W5:Y:S01]  /*05e0*/  @!P1 LDG.E R20, desc[UR4][R4.64+0x280] ;  /* 0x0002800404149981 */ /* 0x000162000c1e1900 */
[----:B------:R-:W-:Y:S01]  /*05f0*/  ISETP.GE.AND P1, PT, R35, UR8, PT ;  /* 0x0000000823007c0c */ /* 0x000fe2000bf26270 */
[----:B------:R-:W-:-:S02]  /*0600*/  IMAD.MOV.U32 R9, RZ, RZ, -0x800000 ;  /* 0xff800000ff097424 */ /* 0x000fc400078e00ff */
[----:B------:R-:W-:Y:S01]  /*0610*/  VIADD R28, R8, 0x1c0 ;  /* 0x000001c0081c7836 */ /* 0x000fe20000000000 */
[----:B------:R-:W-:Y:S01]  /*0620*/  P2R R2, PR, RZ, 0x2 ;  /* 0x00000002ff027803 */ /* 0x000fe20000000000 */
[----:B------:R-:W-:Y:S01]  /*0630*/  IMAD.MOV.U32 R13, RZ, RZ, -0x800000 ;  /* 0xff800000ff0d7424 */ /* 0x000fe200078e00ff */
[C---:B------:R-:W-:Y:S01]  /*0640*/  ISETP.LT.OR P1, PT, R10.reuse, 0x1, P1 ;  /* 0x000000010a00780c */ /* 0x040fe20000f21670 */
[----:B------:R-:W-:Y:S01]  /*0650*/  IMAD.MOV.U32 R6, RZ, RZ, -0x800000 ;  /* 0xff800000ff067424 */ /* 0x000fe200078e00ff */
[----:B------:R-:W-:Y:S01]  /*0660*/  P2R R40, PR, RZ, 0x10 ;  /* 0x00000010ff287803 */ /* 0x000fe20000000000 */
[----:B------:R-:W-:Y:S01]  /*0670*/  IMAD.MOV.U32 R26, RZ, RZ, -0x800000 ;  /* 0xff800000ff1a7424 */ /* 0x000fe200078e00ff */
[----:B------:R-:W-:Y:S01]  /*0680*/  P2R R44, PR, RZ, 0x2 ;  /* 0x00000002ff2c7803 */ /* 0x000fe20000000000 */
[----:B------:R-:W-:Y:S01]  /*0690*/  IMAD.MOV.U32 R19, RZ, RZ, -0x800000 ;  /* 0xff800000ff137424 */ /* 0x000fe200078e00ff */
[----:B------:R-:W-:Y:S01]  /*06a0*/  ISETP.GE.AND P3, PT, R10, 0x1, PT ;  /* 0x000000010a00780c */ /* 0x000fe20003f66270 */
[----:B------:R0:W5:Y:S01]  /*06b0*/  @P4 LDG.E R6, desc[UR4][R4.64+0x780] ;  /* 0x0007800404064981 */ /* 0x000162000c1e1900 */
[----:B------:R-:W-:Y:S01]  /*06c0*/  ISETP.GE.AND P2, PT, R38, UR8, PT ;  /* 0x0000000826007c0c */ /* 0x000fe2000bf46270 */
[----:B------:R-:W-:-:S02]  /*06d0*/  IMAD.MOV.U32 R17, RZ, RZ, -0x800000 ;  /* 0xff800000ff117424 */ /* 0x000fc400078e00ff */
[----:B------:R-:W-:Y:S01]  /*06e0*/  IMAD.MOV.U32 R7, RZ, RZ, -0x800000 ;  /* 0xff800000ff077424 */ /* 0x000fe200078e00ff */
[----:B------:R-:W3:Y:S01]  /*06f0*/  @P0 LDG.E R13, desc[UR4][R4.64] ;  /* 0x00000004040d0981 */ /* 0x000ee2000c1e1900 */
[----:B------:R-:W-:Y:S01]  /*0700*/  BSSY.RECONVERGENT B0, `(.L_x_2321) ;  /* 0x0000033000007945 */ /* 0x000fe20003800200 */
[----:B------:R-:W-:Y:S02]  /*0710*/  P2R R27, PR, RZ, 0x40 ;  /* 0x00000040ff1b7803 */ /* 0x000fe40000000000 */
[----:B------:R0:W5:Y:S01]  /*0720*/  @!P1 LDG.E R18, desc[UR4][R4.64+0x300] ;  /* 0x0003000404129981 */ /* 0x000162000c1e1900 */
[----:B------:R-:W-:-:S03]  /*0730*/  ISETP.GE.AND P1, PT, R36, UR8, PT ;  /* 0x0000000824007c0c */ /* 0x000fc6000bf26270 */
[----:B------:R0:W5:Y:S01]  /*0740*/  @P6 LDG.E R26, desc[UR4][R4.64+0x80] ;  /* 0x00008004041a6981 */ /* 0x000162000c1e1900 */
[----:B------:R-:W-:Y:S02]  /*0750*/  P2R R2, PR, RZ, 0x2 ;  /* 0x00000002ff027803 */ /* 0x000fe40000000000 */
[----:B------:R-:W-:Y:S02]  /*0760*/  ISETP.LT.OR P1, PT, R10, 0x1, P1 ;  /* 0x000000010a00780c */ /* 0x000fe40000f21670 */
[----:B------:R-:W-:Y:S02]  /*0770*/  ISETP.GE.OR P5, PT, R30, UR8, !P3 ;  /* 0x000000081e007c0c */ /* 0x000fe4000dfa6670 */
[----:B------:R-:W-:-:S09]  /*0780*/  P2R R43, PR, RZ, 0x2 ;  /* 0x00000002ff2b7803 */ /* 0x000fd20000000000 */
[----:B------:R0:W5:Y:S01]  /*0790*/  @!P1 LDG.E R21, desc[UR4][R4.64+0x380] ;  /* 0x0003800404159981 */ /* 0x000162000c1e1900 */
[----:B------:R-:W-:-:S03]  /*07a0*/  ISETP.GE.AND P1, PT, R37, UR8, PT ;  /* 0x0000000825007c0c */ /* 0x000fc6000bf26270 */
[----:B------:R0:W5:Y:S01]  /*07b0*/  @!P5 LDG.E R16, desc[UR4][R4.64+0x500] ;  /* 0x000500040410d981 */ /* 0x000162000c1e1900 */
[----:B------:R-:W-:Y:S02]  /*07c0*/  P2R R2, PR, RZ, 0x2 ;  /* 0x00000002ff027803 */ /* 0x000fe40000000000 */
[----:B------:R-:W-:Y:S02]  /*07d0*/  P2R R2, PR, RZ, 0x4 ;  /* 0x00000004ff027803 */ /* 0x000fe40000000000 */
[----:B------:R-:W-:Y:S02]  /*07e0*/  P2R R2, PR, RZ, 0x20 ;  /* 0x00000020ff027803 */ /* 0x000fe40000000000 */
[----:B------:R-:W-:-:S04]  /*07f0*/  ISETP.GE.OR P5, PT, R39, UR8, !P3 ;  /* 0x0000000827007c0c */ /* 0x000fc8000dfa6670 */
[----:B------:R-:W-:-:S09]  /*0800*/  P2R R2, PR, RZ, 0x20 ;  /* 0x00000020ff027803 */ /* 0x000fd20000000000 */
[----:B------:R0:W5:Y:S01]  /*0810*/  @!P5 LDG.E R14, desc[UR4][R4.64+0x580] ;  /* 0x00058004040ed981 */ /* 0x000162000c1e1900 */
[----:B------:R-:W-:-:S04]  /*0820*/  ISETP.GE.OR P5, PT, R41, UR8, !P3 ;  /* 0x0000000829007c0c */ /* 0x000fc8000dfa6670 */
[----:B------:R-:W-:-:S09]  /*0830*/  P2R R2, PR, RZ, 0x20 ;  /* 0x00000020ff027803 */ /* 0x000fd20000000000 */
[----:B------:R0:W5:Y:S01]  /*0840*/  @!P5 LDG.E R11, desc[UR4][R4.64+0x600] ;  /* 0x00060004040bd981 */ /* 0x000162000c1e1900 */
[----:B------:R-:W-:-:S04]  /*0850*/  ISETP.GE.OR P5, PT, R42, UR8, !P3 ;  /* 0x000000082a007c0c */ /* 0x000fc8000dfa6670 */
[----:B------:R-:W-:-:S09]  /*0860*/  P2R R2, PR, RZ, 0x20 ;  /* 0x00000020ff027803 */ /* 0x000fd20000000000 */
[----:B------:R0:W5:Y:S01]  /*0870*/  @!P5 LDG.E R9, desc[UR4][R4.64+0x680] ;  /* 0x000680040409d981 */ /* 0x000162000c1e1900 */
[----:B------:R-:W-:-:S04]  /*0880*/  ISETP.GE.AND P5, PT, R28, UR8, PT ;  /* 0x000000081c007c0c */ /* 0x000fc8000bfa6270 */
[----:B------:R-:W-:Y:S02]  /*0890*/  P2R R2, PR, RZ, 0x20 ;  /* 0x00000020ff027803 */ /* 0x000fe40000000000 */
[----:B--2---:R-:W-:-:S04]  /*08a0*/  IADD3 R2, P4, PT, R3, UR6, RZ ;  /* 0x0000000603027c10 */ /* 0x004fc8000ff9e0ff */
[----:B------:R-:W-:Y:S02]  /*08b0*/  LEA.HI.X.SX32 R3, R3, UR7, 0x1, P4 ;  /* 0x0000000703037c11 */ /* 0x000fe4000a0f0eff */
[C---:B------:R-:W-:Y:S02]  /*08c0*/  ISETP.LT.OR P1, PT, R10.reuse, 0x1, P1 ;  /* 0x000000010a00780c */ /* 0x040fe40000f21670 */
[C---:B------:R-:W-:Y:S01]  /*08d0*/  ISETP.LT.OR P2, PT, R10.reuse, 0x1, P2 ;  /* 0x000000010a00780c */ /* 0x040fe20001741670 */
[----:B------:R-:W2:Y:S10]  /*08e0*/  @P0 LDG.E.U8 R23, desc[UR4][R2.64] ;  /* 0x0000000402170981 */ /* 0x000eb4000c1e1100 */
[----:B------:R0:W5:Y:S04]  /*08f0*/  @!P1 LDG.E R19, desc[UR4][R4.64+0x400] ;  /* 0x0004000404139981 */ /* 0x000168000c1e1900 */
[----:B------:R0:W5:Y:S01]  /*0900*/  @!P2 LDG.E R17, desc[UR4][R4.64+0x480] ;  /* 0x000480040411a981 */ /* 0x000162000c1e1900 */
[----:B------:R-:W-:-:S04]  /*0910*/  ISETP.LT.OR P5, PT, R10, 0x1, P5 ;  /* 0x000000010a00780c */ /* 0x000fc80002fa1670 */
[----:B------:R-:W-:-:S09]  /*0920*/  P2R R29, PR, RZ, 0x20 ;  /* 0x00000020ff1d7803 */ /* 0x000fd20000000000 */
[----:B------:R0:W5:Y:S01]  /*0930*/  @!P5 LDG.E R7, desc[UR4][R4.64+0x700] ;  /* 0x000700040407d981 */ /* 0x000162000c1e1900 */
[----:B------:R-:W-:Y:S02]  /*0940*/  PLOP3.LUT P4, PT, PT, PT, PT, 0x8, 0x80 ;  /* 0x000000000080781c */ /* 0x000fe40003f8e170 */
[----:B--2---:R-:W-:Y:S02]  /*0950*/  @P0 ISETP.NE.AND P5, PT, R23, RZ, PT ;  /* 0x000000ff1700020c */ /* 0x004fe40003fa5270 */
[----:B------:R-:W-:Y:S02]  /*0960*/  PRMT R23, RZ, 0x7610, R23 ;  /* 0x00007610ff177816 */ /* 0x000fe40000000017 */
[----:B------:R-:W-:Y:S02]  /*0970*/  @P0 SEL R24, RZ, 0x1, P5 ;  /* 0x00000001ff180807 */ /* 0x000fe40002800000 */
[----:B------:R-:W-:Y:S02]  /*0980*/  @P0 PLOP3.LUT P4, PT, P5, PT, PT, 0x8, 0x80 ;  /* 0x000000000080081c */ /* 0x000fe40002f8e170 */
[----:B------:R-:W-:Y:S01]  /*0990*/  @P0 PRMT R23, R24, 0x7610, R23 ;  /* 0x0000761018170816 */ /* 0x000fe20000000017 */
[----:B---3--:R-:W-:Y:S01]  /*09a0*/  IMAD.MOV.U32 R24, RZ, RZ, R13 ;  /* 0x000000ffff187224 */ /* 0x008fe200078e000d */
[----:B0-----:R-:W-:Y:S09]  /*09b0*/  @!P6 BRA `(.L_x_2322) ;  /* 0x00000000001ce947 */ /* 0x001ff20003800000 */
[----:B------:R-:W2:Y:S02]  /*09c0*/  LDG.E.U8 R4, desc[UR4][R2.64+0x20] ;  /* 0x0000200402047981 */ /* 0x000ea4000c1e1100 */
[----:B--2---:R-:W-:Y:S01]  /*09d0*/  ISETP.NE.AND P5, PT, R4, RZ, PT ;  /* 0x000000ff0400720c */ /* 0x004fe20003fa5270 */
[----:B------:R-:W-:-:S12]  /*09e0*/  IMAD.MOV.U32 R4, RZ, RZ, 0x1 ;  /* 0x00000001ff047424 */ /* 0x000fd800078e00ff */
[CC--:B-----5:R-:W-:Y:S02]  /*09f0*/  @!P5 FSETP.GT.FTZ.AND P6, PT, R13.reuse, R26.reuse, PT ;  /* 0x0000001a0d00d20b */ /* 0x0e0fe40003fd4000 */
[----:B------:R-:W-:Y:S02]  /*0a00*/  @!P5 PRMT R23, R4, 0x7610, R23 ;  /* 0x000076100417d816 */ /* 0x000fe40000000017 */
[----:B------:R-:W-:-:S04]  /*0a10*/  @!P5 FSEL R5, R13, R26, P6 ;  /* 0x0000001a0d05d208 */ /* 0x000fc80003000000 */
[----:B------:R-:W-:-:S07]  /*0a20*/  @!P5 FSEL R24, R5, R26, P4 ;  /* 0x0000001a0518d208 */ /* 0x000fce0002000000 */
.L_x_2322:
[----:B------:R-:W-:Y:S05]  /*0a30*/  BSYNC.RECONVERGENT B0 ;  /* 0x0000000000007941 */ /* 0x000fea0003800200 */
.L_x_2321:
[----:B------:R-:W-:Y:S01]  /*0a40*/  ISETP.NE.AND P4, PT, R25, RZ, PT ;  /* 0x000000ff1900720c */ /* 0x000fe20003f85270 */
[----:B------:R-:W-:-:S12]  /*0a50*/  BSSY.RECONVERGENT B0, `(.L_x_2323) ;  /* 0x000000b000007945 */ /* 0x000fd80003800200 */
[----:B------:R-:W-:Y:S05]  /*0a60*/  @!P4 BRA `(.L_x_2324) ;  /* 0x000000000024c947 */ /* 0x000fea0003800000 */
[----:B------:R-:W2:Y:S02]  /*0a70*/  LDG.E.U8 R4, desc[UR4][R2.64+0x40] ;  /* 0x0000400402047981 */ /* 0x000ea4000c1e1100 */
[----:B--2---:R-:W-:-:S13]  /*0a80*/  ISETP.NE.AND P4, PT, R4, RZ, PT ;  /* 0x000000ff0400720c */ /* 0x004fda0003f85270 */
[----:B------:R-:W-:Y:S02]  /*0a90*/  @!P4 PRMT R4, R23, 0x9910, RZ ;  /* 0x000099101704c816 */ /* 0x000fe400000000ff */
[-C--:B-----5:R-:W-:Y:S02]  /*0aa0*/  @!P4 FSETP.GT.FTZ.AND P5, PT, R24, R12.reuse, PT ;  /* 0x0000000c1800c20b */ /* 0x0a0fe40003fb4000 */
[----:B------:R-:W-:Y:S01]  /*0ab0*/  @!P4 ISETP.NE.AND P6, PT, R4, RZ, PT ;  /* 0x000000ff0400c20c */ /* 0x000fe20003fc5270 */
[----:B------:R-:W-:Y:S01]  /*0ac0*/  IMAD.MOV.U32 R4, RZ, RZ, 0x1 ;  /* 0x00000001ff047424 */ /* 0x000fe200078e00ff */
[----:B------:R-:W-:-:S04]  /*0ad0*/  @!P4 FSEL R5, R24, R12, P5 ;  /* 0x0000000c1805c208 */ /* 0x000fc80002800000 */
[----:B------:R-:W-:Y:S02]  /*0ae0*/  @!P4 FSEL R24, R5, R12, P6 ;  /* 0x0000000c0518c208 */ /* 0x000fe40003000000 */
[----:B------:R-:W-:-:S07]  /*0af0*/  @!P4 PRMT R23, R4, 0x7610, R23 ;  /* 0x000076100417c816 */ /* 0x000fce0000000017 */
.L_x_2324:
[----:B------:R-:W-:Y:S05]  /*0b00*/  BSYNC.RECONVERGENT B0 ;  /* 0x0000000000007941 */ /* 0x000fea0003800200 */
.L_x_2323:
[----:B------:R-:W-:Y:S01]  /*0b10*/  ISETP.NE.AND P4, PT, R45, RZ, PT ;  /* 0x000000ff2d00720c */ /* 0x000fe20003f85270 */
[----:B------:R-:W-:-:S12]  /*0b20*/  BSSY.RECONVERGENT B0, `(.L_x_2325) ;  /* 0x000000b000007945 */ /* 0x000fd80003800200 */
[----:B------:R-:W-:Y:S05]  /*0b30*/  @P4 BRA `(.L_x_2326) ;  /* 0x0000000000244947 */ /* 0x000fea0003800000 */
[----:B------:R-:W2:Y:S02]  /*0b40*/  LDG.E.U8 R4, desc[UR4][R2.64+0x60] ;  /* 0x0000600402047981 */ /* 0x000ea4000c1e1100 */
[----:B--2---:R-:W-:-:S13]  /*0b50*/  ISETP.NE.AND P4, PT, R4, RZ, PT ;  /* 0x000000ff0400720c */ /* 0x004fda0003f85270 */
[----:B------:R-:W-:Y:S02]  /*0b60*/  @!P4 PRMT R4, R23, 0x9910, RZ ;  /* 0x000099101704c816 */ /* 0x000fe400000000ff */
[-C--:B-----5:R-:W-:Y:S02]  /*0b70*/  @!P4 FSETP.GT.FTZ.AND P5, PT, R24, R15.reuse, PT ;  /* 0x0000000f1800c20b */ /* 0x0a0fe40003fb4000 */
[----:B------:R-:W-:Y:S02]  /*0b80*/  @!P4 ISETP.NE.AND P6, PT, R4, RZ, PT ;  /* 0x000000ff0400c20c */ /* 0x000fe40003fc5270 */
[----:B------:R-:W-:-:S04]  /*0b90*/  @!P4 FSEL R4, R24, R15, P5 ;  /* 0x0000000f1804c208 */ /* 0x000fc80002800000 */
[----:B------:R-:W-:Y:S01]  /*0ba0*/  @!P4 FSEL R24, R4, R15, P6 ;  /* 0x0000000f0418c208 */ /* 0x000fe20003000000 */
[----:B------:R-:W-:-:S05]  /*0bb0*/  IMAD.MOV.U32 R4, RZ, RZ, 0x1 ;  /* 0x00000001ff047424 */ /* 0x000fca00078e00ff */
[----:B------:R-:W-:-:S07]  /*0bc0*/  @!P4 PRMT R23, R4, 0x7610, R23 ;  /* 0x000076100417c816 */ /* 0x000fce0000000017 */
.L_x_2326:
[----:B------:R-:W-:Y:S05]  /*0bd0*/  BSYNC.RECONVERGENT B0 ;  /* 0x0000000000007941 */ /* 0x000fea0003800200 */
.L_x_2325:
[----:B------:R-:W-:Y:S01]  /*0be0*/  ISETP.NE.AND P4, PT, R47, RZ, PT ;  /* 0x000000ff2f00720c */ /* 0x000fe20003f85270 */
[----:B------:R-:W-:-:S12]  /*0bf0*/  BSSY.RECONVERGENT B0, `(.L_x_2327) ;  /* 0x000000b000007945 */ /* 0x000fd80003800200 */
[----:B------:R-:W-:Y:S05]  /*0c00*/  @P4 BRA `(.L_x_2328) ;  /* 0x0000000000244947 */ /* 0x000fea0003800000 */
        /* <DEDUP_REMOVED lines=9> */
.L_x_2328:
[----:B------:R-:W-:Y:S05]  /*0ca0*/  BSYNC.RECONVERGENT B0 ;  /* 0x0000000000007941 */ /* 0x000fea0003800200 */
.L_x_2327:
        /* <DEDUP_REMOVED lines=12> */
.L_x_2330:
[----:B------:R-:W-:Y:S05]  /*0d70*/  BSYNC.RECONVERGENT B0 ;  /* 0x0000000000007941 */ /* 0x000fea0003800200 */
.L_x_2329:
        /* <DEDUP_REMOVED lines=12> */
.L_x_2332:
[----:B------:R-:W-:Y:S05]  /*0e40*/  BSYNC.RECONVERGENT B0 ;  /* 0x0000000000007941 */ /* 0x000fea0003800200 */
.L_x_2331:
        /* <DEDUP_REMOVED lines=12> */
.L_x_2334:
[----:B------:R-:W-:Y:S05]  /*0f10*/  BSYNC.RECONVERGENT B0 ;  /* 0x0000000000007941 */ /* 0x000fea0003800200 */
.L_x_2333:
[----:B------:R-:W-:Y:S04]  /*0f20*/  BSSY.RECONVERGENT B0, `(.L_x_2335) ;  /* 0x000000b000007945 */ /* 0x000fe80003800200 */
        /* <DEDUP_REMOVED lines=10> */
.L_x_2336:
[----:B------:R-:W-:Y:S05]  /*0fd0*/  BSYNC.RECONVERGENT B0 ;  /* 0x0000000000007941 */ /* 0x000fea0003800200 */
.L_x_2335:
        /* <DEDUP_REMOVED lines=11> */
.L_x_2338:
[----:B------:R-:W-:Y:S05]  /*1090*/  BSYNC.RECONVERGENT B0 ;  /* 0x0000000000007941 */ /* 0x000fea0003800200 */
.L_x_2337:
        /* <DEDUP_REMOVED lines=14> */
.L_x_2340:
[----:B------:R-:W-:Y:S05]  /*1180*/  BSYNC.RECONVERGENT B0 ;  /* 0x0000000000007941 */ /* 0x000fea0003800200 */
.L_x_2339:
[----:B------:R-:W-:Y:S01]  /*1190*/  ISETP.GE.AND P2, PT, R39, UR8, PT ;  /* 0x0000000827007c0c */ /* 0x000fe2000bf46270 */
[----:B------:R-:W-:Y:S03]  /*11a0*/  BSSY.RECONVERGENT B0, `(.L_x_2341) ;  /* 0x000000c000007945 */ /* 0x000fe60003800200 */
        /* <DEDUP_REMOVED lines=11> */
.L_x_2342:
[----:B------:R-:W-:Y:S05]  /*1260*/  BSYNC.RECONVERGENT B0 ;  /* 0x0000000000007941 */ /* 0x000fea0003800200 */
.L_x_2341:
        /* <DEDUP_REMOVED lines=13> */
.L_x_2344:
[----:B------:R-:W-:Y:S05]  /*1340*/  BSYNC.RECONVERGENT B0 ;  /* 0x0000000000007941 */ /* 0x000fea0003800200 */
.L_x_2343:
[----:B------:R-:W-:Y:S01]  /*1350*/  ISETP.GE.AND P4, PT, R42, UR8, PT ;  /* 0x000000082a007c0c */ /* 0x000fe2000bf86270 */
[----:B------:R-:W-:Y:S03]  /*1360*/  BSSY.RECONVERGENT B0, `(.L_x_2345) ;  /* 0x000000c000007945 */ /* 0x000fe60003800200 */
[----:B------:R-:W-:-:S13]  /*1370*/  ISETP.LT.OR P5, PT, R10, 0x1, P4 ;  /* 0x000000010a00780c */ /* 0x000fda00027a1670 */
[----:B------:R-:W-:Y:S05]  /*1380*/  @P5 BRA `(.L_x_2346) ;  /* 0x0000000000245947 */ /* 0x000fea0003800000 */
[----:B------:R-:W2:Y:S02]  /*1390*/  LDG.E.U8 R4, desc[UR4][R2.64+0x1a0] ;  /* 0x0001a00402047981 */ /* 0x000ea4000c1e1100 */
        /* <DEDUP_REMOVED lines=8> */
.L_x_2346:
[----:B------:R-:W-:Y:S05]  /*1420*/  BSYNC.RECONVERGENT B0 ;  /* 0x0000000000007941 */ /* 0x000fea0003800200 */
.L_x_2345:
[----:B------:R-:W-:Y:S01]  /*1430*/  ISETP.NE.AND P5, PT, R29, RZ, PT ;  /* 0x000000ff1d00720c */ /* 0x000fe20003fa5270 */
[----:B------:R-:W-:-:S12]  /*1440*/  BSSY.RECONVERGENT B0, `(.L_x_2347) ;  /* 0x000000b000007945 */ /* 0x000fd80003800200 */
        /* <DEDUP_REMOVED lines=10> */
.L_x_2348:
[----:B------:R-:W-:Y:S05]  /*14f0*/  BSYNC.RECONVERGENT B0 ;  /* 0x0000000000007941 */ /* 0x000fea0003800200 */
.L_x_2347:
[----:B------:R-:W-:Y:S01]  /*1500*/  ISETP.NE.AND P5, PT, R40, RZ, PT ;  /* 0x000000ff2800720c */ /* 0x000fe20003fa5270 */
[----:B------:R-:W-:-:S12]  /*1510*/  BSSY.RECONVERGENT B0, `(.L_x_2349) ;  /* 0x000000b000007945 */ /* 0x000fd80003800200 */
[----:B------:R-:W-:Y:S05]  /*1520*/  @!P5 BRA `(.L_x_2350) ;  /* 0x000000000024d947 */ /* 0x000fea0003800000 */
[----:B------:R-:W2:Y:S02]  /*1530*/  LDG.E.U8 R4, desc[UR4][R2.64+0x1e0] ;  /* 0x0001e00402047981 */ /* 0x000ea4000c1e1100 */
        /* <DEDUP_REMOVED lines=8> */
.L_x_2350:
[----:B------:R-:W-:Y:S05]  /*15c0*/  BSYNC.RECONVERGENT B0 ;  /* 0x0000000000007941 */ /* 0x000fea0003800200 */
.L_x_2349:
        /* <DEDUP_REMOVED lines=28> */
.L_x_2352:
[----:B------:R-:W-:Y:S05]  /*1790*/  BSYNC.RECONVERGENT B0 ;  /* 0x0000000000007941 */ /* 0x000fea0003800200 */
.L_x_2351:
[----:B------:R-:W-:Y:S01]  /*17a0*/  ISETP.NE.AND P0, PT, R27, RZ, PT ;  /* 0x000000ff1b00720c */ /* 0x000fe20003f05270 */
[----:B------:R-:W-:Y:S01]  /*17b0*/  BSSY.RECONVERGENT B0, `(.L_x_2353) ;  /* 0x0000009000007945 */ /* 0x000fe20003800200 */
[----:B------:R-:W-:-:S11]  /*17c0*/  IMAD.MOV.U32 R5, RZ, RZ, RZ ;  /* 0x000000ffff057224 */ /* 0x000fd600078e00ff */
[----:B------:R-:W-:Y:S05]  /*17d0*/  @!P0 BRA `(.L_x_2354) ;  /* 0x0000000000188947 */ /* 0x000fea0003800000 */
[----:B------:R-:W2:Y:S02]  /*17e0*/  LDG.E.U8 R10, desc[UR4][R2.64+0x20] ;  /* 0x00002004020a7981 */ /* 0x000ea4000c1e1100 */
[----:B--2---:R-:W-:-:S13]  /*17f0*/  ISETP.NE.AND P0, PT, R10, RZ, PT ;  /* 0x000000ff0a00720c */ /* 0x004fda0003f05270 */
[----:B-----5:R-:W-:-:S04]  /*1800*/  @!P0 FADD.FTZ R26, -R23, R26 ;  /* 0x0000001a171a8221 */ /* 0x020fc80000010100 */
[----:B------:R-:W-:-:S04]  /*1810*/  @!P0 FMUL.FTZ R26, R26, 1.4426950216293334961 ;  /* 0x3fb8aa3b1a1a8820 */ /* 0x000fc80000410000 */
[----:B------:R-:W0:Y:S02]  /*1820*/  @!P0 MUFU.EX2 R5, R26 ;  /* 0x0000001a00058308 */ /* 0x000e240000000800 */
[----:B0-----:R-:W-:-:S07]  /*1830*/  @!P0 FADD.FTZ R24, R24, R5 ;  /* 0x0000000518188221 */ /* 0x001fce0000010000 */
.L_x_2354:
[----:B------:R-:W-:Y:S05]  /*1840*/  BSYNC.RECONVERGENT B0 ;  /* 0x0000000000007941 */ /* 0x000fea0003800200 */
.L_x_2353:
        /* <DEDUP_REMOVED lines=10> */
.L_x_2356:
[----:B------:R-:W-:Y:S05]  /*18f0*/  BSYNC.RECONVERGENT B0 ;  /* 0x0000000000007941 */ /* 0x000fea0003800200 */
.L_x_2355:
[----:B-----5:R-:W0:Y:S01]  /*1900*/  S2R R12, SR_TID.X ;  /* 0x00000000000c7919 */ /* 0x020e220000002100 */
        /* <DEDUP_REMOVED lines=11> */
.L_x_2358:
[----:B------:R-:W-:Y:S05]  /*19c0*/  BSYNC.RECONVERGENT B0 ;  /* 0x0000000000007941 */ /* 0x000fea0003800200 */
.L_x_2357:
        /* <DEDUP_REMOVED lines=11> */
.L_x_2360:
[----:B------:R-:W-:Y:S05]  /*1a80*/  BSYNC.RECONVERGENT B0 ;  /* 0x0000000000007941 */ /* 0x000fea0003800200 */
.L_x_2359:
        /* <DEDUP_REMOVED lines=11> */
.L_x_2362:
[----:B------:R-:W-:Y:S05]  /*1b40*/  BSYNC.RECONVERGENT B0 ;  /* 0x0000000000007941 */ /* 0x000fea0003800200 */
.L_x_2361:
        /* <DEDUP_REMOVED lines=11> */
.L_x_2364:
[----:B------:R-:W-:Y:S05]  /*1c00*/  BSYNC.RECONVERGENT B0 ;  /* 0x0000000000007941 */ /* 0x000fea0003800200 */
.L_x_2363:
        /* <DEDUP_REMOVED lines=11> */
.L_x_2366:
[----:B------:R-:W-:Y:S05]  /*1cc0*/  BSYNC.RECONVERGENT B0 ;  /* 0x0000000000007941 */ /* 0x000fea0003800200 */
.L_x_2365:
        /* <DEDUP_REMOVED lines=11> */
.L_x_2368:
[----:B------:R-:W-:Y:S05]  /*1d80*/  BSYNC.RECONVERGENT B0 ;  /* 0x0000000000007941 */ /* 0x000fea0003800200 */
.L_x_2367:
        /* <DEDUP_REMOVED lines=11> */
.L_x_2370:
[----:B------:R-:W-:Y:S05]  /*1e40*/  BSYNC.RECONVERGENT B0 ;  /* 0x0000000000007941 */ /* 0x000fea0003800200 */
.L_x_2369:
        /* <DEDUP_REMOVED lines=10> */
.L_x_2372:
[----:B------:R-:W-:Y:S05]  /*1ef0*/  BSYNC.RECONVERGENT B0 ;  /* 0x0000000000007941 */ /* 0x000fea0003800200 */
.L_x_2371:
        /* <DEDUP_REMOVED lines=10> */
.L_x_2374:
[----:B------:R-:W-:Y:S05]  /*1fa0*/  BSYNC.RECONVERGENT B0 ;  /* 0x0000000000007941 */ /* 0x000fea0003800200 */
.L_x_2373:
        /* <DEDUP_REMOVED lines=10> */
.L_x_2376:
[----:B------:R-:W-:Y:S05]  /*2050*/  BSYNC.RECONVERGENT B0 ;  /* 0x0000000000007941 */ /* 0x000fea0003800200 */
.L_x_2375:
        /* <DEDUP_REMOVED lines=10> */
.L_x_2378:
[----:B------:R-:W-:Y:S05]  /*2100*/  BSYNC.RECONVERGENT B0 ;  /* 0x0000000000007941 */ /* 0x000fea0003800200 */
.L_x_2377:
        /* <DEDUP_REMOVED lines=10> */
.L_x_2380:
[----:B------:R-:W-:Y:S05]  /*21b0*/  BSYNC.RECONVERGENT B0 ;  /* 0x0000000000007941 */ /* 0x000fea0003800200 */
.L_x_2379:
        /* <DEDUP_REMOVED lines=10> */
.L_x_2382:
[----:B------:R-:W-:Y:S05]  /*2260*/  BSYNC.RECONVERGENT B0 ;  /* 0x0000000000007941 */ /* 0x000fea0003800200 */
.L_x_2381:
        /* <DEDUP_REMOVED lines=30> */
[----:B0-----:R-:W0:Y:S01]  /*2450*/  @P0 MUFU.RCP R23, R6 ;  /* 0x0000000600170308 */ /* 0x001e220000001000 */
[----:B------:R-:W-:Y:S01]  /*2460*/  ISETP.GE.AND P5, PT, R31, UR8, PT ;  /* 0x000000081f007c0c */ /* 0x000fe2000bfa6270 */
[----:B------:R-:W-:Y:S02]  /*2470*/  IMAD.MOV.U32 R5, RZ, RZ, 0x7fc00000 ;  /* 0x7fc00000ff057424 */ /* 0x000fe400078e00ff */
[----:B0-----:R-:W-:-:S05]  /*2480*/  @P0 FMUL.FTZ R5, R23, R10 ;  /* 0x0000000a17050220 */ /* 0x001fca0000410000 */
[----:B------:R0:W-:Y:S05]  /*2490*/  STG.E desc[UR4][R2.64+0x100], R5 ;  /* 0x0001000502007986 */ /* 0x0001ea000c101904 */
[----:B------:R-:W-:Y:S05]  /*24a0*/  @P5 EXIT ;  /* 0x000000000000594d */ /* 0x000fea0003800000 */
[----:B------:R-:W1:Y:S01]  /*24b0*/  @P0 MUFU.RCP R0, R6 ;  /* 0x0000000600000308 */ /* 0x000e620000001000 */
[----:B------:R-:W-:Y:S01]  /*24c0*/  ISETP.GE.AND P5, PT, R33, UR8, PT ;  /* 0x0000000821007c0c */ /* 0x000fe2000bfa6270 */
[----:B0-----:R-:W-:Y:S02]  /*24d0*/  IMAD.MOV.U32 R5, RZ, RZ, 0x7fc00000 ;  /* 0x7fc00000ff057424 */ /* 0x001fe400078e00ff */
[----:B-1----:R-:W-:-:S05]  /*24e0*/  @P0 FMUL.FTZ R5, R0, R13 ;  /* 0x0000000d00050220 */ /* 0x002fca0000410000 */
        /* <DEDUP_REMOVED lines=39> */
[----:B0-----:R-:W-:Y:S02]  /*2760*/  IMAD.MOV.U32 R5, RZ, RZ, 0x7fc00000 ;  /* 0x7fc00000ff057424 */ /* 0x001fe400078e00ff */
[----:B-1----:R-:W-:-:S05]  /*2770*/  @P0 FMUL.FTZ R5, R0, R17 ;  /* 0x0000001100050220 */ /* 0x002fca0000410000 */
[----:B------:R0:W-:Y:S01]  /*2780*/  STG.E desc[UR4][R2.64+0x500], R5 ;  /* 0x0005000502007986 */ /* 0x0001e2000c101904 */
        /* <DEDUP_REMOVED lines=28> */
.L_x_2383:
        /* <DEDUP_REMOVED lines=11> */
.L_x_11199:


//--------------------- .text._ZN43_GLOBAL__N__9ae7fba5_10_SoftMax_cu_9f978f6320softmax_warp_forwardIfffLi8ELb0ELb1EEEvPT0_PKT_iiiPKbib --------------------------
	.section	.text._ZN43_GLOBAL__N__9ae7fba5_10_SoftMax_cu_9f978f6320softmax_warp_forwardIfffLi8ELb0ELb1EEEvPT0_PKT_iiiPKbib,"ax",@progbits
	.align	128
.text._ZN43_GLOBAL__N__9ae7fba5_10_SoftMax_cu_9f978f6320softmax_warp_forwardIfffLi8ELb0ELb1EEEvPT0_PKT_iiiPKbib:
        .type           _ZN43_GLOBAL__N__9ae7fba5_10_SoftMax_cu_9f978f6320softmax_warp_forwardIfffLi8ELb0ELb1EEEvPT0_PKT_iiiPKbib,@function
        .size           _ZN43_GLOBAL__N__9ae7fba5_10_SoftMax_cu_9f978f6320softmax_warp_forwardIfffLi8ELb0ELb1EEEvPT0_PKT_iiiPKbib,(.L_x_11200 - _ZN43_GLOBAL__N__9ae7fba5_10_SoftMax_cu_9f978f6320softmax_warp_forwardIfffLi8ELb0ELb1EEEvPT0_PKT_iiiPKbib)
        .other          _ZN43_GLOBAL__N__9ae7fba5_10_SoftMax_cu_9f978f6320softmax_warp_forwardIfffLi8ELb0ELb1EEEvPT0_PKT_iiiPKbib,@"STO_CUDA_ENTRY STV_DEFAULT"
_ZN43_GLOBAL__N__9ae7fba5_10_SoftMax_cu_9f978f6320softmax_warp_forwardIfffLi8ELb0ELb1EEEvPT0_PKT_iiiPKbib:
        /* <DEDUP_REMOVED lines=41> */
.L_x_2384:
[----:B------:R-:W0:Y:S01]  /*0290*/  LDCU.64 UR6, c[0x0][0x3a0] ;  /* 0x00007400ff0677ac */ /* 0x000e220008000a00 */
[----:B------:R-:W1:Y:S01]  /*02a0*/  LDC.64 R4, c[0x0][0x388] ;  /* 0x0000e200ff047b82 */ /* 0x000e620000000a00 */
[C---:B------:R-:W-:Y:S01]  /*02b0*/  ISETP.GE.AND P0, PT, R7.reuse, UR8, PT ;  /* 0x0000000807007c0c */ /* 0x040fe2000bf06270 */
[----:B------:R-:W2:Y:S03]  /*02c0*/  LDCU.64 UR4, c[0x0][0x358] ;  /* 0x00006b00ff0477ac */ /* 0x000ea60008000a00 */
[----:B------:R-:W-:Y:S01]  /*02d0*/  ISETP.GT.AND P1, PT, R16, RZ, !P0 ;  /* 0x000000ff1000720c */ /* 0x000fe20004724270 */
[----:B------:R-:W-:-:S05]  /*02e0*/  VIADD R0, R7, 0x20 ;  /* 0x0000002007007836 */ /* 0x000fca0000000000 */
[----:B------:R-:W-:Y:S02]  /*02f0*/  ISETP.GE.AND P3, PT, R0, UR8, PT ;  /* 0x0000000800007c0c */ /* 0x000fe4000bf66270 */
[----:B0-----:R-:W-:-:S04]  /*0300*/  IADD3 R2, P2, PT, R3, UR6, RZ ;  /* 0x0000000603027c10 */ /* 0x001fc8000ff5e0ff */
[----:B------:R-:W-:Y:S02]  /*0310*/  LEA.HI.X.SX32 R3, R3, UR7, 0x1, P2 ;  /* 0x0000000703037c11 */ /* 0x000fe400090f0eff */
[----:B------:R-:W-:-:S03]  /*0320*/  ISETP.LT.OR P5, PT, R16, 0x1, P3 ;  /* 0x000000011000780c */ /* 0x000fc60001fa1670 */
[----:B--2---:R-:W2:Y:S01]  /*0330*/  @P1 LDG.E.U8 R9, desc[UR4][R2.64] ;  /* 0x0000000402091981 */ /* 0x004ea2000c1e1100 */
[----:B------:R-:W-:Y:S02]  /*0340*/  IMAD.MOV.U32 R15, RZ, RZ, -0x800000 ;  /* 0xff800000ff0f7424 */ /* 0x000fe400078e00ff */
[----:B-1----:R-:W-:-:S04]  /*0350*/  IMAD.WIDE R4, R8, 0x4, R4 ;  /* 0x0000000408047825 */ /* 0x002fc800078e0204 */
[----:B------:R-:W-:Y:S01]  /*0360*/  IMAD.MOV.U32 R22, RZ, RZ, -0x800000 ;  /* 0xff800000ff167424 */ /* 0x000fe200078e00ff */
[----:B------:R-:W3:Y:S01]  /*0370*/  @P1 LDG.E R15, desc[UR4][R4.64] ;  /* 0x00000004040f1981 */ /* 0x000ee2000c1e1900 */
[C---:B------:R-:W-:Y:S01]  /*0380*/  VIADD R6, R7.reuse, 0x60 ;  /* 0x0000006007067836 */ /* 0x040fe20000000000 */
[----:B------:R-:W-:Y:S01]  /*0390*/  P2R R10, PR, RZ, 0x8 ;  /* 0x00000008ff0a7803 */ /* 0x000fe20000000000 */
[----:B------:R-:W-:Y:S01]  /*03a0*/  VIADD R18, R7, 0xc0 ;  /* 0x000000c007127836 */ /* 0x000fe20000000000 */
[----:B------:R-:W-:Y:S01]  /*03b0*/  PRMT R14, RZ, 0x7610, R14 ;  /* 0x00007610ff0e7816 */ /* 0x000fe2000000000e */
[----:B------:R0:W5:Y:S01]  /*03c0*/  @!P5 LDG.E R22, desc[UR4][R4.64+0x80] ;  /* 0x000080040416d981 */ /* 0x000162000c1e1900 */
[----:B------:R-:W-:Y:S01]  /*03d0*/  ISETP.GE.AND P4, PT, R6, UR8, PT ;  /* 0x0000000806007c0c */ /* 0x000fe2000bf86270 */
[----:B------:R-:W-:Y:S01]  /*03e0*/  BSSY.RECONVERGENT B0, `(.L_x_2385) ;  /* 0x0000019000007945 */ /* 0x000fe20003800200 */
[----:B------:R-:W-:Y:S01]  /*03f0*/  IMAD.MOV.U32 R13, RZ, RZ, -0x800000 ;  /* 0xff800000ff0d7424 */ /* 0x000fe200078e00ff */
[----:B------:R-:W-:Y:S01]  /*0400*/  ISETP.GE.AND P3, PT, R18, UR8, PT ;  /* 0x0000000812007c0c */ /* 0x000fe2000bf66270 */
[----:B------:R-:W-:-:S02]  /*0410*/  IMAD.MOV.U32 R12, RZ, RZ, -0x800000 ;  /* 0xff800000ff0c7424 */ /* 0x000fc400078e00ff */
[----:B------:R-:W-:Y:S02]  /*0420*/  IMAD.MOV.U32 R11, RZ, RZ, -0x800000 ;  /* 0xff800000ff0b7424 */ /* 0x000fe400078e00ff */
[----:B------:R-:W-:Y:S01]  /*0430*/  VIADD R19, R7, 0xe0 ;  /* 0x000000e007137836 */ /* 0x000fe20000000000 */
[----:B--2---:R-:W-:Y:S02]  /*0440*/  @P1 ISETP.NE.AND P2, PT, R9, RZ, PT ;  /* 0x000000ff0900120c */ /* 0x004fe40003f45270 */
[----:B------:R-:W-:Y:S01]  /*0450*/  P2R R9, PR, RZ, 0x10 ;  /* 0x00000010ff097803 */ /* 0x000fe20000000000 */
[----:B------:R-:W-:Y:S01]  /*0460*/  VIADD R9, R7, 0xa0 ;  /* 0x000000a007097836 */ /* 0x000fe20000000000 */
[----:B------:R-:W-:Y:S02]  /*0470*/  @P1 SEL R10, RZ, 0x1, P2 ;  /* 0x00000001ff0a1807 */ /* 0x000fe40001000000 */
[----:B------:R-:W-:Y:S02]  /*0480*/  PLOP3.LUT P4, PT, PT, PT, PT, 0x8, 0x80 ;  /* 0x000000000080781c */ /* 0x000fe40003f8e170 */
[----:B------:R-:W-:Y:S01]  /*0490*/  @P1 PLOP3.LUT P4, PT, P2, PT, PT, 0x8, 0x80 ;  /* 0x000000000080181c */ /* 0x000fe2000178e170 */
[----:B---3--:R-:W-:Y:S01]  /*04a0*/  IMAD.MOV.U32 R24, RZ, RZ, R15 ;  /* 0x000000ffff187224 */ /* 0x008fe200078e000f */
[----:B------:R-:W-:Y:S01]  /*04b0*/  ISETP.GE.AND P2, PT, R9, UR8, PT ;  /* 0x0000000809007c0c */ /* 0x000fe2000bf46270 */
[----:B------:R-:W-:Y:S01]  /*04c0*/  IMAD.MOV.U32 R9, RZ, RZ, -0x800000 ;  /* 0xff800000ff097424 */ /* 0x000fe200078e00ff */
[----:B------:R-:W-:Y:S01]  /*04d0*/  @P1 PRMT R14, R10, 0x7610, R14 ;  /* 0x000076100a0e1816 */ /* 0x000fe2000000000e */
[----:B------:R-:W-:Y:S01]  /*04e0*/  IMAD.MOV.U32 R10, RZ, RZ, -0x800000 ;  /* 0xff800000ff0a7424 */ /* 0x000fe200078e00ff */
[----:B0-----:R-:W-:Y:S09]  /*04f0*/  @P5 BRA `(.L_x_2386) ;  /* 0x00000000001c5947 */ /* 0x001ff20003800000 */
[----:B------:R-:W2:Y:S02]  /*0500*/  LDG.E.U8 R17, desc[UR4][R2.64+0x20] ;  /* 0x0000200402117981 */ /* 0x000ea4000c1e1100 */
[----:B--2---:R-:W-:-:S13]  /*0510*/  ISETP.NE.AND P5, PT, R17, RZ, PT ;  /* 0x000000ff1100720c */ /* 0x004fda0003fa5270 */
[----:B-----5:R-:W-:-:S04]  /*0520*/  @!P5 FSETP.GT.FTZ.AND P6, PT, R15, R22, PT ;  /* 0x000000160f00d20b */ /* 0x020fc80003fd4000 */
[----:B------:R-:W-:-:S04]  /*0530*/  @!P5 FSEL R17, R15, R22, P6 ;  /* 0x000000160f11d208 */ /* 0x000fc80003000000 */
[----:B------:R-:W-:Y:S01]  /*0540*/  @!P5 FSEL R24, R17, R22, P4 ;  /* 0x000000161118d208 */ /* 0x000fe20002000000 */
[----:B------:R-:W-:-:S05]  /*0550*/  IMAD.MOV.U32 R17, RZ, RZ, 0x1 ;  /* 0x00000001ff117424 */ /* 0x000fca00078e00ff */
[----:B------:R-:W-:-:S07]  /*0560*/  @!P5 PRMT R14, R17, 0x7610, R14 ;  /* 0x00007610110ed816 */ /* 0x000fce000000000e */
.L_x_2386:
[----:B------:R-:W-:Y:S05]  /*0570*/  BSYNC.RECONVERGENT B0 ;  /* 0x0000000000007941 */ /* 0x000fea0003800200 */
.L_x_2385:
[----:B------:R-:W-:Y:S01]  /*0580*/  VIADD R20, R7, 0x80 ;  /* 0x0000008007147836 */ /* 0x000fe20000000000 */
[----:B------:R-:W-:Y:S02]  /*0590*/  ISETP.GE.AND P4, PT, R19, UR8, PT ;  /* 0x0000000813007c0c */ /* 0x000fe4000bf86270 */
[----:B------:R-:W-:Y:S02]  /*05a0*/  ISETP.GE.AND P5, PT, R6, UR8, PT ;  /* 0x0000000806007c0c */ /* 0x000fe4000bfa6270 */
[----:B------:R-:W-:Y:S01]  /*05b0*/  ISETP.GE.AND P6, PT, R20, UR8, PT ;  /* 0x0000000814007c0c */ /* 0x000fe2000bfc6270 */
[----:B------:R-:W-:Y:S01]  /*05c0*/  VIADD R7, R7, 0x40 ;  /* 0x0000004007077836 */ /* 0x000fe20000000000 */
[C---:B------:R-:W-:Y:S02]  /*05d0*/  ISETP.GT.AND P2, PT, R16.reuse, RZ, !P2 ;  /* 0x000000ff1000720c */ /* 0x040fe40005744270 */
[----:B------:R-:W-:Y:S02]  /*05e0*/  P2R R17, PR, RZ, 0x40 ;  /* 0x00000040ff117803 */ /* 0x000fe40000000000 */
[----:B------:R-:W-:-:S02]  /*05f0*/  ISETP.LT.OR P6, PT, R16, 0x1, P6 ;  /* 0x000000011000780c */ /* 0x000fc400037c1670 */
[C---:B------:R-:W-:Y:S02]  /*0600*/  ISETP.GT.AND P3, PT, R16.reuse, RZ, !P3 ;  /* 0x000000ff1000720c */ /* 0x040fe40005f64270 */
[----:B------:R-:W-:Y:S02]  /*0610*/  P2R R21, PR, RZ, 0x40 ;  /* 0x00000040ff157803 */ /* 0x000fe40000000000 */
[C---:B------:R-:W-:Y:S02]  /*0620*/  ISETP.GT.AND P4, PT, R16.reuse, RZ, !P4 ;  /* 0x000000ff1000720c */ /* 0x040fe40006784270 */
[----:B------:R-:W-:Y:S01]  /*0630*/  ISETP.LT.OR P5, PT, R16, 0x1, P5 ;  /* 0x000000011000780c */ /* 0x000fe20002fa1670 */
[----:B------:R0:W5:Y:S04]  /*0640*/  @P2 LDG.E R11, desc[UR4][R4.64+0x280] ;  /* 0x00028004040b2981 */ /* 0x000168000c1e1900 */
[----:B------:R0:W5:Y:S01]  /*0650*/  @!P6 LDG.E R12, desc[UR4][R4.64+0x200] ;  /* 0x00020004040ce981 */ /* 0x000162000c1e1900 */
[----:B------:R-:W-:Y:S01]  /*0660*/  ISETP.GE.AND P6, PT, R7, UR8, PT ;  /* 0x0000000807007c0c */ /* 0x000fe2000bfc6270 */
[----:B------:R-:W-:-:S02]  /*0670*/  IMAD.MOV.U32 R17, RZ, RZ, -0x800000 ;  /* 0xff800000ff117424 */ /* 0x000fc400078e00ff */
[----:B------:R0:W5:Y:S01]  /*0680*/  @P3 LDG.E R10, desc[UR4][R4.64+0x300] ;  /* 0x00030004040a3981 */ /* 0x000162000c1e1900 */
[----:B------:R-:W-:Y:S02]  /*0690*/  P2R R23, PR, RZ, 0x40 ;  /* 0x00000040ff177803 */ /* 0x000fe40000000000 */
[----:B------:R-:W-:Y:S01]  /*06a0*/  ISETP.LT.OR P6, PT, R16, 0x1, P6 ;  /* 0x000000011000780c */ /* 0x000fe200037c1670 */
[----:B------:R0:W5:Y:S04]  /*06b0*/  @!P5 LDG.E R13, desc[UR4][R4.64+0x180] ;  /* 0x00018004040dd981 */ /* 0x000168000c1e1900 */
[----:B------:R0:W5:Y:S08]  /*06c0*/  @P4 LDG.E R9, desc[UR4][R4.64+0x380] ;  /* 0x0003800404094981 */ /* 0x000170000c1e1900 */
[----:B------:R0:W5:Y:S01]  /*06d0*/  @!P6 LDG.E R17, desc[UR4][R4.64+0x100] ;  /* 0x000100040411e981 */ /* 0x000162000c1e1900 */
[----:B------:R-:W-:Y:S04]  /*06e0*/  BSSY.RECONVERGENT B0, `(.L_x_2387) ;  /* 0x000000d000007945 */ /* 0x000fe80003800200 */
[----:B------:R-:W-:Y:S05]  /*06f0*/  @P6 BRA `(.L_x_2388) ;  /* 0x00000000002c6947 */ /* 0x000fea0003800000 */
[----:B0-----:R-:W2:Y:S01]  /*0700*/  LDG.E.U8 R4, desc[UR4][R2.64+0x40] ;  /* 0x0000400402047981 */ /* 0x001ea2000c1e1100 */
[----:B------:R-:W-:Y:S02]  /*0710*/  P2R R23, PR, RZ, 0x1 ;  /* 0x00000001ff177803 */ /* 0x000fe40000000000 */
[----:B--2---:R-:W-:-:S13]  /*0720*/  ISETP.NE.AND P6, PT, R4, RZ, PT ;  /* 0x000000ff0400720c */ /* 0x004fda0003fc5270 */
[-C--:B-----5:R-:W-:Y:S02]  /*0730*/  @!P6 FSETP.GT.FTZ.AND P0, PT, R24, R17.reuse, PT ;  /* 0x000000111800e20b */ /* 0x0a0fe40003f14000 */
[----:B------:R-:W-:Y:S02]  /*0740*/  @!P6 PRMT R5, R14, 0x9910, RZ ;  /* 0x000099100e05e816 */ /* 0x000fe400000000ff */
[----:B------:R-:W-:Y:S02]  /*0750*/  @!P6 FSEL R4, R24, R17, P0 ;  /* 0x000000111804e208 */ /* 0x000fe40000000000 */
[----:B------:R-:W-:-:S04]  /*0760*/  @!P6 ISETP.NE.AND P0, PT, R5, RZ, PT ;  /* 0x000000ff0500e20c */ /* 0x000fc80003f05270 */
[----:B------:R-:W-:Y:S01]  /*0770*/  @!P6 FSEL R24, R4, R17, P0 ;  /* 0x000000110418e208 */ /* 0x000fe20000000000 */
[----:B------:R-:W-:Y:S01]  /*0780*/  IMAD.MOV.U32 R4, RZ, RZ, 0x1 ;  /* 0x00000001ff047424 */ /* 0x000fe200078e00ff */
[----:B------:R-:W-:-:S04]  /*0790*/  ISETP.NE.AND P0, PT, R23, RZ, PT ;  /* 0x000000ff1700720c */ /* 0x000fc80003f05270 */
[----:B------:R-:W-:-:S09]  /*07a0*/  @!P6 PRMT R14, R4, 0x7610, R14 ;  /* 0x00007610040ee816 */ /* 0x000fd2000000000e */
.L_x_2388:
[----:B------:R-:W-:Y:S05]  /*07b0*/  BSYNC.RECONVERGENT B0 ;  /* 0x0000000000007941 */ /* 0x000fea0003800200 */
.L_x_2387:
[----:B------:R-:W-:Y:S04]  /*07c0*/  BSSY.RECONVERGENT B0, `(.L_x_2389) ;  /* 0x000000b000007945 */ /* 0x000fe80003800200 */
        /* <DEDUP_REMOVED lines=10> */
.L_x_2390:
[----:B------:R-:W-:Y:S05]  /*0870*/  BSYNC.RECONVERGENT B0 ;  /* 0x0000000000007941 */ /* 0x000fea0003800200 */
.L_x_2389:
[----:B------:R-:W-:Y:S01]  /*0880*/  ISETP.NE.AND P5, PT, R21, RZ, PT ;  /* 0x000000ff1500720c */ /* 0x000fe20003fa5270 */
        /* <DEDUP_REMOVED lines=11> */
.L_x_2392:
[----:B------:R-:W-:Y:S05]  /*0940*/  BSYNC.RECONVERGENT B0 ;  /* 0x0000000000007941 */ /* 0x000fea0003800200 */
.L_x_2391:
        /* <DEDUP_REMOVED lines=11> */
.L_x_2394:
[----:B------:R-:W-:Y:S05]  /*0a00*/  BSYNC.RECONVERGENT B0 ;  /* 0x0000000000007941 */ /* 0x000fea0003800200 */
.L_x_2393:
[----:B------:R-:W-:Y:S04]  /*0a10*/  BSSY.RECONVERGENT B0, `(.L_x_2395) ;  /* 0x000000b000007945 */ /* 0x000fe80003800200 */
[----:B------:R-:W-:Y:S05]  /*0a20*/  @!P3 BRA `(.L_x_2396) ;  /* 0x000000000024b947 */ /* 0x000fea0003800000 */
        /* <DEDUP_REMOVED lines=9> */
.L_x_2396:
[----:B------:R-:W-:Y:S05]  /*0ac0*/  BSYNC.RECONVERGENT B0 ;  /* 0x0000000000007941 */ /* 0x000fea0003800200 */
.L_x_2395:
        /* <DEDUP_REMOVED lines=11> */
.L_x_2398:
[----:B------:R-:W-:Y:S05]  /*0b80*/  BSYNC.RECONVERGENT B0 ;  /* 0x0000000000007941 */ /* 0x000fea0003800200 */
.L_x_2397:
[----:B0-----:R-:W-:Y:S01]  /*0b90*/  PRMT R4, R14, 0x9910, RZ ;  /* 0x000099100e047816 */ /* 0x001fe200000000ff */
        /* <DEDUP_REMOVED lines=12> */
[----:B------:R-:W-:Y:S01]  /*0c60*/  FSEL R23, R14, R21, !P5 ;  /* 0x000000150e177208 */ /* 0x000fe20006800000 */
[----:B------:R-:W-:-:S04]  /*0c70*/  IMAD.MOV.U32 R21, RZ, RZ, RZ ;  /* 0x000000ffff157224 */ /* 0x000fc800078e00ff */
        /* <DEDUP_REMOVED lines=14> */
.L_x_2400:
[----:B------:R-:W-:Y:S05]  /*0d60*/  BSYNC.RECONVERGENT B0 ;  /* 0x0000000000007941 */ /* 0x000fea0003800200 */
.L_x_2399:
        /* <DEDUP_REMOVED lines=8> */
[----:B-----5:R-:W-:-:S04]  /*0df0*/  @!P5 FADD.FTZ R22, -R24, R22 ;  /* 0x000000161816d221 */ /* 0x020fc80000010100 */
[----:B------:R-:W-:-:S04]  /*0e00*/  @!P5 FMUL.FTZ R22, R22, 1.4426950216293334961 ;  /* 0x3fb8aa3b1616d820 */ /* 0x000fc80000410000 */
[----:B------:R-:W0:Y:S02]  /*0e10*/  @!P5 MUFU.EX2 R4, R22 ;  /* 0x000000160004d308 */ /* 0x000e240000000800 */
[----:B0-----:R-:W-:-:S07]  /*0e20*/  @!P5 FADD.FTZ R21, R21, R4 ;  /* 0x000000041515d221 */ /* 0x001fce0000010000 */
.L_x_2402:
[----:B------:R-:W-:Y:S05]  /*0e30*/  BSYNC.RECONVERGENT B0 ;  /* 0x0000000000007941 */ /* 0x000fea0003800200 */
.L_x_2401:
[----:B------:R-:W-:Y:S01]  /*0e40*/  ISETP.GE.OR P5, PT, R23, UR8, !P1 ;  /* 0x0000000817007c0c */ /* 0x000fe2000cfa6670 */
[----:B------:R-:W-:Y:S01]  /*0e50*/  BSSY.RECONVERGENT B0, `(.L_x_2403) ;  /* 0x000000a000007945 */ /* 0x000fe20003800200 */
[----:B------:R-:W-:Y:S02]  /*0e60*/  IMAD.MOV.U32 R16, RZ, RZ, RZ ;  /* 0x000000ffff107224 */ /* 0x000fe400078e00ff */
[----:B------:R-:W-:-:S09]  /*0e70*/  VIADD R25, R14, 0x60 ;  /* 0x000000600e197836 */ /* 0x000fd20000000000 */
[----:B------:R-:W-:Y:S05]  /*0e80*/  @P5 BRA `(.L_x_2404) ;  /* 0x0000000000185947 */ /* 0x000fea0003800000 */
[----:B-----5:R-:W2:Y:S02]  /*0e90*/  LDG.E.U8 R22, desc[UR4][R2.64+0x40] ;  /* 0x0000400402167981 */ /* 0x020ea4000c1e1100 */
[----:B--2---:R-:W-:-:S13]  /*0ea0*/  ISETP.NE.AND P5, PT, R22, RZ, PT ;  /* 0x000000ff1600720c */ /* 0x004fda0003fa5270 */
[----:B------:R-:W-:-:S04]  /*0eb0*/  @!P5 FADD.FTZ R17, -R24, R17 ;  /* 0x000000111811d221 */ /* 0x000fc80000010100 */
[----:B------:R-:W-:-:S04]  /*0ec0*/  @!P5 FMUL.FTZ R17, R17, 1.4426950216293334961 ;  /* 0x3fb8aa3b1111d820 */ /* 0x000fc80000410000 */
[----:B------:R-:W0:Y:S02]  /*0ed0*/  @!P5 MUFU.EX2 R15, R17 ;  /* 0x00000011000fd308 */ /* 0x000e240000000800 */
[----:B0-----:R-:W-:-:S07]  /*0ee0*/  @!P5 FADD.FTZ R21, R21, R15 ;  /* 0x0000000f1515d221 */ /* 0x001fce0000010000 */
.L_x_2404:
[----:B------:R-:W-:Y:S05]  /*0ef0*/  BSYNC.RECONVERGENT B0 ;  /* 0x0000000000007941 */ /* 0x000fea0003800200 */
.L_x_2403:
[----:B------:R-:W-:Y:S01]  /*0f00*/  ISETP.GE.OR P5, PT, R25, UR8, !P1 ;  /* 0x0000000819007c0c */ /* 0x000fe2000cfa6670 */
[----:B------:R-:W-:Y:S01]  /*0f10*/  BSSY.RECONVERGENT B0, `(.L_x_2405) ;  /* 0x000000a000007945 */ /* 0x000fe20003800200 */
[----:B-----5:R-:W-:Y:S02]  /*0f20*/  IMAD.MOV.U32 R17, RZ, RZ, RZ ;  /* 0x000000ffff117224 */ /* 0x020fe400078e00ff */
        /* <DEDUP_REMOVED lines=8> */
.L_x_2406:
[----:B------:R-:W-:Y:S05]  /*0fb0*/  BSYNC.RECONVERGENT B0 ;  /* 0x0000000000007941 */ /* 0x000fea0003800200 */
.L_x_2405:
        /* <DEDUP_REMOVED lines=11> */
.L_x_2408:
[----:B------:R-:W-:Y:S05]  /*1070*/  BSYNC.RECONVERGENT B0 ;  /* 0x0000000000007941 */ /* 0x000fea0003800200 */
.L_x_2407:
        /* <DEDUP_REMOVED lines=9> */
.L_x_2410:
[----:B------:R-:W-:Y:S05]  /*1110*/  BSYNC.RECONVERGENT B0 ;  /* 0x0000000000007941 */ /* 0x000fea0003800200 */
.L_x_2409:
        /* <DEDUP_REMOVED lines=8> */
.L_x_2412:
[----:B------:R-:W-:Y:S05]  /*11a0*/  BSYNC.RECONVERGENT B0 ;  /* 0x0000000000007941 */ /* 0x000fea0003800200 */
.L_x_2411:
        /* <DEDUP_REMOVED lines=8> */
.L_x_2414:
[----:B------:R-:W-:Y:S05]  /*1230*/  BSYNC.RECONVERGENT B0 ;  /* 0x0000000000007941 */ /* 0x000fea0003800200 */
.L_x_2413:
        /* <DEDUP_REMOVED lines=12> */
[----:B------:R-:W-:Y:S01]  /*1300*/  FSETP.NEU.FTZ.AND P0, PT, R9, RZ, PT ;  /* 0x000000ff0900720b */ /* 0x000fe20003f1d000 */
[----:B------:R-:W0:Y:S01]  /*1310*/  LDC.64 R2, c[0x0][0x380] ;  /* 0x0000e000ff027b82 */ /* 0x000e220000000a00 */
[----:B------:R-:W-:Y:S01]  /*1320*/  ISETP.GE.AND P2, PT, R0, UR8, PT ;  /* 0x0000000800007c0c */ /* 0x000fe2000bf46270 */
[----:B------:R-:W-:-:S10]  /*1330*/  IMAD.MOV.U32 R11, RZ, RZ, 0x7fc00000 ;  /* 0x7fc00000ff0b7424 */ /* 0x000fd400078e00ff */
[----:B------:R-:W1:Y:S01]  /*1340*/  @P0 MUFU.RCP R10, R9 ;  /* 0x00000009000a0308 */ /* 0x000e620000001000 */
[----:B0-----:R-:W-:-:S04]  /*1350*/  IMAD.WIDE R2, R8, 0x4, R2 ;  /* 0x0000000408027825 */ /* 0x001fc800078e0202 */
[----:B-1----:R-:W-:-:S05]  /*1360*/  @P0 FMUL.FTZ R11, R10, R5 ;  /* 0x000000050a0b0220 */ /* 0x002fca0000410000 */
[----:B------:R0:W-:Y:S01]  /*1370*/  STG.E desc[UR4][R2.64], R11 ;  /* 0x0000000b02007986 */ /* 0x0001e2000c101904 */
        /* <DEDUP_REMOVED lines=43> */
.L_x_2415:
        /* <DEDUP_REMOVED lines=13> */
.L_x_11200:


//--------------------- .text._ZN43_GLOBAL__N__9ae7fba5_10_SoftMax_cu_9f978f6320softmax_warp_forwardIfffLi7ELb0ELb1EEEvPT0_PKT_iiiPKbib --------------------------
	.section	.text._ZN43_GLOBAL__N__9ae7fba5_10_SoftMax_cu_9f978f6320softmax_warp_forwardIfffLi7ELb0ELb1EEEvPT0_PKT_iiiPKbib,"ax",@progbits
	.align	128
.text._ZN43_GLOBAL__N__9ae7fba5_10_SoftMax_cu_9f978f6320softmax_warp_forwardIfffLi7ELb0ELb1EEEvPT0_PKT_iiiPKbib:
        .type           _ZN43_GLOBAL__N__9ae7fba5_10_SoftMax_cu_9f978f6320softmax_warp_forwardIfffLi7ELb0ELb1EEEvPT0_PKT_iiiPKbib,@function
        .size           _ZN43_GLOBAL__N__9ae7fba5_10_SoftMax_cu_9f978f6320softmax_warp_forwardIfffLi7ELb0ELb1EEEvPT0_PKT_iiiPKbib,(.L_x_11201 - _ZN43_GLOBAL__N__9ae7fba5_10_SoftMax_cu_9f978f6320softmax_warp_forwardIfffLi7ELb0ELb1EEEvPT0_PKT_iiiPKbib)
        .other          _ZN43_GLOBAL__N__9ae7fba5_10_SoftMax_cu_9f978f6320softmax_warp_forwardIfffLi7ELb0ELb1EEEvPT0_PKT_iiiPKbib,@"STO_CUDA_ENTRY STV_DEFAULT"
_ZN43_GLOBAL__N__9ae7fba5_10_SoftMax_cu_9f978f6320softmax_warp_forwardIfffLi7ELb0ELb1EEEvPT0_PKT_iiiPKbib:
        /* <DEDUP_REMOVED lines=13> */
[----:B------:R-:W-:Y:S02]  /*00d0*/  IMAD.SHL.U32 R0, R0, 0x2, RZ ;  /* 0x0000000200007824 */ /* 0x000fe400078e00ff */
[----:B---3--:R-:W-:Y:S02]  /*00e0*/  VIADD R13, R14, 0x20 ;  /* 0x000000200e0d7836 */ /* 0x008fe40000000000 */
[----:B----4-:R-:W-:-:S04]  /*00f0*/  IMAD R5, R0, UR7, RZ ;  /* 0x0000000700057c24 */ /* 0x010fc8000f8e02ff */
[----:B------:R-:W-:-:S04]  /*0100*/  IMAD.IADD R15, R5, 0x1, R14 ;  /* 0x00000001050f7824 */ /* 0x000fc800078e020e */
        /* <DEDUP_REMOVED lines=27> */
.L_x_2416:
[----:B------:R-:W-:Y:S01]  /*02c0*/  IADD3 R4, P0, PT, R2, UR8, RZ ;  /* 0x0000000802047c10 */ /* 0x000fe2000ff1e0ff */
[C---:B------:R-:W-:Y:S01]  /*02d0*/  VIADD R10, R14.reuse, 0x40 ;  /* 0x000000400e0a7836 */ /* 0x040fe20000000000 */
[-C--:B------:R-:W-:Y:S01]  /*02e0*/  ISETP.GE.AND P6, PT, R14, R17.reuse, PT ;  /* 0x000000110e00720c */ /* 0x080fe20003fc6270 */
[----:B------:R-:W-:Y:S01]  /*02f0*/  IMAD.MOV.U32 R21, RZ, RZ, -0x800000 ;  /* 0xff800000ff157424 */ /* 0x000fe200078e00ff */
[----:B------:R-:W-:Y:S01]  /*0300*/  LEA.HI.X.SX32 R5, R2, UR9, 0x1, P0 ;  /* 0x0000000902057c11 */ /* 0x000fe200080f0eff */
[----:B------:R-:W-:Y:S01]  /*0310*/  IMAD.MOV.U32 R24, RZ, RZ, -0x800000 ;  /* 0xff800000ff187424 */ /* 0x000fe200078e00ff */
[----:B------:R-:W-:Y:S01]  /*0320*/  IADD3 R11, PT, PT, -R0, UR6, RZ ;  /* 0x00000006000b7c10 */ /* 0x000fe2000fffe1ff */
[----:B------:R-:W0:Y:S01]  /*0330*/  LDCU.64 UR6, c[0x0][0x358] ;  /* 0x00006b00ff0677ac */ /* 0x000e220008000a00 */
[-C--:B------:R-:W-:Y:S01]  /*0340*/  IADD3 R2, P3, PT, R4, R17.reuse, RZ ;  /* 0x0000001104027210 */ /* 0x080fe20007f7e0ff */
[----:B------:R-:W-:Y:S01]  /*0350*/  IMAD.MOV.U32 R23, RZ, RZ, -0x800000 ;  /* 0xff800000ff177424 */ /* 0x000fe200078e00ff */
[----:B------:R-:W-:Y:S01]  /*0360*/  P2R R0, PR, RZ, 0x40 ;  /* 0x00000040ff007803 */ /* 0x000fe20000000000 */
[----:B------:R-:W-:Y:S01]  /*0370*/  VIADD R0, R14, 0x60 ;  /* 0x000000600e007836 */ /* 0x000fe20000000000 */
[-C--:B------:R-:W-:Y:S01]  /*0380*/  ISETP.GE.AND P4, PT, R10, R17.reuse, PT ;  /* 0x000000110a00720c */ /* 0x080fe20003f86270 */
[----:B------:R-:W-:Y:S01]  /*0390*/  IMAD.X R3, RZ, RZ, R5, P3 ;  /* 0x000000ffff037224 */ /* 0x000fe200018e0605 */
[-C--:B------:R-:W-:Y:S01]  /*03a0*/  ISETP.GE.AND P5, PT, R13, R17.reuse, PT ;  /* 0x000000110d00720c */ /* 0x080fe20003fa6270 */
[----:B------:R-:W-:Y:S01]  /*03b0*/  IMAD.MOV.U32 R22, RZ, RZ, -0x800000 ;  /* 0xff800000ff167424 */ /* 0x000fe200078e00ff */
[----:B------:R-:W-:Y:S01]  /*03c0*/  P2R R28, PR, RZ, 0x10 ;  /* 0x00000010ff1c7803 */ /* 0x000fe20000000000 */
[----:B------:R-:W-:Y:S01]  /*03d0*/  IMAD.MOV.U32 R20, RZ, RZ, -0x800000 ;  /* 0xff800000ff147424 */ /* 0x000fe200078e00ff */
[----:B------:R-:W-:Y:S01]  /*03e0*/  ISETP.LT.OR P3, PT, R11, 0x1, P4 ;  /* 0x000000010b00780c */ /* 0x000fe20002761670 */
[----:B------:R-:W-:Y:S01]  /*03f0*/  IMAD.MOV.U32 R19, RZ, RZ, -0x800000 ;  /* 0xff800000ff137424 */ /* 0x000fe200078e00ff */
[----:B------:R-:W-:Y:S01]  /*0400*/  ISETP.GE.AND P4, PT, R0, R17, PT ;  /* 0x000000110000720c */ /* 0x000fe20003f86270 */
[----:B------:R-:W-:Y:S01]  /*0410*/  IMAD.MOV.U32 R18, RZ, RZ, -0x800000 ;  /* 0xff800000ff127424 */ /* 0x000fe200078e00ff */
[----:B------:R-:W-:Y:S01]  /*0420*/  P2R R29, PR, RZ, 0x20 ;  /* 0x00000020ff1d7803 */ /* 0x000fe20000000000 */
[----:B------:R-:W-:Y:S01]  /*0430*/  IMAD.MOV.U32 R16, RZ, RZ, -0x800000 ;  /* 0xff800000ff107424 */ /* 0x000fe200078e00ff */
[----:B------:R-:W-:-:S02]  /*0440*/  P2R R27, PR, RZ, 0x10 ;  /* 0x00000010ff1b7803 */ /* 0x000fc40000000000 */
[----:B------:R-:W-:Y:S02]  /*0450*/  ISETP.LT.OR P4, PT, R11, 0x1, P4 ;  /* 0x000000010b00780c */ /* 0x000fe40002781670 */
[----:B------:R-:W-:Y:S02]  /*0460*/  SHF.R.S32.HI R12, RZ, 0x1f, R15 ;  /* 0x0000001fff0c7819 */ /* 0x000fe4000001140f */
[----:B------:R-:W-:Y:S02]  /*0470*/  LEA R6, P2, R15, UR10, 0x2 ;  /* 0x0000000a0f067c11 */ /* 0x000fe4000f8410ff */
[C---:B------:R-:W-:Y:S02]  /*0480*/  ISETP.GT.AND P0, PT, R11.reuse, RZ, !P6 ;  /* 0x000000ff0b00720c */ /* 0x040fe40007704270 */
[----:B------:R-:W-:Y:S02]  /*0490*/  ISETP.LT.OR P5, PT, R11, 0x1, P5 ;  /* 0x000000010b00780c */ /* 0x000fe40002fa1670 */
[----:B------:R-:W-:-:S02]  /*04a0*/  LEA.HI.X R7, R15, UR11, R12, 0x2, P2 ;  /* 0x0000000b0f077c11 */ /* 0x000fc400090f140c */
[----:B------:R-:W-:Y:S02]  /*04b0*/  P2R R25, PR, RZ, 0x10 ;  /* 0x00000010ff197803 */ /* 0x000fe40000000000 */
[----:B------:R-:W-:Y:S01]  /*04c0*/  P2R R30, PR, RZ, 0x20 ;  /* 0x00000020ff1e7803 */ /* 0x000fe20000000000 */
[----:B0-----:R-:W5:Y:S01]  /*04d0*/  @!P4 LDG.E R21, desc[UR6][R6.64+0x180] ;  /* 0x000180060615c981 */ /* 0x001f62000c1e1900 */
[-C--:B------:R-:W-:Y:S01]  /*04e0*/  ISETP.GE.AND P4, PT, R14, R17.reuse, PT ;  /* 0x000000110e00720c */ /* 0x080fe20003f86270 */
[----:B------:R-:W-:Y:S01]  /*04f0*/  IMAD.WIDE.U32 R8, R17, 0x4, R6 ;  /* 0x0000000411087825 */ /* 0x000fe200078e0006 */
[-C--:B------:R-:W-:Y:S01]  /*0500*/  ISETP.GE.AND P1, PT, R13, R17.reuse, PT ;  /* 0x000000110d00720c */ /* 0x080fe20003f26270 */
[----:B------:R-:W5:Y:S01]  /*0510*/  @P0 LDG.E R24, desc[UR6][R6.64] ;  /* 0x0000000606180981 */ /* 0x000f62000c1e1900 */
[----:B------:R-:W-:Y:S02]  /*0520*/  ISETP.GE.AND P2, PT, R10, R17, PT ;  /* 0x000000110a00720c */ /* 0x000fe40003f46270 */
[C---:B------:R-:W-:Y:S01]  /*0530*/  ISETP.GT.AND P1, PT, R11.reuse, 0x1, !P1 ;  /* 0x000000010b00780c */ /* 0x040fe20004f24270 */
[----:B------:R-:W5:Y:S01]  /*0540*/  @!P5 LDG.E R23, desc[UR6][R6.64+0x80] ;  /* 0x000080060617d981 */ /* 0x000f62000c1e1900 */
[----:B------:R-:W-:-:S02]  /*0550*/  ISETP.LT.OR P5, PT, R11, 0x2, P4 ;  /* 0x000000020b00780c */ /* 0x000fc400027a1670 */
[----:B------:R-:W-:Y:S01]  /*0560*/  ISETP.GT.AND P2, PT, R11, 0x1, !P2 ;  /* 0x000000010b00780c */ /* 0x000fe20005744270 */
[----:B------:R0:W5:Y:S08]  /*0570*/  @!P3 LDG.E R22, desc[UR6][R6.64+0x100] ;  /* 0x000100060616b981 */ /* 0x000170000c1e1900 */
[----:B------:R1:W5:Y:S01]  /*0580*/  @P1 LDG.E R19, desc[UR6][R8.64+0x80] ;  /* 0x0000800608131981 */ /* 0x000362000c1e1900 */
[----:B0-----:R-:W-:-:S02]  /*0590*/  P2R R6, PR, RZ, 0x10 ;  /* 0x00000010ff067803 */ /* 0x001fc40000000000 */
[----:B------:R-:W-:Y:S01]  /*05a0*/  ISETP.GE.AND P4, PT, R0, R17, PT ;  /* 0x000000110000720c */ /* 0x000fe20003f86270 */
[----:B------:R1:W5:Y:S03]  /*05b0*/  @!P5 LDG.E R20, desc[UR6][R8.64] ;  /* 0x000000060814d981 */ /* 0x000366000c1e1900 */
[----:B------:R-:W-:Y:S01]  /*05c0*/  P2R R6, PR, RZ, 0x10 ;  /* 0x00000010ff067803 */ /* 0x000fe20000000000 */
[----:B------:R1:W5:Y:S01]  /*05d0*/  @P2 LDG.E R18, desc[UR6][R8.64+0x100] ;  /* 0x0001000608122981 */ /* 0x000362000c1e1900 */
[----:B------:R-:W-:-:S13]  /*05e0*/  ISETP.GT.AND P4, PT, R11, 0x1, !P4 ;  /* 0x000000010b00780c */ /* 0x000fda0006784270 */
[----:B------:R1:W5:Y:S01]  /*05f0*/  @P4 LDG.E R16, desc[UR6][R8.64+0x180] ;  /* 0x0001800608104981 */ /* 0x000362000c1e1900 */
[----:B------:R-:W-:-:S09]  /*0600*/  UISETP.NE.AND UP0, UPT, UR4, URZ, UPT ;  /* 0x000000ff0400728c */ /* 0x000fd2000bf05270 */
[----:B-1----:R-:W-:Y:S05]  /*0610*/  BRA.U UP0, `(.L_x_2417) ;  /* 0x0000000500947547 */ /* 0x002fea000b800000 */
        /* <DEDUP_REMOVED lines=13> */
[----:B-----5:R-:W-:Y:S01]  /*06f0*/  IMAD.MOV.U32 R7, RZ, RZ, R24 ;  /* 0x000000ffff077224 */ /* 0x020fe200078e0018 */
[----:B------:R-:W-:Y:S09]  /*0700*/  @!P0 BRA `(.L_x_2419) ;  /* 0x0000000000108947 */ /* 0x000ff20003800000 */
[----:B------:R-:W2:Y:S02]  /*0710*/  LDG.E.U8 R8, desc[UR6][R4.64] ;  /* 0x0000000604087981 */ /* 0x000ea4000c1e1100 */
[----:B--2---:R-:W-:-:S04]  /*0720*/  ISETP.NE.AND P6, PT, R8, RZ, PT ;  /* 0x000000ff0800720c */ /* 0x004fc80003fc5270 */
[----:B------:R-:W-:Y:S02]  /*0730*/  SEL R8, RZ, 0x1, P6 ;  /* 0x00000001ff087807 */ /* 0x000fe40003000000 */
[----:B------:R-:W-:-:S13]  /*0740*/  PLOP3.LUT P6, PT, P6, PT, PT, 0x8, 0x80 ;  /* 0x000000000080781c */ /* 0x000fda00037ce170 */
.L_x_2419:
[----:B------:R-:W-:Y:S05]  /*0750*/  BSYNC.RECONVERGENT B0 ;  /* 0x0000000000007941 */ /* 0x000fea0003800200 */
.L_x_2418:
[----:B------:R-:W-:Y:S01]  /*0760*/  ISETP.NE.AND P5, PT, R30, RZ, PT ;  /* 0x000000ff1e00720c */ /* 0x000fe20003fa5270 */
[----:B------:R-:W-:-:S12]  /*0770*/  BSSY.RECONVERGENT B0, `(.L_x_2420) ;  /* 0x000000b000007945 */ /* 0x000fd80003800200 */
[----:B------:R-:W-:Y:S05]  /*0780*/  @P5 BRA `(.L_x_2421) ;  /* 0x0000000000245947 */ /* 0x000fea0003800000 */
        /* <DEDUP_REMOVED lines=9> */
.L_x_2421:
[----:B------:R-:W-:Y:S05]  /*0820*/  BSYNC.RECONVERGENT B0 ;  /* 0x0000000000007941 */ /* 0x000fea0003800200 */
.L_x_2420:
        /* <DEDUP_REMOVED lines=11> */
.L_x_2423:
[----:B------:R-:W-:Y:S05]  /*08e0*/  BSYNC.RECONVERGENT B0 ;  /* 0x0000000000007941 */ /* 0x000fea0003800200 */
.L_x_2422:
        /* <DEDUP_REMOVED lines=12> */
.L_x_2425:
[----:B------:R-:W-:Y:S05]  /*09b0*/  BSYNC.RECONVERGENT B0 ;  /* 0x0000000000007941 */ /* 0x000fea0003800200 */
.L_x_2424:
[----:B------:R-:W-:Y:S01]  /*09c0*/  PRMT R8, R8, 0x9910, RZ ;  /* 0x0000991008087816 */ /* 0x000fe200000000ff */
[----:B------:R-:W-:Y:S01]  /*09d0*/  BSSY.RECONVERGENT B0, `(.L_x_2426) ;  /* 0x000000d000007945 */ /* 0x000fe20003800200 */
[----:B------:R-:W-:Y:S02]  /*09e0*/  IMAD.MOV.U32 R9, RZ, RZ, R20 ;  /* 0x000000ffff097224 */ /* 0x000fe400078e0014 */
[----:B------:R-:W-:-:S04]  /*09f0*/  ISETP.NE.AND P5, PT, R8, RZ, PT ;  /* 0x000000ff0800720c */ /* 0x000fc80003fa5270 */
        /* <DEDUP_REMOVED lines=10> */
.L_x_2427:
[----:B------:R-:W-:Y:S05]  /*0aa0*/  BSYNC.RECONVERGENT B0 ;  /* 0x0000000000007941 */ /* 0x000fea0003800200 */
.L_x_2426:
        /* <DEDUP_REMOVED lines=11> */
.L_x_2429:
[----:B------:R-:W-:Y:S05]  /*0b60*/  BSYNC.RECONVERGENT B0 ;  /* 0x0000000000007941 */ /* 0x000fea0003800200 */
.L_x_2428:
        /* <DEDUP_REMOVED lines=11> */
.L_x_2431:
[----:B------:R-:W-:Y:S05]  /*0c20*/  BSYNC.RECONVERGENT B0 ;  /* 0x0000000000007941 */ /* 0x000fea0003800200 */
.L_x_2430:
[----:B------:R-:W-:-:S04]  /*0c30*/  PRMT R6, R6, 0x9910, RZ ;  /* 0x0000991006067816 */ /* 0x000fc800000000ff */
[----:B------:R-:W-:-:S04]  /*0c40*/  ISETP.NE.AND P5, PT, R6, RZ, PT ;  /* 0x000000ff0600720c */ /* 0x000fc80003fa5270 */
[----:B------:R-:W-:Y:S01]  /*0c50*/  FSEL R6, R9, -INF , P5 ;  /* 0xff80000009067808 */ /* 0x000fe20002800000 */
[----:B------:R-:W-:Y:S08]  /*0c60*/  BRA `(.L_x_2432) ;  /* 0x0000000400907947 */ /* 0x000ff00003800000 */
.L_x_2417:
        /* <DEDUP_REMOVED lines=19> */
.L_x_2434:
[----:B------:R-:W-:Y:S05]  /*0da0*/  BSYNC.RECONVERGENT B0 ;  /* 0x0000000000007941 */ /* 0x000fea0003800200 */
.L_x_2433:
        /* <DEDUP_REMOVED lines=12> */
.L_x_2436:
[----:B------:R-:W-:Y:S05]  /*0e70*/  BSYNC.RECONVERGENT B0 ;  /* 0x0000000000007941 */ /* 0x000fea0003800200 */
.L_x_2435:
        /* <DEDUP_REMOVED lines=11> */
.L_x_2438:
[----:B------:R-:W-:Y:S05]  /*0f30*/  BSYNC.RECONVERGENT B0 ;  /* 0x0000000000007941 */ /* 0x000fea0003800200 */
.L_x_2437:
        /* <DEDUP_REMOVED lines=12> */
.L_x_2440:
[----:B------:R-:W-:Y:S05]  /*1000*/  BSYNC.RECONVERGENT B0 ;  /* 0x0000000000007941 */ /* 0x000fea0003800200 */
.L_x_2439:
        /* <DEDUP_REMOVED lines=14> */
.L_x_2442:
[----:B------:R-:W-:Y:S05]  /*10f0*/  BSYNC.RECONVERGENT B0 ;  /* 0x0000000000007941 */ /* 0x000fea0003800200 */
.L_x_2441:
        /* <DEDUP_REMOVED lines=11> */
.L_x_2444:
[----:B------:R-:W-:Y:S05]  /*11b0*/  BSYNC.RECONVERGENT B0 ;  /* 0x0000000000007941 */ /* 0x000fea0003800200 */
.L_x_2443:
        /* <DEDUP_REMOVED lines=11> */
.L_x_2446:
[----:B------:R-:W-:Y:S05]  /*1270*/  BSYNC.RECONVERGENT B0 ;  /* 0x0000000000007941 */ /* 0x000fea0003800200 */
.L_x_2445:
[----:B------:R-:W-:-:S04]  /*1280*/  PRMT R6, R6, 0x9910, RZ ;  /* 0x0000991006067816 */ /* 0x000fc800000000ff */
[----:B------:R-:W-:-:S04]  /*1290*/  ISETP.NE.AND P5, PT, R6, RZ, PT ;  /* 0x000000ff0600720c */ /* 0x000fc80003fa5270 */
[----:B------:R-:W-:-:S09]  /*12a0*/  FSEL R6, R9, -INF , P5 ;  /* 0xff80000009067808 */ /* 0x000fd20002800000 */
.L_x_2432:
        /* <DEDUP_REMOVED lines=37> */
[----:B------:R-:W-:Y:S01]  /*1500*/  IMAD.MOV.U32 R8, RZ, RZ, RZ ;  /* 0x000000ffff087224 */ /* 0x000fe200078e00ff */
[----:B------:R-:W-:Y:S01]  /*1510*/  CS2R R6, SRZ ;  /* 0x0000000000067805 */ /* 0x000fe2000001ff00 */
        /* <DEDUP_REMOVED lines=8> */
.L_x_2450:
[----:B------:R-:W-:Y:S05]  /*15a0*/  BSYNC.RECONVERGENT B1 ;  /* 0x0000000000017941 */ /* 0x000fea0003800200 */
.L_x_2449:
        /* <DEDUP_REMOVED lines=10> */
.L_x_2452:
[----:B------:R-:W-:Y:S05]  /*1650*/  BSYNC.RECONVERGENT B1 ;  /* 0x0000000000017941 */ /* 0x000fea0003800200 */
.L_x_2451:
        /* <DEDUP_REMOVED lines=9> */
.L_x_2454:
[----:B------:R-:W-:Y:S05]  /*16f0*/  BSYNC.RECONVERGENT B1 ;  /* 0x0000000000017941 */ /* 0x000fea0003800200 */
.L_x_2453:
        /* <DEDUP_REMOVED lines=9> */
.L_x_2456:
[----:B------:R-:W-:Y:S05]  /*1790*/  BSYNC.RECONVERGENT B1 ;  /* 0x0000000000017941 */ /* 0x000fea0003800200 */
.L_x_2455:
        /* <DEDUP_REMOVED lines=10> */
.L_x_2458:
[----:B------:R-:W-:Y:S05]  /*1840*/  BSYNC.RECONVERGENT B1 ;  /* 0x0000000000017941 */ /* 0x000fea0003800200 */
.L_x_2457:
        /* <DEDUP_REMOVED lines=8> */
.L_x_2460:
[----:B------:R-:W-:Y:S05]  /*18d0*/  BSYNC.RECONVERGENT B1 ;  /* 0x0000000000017941 */ /* 0x000fea0003800200 */
.L_x_2459:
        /* <DEDUP_REMOVED lines=8> */
.L_x_2462:
[----:B------:R-:W-:Y:S05]  /*1960*/  BSYNC.RECONVERGENT B1 ;  /* 0x0000000000017941 */ /* 0x000fea0003800200 */
.L_x_2461:
        /* <DEDUP_REMOVED lines=10> */
.L_x_2448:
        /* <DEDUP_REMOVED lines=11> */
.L_x_2465:
[----:B------:R-:W-:Y:S05]  /*1ac0*/  BSYNC.RECONVERGENT B1 ;  /* 0x0000000000017941 */ /* 0x000fea0003800200 */
.L_x_2464:
        /* <DEDUP_REMOVED lines=10> */
.L_x_2467:
[----:B------:R-:W-:Y:S05]  /*1b70*/  BSYNC.RECONVERGENT B1 ;  /* 0x0000000000017941 */ /* 0x000fea0003800200 */
.L_x_2466:
        /* <DEDUP_REMOVED lines=9> */
.L_x_2469:
[----:B------:R-:W-:Y:S05]  /*1c10*/  BSYNC.RECONVERGENT B1 ;  /* 0x0000000000017941 */ /* 0x000fea0003800200 */
.L_x_2468:
        /* <DEDUP_REMOVED lines=9> */
.L_x_2471:
[----:B------:R-:W-:Y:S05]  /*1cb0*/  BSYNC.RECONVERGENT B1 ;  /* 0x0000000000017941 */ /* 0x000fea0003800200 */
.L_x_2470:
        /* <DEDUP_REMOVED lines=10> */
.L_x_2473:
[----:B------:R-:W-:Y:S05]  /*1d60*/  BSYNC.RECONVERGENT B1 ;  /* 0x0000000000017941 */ /* 0x000fea0003800200 */
.L_x_2472:
        /* <DEDUP_REMOVED lines=8> */
.L_x_2475:
[----:B------:R-:W-:Y:S05]  /*1df0*/  BSYNC.RECONVERGENT B1 ;  /* 0x0000000000017941 */ /* 0x000fea0003800200 */
.L_x_2474:
        /* <DEDUP_REMOVED lines=8> */
.L_x_2477:
[----:B------:R-:W-:Y:S05]  /*1e80*/  BSYNC.RECONVERGENT B1 ;  /* 0x0000000000017941 */ /* 0x000fea0003800200 */
.L_x_2476:
        /* <DEDUP_REMOVED lines=8> */
.L_x_2463:
[----:B------:R-:W-:Y:S05]  /*1f10*/  BSYNC.RECONVERGENT B0 ;  /* 0x0000000000007941 */ /* 0x000fea0003800200 */
.L_x_2447:
        /* <DEDUP_REMOVED lines=29> */
[----:B0-----:R-:W0:Y:S01]  /*20f0*/  @P0 MUFU.RCP R9, R16 ;  /* 0x0000001000090308 */ /* 0x001e220000001000 */
[----:B-1----:R-:W-:-:S04]  /*2100*/  LEA R2, P1, R15, UR4, 0x2 ;  /* 0x000000040f027c11 */ /* 0x002fc8000f8210ff */
[----:B------:R-:W-:Y:S01]  /*2110*/  LEA.HI.X R3, R15, UR5, R12, 0x2, P1 ;  /* 0x000000050f037c11 */ /* 0x000fe200088f140c */
[----:B0-----:R-:W-:-:S05]  /*2120*/  @P0 FMUL.FTZ R5, R9, R8 ;  /* 0x0000000809050220 */ /* 0x001fca0000410000 */
[----:B------:R1:W-:Y:S01]  /*2130*/  STG.E desc[UR6][R2.64], R5 ;  /* 0x0000000502007986 */ /* 0x0003e2000c101906 */
[----:B------:R-:W-:Y:S05]  /*2140*/  @P2 BRA `(.L_x_2479) ;  /* 0x0000000000402947 */ /* 0x000fea0003800000 */
[----:B------:R-:W0:Y:S01]  /*2150*/  @P0 MUFU.RCP R9, R16 ;  /* 0x0000001000090308 */ /* 0x000e220000001000 */
[----:B-1----:R-:W-:Y:S01]  /*2160*/  IMAD.MOV.U32 R5, RZ, RZ, 0x7fc00000 ;  /* 0x7fc00000ff057424 */ /* 0x002fe200078e00ff */
[----:B------:R-:W-:Y:S01]  /*2170*/  ISETP.GE.AND P2, PT, R10, R17, PT ;  /* 0x000000110a00720c */ /* 0x000fe20003f46270 */
[----:B0-----:R-:W-:-:S05]  /*2180*/  @P0 FMUL.FTZ R5, R9, R24 ;  /* 0x0000001809050220 */ /* 0x001fca0000410000 */
[----:B------:R2:W-:Y:S07]  /*2190*/  STG.E desc[UR6][R2.64+0x80], R5 ;  /* 0x0000800502007986 */ /* 0x0005ee000c101906 */
[----:B------:R-:W-:Y:S05]  /*21a0*/  @P2 BRA `(.L_x_2479) ;  /* 0x0000000000282947 */ /* 0x000fea0003800000 */
[----:B------:R-:W0:Y:S01]  /*21b0*/  @P0 MUFU.RCP R9, R16 ;  /* 0x0000001000090308 */ /* 0x000e220000001000 */
[----:B--2---:R-:W-:Y:S01]  /*21c0*/  IMAD.MOV.U32 R5, RZ, RZ, 0x7fc00000 ;  /* 0x7fc00000ff057424 */ /* 0x004fe200078e00ff */
[----:B------:R-:W-:Y:S01]  /*21d0*/  ISETP.GE.AND P2, PT, R0, R17, PT ;  /* 0x000000110000720c */ /* 0x000fe20003f46270 */
[----:B0-----:R-:W-:-:S05]  /*21e0*/  @P0 FMUL.FTZ R5, R9, R30 ;  /* 0x0000001e09050220 */ /* 0x001fca0000410000 */
[----:B------:R3:W-:Y:S07]  /*21f0*/  STG.E desc[UR6][R2.64+0x100], R5 ;  /* 0x0001000502007986 */ /* 0x0007ee000c101906 */
[----:B------:R-:W-:Y:S05]  /*2200*/  @P2 BRA `(.L_x_2479) ;  /* 0x0000000000102947 */ /* 0x000fea0003800000 */
[----:B------:R-:W0:Y:S01]  /*2210*/  @P0 MUFU.RCP R9, R16 ;  /* 0x0000001000090308 */ /* 0x000e220000001000 */
[----:B---3--:R-:W-:Y:S02]  /*2220*/  IMAD.MOV.U32 R5, RZ, RZ, 0x7fc00000 ;  /* 0x7fc00000ff057424 */ /* 0x008fe400078e00ff */
[----:B0-----:R-:W-:-:S05]  /*2230*/  @P0 FMUL.FTZ R5, R9, R22 ;  /* 0x0000001609050220 */ /* 0x001fca0000410000 */
[----:B------:R4:W-:Y:S02]  /*2240*/  STG.E desc[UR6][R2.64+0x180], R5 ;  /* 0x0001800502007986 */ /* 0x0009e4000c101906 */
.L_x_2479:
[----:B------:R-:W-:Y:S05]  /*2250*/  BSYNC.RECONVERGENT B0 ;  /* 0x0000000000007941 */ /* 0x000fea0003800200 */
.L_x_2478:
[----:B------:R-:W-:-:S04]  /*2260*/  ISETP.GE.AND P0, PT, R14, R17, PT ;  /* 0x000000110e00720c */ /* 0x000fc80003f06270 */
[----:B------:R-:W-:-:S13]  /*2270*/  ISETP.EQ.OR P0, PT, R11, 0x1, P0 ;  /* 0x000000010b00780c */ /* 0x000fda0000702670 */
[----:B------:R-:W-:Y:S05]  /*2280*/  @P0 EXIT ;  /* 0x000000000000094d */ /* 0x000fea0003800000 */
[----:B------:R-:W-:Y:S01]  /*2290*/  FSETP.NEU.FTZ.AND P0, PT, R4, RZ, PT ;  /* 0x000000ff0400720b */ /* 0x000fe20003f1d000 */
[----:B------:R-:W5:Y:S01]  /*22a0*/  LDCU.64 UR4, c[0x0][0x380] ;  /* 0x00007000ff0477ac */ /* 0x000f620008000a00 */
[----:B------:R-:W-:Y:S01]  /*22b0*/  IADD3 R15, P1, PT, R15, R17, RZ ;  /* 0x000000110f0f7210 */ /* 0x000fe20007f3e0ff */
[----:B-1234-:R-:W-:Y:S01]  /*22c0*/  IMAD.MOV.U32 R5, RZ, RZ, 0x7fc00000 ;  /* 0x7fc00000ff057424 */ /* 0x01efe200078e00ff */
[----:B------:R-:W-:-:S03]  /*22d0*/  ISETP.NE.AND P2, PT, R29, RZ, PT ;  /* 0x000000ff1d00720c */ /* 0x000fc60003f45270 */
[----:B------:R-:W-:-:S06]  /*22e0*/  IMAD.X R12, RZ, RZ, R12, P1 ;  /* 0x000000ffff0c7224 */ /* 0x000fcc00008e060c */
[----:B------:R-:W1:Y:S01]  /*22f0*/  @P0 MUFU.RCP R0, R4 ;  /* 0x0000000400000308 */ /* 0x000e620000001000 */
[----:B-----5:R-:W-:-:S04]  /*2300*/  LEA R2, P1, R15, UR4, 0x2 ;  /* 0x000000040f027c11 */ /* 0x020fc8000f8210ff */
[----:B------:R-:W-:Y:S01]  /*2310*/  LEA.HI.X R3, R15, UR5, R12, 0x2, P1 ;  /* 0x000000050f037c11 */ /* 0x000fe200088f140c */
[----:B-1----:R-:W-:-:S05]  /*2320*/  @P0 FMUL.FTZ R5, R0, R7 ;  /* 0x0000000700050220 */ /* 0x002fca0000410000 */
[----:B------:R1:W-:Y:S01]  /*2330*/  STG.E desc[UR6][R2.64], R5 ;  /* 0x0000000502007986 */ /* 0x0003e2000c101906 */
[----:B------:R-:W-:Y:S05]  /*2340*/  @P2 EXIT ;  /* 0x000000000000294d */ /* 0x000fea0003800000 */
[----:B------:R-:W2:Y:S01]  /*2350*/  @P0 MUFU.RCP R7, R4 ;  /* 0x0000000400070308 */ /* 0x000ea20000001000 */
[----:B------:R-:W-:Y:S01]  /*2360*/  ISETP.NE.AND P2, PT, R28, RZ, PT ;  /* 0x000000ff1c00720c */ /* 0x000fe20003f45270 */
[----:B-1----:R-:W-:Y:S02]  /*2370*/  IMAD.MOV.U32 R5, RZ, RZ, 0x7fc00000 ;  /* 0x7fc00000ff057424 */ /* 0x002fe400078e00ff */
[----:B--2---:R-:W-:-:S05]  /*2380*/  @P0 FMUL.FTZ R5, R7, R6 ;  /* 0x0000000607050220 */ /* 0x004fca0000410000 */
[----:B------:R1:W-:Y:S05]  /*2390*/  STG.E desc[UR6][R2.64+0x80], R5 ;  /* 0x0000800502007986 */ /* 0x0003ea000c101906 */
        /* <DEDUP_REMOVED lines=8> */
[----:B-1----:R-:W-:Y:S02]  /*2420*/  IMAD.MOV.U32 R5, RZ, RZ, 0x7fc00000 ;  /* 0x7fc00000ff057424 */ /* 0x002fe400078e00ff */
[----:B--2---:R-:W-:-:S05]  /*2430*/  @P0 FMUL.FTZ R5, R7, R18 ;  /* 0x0000001207050220 */ /* 0x004fca0000410000 */
[----:B------:R-:W-:Y:S01]  /*2440*/  STG.E desc[UR6][R2.64+0x180], R5 ;  /* 0x0001800502007986 */ /* 0x000fe2000c101906 */
[----:B------:R-:W-:Y:S05]  /*2450*/  EXIT ;  /* 0x000000000000794d */ /* 0x000fea0003800000 */
.L_x_2480:
        /* <DEDUP_REMOVED lines=10> */
.L_x_11201:


//--------------------- .text._ZN43_GLOBAL__N__9ae7fba5_10_SoftMax_cu_9f978f6320softmax_warp_forwardIfffLi6ELb0ELb1EEEvPT0_PKT_iiiPKbib --------------------------
	.section	.text._ZN43_GLOBAL__N__9ae7fba5_10_SoftMax_cu_9f978f6320softmax_warp_forwardIfffLi6ELb0ELb1EEEvPT0_PKT_iiiPKbib,"ax",@progbits
	.align	128
.text._ZN43_GLOBAL__N__9ae7fba5_10_SoftMax_cu_9f978f6320softmax_warp_forwardIfffLi6ELb0ELb1EEEvPT0_PKT_iiiPKbib:
        .type           _ZN43_GLOBAL__N__9ae7fba5_10_SoftMax_cu_9f978f6320softmax_warp_forwardIfffLi6ELb0ELb1EEEvPT0_PKT_iiiPKbib,@function
        .size           _ZN43_GLOBAL__N__9ae7fba5_10_SoftMax_cu_9f978f6320softmax_warp_forwardIfffLi6ELb0ELb1EEEvPT0_PKT_iiiPKbib,(.L_x_11202 - _ZN43_GLOBAL__N__9ae7fba5_10_SoftMax_cu_9f978f6320softmax_warp_forwardIfffLi6ELb0ELb1EEEvPT0_PKT_iiiPKbib)
        .other          _ZN43_GLOBAL__N__9ae7fba5_10_SoftMax_cu_9f978f6320softmax_warp_forwardIfffLi6ELb0ELb1EEEvPT0_PKT_iiiPKbib,@"STO_CUDA_ENTRY STV_DEFAULT"
_ZN43_GLOBAL__N__9ae7fba5_10_SoftMax_cu_9f978f6320softmax_warp_forwardIfffLi6ELb0ELb1EEEvPT0_PKT_iiiPKbib:
        /* <DEDUP_REMOVED lines=16> */
[----:B------:R-:W-:Y:S01]  /*0100*/  P2R R0, PR, RZ, 0x20 ;  /* 0x00000020ff007803 */ /* 0x000fe20000000000 */
[----:B------:R-:W-:Y:S01]  /*0110*/  VIADD R0, R8, 0x20 ;  /* 0x0000002008007836 */ /* 0x000fe20000000000 */
[----:B------:R-:W-:Y:S01]  /*0120*/  IADD3 R9, PT, PT, -R9, UR8, RZ ;  /* 0x0000000809097c10 */ /* 0x000fe2000fffe1ff */
[----:B------:R-:W-:-:S04]  /*0130*/  IMAD.IADD R6, R5, 0x1, R8 ;  /* 0x0000000105067824 */ /* 0x000fc800078e0208 */
        /* <DEDUP_REMOVED lines=27> */
.L_x_2481:
[----:B------:R-:W-:Y:S01]  /*02f0*/  ISETP.GE.AND P0, PT, R0, R7, PT ;  /* 0x000000070000720c */ /* 0x000fe20003f06270 */
[----:B------:R-:W-:Y:S01]  /*0300*/  IMAD.MOV.U32 R15, RZ, RZ, -0x800000 ;  /* 0xff800000ff0f7424 */ /* 0x000fe200078e00ff */
[----:B------:R-:W-:Y:S01]  /*0310*/  SHF.R.S32.HI R11, RZ, 0x1f, R6 ;  /* 0x0000001fff0b7819 */ /* 0x000fe20000011406 */
[----:B------:R-:W-:Y:S01]  /*0320*/  IMAD.MOV.U32 R12, RZ, RZ, -0x800000 ;  /* 0xff800000ff0c7424 */ /* 0x000fe200078e00ff */
[----:B------:R-:W-:Y:S01]  /*0330*/  LEA R16, P4, R6, UR10, 0x2 ;  /* 0x0000000a06107c11 */ /* 0x000fe2000f8810ff */
[----:B------:R-:W-:Y:S01]  /*0340*/  IMAD.MOV.U32 R13, RZ, RZ, -0x800000 ;  /* 0xff800000ff0d7424 */ /* 0x000fe200078e00ff */
[C---:B------:R-:W-:Y:S01]  /*0350*/  ISETP.GT.AND P2, PT, R9.reuse, RZ, !P0 ;  /* 0x000000ff0900720c */ /* 0x040fe20004744270 */
[----:B------:R-:W-:Y:S01]  /*0360*/  IMAD.MOV.U32 R10, RZ, RZ, -0x800000 ;  /* 0xff800000ff0a7424 */ /* 0x000fe200078e00ff */
[C---:B------:R-:W-:Y:S01]  /*0370*/  ISETP.GT.AND P3, PT, R9.reuse, RZ, !P5 ;  /* 0x000000ff0900720c */ /* 0x040fe20006f64270 */
[----:B------:R-:W0:Y:S01]  /*0380*/  LDCU.64 UR8, c[0x0][0x3a0] ;  /* 0x00007400ff0877ac */ /* 0x000e220008000a00 */
[----:B------:R-:W-:-:S02]  /*0390*/  ISETP.GT.AND P1, PT, R9, 0x1, !P5 ;  /* 0x000000010900780c */ /* 0x000fc40006f24270 */
[----:B------:R-:W-:Y:S02]  /*03a0*/  ISETP.GT.AND P0, PT, R9, 0x1, !P0 ;  /* 0x000000010900780c */ /* 0x000fe40004704270 */
[----:B------:R-:W-:-:S03]  /*03b0*/  LEA.HI.X R17, R6, UR11, R11, 0x2, P4 ;  /* 0x0000000b06117c11 */ /* 0x000fc6000a0f140b */
[----:B------:R-:W-:Y:S02]  /*03c0*/  IMAD.WIDE.U32 R18, R7, 0x4, R16 ;  /* 0x0000000407127825 */ /* 0x000fe400078e0010 */
[----:B------:R1:W5:Y:S04]  /*03d0*/  @P2 LDG.E R12, desc[UR6][R16.64+0x80] ;  /* 0x00008006100c2981 */ /* 0x000368000c1e1900 */
[----:B------:R1:W5:Y:S04]  /*03e0*/  @P3 LDG.E R15, desc[UR6][R16.64] ;  /* 0x00000006100f3981 */ /* 0x000368000c1e1900 */
[----:B------:R1:W5:Y:S04]  /*03f0*/  @P1 LDG.E R13, desc[UR6][R18.64] ;  /* 0x00000006120d1981 */ /* 0x000368000c1e1900 */
[----:B------:R1:W5:Y:S01]  /*0400*/  @P0 LDG.E R10, desc[UR6][R18.64+0x80] ;  /* 0x00008006120a0981 */ /* 0x000362000c1e1900 */
[----:B------:R-:W-:Y:S01]  /*0410*/  UISETP.NE.AND UP0, UPT, UR4, URZ, UPT ;  /* 0x000000ff0400728c */ /* 0x000fe2000bf05270 */
[----:B0-----:R-:W-:-:S04]  /*0420*/  IADD3 R4, P4, PT, R2, UR8, RZ ;  /* 0x0000000802047c10 */ /* 0x001fc8000ff9e0ff */
[----:B------:R-:W-:Y:S02]  /*0430*/  LEA.HI.X.SX32 R5, R2, UR9, 0x1, P4 ;  /* 0x0000000902057c11 */ /* 0x000fe4000a0f0eff */
[----:B------:R-:W-:-:S05]  /*0440*/  IADD3 R2, P4, PT, R4, R7, RZ ;  /* 0x0000000704027210 */ /* 0x000fca0007f9e0ff */
[----:B------:R-:W-:Y:S01]  /*0450*/  IMAD.X R3, RZ, RZ, R5, P4 ;  /* 0x000000ffff037224 */ /* 0x000fe200020e0605 */
[----:B-1----:R-:W-:Y:S07]  /*0460*/  BRA.U UP0, `(.L_x_2482) ;  /* 0x0000000100b47547 */ /* 0x002fee000b800000 */
[----:B------:R0:W5:Y:S01]  /*0470*/  @P1 LDG.E.U8 R19, desc[UR6][R2.64] ;  /* 0x0000000602131981 */ /* 0x000162000c1e1100 */
[----:B------:R-:W-:Y:S01]  /*0480*/  BSSY.RECONVERGENT B0, `(.L_x_2483) ;  /* 0x0000009000007945 */ /* 0x000fe20003800200 */
[----:B------:R-:W-:Y:S01]  /*0490*/  PLOP3.LUT P4, PT, PT, PT, PT, 0x8, 0x80 ;  /* 0x000000000080781c */ /* 0x000fe20003f8e170 */
[----:B-----5:R-:W-:Y:S01]  /*04a0*/  IMAD.MOV.U32 R16, RZ, RZ, R15 ;  /* 0x000000ffff107224 */ /* 0x020fe200078e000f */
[----:B------:R-:W-:Y:S01]  /*04b0*/  PRMT R14, RZ, 0x7610, R14 ;  /* 0x00007610ff0e7816 */ /* 0x000fe2000000000e */
[----:B------:R-:W-:Y:S10]  /*04c0*/  @!P3 BRA `(.L_x_2484) ;  /* 0x000000000010b947 */ /* 0x000ff40003800000 */
[----:B------:R-:W2:Y:S02]  /*04d0*/  LDG.E.U8 R14, desc[UR6][R4.64] ;  /* 0x00000006040e7981 */ /* 0x000ea4000c1e1100 */
[----:B--2---:R-:W-:-:S04]  /*04e0*/  ISETP.NE.AND P5, PT, R14, RZ, PT ;  /* 0x000000ff0e00720c */ /* 0x004fc80003fa5270 */
[----:B------:R-:W-:Y:S02]  /*04f0*/  PLOP3.LUT P4, PT, P5, PT, PT, 0x8, 0x80 ;  /* 0x000000000080781c */ /* 0x000fe40002f8e170 */
[----:B------:R-:W-:-:S11]  /*0500*/  SEL R14, RZ, 0x1, P5 ;  /* 0x00000001ff0e7807 */ /* 0x000fd60002800000 */
.L_x_2484:
[----:B------:R-:W-:Y:S05]  /*0510*/  BSYNC.RECONVERGENT B0 ;  /* 0x0000000000007941 */ /* 0x000fea0003800200 */
.L_x_2483:
[----:B------:R-:W-:Y:S04]  /*0520*/  BSSY.RECONVERGENT B0, `(.L_x_2485) ;  /* 0x0000009000007945 */ /* 0x000fe80003800200 */
[----:B------:R-:W-:Y:S05]  /*0530*/  @!P2 BRA `(.L_x_2486) ;  /* 0x00000000001ca947 */ /* 0x000fea0003800000 */
[----:B------:R-:W2:Y:S01]  /*0540*/  LDG.E.U8 R17, desc[UR6][R4.64+0x20] ;  /* 0x0000200604117981 */ /* 0x000ea2000c1e1100 */
[----:B------:R-:W-:Y:S01]  /*0550*/  IMAD.MOV.U32 R18, RZ, RZ, 0x1 ;  /* 0x00000001ff127424 */ /* 0x000fe200078e00ff */
[----:B--2---:R-:W-:-:S13]  /*0560*/  ISETP.NE.AND P5, PT, R17, RZ, PT ;  /* 0x000000ff1100720c */ /* 0x004fda0003fa5270 */
[CC--:B------:R-:W-:Y:S02]  /*0570*/  @!P5 FSETP.GT.FTZ.AND P6, PT, R15.reuse, R12.reuse, PT ;  /* 0x0000000c0f00d20b */ /* 0x0c0fe40003fd4000 */
[----:B------:R-:W-:Y:S02]  /*0580*/  @!P5 PRMT R14, R18, 0x7610, R14 ;  /* 0x00007610120ed816 */ /* 0x000fe4000000000e */
[----:B------:R-:W-:-:S04]  /*0590*/  @!P5 FSEL R17, R15, R12, P6 ;  /* 0x0000000c0f11d208 */ /* 0x000fc80003000000 */
[----:B------:R-:W-:-:S07]  /*05a0*/  @!P5 FSEL R16, R17, R12, P4 ;  /* 0x0000000c1110d208 */ /* 0x000fce0002000000 */
.L_x_2486:
[----:B------:R-:W-:Y:S05]  /*05b0*/  BSYNC.RECONVERGENT B0 ;  /* 0x0000000000007941 */ /* 0x000fea0003800200 */
.L_x_2485:
[----:B------:R-:W-:Y:S01]  /*05c0*/  PRMT R14, R14, 0x9910, RZ ;  /* 0x000099100e0e7816 */ /* 0x000fe200000000ff */
[----:B------:R-:W-:Y:S01]  /*05d0*/  BSSY.RECONVERGENT B0, `(.L_x_2487) ;  /* 0x0000012000007945 */ /* 0x000fe20003800200 */
[----:B------:R-:W-:Y:S02]  /*05e0*/  @P1 ISETP.NE.AND P5, PT, R19, RZ, PT ;  /* 0x000000ff1300120c */ /* 0x000fe40003fa5270 */
        /* <DEDUP_REMOVED lines=9> */
[----:B------:R-:W2:Y:S02]  /*0680*/  LDG.E.U8 R18, desc[UR6][R2.64+0x20] ;  /* 0x0000200602127981 */ /* 0x000ea4000c1e1100 */
[----:B--2---:R-:W-:Y:S01]  /*0690*/  ISETP.NE.AND P5, PT, R18, RZ, PT ;  /* 0x000000ff1200720c */ /* 0x004fe20003fa5270 */
[----:B------:R-:W-:-:S12]  /*06a0*/  IMAD.MOV.U32 R18, RZ, RZ, 0x1 ;  /* 0x00000001ff127424 */ /* 0x000fd800078e00ff */
[CC--:B------:R-:W-:Y:S02]  /*06b0*/  @!P5 FSETP.GT.FTZ.AND P6, PT, R13.reuse, R10.reuse, PT ;  /* 0x0000000a0d00d20b */ /* 0x0c0fe40003fd4000 */
[----:B------:R-:W-:Y:S02]  /*06c0*/  @!P5 PRMT R17, R18, 0x7610, R17 ;  /* 0x000076101211d816 */ /* 0x000fe40000000011 */
[----:B------:R-:W-:-:S04]  /*06d0*/  @!P5 FSEL R19, R13, R10, P6 ;  /* 0x0000000a0d13d208 */ /* 0x000fc80003000000 */
[----:B------:R-:W-:-:S07]  /*06e0*/  @!P5 FSEL R16, R19, R10, P4 ;  /* 0x0000000a1310d208 */ /* 0x000fce0002000000 */
.L_x_2488:
[----:B------:R-:W-:Y:S05]  /*06f0*/  BSYNC.RECONVERGENT B0 ;  /* 0x0000000000007941 */ /* 0x000fea0003800200 */
.L_x_2487:
[----:B------:R-:W-:-:S04]  /*0700*/  PRMT R17, R17, 0x9910, RZ ;  /* 0x0000991011117816 */ /* 0x000fc800000000ff */
[----:B------:R-:W-:-:S04]  /*0710*/  ISETP.NE.AND P4, PT, R17, RZ, PT ;  /* 0x000000ff1100720c */ /* 0x000fc80003f85270 */
[----:B------:R-:W-:Y:S01]  /*0720*/  FSEL R16, R16, -INF , P4 ;  /* 0xff80000010107808 */ /* 0x000fe20002000000 */
[----:B------:R-:W-:Y:S08]  /*0730*/  BRA `(.L_x_2489) ;  /* 0x0000000000b07947 */ /* 0x000ff00003800000 */
.L_x_2482:
        /* <DEDUP_REMOVED lines=10> */
.L_x_2491:
[----:B------:R-:W-:Y:S05]  /*07e0*/  BSYNC.RECONVERGENT B0 ;  /* 0x0000000000007941 */ /* 0x000fea0003800200 */
.L_x_2490:
        /* <DEDUP_REMOVED lines=9> */
.L_x_2493:
[----:B------:R-:W-:Y:S05]  /*0880*/  BSYNC.RECONVERGENT B0 ;  /* 0x0000000000007941 */ /* 0x000fea0003800200 */
.L_x_2492:
        /* <DEDUP_REMOVED lines=19> */
.L_x_2495:
[----:B------:R-:W-:Y:S05]  /*09c0*/  BSYNC.RECONVERGENT B0 ;  /* 0x0000000000007941 */ /* 0x000fea0003800200 */
.L_x_2494:
[----:B------:R-:W-:-:S04]  /*09d0*/  PRMT R17, R17, 0x9910, RZ ;  /* 0x0000991011117816 */ /* 0x000fc800000000ff */
[----:B------:R-:W-:-:S04]  /*09e0*/  ISETP.NE.AND P4, PT, R17, RZ, PT ;  /* 0x000000ff1100720c */ /* 0x000fc80003f85270 */
[----:B------:R-:W-:-:S09]  /*09f0*/  FSEL R16, R16, -INF , P4 ;  /* 0xff80000010107808 */ /* 0x000fd20002000000 */
.L_x_2489:
        /* <DEDUP_REMOVED lines=33> */
[----:B------:R-:W-:Y:S01]  /*0c10*/  CS2R R16, SRZ ;  /* 0x0000000000107805 */ /* 0x000fe2000001ff00 */
[----:B------:R-:W-:Y:S02]  /*0c20*/  IMAD.MOV.U32 R14, RZ, RZ, RZ ;  /* 0x000000ffff0e7224 */ /* 0x000fe400078e00ff */
[----:B------:R-:W-:Y:S01]  /*0c30*/  IMAD.MOV.U32 R18, RZ, RZ, RZ ;  /* 0x000000ffff127224 */ /* 0x000fe200078e00ff */
[----:B------:R-:W-:Y:S06]  /*0c40*/  @!P3 BRA `(.L_x_2499) ;  /* 0x000000000018b947 */ /* 0x000fec0003800000 */
[----:B------:R-:W2:Y:S02]  /*0c50*/  LDG.E.U8 R21, desc[UR6][R4.64] ;  /* 0x0000000604157981 */ /* 0x000ea4000c1e1100 */
[----:B--2---:R-:W-:-:S13]  /*0c60*/  ISETP.NE.AND P3, PT, R21, RZ, PT ;  /* 0x000000ff1500720c */ /* 0x004fda0003f65270 */
[----:B------:R-:W-:-:S04]  /*0c70*/  @!P3 FADD.FTZ R15, -R20, R15 ;  /* 0x0000000f140fb221 */ /* 0x000fc80000010100 */
[----:B------:R-:W-:-:S04]  /*0c80*/  @!P3 FMUL.FTZ R15, R15, 1.4426950216293334961 ;  /* 0x3fb8aa3b0f0fb820 */ /* 0x000fc80000410000 */
[----:B------:R-:W1:Y:S02]  /*0c90*/  @!P3 MUFU.EX2 R16, R15 ;  /* 0x0000000f0010b308 */ /* 0x000e640000000800 */
[----:B-1----:R-:W-:-:S07]  /*0ca0*/  @!P3 FADD.FTZ R18, RZ, R16 ;  /* 0x00000010ff12b221 */ /* 0x002fce0000010000 */
.L_x_2499:
[----:B------:R-:W-:Y:S05]  /*0cb0*/  BSYNC.RECONVERGENT B1 ;  /* 0x0000000000017941 */ /* 0x000fea0003800200 */
.L_x_2498:
        /* <DEDUP_REMOVED lines=9> */
.L_x_2501:
[----:B------:R-:W-:Y:S05]  /*0d50*/  BSYNC.RECONVERGENT B1 ;  /* 0x0000000000017941 */ /* 0x000fea0003800200 */
.L_x_2500:
        /* <DEDUP_REMOVED lines=8> */
.L_x_2503:
[----:B------:R-:W-:Y:S05]  /*0de0*/  BSYNC.RECONVERGENT B1 ;  /* 0x0000000000017941 */ /* 0x000fea0003800200 */
.L_x_2502:
        /* <DEDUP_REMOVED lines=10> */
.L_x_2497:
[----:B------:R-:W-:Y:S01]  /*0e90*/  BSSY.RECONVERGENT B1, `(.L_x_2505) ;  /* 0x000000b000017945 */ /* 0x000fe20003800200 */
[----:B------:R-:W-:Y:S01]  /*0ea0*/  CS2R R16, SRZ ;  /* 0x0000000000107805 */ /* 0x000fe2000001ff00 */
[----:B------:R-:W-:Y:S02]  /*0eb0*/  IMAD.MOV.U32 R14, RZ, RZ, RZ ;  /* 0x000000ffff0e7224 */ /* 0x000fe400078e00ff */
[----:B------:R-:W-:Y:S01]  /*0ec0*/  IMAD.MOV.U32 R18, RZ, RZ, RZ ;  /* 0x000000ffff127224 */ /* 0x000fe200078e00ff */
[----:B------:R-:W-:Y:S06]  /*0ed0*/  @!P3 BRA `(.L_x_2506) ;  /* 0x000000000018b947 */ /* 0x000fec0003800000 */
[----:B0-----:R-:W2:Y:S02]  /*0ee0*/  LDG.E.U8 R2, desc[UR6][R4.64] ;  /* 0x0000000604027981 */ /* 0x001ea4000c1e1100 */
[----:B--2---:R-:W-:-:S13]  /*0ef0*/  ISETP.NE.AND P3, PT, R2, RZ, PT ;  /* 0x000000ff0200720c */ /* 0x004fda0003f65270 */
[----:B------:R-:W-:-:S04]  /*0f00*/  @!P3 FADD.FTZ R15, -R20, R15 ;  /* 0x0000000f140fb221 */ /* 0x000fc80000010100 */
[----:B------:R-:W-:-:S04]  /*0f10*/  @!P3 FMUL.FTZ R15, R15, 1.4426950216293334961 ;  /* 0x3fb8aa3b0f0fb820 */ /* 0x000fc80000410000 */
[----:B------:R-:W0:Y:S02]  /*0f20*/  @!P3 MUFU.EX2 R16, R15 ;  /* 0x0000000f0010b308 */ /* 0x000e240000000800 */
[----:B0-----:R-:W-:-:S07]  /*0f30*/  @!P3 FADD.FTZ R18, RZ, R16 ;  /* 0x00000010ff12b221 */ /* 0x001fce0000010000 */
.L_x_2506:
[----:B------:R-:W-:Y:S05]  /*0f40*/  BSYNC.RECONVERGENT B1 ;  /* 0x0000000000017941 */ /* 0x000fea0003800200 */
.L_x_2505:
        /* <DEDUP_REMOVED lines=9> */
.L_x_2508:
[----:B------:R-:W-:Y:S05]  /*0fe0*/  BSYNC.RECONVERGENT B1 ;  /* 0x0000000000017941 */ /* 0x000fea0003800200 */
.L_x_2507:
        /* <DEDUP_REMOVED lines=8> */
.L_x_2510:
[----:B------:R-:W-:Y:S05]  /*1070*/  BSYNC.RECONVERGENT B1 ;  /* 0x0000000000017941 */ /* 0x000fea0003800200 */
.L_x_2509:
        /* <DEDUP_REMOVED lines=8> */
.L_x_2504:
[----:B------:R-:W-:Y:S05]  /*1100*/  BSYNC.RECONVERGENT B0 ;  /* 0x0000000000007941 */ /* 0x000fea0003800200 */
.L_x_2496:
        /* <DEDUP_REMOVED lines=23> */
[----:B01----:R-:W-:Y:S01]  /*1280*/  FADD.FTZ R17, R17, R2 ;  /* 0x0000000211117221 */ /* 0x003fe20000010000 */
[----:B--2---:R-:W-:Y:S02]  /*1290*/  FADD.FTZ R18, R18, R3 ;  /* 0x0000000312127221 */ /* 0x004fe40000010000 */
[----:B------:R-:W-:-:S07]  /*12a0*/  ISETP.EQ.OR P0, PT, R9, 0x1, P0 ;  /* 0x000000010900780c */ /* 0x000fce0000702670 */
[----:B------:R-:W-:Y:S06]  /*12b0*/  @P1 BRA `(.L_x_2512) ;  /* 0x0000000000381947 */ /* 0x000fec0003800000 */
[----:B------:R-:W-:Y:S01]  /*12c0*/  FSETP.NEU.FTZ.AND P1, PT, R18, RZ, PT ;  /* 0x000000ff1200720b */ /* 0x000fe20003f3d000 */
[----:B------:R-:W0:Y:S01]  /*12d0*/  LDCU.64 UR4, c[0x0][0x380] ;  /* 0x00007000ff0477ac */ /* 0x000e220008000a00 */
[----:B------:R-:W-:-:S11]  /*12e0*/  IMAD.MOV.U32 R5, RZ, RZ, 0x7fc00000 ;  /* 0x7fc00000ff057424 */ /* 0x000fd600078e00ff */
[----:B------:R-:W1:Y:S01]  /*12f0*/  @P1 MUFU.RCP R9, R18 ;  /* 0x0000001200091308 */ /* 0x000e620000001000 */
[----:B0-----:R-:W-:-:S04]  /*1300*/  LEA R2, P2, R6, UR4, 0x2 ;  /* 0x0000000406027c11 */ /* 0x001fc8000f8410ff */
[----:B------:R-:W-:Y:S02]  /*1310*/  LEA.HI.X R3, R6, UR5, R11, 0x2, P2 ;  /* 0x0000000506037c11 */ /* 0x000fe400090f140b */
[----:B------:R-:W-:Y:S01]  /*1320*/  ISETP.GE.AND P2, PT, R0, R7, PT ;  /* 0x000000070000720c */ /* 0x000fe20003f46270 */
[----:B-1----:R-:W-:-:S05]  /*1330*/  @P1 FMUL.FTZ R5, R9, R16 ;  /* 0x0000001009051220 */ /* 0x002fca0000410000 */
[----:B------:R0:W-:Y:S07]  /*1340*/  STG.E desc[UR6][R2.64], R5 ;  /* 0x0000000502007986 */ /* 0x0001ee000c101906 */
[----:B------:R-:W-:Y:S05]  /*1350*/  @P2 BRA `(.L_x_2512) ;  /* 0x0000000000102947 */ /* 0x000fea0003800000 */
[----:B------:R-:W1:Y:S01]  /*1360*/  @P1 MUFU.RCP R18, R18 ;  /* 0x0000001200121308 */ /* 0x000e620000001000 */
[----:B0-----:R-:W-:Y:S02]  /*1370*/  IMAD.MOV.U32 R5, RZ, RZ, 0x7fc00000 ;  /* 0x7fc00000ff057424 */ /* 0x001fe400078e00ff */
[----:B-1----:R-:W-:-:S05]  /*1380*/  @P1 FMUL.FTZ R5, R18, R15 ;  /* 0x0000000f12051220 */ /* 0x002fca0000410000 */
[----:B------:R1:W-:Y:S02]  /*1390*/  STG.E desc[UR6][R2.64+0x80], R5 ;  /* 0x0000800502007986 */ /* 0x0003e4000c101906 */
.L_x_2512:
[----:B------:R-:W-:Y:S05]  /*13a0*/  BSYNC.RECONVERGENT B0 ;  /* 0x0000000000007941 */ /* 0x000fea0003800200 */
.L_x_2511:
[----:B------:R-:W-:Y:S05]  /*13b0*/  @P0 EXIT ;  /* 0x000000000000094d */ /* 0x000fea0003800000 */
[----:B------:R-:W-:Y:S01]  /*13c0*/  FSETP.NEU.FTZ.AND P0, PT, R17, RZ, PT ;  /* 0x000000ff1100720b */ /* 0x000fe20003f1d000 */
[----:B------:R-:W2:Y:S01]  /*13d0*/  LDCU.64 UR4, c[0x0][0x380] ;  /* 0x00007000ff0477ac */ /* 0x000ea20008000a00 */
[-C--:B------:R-:W-:Y:S01]  /*13e0*/  IADD3 R6, P1, PT, R6, R7.reuse, RZ ;  /* 0x0000000706067210 */ /* 0x080fe20007f3e0ff */
[----:B01----:R-:W-:Y:S01]  /*13f0*/  IMAD.MOV.U32 R5, RZ, RZ, 0x7fc00000 ;  /* 0x7fc00000ff057424 */ /* 0x003fe200078e00ff */
[----:B------:R-:W-:-:S03]  /*1400*/  ISETP.GE.AND P2, PT, R0, R7, PT ;  /* 0x000000070000720c */ /* 0x000fc60003f46270 */
[----:B------:R-:W-:-:S06]  /*1410*/  IMAD.X R11, RZ, RZ, R11, P1 ;  /* 0x000000ffff0b7224 */ /* 0x000fcc00008e060b */
[----:B------:R-:W0:Y:S01]  /*1420*/  @P0 MUFU.RCP R9, R17 ;  /* 0x0000001100090308 */ /* 0x000e220000001000 */
[----:B--2---:R-:W-:-:S04]  /*1430*/  LEA R2, P1, R6, UR4, 0x2 ;  /* 0x0000000406027c11 */ /* 0x004fc8000f8210ff */
[----:B------:R-:W-:Y:S01]  /*1440*/  LEA.HI.X R3, R6, UR5, R11, 0x2, P1 ;  /* 0x0000000506037c11 */ /* 0x000fe200088f140b */
[----:B0-----:R-:W-:-:S05]  /*1450*/  @P0 FMUL.FTZ R5, R9, R14 ;  /* 0x0000000e09050220 */ /* 0x001fca0000410000 */
[----:B------:R0:W-:Y:S01]  /*1460*/  STG.E desc[UR6][R2.64], R5 ;  /* 0x0000000502007986 */ /* 0x0001e2000c101906 */
[----:B------:R-:W-:Y:S05]  /*1470*/  @P2 EXIT ;  /* 0x000000000000294d */ /* 0x000fea0003800000 */
[----:B------:R-:W1:Y:S01]  /*1480*/  @P0 MUFU.RCP R17, R17 ;  /* 0x0000001100110308 */ /* 0x000e620000001000 */
[----:B0-----:R-:W-:Y:S02]  /*1490*/  IMAD.MOV.U32 R5, RZ, RZ, 0x7fc00000 ;  /* 0x7fc00000ff057424 */ /* 0x001fe400078e00ff */
[----:B-1----:R-:W-:-:S05]  /*14a0*/  @P0 FMUL.FTZ R5, R17, R12 ;  /* 0x0000000c11050220 */ /* 0x002fca0000410000 */
[----:B------:R-:W-:Y:S01]  /*14b0*/  STG.E desc[UR6][R2.64+0x80], R5 ;  /* 0x0000800502007986 */ /* 0x000fe2000c101906 */
[----:B------:R-:W-:Y:S05]  /*14c0*/  EXIT ;  /* 0x000000000000794d */ /* 0x000fea0003800000 */
.L_x_2513:
        /* <DEDUP_REMOVED lines=11> */
.L_x_11202:


//--------------------- .text._ZN43_GLOBAL__N__9ae7fba5_10_SoftMax_cu_9f978f6320softmax_warp_forwardIfffLi5ELb0ELb1EEEvPT0_PKT_iiiPKbib --------------------------
	.section	.text._ZN43_GLOBAL__N__9ae7fba5_10_SoftMax_cu_9f978f6320softmax_warp_forwardIfffLi5ELb0ELb1EEEvPT0_PKT_iiiPKbib,"ax",@progbits
	.align	128
.text._ZN43_GLOBAL__N__9ae7fba5_10_SoftMax_cu_9f978f6320softmax_warp_forwardIfffLi5ELb0ELb1EEEvPT0_PKT_iiiPKbib:
        .type           _ZN43_GLOBAL__N__9ae7fba5_10_SoftMax_cu_9f978f6320softmax_warp_forwardIfffLi5ELb0ELb1EEEvPT0_PKT_iiiPKbib,@function
        .size           _ZN43_GLOBAL__N__9ae7fba5_10_SoftMax_cu_9f978f6320softmax_warp_forwardIfffLi5ELb0ELb1EEEvPT0_PKT_iiiPKbib,(.L_x_11203 - _ZN43_GLOBAL__N__9ae7fba5_10_SoftMax_cu_9f978f6320softmax_warp_forwardIfffLi5ELb0ELb1EEEvPT0_PKT_iiiPKbib)
        .other          _ZN43_GLOBAL__N__9ae7fba5_10_SoftMax_cu_9f978f6320softmax_warp_forwardIfffLi5ELb0ELb1EEEvPT0_PKT_iiiPKbib,@"STO_CUDA_ENTRY STV_DEFAULT"
_ZN43_GLOBAL__N__9ae7fba5_10_SoftMax_cu_9f978f6320softmax_warp_forwardIfffLi5ELb0ELb1EEEvPT0_PKT_iiiPKbib:
        /* <DEDUP_REMOVED lines=25> */
[----:B------:R-:W-:Y:S01]  /*0190*/  @P0 LEA.HI.X R11, R4, R11, R5, 0x2, P3 ;  /* 0x0000000b040b0211 */ /* 0x000fe200018f1405 */
[----:B------:R-:W-:Y:S02]  /*01a0*/  IMAD.MOV.U32 R4, RZ, RZ, -0x800000 ;  /* 0xff800000ff047424 */ /* 0x000fe400078e00ff */
[----:B------:R-:W-:Y:S01]  /*01b0*/  IMAD.MOV.U32 R5, RZ, RZ, -0x800000 ;  /* 0xff800000ff057424 */ /* 0x000fe200078e00ff */
[----:B--2---:R-:W-:-:S03]  /*01c0*/  @P1 LEA R8, P2, R2, R8, 0x2 ;  /* 0x0000000802081211 */ /* 0x004fc600078410ff */
[----:B----4-:R1:W5:Y:S01]  /*01d0*/  @P0 LDG.E R4, desc[UR6][R10.64] ;  /* 0x000000060a040981 */ /* 0x010362000c1e1900 */
[----:B------:R-:W-:-:S05]  /*01e0*/  @P1 LEA.HI.X R9, R2, R9, R3, 0x2, P2 ;  /* 0x0000000902091211 */ /* 0x000fca00010f1403 */
[----:B------:R1:W5:Y:S01]  /*01f0*/  @P1 LDG.E R5, desc[UR6][R8.64] ;  /* 0x0000000608051981 */ /* 0x000362000c1e1900 */
        /* <DEDUP_REMOVED lines=29> */
.L_x_2514:
[----:B------:R-:W-:Y:S01]  /*03d0*/  UISETP.NE.AND UP0, UPT, UR4, URZ, UPT ;  /* 0x000000ff0400728c */ /* 0x000fe2000bf05270 */
[C---:B------:R-:W-:Y:S01]  /*03e0*/  IADD3 R6, P2, PT, R12.reuse, UR10, RZ ;  /* 0x0000000a0c067c10 */ /* 0x040fe2000ff5e0ff */
[----:B------:R-:W-:Y:S01]  /*03f0*/  BSSY.RECONVERGENT B0, `(.L_x_2515) ;  /* 0x0000019000007945 */ /* 0x000fe20003800200 */
[----:B------:R-:W-:Y:S02]  /*0400*/  IMAD.MOV.U32 R10, RZ, RZ, -0x800000 ;  /* 0xff800000ff0a7424 */ /* 0x000fe400078e00ff */
[----:B------:R-:W-:Y:S02]  /*0410*/  LEA.HI.X.SX32 R7, R12, UR11, 0x1, P2 ;  /* 0x0000000b0c077c11 */ /* 0x000fe400090f0eff */
[----:B------:R-:W-:-:S05]  /*0420*/  IADD3 R8, P2, PT, R6, UR5, RZ ;  /* 0x0000000506087c10 */ /* 0x000fca000ff5e0ff */
[----:B------:R-:W-:Y:S01]  /*0430*/  IMAD.X R9, RZ, RZ, R7, P2 ;  /* 0x000000ffff097224 */ /* 0x000fe200010e0607 */
[----:B------:R-:W-:Y:S07]  /*0440*/  BRA.U UP0, `(.L_x_2516) ;  /* 0x0000000100307547 */ /* 0x000fee000b800000 */
[----:B------:R-:W-:Y:S04]  /*0450*/  BSSY.RECONVERGENT B1, `(.L_x_2517) ;  /* 0x0000005000017945 */ /* 0x000fe80003800200 */
[----:B------:R-:W-:Y:S05]  /*0460*/  @!P1 BRA `(.L_x_2518) ;  /* 0x00000000000c9947 */ /* 0x000fea0003800000 */
[----:B------:R-:W2:Y:S02]  /*0470*/  LDG.E.U8 R10, desc[UR6][R6.64] ;  /* 0x00000006060a7981 */ /* 0x000ea4000c1e1100 */
[----:B--2---:R-:W-:-:S04]  /*0480*/  ISETP.NE.AND P2, PT, R10, RZ, PT ;  /* 0x000000ff0a00720c */ /* 0x004fc80003f45270 */
[----:B-----5:R-:W-:-:S09]  /*0490*/  FSEL R10, R5, -INF , !P2 ;  /* 0xff800000050a7808 */ /* 0x020fd20005000000 */
.L_x_2518:
[----:B------:R-:W-:Y:S05]  /*04a0*/  BSYNC.RECONVERGENT B1 ;  /* 0x0000000000017941 */ /* 0x000fea0003800200 */
.L_x_2517:
[----:B------:R-:W-:Y:S01]  /*04b0*/  IMAD.MOV.U32 R11, RZ, RZ, -0x800000 ;  /* 0xff800000ff0b7424 */ /* 0x000fe200078e00ff */
[----:B------:R-:W-:Y:S06]  /*04c0*/  @!P0 BRA `(.L_x_2519) ;  /* 0x00000000002c8947 */ /* 0x000fec0003800000 */
[----:B------:R-:W2:Y:S02]  /*04d0*/  LDG.E.U8 R11, desc[UR6][R8.64] ;  /* 0x00000006080b7981 */ /* 0x000ea4000c1e1100 */
[----:B--2---:R-:W-:-:S04]  /*04e0*/  ISETP.NE.AND P2, PT, R11, RZ, PT ;  /* 0x000000ff0b00720c */ /* 0x004fc80003f45270 */
[----:B-----5:R-:W-:Y:S01]  /*04f0*/  FSEL R11, R4, -INF , !P2 ;  /* 0xff800000040b7808 */ /* 0x020fe20005000000 */
[----:B------:R-:W-:Y:S08]  /*0500*/  BRA `(.L_x_2519) ;  /* 0x00000000001c7947 */ /* 0x000ff00003800000 */
.L_x_2516:
[----:B------:R-:W2:Y:S04]  /*0510*/  @P1 LDG.E.U8 R12, desc[UR6][R6.64] ;  /* 0x00000006060c1981 */ /* 0x000ea8000c1e1100 */
[----:B------:R-:W3:Y:S01]  /*0520*/  @P0 LDG.E.U8 R11, desc[UR6][R6.64] ;  /* 0x00000006060b0981 */ /* 0x000ee2000c1e1100 */
[----:B--2---:R-:W-:Y:S02]  /*0530*/  @P1 ISETP.NE.AND P2, PT, R12, RZ, PT ;  /* 0x000000ff0c00120c */ /* 0x004fe40003f45270 */
[----:B---3--:R-:W-:Y:S01]  /*0540*/  @P0 ISETP.NE.AND P3, PT, R11, RZ, PT ;  /* 0x000000ff0b00020c */ /* 0x008fe20003f65270 */
[----:B------:R-:W-:Y:S01]  /*0550*/  IMAD.MOV.U32 R11, RZ, RZ, -0x800000 ;  /* 0xff800000ff0b7424 */ /* 0x000fe200078e00ff */
[----:B-----5:R-:W-:Y:S02]  /*0560*/  @P1 FSEL R10, R5, -INF , !P2 ;  /* 0xff800000050a1808 */ /* 0x020fe40005000000 */
[----:B------:R-:W-:-:S09]  /*0570*/  @P0 FSEL R11, R4, -INF , !P3 ;  /* 0xff800000040b0808 */ /* 0x000fd20005800000 */
.L_x_2519:
[----:B------:R-:W-:Y:S05]  /*0580*/  BSYNC.RECONVERGENT B0 ;  /* 0x0000000000007941 */ /* 0x000fea0003800200 */
.L_x_2515:
        /* <DEDUP_REMOVED lines=37> */
[----:B-----5:R-:W-:-:S04]  /*07e0*/  @!P1 FADD.FTZ R5, -R16, R5 ;  /* 0x0000000510059221 */ /* 0x020fc80000010100 */
[----:B------:R-:W-:-:S04]  /*07f0*/  @!P1 FMUL.FTZ R5, R5, 1.4426950216293334961 ;  /* 0x3fb8aa3b05059820 */ /* 0x000fc80000410000 */
[----:B------:R-:W0:Y:S02]  /*0800*/  @!P1 MUFU.EX2 R10, R5 ;  /* 0x00000005000a9308 */ /* 0x000e240000000800 */
[----:B0-----:R-:W-:-:S07]  /*0810*/  @!P1 FADD.FTZ R11, RZ, R10 ;  /* 0x0000000aff0b9221 */ /* 0x001fce0000010000 */
.L_x_2523:
[----:B------:R-:W-:Y:S05]  /*0820*/  BSYNC.RECONVERGENT B1 ;  /* 0x0000000000017941 */ /* 0x000fea0003800200 */
.L_x_2522:
[----:B-----5:R-:W-:Y:S02]  /*0830*/  IMAD.MOV.U32 R5, RZ, RZ, RZ ;  /* 0x000000ffff057224 */ /* 0x020fe400078e00ff */
        /* <DEDUP_REMOVED lines=10> */
.L_x_2521:
        /* <DEDUP_REMOVED lines=9> */
.L_x_2526:
[----:B------:R-:W-:Y:S05]  /*0970*/  BSYNC.RECONVERGENT B1 ;  /* 0x0000000000017941 */ /* 0x000fea0003800200 */
.L_x_2525:
[----:B-----5:R-:W-:Y:S02]  /*0980*/  IMAD.MOV.U32 R5, RZ, RZ, RZ ;  /* 0x000000ffff057224 */ /* 0x020fe400078e00ff */
        /* <DEDUP_REMOVED lines=8> */
.L_x_2524:
[----:B------:R-:W-:Y:S05]  /*0a10*/  BSYNC.RECONVERGENT B0 ;  /* 0x0000000000007941 */ /* 0x000fea0003800200 */
.L_x_2520:
        /* <DEDUP_REMOVED lines=30> */
[----:B-1----:R-:W-:-:S04]  /*0c00*/  LEA R6, P2, R2, UR8, 0x2 ;  /* 0x0000000802067c11 */ /* 0x002fc8000f8410ff */
[----:B------:R-:W-:Y:S01]  /*0c10*/  LEA.HI.X R7, R2, UR9, R3, 0x2, P2 ;  /* 0x0000000902077c11 */ /* 0x000fe200090f1403 */
[----:B0-----:R-:W-:-:S05]  /*0c20*/  @P1 FMUL.FTZ R9, R11, R10 ;  /* 0x0000000a0b091220 */ /* 0x001fca0000410000 */
[----:B------:R1:W-:Y:S03]  /*0c30*/  STG.E desc[UR6][R6.64], R9 ;  /* 0x0000000906007986 */ /* 0x0003e6000c101906 */
.L_x_2528:
[----:B------:R-:W-:Y:S05]  /*0c40*/  BSYNC.RECONVERGENT B0 ;  /* 0x0000000000007941 */ /* 0x000fea0003800200 */
.L_x_2527:
[----:B------:R-:W-:Y:S05]  /*0c50*/  @P0 EXIT ;  /* 0x000000000000094d */ /* 0x000fea0003800000 */
[----:B------:R-:W-:Y:S01]  /*0c60*/  FSETP.NEU.FTZ.AND P0, PT, R0, RZ, PT ;  /* 0x000000ff0000720b */ /* 0x000fe20003f1d000 */
[----:B------:R-:W2:Y:S01]  /*0c70*/  LDCU.64 UR8, c[0x0][0x380] ;  /* 0x00007000ff0877ac */ /* 0x000ea20008000a00 */
[----:B------:R-:W-:Y:S01]  /*0c80*/  IADD3 R4, P1, PT, R2, UR5, RZ ;  /* 0x0000000502047c10 */ /* 0x000fe2000ff3e0ff */
[----:B-1----:R-:W-:-:S04]  /*0c90*/  IMAD.MOV.U32 R7, RZ, RZ, 0x7fc00000 ;  /* 0x7fc00000ff077424 */ /* 0x002fc800078e00ff */
[----:B------:R-:W-:-:S06]  /*0ca0*/  IMAD.X R3, RZ, RZ, R3, P1 ;  /* 0x000000ffff037224 */ /* 0x000fcc00008e0603 */
[----:B------:R-:W1:Y:S01]  /*0cb0*/  @P0 MUFU.RCP R0, R0 ;  /* 0x0000000000000308 */ /* 0x000e620000001000 */
[----:B--2---:R-:W-:-:S04]  /*0cc0*/  LEA R2, P1, R4, UR8, 0x2 ;  /* 0x0000000804027c11 */ /* 0x004fc8000f8210ff */
[----:B------:R-:W-:Y:S01]  /*0cd0*/  LEA.HI.X R3, R4, UR9, R3, 0x2, P1 ;  /* 0x0000000904037c11 */ /* 0x000fe200088f1403 */
[----:B-1----:R-:W-:-:S05]  /*0ce0*/  @P0 FMUL.FTZ R7, R0, R5 ;  /* 0x0000000500070220 */ /* 0x002fca0000410000 */
[----:B------:R-:W-:Y:S01]  /*0cf0*/  STG.E desc[UR6][R2.64], R7 ;  /* 0x0000000702007986 */ /* 0x000fe2000c101906 */
[----:B------:R-:W-:Y:S05]  /*0d00*/  EXIT ;  /* 0x000000000000794d */ /* 0x000fea0003800000 */
.L_x_2529:
        /* <DEDUP_REMOVED lines=15> */
.L_x_11203:


//--------------------- .text._ZN43_GLOBAL__N__9ae7fba5_10_SoftMax_cu_9f978f6320softmax_warp_forwardIfffLi4ELb0ELb1EEEvPT0_PKT_iiiPKbib --------------------------
	.section	.text._ZN43_GLOBAL__N__9ae7fba5_10_SoftMax_cu_9f978f6320softmax_warp_forwardIfffLi4ELb0ELb1EEEvPT0_PKT_iiiPKbib,"ax",@progbits
	.align	128
.text._ZN43_GLOBAL__N__9ae7fba5_10_SoftMax_cu_9f978f6320softmax_warp_forwardIfffLi4ELb0ELb1EEEvPT0_PKT_iiiPKbib:
        .type           _ZN43_GLOBAL__N__9ae7fba5_10_SoftMax_cu_9f978f6320softmax_warp_forwardIfffLi4ELb0ELb1EEEvPT0_PKT_iiiPKbib,@function
        .size           _ZN43_GLOBAL__N__9ae7fba5_10_SoftMax_cu_9f978f6320softmax_warp_forwardIfffLi4ELb0ELb1EEEvPT0_PKT_iiiPKbib,(.L_x_11204 - _ZN43_GLOBAL__N__9ae7fba5_10_SoftMax_cu_9f978f6320softmax_warp_forwardIfffLi4ELb0ELb1EEEvPT0_PKT_iiiPKbib)
        .other          _ZN43_GLOBAL__N__9ae7fba5_10_SoftMax_cu_9f978f6320softmax_warp_forwardIfffLi4ELb0ELb1EEEvPT0_PKT_iiiPKbib,@"STO_CUDA_ENTRY STV_DEFAULT"
_ZN43_GLOBAL__N__9ae7fba5_10_SoftMax_cu_9f978f6320softmax_warp_forwardIfffLi4ELb0ELb1EEEvPT0_PKT_iiiPKbib:
        /* <DEDUP_REMOVED lines=61> */
.L_x_2530:
        /* <DEDUP_REMOVED lines=13> */
.L_x_2534:
[----:B------:R-:W-:Y:S05]  /*04a0*/  BSYNC.RECONVERGENT B1 ;  /* 0x0000000000017941 */ /* 0x000fea0003800200 */
.L_x_2533:
[----:B------:R-:W-:Y:S01]  /*04b0*/  IMAD.MOV.U32 R11, RZ, RZ, -0x800000 ;  /* 0xff800000ff0b7424 */ /* 0x000fe200078e00ff */
[----:B------:R-:W-:Y:S06]  /*04c0*/  @!P0 BRA `(.L_x_2535) ;  /* 0x00000000002c8947 */ /* 0x000fec0003800000 */
[----:B------:R-:W2:Y:S02]  /*04d0*/  LDG.E.U8 R11, desc[UR6][R8.64] ;  /* 0x00000006080b7981 */ /* 0x000ea4000c1e1100 */
[----:B--2---:R-:W-:-:S04]  /*04e0*/  ISETP.NE.AND P2, PT, R11, RZ, PT ;  /* 0x000000ff0b00720c */ /* 0x004fc80003f45270 */
[----:B-----5:R-:W-:Y:S01]  /*04f0*/  FSEL R11, R4, -INF , !P2 ;  /* 0xff800000040b7808 */ /* 0x020fe20005000000 */
[----:B------:R-:W-:Y:S08]  /*0500*/  BRA `(.L_x_2535) ;  /* 0x00000000001c7947 */ /* 0x000ff00003800000 */
.L_x_2532:
[----:B------:R-:W2:Y:S04]  /*0510*/  @P1 LDG.E.U8 R12, desc[UR6][R6.64] ;  /* 0x00000006060c1981 */ /* 0x000ea8000c1e1100 */
[----:B------:R-:W3:Y:S01]  /*0520*/  @P0 LDG.E.U8 R11, desc[UR6][R6.64] ;  /* 0x00000006060b0981 */ /* 0x000ee2000c1e1100 */
[----:B--2---:R-:W-:Y:S02]  /*0530*/  @P1 ISETP.NE.AND P2, PT, R12, RZ, PT ;  /* 0x000000ff0c00120c */ /* 0x004fe40003f45270 */
[----:B---3--:R-:W-:Y:S01]  /*0540*/  @P0 ISETP.NE.AND P3, PT, R11, RZ, PT ;  /* 0x000000ff0b00020c */ /* 0x008fe20003f65270 */
[----:B------:R-:W-:Y:S01]  /*0550*/  IMAD.MOV.U32 R11, RZ, RZ, -0x800000 ;  /* 0xff800000ff0b7424 */ /* 0x000fe200078e00ff */
[----:B-----5:R-:W-:Y:S02]  /*0560*/  @P1 FSEL R10, R5, -INF , !P2 ;  /* 0xff800000050a1808 */ /* 0x020fe40005000000 */
[----:B------:R-:W-:-:S09]  /*0570*/  @P0 FSEL R11, R4, -INF , !P3 ;  /* 0xff800000040b0808 */ /* 0x000fd20005800000 */
.L_x_2535:
[----:B------:R-:W-:Y:S05]  /*0580*/  BSYNC.RECONVERGENT B0 ;  /* 0x0000000000007941 */ /* 0x000fea0003800200 */
.L_x_2531:
        /* <DEDUP_REMOVED lines=35> */
.L_x_2539:
[----:B------:R-:W-:Y:S05]  /*07c0*/  BSYNC.RECONVERGENT B1 ;  /* 0x0000000000017941 */ /* 0x000fea0003800200 */
.L_x_2538:
        /* <DEDUP_REMOVED lines=11> */
.L_x_2537:
        /* <DEDUP_REMOVED lines=9> */
.L_x_2542:
[----:B------:R-:W-:Y:S05]  /*0910*/  BSYNC.RECONVERGENT B1 ;  /* 0x0000000000017941 */ /* 0x000fea0003800200 */
.L_x_2541:
        /* <DEDUP_REMOVED lines=9> */
.L_x_2540:
[----:B------:R-:W-:Y:S05]  /*09b0*/  BSYNC.RECONVERGENT B0 ;  /* 0x0000000000007941 */ /* 0x000fea0003800200 */
.L_x_2536:
        /* <DEDUP_REMOVED lines=26> */
[----:B-1----:R-:W-:-:S04]  /*0b60*/  LEA R6, P2, R2, UR8, 0x2 ;  /* 0x0000000802067c11 */ /* 0x002fc8000f8410ff */
[----:B------:R-:W-:Y:S01]  /*0b70*/  LEA.HI.X R7, R2, UR9, R3, 0x2, P2 ;  /* 0x0000000902077c11 */ /* 0x000fe200090f1403 */
[----:B--2---:R-:W-:-:S05]  /*0b80*/  @P1 FMUL.FTZ R9, R11, R10 ;  /* 0x0000000a0b091220 */ /* 0x004fca0000410000 */
[----:B------:R1:W-:Y:S03]  /*0b90*/  STG.E desc[UR6][R6.64], R9 ;  /* 0x0000000906007986 */ /* 0x0003e6000c101906 */
.L_x_2544:
[----:B------:R-:W-:Y:S05]  /*0ba0*/  BSYNC.RECONVERGENT B0 ;  /* 0x0000000000007941 */ /* 0x000fea0003800200 */
.L_x_2543:
        /* <DEDUP_REMOVED lines=12> */
.L_x_2545:
        /* <DEDUP_REMOVED lines=9> */
.L_x_11204:


//--------------------- .text._ZN43_GLOBAL__N__9ae7fba5_10_SoftMax_cu_9f978f6320softmax_warp_forwardIfffLi3ELb0ELb1EEEvPT0_PKT_iiiPKbib --------------------------
	.section	.text._ZN43_GLOBAL__N__9ae7fba5_10_SoftMax_cu_9f978f6320softmax_warp_forwardIfffLi3ELb0ELb1EEEvPT0_PKT_iiiPKbib,"ax",@progbits
	.align	128
.text._ZN43_GLOBAL__N__9ae7fba5_10_SoftMax_cu_9f978f6320softmax_warp_forwardIfffLi3ELb0ELb1EEEvPT0_PKT_iiiPKbib:
        .type           _ZN43_GLOBAL__N__9ae7fba5_10_SoftMax_cu_9f978f6320softmax_warp_forwardIfffLi3ELb0ELb1EEEvPT0_PKT_iiiPKbib,@function
        .size           _ZN43_GLOBAL__N__9ae7fba5_10_SoftMax_cu_9f978f6320softmax_warp_forwardIfffLi3ELb0ELb1EEEvPT0_PKT_iiiPKbib,(.L_x_11205 - _ZN43_GLOBAL__N__9ae7fba5_10_SoftMax_cu_9f978f6320softmax_warp_forwardIfffLi3ELb0ELb1EEEvPT0_PKT_iiiPKbib)
        .other          _ZN43_GLOBAL__N__9ae7fba5_10_SoftMax_cu_9f978f6320softmax_warp_forwardIfffLi3ELb0ELb1EEEvPT0_PKT_iiiPKbib,@"STO_CUDA_ENTRY STV_DEFAULT"
_ZN43_GLOBAL__N__9ae7fba5_10_SoftMax_cu_9f978f6320softmax_warp_forwardIfffLi3ELb0ELb1EEEvPT0_PKT_iiiPKbib:
        /* <DEDUP_REMOVED lines=61> */
.L_x_2546:
        /* <DEDUP_REMOVED lines=13> */
.L_x_2550:
[----:B------:R-:W-:Y:S05]  /*04a0*/  BSYNC.RECONVERGENT B1 ;  /* 0x0000000000017941 */ /* 0x000fea0003800200 */
.L_x_2549:
[----:B------:R-:W-:Y:S01]  /*04b0*/  IMAD.MOV.U32 R11, RZ, RZ, -0x800000 ;  /* 0xff800000ff0b7424 */ /* 0x000fe200078e00ff */
[----:B------:R-:W-:Y:S06]  /*04c0*/  @!P0 BRA `(.L_x_2551) ;  /* 0x00000000002c8947 */ /* 0x000fec0003800000 */
[----:B------:R-:W2:Y:S02]  /*04d0*/  LDG.E.U8 R11, desc[UR6][R8.64] ;  /* 0x00000006080b7981 */ /* 0x000ea4000c1e1100 */
[----:B--2---:R-:W-:-:S04]  /*04e0*/  ISETP.NE.AND P2, PT, R11, RZ, PT ;  /* 0x000000ff0b00720c */ /* 0x004fc80003f45270 */
[----:B-----5:R-:W-:Y:S01]  /*04f0*/  FSEL R11, R4, -INF , !P2 ;  /* 0xff800000040b7808 */ /* 0x020fe20005000000 */
[----:B------:R-:W-:Y:S08]  /*0500*/  BRA `(.L_x_2551) ;  /* 0x00000000001c7947 */ /* 0x000ff00003800000 */
.L_x_2548:
[----:B------:R-:W2:Y:S04]  /*0510*/  @P1 LDG.E.U8 R12, desc[UR6][R6.64] ;  /* 0x00000006060c1981 */ /* 0x000ea8000c1e1100 */
[----:B------:R-:W3:Y:S01]  /*0520*/  @P0 LDG.E.U8 R11, desc[UR6][R6.64] ;  /* 0x00000006060b0981 */ /* 0x000ee2000c1e1100 */
[----:B--2---:R-:W-:Y:S02]  /*0530*/  @P1 ISETP.NE.AND P2, PT, R12, RZ, PT ;  /* 0x000000ff0c00120c */ /* 0x004fe40003f45270 */
[----:B---3--:R-:W-:Y:S01]  /*0540*/  @P0 ISETP.NE.AND P3, PT, R11, RZ, PT ;  /* 0x000000ff0b00020c */ /* 0x008fe20003f65270 */
[----:B------:R-:W-:Y:S01]  /*0550*/  IMAD.MOV.U32 R11, RZ, RZ, -0x800000 ;  /* 0xff800000ff0b7424 */ /* 0x000fe200078e00ff */
[----:B-----5:R-:W-:Y:S02]  /*0560*/  @P1 FSEL R10, R5, -INF , !P2 ;  /* 0xff800000050a1808 */ /* 0x020fe40005000000 */
[----:B------:R-:W-:-:S09]  /*0570*/  @P0 FSEL R11, R4, -INF , !P3 ;  /* 0xff800000040b0808 */ /* 0x000fd20005800000 */
.L_x_2551:
[----:B------:R-:W-:Y:S05]  /*0580*/  BSYNC.RECONVERGENT B0 ;  /* 0x0000000000007941 */ /* 0x000fea0003800200 */
.L_x_2547:
        /* <DEDUP_REMOVED lines=29> */
.L_x_2555:
[----:B------:R-:W-:Y:S05]  /*0760*/  BSYNC.RECONVERGENT B1 ;  /* 0x0000000000017941 */ /* 0x000fea0003800200 */
.L_x_2554:
        /* <DEDUP_REMOVED lines=11> */
.L_x_2553:
        /* <DEDUP_REMOVED lines=9> */
.L_x_2558:
[----:B------:R-:W-:Y:S05]  /*08b0*/  BSYNC.RECONVERGENT B1 ;  /* 0x0000000000017941 */ /* 0x000fea0003800200 */
.L_x_2557:
        /* <DEDUP_REMOVED lines=9> */
.L_x_2556:
[----:B------:R-:W-:Y:S05]  /*0950*/  BSYNC.RECONVERGENT B0 ;  /* 0x0000000000007941 */ /* 0x000fea0003800200 */
.L_x_2552:
        /* <DEDUP_REMOVED lines=20> */
[----:B0-----:R-:W-:-:S11]  /*0aa0*/  IMAD.MOV.U32 R9, RZ, RZ, 0x7fc00000 ;  /* 0x7fc00000ff097424 */ /* 0x001fd600078e00ff */
[----:B------:R-:W0:Y:S01]  /*0ab0*/  @P1 MUFU.RCP R11, R8 ;  /* 0x00000008000b1308 */ /* 0x000e220000001000 */
[----:B-1----:R-:W-:-:S04]  /*0ac0*/  LEA R6, P2, R2, UR8, 0x2 ;  /* 0x0000000802067c11 */ /* 0x002fc8000f8410ff */
[----:B------:R-:W-:Y:S01]  /*0ad0*/  LEA.HI.X R7, R2, UR9, R3, 0x2, P2 ;  /* 0x0000000902077c11 */ /* 0x000fe200090f1403 */
[----:B0-----:R-:W-:-:S05]  /*0ae0*/  @P1 FMUL.FTZ R9, R11, R10 ;  /* 0x0000000a0b091220 */ /* 0x001fca0000410000 */
[----:B------:R1:W-:Y:S03]  /*0af0*/  STG.E desc[UR6][R6.64], R9 ;  /* 0x0000000906007986 */ /* 0x0003e6000c101906 */
.L_x_2560:
[----:B------:R-:W-:Y:S05]  /*0b00*/  BSYNC.RECONVERGENT B0 ;  /* 0x0000000000007941 */ /* 0x000fea0003800200 */
.L_x_2559:
        /* <DEDUP_REMOVED lines=12> */
.L_x_2561:
        /* <DEDUP_REMOVED lines=11> */
.L_x_11205:


//--------------------- .text._ZN43_GLOBAL__N__9ae7fba5_10_SoftMax_cu_9f978f6320softmax_warp_forwardIfffLi2ELb0ELb1EEEvPT0_PKT_iiiPKbib --------------------------
	.section	.text._ZN43_GLOBAL__N__9ae7fba5_10_SoftMax_cu_9f978f6320softmax_warp_forwardIfffLi2ELb0ELb1EEEvPT0_PKT_iiiPKbib,"ax",@progbits
	.align	128
.text._ZN43_GLOBAL__N__9ae7fba5_10_SoftMax_cu_9f978f6320softmax_warp_forwardIfffLi2ELb0ELb1EEEvPT0_PKT_iiiPKbib:
        .type           _ZN43_GLOBAL__N__9ae7fba5_10_SoftMax_cu_9f978f6320softmax_warp_forwardIfffLi2ELb0ELb1EEEvPT0_PKT_iiiPKbib,@function
        .size           _ZN43_GLOBAL__N__9ae7fba5_10_SoftMax_cu_9f978f6320softmax_warp_forwardIfffLi2ELb0ELb1EEEvPT0_PKT_iiiPKbib,(.L_x_11206 - _ZN43_GLOBAL__N__9ae7fba5_10_SoftMax_cu_9f978f6320softmax_warp_forwardIfffLi2ELb0ELb1EEEvPT0_PKT_iiiPKbib)
        .other          _ZN43_GLOBAL__N__9ae7fba5_10_SoftMax_cu_9f978f6320softmax_warp_forwardIfffLi2ELb0ELb1EEEvPT0_PKT_iiiPKbib,@"STO_CUDA_ENTRY STV_DEFAULT"
_ZN43_GLOBAL__N__9ae7fba5_10_SoftMax_cu_9f978f6320softmax_warp_forwardIfffLi2ELb0ELb1EEEvPT0_PKT_iiiPKbib:
        /* <DEDUP_REMOVED lines=61> */
.L_x_2562:
        /* <DEDUP_REMOVED lines=13> */
.L_x_2566:
[----:B------:R-:W-:Y:S05]  /*04a0*/  BSYNC.RECONVERGENT B1 ;  /* 0x0000000000017941 */ /* 0x000fea0003800200 */
.L_x_2565:
[----:B------:R-:W-:Y:S01]  /*04b0*/  IMAD.MOV.U32 R11, RZ, RZ, -0x800000 ;  /* 0xff800000ff0b7424 */ /* 0x000fe200078e00ff */
[----:B------:R-:W-:Y:S06]  /*04c0*/  @!P0 BRA `(.L_x_2567) ;  /* 0x00000000002c8947 */ /* 0x000fec0003800000 */
[----:B------:R-:W2:Y:S02]  /*04d0*/  LDG.E.U8 R11, desc[UR6][R8.64] ;  /* 0x00000006080b7981 */ /* 0x000ea4000c1e1100 */
[----:B--2---:R-:W-:-:S04]  /*04e0*/  ISETP.NE.AND P2, PT, R11, RZ, PT ;  /* 0x000000ff0b00720c */ /* 0x004fc80003f45270 */
[----:B-----5:R-:W-:Y:S01]  /*04f0*/  FSEL R11, R4, -INF , !P2 ;  /* 0xff800000040b7808 */ /* 0x020fe20005000000 */
[----:B------:R-:W-:Y:S08]  /*0500*/  BRA `(.L_x_2567) ;  /* 0x00000000001c7947 */ /* 0x000ff00003800000 */
.L_x_2564:
[----:B------:R-:W2:Y:S04]  /*0510*/  @P1 LDG.E.U8 R12, desc[UR6][R6.64] ;  /* 0x00000006060c1981 */ /* 0x000ea8000c1e1100 */
[----:B------:R-:W3:Y:S01]  /*0520*/  @P0 LDG.E.U8 R11, desc[UR6][R6.64] ;  /* 0x00000006060b0981 */ /* 0x000ee2000c1e1100 */
[----:B--2---:R-:W-:Y:S02]  /*0530*/  @P1 ISETP.NE.AND P2, PT, R12, RZ, PT ;  /* 0x000000ff0c00120c */ /* 0x004fe40003f45270 */
[----:B---3--:R-:W-:Y:S01]  /*0540*/  @P0 ISETP.NE.AND P3, PT, R11, RZ, PT ;  /* 0x000000ff0b00020c */ /* 0x008fe20003f65270 */
[----:B------:R-:W-:Y:S01]  /*0550*/  IMAD.MOV.U32 R11, RZ, RZ, -0x800000 ;  /* 0xff800000ff0b7424 */ /* 0x000fe200078e00ff */
[----:B-----5:R-:W-:Y:S02]  /*0560*/  @P1 FSEL R10, R5, -INF , !P2 ;  /* 0xff800000050a1808 */ /* 0x020fe40005000000 */
[----:B------:R-:W-:-:S09]  /*0570*/  @P0 FSEL R11, R4, -INF , !P3 ;  /* 0xff800000040b0808 */ /* 0x000fd20005800000 */
.L_x_2567:
[----:B------:R-:W-:Y:S05]  /*0580*/  BSYNC.RECONVERGENT B0 ;  /* 0x0000000000007941 */ /* 0x000fea0003800200 */
.L_x_2563:
        /* <DEDUP_REMOVED lines=23> */
.L_x_2571:
[----:B------:R-:W-:Y:S05]  /*0700*/  BSYNC.RECONVERGENT B1 ;  /* 0x0000000000017941 */ /* 0x000fea0003800200 */
.L_x_2570:
        /* <DEDUP_REMOVED lines=11> */
.L_x_2569:
        /* <DEDUP_REMOVED lines=9> */
.L_x_2574:
[----:B------:R-:W-:Y:S05]  /*0850*/  BSYNC.RECONVERGENT B1 ;  /* 0x0000000000017941 */ /* 0x000fea0003800200 */
.L_x_2573:
        /* <DEDUP_REMOVED lines=9> */
.L_x_2572:
[----:B------:R-:W-:Y:S05]  /*08f0*/  BSYNC.RECONVERGENT B0 ;  /* 0x0000000000007941 */ /* 0x000fea0003800200 */
.L_x_2568:
        /* <DEDUP_REMOVED lines=11> */
[----:B0-2---:R-:W-:Y:S01]  /*09b0*/  FADD.FTZ R4, R4, R9 ;  /* 0x0000000904047221 */ /* 0x005fe20000010000 */
[----:B------:R-:W-:-:S09]  /*09c0*/  ISETP.EQ.OR P0, PT, R13, 0x1, P1 ;  /* 0x000000010d00780c */ /* 0x000fd20000f02670 */
[----:B------:R-:W-:Y:S05]  /*09d0*/  @P1 BRA `(.L_x_2576) ;  /* 0x0000000000201947 */ /* 0x000fea0003800000 */
[----:B------:R-:W-:Y:S01]  /*09e0*/  FSETP.NEU.FTZ.AND P1, PT, R4, RZ, PT ;  /* 0x000000ff0400720b */ /* 0x000fe20003f3d000 */
[----:B------:R-:W0:Y:S01]  /*09f0*/  LDCU.64 UR8, c[0x0][0x380] ;  /* 0x00007000ff0877ac */ /* 0x000e220008000a00 */
[----:B------:R-:W-:-:S11]  /*0a00*/  IMAD.MOV.U32 R9, RZ, RZ, 0x7fc00000 ;  /* 0x7fc00000ff097424 */ /* 0x000fd600078e00ff */
[----:B------:R-:W1:Y:S01]  /*0a10*/  @P1 MUFU.RCP R11, R4 ;  /* 0x00000004000b1308 */ /* 0x000e620000001000 */
[----:B0-----:R-:W-:-:S04]  /*0a20*/  LEA R6, P2, R2, UR8, 0x2 ;  /* 0x0000000802067c11 */ /* 0x001fc8000f8410ff */
[----:B------:R-:W-:Y:S01]  /*0a30*/  LEA.HI.X R7, R2, UR9, R3, 0x2, P2 ;  /* 0x0000000902077c11 */ /* 0x000fe200090f1403 */
[----:B-1----:R-:W-:-:S05]  /*0a40*/  @P1 FMUL.FTZ R9, R11, R10 ;  /* 0x0000000a0b091220 */ /* 0x002fca0000410000 */
[----:B------:R0:W-:Y:S03]  /*0a50*/  STG.E desc[UR6][R6.64], R9 ;  /* 0x0000000906007986 */ /* 0x0001e6000c101906 */
.L_x_2576:
[----:B------:R-:W-:Y:S05]  /*0a60*/  BSYNC.RECONVERGENT B0 ;  /* 0x0000000000007941 */ /* 0x000fea0003800200 */
.L_x_2575:
[----:B------:R-:W-:Y:S05]  /*0a70*/  @P0 EXIT ;  /* 0x000000000000094d */ /* 0x000fea0003800000 */
[----:B------:R-:W-:Y:S01]  /*0a80*/  FSETP.NEU.FTZ.AND P0, PT, R0, RZ, PT ;  /* 0x000000ff0000720b */ /* 0x000fe20003f1d000 */
[----:B------:R-:W1:Y:S01]  /*0a90*/  LDCU.64 UR8, c[0x0][0x380] ;  /* 0x00007000ff0877ac */ /* 0x000e620008000a00 */
[----:B------:R-:W-:Y:S01]  /*0aa0*/  IADD3 R4, P1, PT, R2, UR5, RZ ;  /* 0x0000000502047c10 */ /* 0x000fe2000ff3e0ff */
[----:B0-----:R-:W-:-:S04]  /*0ab0*/  IMAD.MOV.U32 R7, RZ, RZ, 0x7fc00000 ;  /* 0x7fc00000ff077424 */ /* 0x001fc800078e00ff */
[----:B------:R-:W-:-:S06]  /*0ac0*/  IMAD.X R3, RZ, RZ, R3, P1 ;  /* 0x000000ffff037224 */ /* 0x000fcc00008e0603 */
[----:B------:R-:W0:Y:S01]  /*0ad0*/  @P0 MUFU.RCP R0, R0 ;  /* 0x0000000000000308 */ /* 0x000e220000001000 */
[----:B-1----:R-:W-:-:S04]  /*0ae0*/  LEA R2, P1, R4, UR8, 0x2 ;  /* 0x0000000804027c11 */ /* 0x002fc8000f8210ff */
[----:B------:R-:W-:Y:S01]  /*0af0*/  LEA.HI.X R3, R4, UR9, R3, 0x2, P1 ;  /* 0x0000000904037c11 */ /* 0x000fe200088f1403 */
[----:B0-----:R-:W-:-:S05]  /*0b00*/  @P0 FMUL.FTZ R7, R0, R5 ;  /* 0x0000000500070220 */ /* 0x001fca0000410000 */
[----:B------:R-:W-:Y:S01]  /*0b10*/  STG.E desc[UR6][R2.64], R7 ;  /* 0x0000000702007986 */ /* 0x000fe2000c101906 */
[----:B------:R-:W-:Y:S05]  /*0b20*/  EXIT ;  /* 0x000000000000794d */ /* 0x000fea0003800000 */
.L_x_2577:
        /* <DEDUP_REMOVED lines=13> */
.L_x_11206:


//--------------------- .text._ZN43_GLOBAL__N__9ae7fba5_10_SoftMax_cu_9f978f6320softmax_warp_forwardIfffLi1ELb0ELb1EEEvPT0_PKT_iiiPKbib --------------------------
	.section	.text._ZN43_GLOBAL__N__9ae7fba5_10_SoftMax_cu_9f978f6320softmax_warp_forwardIfffLi1ELb0ELb1EEEvPT0_PKT_iiiPKbib,"ax",@progbits
	.align	128
.text._ZN43_GLOBAL__N__9ae7fba5_10_SoftMax_cu_9f978f6320softmax_warp_forwardIfffLi1ELb0ELb1EEEvPT0_PKT_iiiPKbib:
        .type           _ZN43_GLOBAL__N__9ae7fba5_10_SoftMax_cu_9f978f6320softmax_warp_forwardIfffLi1ELb0ELb1EEEvPT0_PKT_iiiPKbib,@function
        .size           _ZN43_GLOBAL__N__9ae7fba5_10_SoftMax_cu_9f978f6320softmax_warp_forwardIfffLi1ELb0ELb1EEEvPT0_PKT_iiiPKbib,(.L_x_11207 - _ZN43_GLOBAL__N__9ae7fba5_10_SoftMax_cu_9f978f6320softmax_warp_forwardIfffLi1ELb0ELb1EEEvPT0_PKT_iiiPKbib)
        .other          _ZN43_GLOBAL__N__9ae7fba5_10_SoftMax_cu_9f978f6320softmax_warp_forwardIfffLi1ELb0ELb1EEEvPT0_PKT_iiiPKbib,@"STO_CUDA_ENTRY STV_DEFAULT"
_ZN43_GLOBAL__N__9ae7fba5_10_SoftMax_cu_9f978f6320softmax_warp_forwardIfffLi1ELb0ELb1EEEvPT0_PKT_iiiPKbib:
        /* <DEDUP_REMOVED lines=61> */
.L_x_2578:
        /* <DEDUP_REMOVED lines=13> */
.L_x_2582:
[----:B------:R-:W-:Y:S05]  /*04a0*/  BSYNC.RECONVERGENT B1 ;  /* 0x0000000000017941 */ /* 0x000fea0003800200 */
.L_x_2581:
[----:B------:R-:W-:Y:S01]  /*04b0*/  IMAD.MOV.U32 R11, RZ, RZ, -0x800000 ;  /* 0xff800000ff0b7424 */ /* 0x000fe200078e00ff */
[----:B------:R-:W-:Y:S06]  /*04c0*/  @!P0 BRA `(.L_x_2583) ;  /* 0x00000000002c8947 */ /* 0x000fec0003800000 */
[----:B------:R-:W2:Y:S02]  /*04d0*/  LDG.E.U8 R11, desc[UR6][R8.64] ;  /* 0x00000006080b7981 */ /* 0x000ea4000c1e1100 */
[----:B--2---:R-:W-:-:S04]  /*04e0*/  ISETP.NE.AND P2, PT, R11, RZ, PT ;  /* 0x000000ff0b00720c */ /* 0x004fc80003f45270 */
[----:B-----5:R-:W-:Y:S01]  /*04f0*/  FSEL R11, R4, -INF , !P2 ;  /* 0xff800000040b7808 */ /* 0x020fe20005000000 */
[----:B------:R-:W-:Y:S08]  /*0500*/  BRA `(.L_x_2583) ;  /* 0x00000000001c7947 */ /* 0x000ff00003800000 */
.L_x_2580:
[----:B------:R-:W2:Y:S04]  /*0510*/  @P1 LDG.E.U8 R12, desc[UR6][R6.64] ;  /* 0x00000006060c1981 */ /* 0x000ea8000c1e1100 */
[----:B------:R-:W3:Y:S01]  /*0520*/  @P0 LDG.E.U8 R11, desc[UR6][R6.64] ;  /* 0x00000006060b0981 */ /* 0x000ee2000c1e1100 */
[----:B--2---:R-:W-:Y:S02]  /*0530*/  @P1 ISETP.NE.AND P2, PT, R12, RZ, PT ;  /* 0x000000ff0c00120c */ /* 0x004fe40003f45270 */
[----:B---3--:R-:W-:Y:S01]  /*0540*/  @P0 ISETP.NE.AND P3, PT, R11, RZ, PT ;  /* 0x000000ff0b00020c */ /* 0x008fe20003f65270 */
[----:B------:R-:W-:Y:S01]  /*0550*/  IMAD.MOV.U32 R11, RZ, RZ, -0x800000 ;  /* 0xff800000ff0b7424 */ /* 0x000fe200078e00ff */
[----:B-----5:R-:W-:Y:S02]  /*0560*/  @P1 FSEL R10, R5, -INF , !P2 ;  /* 0xff800000050a1808 */ /* 0x020fe40005000000 */
[----:B------:R-:W-:-:S09]  /*0570*/  @P0 FSEL R11, R4, -INF , !P3 ;  /* 0xff800000040b0808 */ /* 0x000fd20005800000 */
.L_x_2583:
[----:B------:R-:W-:Y:S05]  /*0580*/  BSYNC.RECONVERGENT B0 ;  /* 0x0000000000007941 */ /* 0x000fea0003800200 */
.L_x_2579:
        /* <DEDUP_REMOVED lines=17> */
.L_x_2587:
[----:B------:R-:W-:Y:S05]  /*06a0*/  BSYNC.RECONVERGENT B1 ;  /* 0x0000000000017941 */ /* 0x000fea0003800200 */
.L_x_2586:
        /* <DEDUP_REMOVED lines=11> */
.L_x_2585:
        /* <DEDUP_REMOVED lines=9> */
.L_x_2590:
[----:B------:R-:W-:Y:S05]  /*07f0*/  BSYNC.RECONVERGENT B1 ;  /* 0x0000000000017941 */ /* 0x000fea0003800200 */
.L_x_2589:
        /* <DEDUP_REMOVED lines=9> */
.L_x_2588:
[----:B------:R-:W-:Y:S05]  /*0890*/  BSYNC.RECONVERGENT B0 ;  /* 0x0000000000007941 */ /* 0x000fea0003800200 */
.L_x_2584:
        /* <DEDUP_REMOVED lines=18> */
.L_x_2592:
[----:B------:R-:W-:Y:S05]  /*09c0*/  BSYNC.RECONVERGENT B0 ;  /* 0x0000000000007941 */ /* 0x000fea0003800200 */
.L_x_2591:
        /* <DEDUP_REMOVED lines=12> */
.L_x_2593:
        /* <DEDUP_REMOVED lines=15> */
.L_x_11207:


//--------------------- .text._ZN43_GLOBAL__N__9ae7fba5_10_SoftMax_cu_9f978f6320softmax_warp_forwardIfffLi0ELb0ELb1EEEvPT0_PKT_iiiPKbib --------------------------
	.section	.text._ZN43_GLOBAL__N__9ae7fba5_10_SoftMax_cu_9f978f6320softmax_warp_forwardIfffLi0ELb0ELb1EEEvPT0_PKT_iiiPKbib,"ax",@progbits
	.align	128
.text._ZN43_GLOBAL__N__9ae7fba5_10_SoftMax_cu_9f978f6320softmax_warp_forwardIfffLi0ELb0ELb1EEEvPT0_PKT_iiiPKbib:
        .type           _ZN43_GLOBAL__N__9ae7fba5_10_SoftMax_cu_9f978f6320softmax_warp_forwardIfffLi0ELb0ELb1EEEvPT0_PKT_iiiPKbib,@function
        .size           _ZN43_GLOBAL__N__9ae7fba5_10_SoftMax_cu_9f978f6320softmax_warp_forwardIfffLi0ELb0ELb1EEEvPT0_PKT_iiiPKbib,(.L_x_11208 - _ZN43_GLOBAL__N__9ae7fba5_10_SoftMax_cu_9f978f6320softmax_warp_forwardIfffLi0ELb0ELb1EEEvPT0_PKT_iiiPKbib)
        .other          _ZN43_GLOBAL__N__9ae7fba5_10_SoftMax_cu_9f978f6320softmax_warp_forwardIfffLi0ELb0ELb1EEEvPT0_PKT_iiiPKbib,@"STO_CUDA_ENTRY STV_DEFAULT"
_ZN43_GLOBAL__N__9ae7fba5_10_SoftMax_cu_9f978f6320softmax_warp_forwardIfffLi0ELb0ELb1EEEvPT0_PKT_iiiPKbib:
        /* <DEDUP_REMOVED lines=49> */
[----:B------:R-:W-:-:S05]  /*0310*/  IMAD.HI.U32 R9, R9, R12, RZ ;  /* 0x0000000c09097227 */ /* 0x000fca00078e00ff */
[----:B------:R-:W-:-:S05]  /*0320*/  IADD3 R6, PT, PT, -R9, RZ, RZ ;  /* 0x000000ff09067210 */ /* 0x000fca0007ffe1ff */
        /* <DEDUP_REMOVED lines=10> */
.L_x_2594:
        /* <DEDUP_REMOVED lines=13> */
.L_x_2598:
[----:B------:R-:W-:Y:S05]  /*04a0*/  BSYNC.RECONVERGENT B1 ;  /* 0x0000000000017941 */ /* 0x000fea0003800200 */
.L_x_2597:
[----:B------:R-:W-:Y:S01]  /*04b0*/  MOV R12, 0xff800000 ;  /* 0xff800000000c7802 */ /* 0x000fe20000000f00 */
[----:B------:R-:W-:Y:S06]  /*04c0*/  @!P0 BRA `(.L_x_2599) ;  /* 0x00000000002c8947 */ /* 0x000fec0003800000 */
[----:B------:R-:W2:Y:S02]  /*04d0*/  LDG.E.U8 R10, desc[UR6][R8.64] ;  /* 0x00000006080a7981 */ /* 0x000ea4000c1e1100 */
[----:B--2---:R-:W-:-:S04]  /*04e0*/  ISETP.NE.AND P2, PT, R10, RZ, PT ;  /* 0x000000ff0a00720c */ /* 0x004fc80003f45270 */
[----:B-----5:R-:W-:Y:S01]  /*04f0*/  FSEL R12, R5, -INF , !P2 ;  /* 0xff800000050c7808 */ /* 0x020fe20005000000 */
[----:B------:R-:W-:Y:S08]  /*0500*/  BRA `(.L_x_2599) ;  /* 0x00000000001c7947 */ /* 0x000ff00003800000 */
.L_x_2596:
[----:B------:R-:W2:Y:S04]  /*0510*/  @P1 LDG.E.U8 R12, desc[UR6][R6.64] ;  /* 0x00000006060c1981 */ /* 0x000ea8000c1e1100 */
[----:B------:R-:W3:Y:S01]  /*0520*/  @P0 LDG.E.U8 R10, desc[UR6][R6.64] ;  /* 0x00000006060a0981 */ /* 0x000ee2000c1e1100 */
[----:B--2---:R-:W-:Y:S01]  /*0530*/  @P1 ISETP.NE.AND P2, PT, R12, RZ, PT ;  /* 0x000000ff0c00120c */ /* 0x004fe20003f45270 */
[----:B------:R-:W-:Y:S01]  /*0540*/  IMAD.MOV.U32 R12, RZ, RZ, -0x800000 ;  /* 0xff800000ff0c7424 */ /* 0x000fe200078e00ff */
[----:B---3--:R-:W-:Y:S02]  /*0550*/  @P0 ISETP.NE.AND P3, PT, R10, RZ, PT ;  /* 0x000000ff0a00020c */ /* 0x008fe40003f65270 */
[----:B-----5:R-:W-:Y:S02]  /*0560*/  @P1 FSEL R11, R4, -INF , !P2 ;  /* 0xff800000040b1808 */ /* 0x020fe40005000000 */
[----:B------:R-:W-:-:S09]  /*0570*/  @P0 FSEL R12, R5, -INF , !P3 ;  /* 0xff800000050c0808 */ /* 0x000fd20005800000 */
.L_x_2599:
[----:B------:R-:W-:Y:S05]  /*0580*/  BSYNC.RECONVERGENT B0 ;  /* 0x0000000000007941 */ /* 0x000fea0003800200 */
.L_x_2595:
        /* <DEDUP_REMOVED lines=8> */
[----:B-----5:R-:W-:-:S04]  /*0610*/  @!P1 FADD.FTZ R4, -R11, R4 ;  /* 0x000000040b049221 */ /* 0x020fc80000010100 */
[----:B------:R-:W-:-:S04]  /*0620*/  @!P1 FMUL.FTZ R4, R4, 1.4426950216293334961 ;  /* 0x3fb8aa3b04049820 */ /* 0x000fc80000410000 */
[----:B------:R-:W0:Y:S02]  /*0630*/  @!P1 MUFU.EX2 R10, R4 ;  /* 0x00000004000a9308 */ /* 0x000e240000000800 */
[----:B0-----:R-:W-:-:S07]  /*0640*/  @!P1 FADD.FTZ R14, RZ, R10 ;  /* 0x0000000aff0e9221 */ /* 0x001fce0000010000 */
.L_x_2603:
[----:B------:R-:W-:Y:S05]  /*0650*/  BSYNC.RECONVERGENT B1 ;  /* 0x0000000000017941 */ /* 0x000fea0003800200 */
.L_x_2602:
[----:B------:R-:W-:Y:S02]  /*0660*/  IMAD.MOV.U32 R11, RZ, RZ, RZ ;  /* 0x000000ffff0b7224 */ /* 0x000fe400078e00ff */
[----:B------:R-:W-:Y:S01]  /*0670*/  IMAD.MOV.U32 R15, RZ, RZ, RZ ;  /* 0x000000ffff0f7224 */ /* 0x000fe200078e00ff */
[----:B------:R-:W-:Y:S06]  /*0680*/  @!P0 BRA `(.L_x_2604) ;  /* 0x0000000000688947 */ /* 0x000fec0003800000 */
[----:B------:R-:W2:Y:S02]  /*0690*/  LDG.E.U8 R6, desc[UR6][R6.64] ;  /* 0x0000000606067981 */ /* 0x000ea4000c1e1100 */
[----:B--2---:R-:W-:-:S13]  /*06a0*/  ISETP.NE.AND P0, PT, R6, RZ, PT ;  /* 0x000000ff0600720c */ /* 0x004fda0003f05270 */
[----:B------:R-:W-:Y:S05]  /*06b0*/  @P0 BRA `(.L_x_2604) ;  /* 0x00000000005c0947 */ /* 0x000fea0003800000 */
[----:B-----5:R-:W-:-:S04]  /*06c0*/  FADD.FTZ R5, -R12, R5 ;  /* 0x000000050c057221 */ /* 0x020fc80000010100 */
[----:B------:R-:W-:-:S04]  /*06d0*/  FMUL.FTZ R5, R5, 1.4426950216293334961 ;  /* 0x3fb8aa3b05057820 */ /* 0x000fc80000410000 */
[----:B------:R-:W0:Y:S02]  /*06e0*/  MUFU.EX2 R11, R5 ;  /* 0x00000005000b7308 */ /* 0x000e240000000800 */
[----:B0-----:R-:W-:Y:S01]  /*06f0*/  FADD.FTZ R15, RZ, R11 ;  /* 0x0000000bff0f7221 */ /* 0x001fe20000010000 */
[----:B------:R-:W-:Y:S06]  /*0700*/  BRA `(.L_x_2604) ;  /* 0x0000000000487947 */ /* 0x000fec0003800000 */
.L_x_2601:
        /* <DEDUP_REMOVED lines=8> */
.L_x_2606:
[----:B------:R-:W-:Y:S05]  /*0790*/  BSYNC.RECONVERGENT B1 ;  /* 0x0000000000017941 */ /* 0x000fea0003800200 */
.L_x_2605:
[----:B------:R-:W-:Y:S02]  /*07a0*/  HFMA2 R11, -RZ, RZ, 0, 0 ;  /* 0x00000000ff0b7431 */ /* 0x000fe400000001ff */
[----:B------:R-:W-:Y:S01]  /*07b0*/  IMAD.MOV.U32 R15, RZ, RZ, RZ ;  /* 0x000000ffff0f7224 */ /* 0x000fe200078e00ff */
[----:B------:R-:W-:Y:S06]  /*07c0*/  @!P0 BRA `(.L_x_2604) ;  /* 0x0000000000188947 */ /* 0x000fec0003800000 */
[----:B------:R-:W2:Y:S02]  /*07d0*/  LDG.E.U8 R8, desc[UR6][R8.64] ;  /* 0x0000000608087981 */ /* 0x000ea4000c1e1100 */
[----:B--2---:R-:W-:-:S13]  /*07e0*/  ISETP.NE.AND P0, PT, R8, RZ, PT ;  /* 0x000000ff0800720c */ /* 0x004fda0003f05270 */
[----:B-----5:R-:W-:-:S04]  /*07f0*/  @!P0 FADD.FTZ R5, -R12, R5 ;  /* 0x000000050c058221 */ /* 0x020fc80000010100 */
[----:B------:R-:W-:-:S04]  /*0800*/  @!P0 FMUL.FTZ R5, R5, 1.4426950216293334961 ;  /* 0x3fb8aa3b05058820 */ /* 0x000fc80000410000 */
[----:B------:R-:W0:Y:S02]  /*0810*/  @!P0 MUFU.EX2 R11, R5 ;  /* 0x00000005000b8308 */ /* 0x000e240000000800 */
[----:B0-----:R-:W-:-:S07]  /*0820*/  @!P0 FADD.FTZ R15, RZ, R11 ;  /* 0x0000000bff0f8221 */ /* 0x001fce0000010000 */
.L_x_2604:
[----:B------:R-:W-:Y:S05]  /*0830*/  BSYNC.RECONVERGENT B0 ;  /* 0x0000000000007941 */ /* 0x000fea0003800200 */
.L_x_2600:
        /* <DEDUP_REMOVED lines=10> */
[----:B0----5:R-:W-:-:S04]  /*08e0*/  LEA R4, P2, R2, UR8, 0x2 ;  /* 0x0000000802047c11 */ /* 0x021fc8000f8410ff */
[----:B------:R-:W-:Y:S01]  /*08f0*/  LEA.HI.X R5, R2, UR9, R3, 0x2, P2 ;  /* 0x0000000902057c11 */ /* 0x000fe200090f1403 */
[----:B-1----:R-:W-:-:S05]  /*0900*/  @P1 FMUL.FTZ R7, R9, R10 ;  /* 0x0000000a09071220 */ /* 0x002fca0000410000 */
[----:B------:R0:W-:Y:S03]  /*0910*/  STG.E desc[UR6][R4.64], R7 ;  /* 0x0000000704007986 */ /* 0x0001e6000c101906 */
.L_x_2608:
[----:B------:R-:W-:Y:S05]  /*0920*/  BSYNC.RECONVERGENT B0 ;  /* 0x0000000000007941 */ /* 0x000fea0003800200 */
.L_x_2607:
[----:B------:R-:W-:Y:S05]  /*0930*/  @P0 EXIT ;  /* 0x000000000000094d */ /* 0x000fea0003800000 */
[----:B------:R-:W-:Y:S01]  /*0940*/  FSETP.NEU.FTZ.AND P0, PT, R15, RZ, PT ;  /* 0x000000ff0f00720b */ /* 0x000fe20003f1d000 */
[----:B------:R-:W1:Y:S01]  /*0950*/  LDCU.64 UR8, c[0x0][0x380] ;  /* 0x00007000ff0877ac */ /* 0x000e620008000a00 */
[----:B0----5:R-:W-:Y:S01]  /*0960*/  IADD3 R4, P1, PT, R2, UR5, RZ ;  /* 0x0000000502047c10 */ /* 0x021fe2000ff3e0ff */
[----:B------:R-:W-:-:S04]  /*0970*/  IMAD.MOV.U32 R5, RZ, RZ, 0x7fc00000 ;  /* 0x7fc00000ff057424 */ /* 0x000fc800078e00ff */
[----:B------:R-:W-:-:S06]  /*0980*/  IMAD.X R3, RZ, RZ, R3, P1 ;  /* 0x000000ffff037224 */ /* 0x000fcc00008e0603 */
[----:B------:R-:W0:Y:S01]  /*0990*/  @P0 MUFU.RCP R0, R15 ;  /* 0x0000000f00000308 */ /* 0x000e220000001000 */
[----:B-1----:R-:W-:-:S04]  /*09a0*/  LEA R2, P1, R4, UR8, 0x2 ;  /* 0x0000000804027c11 */ /* 0x002fc8000f8210ff */
[----:B------:R-:W-:Y:S01]  /*09b0*/  LEA.HI.X R3, R4, UR9, R3, 0x2, P1 ;  /* 0x0000000904037c11 */ /* 0x000fe200088f1403 */
[----:B0-----:R-:W-:-:S05]  /*09c0*/  @P0 FMUL.FTZ R5, R0, R11 ;  /* 0x0000000b00050220 */ /* 0x001fca0000410000 */
[----:B------:R-:W-:Y:S01]  /*09d0*/  STG.E desc[UR6][R2.64], R5 ;  /* 0x0000000502007986 */ /* 0x000fe2000c101906 */
[----:B------:R-:W-:Y:S05]  /*09e0*/  EXIT ;  /* 0x000000000000794d */ /* 0x000fea0003800000 */
.L_x_2609:
        /* <DEDUP_REMOVED lines=9> */
.L_x_11208:


//--------------------- .text._ZN43_GLOBAL__N__9ae7fba5_10_SoftMax_cu_9f978f6320softmax_warp_forwardIdddLi11ELb0ELb1EEEvPT0_PKT_iiiPKbib --------------------------
	.section	.text._ZN43_GLOBAL__N__9ae7fba5_10_SoftMax_cu_9f978f6320softmax_warp_forwardIdddLi11ELb0ELb1EEEvPT0_PKT_iiiPKbib,"ax",@progbits
	.align	128
.text._ZN43_GLOBAL__N__9ae7fba5_10_SoftMax_cu_9f978f6320softmax_warp_forwardIdddLi11ELb0ELb1EEEvPT0_PKT_iiiPKbib:
        .type           _ZN43_GLOBAL__N__9ae7fba5_10_SoftMax_cu_9f978f6320softmax_warp_forwardIdddLi11ELb0ELb1EEEvPT0_PKT_iiiPKbib,@function
        .size           _ZN43_GLOBAL__N__9ae7fba5_10_SoftMax_cu_9f978f6320softmax_warp_forwardIdddLi11ELb0ELb1EEEvPT0_PKT_iiiPKbib,(.L_x_11209 - _ZN43_GLOBAL__N__9ae7fba5_10_SoftMax_cu_9f978f6320softmax_warp_forwardIdddLi11ELb0ELb1EEEvPT0_PKT_iiiPKbib)
        .other          _ZN43_GLOBAL__N__9ae7fba5_10_SoftMax_cu_9f978f6320softmax_warp_forwardIdddLi11ELb0ELb1EEEvPT0_PKT_iiiPKbib,@"STO_CUDA_ENTRY STV_DEFAULT"
_ZN43_GLOBAL__N__9ae7fba5_10_SoftMax_cu_9f978f6320softmax_warp_forwardIdddLi11ELb0ELb1EEEvPT0_PKT_iiiPKbib:
[----:B------:R-:W-:Y:S01]  /*0000*/  LDC R1, c[0x0][0x37c] ;  /* 0x0000df00ff017b82 */ /* 0x000fe20000000800 */
[----:B------:R-:W0:Y:S01]  /*0010*/  S2R R2, SR_TID.X ;  /* 0x0000000000027919 */ /* 0x000e220000002100 */
[----:B------:R-:W1:Y:S06]  /*0020*/  LDCU.U8 UR4, c[0x0][0x3ac] ;  /* 0x00007580ff0477ac */ /* 0x000e6c0008000000 */
[----:B------:R-:W2:Y:S01]  /*0030*/  LDC.64 R58, c[0x0][0x388] ;  /* 0x0000e200ff3a7b82 */ /* 0x000ea20000000a00 */
[----:B------:R-:W-:Y:S01]  /*0040*/  LOP3.LUT R192, R192, 0xffffffef, RZ, 0xc0, !PT ;  /* 0xffffffefc0c07812 */ /* 0x000fe200078ec0ff */
[----:B------:R-:W3:Y:S01]  /*0050*/  S2R R0, SR_CTAID.X ;  /* 0x0000000000007919 */ /* 0x000ee20000002500 */
[----:B------:R-:W4:Y:S01]  /*0060*/  LDCU UR5, c[0x0][0x398] ;  /* 0x00007300ff0577ac */ /* 0x000f220008000800 */
[----:B------:R-:W-:Y:S01]  /*0070*/  LOP3.LUT R62, R62, 0xfbffffff, RZ, 0xc0, !PT ;  /* 0xfbffffff3e3e7812 */ /* 0x000fe200078ec0ff */
[----:B------:R-:W3:Y:S01]  /*0080*/  S2R R3, SR_TID.Y ;  /* 0x0000000000037919 */ /* 0x000ee20000002200 */
[----:B------:R-:W3:Y:S01]  /*0090*/  LDCU UR8, c[0x0][0x364] ;  /* 0x00006c80ff0877ac */ /* 0x000ee20008000800 */
[----:B------:R-:W5:Y:S01]  /*00a0*/  LDCU.64 UR6, c[0x0][0x390] ;  /* 0x00007200ff0677ac */ /* 0x000f620008000a00 */
[----:B-1----:R-:W-:-:S04]  /*00b0*/  UPRMT UR4, UR4, 0x8880, URZ ;  /* 0x0000888004047896 */ /* 0x002fc800080000ff */
[----:B------:R-:W-:Y:S01]  /*00c0*/  UISETP.NE.AND UP0, UPT, UR4, URZ, UPT ;  /* 0x000000ff0400728c */ /* 0x000fe2000bf05270 */
[C---:B0-----:R-:W-:Y:S01]  /*00d0*/  VIADD R4, R2.reuse, 0x80 ;  /* 0x0000008002047836 */ /* 0x041fe20000000000 */
[C---:B----4-:R-:W-:Y:S01]  /*00e0*/  ISETP.GE.AND P4, PT, R2.reuse, UR5, PT ;  /* 0x0000000502007c0c */ /* 0x050fe2000bf86270 */
[----:B------:R-:W-:-:S03]  /*00f0*/  VIADD R6, R2, 0xa0 ;  /* 0x000000a002067836 */ /* 0x000fc60000000000 */
[----:B------:R-:W-:Y:S01]  /*0100*/  ISETP.GE.AND P0, PT, R4, UR5, PT ;  /* 0x0000000504007c0c */ /* 0x000fe2000bf06270 */
[----:B---3--:R-:W-:Y:S01]  /*0110*/  IMAD R5, R0, UR8, R3 ;  /* 0x0000000800057c24 */ /* 0x008fe2000f8e0203 */
[----:B------:R-:W0:Y:S03]  /*0120*/  LDCU.64 UR8, c[0x0][0x358] ;  /* 0x00006b00ff0877ac */ /* 0x000e260008000a00 */
[C---:B-----5:R-:W-:Y:S01]  /*0130*/  IMAD R11, R5.reuse, UR7, RZ ;  /* 0x00000007050b7c24 */ /* 0x060fe2000f8e02ff */
[----:B------:R-:W-:-:S03]  /*0140*/  IADD3 R193, PT, PT, -R5, UR6, RZ ;  /* 0x0000000605c17c10 */ /* 0x000fc6000fffe1ff */
[----:B------:R-:W-:Y:S01]  /*0150*/  @P4 LOP3.LUT R62, R62, 0x4000000, RZ, 0xfc, !PT ;  /* 0x040000003e3e4812 */ /* 0x000fe200078efcff */
[----:B------:R-:W-:-:S03]  /*0160*/  IMAD.IADD R5, R11, 0x1, R2 ;  /* 0x000000010b057824 */ /* 0x000fc600078e0202 */
[----:B------:R-:W-:Y:S02]  /*0170*/  @P0 LOP3.LUT R192, R192, 0x10, RZ, 0xfc, !PT ;  /* 0x00000010c0c00812 */ /* 0x000fe400078efcff */
[----:B------:R-:W-:Y:S01]  /*0180*/  ISETP.LT.OR P0, PT, R193, 0x1, P0 ;  /* 0x00000001c100780c */ /* 0x000fe20000701670 */
[----:B------:R-:W-:Y:S01]  /*0190*/  IMAD.MOV.U32 R7, RZ, RZ, R5 ;  /* 0x000000ffff077224 */ /* 0x000fe200078e0005 */
[----:B--2---:R-:W-:Y:S11]  /*01a0*/  BRA.U !UP0, `(.L_x_2610) ;  /* 0x0000000108687547 */ /* 0x004ff6000b800000 */
[----:B------:R-:W1:Y:S01]  /*01b0*/  LDC R12, c[0x0][0x3a8] ;  /* 0x0000ea00ff0c7b82 */ /* 0x000e620000000800 */
[----:B------:R-:W-:Y:S02]  /*01c0*/  IABS R14, R11 ;  /* 0x0000000b000e7213 */ /* 0x000fe40000000000 */
[-C--:B-1----:R-:W-:Y:S02]  /*01d0*/  IABS R10, R12.reuse ;  /* 0x0000000c000a7213 */ /* 0x082fe40000000000 */
[----:B------:R-:W-:Y:S02]  /*01e0*/  LOP3.LUT R11, R11, R12, RZ, 0x3c, !PT ;  /* 0x0000000c0b0b7212 */ /* 0x000fe400078e3cff */
[----:B------:R-:W1:Y:S02]  /*01f0*/  I2F.RP R7, R10 ;  /* 0x0000000a00077306 */ /* 0x000e640000209400 */
[----:B------:R-:W-:-:S06]  /*0200*/  ISETP.GE.AND P3, PT, R11, RZ, PT ;  /* 0x000000ff0b00720c */ /* 0x000fcc0003f66270 */
[----:B-1----:R-:W1:Y:S02]  /*0210*/  MUFU.RCP R7, R7 ;  /* 0x0000000700077308 */ /* 0x002e640000001000 */
[----:B-1----:R-:W-:-:S06]  /*0220*/  VIADD R8, R7, 0xffffffe ;  /* 0x0ffffffe07087836 */ /* 0x002fcc0000000000 */
[----:B------:R1:W2:Y:S02]  /*0230*/  F2I.FTZ.U32.TRUNC.NTZ R9, R8 ;  /* 0x0000000800097305 */ /* 0x0002a4000021f000 */
[----:B-1----:R-:W-:Y:S02]  /*0240*/  IMAD.MOV.U32 R8, RZ, RZ, RZ ;  /* 0x000000ffff087224 */ /* 0x002fe400078e00ff */
[----:B--2---:R-:W-:-:S04]  /*0250*/  IMAD.MOV R13, RZ, RZ, -R9 ;  /* 0x000000ffff0d7224 */ /* 0x004fc800078e0a09 */
[----:B------:R-:W-:-:S04]  /*0260*/  IMAD R13, R13, R10, RZ ;  /* 0x0000000a0d0d7224 */ /* 0x000fc800078e02ff */
[----:B------:R-:W-:-:S04]  /*0270*/  IMAD.HI.U32 R9, R9, R13, R8 ;  /* 0x0000000d09097227 */ /* 0x000fc800078e0008 */
[----:B------:R-:W-:-:S04]  /*0280*/  IMAD.MOV.U32 R13, RZ, RZ, R14 ;  /* 0x000000ffff0d7224 */ /* 0x000fc800078e000e */
        /* <DEDUP_REMOVED lines=12> */
.L_x_2610:
[----:B------:R-:W-:Y:S01]  /*0350*/  ISETP.GE.AND P1, PT, R6, UR5, PT ;  /* 0x0000000506007c0c */ /* 0x000fe2000bf26270 */
[----:B------:R-:W-:Y:S01]  /*0360*/  VIADD R8, R2, 0xc0 ;  /* 0x000000c002087836 */ /* 0x000fe20000000000 */
[----:B------:R-:W-:Y:S01]  /*0370*/  ISETP.GT.AND P3, PT, R193, RZ, !P4 ;  /* 0x000000ffc100720c */ /* 0x000fe20006764270 */
[----:B------:R-:W-:Y:S01]  /*0380*/  IMAD.MOV.U32 R188, RZ, RZ, 0x0 ;  /* 0x00000000ffbc7424 */ /* 0x000fe200078e00ff */
[----:B------:R-:W-:Y:S01]  /*0390*/  LOP3.LUT R192, R192, 0xffffffdf, RZ, 0xc0, !PT ;  /* 0xffffffdfc0c07812 */ /* 0x000fe200078ec0ff */
[----:B------:R-:W-:Y:S01]  /*03a0*/  IMAD.MOV.U32 R189, RZ, RZ, -0x100000 ;  /* 0xfff00000ffbd7424 */ /* 0x000fe200078e00ff */
[----:B------:R-:W-:Y:S01]  /*03b0*/  ISETP.GE.AND P2, PT, R8, UR5, PT ;  /* 0x0000000508007c0c */ /* 0x000fe2000bf46270 */
[----:B------:R-:W-:-:S05]  /*03c0*/  IMAD.WIDE R58, R5, 0x8, R58 ;  /* 0x00000008053a7825 */ /* 0x000fca00078e023a */
[----:B0-----:R0:W5:Y:S01]  /*03d0*/  @!P0 LDG.E.64 R188, desc[UR8][R58.64+0x400] ;  /* 0x000400083abc8981 */ /* 0x001162000c1e1b00 */
[C---:B------:R-:W-:Y:S02]  /*03e0*/  ISETP.LT.OR P0, PT, R193.reuse, 0x1, P2 ;  /* 0x00000001c100780c */ /* 0x040fe40001701670 */
[----:B------:R-:W-:Y:S01]  /*03f0*/  @P1 LOP3.LUT R192, R192, 0x20, RZ, 0xfc, !PT ;  /* 0x00000020c0c01812 */ /* 0x000fe200078efcff */
[----:B------:R-:W1:Y:S01]  /*0400*/  @P3 LDC.64 R60, c[0x0][0x3a0] ;  /* 0x0000e800ff3c3b82 */ /* 0x000e620000000a00 */
[----:B------:R-:W-:Y:S01]  /*0410*/  VIADD R9, R2, 0xe0 ;  /* 0x000000e002097836 */ /* 0x000fe20000000000 */
[----:B------:R-:W-:Y:S02]  /*0420*/  ISETP.LT.OR P1, PT, R193, 0x1, P1 ;  /* 0x00000001c100780c */ /* 0x000fe40000f21670 */
[----:B------:R-:W-:Y:S01]  /*0430*/  LOP3.LUT R192, R192, 0xffffffbf, RZ, 0xc0, !PT ;  /* 0xffffffbfc0c07812 */ /* 0x000fe200078ec0ff */
[----:B------:R-:W-:Y:S02]  /*0440*/  IMAD.MOV.U32 R184, RZ, RZ, 0x0 ;  /* 0x00000000ffb87424 */ /* 0x000fe400078e00ff */
[----:B------:R-:W-:Y:S01]  /*0450*/  IMAD.MOV.U32 R185, RZ, RZ, -0x100000 ;  /* 0xfff00000ffb97424 */ /* 0x000fe200078e00ff */
[----:B------:R-:W-:-:S02]  /*0460*/  @P2 LOP3.LUT R192, R192, 0x40, RZ, 0xfc, !PT ;  /* 0x00000040c0c02812 */ /* 0x000fc400078efcff */
[----:B------:R-:W-:-:S03]  /*0470*/  ISETP.GE.AND P2, PT, R9, UR5, PT ;  /* 0x0000000509007c0c */ /* 0x000fc6000bf46270 */
[----:B------:R0:W5:Y:S01]  /*0480*/  @!P0 LDG.E.64 R184, desc[UR8][R58.64+0x600] ;  /* 0x000600083ab88981 */ /* 0x000162000c1e1b00 */
[----:B------:R-:W-:Y:S01]  /*0490*/  ISETP.LT.OR P0, PT, R193, 0x1, P2 ;  /* 0x00000001c100780c */ /* 0x000fe20001701670 */
[----:B------:R-:W-:Y:S02]  /*04a0*/  IMAD.MOV.U32 R182, RZ, RZ, 0x0 ;  /* 0x00000000ffb67424 */ /* 0x000fe400078e00ff */
[----:B------:R-:W-:Y:S02]  /*04b0*/  IMAD.MOV.U32 R183, RZ, RZ, -0x100000 ;  /* 0xfff00000ffb77424 */ /* 0x000fe400078e00ff */
[----:B------:R-:W-:Y:S02]  /*04c0*/  IMAD.MOV.U32 R186, RZ, RZ, 0x0 ;  /* 0x00000000ffba7424 */ /* 0x000fe400078e00ff */
[----:B------:R-:W-:Y:S02]  /*04d0*/  IMAD.MOV.U32 R187, RZ, RZ, -0x100000 ;  /* 0xfff00000ffbb7424 */ /* 0x000fe400078e00ff */
[----:B------:R-:W-:Y:S01]  /*04e0*/  VIADD R10, R2, 0x100 ;  /* 0x00000100020a7836 */ /* 0x000fe20000000000 */
[----:B------:R-:W-:-:S03]  /*04f0*/  LOP3.LUT R192, R192, 0xffffff7f, RZ, 0xc0, !PT ;  /* 0xffffff7fc0c07812 */ /* 0x000fc600078ec0ff */
[----:B------:R0:W5:Y:S01]  /*0500*/  @!P0 LDG.E.64 R182, desc[UR8][R58.64+0x700] ;  /* 0x000700083ab68981 */ /* 0x000162000c1e1b00 */
[----:B-1----:R-:W-:-:S03]  /*0510*/  @P3 IADD3 R60, P0, PT, R7, R60, RZ ;  /* 0x0000003c073c3210 */ /* 0x002fc60007f1e0ff */
[----:B------:R0:W5:Y:S01]  /*0520*/  @!P1 LDG.E.64 R186, desc[UR8][R58.64+0x500] ;  /* 0x000500083aba9981 */ /* 0x000162000c1e1b00 */
[----:B------:R-:W-:Y:S02]  /*0530*/  ISETP.GE.AND P1, PT, R10, UR5, PT ;  /* 0x000000050a007c0c */ /* 0x000fe4000bf26270 */
[----:B------:R-:W-:Y:S02]  /*0540*/  @P3 LEA.HI.X.SX32 R61, R7, R61, 0x1, P0 ;  /* 0x0000003d073d3211 */ /* 0x000fe400000f0eff */
[----:B------:R-:W-:Y:S02]  /*0550*/  ISETP.LT.OR P0, PT, R193, 0x1, P1 ;  /* 0x00000001c100780c */ /* 0x000fe40000f01670 */
[----:B------:R-:W-:Y:S01]  /*0560*/  @P2 LOP3.LUT R192, R192, 0x80, RZ, 0xfc, !PT ;  /* 0x00000080c0c02812 */ /* 0x000fe200078efcff */
[----:B------:R-:W-:Y:S02]  /*0570*/  VIADD R11, R2, 0x120 ;  /* 0x00000120020b7836 */ /* 0x000fe40000000000 */
[----:B------:R-:W-:Y:S01]  /*0580*/  IMAD.MOV.U32 R180, RZ, RZ, 0x0 ;  /* 0x00000000ffb47424 */ /* 0x000fe200078e00ff */
[----:B------:R-:W-:Y:S01]  /*0590*/  LOP3.LUT R192, R192, 0xfffffeff, RZ, 0xc0, !PT ;  /* 0xfffffeffc0c07812 */ /* 0x000fe200078ec0ff */
[----:B------:R-:W-:-:S02]  /*05a0*/  IMAD.MOV.U32 R181, RZ, RZ, -0x100000 ;  /* 0xfff00000ffb57424 */ /* 0x000fc400078e00ff */
[----:B------:R-:W-:Y:S01]  /*05b0*/  VIADD R12, R2, 0x140 ;  /* 0x00000140020c7836 */ /* 0x000fe20000000000 */
[----:B------:R-:W-:Y:S01]  /*05c0*/  @P1 LOP3.LUT R192, R192, 0x100, RZ, 0xfc, !PT ;  /* 0x00000100c0c01812 */ /* 0x000fe200078efcff */
[----:B------:R-:W-:Y:S01]  /*05d0*/  IMAD.MOV.U32 R178, RZ, RZ, 0x0 ;  /* 0x00000000ffb27424 */ /* 0x000fe200078e00ff */
[----:B------:R-:W-:Y:S01]  /*05e0*/  ISETP.GE.AND P1, PT, R11, UR5, PT ;  /* 0x000000050b007c0c */ /* 0x000fe2000bf26270 */
[----:B------:R0:W5:Y:S03]  /*05f0*/  @!P0 LDG.E.64 R180, desc[UR8][R58.64+0x800] ;  /* 0x000800083ab48981 */ /* 0x000166000c1e1b00 */
[----:B------:R-:W-:Y:S01]  /*0600*/  ISETP.LT.OR P0, PT, R193, 0x1, P1 ;  /* 0x00000001c100780c */ /* 0x000fe20000f01670 */
[----:B------:R-:W-:Y:S01]  /*0610*/  IMAD.MOV.U32 R179, RZ, RZ, -0x100000 ;  /* 0xfff00000ffb37424 */ /* 0x000fe200078e00ff */
[----:B------:R-:W-:Y:S01]  /*0620*/  LOP3.LUT R192, R192, 0xfffffdff, RZ, 0xc0, !PT ;  /* 0xfffffdffc0c07812 */ /* 0x000fe200078ec0ff */
[----:B------:R-:W-:-:S02]  /*0630*/  VIADD R13, R2, 0x160 ;  /* 0x00000160020d7836 */ /* 0x000fc40000000000 */
[----:B------:R-:W-:Y:S02]  /*0640*/  IMAD.MOV.U32 R176, RZ, RZ, 0x0 ;  /* 0x00000000ffb07424 */ /* 0x000fe400078e00ff */
[----:B------:R-:W-:Y:S02]  /*0650*/  IMAD.MOV.U32 R177, RZ, RZ, -0x100000 ;  /* 0xfff00000ffb17424 */ /* 0x000fe400078e00ff */
        /* <DEDUP_REMOVED lines=118> */
[----:B------:R-:W-:Y:S01]  /*0dc0*/  VIADD R35, R2, 0x420 ;  /* 0x0000042002237836 */ /* 0x000fe20000000000 */
[----:B------:R-:W-:Y:S01]  /*0dd0*/  LOP3.LUT R62, R62, 0xfffffffe, RZ, 0xc0, !PT ;  /* 0xfffffffe3e3e7812 */ /* 0x000fe200078ec0ff */
[----:B------:R-:W-:Y:S01]  /*0de0*/  IMAD.MOV.U32 R132, RZ, RZ, 0x0 ;  /* 0x00000000ff847424 */ /* 0x000fe200078e00ff */
[----:B------:R-:W2:Y:S03]  /*0df0*/  @P3 LDG.E.U8 R60, desc[UR8][R60.64] ;  /* 0x000000083c3c3981 */ /* 0x000ea6000c1e1100 */
[----:B------:R-:W-:-:S02]  /*0e00*/  @P1 LOP3.LUT R192, R192, 0x100000, RZ, 0xfc, !PT ;  /* 0x00100000c0c01812 */ /* 0x000fc400078efcff */
[----:B------:R-:W-:Y:S02]  /*0e10*/  ISETP.GE.AND P1, PT, R23, UR5, PT ;  /* 0x0000000517007c0c */ /* 0x000fe4000bf26270 */
[----:B------:R0:W5:Y:S02]  /*0e20*/  @!P0 LDG.E.64 R156, desc[UR8][R58.64+0x1400] ;  /* 0x001400083a9c8981 */ /* 0x000164000c1e1b00 */
[----:B------:R-:W-:Y:S02]  /*0e30*/  ISETP.LT.OR P0, PT, R193, 0x1, P1 ;  /* 0x00000001c100780c */ /* 0x000fe40000f01670 */
[----:B------:R-:W-:-:S07]  /*0e40*/  LOP3.LUT R192, R192, 0xffdfffff, RZ, 0xc0, !PT ;  /* 0xffdfffffc0c07812 */ /* 0x000fce00078ec0ff */
[----:B------:R-:W-:Y:S02]  /*0e50*/  @P1 LOP3.LUT R192, R192, 0x200000, RZ, 0xfc, !PT ;  /* 0x00200000c0c01812 */ /* 0x000fe400078efcff */
        /* <DEDUP_REMOVED lines=52> */
[----:B------:R-:W-:Y:S01]  /*11a0*/  ISETP.LT.OR P0, PT, R193, 0x1, P1 ;  /* 0x00000001c100780c */ /* 0x000fe20000f01670 */
[----:B------:R-:W-:-:S08]  /*11b0*/  IMAD.MOV.U32 R133, RZ, RZ, -0x100000 ;  /* 0xfff00000ff857424 */ /* 0x000fd000078e00ff */
[----:B------:R-:W-:Y:S02]  /*11c0*/  @P1 LOP3.LUT R62, R62, 0x1, RZ, 0xfc, !PT ;  /* 0x000000013e3e1812 */ /* 0x000fe400078efcff */
[----:B------:R-:W-:Y:S02]  /*11d0*/  ISETP.GE.AND P1, PT, R35, UR5, PT ;  /* 0x0000000523007c0c */ /* 0x000fe4000bf26270 */
[----:B------:R0:W5:Y:S02]  /*11e0*/  @!P0 LDG.E.64 R132, desc[UR8][R58.64+0x2000] ;  /* 0x002000083a848981 */ /* 0x000164000c1e1b00 */
[----:B------:R-:W-:Y:S01]  /*11f0*/  ISETP.LT.OR P0, PT, R193, 0x1, P1 ;  /* 0x00000001c100780c */ /* 0x000fe20000f01670 */
[----:B------:R-:W-:Y:S01]  /*1200*/  VIADD R36, R2, 0x440 ;  /* 0x0000044002247836 */ /* 0x000fe20000000000 */
[----:B------:R-:W-:Y:S01]  /*1210*/  LOP3.LUT R62, R62, 0xfffffffd, RZ, 0xc0, !PT ;  /* 0xfffffffd3e3e7812 */ /* 0x000fe200078ec0ff */
[----:B------:R-:W-:Y:S02]  /*1220*/  IMAD.MOV.U32 R130, RZ, RZ, 0x0 ;  /* 0x00000000ff827424 */ /* 0x000fe400078e00ff */
[----:B------:R-:W-:-:S04]  /*1230*/  IMAD.MOV.U32 R131, RZ, RZ, -0x100000 ;  /* 0xfff00000ff837424 */ /* 0x000fc800078e00ff */
        /* <DEDUP_REMOVED lines=191> */
[----:B------:R-:W-:Y:S01]  /*1e30*/  IMAD.MOV.U32 R83, RZ, RZ, -0x100000 ;  /* 0xfff00000ff537424 */ /* 0x000fe200078e00ff */
[----:B------:R-:W1:Y:S03]  /*1e40*/  LDCU UR4, c[0x0][0x364] ;  /* 0x00006c80ff0477ac */ /* 0x000e660008000800 */
[----:B------:R-:W-:-:S02]  /*1e50*/  @P1 LOP3.LUT R62, R62, 0x2000000, RZ, 0xfc, !PT ;  /* 0x020000003e3e1812 */ /* 0x000fc400078efcff */
        /* <DEDUP_REMOVED lines=8> */
[----:B------:R-:W-:Y:S01]  /*1ee0*/  ISETP.GE.AND P1, PT, R199, UR5, PT ;  /* 0x00000005c7007c0c */ /* 0x000fe2000bf26270 */
[----:B-1----:R-:W-:Y:S01]  /*1ef0*/  IMAD R62, R0, UR4, R3 ;  /* 0x00000004003e7c24 */ /* 0x002fe2000f8e0203 */
[----:B------:R0:W5:Y:S01]  /*1f00*/  @!P0 LDG.E.64 R80, desc[UR8][R58.64+0x3a00] ;  /* 0x003a00083a508981 */ /* 0x000162000c1e1b00 */
[----:B------:R-:W1:Y:S01]  /*1f10*/  LDCU UR4, c[0x0][0x364] ;  /* 0x00006c80ff0477ac */ /* 0x000e620008000800 */
[----:B------:R-:W-:Y:S01]  /*1f20*/  ISETP.LT.OR P0, PT, R193, 0x1, P1 ;  /* 0x00000001c100780c */ /* 0x000fe20000f01670 */
[----:B------:R-:W-:Y:S01]  /*1f30*/  VIADD R200, R2, 0x780 ;  /* 0x0000078002c87836 */ /* 0x000fe20000000000 */
[----:B------:R-:W-:Y:S01]  /*1f40*/  LOP3.LUT R192, R192, 0xfffffffb, RZ, 0xc0, !PT ;  /* 0xfffffffbc0c07812 */ /* 0x000fe200078ec0ff */
[----:B------:R-:W-:Y:S02]  /*1f50*/  IMAD.MOV.U32 R78, RZ, RZ, 0x0 ;  /* 0x00000000ff4e7424 */ /* 0x000fe400078e00ff */
[----:B------:R-:W-:Y:S01]  /*1f60*/  IMAD.MOV.U32 R79, RZ, RZ, -0x100000 ;  /* 0xfff00000ff4f7424 */ /* 0x000fe200078e00ff */
[----:B------:R-:W-:-:S03]  /*1f70*/  IADD3 R62, PT, PT, -R62, UR6, RZ ;  /* 0x000000063e3e7c10 */ /* 0x000fc6000fffe1ff */
[----:B------:R-:W-:Y:S02]  /*1f80*/  @P1 LOP3.LUT R192, R192, 0x4, RZ, 0xfc, !PT ;  /* 0x00000004c0c01812 */ /* 0x000fe400078efcff */
[----:B------:R-:W-:Y:S02]  /*1f90*/  ISETP.GE.AND P1, PT, R200, UR5, PT ;  /* 0x00000005c8007c0c */ /* 0x000fe4000bf26270 */
[----:B------:R0:W5:Y:S02]  /*1fa0*/  @!P0 LDG.E.64 R78, desc[UR8][R58.64+0x3b00] ;  /* 0x003b00083a4e8981 */ /* 0x000164000c1e1b00 */
[----:B------:R-:W-:Y:S01]  /*1fb0*/  ISETP.LT.OR P0, PT, R62, 0x1, P1 ;  /* 0x000000013e00780c */ /* 0x000fe20000f01670 */
[----:B------:R-:W-:Y:S02]  /*1fc0*/  VIADD R63, R2, 0x7a0 ;  /* 0x000007a0023f7836 */ /* 0x000fe40000000000 */
[----:B-1----:R-:W-:Y:S01]  /*1fd0*/  IMAD R62, R0, UR4, R3 ;  /* 0x00000004003e7c24 */ /* 0x002fe2000f8e0203 */
[----:B------:R-:W1:Y:S01]  /*1fe0*/  LDCU UR4, c[0x0][0x364] ;  /* 0x00006c80ff0477ac */ /* 0x000e620008000800 */
[----:B------:R-:W-:-:S02]  /*1ff0*/  IMAD.MOV.U32 R76, RZ, RZ, 0x0 ;  /* 0x00000000ff4c7424 */ /* 0x000fc400078e00ff */
[----:B------:R-:W-:Y:S01]  /*2000*/  IMAD.MOV.U32 R77, RZ, RZ, -0x100000 ;  /* 0xfff00000ff4d7424 */ /* 0x000fe200078e00ff */
[----:B------:R-:W-:Y:S02]  /*2010*/  IADD3 R62, PT, PT, -R62, UR6, RZ ;  /* 0x000000063e3e7c10 */ /* 0x000fe4000fffe1ff */
[----:B------:R-:W-:-:S03]  /*2020*/  ISETP.GE.AND P2, PT, R63, UR5, PT ;  /* 0x000000053f007c0c */ /* 0x000fc6000bf46270 */
[----:B------:R0:W5:Y:S01]  /*2030*/  @!P0 LDG.E.64 R76, desc[UR8][R58.64+0x3c00] ;  /* 0x003c00083a4c8981 */ /* 0x000162000c1e1b00 */
[----:B------:R-:W-:Y:S01]  /*2040*/  ISETP.LT.OR P0, PT, R62, 0x1, P2 ;  /* 0x000000013e00780c */ /* 0x000fe20001701670 */
[----:B------:R-:W-:Y:S02]  /*2050*/  IMAD.MOV.U32 R74, RZ, RZ, 0x0 ;  /* 0x00000000ff4a7424 */ /* 0x000fe400078e00ff */
[----:B------:R-:W-:Y:S01]  /*2060*/  IMAD.MOV.U32 R75, RZ, RZ, -0x100000 ;  /* 0xfff00000ff4b7424 */ /* 0x000fe200078e00ff */
[----:B------:R-:W-:Y:S01]  /*2070*/  LOP3.LUT R192, R192, 0xfffffffe, RZ, 0xc0, !PT ;  /* 0xfffffffec0c07812 */ /* 0x000fe200078ec0ff */
[----:B------:R-:W-:Y:S02]  /*2080*/  VIADD R63, R2, 0x7c0 ;  /* 0x000007c0023f7836 */ /* 0x000fe40000000000 */
[----:B-1----:R-:W-:Y:S01]  /*2090*/  IMAD R62, R0, UR4, R3 ;  /* 0x00000004003e7c24 */ /* 0x002fe2000f8e0203 */
[----:B------:R-:W1:Y:S01]  /*20a0*/  LDCU UR4, c[0x0][0x364] ;  /* 0x00006c80ff0477ac */ /* 0x000e620008000800 */
[----:B------:R-:W-:-:S04]  /*20b0*/  @P1 LOP3.LUT R192, R192, 0x1, RZ, 0xfc, !PT ;  /* 0x00000001c0c01812 */ /* 0x000fc800078efcff */
[----:B------:R0:W5:Y:S01]  /*20c0*/  @!P0 LDG.E.64 R74, desc[UR8][R58.64+0x3d00] ;  /* 0x003d00083a4a8981 */ /* 0x000162000c1e1b00 */
[----:B--2---:R-:W-:Y:S02]  /*20d0*/  @P3 ISETP.NE.AND P0, PT, R60, RZ, PT ;  /* 0x000000ff3c00320c */ /* 0x004fe40003f05270 */
[----:B------:R-:W-:Y:S02]  /*20e0*/  IADD3 R62, PT, PT, -R62, UR6, RZ ;  /* 0x000000063e3e7c10 */ /* 0x000fe4000fffe1ff */
[----:B------:R-:W-:Y:S02]  /*20f0*/  ISETP.GE.AND P1, PT, R63, UR5, PT ;  /* 0x000000053f007c0c */ /* 0x000fe4000bf26270 */
[----:B------:R-:W-:Y:S02]  /*2100*/  PLOP3.LUT P4, PT, PT, PT, PT, 0x8, 0x80 ;  /* 0x000000000080781c */ /* 0x000fe40003f8e170 */
[----:B------:R-:W-:Y:S02]  /*2110*/  @P3 PLOP3.LUT P4, PT, P0, PT, PT, 0x8, 0x80 ;  /* 0x000000000080381c */ /* 0x000fe4000078e170 */
[----:B------:R-:W-:-:S02]  /*2120*/  @P3 SEL R65, RZ, 0x1, P0 ;  /* 0x00000001ff413807 */ /* 0x000fc40000000000 */
[----:B------:R-:W-:Y:S01]  /*2130*/  ISETP.LT.OR P0, PT, R62, 0x1, P1 ;  /* 0x000000013e00780c */ /* 0x000fe20000f01670 */
[----:B------:R-:W-:Y:S02]  /*2140*/  IMAD.MOV.U32 R72, RZ, RZ, 0x0 ;  /* 0x00000000ff487424 */ /* 0x000fe400078e00ff */
[----:B------:R-:W-:Y:S02]  /*2150*/  IMAD.MOV.U32 R73, RZ, RZ, -0x100000 ;  /* 0xfff00000ff497424 */ /* 0x000fe400078e00ff */
[----:B-1----:R-:W-:Y:S02]  /*2160*/  IMAD R60, R0, UR4, R3 ;  /* 0x00000004003c7c24 */ /* 0x002fe4000f8e0203 */
[----:B------:R-:W-:-:S03]  /*2170*/  VIADD R61, R2, 0x7e0 ;  /* 0x000007e0023d7836 */ /* 0x000fc60000000000 */
[----:B------:R-:W-:-:S03]  /*2180*/  IADD3 R60, PT, PT, -R60, UR6, RZ ;  /* 0x000000063c3c7c10 */ /* 0x000fc6000fffe1ff */
[----:B------:R0:W5:Y:S01]  /*2190*/  @!P0 LDG.E.64 R72, desc[UR8][R58.64+0x3e00] ;  /* 0x003e00083a488981 */ /* 0x000162000c1e1b00 */
[----:B------:R-:W-:-:S04]  /*21a0*/  ISETP.GE.AND P0, PT, R61, UR5, PT ;  /* 0x000000053d007c0c */ /* 0x000fc8000bf06270 */
[----:B------:R-:W-:Y:S01]  /*21b0*/  ISETP.LT.OR P5, PT, R60, 0x1, P0 ;  /* 0x000000013c00780c */ /* 0x000fe200007a1670 */
[----:B------:R-:W-:Y:S02]  /*21c0*/  IMAD.MOV.U32 R70, RZ, RZ, 0x0 ;  /* 0x00000000ff467424 */ /* 0x000fe400078e00ff */
[----:B------:R-:W-:Y:S02]  /*21d0*/  IMAD.MOV.U32 R71, RZ, RZ, -0x100000 ;  /* 0xfff00000ff477424 */ /* 0x000fe400078e00ff */
[----:B------:R-:W-:-:S08]  /*21e0*/  VIADD R201, R2, 0x20 ;  /* 0x0000002002c97836 */ /* 0x000fd00000000000 */
[----:B------:R0:W5:Y:S01]  /*21f0*/  @!P5 LDG.E.64 R70, desc[UR8][R58.64+0x3f00] ;  /* 0x003f00083a46d981 */ /* 0x000162000c1e1b00 */
[----:B------:R-:W-:Y:S01]  /*2200*/  ISETP.GE.AND P5, PT, R201, UR5, PT ;  /* 0x00000005c9007c0c */ /* 0x000fe2000bfa6270 */
[----:B------:R-:W-:-:S03]  /*2210*/  IMAD.MOV.U32 R60, RZ, RZ, 0x0 ;  /* 0x00000000ff3c7424 */ /* 0x000fc600078e00ff */
[----:B------:R-:W-:Y:S01]  /*2220*/  ISETP.GT.AND P6, PT, R193, RZ, !P5 ;  /* 0x000000ffc100720c */ /* 0x000fe20006fc4270 */
[----:B------:R-:W-:Y:S02]  /*2230*/  IMAD.MOV.U32 R61, RZ, RZ, -0x100000 ;  /* 0xfff00000ff3d7424 */ /* 0x000fe400078e00ff */
[----:B------:R-:W-:Y:S02]  /*2240*/  IMAD.MOV.U32 R190, RZ, RZ, 0x0 ;  /* 0x00000000ffbe7424 */ /* 0x000fe400078e00ff */
[----:B------:R-:W-:Y:S02]  /*2250*/  IMAD.MOV.U32 R191, RZ, RZ, -0x100000 ;  /* 0xfff00000ffbf7424 */ /* 0x000fe400078e00ff */
[----:B------:R-:W2:Y:S06]  /*2260*/  @P3 LDG.E.64 R60, desc[UR8][R58.64] ;  /* 0x000000083a3c3981 */ /* 0x000eac000c1e1b00 */
[----:B------:R0:W5:Y:S01]  /*2270*/  @P6 LDG.E.64 R190, desc[UR8][R58.64+0x100] ;  /* 0x000100083abe6981 */ /* 0x000162000c1e1b00 */
[----:B------:R-:W-:Y:S01]  /*2280*/  PRMT R64, RZ, 0x7610, R64 ;  /* 0x00007610ff407816 */ /* 0x000fe20000000040 */
[----:B------:R-:W-:Y:S01]  /*2290*/  BSSY.RECONVERGENT B0, `(.L_x_2611) ;  /* 0x0000013000007945 */ /* 0x000fe20003800200 */
[----:B------:R-:W-:-:S02]  /*22a0*/  LOP3.LUT R192, R192, 0xfffffffd, RZ, 0xc0, !PT ;  /* 0xfffffffdc0c07812 */ /* 0x000fc400078ec0ff */
[----:B------:R-:W-:Y:S02]  /*22b0*/  @P3 PRMT R64, R65, 0x7610, R64 ;  /* 0x0000761041403816 */ /* 0x000fe40000000040 */
[----:B------:R-:W-:Y:S01]  /*22c0*/  @P6 LOP3.LUT R192, R192, 0x2, RZ, 0xfc, !PT ;  /* 0x00000002c0c06812 */ /* 0x000fe200078efcff */
[----:B--2---:R-:W-:Y:S02]  /*22d0*/  IMAD.MOV.U32 R62, RZ, RZ, R60 ;  /* 0x000000ffff3e7224 */ /* 0x004fe400078e003c */
[----:B------:R-:W-:Y:S01]  /*22e0*/  IMAD.MOV.U32 R63, RZ, RZ, R61 ;  /* 0x000000ffff3f7224 */ /* 0x000fe200078e003d */
[----:B0-----:R-:W-:Y:S06]  /*22f0*/  @!P6 BRA `(.L_x_2612) ;  /* 0x000000000030e947 */ /* 0x001fec0003800000 */
[----:B------:R-:W0:Y:S02]  /*2300*/  LDCU.64 UR10, c[0x0][0x3a0] ;  /* 0x00007400ff0a77ac */ /* 0x000e240008000a00 */
[----:B0-----:R-:W-:-:S04]  /*2310*/  IADD3 R66, P5, PT, R7, UR10, RZ ;  /* 0x0000000a07427c10 */ /* 0x001fc8000ffbe0ff */
[----:B------:R-:W-:-:S05]  /*2320*/  LEA.HI.X.SX32 R67, R7, UR11, 0x1, P5 ;  /* 0x0000000b07437c11 */ /* 0x000fca000a8f0eff */
[----:B------:R-:W2:Y:S02]  /*2330*/  LDG.E.U8 R66, desc[UR8][R66.64+0x20] ;  /* 0x0000200842427981 */ /* 0x000ea4000c1e1100 */
[----:B--2---:R-:W-:-:S13]  /*2340*/  ISETP.NE.AND P5, PT, R66, RZ, PT ;  /* 0x000000ff4200720c */ /* 0x004fda0003fa5270 */
[----:B-----5:R-:W-:-:S06]  /*2350*/  @!P5 DSETP.GT.AND P6, PT, R60, R190, PT ;  /* 0x000000be3c00d22a */ /* 0x020fcc0003fc4000 */
[-C--:B------:R-:W-:Y:S02]  /*2360*/  @!P5 FSEL R65, R60, R190.reuse, P6 ;  /* 0x000000be3c41d208 */ /* 0x080fe40003000000 */
[-C--:B------:R-:W-:Y:S02]  /*2370*/  @!P5 FSEL R69, R61, R191.reuse, P6 ;  /* 0x000000bf3d45d208 */ /* 0x080fe40003000000 */
[----:B------:R-:W-:Y:S01]  /*2380*/  @!P5 FSEL R62, R65, R190, P4 ;  /* 0x000000be413ed208 */ /* 0x000fe20002000000 */
[----:B------:R-:W-:Y:S01]  /*2390*/  IMAD.MOV.U32 R65, RZ, RZ, 0x1 ;  /* 0x00000001ff417424 */ /* 0x000fe200078e00ff */
[----:B------:R-:W-:-:S04]  /*23a0*/  @!P5 FSEL R63, R69, R191, P4 ;  /* 0x000000bf453fd208 */ /* 0x000fc80002000000 */
[----:B------:R-:W-:-:S07]  /*23b0*/  @!P5 PRMT R64, R65, 0x7610, R64 ;  /* 0x000076104140d816 */ /* 0x000fce0000000040 */
.L_x_2612:
[----:B------:R-:W-:Y:S05]  /*23c0*/  BSYNC.RECONVERGENT B0 ;  /* 0x0000000000007941 */ /* 0x000fea0003800200 */
.L_x_2611:
[C---:B------:R-:W-:Y:S02]  /*23d0*/  VIADD R65, R2.reuse, 0x60 ;  /* 0x0000006002417836 */ /* 0x040fe40000000000 */
[----:B------:R-:W-:Y:S02]  /*23e0*/  IMAD.MOV.U32 R68, RZ, RZ, 0x0 ;  /* 0x00000000ff447424 */ /* 0x000fe400078e00ff */
[----:B------:R-:W-:Y:S01]  /*23f0*/  IMAD.MOV.U32 R69, RZ, RZ, -0x100000 ;  /* 0xfff00000ff457424 */ /* 0x000fe200078e00ff */
[----:B------:R-:W-:Y:S01]  /*2400*/  ISETP.GE.AND P4, PT, R65, UR5, PT ;  /* 0x0000000541007c0c */ /* 0x000fe2000bf86270 */
[----:B------:R-:W-:-:S03]  /*2410*/  VIADD R65, R2, 0x40 ;  /* 0x0000004002417836 */ /* 0x000fc60000000000 */
[----:B------:R-:W-:Y:S02]  /*2420*/  ISETP.GT.AND P4, PT, R193, RZ, !P4 ;  /* 0x000000ffc100720c */ /* 0x000fe40006784270 */
[----:B------:R-:W-:-:S04]  /*2430*/  ISETP.GE.AND P5, PT, R65, UR5, PT ;  /* 0x0000000541007c0c */ /* 0x000fc8000bfa6270 */
[----:B------:R-:W-:Y:S01]  /*2440*/  ISETP.GT.AND P5, PT, R193, RZ, !P5 ;  /* 0x000000ffc100720c */ /* 0x000fe20006fa4270 */
[----:B------:R-:W-:Y:S02]  /*2450*/  IMAD.MOV.U32 R194, RZ, RZ, 0x0 ;  /* 0x00000000ffc27424 */ /* 0x000fe400078e00ff */
[----:B------:R-:W-:-:S04]  /*2460*/  IMAD.MOV.U32 R195, RZ, RZ, -0x100000 ;  /* 0xfff00000ffc37424 */ /* 0x000fc800078e00ff */
[----:B------:R0:W5:Y:S06]  /*2470*/  @P4 LDG.E.64 R68, desc[UR8][R58.64+0x300] ;  /* 0x000300083a444981 */ /* 0x00016c000c1e1b00 */
[----:B------:R0:W5:Y:S01]  /*2480*/  @P5 LDG.E.64 R194, desc[UR8][R58.64+0x200] ;  /* 0x000200083ac25981 */ /* 0x000162000c1e1b00 */
[----:B------:R-:W-:Y:S04]  /*2490*/  BSSY.RECONVERGENT B0, `(.L_x_2613) ;  /* 0x0000010000007945 */ /* 0x000fe80003800200 */
[----:B------:R-:W-:Y:S05]  /*24a0*/  @!P5 BRA `(.L_x_2614) ;  /* 0x000000000038d947 */ /* 0x000fea0003800000 */
[----:B------:R-:W0:Y:S02]  /*24b0*/  LDCU.64 UR10, c[0x0][0x3a0] ;  /* 0x00007400ff0a77ac */ /* 0x000e240008000a00 */
[----:B0-----:R-:W-:-:S04]  /*24c0*/  IADD3 R58, P6, PT, R7, UR10, RZ ;  /* 0x0000000a073a7c10 */ /* 0x001fc8000ffde0ff */
[----:B------:R-:W-:-:S05]  /*24d0*/  LEA.HI.X.SX32 R59, R7, UR11, 0x1, P6 ;  /* 0x0000000b073b7c11 */ /* 0x000fca000b0f0eff */
[----:B------:R-:W2:Y:S02]  /*24e0*/  LDG.E.U8 R58, desc[UR8][R58.64+0x40] ;  /* 0x000040083a3a7981 */ /* 0x000ea4000c1e1100 */
[----:B--2---:R-:W-:-:S13]  /*24f0*/  ISETP.NE.AND P6, PT, R58, RZ, PT ;  /* 0x000000ff3a00720c */ /* 0x004fda0003fc5270 */
[----:B------:R-:W-:Y:S05]  /*2500*/  @P6 BRA `(.L_x_2614) ;  /* 0x0000000000206947 */ /* 0x000fea0003800000 */
[----:B-----5:R-:W-:Y:S01]  /*2510*/  DSETP.GT.AND P6, PT, R62, R194, PT ;  /* 0x000000c23e00722a */ /* 0x020fe20003fc4000 */
[----:B------:R-:W-:Y:S01]  /*2520*/  PRMT R58, R64, 0x9910, RZ ;  /* 0x00009910403a7816 */ /* 0x000fe200000000ff */
[----:B------:R-:W-:-:S04]  /*2530*/  IMAD.MOV.U32 R64, RZ, RZ, 0x1 ;  /* 0x00000001ff407424 */ /* 0x000fc800078e00ff */
[----:B------:R-:W-:Y:S02]  /*2540*/  FSEL R59, R62, R194, P6 ;  /* 0x000000c23e3b7208 */ /* 0x000fe40003000000 */
[----:B------:R-:W-:Y:S02]  /*2550*/  FSEL R63, R63, R195, P6 ;  /* 0x000000c33f3f7208 */ /* 0x000fe40003000000 */
[----:B------:R-:W-:-:S04]  /*2560*/  ISETP.NE.AND P6, PT, R58, RZ, PT ;  /* 0x000000ff3a00720c */ /* 0x000fc80003fc5270 */
[----:B------:R-:W-:Y:S02]  /*2570*/  FSEL R62, R59, R194, P6 ;  /* 0x000000c23b3e7208 */ /* 0x000fe40003000000 */
[----:B------:R-:W-:-:S07]  /*2580*/  FSEL R63, R63, R195, P6 ;  /* 0x000000c33f3f7208 */ /* 0x000fce0003000000 */
.L_x_2614:
[----:B------:R-:W-:Y:S05]  /*2590*/  BSYNC.RECONVERGENT B0 ;  /* 0x0000000000007941 */ /* 0x000fea0003800200 */
.L_x_2613:
        /* <DEDUP_REMOVED lines=16> */
.L_x_2616:
[----:B------:R-:W-:Y:S05]  /*26a0*/  BSYNC.RECONVERGENT B0 ;  /* 0x0000000000007941 */ /* 0x000fea0003800200 */
.L_x_2615:
[----:B------:R-:W0:Y:S01]  /*26b0*/  LDCU UR4, c[0x0][0x364] ;  /* 0x00006c80ff0477ac */ /* 0x000e220008000800 */
[----:B------:R-:W-:Y:S01]  /*26c0*/  ISETP.GE.AND P6, PT, R4, UR5, PT ;  /* 0x0000000504007c0c */ /* 0x000fe2000bfc6270 */
[----:B------:R-:W-:Y:S01]  /*26d0*/  BSSY.RECONVERGENT B0, `(.L_x_2617) ;  /* 0x0000013000007945 */ /* 0x000fe20003800200 */
[----:B0-----:R-:W-:-:S05]  /*26e0*/  IMAD R58, R0, UR4, R3 ;  /* 0x00000004003a7c24 */ /* 0x001fca000f8e0203 */
[----:B------:R-:W-:-:S04]  /*26f0*/  IADD3 R58, PT, PT, -R58, UR6, RZ ;  /* 0x000000063a3a7c10 */ /* 0x000fc8000fffe1ff */
[----:B------:R-:W-:-:S13]  /*2700*/  ISETP.LT.OR P6, PT, R58, 0x1, P6 ;  /* 0x000000013a00780c */ /* 0x000fda00037c1670 */
[----:B------:R-:W-:Y:S05]  /*2710*/  @P6 BRA `(.L_x_2618) ;  /* 0x0000000000386947 */ /* 0x000fea0003800000 */
        /* <DEDUP_REMOVED lines=14> */
.L_x_2618:
[----:B------:R-:W-:Y:S05]  /*2800*/  BSYNC.RECONVERGENT B0 ;  /* 0x0000000000007941 */ /* 0x000fea0003800200 */
.L_x_2617:
        /* <DEDUP_REMOVED lines=21> */
.L_x_2620:
[----:B------:R-:W-:Y:S05]  /*2960*/  BSYNC.RECONVERGENT B0 ;  /* 0x0000000000007941 */ /* 0x000fea0003800200 */
.L_x_2619:
        /* <DEDUP_REMOVED lines=21> */
.L_x_2622:
[----:B------:R-:W-:Y:S05]  /*2ac0*/  BSYNC.RECONVERGENT B0 ;  /* 0x0000000000007941 */ /* 0x000fea0003800200 */
.L_x_2621:
        /* <DEDUP_REMOVED lines=21> */
.L_x_2624:
[----:B------:R-:W-:Y:S05]  /*2c20*/  BSYNC.RECONVERGENT B0 ;  /* 0x0000000000007941 */ /* 0x000fea0003800200 */
.L_x_2623:
        /* <DEDUP_REMOVED lines=21> */
.L_x_2626:
[----:B------:R-:W-:Y:S05]  /*2d80*/  BSYNC.RECONVERGENT B0 ;  /* 0x0000000000007941 */ /* 0x000fea0003800200 */
.L_x_2625:
        /* <DEDUP_REMOVED lines=21> */
.L_x_2628:
[----:B------:R-:W-:Y:S05]  /*2ee0*/  BSYNC.RECONVERGENT B0 ;  /* 0x0000000000007941 */ /* 0x000fea0003800200 */
.L_x_2627:
        /* <DEDUP_REMOVED lines=21> */
.L_x_2630:
[----:B------:R-:W-:Y:S05]  /*3040*/  BSYNC.RECONVERGENT B0 ;  /* 0x0000000000007941 */ /* 0x000fea0003800200 */
.L_x_2629:
        /* <DEDUP_REMOVED lines=21> */
.L_x_2632:
[----:B------:R-:W-:Y:S05]  /*31a0*/  BSYNC.RECONVERGENT B0 ;  /* 0x0000000000007941 */ /* 0x000fea0003800200 */
.L_x_2631:
        /* <DEDUP_REMOVED lines=21> */
.L_x_2634:
[----:B------:R-:W-:Y:S05]  /*3300*/  BSYNC.RECONVERGENT B0 ;  /* 0x0000000000007941 */ /* 0x000fea0003800200 */
.L_x_2633:
        /* <DEDUP_REMOVED lines=21> */
.L_x_2636:
[----:B------:R-:W-:Y:S05]  /*3460*/  BSYNC.RECONVERGENT B0 ;  /* 0x0000000000007941 */ /* 0x000fea0003800200 */
.L_x_2635:
        /* <DEDUP_REMOVED lines=21> */
.L_x_2638:
[----:B------:R-:W-:Y:S05]  /*35c0*/  BSYNC.RECONVERGENT B0 ;  /* 0x0000000000007941 */ /* 0x000fea0003800200 */
.L_x_2637:
        /* <DEDUP_REMOVED lines=21> */
.L_x_2640:
[----:B------:R-:W-:Y:S05]  /*3720*/  BSYNC.RECONVERGENT B0 ;  /* 0x0000000000007941 */ /* 0x000fea0003800200 */
.L_x_2639:
        /* <DEDUP_REMOVED lines=21> */
.L_x_2642:
[----:B------:R-:W-:Y:S05]  /*3880*/  BSYNC.RECONVERGENT B0 ;  /* 0x0000000000007941 */ /* 0x000fea0003800200 */
.L_x_2641:
        /* <DEDUP_REMOVED lines=21> */
.L_x_2644:
[----:B------:R-:W-:Y:S05]  /*39e0*/  BSYNC.RECONVERGENT B0 ;  /* 0x0000000000007941 */ /* 0x000fea0003800200 */
.L_x_2643:
        /* <DEDUP_REMOVED lines=21> */
.L_x_2646:
[----:B------:R-:W-:Y:S05]  /*3b40*/  BSYNC.RECONVERGENT B0 ;  /* 0x0000000000007941 */ /* 0x000fea0003800200 */
.L_x_2645:
        /* <DEDUP_REMOVED lines=21> */
.L_x_2648:
[----:B------:R-:W-:Y:S05]  /*3ca0*/  BSYNC.RECONVERGENT B0 ;  /* 0x0000000000007941 */ /* 0x000fea0003800200 */
.L_x_2647:
        /* <DEDUP_REMOVED lines=21> */
.L_x_2650:
[----:B------:R-:W-:Y:S05]  /*3e00*/  BSYNC.RECONVERGENT B0 ;  /* 0x0000000000007941 */ /* 0x000fea0003800200 */
.L_x_2649:
        /* <DEDUP_REMOVED lines=21> */
.L_x_2652:
[----:B------:R-:W-:Y:S05]  /*3f60*/  BSYNC.RECONVERGENT B0 ;  /* 0x0000000000007941 */ /* 0x000fea0003800200 */
.L_x_2651:
        /* <DEDUP_REMOVED lines=21> */
.L_x_2654:
[----:B------:R-:W-:Y:S05]  /*40c0*/  BSYNC.RECONVERGENT B0 ;  /* 0x0000000000007941 */ /* 0x000fea0003800200 */
.L_x_2653:
        /* <DEDUP_REMOVED lines=21> */
.L_x_2656:
[----:B------:R-:W-:Y:S05]  /*4220*/  BSYNC.RECONVERGENT B0 ;  /* 0x0000000000007941 */ /* 0x000fea0003800200 */
.L_x_2655:
        /* <DEDUP_REMOVED lines=21> */
.L_x_2658:
[----:B------:R-:W-:Y:S05]  /*4380*/  BSYNC.RECONVERGENT B0 ;  /* 0x0000000000007941 */ /* 0x000fea0003800200 */
.L_x_2657:
        /* <DEDUP_REMOVED lines=21> */
.L_x_2660:
[----:B------:R-:W-:Y:S05]  /*44e0*/  BSYNC.RECONVERGENT B0 ;  /* 0x0000000000007941 */ /* 0x000fea0003800200 */
.L_x_2659:
        /* <DEDUP_REMOVED lines=21> */
.L_x_2662:
[----:B------:R-:W-:Y:S05]  /*4640*/  BSYNC.RECONVERGENT B0 ;  /* 0x0000000000007941 */ /* 0x000fea0003800200 */
.L_x_2661:
        /* <DEDUP_REMOVED lines=21> */
.L_x_2664:
[----:B------:R-:W-:Y:S05]  /*47a0*/  BSYNC.RECONVERGENT B0 ;  /* 0x0000000000007941 */ /* 0x000fea0003800200 */
.L_x_2663:
        /* <DEDUP_REMOVED lines=21> */
.L_x_2666:
[----:B------:R-:W-:Y:S05]  /*4900*/  BSYNC.RECONVERGENT B0 ;  /* 0x0000000000007941 */ /* 0x000fea0003800200 */
.L_x_2665:
        /* <DEDUP_REMOVED lines=21> */
.L_x_2668:
[----:B------:R-:W-:Y:S05]  /*4a60*/  BSYNC.RECONVERGENT B0 ;  /* 0x0000000000007941 */ /* 0x000fea0003800200 */
.L_x_2667:
        /* <DEDUP_REMOVED lines=21> */
.L_x_2670:
[----:B------:R-:W-:Y:S05]  /*4bc0*/  BSYNC.RECONVERGENT B0 ;  /* 0x0000000000007941 */ /* 0x000fea0003800200 */
.L_x_2669:
        /* <DEDUP_REMOVED lines=21> */
.L_x_2672:
[----:B------:R-:W-:Y:S05]  /*4d20*/  BSYNC.RECONVERGENT B0 ;  /* 0x0000000000007941 */ /* 0x000fea0003800200 */
.L_x_2671:
        /* <DEDUP_REMOVED lines=21> */
.L_x_2674:
[----:B------:R-:W-:Y:S05]  /*4e80*/  BSYNC.RECONVERGENT B0 ;  /* 0x0000000000007941 */ /* 0x000fea0003800200 */
.L_x_2673:
        /* <DEDUP_REMOVED lines=21> */
.L_x_2676:
[----:B------:R-:W-:Y:S05]  /*4fe0*/  BSYNC.RECONVERGENT B0 ;  /* 0x0000000000007941 */ /* 0x000fea0003800200 */
.L_x_2675:
        /* <DEDUP_REMOVED lines=21> */
.L_x_2678:
[----:B------:R-:W-:Y:S05]  /*5140*/  BSYNC.RECONVERGENT B0 ;  /* 0x0000000000007941 */ /* 0x000fea0003800200 */
.L_x_2677:
        /* <DEDUP_REMOVED lines=21> */
.L_x_2680:
[----:B------:R-:W-:Y:S05]  /*52a0*/  BSYNC.RECONVERGENT B0 ;  /* 0x0000000000007941 */ /* 0x000fea0003800200 */
.L_x_2679:
        /* <DEDUP_REMOVED lines=21> */
.L_x_2682:
[----:B------:R-:W-:Y:S05]  /*5400*/  BSYNC.RECONVERGENT B0 ;  /* 0x0000000000007941 */ /* 0x000fea0003800200 */
.L_x_2681:
        /* <DEDUP_REMOVED lines=21> */
.L_x_2684:
[----:B------:R-:W-:Y:S05]  /*5560*/  BSYNC.RECONVERGENT B0 ;  /* 0x0000000000007941 */ /* 0x000fea0003800200 */
.L_x_2683:
        /* <DEDUP_REMOVED lines=21> */
.L_x_2686:
[----:B------:R-:W-:Y:S05]  /*56c0*/  BSYNC.RECONVERGENT B0 ;  /* 0x0000000000007941 */ /* 0x000fea0003800200 */
.L_x_2685:
        /* <DEDUP_REMOVED lines=21> */
.L_x_2688:
[----:B------:R-:W-:Y:S05]  /*5820*/  BSYNC.RECONVERGENT B0 ;  /* 0x0000000000007941 */ /* 0x000fea0003800200 */
.L_x_2687:
        /* <DEDUP_REMOVED lines=21> */
.L_x_2690:
[----:B------:R-:W-:Y:S05]  /*5980*/  BSYNC.RECONVERGENT B0 ;  /* 0x0000000000007941 */ /* 0x000fea0003800200 */
.L_x_2689:
        /* <DEDUP_REMOVED lines=21> */
.L_x_2692:
[----:B------:R-:W-:Y:S05]  /*5ae0*/  BSYNC.RECONVERGENT B0 ;  /* 0x0000000000007941 */ /* 0x000fea0003800200 */
.L_x_2691:
        /* <DEDUP_REMOVED lines=21> */
.L_x_2694:
[----:B------:R-:W-:Y:S05]  /*5c40*/  BSYNC.RECONVERGENT B0 ;  /* 0x0000000000007941 */ /* 0x000fea0003800200 */
.L_x_2693:
        /* <DEDUP_REMOVED lines=21> */
.L_x_2696:
[----:B------:R-:W-:Y:S05]  /*5da0*/  BSYNC.RECONVERGENT B0 ;  /* 0x0000000000007941 */ /* 0x000fea0003800200 */
.L_x_2695:
        /* <DEDUP_REMOVED lines=21> */
.L_x_2698:
[----:B------:R-:W-:Y:S05]  /*5f00*/  BSYNC.RECONVERGENT B0 ;  /* 0x0000000000007941 */ /* 0x000fea0003800200 */
.L_x_2697:
        /* <DEDUP_REMOVED lines=21> */
.L_x_2700:
[----:B------:R-:W-:Y:S05]  /*6060*/  BSYNC.RECONVERGENT B0 ;  /* 0x0000000000007941 */ /* 0x000fea0003800200 */
.L_x_2699:
        /* <DEDUP_REMOVED lines=21> */
.L_x_2702:
[----:B------:R-:W-:Y:S05]  /*61c0*/  BSYNC.RECONVERGENT B0 ;  /* 0x0000000000007941 */ /* 0x000fea0003800200 */
.L_x_2701:
        /* <DEDUP_REMOVED lines=21> */
.L_x_2704:
[----:B------:R-:W-:Y:S05]  /*6320*/  BSYNC.RECONVERGENT B0 ;  /* 0x0000000000007941 */ /* 0x000fea0003800200 */
.L_x_2703:
        /* <DEDUP_REMOVED lines=21> */
.L_x_2706:
[----:B------:R-:W-:Y:S05]  /*6480*/  BSYNC.RECONVERGENT B0 ;  /* 0x0000000000007941 */ /* 0x000fea0003800200 */
.L_x_2705:
        /* <DEDUP_REMOVED lines=21> */
.L_x_2708:
[----:B------:R-:W-:Y:S05]  /*65e0*/  BSYNC.RECONVERGENT B0 ;  /* 0x0000000000007941 */ /* 0x000fea0003800200 */
.L_x_2707:
        /* <DEDUP_REMOVED lines=21> */
.L_x_2710:
[----:B------:R-:W-:Y:S05]  /*6740*/  BSYNC.RECONVERGENT B0 ;  /* 0x0000000000007941 */ /* 0x000fea0003800200 */
.L_x_2709:
        /* <DEDUP_REMOVED lines=21> */
.L_x_2712:
[----:B------:R-:W-:Y:S05]  /*68a0*/  BSYNC.RECONVERGENT B0 ;  /* 0x0000000000007941 */ /* 0x000fea0003800200 */
.L_x_2711:
        /* <DEDUP_REMOVED lines=21> */
.L_x_2714:
[----:B------:R-:W-:Y:S05]  /*6a00*/  BSYNC.RECONVERGENT B0 ;  /* 0x0000000000007941 */ /* 0x000fea0003800200 */
.L_x_2713:
        /* <DEDUP_REMOVED lines=21> */
.L_x_2716:
[----:B------:R-:W-:Y:S05]  /*6b60*/  BSYNC.RECONVERGENT B0 ;  /* 0x0000000000007941 */ /* 0x000fea0003800200 */
.L_x_2715:
        /* <DEDUP_REMOVED lines=21> */
.L_x_2718:
[----:B------:R-:W-:Y:S05]  /*6cc0*/  BSYNC.RECONVERGENT B0 ;  /* 0x0000000000007941 */ /* 0x000fea0003800200 */
.L_x_2717:
        /* <DEDUP_REMOVED lines=21> */
.L_x_2720:
[----:B------:R-:W-:Y:S05]  /*6e20*/  BSYNC.RECONVERGENT B0 ;  /* 0x0000000000007941 */ /* 0x000fea0003800200 */
.L_x_2719:
        /* <DEDUP_REMOVED lines=21> */
.L_x_2722:
[----:B------:R-:W-:Y:S05]  /*6f80*/  BSYNC.RECONVERGENT B0 ;  /* 0x0000000000007941 */ /* 0x000fea0003800200 */
.L_x_2721:
        /* <DEDUP_REMOVED lines=21> */
.L_x_2724:
[----:B------:R-:W-:Y:S05]  /*70e0*/  BSYNC.RECONVERGENT B0 ;  /* 0x0000000000007941 */ /* 0x000fea0003800200 */
.L_x_2723:
        /* <DEDUP_REMOVED lines=21> */
.L_x_2726:
[----:B------:R-:W-:Y:S05]  /*7240*/  BSYNC.RECONVERGENT B0 ;  /* 0x0000000000007941 */ /* 0x000fea0003800200 */
.L_x_2725:
        /* <DEDUP_REMOVED lines=21> */
.L_x_2728:
[----:B------:R-:W-:Y:S05]  /*73a0*/  BSYNC.RECONVERGENT B0 ;  /* 0x0000000000007941 */ /* 0x000fea0003800200 */
.L_x_2727:
        /* <DEDUP_REMOVED lines=21> */
.L_x_2730:
[----:B------:R-:W-:Y:S05]  /*7500*/  BSYNC.RECONVERGENT B0 ;  /* 0x0000000000007941 */ /* 0x000fea0003800200 */
.L_x_2729:
[----:B------:R-:W0:Y:S01]  /*7510*/  LDCU UR4, c[0x0][0x364] ;  /* 0x00006c80ff0477ac */ /* 0x000e220008000800 */
        /* <DEDUP_REMOVED lines=19> */
.L_x_2732:
[----:B------:R-:W-:Y:S05]  /*7650*/  BSYNC.RECONVERGENT B0 ;  /* 0x0000000000007941 */ /* 0x000fea0003800200 */
.L_x_2731:
        /* <DEDUP_REMOVED lines=20> */
.L_x_2734:
[----:B------:R-:W-:Y:S05]  /*77a0*/  BSYNC.RECONVERGENT B0 ;  /* 0x0000000000007941 */ /* 0x000fea0003800200 */
.L_x_2733:
        /* <DEDUP_REMOVED lines=20> */
.L_x_2736:
[----:B------:R-:W-:Y:S05]  /*78f0*/  BSYNC.RECONVERGENT B0 ;  /* 0x0000000000007941 */ /* 0x000fea0003800200 */
.L_x_2735:
[----:B------:R-:W-:Y:S01]  /*7900*/  PRMT R58, R64, 0x9910, RZ ;  /* 0x00009910403a7816 */ /* 0x000fe200000000ff */
[----:B------:R-:W-:Y:S03]  /*7910*/  BSSY.RECONVERGENT B0, `(.L_x_2737) ;  /* 0x0000064000007945 */ /* 0x000fe60003800200 */
[----:B------:R-:W-:-:S04]  /*7920*/  ISETP.NE.AND P6, PT, R58, RZ, PT ;  /* 0x000000ff3a00720c */ /* 0x000fc80003fc5270 */
[----:B------:R-:W-:Y:S02]  /*7930*/  FSEL R67, R63, -QNAN , P6 ;  /* 0xfff000003f437808 */ /* 0x000fe40003000000 */
[----:B------:R-:W-:-:S03]  /*7940*/  FSEL R66, R62, RZ, P6 ;  /* 0x000000ff3e427208 */ /* 0x000fc60003000000 */
[----:B------:R-:W-:Y:S04]  /*7950*/  SHFL.BFLY PT, R59, R67, 0x10, 0x1f ;  /* 0x0e001f00433b7f89 */ /* 0x000fe800000e0000 */
[----:B------:R-:W0:Y:S02]  /*7960*/  SHFL.BFLY PT, R58, R66, 0x10, 0x1f ;  /* 0x0e001f00423a7f89 */ /* 0x000e2400000e0000 */
[----:B0-----:R-:W-:-:S06]  /*7970*/  DSETP.GEU.AND P6, PT, R66, R58, PT ;  /* 0x0000003a4200722a */ /* 0x001fcc0003fce000 */
[----:B------:R-:W-:Y:S02]  /*7980*/  FSEL R63, R59, R67, !P6 ;  /* 0x000000433b3f7208 */ /* 0x000fe40007000000 */
[----:B------:R-:W-:-:S03]  /*7990*/  FSEL R62, R58, R66, !P6 ;  /* 0x000000423a3e7208 */ /* 0x000fc60007000000 */
        /* <DEDUP_REMOVED lines=9> */
[----:B------:R-:W-:Y:S02]  /*7a30*/  FSEL R202, R58, R64, !P6 ;  /* 0x000000403aca7208 */ /* 0x000fe40007000000 */
[----:B------:R-:W-:Y:S01]  /*7a40*/  CS2R R64, SRZ ;  /* 0x0000000000407805 */ /* 0x000fe2000001ff00 */
        /* <DEDUP_REMOVED lines=11> */
[----:B------:R-:W-:Y:S06]  /*7b00*/  @!P3 BRA `(.L_x_2738) ;  /* 0x000000040010b947 */ /* 0x000fec0003800000 */
[----:B------:R-:W0:Y:S02]  /*7b10*/  LDCU.64 UR10, c[0x0][0x3a0] ;  /* 0x00007400ff0a77ac */ /* 0x000e240008000a00 */
[----:B0-----:R-:W-:-:S04]  /*7b20*/  IADD3 R58, P3, PT, R7, UR10, RZ ;  /* 0x0000000a073a7c10 */ /* 0x001fc8000ff7e0ff */
[----:B------:R-:W-:-:S05]  /*7b30*/  LEA.HI.X.SX32 R59, R7, UR11, 0x1, P3 ;  /* 0x0000000b073b7c11 */ /* 0x000fca00098f0eff */
[----:B------:R-:W2:Y:S02]  /*7b40*/  LDG.E.U8 R58, desc[UR8][R58.64] ;  /* 0x000000083a3a7981 */ /* 0x000ea4000c1e1100 */
[----:B--2---:R-:W-:-:S13]  /*7b50*/  ISETP.NE.AND P3, PT, R58, RZ, PT ;  /* 0x000000ff3a00720c */ /* 0x004fda0003f65270 */
[----:B------:R-:W-:Y:S05]  /*7b60*/  @P3 BRA `(.L_x_2738) ;  /* 0x0000000000f83947 */ /* 0x000fea0003800000 */
[----:B------:R-:W-:Y:S01]  /*7b70*/  DADD R62, -R66, R60 ;  /* 0x00000000423e7229 */ /* 0x000fe2000000013c */
[----:B------:R-:W-:Y:S01]  /*7b80*/  UMOV UR10, 0xfefa39ef ;  /* 0xfefa39ef000a7882 */ /* 0x000fe20000000000 */
[----:B------:R-:W-:Y:S01]  /*7b90*/  IMAD.MOV.U32 R60, RZ, RZ, 0x652b82fe ;  /* 0x652b82feff3c7424 */ /* 0x000fe200078e00ff */
[----:B------:R-:W-:Y:S01]  /*7ba0*/  UMOV UR11, 0x3fe62e42 ;  /* 0x3fe62e42000b7882 */ /* 0x000fe20000000000 */
[----:B------:R-:W-:Y:S01]  /*7bb0*/  IMAD.MOV.U32 R61, RZ, RZ, 0x3ff71547 ;  /* 0x3ff71547ff3d7424 */ /* 0x000fe200078e00ff */
[----:B------:R-:W-:Y:S05]  /*7bc0*/  BSSY.RECONVERGENT B1, `(.L_x_2739) ;  /* 0x0000037000017945 */ /* 0x000fea0003800200 */
[----:B------:R-:W-:Y:S01]  /*7bd0*/  DFMA R60, R62, R60, 6.75539944105574400000e+15 ;  /* 0x433800003e3c742b */ /* 0x000fe2000000003c */
[----:B------:R-:W-:-:S07]  /*7be0*/  FSETP.GEU.FTZ.AND P3, PT, |R63|, 4.1917929649353027344, PT ;  /* 0x4086232b3f00780b */ /* 0x000fce0003f7e200 */
[----:B------:R-:W-:-:S08]  /*7bf0*/  DADD R58, R60, -6.75539944105574400000e+15 ;  /* 0xc33800003c3a7429 */ /* 0x000fd00000000000 */
[----:B------:R-:W-:Y:S01]  /*7c00*/  DFMA R64, R58, -UR10, R62 ;  /* 0x8000000a3a407c2b */ /* 0x000fe2000800003e */
[----:B------:R-:W-:Y:S01]  /*7c10*/  UMOV UR10, 0x3b39803f ;  /* 0x3b39803f000a7882 */ /* 0x000fe20000000000 */
[----:B------:R-:W-:-:S06]  /*7c20*/  UMOV UR11, 0x3c7abc9e ;  /* 0x3c7abc9e000b7882 */ /* 0x000fcc0000000000 */
[----:B------:R-:W-:Y:S01]  /*7c30*/  DFMA R64, R58, -UR10, R64 ;  /* 0x8000000a3a407c2b */ /* 0x000fe20008000040 */
[----:B------:R-:W-:Y:S01]  /*7c40*/  UMOV UR10, 0x69ce2bdf ;  /* 0x69ce2bdf000a7882 */ /* 0x000fe20000000000 */
[----:B------:R-:W-:Y:S01]  /*7c50*/  IMAD.MOV.U32 R58, RZ, RZ, -0x35dec16 ;  /* 0xfca213eaff3a7424 */ /* 0x000fe200078e00ff */
[----:B------:R-:W-:Y:S01]  /*7c60*/  UMOV UR11, 0x3e5ade15 ;  /* 0x3e5ade15000b7882 */ /* 0x000fe20000000000 */
[----:B------:R-:W-:-:S06]  /*7c70*/  IMAD.MOV.U32 R59, RZ, RZ, 0x3e928af3 ;  /* 0x3e928af3ff3b7424 */ /* 0x000fcc00078e00ff */
[----:B------:R-:W-:Y:S01]  /*7c80*/  DFMA R58, R64, UR10, R58 ;  /* 0x0000000a403a7c2b */ /* 0x000fe2000800003a */
[----:B------:R-:W-:Y:S01]  /*7c90*/  UMOV UR10, 0x62401315 ;  /* 0x62401315000a7882 */ /* 0x000fe20000000000 */
[----:B------:R-:W-:-:S06]  /*7ca0*/  UMOV UR11, 0x3ec71dee ;  /* 0x3ec71dee000b7882 */ /* 0x000fcc0000000000 */
[----:B------:R-:W-:Y:S01]  /*7cb0*/  DFMA R58, R64, R58, UR10 ;  /* 0x0000000a403a7e2b */ /* 0x000fe2000800003a */
        /* <DEDUP_REMOVED lines=20> */
[----:B------:R-:W-:-:S08]  /*7e00*/  DFMA R58, R64, R58, UR10 ;  /* 0x0000000a403a7e2b */ /* 0x000fd0000800003a */
[----:B------:R-:W-:-:S08]  /*7e10*/  DFMA R58, R64, R58, 1 ;  /* 0x3ff00000403a742b */ /* 0x000fd0000000003a */
[----:B------:R-:W-:-:S10]  /*7e20*/  DFMA R58, R64, R58, 1 ;  /* 0x3ff00000403a742b */ /* 0x000fd4000000003a */
[----:B------:R-:W-:Y:S02]  /*7e30*/  IMAD R65, R60, 0x100000, R59 ;  /* 0x001000003c417824 */ /* 0x000fe400078e023b */
[----:B------:R-:W-:Y:S01]  /*7e40*/  IMAD.MOV.U32 R64, RZ, RZ, R58 ;  /* 0x000000ffff407224 */ /* 0x000fe200078e003a */
[----:B------:R-:W-:Y:S06]  /*7e50*/  @!P3 BRA `(.L_x_2740) ;  /* 0x000000000034b947 */ /* 0x000fec0003800000 */
[C---:B------:R-:W-:Y:S02]  /*7e60*/  DADD R64, R62.reuse, +INF ;  /* 0x7ff000003e407429 */ /* 0x040fe40000000000 */
[----:B------:R-:W-:-:S08]  /*7e70*/  DSETP.GEU.AND P3, PT, R62, RZ, PT ;  /* 0x000000ff3e00722a */ /* 0x000fd00003f6e000 */
[----:B------:R-:W-:Y:S02]  /*7e80*/  FSEL R64, R64, RZ, P3 ;  /* 0x000000ff40407208 */ /* 0x000fe40001800000 */
[----:B------:R-:W-:Y:S02]  /*7e90*/  FSEL R65, R65, RZ, P3 ;  /* 0x000000ff41417208 */ /* 0x000fe40001800000 */
[----:B------:R-:W-:-:S13]  /*7ea0*/  FSETP.GEU.FTZ.AND P3, PT, |R63|, 4.2275390625, PT ;  /* 0x408748003f00780b */ /* 0x000fda0003f7e200 */
[----:B------:R-:W-:-:S04]  /*7eb0*/  @!P3 LEA.HI R61, R60, R60, RZ, 0x1 ;  /* 0x0000003c3c3db211 */ /* 0x000fc800078f08ff */
[----:B------:R-:W-:-:S05]  /*7ec0*/  @!P3 SHF.R.S32.HI R61, RZ, 0x1, R61 ;  /* 0x00000001ff3db819 */ /* 0x000fca000001143d */
[----:B------:R-:W-:Y:S02]  /*7ed0*/  @!P3 IMAD.IADD R60, R60, 0x1, -R61 ;  /* 0x000000013c3cb824 */ /* 0x000fe400078e0a3d */
[----:B------:R-:W-:-:S03]  /*7ee0*/  @!P3 IMAD R61, R61, 0x100000, R59 ;  /* 0x001000003d3db824 */ /* 0x000fc600078e023b */
[----:B------:R-:W-:Y:S01]  /*7ef0*/  @!P3 LEA R59, R60, 0x3ff00000, 0x14 ;  /* 0x3ff000003c3bb811 */ /* 0x000fe200078ea0ff */
[----:B------:R-:W-:Y:S02]  /*7f00*/  @!P3 IMAD.MOV.U32 R60, RZ, RZ, R58 ;  /* 0x000000ffff3cb224 */ /* 0x000fe400078e003a */
[----:B------:R-:W-:-:S06]  /*7f10*/  @!P3 IMAD.MOV.U32 R58, RZ, RZ, RZ ;  /* 0x000000ffff3ab224 */ /* 0x000fcc00078e00ff */
[----:B------:R-:W-:-:S11]  /*7f20*/  @!P3 DMUL R64, R60, R58 ;  /* 0x0000003a3c40b228 */ /* 0x000fd60000000000 */
.L_x_2740:
[----:B------:R-:W-:Y:S05]  /*7f30*/  BSYNC.RECONVERGENT B1 ;  /* 0x0000000000017941 */ /* 0x000fea0003800200 */
.L_x_2739:
[----:B------:R-:W-:-:S11]  /*7f40*/  DADD R62, RZ, R64 ;  /* 0x00000000ff3e7229 */ /* 0x000fd60000000040 */
.L_x_2738:
[----:B------:R-:W-:Y:S05]  /*7f50*/  BSYNC.RECONVERGENT B0 ;  /* 0x0000000000007941 */ /* 0x000fea0003800200 */
.L_x_2737:
[----:B------:R-:W-:Y:S01]  /*7f60*/  LOP3.LUT P3, RZ, R192, 0x2, RZ, 0xc0, !PT ;  /* 0x00000002c0ff7812 */ /* 0x000fe2000786c0ff */
[----:B------:R-:W-:Y:S01]  /*7f70*/  BSSY.RECONVERGENT B0, `(.L_x_2741) ;  /* 0x0000046000007945 */ /* 0x000fe20003800200 */
[----:B------:R-:W-:-:S11]  /*7f80*/  CS2R R60, SRZ ;  /* 0x00000000003c7805 */ /* 0x000fd6000001ff00 */
[----:B------:R-:W-:Y:S05]  /*7f90*/  @!P3 BRA `(.L_x_2742) ;  /* 0x00000004000cb947 */ /* 0x000fea0003800000 */
[----:B------:R-:W0:Y:S02]  /*7fa0*/  LDCU.64 UR10, c[0x0][0x3a0] ;  /* 0x00007400ff0a77ac */ /* 0x000e240008000a00 */
[----:B0-----:R-:W-:-:S04]  /*7fb0*/  IADD3 R58, P3, PT, R7, UR10, RZ ;  /* 0x0000000a073a7c10 */ /* 0x001fc8000ff7e0ff */
[----:B------:R-:W-:-:S05]  /*7fc0*/  LEA.HI.X.SX32 R59, R7, UR11, 0x1, P3 ;  /* 0x0000000b073b7c11 */ /* 0x000fca00098f0eff */
[----:B------:R-:W2:Y:S02]  /*7fd0*/  LDG.E.U8 R58, desc[UR8][R58.64+0x20] ;  /* 0x000020083a3a7981 */ /* 0x000ea4000c1e1100 */
[----:B--2---:R-:W-:-:S13]  /*7fe0*/  ISETP.NE.AND P3, PT, R58, RZ, PT ;  /* 0x000000ff3a00720c */ /* 0x004fda0003f65270 */
[----:B------:R-:W-:Y:S05]  /*7ff0*/  @P3 BRA `(.L_x_2742) ;  /* 0x0000000000f43947 */ /* 0x000fea0003800000 */
[----:B-----5:R-:W-:Y:S01]  /*8000*/  DADD R58, -R66, R190 ;  /* 0x00000000423a7229 */ /* 0x020fe200000001be */
        /* <DEDUP_REMOVED lines=56> */
[----:B------:R-:W-:-:S06]  /*8390*/  @!P3 IMAD.MOV.U32 R58, RZ, RZ, RZ ;  /* 0x000000ffff3ab224 */ /* 0x000fcc00078e00ff */
[----:B------:R-:W-:-:S11]  /*83a0*/  @!P3 DMUL R60, R192, R58 ;  /* 0x0000003ac03cb228 */ /* 0x000fd60000000000 */
.L_x_2744:
[----:B------:R-:W-:Y:S05]  /*83b0*/  BSYNC.RECONVERGENT B1 ;  /* 0x0000000000017941 */ /* 0x000fea0003800200 */
.L_x_2743:
[----:B------:R-:W-:-:S11]  /*83c0*/  DADD R62, R62, R60 ;  /* 0x000000003e3e7229 */ /* 0x000fd6000000003c */
.L_x_2742:
[----:B------:R-:W-:Y:S05]  /*83d0*/  BSYNC.RECONVERGENT B0 ;  /* 0x0000000000007941 */ /* 0x000fea0003800200 */
.L_x_2741:
[----:B------:R-:W-:Y:S01]  /*83e0*/  BSSY.RECONVERGENT B0, `(.L_x_2745) ;  /* 0x0000046000007945 */ /* 0x000fe20003800200 */
[----:B------:R-:W-:-:S03]  /*83f0*/  CS2R R58, SRZ ;  /* 0x00000000003a7805 */ /* 0x000fc6000001ff00 */
[----:B------:R-:W-:Y:S05]  /*8400*/  @!P5 BRA `(.L_x_2746) ;  /* 0x00000004000cd947 */ /* 0x000fea0003800000 */
[----:B------:R-:W0:Y:S02]  /*8410*/  LDCU.64 UR10, c[0x0][0x3a0] ;  /* 0x00007400ff0a77ac */ /* 0x000e240008000a00 */
[----:B0----5:R-:W-:-:S04]  /*8420*/  IADD3 R190, P3, PT, R7, UR10, RZ ;  /* 0x0000000a07be7c10 */ /* 0x021fc8000ff7e0ff */
[----:B------:R-:W-:-:S05]  /*8430*/  LEA.HI.X.SX32 R191, R7, UR11, 0x1, P3 ;  /* 0x0000000b07bf7c11 */ /* 0x000fca00098f0eff */
[----:B------:R-:W2:Y:S02]  /*8440*/  LDG.E.U8 R190, desc[UR8][R190.64+0x40] ;  /* 0x00004008bebe7981 */ /* 0x000ea4000c1e1100 */
[----:B--2---:R-:W-:-:S13]  /*8450*/  ISETP.NE.AND P3, PT, R190, RZ, PT ;  /* 0x000000ffbe00720c */ /* 0x004fda0003f65270 */
[----:B------:R-:W-:Y:S05]  /*8460*/  @P3 BRA `(.L_x_2746) ;  /* 0x0000000000f43947 */ /* 0x000fea0003800000 */
[----:B------:R-:W-:Y:S01]  /*8470*/  DADD R194, -R66, R194 ;  /* 0x0000000042c27229 */ /* 0x000fe200000001c2 */
[----:B------:R-:W-:Y:S01]  /*8480*/  IMAD.MOV.U32 R190, RZ, RZ, 0x652b82fe ;  /* 0x652b82feffbe7424 */ /* 0x000fe200078e00ff */
[----:B------:R-:W-:Y:S01]  /*8490*/  UMOV UR10, 0xfefa39ef ;  /* 0xfefa39ef000a7882 */ /* 0x000fe20000000000 */
[----:B------:R-:W-:Y:S01]  /*84a0*/  IMAD.MOV.U32 R191, RZ, RZ, 0x3ff71547 ;  /* 0x3ff71547ffbf7424 */ /* 0x000fe200078e00ff */
[----:B------:R-:W-:Y:S01]  /*84b0*/  UMOV UR11, 0x3fe62e42 ;  /* 0x3fe62e42000b7882 */ /* 0x000fe20000000000 */
[----:B------:R-:W-:Y:S04]  /*84c0*/  BSSY.RECONVERGENT B1, `(.L_x_2747) ;  /* 0x0000036000017945 */ /* 0x000fe80003800200 */
        /* <DEDUP_REMOVED lines=53> */
.L_x_2748:
[----:B------:R-:W-:Y:S05]  /*8820*/  BSYNC.RECONVERGENT B1 ;  /* 0x0000000000017941 */ /* 0x000fea0003800200 */
.L_x_2747:
[----:B------:R-:W-:-:S11]  /*8830*/  DADD R62, R62, R58 ;  /* 0x000000003e3e7229 */ /* 0x000fd6000000003a */
.L_x_2746:
[----:B------:R-:W-:Y:S05]  /*8840*/  BSYNC.RECONVERGENT B0 ;  /* 0x0000000000007941 */ /* 0x000fea0003800200 */
.L_x_2745:
[----:B------:R-:W-:Y:S01]  /*8850*/  BSSY.RECONVERGENT B0, `(.L_x_2749) ;  /* 0x0000046000007945 */ /* 0x000fe20003800200 */
[----:B-----5:R-:W-:-:S03]  /*8860*/  CS2R R190, SRZ ;  /* 0x0000000000be7805 */ /* 0x020fc6000001ff00 */
[----:B------:R-:W-:Y:S05]  /*8870*/  @!P4 BRA `(.L_x_2750) ;  /* 0x00000004000cc947 */ /* 0x000fea0003800000 */
        /* <DEDUP_REMOVED lines=65> */
.L_x_2752:
[----:B------:R-:W-:Y:S05]  /*8c90*/  BSYNC.RECONVERGENT B1 ;  /* 0x0000000000017941 */ /* 0x000fea0003800200 */
.L_x_2751:
[----:B------:R-:W-:-:S11]  /*8ca0*/  DADD R62, R62, R190 ;  /* 0x000000003e3e7229 */ /* 0x000fd600000000be */
.L_x_2750:
[----:B------:R-:W-:Y:S05]  /*8cb0*/  BSYNC.RECONVERGENT B0 ;  /* 0x0000000000007941 */ /* 0x000fea0003800200 */
.L_x_2749:
[----:B------:R-:W0:Y:S01]  /*8cc0*/  LDCU UR4, c[0x0][0x364] ;  /* 0x00006c80ff0477ac */ /* 0x000e220008000800 */
[----:B------:R-:W-:Y:S01]  /*8cd0*/  ISETP.GE.AND P3, PT, R4, UR5, PT ;  /* 0x0000000504007c0c */ /* 0x000fe2000bf66270 */
[----:B------:R-:W-:Y:S01]  /*8ce0*/  BSSY.RECONVERGENT B0, `(.L_x_2753) ;  /* 0x000004a000007945 */ /* 0x000fe20003800200 */
[----:B------:R-:W-:Y:S01]  /*8cf0*/  CS2R R68, SRZ ;  /* 0x0000000000447805 */ /* 0x000fe2000001ff00 */
        /* <DEDUP_REMOVED lines=70> */
.L_x_2756:
[----:B------:R-:W-:Y:S05]  /*9160*/  BSYNC.RECONVERGENT B1 ;  /* 0x0000000000017941 */ /* 0x000fea0003800200 */
.L_x_2755:
[----:B------:R-:W-:-:S11]  /*9170*/  DADD R62, R62, R68 ;  /* 0x000000003e3e7229 */ /* 0x000fd60000000044 */
.L_x_2754:
[----:B------:R-:W-:Y:S05]  /*9180*/  BSYNC.RECONVERGENT B0 ;  /* 0x0000000000007941 */ /* 0x000fea0003800200 */
.L_x_2753:
        /* <DEDUP_REMOVED lines=74> */
.L_x_2760:
[----:B------:R-:W-:Y:S05]  /*9630*/  BSYNC.RECONVERGENT B1 ;  /* 0x0000000000017941 */ /* 0x000fea0003800200 */
.L_x_2759:
[----:B------:R-:W-:-:S11]  /*9640*/  DADD R62, R62, R188 ;  /* 0x000000003e3e7229 */ /* 0x000fd600000000bc */
.L_x_2758:
[----:B------:R-:W-:Y:S05]  /*9650*/  BSYNC.RECONVERGENT B0 ;  /* 0x0000000000007941 */ /* 0x000fea0003800200 */
.L_x_2757:
        /* <DEDUP_REMOVED lines=74> */
.L_x_2764:
[----:B------:R-:W-:Y:S05]  /*9b00*/  BSYNC.RECONVERGENT B1 ;  /* 0x0000000000017941 */ /* 0x000fea0003800200 */
.L_x_2763:
[----:B------:R-:W-:-:S11]  /*9b10*/  DADD R62, R62, R186 ;  /* 0x000000003e3e7229 */ /* 0x000fd600000000ba */
.L_x_2762:
[----:B------:R-:W-:Y:S05]  /*9b20*/  BSYNC.RECONVERGENT B0 ;  /* 0x0000000000007941 */ /* 0x000fea0003800200 */
.L_x_2761:
        /* <DEDUP_REMOVED lines=74> */
.L_x_2768:
[----:B------:R-:W-:Y:S05]  /*9fd0*/  BSYNC.RECONVERGENT B1 ;  /* 0x0000000000017941 */ /* 0x000fea0003800200 */
.L_x_2767:
[----:B------:R-:W-:-:S11]  /*9fe0*/  DADD R62, R62, R8 ;  /* 0x000000003e3e7229 */ /* 0x000fd60000000008 */
.L_x_2766:
[----:B------:R-:W-:Y:S05]  /*9ff0*/  BSYNC.RECONVERGENT B0 ;  /* 0x0000000000007941 */ /* 0x000fea0003800200 */
.L_x_2765:
        /* <DEDUP_REMOVED lines=74> */
.L_x_2772:
[----:B------:R-:W-:Y:S05]  /*a4a0*/  BSYNC.RECONVERGENT B1 ;  /* 0x0000000000017941 */ /* 0x000fea0003800200 */
.L_x_2771:
[----:B------:R-:W-:-:S11]  /*a4b0*/  DADD R62, R62, R182 ;  /* 0x000000003e3e7229 */ /* 0x000fd600000000b6 */
.L_x_2770:
[----:B------:R-:W-:Y:S05]  /*a4c0*/  BSYNC.RECONVERGENT B0 ;  /* 0x0000000000007941 */ /* 0x000fea0003800200 */
.L_x_2769:
        /* <DEDUP_REMOVED lines=73> */
.L_x_2776:
[----:B------:R-:W-:Y:S05]  /*a960*/  BSYNC.RECONVERGENT B1 ;  /* 0x0000000000017941 */ /* 0x000fea0003800200 */
.L_x_2775:
[----:B------:R-:W-:-:S11]  /*a970*/  DADD R62, R62, R10 ;  /* 0x000000003e3e7229 */ /* 0x000fd6000000000a */
.L_x_2774:
[----:B------:R-:W-:Y:S05]  /*a980*/  BSYNC.RECONVERGENT B0 ;  /* 0x0000000000007941 */ /* 0x000fea0003800200 */
.L_x_2773:
        /* <DEDUP_REMOVED lines=73> */
.L_x_2780:
[----:B------:R-:W-:Y:S05]  /*ae20*/  BSYNC.RECONVERGENT B1 ;  /* 0x0000000000017941 */ /* 0x000fea0003800200 */
.L_x_2779:
[----:B------:R-:W-:-:S11]  /*ae30*/  DADD R62, R62, R178 ;  /* 0x000000003e3e7229 */ /* 0x000fd600000000b2 */
.L_x_2778:
[----:B------:R-:W-:Y:S05]  /*ae40*/  BSYNC.RECONVERGENT B0 ;  /* 0x0000000000007941 */ /* 0x000fea0003800200 */
.L_x_2777:
        /* <DEDUP_REMOVED lines=73> */
.L_x_2784:
[----:B------:R-:W-:Y:S05]  /*b2e0*/  BSYNC.RECONVERGENT B1 ;  /* 0x0000000000017941 */ /* 0x000fea0003800200 */
.L_x_2783:
[----:B------:R-:W-:-:S11]  /*b2f0*/  DADD R62, R62, R12 ;  /* 0x000000003e3e7229 */ /* 0x000fd6000000000c */
.L_x_2782:
[----:B------:R-:W-:Y:S05]  /*b300*/  BSYNC.RECONVERGENT B0 ;  /* 0x0000000000007941 */ /* 0x000fea0003800200 */
.L_x_2781:
        /* <DEDUP_REMOVED lines=73> */
.L_x_2788:
[----:B------:R-:W-:Y:S05]  /*b7a0*/  BSYNC.RECONVERGENT B1 ;  /* 0x0000000000017941 */ /* 0x000fea0003800200 */
.L_x_2787:
[----:B------:R-:W-:-:S11]  /*b7b0*/  DADD R62, R62, R174 ;  /* 0x000000003e3e7229 */ /* 0x000fd600000000ae */
.L_x_2786:
[----:B------:R-:W-:Y:S05]  /*b7c0*/  BSYNC.RECONVERGENT B0 ;  /* 0x0000000000007941 */ /* 0x000fea0003800200 */
.L_x_2785:
        /* <DEDUP_REMOVED lines=73> */
.L_x_2792:
[----:B------:R-:W-:Y:S05]  /*bc60*/  BSYNC.RECONVERGENT B1 ;  /* 0x0000000000017941 */ /* 0x000fea0003800200 */
.L_x_2791:
[----:B------:R-:W-:-:S11]  /*bc70*/  DADD R62, R62, R14 ;  /* 0x000000003e3e7229 */ /* 0x000fd6000000000e */
.L_x_2790:
[----:B------:R-:W-:Y:S05]  /*bc80*/  BSYNC.RECONVERGENT B0 ;  /* 0x0000000000007941 */ /* 0x000fea0003800200 */
.L_x_2789:
        /* <DEDUP_REMOVED lines=66> */
[----:B------:R-:W-:Y:S01]  /*c0b0*/  @!P3 LEA.HI R4, R168, R168, RZ, 0x1 ;  /* 0x000000a8a804b211 */ /* 0x000fe200078f08ff */
[----:B------:R-:W-:-:S03]  /*c0c0*/  @!P3 IMAD.MOV.U32 R172, RZ, RZ, RZ ;  /* 0x000000ffffacb224 */ /* 0x000fc600078e00ff */
[----:B------:R-:W-:-:S05]  /*c0d0*/  @!P3 SHF.R.S32.HI R169, RZ, 0x1, R4 ;  /* 0x00000001ffa9b819 */ /* 0x000fca0000011404 */
[----:B------:R-:W-:Y:S02]  /*c0e0*/  @!P3 IMAD.IADD R168, R168, 0x1, -R169 ;  /* 0x00000001a8a8b824 */ /* 0x000fe400078e0aa9 */
[----:B------:R-:W-:-:S03]  /*c0f0*/  @!P3 IMAD R169, R169, 0x100000, R177 ;  /* 0x00100000a9a9b824 */ /* 0x000fc600078e02b1 */
[----:B------:R-:W-:Y:S01]  /*c100*/  @!P3 LEA R173, R168, 0x3ff00000, 0x14 ;  /* 0x3ff00000a8adb811 */ /* 0x000fe200078ea0ff */
[----:B------:R-:W-:-:S06]  /*c110*/  @!P3 IMAD.MOV.U32 R168, RZ, RZ, R176 ;  /* 0x000000ffffa8b224 */ /* 0x000fcc00078e00b0 */
[----:B------:R-:W-:-:S11]  /*c120*/  @!P3 DMUL R170, R168, R172 ;  /* 0x000000aca8aab228 */ /* 0x000fd60000000000 */
.L_x_2796:
[----:B------:R-:W-:Y:S05]  /*c130*/  BSYNC.RECONVERGENT B1 ;  /* 0x0000000000017941 */ /* 0x000fea0003800200 */
.L_x_2795:
[----:B------:R-:W-:-:S11]  /*c140*/  DADD R62, R62, R170 ;  /* 0x000000003e3e7229 */ /* 0x000fd600000000aa */
.L_x_2794:
[----:B------:R-:W-:Y:S05]  /*c150*/  BSYNC.RECONVERGENT B0 ;  /* 0x0000000000007941 */ /* 0x000fea0003800200 */
.L_x_2793:
        /* <DEDUP_REMOVED lines=74> */
.L_x_2800:
[----:B------:R-:W-:Y:S05]  /*c600*/  BSYNC.RECONVERGENT B1 ;  /* 0x0000000000017941 */ /* 0x000fea0003800200 */
.L_x_2799:
[----:B------:R-:W-:-:S11]  /*c610*/  DADD R62, R62, R16 ;  /* 0x000000003e3e7229 */ /* 0x000fd60000000010 */
.L_x_2798:
[----:B------:R-:W-:Y:S05]  /*c620*/  BSYNC.RECONVERGENT B0 ;  /* 0x0000000000007941 */ /* 0x000fea0003800200 */
.L_x_2797:
        /* <DEDUP_REMOVED lines=74> */
.L_x_2804:
[----:B------:R-:W-:Y:S05]  /*cad0*/  BSYNC.RECONVERGENT B1 ;  /* 0x0000000000017941 */ /* 0x000fea0003800200 */
.L_x_2803:
[----:B------:R-:W-:-:S11]  /*cae0*/  DADD R62, R62, R166 ;  /* 0x000000003e3e7229 */ /* 0x000fd600000000a6 */
.L_x_2802:
[----:B------:R-:W-:Y:S05]  /*caf0*/  BSYNC.RECONVERGENT B0 ;  /* 0x0000000000007941 */ /* 0x000fea0003800200 */
.L_x_2801:
        /* <DEDUP_REMOVED lines=74> */
.L_x_2808:
[----:B------:R-:W-:Y:S05]  /*cfa0*/  BSYNC.RECONVERGENT B1 ;  /* 0x0000000000017941 */ /* 0x000fea0003800200 */
.L_x_2807:
[----:B------:R-:W-:-:S11]  /*cfb0*/  DADD R62, R62, R18 ;  /* 0x000000003e3e7229 */ /* 0x000fd60000000012 */
.L_x_2806:
[----:B------:R-:W-:Y:S05]  /*cfc0*/  BSYNC.RECONVERGENT B0 ;  /* 0x0000000000007941 */ /* 0x000fea0003800200 */
.L_x_2805:
        /* <DEDUP_REMOVED lines=74> */
.L_x_2812:
[----:B------:R-:W-:Y:S05]  /*d470*/  BSYNC.RECONVERGENT B1 ;  /* 0x0000000000017941 */ /* 0x000fea0003800200 */
.L_x_2811:
[----:B------:R-:W-:-:S11]  /*d480*/  DADD R62, R62, R162 ;  /* 0x000000003e3e7229 */ /* 0x000fd600000000a2 */
.L_x_2810:
[----:B------:R-:W-:Y:S05]  /*d490*/  BSYNC.RECONVERGENT B0 ;  /* 0x0000000000007941 */ /* 0x000fea0003800200 */
.L_x_2809:
        /* <DEDUP_REMOVED lines=74> */
.L_x_2816:
[----:B------:R-:W-:Y:S05]  /*d940*/  BSYNC.RECONVERGENT B1 ;  /* 0x0000000000017941 */ /* 0x000fea0003800200 */
.L_x_2815:
[----:B------:R-:W-:-:S11]  /*d950*/  DADD R62, R62, R20 ;  /* 0x000000003e3e7229 */ /* 0x000fd60000000014 */
.L_x_2814:
[----:B------:R-:W-:Y:S05]  /*d960*/  BSYNC.RECONVERGENT B0 ;  /* 0x0000000000007941 */ /* 0x000fea0003800200 */
.L_x_2813:
        /* <DEDUP_REMOVED lines=74> */
.L_x_2820:
[----:B------:R-:W-:Y:S05]  /*de10*/  BSYNC.RECONVERGENT B1 ;  /* 0x0000000000017941 */ /* 0x000fea0003800200 */
.L_x_2819:
[----:B------:R-:W-:-:S11]  /*de20*/  DADD R62, R62, R158 ;  /* 0x000000003e3e7229 */ /* 0x000fd6000000009e */
.L_x_2818:
[----:B------:R-:W-:Y:S05]  /*de30*/  BSYNC.RECONVERGENT B0 ;  /* 0x0000000000007941 */ /* 0x000fea0003800200 */
.L_x_2817:
        /* <DEDUP_REMOVED lines=74> */
.L_x_2824:
[----:B------:R-:W-:Y:S05]  /*e2e0*/  BSYNC.RECONVERGENT B1 ;  /* 0x0000000000017941 */ /* 0x000fea0003800200 */
.L_x_2823:
[----:B------:R-:W-:-:S11]  /*e2f0*/  DADD R62, R62, R22 ;  /* 0x000000003e3e7229 */ /* 0x000fd60000000016 */
.L_x_2822:
[----:B------:R-:W-:Y:S05]  /*e300*/  BSYNC.RECONVERGENT B0 ;  /* 0x0000000000007941 */ /* 0x000fea0003800200 */
.L_x_2821:
        /* <DEDUP_REMOVED lines=74> */
.L_x_2828:
[----:B------:R-:W-:Y:S05]  /*e7b0*/  BSYNC.RECONVERGENT B1 ;  /* 0x0000000000017941 */ /* 0x000fea0003800200 */
.L_x_2827:
[----:B------:R-:W-:-:S11]  /*e7c0*/  DADD R62, R62, R154 ;  /* 0x000000003e3e7229 */ /* 0x000fd6000000009a */
.L_x_2826:
[----:B------:R-:W-:Y:S05]  /*e7d0*/  BSYNC.RECONVERGENT B0 ;  /* 0x0000000000007941 */ /* 0x000fea0003800200 */
.L_x_2825:
        /* <DEDUP_REMOVED lines=67> */
[----:B------:R-:W-:-:S03]  /*ec10*/  @!P3 IMAD.MOV.U32 R150, RZ, RZ, R156 ;  /* 0x000000ffff96b224 */ /* 0x000fc600078e009c */
[----:B------:R-:W-:-:S05]  /*ec20*/  @!P3 SHF.R.S32.HI R151, RZ, 0x1, R4 ;  /* 0x00000001ff97b819 */ /* 0x000fca0000011404 */
[----:B------:R-:W-:Y:S02]  /*ec30*/  @!P3 IMAD.IADD R152, R152, 0x1, -R151 ;  /* 0x000000019898b824 */ /* 0x000fe400078e0a97 */
[----:B------:R-:W-:-:S03]  /*ec40*/  @!P3 IMAD R151, R151, 0x100000, R157 ;  /* 0x001000009797b824 */ /* 0x000fc600078e029d */
[----:B------:R-:W-:Y:S01]  /*ec50*/  @!P3 LEA R153, R152, 0x3ff00000, 0x14 ;  /* 0x3ff000009899b811 */ /* 0x000fe200078ea0ff */
[----:B------:R-:W-:-:S06]  /*ec60*/  @!P3 IMAD.MOV.U32 R152, RZ, RZ, RZ ;  /* 0x000000ffff98b224 */ /* 0x000fcc00078e00ff */
[----:B------:R-:W-:-:S11]  /*ec70*/  @!P3 DMUL R24, R150, R152 ;  /* 0x000000989618b228 */ /* 0x000fd60000000000 */
.L_x_2832:
[----:B------:R-:W-:Y:S05]  /*ec80*/  BSYNC.RECONVERGENT B1 ;  /* 0x0000000000017941 */ /* 0x000fea0003800200 */
.L_x_2831:
[----:B------:R-:W-:-:S11]  /*ec90*/  DADD R62, R62, R24 ;  /* 0x000000003e3e7229 */ /* 0x000fd60000000018 */
.L_x_2830:
[----:B------:R-:W-:Y:S05]  /*eca0*/  BSYNC.RECONVERGENT B0 ;  /* 0x0000000000007941 */ /* 0x000fea0003800200 */
.L_x_2829:
        /* <DEDUP_REMOVED lines=74> */
.L_x_2836:
[----:B------:R-:W-:Y:S05]  /*f150*/  BSYNC.RECONVERGENT B1 ;  /* 0x0000000000017941 */ /* 0x000fea0003800200 */
.L_x_2835:
[----:B------:R-:W-:-:S11]  /*f160*/  DADD R62, R62, R150 ;  /* 0x000000003e3e7229 */ /* 0x000fd60000000096 */
.L_x_2834:
[----:B------:R-:W-:Y:S05]  /*f170*/  BSYNC.RECONVERGENT B0 ;  /* 0x0000000000007941 */ /* 0x000fea0003800200 */
.L_x_2833:
        /* <DEDUP_REMOVED lines=74> */
.L_x_2840:
[----:B------:R-:W-:Y:S05]  /*f620*/  BSYNC.RECONVERGENT B1 ;  /* 0x0000000000017941 */ /* 0x000fea0003800200 */
.L_x_2839:
[----:B------:R-:W-:-:S11]  /*f630*/  DADD R62, R62, R26 ;  /* 0x000000003e3e7229 */ /* 0x000fd6000000001a */
.L_x_2838:
[----:B------:R-:W-:Y:S05]  /*f640*/  BSYNC.RECONVERGENT B0 ;  /* 0x0000000000007941 */ /* 0x000fea0003800200 */
.L_x_2837:
        /* <DEDUP_REMOVED lines=74> */
.L_x_2844:
[----:B------:R-:W-:Y:S05]  /*faf0*/  BSYNC.RECONVERGENT B1 ;  /* 0x0000000000017941 */ /* 0x000fea0003800200 */
.L_x_2843:
[----:B------:R-:W-:-:S11]  /*fb00*/  DADD R62, R62, R146 ;  /* 0x000000003e3e7229 */ /* 0x000fd60000000092 */
.L_x_2842:
[----:B------:R-:W-:Y:S05]  /*fb10*/  BSYNC.RECONVERGENT B0 ;  /* 0x0000000000007941 */ /* 0x000fea0003800200 */
.L_x_2841:
        /* <DEDUP_REMOVED lines=73> */
.L_x_2848:
[----:B------:R-:W-:Y:S05]  /*ffb0*/  BSYNC.RECONVERGENT B1 ;  /* 0x0000000000017941 */ /* 0x000fea0003800200 */
.L_x_2847:
[----:B------:R-:W-:-:S11]  /*ffc0*/  DADD R62, R62, R28 ;  /* 0x000000003e3e7229 */ /* 0x000fd6000000001c */
.L_x_2846:
[----:B------:R-:W-:Y:S05]  /*ffd0*/  BSYNC.RECONVERGENT B0 ;  /* 0x0000000000007941 */ /* 0x000fea0003800200 */
.L_x_2845:
        /* <DEDUP_REMOVED lines=73> */
.L_x_2852:
[----:B------:R-:W-:Y:S05]  /*10470*/  BSYNC.RECONVERGENT B1 ;  /* 0x0000000000017941 */ /* 0x000fea0003800200 */
.L_x_2851:
[----:B------:R-:W-:-:S11]  /*10480*/  DADD R62, R62, R142 ;  /* 0x000000003e3e7229 */ /* 0x000fd6000000008e */
.L_x_2850:
[----:B------:R-:W-:Y:S05]  /*10490*/  BSYNC.RECONVERGENT B0 ;  /* 0x0000000000007941 */ /* 0x000fea0003800200 */
.L_x_2849:
        /* <DEDUP_REMOVED lines=73> */
.L_x_2856:
[----:B------:R-:W-:Y:S05]  /*10930*/  BSYNC.RECONVERGENT B1 ;  /* 0x0000000000017941 */ /* 0x000fea0003800200 */
.L_x_2855:
[----:B------:R-:W-:-:S11]  /*10940*/  DADD R62, R62, R30 ;  /* 0x000000003e3e7229 */ /* 0x000fd6000000001e */
.L_x_2854:
[----:B------:R-:W-:Y:S05]  /*10950*/  BSYNC.RECONVERGENT B0 ;  /* 0x0000000000007941 */ /* 0x000fea0003800200 */
.L_x_2853:
        /* <DEDUP_REMOVED lines=73> */
.L_x_2860:
[----:B------:R-:W-:Y:S05]  /*10df0*/  BSYNC.RECONVERGENT B1 ;  /* 0x0000000000017941 */ /* 0x000fea0003800200 */
.L_x_2859:
[----:B------:R-:W-:-:S11]  /*10e00*/  DADD R62, R62, R138 ;  /* 0x000000003e3e7229 */ /* 0x000fd6000000008a */
.L_x_2858:
[----:B------:R-:W-:Y:S05]  /*10e10*/  BSYNC.RECONVERGENT B0 ;  /* 0x0000000000007941 */ /* 0x000fea0003800200 */
.L_x_2857:
        /* <DEDUP_REMOVED lines=73> */
.L_x_2864:
[----:B------:R-:W-:Y:S05]  /*112b0*/  BSYNC.RECONVERGENT B1 ;  /* 0x0000000000017941 */ /* 0x000fea0003800200 */
.L_x_2863:
[----:B------:R-:W-:-:S11]  /*112c0*/  DADD R62, R62, R32 ;  /* 0x000000003e3e7229 */ /* 0x000fd60000000020 */
.L_x_2862:
[----:B------:R-:W-:Y:S05]  /*112d0*/  BSYNC.RECONVERGENT B0 ;  /* 0x0000000000007941 */ /* 0x000fea0003800200 */
.L_x_2861:
        /* <DEDUP_REMOVED lines=73> */
.L_x_2868:
[----:B------:R-:W-:Y:S05]  /*11770*/  BSYNC.RECONVERGENT B1 ;  /* 0x0000000000017941 */ /* 0x000fea0003800200 */
.L_x_2867:
[----:B------:R-:W-:-:S11]  /*11780*/  DADD R62, R62, R134 ;  /* 0x000000003e3e7229 */ /* 0x000fd60000000086 */
.L_x_2866:
[----:B------:R-:W-:Y:S05]  /*11790*/  BSYNC.RECONVERGENT B0 ;  /* 0x0000000000007941 */ /* 0x000fea0003800200 */
.L_x_2865:
        /* <DEDUP_REMOVED lines=73> */
.L_x_2872:
[----:B------:R-:W-:Y:S05]  /*11c30*/  BSYNC.RECONVERGENT B1 ;  /* 0x0000000000017941 */ /* 0x000fea0003800200 */
.L_x_2871:
[----:B------:R-:W-:-:S11]  /*11c40*/  DADD R62, R62, R34 ;  /* 0x000000003e3e7229 */ /* 0x000fd60000000022 */
.L_x_2870:
[----:B------:R-:W-:Y:S05]  /*11c50*/  BSYNC.RECONVERGENT B0 ;  /* 0x0000000000007941 */ /* 0x000fea0003800200 */
.L_x_2869:
        /* <DEDUP_REMOVED lines=73> */
.L_x_2876:
[----:B------:R-:W-:Y:S05]  /*120f0*/  BSYNC.RECONVERGENT B1 ;  /* 0x0000000000017941 */ /* 0x000fea0003800200 */
.L_x_2875:
[----:B------:R-:W-:-:S11]  /*12100*/  DADD R62, R62, R130 ;  /* 0x000000003e3e7229 */ /* 0x000fd60000000082 */
.L_x_2874:
[----:B------:R-:W-:Y:S05]  /*12110*/  BSYNC.RECONVERGENT B0 ;  /* 0x0000000000007941 */ /* 0x000fea0003800200 */
.L_x_2873:
        /* <DEDUP_REMOVED lines=73> */
.L_x_2880:
[----:B------:R-:W-:Y:S05]  /*125b0*/  BSYNC.RECONVERGENT B1 ;  /* 0x0000000000017941 */ /* 0x000fea0003800200 */
.L_x_2879:
[----:B------:R-:W-:-:S11]  /*125c0*/  DADD R62, R62, R36 ;  /* 0x000000003e3e7229 */ /* 0x000fd60000000024 */
.L_x_2878:
[----:B------:R-:W-:Y:S05]  /*125d0*/  BSYNC.RECONVERGENT B0 ;  /* 0x0000000000007941 */ /* 0x000fea0003800200 */
.L_x_2877:
        /* <DEDUP_REMOVED lines=73> */
.L_x_2884:
[----:B------:R-:W-:Y:S05]  /*12a70*/  BSYNC.RECONVERGENT B1 ;  /* 0x0000000000017941 */ /* 0x000fea0003800200 */
.L_x_2883:
[----:B------:R-:W-:-:S11]  /*12a80*/  DADD R62, R62, R126 ;  /* 0x000000003e3e7229 */ /* 0x000fd6000000007e */
.L_x_2882:
[----:B------:R-:W-:Y:S05]  /*12a90*/  BSYNC.RECONVERGENT B0 ;  /* 0x0000000000007941 */ /* 0x000fea0003800200 */
.L_x_2881:
        /* <DEDUP_REMOVED lines=73> */
.L_x_2888:
[----:B------:R-:W-:Y:S05]  /*12f30*/  BSYNC.RECONVERGENT B1 ;  /* 0x0000000000017941 */ /* 0x000fea0003800200 */
.L_x_2887:
[----:B------:R-:W-:-:S11]  /*12f40*/  DADD R62, R62, R38 ;  /* 0x000000003e3e7229 */ /* 0x000fd60000000026 */
.L_x_2886:
[----:B------:R-:W-:Y:S05]  /*12f50*/  BSYNC.RECONVERGENT B0 ;  /* 0x0000000000007941 */ /* 0x000fea0003800200 */
.L_x_2885:
        /* <DEDUP_REMOVED lines=73> */
.L_x_2892:
[----:B------:R-:W-:Y:S05]  /*133f0*/  BSYNC.RECONVERGENT B1 ;  /* 0x0000000000017941 */ /* 0x000fea0003800200 */
.L_x_2891:
[----:B------:R-:W-:-:S11]  /*13400*/  DADD R62, R62, R122 ;  /* 0x000000003e3e7229 */ /* 0x000fd6000000007a */
.L_x_2890:
[----:B------:R-:W-:Y:S05]  /*13410*/  BSYNC.RECONVERGENT B0 ;  /* 0x0000000000007941 */ /* 0x000fea0003800200 */
.L_x_2889:
        /* <DEDUP_REMOVED lines=73> */
.L_x_2896:
[----:B------:R-:W-:Y:S05]  /*138b0*/  BSYNC.RECONVERGENT B1 ;  /* 0x0000000000017941 */ /* 0x000fea0003800200 */
.L_x_2895:
[----:B------:R-:W-:-:S11]  /*138c0*/  DADD R62, R62, R40 ;  /* 0x000000003e3e7229 */ /* 0x000fd60000000028 */
.L_x_2894:
[----:B------:R-:W-:Y:S05]  /*138d0*/  BSYNC.RECONVERGENT B0 ;  /* 0x0000000000007941 */ /* 0x000fea0003800200 */
.L_x_2893:
        /* <DEDUP_REMOVED lines=73> */
.L_x_2900:
[----:B------:R-:W-:Y:S05]  /*13d70*/  BSYNC.RECONVERGENT B1 ;  /* 0x0000000000017941 */ /* 0x000fea0003800200 */
.L_x_2899:
[----:B------:R-:W-:-:S11]  /*13d80*/  DADD R62, R62, R118 ;  /* 0x000000003e3e7229 */ /* 0x000fd60000000076 */
.L_x_2898:
[----:B------:R-:W-:Y:S05]  /*13d90*/  BSYNC.RECONVERGENT B0 ;  /* 0x0000000000007941 */ /* 0x000fea0003800200 */
.L_x_2897:
        /* <DEDUP_REMOVED lines=73> */
.L_x_2904:
[----:B------:R-:W-:Y:S05]  /*14230*/  BSYNC.RECONVERGENT B1 ;  /* 0x0000000000017941 */ /* 0x000fea0003800200 */
.L_x_2903:
[----:B------:R-:W-:-:S11]  /*14240*/  DADD R62, R62, R42 ;  /* 0x000000003e3e7229 */ /* 0x000fd6000000002a */
.L_x_2902:
[----:B------:R-:W-:Y:S05]  /*14250*/  BSYNC.RECONVERGENT B0 ;  /* 0x0000000000007941 */ /* 0x000fea0003800200 */
.L_x_2901:
        /* <DEDUP_REMOVED lines=73> */
.L_x_2908:
[----:B------:R-:W-:Y:S05]  /*146f0*/  BSYNC.RECONVERGENT B1 ;  /* 0x0000000000017941 */ /* 0x000fea0003800200 */
.L_x_2907:
[----:B------:R-:W-:-:S11]  /*14700*/  DADD R62, R62, R114 ;  /* 0x000000003e3e7229 */ /* 0x000fd60000000072 */
.L_x_2906:
[----:B------:R-:W-:Y:S05]  /*14710*/  BSYNC.RECONVERGENT B0 ;  /* 0x0000000000007941 */ /* 0x000fea0003800200 */
.L_x_2905:
        /* <DEDUP_REMOVED lines=73> */
.L_x_2912:
[----:B------:R-:W-:Y:S05]  /*14bb0*/  BSYNC.RECONVERGENT B1 ;  /* 0x0000000000017941 */ /* 0x000fea0003800200 */
.L_x_2911:
[----:B------:R-:W-:-:S11]  /*14bc0*/  DADD R62, R62, R44 ;  /* 0x000000003e3e7229 */ /* 0x000fd6000000002c */
.L_x_2910:
[----:B------:R-:W-:Y:S05]  /*14bd0*/  BSYNC.RECONVERGENT B0 ;  /* 0x0000000000007941 */ /* 0x000fea0003800200 */
.L_x_2909:
        /* <DEDUP_REMOVED lines=73> */
.L_x_2916:
[----:B------:R-:W-:Y:S05]  /*15070*/  BSYNC.RECONVERGENT B1 ;  /* 0x0000000000017941 */ /* 0x000fea0003800200 */
.L_x_2915:
[----:B------:R-:W-:-:S11]  /*15080*/  DADD R62, R62, R110 ;  /* 0x000000003e3e7229 */ /* 0x000fd6000000006e */
.L_x_2914:
[----:B------:R-:W-:Y:S05]  /*15090*/  BSYNC.RECONVERGENT B0 ;  /* 0x0000000000007941 */ /* 0x000fea0003800200 */
.L_x_2913:
        /* <DEDUP_REMOVED lines=73> */
.L_x_2920:
[----:B------:R-:W-:Y:S05]  /*15530*/  BSYNC.RECONVERGENT B1 ;  /* 0x0000000000017941 */ /* 0x000fea0003800200 */
.L_x_2919:
[----:B------:R-:W-:-:S11]  /*15540*/  DADD R62, R62, R46 ;  /* 0x000000003e3e7229 */ /* 0x000fd6000000002e */
.L_x_2918:
[----:B------:R-:W-:Y:S05]  /*15550*/  BSYNC.RECONVERGENT B0 ;  /* 0x0000000000007941 */ /* 0x000fea0003800200 */
.L_x_2917:
        /* <DEDUP_REMOVED lines=73> */
.L_x_2924:
[----:B------:R-:W-:Y:S05]  /*159f0*/  BSYNC.RECONVERGENT B1 ;  /* 0x0000000000017941 */ /* 0x000fea0003800200 */
.L_x_2923:
[----:B------:R-:W-:-:S11]  /*15a00*/  DADD R62, R62, R106 ;  /* 0x000000003e3e7229 */ /* 0x000fd6000000006a */
.L_x_2922:
[----:B------:R-:W-:Y:S05]  /*15a10*/  BSYNC.RECONVERGENT B0 ;  /* 0x0000000000007941 */ /* 0x000fea0003800200 */
.L_x_2921:
        /* <DEDUP_REMOVED lines=73> */
.L_x_2928:
[----:B------:R-:W-:Y:S05]  /*15eb0*/  BSYNC.RECONVERGENT B1 ;  /* 0x0000000000017941 */ /* 0x000fea0003800200 */
.L_x_2927:
[----:B------:R-:W-:-:S11]  /*15ec0*/  DADD R62, R62, R48 ;  /* 0x000000003e3e7229 */ /* 0x000fd60000000030 */
.L_x_2926:
[----:B------:R-:W-:Y:S05]  /*15ed0*/  BSYNC.RECONVERGENT B0 ;  /* 0x0000000000007941 */ /* 0x000fea0003800200 */
.L_x_2925:
        /* <DEDUP_REMOVED lines=73> */
.L_x_2932:
[----:B------:R-:W-:Y:S05]  /*16370*/  BSYNC.RECONVERGENT B1 ;  /* 0x0000000000017941 */ /* 0x000fea0003800200 */
.L_x_2931:
[----:B------:R-:W-:-:S11]  /*16380*/  DADD R62, R62, R102 ;  /* 0x000000003e3e7229 */ /* 0x000fd60000000066 */
.L_x_2930:
[----:B------:R-:W-:Y:S05]  /*16390*/  BSYNC.RECONVERGENT B0 ;  /* 0x0000000000007941 */ /* 0x000fea0003800200 */
.L_x_2929:
        /* <DEDUP_REMOVED lines=73> */
.L_x_2936:
[----:B------:R-:W-:Y:S05]  /*16830*/  BSYNC.RECONVERGENT B1 ;  /* 0x0000000000017941 */ /* 0x000fea0003800200 */
.L_x_2935:
[----:B------:R-:W-:-:S11]  /*16840*/  DADD R62, R62, R50 ;  /* 0x000000003e3e7229 */ /* 0x000fd60000000032 */
.L_x_2934:
[----:B------:R-:W-:Y:S05]  /*16850*/  BSYNC.RECONVERGENT B0 ;  /* 0x0000000000007941 */ /* 0x000fea0003800200 */
.L_x_2933:
        /* <DEDUP_REMOVED lines=73> */
.L_x_2940:
[----:B------:R-:W-:Y:S05]  /*16cf0*/  BSYNC.RECONVERGENT B1 ;  /* 0x0000000000017941 */ /* 0x000fea0003800200 */
.L_x_2939:
[----:B------:R-:W-:-:S11]  /*16d00*/  DADD R62, R62, R98 ;  /* 0x000000003e3e7229 */ /* 0x000fd60000000062 */
.L_x_2938:
[----:B------:R-:W-:Y:S05]  /*16d10*/  BSYNC.RECONVERGENT B0 ;  /* 0x0000000000007941 */ /* 0x000fea0003800200 */
.L_x_2937:
        /* <DEDUP_REMOVED lines=73> */
.L_x_2944:
[----:B------:R-:W-:Y:S05]  /*171b0*/  BSYNC.RECONVERGENT B1 ;  /* 0x0000000000017941 */ /* 0x000fea0003800200 */
.L_x_2943:
[----:B------:R-:W-:-:S11]  /*171c0*/  DADD R62, R62, R52 ;  /* 0x000000003e3e7229 */ /* 0x000fd60000000034 */
.L_x_2942:
[----:B------:R-:W-:Y:S05]  /*171d0*/  BSYNC.RECONVERGENT B0 ;  /* 0x0000000000007941 */ /* 0x000fea0003800200 */
.L_x_2941:
        /* <DEDUP_REMOVED lines=73> */
.L_x_2948:
[----:B------:R-:W-:Y:S05]  /*17670*/  BSYNC.RECONVERGENT B1 ;  /* 0x0000000000017941 */ /* 0x000fea0003800200 */
.L_x_2947:
[----:B------:R-:W-:-:S11]  /*17680*/  DADD R62, R62, R94 ;  /* 0x000000003e3e7229 */ /* 0x000fd6000000005e */
.L_x_2946:
[----:B------:R-:W-:Y:S05]  /*17690*/  BSYNC.RECONVERGENT B0 ;  /* 0x0000000000007941 */ /* 0x000fea0003800200 */
.L_x_2945:
        /* <DEDUP_REMOVED lines=73> */
.L_x_2952:
[----:B------:R-:W-:Y:S05]  /*17b30*/  BSYNC.RECONVERGENT B1 ;  /* 0x0000000000017941 */ /* 0x000fea0003800200 */
.L_x_2951:
[----:B------:R-:W-:-:S11]  /*17b40*/  DADD R62, R62, R54 ;  /* 0x000000003e3e7229 */ /* 0x000fd60000000036 */
.L_x_2950:
[----:B------:R-:W-:Y:S05]  /*17b50*/  BSYNC.RECONVERGENT B0 ;  /* 0x0000000000007941 */ /* 0x000fea0003800200 */
.L_x_2949:
        /* <DEDUP_REMOVED lines=73> */
.L_x_2956:
[----:B------:R-:W-:Y:S05]  /*17ff0*/  BSYNC.RECONVERGENT B1 ;  /* 0x0000000000017941 */ /* 0x000fea0003800200 */
.L_x_2955:
[----:B------:R-:W-:-:S11]  /*18000*/  DADD R62, R62, R90 ;  /* 0x000000003e3e7229 */ /* 0x000fd6000000005a */
.L_x_2954:
[----:B------:R-:W-:Y:S05]  /*18010*/  BSYNC.RECONVERGENT B0 ;  /* 0x0000000000007941 */ /* 0x000fea0003800200 */
.L_x_2953:
        /* <DEDUP_REMOVED lines=73> */
.L_x_2960:
[----:B------:R-:W-:Y:S05]  /*184b0*/  BSYNC.RECONVERGENT B1 ;  /* 0x0000000000017941 */ /* 0x000fea0003800200 */
.L_x_2959:
[----:B------:R-:W-:-:S11]  /*184c0*/  DADD R62, R62, R56 ;  /* 0x000000003e3e7229 */ /* 0x000fd60000000038 */
.L_x_2958:
[----:B------:R-:W-:Y:S05]  /*184d0*/  BSYNC.RECONVERGENT B0 ;  /* 0x0000000000007941 */ /* 0x000fea0003800200 */
.L_x_2957:
        /* <DEDUP_REMOVED lines=73> */
.L_x_2964:
[----:B------:R-:W-:Y:S05]  /*18970*/  BSYNC.RECONVERGENT B1 ;  /* 0x0000000000017941 */ /* 0x000fea0003800200 */
.L_x_2963:
[----:B------:R-:W-:-:S11]  /*18980*/  DADD R62, R62, R86 ;  /* 0x000000003e3e7229 */ /* 0x000fd60000000056 */
.L_x_2962:
[----:B------:R-:W-:Y:S05]  /*18990*/  BSYNC.RECONVERGENT B0 ;  /* 0x0000000000007941 */ /* 0x000fea0003800200 */
.L_x_2961:
        /* <DEDUP_REMOVED lines=73> */
.L_x_2968:
[----:B------:R-:W-:Y:S05]  /*18e30*/  BSYNC.RECONVERGENT B1 ;  /* 0x0000000000017941 */ /* 0x000fea0003800200 */
.L_x_2967:
[----:B------:R-:W-:-:S11]  /*18e40*/  DADD R62, R62, R84 ;  /* 0x000000003e3e7229 */ /* 0x000fd60000000054 */
.L_x_2966:
[----:B------:R-:W-:Y:S05]  /*18e50*/  BSYNC.RECONVERGENT B0 ;  /* 0x0000000000007941 */ /* 0x000fea0003800200 */
.L_x_2965:
        /* <DEDUP_REMOVED lines=73> */
.L_x_2972:
[----:B------:R-:W-:Y:S05]  /*192f0*/  BSYNC.RECONVERGENT B1 ;  /* 0x0000000000017941 */ /* 0x000fea0003800200 */
.L_x_2971:
[----:B------:R-:W-:-:S11]  /*19300*/  DADD R62, R62, R82 ;  /* 0x000000003e3e7229 */ /* 0x000fd60000000052 */
.L_x_2970:
[----:B------:R-:W-:Y:S05]  /*19310*/  BSYNC.RECONVERGENT B0 ;  /* 0x0000000000007941 */ /* 0x000fea0003800200 */
.L_x_2969:
        /* <DEDUP_REMOVED lines=61> */
[----:B------:R-:W-:Y:S01]  /*196f0*/  FSETP.GEU.FTZ.AND P3, PT, |R89|, 4.2275390625, PT ;  /* 0x408748005900780b */ /* 0x000fe20003f7e200 */
[C---:B------:R-:W-:Y:S02]  /*19700*/  DADD R80, R88.reuse, +INF ;  /* 0x7ff0000058507429 */ /* 0x040fe40000000000 */
[----:B------:R-:W-:-:S08]  /*19710*/  DSETP.GEU.AND P4, PT, R88, RZ, PT ;  /* 0x000000ff5800722a */ /* 0x000fd00003f8e000 */
[----:B------:R-:W-:Y:S02]  /*19720*/  FSEL R80, R80, RZ, P4 ;  /* 0x000000ff50507208 */ /* 0x000fe40002000000 */
[----:B------:R-:W-:Y:S02]  /*19730*/  @!P3 LEA.HI R4, R92, R92, RZ, 0x1 ;  /* 0x0000005c5c04b211 */ /* 0x000fe400078f08ff */
[----:B------:R-:W-:Y:S02]  /*19740*/  FSEL R81, R81, RZ, P4 ;  /* 0x000000ff51517208 */ /* 0x000fe40002000000 */
[----:B------:R-:W-:-:S05]  /*19750*/  @!P3 SHF.R.S32.HI R89, RZ, 0x1, R4 ;  /* 0x00000001ff59b819 */ /* 0x000fca0000011404 */
[----:B------:R-:W-:Y:S02]  /*19760*/  @!P3 IMAD.IADD R88, R92, 0x1, -R89 ;  /* 0x000000015c58b824 */ /* 0x000fe400078e0a59 */
[----:B------:R-:W-:-:S03]  /*19770*/  @!P3 IMAD R79, R89, 0x100000, R79 ;  /* 0x00100000594fb824 */ /* 0x000fc600078e024f */
[----:B------:R-:W-:Y:S01]  /*19780*/  @!P3 LEA R89, R88, 0x3ff00000, 0x14 ;  /* 0x3ff000005859b811 */ /* 0x000fe200078ea0ff */
[----:B------:R-:W-:-:S06]  /*19790*/  @!P3 IMAD.MOV.U32 R88, RZ, RZ, RZ ;  /* 0x000000ffff58b224 */ /* 0x000fcc00078e00ff */
[----:B------:R-:W-:-:S11]  /*197a0*/  @!P3 DMUL R80, R78, R88 ;  /* 0x000000584e50b228 */ /* 0x000fd60000000000 */
.L_x_2976:
[----:B------:R-:W-:Y:S05]  /*197b0*/  BSYNC.RECONVERGENT B1 ;  /* 0x0000000000017941 */ /* 0x000fea0003800200 */
.L_x_2975:
[----:B------:R-:W-:-:S11]  /*197c0*/  DADD R62, R62, R80 ;  /* 0x000000003e3e7229 */ /* 0x000fd60000000050 */
.L_x_2974:
[----:B------:R-:W-:Y:S05]  /*197d0*/  BSYNC.RECONVERGENT B0 ;  /* 0x0000000000007941 */ /* 0x000fea0003800200 */
.L_x_2973:
        /* <DEDUP_REMOVED lines=73> */
.L_x_2980:
[----:B------:R-:W-:Y:S05]  /*19c70*/  BSYNC.RECONVERGENT B1 ;  /* 0x0000000000017941 */ /* 0x000fea0003800200 */
.L_x_2979:
[----:B------:R-:W-:-:S11]  /*19c80*/  DADD R62, R62, R78 ;  /* 0x000000003e3e7229 */ /* 0x000fd6000000004e */
.L_x_2978:
[----:B------:R-:W-:Y:S05]  /*19c90*/  BSYNC.RECONVERGENT B0 ;  /* 0x0000000000007941 */ /* 0x000fea0003800200 */
.L_x_2977:
[----:B------:R-:W0:Y:S01]  /*19ca0*/  LDCU UR4, c[0x0][0x364] ;  /* 0x00006c80ff0477ac */ /* 0x000e220008000800 */
        /* <DEDUP_REMOVED lines=71> */
.L_x_2984:
[----:B------:R-:W-:Y:S05]  /*1a120*/  BSYNC.RECONVERGENT B1 ;  /* 0x0000000000017941 */ /* 0x000fea0003800200 */
.L_x_2983:
[----:B------:R-:W-:-:S11]  /*1a130*/  DADD R62, R62, R76 ;  /* 0x000000003e3e7229 */ /* 0x000fd6000000004c */
.L_x_2982:
[----:B------:R-:W-:Y:S05]  /*1a140*/  BSYNC.RECONVERGENT B0 ;  /* 0x0000000000007941 */ /* 0x000fea0003800200 */
.L_x_2981:
        /* <DEDUP_REMOVED lines=72> */
.L_x_2988:
[----:B------:R-:W-:Y:S05]  /*1a5d0*/  BSYNC.RECONVERGENT B1 ;  /* 0x0000000000017941 */ /* 0x000fea0003800200 */
.L_x_2987:
[----:B------:R-:W-:-:S11]  /*1a5e0*/  DADD R62, R62, R74 ;  /* 0x000000003e3e7229 */ /* 0x000fd6000000004a */
.L_x_2986:
[----:B------:R-:W-:Y:S05]  /*1a5f0*/  BSYNC.RECONVERGENT B0 ;  /* 0x0000000000007941 */ /* 0x000fea0003800200 */
.L_x_2985:
        /* <DEDUP_REMOVED lines=72> */
.L_x_2992:
[----:B------:R-:W-:Y:S05]  /*1aa80*/  BSYNC.RECONVERGENT B1 ;  /* 0x0000000000017941 */ /* 0x000fea0003800200 */
.L_x_2991:
[----:B------:R-:W-:-:S11]  /*1aa90*/  DADD R62, R62, R72 ;  /* 0x000000003e3e7229 */ /* 0x000fd60000000048 */
.L_x_2990:
[----:B------:R-:W-:Y:S05]  /*1aaa0*/  BSYNC.RECONVERGENT B0 ;  /* 0x0000000000007941 */ /* 0x000fea0003800200 */
.L_x_2989:
[----:B------:R-:W-:Y:S01]  /*1aab0*/  SHFL.BFLY PT, R7, R63, 0x10, 0x1f ;  /* 0x0e001f003f077f89 */ /* 0x000fe200000e0000 */
[----:B------:R-:W0:Y:S03]  /*1aac0*/  LDCU UR4, c[0x0][0x364] ;  /* 0x00006c80ff0477ac */ /* 0x000e260008000800 */
[----:B------:R-:W1:Y:S01]  /*1aad0*/  SHFL.BFLY PT, R6, R62, 0x10, 0x1f ;  /* 0x0e001f003e067f89 */ /* 0x000e6200000e0000 */
[----:B0-----:R-:W-:-:S05]  /*1aae0*/  IMAD R0, R0, UR4, R3 ;  /* 0x0000000400007c24 */ /* 0x001fca000f8e0203 */
[----:B------:R-:W-:Y:S01]  /*1aaf0*/  IADD3 R0, PT, PT, -R0, UR6, RZ ;  /* 0x0000000600007c10 */ /* 0x000fe2000fffe1ff */
[----:B-1----:R-:W-:-:S03]  /*1ab00*/  DADD R6, R6, R62 ;  /* 0x0000000006067229 */ /* 0x002fc6000000003e */
[----:B------:R-:W-:-:S04]  /*1ab10*/  ISETP.GE.AND P0, PT, R0, 0x1, PT ;  /* 0x000000010000780c */ /* 0x000fc80003f06270 */
        /* <DEDUP_REMOVED lines=13> */
[----:B------:R-:W-:-:S13]  /*1abf0*/  ISETP.GE.AND P1, PT, R2, UR5, PT ;  /* 0x0000000502007c0c */ /* 0x000fda000bf26270 */
[----:B------:R-:W-:Y:S05]  /*1ac00*/  @P1 EXIT ;  /* 0x000000000000194d */ /* 0x000fea0003800000 */
[----:B------:R-:W0:Y:S01]  /*1ac10*/  MUFU.RCP64H R7, R63 ;  /* 0x0000003f00077308 */ /* 0x000e220000001800 */
[----:B------:R-:W-:Y:S01]  /*1ac20*/  IMAD.MOV.U32 R6, RZ, RZ, 0x1 ;  /* 0x00000001ff067424 */ /* 0x000fe200078e00ff */
[----:B------:R-:W-:Y:S01]  /*1ac30*/  FSETP.GEU.AND P3, PT, |R65|, 6.5827683646048100446e-37, PT ;  /* 0x036000004100780b */ /* 0x000fe20003f6e200 */
[----:B------:R-:W-:Y:S01]  /*1ac40*/  BSSY.RECONVERGENT B1, `(.L_x_2993) ;  /* 0x0000016000017945 */ /* 0x000fe20003800200 */
[C---:B------:R-:W-:Y:S01]  /*1ac50*/  DSETP.NEU.AND P0, PT, R62.reuse, RZ, PT ;  /* 0x000000ff3e00722a */ /* 0x040fe20003f0d000 */
[----:B------:R-:W-:Y:S02]  /*1ac60*/  ISETP.GE.AND P1, PT, R201, UR5, PT ;  /* 0x00000005c9007c0c */ /* 0x000fe4000bf26270 */
[----:B0-----:R-:W-:-:S08]  /*1ac70*/  DFMA R66, -R62, R6, 1 ;  /* 0x3ff000003e42742b */ /* 0x001fd00000000106 */
[----:B------:R-:W-:-:S08]  /*1ac80*/  DFMA R66, R66, R66, R66 ;  /* 0x000000424242722b */ /* 0x000fd00000000042 */
[----:B------:R-:W-:-:S08]  /*1ac90*/  DFMA R66, R6, R66, R6 ;  /* 0x000000420642722b */ /* 0x000fd00000000006 */
[----:B------:R-:W-:-:S08]  /*1aca0*/  DFMA R6, -R62, R66, 1 ;  /* 0x3ff000003e06742b */ /* 0x000fd00000000142 */
[----:B------:R-:W-:-:S08]  /*1acb0*/  DFMA R6, R66, R6, R66 ;  /* 0x000000064206722b */ /* 0x000fd00000000042 */
[----:B------:R-:W-:-:S08]  /*1acc0*/  DMUL R66, R6, R64 ;  /* 0x0000004006427228 */ /* 0x000fd00000000000 */
[----:B------:R-:W-:-:S08]  /*1acd0*/  DFMA R70, -R62, R66, R64 ;  /* 0x000000423e46722b */ /* 0x000fd00000000140 */
[----:B------:R-:W-:-:S10]  /*1ace0*/  DFMA R6, R6, R70, R66 ;  /* 0x000000460606722b */ /* 0x000fd40000000042 */
[----:B------:R-:W-:-:S05]  /*1acf0*/  FFMA R0, RZ, R63, R7 ;  /* 0x0000003fff007223 */ /* 0x000fca0000000007 */
[----:B------:R-:W-:-:S13]  /*1ad00*/  FSETP.GT.AND P2, PT, |R0|, 1.469367938527859385e-39, PT ;  /* 0x001000000000780b */ /* 0x000fda0003f44200 */
[----:B------:R-:W-:Y:S05]  /*1ad10*/  @P2 BRA P3, `(.L_x_2994) ;  /* 0x0000000000202947 */ /* 0x000fea0001800000 */
[----:B------:R-:W-:Y:S01]  /*1ad20*/  IMAD.MOV.U32 R96, RZ, RZ, R64 ;  /* 0x000000ffff607224 */ /* 0x000fe200078e0040 */
[----:B------:R-:W-:Y:S01]  /*1ad30*/  MOV R104, 0x1ad80 ;  /* 0x0001ad8000687802 */ /* 0x000fe20000000f00 */
[----:B------:R-:W-:Y:S02]  /*1ad40*/  IMAD.MOV.U32 R97, RZ, RZ, R65 ;  /* 0x000000ffff617224 */ /* 0x000fe400078e0041 */
[----:B------:R-:W-:Y:S02]  /*1ad50*/  IMAD.MOV.U32 R100, RZ, RZ, R62 ;  /* 0x000000ffff647224 */ /* 0x000fe400078e003e */
[----:B------:R-:W-:-:S07]  /*1ad60*/  IMAD.MOV.U32 R101, RZ, RZ, R63 ;  /* 0x000000ffff657224 */ /* 0x000fce00078e003f */
[----:B------:R-:W-:Y:S05]  /*1ad70*/  CALL.REL.NOINC `($__internal_0_$__cuda_sm20_div_rn_f64_full) ;  /* 0x0000007800607944 */ /* 0x000fea0003c00000 */
[----:B------:R-:W-:Y:S02]  /*1ad80*/  IMAD.MOV.U32 R6, RZ, RZ, R4 ;  /* 0x000000ffff067224 */ /* 0x000fe400078e0004 */
[----:B------:R-:W-:-:S07]  /*1ad90*/  IMAD.MOV.U32 R7, RZ, RZ, R3 ;  /* 0x000000ffff077224 */ /* 0x000fce00078e0003 */
.L_x_2994:
[----:B------:R-:W-:Y:S05]  /*1ada0*/  BSYNC.RECONVERGENT B1 ;  /* 0x0000000000017941 */ /* 0x000fea0003800200 */
.L_x_2993:
[----:B------:R-:W0:Y:S01]  /*1adb0*/  LDC.64 R66, c[0x0][0x380] ;  /* 0x0000e000ff427b82 */ /* 0x000e220000000a00 */
[----:B------:R-:W-:Y:S02]  /*1adc0*/  FSEL R64, R6, RZ, P0 ;  /* 0x000000ff06407208 */ /* 0x000fe40000000000 */
[----:B------:R-:W-:Y:S01]  /*1add0*/  FSEL R65, R7, +QNAN , P0 ;  /* 0x7ff8000007417808 */ /* 0x000fe20000000000 */
[----:B0-----:R-:W-:-:S05]  /*1ade0*/  IMAD.WIDE R6, R5, 0x8, R66 ;  /* 0x0000000805067825 */ /* 0x001fca00078e0242 */
[----:B------:R0:W-:Y:S01]  /*1adf0*/  STG.E.64 desc[UR8][R6.64], R64 ;  /* 0x0000004006007986 */ /* 0x0001e2000c101b08 */
[----:B------:R-:W-:Y:S05]  /*1ae00*/  @P1 EXIT ;  /* 0x000000000000194d */ /* 0x000fea0003800000 */
[----:B------:R-:W0:Y:S01]  /*1ae10*/  MUFU.RCP64H R5, R63 ;  /* 0x0000003f00057308 */ /* 0x000e220000001800 */
[----:B------:R-:W-:Y:S01]  /*1ae20*/  IMAD.MOV.U32 R4, RZ, RZ, 0x1 ;  /* 0x00000001ff047424 */ /* 0x000fe200078e00ff */
[----:B------:R-:W1:Y:S01]  /*1ae30*/  LDCU UR4, c[0x0][0x398] ;  /* 0x00007300ff0477ac */ /* 0x000e620008000800 */
[----:B------:R-:W-:Y:S01]  /*1ae40*/  FSETP.GEU.AND P3, PT, |R61|, 6.5827683646048100446e-37, PT ;  /* 0x036000003d00780b */ /* 0x000fe20003f6e200 */
[----:B------:R-:W-:Y:S01]  /*1ae50*/  VIADD R3, R2, 0x40 ;  /* 0x0000004002037836 */ /* 0x000fe20000000000 */
[----:B------:R-:W-:Y:S02]  /*1ae60*/  BSSY.RECONVERGENT B1, `(.L_x_2995) ;  /* 0x0000014000017945 */ /* 0x000fe40003800200 */
[----:B0-----:R-:W-:Y:S02]  /*1ae70*/  DFMA R64, -R62, R4, 1 ;  /* 0x3ff000003e40742b */ /* 0x001fe40000000104 */
[----:B-1----:R-:W-:-:S06]  /*1ae80*/  ISETP.GE.AND P1, PT, R3, UR4, PT ;  /* 0x0000000403007c0c */ /* 0x002fcc000bf26270 */
        /* <DEDUP_REMOVED lines=16> */
[----:B------:R-:W-:-:S07]  /*1af90*/  IMAD.MOV.U32 R5, RZ, RZ, R3 ;  /* 0x000000ffff057224 */ /* 0x000fce00078e0003 */
.L_x_2996:
[----:B------:R-:W-:Y:S05]  /*1afa0*/  BSYNC.RECONVERGENT B1 ;  /* 0x0000000000017941 */ /* 0x000fea0003800200 */
.L_x_2995:
[----:B------:R-:W-:Y:S02]  /*1afb0*/  FSEL R4, R4, RZ, P0 ;  /* 0x000000ff04047208 */ /* 0x000fe40000000000 */
[----:B------:R-:W-:-:S05]  /*1afc0*/  FSEL R5, R5, +QNAN , P0 ;  /* 0x7ff8000005057808 */ /* 0x000fca0000000000 */
[----:B------:R0:W-:Y:S01]  /*1afd0*/  STG.E.64 desc[UR8][R6.64+0x100], R4 ;  /* 0x0001000406007986 */ /* 0x0001e2000c101b08 */
[----:B------:R-:W-:Y:S05]  /*1afe0*/  @P1 EXIT ;  /* 0x000000000000194d */ /* 0x000fea0003800000 */
[----:B0-----:R-:W0:Y:S01]  /*1aff0*/  MUFU.RCP64H R5, R63 ;  /* 0x0000003f00057308 */ /* 0x001e220000001800 */
        /* <DEDUP_REMOVED lines=24> */
.L_x_2998:
[----:B------:R-:W-:Y:S05]  /*1b180*/  BSYNC.RECONVERGENT B1 ;  /* 0x0000000000017941 */ /* 0x000fea0003800200 */
.L_x_2997:
[----:B------:R-:W-:Y:S02]  /*1b190*/  FSEL R2, R4, RZ, P0 ;  /* 0x000000ff04027208 */ /* 0x000fe40000000000 */
[----:B------:R-:W-:-:S05]  /*1b1a0*/  FSEL R3, R5, +QNAN , P0 ;  /* 0x7ff8000005037808 */ /* 0x000fca0000000000 */
[----:B------:R0:W-:Y:S01]  /*1b1b0*/  STG.E.64 desc[UR8][R6.64+0x200], R2 ;  /* 0x0002000206007986 */ /* 0x0001e2000c101b08 */
[----:B------:R-:W-:Y:S05]  /*1b1c0*/  @P1 EXIT ;  /* 0x000000000000194d */ /* 0x000fea0003800000 */
[----:B0-----:R-:W0:Y:S01]  /*1b1d0*/  MUFU.RCP64H R3, R63 ;  /* 0x0000003f00037308 */ /* 0x001e220000001800 */
[----:B------:R-:W-:Y:S01]  /*1b1e0*/  IMAD.MOV.U32 R2, RZ, RZ, 0x1 ;  /* 0x00000001ff027424 */ /* 0x000fe200078e00ff */
[----:B------:R-:W1:Y:S01]  /*1b1f0*/  S2R R0, SR_TID.X ;  /* 0x0000000000007919 */ /* 0x000e620000002100 */
[----:B------:R-:W2:Y:S01]  /*1b200*/  LDCU UR4, c[0x0][0x398] ;  /* 0x00007300ff0477ac */ /* 0x000ea20008000800 */
[----:B------:R-:W-:Y:S01]  /*1b210*/  FSETP.GEU.AND P3, PT, |R191|, 6.5827683646048100446e-37, PT ;  /* 0x03600000bf00780b */ /* 0x000fe20003f6e200 */
[----:B------:R-:W-:Y:S02]  /*1b220*/  BSSY.RECONVERGENT B1, `(.L_x_2999) ;  /* 0x0000015000017945 */ /* 0x000fe40003800200 */
[----:B0-----:R-:W-:-:S08]  /*1b230*/  DFMA R4, -R62, R2, 1 ;  /* 0x3ff000003e04742b */ /* 0x001fd00000000102 */
[----:B------:R-:W-:-:S08]  /*1b240*/  DFMA R4, R4, R4, R4 ;  /* 0x000000040404722b */ /* 0x000fd00000000004 */
[----:B------:R-:W-:-:S08]  /*1b250*/  DFMA R4, R2, R4, R2 ;  /* 0x000000040204722b */ /* 0x000fd00000000002 */
[----:B------:R-:W-:-:S08]  /*1b260*/  DFMA R2, -R62, R4, 1 ;  /* 0x3ff000003e02742b */ /* 0x000fd00000000104 */
[----:B------:R-:W-:-:S08]  /*1b270*/  DFMA R58, R4, R2, R4 ;  /* 0x00000002043a722b */ /* 0x000fd00000000004 */
[----:B------:R-:W-:-:S08]  /*1b280*/  DMUL R2, R58, R190 ;  /* 0x000000be3a027228 */ /* 0x000fd00000000000 */
[----:B------:R-:W-:-:S08]  /*1b290*/  DFMA R4, -R62, R2, R190 ;  /* 0x000000023e04722b */ /* 0x000fd000000001be */
[----:B------:R-:W-:Y:S01]  /*1b2a0*/  DFMA R2, R58, R4, R2 ;  /* 0x000000043a02722b */ /* 0x000fe20000000002 */
[----:B-1----:R-:W-:-:S05]  /*1b2b0*/  VIADD R5, R0, 0x80 ;  /* 0x0000008000057836 */ /* 0x002fca0000000000 */
[----:B--2---:R-:W-:-:S04]  /*1b2c0*/  ISETP.GE.AND P1, PT, R5, UR4, PT ;  /* 0x0000000405007c0c */ /* 0x004fc8000bf26270 */
        /* <DEDUP_REMOVED lines=10> */
.L_x_3000:
[----:B------:R-:W-:Y:S05]  /*1b370*/  BSYNC.RECONVERGENT B1 ;  /* 0x0000000000017941 */ /* 0x000fea0003800200 */
.L_x_2999:
        /* <DEDUP_REMOVED lines=8> */
[----:B------:R-:W-:Y:S03]  /*1b400*/  BSSY.RECONVERGENT B1, `(.L_x_3001) ;  /* 0x0000015000017945 */ /* 0x000fe60003800200 */
        /* <DEDUP_REMOVED lines=8> */
[----:B------:R-:W-:-:S05]  /*1b490*/  VIADD R5, R0, 0xa0 ;  /* 0x000000a000057836 */ /* 0x000fca0000000000 */
[----:B-1----:R-:W-:-:S04]  /*1b4a0*/  ISETP.GE.AND P1, PT, R5, UR4, PT ;  /* 0x0000000405007c0c */ /* 0x002fc8000bf26270 */
        /* <DEDUP_REMOVED lines=10> */
.L_x_3002:
[----:B------:R-:W-:Y:S05]  /*1b550*/  BSYNC.RECONVERGENT B1 ;  /* 0x0000000000017941 */ /* 0x000fea0003800200 */
.L_x_3001:
        /* <DEDUP_REMOVED lines=29> */
.L_x_3004:
[----:B------:R-:W-:Y:S05]  /*1b730*/  BSYNC.RECONVERGENT B1 ;  /* 0x0000000000017941 */ /* 0x000fea0003800200 */
.L_x_3003:
        /* <DEDUP_REMOVED lines=29> */
.L_x_3006:
[----:B------:R-:W-:Y:S05]  /*1b910*/  BSYNC.RECONVERGENT B1 ;  /* 0x0000000000017941 */ /* 0x000fea0003800200 */
.L_x_3005:
        /* <DEDUP_REMOVED lines=29> */
.L_x_3008:
[----:B------:R-:W-:Y:S05]  /*1baf0*/  BSYNC.RECONVERGENT B1 ;  /* 0x0000000000017941 */ /* 0x000fea0003800200 */
.L_x_3007:
        /* <DEDUP_REMOVED lines=29> */
.L_x_3010:
[----:B------:R-:W-:Y:S05]  /*1bcd0*/  BSYNC.RECONVERGENT B1 ;  /* 0x0000000000017941 */ /* 0x000fea0003800200 */
.L_x_3009:
        /* <DEDUP_REMOVED lines=29> */
.L_x_3012:
[----:B------:R-:W-:Y:S05]  /*1beb0*/  BSYNC.RECONVERGENT B1 ;  /* 0x0000000000017941 */ /* 0x000fea0003800200 */
.L_x_3011:
        /* <DEDUP_REMOVED lines=29> */
.L_x_3014:
[----:B------:R-:W-:Y:S05]  /*1c090*/  BSYNC.RECONVERGENT B1 ;  /* 0x0000000000017941 */ /* 0x000fea0003800200 */
.L_x_3013:
        /* <DEDUP_REMOVED lines=29> */
.L_x_3016:
[----:B------:R-:W-:Y:S05]  /*1c270*/  BSYNC.RECONVERGENT B1 ;  /* 0x0000000000017941 */ /* 0x000fea0003800200 */
.L_x_3015:
        /* <DEDUP_REMOVED lines=29> */
.L_x_3018:
[----:B------:R-:W-:Y:S05]  /*1c450*/  BSYNC.RECONVERGENT B1 ;  /* 0x0000000000017941 */ /* 0x000fea0003800200 */
.L_x_3017:
        /* <DEDUP_REMOVED lines=29> */
.L_x_3020:
[----:B------:R-:W-:Y:S05]  /*1c630*/  BSYNC.RECONVERGENT B1 ;  /* 0x0000000000017941 */ /* 0x000fea0003800200 */
.L_x_3019:
        /* <DEDUP_REMOVED lines=29> */
.L_x_3022:
[----:B------:R-:W-:Y:S05]  /*1c810*/  BSYNC.RECONVERGENT B1 ;  /* 0x0000000000017941 */ /* 0x000fea0003800200 */
.L_x_3021:
        /* <DEDUP_REMOVED lines=29> */
.L_x_3024:
[----:B------:R-:W-:Y:S05]  /*1c9f0*/  BSYNC.RECONVERGENT B1 ;  /* 0x0000000000017941 */ /* 0x000fea0003800200 */
.L_x_3023:
        /* <DEDUP_REMOVED lines=29> */
.L_x_3026:
[----:B------:R-:W-:Y:S05]  /*1cbd0*/  BSYNC.RECONVERGENT B1 ;  /* 0x0000000000017941 */ /* 0x000fea0003800200 */
.L_x_3025:
        /* <DEDUP_REMOVED lines=8> */
[----:B------:R-:W-:Y:S01]  /*1cc60*/  BSSY.RECONVERGENT B1, `(.L_x_3027) ;  /* 0x0000016000017945 */ /* 0x000fe20003800200 */
[C---:B------:R-:W-:Y:S02]  /*1cc70*/  DSETP.NEU.AND P0, PT, R62.reuse, RZ, PT ;  /* 0x000000ff3e00722a */ /* 0x040fe40003f0d000 */
        /* <DEDUP_REMOVED lines=20> */
.L_x_3028:
[----:B------:R-:W-:Y:S05]  /*1cdc0*/  BSYNC.RECONVERGENT B1 ;  /* 0x0000000000017941 */ /* 0x000fea0003800200 */
.L_x_3027:
        /* <DEDUP_REMOVED lines=30> */
.L_x_3030:
[----:B------:R-:W-:Y:S05]  /*1cfb0*/  BSYNC.RECONVERGENT B1 ;  /* 0x0000000000017941 */ /* 0x000fea0003800200 */
.L_x_3029:
        /* <DEDUP_REMOVED lines=30> */
.L_x_3032:
[----:B------:R-:W-:Y:S05]  /*1d1a0*/  BSYNC.RECONVERGENT B1 ;  /* 0x0000000000017941 */ /* 0x000fea0003800200 */
.L_x_3031:
        /* <DEDUP_REMOVED lines=30> */
.L_x_3034:
[----:B------:R-:W-:Y:S05]  /*1d390*/  BSYNC.RECONVERGENT B1 ;  /* 0x0000000000017941 */ /* 0x000fea0003800200 */
.L_x_3033:
        /* <DEDUP_REMOVED lines=30> */
.L_x_3036:
[----:B------:R-:W-:Y:S05]  /*1d580*/  BSYNC.RECONVERGENT B1 ;  /* 0x0000000000017941 */ /* 0x000fea0003800200 */
.L_x_3035:
        /* <DEDUP_REMOVED lines=30> */
.L_x_3038:
[----:B------:R-:W-:Y:S05]  /*1d770*/  BSYNC.RECONVERGENT B1 ;  /* 0x0000000000017941 */ /* 0x000fea0003800200 */
.L_x_3037:
        /* <DEDUP_REMOVED lines=30> */
.L_x_3040:
[----:B------:R-:W-:Y:S05]  /*1d960*/  BSYNC.RECONVERGENT B1 ;  /* 0x0000000000017941 */ /* 0x000fea0003800200 */
.L_x_3039:
        /* <DEDUP_REMOVED lines=30> */
.L_x_3042:
[----:B------:R-:W-:Y:S05]  /*1db50*/  BSYNC.RECONVERGENT B1 ;  /* 0x0000000000017941 */ /* 0x000fea0003800200 */
.L_x_3041:
        /* <DEDUP_REMOVED lines=30> */
.L_x_3044:
[----:B------:R-:W-:Y:S05]  /*1dd40*/  BSYNC.RECONVERGENT B1 ;  /* 0x0000000000017941 */ /* 0x000fea0003800200 */
.L_x_3043:
        /* <DEDUP_REMOVED lines=30> */
.L_x_3046:
[----:B------:R-:W-:Y:S05]  /*1df30*/  BSYNC.RECONVERGENT B1 ;  /* 0x0000000000017941 */ /* 0x000fea0003800200 */
.L_x_3045:
        /* <DEDUP_REMOVED lines=30> */
.L_x_3048:
[----:B------:R-:W-:Y:S05]  /*1e120*/  BSYNC.RECONVERGENT B1 ;  /* 0x0000000000017941 */ /* 0x000fea0003800200 */
.L_x_3047:
        /* <DEDUP_REMOVED lines=30> */
.L_x_3050:
[----:B------:R-:W-:Y:S05]  /*1e310*/  BSYNC.RECONVERGENT B1 ;  /* 0x0000000000017941 */ /* 0x000fea0003800200 */
.L_x_3049:
        /* <DEDUP_REMOVED lines=30> */
.L_x_3052:
[----:B------:R-:W-:Y:S05]  /*1e500*/  BSYNC.RECONVERGENT B1 ;  /* 0x0000000000017941 */ /* 0x000fea0003800200 */
.L_x_3051:
        /* <DEDUP_REMOVED lines=30> */
.L_x_3054:
[----:B------:R-:W-:Y:S05]  /*1e6f0*/  BSYNC.RECONVERGENT B1 ;  /* 0x0000000000017941 */ /* 0x000fea0003800200 */
.L_x_3053:
        /* <DEDUP_REMOVED lines=18> */
[----:B------:R-:W-:-:S04]  /*1e820*/  LOP3.LUT R4, R0, 0x400, RZ, 0xfc, !PT ;  /* 0x0000040000047812 */ /* 0x000fc800078efcff */
[----:B-1----:R-:W-:-:S05]  /*1e830*/  ISETP.GE.AND P1, PT, R4, UR4, PT ;  /* 0x0000000404007c0c */ /* 0x002fca000bf26270 */
        /* <DEDUP_REMOVED lines=10> */
.L_x_3056:
[----:B------:R-:W-:Y:S05]  /*1e8e0*/  BSYNC.RECONVERGENT B1 ;  /* 0x0000000000017941 */ /* 0x000fea0003800200 */
.L_x_3055:
        /* <DEDUP_REMOVED lines=30> */
.L_x_3058:
[----:B------:R-:W-:Y:S05]  /*1ead0*/  BSYNC.RECONVERGENT B1 ;  /* 0x0000000000017941 */ /* 0x000fea0003800200 */
.L_x_3057:
        /* <DEDUP_REMOVED lines=30> */
.L_x_3060:
[----:B------:R-:W-:Y:S05]  /*1ecc0*/  BSYNC.RECONVERGENT B1 ;  /* 0x0000000000017941 */ /* 0x000fea0003800200 */
.L_x_3059:
        /* <DEDUP_REMOVED lines=30> */
.L_x_3062:
[----:B------:R-:W-:Y:S05]  /*1eeb0*/  BSYNC.RECONVERGENT B1 ;  /* 0x0000000000017941 */ /* 0x000fea0003800200 */
.L_x_3061:
        /* <DEDUP_REMOVED lines=30> */
.L_x_3064:
[----:B------:R-:W-:Y:S05]  /*1f0a0*/  BSYNC.RECONVERGENT B1 ;  /* 0x0000000000017941 */ /* 0x000fea0003800200 */
.L_x_3063:
        /* <DEDUP_REMOVED lines=30> */
.L_x_3066:
[----:B------:R-:W-:Y:S05]  /*1f290*/  BSYNC.RECONVERGENT B1 ;  /* 0x0000000000017941 */ /* 0x000fea0003800200 */
.L_x_3065:
        /* <DEDUP_REMOVED lines=30> */
.L_x_3068:
[----:B------:R-:W-:Y:S05]  /*1f480*/  BSYNC.RECONVERGENT B1 ;  /* 0x0000000000017941 */ /* 0x000fea0003800200 */
.L_x_3067:
        /* <DEDUP_REMOVED lines=30> */
.L_x_3070:
[----:B------:R-:W-:Y:S05]  /*1f670*/  BSYNC.RECONVERGENT B1 ;  /* 0x0000000000017941 */ /* 0x000fea0003800200 */
.L_x_3069:
        /* <DEDUP_REMOVED lines=30> */
.L_x_3072:
[----:B------:R-:W-:Y:S05]  /*1f860*/  BSYNC.RECONVERGENT B1 ;  /* 0x0000000000017941 */ /* 0x000fea0003800200 */
.L_x_3071:
        /* <DEDUP_REMOVED lines=30> */
.L_x_3074:
[----:B------:R-:W-:Y:S05]  /*1fa50*/  BSYNC.RECONVERGENT B1 ;  /* 0x0000000000017941 */ /* 0x000fea0003800200 */
.L_x_3073:
        /* <DEDUP_REMOVED lines=30> */
.L_x_3076:
[----:B------:R-:W-:Y:S05]  /*1fc40*/  BSYNC.RECONVERGENT B1 ;  /* 0x0000000000017941 */ /* 0x000fea0003800200 */
.L_x_3075:
        /* <DEDUP_REMOVED lines=30> */
.L_x_3078:
[----:B------:R-:W-:Y:S05]  /*1fe30*/  BSYNC.RECONVERGENT B1 ;  /* 0x0000000000017941 */ /* 0x000fea0003800200 */
.L_x_3077:
        /* <DEDUP_REMOVED lines=30> */
.L_x_3080:
[----:B------:R-:W-:Y:S05]  /*20020*/  BSYNC.RECONVERGENT B1 ;  /* 0x0000000000017941 */ /* 0x000fea0003800200 */
.L_x_3079:
        /* <DEDUP_REMOVED lines=30> */
.L_x_3082:
[----:B------:R-:W-:Y:S05]  /*20210*/  BSYNC.RECONVERGENT B1 ;  /* 0x0000000000017941 */ /* 0x000fea0003800200 */
.L_x_3081:
        /* <DEDUP_REMOVED lines=30> */
.L_x_3084:
[----:B------:R-:W-:Y:S05]  /*20400*/  BSYNC.RECONVERGENT B1 ;  /* 0x0000000000017941 */ /* 0x000fea0003800200 */
.L_x_3083:
        /* <DEDUP_REMOVED lines=30> */
.L_x_3086:
[----:B------:R-:W-:Y:S05]  /*205f0*/  BSYNC.RECONVERGENT B1 ;  /* 0x0000000000017941 */ /* 0x000fea0003800200 */
.L_x_3085:
        /* <DEDUP_REMOVED lines=30> */
.L_x_3088:
[----:B------:R-:W-:Y:S05]  /*207e0*/  BSYNC.RECONVERGENT B1 ;  /* 0x0000000000017941 */ /* 0x000fea0003800200 */
.L_x_3087:
        /* <DEDUP_REMOVED lines=30> */
.L_x_3090:
[----:B------:R-:W-:Y:S05]  /*209d0*/  BSYNC.RECONVERGENT B1 ;  /* 0x0000000000017941 */ /* 0x000fea0003800200 */
.L_x_3089:
        /* <DEDUP_REMOVED lines=30> */
.L_x_3092:
[----:B------:R-:W-:Y:S05]  /*20bc0*/  BSYNC.RECONVERGENT B1 ;  /* 0x0000000000017941 */ /* 0x000fea0003800200 */
.L_x_3091:
        /* <DEDUP_REMOVED lines=30> */
.L_x_3094:
[----:B------:R-:W-:Y:S05]  /*20db0*/  BSYNC.RECONVERGENT B1 ;  /* 0x0000000000017941 */ /* 0x000fea0003800200 */
.L_x_3093:
        /* <DEDUP_REMOVED lines=30> */
.L_x_3096:
[----:B------:R-:W-:Y:S05]  /*20fa0*/  BSYNC.RECONVERGENT B1 ;  /* 0x0000000000017941 */ /* 0x000fea0003800200 */
.L_x_3095:
        /* <DEDUP_REMOVED lines=30> */
.L_x_3098:
[----:B------:R-:W-:Y:S05]  /*21190*/  BSYNC.RECONVERGENT B1 ;  /* 0x0000000000017941 */ /* 0x000fea0003800200 */
.L_x_3097:
        /* <DEDUP_REMOVED lines=30> */
.L_x_3100:
[----:B------:R-:W-:Y:S05]  /*21380*/  BSYNC.RECONVERGENT B1 ;  /* 0x0000000000017941 */ /* 0x000fea0003800200 */
.L_x_3099:
        /* <DEDUP_REMOVED lines=30> */
.L_x_3102:
[----:B------:R-:W-:Y:S05]  /*21570*/  BSYNC.RECONVERGENT B1 ;  /* 0x0000000000017941 */ /* 0x000fea0003800200 */
.L_x_3101:
        /* <DEDUP_REMOVED lines=30> */
.L_x_3104:
[----:B------:R-:W-:Y:S05]  /*21760*/  BSYNC.RECONVERGENT B1 ;  /* 0x0000000000017941 */ /* 0x000fea0003800200 */
.L_x_3103:
        /* <DEDUP_REMOVED lines=30> */
.L_x_3106:
[----:B------:R-:W-:Y:S05]  /*21950*/  BSYNC.RECONVERGENT B1 ;  /* 0x0000000000017941 */ /* 0x000fea0003800200 */
.L_x_3105:
        /* <DEDUP_REMOVED lines=30> */
.L_x_3108:
[----:B------:R-:W-:Y:S05]  /*21b40*/  BSYNC.RECONVERGENT B1 ;  /* 0x0000000000017941 */ /* 0x000fea0003800200 */
.L_x_3107:
        /* <DEDUP_REMOVED lines=30> */
.L_x_3110:
[----:B------:R-:W-:Y:S05]  /*21d30*/  BSYNC.RECONVERGENT B1 ;  /* 0x0000000000017941 */ /* 0x000fea0003800200 */
.L_x_3109:
        /* <DEDUP_REMOVED lines=30> */
.L_x_3112:
[----:B------:R-:W-:Y:S05]  /*21f20*/  BSYNC.RECONVERGENT B1 ;  /* 0x0000000000017941 */ /* 0x000fea0003800200 */
.L_x_3111:
        /* <DEDUP_REMOVED lines=30> */
.L_x_3114:
[----:B------:R-:W-:Y:S05]  /*22110*/  BSYNC.RECONVERGENT B1 ;  /* 0x0000000000017941 */ /* 0x000fea0003800200 */
.L_x_3113:
        /* <DEDUP_REMOVED lines=30> */
.L_x_3116:
[----:B------:R-:W-:Y:S05]  /*22300*/  BSYNC.RECONVERGENT B1 ;  /* 0x0000000000017941 */ /* 0x000fea0003800200 */
.L_x_3115:
        /* <DEDUP_REMOVED lines=9> */
[----:B------:R-:W-:Y:S01]  /*223a0*/  BSSY.RECONVERGENT B1, `(.L_x_3117) ;  /* 0x0000015000017945 */ /* 0x000fe20003800200 */
[C---:B------:R-:W-:Y:S02]  /*223b0*/  DSETP.NEU.AND P0, PT, R62.reuse, RZ, PT ;  /* 0x000000ff3e00722a */ /* 0x040fe40003f0d000 */
[----:B0-----:R-:W-:Y:S01]  /*223c0*/  DFMA R4, -R62, R2, 1 ;  /* 0x3ff000003e04742b */ /* 0x001fe20000000102 */
[----:B-1----:R-:W-:-:S07]  /*223d0*/  ISETP.GE.AND P1, PT, R0, UR4, PT ;  /* 0x0000000400007c0c */ /* 0x002fce000bf26270 */
        /* <DEDUP_REMOVED lines=17> */
.L_x_3118:
[----:B------:R-:W-:Y:S05]  /*224f0*/  BSYNC.RECONVERGENT B1 ;  /* 0x0000000000017941 */ /* 0x000fea0003800200 */
.L_x_3117:
[----:B------:R-:W-:Y:S02]  /*22500*/  FSEL R2, R2, RZ, P0 ;  /* 0x000000ff02027208 */ /* 0x000fe40000000000 */
[----:B------:R-:W-:-:S05]  /*22510*/  FSEL R3, R3, +QNAN , P0 ;  /* 0x7ff8000003037808 */ /* 0x000fca0000000000 */
[----:B------:R0:W-:Y:S01]  /*22520*/  STG.E.64 desc[UR8][R6.64+0x3e00], R2 ;  /* 0x003e000206007986 */ /* 0x0001e2000c101b08 */
[----:B------:R-:W-:Y:S05]  /*22530*/  @P1 EXIT ;  /* 0x000000000000194d */ /* 0x000fea0003800000 */
[----:B0-----:R-:W0:Y:S01]  /*22540*/  MUFU.RCP64H R3, R63 ;  /* 0x0000003f00037308 */ /* 0x001e220000001800 */
[----:B------:R-:W-:Y:S01]  /*22550*/  IMAD.MOV.U32 R2, RZ, RZ, 0x1 ;  /* 0x00000001ff027424 */ /* 0x000fe200078e00ff */
[----:B------:R-:W-:Y:S01]  /*22560*/  FSETP.GEU.AND P2, PT, |R73|, 6.5827683646048100446e-37, PT ;  /* 0x036000004900780b */ /* 0x000fe20003f4e200 */
[----:B------:R-:W-:Y:S01]  /*22570*/  BSSY.RECONVERGENT B1, `(.L_x_3119) ;  /* 0x0000014000017945 */ /* 0x000fe20003800200 */
[----:B------:R-:W-:-:S03]  /*22580*/  DSETP.NEU.AND P0, PT, R62, RZ, PT ;  /* 0x000000ff3e00722a */ /* 0x000fc60003f0d000 */
        /* <DEDUP_REMOVED lines=18> */
.L_x_3120:
[----:B------:R-:W-:Y:S05]  /*226b0*/  BSYNC.RECONVERGENT B1 ;  /* 0x0000000000017941 */ /* 0x000fea0003800200 */
.L_x_3119:
[----:B------:R-:W-:Y:S02]  /*226c0*/  FSEL R2, R2, RZ, P0 ;  /* 0x000000ff02027208 */ /* 0x000fe40000000000 */
[----:B------:R-:W-:-:S05]  /*226d0*/  FSEL R3, R3, +QNAN , P0 ;  /* 0x7ff8000003037808 */ /* 0x000fca0000000000 */
[----:B------:R-:W-:Y:S01]  /*226e0*/  STG.E.64 desc[UR8][R6.64+0x3f00], R2 ;  /* 0x003f000206007986 */ /* 0x000fe2000c101b08 */
[----:B------:R-:W-:Y:S05]  /*226f0*/  EXIT ;  /* 0x000000000000794d */ /* 0x000fea0003800000 */
        .weak           $__internal_0_$__cuda_sm20_div_rn_f64_full
        .type           $__internal_0_$__cuda_sm20_div_rn_f64_full,@function
        .size           $__internal_0_$__cuda_sm20_div_rn_f64_full,(.L_x_11209 - $__internal_0_$__cuda_sm20_div_rn_f64_full)
$__internal_0_$__cuda_sm20_div_rn_f64_full:
[C---:B------:R-:W-:Y:S01]  /*22700*/  FSETP.GEU.AND P3, PT, |R101|.reuse, 1.469367938527859385e-39, PT ;  /* 0x001000006500780b */ /* 0x040fe20003f6e200 */
[----:B------:R-:W-:Y:S01]  /*22710*/  IMAD.MOV.U32 R66, RZ, RZ, 0x1 ;  /* 0x00000001ff427424 */ /* 0x000fe200078e00ff */
[----:B------:R-:W-:Y:S01]  /*22720*/  LOP3.LUT R64, R101, 0x800fffff, RZ, 0xc0, !PT ;  /* 0x800fffff65407812 */ /* 0x000fe200078ec0ff */
[----:B------:R-:W-:Y:S01]  /*22730*/  IMAD.MOV.U32 R105, RZ, RZ, 0x1ca00000 ;  /* 0x1ca00000ff697424 */ /* 0x000fe200078e00ff */
[C---:B------:R-:W-:Y:S01]  /*22740*/  FSETP.GEU.AND P2, PT, |R97|.reuse, 1.469367938527859385e-39, PT ;  /* 0x001000006100780b */ /* 0x040fe20003f4e200 */
[----:B------:R-:W-:Y:S01]  /*22750*/  BSSY.RECONVERGENT B0, `(.L_x_3121) ;  /* 0x0000053000007945 */ /* 0x000fe20003800200 */
[----:B------:R-:W-:Y:S01]  /*22760*/  LOP3.LUT R65, R64, 0x3ff00000, RZ, 0xfc, !PT ;  /* 0x3ff0000040417812 */ /* 0x000fe200078efcff */
[----:B------:R-:W-:Y:S01]  /*22770*/  IMAD.MOV.U32 R64, RZ, RZ, R100 ;  /* 0x000000ffff407224 */ /* 0x000fe200078e0064 */
[----:B------:R-:W-:Y:S02]  /*22780*/  LOP3.LUT R109, R97, 0x7ff00000, RZ, 0xc0, !PT ;  /* 0x7ff00000616d7812 */ /* 0x000fe400078ec0ff */
[----:B------:R-:W-:-:S03]  /*22790*/  LOP3.LUT R108, R101, 0x7ff00000, RZ, 0xc0, !PT ;  /* 0x7ff00000656c7812 */ /* 0x000fc600078ec0ff */
[----:B------:R-:W-:Y:S01]  /*227a0*/  @!P3 DMUL R64, R100, 8.98846567431157953865e+307 ;  /* 0x7fe000006440b828 */ /* 0x000fe20000000000 */
[----:B------:R-:W-:Y:S01]  /*227b0*/  ISETP.GE.U32.AND P5, PT, R109, R108, PT ;  /* 0x0000006c6d00720c */ /* 0x000fe20003fa6070 */
[----:B------:R-:W-:Y:S02]  /*227c0*/  IMAD.MOV.U32 R4, RZ, RZ, R109 ;  /* 0x000000ffff047224 */ /* 0x000fe400078e006d */
[----:B------:R-:W-:Y:S02]  /*227d0*/  @!P2 LOP3.LUT R3, R101, 0x7ff00000, RZ, 0xc0, !PT ;  /* 0x7ff000006503a812 */ /* 0x000fe400078ec0ff */
[----:B------:R-:W0:Y:S02]  /*227e0*/  MUFU.RCP64H R67, R65 ;  /* 0x0000004100437308 */ /* 0x000e240000001800 */
[----:B------:R-:W-:-:S04]  /*227f0*/  @!P2 ISETP.GE.U32.AND P4, PT, R109, R3, PT ;  /* 0x000000036d00a20c */ /* 0x000fc80003f86070 */
[----:B------:R-:W-:-:S04]  /*22800*/  @!P2 SEL R3, R105, 0x63400000, !P4 ;  /* 0x634000006903a807 */ /* 0x000fc80006000000 */
[----:B------:R-:W-:Y:S01]  /*22810*/  @!P2 LOP3.LUT R3, R3, 0x80000000, R97, 0xf8, !PT ;  /* 0x800000000303a812 */ /* 0x000fe200078ef861 */
[----:B0-----:R-:W-:-:S08]  /*22820*/  DFMA R70, R66, -R64, 1 ;  /* 0x3ff000004246742b */ /* 0x001fd00000000840 */
[----:B------:R-:W-:-:S08]  /*22830*/  DFMA R70, R70, R70, R70 ;  /* 0x000000464646722b */ /* 0x000fd00000000046 */
[----:B------:R-:W-:Y:S01]  /*22840*/  DFMA R88, R66, R70, R66 ;  /* 0x000000464258722b */ /* 0x000fe20000000042 */
[----:B------:R-:W-:Y:S01]  /*22850*/  SEL R67, R105, 0x63400000, !P5 ;  /* 0x6340000069437807 */ /* 0x000fe20006800000 */
[----:B------:R-:W-:Y:S01]  /*22860*/  IMAD.MOV.U32 R66, RZ, RZ, R96 ;  /* 0x000000ffff427224 */ /* 0x000fe200078e0060 */
[----:B------:R-:W-:Y:S01]  /*22870*/  @!P2 LOP3.LUT R71, R3, 0x100000, RZ, 0xfc, !PT ;  /* 0x001000000347a812 */ /* 0x000fe200078efcff */
[----:B------:R-:W-:Y:S01]  /*22880*/  @!P2 IMAD.MOV.U32 R70, RZ, RZ, RZ ;  /* 0x000000ffff46a224 */ /* 0x000fe200078e00ff */
[----:B------:R-:W-:Y:S01]  /*22890*/  LOP3.LUT R67, R67, 0x800fffff, R97, 0xf8, !PT ;  /* 0x800fffff43437812 */ /* 0x000fe200078ef861 */
[----:B------:R-:W-:Y:S02]  /*228a0*/  IMAD.MOV.U32 R3, RZ, RZ, R108 ;  /* 0x000000ffff037224 */ /* 0x000fe400078e006c */
[----:B------:R-:W-:Y:S01]  /*228b0*/  DFMA R92, R88, -R64, 1 ;  /* 0x3ff00000585c742b */ /* 0x000fe20000000840 */
[----:B------:R-:W-:Y:S02]  /*228c0*/  @!P3 LOP3.LUT R3, R65, 0x7ff00000, RZ, 0xc0, !PT ;  /* 0x7ff000004103b812 */ /* 0x000fe400078ec0ff */
[----:B------:R-:W-:-:S05]  /*228d0*/  @!P2 DFMA R66, R66, 2, -R70 ;  /* 0x400000004242a82b */ /* 0x000fca0000000846 */
[----:B------:R-:W-:-:S05]  /*228e0*/  DFMA R92, R88, R92, R88 ;  /* 0x0000005c585c722b */ /* 0x000fca0000000058 */
[----:B------:R-:W-:-:S03]  /*228f0*/  @!P2 LOP3.LUT R4, R67, 0x7ff00000, RZ, 0xc0, !PT ;  /* 0x7ff000004304a812 */ /* 0x000fc600078ec0ff */
[----:B------:R-:W-:Y:S02]  /*22900*/  DMUL R70, R92, R66 ;  /* 0x000000425c467228 */ /* 0x000fe40000000000 */
[----:B------:R-:W-:-:S05]  /*22910*/  VIADD R108, R4, 0xffffffff ;  /* 0xffffffff046c7836 */ /* 0x000fca0000000000 */
[----:B------:R-:W-:Y:S01]  /*22920*/  ISETP.GT.U32.AND P2, PT, R108, 0x7feffffe, PT ;  /* 0x7feffffe6c00780c */ /* 0x000fe20003f44070 */
[----:B------:R-:W-:Y:S01]  /*22930*/  VIADD R108, R3, 0xffffffff ;  /* 0xffffffff036c7836 */ /* 0x000fe20000000000 */
[----:B------:R-:W-:-:S04]  /*22940*/  DFMA R88, R70, -R64, R66 ;  /* 0x800000404658722b */ /* 0x000fc80000000042 */
[----:B------:R-:W-:-:S04]  /*22950*/  ISETP.GT.U32.OR P2, PT, R108, 0x7feffffe, P2 ;  /* 0x7feffffe6c00780c */ /* 0x000fc80001744470 */
[----:B------:R-:W-:-:S09]  /*22960*/  DFMA R92, R92, R88, R70 ;  /* 0x000000585c5c722b */ /* 0x000fd20000000046 */
[----:B------:R-:W-:Y:S05]  /*22970*/  @P2 BRA `(.L_x_3122) ;  /* 0x00000000006c2947 */ /* 0x000fea0003800000 */
[----:B------:R-:W-:Y:S01]  /*22980*/  LOP3.LUT R4, R101, 0x7ff00000, RZ, 0xc0, !PT ;  /* 0x7ff0000065047812 */ /* 0x000fe200078ec0ff */
[----:B------:R-:W-:-:S03]  /*22990*/  IMAD.MOV.U32 R88, RZ, RZ, RZ ;  /* 0x000000ffff587224 */ /* 0x000fc600078e00ff */
[CC--:B------:R-:W-:Y:S02]  /*229a0*/  VIADDMNMX R3, R109.reuse, -R4.reuse, 0xb9600000, !PT ;  /* 0xb96000006d037446 */ /* 0x0c0fe40007800904 */
[----:B------:R-:W-:Y:S02]  /*229b0*/  ISETP.GE.U32.AND P2, PT, R109, R4, PT ;  /* 0x000000046d00720c */ /* 0x000fe40003f46070 */
[----:B------:R-:W-:Y:S02]  /*229c0*/  VIMNMX R3, PT, PT, R3, 0x46a00000, PT ;  /* 0x46a0000003037848 */ /* 0x000fe40003fe0100 */
[----:B------:R-:W-:-:S05]  /*229d0*/  SEL R4, R105, 0x63400000, !P2 ;  /* 0x6340000069047807 */ /* 0x000fca0005000000 */
[----:B------:R-:W-:-:S04]  /*229e0*/  IMAD.IADD R3, R3, 0x1, -R4 ;  /* 0x0000000103037824 */ /* 0x000fc800078e0a04 */
[----:B------:R-:W-:-:S06]  /*229f0*/  VIADD R89, R3, 0x7fe00000 ;  /* 0x7fe0000003597836 */ /* 0x000fcc0000000000 */
[----:B------:R-:W-:-:S10]  /*22a00*/  DMUL R70, R92, R88 ;  /* 0x000000585c467228 */ /* 0x000fd40000000000 */
[----:B------:R-:W-:-:S13]  /*22a10*/  FSETP.GTU.AND P2, PT, |R71|, 1.469367938527859385e-39, PT ;  /* 0x001000004700780b */ /* 0x000fda0003f4c200 */
[----:B------:R-:W-:Y:S05]  /*22a20*/  @P2 BRA `(.L_x_3123) ;  /* 0x0000000000942947 */ /* 0x000fea0003800000 */
[----:B------:R-:W-:Y:S01]  /*22a30*/  DFMA R64, R92, -R64, R66 ;  /* 0x800000405c40722b */ /* 0x000fe20000000042 */
[----:B------:R-:W-:-:S09]  /*22a40*/  IMAD.MOV.U32 R88, RZ, RZ, RZ ;  /* 0x000000ffff587224 */ /* 0x000fd200078e00ff */
[C---:B------:R-:W-:Y:S02]  /*22a50*/  FSETP.NEU.AND P2, PT, R65.reuse, RZ, PT ;  /* 0x000000ff4100720b */ /* 0x040fe40003f4d000 */
[----:B------:R-:W-:-:S04]  /*22a60*/  LOP3.LUT R101, R65, 0x80000000, R101, 0x48, !PT ;  /* 0x8000000041657812 */ /* 0x000fc800078e4865 */
[----:B------:R-:W-:-:S07]  /*22a70*/  LOP3.LUT R89, R101, R89, RZ, 0xfc, !PT ;  /* 0x0000005965597212 */ /* 0x000fce00078efcff */
[----:B------:R-:W-:Y:S05]  /*22a80*/  @!P2 BRA `(.L_x_3123) ;  /* 0x00000000007ca947 */ /* 0x000fea0003800000 */
[----:B------:R-:W-:Y:S01]  /*22a90*/  IMAD.MOV R65, RZ, RZ, -R3 ;  /* 0x000000ffff417224 */ /* 0x000fe200078e0a03 */
[----:B------:R-:W-:Y:S01]  /*22aa0*/  DMUL.RP R88, R92, R88 ;  /* 0x000000585c587228 */ /* 0x000fe20000008000 */
[----:B------:R-:W-:Y:S01]  /*22ab0*/  IMAD.MOV.U32 R64, RZ, RZ, RZ ;  /* 0x000000ffff407224 */ /* 0x000fe200078e00ff */
[----:B------:R-:W-:-:S05]  /*22ac0*/  IADD3 R3, PT, PT, -R3, -0x43300000, RZ ;  /* 0xbcd0000003037810 */ /* 0x000fca0007ffe1ff */
[----:B------:R-:W-:-:S03]  /*22ad0*/  DFMA R64, R70, -R64, R92 ;  /* 0x800000404640722b */ /* 0x000fc6000000005c */
[----:B------:R-:W-:-:S07]  /*22ae0*/  LOP3.LUT R101, R89, R101, RZ, 0x3c, !PT ;  /* 0x0000006559657212 */ /* 0x000fce00078e3cff */
[----:B------:R-:W-:-:S04]  /*22af0*/  FSETP.NEU.AND P2, PT, |R65|, R3, PT ;  /* 0x000000034100720b */ /* 0x000fc80003f4d200 */
[----:B------:R-:W-:Y:S02]  /*22b00*/  FSEL R70, R88, R70, !P2 ;  /* 0x0000004658467208 */ /* 0x000fe40005000000 */
[----:B------:R-:W-:Y:S01]  /*22b10*/  FSEL R71, R101, R71, !P2 ;  /* 0x0000004765477208 */ /* 0x000fe20005000000 */
[----:B------:R-:W-:Y:S06]  /*22b20*/  BRA `(.L_x_3123) ;  /* 0x0000000000547947 */ /* 0x000fec0003800000 */
.L_x_3122:
[----:B------:R-:W-:-:S14]  /*22b30*/  DSETP.NAN.AND P2, PT, R96, R96, PT ;  /* 0x000000606000722a */ /* 0x000fdc0003f48000 */
[----:B------:R-:W-:Y:S05]  /*22b40*/  @P2 BRA `(.L_x_3124) ;  /* 0x0000000000442947 */ /* 0x000fea0003800000 */
[----:B------:R-:W-:-:S14]  /*22b50*/  DSETP.NAN.AND P2, PT, R100, R100, PT ;  /* 0x000000646400722a */ /* 0x000fdc0003f48000 */
[----:B------:R-:W-:Y:S05]  /*22b60*/  @P2 BRA `(.L_x_3125) ;  /* 0x0000000000302947 */ /* 0x000fea0003800000 */
[----:B------:R-:W-:Y:S01]  /*22b70*/  ISETP.NE.AND P2, PT, R4, R3, PT ;  /* 0x000000030400720c */ /* 0x000fe20003f45270 */
[----:B------:R-:W-:Y:S02]  /*22b80*/  IMAD.MOV.U32 R70, RZ, RZ, 0x0 ;  /* 0x00000000ff467424 */ /* 0x000fe400078e00ff */
[----:B------:R-:W-:-:S10]  /*22b90*/  IMAD.MOV.U32 R71, RZ, RZ, -0x80000 ;  /* 0xfff80000ff477424 */ /* 0x000fd400078e00ff */
[----:B------:R-:W-:Y:S05]  /*22ba0*/  @!P2 BRA `(.L_x_3123) ;  /* 0x000000000034a947 */ /* 0x000fea0003800000 */
[----:B------:R-:W-:Y:S02]  /*22bb0*/  ISETP.NE.AND P2, PT, R4, 0x7ff00000, PT ;  /* 0x7ff000000400780c */ /* 0x000fe40003f45270 */
[----:B------:R-:W-:Y:S02]  /*22bc0*/  LOP3.LUT R71, R97, 0x80000000, R101, 0x48, !PT ;  /* 0x8000000061477812 */ /* 0x000fe400078e4865 */
[----:B------:R-:W-:-:S13]  /*22bd0*/  ISETP.EQ.OR P2, PT, R3, RZ, !P2 ;  /* 0x000000ff0300720c */ /* 0x000fda0005742670 */
[----:B------:R-:W-:Y:S01]  /*22be0*/  @P2 LOP3.LUT R3, R71, 0x7ff00000, RZ, 0xfc, !PT ;  /* 0x7ff0000047032812 */ /* 0x000fe200078efcff */
[----:B------:R-:W-:Y:S02]  /*22bf0*/  @!P2 IMAD.MOV.U32 R70, RZ, RZ, RZ ;  /* 0x000000ffff46a224 */ /* 0x000fe400078e00ff */
[----:B------:R-:W-:Y:S02]  /*22c00*/  @P2 IMAD.MOV.U32 R70, RZ, RZ, RZ ;  /* 0x000000ffff462224 */ /* 0x000fe400078e00ff */
[----:B------:R-:W-:Y:S01]  /*22c10*/  @P2 IMAD.MOV.U32 R71, RZ, RZ, R3 ;  /* 0x000000ffff472224 */ /* 0x000fe200078e0003 */
[----:B------:R-:W-:Y:S06]  /*22c20*/  BRA `(.L_x_3123) ;  /* 0x0000000000147947 */ /* 0x000fec0003800000 */
.L_x_3125:
[----:B------:R-:W-:Y:S01]  /*22c30*/  LOP3.LUT R71, R101, 0x80000, RZ, 0xfc, !PT ;  /* 0x0008000065477812 */ /* 0x000fe200078efcff */
[----:B------:R-:W-:Y:S01]  /*22c40*/  IMAD.MOV.U32 R70, RZ, RZ, R100 ;  /* 0x000000ffff467224 */ /* 0x000fe200078e0064 */
[----:B------:R-:W-:Y:S06]  /*22c50*/  BRA `(.L_x_3123) ;  /* 0x0000000000087947 */ /* 0x000fec0003800000 */
.L_x_3124:
[----:B------:R-:W-:Y:S01]  /*22c60*/  LOP3.LUT R71, R97, 0x80000, RZ, 0xfc, !PT ;  /* 0x0008000061477812 */ /* 0x000fe200078efcff */
[----:B------:R-:W-:-:S07]  /*22c70*/  IMAD.MOV.U32 R70, RZ, RZ, R96 ;  /* 0x000000ffff467224 */ /* 0x000fce00078e0060 */
.L_x_3123:
[----:B------:R-:W-:Y:S05]  /*22c80*/  BSYNC.RECONVERGENT B0 ;  /* 0x0000000000007941 */ /* 0x000fea0003800200 */
.L_x_3121:
[----:B------:R-:W-:Y:S02]  /*22c90*/  IMAD.MOV.U32 R64, RZ, RZ, R104 ;  /* 0x000000ffff407224 */ /* 0x000fe400078e0068 */
[----:B------:R-:W-:Y:S02]  /*22ca0*/  IMAD.MOV.U32 R65, RZ, RZ, 0x0 ;  /* 0x00000000ff417424 */ /* 0x000fe400078e00ff */
[----:B------:R-:W-:Y:S02]  /*22cb0*/  IMAD.MOV.U32 R4, RZ, RZ, R70 ;  /* 0x000000ffff047224 */ /* 0x000fe400078e0046 */
[----:B------:R-:W-:Y:S01]  /*22cc0*/  IMAD.MOV.U32 R3, RZ, RZ, R71 ;  /* 0x000000ffff037224 */ /* 0x000fe200078e0047 */
[----:B------:R-:W-:Y:S06]  /*22cd0*/  RET.REL.NODEC R64 `(_ZN43_GLOBAL__N__9ae7fba5_10_SoftMax_cu_9f978f6320softmax_warp_forwardIdddLi11ELb0ELb1EEEvPT0_PKT_iiiPKbib) ;  /* 0xfffffdd040c87950 */ /* 0x000fec0003c3ffff */
.L_x_3126:
        /* <DEDUP_REMOVED lines=10> */
.L_x_11209:


//--------------------- .text._ZN43_GLOBAL__N__9ae7fba5_10_SoftMax_cu_9f978f6320softmax_warp_forwardIdddLi10ELb0ELb1EEEvPT0_PKT_iiiPKbib --------------------------
	.section	.text._ZN43_GLOBAL__N__9ae7fba5_10_SoftMax_cu_9f978f6320softmax_warp_forwardIdddLi10ELb0ELb1EEEvPT0_PKT_iiiPKbib,"ax",@progbits
	.align	128
.text._ZN43_GLOBAL__N__9ae7fba5_10_SoftMax_cu_9f978f6320softmax_warp_forwardIdddLi10ELb0ELb1EEEvPT0_PKT_iiiPKbib:
        .type           _ZN43_GLOBAL__N__9ae7fba5_10_SoftMax_cu_9f978f6320softmax_warp_forwardIdddLi10ELb0ELb1EEEvPT0_PKT_iiiPKbib,@function
        .size           _ZN43_GLOBAL__N__9ae7fba5_10_SoftMax_cu_9f978f6320softmax_warp_forwardIdddLi10ELb0ELb1EEEvPT0_PKT_iiiPKbib,(.L_x_11211 - _ZN43_GLOBAL__N__9ae7fba5_10_SoftMax_cu_9f978f6320softmax_warp_forwardIdddLi10ELb0ELb1EEEvPT0_PKT_iiiPKbib)
        .other          _ZN43_GLOBAL__N__9ae7fba5_10_SoftMax_cu_9f978f6320softmax_warp_forwardIdddLi10ELb0ELb1EEEvPT0_PKT_iiiPKbib,@"STO_CUDA_ENTRY STV_DEFAULT"
_ZN43_GLOBAL__N__9ae7fba5_10_SoftMax_cu_9f978f6320softmax_warp_forwardIdddLi10ELb0ELb1EEEvPT0_PKT_iiiPKbib:
[----:B------:R-:W-:Y:S01]  /*0000*/  LDC R1, c[0x0][0x37c] ;  /* 0x0000df00ff017b82 */ /* 0x000fe20000000800 */
[----:B------:R-:W0:Y:S01]  /*0010*/  S2R R5, SR_CTAID.X ;  /* 0x0000000000057919 */ /* 0x000e220000002500 */
[----:B------:R-:W1:Y:S01]  /*0020*/  LDCU.U8 UR4, c[0x0][0x3ac] ;  /* 0x00007580ff0477ac */ /* 0x000e620008000000 */
[----:B------:R-:W0:Y:S01]  /*0030*/  S2R R2, SR_TID.Y ;  /* 0x0000000000027919 */ /* 0x000e220000002200 */
[----:B------:R-:W0:Y:S01]  /*0040*/  LDCU UR5, c[0x0][0x364] ;  /* 0x00006c80ff0577ac */ /* 0x000e220008000800 */
[----:B------:R-:W2:Y:S01]  /*0050*/  S2R R0, SR_TID.X ;  /* 0x0000000000007919 */ /* 0x000ea20000002100 */
[----:B------:R-:W3:Y:S01]  /*0060*/  LDCU.64 UR6, c[0x0][0x390] ;  /* 0x00007200ff0677ac */ /* 0x000ee20008000a00 */
[----:B-1----:R-:W-:-:S04]  /*0070*/  UPRMT UR4, UR4, 0x8880, URZ ;  /* 0x0000888004047896 */ /* 0x002fc800080000ff */
[----:B------:R-:W-:Y:S01]  /*0080*/  UISETP.NE.AND UP0, UPT, UR4, URZ, UPT ;  /* 0x000000ff0400728c */ /* 0x000fe2000bf05270 */
[----:B0-----:R-:W-:Y:S01]  /*0090*/  IMAD R5, R5, UR5, R2 ;  /* 0x0000000505057c24 */ /* 0x001fe2000f8e0202 */
[----:B------:R-:W0:Y:S03]  /*00a0*/  LDCU UR5, c[0x0][0x398] ;  /* 0x00007300ff0577ac */ /* 0x000e260008000800 */
[C---:B---3--:R-:W-:Y:S01]  /*00b0*/  IMAD R7, R5.reuse, UR7, RZ ;  /* 0x0000000705077c24 */ /* 0x048fe2000f8e02ff */
[----:B------:R-:W-:-:S03]  /*00c0*/  IADD3 R5, PT, PT, -R5, UR6, RZ ;  /* 0x0000000605057c10 */ /* 0x000fc6000fffe1ff */
[----:B--2---:R-:W-:-:S04]  /*00d0*/  IMAD.IADD R4, R7, 0x1, R0 ;  /* 0x0000000107047824 */ /* 0x004fc800078e0200 */
[----:B------:R-:W-:Y:S01]  /*00e0*/  IMAD.MOV.U32 R3, RZ, RZ, R4 ;  /* 0x000000ffff037224 */ /* 0x000fe200078e0004 */
[----:B------:R-:W-:Y:S06]  /*00f0*/  BRA.U !UP0, `(.L_x_3127) ;  /* 0x0000000108647547 */ /* 0x000fec000b800000 */
[----:B------:R-:W1:Y:S02]  /*0100*/  LDC R8, c[0x0][0x3a8] ;  /* 0x0000ea00ff087b82 */ /* 0x000e640000000800 */
[----:B-1----:R-:W-:-:S04]  /*0110*/  IABS R9, R8 ;  /* 0x0000000800097213 */ /* 0x002fc80000000000 */
[----:B------:R-:W1:Y:S08]  /*0120*/  I2F.RP R6, R9 ;  /* 0x0000000900067306 */ /* 0x000e700000209400 */
[----:B-1----:R-:W1:Y:S02]  /*0130*/  MUFU.RCP R6, R6 ;  /* 0x0000000600067308 */ /* 0x002e640000001000 */
[----:B-1----:R-:W-:-:S06]  /*0140*/  VIADD R2, R6, 0xffffffe ;  /* 0x0ffffffe06027836 */ /* 0x002fcc0000000000 */
[----:B------:R1:W2:Y:S02]  /*0150*/  F2I.FTZ.U32.TRUNC.NTZ R3, R2 ;  /* 0x0000000200037305 */ /* 0x0002a4000021f000 */
[----:B-1----:R-:W-:Y:S02]  /*0160*/  IMAD.MOV.U32 R2, RZ, RZ, RZ ;  /* 0x000000ffff027224 */ /* 0x002fe400078e00ff */
[----:B--2---:R-:W-:-:S04]  /*0170*/  IMAD.MOV R10, RZ, RZ, -R3 ;  /* 0x000000ffff0a7224 */ /* 0x004fc800078e0a03 */
        /* <DEDUP_REMOVED lines=17> */
.L_x_3127:
[----:B------:R-:W1:Y:S01]  /*0290*/  LDCU.64 UR8, c[0x0][0x3a0] ;  /* 0x00007400ff0877ac */ /* 0x000e620008000a00 */
[----:B0-----:R-:W-:Y:S01]  /*02a0*/  ISETP.GE.AND P0, PT, R0, UR5, PT ;  /* 0x0000000500007c0c */ /* 0x001fe2000bf06270 */
[----:B------:R-:W0:Y:S01]  /*02b0*/  LDC.64 R28, c[0x0][0x388] ;  /* 0x0000e200ff1c7b82 */ /* 0x000e220000000a00 */
[----:B------:R-:W2:Y:S02]  /*02c0*/  LDCU.64 UR6, c[0x0][0x358] ;  /* 0x00006b00ff0677ac */ /* 0x000ea40008000a00 */
[----:B------:R-:W-:Y:S02]  /*02d0*/  ISETP.GT.AND P1, PT, R5, RZ, !P0 ;  /* 0x000000ff0500720c */ /* 0x000fe40004724270 */
[----:B------:R-:W-:Y:S02]  /*02e0*/  P2R R2, PR, RZ, 0x1 ;  /* 0x00000001ff027803 */ /* 0x000fe40000000000 */
[----:B-1----:R-:W-:-:S04]  /*02f0*/  IADD3 R2, P0, PT, R3, UR8, RZ ;  /* 0x0000000803027c10 */ /* 0x002fc8000ff1e0ff */
[----:B------:R-:W-:-:S05]  /*0300*/  LEA.HI.X.SX32 R3, R3, UR9, 0x1, P0 ;  /* 0x0000000903037c11 */ /* 0x000fca00080f0eff */
[----:B--2---:R-:W2:Y:S01]  /*0310*/  @P1 LDG.E.U8 R6, desc[UR6][R2.64] ;  /* 0x0000000602061981 */ /* 0x004ea2000c1e1100 */
[----:B------:R-:W-:Y:S02]  /*0320*/  IMAD.MOV.U32 R12, RZ, RZ, 0x0 ;  /* 0x00000000ff0c7424 */ /* 0x000fe400078e00ff */
[----:B------:R-:W-:Y:S02]  /*0330*/  IMAD.MOV.U32 R13, RZ, RZ, -0x100000 ;  /* 0xfff00000ff0d7424 */ /* 0x000fe400078e00ff */
[----:B0-----:R-:W-:-:S04]  /*0340*/  IMAD.WIDE R28, R4, 0x8, R28 ;  /* 0x00000008041c7825 */ /* 0x001fc800078e021c */
[----:B------:R-:W-:Y:S01]  /*0350*/  IMAD.MOV.U32 R22, RZ, RZ, 0x0 ;  /* 0x00000000ff167424 */ /* 0x000fe200078e00ff */
[----:B------:R-:W3:Y:S01]  /*0360*/  @P1 LDG.E.64 R12, desc[UR6][R28.64] ;  /* 0x000000061c0c1981 */ /* 0x000ee2000c1e1b00 */
[----:B------:R-:W-:Y:S01]  /*0370*/  IMAD.MOV.U32 R23, RZ, RZ, -0x100000 ;  /* 0xfff00000ff177424 */ /* 0x000fe200078e00ff */
[----:B------:R-:W-:Y:S01]  /*0380*/  PRMT R18, RZ, 0x7610, R18 ;  /* 0x00007610ff127816 */ /* 0x000fe20000000012 */
[C---:B------:R-:W-:Y:S01]  /*0390*/  VIADD R19, R0.reuse, 0x80 ;  /* 0x0000008000137836 */ /* 0x040fe20000000000 */
[----:B------:R-:W-:Y:S01]  /*03a0*/  PLOP3.LUT P2, PT, PT, PT, PT, 0x8, 0x80 ;  /* 0x000000000080781c */ /* 0x000fe20003f4e170 */
[C---:B------:R-:W-:Y:S02]  /*03b0*/  VIADD R7, R0.reuse, 0x60 ;  /* 0x0000006000077836 */ /* 0x040fe40000000000 */
[----:B------:R-:W-:Y:S01]  /*03c0*/  VIADD R104, R0, 0xa0 ;  /* 0x000000a000687836 */ /* 0x000fe20000000000 */
[----:B------:R-:W-:Y:S01]  /*03d0*/  ISETP.GE.AND P5, PT, R19, UR5, PT ;  /* 0x0000000513007c0c */ /* 0x000fe2000bfa6270 */
[----:B------:R-:W-:Y:S01]  /*03e0*/  BSSY.RECONVERGENT B0, `(.L_x_3128) ;  /* 0x000006c000007945 */ /* 0x000fe20003800200 */
[----:B------:R-:W-:Y:S01]  /*03f0*/  ISETP.GE.AND P0, PT, R7, UR5, PT ;  /* 0x0000000507007c0c */ /* 0x000fe2000bf06270 */
[----:B------:R-:W-:-:S02]  /*0400*/  IMAD.MOV.U32 R44, RZ, RZ, 0x0 ;  /* 0x00000000ff2c7424 */ /* 0x000fc400078e00ff */
[----:B------:R-:W-:Y:S02]  /*0410*/  IMAD.MOV.U32 R45, RZ, RZ, -0x100000 ;  /* 0xfff00000ff2d7424 */ /* 0x000fe400078e00ff */
[----:B------:R-:W-:Y:S02]  /*0420*/  IMAD.MOV.U32 R52, RZ, RZ, 0x0 ;  /* 0x00000000ff347424 */ /* 0x000fe400078e00ff */
[----:B------:R-:W-:Y:S02]  /*0430*/  IMAD.MOV.U32 R53, RZ, RZ, -0x100000 ;  /* 0xfff00000ff357424 */ /* 0x000fe400078e00ff */
[----:B------:R-:W-:Y:S02]  /*0440*/  IMAD.MOV.U32 R60, RZ, RZ, 0x0 ;  /* 0x00000000ff3c7424 */ /* 0x000fe400078e00ff */
[----:B------:R-:W-:Y:S02]  /*0450*/  IMAD.MOV.U32 R61, RZ, RZ, -0x100000 ;  /* 0xfff00000ff3d7424 */ /* 0x000fe400078e00ff */
        /* <DEDUP_REMOVED lines=50> */
[----:B------:R-:W-:Y:S02]  /*0780*/  IMAD.MOV.U32 R7, RZ, RZ, -0x100000 ;  /* 0xfff00000ff077424 */ /* 0x000fe400078e00ff */
        /* <DEDUP_REMOVED lines=33> */
[----:B------:R-:W-:Y:S01]  /*09a0*/  P2R R6, PR, RZ, 0x20 ;  /* 0x00000020ff067803 */ /* 0x000fe20000000000 */
[----:B------:R-:W-:Y:S01]  /*09b0*/  IMAD.MOV.U32 R6, RZ, RZ, 0x0 ;  /* 0x00000000ff067424 */ /* 0x000fe200078e00ff */
[----:B------:R-:W-:Y:S01]  /*09c0*/  @P1 PLOP3.LUT P2, PT, P4, PT, PT, 0x8, 0x80 ;  /* 0x000000000080181c */ /* 0x000fe2000274e170 */
[----:B------:R-:W-:Y:S01]  /*09d0*/  IMAD.MOV.U32 R8, RZ, RZ, R12 ;  /* 0x000000ffff087224 */ /* 0x000fe200078e000c */
[----:B------:R-:W-:-:S07]  /*09e0*/  ISETP.GE.AND P4, PT, R104, UR5, PT ;  /* 0x0000000568007c0c */ /* 0x000fce000bf86270 */
[----:B------:R0:W5:Y:S01]  /*09f0*/  @P3 LDG.E.64 R22, desc[UR6][R28.64+0x100] ;  /* 0x000100061c163981 */ /* 0x000162000c1e1b00 */
[----:B------:R-:W-:Y:S05]  /*0a00*/  @!P3 BRA `(.L_x_3129) ;  /* 0x000000000024b947 */ /* 0x000fea0003800000 */
[----:B------:R-:W2:Y:S02]  /*0a10*/  LDG.E.U8 R32, desc[UR6][R2.64+0x20] ;  /* 0x0000200602207981 */ /* 0x000ea4000c1e1100 */
[----:B--2---:R-:W-:Y:S01]  /*0a20*/  ISETP.NE.AND P5, PT, R32, RZ, PT ;  /* 0x000000ff2000720c */ /* 0x004fe20003fa5270 */
[----:B------:R-:W-:-:S12]  /*0a30*/  IMAD.MOV.U32 R32, RZ, RZ, 0x1 ;  /* 0x00000001ff207424 */ /* 0x000fd800078e00ff */
[----:B-----5:R-:W-:Y:S01]  /*0a40*/  @!P5 DSETP.GT.AND P6, PT, R12, R22, PT ;  /* 0x000000160c00d22a */ /* 0x020fe20003fc4000 */
[----:B------:R-:W-:-:S05]  /*0a50*/  @!P5 PRMT R18, R32, 0x7610, R18 ;  /* 0x000076102012d816 */ /* 0x000fca0000000012 */
[-C--:B------:R-:W-:Y:S02]  /*0a60*/  @!P5 FSEL R33, R12, R22.reuse, P6 ;  /* 0x000000160c21d208 */ /* 0x080fe40003000000 */
[-C--:B------:R-:W-:Y:S02]  /*0a70*/  @!P5 FSEL R77, R13, R23.reuse, P6 ;  /* 0x000000170d4dd208 */ /* 0x080fe40003000000 */
[----:B------:R-:W-:Y:S02]  /*0a80*/  @!P5 FSEL R8, R33, R22, P2 ;  /* 0x000000162108d208 */ /* 0x000fe40001000000 */
[----:B------:R-:W-:-:S07]  /*0a90*/  @!P5 FSEL R9, R77, R23, P2 ;  /* 0x000000174d09d208 */ /* 0x000fce0001000000 */
.L_x_3129:
[----:B------:R-:W-:Y:S05]  /*0aa0*/  BSYNC.RECONVERGENT B0 ;  /* 0x0000000000007941 */ /* 0x000fea0003800200 */
.L_x_3128:
[----:B------:R-:W-:Y:S02]  /*0ab0*/  ISETP.GE.AND P2, PT, R103, UR5, PT ;  /* 0x0000000567007c0c */ /* 0x000fe4000bf46270 */
[----:B------:R-:W-:Y:S02]  /*0ac0*/  P2R R148, PR, RZ, 0x8 ;  /* 0x00000008ff947803 */ /* 0x000fe40000000000 */
[----:B------:R-:W-:Y:S02]  /*0ad0*/  P2R R149, PR, RZ, 0x2 ;  /* 0x00000002ff957803 */ /* 0x000fe40000000000 */
[C---:B------:R-:W-:Y:S02]  /*0ae0*/  ISETP.LT.OR P1, PT, R5.reuse, 0x1, P4 ;  /* 0x000000010500780c */ /* 0x040fe40002721670 */
[----:B------:R-:W-:Y:S02]  /*0af0*/  ISETP.LT.OR P3, PT, R5, 0x1, P2 ;  /* 0x000000010500780c */ /* 0x000fe40001761670 */
[----:B------:R-:W-:-:S02]  /*0b00*/  ISETP.GE.AND P2, PT, R102, UR5, PT ;  /* 0x0000000566007c0c */ /* 0x000fc4000bf46270 */
[----:B------:R-:W-:Y:S02]  /*0b10*/  P2R R127, PR, RZ, 0x2 ;  /* 0x00000002ff7f7803 */ /* 0x000fe40000000000 */
[----:B------:R-:W-:Y:S02]  /*0b20*/  ISETP.LT.OR P1, PT, R5, 0x1, P2 ;  /* 0x000000010500780c */ /* 0x000fe40001721670 */
[----:B------:R-:W-:Y:S02]  /*0b30*/  ISETP.GE.AND P2, PT, R101, UR5, PT ;  /* 0x0000000565007c0c */ /* 0x000fe4000bf46270 */
[----:B------:R-:W-:Y:S02]  /*0b40*/  P2R R126, PR, RZ, 0x8 ;  /* 0x00000008ff7e7803 */ /* 0x000fe40000000000 */
        /* <DEDUP_REMOVED lines=55> */
[----:B------:R-:W-:-:S02]  /*0ec0*/  P2R R107, PR, RZ, 0x2 ;  /* 0x00000002ff6b7803 */ /* 0x000fc40000000000 */
[----:B------:R-:W-:Y:S02]  /*0ed0*/  P2R R106, PR, RZ, 0x8 ;  /* 0x00000008ff6a7803 */ /* 0x000fe40000000000 */
[----:B------:R-:W-:Y:S02]  /*0ee0*/  P2R R147, PR, RZ, 0x8 ;  /* 0x00000008ff937803 */ /* 0x000fe40000000000 */
[----:B------:R-:W-:Y:S02]  /*0ef0*/  ISETP.NE.AND P3, PT, R107, RZ, PT ;  /* 0x000000ff6b00720c */ /* 0x000fe40003f65270 */
[----:B------:R-:W-:Y:S02]  /*0f00*/  ISETP.GE.AND P5, PT, R19, UR5, PT ;  /* 0x0000000513007c0c */ /* 0x000fe4000bfa6270 */
[----:B------:R-:W-:Y:S02]  /*0f10*/  P2R R146, PR, RZ, 0x8 ;  /* 0x00000008ff927803 */ /* 0x000fe40000000000 */
[----:B------:R-:W-:-:S02]  /*0f20*/  ISETP.NE.AND P3, PT, R108, RZ, PT ;  /* 0x000000ff6c00720c */ /* 0x000fc40003f65270 */
[----:B------:R-:W-:Y:S02]  /*0f30*/  ISETP.LT.OR P5, PT, R5, 0x1, P5 ;  /* 0x000000010500780c */ /* 0x000fe40002fa1670 */
[----:B------:R-:W-:Y:S02]  /*0f40*/  P2R R145, PR, RZ, 0x8 ;  /* 0x00000008ff917803 */ /* 0x000fe40000000000 */
[----:B------:R-:W-:Y:S02]  /*0f50*/  ISETP.NE.AND P3, PT, R109, RZ, PT ;  /* 0x000000ff6d00720c */ /* 0x000fe40003f65270 */
[----:B------:R-:W-:Y:S02]  /*0f60*/  P2R R128, PR, RZ, 0x20 ;  /* 0x00000020ff807803 */ /* 0x000fe40000000000 */
[----:B------:R-:W-:Y:S02]  /*0f70*/  P2R R144, PR, RZ, 0x8 ;  /* 0x00000008ff907803 */ /* 0x000fe40000000000 */
[----:B------:R-:W-:-:S02]  /*0f80*/  ISETP.NE.AND P3, PT, R110, RZ, PT ;  /* 0x000000ff6e00720c */ /* 0x000fc40003f65270 */
[----:B------:R-:W-:Y:S02]  /*0f90*/  ISETP.GE.AND P2, PT, R82, UR5, PT ;  /* 0x0000000552007c0c */ /* 0x000fe4000bf46270 */
[----:B------:R-:W-:Y:S02]  /*0fa0*/  P2R R143, PR, RZ, 0x8 ;  /* 0x00000008ff8f7803 */ /* 0x000fe40000000000 */
[----:B------:R-:W-:Y:S02]  /*0fb0*/  ISETP.NE.AND P3, PT, R111, RZ, PT ;  /* 0x000000ff6f00720c */ /* 0x000fe40003f65270 */
[----:B------:R-:W-:Y:S02]  /*0fc0*/  ISETP.LT.OR P1, PT, R5, 0x1, P2 ;  /* 0x000000010500780c */ /* 0x000fe40001721670 */
[----:B------:R-:W-:Y:S02]  /*0fd0*/  P2R R142, PR, RZ, 0x8 ;  /* 0x00000008ff8e7803 */ /* 0x000fe40000000000 */
[----:B------:R-:W-:-:S02]  /*0fe0*/  ISETP.NE.AND P3, PT, R112, RZ, PT ;  /* 0x000000ff7000720c */ /* 0x000fc40003f65270 */
[----:B------:R-:W-:Y:S02]  /*0ff0*/  ISETP.GE.AND P2, PT, R81, UR5, PT ;  /* 0x0000000551007c0c */ /* 0x000fe4000bf46270 */
[----:B------:R-:W-:Y:S02]  /*1000*/  P2R R141, PR, RZ, 0x8 ;  /* 0x00000008ff8d7803 */ /* 0x000fe40000000000 */
[----:B------:R-:W-:Y:S02]  /*1010*/  ISETP.NE.AND P3, PT, R113, RZ, PT ;  /* 0x000000ff7100720c */ /* 0x000fe40003f65270 */
[C---:B------:R-:W-:Y:S02]  /*1020*/  ISETP.LT.OR P6, PT, R5.reuse, 0x1, P2 ;  /* 0x000000010500780c */ /* 0x040fe400017c1670 */
[----:B------:R-:W-:Y:S01]  /*1030*/  ISETP.GT.AND P0, PT, R5, RZ, !P0 ;  /* 0x000000ff0500720c */ /* 0x000fe20004704270 */
[----:B------:R-:W-:Y:S01]  /*1040*/  BSSY.RECONVERGENT B0, `(.L_x_3130) ;  /* 0x000006f000007945 */ /* 0x000fe20003800200 */
[----:B------:R-:W-:Y:S01]  /*1050*/  P2R R140, PR, RZ, 0x8 ;  /* 0x00000008ff8c7803 */ /* 0x000fe20000000000 */
[----:B------:R1:W5:Y:S01]  /*1060*/  @!P1 LDG.E.64 R20, desc[UR6][R28.64+0x1b00] ;  /* 0x001b00061c149981 */ /* 0x000362000c1e1b00 */
[----:B------:R-:W-:-:S02]  /*1070*/  ISETP.NE.AND P3, PT, R114, RZ, PT ;  /* 0x000000ff7200720c */ /* 0x000fc40003f65270 */
[----:B------:R-:W-:Y:S02]  /*1080*/  ISETP.GE.AND P2, PT, R80, UR5, PT ;  /* 0x0000000550007c0c */ /* 0x000fe4000bf46270 */
[----:B------:R-:W-:Y:S02]  /*1090*/  P2R R139, PR, RZ, 0x8 ;  /* 0x00000008ff8b7803 */ /* 0x000fe40000000000 */
[----:B------:R-:W-:Y:S01]  /*10a0*/  ISETP.NE.AND P3, PT, R115, RZ, PT ;  /* 0x000000ff7300720c */ /* 0x000fe20003f65270 */
[----:B------:R1:W5:Y:S01]  /*10b0*/  @!P6 LDG.E.64 R16, desc[UR6][R28.64+0x1c00] ;  /* 0x001c00061c10e981 */ /* 0x000362000c1e1b00 */
[----:B------:R-:W-:Y:S02]  /*10c0*/  ISETP.LT.OR P5, PT, R5, 0x1, P2 ;  /* 0x000000010500780c */ /* 0x000fe400017a1670 */
[----:B------:R-:W-:Y:S01]  /*10d0*/  P2R R138, PR, RZ, 0x8 ;  /* 0x00000008ff8a7803 */ /* 0x000fe20000000000 */
[----:B------:R1:W5:Y:S01]  /*10e0*/  @P0 LDG.E.64 R44, desc[UR6][R28.64+0x300] ;  /* 0x000300061c2c0981 */ /* 0x000362000c1e1b00 */
[----:B------:R-:W-:-:S02]  /*10f0*/  ISETP.NE.AND P3, PT, R116, RZ, PT ;  /* 0x000000ff7400720c */ /* 0x000fc40003f65270 */
[----:B------:R-:W-:Y:S02]  /*1100*/  P2R R76, PR, RZ, 0x20 ;  /* 0x00000020ff4c7803 */ /* 0x000fe40000000000 */
[----:B------:R-:W-:Y:S02]  /*1110*/  P2R R137, PR, RZ, 0x8 ;  /* 0x00000008ff897803 */ /* 0x000fe40000000000 */
[----:B------:R-:W-:Y:S02]  /*1120*/  ISETP.NE.AND P3, PT, R117, RZ, PT ;  /* 0x000000ff7500720c */ /* 0x000fe40003f65270 */
[----:B------:R-:W-:Y:S01]  /*1130*/  ISETP.GE.AND P2, PT, R79, UR5, PT ;  /* 0x000000054f007c0c */ /* 0x000fe2000bf46270 */
[----:B------:R1:W5:Y:S01]  /*1140*/  @!P5 LDG.E.64 R14, desc[UR6][R28.64+0x1d00] ;  /* 0x001d00061c0ed981 */ /* 0x000362000c1e1b00 */
        /* <DEDUP_REMOVED lines=8> */
[----:B------:R-:W-:Y:S02]  /*11d0*/  ISETP.LT.OR P4, PT, R5, 0x1, P4 ;  /* 0x000000010500780c */ /* 0x000fe40002781670 */
[----:B------:R-:W-:Y:S02]  /*11e0*/  P2R R133, PR, RZ, 0x8 ;  /* 0x00000008ff857803 */ /* 0x000fe40000000000 */
[----:B------:R-:W-:Y:S02]  /*11f0*/  ISETP.NE.AND P3, PT, R121, RZ, PT ;  /* 0x000000ff7900720c */ /* 0x000fe40003f65270 */
[----:B------:R-:W-:Y:S01]  /*1200*/  P2R R105, PR, RZ, 0x2 ;  /* 0x00000002ff697803 */ /* 0x000fe20000000000 */
[----:B------:R1:W5:Y:S01]  /*1210*/  @!P2 LDG.E.64 R10, desc[UR6][R28.64+0x1e00] ;  /* 0x001e00061c0aa981 */ /* 0x000362000c1e1b00 */
[----:B------:R-:W-:Y:S02]  /*1220*/  P2R R132, PR, RZ, 0x8 ;  /* 0x00000008ff847803 */ /* 0x000fe40000000000 */
[----:B------:R-:W-:-:S02]  /*1230*/  ISETP.NE.AND P3, PT, R122, RZ, PT ;  /* 0x000000ff7a00720c */ /* 0x000fc40003f65270 */
[----:B------:R-:W-:Y:S01]  /*1240*/  P2R R77, PR, RZ, 0x40 ;  /* 0x00000040ff4d7803 */ /* 0x000fe20000000000 */
[----:B------:R1:W5:Y:S01]  /*1250*/  @!P4 LDG.E.64 R6, desc[UR6][R28.64+0x1f00] ;  /* 0x001f00061c06c981 */ /* 0x000362000c1e1b00 */
[----:B------:R-:W-:Y:S02]  /*1260*/  P2R R131, PR, RZ, 0x8 ;  /* 0x00000008ff837803 */ /* 0x000fe40000000000 */
[----:B------:R-:W-:-:S04]  /*1270*/  ISETP.NE.AND P3, PT, R123, RZ, PT ;  /* 0x000000ff7b00720c */ /* 0x000fc80003f65270 */
        /* <DEDUP_REMOVED lines=9> */
[----:B------:R-:W-:-:S13]  /*1310*/  ISETP.NE.AND P3, PT, R128, RZ, PT ;  /* 0x000000ff8000720c */ /* 0x000fda0003f65270 */
[----:B------:R1:W5:Y:S01]  /*1320*/  @!P3 LDG.E.64 R52, desc[UR6][R28.64+0x400] ;  /* 0x000400061c34b981 */ /* 0x000362000c1e1b00 */
[----:B------:R-:W-:Y:S01]  /*1330*/  ISETP.NE.AND P3, PT, R19, RZ, PT ;  /* 0x000000ff1300720c */ /* 0x000fe20003f65270 */
[----:B------:R-:W-:-:S05]  /*1340*/  VIADD R19, R0, 0x40 ;  /* 0x0000004000137836 */ /* 0x000fca0000000000 */
[----:B------:R-:W-:-:S07]  /*1350*/  ISETP.GE.AND P5, PT, R19, UR5, PT ;  /* 0x0000000513007c0c */ /* 0x000fce000bfa6270 */
[----:B------:R1:W5:Y:S01]  /*1360*/  @!P3 LDG.E.64 R60, desc[UR6][R28.64+0x500] ;  /* 0x000500061c3cb981 */ /* 0x000362000c1e1b00 */
[----:B------:R-:W-:Y:S02]  /*1370*/  ISETP.NE.AND P3, PT, R32, RZ, PT ;  /* 0x000000ff2000720c */ /* 0x000fe40003f65270 */
[----:B------:R-:W-:Y:S01]  /*1380*/  ISETP.GT.AND P5, PT, R5, RZ, !P5 ;  /* 0x000000ff0500720c */ /* 0x000fe20006fa4270 */
[----:B------:R-:W-:-:S10]  /*1390*/  IMAD.MOV.U32 R32, RZ, RZ, 0x0 ;  /* 0x00000000ff207424 */ /* 0x000fd400078e00ff */
[----:B------:R1:W5:Y:S01]  /*13a0*/  @!P3 LDG.E.64 R62, desc[UR6][R28.64+0x600] ;  /* 0x000600061c3eb981 */ /* 0x000362000c1e1b00 */
[----:B------:R-:W-:Y:S01]  /*13b0*/  ISETP.NE.AND P3, PT, R33, RZ, PT ;  /* 0x000000ff2100720c */ /* 0x000fe20003f65270 */
[----:B------:R-:W-:-:S06]  /*13c0*/  IMAD.MOV.U32 R33, RZ, RZ, -0x100000 ;  /* 0xfff00000ff217424 */ /* 0x000fcc00078e00ff */
[----:B------:R1:W5:Y:S06]  /*13d0*/  @P5 LDG.E.64 R32, desc[UR6][R28.64+0x200] ;  /* 0x000200061c205981 */ /* 0x00036c000c1e1b00 */
[----:B------:R1:W5:Y:S01]  /*13e0*/  @!P3 LDG.E.64 R64, desc[UR6][R28.64+0x700] ;  /* 0x000700061c40b981 */ /* 0x000362000c1e1b00 */
[----:B------:R-:W-:-:S13]  /*13f0*/  ISETP.NE.AND P3, PT, R129, RZ, PT ;  /* 0x000000ff8100720c */ /* 0x000fda0003f65270 */
        /* <DEDUP_REMOVED lines=35> */
[----:B------:R-:W-:Y:S02]  /*1630*/  ISETP.NE.AND P3, PT, R147, RZ, PT ;  /* 0x000000ff9300720c */ /* 0x000fe40003f65270 */
[----:B------:R-:W-:-:S11]  /*1640*/  ISETP.NE.AND P1, PT, R149, RZ, PT ;  /* 0x000000ff9500720c */ /* 0x000fd60003f25270 */
[----:B------:R1:W5:Y:S01]  /*1650*/  @!P3 LDG.E.64 R24, desc[UR6][R28.64+0x1a00] ;  /* 0x001a00061c18b981 */ /* 0x000362000c1e1b00 */
[----:B------:R-:W-:Y:S01]  /*1660*/  ISETP.NE.AND P3, PT, R148, RZ, PT ;  /* 0x000000ff9400720c */ /* 0x000fe20003f65270 */
[----:B------:R-:W-:-:S12]  /*1670*/  @!P5 BRA `(.L_x_3131) ;  /* 0x00000000002cd947 */ /* 0x000fd80003800000 */
[----:B------:R-:W2:Y:S02]  /*1680*/  LDG.E.U8 R19, desc[UR6][R2.64+0x40] ;  /* 0x0000400602137981 */ /* 0x000ea4000c1e1100 */
[----:B--2---:R-:W-:-:S13]  /*1690*/  ISETP.NE.AND P6, PT, R19, RZ, PT ;  /* 0x000000ff1300720c */ /* 0x004fda0003fc5270 */
[----:B------:R-:W-:Y:S05]  /*16a0*/  @P6 BRA `(.L_x_3131) ;  /* 0x0000000000206947 */ /* 0x000fea0003800000 */
[----:B-----5:R-:W-:-:S06]  /*16b0*/  DSETP.GT.AND P6, PT, R8, R32, PT ;  /* 0x000000200800722a */ /* 0x020fcc0003fc4000 */
[----:B------:R-:W-:Y:S02]  /*16c0*/  FSEL R19, R8, R32, P6 ;  /* 0x0000002008137208 */ /* 0x000fe40003000000 */
[----:B------:R-:W-:Y:S01]  /*16d0*/  PRMT R8, R18, 0x9910, RZ ;  /* 0x0000991012087816 */ /* 0x000fe200000000ff */
[----:B------:R-:W-:Y:S01]  /*16e0*/  IMAD.MOV.U32 R18, RZ, RZ, 0x1 ;  /* 0x00000001ff127424 */ /* 0x000fe200078e00ff */
[----:B------:R-:W-:Y:S02]  /*16f0*/  FSEL R9, R9, R33, P6 ;  /* 0x0000002109097208 */ /* 0x000fe40003000000 */
[----:B------:R-:W-:-:S04]  /*1700*/  ISETP.NE.AND P6, PT, R8, RZ, PT ;  /* 0x000000ff0800720c */ /* 0x000fc80003fc5270 */
[----:B------:R-:W-:Y:S02]  /*1710*/  FSEL R8, R19, R32, P6 ;  /* 0x0000002013087208 */ /* 0x000fe40003000000 */
[----:B------:R-:W-:-:S07]  /*1720*/  FSEL R9, R9, R33, P6 ;  /* 0x0000002109097208 */ /* 0x000fce0003000000 */
.L_x_3131:
[----:B------:R-:W-:Y:S05]  /*1730*/  BSYNC.RECONVERGENT B0 ;  /* 0x0000000000007941 */ /* 0x000fea0003800200 */
.L_x_3130:
[----:B------:R-:W-:Y:S04]  /*1740*/  BSSY.RECONVERGENT B0, `(.L_x_3132) ;  /* 0x000000d000007945 */ /* 0x000fe80003800200 */
[----:B------:R-:W-:Y:S05]  /*1750*/  @!P0 BRA `(.L_x_3133) ;  /* 0x00000000002c8947 */ /* 0x000fea0003800000 */
        /* <DEDUP_REMOVED lines=11> */
.L_x_3133:
[----:B------:R-:W-:Y:S05]  /*1810*/  BSYNC.RECONVERGENT B0 ;  /* 0x0000000000007941 */ /* 0x000fea0003800200 */
.L_x_3132:
[----:B------:R-:W-:Y:S01]  /*1820*/  ISETP.NE.AND P6, PT, R128, RZ, PT ;  /* 0x000000ff8000720c */ /* 0x000fe20003fc5270 */
[----:B------:R-:W-:-:S12]  /*1830*/  BSSY.RECONVERGENT B0, `(.L_x_3134) ;  /* 0x000000d000007945 */ /* 0x000fd80003800200 */
[----:B------:R-:W-:Y:S05]  /*1840*/  @P6 BRA `(.L_x_3135) ;  /* 0x00000000002c6947 */ /* 0x000fea0003800000 */
        /* <DEDUP_REMOVED lines=11> */
.L_x_3135:
[----:B------:R-:W-:Y:S05]  /*1900*/  BSYNC.RECONVERGENT B0 ;  /* 0x0000000000007941 */ /* 0x000fea0003800200 */
.L_x_3134:
        /* <DEDUP_REMOVED lines=14> */
.L_x_3137:
[----:B------:R-:W-:Y:S05]  /*19f0*/  BSYNC.RECONVERGENT B0 ;  /* 0x0000000000007941 */ /* 0x000fea0003800200 */
.L_x_3136:
        /* <DEDUP_REMOVED lines=14> */
.L_x_3139:
[----:B------:R-:W-:Y:S05]  /*1ae0*/  BSYNC.RECONVERGENT B0 ;  /* 0x0000000000007941 */ /* 0x000fea0003800200 */
.L_x_3138:
        /* <DEDUP_REMOVED lines=14> */
.L_x_3141:
[----:B------:R-:W-:Y:S05]  /*1bd0*/  BSYNC.RECONVERGENT B0 ;  /* 0x0000000000007941 */ /* 0x000fea0003800200 */
.L_x_3140:
        /* <DEDUP_REMOVED lines=14> */
.L_x_3143:
[----:B------:R-:W-:Y:S05]  /*1cc0*/  BSYNC.RECONVERGENT B0 ;  /* 0x0000000000007941 */ /* 0x000fea0003800200 */
.L_x_3142:
        /* <DEDUP_REMOVED lines=14> */
.L_x_3145:
[----:B------:R-:W-:Y:S05]  /*1db0*/  BSYNC.RECONVERGENT B0 ;  /* 0x0000000000007941 */ /* 0x000fea0003800200 */
.L_x_3144:
        /* <DEDUP_REMOVED lines=14> */
.L_x_3147:
[----:B------:R-:W-:Y:S05]  /*1ea0*/  BSYNC.RECONVERGENT B0 ;  /* 0x0000000000007941 */ /* 0x000fea0003800200 */
.L_x_3146:
        /* <DEDUP_REMOVED lines=14> */
.L_x_3149:
[----:B------:R-:W-:Y:S05]  /*1f90*/  BSYNC.RECONVERGENT B0 ;  /* 0x0000000000007941 */ /* 0x000fea0003800200 */
.L_x_3148:
        /* <DEDUP_REMOVED lines=14> */
.L_x_3151:
[----:B------:R-:W-:Y:S05]  /*2080*/  BSYNC.RECONVERGENT B0 ;  /* 0x0000000000007941 */ /* 0x000fea0003800200 */
.L_x_3150:
        /* <DEDUP_REMOVED lines=14> */
.L_x_3153:
[----:B------:R-:W-:Y:S05]  /*2170*/  BSYNC.RECONVERGENT B0 ;  /* 0x0000000000007941 */ /* 0x000fea0003800200 */
.L_x_3152:
        /* <DEDUP_REMOVED lines=14> */
.L_x_3155:
[----:B------:R-:W-:Y:S05]  /*2260*/  BSYNC.RECONVERGENT B0 ;  /* 0x0000000000007941 */ /* 0x000fea0003800200 */
.L_x_3154:
        /* <DEDUP_REMOVED lines=14> */
.L_x_3157:
[----:B------:R-:W-:Y:S05]  /*2350*/  BSYNC.RECONVERGENT B0 ;  /* 0x0000000000007941 */ /* 0x000fea0003800200 */
.L_x_3156:
        /* <DEDUP_REMOVED lines=14> */
.L_x_3159:
[----:B------:R-:W-:Y:S05]  /*2440*/  BSYNC.RECONVERGENT B0 ;  /* 0x0000000000007941 */ /* 0x000fea0003800200 */
.L_x_3158:
        /* <DEDUP_REMOVED lines=14> */
.L_x_3161:
[----:B------:R-:W-:Y:S05]  /*2530*/  BSYNC.RECONVERGENT B0 ;  /* 0x0000000000007941 */ /* 0x000fea0003800200 */
.L_x_3160:
        /* <DEDUP_REMOVED lines=14> */
.L_x_3163:
[----:B------:R-:W-:Y:S05]  /*2620*/  BSYNC.RECONVERGENT B0 ;  /* 0x0000000000007941 */ /* 0x000fea0003800200 */
.L_x_3162:
        /* <DEDUP_REMOVED lines=14> */
.L_x_3165:
[----:B------:R-:W-:Y:S05]  /*2710*/  BSYNC.RECONVERGENT B0 ;  /* 0x0000000000007941 */ /* 0x000fea0003800200 */
.L_x_3164:
        /* <DEDUP_REMOVED lines=14> */
.L_x_3167:
[----:B------:R-:W-:Y:S05]  /*2800*/  BSYNC.RECONVERGENT B0 ;  /* 0x0000000000007941 */ /* 0x000fea0003800200 */
.L_x_3166:
        /* <DEDUP_REMOVED lines=14> */
.L_x_3169:
[----:B------:R-:W-:Y:S05]  /*28f0*/  BSYNC.RECONVERGENT B0 ;  /* 0x0000000000007941 */ /* 0x000fea0003800200 */
.L_x_3168:
        /* <DEDUP_REMOVED lines=14> */
.L_x_3171:
[----:B------:R-:W-:Y:S05]  /*29e0*/  BSYNC.RECONVERGENT B0 ;  /* 0x0000000000007941 */ /* 0x000fea0003800200 */
.L_x_3170:
        /* <DEDUP_REMOVED lines=14> */
.L_x_3173:
[----:B------:R-:W-:Y:S05]  /*2ad0*/  BSYNC.RECONVERGENT B0 ;  /* 0x0000000000007941 */ /* 0x000fea0003800200 */
.L_x_3172:
        /* <DEDUP_REMOVED lines=14> */
.L_x_3175:
[----:B------:R-:W-:Y:S05]  /*2bc0*/  BSYNC.RECONVERGENT B0 ;  /* 0x0000000000007941 */ /* 0x000fea0003800200 */
.L_x_3174:
        /* <DEDUP_REMOVED lines=14> */
.L_x_3177:
[----:B------:R-:W-:Y:S05]  /*2cb0*/  BSYNC.RECONVERGENT B0 ;  /* 0x0000000000007941 */ /* 0x000fea0003800200 */
.L_x_3176:
        /* <DEDUP_REMOVED lines=14> */
.L_x_3179:
[----:B------:R-:W-:Y:S05]  /*2da0*/  BSYNC.RECONVERGENT B0 ;  /* 0x0000000000007941 */ /* 0x000fea0003800200 */
.L_x_3178:
        /* <DEDUP_REMOVED lines=14> */
.L_x_3181:
[----:B------:R-:W-:Y:S05]  /*2e90*/  BSYNC.RECONVERGENT B0 ;  /* 0x0000000000007941 */ /* 0x000fea0003800200 */
.L_x_3180:
        /* <DEDUP_REMOVED lines=14> */
.L_x_3183:
[----:B------:R-:W-:Y:S05]  /*2f80*/  BSYNC.RECONVERGENT B0 ;  /* 0x0000000000007941 */ /* 0x000fea0003800200 */
.L_x_3182:
        /* <DEDUP_REMOVED lines=14> */
.L_x_3185:
[----:B------:R-:W-:Y:S05]  /*3070*/  BSYNC.RECONVERGENT B0 ;  /* 0x0000000000007941 */ /* 0x000fea0003800200 */
.L_x_3184:
[----:B------:R-:W-:Y:S04]  /*3080*/  BSSY.RECONVERGENT B0, `(.L_x_3186) ;  /* 0x000000d000007945 */ /* 0x000fe80003800200 */
[----:B------:R-:W-:Y:S05]  /*3090*/  @P2 BRA `(.L_x_3187) ;  /* 0x00000000002c2947 */ /* 0x000fea0003800000 */
[----:B------:R-:W2:Y:S02]  /*30a0*/  LDG.E.U8 R19, desc[UR6][R2.64+0x3c0] ;  /* 0x0003c00602137981 */ /* 0x000ea4000c1e1100 */
[----:B--2---:R-:W-:-:S13]  /*30b0*/  ISETP.NE.AND P2, PT, R19, RZ, PT ;  /* 0x000000ff1300720c */ /* 0x004fda0003f45270 */
[----:B------:R-:W-:Y:S05]  /*30c0*/  @P2 BRA `(.L_x_3187) ;  /* 0x0000000000202947 */ /* 0x000fea0003800000 */
[----:B-----5:R-:W-:Y:S01]  /*30d0*/  DSETP.GT.AND P2, PT, R8, R10, PT ;  /* 0x0000000a0800722a */ /* 0x020fe20003f44000 */
[----:B------:R-:W-:-:S05]  /*30e0*/  PRMT R18, R18, 0x9910, RZ ;  /* 0x0000991012127816 */ /* 0x000fca00000000ff */
[----:B------:R-:W-:Y:S02]  /*30f0*/  FSEL R19, R8, R10, P2 ;  /* 0x0000000a08137208 */ /* 0x000fe40001000000 */
[----:B------:R-:W-:Y:S02]  /*3100*/  FSEL R9, R9, R11, P2 ;  /* 0x0000000b09097208 */ /* 0x000fe40001000000 */
[----:B------:R-:W-:Y:S01]  /*3110*/  ISETP.NE.AND P2, PT, R18, RZ, PT ;  /* 0x000000ff1200720c */ /* 0x000fe20003f45270 */
[----:B------:R-:W-:-:S03]  /*3120*/  IMAD.MOV.U32 R18, RZ, RZ, 0x1 ;  /* 0x00000001ff127424 */ /* 0x000fc600078e00ff */
[----:B------:R-:W-:Y:S02]  /*3130*/  FSEL R8, R19, R10, P2 ;  /* 0x0000000a13087208 */ /* 0x000fe40001000000 */
[----:B------:R-:W-:-:S07]  /*3140*/  FSEL R9, R9, R11, P2 ;  /* 0x0000000b09097208 */ /* 0x000fce0001000000 */
.L_x_3187:
[----:B------:R-:W-:Y:S05]  /*3150*/  BSYNC.RECONVERGENT B0 ;  /* 0x0000000000007941 */ /* 0x000fea0003800200 */
.L_x_3186:
[----:B------:R-:W-:Y:S04]  /*3160*/  BSSY.RECONVERGENT B0, `(.L_x_3188) ;  /* 0x000000e000007945 */ /* 0x000fe80003800200 */
[----:B------:R-:W-:Y:S05]  /*3170*/  @P4 BRA `(.L_x_3189) ;  /* 0x0000000000304947 */ /* 0x000fea0003800000 */
[----:B------:R-:W2:Y:S02]  /*3180*/  LDG.E.U8 R19, desc[UR6][R2.64+0x3e0] ;  /* 0x0003e00602137981 */ /* 0x000ea4000c1e1100 */
[----:B--2---:R-:W-:-:S13]  /*3190*/  ISETP.NE.AND P2, PT, R19, RZ, PT ;  /* 0x000000ff1300720c */ /* 0x004fda0003f45270 */
[----:B------:R-:W-:Y:S05]  /*31a0*/  @P2 BRA `(.L_x_3189) ;  /* 0x0000000000242947 */ /* 0x000fea0003800000 */
[----:B-----5:R-:W-:Y:S01]  /*31b0*/  DSETP.GT.AND P2, PT, R8, R6, PT ;  /* 0x000000060800722a */ /* 0x020fe20003f44000 */
[----:B------:R-:W-:Y:S01]  /*31c0*/  PRMT R18, R18, 0x9910, RZ ;  /* 0x0000991012127816 */ /* 0x000fe200000000ff */
[----:B01----:R-:W-:-:S03]  /*31d0*/  IMAD.MOV.U32 R28, RZ, RZ, 0x1 ;  /* 0x00000001ff1c7424 */ /* 0x003fc600078e00ff */
[----:B------:R-:W-:Y:S02]  /*31e0*/  ISETP.NE.AND P4, PT, R18, RZ, PT ;  /* 0x000000ff1200720c */ /* 0x000fe40003f85270 */
[-C--:B------:R-:W-:Y:S02]  /*31f0*/  FSEL R19, R8, R6.reuse, P2 ;  /* 0x0000000608137208 */ /* 0x080fe40001000000 */
[-C--:B------:R-:W-:Y:S02]  /*3200*/  FSEL R9, R9, R7.reuse, P2 ;  /* 0x0000000709097208 */ /* 0x080fe40001000000 */
[----:B------:R-:W-:Y:S02]  /*3210*/  PRMT R18, R28, 0x7610, R18 ;  /* 0x000076101c127816 */ /* 0x000fe40000000012 */
[----:B------:R-:W-:Y:S02]  /*3220*/  FSEL R8, R19, R6, P4 ;  /* 0x0000000613087208 */ /* 0x000fe40002000000 */
[----:B------:R-:W-:-:S07]  /*3230*/  FSEL R9, R9, R7, P4 ;  /* 0x0000000709097208 */ /* 0x000fce0002000000 */
.L_x_3189:
[----:B------:R-:W-:Y:S05]  /*3240*/  BSYNC.RECONVERGENT B0 ;  /* 0x0000000000007941 */ /* 0x000fea0003800200 */
.L_x_3188:
[----:B------:R-:W-:Y:S01]  /*3250*/  PRMT R18, R18, 0x9910, RZ ;  /* 0x0000991012127816 */ /* 0x000fe200000000ff */
[----:B------:R-:W-:Y:S03]  /*3260*/  BSSY.RECONVERGENT B0, `(.L_x_3190) ;  /* 0x0000061000007945 */ /* 0x000fe60003800200 */
[----:B------:R-:W-:-:S04]  /*3270*/  ISETP.NE.AND P2, PT, R18, RZ, PT ;  /* 0x000000ff1200720c */ /* 0x000fc80003f45270 */
[----:B------:R-:W-:Y:S02]  /*3280*/  FSEL R19, R9, -QNAN , P2 ;  /* 0xfff0000009137808 */ /* 0x000fe40001000000 */
[----:B------:R-:W-:-:S03]  /*3290*/  FSEL R18, R8, RZ, P2 ;  /* 0x000000ff08127208 */ /* 0x000fc60001000000 */
[----:B------:R-:W-:Y:S04]  /*32a0*/  SHFL.BFLY PT, R9, R19, 0x10, 0x1f ;  /* 0x0e001f0013097f89 */ /* 0x000fe800000e0000 */
[----:B------:R-:W2:Y:S02]  /*32b0*/  SHFL.BFLY PT, R8, R18, 0x10, 0x1f ;  /* 0x0e001f0012087f89 */ /* 0x000ea400000e0000 */
[----:B--2---:R-:W-:-:S06]  /*32c0*/  DSETP.GEU.AND P2, PT, R18, R8, PT ;  /* 0x000000081200722a */ /* 0x004fcc0003f4e000 */
[----:B01----:R-:W-:Y:S02]  /*32d0*/  FSEL R29, R9, R19, !P2 ;  /* 0x00000013091d7208 */ /* 0x003fe40005000000 */
        /* <DEDUP_REMOVED lines=78> */
[----:B------:R-:W-:Y:S01]  /*37c0*/  @!P1 LEA.HI R8, R28, R28, RZ, 0x1 ;  /* 0x0000001c1c089211 */ /* 0x000fe200078f08ff */
[----:B------:R-:W-:-:S03]  /*37d0*/  @!P1 IMAD.MOV.U32 R12, RZ, RZ, R76 ;  /* 0x000000ffff0c9224 */ /* 0x000fc600078e004c */
[----:B------:R-:W-:Y:S02]  /*37e0*/  @!P1 SHF.R.S32.HI R13, RZ, 0x1, R8 ;  /* 0x00000001ff0d9819 */ /* 0x000fe40000011408 */
[----:B------:R-:W-:-:S03]  /*37f0*/  FSEL R8, R106, RZ, P2 ;  /* 0x000000ff6a087208 */ /* 0x000fc60001000000 */
[----:B------:R-:W-:Y:S02]  /*3800*/  @!P1 IMAD.IADD R28, R28, 0x1, -R13 ;  /* 0x000000011c1c9824 */ /* 0x000fe400078e0a0d */
[----:B------:R-:W-:-:S03]  /*3810*/  @!P1 IMAD R13, R13, 0x100000, R77 ;  /* 0x001000000d0d9824 */ /* 0x000fc600078e024d */
[----:B------:R-:W-:Y:S01]  /*3820*/  @!P1 LEA R29, R28, 0x3ff00000, 0x14 ;  /* 0x3ff000001c1d9811 */ /* 0x000fe200078ea0ff */
[----:B------:R-:W-:-:S06]  /*3830*/  @!P1 IMAD.MOV.U32 R28, RZ, RZ, RZ ;  /* 0x000000ffff1c9224 */ /* 0x000fcc00078e00ff */
[----:B------:R-:W-:-:S11]  /*3840*/  @!P1 DMUL R8, R12, R28 ;  /* 0x0000001c0c089228 */ /* 0x000fd60000000000 */
.L_x_3193:
[----:B------:R-:W-:Y:S05]  /*3850*/  BSYNC.RECONVERGENT B1 ;  /* 0x0000000000017941 */ /* 0x000fea0003800200 */
.L_x_3192:
[----:B------:R-:W-:-:S11]  /*3860*/  DADD R28, RZ, R8 ;  /* 0x00000000ff1c7229 */ /* 0x000fd60000000008 */
.L_x_3191:
[----:B------:R-:W-:Y:S05]  /*3870*/  BSYNC.RECONVERGENT B0 ;  /* 0x0000000000007941 */ /* 0x000fea0003800200 */
.L_x_3190:
[----:B------:R-:W-:Y:S01]  /*3880*/  BSSY.RECONVERGENT B0, `(.L_x_3194) ;  /* 0x0000044000007945 */ /* 0x000fe20003800200 */
[----:B------:R-:W-:-:S03]  /*3890*/  CS2R R12, SRZ ;  /* 0x00000000000c7805 */ /* 0x000fc6000001ff00 */
[----:B------:R-:W-:Y:S05]  /*38a0*/  @!P3 BRA `(.L_x_3195) ;  /* 0x000000040004b947 */ /* 0x000fea0003800000 */
[----:B------:R-:W2:Y:S02]  /*38b0*/  LDG.E.U8 R76, desc[UR6][R2.64+0x20] ;  /* 0x00002006024c7981 */ /* 0x000ea4000c1e1100 */
[----:B--2---:R-:W-:-:S13]  /*38c0*/  ISETP.NE.AND P1, PT, R76, RZ, PT ;  /* 0x000000ff4c00720c */ /* 0x004fda0003f25270 */
[----:B------:R-:W-:Y:S05]  /*38d0*/  @P1 BRA `(.L_x_3195) ;  /* 0x0000000000f81947 */ /* 0x000fea0003800000 */
[----:B-----5:R-:W-:Y:S01]  /*38e0*/  DADD R22, -R18, R22 ;  /* 0x0000000012167229 */ /* 0x020fe20000000116 */
        /* <DEDUP_REMOVED lines=59> */
.L_x_3197:
[----:B------:R-:W-:Y:S05]  /*3ca0*/  BSYNC.RECONVERGENT B1 ;  /* 0x0000000000017941 */ /* 0x000fea0003800200 */
.L_x_3196:
[----:B------:R-:W-:-:S11]  /*3cb0*/  DADD R28, R28, R12 ;  /* 0x000000001c1c7229 */ /* 0x000fd6000000000c */
.L_x_3195:
[----:B------:R-:W-:Y:S05]  /*3cc0*/  BSYNC.RECONVERGENT B0 ;  /* 0x0000000000007941 */ /* 0x000fea0003800200 */
.L_x_3194:
[----:B------:R-:W-:Y:S01]  /*3cd0*/  BSSY.RECONVERGENT B0, `(.L_x_3198) ;  /* 0x0000044000007945 */ /* 0x000fe20003800200 */
[----:B-----5:R-:W-:-:S03]  /*3ce0*/  CS2R R22, SRZ ;  /* 0x0000000000167805 */ /* 0x020fc6000001ff00 */
[----:B------:R-:W-:Y:S05]  /*3cf0*/  @!P5 BRA `(.L_x_3199) ;  /* 0x000000040004d947 */ /* 0x000fea0003800000 */
        /* <DEDUP_REMOVED lines=63> */
.L_x_3201:
[----:B------:R-:W-:Y:S05]  /*40f0*/  BSYNC.RECONVERGENT B1 ;  /* 0x0000000000017941 */ /* 0x000fea0003800200 */
.L_x_3200:
[----:B------:R-:W-:-:S11]  /*4100*/  DADD R28, R28, R22 ;  /* 0x000000001c1c7229 */ /* 0x000fd60000000016 */
.L_x_3199:
[----:B------:R-:W-:Y:S05]  /*4110*/  BSYNC.RECONVERGENT B0 ;  /* 0x0000000000007941 */ /* 0x000fea0003800200 */
.L_x_3198:
[----:B------:R-:W-:Y:S01]  /*4120*/  BSSY.RECONVERGENT B0, `(.L_x_3202) ;  /* 0x0000044000007945 */ /* 0x000fe20003800200 */
[----:B------:R-:W-:-:S03]  /*4130*/  CS2R R32, SRZ ;  /* 0x0000000000207805 */ /* 0x000fc6000001ff00 */
        /* <DEDUP_REMOVED lines=64> */
.L_x_3205:
[----:B------:R-:W-:Y:S05]  /*4540*/  BSYNC.RECONVERGENT B1 ;  /* 0x0000000000017941 */ /* 0x000fea0003800200 */
.L_x_3204:
[----:B------:R-:W-:-:S11]  /*4550*/  DADD R28, R28, R32 ;  /* 0x000000001c1c7229 */ /* 0x000fd60000000020 */
.L_x_3203:
[----:B------:R-:W-:Y:S05]  /*4560*/  BSYNC.RECONVERGENT B0 ;  /* 0x0000000000007941 */ /* 0x000fea0003800200 */
.L_x_3202:
[----:B------:R-:W-:Y:S01]  /*4570*/  ISETP.GE.AND P0, PT, R5, 0x1, PT ;  /* 0x000000010500780c */ /* 0x000fe20003f06270 */
[----:B------:R-:W-:Y:S01]  /*4580*/  VIADD R5, R0, 0x80 ;  /* 0x0000008000057836 */ /* 0x000fe20000000000 */
[----:B------:R-:W-:Y:S01]  /*4590*/  BSSY.RECONVERGENT B0, `(.L_x_3206) ;  /* 0x0000045000007945 */ /* 0x000fe20003800200 */
[----:B------:R-:W-:-:S03]  /*45a0*/  CS2R R44, SRZ ;  /* 0x00000000002c7805 */ /* 0x000fc6000001ff00 */
[----:B------:R-:W-:-:S13]  /*45b0*/  ISETP.GE.OR P1, PT, R5, UR5, !P0 ;  /* 0x0000000505007c0c */ /* 0x000fda000c726670 */
[----:B------:R-:W-:Y:S05]  /*45c0*/  @P1 BRA `(.L_x_3207) ;  /* 0x0000000400041947 */ /* 0x000fea0003800000 */
        /* <DEDUP_REMOVED lines=55> */
[----:B------:R-:W-:Y:S01]  /*4940*/  @!P1 IMAD.MOV.U32 R52, RZ, RZ, R106 ;  /* 0x000000ffff349224 */ /* 0x000fe200078e006a */
[----:B------:R-:W-:Y:S02]  /*4950*/  FSEL R45, R45, RZ, P2 ;  /* 0x000000ff2d2d7208 */ /* 0x000fe40001000000 */
[----:B------:R-:W-:-:S05]  /*4960*/  @!P1 SHF.R.S32.HI R5, RZ, 0x1, R5 ;  /* 0x00000001ff059819 */ /* 0x000fca0000011405 */
[----:B------:R-:W-:Y:S02]  /*4970*/  @!P1 IMAD.IADD R76, R76, 0x1, -R5 ;  /* 0x000000014c4c9824 */ /* 0x000fe400078e0a05 */
[----:B------:R-:W-:-:S03]  /*4980*/  @!P1 IMAD R53, R5, 0x100000, R107 ;  /* 0x0010000005359824 */ /* 0x000fc600078e026b */
[----:B------:R-:W-:Y:S01]  /*4990*/  @!P1 LEA R77, R76, 0x3ff00000, 0x14 ;  /* 0x3ff000004c4d9811 */ /* 0x000fe200078ea0ff */
[----:B------:R-:W-:-:S06]  /*49a0*/  @!P1 IMAD.MOV.U32 R76, RZ, RZ, RZ ;  /* 0x000000ffff4c9224 */ /* 0x000fcc00078e00ff */
[----:B------:R-:W-:-:S11]  /*49b0*/  @!P1 DMUL R44, R52, R76 ;  /* 0x0000004c342c9228 */ /* 0x000fd60000000000 */
.L_x_3209:
[----:B------:R-:W-:Y:S05]  /*49c0*/  BSYNC.RECONVERGENT B1 ;  /* 0x0000000000017941 */ /* 0x000fea0003800200 */
.L_x_3208:
[----:B------:R-:W-:-:S11]  /*49d0*/  DADD R28, R28, R44 ;  /* 0x000000001c1c7229 */ /* 0x000fd6000000002c */
.L_x_3207:
[----:B------:R-:W-:Y:S05]  /*49e0*/  BSYNC.RECONVERGENT B0 ;  /* 0x0000000000007941 */ /* 0x000fea0003800200 */
.L_x_3206:
[----:B------:R-:W-:Y:S01]  /*49f0*/  ISETP.GE.OR P1, PT, R104, UR5, !P0 ;  /* 0x0000000568007c0c */ /* 0x000fe2000c726670 */
[----:B------:R-:W-:Y:S01]  /*4a00*/  BSSY.RECONVERGENT B0, `(.L_x_3210) ;  /* 0x0000044000007945 */ /* 0x000fe20003800200 */
[----:B------:R-:W-:-:S11]  /*4a10*/  CS2R R52, SRZ ;  /* 0x0000000000347805 */ /* 0x000fd6000001ff00 */
[----:B------:R-:W-:Y:S05]  /*4a20*/  @P1 BRA `(.L_x_3211) ;  /* 0x0000000400041947 */ /* 0x000fea0003800000 */
        /* <DEDUP_REMOVED lines=55> */
[----:B------:R-:W-:Y:S01]  /*4da0*/  @!P1 IMAD.MOV.U32 R76, RZ, RZ, RZ ;  /* 0x000000ffff4c9224 */ /* 0x000fe200078e00ff */
[----:B------:R-:W-:Y:S02]  /*4db0*/  FSEL R53, R53, RZ, P2 ;  /* 0x000000ff35357208 */ /* 0x000fe40001000000 */
[----:B------:R-:W-:-:S05]  /*4dc0*/  @!P1 SHF.R.S32.HI R5, RZ, 0x1, R5 ;  /* 0x00000001ff059819 */ /* 0x000fca0000011405 */
[----:B------:R-:W-:Y:S02]  /*4dd0*/  @!P1 IMAD.IADD R60, R60, 0x1, -R5 ;  /* 0x000000013c3c9824 */ /* 0x000fe400078e0a05 */
[----:B------:R-:W-:-:S03]  /*4de0*/  @!P1 IMAD R61, R5, 0x100000, R105 ;  /* 0x00100000053d9824 */ /* 0x000fc600078e0269 */
[----:B------:R-:W-:Y:S01]  /*4df0*/  @!P1 LEA R77, R60, 0x3ff00000, 0x14 ;  /* 0x3ff000003c4d9811 */ /* 0x000fe200078ea0ff */
[----:B------:R-:W-:-:S06]  /*4e00*/  @!P1 IMAD.MOV.U32 R60, RZ, RZ, R104 ;  /* 0x000000ffff3c9224 */ /* 0x000fcc00078e0068 */
[----:B------:R-:W-:-:S11]  /*4e10*/  @!P1 DMUL R52, R60, R76 ;  /* 0x0000004c3c349228 */ /* 0x000fd60000000000 */
.L_x_3213:
[----:B------:R-:W-:Y:S05]  /*4e20*/  BSYNC.RECONVERGENT B1 ;  /* 0x0000000000017941 */ /* 0x000fea0003800200 */
.L_x_3212:
[----:B------:R-:W-:-:S11]  /*4e30*/  DADD R28, R28, R52 ;  /* 0x000000001c1c7229 */ /* 0x000fd60000000034 */
.L_x_3211:
[----:B------:R-:W-:Y:S05]  /*4e40*/  BSYNC.RECONVERGENT B0 ;  /* 0x0000000000007941 */ /* 0x000fea0003800200 */
.L_x_3210:
        /* <DEDUP_REMOVED lines=66> */
.L_x_3217:
[----:B------:R-:W-:Y:S05]  /*5270*/  BSYNC.RECONVERGENT B1 ;  /* 0x0000000000017941 */ /* 0x000fea0003800200 */
.L_x_3216:
[----:B------:R-:W-:-:S11]  /*5280*/  DADD R28, R28, R60 ;  /* 0x000000001c1c7229 */ /* 0x000fd6000000003c */
.L_x_3215:
[----:B------:R-:W-:Y:S05]  /*5290*/  BSYNC.RECONVERGENT B0 ;  /* 0x0000000000007941 */ /* 0x000fea0003800200 */
.L_x_3214:
        /* <DEDUP_REMOVED lines=66> */
.L_x_3221:
[----:B------:R-:W-:Y:S05]  /*56c0*/  BSYNC.RECONVERGENT B1 ;  /* 0x0000000000017941 */ /* 0x000fea0003800200 */
.L_x_3220:
[----:B------:R-:W-:-:S11]  /*56d0*/  DADD R28, R28, R62 ;  /* 0x000000001c1c7229 */ /* 0x000fd6000000003e */
.L_x_3219:
[----:B------:R-:W-:Y:S05]  /*56e0*/  BSYNC.RECONVERGENT B0 ;  /* 0x0000000000007941 */ /* 0x000fea0003800200 */
.L_x_3218:
        /* <DEDUP_REMOVED lines=66> */
.L_x_3225:
[----:B------:R-:W-:Y:S05]  /*5b10*/  BSYNC.RECONVERGENT B1 ;  /* 0x0000000000017941 */ /* 0x000fea0003800200 */
.L_x_3224:
[----:B------:R-:W-:-:S11]  /*5b20*/  DADD R28, R28, R64 ;  /* 0x000000001c1c7229 */ /* 0x000fd60000000040 */
.L_x_3223:
[----:B------:R-:W-:Y:S05]  /*5b30*/  BSYNC.RECONVERGENT B0 ;  /* 0x0000000000007941 */ /* 0x000fea0003800200 */
.L_x_3222:
        /* <DEDUP_REMOVED lines=66> */
.L_x_3229:
[----:B------:R-:W-:Y:S05]  /*5f60*/  BSYNC.RECONVERGENT B1 ;  /* 0x0000000000017941 */ /* 0x000fea0003800200 */
.L_x_3228:
[----:B------:R-:W-:-:S11]  /*5f70*/  DADD R28, R28, R66 ;  /* 0x000000001c1c7229 */ /* 0x000fd60000000042 */
.L_x_3227:
[----:B------:R-:W-:Y:S05]  /*5f80*/  BSYNC.RECONVERGENT B0 ;  /* 0x0000000000007941 */ /* 0x000fea0003800200 */
.L_x_3226:
        /* <DEDUP_REMOVED lines=66> */
.L_x_3233:
[----:B------:R-:W-:Y:S05]  /*63b0*/  BSYNC.RECONVERGENT B1 ;  /* 0x0000000000017941 */ /* 0x000fea0003800200 */
.L_x_3232:
[----:B------:R-:W-:-:S11]  /*63c0*/  DADD R28, R28, R68 ;  /* 0x000000001c1c7229 */ /* 0x000fd60000000044 */
.L_x_3231:
[----:B------:R-:W-:Y:S05]  /*63d0*/  BSYNC.RECONVERGENT B0 ;  /* 0x0000000000007941 */ /* 0x000fea0003800200 */
.L_x_3230:
        /* <DEDUP_REMOVED lines=66> */
.L_x_3237:
[----:B------:R-:W-:Y:S05]  /*6800*/  BSYNC.RECONVERGENT B1 ;  /* 0x0000000000017941 */ /* 0x000fea0003800200 */
.L_x_3236:
[----:B------:R-:W-:-:S11]  /*6810*/  DADD R28, R28, R70 ;  /* 0x000000001c1c7229 */ /* 0x000fd60000000046 */
.L_x_3235:
[----:B------:R-:W-:Y:S05]  /*6820*/  BSYNC.RECONVERGENT B0 ;  /* 0x0000000000007941 */ /* 0x000fea0003800200 */
.L_x_3234:
        /* <DEDUP_REMOVED lines=66> */
.L_x_3241:
[----:B------:R-:W-:Y:S05]  /*6c50*/  BSYNC.RECONVERGENT B1 ;  /* 0x0000000000017941 */ /* 0x000fea0003800200 */
.L_x_3240:
[----:B------:R-:W-:-:S11]  /*6c60*/  DADD R28, R28, R72 ;  /* 0x000000001c1c7229 */ /* 0x000fd60000000048 */
.L_x_3239:
[----:B------:R-:W-:Y:S05]  /*6c70*/  BSYNC.RECONVERGENT B0 ;  /* 0x0000000000007941 */ /* 0x000fea0003800200 */
.L_x_3238:
        /* <DEDUP_REMOVED lines=66> */
.L_x_3245:
[----:B------:R-:W-:Y:S05]  /*70a0*/  BSYNC.RECONVERGENT B1 ;  /* 0x0000000000017941 */ /* 0x000fea0003800200 */
.L_x_3244:
[----:B------:R-:W-:-:S11]  /*70b0*/  DADD R28, R28, R74 ;  /* 0x000000001c1c7229 */ /* 0x000fd6000000004a */
.L_x_3243:
[----:B------:R-:W-:Y:S05]  /*70c0*/  BSYNC.RECONVERGENT B0 ;  /* 0x0000000000007941 */ /* 0x000fea0003800200 */
.L_x_3242:
        /* <DEDUP_REMOVED lines=66> */
.L_x_3249:
[----:B------:R-:W-:Y:S05]  /*74f0*/  BSYNC.RECONVERGENT B1 ;  /* 0x0000000000017941 */ /* 0x000fea0003800200 */
.L_x_3248:
[----:B------:R-:W-:-:S11]  /*7500*/  DADD R28, R28, R58 ;  /* 0x000000001c1c7229 */ /* 0x000fd6000000003a */
.L_x_3247:
[----:B------:R-:W-:Y:S05]  /*7510*/  BSYNC.RECONVERGENT B0 ;  /* 0x0000000000007941 */ /* 0x000fea0003800200 */
.L_x_3246:
        /* <DEDUP_REMOVED lines=66> */
.L_x_3253:
[----:B------:R-:W-:Y:S05]  /*7940*/  BSYNC.RECONVERGENT B1 ;  /* 0x0000000000017941 */ /* 0x000fea0003800200 */
.L_x_3252:
[----:B------:R-:W-:-:S11]  /*7950*/  DADD R28, R28, R56 ;  /* 0x000000001c1c7229 */ /* 0x000fd60000000038 */
.L_x_3251:
[----:B------:R-:W-:Y:S05]  /*7960*/  BSYNC.RECONVERGENT B0 ;  /* 0x0000000000007941 */ /* 0x000fea0003800200 */
.L_x_3250:
        /* <DEDUP_REMOVED lines=66> */
.L_x_3257:
[----:B------:R-:W-:Y:S05]  /*7d90*/  BSYNC.RECONVERGENT B1 ;  /* 0x0000000000017941 */ /* 0x000fea0003800200 */
.L_x_3256:
[----:B------:R-:W-:-:S11]  /*7da0*/  DADD R28, R28, R54 ;  /* 0x000000001c1c7229 */ /* 0x000fd60000000036 */
.L_x_3255:
[----:B------:R-:W-:Y:S05]  /*7db0*/  BSYNC.RECONVERGENT B0 ;  /* 0x0000000000007941 */ /* 0x000fea0003800200 */
.L_x_3254:
        /* <DEDUP_REMOVED lines=66> */
.L_x_3261:
[----:B------:R-:W-:Y:S05]  /*81e0*/  BSYNC.RECONVERGENT B1 ;  /* 0x0000000000017941 */ /* 0x000fea0003800200 */
.L_x_3260:
[----:B------:R-:W-:-:S11]  /*81f0*/  DADD R28, R28, R50 ;  /* 0x000000001c1c7229 */ /* 0x000fd60000000032 */
.L_x_3259:
[----:B------:R-:W-:Y:S05]  /*8200*/  BSYNC.RECONVERGENT B0 ;  /* 0x0000000000007941 */ /* 0x000fea0003800200 */
.L_x_3258:
        /* <DEDUP_REMOVED lines=66> */
.L_x_3265:
[----:B------:R-:W-:Y:S05]  /*8630*/  BSYNC.RECONVERGENT B1 ;  /* 0x0000000000017941 */ /* 0x000fea0003800200 */
.L_x_3264:
[----:B------:R-:W-:-:S11]  /*8640*/  DADD R28, R28, R48 ;  /* 0x000000001c1c7229 */ /* 0x000fd60000000030 */
.L_x_3263:
[----:B------:R-:W-:Y:S05]  /*8650*/  BSYNC.RECONVERGENT B0 ;  /* 0x0000000000007941 */ /* 0x000fea0003800200 */
.L_x_3262:
        /* <DEDUP_REMOVED lines=66> */
.L_x_3269:
[----:B------:R-:W-:Y:S05]  /*8a80*/  BSYNC.RECONVERGENT B1 ;  /* 0x0000000000017941 */ /* 0x000fea0003800200 */
.L_x_3268:
[----:B------:R-:W-:-:S11]  /*8a90*/  DADD R28, R28, R46 ;  /* 0x000000001c1c7229 */ /* 0x000fd6000000002e */
.L_x_3267:
[----:B------:R-:W-:Y:S05]  /*8aa0*/  BSYNC.RECONVERGENT B0 ;  /* 0x0000000000007941 */ /* 0x000fea0003800200 */
.L_x_3266:
        /* <DEDUP_REMOVED lines=66> */
.L_x_3273:
[----:B------:R-:W-:Y:S05]  /*8ed0*/  BSYNC.RECONVERGENT B1 ;  /* 0x0000000000017941 */ /* 0x000fea0003800200 */
.L_x_3272:
[----:B------:R-:W-:-:S11]  /*8ee0*/  DADD R28, R28, R42 ;  /* 0x000000001c1c7229 */ /* 0x000fd6000000002a */
.L_x_3271:
[----:B------:R-:W-:Y:S05]  /*8ef0*/  BSYNC.RECONVERGENT B0 ;  /* 0x0000000000007941 */ /* 0x000fea0003800200 */
.L_x_3270:
        /* <DEDUP_REMOVED lines=66> */
.L_x_3277:
[----:B------:R-:W-:Y:S05]  /*9320*/  BSYNC.RECONVERGENT B1 ;  /* 0x0000000000017941 */ /* 0x000fea0003800200 */
.L_x_3276:
[----:B------:R-:W-:-:S11]  /*9330*/  DADD R28, R28, R40 ;  /* 0x000000001c1c7229 */ /* 0x000fd60000000028 */
.L_x_3275:
[----:B------:R-:W-:Y:S05]  /*9340*/  BSYNC.RECONVERGENT B0 ;  /* 0x0000000000007941 */ /* 0x000fea0003800200 */
.L_x_3274:
        /* <DEDUP_REMOVED lines=66> */
.L_x_3281:
[----:B------:R-:W-:Y:S05]  /*9770*/  BSYNC.RECONVERGENT B1 ;  /* 0x0000000000017941 */ /* 0x000fea0003800200 */
.L_x_3280:
[----:B------:R-:W-:-:S11]  /*9780*/  DADD R28, R28, R38 ;  /* 0x000000001c1c7229 */ /* 0x000fd60000000026 */
.L_x_3279:
[----:B------:R-:W-:Y:S05]  /*9790*/  BSYNC.RECONVERGENT B0 ;  /* 0x0000000000007941 */ /* 0x000fea0003800200 */
.L_x_3278:
        /* <DEDUP_REMOVED lines=66> */
.L_x_3285:
[----:B------:R-:W-:Y:S05]  /*9bc0*/  BSYNC.RECONVERGENT B1 ;  /* 0x0000000000017941 */ /* 0x000fea0003800200 */
.L_x_3284:
[----:B------:R-:W-:-:S11]  /*9bd0*/  DADD R28, R28, R36 ;  /* 0x000000001c1c7229 */ /* 0x000fd60000000024 */
.L_x_3283:
[----:B------:R-:W-:Y:S05]  /*9be0*/  BSYNC.RECONVERGENT B0 ;  /* 0x0000000000007941 */ /* 0x000fea0003800200 */
.L_x_3282:
        /* <DEDUP_REMOVED lines=66> */
.L_x_3289:
[----:B------:R-:W-:Y:S05]  /*a010*/  BSYNC.RECONVERGENT B1 ;  /* 0x0000000000017941 */ /* 0x000fea0003800200 */
.L_x_3288:
[----:B------:R-:W-:-:S11]  /*a020*/  DADD R28, R28, R34 ;  /* 0x000000001c1c7229 */ /* 0x000fd60000000022 */
.L_x_3287:
[----:B------:R-:W-:Y:S05]  /*a030*/  BSYNC.RECONVERGENT B0 ;  /* 0x0000000000007941 */ /* 0x000fea0003800200 */
.L_x_3286:
        /* <DEDUP_REMOVED lines=66> */
.L_x_3293:
[----:B------:R-:W-:Y:S05]  /*a460*/  BSYNC.RECONVERGENT B1 ;  /* 0x0000000000017941 */ /* 0x000fea0003800200 */
.L_x_3292:
[----:B------:R-:W-:-:S11]  /*a470*/  DADD R28, R28, R30 ;  /* 0x000000001c1c7229 */ /* 0x000fd6000000001e */
.L_x_3291:
[----:B------:R-:W-:Y:S05]  /*a480*/  BSYNC.RECONVERGENT B0 ;  /* 0x0000000000007941 */ /* 0x000fea0003800200 */
.L_x_3290:
        /* <DEDUP_REMOVED lines=66> */
.L_x_3297:
[----:B------:R-:W-:Y:S05]  /*a8b0*/  BSYNC.RECONVERGENT B1 ;  /* 0x0000000000017941 */ /* 0x000fea0003800200 */
.L_x_3296:
[----:B------:R-:W-:-:S11]  /*a8c0*/  DADD R28, R28, R26 ;  /* 0x000000001c1c7229 */ /* 0x000fd6000000001a */
.L_x_3295:
[----:B------:R-:W-:Y:S05]  /*a8d0*/  BSYNC.RECONVERGENT B0 ;  /* 0x0000000000007941 */ /* 0x000fea0003800200 */
.L_x_3294:
        /* <DEDUP_REMOVED lines=66> */
.L_x_3301:
[----:B------:R-:W-:Y:S05]  /*ad00*/  BSYNC.RECONVERGENT B1 ;  /* 0x0000000000017941 */ /* 0x000fea0003800200 */
.L_x_3300:
[----:B------:R-:W-:-:S11]  /*ad10*/  DADD R28, R28, R24 ;  /* 0x000000001c1c7229 */ /* 0x000fd60000000018 */
.L_x_3299:
[----:B------:R-:W-:Y:S05]  /*ad20*/  BSYNC.RECONVERGENT B0 ;  /* 0x0000000000007941 */ /* 0x000fea0003800200 */
.L_x_3298:
        /* <DEDUP_REMOVED lines=66> */
.L_x_3305:
[----:B------:R-:W-:Y:S05]  /*b150*/  BSYNC.RECONVERGENT B1 ;  /* 0x0000000000017941 */ /* 0x000fea0003800200 */
.L_x_3304:
[----:B------:R-:W-:-:S11]  /*b160*/  DADD R28, R28, R20 ;  /* 0x000000001c1c7229 */ /* 0x000fd60000000014 */
.L_x_3303:
[----:B------:R-:W-:Y:S05]  /*b170*/  BSYNC.RECONVERGENT B0 ;  /* 0x0000000000007941 */ /* 0x000fea0003800200 */
.L_x_3302:
        /* <DEDUP_REMOVED lines=66> */
.L_x_3309:
[----:B------:R-:W-:Y:S05]  /*b5a0*/  BSYNC.RECONVERGENT B1 ;  /* 0x0000000000017941 */ /* 0x000fea0003800200 */
.L_x_3308:
[----:B------:R-:W-:-:S11]  /*b5b0*/  DADD R28, R28, R16 ;  /* 0x000000001c1c7229 */ /* 0x000fd60000000010 */
.L_x_3307:
[----:B------:R-:W-:Y:S05]  /*b5c0*/  BSYNC.RECONVERGENT B0 ;  /* 0x0000000000007941 */ /* 0x000fea0003800200 */
.L_x_3306:
        /* <DEDUP_REMOVED lines=66> */
.L_x_3313:
[----:B------:R-:W-:Y:S05]  /*b9f0*/  BSYNC.RECONVERGENT B1 ;  /* 0x0000000000017941 */ /* 0x000fea0003800200 */
.L_x_3312:
[----:B------:R-:W-:-:S11]  /*ba00*/  DADD R28, R28, R14 ;  /* 0x000000001c1c7229 */ /* 0x000fd6000000000e */
.L_x_3311:
[----:B------:R-:W-:Y:S05]  /*ba10*/  BSYNC.RECONVERGENT B0 ;  /* 0x0000000000007941 */ /* 0x000fea0003800200 */
.L_x_3310:
        /* <DEDUP_REMOVED lines=66> */
.L_x_3317:
[----:B------:R-:W-:Y:S05]  /*be40*/  BSYNC.RECONVERGENT B1 ;  /* 0x0000000000017941 */ /* 0x000fea0003800200 */
.L_x_3316:
[----:B------:R-:W-:-:S11]  /*be50*/  DADD R28, R28, R10 ;  /* 0x000000001c1c7229 */ /* 0x000fd6000000000a */
.L_x_3315:
[----:B------:R-:W-:Y:S05]  /*be60*/  BSYNC.RECONVERGENT B0 ;  /* 0x0000000000007941 */ /* 0x000fea0003800200 */
.L_x_3314:
        /* <DEDUP_REMOVED lines=21> */
[----:B------:R-:W-:Y:S01]  /*bfc0*/  VIADD R5, R0, 0x20 ;  /* 0x0000002000057836 */ /* 0x000fe20000000000 */
[----:B------:R-:W-:Y:S01]  /*bfd0*/  BSSY.RECONVERGENT B1, `(.L_x_3318) ;  /* 0x0000015000017945 */ /* 0x000fe20003800200 */
[----:B------:R-:W-:-:S03]  /*bfe0*/  DSETP.NEU.AND P0, PT, R6, RZ, PT ;  /* 0x000000ff0600722a */ /* 0x000fc60003f0d000 */
[----:B------:R-:W-:Y:S01]  /*bff0*/  ISETP.GE.AND P1, PT, R5, UR5, PT ;  /* 0x0000000505007c0c */ /* 0x000fe2000bf26270 */
        /* <DEDUP_REMOVED lines=14> */
[----:B------:R-:W-:-:S07]  /*c0e0*/  IMAD.MOV.U32 R81, RZ, RZ, R7 ;  /* 0x000000ffff517224 */ /* 0x000fce00078e0007 */
[----:B------:R-:W-:Y:S05]  /*c0f0*/  CALL.REL.NOINC `($__internal_1_$__cuda_sm20_div_rn_f64_full) ;  /* 0x0000003c00747944 */ /* 0x000fea0003c00000 */
[----:B------:R-:W-:Y:S02]  /*c100*/  IMAD.MOV.U32 R2, RZ, RZ, R18 ;  /* 0x000000ffff027224 */ /* 0x000fe400078e0012 */
[----:B------:R-:W-:-:S07]  /*c110*/  IMAD.MOV.U32 R3, RZ, RZ, R19 ;  /* 0x000000ffff037224 */ /* 0x000fce00078e0013 */
.L_x_3319:
[----:B------:R-:W-:Y:S05]  /*c120*/  BSYNC.RECONVERGENT B1 ;  /* 0x0000000000017941 */ /* 0x000fea0003800200 */
.L_x_3318:
[----:B------:R-:W0:Y:S01]  /*c130*/  LDC.64 R8, c[0x0][0x380] ;  /* 0x0000e000ff087b82 */ /* 0x000e220000000a00 */
[----:B------:R-:W-:Y:S02]  /*c140*/  FSEL R2, R2, RZ, P0 ;  /* 0x000000ff02027208 */ /* 0x000fe40000000000 */
[----:B------:R-:W-:Y:S01]  /*c150*/  FSEL R3, R3, +QNAN , P0 ;  /* 0x7ff8000003037808 */ /* 0x000fe20000000000 */
[----:B0-----:R-:W-:-:S05]  /*c160*/  IMAD.WIDE R4, R4, 0x8, R8 ;  /* 0x0000000804047825 */ /* 0x001fca00078e0208 */
        /* <DEDUP_REMOVED lines=25> */
[----:B------:R-:W-:Y:S05]  /*c300*/  CALL.REL.NOINC `($__internal_1_$__cuda_sm20_div_rn_f64_full) ;  /* 0x0000003800f07944 */ /* 0x000fea0003c00000 */
[----:B------:R-:W-:Y:S02]  /*c310*/  IMAD.MOV.U32 R2, RZ, RZ, R18 ;  /* 0x000000ffff027224 */ /* 0x000fe400078e0012 */
[----:B------:R-:W-:-:S07]  /*c320*/  IMAD.MOV.U32 R3, RZ, RZ, R19 ;  /* 0x000000ffff037224 */ /* 0x000fce00078e0013 */
.L_x_3321:
[----:B------:R-:W-:Y:S05]  /*c330*/  BSYNC.RECONVERGENT B1 ;  /* 0x0000000000017941 */ /* 0x000fea0003800200 */
.L_x_3320:
        /* <DEDUP_REMOVED lines=30> */
.L_x_3323:
[----:B------:R-:W-:Y:S05]  /*c520*/  BSYNC.RECONVERGENT B1 ;  /* 0x0000000000017941 */ /* 0x000fea0003800200 */
.L_x_3322:
        /* <DEDUP_REMOVED lines=30> */
.L_x_3325:
[----:B------:R-:W-:Y:S05]  /*c710*/  BSYNC.RECONVERGENT B1 ;  /* 0x0000000000017941 */ /* 0x000fea0003800200 */
.L_x_3324:
        /* <DEDUP_REMOVED lines=30> */
.L_x_3327:
[----:B------:R-:W-:Y:S05]  /*c900*/  BSYNC.RECONVERGENT B1 ;  /* 0x0000000000017941 */ /* 0x000fea0003800200 */
.L_x_3326:
        /* <DEDUP_REMOVED lines=30> */
.L_x_3329:
[----:B------:R-:W-:Y:S05]  /*caf0*/  BSYNC.RECONVERGENT B1 ;  /* 0x0000000000017941 */ /* 0x000fea0003800200 */
.L_x_3328:
        /* <DEDUP_REMOVED lines=30> */
.L_x_3331:
[----:B------:R-:W-:Y:S05]  /*cce0*/  BSYNC.RECONVERGENT B1 ;  /* 0x0000000000017941 */ /* 0x000fea0003800200 */
.L_x_3330:
        /* <DEDUP_REMOVED lines=30> */
.L_x_3333:
[----:B------:R-:W-:Y:S05]  /*ced0*/  BSYNC.RECONVERGENT B1 ;  /* 0x0000000000017941 */ /* 0x000fea0003800200 */
.L_x_3332:
        /* <DEDUP_REMOVED lines=30> */
.L_x_3335:
[----:B------:R-:W-:Y:S05]  /*d0c0*/  BSYNC.RECONVERGENT B1 ;  /* 0x0000000000017941 */ /* 0x000fea0003800200 */
.L_x_3334:
        /* <DEDUP_REMOVED lines=30> */
.L_x_3337:
[----:B------:R-:W-:Y:S05]  /*d2b0*/  BSYNC.RECONVERGENT B1 ;  /* 0x0000000000017941 */ /* 0x000fea0003800200 */
.L_x_3336:
        /* <DEDUP_REMOVED lines=31> */
.L_x_3339:
[----:B------:R-:W-:Y:S05]  /*d4b0*/  BSYNC.RECONVERGENT B1 ;  /* 0x0000000000017941 */ /* 0x000fea0003800200 */
.L_x_3338:
        /* <DEDUP_REMOVED lines=31> */
.L_x_3341:
[----:B------:R-:W-:Y:S05]  /*d6b0*/  BSYNC.RECONVERGENT B1 ;  /* 0x0000000000017941 */ /* 0x000fea0003800200 */
.L_x_3340:
        /* <DEDUP_REMOVED lines=31> */
.L_x_3343:
[----:B------:R-:W-:Y:S05]  /*d8b0*/  BSYNC.RECONVERGENT B1 ;  /* 0x0000000000017941 */ /* 0x000fea0003800200 */
.L_x_3342:
        /* <DEDUP_REMOVED lines=31> */
.L_x_3345:
[----:B------:R-:W-:Y:S05]  /*dab0*/  BSYNC.RECONVERGENT B1 ;  /* 0x0000000000017941 */ /* 0x000fea0003800200 */
.L_x_3344:
        /* <DEDUP_REMOVED lines=31> */
.L_x_3347:
[----:B------:R-:W-:Y:S05]  /*dcb0*/  BSYNC.RECONVERGENT B1 ;  /* 0x0000000000017941 */ /* 0x000fea0003800200 */
.L_x_3346:
        /* <DEDUP_REMOVED lines=31> */
.L_x_3349:
[----:B------:R-:W-:Y:S05]  /*deb0*/  BSYNC.RECONVERGENT B1 ;  /* 0x0000000000017941 */ /* 0x000fea0003800200 */
.L_x_3348:
        /* <DEDUP_REMOVED lines=31> */
.L_x_3351:
[----:B------:R-:W-:Y:S05]  /*e0b0*/  BSYNC.RECONVERGENT B1 ;  /* 0x0000000000017941 */ /* 0x000fea0003800200 */
.L_x_3350:
        /* <DEDUP_REMOVED lines=31> */
.L_x_3353:
[----:B------:R-:W-:Y:S05]  /*e2b0*/  BSYNC.RECONVERGENT B1 ;  /* 0x0000000000017941 */ /* 0x000fea0003800200 */
.L_x_3352:
        /* <DEDUP_REMOVED lines=31> */
.L_x_3355:
[----:B------:R-:W-:Y:S05]  /*e4b0*/  BSYNC.RECONVERGENT B1 ;  /* 0x0000000000017941 */ /* 0x000fea0003800200 */
.L_x_3354:
        /* <DEDUP_REMOVED lines=31> */
.L_x_3357:
[----:B------:R-:W-:Y:S05]  /*e6b0*/  BSYNC.RECONVERGENT B1 ;  /* 0x0000000000017941 */ /* 0x000fea0003800200 */
.L_x_3356:
        /* <DEDUP_REMOVED lines=31> */
.L_x_3359:
[----:B------:R-:W-:Y:S05]  /*e8b0*/  BSYNC.RECONVERGENT B1 ;  /* 0x0000000000017941 */ /* 0x000fea0003800200 */
.L_x_3358:
        /* <DEDUP_REMOVED lines=31> */
.L_x_3361:
[----:B------:R-:W-:Y:S05]  /*eab0*/  BSYNC.RECONVERGENT B1 ;  /* 0x0000000000017941 */ /* 0x000fea0003800200 */
.L_x_3360:
        /* <DEDUP_REMOVED lines=31> */
.L_x_3363:
[----:B------:R-:W-:Y:S05]  /*ecb0*/  BSYNC.RECONVERGENT B1 ;  /* 0x0000000000017941 */ /* 0x000fea0003800200 */
.L_x_3362:
        /* <DEDUP_REMOVED lines=31> */
.L_x_3365:
[----:B------:R-:W-:Y:S05]  /*eeb0*/  BSYNC.RECONVERGENT B1 ;  /* 0x0000000000017941 */ /* 0x000fea0003800200 */
.L_x_3364:
        /* <DEDUP_REMOVED lines=31> */
.L_x_3367:
[----:B------:R-:W-:Y:S05]  /*f0b0*/  BSYNC.RECONVERGENT B1 ;  /* 0x0000000000017941 */ /* 0x000fea0003800200 */
.L_x_3366:
        /* <DEDUP_REMOVED lines=31> */
.L_x_3369:
[----:B------:R-:W-:Y:S05]  /*f2b0*/  BSYNC.RECONVERGENT B1 ;  /* 0x0000000000017941 */ /* 0x000fea0003800200 */
.L_x_3368:
        /* <DEDUP_REMOVED lines=31> */
.L_x_3371:
[----:B------:R-:W-:Y:S05]  /*f4b0*/  BSYNC.RECONVERGENT B1 ;  /* 0x0000000000017941 */ /* 0x000fea0003800200 */
.L_x_3370:
        /* <DEDUP_REMOVED lines=31> */
.L_x_3373:
[----:B------:R-:W-:Y:S05]  /*f6b0*/  BSYNC.RECONVERGENT B1 ;  /* 0x0000000000017941 */ /* 0x000fea0003800200 */
.L_x_3372:
        /* <DEDUP_REMOVED lines=31> */
.L_x_3375:
[----:B------:R-:W-:Y:S05]  /*f8b0*/  BSYNC.RECONVERGENT B1 ;  /* 0x0000000000017941 */ /* 0x000fea0003800200 */
.L_x_3374:
        /* <DEDUP_REMOVED lines=31> */
.L_x_3377:
[----:B------:R-:W-:Y:S05]  /*fab0*/  BSYNC.RECONVERGENT B1 ;  /* 0x0000000000017941 */ /* 0x000fea0003800200 */
.L_x_3376:
        /* <DEDUP_REMOVED lines=31> */
.L_x_3379:
[----:B------:R-:W-:Y:S05]  /*fcb0*/  BSYNC.RECONVERGENT B1 ;  /* 0x0000000000017941 */ /* 0x000fea0003800200 */
.L_x_3378:
        /* <DEDUP_REMOVED lines=28> */
.L_x_3381:
[----:B------:R-:W-:Y:S05]  /*fe80*/  BSYNC.RECONVERGENT B1 ;  /* 0x0000000000017941 */ /* 0x000fea0003800200 */
.L_x_3380:
[----:B------:R-:W-:Y:S02]  /*fe90*/  FSEL R2, R2, RZ, P0 ;  /* 0x000000ff02027208 */ /* 0x000fe40000000000 */
[----:B------:R-:W-:-:S05]  /*fea0*/  FSEL R3, R3, +QNAN , P0 ;  /* 0x7ff8000003037808 */ /* 0x000fca0000000000 */
[----:B------:R-:W-:Y:S01]  /*feb0*/  STG.E.64 desc[UR6][R4.64+0x1f00], R2 ;  /* 0x001f000204007986 */ /* 0x000fe2000c101b06 */
[----:B------:R-:W-:Y:S05]  /*fec0*/  EXIT ;  /* 0x000000000000794d */ /* 0x000fea0003800000 */
        .weak           $__internal_1_$__cuda_sm20_div_rn_f64_full
        .type           $__internal_1_$__cuda_sm20_div_rn_f64_full,@function
        .size           $__internal_1_$__cuda_sm20_div_rn_f64_full,(.L_x_11211 - $__internal_1_$__cuda_sm20_div_rn_f64_full)
$__internal_1_$__cuda_sm20_div_rn_f64_full:
[C---:B------:R-:W-:Y:S01]  /*fed0*/  FSETP.GEU.AND P3, PT, |R81|.reuse, 1.469367938527859385e-39, PT ;  /* 0x001000005100780b */ /* 0x040fe20003f6e200 */
[----:B------:R-:W-:Y:S01]  /*fee0*/  IMAD.MOV.U32 R78, RZ, RZ, R8 ;  /* 0x000000ffff4e7224 */ /* 0x000fe200078e0008 */
[----:B------:R-:W-:Y:S01]  /*fef0*/  LOP3.LUT R2, R81, 0x800fffff, RZ, 0xc0, !PT ;  /* 0x800fffff51027812 */ /* 0x000fe200078ec0ff */
[----:B------:R-:W-:Y:S01]  /*ff00*/  IMAD.MOV.U32 R8, RZ, RZ, 0x1 ;  /* 0x00000001ff087424 */ /* 0x000fe200078e00ff */
[C---:B------:R-:W-:Y:S01]  /*ff10*/  FSETP.GEU.AND P2, PT, |R79|.reuse, 1.469367938527859385e-39, PT ;  /* 0x001000004f00780b */ /* 0x040fe20003f4e200 */
[----:B------:R-:W-:Y:S01]  /*ff20*/  IMAD.MOV.U32 R85, RZ, RZ, 0x1ca00000 ;  /* 0x1ca00000ff557424 */ /* 0x000fe200078e00ff */
[----:B------:R-:W-:Y:S01]  /*ff30*/  LOP3.LUT R3, R2, 0x3ff00000, RZ, 0xfc, !PT ;  /* 0x3ff0000002037812 */ /* 0x000fe200078efcff */
[----:B------:R-:W-:Y:S01]  /*ff40*/  IMAD.MOV.U32 R2, RZ, RZ, R80 ;  /* 0x000000ffff027224 */ /* 0x000fe200078e0050 */
[----:B------:R-:W-:Y:S01]  /*ff50*/  LOP3.LUT R87, R79, 0x7ff00000, RZ, 0xc0, !PT ;  /* 0x7ff000004f577812 */ /* 0x000fe200078ec0ff */
[----:B------:R-:W-:Y:S01]  /*ff60*/  BSSY.RECONVERGENT B0, `(.L_x_3382) ;  /* 0x000004f000007945 */ /* 0x000fe20003800200 */
[----:B------:R-:W-:-:S03]  /*ff70*/  LOP3.LUT R82, R81, 0x7ff00000, RZ, 0xc0, !PT ;  /* 0x7ff0000051527812 */ /* 0x000fc600078ec0ff */
[----:B------:R-:W-:Y:S01]  /*ff80*/  @!P3 DMUL R2, R80, 8.98846567431157953865e+307 ;  /* 0x7fe000005002b828 */ /* 0x000fe20000000000 */
[----:B------:R-:W-:Y:S01]  /*ff90*/  ISETP.GE.U32.AND P5, PT, R87, R82, PT ;  /* 0x000000525700720c */ /* 0x000fe20003fa6070 */
[----:B------:R-:W-:Y:S02]  /*ffa0*/  IMAD.MOV.U32 R83, RZ, RZ, R87 ;  /* 0x000000ffff537224 */ /* 0x000fe400078e0057 */
[----:B------:R-:W-:Y:S02]  /*ffb0*/  @!P2 LOP3.LUT R28, R81, 0x7ff00000, RZ, 0xc0, !PT ;  /* 0x7ff00000511ca812 */ /* 0x000fe400078ec0ff */
[----:B------:R-:W0:Y:S02]  /*ffc0*/  MUFU.RCP64H R9, R3 ;  /* 0x0000000300097308 */ /* 0x000e240000001800 */
[----:B------:R-:W-:Y:S02]  /*ffd0*/  @!P2 ISETP.GE.U32.AND P4, PT, R87, R28, PT ;  /* 0x0000001c5700a20c */ /* 0x000fe40003f86070 */
[----:B------:R-:W-:-:S05]  /*ffe0*/  @!P3 LOP3.LUT R82, R3, 0x7ff00000, RZ, 0xc0, !PT ;  /* 0x7ff000000352b812 */ /* 0x000fca00078ec0ff */
[----:B------:R-:W-:Y:S01]  /*fff0*/  VIADD R88, R82, 0xffffffff ;  /* 0xffffffff52587836 */ /* 0x000fe20000000000 */
[----:B0-----:R-:W-:-:S08]  /*10000*/  DFMA R18, R8, -R2, 1 ;  /* 0x3ff000000812742b */ /* 0x001fd00000000802 */
[----:B------:R-:W-:-:S08]  /*10010*/  DFMA R18, R18, R18, R18 ;  /* 0x000000121212722b */ /* 0x000fd00000000012 */
[----:B------:R-:W-:Y:S01]  /*10020*/  DFMA R28, R8, R18, R8 ;  /* 0x00000012081c722b */ /* 0x000fe20000000008 */
[C---:B------:R-:W-:Y:S01]  /*10030*/  @!P2 SEL R19, R85.reuse, 0x63400000, !P4 ;  /* 0x634000005513a807 */ /* 0x040fe20006000000 */
[----:B------:R-:W-:Y:S01]  /*10040*/  IMAD.MOV.U32 R8, RZ, RZ, R78 ;  /* 0x000000ffff087224 */ /* 0x000fe200078e004e */
[----:B------:R-:W-:Y:S01]  /*10050*/  SEL R9, R85, 0x63400000, !P5 ;  /* 0x6340000055097807 */ /* 0x000fe20006800000 */
[----:B------:R-:W-:Y:S01]  /*10060*/  @!P2 IMAD.MOV.U32 R18, RZ, RZ, RZ ;  /* 0x000000ffff12a224 */ /* 0x000fe200078e00ff */
[--C-:B------:R-:W-:Y:S02]  /*10070*/  @!P2 LOP3.LUT R19, R19, 0x80000000, R79.reuse, 0xf8, !PT ;  /* 0x800000001313a812 */ /* 0x100fe400078ef84f */
[----:B------:R-:W-:Y:S01]  /*10080*/  LOP3.LUT R9, R9, 0x800fffff, R79, 0xf8, !PT ;  /* 0x800fffff09097812 */ /* 0x000fe200078ef84f */
[----:B------:R-:W-:Y:S01]  /*10090*/  DFMA R76, R28, -R2, 1 ;  /* 0x3ff000001c4c742b */ /* 0x000fe20000000802 */
[----:B------:R-:W-:-:S06]  /*100a0*/  @!P2 LOP3.LUT R19, R19, 0x100000, RZ, 0xfc, !PT ;  /* 0x001000001313a812 */ /* 0x000fcc00078efcff */
[----:B------:R-:W-:Y:S02]  /*100b0*/  @!P2 DFMA R8, R8, 2, -R18 ;  /* 0x400000000808a82b */ /* 0x000fe40000000812 */
[----:B------:R-:W-:-:S08]  /*100c0*/  DFMA R76, R28, R76, R28 ;  /* 0x0000004c1c4c722b */ /* 0x000fd0000000001c */
[----:B------:R-:W-:Y:S01]  /*100d0*/  @!P2 LOP3.LUT R83, R9, 0x7ff00000, RZ, 0xc0, !PT ;  /* 0x7ff000000953a812 */ /* 0x000fe200078ec0ff */
[----:B------:R-:W-:-:S04]  /*100e0*/  DMUL R18, R76, R8 ;  /* 0x000000084c127228 */ /* 0x000fc80000000000 */
[----:B------:R-:W-:-:S04]  /*100f0*/  VIADD R86, R83, 0xffffffff ;  /* 0xffffffff53567836 */ /* 0x000fc80000000000 */
[----:B------:R-:W-:Y:S01]  /*10100*/  DFMA R28, R18, -R2, R8 ;  /* 0x80000002121c722b */ /* 0x000fe20000000008 */
[----:B------:R-:W-:-:S04]  /*10110*/  ISETP.GT.U32.AND P2, PT, R86, 0x7feffffe, PT ;  /* 0x7feffffe5600780c */ /* 0x000fc80003f44070 */
[----:B------:R-:W-:-:S03]  /*10120*/  ISETP.GT.U32.OR P2, PT, R88, 0x7feffffe, P2 ;  /* 0x7feffffe5800780c */ /* 0x000fc60001744470 */
[----:B------:R-:W-:-:S10]  /*10130*/  DFMA R76, R76, R28, R18 ;  /* 0x0000001c4c4c722b */ /* 0x000fd40000000012 */
[----:B------:R-:W-:Y:S05]  /*10140*/  @P2 BRA `(.L_x_3383) ;  /* 0x00000000006c2947 */ /* 0x000fea0003800000 */
[----:B------:R-:W-:-:S04]  /*10150*/  LOP3.LUT R28, R81, 0x7ff00000, RZ, 0xc0, !PT ;  /* 0x7ff00000511c7812 */ /* 0x000fc800078ec0ff */
[CC--:B------:R-:W-:Y:S02]  /*10160*/  VIADDMNMX R18, R87.reuse, -R28.reuse, 0xb9600000, !PT ;  /* 0xb960000057127446 */ /* 0x0c0fe4000780091c */
[----:B------:R-:W-:Y:S01]  /*10170*/  ISETP.GE.U32.AND P2, PT, R87, R28, PT ;  /* 0x0000001c5700720c */ /* 0x000fe20003f46070 */
[----:B------:R-:W-:Y:S01]  /*10180*/  IMAD.MOV.U32 R28, RZ, RZ, RZ ;  /* 0x000000ffff1c7224 */ /* 0x000fe200078e00ff */
        /* <DEDUP_REMOVED lines=15> */
[----:B------:R-:W-:-:S06]  /*10280*/  IMAD.MOV.U32 R2, RZ, RZ, RZ ;  /* 0x000000ffff027224 */ /* 0x000fcc00078e00ff */
[----:B------:R-:W-:-:S03]  /*10290*/  DFMA R2, R18, -R2, R76 ;  /* 0x800000021202722b */ /* 0x000fc6000000004c */
[----:B------:R-:W-:-:S03]  /*102a0*/  LOP3.LUT R81, R29, R81, RZ, 0x3c, !PT ;  /* 0x000000511d517212 */ /* 0x000fc600078e3cff */
[----:B------:R-:W-:-:S04]  /*102b0*/  IADD3 R2, PT, PT, -R78, -0x43300000, RZ ;  /* 0xbcd000004e027810 */ /* 0x000fc80007ffe1ff */
[----:B------:R-:W-:-:S04]  /*102c0*/  FSETP.NEU.AND P2, PT, |R3|, R2, PT ;  /* 0x000000020300720b */ /* 0x000fc80003f4d200 */
[----:B------:R-:W-:Y:S02]  /*102d0*/  FSEL R18, R28, R18, !P2 ;  /* 0x000000121c127208 */ /* 0x000fe40005000000 */
[----:B------:R-:W-:Y:S01]  /*102e0*/  FSEL R19, R81, R19, !P2 ;  /* 0x0000001351137208 */ /* 0x000fe20005000000 */
[----:B------:R-:W-:Y:S06]  /*102f0*/  BRA `(.L_x_3384) ;  /* 0x0000000000547947 */ /* 0x000fec0003800000 */
.L_x_3383:
        /* <DEDUP_REMOVED lines=16> */
.L_x_3386:
[----:B------:R-:W-:Y:S01]  /*10400*/  LOP3.LUT R19, R81, 0x80000, RZ, 0xfc, !PT ;  /* 0x0008000051137812 */ /* 0x000fe200078efcff */
[----:B------:R-:W-:Y:S01]  /*10410*/  IMAD.MOV.U32 R18, RZ, RZ, R80 ;  /* 0x000000ffff127224 */ /* 0x000fe200078e0050 */
[----:B------:R-:W-:Y:S06]  /*10420*/  BRA `(.L_x_3384) ;  /* 0x0000000000087947 */ /* 0x000fec0003800000 */
.L_x_3385:
[----:B------:R-:W-:Y:S01]  /*10430*/  LOP3.LUT R19, R79, 0x80000, RZ, 0xfc, !PT ;  /* 0x000800004f137812 */ /* 0x000fe200078efcff */
[----:B------:R-:W-:-:S07]  /*10440*/  IMAD.MOV.U32 R18, RZ, RZ, R78 ;  /* 0x000000ffff127224 */ /* 0x000fce00078e004e */
.L_x_3384:
[----:B------:R-:W-:Y:S05]  /*10450*/  BSYNC.RECONVERGENT B0 ;  /* 0x0000000000007941 */ /* 0x000fea0003800200 */
.L_x_3382:
[----:B------:R-:W-:Y:S02]  /*10460*/  IMAD.MOV.U32 R2, RZ, RZ, R84 ;  /* 0x000000ffff027224 */ /* 0x000fe400078e0054 */
[----:B------:R-:W-:-:S04]  /*10470*/  IMAD.MOV.U32 R3, RZ, RZ, 0x0 ;  /* 0x00000000ff037424 */ /* 0x000fc800078e00ff */
[----:B------:R-:W-:Y:S05]  /*10480*/  RET.REL.NODEC R2 `(_ZN43_GLOBAL__N__9ae7fba5_10_SoftMax_cu_9f978f6320softmax_warp_forwardIdddLi10ELb0ELb1EEEvPT0_PKT_iiiPKbib) ;  /* 0xfffffef802dc7950 */ /* 0x000fea0003c3ffff */
.L_x_3387:
        /* <DEDUP_REMOVED lines=15> */
.L_x_11211:


//--------------------- .text._ZN43_GLOBAL__N__9ae7fba5_10_SoftMax_cu_9f978f6320softmax_warp_forwardIdddLi9ELb0ELb1EEEvPT0_PKT_iiiPKbib --------------------------
	.section	.text._ZN43_GLOBAL__N__9ae7fba5_10_SoftMax_cu_9f978f6320softmax_warp_forwardIdddLi9ELb0ELb1EEEvPT0_PKT_iiiPKbib,"ax",@progbits
	.align	128
.text._ZN43_GLOBAL__N__9ae7fba5_10_SoftMax_cu_9f978f6320softmax_warp_forwardIdddLi9ELb0ELb1EEEvPT0_PKT_iiiPKbib:
        .type           _ZN43_GLOBAL__N__9ae7fba5_10_SoftMax_cu_9f978f6320softmax_warp_forwardIdddLi9ELb0ELb1EEEvPT0_PKT_iiiPKbib,@function
        .size           _ZN43_GLOBAL__N__9ae7fba5_10_SoftMax_cu_9f978f6320softmax_warp_forwardIdddLi9ELb0ELb1EEEvPT0_PKT_iiiPKbib,(.L_x_11213 - _ZN43_GLOBAL__N__9ae7fba5_10_SoftMax_cu_9f978f6320softmax_warp_forwardIdddLi9ELb0ELb1EEEvPT0_PKT_iiiPKbib)
        .other          _ZN43_GLOBAL__N__9ae7fba5_10_SoftMax_cu_9f978f6320softmax_warp_forwardIdddLi9ELb0ELb1EEEvPT0_PKT_iiiPKbib,@"STO_CUDA_ENTRY STV_DEFAULT"
_ZN43_GLOBAL__N__9ae7fba5_10_SoftMax_cu_9f978f6320softmax_warp_forwardIdddLi9ELb0ELb1EEEvPT0_PKT_iiiPKbib:
        /* <DEDUP_REMOVED lines=41> */
.L_x_3388:
        /* <DEDUP_REMOVED lines=9> */
[----:B------:R-:W-:Y:S01]  /*0320*/  PRMT R49, RZ, 0x7610, R49 ;  /* 0x00007610ff317816 */ /* 0x000fe20000000031 */
[----:B------:R-:W-:Y:S02]  /*0330*/  IMAD.MOV.U32 R20, RZ, RZ, 0x0 ;  /* 0x00000000ff147424 */ /* 0x000fe400078e00ff */
[----:B------:R-:W-:Y:S02]  /*0340*/  IMAD.MOV.U32 R21, RZ, RZ, -0x100000 ;  /* 0xfff00000ff157424 */ /* 0x000fe400078e00ff */
[----:B0-----:R-:W-:-:S04]  /*0350*/  IMAD.WIDE R16, R48, 0x8, R16 ;  /* 0x0000000830107825 */ /* 0x001fc800078e0210 */
[----:B------:R-:W-:Y:S01]  /*0360*/  IMAD.MOV.U32 R22, RZ, RZ, 0x0 ;  /* 0x00000000ff167424 */ /* 0x000fe200078e00ff */
[----:B------:R-:W3:Y:S01]  /*0370*/  @P3 LDG.E.64 R20, desc[UR6][R16.64] ;  /* 0x0000000610143981 */ /* 0x000ee2000c1e1b00 */
[----:B------:R-:W-:Y:S01]  /*0380*/  IMAD.MOV.U32 R23, RZ, RZ, -0x100000 ;  /* 0xfff00000ff177424 */ /* 0x000fe200078e00ff */
[----:B------:R-:W-:Y:S01]  /*0390*/  PLOP3.LUT P2, PT, PT, PT, PT, 0x8, 0x80 ;  /* 0x000000000080781c */ /* 0x000fe20003f4e170 */
[C---:B------:R-:W-:Y:S02]  /*03a0*/  VIADD R5, R0.reuse, 0x80 ;  /* 0x0000008000057836 */ /* 0x040fe40000000000 */
[C---:B------:R-:W-:Y:S02]  /*03b0*/  VIADD R3, R0.reuse, 0x60 ;  /* 0x0000006000037836 */ /* 0x040fe40000000000 */
[----:B------:R-:W-:Y:S01]  /*03c0*/  VIADD R6, R0, 0xa0 ;  /* 0x000000a000067836 */ /* 0x000fe20000000000 */
[----:B------:R-:W-:Y:S01]  /*03d0*/  ISETP.GE.AND P5, PT, R5, UR5, PT ;  /* 0x0000000505007c0c */ /* 0x000fe2000bfa6270 */
[----:B------:R-:W-:Y:S01]  /*03e0*/  BSSY.RECONVERGENT B0, `(.L_x_3389) ;  /* 0x000003c000007945 */ /* 0x000fe20003800200 */
[----:B------:R-:W-:Y:S01]  /*03f0*/  IMAD.MOV.U32 R60, RZ, RZ, 0x0 ;  /* 0x00000000ff3c7424 */ /* 0x000fe200078e00ff */
[----:B------:R-:W-:Y:S01]  /*0400*/  ISETP.GE.AND P0, PT, R3, UR5, PT ;  /* 0x0000000503007c0c */ /* 0x000fe2000bf06270 */
[----:B------:R-:W-:Y:S01]  /*0410*/  IMAD.MOV.U32 R61, RZ, RZ, -0x100000 ;  /* 0xfff00000ff3d7424 */ /* 0x000fe200078e00ff */
[----:B------:R-:W-:Y:S01]  /*0420*/  P2R R12, PR, RZ, 0x20 ;  /* 0x00000020ff0c7803 */ /* 0x000fe20000000000 */
        /* <DEDUP_REMOVED lines=33> */
[----:B------:R-:W-:Y:S01]  /*0640*/  VIADD R64, R0, 0x1e0 ;  /* 0x000001e000407836 */ /* 0x000fe20000000000 */
[----:B--2---:R-:W-:-:S04]  /*0650*/  @P3 ISETP.NE.AND P4, PT, R2, RZ, PT ;  /* 0x000000ff0200320c */ /* 0x004fc80003f85270 */
[----:B------:R-:W-:Y:S02]  /*0660*/  @P3 SEL R2, RZ, 0x1, P4 ;  /* 0x00000001ff023807 */ /* 0x000fe40002000000 */
[----:B------:R-:W-:Y:S02]  /*0670*/  @P3 PLOP3.LUT P2, PT, P4, PT, PT, 0x8, 0x80 ;  /* 0x000000000080381c */ /* 0x000fe4000274e170 */
[----:B------:R-:W-:Y:S01]  /*0680*/  @P3 PRMT R49, R2, 0x7610, R49 ;  /* 0x0000761002313816 */ /* 0x000fe20000000031 */
[----:B------:R-:W-:Y:S01]  /*0690*/  VIADD R2, R0, 0x20 ;  /* 0x0000002000027836 */ /* 0x000fe20000000000 */
[----:B------:R-:W-:-:S04]  /*06a0*/  ISETP.GE.AND P4, PT, R6, UR5, PT ;  /* 0x0000000506007c0c */ /* 0x000fc8000bf86270 */
[----:B------:R-:W-:-:S04]  /*06b0*/  ISETP.GE.AND P1, PT, R2, UR5, PT ;  /* 0x0000000502007c0c */ /* 0x000fc8000bf26270 */
[----:B------:R-:W-:-:S13]  /*06c0*/  ISETP.GT.AND P1, PT, R4, RZ, !P1 ;  /* 0x000000ff0400720c */ /* 0x000fda0004f24270 */
[----:B------:R0:W5:Y:S01]  /*06d0*/  @P1 LDG.E.64 R22, desc[UR6][R16.64+0x100] ;  /* 0x0001000610161981 */ /* 0x000162000c1e1b00 */
[----:B---3--:R-:W-:Y:S02]  /*06e0*/  IMAD.MOV.U32 R18, RZ, RZ, R20 ;  /* 0x000000ffff127224 */ /* 0x008fe400078e0014 */
[----:B------:R-:W-:Y:S01]  /*06f0*/  IMAD.MOV.U32 R19, RZ, RZ, R21 ;  /* 0x000000ffff137224 */ /* 0x000fe200078e0015 */
[----:B------:R-:W-:Y:S06]  /*0700*/  @!P1 BRA `(.L_x_3390) ;  /* 0x0000000000249947 */ /* 0x000fec0003800000 */
        /* <DEDUP_REMOVED lines=9> */
.L_x_3390:
[----:B------:R-:W-:Y:S05]  /*07a0*/  BSYNC.RECONVERGENT B0 ;  /* 0x0000000000007941 */ /* 0x000fea0003800200 */
.L_x_3389:
[----:B------:R-:W-:Y:S02]  /*07b0*/  ISETP.GE.AND P2, PT, R7, UR5, PT ;  /* 0x0000000507007c0c */ /* 0x000fe4000bf46270 */
[----:B------:R-:W-:Y:S02]  /*07c0*/  P2R R71, PR, RZ, 0x8 ;  /* 0x00000008ff477803 */ /* 0x000fe40000000000 */
[----:B------:R-:W-:Y:S02]  /*07d0*/  P2R R72, PR, RZ, 0x2 ;  /* 0x00000002ff487803 */ /* 0x000fe40000000000 */
[C---:B------:R-:W-:Y:S02]  /*07e0*/  ISETP.LT.OR P1, PT, R4.reuse, 0x1, P4 ;  /* 0x000000010400780c */ /* 0x040fe40002721670 */
[----:B------:R-:W-:Y:S02]  /*07f0*/  ISETP.LT.OR P3, PT, R4, 0x1, P2 ;  /* 0x000000010400780c */ /* 0x000fe40001761670 */
[----:B------:R-:W-:-:S02]  /*0800*/  ISETP.GE.AND P2, PT, R8, UR5, PT ;  /* 0x0000000508007c0c */ /* 0x000fc4000bf46270 */
[----:B------:R-:W-:Y:S02]  /*0810*/  P2R R66, PR, RZ, 0x2 ;  /* 0x00000002ff427803 */ /* 0x000fe40000000000 */
[C---:B------:R-:W-:Y:S02]  /*0820*/  ISETP.LT.OR P1, PT, R4.reuse, 0x1, P2 ;  /* 0x000000010400780c */ /* 0x040fe40001721670 */
[----:B------:R-:W-:Y:S02]  /*0830*/  ISETP.GE.AND P2, PT, R9, UR5, PT ;  /* 0x0000000509007c0c */ /* 0x000fe4000bf46270 */
[----:B------:R-:W-:Y:S02]  /*0840*/  P2R R63, PR, RZ, 0x8 ;  /* 0x00000008ff3f7803 */ /* 0x000fe40000000000 */
[----:B------:R-:W-:Y:S02]  /*0850*/  ISETP.LT.OR P3, PT, R4, 0x1, P2 ;  /* 0x000000010400780c */ /* 0x000fe40001761670 */
[----:B------:R-:W-:-:S02]  /*0860*/  ISETP.GE.AND P2, PT, R10, UR5, PT ;  /* 0x000000050a007c0c */ /* 0x000fc4000bf46270 */
[----:B------:R-:W-:Y:S02]  /*0870*/  P2R R62, PR, RZ, 0x2 ;  /* 0x00000002ff3e7803 */ /* 0x000fe40000000000 */
[C---:B------:R-:W-:Y:S02]  /*0880*/  ISETP.LT.OR P1, PT, R4.reuse, 0x1, P2 ;  /* 0x000000010400780c */ /* 0x040fe40001721670 */
        /* <DEDUP_REMOVED lines=23> */
[----:B------:R-:W-:Y:S02]  /*0a00*/  ISETP.GE.AND P4, PT, R64, UR5, PT ;  /* 0x0000000540007c0c */ /* 0x000fe4000bf86270 */
[----:B------:R-:W-:Y:S02]  /*0a10*/  ISETP.LT.OR P6, PT, R4, 0x1, P2 ;  /* 0x000000010400780c */ /* 0x000fe400017c1670 */
[----:B------:R-:W-:Y:S02]  /*0a20*/  ISETP.GE.AND P2, PT, R14, UR5, PT ;  /* 0x000000050e007c0c */ /* 0x000fe4000bf46270 */
[C---:B------:R-:W-:Y:S01]  /*0a30*/  ISETP.GT.AND P0, PT, R4.reuse, RZ, !P0 ;  /* 0x000000ff0400720c */ /* 0x040fe20004704270 */
[----:B------:R-:W-:Y:S01]  /*0a40*/  BSSY.RECONVERGENT B0, `(.L_x_3391) ;  /* 0x000002f000007945 */ /* 0x000fe20003800200 */
[----:B------:R-:W-:Y:S01]  /*0a50*/  ISETP.LT.OR P5, PT, R4, 0x1, P2 ;  /* 0x000000010400780c */ /* 0x000fe200017a1670 */
[----:B------:R1:W5:Y:S01]  /*0a60*/  @!P3 LDG.E.64 R24, desc[UR6][R16.64+0x400] ;  /* 0x000400061018b981 */ /* 0x000362000c1e1b00 */
[----:B------:R-:W-:-:S02]  /*0a70*/  ISETP.NE.AND P3, PT, R58, RZ, PT ;  /* 0x000000ff3a00720c */ /* 0x000fc40003f65270 */
[----:B------:R-:W-:Y:S01]  /*0a80*/  P2R R50, PR, RZ, 0x20 ;  /* 0x00000020ff327803 */ /* 0x000fe20000000000 */
[----:B------:R1:W5:Y:S01]  /*0a90*/  @!P1 LDG.E.64 R38, desc[UR6][R16.64+0xb00] ;  /* 0x000b000610269981 */ /* 0x000362000c1e1b00 */
[----:B------:R-:W-:Y:S02]  /*0aa0*/  ISETP.GE.AND P2, PT, R15, UR5, PT ;  /* 0x000000050f007c0c */ /* 0x000fe4000bf46270 */
[C---:B------:R-:W-:Y:S01]  /*0ab0*/  ISETP.LT.OR P4, PT, R4.reuse, 0x1, P4 ;  /* 0x000000010400780c */ /* 0x040fe20002781670 */
[----:B------:R1:W5:Y:S01]  /*0ac0*/  @!P6 LDG.E.64 R40, desc[UR6][R16.64+0xc00] ;  /* 0x000c00061028e981 */ /* 0x000362000c1e1b00 */
[----:B------:R-:W-:Y:S02]  /*0ad0*/  ISETP.LT.OR P2, PT, R4, 0x1, P2 ;  /* 0x000000010400780c */ /* 0x000fe40001741670 */
[----:B------:R-:W-:Y:S01]  /*0ae0*/  P2R R54, PR, RZ, 0x2 ;  /* 0x00000002ff367803 */ /* 0x000fe20000000000 */
[----:B------:R1:W5:Y:S01]  /*0af0*/  @!P5 LDG.E.64 R42, desc[UR6][R16.64+0xd00] ;  /* 0x000d0006102ad981 */ /* 0x000362000c1e1b00 */
[----:B------:R-:W-:-:S03]  /*0b00*/  P2R R51, PR, RZ, 0x40 ;  /* 0x00000040ff337803 */ /* 0x000fc60000000000 */
[----:B------:R1:W5:Y:S01]  /*0b10*/  @!P3 LDG.E.64 R26, desc[UR6][R16.64+0x500] ;  /* 0x00050006101ab981 */ /* 0x000362000c1e1b00 */
[----:B------:R-:W-:Y:S01]  /*0b20*/  ISETP.NE.AND P3, PT, R59, RZ, PT ;  /* 0x000000ff3b00720c */ /* 0x000fe20003f65270 */
[----:B------:R-:W-:Y:S02]  /*0b30*/  IMAD.MOV.U32 R58, RZ, RZ, 0x0 ;  /* 0x00000000ff3a7424 */ /* 0x000fe400078e00ff */
[----:B------:R1:W5:Y:S04]  /*0b40*/  @P0 LDG.E.64 R60, desc[UR6][R16.64+0x300] ;  /* 0x00030006103c0981 */ /* 0x000368000c1e1b00 */
[----:B------:R1:W5:Y:S04]  /*0b50*/  @!P2 LDG.E.64 R44, desc[UR6][R16.64+0xe00] ;  /* 0x000e0006102ca981 */ /* 0x000368000c1e1b00 */
[----:B------:R1:W5:Y:S04]  /*0b60*/  @!P4 LDG.E.64 R52, desc[UR6][R16.64+0xf00] ;  /* 0x000f00061034c981 */ /* 0x000368000c1e1b00 */
[----:B------:R1:W5:Y:S01]  /*0b70*/  @!P3 LDG.E.64 R28, desc[UR6][R16.64+0x600] ;  /* 0x00060006101cb981 */ /* 0x000362000c1e1b00 */
[----:B------:R-:W-:Y:S01]  /*0b80*/  ISETP.NE.AND P3, PT, R65, RZ, PT ;  /* 0x000000ff4100720c */ /* 0x000fe20003f65270 */
[----:B------:R-:W-:-:S05]  /*0b90*/  VIADD R65, R0, 0x40 ;  /* 0x0000004000417836 */ /* 0x000fca0000000000 */
[----:B------:R-:W-:-:S04]  /*0ba0*/  ISETP.GE.AND P5, PT, R65, UR5, PT ;  /* 0x0000000541007c0c */ /* 0x000fc8000bfa6270 */
[----:B------:R-:W-:Y:S01]  /*0bb0*/  ISETP.GT.AND P5, PT, R4, RZ, !P5 ;  /* 0x000000ff0400720c */ /* 0x000fe20006fa4270 */
[----:B------:R-:W-:Y:S02]  /*0bc0*/  IMAD.MOV.U32 R59, RZ, RZ, -0x100000 ;  /* 0xfff00000ff3b7424 */ /* 0x000fe400078e00ff */
[----:B------:R1:W5:Y:S10]  /*0bd0*/  @!P3 LDG.E.64 R30, desc[UR6][R16.64+0x700] ;  /* 0x00070006101eb981 */ /* 0x000374000c1e1b00 */
[----:B------:R1:W5:Y:S01]  /*0be0*/  @P5 LDG.E.64 R58, desc[UR6][R16.64+0x200] ;  /* 0x00020006103a5981 */ /* 0x000362000c1e1b00 */
        /* <DEDUP_REMOVED lines=9> */
[----:B01----:R-:W2:Y:S02]  /*0c80*/  LDG.E.U8 R16, desc[UR6][R46.64+0x40] ;  /* 0x000040062e107981 */ /* 0x003ea4000c1e1100 */
        /* <DEDUP_REMOVED lines=10> */
.L_x_3392:
[----:B------:R-:W-:Y:S05]  /*0d30*/  BSYNC.RECONVERGENT B0 ;  /* 0x0000000000007941 */ /* 0x000fea0003800200 */
.L_x_3391:
[----:B------:R-:W-:Y:S04]  /*0d40*/  BSSY.RECONVERGENT B0, `(.L_x_3393) ;  /* 0x000000d000007945 */ /* 0x000fe80003800200 */
[----:B------:R-:W-:Y:S05]  /*0d50*/  @!P0 BRA `(.L_x_3394) ;  /* 0x00000000002c8947 */ /* 0x000fea0003800000 */
        /* <DEDUP_REMOVED lines=11> */
.L_x_3394:
[----:B------:R-:W-:Y:S05]  /*0e10*/  BSYNC.RECONVERGENT B0 ;  /* 0x0000000000007941 */ /* 0x000fea0003800200 */
.L_x_3393:
[----:B------:R-:W-:Y:S01]  /*0e20*/  ISETP.NE.AND P6, PT, R67, RZ, PT ;  /* 0x000000ff4300720c */ /* 0x000fe20003fc5270 */
[----:B------:R-:W-:-:S12]  /*0e30*/  BSSY.RECONVERGENT B0, `(.L_x_3395) ;  /* 0x000000d000007945 */ /* 0x000fd80003800200 */
[----:B------:R-:W-:Y:S05]  /*0e40*/  @P6 BRA `(.L_x_3396) ;  /* 0x00000000002c6947 */ /* 0x000fea0003800000 */
        /* <DEDUP_REMOVED lines=11> */
.L_x_3396:
[----:B------:R-:W-:Y:S05]  /*0f00*/  BSYNC.RECONVERGENT B0 ;  /* 0x0000000000007941 */ /* 0x000fea0003800200 */
.L_x_3395:
        /* <DEDUP_REMOVED lines=14> */
.L_x_3398:
[----:B------:R-:W-:Y:S05]  /*0ff0*/  BSYNC.RECONVERGENT B0 ;  /* 0x0000000000007941 */ /* 0x000fea0003800200 */
.L_x_3397:
        /* <DEDUP_REMOVED lines=14> */
.L_x_3400:
[----:B------:R-:W-:Y:S05]  /*10e0*/  BSYNC.RECONVERGENT B0 ;  /* 0x0000000000007941 */ /* 0x000fea0003800200 */
.L_x_3399:
        /* <DEDUP_REMOVED lines=14> */
.L_x_3402:
[----:B------:R-:W-:Y:S05]  /*11d0*/  BSYNC.RECONVERGENT B0 ;  /* 0x0000000000007941 */ /* 0x000fea0003800200 */
.L_x_3401:
        /* <DEDUP_REMOVED lines=14> */
.L_x_3404:
[----:B------:R-:W-:Y:S05]  /*12c0*/  BSYNC.RECONVERGENT B0 ;  /* 0x0000000000007941 */ /* 0x000fea0003800200 */
.L_x_3403:
        /* <DEDUP_REMOVED lines=14> */
.L_x_3406:
[----:B------:R-:W-:Y:S05]  /*13b0*/  BSYNC.RECONVERGENT B0 ;  /* 0x0000000000007941 */ /* 0x000fea0003800200 */
.L_x_3405:
        /* <DEDUP_REMOVED lines=14> */
.L_x_3408:
[----:B------:R-:W-:Y:S05]  /*14a0*/  BSYNC.RECONVERGENT B0 ;  /* 0x0000000000007941 */ /* 0x000fea0003800200 */
.L_x_3407:
        /* <DEDUP_REMOVED lines=14> */
.L_x_3410:
[----:B------:R-:W-:Y:S05]  /*1590*/  BSYNC.RECONVERGENT B0 ;  /* 0x0000000000007941 */ /* 0x000fea0003800200 */
.L_x_3409:
        /* <DEDUP_REMOVED lines=14> */
.L_x_3412:
[----:B------:R-:W-:Y:S05]  /*1680*/  BSYNC.RECONVERGENT B0 ;  /* 0x0000000000007941 */ /* 0x000fea0003800200 */
.L_x_3411:
        /* <DEDUP_REMOVED lines=14> */
.L_x_3414:
[----:B------:R-:W-:Y:S05]  /*1770*/  BSYNC.RECONVERGENT B0 ;  /* 0x0000000000007941 */ /* 0x000fea0003800200 */
.L_x_3413:
[----:B------:R-:W-:Y:S04]  /*1780*/  BSSY.RECONVERGENT B0, `(.L_x_3415) ;  /* 0x000000d000007945 */ /* 0x000fe80003800200 */
        /* <DEDUP_REMOVED lines=12> */
.L_x_3416:
[----:B------:R-:W-:Y:S05]  /*1850*/  BSYNC.RECONVERGENT B0 ;  /* 0x0000000000007941 */ /* 0x000fea0003800200 */
.L_x_3415:
[----:B------:R-:W-:Y:S04]  /*1860*/  BSSY.RECONVERGENT B0, `(.L_x_3417) ;  /* 0x000000d000007945 */ /* 0x000fe80003800200 */
[----:B------:R-:W-:Y:S05]  /*1870*/  @P4 BRA `(.L_x_3418) ;  /* 0x00000000002c4947 */ /* 0x000fea0003800000 */
[----:B01----:R-:W2:Y:S02]  /*1880*/  LDG.E.U8 R16, desc[UR6][R46.64+0x1e0] ;  /* 0x0001e0062e107981 */ /* 0x003ea4000c1e1100 */
[----:B--2---:R-:W-:-:S13]  /*1890*/  ISETP.NE.AND P2, PT, R16, RZ, PT ;  /* 0x000000ff1000720c */ /* 0x004fda0003f45270 */
[----:B------:R-:W-:Y:S05]  /*18a0*/  @P2 BRA `(.L_x_3418) ;  /* 0x0000000000202947 */ /* 0x000fea0003800000 */
[----:B-----5:R-:W-:Y:S01]  /*18b0*/  DSETP.GT.AND P2, PT, R18, R52, PT ;  /* 0x000000341200722a */ /* 0x020fe20003f44000 */
[----:B------:R-:W-:Y:S01]  /*18c0*/  PRMT R16, R49, 0x9910, RZ ;  /* 0x0000991031107816 */ /* 0x000fe200000000ff */
[----:B------:R-:W-:-:S03]  /*18d0*/  IMAD.MOV.U32 R49, RZ, RZ, 0x1 ;  /* 0x00000001ff317424 */ /* 0x000fc600078e00ff */
[----:B------:R-:W-:Y:S02]  /*18e0*/  ISETP.NE.AND P4, PT, R16, RZ, PT ;  /* 0x000000ff1000720c */ /* 0x000fe40003f85270 */
[-C--:B------:R-:W-:Y:S02]  /*18f0*/  FSEL R17, R18, R52.reuse, P2 ;  /* 0x0000003412117208 */ /* 0x080fe40001000000 */
[-C--:B------:R-:W-:Y:S02]  /*1900*/  FSEL R19, R19, R53.reuse, P2 ;  /* 0x0000003513137208 */ /* 0x080fe40001000000 */
[----:B------:R-:W-:Y:S02]  /*1910*/  FSEL R18, R17, R52, P4 ;  /* 0x0000003411127208 */ /* 0x000fe40002000000 */
[----:B------:R-:W-:-:S07]  /*1920*/  FSEL R19, R19, R53, P4 ;  /* 0x0000003513137208 */ /* 0x000fce0002000000 */
.L_x_3418:
[----:B------:R-:W-:Y:S05]  /*1930*/  BSYNC.RECONVERGENT B0 ;  /* 0x0000000000007941 */ /* 0x000fea0003800200 */
.L_x_3417:
[----:B01----:R-:W-:Y:S01]  /*1940*/  PRMT R16, R49, 0x9910, RZ ;  /* 0x0000991031107816 */ /* 0x003fe200000000ff */
[----:B------:R-:W-:Y:S01]  /*1950*/  BSSY.RECONVERGENT B0, `(.L_x_3419) ;  /* 0x0000060000007945 */ /* 0x000fe20003800200 */
[----:B------:R-:W-:Y:S02]  /*1960*/  CS2R R56, SRZ ;  /* 0x0000000000387805 */ /* 0x000fe4000001ff00 */
        /* <DEDUP_REMOVED lines=28> */
[----:B------:R-:W-:Y:S01]  /*1b30*/  FSEL R55, R17, R63, !P2 ;  /* 0x0000003f11377208 */ /* 0x000fe20005000000 */
        /* <DEDUP_REMOVED lines=63> */
.L_x_3422:
[----:B------:R-:W-:Y:S05]  /*1f30*/  BSYNC.RECONVERGENT B1 ;  /* 0x0000000000017941 */ /* 0x000fea0003800200 */
.L_x_3421:
[----:B------:R-:W-:-:S11]  /*1f40*/  DADD R56, RZ, R50 ;  /* 0x00000000ff387229 */ /* 0x000fd60000000032 */
.L_x_3420:
[----:B------:R-:W-:Y:S05]  /*1f50*/  BSYNC.RECONVERGENT B0 ;  /* 0x0000000000007941 */ /* 0x000fea0003800200 */
.L_x_3419:
        /* <DEDUP_REMOVED lines=54> */
[C---:B------:R-:W-:Y:S02]  /*22c0*/  DSETP.GEU.AND P2, PT, R22.reuse, RZ, PT ;  /* 0x000000ff1600722a */ /* 0x040fe40003f4e000 */
[----:B------:R-:W-:-:S10]  /*22d0*/  DADD R22, R22, +INF ;  /* 0x7ff0000016167429 */ /* 0x000fd40000000000 */
[----:B------:R-:W-:Y:S02]  /*22e0*/  @!P1 LEA.HI R16, R18, R18, RZ, 0x1 ;  /* 0x0000001212109211 */ /* 0x000fe400078f08ff */
[----:B------:R-:W-:Y:S02]  /*22f0*/  FSEL R17, R23, RZ, P2 ;  /* 0x000000ff17117208 */ /* 0x000fe40001000000 */
[----:B------:R-:W-:Y:S02]  /*2300*/  @!P1 SHF.R.S32.HI R19, RZ, 0x1, R16 ;  /* 0x00000001ff139819 */ /* 0x000fe40000011410 */
[----:B------:R-:W-:-:S03]  /*2310*/  FSEL R16, R22, RZ, P2 ;  /* 0x000000ff16107208 */ /* 0x000fc60001000000 */
[----:B------:R-:W-:Y:S02]  /*2320*/  @!P1 IMAD.IADD R18, R18, 0x1, -R19 ;  /* 0x0000000112129824 */ /* 0x000fe400078e0a13 */
[----:B------:R-:W-:-:S03]  /*2330*/  @!P1 IMAD R21, R19, 0x100000, R21 ;  /* 0x0010000013159824 */ /* 0x000fc600078e0215 */
[----:B------:R-:W-:Y:S01]  /*2340*/  @!P1 LEA R19, R18, 0x3ff00000, 0x14 ;  /* 0x3ff0000012139811 */ /* 0x000fe200078ea0ff */
[----:B------:R-:W-:-:S06]  /*2350*/  @!P1 IMAD.MOV.U32 R18, RZ, RZ, RZ ;  /* 0x000000ffff129224 */ /* 0x000fcc00078e00ff */
[----:B------:R-:W-:-:S11]  /*2360*/  @!P1 DMUL R16, R20, R18 ;  /* 0x0000001214109228 */ /* 0x000fd60000000000 */
.L_x_3426:
[----:B------:R-:W-:Y:S05]  /*2370*/  BSYNC.RECONVERGENT B1 ;  /* 0x0000000000017941 */ /* 0x000fea0003800200 */
.L_x_3425:
[----:B------:R-:W-:-:S11]  /*2380*/  DADD R56, R56, R16 ;  /* 0x0000000038387229 */ /* 0x000fd60000000010 */
.L_x_3424:
[----:B------:R-:W-:Y:S05]  /*2390*/  BSYNC.RECONVERGENT B0 ;  /* 0x0000000000007941 */ /* 0x000fea0003800200 */
.L_x_3423:
        /* <DEDUP_REMOVED lines=65> */
.L_x_3430:
[----:B------:R-:W-:Y:S05]  /*27b0*/  BSYNC.RECONVERGENT B1 ;  /* 0x0000000000017941 */ /* 0x000fea0003800200 */
.L_x_3429:
[----:B------:R-:W-:-:S11]  /*27c0*/  DADD R56, R56, R18 ;  /* 0x0000000038387229 */ /* 0x000fd60000000012 */
.L_x_3428:
[----:B------:R-:W-:Y:S05]  /*27d0*/  BSYNC.RECONVERGENT B0 ;  /* 0x0000000000007941 */ /* 0x000fea0003800200 */
.L_x_3427:
[----:B------:R-:W-:Y:S01]  /*27e0*/  BSSY.RECONVERGENT B0, `(.L_x_3431) ;  /* 0x0000043000007945 */ /* 0x000fe20003800200 */
[----:B------:R-:W-:-:S03]  /*27f0*/  CS2R R20, SRZ ;  /* 0x0000000000147805 */ /* 0x000fc6000001ff00 */
[----:B------:R-:W-:Y:S05]  /*2800*/  @!P0 BRA `(.L_x_3432) ;  /* 0x0000000400008947 */ /* 0x000fea0003800000 */
[----:B-----5:R-:W2:Y:S02]  /*2810*/  LDG.E.U8 R22, desc[UR6][R46.64+0x60] ;  /* 0x000060062e167981 */ /* 0x020ea4000c1e1100 */
        /* <DEDUP_REMOVED lines=61> */
.L_x_3434:
[----:B------:R-:W-:Y:S05]  /*2bf0*/  BSYNC.RECONVERGENT B1 ;  /* 0x0000000000017941 */ /* 0x000fea0003800200 */
.L_x_3433:
[----:B------:R-:W-:-:S11]  /*2c00*/  DADD R56, R56, R20 ;  /* 0x0000000038387229 */ /* 0x000fd60000000014 */
.L_x_3432:
[----:B------:R-:W-:Y:S05]  /*2c10*/  BSYNC.RECONVERGENT B0 ;  /* 0x0000000000007941 */ /* 0x000fea0003800200 */
.L_x_3431:
[----:B------:R-:W-:Y:S01]  /*2c20*/  ISETP.GE.AND P0, PT, R4, 0x1, PT ;  /* 0x000000010400780c */ /* 0x000fe20003f06270 */
[----:B------:R-:W-:Y:S01]  /*2c30*/  BSSY.RECONVERGENT B0, `(.L_x_3435) ;  /* 0x0000044000007945 */ /* 0x000fe20003800200 */
[----:B-----5:R-:W-:Y:S02]  /*2c40*/  CS2R R22, SRZ ;  /* 0x0000000000167805 */ /* 0x020fe4000001ff00 */
[----:B------:R-:W-:-:S13]  /*2c50*/  ISETP.GE.OR P1, PT, R5, UR5, !P0 ;  /* 0x0000000505007c0c */ /* 0x000fda000c726670 */
        /* <DEDUP_REMOVED lines=63> */
.L_x_3438:
[----:B------:R-:W-:Y:S05]  /*3050*/  BSYNC.RECONVERGENT B1 ;  /* 0x0000000000017941 */ /* 0x000fea0003800200 */
.L_x_3437:
[----:B------:R-:W-:-:S11]  /*3060*/  DADD R56, R56, R22 ;  /* 0x0000000038387229 */ /* 0x000fd60000000016 */
.L_x_3436:
[----:B------:R-:W-:Y:S05]  /*3070*/  BSYNC.RECONVERGENT B0 ;  /* 0x0000000000007941 */ /* 0x000fea0003800200 */
.L_x_3435:
        /* <DEDUP_REMOVED lines=66> */
.L_x_3442:
[----:B------:R-:W-:Y:S05]  /*34a0*/  BSYNC.RECONVERGENT B1 ;  /* 0x0000000000017941 */ /* 0x000fea0003800200 */
.L_x_3441:
[----:B------:R-:W-:-:S11]  /*34b0*/  DADD R56, R56, R24 ;  /* 0x0000000038387229 */ /* 0x000fd60000000018 */
.L_x_3440:
[----:B------:R-:W-:Y:S05]  /*34c0*/  BSYNC.RECONVERGENT B0 ;  /* 0x0000000000007941 */ /* 0x000fea0003800200 */
.L_x_3439:
        /* <DEDUP_REMOVED lines=66> */
.L_x_3446:
[----:B------:R-:W-:Y:S05]  /*38f0*/  BSYNC.RECONVERGENT B1 ;  /* 0x0000000000017941 */ /* 0x000fea0003800200 */
.L_x_3445:
[----:B------:R-:W-:-:S11]  /*3900*/  DADD R56, R56, R26 ;  /* 0x0000000038387229 */ /* 0x000fd6000000001a */
.L_x_3444:
[----:B------:R-:W-:Y:S05]  /*3910*/  BSYNC.RECONVERGENT B0 ;  /* 0x0000000000007941 */ /* 0x000fea0003800200 */
.L_x_3443:
        /* <DEDUP_REMOVED lines=66> */
.L_x_3450:
[----:B------:R-:W-:Y:S05]  /*3d40*/  BSYNC.RECONVERGENT B1 ;  /* 0x0000000000017941 */ /* 0x000fea0003800200 */
.L_x_3449:
[----:B------:R-:W-:-:S11]  /*3d50*/  DADD R56, R56, R28 ;  /* 0x0000000038387229 */ /* 0x000fd6000000001c */
.L_x_3448:
[----:B------:R-:W-:Y:S05]  /*3d60*/  BSYNC.RECONVERGENT B0 ;  /* 0x0000000000007941 */ /* 0x000fea0003800200 */
.L_x_3447:
        /* <DEDUP_REMOVED lines=66> */
.L_x_3454:
[----:B------:R-:W-:Y:S05]  /*4190*/  BSYNC.RECONVERGENT B1 ;  /* 0x0000000000017941 */ /* 0x000fea0003800200 */
.L_x_3453:
[----:B------:R-:W-:-:S11]  /*41a0*/  DADD R56, R56, R30 ;  /* 0x0000000038387229 */ /* 0x000fd6000000001e */
.L_x_3452:
[----:B------:R-:W-:Y:S05]  /*41b0*/  BSYNC.RECONVERGENT B0 ;  /* 0x0000000000007941 */ /* 0x000fea0003800200 */
.L_x_3451:
        /* <DEDUP_REMOVED lines=66> */
.L_x_3458:
[----:B------:R-:W-:Y:S05]  /*45e0*/  BSYNC.RECONVERGENT B1 ;  /* 0x0000000000017941 */ /* 0x000fea0003800200 */
.L_x_3457:
[----:B------:R-:W-:-:S11]  /*45f0*/  DADD R56, R56, R32 ;  /* 0x0000000038387229 */ /* 0x000fd60000000020 */
.L_x_3456:
[----:B------:R-:W-:Y:S05]  /*4600*/  BSYNC.RECONVERGENT B0 ;  /* 0x0000000000007941 */ /* 0x000fea0003800200 */
.L_x_3455:
        /* <DEDUP_REMOVED lines=66> */
.L_x_3462:
[----:B------:R-:W-:Y:S05]  /*4a30*/  BSYNC.RECONVERGENT B1 ;  /* 0x0000000000017941 */ /* 0x000fea0003800200 */
.L_x_3461:
[----:B------:R-:W-:-:S11]  /*4a40*/  DADD R56, R56, R34 ;  /* 0x0000000038387229 */ /* 0x000fd60000000022 */
.L_x_3460:
[----:B------:R-:W-:Y:S05]  /*4a50*/  BSYNC.RECONVERGENT B0 ;  /* 0x0000000000007941 */ /* 0x000fea0003800200 */
.L_x_3459:
        /* <DEDUP_REMOVED lines=66> */
.L_x_3466:
[----:B------:R-:W-:Y:S05]  /*4e80*/  BSYNC.RECONVERGENT B1 ;  /* 0x0000000000017941 */ /* 0x000fea0003800200 */
.L_x_3465:
[----:B------:R-:W-:-:S11]  /*4e90*/  DADD R56, R56, R36 ;  /* 0x0000000038387229 */ /* 0x000fd60000000024 */
.L_x_3464:
[----:B------:R-:W-:Y:S05]  /*4ea0*/  BSYNC.RECONVERGENT B0 ;  /* 0x0000000000007941 */ /* 0x000fea0003800200 */
.L_x_3463:
        /* <DEDUP_REMOVED lines=66> */
.L_x_3470:
[----:B------:R-:W-:Y:S05]  /*52d0*/  BSYNC.RECONVERGENT B1 ;  /* 0x0000000000017941 */ /* 0x000fea0003800200 */
.L_x_3469:
[----:B------:R-:W-:-:S11]  /*52e0*/  DADD R56, R56, R38 ;  /* 0x0000000038387229 */ /* 0x000fd60000000026 */
.L_x_3468:
[----:B------:R-:W-:Y:S05]  /*52f0*/  BSYNC.RECONVERGENT B0 ;  /* 0x0000000000007941 */ /* 0x000fea0003800200 */
.L_x_3467:
        /* <DEDUP_REMOVED lines=66> */
.L_x_3474:
[----:B------:R-:W-:Y:S05]  /*5720*/  BSYNC.RECONVERGENT B1 ;  /* 0x0000000000017941 */ /* 0x000fea0003800200 */
.L_x_3473:
[----:B------:R-:W-:-:S11]  /*5730*/  DADD R56, R56, R40 ;  /* 0x0000000038387229 */ /* 0x000fd60000000028 */
.L_x_3472:
[----:B------:R-:W-:Y:S05]  /*5740*/  BSYNC.RECONVERGENT B0 ;  /* 0x0000000000007941 */ /* 0x000fea0003800200 */
.L_x_3471:
        /* <DEDUP_REMOVED lines=66> */
.L_x_3478:
[----:B------:R-:W-:Y:S05]  /*5b70*/  BSYNC.RECONVERGENT B1 ;  /* 0x0000000000017941 */ /* 0x000fea0003800200 */
.L_x_3477:
[----:B------:R-:W-:-:S11]  /*5b80*/  DADD R56, R56, R42 ;  /* 0x0000000038387229 */ /* 0x000fd6000000002a */
.L_x_3476:
[----:B------:R-:W-:Y:S05]  /*5b90*/  BSYNC.RECONVERGENT B0 ;  /* 0x0000000000007941 */ /* 0x000fea0003800200 */
.L_x_3475:
        /* <DEDUP_REMOVED lines=66> */
.L_x_3482:
[----:B------:R-:W-:Y:S05]  /*5fc0*/  BSYNC.RECONVERGENT B1 ;  /* 0x0000000000017941 */ /* 0x000fea0003800200 */
.L_x_3481:
[----:B------:R-:W-:-:S11]  /*5fd0*/  DADD R56, R56, R44 ;  /* 0x0000000038387229 */ /* 0x000fd6000000002c */
.L_x_3480:
[----:B------:R-:W-:Y:S05]  /*5fe0*/  BSYNC.RECONVERGENT B0 ;  /* 0x0000000000007941 */ /* 0x000fea0003800200 */
.L_x_3479:
        /* <DEDUP_REMOVED lines=40> */
[----:B------:R-:W-:Y:S05]  /*6270*/  CALL.REL.NOINC `($__internal_2_$__cuda_sm20_div_rn_f64_full) ;  /* 0x0000001c00187944 */ /* 0x000fea0003c00000 */
[----:B------:R-:W-:-:S07]  /*6280*/  IMAD.MOV.U32 R52, RZ, RZ, R2 ;  /* 0x000000ffff347224 */ /* 0x000fce00078e0002 */
.L_x_3484:
[----:B------:R-:W-:Y:S05]  /*6290*/  BSYNC.RECONVERGENT B1 ;  /* 0x0000000000017941 */ /* 0x000fea0003800200 */
.L_x_3483:
        /* <DEDUP_REMOVED lines=29> */
[----:B------:R-:W-:Y:S02]  /*6470*/  IMAD.MOV.U32 R50, RZ, RZ, R2 ;  /* 0x000000ffff327224 */ /* 0x000fe400078e0002 */
[----:B------:R-:W-:-:S07]  /*6480*/  IMAD.MOV.U32 R51, RZ, RZ, R53 ;  /* 0x000000ffff337224 */ /* 0x000fce00078e0035 */
.L_x_3486:
[----:B------:R-:W-:Y:S05]  /*6490*/  BSYNC.RECONVERGENT B1 ;  /* 0x0000000000017941 */ /* 0x000fea0003800200 */
.L_x_3485:
        /* <DEDUP_REMOVED lines=29> */
.L_x_3488:
[----:B------:R-:W-:Y:S05]  /*6670*/  BSYNC.RECONVERGENT B1 ;  /* 0x0000000000017941 */ /* 0x000fea0003800200 */
.L_x_3487:
        /* <DEDUP_REMOVED lines=28> */
.L_x_3490:
[----:B------:R-:W-:Y:S05]  /*6840*/  BSYNC.RECONVERGENT B1 ;  /* 0x0000000000017941 */ /* 0x000fea0003800200 */
.L_x_3489:
        /* <DEDUP_REMOVED lines=28> */
.L_x_3492:
[----:B------:R-:W-:Y:S05]  /*6a10*/  BSYNC.RECONVERGENT B1 ;  /* 0x0000000000017941 */ /* 0x000fea0003800200 */
.L_x_3491:
        /* <DEDUP_REMOVED lines=29> */
.L_x_3494:
[----:B------:R-:W-:Y:S05]  /*6bf0*/  BSYNC.RECONVERGENT B1 ;  /* 0x0000000000017941 */ /* 0x000fea0003800200 */
.L_x_3493:
        /* <DEDUP_REMOVED lines=29> */
.L_x_3496:
[----:B------:R-:W-:Y:S05]  /*6dd0*/  BSYNC.RECONVERGENT B1 ;  /* 0x0000000000017941 */ /* 0x000fea0003800200 */
.L_x_3495:
        /* <DEDUP_REMOVED lines=29> */
.L_x_3498:
[----:B------:R-:W-:Y:S05]  /*6fb0*/  BSYNC.RECONVERGENT B1 ;  /* 0x0000000000017941 */ /* 0x000fea0003800200 */
.L_x_3497:
        /* <DEDUP_REMOVED lines=29> */
.L_x_3500:
[----:B------:R-:W-:Y:S05]  /*7190*/  BSYNC.RECONVERGENT B1 ;  /* 0x0000000000017941 */ /* 0x000fea0003800200 */
.L_x_3499:
        /* <DEDUP_REMOVED lines=29> */
.L_x_3502:
[----:B------:R-:W-:Y:S05]  /*7370*/  BSYNC.RECONVERGENT B1 ;  /* 0x0000000000017941 */ /* 0x000fea0003800200 */
.L_x_3501:
        /* <DEDUP_REMOVED lines=29> */
.L_x_3504:
[----:B------:R-:W-:Y:S05]  /*7550*/  BSYNC.RECONVERGENT B1 ;  /* 0x0000000000017941 */ /* 0x000fea0003800200 */
.L_x_3503:
        /* <DEDUP_REMOVED lines=29> */
.L_x_3506:
[----:B------:R-:W-:Y:S05]  /*7730*/  BSYNC.RECONVERGENT B1 ;  /* 0x0000000000017941 */ /* 0x000fea0003800200 */
.L_x_3505:
        /* <DEDUP_REMOVED lines=29> */
.L_x_3508:
[----:B------:R-:W-:Y:S05]  /*7910*/  BSYNC.RECONVERGENT B1 ;  /* 0x0000000000017941 */ /* 0x000fea0003800200 */
.L_x_3507:
        /* <DEDUP_REMOVED lines=29> */
.L_x_3510:
[----:B------:R-:W-:Y:S05]  /*7af0*/  BSYNC.RECONVERGENT B1 ;  /* 0x0000000000017941 */ /* 0x000fea0003800200 */
.L_x_3509:
        /* <DEDUP_REMOVED lines=29> */
.L_x_3512:
[----:B------:R-:W-:Y:S05]  /*7cd0*/  BSYNC.RECONVERGENT B1 ;  /* 0x0000000000017941 */ /* 0x000fea0003800200 */
.L_x_3511:
        /* <DEDUP_REMOVED lines=27> */
.L_x_3514:
[----:B------:R-:W-:Y:S05]  /*7e90*/  BSYNC.RECONVERGENT B1 ;  /* 0x0000000000017941 */ /* 0x000fea0003800200 */
.L_x_3513:
[----:B------:R-:W-:Y:S02]  /*7ea0*/  FSEL R2, R2, RZ, P0 ;  /* 0x000000ff02027208 */ /* 0x000fe40000000000 */
[----:B------:R-:W-:-:S05]  /*7eb0*/  FSEL R3, R3, +QNAN , P0 ;  /* 0x7ff8000003037808 */ /* 0x000fca0000000000 */
[----:B------:R-:W-:Y:S01]  /*7ec0*/  STG.E.64 desc[UR6][R48.64+0xf00], R2 ;  /* 0x000f000230007986 */ /* 0x000fe2000c101b06 */
[----:B------:R-:W-:Y:S05]  /*7ed0*/  EXIT ;  /* 0x000000000000794d */ /* 0x000fea0003800000 */
        .weak           $__internal_2_$__cuda_sm20_div_rn_f64_full
        .type           $__internal_2_$__cuda_sm20_div_rn_f64_full,@function
        .size           $__internal_2_$__cuda_sm20_div_rn_f64_full,(.L_x_11213 - $__internal_2_$__cuda_sm20_div_rn_f64_full)
$__internal_2_$__cuda_sm20_div_rn_f64_full:
        /* <DEDUP_REMOVED lines=11> */
[----:B------:R-:W-:-:S03]  /*7f90*/  ISETP.GE.U32.AND P5, PT, R2, R67, PT ;  /* 0x000000430200720c */ /* 0x000fc60003fa6070 */
[----:B------:R-:W-:Y:S01]  /*7fa0*/  @!P2 LOP3.LUT R61, R53, 0x7ff00000, RZ, 0xc0, !PT ;  /* 0x7ff00000353da812 */ /* 0x000fe200078ec0ff */
[----:B------:R-:W-:Y:S01]  /*7fb0*/  @!P2 IMAD.MOV.U32 R60, RZ, RZ, RZ ;  /* 0x000000ffff3ca224 */ /* 0x000fe200078e00ff */
[----:B------:R-:W0:Y:S02]  /*7fc0*/  MUFU.RCP64H R57, R51 ;  /* 0x0000003300397308 */ /* 0x000e240000001800 */
[----:B------:R-:W-:Y:S02]  /*7fd0*/  @!P2 ISETP.GE.U32.AND P4, PT, R2, R61, PT ;  /* 0x0000003d0200a20c */ /* 0x000fe40003f86070 */
[----:B------:R-:W-:Y:S02]  /*7fe0*/  @!P3 LOP3.LUT R67, R51, 0x7ff00000, RZ, 0xc0, !PT ;  /* 0x7ff000003343b812 */ /* 0x000fe400078ec0ff */
[----:B------:R-:W-:-:S04]  /*7ff0*/  @!P2 SEL R61, R0, 0x63400000, !P4 ;  /* 0x63400000003da807 */ /* 0x000fc80006000000 */
[----:B------:R-:W-:-:S04]  /*8000*/  @!P2 LOP3.LUT R61, R61, 0x80000000, R55, 0xf8, !PT ;  /* 0x800000003d3da812 */ /* 0x000fc800078ef837 */
[----:B------:R-:W-:Y:S01]  /*8010*/  @!P2 LOP3.LUT R61, R61, 0x100000, RZ, 0xfc, !PT ;  /* 0x001000003d3da812 */ /* 0x000fe200078efcff */
[----:B0-----:R-:W-:-:S08]  /*8020*/  DFMA R58, R56, -R50, 1 ;  /* 0x3ff00000383a742b */ /* 0x001fd00000000832 */
[----:B------:R-:W-:-:S08]  /*8030*/  DFMA R58, R58, R58, R58 ;  /* 0x0000003a3a3a722b */ /* 0x000fd0000000003a */
[----:B------:R-:W-:Y:S01]  /*8040*/  DFMA R58, R56, R58, R56 ;  /* 0x0000003a383a722b */ /* 0x000fe20000000038 */
[----:B------:R-:W-:Y:S01]  /*8050*/  SEL R57, R0, 0x63400000, !P5 ;  /* 0x6340000000397807 */ /* 0x000fe20006800000 */
[----:B------:R-:W-:-:S03]  /*8060*/  IMAD.MOV.U32 R56, RZ, RZ, R54 ;  /* 0x000000ffff387224 */ /* 0x000fc600078e0036 */
[----:B------:R-:W-:-:S06]  /*8070*/  LOP3.LUT R57, R57, 0x800fffff, R55, 0xf8, !PT ;  /* 0x800fffff39397812 */ /* 0x000fcc00078ef837 */
[----:B------:R-:W-:Y:S02]  /*8080*/  @!P2 DFMA R56, R56, 2, -R60 ;  /* 0x400000003838a82b */ /* 0x000fe4000000083c */
[----:B------:R-:W-:-:S08]  /*8090*/  DFMA R60, R58, -R50, 1 ;  /* 0x3ff000003a3c742b */ /* 0x000fd00000000832 */
[----:B------:R-:W-:-:S08]  /*80a0*/  DFMA R58, R58, R60, R58 ;  /* 0x0000003c3a3a722b */ /* 0x000fd0000000003a */
[----:B------:R-:W-:-:S08]  /*80b0*/  DMUL R60, R58, R56 ;  /* 0x000000383a3c7228 */ /* 0x000fd00000000000 */
[----:B------:R-:W-:-:S08]  /*80c0*/  DFMA R62, R60, -R50, R56 ;  /* 0x800000323c3e722b */ /* 0x000fd00000000038 */
[----:B------:R-:W-:Y:S01]  /*80d0*/  DFMA R62, R58, R62, R60 ;  /* 0x0000003e3a3e722b */ /* 0x000fe2000000003c */
[----:B------:R-:W-:Y:S01]  /*80e0*/  IMAD.MOV.U32 R60, RZ, RZ, R2 ;  /* 0x000000ffff3c7224 */ /* 0x000fe200078e0002 */
[----:B------:R-:W-:-:S05]  /*80f0*/  @!P2 LOP3.LUT R60, R57, 0x7ff00000, RZ, 0xc0, !PT ;  /* 0x7ff00000393ca812 */ /* 0x000fca00078ec0ff */
[----:B------:R-:W-:-:S05]  /*8100*/  VIADD R58, R60, 0xffffffff ;  /* 0xffffffff3c3a7836 */ /* 0x000fca0000000000 */
[----:B------:R-:W-:Y:S01]  /*8110*/  ISETP.GT.U32.AND P2, PT, R58, 0x7feffffe, PT ;  /* 0x7feffffe3a00780c */ /* 0x000fe20003f44070 */
[----:B------:R-:W-:-:S05]  /*8120*/  VIADD R58, R67, 0xffffffff ;  /* 0xffffffff433a7836 */ /* 0x000fca0000000000 */
[----:B------:R-:W-:-:S13]  /*8130*/  ISETP.GT.U32.OR P2, PT, R58, 0x7feffffe, P2 ;  /* 0x7feffffe3a00780c */ /* 0x000fda0001744470 */
[----:B------:R-:W-:Y:S05]  /*8140*/  @P2 BRA `(.L_x_3516) ;  /* 0x00000000006c2947 */ /* 0x000fea0003800000 */
[----:B------:R-:W-:-:S04]  /*8150*/  LOP3.LUT R55, R53, 0x7ff00000, RZ, 0xc0, !PT ;  /* 0x7ff0000035377812 */ /* 0x000fc800078ec0ff */
[CC--:B------:R-:W-:Y:S02]  /*8160*/  VIADDMNMX R54, R2.reuse, -R55.reuse, 0xb9600000, !PT ;  /* 0xb960000002367446 */ /* 0x0c0fe40007800937 */
[----:B------:R-:W-:Y:S02]  /*8170*/  ISETP.GE.U32.AND P2, PT, R2, R55, PT ;  /* 0x000000370200720c */ /* 0x000fe40003f46070 */
[----:B------:R-:W-:Y:S02]  /*8180*/  VIMNMX R54, PT, PT, R54, 0x46a00000, PT ;  /* 0x46a0000036367848 */ /* 0x000fe40003fe0100 */
[----:B------:R-:W-:-:S05]  /*8190*/  SEL R55, R0, 0x63400000, !P2 ;  /* 0x6340000000377807 */ /* 0x000fca0005000000 */
[----:B------:R-:W-:Y:S02]  /*81a0*/  IMAD.IADD R0, R54, 0x1, -R55 ;  /* 0x0000000136007824 */ /* 0x000fe400078e0a37 */
[----:B------:R-:W-:Y:S02]  /*81b0*/  IMAD.MOV.U32 R54, RZ, RZ, RZ ;  /* 0x000000ffff367224 */ /* 0x000fe400078e00ff */
        /* <DEDUP_REMOVED lines=20> */
.L_x_3516:
        /* <DEDUP_REMOVED lines=16> */
.L_x_3519:
[----:B------:R-:W-:Y:S01]  /*8400*/  LOP3.LUT R59, R53, 0x80000, RZ, 0xfc, !PT ;  /* 0x00080000353b7812 */ /* 0x000fe200078efcff */
[----:B------:R-:W-:Y:S01]  /*8410*/  IMAD.MOV.U32 R58, RZ, RZ, R52 ;  /* 0x000000ffff3a7224 */ /* 0x000fe200078e0034 */
[----:B------:R-:W-:Y:S06]  /*8420*/  BRA `(.L_x_3517) ;  /* 0x0000000000087947 */ /* 0x000fec0003800000 */
.L_x_3518:
[----:B------:R-:W-:Y:S01]  /*8430*/  LOP3.LUT R59, R55, 0x80000, RZ, 0xfc, !PT ;  /* 0x00080000373b7812 */ /* 0x000fe200078efcff */
[----:B------:R-:W-:-:S07]  /*8440*/  IMAD.MOV.U32 R58, RZ, RZ, R54 ;  /* 0x000000ffff3a7224 */ /* 0x000fce00078e0036 */
.L_x_3517:
[----:B------:R-:W-:Y:S05]  /*8450*/  BSYNC.RECONVERGENT B0 ;  /* 0x0000000000007941 */ /* 0x000fea0003800200 */
.L_x_3515:
[----:B------:R-:W-:Y:S02]  /*8460*/  IMAD.MOV.U32 R50, RZ, RZ, R4 ;  /* 0x000000ffff327224 */ /* 0x000fe400078e0004 */
[----:B------:R-:W-:Y:S02]  /*8470*/  IMAD.MOV.U32 R51, RZ, RZ, 0x0 ;  /* 0x00000000ff337424 */ /* 0x000fe400078e00ff */
[----:B------:R-:W-:Y:S02]  /*8480*/  IMAD.MOV.U32 R2, RZ, RZ, R58 ;  /* 0x000000ffff027224 */ /* 0x000fe400078e003a */
[----:B------:R-:W-:Y:S01]  /*8490*/  IMAD.MOV.U32 R53, RZ, RZ, R59 ;  /* 0x000000ffff357224 */ /* 0x000fe200078e003b */
[----:B------:R-:W-:Y:S06]  /*84a0*/  RET.REL.NODEC R50 `(_ZN43_GLOBAL__N__9ae7fba5_10_SoftMax_cu_9f978f6320softmax_warp_forwardIdddLi9ELb0ELb1EEEvPT0_PKT_iiiPKbib) ;  /* 0xffffff7832d47950 */ /* 0x000fec0003c3ffff */
.L_x_3520:
        /* <DEDUP_REMOVED lines=13> */
.L_x_11213:


//--------------------- .text._ZN43_GLOBAL__N__9ae7fba5_10_SoftMax_cu_9f978f6320softmax_warp_forwardIdddLi8ELb0ELb1EEEvPT0_PKT_iiiPKbib --------------------------
	.section	.text._ZN43_GLOBAL__N__9ae7fba5_10_SoftMax_cu_9f978f6320softmax_warp_forwardIdddLi8ELb0ELb1EEEvPT0_PKT_iiiPKbib,"ax",@progbits
	.align	128
.text._ZN43_GLOBAL__N__9ae7fba5_10_SoftMax_cu_9f978f6320softmax_warp_forwardIdddLi8ELb0ELb1EEEvPT0_PKT_iiiPKbib:
        .type           _ZN43_GLOBAL__N__9ae7fba5_10_SoftMax_cu_9f978f6320softmax_warp_forwardIdddLi8ELb0ELb1EEEvPT0_PKT_iiiPKbib,@function
        .size           _ZN43_GLOBAL__N__9ae7fba5_10_SoftMax_cu_9f978f6320softmax_warp_forwardIdddLi8ELb0ELb1EEEvPT0_PKT_iiiPKbib,(.L_x_11215 - _ZN43_GLOBAL__N__9ae7fba5_10_SoftMax_cu_9f978f6320softmax_warp_forwardIdddLi8ELb0ELb1EEEvPT0_PKT_iiiPKbib)
        .other          _ZN43_GLOBAL__N__9ae7fba5_10_SoftMax_cu_9f978f6320softmax_warp_forwardIdddLi8ELb0ELb1EEEvPT0_PKT_iiiPKbib,@"STO_CUDA_ENTRY STV_DEFAULT"
_ZN43_GLOBAL__N__9ae7fba5_10_SoftMax_cu_9f978f6320softmax_warp_forwardIdddLi8ELb0ELb1EEEvPT0_PKT_iiiPKbib:
        /* <DEDUP_REMOVED lines=41> */
.L_x_3521:
[----:B------:R-:W1:Y:S01]  /*0290*/  LDCU.64 UR8, c[0x0][0x3a0] ;  /* 0x00007400ff0877ac */ /* 0x000e620008000a00 */
[----:B------:R-:W2:Y:S01]  /*02a0*/  LDC.64 R26, c[0x0][0x388] ;  /* 0x0000e200ff1a7b82 */ /* 0x000ea20000000a00 */
[----:B0-----:R-:W-:Y:S01]  /*02b0*/  ISETP.GE.AND P0, PT, R0, UR5, PT ;  /* 0x0000000500007c0c */ /* 0x001fe2000bf06270 */
[----:B------:R-:W0:Y:S03]  /*02c0*/  LDCU.64 UR6, c[0x0][0x358] ;  /* 0x00006b00ff0677ac */ /* 0x000e260008000a00 */
[----:B------:R-:W-:Y:S02]  /*02d0*/  P2R R7, PR, RZ, 0x1 ;  /* 0x00000001ff077803 */ /* 0x000fe40000000000 */
[----:B------:R-:W-:Y:S01]  /*02e0*/  ISETP.GT.AND P0, PT, R36, RZ, !P0 ;  /* 0x000000ff2400720c */ /* 0x000fe20004704270 */
[----:B------:R-:W-:Y:S01]  /*02f0*/  VIADD R37, R0, 0x20 ;  /* 0x0000002000257836 */ /* 0x000fe20000000000 */
[----:B-1----:R-:W-:-:S04]  /*0300*/  IADD3 R22, P1, PT, R2, UR8, RZ ;  /* 0x0000000802167c10 */ /* 0x002fc8000ff3e0ff */
[----:B------:R-:W-:Y:S02]  /*0310*/  ISETP.GE.AND P2, PT, R37, UR5, PT ;  /* 0x0000000525007c0c */ /* 0x000fe4000bf46270 */
[----:B------:R-:W-:Y:S02]  /*0320*/  LEA.HI.X.SX32 R23, R2, UR9, 0x1, P1 ;  /* 0x0000000902177c11 */ /* 0x000fe400088f0eff */
[----:B------:R-:W-:-:S03]  /*0330*/  ISETP.LT.OR P5, PT, R36, 0x1, P2 ;  /* 0x000000012400780c */ /* 0x000fc600017a1670 */
[----:B0-----:R-:W3:Y:S01]  /*0340*/  @P0 LDG.E.U8 R2, desc[UR6][R22.64] ;  /* 0x0000000616020981 */ /* 0x001ee2000c1e1100 */
[----:B------:R-:W-:Y:S02]  /*0350*/  IMAD.MOV.U32 R8, RZ, RZ, 0x0 ;  /* 0x00000000ff087424 */ /* 0x000fe400078e00ff */
[----:B------:R-:W-:Y:S02]  /*0360*/  IMAD.MOV.U32 R9, RZ, RZ, -0x100000 ;  /* 0xfff00000ff097424 */ /* 0x000fe400078e00ff */
[----:B--2---:R-:W-:-:S04]  /*0370*/  IMAD.WIDE R26, R24, 0x8, R26 ;  /* 0x00000008181a7825 */ /* 0x004fc800078e021a */
[----:B------:R-:W-:Y:S01]  /*0380*/  IMAD.MOV.U32 R10, RZ, RZ, 0x0 ;  /* 0x00000000ff0a7424 */ /* 0x000fe200078e00ff */
[----:B------:R-:W2:Y:S01]  /*0390*/  @P0 LDG.E.64 R8, desc[UR6][R26.64] ;  /* 0x000000061a080981 */ /* 0x000ea2000c1e1b00 */
[----:B------:R-:W-:Y:S01]  /*03a0*/  IMAD.MOV.U32 R11, RZ, RZ, -0x100000 ;  /* 0xfff00000ff0b7424 */ /* 0x000fe200078e00ff */
[----:B------:R-:W-:Y:S01]  /*03b0*/  PRMT R32, RZ, 0x7610, R32 ;  /* 0x00007610ff207816 */ /* 0x000fe20000000020 */
[C---:B------:R-:W-:Y:S01]  /*03c0*/  VIADD R6, R0.reuse, 0x60 ;  /* 0x0000006000067836 */ /* 0x040fe20000000000 */
[----:B------:R-:W-:Y:S01]  /*03d0*/  PLOP3.LUT P4, PT, PT, PT, PT, 0x8, 0x80 ;  /* 0x000000000080781c */ /* 0x000fe20003f8e170 */
[C---:B------:R-:W-:Y:S02]  /*03e0*/  VIADD R5, R0.reuse, 0x80 ;  /* 0x0000008000057836 */ /* 0x040fe40000000000 */
[C---:B------:R-:W-:Y:S01]  /*03f0*/  VIADD R4, R0.reuse, 0xa0 ;  /* 0x000000a000047836 */ /* 0x040fe20000000000 */
[----:B------:R0:W5:Y:S01]  /*0400*/  @!P5 LDG.E.64 R10, desc[UR6][R26.64+0x100] ;  /* 0x000100061a0ad981 */ /* 0x000162000c1e1b00 */
[----:B------:R-:W-:Y:S01]  /*0410*/  BSSY.RECONVERGENT B0, `(.L_x_3522) ;  /* 0x0000017000007945 */ /* 0x000fe20003800200 */
[----:B------:R-:W-:Y:S01]  /*0420*/  P2R R25, PR, RZ, 0x4 ;  /* 0x00000004ff197803 */ /* 0x000fe20000000000 */
[----:B------:R-:W-:Y:S01]  /*0430*/  VIADD R3, R0, 0xc0 ;  /* 0x000000c000037836 */ /* 0x000fe20000000000 */
[----:B------:R-:W-:-:S02]  /*0440*/  ISETP.GE.AND P3, PT, R6, UR5, PT ;  /* 0x0000000506007c0c */ /* 0x000fc4000bf66270 */
[----:B------:R-:W-:Y:S02]  /*0450*/  ISETP.GE.AND P2, PT, R4, UR5, PT ;  /* 0x0000000504007c0c */ /* 0x000fe4000bf46270 */
[----:B---3--:R-:W-:-:S04]  /*0460*/  @P0 ISETP.NE.AND P1, PT, R2, RZ, PT ;  /* 0x000000ff0200020c */ /* 0x008fc80003f25270 */
[----:B------:R-:W-:Y:S02]  /*0470*/  @P0 SEL R2, RZ, 0x1, P1 ;  /* 0x00000001ff020807 */ /* 0x000fe40000800000 */
[----:B------:R-:W-:Y:S02]  /*0480*/  @P0 PLOP3.LUT P4, PT, P1, PT, PT, 0x8, 0x80 ;  /* 0x000000000080081c */ /* 0x000fe40000f8e170 */
[----:B------:R-:W-:Y:S01]  /*0490*/  @P0 PRMT R32, R2, 0x7610, R32 ;  /* 0x0000761002200816 */ /* 0x000fe20000000020 */
[----:B------:R-:W-:Y:S01]  /*04a0*/  VIADD R2, R0, 0xe0 ;  /* 0x000000e000027836 */ /* 0x000fe20000000000 */
[----:B------:R-:W-:Y:S01]  /*04b0*/  ISETP.GE.AND P1, PT, R5, UR5, PT ;  /* 0x0000000505007c0c */ /* 0x000fe2000bf26270 */
[----:B--2---:R-:W-:Y:S02]  /*04c0*/  IMAD.MOV.U32 R30, RZ, RZ, R8 ;  /* 0x000000ffff1e7224 */ /* 0x004fe400078e0008 */
[----:B------:R-:W-:Y:S01]  /*04d0*/  IMAD.MOV.U32 R31, RZ, RZ, R9 ;  /* 0x000000ffff1f7224 */ /* 0x000fe200078e0009 */
[----:B0-----:R-:W-:Y:S09]  /*04e0*/  @P5 BRA `(.L_x_3523) ;  /* 0x0000000000245947 */ /* 0x001ff20003800000 */
        /* <DEDUP_REMOVED lines=9> */
.L_x_3523:
[----:B------:R-:W-:Y:S05]  /*0580*/  BSYNC.RECONVERGENT B0 ;  /* 0x0000000000007941 */ /* 0x000fea0003800200 */
.L_x_3522:
[----:B------:R-:W-:Y:S01]  /*0590*/  VIADD R0, R0, 0x40 ;  /* 0x0000004000007836 */ /* 0x000fe20000000000 */
[C---:B------:R-:W-:Y:S01]  /*05a0*/  ISETP.GT.AND P4, PT, R36.reuse, RZ, PT ;  /* 0x000000ff2400720c */ /* 0x040fe20003f84270 */
[----:B------:R-:W-:Y:S01]  /*05b0*/  IMAD.MOV.U32 R14, RZ, RZ, 0x0 ;  /* 0x00000000ff0e7424 */ /* 0x000fe200078e00ff */
[----:B------:R-:W-:Y:S01]  /*05c0*/  ISETP.LT.OR P3, PT, R36, 0x1, P3 ;  /* 0x000000012400780c */ /* 0x000fe20001f61670 */
[----:B------:R-:W-:Y:S01]  /*05d0*/  IMAD.MOV.U32 R15, RZ, RZ, -0x100000 ;  /* 0xfff00000ff0f7424 */ /* 0x000fe200078e00ff */
[----:B------:R-:W-:Y:S01]  /*05e0*/  ISETP.GE.AND P6, PT, R0, UR5, PT ;  /* 0x0000000500007c0c */ /* 0x000fe2000bfc6270 */
[----:B------:R-:W-:Y:S01]  /*05f0*/  IMAD.MOV.U32 R16, RZ, RZ, 0x0 ;  /* 0x00000000ff107424 */ /* 0x000fe200078e00ff */
[----:B------:R-:W-:Y:S01]  /*0600*/  ISETP.LT.AND P5, PT, R3, UR5, P4 ;  /* 0x0000000503007c0c */ /* 0x000fe2000a7a1270 */
[----:B------:R-:W-:Y:S01]  /*0610*/  IMAD.MOV.U32 R17, RZ, RZ, -0x100000 ;  /* 0xfff00000ff117424 */ /* 0x000fe200078e00ff */
[C---:B------:R-:W-:Y:S01]  /*0620*/  ISETP.LT.OR P1, PT, R36.reuse, 0x1, P1 ;  /* 0x000000012400780c */ /* 0x040fe20000f21670 */
[----:B------:R-:W-:Y:S01]  /*0630*/  IMAD.MOV.U32 R18, RZ, RZ, 0x0 ;  /* 0x00000000ff127424 */ /* 0x000fe200078e00ff */
[----:B------:R-:W-:Y:S01]  /*0640*/  ISETP.GT.AND P2, PT, R36, RZ, !P2 ;  /* 0x000000ff2400720c */ /* 0x000fe20005744270 */
[----:B------:R-:W-:Y:S01]  /*0650*/  IMAD.MOV.U32 R19, RZ, RZ, -0x100000 ;  /* 0xfff00000ff137424 */ /* 0x000fe200078e00ff */
[----:B------:R-:W-:Y:S01]  /*0660*/  ISETP.LT.AND P4, PT, R2, UR5, P4 ;  /* 0x0000000502007c0c */ /* 0x000fe2000a781270 */
[----:B------:R-:W-:Y:S01]  /*0670*/  IMAD.MOV.U32 R20, RZ, RZ, 0x0 ;  /* 0x00000000ff147424 */ /* 0x000fe200078e00ff */
[----:B------:R-:W-:Y:S01]  /*0680*/  ISETP.LT.OR P6, PT, R36, 0x1, P6 ;  /* 0x000000012400780c */ /* 0x000fe200037c1670 */
[----:B------:R-:W-:Y:S01]  /*0690*/  IMAD.MOV.U32 R21, RZ, RZ, -0x100000 ;  /* 0xfff00000ff157424 */ /* 0x000fe200078e00ff */
[----:B------:R0:W5:Y:S01]  /*06a0*/  @!P3 LDG.E.64 R14, desc[UR6][R26.64+0x300] ;  /* 0x000300061a0eb981 */ /* 0x000162000c1e1b00 */
[----:B------:R-:W-:-:S02]  /*06b0*/  IMAD.MOV.U32 R28, RZ, RZ, 0x0 ;  /* 0x00000000ff1c7424 */ /* 0x000fc400078e00ff */
[----:B------:R-:W-:Y:S02]  /*06c0*/  IMAD.MOV.U32 R29, RZ, RZ, -0x100000 ;  /* 0xfff00000ff1d7424 */ /* 0x000fe400078e00ff */
[----:B------:R-:W-:Y:S01]  /*06d0*/  IMAD.MOV.U32 R12, RZ, RZ, 0x0 ;  /* 0x00000000ff0c7424 */ /* 0x000fe200078e00ff */
[----:B------:R0:W5:Y:S01]  /*06e0*/  @!P1 LDG.E.64 R16, desc[UR6][R26.64+0x400] ;  /* 0x000400061a109981 */ /* 0x000162000c1e1b00 */
[----:B------:R-:W-:-:S03]  /*06f0*/  IMAD.MOV.U32 R13, RZ, RZ, -0x100000 ;  /* 0xfff00000ff0d7424 */ /* 0x000fc600078e00ff */
[----:B------:R0:W5:Y:S04]  /*0700*/  @P2 LDG.E.64 R18, desc[UR6][R26.64+0x500] ;  /* 0x000500061a122981 */ /* 0x000168000c1e1b00 */
[----:B------:R0:W5:Y:S04]  /*0710*/  @P5 LDG.E.64 R20, desc[UR6][R26.64+0x600] ;  /* 0x000600061a145981 */ /* 0x000168000c1e1b00 */
[----:B------:R0:W5:Y:S04]  /*0720*/  @P4 LDG.E.64 R28, desc[UR6][R26.64+0x700] ;  /* 0x000700061a1c4981 */ /* 0x000168000c1e1b00 */
[----:B------:R0:W5:Y:S01]  /*0730*/  @!P6 LDG.E.64 R12, desc[UR6][R26.64+0x200] ;  /* 0x000200061a0ce981 */ /* 0x000162000c1e1b00 */
[----:B------:R-:W-:Y:S04]  /*0740*/  BSSY.RECONVERGENT B0, `(.L_x_3524) ;  /* 0x000000d000007945 */ /* 0x000fe80003800200 */
[----:B------:R-:W-:Y:S05]  /*0750*/  @P6 BRA `(.L_x_3525) ;  /* 0x00000000002c6947 */ /* 0x000fea0003800000 */
[----:B0-----:R-:W2:Y:S02]  /*0760*/  LDG.E.U8 R26, desc[UR6][R22.64+0x40] ;  /* 0x00004006161a7981 */ /* 0x001ea4000c1e1100 */
        /* <DEDUP_REMOVED lines=10> */
.L_x_3525:
[----:B------:R-:W-:Y:S05]  /*0810*/  BSYNC.RECONVERGENT B0 ;  /* 0x0000000000007941 */ /* 0x000fea0003800200 */
.L_x_3524:
        /* <DEDUP_REMOVED lines=13> */
.L_x_3527:
[----:B------:R-:W-:Y:S05]  /*08f0*/  BSYNC.RECONVERGENT B0 ;  /* 0x0000000000007941 */ /* 0x000fea0003800200 */
.L_x_3526:
        /* <DEDUP_REMOVED lines=13> */
.L_x_3529:
[----:B------:R-:W-:Y:S05]  /*09d0*/  BSYNC.RECONVERGENT B0 ;  /* 0x0000000000007941 */ /* 0x000fea0003800200 */
.L_x_3528:
[----:B------:R-:W-:Y:S04]  /*09e0*/  BSSY.RECONVERGENT B0, `(.L_x_3530) ;  /* 0x000000d000007945 */ /* 0x000fe80003800200 */
[----:B------:R-:W-:Y:S05]  /*09f0*/  @!P2 BRA `(.L_x_3531) ;  /* 0x00000000002ca947 */ /* 0x000fea0003800000 */
        /* <DEDUP_REMOVED lines=11> */
.L_x_3531:
[----:B------:R-:W-:Y:S05]  /*0ab0*/  BSYNC.RECONVERGENT B0 ;  /* 0x0000000000007941 */ /* 0x000fea0003800200 */
.L_x_3530:
        /* <DEDUP_REMOVED lines=13> */
.L_x_3533:
[----:B------:R-:W-:Y:S05]  /*0b90*/  BSYNC.RECONVERGENT B0 ;  /* 0x0000000000007941 */ /* 0x000fea0003800200 */
.L_x_3532:
        /* <DEDUP_REMOVED lines=13> */
.L_x_3535:
[----:B------:R-:W-:Y:S05]  /*0c70*/  BSYNC.RECONVERGENT B0 ;  /* 0x0000000000007941 */ /* 0x000fea0003800200 */
.L_x_3534:
[----:B0-----:R-:W-:Y:S01]  /*0c80*/  PRMT R26, R32, 0x9910, RZ ;  /* 0x00009910201a7816 */ /* 0x001fe200000000ff */
[----:B------:R-:W-:Y:S03]  /*0c90*/  BSSY.RECONVERGENT B0, `(.L_x_3536) ;  /* 0x0000060000007945 */ /* 0x000fe60003800200 */
[----:B------:R-:W-:-:S04]  /*0ca0*/  ISETP.NE.AND P1, PT, R26, RZ, PT ;  /* 0x000000ff1a00720c */ /* 0x000fc80003f25270 */
[----:B------:R-:W-:Y:S02]  /*0cb0*/  FSEL R30, R30, RZ, P1 ;  /* 0x000000ff1e1e7208 */ /* 0x000fe40000800000 */
[----:B------:R-:W-:-:S03]  /*0cc0*/  FSEL R31, R31, -QNAN , P1 ;  /* 0xfff000001f1f7808 */ /* 0x000fc60000800000 */
        /* <DEDUP_REMOVED lines=90> */
.L_x_3539:
[----:B------:R-:W-:Y:S05]  /*1270*/  BSYNC.RECONVERGENT B1 ;  /* 0x0000000000017941 */ /* 0x000fea0003800200 */
.L_x_3538:
[----:B------:R-:W-:-:S11]  /*1280*/  DADD R32, RZ, R26 ;  /* 0x00000000ff207229 */ /* 0x000fd6000000001a */
.L_x_3537:
[----:B------:R-:W-:Y:S05]  /*1290*/  BSYNC.RECONVERGENT B0 ;  /* 0x0000000000007941 */ /* 0x000fea0003800200 */
.L_x_3536:
[----:B------:R-:W-:Y:S01]  /*12a0*/  ISETP.GE.AND P0, PT, R36, 0x1, PT ;  /* 0x000000012400780c */ /* 0x000fe20003f06270 */
[----:B------:R-:W-:Y:S01]  /*12b0*/  BSSY.RECONVERGENT B0, `(.L_x_3540) ;  /* 0x0000044000007945 */ /* 0x000fe20003800200 */
[----:B------:R-:W-:Y:S02]  /*12c0*/  CS2R R8, SRZ ;  /* 0x0000000000087805 */ /* 0x000fe4000001ff00 */
[----:B------:R-:W-:-:S13]  /*12d0*/  ISETP.GE.OR P1, PT, R37, UR5, !P0 ;  /* 0x0000000525007c0c */ /* 0x000fda000c726670 */
[----:B------:R-:W-:Y:S05]  /*12e0*/  @P1 BRA `(.L_x_3541) ;  /* 0x0000000400001947 */ /* 0x000fea0003800000 */
        /* <DEDUP_REMOVED lines=62> */
.L_x_3543:
[----:B------:R-:W-:Y:S05]  /*16d0*/  BSYNC.RECONVERGENT B1 ;  /* 0x0000000000017941 */ /* 0x000fea0003800200 */
.L_x_3542:
[----:B------:R-:W-:-:S11]  /*16e0*/  DADD R32, R32, R8 ;  /* 0x0000000020207229 */ /* 0x000fd60000000008 */
.L_x_3541:
[----:B------:R-:W-:Y:S05]  /*16f0*/  BSYNC.RECONVERGENT B0 ;  /* 0x0000000000007941 */ /* 0x000fea0003800200 */
.L_x_3540:
[----:B------:R-:W-:Y:S01]  /*1700*/  ISETP.GE.OR P1, PT, R0, UR5, !P0 ;  /* 0x0000000500007c0c */ /* 0x000fe2000c726670 */
[----:B------:R-:W-:Y:S01]  /*1710*/  BSSY.RECONVERGENT B0, `(.L_x_3544) ;  /* 0x0000043000007945 */ /* 0x000fe20003800200 */
[----:B-----5:R-:W-:-:S11]  /*1720*/  CS2R R10, SRZ ;  /* 0x00000000000a7805 */ /* 0x020fd6000001ff00 */
        /* <DEDUP_REMOVED lines=63> */
.L_x_3547:
[----:B------:R-:W-:Y:S05]  /*1b20*/  BSYNC.RECONVERGENT B1 ;  /* 0x0000000000017941 */ /* 0x000fea0003800200 */
.L_x_3546:
[----:B------:R-:W-:-:S11]  /*1b30*/  DADD R32, R32, R10 ;  /* 0x0000000020207229 */ /* 0x000fd6000000000a */
.L_x_3545:
[----:B------:R-:W-:Y:S05]  /*1b40*/  BSYNC.RECONVERGENT B0 ;  /* 0x0000000000007941 */ /* 0x000fea0003800200 */
.L_x_3544:
        /* <DEDUP_REMOVED lines=66> */
.L_x_3551:
[----:B------:R-:W-:Y:S05]  /*1f70*/  BSYNC.RECONVERGENT B1 ;  /* 0x0000000000017941 */ /* 0x000fea0003800200 */
.L_x_3550:
[----:B------:R-:W-:-:S11]  /*1f80*/  DADD R32, R32, R12 ;  /* 0x0000000020207229 */ /* 0x000fd6000000000c */
.L_x_3549:
[----:B------:R-:W-:Y:S05]  /*1f90*/  BSYNC.RECONVERGENT B0 ;  /* 0x0000000000007941 */ /* 0x000fea0003800200 */
.L_x_3548:
        /* <DEDUP_REMOVED lines=66> */
.L_x_3555:
[----:B------:R-:W-:Y:S05]  /*23c0*/  BSYNC.RECONVERGENT B1 ;  /* 0x0000000000017941 */ /* 0x000fea0003800200 */
.L_x_3554:
[----:B------:R-:W-:-:S11]  /*23d0*/  DADD R32, R32, R14 ;  /* 0x0000000020207229 */ /* 0x000fd6000000000e */
.L_x_3553:
[----:B------:R-:W-:Y:S05]  /*23e0*/  BSYNC.RECONVERGENT B0 ;  /* 0x0000000000007941 */ /* 0x000fea0003800200 */
.L_x_3552:
[----:B------:R-:W-:Y:S01]  /*23f0*/  BSSY.RECONVERGENT B0, `(.L_x_3556) ;  /* 0x0000043000007945 */ /* 0x000fe20003800200 */
[----:B------:R-:W-:-:S03]  /*2400*/  CS2R R16, SRZ ;  /* 0x0000000000107805 */ /* 0x000fc6000001ff00 */
[----:B------:R-:W-:Y:S05]  /*2410*/  @!P2 BRA `(.L_x_3557) ;  /* 0x000000040000a947 */ /* 0x000fea0003800000 */
        /* <DEDUP_REMOVED lines=62> */
.L_x_3559:
[----:B------:R-:W-:Y:S05]  /*2800*/  BSYNC.RECONVERGENT B1 ;  /* 0x0000000000017941 */ /* 0x000fea0003800200 */
.L_x_3558:
[----:B------:R-:W-:-:S11]  /*2810*/  DADD R32, R32, R16 ;  /* 0x0000000020207229 */ /* 0x000fd60000000010 */
.L_x_3557:
[----:B------:R-:W-:Y:S05]  /*2820*/  BSYNC.RECONVERGENT B0 ;  /* 0x0000000000007941 */ /* 0x000fea0003800200 */
.L_x_3556:
        /* <DEDUP_REMOVED lines=65> */
.L_x_3563:
[----:B------:R-:W-:Y:S05]  /*2c40*/  BSYNC.RECONVERGENT B1 ;  /* 0x0000000000017941 */ /* 0x000fea0003800200 */
.L_x_3562:
[----:B------:R-:W-:-:S11]  /*2c50*/  DADD R32, R32, R18 ;  /* 0x0000000020207229 */ /* 0x000fd60000000012 */
.L_x_3561:
[----:B------:R-:W-:Y:S05]  /*2c60*/  BSYNC.RECONVERGENT B0 ;  /* 0x0000000000007941 */ /* 0x000fea0003800200 */
.L_x_3560:
        /* <DEDUP_REMOVED lines=57> */
[----:B------:R-:W-:-:S04]  /*3000*/  @!P1 LEA.HI R20, R22, R22, RZ, 0x1 ;  /* 0x0000001616149211 */ /* 0x000fc800078f08ff */
[----:B------:R-:W-:Y:S02]  /*3010*/  @!P1 SHF.R.S32.HI R23, RZ, 0x1, R20 ;  /* 0x00000001ff179819 */ /* 0x000fe40000011414 */
[----:B------:R-:W-:-:S03]  /*3020*/  FSEL R20, R34, RZ, P2 ;  /* 0x000000ff22147208 */ /* 0x000fc60001000000 */
[----:B------:R-:W-:Y:S02]  /*3030*/  @!P1 IMAD.IADD R22, R22, 0x1, -R23 ;  /* 0x0000000116169824 */ /* 0x000fe400078e0a17 */
[----:B------:R-:W-:-:S03]  /*3040*/  @!P1 IMAD R31, R23, 0x100000, R31 ;  /* 0x00100000171f9824 */ /* 0x000fc600078e021f */
[----:B------:R-:W-:Y:S01]  /*3050*/  @!P1 LEA R23, R22, 0x3ff00000, 0x14 ;  /* 0x3ff0000016179811 */ /* 0x000fe200078ea0ff */
[----:B------:R-:W-:-:S06]  /*3060*/  @!P1 IMAD.MOV.U32 R22, RZ, RZ, RZ ;  /* 0x000000ffff169224 */ /* 0x000fcc00078e00ff */
[----:B------:R-:W-:-:S11]  /*3070*/  @!P1 DMUL R20, R30, R22 ;  /* 0x000000161e149228 */ /* 0x000fd60000000000 */
.L_x_3567:
[----:B------:R-:W-:Y:S05]  /*3080*/  BSYNC.RECONVERGENT B1 ;  /* 0x0000000000017941 */ /* 0x000fea0003800200 */
.L_x_3566:
[----:B------:R-:W-:-:S11]  /*3090*/  DADD R32, R32, R20 ;  /* 0x0000000020207229 */ /* 0x000fd60000000014 */
.L_x_3565:
[----:B------:R-:W-:Y:S05]  /*30a0*/  BSYNC.RECONVERGENT B0 ;  /* 0x0000000000007941 */ /* 0x000fea0003800200 */
.L_x_3564:
        /* <DEDUP_REMOVED lines=16> */
[----:B------:R-:W-:-:S13]  /*31b0*/  ISETP.NE.AND P1, PT, R7, RZ, PT ;  /* 0x000000ff0700720c */ /* 0x000fda0003f25270 */
[----:B------:R-:W-:Y:S05]  /*31c0*/  @P1 EXIT ;  /* 0x000000000000194d */ /* 0x000fea0003800000 */
[----:B------:R-:W0:Y:S01]  /*31d0*/  MUFU.RCP64H R29, R23 ;  /* 0x00000017001d7308 */ /* 0x000e220000001800 */
        /* <DEDUP_REMOVED lines=20> */
[----:B------:R-:W-:Y:S05]  /*3320*/  CALL.REL.NOINC `($__internal_3_$__cuda_sm20_div_rn_f64_full) ;  /* 0x0000000c00787944 */ /* 0x000fea0003c00000 */
[----:B------:R-:W-:Y:S02]  /*3330*/  IMAD.MOV.U32 R28, RZ, RZ, R26 ;  /* 0x000000ffff1c7224 */ /* 0x000fe400078e001a */
[----:B------:R-:W-:-:S07]  /*3340*/  IMAD.MOV.U32 R29, RZ, RZ, R27 ;  /* 0x000000ffff1d7224 */ /* 0x000fce00078e001b */
.L_x_3569:
[----:B------:R-:W-:Y:S05]  /*3350*/  BSYNC.RECONVERGENT B0 ;  /* 0x0000000000007941 */ /* 0x000fea0003800200 */
.L_x_3568:
[----:B------:R-:W0:Y:S01]  /*3360*/  LDC.64 R30, c[0x0][0x380] ;  /* 0x0000e000ff1e7b82 */ /* 0x000e220000000a00 */
[----:B------:R-:W-:Y:S02]  /*3370*/  ISETP.NE.AND P0, PT, R25, RZ, PT ;  /* 0x000000ff1900720c */ /* 0x000fe40003f05270 */
[----:B------:R-:W-:Y:S02]  /*3380*/  FSEL R26, R28, RZ, P4 ;  /* 0x000000ff1c1a7208 */ /* 0x000fe40002000000 */
[----:B------:R-:W-:Y:S01]  /*3390*/  FSEL R27, R29, +QNAN , P4 ;  /* 0x7ff800001d1b7808 */ /* 0x000fe20002000000 */
[----:B0-----:R-:W-:-:S05]  /*33a0*/  IMAD.WIDE R24, R24, 0x8, R30 ;  /* 0x0000000818187825 */ /* 0x001fca00078e021e */
[----:B------:R0:W-:Y:S03]  /*33b0*/  STG.E.64 desc[UR6][R24.64], R26 ;  /* 0x0000001a18007986 */ /* 0x0001e6000c101b06 */
        /* <DEDUP_REMOVED lines=24> */
.L_x_3571:
[----:B------:R-:W-:Y:S05]  /*3540*/  BSYNC.RECONVERGENT B0 ;  /* 0x0000000000007941 */ /* 0x000fea0003800200 */
.L_x_3570:
        /* <DEDUP_REMOVED lines=30> */
.L_x_3573:
[----:B------:R-:W-:Y:S05]  /*3730*/  BSYNC.RECONVERGENT B0 ;  /* 0x0000000000007941 */ /* 0x000fea0003800200 */
.L_x_3572:
        /* <DEDUP_REMOVED lines=30> */
.L_x_3575:
[----:B------:R-:W-:Y:S05]  /*3920*/  BSYNC.RECONVERGENT B0 ;  /* 0x0000000000007941 */ /* 0x000fea0003800200 */
.L_x_3574:
        /* <DEDUP_REMOVED lines=30> */
.L_x_3577:
[----:B------:R-:W-:Y:S05]  /*3b10*/  BSYNC.RECONVERGENT B0 ;  /* 0x0000000000007941 */ /* 0x000fea0003800200 */
.L_x_3576:
        /* <DEDUP_REMOVED lines=30> */
.L_x_3579:
[----:B------:R-:W-:Y:S05]  /*3d00*/  BSYNC.RECONVERGENT B0 ;  /* 0x0000000000007941 */ /* 0x000fea0003800200 */
.L_x_3578:
        /* <DEDUP_REMOVED lines=30> */
.L_x_3581:
[----:B------:R-:W-:Y:S05]  /*3ef0*/  BSYNC.RECONVERGENT B0 ;  /* 0x0000000000007941 */ /* 0x000fea0003800200 */
.L_x_3580:
        /* <DEDUP_REMOVED lines=28> */
.L_x_3583:
[----:B------:R-:W-:Y:S05]  /*40c0*/  BSYNC.RECONVERGENT B0 ;  /* 0x0000000000007941 */ /* 0x000fea0003800200 */
.L_x_3582:
[----:B------:R-:W-:Y:S02]  /*40d0*/  FSEL R2, R2, RZ, P4 ;  /* 0x000000ff02027208 */ /* 0x000fe40002000000 */
[----:B------:R-:W-:-:S05]  /*40e0*/  FSEL R3, R3, +QNAN , P4 ;  /* 0x7ff8000003037808 */ /* 0x000fca0002000000 */
[----:B------:R-:W-:Y:S01]  /*40f0*/  STG.E.64 desc[UR6][R24.64+0x700], R2 ;  /* 0x0007000218007986 */ /* 0x000fe2000c101b06 */
[----:B------:R-:W-:Y:S05]  /*4100*/  EXIT ;  /* 0x000000000000794d */ /* 0x000fea0003800000 */
        .weak           $__internal_3_$__cuda_sm20_div_rn_f64_full
        .type           $__internal_3_$__cuda_sm20_div_rn_f64_full,@function
        .size           $__internal_3_$__cuda_sm20_div_rn_f64_full,(.L_x_11215 - $__internal_3_$__cuda_sm20_div_rn_f64_full)
$__internal_3_$__cuda_sm20_div_rn_f64_full:
        /* <DEDUP_REMOVED lines=12> */
[----:B------:R-:W-:Y:S02]  /*41d0*/  @!P1 LOP3.LUT R34, R29, 0x7ff00000, RZ, 0xc0, !PT ;  /* 0x7ff000001d229812 */ /* 0x000fe400078ec0ff */
[----:B------:R-:W0:Y:S02]  /*41e0*/  MUFU.RCP64H R33, R27 ;  /* 0x0000001b00217308 */ /* 0x000e240000001800 */
[----:B------:R-:W-:Y:S02]  /*41f0*/  @!P1 ISETP.GE.U32.AND P2, PT, R7, R34, PT ;  /* 0x000000220700920c */ /* 0x000fe40003f46070 */
[----:B------:R-:W-:Y:S02]  /*4200*/  @!P0 LOP3.LUT R42, R27, 0x7ff00000, RZ, 0xc0, !PT ;  /* 0x7ff000001b2a8812 */ /* 0x000fe400078ec0ff */
[----:B------:R-:W-:-:S04]  /*4210*/  @!P1 SEL R35, R41, 0x63400000, !P2 ;  /* 0x6340000029239807 */ /* 0x000fc80005000000 */
[----:B------:R-:W-:-:S04]  /*4220*/  @!P1 LOP3.LUT R38, R35, 0x80000000, R31, 0xf8, !PT ;  /* 0x8000000023269812 */ /* 0x000fc800078ef81f */
[----:B------:R-:W-:Y:S01]  /*4230*/  @!P1 LOP3.LUT R39, R38, 0x100000, RZ, 0xfc, !PT ;  /* 0x0010000026279812 */ /* 0x000fe200078efcff */
[----:B------:R-:W-:Y:S01]  /*4240*/  @!P1 IMAD.MOV.U32 R38, RZ, RZ, RZ ;  /* 0x000000ffff269224 */ /* 0x000fe200078e00ff */
[----:B0-----:R-:W-:-:S08]  /*4250*/  DFMA R36, R32, -R26, 1 ;  /* 0x3ff000002024742b */ /* 0x001fd0000000081a */
[----:B------:R-:W-:-:S08]  /*4260*/  DFMA R36, R36, R36, R36 ;  /* 0x000000242424722b */ /* 0x000fd00000000024 */
[----:B------:R-:W-:Y:S01]  /*4270*/  DFMA R36, R32, R36, R32 ;  /* 0x000000242024722b */ /* 0x000fe20000000020 */
[----:B------:R-:W-:Y:S01]  /*4280*/  SEL R33, R41, 0x63400000, !P3 ;  /* 0x6340000029217807 */ /* 0x000fe20005800000 */
[----:B------:R-:W-:-:S03]  /*4290*/  IMAD.MOV.U32 R32, RZ, RZ, R30 ;  /* 0x000000ffff207224 */ /* 0x000fc600078e001e */
[----:B------:R-:W-:-:S03]  /*42a0*/  LOP3.LUT R33, R33, 0x800fffff, R31, 0xf8, !PT ;  /* 0x800fffff21217812 */ /* 0x000fc600078ef81f */
[----:B------:R-:W-:-:S03]  /*42b0*/  DFMA R34, R36, -R26, 1 ;  /* 0x3ff000002422742b */ /* 0x000fc6000000081a */
[----:B------:R-:W-:-:S05]  /*42c0*/  @!P1 DFMA R32, R32, 2, -R38 ;  /* 0x400000002020982b */ /* 0x000fca0000000826 */
[----:B------:R-:W-:-:S08]  /*42d0*/  DFMA R34, R36, R34, R36 ;  /* 0x000000222422722b */ /* 0x000fd00000000024 */
[----:B------:R-:W-:-:S08]  /*42e0*/  DMUL R36, R34, R32 ;  /* 0x0000002022247228 */ /* 0x000fd00000000000 */
[----:B------:R-:W-:-:S08]  /*42f0*/  DFMA R38, R36, -R26, R32 ;  /* 0x8000001a2426722b */ /* 0x000fd00000000020 */
[----:B------:R-:W-:Y:S01]  /*4300*/  DFMA R38, R34, R38, R36 ;  /* 0x000000262226722b */ /* 0x000fe20000000024 */
[----:B------:R-:W-:Y:S01]  /*4310*/  IMAD.MOV.U32 R36, RZ, RZ, R7 ;  /* 0x000000ffff247224 */ /* 0x000fe200078e0007 */
[----:B------:R-:W-:Y:S01]  /*4320*/  @!P1 LOP3.LUT R36, R33, 0x7ff00000, RZ, 0xc0, !PT ;  /* 0x7ff0000021249812 */ /* 0x000fe200078ec0ff */
[----:B------:R-:W-:-:S04]  /*4330*/  VIADD R35, R42, 0xffffffff ;  /* 0xffffffff2a237836 */ /* 0x000fc80000000000 */
[----:B------:R-:W-:-:S05]  /*4340*/  VIADD R34, R36, 0xffffffff ;  /* 0xffffffff24227836 */ /* 0x000fca0000000000 */
[----:B------:R-:W-:-:S04]  /*4350*/  ISETP.GT.U32.AND P0, PT, R34, 0x7feffffe, PT ;  /* 0x7feffffe2200780c */ /* 0x000fc80003f04070 */
        /* <DEDUP_REMOVED lines=29> */
.L_x_3585:
        /* <DEDUP_REMOVED lines=16> */
.L_x_3588:
[----:B------:R-:W-:Y:S01]  /*4630*/  LOP3.LUT R35, R29, 0x80000, RZ, 0xfc, !PT ;  /* 0x000800001d237812 */ /* 0x000fe200078efcff */
[----:B------:R-:W-:Y:S01]  /*4640*/  IMAD.MOV.U32 R34, RZ, RZ, R28 ;  /* 0x000000ffff227224 */ /* 0x000fe200078e001c */
[----:B------:R-:W-:Y:S06]  /*4650*/  BRA `(.L_x_3586) ;  /* 0x0000000000087947 */ /* 0x000fec0003800000 */
.L_x_3587:
[----:B------:R-:W-:Y:S01]  /*4660*/  LOP3.LUT R35, R31, 0x80000, RZ, 0xfc, !PT ;  /* 0x000800001f237812 */ /* 0x000fe200078efcff */
[----:B------:R-:W-:-:S07]  /*4670*/  IMAD.MOV.U32 R34, RZ, RZ, R30 ;  /* 0x000000ffff227224 */ /* 0x000fce00078e001e */
.L_x_3586:
[----:B------:R-:W-:Y:S05]  /*4680*/  BSYNC.RECONVERGENT B1 ;  /* 0x0000000000017941 */ /* 0x000fea0003800200 */
.L_x_3584:
[----:B------:R-:W-:Y:S02]  /*4690*/  IMAD.MOV.U32 R41, RZ, RZ, 0x0 ;  /* 0x00000000ff297424 */ /* 0x000fe400078e00ff */
[----:B------:R-:W-:Y:S02]  /*46a0*/  IMAD.MOV.U32 R26, RZ, RZ, R34 ;  /* 0x000000ffff1a7224 */ /* 0x000fe400078e0022 */
[----:B------:R-:W-:Y:S01]  /*46b0*/  IMAD.MOV.U32 R27, RZ, RZ, R35 ;  /* 0x000000ffff1b7224 */ /* 0x000fe200078e0023 */
[----:B------:R-:W-:Y:S06]  /*46c0*/  RET.REL.NODEC R40 `(_ZN43_GLOBAL__N__9ae7fba5_10_SoftMax_cu_9f978f6320softmax_warp_forwardIdddLi8ELb0ELb1EEEvPT0_PKT_iiiPKbib) ;  /* 0xffffffb8284c7950 */ /* 0x000fec0003c3ffff */
.L_x_3589:
        /* <DEDUP_REMOVED lines=11> */
.L_x_11215:


//--------------------- .text._ZN43_GLOBAL__N__9ae7fba5_10_SoftMax_cu_9f978f6320softmax_warp_forwardIdddLi7ELb0ELb1EEEvPT0_PKT_iiiPKbib --------------------------
	.section	.text._ZN43_GLOBAL__N__9ae7fba5_10_SoftMax_cu_9f978f6320softmax_warp_forwardIdddLi7ELb0ELb1EEEvPT0_PKT_iiiPKbib,"ax",@progbits
	.align	128
.text._ZN43_GLOBAL__N__9ae7fba5_10_SoftMax_cu_9f978f6320softmax_warp_forwardIdddLi7ELb0ELb1EEEvPT0_PKT_iiiPKbib:
        .type           _ZN43_GLOBAL__N__9ae7fba5_10_SoftMax_cu_9f978f6320softmax_warp_forwardIdddLi7ELb0ELb1EEEvPT0_PKT_iiiPKbib,@function
        .size           _ZN43_GLOBAL__N__9ae7fba5_10_SoftMax_cu_9f978f6320softmax_warp_forwardIdddLi7ELb0ELb1EEEvPT0_PKT_iiiPKbib,(.L_x_11217 - _ZN43_GLOBAL__N__9ae7fba5_10_SoftMax_cu_9f978f6320softmax_warp_forwardIdddLi7ELb0ELb1EEEvPT0_PKT_iiiPKbib)
        .other          _ZN43_GLOBAL__N__9ae7fba5_10_SoftMax_cu_9f978f6320softmax_warp_forwardIdddLi7ELb0ELb1EEEvPT0_PKT_iiiPKbib,@"STO_CUDA_ENTRY STV_DEFAULT"
_ZN43_GLOBAL__N__9ae7fba5_10_SoftMax_cu_9f978f6320softmax_warp_forwardIdddLi7ELb0ELb1EEEvPT0_PKT_iiiPKbib:
[----:B------:R-:W-:Y:S01]  /*0000*/  LDC R1, c[0x0][0x37c] ;  /* 0x0000df00ff017b82 */ /* 0x000fe20000000800 */
[----:B------:R-:W0:Y:S01]  /*0010*/  S2R R0, SR_CTAID.X ;  /* 0x0000000000007919 */ /* 0x000e220000002500 */
[----:B------:R-:W0:Y:S01]  /*0020*/  LDCU UR6, c[0x0][0x364] ;  /* 0x00006c80ff0677ac */ /* 0x000e220008000800 */
[----:B------:R-:W0:Y:S01]  /*0030*/  S2R R3, SR_TID.Y ;  /* 0x0000000000037919 */ /* 0x000e220000002200 */
[----:B------:R-:W1:Y:S01]  /*0040*/  LDCU.U8 UR5, c[0x0][0x3ac] ;  /* 0x00007580ff0577ac */ /* 0x000e620008000000 */
[----:B------:R-:W2:Y:S01]  /*0050*/  S2R R41, SR_TID.X ;  /* 0x0000000000297919 */ /* 0x000ea20000002100 */
[----:B------:R-:W3:Y:S01]  /*0060*/  LDCU.64 UR8, c[0x0][0x390] ;  /* 0x00007200ff0877ac */ /* 0x000ee20008000a00 */
[----:B------:R-:W4:Y:S01]  /*0070*/  LDCU UR4, c[0x0][0x398] ;  /* 0x00007300ff0477ac */ /* 0x000f220008000800 */
[----:B------:R-:W0:Y:S01]  /*0080*/  LDCU.64 UR10, c[0x0][0x388] ;  /* 0x00007100ff0a77ac */ /* 0x000e220008000a00 */
[----:B-1----:R-:W-:-:S04]  /*0090*/  UPRMT UR5, UR5, 0x8880, URZ ;  /* 0x0000888005057896 */ /* 0x002fc800080000ff */
[----:B------:R-:W-:Y:S01]  /*00a0*/  UISETP.NE.AND UP0, UPT, UR5, URZ, UPT ;  /* 0x000000ff0500728c */ /* 0x000fe2000bf05270 */
[----:B0-----:R-:W-:Y:S01]  /*00b0*/  IMAD R0, R0, UR6, R3 ;  /* 0x0000000600007c24 */ /* 0x001fe2000f8e0203 */
[----:B------:R-:W0:Y:S03]  /*00c0*/  LDCU.64 UR6, c[0x0][0x3a0] ;  /* 0x00007400ff0677ac */ /* 0x000e260008000a00 */
[----:B------:R-:W-:-:S04]  /*00d0*/  IMAD.SHL.U32 R0, R0, 0x2, RZ ;  /* 0x0000000200007824 */ /* 0x000fc800078e00ff */
[----:B---3--:R-:W-:-:S04]  /*00e0*/  IMAD R4, R0, UR9, RZ ;  /* 0x0000000900047c24 */ /* 0x008fc8000f8e02ff */
[----:B--2---:R-:W-:-:S04]  /*00f0*/  IMAD.IADD R40, R4, 0x1, R41 ;  /* 0x0000000104287824 */ /* 0x004fc800078e0229 */
[----:B------:R-:W-:Y:S01]  /*0100*/  IMAD.MOV.U32 R2, RZ, RZ, R40 ;  /* 0x000000ffff027224 */ /* 0x000fe200078e0028 */
[----:B----4-:R-:W-:Y:S06]  /*0110*/  BRA.U !UP0, `(.L_x_3590) ;  /* 0x0000000108647547 */ /* 0x010fec000b800000 */
        /* <DEDUP_REMOVED lines=12> */
[----:B------:R-:W-:-:S06]  /*01e0*/  IMAD.HI.U32 R3, R3, R9, R2 ;  /* 0x0000000903037227 */ /* 0x000fcc00078e0002 */
        /* <DEDUP_REMOVED lines=12> */
.L_x_3590:
[----:B------:R-:W-:Y:S01]  /*02b0*/  SHF.R.S32.HI R5, RZ, 0x1f, R40 ;  /* 0x0000001fff057819 */ /* 0x000fe20000011428 */
[C---:B------:R-:W-:Y:S01]  /*02c0*/  VIADD R3, R41.reuse, 0x40 ;  /* 0x0000004029037836 */ /* 0x040fe20000000000 */
[----:B------:R-:W-:Y:S01]  /*02d0*/  LEA R6, P1, R40, UR10, 0x3 ;  /* 0x0000000a28067c11 */ /* 0x000fe2000f8218ff */
[----:B------:R-:W-:Y:S01]  /*02e0*/  IMAD.MOV.U32 R36, RZ, RZ, 0x0 ;  /* 0x00000000ff247424 */ /* 0x000fe200078e00ff */
[----:B------:R-:W-:Y:S01]  /*02f0*/  IADD3 R4, PT, PT, -R0, UR8, RZ ;  /* 0x0000000800047c10 */ /* 0x000fe2000fffe1ff */
[----:B------:R-:W-:Y:S01]  /*0300*/  VIADD R0, R41, 0x20 ;  /* 0x0000002029007836 */ /* 0x000fe20000000000 */
[----:B------:R-:W-:Y:S01]  /*0310*/  LEA.HI.X R7, R40, UR11, R5, 0x3, P1 ;  /* 0x0000000b28077c11 */ /* 0x000fe200088f1c05 */
[----:B------:R-:W-:Y:S01]  /*0320*/  IMAD.MOV.U32 R37, RZ, RZ, -0x100000 ;  /* 0xfff00000ff257424 */ /* 0x000fe200078e00ff */
[----:B------:R-:W-:Y:S01]  /*0330*/  ISETP.GE.AND P1, PT, R3, UR4, PT ;  /* 0x0000000403007c0c */ /* 0x000fe2000bf26270 */
[----:B------:R-:W-:Y:S01]  /*0340*/  IMAD.U32 R9, RZ, RZ, UR4 ;  /* 0x00000004ff097e24 */ /* 0x000fe2000f8e00ff */
[----:B0-----:R-:W-:Y:S01]  /*0350*/  IADD3 R32, P0, PT, R2, UR6, RZ ;  /* 0x0000000602207c10 */ /* 0x001fe2000ff1e0ff */
[----:B------:R-:W-:Y:S01]  /*0360*/  IMAD.MOV.U32 R10, RZ, RZ, 0x0 ;  /* 0x00000000ff0a7424 */ /* 0x000fe200078e00ff */
[C---:B------:R-:W-:Y:S01]  /*0370*/  ISETP.GE.AND P3, PT, R41.reuse, UR4, PT ;  /* 0x0000000429007c0c */ /* 0x040fe2000bf66270 */
[----:B------:R-:W-:Y:S01]  /*0380*/  IMAD.MOV.U32 R11, RZ, RZ, -0x100000 ;  /* 0xfff00000ff0b7424 */ /* 0x000fe200078e00ff */
[----:B------:R-:W-:Y:S01]  /*0390*/  ISETP.LT.OR P1, PT, R4, 0x1, P1 ;  /* 0x000000010400780c */ /* 0x000fe20000f21670 */
[----:B------:R-:W-:Y:S01]  /*03a0*/  IMAD.MOV.U32 R34, RZ, RZ, 0x0 ;  /* 0x00000000ff227424 */ /* 0x000fe200078e00ff */
[----:B------:R-:W-:Y:S01]  /*03b0*/  LEA.HI.X.SX32 R33, R2, UR7, 0x1, P0 ;  /* 0x0000000702217c11 */ /* 0x000fe200080f0eff */
[----:B------:R-:W0:Y:S01]  /*03c0*/  LDCU.64 UR6, c[0x0][0x358] ;  /* 0x00006b00ff0677ac */ /* 0x000e220008000a00 */
[----:B------:R-:W-:Y:S01]  /*03d0*/  ISETP.LT.OR P3, PT, R4, 0x2, P3 ;  /* 0x000000020400780c */ /* 0x000fe20001f61670 */
[C---:B------:R-:W-:Y:S01]  /*03e0*/  VIADD R2, R41.reuse, 0x60 ;  /* 0x0000006029027836 */ /* 0x040fe20000000000 */
[----:B------:R-:W-:Y:S01]  /*03f0*/  P2R R22, PR, RZ, 0x2 ;  /* 0x00000002ff167803 */ /* 0x000fe20000000000 */
[----:B------:R-:W-:Y:S01]  /*0400*/  IMAD.MOV.U32 R35, RZ, RZ, -0x100000 ;  /* 0xfff00000ff237424 */ /* 0x000fe200078e00ff */
[----:B------:R-:W-:Y:S01]  /*0410*/  P2R R13, PR, RZ, 0x8 ;  /* 0x00000008ff0d7803 */ /* 0x000fe20000000000 */
[----:B------:R-:W-:Y:S01]  /*0420*/  IMAD.MOV.U32 R30, RZ, RZ, 0x0 ;  /* 0x00000000ff1e7424 */ /* 0x000fe200078e00ff */
[----:B------:R-:W-:Y:S01]  /*0430*/  ISETP.NE.AND P3, PT, R22, RZ, PT ;  /* 0x000000ff1600720c */ /* 0x000fe20003f65270 */
[----:B------:R-:W-:Y:S01]  /*0440*/  IMAD.MOV.U32 R31, RZ, RZ, -0x100000 ;  /* 0xfff00000ff1f7424 */ /* 0x000fe200078e00ff */
[----:B------:R-:W-:Y:S01]  /*0450*/  ISETP.GE.AND P5, PT, R41, UR4, PT ;  /* 0x0000000429007c0c */ /* 0x000fe2000bfa6270 */
[----:B------:R-:W-:Y:S01]  /*0460*/  IMAD.MOV.U32 R14, RZ, RZ, 0x0 ;  /* 0x00000000ff0e7424 */ /* 0x000fe200078e00ff */
[----:B------:R-:W-:Y:S01]  /*0470*/  ISETP.GE.AND P2, PT, R2, UR4, PT ;  /* 0x0000000402007c0c */ /* 0x000fe2000bf46270 */
[----:B------:R-:W-:Y:S01]  /*0480*/  IMAD.MOV.U32 R15, RZ, RZ, -0x100000 ;  /* 0xfff00000ff0f7424 */ /* 0x000fe200078e00ff */
[----:B------:R-:W-:Y:S01]  /*0490*/  P2R R25, PR, RZ, 0x20 ;  /* 0x00000020ff197803 */ /* 0x000fe20000000000 */
[----:B------:R-:W-:Y:S01]  /*04a0*/  IMAD.MOV.U32 R16, RZ, RZ, 0x0 ;  /* 0x00000000ff107424 */ /* 0x000fe200078e00ff */
[C---:B------:R-:W-:Y:S01]  /*04b0*/  ISETP.GT.AND P6, PT, R4.reuse, RZ, !P5 ;  /* 0x000000ff0400720c */ /* 0x040fe20006fc4270 */
[----:B------:R-:W-:Y:S01]  /*04c0*/  IMAD.MOV.U32 R17, RZ, RZ, -0x100000 ;  /* 0xfff00000ff117424 */ /* 0x000fe200078e00ff */
[----:B------:R-:W-:Y:S01]  /*04d0*/  ISETP.GT.AND P0, PT, R4, 0x1, PT ;  /* 0x000000010400780c */ /* 0x000fe20003f04270 */
[----:B------:R-:W-:Y:S01]  /*04e0*/  IMAD.MOV.U32 R18, RZ, RZ, 0x0 ;  /* 0x00000000ff127424 */ /* 0x000fe200078e00ff */
[----:B------:R-:W-:Y:S01]  /*04f0*/  ISETP.GE.AND P5, PT, R0, UR4, PT ;  /* 0x0000000400007c0c */ /* 0x000fe2000bfa6270 */
[----:B0-----:R0:W5:Y:S01]  /*0500*/  @!P3 LDG.E.64 R36, desc[UR6][R6.64+0x200] ;  /* 0x000200060624b981 */ /* 0x001162000c1e1b00 */
[----:B------:R-:W-:Y:S01]  /*0510*/  ISETP.LT.OR P4, PT, R4, 0x1, P2 ;  /* 0x000000010400780c */ /* 0x000fe20001781670 */
[----:B------:R-:W-:Y:S01]  /*0520*/  IMAD.MOV.U32 R19, RZ, RZ, -0x100000 ;  /* 0xfff00000ff137424 */ /* 0x000fe200078e00ff */
[----:B------:R-:W-:Y:S01]  /*0530*/  ISETP.LT.AND P2, PT, R0, UR4, P0 ;  /* 0x0000000400007c0c */ /* 0x000fe20008741270 */
[----:B------:R-:W-:Y:S01]  /*0540*/  IMAD.MOV.U32 R20, RZ, RZ, 0x0 ;  /* 0x00000000ff147424 */ /* 0x000fe200078e00ff */
[----:B------:R-:W-:Y:S01]  /*0550*/  ISETP.LT.AND P1, PT, R3, UR4, P0 ;  /* 0x0000000403007c0c */ /* 0x000fe20008721270 */
[----:B------:R-:W-:Y:S01]  /*0560*/  IMAD.MOV.U32 R21, RZ, RZ, -0x100000 ;  /* 0xfff00000ff157424 */ /* 0x000fe200078e00ff */
[----:B------:R-:W-:Y:S01]  /*0570*/  P2R R24, PR, RZ, 0x20 ;  /* 0x00000020ff187803 */ /* 0x000fe20000000000 */
[----:B------:R-:W-:Y:S01]  /*0580*/  IMAD.WIDE.U32 R8, R9, 0x8, R6 ;  /* 0x0000000809087825 */ /* 0x000fe200078e0006 */
[----:B------:R-:W-:Y:S01]  /*0590*/  ISETP.LT.AND P0, PT, R2, UR4, P0 ;  /* 0x0000000402007c0c */ /* 0x000fe20008701270 */
[----:B------:R0:W5:Y:S01]  /*05a0*/  @P6 LDG.E.64 R10, desc[UR6][R6.64] ;  /* 0x00000006060a6981 */ /* 0x000162000c1e1b00 */
[----:B------:R-:W-:-:S02]  /*05b0*/  ISETP.LT.OR P5, PT, R4, 0x1, P5 ;  /* 0x000000010400780c */ /* 0x000fc40002fa1670 */
[----:B------:R-:W-:Y:S01]  /*05c0*/  ISETP.NE.AND P3, PT, R13, RZ, PT ;  /* 0x000000ff0d00720c */ /* 0x000fe20003f65270 */
[----:B------:R0:W5:Y:S01]  /*05d0*/  @!P4 LDG.E.64 R30, desc[UR6][R6.64+0x300] ;  /* 0x00030006061ec981 */ /* 0x000162000c1e1b00 */
[----:B------:R-:W-:Y:S01]  /*05e0*/  UISETP.NE.AND UP1, UPT, UR5, URZ, UPT ;  /* 0x000000ff0500728c */ /* 0x000fe2000bf25270 */
[----:B------:R-:W-:Y:S02]  /*05f0*/  P2R R38, PR, RZ, 0x10 ;  /* 0x00000010ff267803 */ /* 0x000fe40000000000 */
[----:B------:R0:W5:Y:S01]  /*0600*/  @P2 LDG.E.64 R16, desc[UR6][R8.64+0x100] ;  /* 0x0001000608102981 */ /* 0x000162000c1e1b00 */
[----:B------:R-:W-:-:S03]  /*0610*/  P2R R12, PR, RZ, 0x40 ;  /* 0x00000040ff0c7803 */ /* 0x000fc60000000000 */
[----:B------:R0:W5:Y:S04]  /*0620*/  @P1 LDG.E.64 R18, desc[UR6][R8.64+0x200] ;  /* 0x0002000608121981 */ /* 0x000168000c1e1b00 */
[----:B------:R0:W5:Y:S04]  /*0630*/  @!P5 LDG.E.64 R34, desc[UR6][R6.64+0x100] ;  /* 0x000100060622d981 */ /* 0x000168000c1e1b00 */
[----:B------:R0:W5:Y:S04]  /*0640*/  @!P3 LDG.E.64 R14, desc[UR6][R8.64] ;  /* 0x00000006080eb981 */ /* 0x000168000c1e1b00 */
[----:B------:R0:W5:Y:S01]  /*0650*/  @P0 LDG.E.64 R20, desc[UR6][R8.64+0x300] ;  /* 0x0003000608140981 */ /* 0x000162000c1e1b00 */
[----:B------:R-:W-:Y:S05]  /*0660*/  BRA.U UP1, `(.L_x_3591) ;  /* 0x0000000501cc7547 */ /* 0x000fea000b800000 */
[----:B0-----:R-:W-:Y:S01]  /*0670*/  IADD3 R6, P4, PT, R32, UR4, RZ ;  /* 0x0000000420067c10 */ /* 0x001fe2000ff9e0ff */
[----:B------:R-:W-:Y:S01]  /*0680*/  BSSY.RECONVERGENT B0, `(.L_x_3592) ;  /* 0x000000b000007945 */ /* 0x000fe20003800200 */
[----:B------:R-:W-:Y:S01]  /*0690*/  PRMT R13, RZ, 0x7610, R13 ;  /* 0x00007610ff0d7816 */ /* 0x000fe2000000000d */
[----:B-----5:R-:W-:Y:S02]  /*06a0*/  IMAD.MOV.U32 R8, RZ, RZ, R10 ;  /* 0x000000ffff087224 */ /* 0x020fe400078e000a */
[----:B------:R-:W-:Y:S01]  /*06b0*/  IMAD.X R7, RZ, RZ, R33, P4 ;  /* 0x000000ffff077224 */ /* 0x000fe200020e0621 */
[----:B------:R-:W-:Y:S01]  /*06c0*/  PLOP3.LUT P4, PT, PT, PT, PT, 0x8, 0x80 ;  /* 0x000000000080781c */ /* 0x000fe20003f8e170 */
[----:B------:R-:W-:Y:S01]  /*06d0*/  IMAD.MOV.U32 R9, RZ, RZ, R11 ;  /* 0x000000ffff097224 */ /* 0x000fe200078e000b */
[----:B------:R-:W-:Y:S11]  /*06e0*/  @!P6 BRA `(.L_x_3593) ;  /* 0x000000000010e947 */ /* 0x000ff60003800000 */
[----:B------:R-:W2:Y:S02]  /*06f0*/  LDG.E.U8 R13, desc[UR6][R32.64] ;  /* 0x00000006200d7981 */ /* 0x000ea4000c1e1100 */
[----:B--2---:R-:W-:-:S04]  /*0700*/  ISETP.NE.AND P4, PT, R13, RZ, PT ;  /* 0x000000ff0d00720c */ /* 0x004fc80003f85270 */
[----:B------:R-:W-:Y:S02]  /*0710*/  SEL R13, RZ, 0x1, P4 ;  /* 0x00000001ff0d7807 */ /* 0x000fe40002000000 */
[----:B------:R-:W-:-:S13]  /*0720*/  PLOP3.LUT P4, PT, P4, PT, PT, 0x8, 0x80 ;  /* 0x000000000080781c */ /* 0x000fda000278e170 */
.L_x_3593:
[----:B------:R-:W-:Y:S05]  /*0730*/  BSYNC.RECONVERGENT B0 ;  /* 0x0000000000007941 */ /* 0x000fea0003800200 */
.L_x_3592:
[----:B------:R-:W-:Y:S04]  /*0740*/  BSSY.RECONVERGENT B0, `(.L_x_3594) ;  /* 0x000000b000007945 */ /* 0x000fe80003800200 */
[----:B------:R-:W-:Y:S05]  /*0750*/  @P5 BRA `(.L_x_3595) ;  /* 0x0000000000245947 */ /* 0x000fea0003800000 */
[----:B------:R-:W2:Y:S02]  /*0760*/  LDG.E.U8 R23, desc[UR6][R32.64+0x20] ;  /* 0x0000200620177981 */ /* 0x000ea4000c1e1100 */
[----:B--2---:R-:W-:-:S13]  /*0770*/  ISETP.NE.AND P5, PT, R23, RZ, PT ;  /* 0x000000ff1700720c */ /* 0x004fda0003fa5270 */
[----:B------:R-:W-:-:S06]  /*0780*/  @!P5 DSETP.GT.AND P6, PT, R10, R34, PT ;  /* 0x000000220a00d22a */ /* 0x000fcc0003fc4000 */
[-C--:B------:R-:W-:Y:S02]  /*0790*/  @!P5 FSEL R23, R10, R34.reuse, P6 ;  /* 0x000000220a17d208 */ /* 0x080fe40003000000 */
[-C--:B------:R-:W-:Y:S02]  /*07a0*/  @!P5 FSEL R27, R11, R35.reuse, P6 ;  /* 0x000000230b1bd208 */ /* 0x080fe40003000000 */
[----:B------:R-:W-:Y:S01]  /*07b0*/  @!P5 FSEL R8, R23, R34, P4 ;  /* 0x000000221708d208 */ /* 0x000fe20002000000 */
[----:B------:R-:W-:Y:S01]  /*07c0*/  IMAD.MOV.U32 R23, RZ, RZ, 0x1 ;  /* 0x00000001ff177424 */ /* 0x000fe200078e00ff */
[----:B------:R-:W-:-:S04]  /*07d0*/  @!P5 FSEL R9, R27, R35, P4 ;  /* 0x000000231b09d208 */ /* 0x000fc80002000000 */
[----:B------:R-:W-:-:S07]  /*07e0*/  @!P5 PRMT R13, R23, 0x7610, R13 ;  /* 0x00007610170dd816 */ /* 0x000fce000000000d */
.L_x_3595:
[----:B------:R-:W-:Y:S05]  /*07f0*/  BSYNC.RECONVERGENT B0 ;  /* 0x0000000000007941 */ /* 0x000fea0003800200 */
.L_x_3594:
[----:B------:R-:W-:Y:S01]  /*0800*/  ISETP.NE.AND P4, PT, R22, RZ, PT ;  /* 0x000000ff1600720c */ /* 0x000fe20003f85270 */
[----:B------:R-:W-:-:S12]  /*0810*/  BSSY.RECONVERGENT B0, `(.L_x_3596) ;  /* 0x000000d000007945 */ /* 0x000fd80003800200 */
[----:B------:R-:W-:Y:S05]  /*0820*/  @P4 BRA `(.L_x_3597) ;  /* 0x00000000002c4947 */ /* 0x000fea0003800000 */
[----:B------:R-:W2:Y:S02]  /*0830*/  LDG.E.U8 R22, desc[UR6][R32.64+0x40] ;  /* 0x0000400620167981 */ /* 0x000ea4000c1e1100 */
[----:B--2---:R-:W-:-:S13]  /*0840*/  ISETP.NE.AND P4, PT, R22, RZ, PT ;  /* 0x000000ff1600720c */ /* 0x004fda0003f85270 */
[----:B------:R-:W-:Y:S05]  /*0850*/  @P4 BRA `(.L_x_3597) ;  /* 0x0000000000204947 */ /* 0x000fea0003800000 */
[----:B------:R-:W-:-:S06]  /*0860*/  DSETP.GT.AND P4, PT, R8, R36, PT ;  /* 0x000000240800722a */ /* 0x000fcc0003f84000 */
[----:B------:R-:W-:Y:S02]  /*0870*/  FSEL R23, R8, R36, P4 ;  /* 0x0000002408177208 */ /* 0x000fe40002000000 */
[----:B------:R-:W-:Y:S01]  /*0880*/  PRMT R8, R13, 0x9910, RZ ;  /* 0x000099100d087816 */ /* 0x000fe200000000ff */
[----:B------:R-:W-:Y:S01]  /*0890*/  IMAD.MOV.U32 R13, RZ, RZ, 0x1 ;  /* 0x00000001ff0d7424 */ /* 0x000fe200078e00ff */
[----:B------:R-:W-:Y:S02]  /*08a0*/  FSEL R9, R9, R37, P4 ;  /* 0x0000002509097208 */ /* 0x000fe40002000000 */
[----:B------:R-:W-:-:S04]  /*08b0*/  ISETP.NE.AND P4, PT, R8, RZ, PT ;  /* 0x000000ff0800720c */ /* 0x000fc80003f85270 */
[----:B------:R-:W-:Y:S02]  /*08c0*/  FSEL R8, R23, R36, P4 ;  /* 0x0000002417087208 */ /* 0x000fe40002000000 */
[----:B------:R-:W-:-:S07]  /*08d0*/  FSEL R9, R9, R37, P4 ;  /* 0x0000002509097208 */ /* 0x000fce0002000000 */
.L_x_3597:
[----:B------:R-:W-:Y:S05]  /*08e0*/  BSYNC.RECONVERGENT B0 ;  /* 0x0000000000007941 */ /* 0x000fea0003800200 */
.L_x_3596:
        /* <DEDUP_REMOVED lines=14> */
.L_x_3599:
[----:B------:R-:W-:Y:S05]  /*09d0*/  BSYNC.RECONVERGENT B0 ;  /* 0x0000000000007941 */ /* 0x000fea0003800200 */
.L_x_3598:
[----:B------:R-:W-:-:S04]  /*09e0*/  PRMT R13, R13, 0x9910, RZ ;  /* 0x000099100d0d7816 */ /* 0x000fc800000000ff */
[----:B------:R-:W-:-:S04]  /*09f0*/  ISETP.NE.AND P4, PT, R13, RZ, PT ;  /* 0x000000ff0d00720c */ /* 0x000fc80003f85270 */
[----:B------:R-:W-:Y:S02]  /*0a00*/  FSEL R13, R8, RZ, P4 ;  /* 0x000000ff080d7208 */ /* 0x000fe40002000000 */
[----:B------:R-:W2:Y:S01]  /*0a10*/  @!P3 LDG.E.U8 R8, desc[UR6][R6.64] ;  /* 0x000000060608b981 */ /* 0x000ea2000c1e1100 */
[----:B------:R-:W-:Y:S01]  /*0a20*/  PRMT R23, RZ, 0x7610, R23 ;  /* 0x00007610ff177816 */ /* 0x000fe20000000017 */
[----:B------:R-:W-:Y:S01]  /*0a30*/  BSSY.RECONVERGENT B0, `(.L_x_3600) ;  /* 0x0000013000007945 */ /* 0x000fe20003800200 */
[----:B------:R-:W-:Y:S01]  /*0a40*/  FSEL R22, R9, -QNAN , P4 ;  /* 0xfff0000009167808 */ /* 0x000fe20002000000 */
[----:B------:R-:W-:Y:S01]  /*0a50*/  IMAD.MOV.U32 R9, RZ, RZ, R15 ;  /* 0x000000ffff097224 */ /* 0x000fe200078e000f */
[----:B------:R-:W-:Y:S02]  /*0a60*/  PLOP3.LUT P4, PT, PT, PT, PT, 0x8, 0x80 ;  /* 0x000000000080781c */ /* 0x000fe40003f8e170 */
[----:B--2---:R-:W-:-:S04]  /*0a70*/  @!P3 ISETP.NE.AND P5, PT, R8, RZ, PT ;  /* 0x000000ff0800b20c */ /* 0x004fc80003fa5270 */
[----:B------:R-:W-:Y:S02]  /*0a80*/  @!P3 SEL R8, RZ, 0x1, P5 ;  /* 0x00000001ff08b807 */ /* 0x000fe40002800000 */
[----:B------:R-:W-:Y:S02]  /*0a90*/  @!P3 PLOP3.LUT P4, PT, P5, PT, PT, 0x8, 0x80 ;  /* 0x000000000080b81c */ /* 0x000fe40002f8e170 */
[----:B------:R-:W-:Y:S01]  /*0aa0*/  @!P3 PRMT R23, R8, 0x7610, R23 ;  /* 0x000076100817b816 */ /* 0x000fe20000000017 */
[----:B------:R-:W-:Y:S01]  /*0ab0*/  IMAD.MOV.U32 R8, RZ, RZ, R14 ;  /* 0x000000ffff087224 */ /* 0x000fe200078e000e */
[----:B------:R-:W-:Y:S09]  /*0ac0*/  @!P2 BRA `(.L_x_3601) ;  /* 0x000000000024a947 */ /* 0x000ff20003800000 */
[----:B------:R-:W2:Y:S02]  /*0ad0*/  LDG.E.U8 R26, desc[UR6][R6.64+0x20] ;  /* 0x00002006061a7981 */ /* 0x000ea4000c1e1100 */
[----:B--2---:R-:W-:Y:S01]  /*0ae0*/  ISETP.NE.AND P5, PT, R26, RZ, PT ;  /* 0x000000ff1a00720c */ /* 0x004fe20003fa5270 */
[----:B------:R-:W-:-:S12]  /*0af0*/  IMAD.MOV.U32 R26, RZ, RZ, 0x1 ;  /* 0x00000001ff1a7424 */ /* 0x000fd800078e00ff */
[----:B------:R-:W-:Y:S01]  /*0b00*/  @!P5 DSETP.GT.AND P6, PT, R14, R16, PT ;  /* 0x000000100e00d22a */ /* 0x000fe20003fc4000 */
[----:B------:R-:W-:-:S05]  /*0b10*/  @!P5 PRMT R23, R26, 0x7610, R23 ;  /* 0x000076101a17d816 */ /* 0x000fca0000000017 */
[-C--:B------:R-:W-:Y:S02]  /*0b20*/  @!P5 FSEL R27, R14, R16.reuse, P6 ;  /* 0x000000100e1bd208 */ /* 0x080fe40003000000 */
[-C--:B------:R-:W-:Y:S02]  /*0b30*/  @!P5 FSEL R29, R15, R17.reuse, P6 ;  /* 0x000000110f1dd208 */ /* 0x080fe40003000000 */
[----:B------:R-:W-:Y:S02]  /*0b40*/  @!P5 FSEL R8, R27, R16, P4 ;  /* 0x000000101b08d208 */ /* 0x000fe40002000000 */
[----:B------:R-:W-:-:S07]  /*0b50*/  @!P5 FSEL R9, R29, R17, P4 ;  /* 0x000000111d09d208 */ /* 0x000fce0002000000 */
.L_x_3601:
[----:B------:R-:W-:Y:S05]  /*0b60*/  BSYNC.RECONVERGENT B0 ;  /* 0x0000000000007941 */ /* 0x000fea0003800200 */
.L_x_3600:
[----:B------:R-:W-:Y:S04]  /*0b70*/  BSSY.RECONVERGENT B0, `(.L_x_3602) ;  /* 0x000000d000007945 */ /* 0x000fe80003800200 */
[----:B------:R-:W-:Y:S05]  /*0b80*/  @!P1 BRA `(.L_x_3603) ;  /* 0x00000000002c9947 */ /* 0x000fea0003800000 */
        /* <DEDUP_REMOVED lines=11> */
.L_x_3603:
[----:B------:R-:W-:Y:S05]  /*0c40*/  BSYNC.RECONVERGENT B0 ;  /* 0x0000000000007941 */ /* 0x000fea0003800200 */
.L_x_3602:
[----:B------:R-:W-:Y:S04]  /*0c50*/  BSSY.RECONVERGENT B0, `(.L_x_3604) ;  /* 0x000000d000007945 */ /* 0x000fe80003800200 */
[----:B------:R-:W-:Y:S05]  /*0c60*/  @!P0 BRA `(.L_x_3605) ;  /* 0x00000000002c8947 */ /* 0x000fea0003800000 */
[----:B------:R-:W2:Y:S02]  /*0c70*/  LDG.E.U8 R6, desc[UR6][R6.64+0x60] ;  /* 0x0000600606067981 */ /* 0x000ea4000c1e1100 */
[----:B--2---:R-:W-:-:S13]  /*0c80*/  ISETP.NE.AND P4, PT, R6, RZ, PT ;  /* 0x000000ff0600720c */ /* 0x004fda0003f85270 */
[----:B------:R-:W-:Y:S05]  /*0c90*/  @P4 BRA `(.L_x_3605) ;  /* 0x0000000000204947 */ /* 0x000fea0003800000 */
[----:B------:R-:W-:Y:S01]  /*0ca0*/  DSETP.GT.AND P4, PT, R8, R20, PT ;  /* 0x000000140800722a */ /* 0x000fe20003f84000 */
[----:B------:R-:W-:Y:S01]  /*0cb0*/  PRMT R6, R23, 0x9910, RZ ;  /* 0x0000991017067816 */ /* 0x000fe200000000ff */
[----:B------:R-:W-:-:S04]  /*0cc0*/  IMAD.MOV.U32 R23, RZ, RZ, 0x1 ;  /* 0x00000001ff177424 */ /* 0x000fc800078e00ff */
[----:B------:R-:W-:Y:S02]  /*0cd0*/  FSEL R7, R8, R20, P4 ;  /* 0x0000001408077208 */ /* 0x000fe40002000000 */
[----:B------:R-:W-:Y:S02]  /*0ce0*/  FSEL R9, R9, R21, P4 ;  /* 0x0000001509097208 */ /* 0x000fe40002000000 */
[----:B------:R-:W-:-:S04]  /*0cf0*/  ISETP.NE.AND P4, PT, R6, RZ, PT ;  /* 0x000000ff0600720c */ /* 0x000fc80003f85270 */
[----:B------:R-:W-:Y:S02]  /*0d00*/  FSEL R8, R7, R20, P4 ;  /* 0x0000001407087208 */ /* 0x000fe40002000000 */
[----:B------:R-:W-:-:S07]  /*0d10*/  FSEL R9, R9, R21, P4 ;  /* 0x0000001509097208 */ /* 0x000fce0002000000 */
.L_x_3605:
[----:B------:R-:W-:Y:S05]  /*0d20*/  BSYNC.RECONVERGENT B0 ;  /* 0x0000000000007941 */ /* 0x000fea0003800200 */
.L_x_3604:
[----:B------:R-:W-:Y:S01]  /*0d30*/  PRMT R6, R23, 0x9910, RZ ;  /* 0x0000991017067816 */ /* 0x000fe200000000ff */
[----:B------:R-:W-:-:S03]  /*0d40*/  IMAD.MOV.U32 R7, RZ, RZ, R22 ;  /* 0x000000ffff077224 */ /* 0x000fc600078e0016 */
[----:B------:R-:W-:Y:S01]  /*0d50*/  ISETP.NE.AND P4, PT, R6, RZ, PT ;  /* 0x000000ff0600720c */ /* 0x000fe20003f85270 */
[----:B------:R-:W-:-:S03]  /*0d60*/  IMAD.MOV.U32 R6, RZ, RZ, R13 ;  /* 0x000000ffff067224 */ /* 0x000fc600078e000d */
[----:B------:R-:W-:Y:S02]  /*0d70*/  FSEL R8, R8, RZ, P4 ;  /* 0x000000ff08087208 */ /* 0x000fe40002000000 */
[----:B------:R-:W-:Y:S01]  /*0d80*/  FSEL R9, R9, -QNAN , P4 ;  /* 0xfff0000009097808 */ /* 0x000fe20002000000 */
[----:B------:R-:W-:Y:S06]  /*0d90*/  BRA `(.L_x_3606) ;  /* 0x0000000400c47947 */ /* 0x000fec0003800000 */
.L_x_3591:
[----:B------:R-:W-:Y:S01]  /*0da0*/  ISETP.NE.AND P6, PT, R12, RZ, PT ;  /* 0x000000ff0c00720c */ /* 0x000fe20003fc5270 */
[----:B------:R-:W-:Y:S01]  /*0db0*/  BSSY.RECONVERGENT B0, `(.L_x_3607) ;  /* 0x000000a000007945 */ /* 0x000fe20003800200 */
[----:B0-----:R-:W-:Y:S01]  /*0dc0*/  PRMT R8, RZ, 0x7610, R8 ;  /* 0x00007610ff087816 */ /* 0x001fe20000000008 */
[----:B-----5:R-:W-:Y:S01]  /*0dd0*/  IMAD.MOV.U32 R6, RZ, RZ, R10 ;  /* 0x000000ffff067224 */ /* 0x020fe200078e000a */
[----:B------:R-:W-:Y:S01]  /*0de0*/  PLOP3.LUT P4, PT, PT, PT, PT, 0x8, 0x80 ;  /* 0x000000000080781c */ /* 0x000fe20003f8e170 */
[----:B------:R-:W-:-:S08]  /*0df0*/  IMAD.MOV.U32 R7, RZ, RZ, R11 ;  /* 0x000000ffff077224 */ /* 0x000fd000078e000b */
[----:B------:R-:W-:Y:S05]  /*0e00*/  @!P6 BRA `(.L_x_3608) ;  /* 0x000000000010e947 */ /* 0x000fea0003800000 */
[----:B------:R-:W2:Y:S02]  /*0e10*/  LDG.E.U8 R8, desc[UR6][R32.64] ;  /* 0x0000000620087981 */ /* 0x000ea4000c1e1100 */
[----:B--2---:R-:W-:-:S04]  /*0e20*/  ISETP.NE.AND P4, PT, R8, RZ, PT ;  /* 0x000000ff0800720c */ /* 0x004fc80003f85270 */
[----:B------:R-:W-:Y:S02]  /*0e30*/  SEL R8, RZ, 0x1, P4 ;  /* 0x00000001ff087807 */ /* 0x000fe40002000000 */
[----:B------:R-:W-:-:S13]  /*0e40*/  PLOP3.LUT P4, PT, P4, PT, PT, 0x8, 0x80 ;  /* 0x000000000080781c */ /* 0x000fda000278e170 */
.L_x_3608:
[----:B------:R-:W-:Y:S05]  /*0e50*/  BSYNC.RECONVERGENT B0 ;  /* 0x0000000000007941 */ /* 0x000fea0003800200 */
.L_x_3607:
        /* <DEDUP_REMOVED lines=11> */
.L_x_3610:
[----:B------:R-:W-:Y:S05]  /*0f10*/  BSYNC.RECONVERGENT B0 ;  /* 0x0000000000007941 */ /* 0x000fea0003800200 */
.L_x_3609:
        /* <DEDUP_REMOVED lines=14> */
.L_x_3612:
[----:B------:R-:W-:Y:S05]  /*1000*/  BSYNC.RECONVERGENT B0 ;  /* 0x0000000000007941 */ /* 0x000fea0003800200 */
.L_x_3611:
        /* <DEDUP_REMOVED lines=14> */
.L_x_3614:
[----:B------:R-:W-:Y:S05]  /*10f0*/  BSYNC.RECONVERGENT B0 ;  /* 0x0000000000007941 */ /* 0x000fea0003800200 */
.L_x_3613:
        /* <DEDUP_REMOVED lines=24> */
.L_x_3616:
[----:B------:R-:W-:Y:S05]  /*1280*/  BSYNC.RECONVERGENT B0 ;  /* 0x0000000000007941 */ /* 0x000fea0003800200 */
.L_x_3615:
        /* <DEDUP_REMOVED lines=13> */
.L_x_3618:
[----:B------:R-:W-:Y:S05]  /*1360*/  BSYNC.RECONVERGENT B0 ;  /* 0x0000000000007941 */ /* 0x000fea0003800200 */
.L_x_3617:
        /* <DEDUP_REMOVED lines=13> */
.L_x_3620:
[----:B------:R-:W-:Y:S05]  /*1440*/  BSYNC.RECONVERGENT B0 ;  /* 0x0000000000007941 */ /* 0x000fea0003800200 */
.L_x_3619:
[----:B------:R-:W-:-:S04]  /*1450*/  PRMT R8, R8, 0x9910, RZ ;  /* 0x0000991008087816 */ /* 0x000fc800000000ff */
[----:B------:R-:W-:-:S04]  /*1460*/  ISETP.NE.AND P4, PT, R8, RZ, PT ;  /* 0x000000ff0800720c */ /* 0x000fc80003f85270 */
[----:B------:R-:W-:Y:S01]  /*1470*/  FSEL R8, R6, RZ, P4 ;  /* 0x000000ff06087208 */ /* 0x000fe20002000000 */
[----:B------:R-:W-:Y:S01]  /*1480*/  IMAD.MOV.U32 R6, RZ, RZ, R13 ;  /* 0x000000ffff067224 */ /* 0x000fe200078e000d */
[----:B------:R-:W-:Y:S01]  /*1490*/  FSEL R9, R7, -QNAN , P4 ;  /* 0xfff0000007097808 */ /* 0x000fe20002000000 */
[----:B------:R-:W-:-:S07]  /*14a0*/  IMAD.MOV.U32 R7, RZ, RZ, R22 ;  /* 0x000000ffff077224 */ /* 0x000fce00078e0016 */
.L_x_3606:
[----:B------:R-:W-:Y:S01]  /*14b0*/  ISETP.NE.AND P5, PT, R12, RZ, PT ;  /* 0x000000ff0c00720c */ /* 0x000fe20003fa5270 */
[----:B------:R-:W-:Y:S01]  /*14c0*/  SHFL.BFLY PT, R13, R9, 0x10, 0x1f ;  /* 0x0e001f00090d7f89 */ /* 0x000fe200000e0000 */
[----:B------:R-:W-:Y:S01]  /*14d0*/  BSSY.RECONVERGENT B0, `(.L_x_3621) ;  /* 0x0000076000007945 */ /* 0x000fe20003800200 */
[----:B------:R-:W-:Y:S02]  /*14e0*/  CS2R R28, SRZ ;  /* 0x00000000001c7805 */ /* 0x000fe4000001ff00 */
[----:B------:R-:W0:Y:S04]  /*14f0*/  SHFL.BFLY PT, R12, R8, 0x10, 0x1f ;  /* 0x0e001f00080c7f89 */ /* 0x000e2800000e0000 */
[----:B------:R-:W-:Y:S04]  /*1500*/  SHFL.BFLY PT, R23, R7, 0x10, 0x1f ;  /* 0x0e001f0007177f89 */ /* 0x000fe800000e0000 */
[----:B------:R-:W1:Y:S01]  /*1510*/  SHFL.BFLY PT, R22, R6, 0x10, 0x1f ;  /* 0x0e001f0006167f89 */ /* 0x000e6200000e0000 */
[----:B0-----:R-:W-:-:S06]  /*1520*/  DSETP.GEU.AND P4, PT, R8, R12, PT ;  /* 0x0000000c0800722a */ /* 0x001fcc0003f8e000 */
[----:B------:R-:W-:Y:S02]  /*1530*/  FSEL R12, R12, R8, !P4 ;  /* 0x000000080c0c7208 */ /* 0x000fe40006000000 */
[----:B------:R-:W-:Y:S01]  /*1540*/  FSEL R13, R13, R9, !P4 ;  /* 0x000000090d0d7208 */ /* 0x000fe20006000000 */
[----:B-1----:R-:W-:Y:S02]  /*1550*/  DSETP.GEU.AND P4, PT, R6, R22, PT ;  /* 0x000000160600722a */ /* 0x002fe40003f8e000 */
[----:B------:R-:W-:Y:S04]  /*1560*/  SHFL.BFLY PT, R26, R12, 0x8, 0x1f ;  /* 0x0d001f000c1a7f89 */ /* 0x000fe800000e0000 */
[----:B------:R-:W0:Y:S01]  /*1570*/  SHFL.BFLY PT, R27, R13, 0x8, 0x1f ;  /* 0x0d001f000d1b7f89 */ /* 0x000e2200000e0000 */
[----:B------:R-:W-:-:S02]  /*1580*/  FSEL R22, R22, R6, !P4 ;  /* 0x0000000616167208 */ /* 0x000fc40006000000 */
[----:B------:R-:W-:Y:S01]  /*1590*/  FSEL R23, R23, R7, !P4 ;  /* 0x0000000717177208 */ /* 0x000fe20006000000 */
[----:B0-----:R-:W-:-:S06]  /*15a0*/  DSETP.GEU.AND P4, PT, R12, R26, PT ;  /* 0x0000001a0c00722a */ /* 0x001fcc0003f8e000 */
[----:B------:R-:W-:Y:S02]  /*15b0*/  FSEL R8, R26, R12, !P4 ;  /* 0x0000000c1a087208 */ /* 0x000fe40006000000 */
[----:B------:R-:W-:Y:S01]  /*15c0*/  FSEL R9, R27, R13, !P4 ;  /* 0x0000000d1b097208 */ /* 0x000fe20006000000 */
[----:B------:R-:W-:Y:S04]  /*15d0*/  SHFL.BFLY PT, R26, R22, 0x8, 0x1f ;  /* 0x0d001f00161a7f89 */ /* 0x000fe800000e0000 */
        /* <DEDUP_REMOVED lines=10> */
[----:B------:R-:W-:-:S03]  /*1680*/  FSEL R7, R7, R9, !P4 ;  /* 0x0000000907077208 */ /* 0x000fc60006000000 */
[----:B------:R-:W-:Y:S04]  /*1690*/  SHFL.BFLY PT, R22, R6, 0x2, 0x1f ;  /* 0x0c401f0006167f89 */ /* 0x000fe800000e0000 */
[----:B------:R-:W1:Y:S01]  /*16a0*/  SHFL.BFLY PT, R23, R7, 0x2, 0x1f ;  /* 0x0c401f0007177f89 */ /* 0x000e6200000e0000 */
[----:B0-----:R-:W-:-:S06]  /*16b0*/  DSETP.GEU.AND P4, PT, R26, R12, PT ;  /* 0x0000000c1a00722a */ /* 0x001fcc0003f8e000 */
[----:B------:R-:W-:Y:S02]  /*16c0*/  FSEL R12, R12, R26, !P4 ;  /* 0x0000001a0c0c7208 */ /* 0x000fe40006000000 */
[----:B------:R-:W-:Y:S02]  /*16d0*/  FSEL R13, R13, R27, !P4 ;  /* 0x0000001b0d0d7208 */ /* 0x000fe40006000000 */
[----:B------:R-:W-:Y:S01]  /*16e0*/  CS2R R26, SRZ ;  /* 0x00000000001a7805 */ /* 0x000fe2000001ff00 */
[----:B-1----:R-:W-:-:S06]  /*16f0*/  DSETP.GEU.AND P4, PT, R6, R22, PT ;  /* 0x000000160600722a */ /* 0x002fcc0003f8e000 */
[----:B------:R-:W-:Y:S02]  /*1700*/  FSEL R8, R22, R6, !P4 ;  /* 0x0000000616087208 */ /* 0x000fe40006000000 */
[----:B------:R-:W-:Y:S01]  /*1710*/  FSEL R9, R23, R7, !P4 ;  /* 0x0000000717097208 */ /* 0x000fe20006000000 */
[----:B------:R-:W-:Y:S04]  /*1720*/  SHFL.BFLY PT, R22, R12, 0x2, 0x1f ;  /* 0x0c401f000c167f89 */ /* 0x000fe800000e0000 */
[----:B------:R-:W0:Y:S02]  /*1730*/  SHFL.BFLY PT, R23, R13, 0x2, 0x1f ;  /* 0x0c401f000d177f89 */ /* 0x000e2400000e0000 */
        /* <DEDUP_REMOVED lines=10> */
[----:B-1----:R-:W-:-:S06]  /*17e0*/  DSETP.GEU.AND P4, PT, R42, R6, PT ;  /* 0x000000062a00722a */ /* 0x002fcc0003f8e000 */
        /* <DEDUP_REMOVED lines=66> */
.L_x_3624:
[----:B------:R-:W-:Y:S05]  /*1c10*/  BSYNC.RECONVERGENT B1 ;  /* 0x0000000000017941 */ /* 0x000fea0003800200 */
.L_x_3623:
[----:B------:R-:W-:-:S11]  /*1c20*/  DADD R28, RZ, R26 ;  /* 0x00000000ff1c7229 */ /* 0x000fd6000000001a */
.L_x_3622:
[----:B------:R-:W-:Y:S05]  /*1c30*/  BSYNC.RECONVERGENT B0 ;  /* 0x0000000000007941 */ /* 0x000fea0003800200 */
.L_x_3621:
        /* <DEDUP_REMOVED lines=68> */
.L_x_3628:
[----:B------:R-:W-:Y:S05]  /*2080*/  BSYNC.RECONVERGENT B1 ;  /* 0x0000000000017941 */ /* 0x000fea0003800200 */
.L_x_3627:
[----:B------:R-:W-:-:S11]  /*2090*/  DADD R28, R28, R6 ;  /* 0x000000001c1c7229 */ /* 0x000fd60000000006 */
.L_x_3626:
[----:B------:R-:W-:Y:S05]  /*20a0*/  BSYNC.RECONVERGENT B0 ;  /* 0x0000000000007941 */ /* 0x000fea0003800200 */
.L_x_3625:
        /* <DEDUP_REMOVED lines=67> */
.L_x_3632:
[----:B------:R-:W-:Y:S05]  /*24e0*/  BSYNC.RECONVERGENT B1 ;  /* 0x0000000000017941 */ /* 0x000fea0003800200 */
.L_x_3631:
[----:B------:R-:W-:-:S11]  /*24f0*/  DADD R28, R28, R8 ;  /* 0x000000001c1c7229 */ /* 0x000fd60000000008 */
.L_x_3630:
[----:B------:R-:W-:Y:S05]  /*2500*/  BSYNC.RECONVERGENT B0 ;  /* 0x0000000000007941 */ /* 0x000fea0003800200 */
.L_x_3629:
[----:B------:R-:W-:Y:S01]  /*2510*/  ISETP.NE.AND P5, PT, R38, RZ, PT ;  /* 0x000000ff2600720c */ /* 0x000fe20003fa5270 */
        /* <DEDUP_REMOVED lines=65> */
.L_x_3636:
[----:B------:R-:W-:Y:S05]  /*2930*/  BSYNC.RECONVERGENT B1 ;  /* 0x0000000000017941 */ /* 0x000fea0003800200 */
.L_x_3635:
[----:B------:R-:W-:-:S11]  /*2940*/  DADD R28, R28, R10 ;  /* 0x000000001c1c7229 */ /* 0x000fd6000000000a */
.L_x_3634:
[----:B------:R-:W-:Y:S05]  /*2950*/  BSYNC.RECONVERGENT B0 ;  /* 0x0000000000007941 */ /* 0x000fea0003800200 */
.L_x_3633:
[----:B------:R-:W-:Y:S01]  /*2960*/  USHF.R.S32.HI UR5, URZ, 0x1f, UR4 ;  /* 0x0000001fff057899 */ /* 0x000fe20008011404 */
[----:B------:R-:W-:Y:S01]  /*2970*/  BSSY.RECONVERGENT B0, `(.L_x_3637) ;  /* 0x0000048000007945 */ /* 0x000fe20003800200 */
[----:B------:R-:W-:Y:S01]  /*2980*/  USEL UR4, UR4, URZ, !UP0 ;  /* 0x000000ff04047287 */ /* 0x000fe2000c000000 */
[----:B------:R-:W-:Y:S01]  /*2990*/  CS2R R12, SRZ ;  /* 0x00000000000c7805 */ /* 0x000fe2000001ff00 */
[----:B------:R-:W-:-:S04]  /*29a0*/  USEL UR5, UR5, URZ, !UP0 ;  /* 0x000000ff05057287 */ /* 0x000fc8000c000000 */
[----:B------:R-:W-:-:S04]  /*29b0*/  IADD3 R30, P5, PT, R32, UR4, RZ ;  /* 0x00000004201e7c10 */ /* 0x000fc8000ffbe0ff */
[----:B------:R-:W-:Y:S02]  /*29c0*/  IADD3.X R31, PT, PT, R33, UR5, RZ, P5, !PT ;  /* 0x00000005211f7c10 */ /* 0x000fe4000affe4ff */
[----:B------:R-:W-:Y:S01]  /*29d0*/  CS2R R32, SRZ ;  /* 0x0000000000207805 */ /* 0x000fe2000001ff00 */
[----:B------:R-:W-:Y:S06]  /*29e0*/  @P3 BRA `(.L_x_3638) ;  /* 0x0000000400003947 */ /* 0x000fec0003800000 */
        /* <DEDUP_REMOVED lines=62> */
.L_x_3640:
[----:B------:R-:W-:Y:S05]  /*2dd0*/  BSYNC.RECONVERGENT B1 ;  /* 0x0000000000017941 */ /* 0x000fea0003800200 */
.L_x_3639:
[----:B------:R-:W-:-:S11]  /*2de0*/  DADD R32, RZ, R12 ;  /* 0x00000000ff207229 */ /* 0x000fd6000000000c */
.L_x_3638:
[----:B------:R-:W-:Y:S05]  /*2df0*/  BSYNC.RECONVERGENT B0 ;  /* 0x0000000000007941 */ /* 0x000fea0003800200 */
.L_x_3637:
        /* <DEDUP_REMOVED lines=63> */
[----:B------:R-:W-:Y:S02]  /*31f0*/  @!P2 IMAD.MOV.U32 R34, RZ, RZ, R16 ;  /* 0x000000ffff22a224 */ /* 0x000fe400078e0010 */
[----:B------:R-:W-:-:S06]  /*3200*/  @!P2 IMAD.MOV.U32 R16, RZ, RZ, RZ ;  /* 0x000000ffff10a224 */ /* 0x000fcc00078e00ff */
[----:B------:R-:W-:-:S11]  /*3210*/  @!P2 DMUL R14, R34, R16 ;  /* 0x00000010220ea228 */ /* 0x000fd60000000000 */
.L_x_3644:
[----:B------:R-:W-:Y:S05]  /*3220*/  BSYNC.RECONVERGENT B1 ;  /* 0x0000000000017941 */ /* 0x000fea0003800200 */
.L_x_3643:
[----:B------:R-:W-:-:S11]  /*3230*/  DADD R32, R32, R14 ;  /* 0x0000000020207229 */ /* 0x000fd6000000000e */
.L_x_3642:
[----:B------:R-:W-:Y:S05]  /*3240*/  BSYNC.RECONVERGENT B0 ;  /* 0x0000000000007941 */ /* 0x000fea0003800200 */
.L_x_3641:
        /* <DEDUP_REMOVED lines=66> */
.L_x_3648:
[----:B------:R-:W-:Y:S05]  /*3670*/  BSYNC.RECONVERGENT B1 ;  /* 0x0000000000017941 */ /* 0x000fea0003800200 */
.L_x_3647:
[----:B------:R-:W-:-:S11]  /*3680*/  DADD R32, R32, R16 ;  /* 0x0000000020207229 */ /* 0x000fd60000000010 */
.L_x_3646:
[----:B------:R-:W-:Y:S05]  /*3690*/  BSYNC.RECONVERGENT B0 ;  /* 0x0000000000007941 */ /* 0x000fea0003800200 */
.L_x_3645:
        /* <DEDUP_REMOVED lines=65> */
.L_x_3652:
[----:B------:R-:W-:Y:S05]  /*3ab0*/  BSYNC.RECONVERGENT B1 ;  /* 0x0000000000017941 */ /* 0x000fea0003800200 */
.L_x_3651:
[----:B------:R-:W-:-:S11]  /*3ac0*/  DADD R32, R32, R18 ;  /* 0x0000000020207229 */ /* 0x000fd60000000012 */
.L_x_3650:
[----:B------:R-:W-:Y:S05]  /*3ad0*/  BSYNC.RECONVERGENT B0 ;  /* 0x0000000000007941 */ /* 0x000fea0003800200 */
.L_x_3649:
[----:B------:R-:W-:Y:S04]  /*3ae0*/  SHFL.BFLY PT, R21, R29, 0x10, 0x1f ;  /* 0x0e001f001d157f89 */ /* 0x000fe800000e0000 */
[----:B------:R-:W0:Y:S04]  /*3af0*/  SHFL.BFLY PT, R20, R28, 0x10, 0x1f ;  /* 0x0e001f001c147f89 */ /* 0x000e2800000e0000 */
[----:B------:R-:W-:Y:S04]  /*3b00*/  SHFL.BFLY PT, R23, R33, 0x10, 0x1f ;  /* 0x0e001f0021177f89 */ /* 0x000fe800000e0000 */
[----:B------:R-:W1:Y:S01]  /*3b10*/  SHFL.BFLY PT, R22, R32, 0x10, 0x1f ;  /* 0x0e001f0020167f89 */ /* 0x000e6200000e0000 */
[----:B0-----:R-:W-:-:S02]  /*3b20*/  DADD R20, R20, R28 ;  /* 0x0000000014147229 */ /* 0x001fc4000000001c */
[----:B-1----:R-:W-:-:S05]  /*3b30*/  DADD R30, R22, R32 ;  /* 0x00000000161e7229 */ /* 0x002fca0000000020 */
[----:B------:R-:W-:Y:S04]  /*3b40*/  SHFL.BFLY PT, R23, R21, 0x8, 0x1f ;  /* 0x0d001f0015177f89 */ /* 0x000fe800000e0000 */
[----:B------:R-:W0:Y:S04]  /*3b50*/  SHFL.BFLY PT, R22, R20, 0x8, 0x1f ;  /* 0x0d001f0014167f89 */ /* 0x000e2800000e0000 */
[----:B------:R-:W-:Y:S04]  /*3b60*/  SHFL.BFLY PT, R35, R31, 0x8, 0x1f ;  /* 0x0d001f001f237f89 */ /* 0x000fe800000e0000 */
[----:B------:R-:W1:Y:S01]  /*3b70*/  SHFL.BFLY PT, R34, R30, 0x8, 0x1f ;  /* 0x0d001f001e227f89 */ /* 0x000e6200000e0000 */
[----:B0-----:R-:W-:-:S07]  /*3b80*/  DADD R22, R20, R22 ;  /* 0x0000000014167229 */ /* 0x001fce0000000016 */
[----:B------:R-:W-:Y:S01]  /*3b90*/  SHFL.BFLY PT, R29, R23, 0x4, 0x1f ;  /* 0x0c801f00171d7f89 */ /* 0x000fe200000e0000 */
[----:B-1----:R-:W-:-:S03]  /*3ba0*/  DADD R34, R30, R34 ;  /* 0x000000001e227229 */ /* 0x002fc60000000022 */
        /* <DEDUP_REMOVED lines=15> */
[----:B0-----:R-:W-:Y:S02]  /*3ca0*/  DADD R20, R30, R20 ;  /* 0x000000001e147229 */ /* 0x001fe40000000014 */
[----:B-1----:R-:W-:Y:S01]  /*3cb0*/  DADD R22, R36, R22 ;  /* 0x0000000024167229 */ /* 0x002fe20000000016 */
[----:B------:R-:W-:Y:S10]  /*3cc0*/  @!P4 EXIT ;  /* 0x000000000000c94d */ /* 0x000ff40003800000 */
[----:B------:R-:W-:Y:S01]  /*3cd0*/  ISETP.NE.AND P0, PT, R25, RZ, PT ;  /* 0x000000ff1900720c */ /* 0x000fe20003f05270 */
[----:B------:R-:W-:-:S12]  /*3ce0*/  BSSY.RECONVERGENT B0, `(.L_x_3653) ;  /* 0x0000078000007945 */ /* 0x000fd80003800200 */
[----:B------:R-:W-:Y:S05]  /*3cf0*/  @P0 BRA `(.L_x_3654) ;  /* 0x0000000400d80947 */ /* 0x000fea0003800000 */
        /* <DEDUP_REMOVED lines=21> */
[----:B------:R-:W-:Y:S05]  /*3e50*/  CALL.REL.NOINC `($__internal_4_$__cuda_sm20_div_rn_f64_full) ;  /* 0x0000000c008c7944 */ /* 0x000fea0003c00000 */
[----:B------:R-:W-:Y:S02]  /*3e60*/  IMAD.MOV.U32 R28, RZ, RZ, R26 ;  /* 0x000000ffff1c7224 */ /* 0x000fe400078e001a */
[----:B------:R-:W-:-:S07]  /*3e70*/  IMAD.MOV.U32 R29, RZ, RZ, R27 ;  /* 0x000000ffff1d7224 */ /* 0x000fce00078e001b */
.L_x_3656:
[----:B------:R-:W-:Y:S05]  /*3e80*/  BSYNC.RECONVERGENT B1 ;  /* 0x0000000000017941 */ /* 0x000fea0003800200 */
.L_x_3655:
[----:B------:R-:W0:Y:S01]  /*3e90*/  LDCU.64 UR4, c[0x0][0x380] ;  /* 0x00007000ff0477ac */ /* 0x000e220008000a00 */
[----:B------:R-:W-:Y:S02]  /*3ea0*/  ISETP.NE.AND P1, PT, R24, RZ, PT ;  /* 0x000000ff1800720c */ /* 0x000fe40003f25270 */
[----:B------:R-:W-:Y:S02]  /*3eb0*/  FSEL R26, R28, RZ, P4 ;  /* 0x000000ff1c1a7208 */ /* 0x000fe40002000000 */
[----:B------:R-:W-:Y:S02]  /*3ec0*/  FSEL R27, R29, +QNAN , P4 ;  /* 0x7ff800001d1b7808 */ /* 0x000fe40002000000 */
[----:B0-----:R-:W-:-:S04]  /*3ed0*/  LEA R24, P0, R40, UR4, 0x3 ;  /* 0x0000000428187c11 */ /* 0x001fc8000f8018ff */
[----:B------:R-:W-:-:S05]  /*3ee0*/  LEA.HI.X R25, R40, UR5, R5, 0x3, P0 ;  /* 0x0000000528197c11 */ /* 0x000fca00080f1c05 */
[----:B------:R0:W-:Y:S01]  /*3ef0*/  STG.E.64 desc[UR6][R24.64], R26 ;  /* 0x0000001a18007986 */ /* 0x0001e2000c101b06 */
[----:B------:R-:W-:Y:S05]  /*3f00*/  @P1 BRA `(.L_x_3654) ;  /* 0x0000000400541947 */ /* 0x000fea0003800000 */
        /* <DEDUP_REMOVED lines=23> */
.L_x_3658:
[----:B------:R-:W-:Y:S05]  /*4080*/  BSYNC.RECONVERGENT B1 ;  /* 0x0000000000017941 */ /* 0x000fea0003800200 */
.L_x_3657:
[----:B------:R-:W-:Y:S02]  /*4090*/  FSEL R6, R26, RZ, P4 ;  /* 0x000000ff1a067208 */ /* 0x000fe40002000000 */
[----:B------:R-:W-:-:S05]  /*40a0*/  FSEL R7, R27, +QNAN , P4 ;  /* 0x7ff800001b077808 */ /* 0x000fca0002000000 */
[----:B------:R1:W-:Y:S01]  /*40b0*/  STG.E.64 desc[UR6][R24.64+0x100], R6 ;  /* 0x0001000618007986 */ /* 0x0003e2000c101b06 */
[----:B------:R-:W-:Y:S05]  /*40c0*/  @P5 BRA `(.L_x_3654) ;  /* 0x0000000000e45947 */ /* 0x000fea0003800000 */
[----:B-1----:R-:W0:Y:S01]  /*40d0*/  MUFU.RCP64H R7, R21 ;  /* 0x0000001500077308 */ /* 0x002e220000001800 */
        /* <DEDUP_REMOVED lines=24> */
.L_x_3660:
[----:B------:R-:W-:Y:S05]  /*4260*/  BSYNC.RECONVERGENT B1 ;  /* 0x0000000000017941 */ /* 0x000fea0003800200 */
.L_x_3659:
[----:B------:R-:W-:Y:S02]  /*4270*/  FSEL R6, R6, RZ, P4 ;  /* 0x000000ff06067208 */ /* 0x000fe40002000000 */
[----:B------:R-:W-:-:S05]  /*4280*/  FSEL R7, R7, +QNAN , P4 ;  /* 0x7ff8000007077808 */ /* 0x000fca0002000000 */
[----:B------:R2:W-:Y:S01]  /*4290*/  STG.E.64 desc[UR6][R24.64+0x200], R6 ;  /* 0x0002000618007986 */ /* 0x0005e2000c101b06 */
[----:B------:R-:W-:Y:S05]  /*42a0*/  @P5 BRA `(.L_x_3654) ;  /* 0x00000000006c5947 */ /* 0x000fea0003800000 */
[----:B--2---:R-:W0:Y:S01]  /*42b0*/  MUFU.RCP64H R7, R21 ;  /* 0x0000001500077308 */ /* 0x004e220000001800 */
[----:B------:R-:W-:Y:S01]  /*42c0*/  IMAD.MOV.U32 R6, RZ, RZ, 0x1 ;  /* 0x00000001ff067424 */ /* 0x000fe200078e00ff */
[----:B------:R-:W-:Y:S01]  /*42d0*/  FSETP.GEU.AND P1, PT, |R11|, 6.5827683646048100446e-37, PT ;  /* 0x036000000b00780b */ /* 0x000fe20003f2e200 */
[----:B------:R-:W-:Y:S04]  /*42e0*/  BSSY.RECONVERGENT B1, `(.L_x_3661) ;  /* 0x0000014000017945 */ /* 0x000fe80003800200 */
        /* <DEDUP_REMOVED lines=19> */
.L_x_3662:
[----:B------:R-:W-:Y:S05]  /*4420*/  BSYNC.RECONVERGENT B1 ;  /* 0x0000000000017941 */ /* 0x000fea0003800200 */
.L_x_3661:
[----:B------:R-:W-:Y:S02]  /*4430*/  FSEL R6, R6, RZ, P4 ;  /* 0x000000ff06067208 */ /* 0x000fe40002000000 */
[----:B------:R-:W-:-:S05]  /*4440*/  FSEL R7, R7, +QNAN , P4 ;  /* 0x7ff8000007077808 */ /* 0x000fca0002000000 */
[----:B------:R3:W-:Y:S02]  /*4450*/  STG.E.64 desc[UR6][R24.64+0x300], R6 ;  /* 0x0003000618007986 */ /* 0x0007e4000c101b06 */
.L_x_3654:
[----:B------:R-:W-:Y:S05]  /*4460*/  BSYNC.RECONVERGENT B0 ;  /* 0x0000000000007941 */ /* 0x000fea0003800200 */
.L_x_3653:
[----:B------:R-:W4:Y:S02]  /*4470*/  LDCU UR4, c[0x0][0x398] ;  /* 0x00007300ff0477ac */ /* 0x000f240008000800 */
[----:B----4-:R-:W-:-:S04]  /*4480*/  ISETP.GE.AND P0, PT, R41, UR4, PT ;  /* 0x0000000429007c0c */ /* 0x010fc8000bf06270 */
[----:B------:R-:W-:-:S13]  /*4490*/  ISETP.EQ.OR P0, PT, R4, 0x1, P0 ;  /* 0x000000010400780c */ /* 0x000fda0000702670 */
[----:B------:R-:W-:Y:S05]  /*44a0*/  @P0 EXIT ;  /* 0x000000000000094d */ /* 0x000fea0003800000 */
[----:B-123--:R-:W1:Y:S01]  /*44b0*/  MUFU.RCP64H R7, R23 ;  /* 0x0000001700077308 */ /* 0x00ee620000001800 */
[----:B------:R-:W-:Y:S01]  /*44c0*/  IMAD.MOV.U32 R6, RZ, RZ, 0x1 ;  /* 0x00000001ff067424 */ /* 0x000fe200078e00ff */
[----:B------:R-:W-:Y:S01]  /*44d0*/  FSETP.GEU.AND P1, PT, |R13|, 6.5827683646048100446e-37, PT ;  /* 0x036000000d00780b */ /* 0x000fe20003f2e200 */
[----:B------:R-:W-:Y:S01]  /*44e0*/  BSSY.RECONVERGENT B0, `(.L_x_3663) ;  /* 0x0000016000007945 */ /* 0x000fe20003800200 */
[C---:B------:R-:W-:Y:S01]  /*44f0*/  DSETP.NEU.AND P4, PT, R22.reuse, RZ, PT ;  /* 0x000000ff1600722a */ /* 0x040fe20003f8d000 */
[----:B------:R-:W-:Y:S02]  /*4500*/  ISETP.GE.AND P5, PT, R0, UR4, PT ;  /* 0x0000000400007c0c */ /* 0x000fe4000bfa6270 */
[----:B-1----:R-:W-:-:S08]  /*4510*/  DFMA R8, -R22, R6, 1 ;  /* 0x3ff000001608742b */ /* 0x002fd00000000106 */
        /* <DEDUP_REMOVED lines=15> */
[----:B0-----:R-:W-:Y:S05]  /*4610*/  CALL.REL.NOINC `($__internal_4_$__cuda_sm20_div_rn_f64_full) ;  /* 0x00000004009c7944 */ /* 0x001fea0003c00000 */
[----:B------:R-:W-:Y:S02]  /*4620*/  IMAD.MOV.U32 R6, RZ, RZ, R26 ;  /* 0x000000ffff067224 */ /* 0x000fe400078e001a */
[----:B------:R-:W-:-:S07]  /*4630*/  IMAD.MOV.U32 R7, RZ, RZ, R27 ;  /* 0x000000ffff077224 */ /* 0x000fce00078e001b */
.L_x_3664:
[----:B------:R-:W-:Y:S05]  /*4640*/  BSYNC.RECONVERGENT B0 ;  /* 0x0000000000007941 */ /* 0x000fea0003800200 */
.L_x_3663:
[----:B------:R-:W1:Y:S01]  /*4650*/  LDCU UR4, c[0x0][0x398] ;  /* 0x00007300ff0477ac */ /* 0x000e620008000800 */
[----:B------:R-:W-:Y:S02]  /*4660*/  FSEL R6, R6, RZ, P4 ;  /* 0x000000ff06067208 */ /* 0x000fe40002000000 */
[----:B------:R-:W-:Y:S01]  /*4670*/  FSEL R7, R7, +QNAN , P4 ;  /* 0x7ff8000007077808 */ /* 0x000fe20002000000 */
[----:B------:R-:W2:Y:S01]  /*4680*/  LDCU.64 UR8, c[0x0][0x380] ;  /* 0x00007000ff0877ac */ /* 0x000ea20008000a00 */
[----:B-1----:R-:W-:-:S05]  /*4690*/  IADD3 R40, P0, PT, R40, UR4, RZ ;  /* 0x0000000428287c10 */ /* 0x002fca000ff1e0ff */
[----:B------:R-:W-:Y:S01]  /*46a0*/  IMAD.X R5, RZ, RZ, R5, P0 ;  /* 0x000000ffff057224 */ /* 0x000fe200000e0605 */
[----:B--2---:R-:W-:-:S04]  /*46b0*/  LEA R4, P0, R40, UR8, 0x3 ;  /* 0x0000000828047c11 */ /* 0x004fc8000f8018ff */
[----:B------:R-:W-:-:S05]  /*46c0*/  LEA.HI.X R5, R40, UR9, R5, 0x3, P0 ;  /* 0x0000000928057c11 */ /* 0x000fca00080f1c05 */
[----:B------:R1:W-:Y:S01]  /*46d0*/  STG.E.64 desc[UR6][R4.64], R6 ;  /* 0x0000000604007986 */ /* 0x0003e2000c101b06 */
[----:B------:R-:W-:Y:S05]  /*46e0*/  @P5 EXIT ;  /* 0x000000000000594d */ /* 0x000fea0003800000 */
[----:B-1----:R-:W1:Y:S01]  /*46f0*/  MUFU.RCP64H R7, R23 ;  /* 0x0000001700077308 */ /* 0x002e620000001800 */
        /* <DEDUP_REMOVED lines=24> */
.L_x_3666:
[----:B------:R-:W-:Y:S05]  /*4880*/  BSYNC.RECONVERGENT B0 ;  /* 0x0000000000007941 */ /* 0x000fea0003800200 */
.L_x_3665:
[----:B------:R-:W-:Y:S02]  /*4890*/  FSEL R6, R6, RZ, P4 ;  /* 0x000000ff06067208 */ /* 0x000fe40002000000 */
[----:B------:R-:W-:-:S05]  /*48a0*/  FSEL R7, R7, +QNAN , P4 ;  /* 0x7ff8000007077808 */ /* 0x000fca0002000000 */
[----:B------:R1:W-:Y:S01]  /*48b0*/  STG.E.64 desc[UR6][R4.64+0x100], R6 ;  /* 0x0001000604007986 */ /* 0x0003e2000c101b06 */
[----:B------:R-:W-:Y:S05]  /*48c0*/  @P5 EXIT ;  /* 0x000000000000594d */ /* 0x000fea0003800000 */
[----:B-1----:R-:W1:Y:S01]  /*48d0*/  MUFU.RCP64H R7, R23 ;  /* 0x0000001700077308 */ /* 0x002e620000001800 */
[----:B------:R-:W-:Y:S01]  /*48e0*/  IMAD.MOV.U32 R6, RZ, RZ, 0x1 ;  /* 0x00000001ff067424 */ /* 0x000fe200078e00ff */
[----:B------:R-:W2:Y:S01]  /*48f0*/  LDCU UR4, c[0x0][0x398] ;  /* 0x00007300ff0477ac */ /* 0x000ea20008000800 */
[----:B------:R-:W-:Y:S01]  /*4900*/  FSETP.GEU.AND P1, PT, |R17|, 6.5827683646048100446e-37, PT ;  /* 0x036000001100780b */ /* 0x000fe20003f2e200 */
[----:B------:R-:W-:Y:S01]  /*4910*/  BSSY.RECONVERGENT B0, `(.L_x_3667) ;  /* 0x0000016000007945 */ /* 0x000fe20003800200 */
[C---:B------:R-:W-:Y:S02]  /*4920*/  DSETP.NEU.AND P4, PT, R22.reuse, RZ, PT ;  /* 0x000000ff1600722a */ /* 0x040fe40003f8d000 */
[----:B-1----:R-:W-:Y:S01]  /*4930*/  DFMA R8, -R22, R6, 1 ;  /* 0x3ff000001608742b */ /* 0x002fe20000000106 */
[----:B--2---:R-:W-:-:S07]  /*4940*/  ISETP.GE.AND P5, PT, R2, UR4, PT ;  /* 0x0000000402007c0c */ /* 0x004fce000bfa6270 */
        /* <DEDUP_REMOVED lines=18> */
.L_x_3668:
[----:B------:R-:W-:Y:S05]  /*4a70*/  BSYNC.RECONVERGENT B0 ;  /* 0x0000000000007941 */ /* 0x000fea0003800200 */
.L_x_3667:
[----:B------:R-:W-:Y:S02]  /*4a80*/  FSEL R2, R6, RZ, P4 ;  /* 0x000000ff06027208 */ /* 0x000fe40002000000 */
[----:B------:R-:W-:-:S05]  /*4a90*/  FSEL R3, R7, +QNAN , P4 ;  /* 0x7ff8000007037808 */ /* 0x000fca0002000000 */
[----:B------:R1:W-:Y:S01]  /*4aa0*/  STG.E.64 desc[UR6][R4.64+0x200], R2 ;  /* 0x0002000204007986 */ /* 0x0003e2000c101b06 */
[----:B------:R-:W-:Y:S05]  /*4ab0*/  @P5 EXIT ;  /* 0x000000000000594d */ /* 0x000fea0003800000 */
[----:B-1----:R-:W1:Y:S01]  /*4ac0*/  MUFU.RCP64H R3, R23 ;  /* 0x0000001700037308 */ /* 0x002e620000001800 */
[----:B------:R-:W-:Y:S01]  /*4ad0*/  IMAD.MOV.U32 R2, RZ, RZ, 0x1 ;  /* 0x00000001ff027424 */ /* 0x000fe200078e00ff */
[----:B------:R-:W-:Y:S01]  /*4ae0*/  FSETP.GEU.AND P1, PT, |R19|, 6.5827683646048100446e-37, PT ;  /* 0x036000001300780b */ /* 0x000fe20003f2e200 */
[----:B------:R-:W-:Y:S01]  /*4af0*/  BSSY.RECONVERGENT B0, `(.L_x_3669) ;  /* 0x0000015000007945 */ /* 0x000fe20003800200 */
[----:B------:R-:W-:-:S03]  /*4b00*/  DSETP.NEU.AND P4, PT, R22, RZ, PT ;  /* 0x000000ff1600722a */ /* 0x000fc60003f8d000 */
        /* <DEDUP_REMOVED lines=19> */
.L_x_3670:
[----:B------:R-:W-:Y:S05]  /*4c40*/  BSYNC.RECONVERGENT B0 ;  /* 0x0000000000007941 */ /* 0x000fea0003800200 */
.L_x_3669:
[----:B------:R-:W-:Y:S02]  /*4c50*/  FSEL R2, R2, RZ, P4 ;  /* 0x000000ff02027208 */ /* 0x000fe40002000000 */
[----:B------:R-:W-:-:S05]  /*4c60*/  FSEL R3, R3, +QNAN , P4 ;  /* 0x7ff8000003037808 */ /* 0x000fca0002000000 */
[----:B------:R-:W-:Y:S01]  /*4c70*/  STG.E.64 desc[UR6][R4.64+0x300], R2 ;  /* 0x0003000204007986 */ /* 0x000fe2000c101b06 */
[----:B------:R-:W-:Y:S05]  /*4c80*/  EXIT ;  /* 0x000000000000794d */ /* 0x000fea0003800000 */
        .weak           $__internal_4_$__cuda_sm20_div_rn_f64_full
        .type           $__internal_4_$__cuda_sm20_div_rn_f64_full,@function
        .size           $__internal_4_$__cuda_sm20_div_rn_f64_full,(.L_x_11217 - $__internal_4_$__cuda_sm20_div_rn_f64_full)
$__internal_4_$__cuda_sm20_div_rn_f64_full:
        /* <DEDUP_REMOVED lines=66> */
.L_x_3672:
        /* <DEDUP_REMOVED lines=16> */
.L_x_3675:
[----:B------:R-:W-:Y:S01]  /*51b0*/  LOP3.LUT R35, R29, 0x80000, RZ, 0xfc, !PT ;  /* 0x000800001d237812 */ /* 0x000fe200078efcff */
[----:B------:R-:W-:Y:S01]  /*51c0*/  IMAD.MOV.U32 R34, RZ, RZ, R28 ;  /* 0x000000ffff227224 */ /* 0x000fe200078e001c */
[----:B------:R-:W-:Y:S06]  /*51d0*/  BRA `(.L_x_3673) ;  /* 0x0000000000087947 */ /* 0x000fec0003800000 */
.L_x_3674:
[----:B------:R-:W-:Y:S01]  /*51e0*/  LOP3.LUT R35, R31, 0x80000, RZ, 0xfc, !PT ;  /* 0x000800001f237812 */ /* 0x000fe200078efcff */
[----:B------:R-:W-:-:S07]  /*51f0*/  IMAD.MOV.U32 R34, RZ, RZ, R30 ;  /* 0x000000ffff227224 */ /* 0x000fce00078e001e */
.L_x_3673:
[----:B------:R-:W-:Y:S05]  /*5200*/  BSYNC.RECONVERGENT B2 ;  /* 0x0000000000027941 */ /* 0x000fea0003800200 */
.L_x_3671:
[----:B------:R-:W-:Y:S02]  /*5210*/  IMAD.MOV.U32 R43, RZ, RZ, 0x0 ;  /* 0x00000000ff2b7424 */ /* 0x000fe400078e00ff */
[----:B------:R-:W-:Y:S02]  /*5220*/  IMAD.MOV.U32 R26, RZ, RZ, R34 ;  /* 0x000000ffff1a7224 */ /* 0x000fe400078e0022 */
[----:B------:R-:W-:Y:S01]  /*5230*/  IMAD.MOV.U32 R27, RZ, RZ, R35 ;  /* 0x000000ffff1b7224 */ /* 0x000fe200078e0023 */
[----:B------:R-:W-:Y:S06]  /*5240*/  RET.REL.NODEC R42 `(_ZN43_GLOBAL__N__9ae7fba5_10_SoftMax_cu_9f978f6320softmax_warp_forwardIdddLi7ELb0ELb1EEEvPT0_PKT_iiiPKbib) ;  /* 0xffffffac2a6c7950 */ /* 0x000fec0003c3ffff */
.L_x_3676:
        /* <DEDUP_REMOVED lines=11> */
.L_x_11217:


//--------------------- .text._ZN43_GLOBAL__N__9ae7fba5_10_SoftMax_cu_9f978f6320softmax_warp_forwardIdddLi6ELb0ELb1EEEvPT0_PKT_iiiPKbib --------------------------
	.section	.text._ZN43_GLOBAL__N__9ae7fba5_10_SoftMax_cu_9f978f6320softmax_warp_forwardIdddLi6ELb0ELb1EEEvPT0_PKT_iiiPKbib,"ax",@progbits
	.align	128
.text._ZN43_GLOBAL__N__9ae7fba5_10_SoftMax_cu_9f978f6320softmax_warp_forwardIdddLi6ELb0ELb1EEEvPT0_PKT_iiiPKbib:
        .type           _ZN43_GLOBAL__N__9ae7fba5_10_SoftMax_cu_9f978f6320softmax_warp_forwardIdddLi6ELb0ELb1EEEvPT0_PKT_iiiPKbib,@function
        .size           _ZN43_GLOBAL__N__9ae7fba5_10_SoftMax_cu_9f978f6320softmax_warp_forwardIdddLi6ELb0ELb1EEEvPT0_PKT_iiiPKbib,(.L_x_11219 - _ZN43_GLOBAL__N__9ae7fba5_10_SoftMax_cu_9f978f6320softmax_warp_forwardIdddLi6ELb0ELb1EEEvPT0_PKT_iiiPKbib)
        .other          _ZN43_GLOBAL__N__9ae7fba5_10_SoftMax_cu_9f978f6320softmax_warp_forwardIdddLi6ELb0ELb1EEEvPT0_PKT_iiiPKbib,@"STO_CUDA_ENTRY STV_DEFAULT"
_ZN43_GLOBAL__N__9ae7fba5_10_SoftMax_cu_9f978f6320softmax_warp_forwardIdddLi6ELb0ELb1EEEvPT0_PKT_iiiPKbib:
[----:B------:R-:W-:Y:S01]  /*0000*/  LDC R1, c[0x0][0x37c] ;  /* 0x0000df00ff017b82 */ /* 0x000fe20000000800 */
[----:B------:R-:W0:Y:S01]  /*0010*/  S2R R0, SR_CTAID.X ;  /* 0x0000000000007919 */ /* 0x000e220000002500 */
[----:B------:R-:W0:Y:S01]  /*0020*/  LDCU UR6, c[0x0][0x364] ;  /* 0x00006c80ff0677ac */ /* 0x000e220008000800 */
[----:B------:R-:W0:Y:S01]  /*0030*/  S2R R3, SR_TID.Y ;  /* 0x0000000000037919 */ /* 0x000e220000002200 */
[----:B------:R-:W1:Y:S01]  /*0040*/  LDCU.U8 UR4, c[0x0][0x3ac] ;  /* 0x00007580ff0477ac */ /* 0x000e620008000000 */
[----:B------:R-:W2:Y:S01]  /*0050*/  S2R R2, SR_TID.X ;  /* 0x0000000000027919 */ /* 0x000ea20000002100 */
[----:B------:R-:W3:Y:S01]  /*0060*/  LDCU.64 UR8, c[0x0][0x390] ;  /* 0x00007200ff0877ac */ /* 0x000ee20008000a00 */
[----:B------:R-:W2:Y:S01]  /*0070*/  LDCU UR5, c[0x0][0x398] ;  /* 0x00007300ff0577ac */ /* 0x000ea20008000800 */
[----:B------:R-:W4:Y:S01]  /*0080*/  LDCU.64 UR10, c[0x0][0x388] ;  /* 0x00007100ff0a77ac */ /* 0x000f220008000a00 */
[----:B-1----:R-:W-:-:S04]  /*0090*/  UPRMT UR4, UR4, 0x8880, URZ ;  /* 0x0000888004047896 */ /* 0x002fc800080000ff */
[----:B------:R-:W-:Y:S01]  /*00a0*/  UISETP.NE.AND UP0, UPT, UR4, URZ, UPT ;  /* 0x000000ff0400728c */ /* 0x000fe2000bf05270 */
[----:B0-----:R-:W-:Y:S01]  /*00b0*/  IMAD R0, R0, UR6, R3 ;  /* 0x0000000600007c24 */ /* 0x001fe2000f8e0203 */
[----:B------:R-:W0:Y:S03]  /*00c0*/  LDCU.64 UR6, c[0x0][0x358] ;  /* 0x00006b00ff0677ac */ /* 0x000e260008000a00 */
[----:B------:R-:W-:Y:S01]  /*00d0*/  IMAD.SHL.U32 R0, R0, 0x2, RZ ;  /* 0x0000000200007824 */ /* 0x000fe200078e00ff */
[----:B--2---:R-:W-:-:S03]  /*00e0*/  ISETP.GE.AND P5, PT, R2, UR5, PT ;  /* 0x0000000502007c0c */ /* 0x004fc6000bfa6270 */
[----:B---3--:R-:W-:Y:S01]  /*00f0*/  IMAD R9, R0, UR9, RZ ;  /* 0x0000000900097c24 */ /* 0x008fe2000f8e02ff */
[----:B------:R-:W-:Y:S01]  /*0100*/  P2R R4, PR, RZ, 0x20 ;  /* 0x00000020ff047803 */ /* 0x000fe20000000000 */
[----:B------:R-:W-:Y:S01]  /*0110*/  VIADD R4, R2, 0x20 ;  /* 0x0000002002047836 */ /* 0x000fe20000000000 */
[----:B------:R-:W-:Y:S01]  /*0120*/  IADD3 R5, PT, PT, -R0, UR8, RZ ;  /* 0x0000000800057c10 */ /* 0x000fe2000fffe1ff */
[----:B------:R-:W-:-:S04]  /*0130*/  IMAD.IADD R3, R9, 0x1, R2 ;  /* 0x0000000109037824 */ /* 0x000fc800078e0202 */
[----:B------:R-:W-:Y:S01]  /*0140*/  IMAD.MOV.U32 R0, RZ, RZ, R3 ;  /* 0x000000ffff007224 */ /* 0x000fe200078e0003 */
[----:B----4-:R-:W-:Y:S06]  /*0150*/  BRA.U !UP0, `(.L_x_3677) ;  /* 0x0000000108647547 */ /* 0x010fec000b800000 */
        /* <DEDUP_REMOVED lines=25> */
.L_x_3677:
[----:B------:R-:W-:Y:S01]  /*02f0*/  ISETP.GE.AND P0, PT, R4, UR5, PT ;  /* 0x0000000504007c0c */ /* 0x000fe2000bf06270 */
[----:B------:R-:W-:Y:S01]  /*0300*/  IMAD.U32 R17, RZ, RZ, UR5 ;  /* 0x00000005ff117e24 */ /* 0x000fe2000f8e00ff */
[----:B------:R-:W-:Y:S01]  /*0310*/  SHF.R.S32.HI R32, RZ, 0x1f, R3 ;  /* 0x0000001fff207819 */ /* 0x000fe20000011403 */
[----:B------:R-:W-:Y:S01]  /*0320*/  IMAD.MOV.U32 R6, RZ, RZ, 0x0 ;  /* 0x00000000ff067424 */ /* 0x000fe200078e00ff */
[----:B------:R-:W-:Y:S01]  /*0330*/  LEA R12, P4, R3, UR10, 0x3 ;  /* 0x0000000a030c7c11 */ /* 0x000fe2000f8818ff */
[----:B------:R-:W-:Y:S01]  /*0340*/  IMAD.MOV.U32 R7, RZ, RZ, -0x100000 ;  /* 0xfff00000ff077424 */ /* 0x000fe200078e00ff */
[C---:B------:R-:W-:Y:S01]  /*0350*/  ISETP.GT.AND P2, PT, R5.reuse, RZ, !P0 ;  /* 0x000000ff0500720c */ /* 0x040fe20004744270 */
[----:B------:R-:W-:Y:S01]  /*0360*/  IMAD.MOV.U32 R20, RZ, RZ, 0x0 ;  /* 0x00000000ff147424 */ /* 0x000fe200078e00ff */
[C---:B------:R-:W-:Y:S01]  /*0370*/  ISETP.GT.AND P3, PT, R5.reuse, RZ, !P5 ;  /* 0x000000ff0500720c */ /* 0x040fe20006f64270 */
[----:B------:R-:W-:Y:S01]  /*0380*/  IMAD.MOV.U32 R21, RZ, RZ, -0x100000 ;  /* 0xfff00000ff157424 */ /* 0x000fe200078e00ff */
[C---:B------:R-:W-:Y:S01]  /*0390*/  ISETP.GT.AND P1, PT, R5.reuse, 0x1, !P5 ;  /* 0x000000010500780c */ /* 0x040fe20006f24270 */
[----:B------:R-:W-:Y:S01]  /*03a0*/  IMAD.MOV.U32 R10, RZ, RZ, 0x0 ;  /* 0x00000000ff0a7424 */ /* 0x000fe200078e00ff */
[----:B------:R-:W-:Y:S01]  /*03b0*/  ISETP.GT.AND P0, PT, R5, 0x1, !P0 ;  /* 0x000000010500780c */ /* 0x000fe20004704270 */
[----:B------:R-:W-:Y:S01]  /*03c0*/  IMAD.MOV.U32 R11, RZ, RZ, -0x100000 ;  /* 0xfff00000ff0b7424 */ /* 0x000fe200078e00ff */
[----:B------:R-:W-:Y:S01]  /*03d0*/  LEA.HI.X R13, R3, UR11, R32, 0x3, P4 ;  /* 0x0000000b030d7c11 */ /* 0x000fe2000a0f1c20 */
[----:B------:R-:W-:Y:S01]  /*03e0*/  IMAD.MOV.U32 R14, RZ, RZ, 0x0 ;  /* 0x00000000ff0e7424 */ /* 0x000fe200078e00ff */
[----:B------:R-:W1:Y:S01]  /*03f0*/  LDCU.64 UR8, c[0x0][0x3a0] ;  /* 0x00007400ff0877ac */ /* 0x000e620008000a00 */
[----:B------:R-:W-:-:S02]  /*0400*/  IMAD.MOV.U32 R15, RZ, RZ, -0x100000 ;  /* 0xfff00000ff0f7424 */ /* 0x000fc400078e00ff */
[----:B------:R-:W-:Y:S01]  /*0410*/  IMAD.WIDE.U32 R16, R17, 0x8, R12 ;  /* 0x0000000811107825 */ /* 0x000fe200078e000c */
[----:B0-----:R0:W5:Y:S04]  /*0420*/  @P2 LDG.E.64 R20, desc[UR6][R12.64+0x100] ;  /* 0x000100060c142981 */ /* 0x001168000c1e1b00 */
[----:B------:R0:W5:Y:S04]  /*0430*/  @P3 LDG.E.64 R6, desc[UR6][R12.64] ;  /* 0x000000060c063981 */ /* 0x000168000c1e1b00 */
[----:B------:R0:W5:Y:S04]  /*0440*/  @P1 LDG.E.64 R10, desc[UR6][R16.64] ;  /* 0x00000006100a1981 */ /* 0x000168000c1e1b00 */
[----:B------:R0:W5:Y:S01]  /*0450*/  @P0 LDG.E.64 R14, desc[UR6][R16.64+0x100] ;  /* 0x00010006100e0981 */ /* 0x000162000c1e1b00 */
[----:B------:R-:W-:Y:S01]  /*0460*/  UISETP.NE.AND UP1, UPT, UR4, URZ, UPT ;  /* 0x000000ff0400728c */ /* 0x000fe2000bf25270 */
[----:B-1----:R-:W-:-:S04]  /*0470*/  IADD3 R8, P4, PT, R0, UR8, RZ ;  /* 0x0000000800087c10 */ /* 0x002fc8000ff9e0ff */
[----:B------:R-:W-:-:S04]  /*0480*/  LEA.HI.X.SX32 R9, R0, UR9, 0x1, P4 ;  /* 0x0000000900097c11 */ /* 0x000fc8000a0f0eff */
[----:B0-----:R-:W-:Y:S05]  /*0490*/  BRA.U UP1, `(.L_x_3678) ;  /* 0x0000000101e47547 */ /* 0x001fea000b800000 */
[----:B------:R-:W-:-:S05]  /*04a0*/  IADD3 R12, P4, PT, R8, UR5, RZ ;  /* 0x00000005080c7c10 */ /* 0x000fca000ff9e0ff */
[----:B------:R-:W-:-:S05]  /*04b0*/  IMAD.X R13, RZ, RZ, R9, P4 ;  /* 0x000000ffff0d7224 */ /* 0x000fca00020e0609 */
[----:B------:R0:W5:Y:S01]  /*04c0*/  @P1 LDG.E.U8 R22, desc[UR6][R12.64] ;  /* 0x000000060c161981 */ /* 0x000162000c1e1100 */
[----:B------:R-:W-:Y:S01]  /*04d0*/  BSSY.RECONVERGENT B0, `(.L_x_3679) ;  /* 0x000000a000007945 */ /* 0x000fe20003800200 */
[----:B------:R-:W-:Y:S01]  /*04e0*/  PLOP3.LUT P4, PT, PT, PT, PT, 0x8, 0x80 ;  /* 0x000000000080781c */ /* 0x000fe20003f8e170 */
[----:B-----5:R-:W-:Y:S01]  /*04f0*/  IMAD.MOV.U32 R16, RZ, RZ, R6 ;  /* 0x000000ffff107224 */ /* 0x020fe200078e0006 */
[----:B------:R-:W-:Y:S01]  /*0500*/  PRMT R0, RZ, 0x7610, R0 ;  /* 0x00007610ff007816 */ /* 0x000fe20000000000 */
[----:B------:R-:W-:Y:S01]  /*0510*/  IMAD.MOV.U32 R17, RZ, RZ, R7 ;  /* 0x000000ffff117224 */ /* 0x000fe200078e0007 */
[----:B------:R-:W-:Y:S09]  /*0520*/  @!P3 BRA `(.L_x_3680) ;  /* 0x000000000010b947 */ /* 0x000ff20003800000 */
[----:B------:R-:W2:Y:S02]  /*0530*/  LDG.E.U8 R0, desc[UR6][R8.64] ;  /* 0x0000000608007981 */ /* 0x000ea4000c1e1100 */
[----:B--2---:R-:W-:-:S04]  /*0540*/  ISETP.NE.AND P5, PT, R0, RZ, PT ;  /* 0x000000ff0000720c */ /* 0x004fc80003fa5270 */
[----:B------:R-:W-:Y:S02]  /*0550*/  PLOP3.LUT P4, PT, P5, PT, PT, 0x8, 0x80 ;  /* 0x000000000080781c */ /* 0x000fe40002f8e170 */
[----:B------:R-:W-:-:S11]  /*0560*/  SEL R0, RZ, 0x1, P5 ;  /* 0x00000001ff007807 */ /* 0x000fd60002800000 */
.L_x_3680:
[----:B------:R-:W-:Y:S05]  /*0570*/  BSYNC.RECONVERGENT B0 ;  /* 0x0000000000007941 */ /* 0x000fea0003800200 */
.L_x_3679:
[----:B------:R-:W-:Y:S04]  /*0580*/  BSSY.RECONVERGENT B0, `(.L_x_3681) ;  /* 0x000000b000007945 */ /* 0x000fe80003800200 */
[----:B------:R-:W-:Y:S05]  /*0590*/  @!P2 BRA `(.L_x_3682) ;  /* 0x000000000024a947 */ /* 0x000fea0003800000 */
        /* <DEDUP_REMOVED lines=9> */
.L_x_3682:
[----:B------:R-:W-:Y:S05]  /*0630*/  BSYNC.RECONVERGENT B0 ;  /* 0x0000000000007941 */ /* 0x000fea0003800200 */
.L_x_3681:
[----:B------:R-:W-:Y:S01]  /*0640*/  PRMT R18, R0, 0x9910, RZ ;  /* 0x0000991000127816 */ /* 0x000fe200000000ff */
[----:B------:R-:W-:Y:S01]  /*0650*/  BSSY.RECONVERGENT B0, `(.L_x_3683) ;  /* 0x0000016000007945 */ /* 0x000fe20003800200 */
[----:B------:R-:W-:Y:S02]  /*0660*/  @P1 ISETP.NE.AND P5, PT, R22, RZ, PT ;  /* 0x000000ff1600120c */ /* 0x000fe40003fa5270 */
[----:B------:R-:W-:Y:S02]  /*0670*/  ISETP.NE.AND P4, PT, R18, RZ, PT ;  /* 0x000000ff1200720c */ /* 0x000fe40003f85270 */
[----:B------:R-:W-:Y:S02]  /*0680*/  PRMT R0, RZ, 0x7610, R0 ;  /* 0x00007610ff007816 */ /* 0x000fe40000000000 */
[----:B------:R-:W-:Y:S02]  /*0690*/  @P1 SEL R19, RZ, 0x1, P5 ;  /* 0x00000001ff131807 */ /* 0x000fe40002800000 */
[----:B------:R-:W-:Y:S01]  /*06a0*/  FSEL R18, R16, RZ, P4 ;  /* 0x000000ff10127208 */ /* 0x000fe20002000000 */
[----:B------:R-:W-:Y:S01]  /*06b0*/  IMAD.MOV.U32 R16, RZ, RZ, R10 ;  /* 0x000000ffff107224 */ /* 0x000fe200078e000a */
[----:B------:R-:W-:Y:S01]  /*06c0*/  FSEL R25, R17, -QNAN , P4 ;  /* 0xfff0000011197808 */ /* 0x000fe20002000000 */
[----:B------:R-:W-:Y:S01]  /*06d0*/  IMAD.MOV.U32 R17, RZ, RZ, R11 ;  /* 0x000000ffff117224 */ /* 0x000fe200078e000b */
[----:B------:R-:W-:-:S02]  /*06e0*/  PLOP3.LUT P4, PT, PT, PT, PT, 0x8, 0x80 ;  /* 0x000000000080781c */ /* 0x000fc40003f8e170 */
[----:B------:R-:W-:Y:S02]  /*06f0*/  @P1 PRMT R0, R19, 0x7610, R0 ;  /* 0x0000761013001816 */ /* 0x000fe40000000000 */
[----:B------:R-:W-:Y:S01]  /*0700*/  @P1 PLOP3.LUT P4, PT, P5, PT, PT, 0x8, 0x80 ;  /* 0x000000000080181c */ /* 0x000fe20002f8e170 */
[----:B------:R-:W-:-:S12]  /*0710*/  @!P0 BRA `(.L_x_3684) ;  /* 0x0000000000248947 */ /* 0x000fd80003800000 */
[----:B0-----:R-:W2:Y:S01]  /*0720*/  LDG.E.U8 R12, desc[UR6][R12.64+0x20] ;  /* 0x000020060c0c7981 */ /* 0x001ea2000c1e1100 */
[----:B------:R-:W-:Y:S01]  /*0730*/  IMAD.MOV.U32 R22, RZ, RZ, 0x1 ;  /* 0x00000001ff167424 */ /* 0x000fe200078e00ff */
[----:B--2---:R-:W-:-:S13]  /*0740*/  ISETP.NE.AND P5, PT, R12, RZ, PT ;  /* 0x000000ff0c00720c */ /* 0x004fda0003fa5270 */
[----:B------:R-:W-:Y:S01]  /*0750*/  @!P5 DSETP.GT.AND P6, PT, R10, R14, PT ;  /* 0x0000000e0a00d22a */ /* 0x000fe20003fc4000 */
[----:B------:R-:W-:-:S05]  /*0760*/  @!P5 PRMT R0, R22, 0x7610, R0 ;  /* 0x000076101600d816 */ /* 0x000fca0000000000 */
[-C--:B------:R-:W-:Y:S02]  /*0770*/  @!P5 FSEL R19, R10, R14.reuse, P6 ;  /* 0x0000000e0a13d208 */ /* 0x080fe40003000000 */
[-C--:B------:R-:W-:Y:S02]  /*0780*/  @!P5 FSEL R23, R11, R15.reuse, P6 ;  /* 0x0000000f0b17d208 */ /* 0x080fe40003000000 */
[----:B------:R-:W-:Y:S02]  /*0790*/  @!P5 FSEL R16, R19, R14, P4 ;  /* 0x0000000e1310d208 */ /* 0x000fe40002000000 */
[----:B------:R-:W-:-:S07]  /*07a0*/  @!P5 FSEL R17, R23, R15, P4 ;  /* 0x0000000f1711d208 */ /* 0x000fce0002000000 */
.L_x_3684:
[----:B------:R-:W-:Y:S05]  /*07b0*/  BSYNC.RECONVERGENT B0 ;  /* 0x0000000000007941 */ /* 0x000fea0003800200 */
.L_x_3683:
[----:B------:R-:W-:Y:S01]  /*07c0*/  PRMT R0, R0, 0x9910, RZ ;  /* 0x0000991000007816 */ /* 0x000fe200000000ff */
[----:B0-----:R-:W-:Y:S02]  /*07d0*/  IMAD.MOV.U32 R12, RZ, RZ, R18 ;  /* 0x000000ffff0c7224 */ /* 0x001fe400078e0012 */
[----:B------:R-:W-:Y:S01]  /*07e0*/  IMAD.MOV.U32 R13, RZ, RZ, R25 ;  /* 0x000000ffff0d7224 */ /* 0x000fe200078e0019 */
[----:B------:R-:W-:-:S04]  /*07f0*/  ISETP.NE.AND P4, PT, R0, RZ, PT ;  /* 0x000000ff0000720c */ /* 0x000fc80003f85270 */
[----:B------:R-:W-:Y:S02]  /*0800*/  FSEL R16, R16, RZ, P4 ;  /* 0x000000ff10107208 */ /* 0x000fe40002000000 */
[----:B------:R-:W-:Y:S01]  /*0810*/  FSEL R17, R17, -QNAN , P4 ;  /* 0xfff0000011117808 */ /* 0x000fe20002000000 */
[----:B------:R-:W-:Y:S06]  /*0820*/  BRA `(.L_x_3685) ;  /* 0x0000000000d87947 */ /* 0x000fec0003800000 */
.L_x_3678:
        /* <DEDUP_REMOVED lines=11> */
.L_x_3687:
[----:B------:R-:W-:Y:S05]  /*08e0*/  BSYNC.RECONVERGENT B0 ;  /* 0x0000000000007941 */ /* 0x000fea0003800200 */
.L_x_3686:
        /* <DEDUP_REMOVED lines=11> */
.L_x_3689:
[----:B------:R-:W-:Y:S05]  /*09a0*/  BSYNC.RECONVERGENT B0 ;  /* 0x0000000000007941 */ /* 0x000fea0003800200 */
.L_x_3688:
        /* <DEDUP_REMOVED lines=23> */
.L_x_3691:
[----:B------:R-:W-:Y:S05]  /*0b20*/  BSYNC.RECONVERGENT B0 ;  /* 0x0000000000007941 */ /* 0x000fea0003800200 */
.L_x_3690:
[----:B------:R-:W-:-:S04]  /*0b30*/  PRMT R0, R0, 0x9910, RZ ;  /* 0x0000991000007816 */ /* 0x000fc800000000ff */
[----:B------:R-:W-:-:S04]  /*0b40*/  ISETP.NE.AND P4, PT, R0, RZ, PT ;  /* 0x000000ff0000720c */ /* 0x000fc80003f85270 */
[----:B------:R-:W-:Y:S01]  /*0b50*/  FSEL R16, R12, RZ, P4 ;  /* 0x000000ff0c107208 */ /* 0x000fe20002000000 */
[----:B------:R-:W-:Y:S01]  /*0b60*/  IMAD.MOV.U32 R12, RZ, RZ, R18 ;  /* 0x000000ffff0c7224 */ /* 0x000fe200078e0012 */
[----:B------:R-:W-:Y:S01]  /*0b70*/  FSEL R17, R13, -QNAN , P4 ;  /* 0xfff000000d117808 */ /* 0x000fe20002000000 */
[----:B------:R-:W-:-:S07]  /*0b80*/  IMAD.MOV.U32 R13, RZ, RZ, R19 ;  /* 0x000000ffff0d7224 */ /* 0x000fce00078e0013 */
.L_x_3685:
[----:B------:R-:W-:Y:S01]  /*0b90*/  SHFL.BFLY PT, R23, R17, 0x10, 0x1f ;  /* 0x0e001f0011177f89 */ /* 0x000fe200000e0000 */
[----:B------:R-:W-:Y:S03]  /*0ba0*/  BSSY.RECONVERGENT B0, `(.L_x_3692) ;  /* 0x0000075000007945 */ /* 0x000fe60003800200 */
[----:B------:R-:W1:Y:S04]  /*0bb0*/  SHFL.BFLY PT, R22, R16, 0x10, 0x1f ;  /* 0x0e001f0010167f89 */ /* 0x000e6800000e0000 */
[----:B------:R-:W-:Y:S04]  /*0bc0*/  SHFL.BFLY PT, R19, R13, 0x10, 0x1f ;  /* 0x0e001f000d137f89 */ /* 0x000fe800000e0000 */
[----:B------:R-:W2:Y:S01]  /*0bd0*/  SHFL.BFLY PT, R18, R12, 0x10, 0x1f ;  /* 0x0e001f000c127f89 */ /* 0x000ea200000e0000 */
[----:B-1----:R-:W-:-:S06]  /*0be0*/  DSETP.GEU.AND P5, PT, R16, R22, PT ;  /* 0x000000161000722a */ /* 0x002fcc0003fae000 */
[----:B------:R-:W-:Y:S01]  /*0bf0*/  FSEL R24, R22, R16, !P5 ;  /* 0x0000001016187208 */ /* 0x000fe20006800000 */
[----:B--2---:R-:W-:Y:S01]  /*0c00*/  DSETP.GEU.AND P4, PT, R12, R18, PT ;  /* 0x000000120c00722a */ /* 0x004fe20003f8e000 */
[----:B------:R-:W-:-:S05]  /*0c10*/  FSEL R25, R23, R17, !P5 ;  /* 0x0000001117197208 */ /* 0x000fca0006800000 */
[----:B------:R-:W-:Y:S02]  /*0c20*/  FSEL R22, R18, R12, !P4 ;  /* 0x0000000c12167208 */ /* 0x000fe40006000000 */
[----:B------:R-:W-:Y:S01]  /*0c30*/  FSEL R23, R19, R13, !P4 ;  /* 0x0000000d13177208 */ /* 0x000fe20006000000 */
[----:B------:R-:W-:Y:S04]  /*0c40*/  SHFL.BFLY PT, R18, R24, 0x8, 0x1f ;  /* 0x0d001f0018127f89 */ /* 0x000fe800000e0000 */
        /* <DEDUP_REMOVED lines=10> */
[----:B------:R-:W-:Y:S04]  /*0cf0*/  SHFL.BFLY PT, R13, R19, 0x4, 0x1f ;  /* 0x0c801f00130d7f89 */ /* 0x000fe800000e0000 */
[----:B------:R-:W1:Y:S04]  /*0d00*/  SHFL.BFLY PT, R12, R18, 0x4, 0x1f ;  /* 0x0c801f00120c7f89 */ /* 0x000e6800000e0000 */
[----:B------:R-:W2:Y:S01]  /*0d10*/  SHFL.BFLY PT, R17, R27, 0x4, 0x1f ;  /* 0x0c801f001b117f89 */ /* 0x000ea200000e0000 */
[----:B-1----:R-:W-:-:S02]  /*0d20*/  DSETP.GEU.AND P4, PT, R18, R12, PT ;  /* 0x0000000c1200722a */ /* 0x002fc40003f8e000 */
[----:B--2---:R-:W-:-:S04]  /*0d30*/  DSETP.GEU.AND P5, PT, R26, R16, PT ;  /* 0x000000101a00722a */ /* 0x004fc80003fae000 */
[----:B------:R-:W-:Y:S02]  /*0d40*/  FSEL R22, R12, R18, !P4 ;  /* 0x000000120c167208 */ /* 0x000fe40006000000 */
[----:B------:R-:W-:Y:S02]  /*0d50*/  FSEL R23, R13, R19, !P4 ;  /* 0x000000130d177208 */ /* 0x000fe40006000000 */
[----:B------:R-:W-:Y:S02]  /*0d60*/  CS2R R18, SRZ ;  /* 0x0000000000127805 */ /* 0x000fe4000001ff00 */
[----:B------:R-:W-:Y:S01]  /*0d70*/  FSEL R24, R16, R26, !P5 ;  /* 0x0000001a10187208 */ /* 0x000fe20006800000 */
[----:B------:R-:W-:Y:S01]  /*0d80*/  SHFL.BFLY PT, R12, R22, 0x2, 0x1f ;  /* 0x0c401f00160c7f89 */ /* 0x000fe200000e0000 */
[----:B------:R-:W-:-:S03]  /*0d90*/  FSEL R25, R17, R27, !P5 ;  /* 0x0000001b11197208 */ /* 0x000fc60006800000 */
        /* <DEDUP_REMOVED lines=16> */
[----:B------:R-:W-:Y:S02]  /*0ea0*/  FSEL R23, R17, R27, !P4 ;  /* 0x0000001b11177208 */ /* 0x000fe40006000000 */
[----:B------:R-:W-:-:S03]  /*0eb0*/  CS2R R16, SRZ ;  /* 0x0000000000107805 */ /* 0x000fc6000001ff00 */
[----:B------:R-:W-:Y:S02]  /*0ec0*/  FSEL R12, R12, R28, !P5 ;  /* 0x0000001c0c0c7208 */ /* 0x000fe40006800000 */
[----:B------:R-:W-:Y:S01]  /*0ed0*/  FSEL R13, R13, R29, !P5 ;  /* 0x0000001d0d0d7208 */ /* 0x000fe20006800000 */
[----:B------:R-:W-:Y:S06]  /*0ee0*/  @!P3 BRA `(.L_x_3693) ;  /* 0x000000040000b947 */ /* 0x000fec0003800000 */
        /* <DEDUP_REMOVED lines=62> */
.L_x_3695:
[----:B------:R-:W-:Y:S05]  /*12d0*/  BSYNC.RECONVERGENT B1 ;  /* 0x0000000000017941 */ /* 0x000fea0003800200 */
.L_x_3694:
[----:B------:R-:W-:-:S11]  /*12e0*/  DADD R18, RZ, R16 ;  /* 0x00000000ff127229 */ /* 0x000fd60000000010 */
.L_x_3693:
[----:B------:R-:W-:Y:S05]  /*12f0*/  BSYNC.RECONVERGENT B0 ;  /* 0x0000000000007941 */ /* 0x000fea0003800200 */
.L_x_3692:
        /* <DEDUP_REMOVED lines=65> */
.L_x_3699:
[----:B------:R-:W-:Y:S05]  /*1710*/  BSYNC.RECONVERGENT B1 ;  /* 0x0000000000017941 */ /* 0x000fea0003800200 */
.L_x_3698:
[----:B------:R-:W-:-:S11]  /*1720*/  DADD R18, R18, R6 ;  /* 0x0000000012127229 */ /* 0x000fd60000000006 */
.L_x_3697:
[----:B------:R-:W-:Y:S05]  /*1730*/  BSYNC.RECONVERGENT B0 ;  /* 0x0000000000007941 */ /* 0x000fea0003800200 */
.L_x_3696:
[----:B------:R-:W-:Y:S01]  /*1740*/  USHF.R.S32.HI UR4, URZ, 0x1f, UR5 ;  /* 0x0000001fff047899 */ /* 0x000fe20008011405 */
[----:B------:R-:W-:Y:S01]  /*1750*/  BSSY.RECONVERGENT B0, `(.L_x_3700) ;  /* 0x0000048000007945 */ /* 0x000fe20003800200 */
[----:B------:R-:W-:Y:S01]  /*1760*/  USEL UR8, UR5, URZ, !UP0 ;  /* 0x000000ff05087287 */ /* 0x000fe2000c000000 */
[----:B------:R-:W-:Y:S01]  /*1770*/  CS2R R22, SRZ ;  /* 0x0000000000167805 */ /* 0x000fe2000001ff00 */
[----:B------:R-:W-:-:S04]  /*1780*/  USEL UR4, UR4, URZ, !UP0 ;  /* 0x000000ff04047287 */ /* 0x000fc8000c000000 */
[----:B------:R-:W-:-:S04]  /*1790*/  IADD3 R20, P2, PT, R8, UR8, RZ ;  /* 0x0000000808147c10 */ /* 0x000fc8000ff5e0ff */
[----:B------:R-:W-:Y:S02]  /*17a0*/  IADD3.X R21, PT, PT, R9, UR4, RZ, P2, !PT ;  /* 0x0000000409157c10 */ /* 0x000fe400097fe4ff */
[----:B0-----:R-:W-:Y:S01]  /*17b0*/  CS2R R8, SRZ ;  /* 0x0000000000087805 */ /* 0x001fe2000001ff00 */
        /* <DEDUP_REMOVED lines=63> */
.L_x_3703:
[----:B------:R-:W-:Y:S05]  /*1bb0*/  BSYNC.RECONVERGENT B1 ;  /* 0x0000000000017941 */ /* 0x000fea0003800200 */
.L_x_3702:
[----:B------:R-:W-:-:S11]  /*1bc0*/  DADD R22, RZ, R8 ;  /* 0x00000000ff167229 */ /* 0x000fd60000000008 */
.L_x_3701:
[----:B------:R-:W-:Y:S05]  /*1bd0*/  BSYNC.RECONVERGENT B0 ;  /* 0x0000000000007941 */ /* 0x000fea0003800200 */
.L_x_3700:
        /* <DEDUP_REMOVED lines=66> */
.L_x_3707:
[----:B------:R-:W-:Y:S05]  /*2000*/  BSYNC.RECONVERGENT B1 ;  /* 0x0000000000017941 */ /* 0x000fea0003800200 */
.L_x_3706:
[----:B------:R-:W-:-:S11]  /*2010*/  DADD R22, R22, R10 ;  /* 0x0000000016167229 */ /* 0x000fd6000000000a */
.L_x_3705:
[----:B------:R-:W-:Y:S05]  /*2020*/  BSYNC.RECONVERGENT B0 ;  /* 0x0000000000007941 */ /* 0x000fea0003800200 */
.L_x_3704:
[----:B------:R-:W-:Y:S01]  /*2030*/  SHFL.BFLY PT, R13, R19, 0x10, 0x1f ;  /* 0x0e001f00130d7f89 */ /* 0x000fe200000e0000 */
[----:B------:R-:W-:-:S03]  /*2040*/  ISETP.GE.AND P0, PT, R5, 0x1, PT ;  /* 0x000000010500780c */ /* 0x000fc60003f06270 */
        /* <DEDUP_REMOVED lines=30> */
[----:B------:R-:W-:Y:S01]  /*2230*/  ISETP.GE.AND P1, PT, R2, UR5, PT ;  /* 0x0000000502007c0c */ /* 0x000fe2000bf26270 */
[----:B------:R-:W-:-:S12]  /*2240*/  BSSY.RECONVERGENT B0, `(.L_x_3708) ;  /* 0x000003f000007945 */ /* 0x000fd80003800200 */
[----:B------:R-:W-:Y:S05]  /*2250*/  @P1 BRA `(.L_x_3709) ;  /* 0x0000000000f41947 */ /* 0x000fea0003800000 */
        /* <DEDUP_REMOVED lines=22> */
[----:B------:R-:W-:Y:S05]  /*23c0*/  CALL.REL.NOINC `($__internal_5_$__cuda_sm20_div_rn_f64_full) ;  /* 0x0000000400b07944 */ /* 0x000fea0003c00000 */
[----:B------:R-:W-:Y:S02]  /*23d0*/  IMAD.MOV.U32 R18, RZ, RZ, R26 ;  /* 0x000000ffff127224 */ /* 0x000fe400078e001a */
[----:B------:R-:W-:-:S07]  /*23e0*/  IMAD.MOV.U32 R19, RZ, RZ, R27 ;  /* 0x000000ffff137224 */ /* 0x000fce00078e001b */
.L_x_3711:
[----:B------:R-:W-:Y:S05]  /*23f0*/  BSYNC.RECONVERGENT B1 ;  /* 0x0000000000017941 */ /* 0x000fea0003800200 */
.L_x_3710:
[----:B------:R-:W0:Y:S01]  /*2400*/  LDCU.64 UR8, c[0x0][0x380] ;  /* 0x00007000ff0877ac */ /* 0x000e220008000a00 */
        /* <DEDUP_REMOVED lines=30> */
.L_x_3713:
[----:B------:R-:W-:Y:S05]  /*25f0*/  BSYNC.RECONVERGENT B1 ;  /* 0x0000000000017941 */ /* 0x000fea0003800200 */
.L_x_3712:
[----:B------:R-:W-:Y:S02]  /*2600*/  FSEL R6, R18, RZ, P4 ;  /* 0x000000ff12067208 */ /* 0x000fe40002000000 */
[----:B------:R-:W-:-:S05]  /*2610*/  FSEL R7, R19, +QNAN , P4 ;  /* 0x7ff8000013077808 */ /* 0x000fca0002000000 */
[----:B------:R1:W-:Y:S02]  /*2620*/  STG.E.64 desc[UR6][R16.64+0x100], R6 ;  /* 0x0001000610007986 */ /* 0x0003e4000c101b06 */
.L_x_3709:
[----:B------:R-:W-:Y:S05]  /*2630*/  BSYNC.RECONVERGENT B0 ;  /* 0x0000000000007941 */ /* 0x000fea0003800200 */
.L_x_3708:
[----:B------:R-:W2:Y:S02]  /*2640*/  LDCU UR4, c[0x0][0x398] ;  /* 0x00007300ff0477ac */ /* 0x000ea40008000800 */
[----:B--2---:R-:W-:-:S04]  /*2650*/  ISETP.GE.AND P0, PT, R2, UR4, PT ;  /* 0x0000000402007c0c */ /* 0x004fc8000bf06270 */
[----:B------:R-:W-:-:S13]  /*2660*/  ISETP.EQ.OR P0, PT, R5, 0x1, P0 ;  /* 0x000000010500780c */ /* 0x000fda0000702670 */
        /* <DEDUP_REMOVED lines=13> */
[----:B0-----:R-:W-:-:S08]  /*2740*/  DFMA R16, -R14, R12, R8 ;  /* 0x0000000c0e10722b */ /* 0x001fd00000000108 */
        /* <DEDUP_REMOVED lines=12> */
.L_x_3715:
[----:B------:R-:W-:Y:S05]  /*2810*/  BSYNC.RECONVERGENT B0 ;  /* 0x0000000000007941 */ /* 0x000fea0003800200 */
.L_x_3714:
[----:B------:R-:W0:Y:S01]  /*2820*/  LDCU UR4, c[0x0][0x398] ;  /* 0x00007300ff0477ac */ /* 0x000e220008000800 */
[----:B------:R-:W-:Y:S02]  /*2830*/  FSEL R4, R6, RZ, P5 ;  /* 0x000000ff06047208 */ /* 0x000fe40002800000 */
[----:B------:R-:W-:Y:S01]  /*2840*/  FSEL R5, R7, +QNAN , P5 ;  /* 0x7ff8000007057808 */ /* 0x000fe20002800000 */
[----:B------:R-:W1:Y:S01]  /*2850*/  LDCU.64 UR8, c[0x0][0x380] ;  /* 0x00007000ff0877ac */ /* 0x000e620008000a00 */
[----:B0-----:R-:W-:-:S05]  /*2860*/  IADD3 R3, P0, PT, R3, UR4, RZ ;  /* 0x0000000403037c10 */ /* 0x001fca000ff1e0ff */
[----:B------:R-:W-:Y:S01]  /*2870*/  IMAD.X R32, RZ, RZ, R32, P0 ;  /* 0x000000ffff207224 */ /* 0x000fe200000e0620 */
[----:B-1----:R-:W-:-:S04]  /*2880*/  LEA R2, P0, R3, UR8, 0x3 ;  /* 0x0000000803027c11 */ /* 0x002fc8000f8018ff */
[----:B------:R-:W-:-:S05]  /*2890*/  LEA.HI.X R3, R3, UR9, R32, 0x3, P0 ;  /* 0x0000000903037c11 */ /* 0x000fca00080f1c20 */
        /* <DEDUP_REMOVED lines=26> */
.L_x_3717:
[----:B------:R-:W-:Y:S05]  /*2a40*/  BSYNC.RECONVERGENT B0 ;  /* 0x0000000000007941 */ /* 0x000fea0003800200 */
.L_x_3716:
[----:B------:R-:W-:Y:S02]  /*2a50*/  FSEL R4, R4, RZ, P4 ;  /* 0x000000ff04047208 */ /* 0x000fe40002000000 */
[----:B------:R-:W-:-:S05]  /*2a60*/  FSEL R5, R5, +QNAN , P4 ;  /* 0x7ff8000005057808 */ /* 0x000fca0002000000 */
[----:B------:R-:W-:Y:S01]  /*2a70*/  STG.E.64 desc[UR6][R2.64+0x100], R4 ;  /* 0x0001000402007986 */ /* 0x000fe2000c101b06 */
[----:B------:R-:W-:Y:S05]  /*2a80*/  EXIT ;  /* 0x000000000000794d */ /* 0x000fea0003800000 */
        .weak           $__internal_5_$__cuda_sm20_div_rn_f64_full
        .type           $__internal_5_$__cuda_sm20_div_rn_f64_full,@function
        .size           $__internal_5_$__cuda_sm20_div_rn_f64_full,(.L_x_11219 - $__internal_5_$__cuda_sm20_div_rn_f64_full)
$__internal_5_$__cuda_sm20_div_rn_f64_full:
        /* <DEDUP_REMOVED lines=66> */
.L_x_3719:
        /* <DEDUP_REMOVED lines=16> */
.L_x_3722:
[----:B------:R-:W-:Y:S01]  /*2fb0*/  LOP3.LUT R27, R21, 0x80000, RZ, 0xfc, !PT ;  /* 0x00080000151b7812 */ /* 0x000fe200078efcff */
[----:B------:R-:W-:Y:S01]  /*2fc0*/  IMAD.MOV.U32 R26, RZ, RZ, R20 ;  /* 0x000000ffff1a7224 */ /* 0x000fe200078e0014 */
[----:B------:R-:W-:Y:S06]  /*2fd0*/  BRA `(.L_x_3720) ;  /* 0x0000000000087947 */ /* 0x000fec0003800000 */
.L_x_3721:
[----:B------:R-:W-:Y:S01]  /*2fe0*/  LOP3.LUT R27, R23, 0x80000, RZ, 0xfc, !PT ;  /* 0x00080000171b7812 */ /* 0x000fe200078efcff */
[----:B------:R-:W-:-:S07]  /*2ff0*/  IMAD.MOV.U32 R26, RZ, RZ, R22 ;  /* 0x000000ffff1a7224 */ /* 0x000fce00078e0016 */
.L_x_3720:
[----:B------:R-:W-:Y:S05]  /*3000*/  BSYNC.RECONVERGENT B2 ;  /* 0x0000000000027941 */ /* 0x000fea0003800200 */
.L_x_3718:
[----:B------:R-:W-:Y:S02]  /*3010*/  IMAD.MOV.U32 R18, RZ, RZ, R0 ;  /* 0x000000ffff127224 */ /* 0x000fe400078e0000 */
[----:B------:R-:W-:-:S04]  /*3020*/  IMAD.MOV.U32 R19, RZ, RZ, 0x0 ;  /* 0x00000000ff137424 */ /* 0x000fc800078e00ff */
[----:B------:R-:W-:Y:S05]  /*3030*/  RET.REL.NODEC R18 `(_ZN43_GLOBAL__N__9ae7fba5_10_SoftMax_cu_9f978f6320softmax_warp_forwardIdddLi6ELb0ELb1EEEvPT0_PKT_iiiPKbib) ;  /* 0xffffffcc12f07950 */ /* 0x000fea0003c3ffff */
.L_x_3723:
        /* <DEDUP_REMOVED lines=12> */
.L_x_11219:


//--------------------- .text._ZN43_GLOBAL__N__9ae7fba5_10_SoftMax_cu_9f978f6320softmax_warp_forwardIdddLi5ELb0ELb1EEEvPT0_PKT_iiiPKbib --------------------------
	.section	.text._ZN43_GLOBAL__N__9ae7fba5_10_SoftMax_cu_9f978f6320softmax_warp_forwardIdddLi5ELb0ELb1EEEvPT0_PKT_iiiPKbib,"ax",@progbits
	.align	128
.text._ZN43_GLOBAL__N__9ae7fba5_10_SoftMax_cu_9f978f6320softmax_warp_forwardIdddLi5ELb0ELb1EEEvPT0_PKT_iiiPKbib:
        .type           _ZN43_GLOBAL__N__9ae7fba5_10_SoftMax_cu_9f978f6320softmax_warp_forwardIdddLi5ELb0ELb1EEEvPT0_PKT_iiiPKbib,@function
        .size           _ZN43_GLOBAL__N__9ae7fba5_10_SoftMax_cu_9f978f6320softmax_warp_forwardIdddLi5ELb0ELb1EEEvPT0_PKT_iiiPKbib,(.L_x_11221 - _ZN43_GLOBAL__N__9ae7fba5_10_SoftMax_cu_9f978f6320softmax_warp_forwardIdddLi5ELb0ELb1EEEvPT0_PKT_iiiPKbib)
        .other          _ZN43_GLOBAL__N__9ae7fba5_10_SoftMax_cu_9f978f6320softmax_warp_forwardIdddLi5ELb0ELb1EEEvPT0_PKT_iiiPKbib,@"STO_CUDA_ENTRY STV_DEFAULT"
_ZN43_GLOBAL__N__9ae7fba5_10_SoftMax_cu_9f978f6320softmax_warp_forwardIdddLi5ELb0ELb1EEEvPT0_PKT_iiiPKbib:
[----:B------:R-:W-:Y:S01]  /*0000*/  LDC R1, c[0x0][0x37c] ;  /* 0x0000df00ff017b82 */ /* 0x000fe20000000800 */
[----:B------:R-:W0:Y:S01]  /*0010*/  S2R R0, SR_CTAID.X ;  /* 0x0000000000007919 */ /* 0x000e220000002500 */
[----:B------:R-:W0:Y:S01]  /*0020*/  LDCU UR4, c[0x0][0x364] ;  /* 0x00006c80ff0477ac */ /* 0x000e220008000800 */
[----:B------:R-:W-:Y:S01]  /*0030*/  IMAD.MOV.U32 R10, RZ, RZ, 0x0 ;  /* 0x00000000ff0a7424 */ /* 0x000fe200078e00ff */
[----:B------:R-:W0:Y:S01]  /*0040*/  S2R R3, SR_TID.Y ;  /* 0x0000000000037919 */ /* 0x000e220000002200 */
[----:B------:R-:W1:Y:S01]  /*0050*/  LDCU.64 UR8, c[0x0][0x390] ;  /* 0x00007200ff0877ac */ /* 0x000e620008000a00 */
[----:B------:R-:W-:Y:S01]  /*0060*/  IMAD.MOV.U32 R11, RZ, RZ, -0x100000 ;  /* 0xfff00000ff0b7424 */ /* 0x000fe200078e00ff */
[----:B------:R-:W2:Y:S01]  /*0070*/  S2R R2, SR_TID.X ;  /* 0x0000000000027919 */ /* 0x000ea20000002100 */
[----:B------:R-:W3:Y:S01]  /*0080*/  LDCU UR5, c[0x0][0x398] ;  /* 0x00007300ff0577ac */ /* 0x000ee20008000800 */
[----:B------:R-:W-:Y:S02]  /*0090*/  IMAD.MOV.U32 R14, RZ, RZ, 0x0 ;  /* 0x00000000ff0e7424 */ /* 0x000fe400078e00ff */
[----:B------:R-:W-:Y:S01]  /*00a0*/  IMAD.MOV.U32 R15, RZ, RZ, -0x100000 ;  /* 0xfff00000ff0f7424 */ /* 0x000fe200078e00ff */
        /* <DEDUP_REMOVED lines=20> */
[----:B----4-:R1:W5:Y:S01]  /*01f0*/  @P0 LDG.E.64 R10, desc[UR6][R12.64] ;  /* 0x000000060c0a0981 */ /* 0x010362000c1e1b00 */
[----:B------:R-:W-:-:S05]  /*0200*/  @P1 LEA.HI.X R9, R4, R9, R5, 0x3, P2 ;  /* 0x0000000904091211 */ /* 0x000fca00010f1c05 */
[----:B------:R1:W5:Y:S01]  /*0210*/  @P1 LDG.E.64 R14, desc[UR6][R8.64] ;  /* 0x00000006080e1981 */ /* 0x000362000c1e1b00 */
        /* <DEDUP_REMOVED lines=29> */
.L_x_3724:
[----:B------:R-:W-:Y:S01]  /*03f0*/  UISETP.NE.AND UP1, UPT, UR4, URZ, UPT ;  /* 0x000000ff0400728c */ /* 0x000fe2000bf25270 */
[C---:B------:R-:W-:Y:S01]  /*0400*/  IADD3 R6, P2, PT, R0.reuse, UR10, RZ ;  /* 0x0000000a00067c10 */ /* 0x040fe2000ff5e0ff */
[----:B------:R-:W-:Y:S01]  /*0410*/  BSSY.RECONVERGENT B0, `(.L_x_3725) ;  /* 0x0000020000007945 */ /* 0x000fe20003800200 */
[----:B------:R-:W-:Y:S02]  /*0420*/  IMAD.MOV.U32 R8, RZ, RZ, 0x0 ;  /* 0x00000000ff087424 */ /* 0x000fe400078e00ff */
[----:B------:R-:W-:Y:S01]  /*0430*/  LEA.HI.X.SX32 R7, R0, UR11, 0x1, P2 ;  /* 0x0000000b00077c11 */ /* 0x000fe200090f0eff */
[----:B------:R-:W-:-:S03]  /*0440*/  IMAD.MOV.U32 R9, RZ, RZ, -0x100000 ;  /* 0xfff00000ff097424 */ /* 0x000fc600078e00ff */
[----:B------:R-:W-:Y:S05]  /*0450*/  BRA.U UP1, `(.L_x_3726) ;  /* 0x0000000101447547 */ /* 0x000fea000b800000 */
[----:B------:R-:W-:Y:S04]  /*0460*/  BSSY.RECONVERGENT B1, `(.L_x_3727) ;  /* 0x0000006000017945 */ /* 0x000fe80003800200 */
[----:B------:R-:W-:Y:S05]  /*0470*/  @!P1 BRA `(.L_x_3728) ;  /* 0x0000000000109947 */ /* 0x000fea0003800000 */
[----:B------:R-:W2:Y:S02]  /*0480*/  LDG.E.U8 R0, desc[UR6][R6.64] ;  /* 0x0000000606007981 */ /* 0x000ea4000c1e1100 */
[----:B--2---:R-:W-:-:S04]  /*0490*/  ISETP.NE.AND P2, PT, R0, RZ, PT ;  /* 0x000000ff0000720c */ /* 0x004fc80003f45270 */
[----:B-----5:R-:W-:Y:S02]  /*04a0*/  FSEL R8, R14, RZ, !P2 ;  /* 0x000000ff0e087208 */ /* 0x020fe40005000000 */
[----:B------:R-:W-:-:S07]  /*04b0*/  FSEL R9, R15, -QNAN , !P2 ;  /* 0xfff000000f097808 */ /* 0x000fce0005000000 */
.L_x_3728:
[----:B------:R-:W-:Y:S05]  /*04c0*/  BSYNC.RECONVERGENT B1 ;  /* 0x0000000000017941 */ /* 0x000fea0003800200 */
.L_x_3727:
[----:B------:R-:W-:Y:S02]  /*04d0*/  IMAD.MOV.U32 R12, RZ, RZ, 0x0 ;  /* 0x00000000ff0c7424 */ /* 0x000fe400078e00ff */
[----:B------:R-:W-:Y:S01]  /*04e0*/  IMAD.MOV.U32 R13, RZ, RZ, -0x100000 ;  /* 0xfff00000ff0d7424 */ /* 0x000fe200078e00ff */
[----:B------:R-:W-:Y:S06]  /*04f0*/  @!P0 BRA `(.L_x_3729) ;  /* 0x0000000000448947 */ /* 0x000fec0003800000 */
[----:B------:R-:W-:-:S05]  /*0500*/  IADD3 R16, P2, PT, R6, UR5, RZ ;  /* 0x0000000506107c10 */ /* 0x000fca000ff5e0ff */
[----:B------:R-:W-:-:S05]  /*0510*/  IMAD.X R17, RZ, RZ, R7, P2 ;  /* 0x000000ffff117224 */ /* 0x000fca00010e0607 */
[----:B------:R-:W2:Y:S02]  /*0520*/  LDG.E.U8 R16, desc[UR6][R16.64] ;  /* 0x0000000610107981 */ /* 0x000ea4000c1e1100 */
[----:B--2---:R-:W-:-:S04]  /*0530*/  ISETP.NE.AND P2, PT, R16, RZ, PT ;  /* 0x000000ff1000720c */ /* 0x004fc80003f45270 */
[----:B-----5:R-:W-:Y:S02]  /*0540*/  FSEL R12, R10, RZ, !P2 ;  /* 0x000000ff0a0c7208 */ /* 0x020fe40005000000 */
[----:B------:R-:W-:Y:S01]  /*0550*/  FSEL R13, R11, -QNAN , !P2 ;  /* 0xfff000000b0d7808 */ /* 0x000fe20005000000 */
[----:B------:R-:W-:Y:S06]  /*0560*/  BRA `(.L_x_3729) ;  /* 0x0000000000287947 */ /* 0x000fec0003800000 */
.L_x_3726:
[----:B------:R-:W2:Y:S04]  /*0570*/  @P1 LDG.E.U8 R12, desc[UR6][R6.64] ;  /* 0x00000006060c1981 */ /* 0x000ea8000c1e1100 */
[----:B------:R-:W3:Y:S01]  /*0580*/  @P0 LDG.E.U8 R0, desc[UR6][R6.64] ;  /* 0x0000000606000981 */ /* 0x000ee2000c1e1100 */
[----:B------:R-:W-:Y:S01]  /*0590*/  IMAD.MOV.U32 R13, RZ, RZ, -0x100000 ;  /* 0xfff00000ff0d7424 */ /* 0x000fe200078e00ff */
[----:B--2---:R-:W-:Y:S01]  /*05a0*/  @P1 ISETP.NE.AND P2, PT, R12, RZ, PT ;  /* 0x000000ff0c00120c */ /* 0x004fe20003f45270 */
[----:B------:R-:W-:Y:S01]  /*05b0*/  IMAD.MOV.U32 R12, RZ, RZ, 0x0 ;  /* 0x00000000ff0c7424 */ /* 0x000fe200078e00ff */
[----:B---3--:R-:W-:Y:S02]  /*05c0*/  @P0 ISETP.NE.AND P3, PT, R0, RZ, PT ;  /* 0x000000ff0000020c */ /* 0x008fe40003f65270 */
[----:B-----5:R-:W-:-:S02]  /*05d0*/  @P1 FSEL R8, R14, RZ, !P2 ;  /* 0x000000ff0e081208 */ /* 0x020fc40005000000 */
[----:B------:R-:W-:Y:S02]  /*05e0*/  @P1 FSEL R9, R15, -QNAN , !P2 ;  /* 0xfff000000f091808 */ /* 0x000fe40005000000 */
[----:B------:R-:W-:Y:S02]  /*05f0*/  @P0 FSEL R12, R10, RZ, !P3 ;  /* 0x000000ff0a0c0208 */ /* 0x000fe40005800000 */
[----:B------:R-:W-:-:S07]  /*0600*/  @P0 FSEL R13, R11, -QNAN , !P3 ;  /* 0xfff000000b0d0808 */ /* 0x000fce0005800000 */
.L_x_3729:
[----:B------:R-:W-:Y:S05]  /*0610*/  BSYNC.RECONVERGENT B0 ;  /* 0x0000000000007941 */ /* 0x000fea0003800200 */
.L_x_3725:
[----:B------:R-:W-:Y:S01]  /*0620*/  SHFL.BFLY PT, R17, R13, 0x10, 0x1f ;  /* 0x0e001f000d117f89 */ /* 0x000fe200000e0000 */
[----:B------:R-:W-:Y:S03]  /*0630*/  BSSY.RECONVERGENT B0, `(.L_x_3730) ;  /* 0x0000075000007945 */ /* 0x000fe60003800200 */
        /* <DEDUP_REMOVED lines=35> */
[----:B------:R-:W-:Y:S02]  /*0870*/  FSEL R17, R17, R13, !P2 ;  /* 0x0000000d11117208 */ /* 0x000fe40005000000 */
[----:B------:R-:W-:Y:S01]  /*0880*/  CS2R R12, SRZ ;  /* 0x00000000000c7805 */ /* 0x000fe2000001ff00 */
        /* <DEDUP_REMOVED lines=18> */
[----:B-----5:R-:W-:Y:S01]  /*09b0*/  DADD R14, R14, -R18 ;  /* 0x000000000e0e7229 */ /* 0x020fe20000000812 */
        /* <DEDUP_REMOVED lines=58> */
.L_x_3733:
[----:B------:R-:W-:Y:S05]  /*0d60*/  BSYNC.RECONVERGENT B1 ;  /* 0x0000000000017941 */ /* 0x000fea0003800200 */
.L_x_3732:
[----:B------:R-:W-:-:S11]  /*0d70*/  DADD R12, RZ, R8 ;  /* 0x00000000ff0c7229 */ /* 0x000fd60000000008 */
.L_x_3731:
[----:B------:R-:W-:Y:S05]  /*0d80*/  BSYNC.RECONVERGENT B0 ;  /* 0x0000000000007941 */ /* 0x000fea0003800200 */
.L_x_3730:
[----:B------:R-:W-:Y:S01]  /*0d90*/  BSSY.RECONVERGENT B0, `(.L_x_3734) ;  /* 0x0000048000007945 */ /* 0x000fe20003800200 */
[----:B-----5:R-:W-:Y:S02]  /*0da0*/  CS2R R14, SRZ ;  /* 0x00000000000e7805 */ /* 0x020fe4000001ff00 */
[----:B------:R-:W-:Y:S01]  /*0db0*/  CS2R R18, SRZ ;  /* 0x0000000000127805 */ /* 0x000fe2000001ff00 */
[----:B------:R-:W-:Y:S06]  /*0dc0*/  @!P0 BRA `(.L_x_3735) ;  /* 0x0000000400108947 */ /* 0x000fec0003800000 */
[----:B------:R-:W-:-:S06]  /*0dd0*/  USEL UR4, UR5, URZ, !UP0 ;  /* 0x000000ff05047287 */ /* 0x000fcc000c000000 */
[----:B------:R-:W-:-:S05]  /*0de0*/  IADD3 R6, P0, PT, R6, UR4, RZ ;  /* 0x0000000406067c10 */ /* 0x000fca000ff1e0ff */
[----:B------:R-:W-:-:S05]  /*0df0*/  IMAD.X R7, RZ, RZ, R7, P0 ;  /* 0x000000ffff077224 */ /* 0x000fca00000e0607 */
[----:B------:R-:W2:Y:S02]  /*0e00*/  LDG.E.U8 R6, desc[UR6][R6.64] ;  /* 0x0000000606067981 */ /* 0x000ea4000c1e1100 */
[----:B--2---:R-:W-:-:S13]  /*0e10*/  ISETP.NE.AND P0, PT, R6, RZ, PT ;  /* 0x000000ff0600720c */ /* 0x004fda0003f05270 */
[----:B------:R-:W-:Y:S05]  /*0e20*/  @P0 BRA `(.L_x_3735) ;  /* 0x0000000000f80947 */ /* 0x000fea0003800000 */
[----:B------:R-:W-:Y:S01]  /*0e30*/  DADD R16, R10, -R16 ;  /* 0x000000000a107229 */ /* 0x000fe20000000810 */
        /* <DEDUP_REMOVED lines=59> */
.L_x_3737:
[----:B------:R-:W-:Y:S05]  /*11f0*/  BSYNC.RECONVERGENT B1 ;  /* 0x0000000000017941 */ /* 0x000fea0003800200 */
.L_x_3736:
[----:B------:R-:W-:-:S11]  /*1200*/  DADD R18, RZ, R14 ;  /* 0x00000000ff127229 */ /* 0x000fd6000000000e */
.L_x_3735:
[----:B------:R-:W-:Y:S05]  /*1210*/  BSYNC.RECONVERGENT B0 ;  /* 0x0000000000007941 */ /* 0x000fea0003800200 */
.L_x_3734:
        /* <DEDUP_REMOVED lines=27> */
[----:B------:R1:W2:Y:S04]  /*13d0*/  SHFL.BFLY PT, R21, R17, 0x1, 0x1f ;  /* 0x0c201f0011157f89 */ /* 0x0002a800000e0000 */
[----:B------:R1:W3:Y:S01]  /*13e0*/  SHFL.BFLY PT, R20, R16, 0x1, 0x1f ;  /* 0x0c201f0010147f89 */ /* 0x0002e200000e0000 */
[----:B0-----:R-:W-:Y:S01]  /*13f0*/  DADD R10, R6, R18 ;  /* 0x00000000060a7229 */ /* 0x001fe20000000012 */
[----:B-1----:R-:W-:Y:S10]  /*1400*/  @!P0 EXIT ;  /* 0x000000000000894d */ /* 0x002ff40003800000 */
[----:B------:R-:W-:Y:S01]  /*1410*/  ISETP.GE.AND P0, PT, R2, UR5, PT ;  /* 0x0000000502007c0c */ /* 0x000fe2000bf06270 */
[----:B------:R-:W-:Y:S01]  /*1420*/  BSSY.RECONVERGENT B0, `(.L_x_3738) ;  /* 0x0000022000007945 */ /* 0x000fe20003800200 */
[----:B--23--:R-:W-:-:S11]  /*1430*/  DADD R12, R16, R20 ;  /* 0x00000000100c7229 */ /* 0x00cfd60000000014 */
        /* <DEDUP_REMOVED lines=22> */
[----:B------:R-:W-:Y:S05]  /*15a0*/  CALL.REL.NOINC `($__internal_6_$__cuda_sm20_div_rn_f64_full) ;  /* 0x0000000000c47944 */ /* 0x000fea0003c00000 */
[----:B------:R-:W-:Y:S02]  /*15b0*/  IMAD.MOV.U32 R6, RZ, RZ, R18 ;  /* 0x000000ffff067224 */ /* 0x000fe400078e0012 */
[----:B------:R-:W-:-:S07]  /*15c0*/  IMAD.MOV.U32 R7, RZ, RZ, R19 ;  /* 0x000000ffff077224 */ /* 0x000fce00078e0013 */
.L_x_3741:
[----:B------:R-:W-:Y:S05]  /*15d0*/  BSYNC.RECONVERGENT B1 ;  /* 0x0000000000017941 */ /* 0x000fea0003800200 */
.L_x_3740:
[----:B------:R-:W0:Y:S01]  /*15e0*/  LDCU.64 UR4, c[0x0][0x380] ;  /* 0x00007000ff0477ac */ /* 0x000e220008000a00 */
[----:B------:R-:W-:Y:S02]  /*15f0*/  FSEL R6, R6, RZ, P1 ;  /* 0x000000ff06067208 */ /* 0x000fe40000800000 */
[----:B------:R-:W-:Y:S02]  /*1600*/  FSEL R7, R7, +QNAN , P1 ;  /* 0x7ff8000007077808 */ /* 0x000fe40000800000 */
[----:B0-----:R-:W-:-:S04]  /*1610*/  LEA R8, P0, R4, UR4, 0x3 ;  /* 0x0000000404087c11 */ /* 0x001fc8000f8018ff */
[----:B------:R-:W-:-:S05]  /*1620*/  LEA.HI.X R9, R4, UR5, R5, 0x3, P0 ;  /* 0x0000000504097c11 */ /* 0x000fca00080f1c05 */
[----:B------:R0:W-:Y:S04]  /*1630*/  STG.E.64 desc[UR6][R8.64], R6 ;  /* 0x0000000608007986 */ /* 0x0001e8000c101b06 */
.L_x_3739:
[----:B------:R-:W-:Y:S05]  /*1640*/  BSYNC.RECONVERGENT B0 ;  /* 0x0000000000007941 */ /* 0x000fea0003800200 */
.L_x_3738:
[----:B------:R-:W1:Y:S02]  /*1650*/  LDCU UR4, c[0x0][0x398] ;  /* 0x00007300ff0477ac */ /* 0x000e640008000800 */
[----:B-1----:R-:W-:-:S04]  /*1660*/  ISETP.GE.AND P0, PT, R2, UR4, PT ;  /* 0x0000000402007c0c */ /* 0x002fc8000bf06270 */
[----:B------:R-:W-:-:S13]  /*1670*/  ISETP.EQ.OR P0, PT, R3, 0x1, P0 ;  /* 0x000000010300780c */ /* 0x000fda0000702670 */
        /* <DEDUP_REMOVED lines=25> */
.L_x_3743:
[----:B------:R-:W-:Y:S05]  /*1810*/  BSYNC.RECONVERGENT B0 ;  /* 0x0000000000007941 */ /* 0x000fea0003800200 */
.L_x_3742:
        /* <DEDUP_REMOVED lines=8> */
[----:B------:R-:W-:Y:S01]  /*18a0*/  STG.E.64 desc[UR6][R4.64], R2 ;  /* 0x0000000204007986 */ /* 0x000fe2000c101b06 */
[----:B------:R-:W-:Y:S05]  /*18b0*/  EXIT ;  /* 0x000000000000794d */ /* 0x000fea0003800000 */
        .weak           $__internal_6_$__cuda_sm20_div_rn_f64_full
        .type           $__internal_6_$__cuda_sm20_div_rn_f64_full,@function
        .size           $__internal_6_$__cuda_sm20_div_rn_f64_full,(.L_x_11221 - $__internal_6_$__cuda_sm20_div_rn_f64_full)
$__internal_6_$__cuda_sm20_div_rn_f64_full:
        /* <DEDUP_REMOVED lines=66> */
.L_x_3745:
        /* <DEDUP_REMOVED lines=16> */
.L_x_3748:
[----:B------:R-:W-:Y:S01]  /*1de0*/  LOP3.LUT R19, R9, 0x80000, RZ, 0xfc, !PT ;  /* 0x0008000009137812 */ /* 0x000fe200078efcff */
[----:B------:R-:W-:Y:S01]  /*1df0*/  IMAD.MOV.U32 R18, RZ, RZ, R8 ;  /* 0x000000ffff127224 */ /* 0x000fe200078e0008 */
[----:B------:R-:W-:Y:S06]  /*1e00*/  BRA `(.L_x_3746) ;  /* 0x0000000000087947 */ /* 0x000fec0003800000 */
.L_x_3747:
[----:B------:R-:W-:Y:S01]  /*1e10*/  LOP3.LUT R19, R7, 0x80000, RZ, 0xfc, !PT ;  /* 0x0008000007137812 */ /* 0x000fe200078efcff */
[----:B------:R-:W-:-:S07]  /*1e20*/  IMAD.MOV.U32 R18, RZ, RZ, R6 ;  /* 0x000000ffff127224 */ /* 0x000fce00078e0006 */
.L_x_3746:
[----:B------:R-:W-:Y:S05]  /*1e30*/  BSYNC.RECONVERGENT B2 ;  /* 0x0000000000027941 */ /* 0x000fea0003800200 */
.L_x_3744:
[----:B------:R-:W-:Y:S02]  /*1e40*/  IMAD.MOV.U32 R6, RZ, RZ, R0 ;  /* 0x000000ffff067224 */ /* 0x000fe400078e0000 */
[----:B------:R-:W-:-:S04]  /*1e50*/  IMAD.MOV.U32 R7, RZ, RZ, 0x0 ;  /* 0x00000000ff077424 */ /* 0x000fc800078e00ff */
[----:B------:R-:W-:Y:S05]  /*1e60*/  RET.REL.NODEC R6 `(_ZN43_GLOBAL__N__9ae7fba5_10_SoftMax_cu_9f978f6320softmax_warp_forwardIdddLi5ELb0ELb1EEEvPT0_PKT_iiiPKbib) ;  /* 0xffffffe006647950 */ /* 0x000fea0003c3ffff */
.L_x_3749:
        /* <DEDUP_REMOVED lines=9> */
.L_x_11221:


//--------------------- .text._ZN43_GLOBAL__N__9ae7fba5_10_SoftMax_cu_9f978f6320softmax_warp_forwardIdddLi4ELb0ELb1EEEvPT0_PKT_iiiPKbib --------------------------
	.section	.text._ZN43_GLOBAL__N__9ae7fba5_10_SoftMax_cu_9f978f6320softmax_warp_forwardIdddLi4ELb0ELb1EEEvPT0_PKT_iiiPKbib,"ax",@progbits
	.align	128
.text._ZN43_GLOBAL__N__9ae7fba5_10_SoftMax_cu_9f978f6320softmax_warp_forwardIdddLi4ELb0ELb1EEEvPT0_PKT_iiiPKbib:
        .type           _ZN43_GLOBAL__N__9ae7fba5_10_SoftMax_cu_9f978f6320softmax_warp_forwardIdddLi4ELb0ELb1EEEvPT0_PKT_iiiPKbib,@function
        .size           _ZN43_GLOBAL__N__9ae7fba5_10_SoftMax_cu_9f978f6320softmax_warp_forwardIdddLi4ELb0ELb1EEEvPT0_PKT_iiiPKbib,(.L_x_11223 - _ZN43_GLOBAL__N__9ae7fba5_10_SoftMax_cu_9f978f6320softmax_warp_forwardIdddLi4ELb0ELb1EEEvPT0_PKT_iiiPKbib)
        .other          _ZN43_GLOBAL__N__9ae7fba5_10_SoftMax_cu_9f978f6320softmax_warp_forwardIdddLi4ELb0ELb1EEEvPT0_PKT_iiiPKbib,@"STO_CUDA_ENTRY STV_DEFAULT"
_ZN43_GLOBAL__N__9ae7fba5_10_SoftMax_cu_9f978f6320softmax_warp_forwardIdddLi4ELb0ELb1EEEvPT0_PKT_iiiPKbib:
        /* <DEDUP_REMOVED lines=63> */
.L_x_3750:
        /* <DEDUP_REMOVED lines=13> */
.L_x_3754:
[----:B------:R-:W-:Y:S05]  /*04c0*/  BSYNC.RECONVERGENT B1 ;  /* 0x0000000000017941 */ /* 0x000fea0003800200 */
.L_x_3753:
        /* <DEDUP_REMOVED lines=10> */
.L_x_3752:
        /* <DEDUP_REMOVED lines=10> */
.L_x_3755:
[----:B------:R-:W-:Y:S05]  /*0610*/  BSYNC.RECONVERGENT B0 ;  /* 0x0000000000007941 */ /* 0x000fea0003800200 */
.L_x_3751:
        /* <DEDUP_REMOVED lines=16> */
[----:B------:R-:W-:Y:S01]  /*0720*/  FSEL R21, R11, R7, !P2 ;  /* 0x000000070b157208 */ /* 0x000fe20005000000 */
[----:B-1----:R-:W-:Y:S01]  /*0730*/  DSETP.GEU.AND P3, PT, R22, R18, PT ;  /* 0x000000121600722a */ /* 0x002fe20003f6e000 */
[----:B------:R-:W-:-:S05]  /*0740*/  FSEL R20, R10, R6, !P2 ;  /* 0x000000060a147208 */ /* 0x000fca0005000000 */
        /* <DEDUP_REMOVED lines=87> */
.L_x_3759:
[----:B------:R-:W-:Y:S05]  /*0cc0*/  BSYNC.RECONVERGENT B1 ;  /* 0x0000000000017941 */ /* 0x000fea0003800200 */
.L_x_3758:
[----:B------:R-:W-:-:S11]  /*0cd0*/  DADD R6, RZ, R8 ;  /* 0x00000000ff067229 */ /* 0x000fd60000000008 */
.L_x_3757:
[----:B------:R-:W-:Y:S05]  /*0ce0*/  BSYNC.RECONVERGENT B0 ;  /* 0x0000000000007941 */ /* 0x000fea0003800200 */
.L_x_3756:
        /* <DEDUP_REMOVED lines=70> */
.L_x_3763:
[----:B------:R-:W-:Y:S05]  /*1150*/  BSYNC.RECONVERGENT B1 ;  /* 0x0000000000017941 */ /* 0x000fea0003800200 */
.L_x_3762:
[----:B------:R-:W-:-:S11]  /*1160*/  DADD R18, RZ, R14 ;  /* 0x00000000ff127229 */ /* 0x000fd6000000000e */
.L_x_3761:
[----:B------:R-:W-:Y:S05]  /*1170*/  BSYNC.RECONVERGENT B0 ;  /* 0x0000000000007941 */ /* 0x000fea0003800200 */
.L_x_3760:
        /* <DEDUP_REMOVED lines=50> */
[----:B------:R-:W-:Y:S05]  /*14a0*/  CALL.REL.NOINC `($__internal_7_$__cuda_sm20_div_rn_f64_full) ;  /* 0x0000000000c47944 */ /* 0x000fea0003c00000 */
[----:B------:R-:W-:Y:S02]  /*14b0*/  IMAD.MOV.U32 R6, RZ, RZ, R18 ;  /* 0x000000ffff067224 */ /* 0x000fe400078e0012 */
[----:B------:R-:W-:-:S07]  /*14c0*/  IMAD.MOV.U32 R7, RZ, RZ, R19 ;  /* 0x000000ffff077224 */ /* 0x000fce00078e0013 */
.L_x_3767:
[----:B------:R-:W-:Y:S05]  /*14d0*/  BSYNC.RECONVERGENT B1 ;  /* 0x0000000000017941 */ /* 0x000fea0003800200 */
.L_x_3766:
[----:B------:R-:W0:Y:S01]  /*14e0*/  LDCU.64 UR4, c[0x0][0x380] ;  /* 0x00007000ff0477ac */ /* 0x000e220008000a00 */
[----:B------:R-:W-:Y:S02]  /*14f0*/  FSEL R6, R6, RZ, P1 ;  /* 0x000000ff06067208 */ /* 0x000fe40000800000 */
[----:B------:R-:W-:Y:S02]  /*1500*/  FSEL R7, R7, +QNAN , P1 ;  /* 0x7ff8000007077808 */ /* 0x000fe40000800000 */
[----:B0-----:R-:W-:-:S04]  /*1510*/  LEA R8, P0, R4, UR4, 0x3 ;  /* 0x0000000404087c11 */ /* 0x001fc8000f8018ff */
[----:B------:R-:W-:-:S05]  /*1520*/  LEA.HI.X R9, R4, UR5, R5, 0x3, P0 ;  /* 0x0000000504097c11 */ /* 0x000fca00080f1c05 */
[----:B------:R0:W-:Y:S04]  /*1530*/  STG.E.64 desc[UR6][R8.64], R6 ;  /* 0x0000000608007986 */ /* 0x0001e8000c101b06 */
.L_x_3765:
[----:B------:R-:W-:Y:S05]  /*1540*/  BSYNC.RECONVERGENT B0 ;  /* 0x0000000000007941 */ /* 0x000fea0003800200 */
.L_x_3764:
        /* <DEDUP_REMOVED lines=28> */
.L_x_3769:
[----:B------:R-:W-:Y:S05]  /*1710*/  BSYNC.RECONVERGENT B0 ;  /* 0x0000000000007941 */ /* 0x000fea0003800200 */
.L_x_3768:
        /* <DEDUP_REMOVED lines=10> */
        .weak           $__internal_7_$__cuda_sm20_div_rn_f64_full
        .type           $__internal_7_$__cuda_sm20_div_rn_f64_full,@function
        .size           $__internal_7_$__cuda_sm20_div_rn_f64_full,(.L_x_11223 - $__internal_7_$__cuda_sm20_div_rn_f64_full)
$__internal_7_$__cuda_sm20_div_rn_f64_full:
        /* <DEDUP_REMOVED lines=66> */
.L_x_3771:
        /* <DEDUP_REMOVED lines=16> */
.L_x_3774:
[----:B------:R-:W-:Y:S01]  /*1ce0*/  LOP3.LUT R19, R9, 0x80000, RZ, 0xfc, !PT ;  /* 0x0008000009137812 */ /* 0x000fe200078efcff */
[----:B------:R-:W-:Y:S01]  /*1cf0*/  IMAD.MOV.U32 R18, RZ, RZ, R8 ;  /* 0x000000ffff127224 */ /* 0x000fe200078e0008 */
[----:B------:R-:W-:Y:S06]  /*1d00*/  BRA `(.L_x_3772) ;  /* 0x0000000000087947 */ /* 0x000fec0003800000 */
.L_x_3773:
[----:B------:R-:W-:Y:S01]  /*1d10*/  LOP3.LUT R19, R7, 0x80000, RZ, 0xfc, !PT ;  /* 0x0008000007137812 */ /* 0x000fe200078efcff */
[----:B------:R-:W-:-:S07]  /*1d20*/  IMAD.MOV.U32 R18, RZ, RZ, R6 ;  /* 0x000000ffff127224 */ /* 0x000fce00078e0006 */
.L_x_3772:
[----:B------:R-:W-:Y:S05]  /*1d30*/  BSYNC.RECONVERGENT B2 ;  /* 0x0000000000027941 */ /* 0x000fea0003800200 */
.L_x_3770:
[----:B------:R-:W-:Y:S02]  /*1d40*/  IMAD.MOV.U32 R6, RZ, RZ, R0 ;  /* 0x000000ffff067224 */ /* 0x000fe400078e0000 */
[----:B------:R-:W-:-:S04]  /*1d50*/  IMAD.MOV.U32 R7, RZ, RZ, 0x0 ;  /* 0x00000000ff077424 */ /* 0x000fc800078e00ff */
[----:B------:R-:W-:Y:S05]  /*1d60*/  RET.REL.NODEC R6 `(_ZN43_GLOBAL__N__9ae7fba5_10_SoftMax_cu_9f978f6320softmax_warp_forwardIdddLi4ELb0ELb1EEEvPT0_PKT_iiiPKbib) ;  /* 0xffffffe006a47950 */ /* 0x000fea0003c3ffff */
.L_x_3775:
        /* <DEDUP_REMOVED lines=9> */
.L_x_11223:


//--------------------- .text._ZN43_GLOBAL__N__9ae7fba5_10_SoftMax_cu_9f978f6320softmax_warp_forwardIdddLi3ELb0ELb1EEEvPT0_PKT_iiiPKbib --------------------------
	.section	.text._ZN43_GLOBAL__N__9ae7fba5_10_SoftMax_cu_9f978f6320softmax_warp_forwardIdddLi3ELb0ELb1EEEvPT0_PKT_iiiPKbib,"ax",@progbits
	.align	128
.text._ZN43_GLOBAL__N__9ae7fba5_10_SoftMax_cu_9f978f6320softmax_warp_forwardIdddLi3ELb0ELb1EEEvPT0_PKT_iiiPKbib:
        .type           _ZN43_GLOBAL__N__9ae7fba5_10_SoftMax_cu_9f978f6320softmax_warp_forwardIdddLi3ELb0ELb1EEEvPT0_PKT_iiiPKbib,@function
        .size           _ZN43_GLOBAL__N__9ae7fba5_10_SoftMax_cu_9f978f6320softmax_warp_forwardIdddLi3ELb0ELb1EEEvPT0_PKT_iiiPKbib,(.L_x_11225 - _ZN43_GLOBAL__N__9ae7fba5_10_SoftMax_cu_9f978f6320softmax_warp_forwardIdddLi3ELb0ELb1EEEvPT0_PKT_iiiPKbib)
        .other          _ZN43_GLOBAL__N__9ae7fba5_10_SoftMax_cu_9f978f6320softmax_warp_forwardIdddLi3ELb0ELb1EEEvPT0_PKT_iiiPKbib,@"STO_CUDA_ENTRY STV_DEFAULT"
_ZN43_GLOBAL__N__9ae7fba5_10_SoftMax_cu_9f978f6320softmax_warp_forwardIdddLi3ELb0ELb1EEEvPT0_PKT_iiiPKbib:
        /* <DEDUP_REMOVED lines=63> */
.L_x_3776:
        /* <DEDUP_REMOVED lines=13> */
.L_x_3780:
[----:B------:R-:W-:Y:S05]  /*04c0*/  BSYNC.RECONVERGENT B1 ;  /* 0x0000000000017941 */ /* 0x000fea0003800200 */
.L_x_3779:
        /* <DEDUP_REMOVED lines=10> */
.L_x_3778:
[----:B------:R-:W2:Y:S04]  /*0570*/  @P1 LDG.E.U8 R6, desc[UR6][R12.64] ;  /* 0x000000060c061981 */ /* 0x000ea8000c1e1100 */
[----:B------:R-:W3:Y:S01]  /*0580*/  @P0 LDG.E.U8 R0, desc[UR6][R12.64] ;  /* 0x000000060c000981 */ /* 0x000ee2000c1e1100 */
[----:B------:R-:W-:Y:S02]  /*0590*/  IMAD.MOV.U32 R10, RZ, RZ, 0x0 ;  /* 0x00000000ff0a7424 */ /* 0x000fe400078e00ff */
[----:B------:R-:W-:Y:S01]  /*05a0*/  IMAD.MOV.U32 R11, RZ, RZ, -0x100000 ;  /* 0xfff00000ff0b7424 */ /* 0x000fe200078e00ff */
[----:B--2---:R-:W-:Y:S02]  /*05b0*/  @P1 ISETP.NE.AND P2, PT, R6, RZ, PT ;  /* 0x000000ff0600120c */ /* 0x004fe40003f45270 */
[----:B---3--:R-:W-:-:S02]  /*05c0*/  @P0 ISETP.NE.AND P3, PT, R0, RZ, PT ;  /* 0x000000ff0000020c */ /* 0x008fc40003f65270 */
[----:B-----5:R-:W-:Y:S02]  /*05d0*/  @P1 FSEL R8, R14, RZ, !P2 ;  /* 0x000000ff0e081208 */ /* 0x020fe40005000000 */
[----:B------:R-:W-:Y:S02]  /*05e0*/  @P1 FSEL R9, R15, -QNAN , !P2 ;  /* 0xfff000000f091808 */ /* 0x000fe40005000000 */
[----:B------:R-:W-:Y:S02]  /*05f0*/  @P0 FSEL R10, R16, RZ, !P3 ;  /* 0x000000ff100a0208 */ /* 0x000fe40005800000 */
[----:B------:R-:W-:-:S07]  /*0600*/  @P0 FSEL R11, R17, -QNAN , !P3 ;  /* 0xfff00000110b0808 */ /* 0x000fce0005800000 */
.L_x_3781:
[----:B------:R-:W-:Y:S05]  /*0610*/  BSYNC.RECONVERGENT B0 ;  /* 0x0000000000007941 */ /* 0x000fea0003800200 */
.L_x_3777:
[----:B------:R-:W-:Y:S01]  /*0620*/  SHFL.BFLY PT, R7, R9, 0x4, 0x181f ;  /* 0x0c981f0009077f89 */ /* 0x000fe200000e0000 */
[----:B------:R-:W-:Y:S03]  /*0630*/  BSSY.RECONVERGENT B0, `(.L_x_3782) ;  /* 0x0000061000007945 */ /* 0x000fe60003800200 */
        /* <DEDUP_REMOVED lines=8> */
[----:B------:R-:W-:Y:S01]  /*06c0*/  FSEL R23, R19, R11, !P2 ;  /* 0x0000000b13177208 */ /* 0x000fe20005000000 */
[----:B------:R-:W0:Y:S01]  /*06d0*/  SHFL.BFLY PT, R6, R20, 0x2, 0x181f ;  /* 0x0c581f0014067f89 */ /* 0x000e2200000e0000 */
[----:B------:R-:W-:-:S03]  /*06e0*/  FSEL R22, R18, R10, !P2 ;  /* 0x0000000a12167208 */ /* 0x000fc60005000000 */
[----:B------:R-:W-:Y:S04]  /*06f0*/  SHFL.BFLY PT, R9, R23, 0x2, 0x181f ;  /* 0x0c581f0017097f89 */ /* 0x000fe800000e0000 */
[----:B------:R-:W1:Y:S01]  /*0700*/  SHFL.BFLY PT, R8, R22, 0x2, 0x181f ;  /* 0x0c581f0016087f89 */ /* 0x000e6200000e0000 */
[----:B0-----:R-:W-:-:S06]  /*0710*/  DSETP.GEU.AND P3, PT, R20, R6, PT ;  /* 0x000000061400722a */ /* 0x001fcc0003f6e000 */
[----:B------:R-:W-:Y:S01]  /*0720*/  FSEL R7, R7, R21, !P3 ;  /* 0x0000001507077208 */ /* 0x000fe20005800000 */
[----:B-1----:R-:W-:Y:S01]  /*0730*/  DSETP.GEU.AND P2, PT, R22, R8, PT ;  /* 0x000000081600722a */ /* 0x002fe20003f4e000 */
[----:B------:R-:W-:-:S03]  /*0740*/  FSEL R6, R6, R20, !P3 ;  /* 0x0000001406067208 */ /* 0x000fc60005800000 */
[----:B------:R-:W-:Y:S02]  /*0750*/  SHFL.BFLY PT, R19, R7, 0x1, 0x181f ;  /* 0x0c381f0007137f89 */ /* 0x000fe400000e0000 */
[----:B------:R-:W-:Y:S02]  /*0760*/  FSEL R21, R9, R23, !P2 ;  /* 0x0000001709157208 */ /* 0x000fe40005000000 */
[----:B------:R-:W0:Y:S01]  /*0770*/  SHFL.BFLY PT, R18, R6, 0x1, 0x181f ;  /* 0x0c381f0006127f89 */ /* 0x000e2200000e0000 */
[----:B------:R-:W-:-:S03]  /*0780*/  FSEL R20, R8, R22, !P2 ;  /* 0x0000001608147208 */ /* 0x000fc60005000000 */
[----:B------:R-:W-:Y:S04]  /*0790*/  SHFL.BFLY PT, R9, R21, 0x1, 0x181f ;  /* 0x0c381f0015097f89 */ /* 0x000fe800000e0000 */
[----:B------:R-:W1:Y:S01]  /*07a0*/  SHFL.BFLY PT, R8, R20, 0x1, 0x181f ;  /* 0x0c381f0014087f89 */ /* 0x000e6200000e0000 */
[----:B0-----:R-:W-:-:S06]  /*07b0*/  DSETP.GEU.AND P3, PT, R6, R18, PT ;  /* 0x000000120600722a */ /* 0x001fcc0003f6e000 */
[----:B------:R-:W-:Y:S01]  /*07c0*/  FSEL R18, R18, R6, !P3 ;  /* 0x0000000612127208 */ /* 0x000fe20005800000 */
[----:B-1----:R-:W-:Y:S01]  /*07d0*/  DSETP.GEU.AND P2, PT, R20, R8, PT ;  /* 0x000000081400722a */ /* 0x002fe20003f4e000 */
[----:B------:R-:W-:Y:S02]  /*07e0*/  FSEL R19, R19, R7, !P3 ;  /* 0x0000000713137208 */ /* 0x000fe40005800000 */
[----:B------:R-:W-:-:S03]  /*07f0*/  CS2R R6, SRZ ;  /* 0x0000000000067805 */ /* 0x000fc6000001ff00 */
        /* <DEDUP_REMOVED lines=66> */
.L_x_3785:
[----:B------:R-:W-:Y:S05]  /*0c20*/  BSYNC.RECONVERGENT B1 ;  /* 0x0000000000017941 */ /* 0x000fea0003800200 */
.L_x_3784:
[----:B------:R-:W-:-:S11]  /*0c30*/  DADD R6, RZ, R8 ;  /* 0x00000000ff067229 */ /* 0x000fd60000000008 */
.L_x_3783:
[----:B------:R-:W-:Y:S05]  /*0c40*/  BSYNC.RECONVERGENT B0 ;  /* 0x0000000000007941 */ /* 0x000fea0003800200 */
.L_x_3782:
        /* <DEDUP_REMOVED lines=70> */
.L_x_3789:
[----:B------:R-:W-:Y:S05]  /*10b0*/  BSYNC.RECONVERGENT B1 ;  /* 0x0000000000017941 */ /* 0x000fea0003800200 */
.L_x_3788:
[----:B------:R-:W-:-:S11]  /*10c0*/  DADD R18, RZ, R14 ;  /* 0x00000000ff127229 */ /* 0x000fd6000000000e */
.L_x_3787:
[----:B------:R-:W-:Y:S05]  /*10d0*/  BSYNC.RECONVERGENT B0 ;  /* 0x0000000000007941 */ /* 0x000fea0003800200 */
.L_x_3786:
        /* <DEDUP_REMOVED lines=44> */
[----:B------:R-:W-:Y:S05]  /*13a0*/  CALL.REL.NOINC `($__internal_8_$__cuda_sm20_div_rn_f64_full) ;  /* 0x0000000000c47944 */ /* 0x000fea0003c00000 */
[----:B------:R-:W-:Y:S02]  /*13b0*/  IMAD.MOV.U32 R6, RZ, RZ, R18 ;  /* 0x000000ffff067224 */ /* 0x000fe400078e0012 */
[----:B------:R-:W-:-:S07]  /*13c0*/  IMAD.MOV.U32 R7, RZ, RZ, R19 ;  /* 0x000000ffff077224 */ /* 0x000fce00078e0013 */
.L_x_3793:
[----:B------:R-:W-:Y:S05]  /*13d0*/  BSYNC.RECONVERGENT B1 ;  /* 0x0000000000017941 */ /* 0x000fea0003800200 */
.L_x_3792:
[----:B------:R-:W0:Y:S01]  /*13e0*/  LDCU.64 UR4, c[0x0][0x380] ;  /* 0x00007000ff0477ac */ /* 0x000e220008000a00 */
[----:B------:R-:W-:Y:S02]  /*13f0*/  FSEL R6, R6, RZ, P1 ;  /* 0x000000ff06067208 */ /* 0x000fe40000800000 */
[----:B------:R-:W-:Y:S02]  /*1400*/  FSEL R7, R7, +QNAN , P1 ;  /* 0x7ff8000007077808 */ /* 0x000fe40000800000 */
[----:B0-----:R-:W-:-:S04]  /*1410*/  LEA R8, P0, R4, UR4, 0x3 ;  /* 0x0000000404087c11 */ /* 0x001fc8000f8018ff */
[----:B------:R-:W-:-:S05]  /*1420*/  LEA.HI.X R9, R4, UR5, R5, 0x3, P0 ;  /* 0x0000000504097c11 */ /* 0x000fca00080f1c05 */
[----:B------:R0:W-:Y:S04]  /*1430*/  STG.E.64 desc[UR6][R8.64], R6 ;  /* 0x0000000608007986 */ /* 0x0001e8000c101b06 */
.L_x_3791:
[----:B------:R-:W-:Y:S05]  /*1440*/  BSYNC.RECONVERGENT B0 ;  /* 0x0000000000007941 */ /* 0x000fea0003800200 */
.L_x_3790:
        /* <DEDUP_REMOVED lines=28> */
.L_x_3795:
[----:B------:R-:W-:Y:S05]  /*1610*/  BSYNC.RECONVERGENT B0 ;  /* 0x0000000000007941 */ /* 0x000fea0003800200 */
.L_x_3794:
        /* <DEDUP_REMOVED lines=10> */
        .weak           $__internal_8_$__cuda_sm20_div_rn_f64_full
        .type           $__internal_8_$__cuda_sm20_div_rn_f64_full,@function
        .size           $__internal_8_$__cuda_sm20_div_rn_f64_full,(.L_x_11225 - $__internal_8_$__cuda_sm20_div_rn_f64_full)
$__internal_8_$__cuda_sm20_div_rn_f64_full:
        /* <DEDUP_REMOVED lines=66> */
.L_x_3797:
        /* <DEDUP_REMOVED lines=16> */
.L_x_3800:
[----:B------:R-:W-:Y:S01]  /*1be0*/  LOP3.LUT R19, R9, 0x80000, RZ, 0xfc, !PT ;  /* 0x0008000009137812 */ /* 0x000fe200078efcff */
[----:B------:R-:W-:Y:S01]  /*1bf0*/  IMAD.MOV.U32 R18, RZ, RZ, R8 ;  /* 0x000000ffff127224 */ /* 0x000fe200078e0008 */
[----:B------:R-:W-:Y:S06]  /*1c00*/  BRA `(.L_x_3798) ;  /* 0x0000000000087947 */ /* 0x000fec0003800000 */
.L_x_3799:
[----:B------:R-:W-:Y:S01]  /*1c10*/  LOP3.LUT R19, R7, 0x80000, RZ, 0xfc, !PT ;  /* 0x0008000007137812 */ /* 0x000fe200078efcff */
[----:B------:R-:W-:-:S07]  /*1c20*/  IMAD.MOV.U32 R18, RZ, RZ, R6 ;  /* 0x000000ffff127224 */ /* 0x000fce00078e0006 */
.L_x_3798:
[----:B------:R-:W-:Y:S05]  /*1c30*/  BSYNC.RECONVERGENT B2 ;  /* 0x0000000000027941 */ /* 0x000fea0003800200 */
.L_x_3796:
[----:B------:R-:W-:Y:S02]  /*1c40*/  IMAD.MOV.U32 R6, RZ, RZ, R0 ;  /* 0x000000ffff067224 */ /* 0x000fe400078e0000 */
[----:B------:R-:W-:-:S04]  /*1c50*/  IMAD.MOV.U32 R7, RZ, RZ, 0x0 ;  /* 0x00000000ff077424 */ /* 0x000fc800078e00ff */
[----:B------:R-:W-:Y:S05]  /*1c60*/  RET.REL.NODEC R6 `(_ZN43_GLOBAL__N__9ae7fba5_10_SoftMax_cu_9f978f6320softmax_warp_forwardIdddLi3ELb0ELb1EEEvPT0_PKT_iiiPKbib) ;  /* 0xffffffe006e47950 */ /* 0x000fea0003c3ffff */
.L_x_3801:
        /* <DEDUP_REMOVED lines=9> */
.L_x_11225:


//--------------------- .text._ZN43_GLOBAL__N__9ae7fba5_10_SoftMax_cu_9f978f6320softmax_warp_forwardIdddLi2ELb0ELb1EEEvPT0_PKT_iiiPKbib --------------------------
	.section	.text._ZN43_GLOBAL__N__9ae7fba5_10_SoftMax_cu_9f978f6320softmax_warp_forwardIdddLi2ELb0ELb1EEEvPT0_PKT_iiiPKbib,"ax",@progbits
	.align	128
.text._ZN43_GLOBAL__N__9ae7fba5_10_SoftMax_cu_9f978f6320softmax_warp_forwardIdddLi2ELb0ELb1EEEvPT0_PKT_iiiPKbib:
        .type           _ZN43_GLOBAL__N__9ae7fba5_10_SoftMax_cu_9f978f6320softmax_warp_forwardIdddLi2ELb0ELb1EEEvPT0_PKT_iiiPKbib,@function
        .size           _ZN43_GLOBAL__N__9ae7fba5_10_SoftMax_cu_9f978f6320softmax_warp_forwardIdddLi2ELb0ELb1EEEvPT0_PKT_iiiPKbib,(.L_x_11227 - _ZN43_GLOBAL__N__9ae7fba5_10_SoftMax_cu_9f978f6320softmax_warp_forwardIdddLi2ELb0ELb1EEEvPT0_PKT_iiiPKbib)
        .other          _ZN43_GLOBAL__N__9ae7fba5_10_SoftMax_cu_9f978f6320softmax_warp_forwardIdddLi2ELb0ELb1EEEvPT0_PKT_iiiPKbib,@"STO_CUDA_ENTRY STV_DEFAULT"
_ZN43_GLOBAL__N__9ae7fba5_10_SoftMax_cu_9f978f6320softmax_warp_forwardIdddLi2ELb0ELb1EEEvPT0_PKT_iiiPKbib:
        /* <DEDUP_REMOVED lines=63> */
.L_x_3802:
        /* <DEDUP_REMOVED lines=13> */
.L_x_3806:
[----:B------:R-:W-:Y:S05]  /*04c0*/  BSYNC.RECONVERGENT B1 ;  /* 0x0000000000017941 */ /* 0x000fea0003800200 */
.L_x_3805:
        /* <DEDUP_REMOVED lines=10> */
.L_x_3804:
        /* <DEDUP_REMOVED lines=10> */
.L_x_3807:
[----:B------:R-:W-:Y:S05]  /*0610*/  BSYNC.RECONVERGENT B0 ;  /* 0x0000000000007941 */ /* 0x000fea0003800200 */
.L_x_3803:
[----:B------:R-:W-:Y:S01]  /*0620*/  SHFL.BFLY PT, R11, R7, 0x2, 0x1c1f ;  /* 0x0c5c1f00070b7f89 */ /* 0x000fe200000e0000 */
[----:B------:R-:W-:Y:S03]  /*0630*/  BSSY.RECONVERGENT B0, `(.L_x_3808) ;  /* 0x0000057000007945 */ /* 0x000fe60003800200 */
[----:B------:R-:W0:Y:S04]  /*0640*/  SHFL.BFLY PT, R10, R6, 0x2, 0x1c1f ;  /* 0x0c5c1f00060a7f89 */ /* 0x000e2800000e0000 */
        /* <DEDUP_REMOVED lines=9> */
[----:B------:R-:W-:Y:S02]  /*06e0*/  FSEL R18, R18, R8, !P3 ;  /* 0x0000000812127208 */ /* 0x000fe40005800000 */
[----:B------:R-:W-:Y:S01]  /*06f0*/  CS2R R8, SRZ ;  /* 0x0000000000087805 */ /* 0x000fe2000001ff00 */
[----:B------:R-:W-:Y:S04]  /*0700*/  SHFL.BFLY PT, R7, R19, 0x1, 0x1c1f ;  /* 0x0c3c1f0013077f89 */ /* 0x000fe800000e0000 */
[----:B------:R-:W1:Y:S01]  /*0710*/  SHFL.BFLY PT, R6, R18, 0x1, 0x1c1f ;  /* 0x0c3c1f0012067f89 */ /* 0x000e6200000e0000 */
[----:B0-----:R-:W-:-:S06]  /*0720*/  DSETP.GEU.AND P2, PT, R20, R10, PT ;  /* 0x0000000a1400722a */ /* 0x001fcc0003f4e000 */
[----:B------:R-:W-:Y:S01]  /*0730*/  FSEL R22, R10, R20, !P2 ;  /* 0x000000140a167208 */ /* 0x000fe20005000000 */
[----:B-1----:R-:W-:Y:S01]  /*0740*/  DSETP.GEU.AND P3, PT, R18, R6, PT ;  /* 0x000000061200722a */ /* 0x002fe20003f6e000 */
[----:B------:R-:W-:-:S05]  /*0750*/  FSEL R23, R11, R21, !P2 ;  /* 0x000000150b177208 */ /* 0x000fca0005000000 */
        /* <DEDUP_REMOVED lines=66> */
.L_x_3811:
[----:B------:R-:W-:Y:S05]  /*0b80*/  BSYNC.RECONVERGENT B1 ;  /* 0x0000000000017941 */ /* 0x000fea0003800200 */
.L_x_3810:
[----:B------:R-:W-:-:S11]  /*0b90*/  DADD R6, RZ, R8 ;  /* 0x00000000ff067229 */ /* 0x000fd60000000008 */
.L_x_3809:
[----:B------:R-:W-:Y:S05]  /*0ba0*/  BSYNC.RECONVERGENT B0 ;  /* 0x0000000000007941 */ /* 0x000fea0003800200 */
.L_x_3808:
        /* <DEDUP_REMOVED lines=70> */
.L_x_3815:
[----:B------:R-:W-:Y:S05]  /*1010*/  BSYNC.RECONVERGENT B1 ;  /* 0x0000000000017941 */ /* 0x000fea0003800200 */
.L_x_3814:
[----:B------:R-:W-:-:S11]  /*1020*/  DADD R18, RZ, R14 ;  /* 0x00000000ff127229 */ /* 0x000fd6000000000e */
.L_x_3813:
[----:B------:R-:W-:Y:S05]  /*1030*/  BSYNC.RECONVERGENT B0 ;  /* 0x0000000000007941 */ /* 0x000fea0003800200 */
.L_x_3812:
        /* <DEDUP_REMOVED lines=38> */
[----:B------:R-:W-:Y:S05]  /*12a0*/  CALL.REL.NOINC `($__internal_9_$__cuda_sm20_div_rn_f64_full) ;  /* 0x0000000000c47944 */ /* 0x000fea0003c00000 */
[----:B------:R-:W-:Y:S02]  /*12b0*/  IMAD.MOV.U32 R6, RZ, RZ, R18 ;  /* 0x000000ffff067224 */ /* 0x000fe400078e0012 */
[----:B------:R-:W-:-:S07]  /*12c0*/  IMAD.MOV.U32 R7, RZ, RZ, R19 ;  /* 0x000000ffff077224 */ /* 0x000fce00078e0013 */
.L_x_3819:
[----:B------:R-:W-:Y:S05]  /*12d0*/  BSYNC.RECONVERGENT B1 ;  /* 0x0000000000017941 */ /* 0x000fea0003800200 */
.L_x_3818:
[----:B------:R-:W0:Y:S01]  /*12e0*/  LDCU.64 UR4, c[0x0][0x380] ;  /* 0x00007000ff0477ac */ /* 0x000e220008000a00 */
[----:B------:R-:W-:Y:S02]  /*12f0*/  FSEL R6, R6, RZ, P1 ;  /* 0x000000ff06067208 */ /* 0x000fe40000800000 */
[----:B------:R-:W-:Y:S02]  /*1300*/  FSEL R7, R7, +QNAN , P1 ;  /* 0x7ff8000007077808 */ /* 0x000fe40000800000 */
[----:B0-----:R-:W-:-:S04]  /*1310*/  LEA R8, P0, R4, UR4, 0x3 ;  /* 0x0000000404087c11 */ /* 0x001fc8000f8018ff */
[----:B------:R-:W-:-:S05]  /*1320*/  LEA.HI.X R9, R4, UR5, R5, 0x3, P0 ;  /* 0x0000000504097c11 */ /* 0x000fca00080f1c05 */
[----:B------:R0:W-:Y:S04]  /*1330*/  STG.E.64 desc[UR6][R8.64], R6 ;  /* 0x0000000608007986 */ /* 0x0001e8000c101b06 */
.L_x_3817:
[----:B------:R-:W-:Y:S05]  /*1340*/  BSYNC.RECONVERGENT B0 ;  /* 0x0000000000007941 */ /* 0x000fea0003800200 */
.L_x_3816:
        /* <DEDUP_REMOVED lines=28> */
.L_x_3821:
[----:B------:R-:W-:Y:S05]  /*1510*/  BSYNC.RECONVERGENT B0 ;  /* 0x0000000000007941 */ /* 0x000fea0003800200 */
.L_x_3820:
        /* <DEDUP_REMOVED lines=10> */
        .weak           $__internal_9_$__cuda_sm20_div_rn_f64_full
        .type           $__internal_9_$__cuda_sm20_div_rn_f64_full,@function
        .size           $__internal_9_$__cuda_sm20_div_rn_f64_full,(.L_x_11227 - $__internal_9_$__cuda_sm20_div_rn_f64_full)
$__internal_9_$__cuda_sm20_div_rn_f64_full:
        /* <DEDUP_REMOVED lines=66> */
.L_x_3823:
        /* <DEDUP_REMOVED lines=16> */
.L_x_3826:
[----:B------:R-:W-:Y:S01]  /*1ae0*/  LOP3.LUT R19, R9, 0x80000, RZ, 0xfc, !PT ;  /* 0x0008000009137812 */ /* 0x000fe200078efcff */
[----:B------:R-:W-:Y:S01]  /*1af0*/  IMAD.MOV.U32 R18, RZ, RZ, R8 ;  /* 0x000000ffff127224 */ /* 0x000fe200078e0008 */
[----:B------:R-:W-:Y:S06]  /*1b00*/  BRA `(.L_x_3824) ;  /* 0x0000000000087947 */ /* 0x000fec0003800000 */
.L_x_3825:
[----:B------:R-:W-:Y:S01]  /*1b10*/  LOP3.LUT R19, R7, 0x80000, RZ, 0xfc, !PT ;  /* 0x0008000007137812 */ /* 0x000fe200078efcff */
[----:B------:R-:W-:-:S07]  /*1b20*/  IMAD.MOV.U32 R18, RZ, RZ, R6 ;  /* 0x000000ffff127224 */ /* 0x000fce00078e0006 */
.L_x_3824:
[----:B------:R-:W-:Y:S05]  /*1b30*/  BSYNC.RECONVERGENT B2 ;  /* 0x0000000000027941 */ /* 0x000fea0003800200 */
.L_x_3822:
[----:B------:R-:W-:Y:S02]  /*1b40*/  IMAD.MOV.U32 R6, RZ, RZ, R0 ;  /* 0x000000ffff067224 */ /* 0x000fe400078e0000 */
[----:B------:R-:W-:-:S04]  /*1b50*/  IMAD.MOV.U32 R7, RZ, RZ, 0x0 ;  /* 0x00000000ff077424 */ /* 0x000fc800078e00ff */
[----:B------:R-:W-:Y:S05]  /*1b60*/  RET.REL.NODEC R6 `(_ZN43_GLOBAL__N__9ae7fba5_10_SoftMax_cu_9f978f6320softmax_warp_forwardIdddLi2ELb0ELb1EEEvPT0_PKT_iiiPKbib) ;  /* 0xffffffe406247950 */ /* 0x000fea0003c3ffff */
.L_x_3827:
        /* <DEDUP_REMOVED lines=9> */
.L_x_11227:


//--------------------- .text._ZN43_GLOBAL__N__9ae7fba5_10_SoftMax_cu_9f978f6320softmax_warp_forwardIdddLi1ELb0ELb1EEEvPT0_PKT_iiiPKbib --------------------------
	.section	.text._ZN43_GLOBAL__N__9ae7fba5_10_SoftMax_cu_9f978f6320softmax_warp_forwardIdddLi1ELb0ELb1EEEvPT0_PKT_iiiPKbib,"ax",@progbits
	.align	128
.text._ZN43_GLOBAL__N__9ae7fba5_10_SoftMax_cu_9f978f6320softmax_warp_forwardIdddLi1ELb0ELb1EEEvPT0_PKT_iiiPKbib:
        .type           _ZN43_GLOBAL__N__9ae7fba5_10_SoftMax_cu_9f978f6320softmax_warp_forwardIdddLi1ELb0ELb1EEEvPT0_PKT_iiiPKbib,@function
        .size           _ZN43_GLOBAL__N__9ae7fba5_10_SoftMax_cu_9f978f6320softmax_warp_forwardIdddLi1ELb0ELb1EEEvPT0_PKT_iiiPKbib,(.L_x_11229 - _ZN43_GLOBAL__N__9ae7fba5_10_SoftMax_cu_9f978f6320softmax_warp_forwardIdddLi1ELb0ELb1EEEvPT0_PKT_iiiPKbib)
        .other          _ZN43_GLOBAL__N__9ae7fba5_10_SoftMax_cu_9f978f6320softmax_warp_forwardIdddLi1ELb0ELb1EEEvPT0_PKT_iiiPKbib,@"STO_CUDA_ENTRY STV_DEFAULT"
_ZN43_GLOBAL__N__9ae7fba5_10_SoftMax_cu_9f978f6320softmax_warp_forwardIdddLi1ELb0ELb1EEEvPT0_PKT_iiiPKbib:
        /* <DEDUP_REMOVED lines=63> */
.L_x_3828:
        /* <DEDUP_REMOVED lines=13> */
.L_x_3832:
[----:B------:R-:W-:Y:S05]  /*04c0*/  BSYNC.RECONVERGENT B1 ;  /* 0x0000000000017941 */ /* 0x000fea0003800200 */
.L_x_3831:
        /* <DEDUP_REMOVED lines=10> */
.L_x_3830:
        /* <DEDUP_REMOVED lines=10> */
.L_x_3833:
[----:B------:R-:W-:Y:S05]  /*0610*/  BSYNC.RECONVERGENT B0 ;  /* 0x0000000000007941 */ /* 0x000fea0003800200 */
.L_x_3829:
        /* <DEDUP_REMOVED lines=76> */
.L_x_3837:
[----:B------:R-:W-:Y:S05]  /*0ae0*/  BSYNC.RECONVERGENT B1 ;  /* 0x0000000000017941 */ /* 0x000fea0003800200 */
.L_x_3836:
[----:B------:R-:W-:-:S11]  /*0af0*/  DADD R6, RZ, R8 ;  /* 0x00000000ff067229 */ /* 0x000fd60000000008 */
.L_x_3835:
[----:B------:R-:W-:Y:S05]  /*0b00*/  BSYNC.RECONVERGENT B0 ;  /* 0x0000000000007941 */ /* 0x000fea0003800200 */
.L_x_3834:
        /* <DEDUP_REMOVED lines=70> */
.L_x_3841:
[----:B------:R-:W-:Y:S05]  /*0f70*/  BSYNC.RECONVERGENT B1 ;  /* 0x0000000000017941 */ /* 0x000fea0003800200 */
.L_x_3840:
[----:B------:R-:W-:-:S11]  /*0f80*/  DADD R18, RZ, R14 ;  /* 0x00000000ff127229 */ /* 0x000fd6000000000e */
.L_x_3839:
[----:B------:R-:W-:Y:S05]  /*0f90*/  BSYNC.RECONVERGENT B0 ;  /* 0x0000000000007941 */ /* 0x000fea0003800200 */
.L_x_3838:
[----:B------:R-:W-:Y:S01]  /*0fa0*/  SHFL.BFLY PT, R11, R7, 0x1, 0x1e1f ;  /* 0x0c3e1f00070b7f89 */ /* 0x000fe200000e0000 */
[----:B------:R-:W-:-:S03]  /*0fb0*/  ISETP.GE.AND P0, PT, R3, 0x1, PT ;  /* 0x000000010300780c */ /* 0x000fc60003f06270 */
        /* <DEDUP_REMOVED lines=30> */
[----:B------:R-:W-:Y:S05]  /*11a0*/  CALL.REL.NOINC `($__internal_10_$__cuda_sm20_div_rn_f64_full) ;  /* 0x0000000000c47944 */ /* 0x000fea0003c00000 */
[----:B------:R-:W-:Y:S02]  /*11b0*/  IMAD.MOV.U32 R6, RZ, RZ, R18 ;  /* 0x000000ffff067224 */ /* 0x000fe400078e0012 */
[----:B------:R-:W-:-:S07]  /*11c0*/  IMAD.MOV.U32 R7, RZ, RZ, R19 ;  /* 0x000000ffff077224 */ /* 0x000fce00078e0013 */
.L_x_3845:
[----:B------:R-:W-:Y:S05]  /*11d0*/  BSYNC.RECONVERGENT B1 ;  /* 0x0000000000017941 */ /* 0x000fea0003800200 */
.L_x_3844:
[----:B------:R-:W0:Y:S01]  /*11e0*/  LDCU.64 UR4, c[0x0][0x380] ;  /* 0x00007000ff0477ac */ /* 0x000e220008000a00 */
[----:B------:R-:W-:Y:S02]  /*11f0*/  FSEL R6, R6, RZ, P1 ;  /* 0x000000ff06067208 */ /* 0x000fe40000800000 */
[----:B------:R-:W-:Y:S02]  /*1200*/  FSEL R7, R7, +QNAN , P1 ;  /* 0x7ff8000007077808 */ /* 0x000fe40000800000 */
[----:B0-----:R-:W-:-:S04]  /*1210*/  LEA R8, P0, R4, UR4, 0x3 ;  /* 0x0000000404087c11 */ /* 0x001fc8000f8018ff */
[----:B------:R-:W-:-:S05]  /*1220*/  LEA.HI.X R9, R4, UR5, R5, 0x3, P0 ;  /* 0x0000000504097c11 */ /* 0x000fca00080f1c05 */
[----:B------:R0:W-:Y:S04]  /*1230*/  STG.E.64 desc[UR6][R8.64], R6 ;  /* 0x0000000608007986 */ /* 0x0001e8000c101b06 */
.L_x_3843:
[----:B------:R-:W-:Y:S05]  /*1240*/  BSYNC.RECONVERGENT B0 ;  /* 0x0000000000007941 */ /* 0x000fea0003800200 */
.L_x_3842:
        /* <DEDUP_REMOVED lines=28> */
.L_x_3847:
[----:B------:R-:W-:Y:S05]  /*1410*/  BSYNC.RECONVERGENT B0 ;  /* 0x0000000000007941 */ /* 0x000fea0003800200 */
.L_x_3846:
        /* <DEDUP_REMOVED lines=10> */
        .weak           $__internal_10_$__cuda_sm20_div_rn_f64_full
        .type           $__internal_10_$__cuda_sm20_div_rn_f64_full,@function
        .size           $__internal_10_$__cuda_sm20_div_rn_f64_full,(.L_x_11229 - $__internal_10_$__cuda_sm20_div_rn_f64_full)
$__internal_10_$__cuda_sm20_div_rn_f64_full:
        /* <DEDUP_REMOVED lines=66> */
.L_x_3849:
        /* <DEDUP_REMOVED lines=16> */
.L_x_3852:
[----:B------:R-:W-:Y:S01]  /*19e0*/  LOP3.LUT R19, R9, 0x80000, RZ, 0xfc, !PT ;  /* 0x0008000009137812 */ /* 0x000fe200078efcff */
[----:B------:R-:W-:Y:S01]  /*19f0*/  IMAD.MOV.U32 R18, RZ, RZ, R8 ;  /* 0x000000ffff127224 */ /* 0x000fe200078e0008 */
[----:B------:R-:W-:Y:S06]  /*1a00*/  BRA `(.L_x_3850) ;  /* 0x0000000000087947 */ /* 0x000fec0003800000 */
.L_x_3851:
[----:B------:R-:W-:Y:S01]  /*1a10*/  LOP3.LUT R19, R7, 0x80000, RZ, 0xfc, !PT ;  /* 0x0008000007137812 */ /* 0x000fe200078efcff */
[----:B------:R-:W-:-:S07]  /*1a20*/  IMAD.MOV.U32 R18, RZ, RZ, R6 ;  /* 0x000000ffff127224 */ /* 0x000fce00078e0006 */
.L_x_3850:
[----:B------:R-:W-:Y:S05]  /*1a30*/  BSYNC.RECONVERGENT B2 ;  /* 0x0000000000027941 */ /* 0x000fea0003800200 */
.L_x_3848:
[----:B------:R-:W-:Y:S02]  /*1a40*/  IMAD.MOV.U32 R6, RZ, RZ, R0 ;  /* 0x000000ffff067224 */ /* 0x000fe400078e0000 */
[----:B------:R-:W-:-:S04]  /*1a50*/  IMAD.MOV.U32 R7, RZ, RZ, 0x0 ;  /* 0x00000000ff077424 */ /* 0x000fc800078e00ff */
[----:B------:R-:W-:Y:S05]  /*1a60*/  RET.REL.NODEC R6 `(_ZN43_GLOBAL__N__9ae7fba5_10_SoftMax_cu_9f978f6320softmax_warp_forwardIdddLi1ELb0ELb1EEEvPT0_PKT_iiiPKbib) ;  /* 0xffffffe406647950 */ /* 0x000fea0003c3ffff */
.L_x_3853:
        /* <DEDUP_REMOVED lines=9> */
.L_x_11229:


//--------------------- .text._ZN43_GLOBAL__N__9ae7fba5_10_SoftMax_cu_9f978f6320softmax_warp_forwardIdddLi0ELb0ELb1EEEvPT0_PKT_iiiPKbib --------------------------
	.section	.text._ZN43_GLOBAL__N__9ae7fba5_10_SoftMax_cu_9f978f6320softmax_warp_forwardIdddLi0ELb0ELb1EEEvPT0_PKT_iiiPKbib,"ax",@progbits
	.align	128
.text._ZN43_GLOBAL__N__9ae7fba5_10_SoftMax_cu_9f978f6320softmax_warp_forwardIdddLi0ELb0ELb1EEEvPT0_PKT_iiiPKbib:
        .type           _ZN43_GLOBAL__N__9ae7fba5_10_SoftMax_cu_9f978f6320softmax_warp_forwardIdddLi0ELb0ELb1EEEvPT0_PKT_iiiPKbib,@function
        .size           _ZN43_GLOBAL__N__9ae7fba5_10_SoftMax_cu_9f978f6320softmax_warp_forwardIdddLi0ELb0ELb1EEEvPT0_PKT_iiiPKbib,(.L_x_11231 - _ZN43_GLOBAL__N__9ae7fba5_10_SoftMax_cu_9f978f6320softmax_warp_forwardIdddLi0ELb0ELb1EEEvPT0_PKT_iiiPKbib)
        .other          _ZN43_GLOBAL__N__9ae7fba5_10_SoftMax_cu_9f978f6320softmax_warp_forwardIdddLi0ELb0ELb1EEEvPT0_PKT_iiiPKbib,@"STO_CUDA_ENTRY STV_DEFAULT"
_ZN43_GLOBAL__N__9ae7fba5_10_SoftMax_cu_9f978f6320softmax_warp_forwardIdddLi0ELb0ELb1EEEvPT0_PKT_iiiPKbib:
[----:B------:R-:W-:Y:S01]  /*0000*/  LDC R1, c[0x0][0x37c] ;  /* 0x0000df00ff017b82 */ /* 0x000fe20000000800 */
[----:B------:R-:W0:Y:S01]  /*0010*/  S2R R0, SR_CTAID.X ;  /* 0x0000000000007919 */ /* 0x000e220000002500 */
[----:B------:R-:W0:Y:S01]  /*0020*/  LDCU UR4, c[0x0][0x364] ;  /* 0x00006c80ff0477ac */ /* 0x000e220008000800 */
[----:B------:R-:W-:Y:S01]  /*0030*/  IMAD.MOV.U32 R7, RZ, RZ, -0x100000 ;  /* 0xfff00000ff077424 */ /* 0x000fe200078e00ff */
[----:B------:R-:W0:Y:S01]  /*0040*/  S2R R3, SR_TID.Y ;  /* 0x0000000000037919 */ /* 0x000e220000002200 */
[----:B------:R-:W1:Y:S01]  /*0050*/  LDCU.64 UR8, c[0x0][0x390] ;  /* 0x00007200ff0877ac */ /* 0x000e620008000a00 */
[----:B------:R-:W-:Y:S01]  /*0060*/  IMAD.MOV.U32 R12, RZ, RZ, 0x0 ;  /* 0x00000000ff0c7424 */ /* 0x000fe200078e00ff */
[----:B------:R-:W2:Y:S01]  /*0070*/  S2R R2, SR_TID.X ;  /* 0x0000000000027919 */ /* 0x000ea20000002100 */
[----:B------:R-:W3:Y:S01]  /*0080*/  LDCU UR5, c[0x0][0x398] ;  /* 0x00007300ff0577ac */ /* 0x000ee20008000800 */
        /* <DEDUP_REMOVED lines=20> */
[----:B------:R-:W-:Y:S01]  /*01d0*/  IMAD.MOV.U32 R6, RZ, RZ, 0x0 ;  /* 0x00000000ff067424 */ /* 0x000fe200078e00ff */
[----:B--2---:R-:W-:-:S05]  /*01e0*/  @P1 LEA R10, P2, R4, R10, 0x3 ;  /* 0x0000000a040a1211 */ /* 0x004fca00078418ff */
        /* <DEDUP_REMOVED lines=32> */
.L_x_3854:
[----:B------:R-:W-:Y:S01]  /*03f0*/  UISETP.NE.AND UP0, UPT, UR4, URZ, UPT ;  /* 0x000000ff0400728c */ /* 0x000fe2000bf05270 */
[C---:B------:R-:W-:Y:S01]  /*0400*/  IADD3 R20, P2, PT, R0.reuse, UR10, RZ ;  /* 0x0000000a00147c10 */ /* 0x040fe2000ff5e0ff */
[----:B------:R-:W-:Y:S01]  /*0410*/  BSSY.RECONVERGENT B0, `(.L_x_3855) ;  /* 0x0000020000007945 */ /* 0x000fe20003800200 */
[----:B------:R-:W-:Y:S02]  /*0420*/  IMAD.MOV.U32 R14, RZ, RZ, 0x0 ;  /* 0x00000000ff0e7424 */ /* 0x000fe400078e00ff */
[----:B------:R-:W-:Y:S01]  /*0430*/  LEA.HI.X.SX32 R21, R0, UR11, 0x1, P2 ;  /* 0x0000000b00157c11 */ /* 0x000fe200090f0eff */
[----:B------:R-:W-:Y:S01]  /*0440*/  IMAD.MOV.U32 R15, RZ, RZ, -0x100000 ;  /* 0xfff00000ff0f7424 */ /* 0x000fe200078e00ff */
[----:B------:R-:W-:-:S05]  /*0450*/  IADD3 R10, P2, PT, R20, UR5, RZ ;  /* 0x00000005140a7c10 */ /* 0x000fca000ff5e0ff */
[----:B------:R-:W-:Y:S01]  /*0460*/  IMAD.X R11, RZ, RZ, R21, P2 ;  /* 0x000000ffff0b7224 */ /* 0x000fe200010e0615 */
[----:B------:R-:W-:Y:S07]  /*0470*/  BRA.U UP0, `(.L_x_3856) ;  /* 0x00000001003c7547 */ /* 0x000fee000b800000 */
[----:B------:R-:W-:Y:S04]  /*0480*/  BSSY.RECONVERGENT B1, `(.L_x_3857) ;  /* 0x0000006000017945 */ /* 0x000fe80003800200 */
[----:B------:R-:W-:Y:S05]  /*0490*/  @!P1 BRA `(.L_x_3858) ;  /* 0x0000000000109947 */ /* 0x000fea0003800000 */
[----:B------:R-:W2:Y:S02]  /*04a0*/  LDG.E.U8 R0, desc[UR6][R20.64] ;  /* 0x0000000614007981 */ /* 0x000ea4000c1e1100 */
[----:B--2---:R-:W-:-:S04]  /*04b0*/  ISETP.NE.AND P2, PT, R0, RZ, PT ;  /* 0x000000ff0000720c */ /* 0x004fc80003f45270 */
[----:B-----5:R-:W-:Y:S02]  /*04c0*/  FSEL R14, R12, RZ, !P2 ;  /* 0x000000ff0c0e7208 */ /* 0x020fe40005000000 */
[----:B------:R-:W-:-:S07]  /*04d0*/  FSEL R15, R13, -QNAN , !P2 ;  /* 0xfff000000d0f7808 */ /* 0x000fce0005000000 */
.L_x_3858:
[----:B------:R-:W-:Y:S05]  /*04e0*/  BSYNC.RECONVERGENT B1 ;  /* 0x0000000000017941 */ /* 0x000fea0003800200 */
.L_x_3857:
[----:B------:R-:W-:Y:S02]  /*04f0*/  IMAD.MOV.U32 R16, RZ, RZ, 0x0 ;  /* 0x00000000ff107424 */ /* 0x000fe400078e00ff */
[----:B------:R-:W-:Y:S01]  /*0500*/  IMAD.MOV.U32 R17, RZ, RZ, -0x100000 ;  /* 0xfff00000ff117424 */ /* 0x000fe200078e00ff */
[----:B------:R-:W-:Y:S06]  /*0510*/  @!P0 BRA `(.L_x_3859) ;  /* 0x00000000003c8947 */ /* 0x000fec0003800000 */
[----:B------:R-:W2:Y:S02]  /*0520*/  LDG.E.U8 R0, desc[UR6][R10.64] ;  /* 0x000000060a007981 */ /* 0x000ea4000c1e1100 */
[----:B--2---:R-:W-:-:S04]  /*0530*/  ISETP.NE.AND P2, PT, R0, RZ, PT ;  /* 0x000000ff0000720c */ /* 0x004fc80003f45270 */
[----:B-----5:R-:W-:Y:S02]  /*0540*/  FSEL R16, R6, RZ, !P2 ;  /* 0x000000ff06107208 */ /* 0x020fe40005000000 */
[----:B------:R-:W-:Y:S01]  /*0550*/  FSEL R17, R7, -QNAN , !P2 ;  /* 0xfff0000007117808 */ /* 0x000fe20005000000 */
[----:B------:R-:W-:Y:S06]  /*0560*/  BRA `(.L_x_3859) ;  /* 0x0000000000287947 */ /* 0x000fec0003800000 */
.L_x_3856:
        /* <DEDUP_REMOVED lines=10> */
.L_x_3859:
[----:B------:R-:W-:Y:S05]  /*0610*/  BSYNC.RECONVERGENT B0 ;  /* 0x0000000000007941 */ /* 0x000fea0003800200 */
.L_x_3855:
[----:B------:R-:W-:Y:S01]  /*0620*/  BSSY.RECONVERGENT B0, `(.L_x_3860) ;  /* 0x0000115000007945 */ /* 0x000fe20003800200 */
[----:B------:R-:W-:Y:S02]  /*0630*/  CS2R R8, SRZ ;  /* 0x0000000000087805 */ /* 0x000fe4000001ff00 */
[----:B------:R-:W-:Y:S01]  /*0640*/  CS2R R18, SRZ ;  /* 0x0000000000127805 */ /* 0x000fe2000001ff00 */
[----:B------:R-:W-:Y:S06]  /*0650*/  BRA.U !UP0, `(.L_x_3861) ;  /* 0x0000000908287547 */ /* 0x000fec000b800000 */
[----:B------:R-:W-:Y:S01]  /*0660*/  BSSY.RECONVERGENT B1, `(.L_x_3862) ;  /* 0x0000044000017945 */ /* 0x000fe20003800200 */
[----:B------:R-:W-:Y:S02]  /*0670*/  CS2R R8, SRZ ;  /* 0x0000000000087805 */ /* 0x000fe4000001ff00 */
[----:B------:R-:W-:Y:S01]  /*0680*/  CS2R R18, SRZ ;  /* 0x0000000000127805 */ /* 0x000fe2000001ff00 */
[----:B------:R-:W-:Y:S06]  /*0690*/  @!P1 BRA `(.L_x_3863) ;  /* 0x0000000400009947 */ /* 0x000fec0003800000 */
        /* <DEDUP_REMOVED lines=62> */
.L_x_3865:
[----:B------:R-:W-:Y:S05]  /*0a80*/  BSYNC.RECONVERGENT B2 ;  /* 0x0000000000027941 */ /* 0x000fea0003800200 */
.L_x_3864:
[----:B------:R-:W-:-:S11]  /*0a90*/  DADD R18, RZ, R8 ;  /* 0x00000000ff127229 */ /* 0x000fd60000000008 */
.L_x_3863:
[----:B------:R-:W-:Y:S05]  /*0aa0*/  BSYNC.RECONVERGENT B1 ;  /* 0x0000000000017941 */ /* 0x000fea0003800200 */
.L_x_3862:
[----:B------:R-:W-:Y:S02]  /*0ab0*/  CS2R R14, SRZ ;  /* 0x00000000000e7805 */ /* 0x000fe4000001ff00 */
[----:B-----5:R-:W-:Y:S01]  /*0ac0*/  CS2R R12, SRZ ;  /* 0x00000000000c7805 */ /* 0x020fe2000001ff00 */
        /* <DEDUP_REMOVED lines=56> */
[----:B------:R-:W-:Y:S01]  /*0e50*/  FSEL R14, R10, RZ, P1 ;  /* 0x000000ff0a0e7208 */ /* 0x000fe20000800000 */
[----:B------:R-:W-:Y:S01]  /*0e60*/  @!P0 IMAD.MOV.U32 R10, RZ, RZ, RZ ;  /* 0x000000ffff0a8224 */ /* 0x000fe200078e00ff */
[----:B------:R-:W-:-:S05]  /*0e70*/  @!P0 SHF.R.S32.HI R7, RZ, 0x1, R0 ;  /* 0x00000001ff078819 */ /* 0x000fca0000011400 */
[----:B------:R-:W-:Y:S02]  /*0e80*/  @!P0 IMAD.IADD R6, R6, 0x1, -R7 ;  /* 0x0000000106068824 */ /* 0x000fe400078e0a07 */
[----:B------:R-:W-:-:S03]  /*0e90*/  @!P0 IMAD R7, R7, 0x100000, R13 ;  /* 0x0010000007078824 */ /* 0x000fc600078e020d */
[----:B------:R-:W-:Y:S01]  /*0ea0*/  @!P0 LEA R11, R6, 0x3ff00000, 0x14 ;  /* 0x3ff00000060b8811 */ /* 0x000fe200078ea0ff */
[----:B------:R-:W-:-:S06]  /*0eb0*/  @!P0 IMAD.MOV.U32 R6, RZ, RZ, R12 ;  /* 0x000000ffff068224 */ /* 0x000fcc00078e000c */
[----:B------:R-:W-:-:S11]  /*0ec0*/  @!P0 DMUL R14, R6, R10 ;  /* 0x0000000a060e8228 */ /* 0x000fd60000000000 */
.L_x_3868:
[----:B------:R-:W-:Y:S05]  /*0ed0*/  BSYNC.RECONVERGENT B1 ;  /* 0x0000000000017941 */ /* 0x000fea0003800200 */
.L_x_3867:
[----:B------:R-:W-:Y:S01]  /*0ee0*/  DADD R12, RZ, R14 ;  /* 0x00000000ff0c7229 */ /* 0x000fe2000000000e */
[----:B------:R-:W-:Y:S10]  /*0ef0*/  BRA `(.L_x_3866) ;  /* 0x00000008001c7947 */ /* 0x000ff40003800000 */
.L_x_3861:
[----:B------:R-:W-:Y:S04]  /*0f00*/  BSSY.RECONVERGENT B1, `(.L_x_3869) ;  /* 0x0000042000017945 */ /* 0x000fe80003800200 */
[----:B------:R-:W-:Y:S05]  /*0f10*/  @!P1 BRA `(.L_x_3870) ;  /* 0x0000000400009947 */ /* 0x000fea0003800000 */
        /* <DEDUP_REMOVED lines=62> */
.L_x_3872:
[----:B------:R-:W-:Y:S05]  /*1300*/  BSYNC.RECONVERGENT B2 ;  /* 0x0000000000027941 */ /* 0x000fea0003800200 */
.L_x_3871:
[----:B------:R-:W-:-:S11]  /*1310*/  DADD R18, RZ, R8 ;  /* 0x00000000ff127229 */ /* 0x000fd60000000008 */
.L_x_3870:
[----:B------:R-:W-:Y:S05]  /*1320*/  BSYNC.RECONVERGENT B1 ;  /* 0x0000000000017941 */ /* 0x000fea0003800200 */
.L_x_3869:
        /* <DEDUP_REMOVED lines=66> */
.L_x_3874:
[----:B------:R-:W-:Y:S05]  /*1750*/  BSYNC.RECONVERGENT B1 ;  /* 0x0000000000017941 */ /* 0x000fea0003800200 */
.L_x_3873:
[----:B------:R-:W-:-:S11]  /*1760*/  DADD R12, RZ, R14 ;  /* 0x00000000ff0c7229 */ /* 0x000fd6000000000e */
.L_x_3866:
[----:B------:R-:W-:Y:S05]  /*1770*/  BSYNC.RECONVERGENT B0 ;  /* 0x0000000000007941 */ /* 0x000fea0003800200 */
.L_x_3860:
[----:B------:R-:W-:-:S13]  /*1780*/  ISETP.GE.AND P0, PT, R3, 0x1, PT ;  /* 0x000000010300780c */ /* 0x000fda0003f06270 */
[----:B------:R-:W-:Y:S05]  /*1790*/  @!P0 EXIT ;  /* 0x000000000000894d */ /* 0x000fea0003800000 */
[----:B------:R-:W-:Y:S01]  /*17a0*/  ISETP.GE.AND P0, PT, R2, UR5, PT ;  /* 0x0000000502007c0c */ /* 0x000fe2000bf06270 */
[----:B------:R-:W-:-:S12]  /*17b0*/  BSSY.RECONVERGENT B0, `(.L_x_3875) ;  /* 0x0000021000007945 */ /* 0x000fd80003800200 */
[----:B------:R-:W-:Y:S05]  /*17c0*/  @P0 BRA `(.L_x_3876) ;  /* 0x00000000007c0947 */ /* 0x000fea0003800000 */
[----:B------:R-:W0:Y:S01]  /*17d0*/  MUFU.RCP64H R7, R19 ;  /* 0x0000001300077308 */ /* 0x000e220000001800 */
[----:B------:R-:W-:Y:S01]  /*17e0*/  IMAD.MOV.U32 R6, RZ, RZ, 0x1 ;  /* 0x00000001ff067424 */ /* 0x000fe200078e00ff */
[----:B------:R-:W-:Y:S01]  /*17f0*/  FSETP.GEU.AND P2, PT, |R9|, 6.5827683646048100446e-37, PT ;  /* 0x036000000900780b */ /* 0x000fe20003f4e200 */
[----:B------:R-:W-:Y:S01]  /*1800*/  BSSY.RECONVERGENT B1, `(.L_x_3877) ;  /* 0x0000015000017945 */ /* 0x000fe20003800200 */
[----:B------:R-:W-:-:S03]  /*1810*/  DSETP.NEU.AND P1, PT, R18, RZ, PT ;  /* 0x000000ff1200722a */ /* 0x000fc60003f2d000 */
[----:B0-----:R-:W-:-:S08]  /*1820*/  DFMA R10, R6, -R18, 1 ;  /* 0x3ff00000060a742b */ /* 0x001fd00000000812 */
[----:B------:R-:W-:-:S08]  /*1830*/  DFMA R10, R10, R10, R10 ;  /* 0x0000000a0a0a722b */ /* 0x000fd0000000000a */
[----:B------:R-:W-:-:S08]  /*1840*/  DFMA R10, R6, R10, R6 ;  /* 0x0000000a060a722b */ /* 0x000fd00000000006 */
[----:B------:R-:W-:-:S08]  /*1850*/  DFMA R6, R10, -R18, 1 ;  /* 0x3ff000000a06742b */ /* 0x000fd00000000812 */
[----:B------:R-:W-:-:S08]  /*1860*/  DFMA R6, R10, R6, R10 ;  /* 0x000000060a06722b */ /* 0x000fd0000000000a */
[----:B------:R-:W-:-:S08]  /*1870*/  DMUL R10, R6, R8 ;  /* 0x00000008060a7228 */ /* 0x000fd00000000000 */
[----:B------:R-:W-:-:S08]  /*1880*/  DFMA R16, R10, -R18, R8 ;  /* 0x800000120a10722b */ /* 0x000fd00000000008 */
        /* <DEDUP_REMOVED lines=9> */
[----:B------:R-:W-:Y:S05]  /*1920*/  CALL.REL.NOINC `($__internal_11_$__cuda_sm20_div_rn_f64_full) ;  /* 0x0000000000c47944 */ /* 0x000fea0003c00000 */
[----:B------:R-:W-:Y:S02]  /*1930*/  IMAD.MOV.U32 R6, RZ, RZ, R18 ;  /* 0x000000ffff067224 */ /* 0x000fe400078e0012 */
[----:B------:R-:W-:-:S07]  /*1940*/  IMAD.MOV.U32 R7, RZ, RZ, R19 ;  /* 0x000000ffff077224 */ /* 0x000fce00078e0013 */
.L_x_3878:
[----:B------:R-:W-:Y:S05]  /*1950*/  BSYNC.RECONVERGENT B1 ;  /* 0x0000000000017941 */ /* 0x000fea0003800200 */
.L_x_3877:
[----:B------:R-:W0:Y:S01]  /*1960*/  LDCU.64 UR4, c[0x0][0x380] ;  /* 0x00007000ff0477ac */ /* 0x000e220008000a00 */
[----:B------:R-:W-:Y:S02]  /*1970*/  FSEL R6, R6, RZ, P1 ;  /* 0x000000ff06067208 */ /* 0x000fe40000800000 */
[----:B------:R-:W-:Y:S02]  /*1980*/  FSEL R7, R7, +QNAN , P1 ;  /* 0x7ff8000007077808 */ /* 0x000fe40000800000 */
[----:B0-----:R-:W-:-:S04]  /*1990*/  LEA R8, P0, R4, UR4, 0x3 ;  /* 0x0000000404087c11 */ /* 0x001fc8000f8018ff */
[----:B------:R-:W-:-:S05]  /*19a0*/  LEA.HI.X R9, R4, UR5, R5, 0x3, P0 ;  /* 0x0000000504097c11 */ /* 0x000fca00080f1c05 */
[----:B------:R0:W-:Y:S04]  /*19b0*/  STG.E.64 desc[UR6][R8.64], R6 ;  /* 0x0000000608007986 */ /* 0x0001e8000c101b06 */
.L_x_3876:
[----:B------:R-:W-:Y:S05]  /*19c0*/  BSYNC.RECONVERGENT B0 ;  /* 0x0000000000007941 */ /* 0x000fea0003800200 */
.L_x_3875:
        /* <DEDUP_REMOVED lines=28> */
.L_x_3880:
[----:B------:R-:W-:Y:S05]  /*1b90*/  BSYNC.RECONVERGENT B0 ;  /* 0x0000000000007941 */ /* 0x000fea0003800200 */
.L_x_3879:
        /* <DEDUP_REMOVED lines=10> */
        .weak           $__internal_11_$__cuda_sm20_div_rn_f64_full
        .type           $__internal_11_$__cuda_sm20_div_rn_f64_full,@function
        .size           $__internal_11_$__cuda_sm20_div_rn_f64_full,(.L_x_11231 - $__internal_11_$__cuda_sm20_div_rn_f64_full)
$__internal_11_$__cuda_sm20_div_rn_f64_full:
        /* <DEDUP_REMOVED lines=66> */
.L_x_3882:
        /* <DEDUP_REMOVED lines=16> */
.L_x_3885:
[----:B------:R-:W-:Y:S01]  /*2160*/  LOP3.LUT R19, R9, 0x80000, RZ, 0xfc, !PT ;  /* 0x0008000009137812 */ /* 0x000fe200078efcff */
[----:B------:R-:W-:Y:S01]  /*2170*/  IMAD.MOV.U32 R18, RZ, RZ, R8 ;  /* 0x000000ffff127224 */ /* 0x000fe200078e0008 */
[----:B------:R-:W-:Y:S06]  /*2180*/  BRA `(.L_x_3883) ;  /* 0x0000000000087947 */ /* 0x000fec0003800000 */
.L_x_3884:
[----:B------:R-:W-:Y:S01]  /*2190*/  LOP3.LUT R19, R7, 0x80000, RZ, 0xfc, !PT ;  /* 0x0008000007137812 */ /* 0x000fe200078efcff */
[----:B------:R-:W-:-:S07]  /*21a0*/  IMAD.MOV.U32 R18, RZ, RZ, R6 ;  /* 0x000000ffff127224 */ /* 0x000fce00078e0006 */
.L_x_3883:
[----:B------:R-:W-:Y:S05]  /*21b0*/  BSYNC.RECONVERGENT B2 ;  /* 0x0000000000027941 */ /* 0x000fea0003800200 */
.L_x_3881:
[----:B------:R-:W-:Y:S02]  /*21c0*/  IMAD.MOV.U32 R6, RZ, RZ, R0 ;  /* 0x000000ffff067224 */ /* 0x000fe400078e0000 */
[----:B------:R-:W-:-:S04]  /*21d0*/  IMAD.MOV.U32 R7, RZ, RZ, 0x0 ;  /* 0x00000000ff077424 */ /* 0x000fc800078e00ff */
[----:B------:R-:W-:Y:S05]  /*21e0*/  RET.REL.NODEC R6 `(_ZN43_GLOBAL__N__9ae7fba5_10_SoftMax_cu_9f978f6320softmax_warp_forwardIdddLi0ELb0ELb1EEEvPT0_PKT_iiiPKbib) ;  /* 0xffffffdc06847950 */ /* 0x000fea0003c3ffff */
.L_x_3886:
        /* <DEDUP_REMOVED lines=9> */
.L_x_11231:


//--------------------- .text._ZN43_GLOBAL__N__9ae7fba5_10_SoftMax_cu_9f978f6321softmax_warp_backwardIfN3c108BFloat16EfLi10ELb0ELb0EEEvPT0_PKT_S7_iiiPKb --------------------------
	.section	.text._ZN43_GLOBAL__N__9ae7fba5_10_SoftMax_cu_9f978f6321softmax_warp_backwardIfN3c108BFloat16EfLi10ELb0ELb0EEEvPT0_PKT_S7_iiiPKb,"ax",@progbits
	.align	128
.text._ZN43_GLOBAL__N__9ae7fba5_10_SoftMax_cu_9f978f6321softmax_warp_backwardIfN3c108BFloat16EfLi10ELb0ELb0EEEvPT0_PKT_S7_iiiPKb:
        .type           _ZN43_GLOBAL__N__9ae7fba5_10_SoftMax_cu_9f978f6321softmax_warp_backwardIfN3c108BFloat16EfLi10ELb0ELb0EEEvPT0_PKT_S7_iiiPKb,@function
        .size           _ZN43_GLOBAL__N__9ae7fba5_10_SoftMax_cu_9f978f6321softmax_warp_backwardIfN3c108BFloat16EfLi10ELb0ELb0EEEvPT0_PKT_S7_iiiPKb,(.L_x_11233 - _ZN43_GLOBAL__N__9ae7fba5_10_SoftMax_cu_9f978f6321softmax_warp_backwardIfN3c108BFloat16EfLi10ELb0ELb0EEEvPT0_PKT_S7_iiiPKb)
        .other          _ZN43_GLOBAL__N__9ae7fba5_10_SoftMax_cu_9f978f6321softmax_warp_backwardIfN3c108BFloat16EfLi10ELb0ELb0EEEvPT0_PKT_S7_iiiPKb,@"STO_CUDA_ENTRY STV_DEFAULT"
_ZN43_GLOBAL__N__9ae7fba5_10_SoftMax_cu_9f978f6321softmax_warp_backwardIfN3c108BFloat16EfLi10ELb0ELb0EEEvPT0_PKT_S7_iiiPKb:
[----:B------:R-:W-:Y:S01]  /*0000*/  LDC R1, c[0x0][0x37c] ;  /* 0x0000df00ff017b82 */ /* 0x000fe20000000800 */
[----:B------:R-:W0:Y:S01]  /*0010*/  S2R R65, SR_TID.X ;  /* 0x0000000000417919 */ /* 0x000e220000002100 */
[----:B------:R-:W1:Y:S06]  /*0020*/  LDCU UR4, c[0x0][0x364] ;  /* 0x00006c80ff0477ac */ /* 0x000e6c0008000800 */
[----:B------:R-:W2:Y:S01]  /*0030*/  LDC.64 R34, c[0x0][0x388] ;  /* 0x0000e200ff227b82 */ /* 0x000ea20000000a00 */
[----:B------:R-:W-:Y:S01]  /*0040*/  CS2R R62, SRZ ;  /* 0x00000000003e7805 */ /* 0x000fe2000001ff00 */
[----:B------:R-:W1:Y:S01]  /*0050*/  S2R R64, SR_CTAID.X ;  /* 0x0000000000407919 */ /* 0x000e620000002500 */
[----:B------:R-:W3:Y:S01]  /*0060*/  LDCU UR8, c[0x0][0x3a0] ;  /* 0x00007400ff0877ac */ /* 0x000ee20008000800 */
[----:B------:R-:W-:Y:S01]  /*0070*/  CS2R R60, SRZ ;  /* 0x00000000003c7805 */ /* 0x000fe2000001ff00 */
[----:B------:R-:W1:Y:S01]  /*0080*/  S2R R3, SR_TID.Y ;  /* 0x0000000000037919 */ /* 0x000e620000002200 */
[----:B------:R-:W4:Y:S02]  /*0090*/  LDCU.64 UR6, c[0x0][0x398] ;  /* 0x00007300ff0677ac */ /* 0x000f240008000a00 */
[----:B------:R-:W2:Y:S01]  /*00a0*/  LDC.64 R36, c[0x0][0x390] ;  /* 0x0000e400ff247b82 */ /* 0x000ea20000000a00 */
[----:B0-----:R-:W-:-:S04]  /*00b0*/  LOP3.LUT R65, R65, 0x1f, RZ, 0xc0, !PT ;  /* 0x0000001f41417812 */ /* 0x001fc800078ec0ff */
[C---:B---3--:R-:W-:Y:S01]  /*00c0*/  ISETP.GE.AND P0, PT, R65.reuse, UR8, PT ;  /* 0x0000000841007c0c */ /* 0x048fe2000bf06270 */
[C---:B------:R-:W-:Y:S02]  /*00d0*/  VIADD R0, R65.reuse, 0x20 ;  /* 0x0000002041007836 */ /* 0x040fe40000000000 */
[C---:B------:R-:W-:Y:S01]  /*00e0*/  VIADD R2, R65.reuse, 0x40 ;  /* 0x0000004041027836 */ /* 0x040fe20000000000 */
[----:B------:R-:W-:Y:S01]  /*00f0*/  CS2R R58, SRZ ;  /* 0x00000000003a7805 */ /* 0x000fe2000001ff00 */
[----:B-1----:R-:W-:Y:S01]  /*0100*/  IMAD R64, R64, UR4, R3 ;  /* 0x0000000440407c24 */ /* 0x002fe2000f8e0203 */
[----:B------:R-:W0:Y:S01]  /*0110*/  LDCU.64 UR4, c[0x0][0x358] ;  /* 0x00006b00ff0477ac */ /* 0x000e220008000a00 */
[----:B------:R-:W-:Y:S01]  /*0120*/  ISETP.GE.AND P1, PT, R0, UR8, PT ;  /* 0x0000000800007c0c */ /* 0x000fe2000bf26270 */
[C---:B------:R-:W-:Y:S01]  /*0130*/  VIADD R4, R65.reuse, 0x60 ;  /* 0x0000006041047836 */ /* 0x040fe20000000000 */
[----:B------:R-:W-:Y:S01]  /*0140*/  ISETP.GE.AND P2, PT, R2, UR8, PT ;  /* 0x0000000802007c0c */ /* 0x000fe2000bf46270 */
[----:B------:R-:W-:Y:S01]  /*0150*/  VIADD R0, R65, 0x80 ;  /* 0x0000008041007836 */ /* 0x000fe20000000000 */
[C---:B----4-:R-:W-:Y:S01]  /*0160*/  IADD3 R3, PT, PT, -R64.reuse, UR6, RZ ;  /* 0x0000000640037c10 */ /* 0x050fe2000fffe1ff */
[----:B------:R-:W-:Y:S01]  /*0170*/  IMAD R64, R64, UR7, R65 ;  /* 0x0000000740407c24 */ /* 0x000fe2000f8e0241 */
[----:B------:R-:W-:-:S02]  /*0180*/  ISETP.GE.AND P3, PT, R4, UR8, PT ;  /* 0x0000000804007c0c */ /* 0x000fc4000bf66270 */
[C---:B------:R-:W-:Y:S01]  /*0190*/  ISETP.LT.OR P5, PT, R3.reuse, 0x1, P0 ;  /* 0x000000010300780c */ /* 0x040fe200007a1670 */
[C---:B--2---:R-:W-:Y:S01]  /*01a0*/  IMAD.WIDE R34, R64.reuse, 0x4, R34 ;  /* 0x0000000440227825 */ /* 0x044fe200078e0222 */
[C---:B------:R-:W-:Y:S02]  /*01b0*/  ISETP.LT.OR P6, PT, R3.reuse, 0x1, P1 ;  /* 0x000000010300780c */ /* 0x040fe40000fc1670 */
[----:B------:R-:W-:Y:S01]  /*01c0*/  ISETP.LT.OR P4, PT, R3, 0x1, P2 ;  /* 0x000000010300780c */ /* 0x000fe20001781670 */
[----:B------:R-:W-:Y:S01]  /*01d0*/  IMAD.WIDE R36, R64, 0x4, R36 ;  /* 0x0000000440247825 */ /* 0x000fe200078e0224 */
[----:B------:R-:W-:Y:S02]  /*01e0*/  CS2R R56, SRZ ;  /* 0x0000000000387805 */ /* 0x000fe4000001ff00 */
[----:B------:R-:W-:Y:S02]  /*01f0*/  CS2R R54, SRZ ;  /* 0x0000000000367805 */ /* 0x000fe4000001ff00 */
[----:B------:R-:W-:Y:S01]  /*0200*/  CS2R R52, SRZ ;  /* 0x0000000000347805 */ /* 0x000fe2000001ff00 */
[----:B------:R-:W-:Y:S01]  /*0210*/  VIADD R2, R65, 0xe0 ;  /* 0x000000e041027836 */ /* 0x000fe20000000000 */
[----:B------:R-:W-:-:S02]  /*0220*/  CS2R R50, SRZ ;  /* 0x0000000000327805 */ /* 0x000fc4000001ff00 */
[----:B------:R-:W-:Y:S02]  /*0230*/  CS2R R48, SRZ ;  /* 0x0000000000307805 */ /* 0x000fe4000001ff00 */
[----:B------:R-:W-:Y:S01]  /*0240*/  CS2R R46, SRZ ;  /* 0x00000000002e7805 */ /* 0x000fe2000001ff00 */
[----:B0-----:R-:W2:Y:S01]  /*0250*/  @!P5 LDG.E R62, desc[UR4][R34.64] ;  /* 0x00000004223ed981 */ /* 0x001ea2000c1e1900 */
[----:B------:R-:W-:Y:S02]  /*0260*/  CS2R R44, SRZ ;  /* 0x00000000002c7805 */ /* 0x000fe4000001ff00 */
[----:B------:R-:W-:Y:S02]  /*0270*/  CS2R R42, SRZ ;  /* 0x00000000002a7805 */ /* 0x000fe4000001ff00 */
[----:B------:R-:W-:Y:S01]  /*0280*/  CS2R R40, SRZ ;  /* 0x0000000000287805 */ /* 0x000fe2000001ff00 */
[----:B------:R-:W5:Y:S01]  /*0290*/  @!P5 LDG.E R61, desc[UR4][R36.64] ;  /* 0x00000004243dd981 */ /* 0x000f62000c1e1900 */
[----:B------:R-:W-:-:S02]  /*02a0*/  ISETP.GE.AND P5, PT, R0, UR8, PT ;  /* 0x0000000800007c0c */ /* 0x000fc4000bfa6270 */
[----:B------:R-:W-:Y:S02]  /*02b0*/  CS2R R38, SRZ ;  /* 0x0000000000267805 */ /* 0x000fe4000001ff00 */
[----:B------:R-:W-:Y:S01]  /*02c0*/  CS2R R32, SRZ ;  /* 0x0000000000207805 */ /* 0x000fe2000001ff00 */
[----:B------:R-:W3:Y:S01]  /*02d0*/  @!P6 LDG.E R63, desc[UR4][R34.64+0x80] ;  /* 0x00008004223fe981 */ /* 0x000ee2000c1e1900 */
[----:B------:R-:W-:Y:S02]  /*02e0*/  CS2R R30, SRZ ;  /* 0x00000000001e7805 */ /* 0x000fe4000001ff00 */
[----:B------:R-:W-:Y:S02]  /*02f0*/  CS2R R28, SRZ ;  /* 0x00000000001c7805 */ /* 0x000fe4000001ff00 */
[----:B------:R-:W-:Y:S01]  /*0300*/  CS2R R26, SRZ ;  /* 0x00000000001a7805 */ /* 0x000fe2000001ff00 */
[----:B------:R-:W5:Y:S01]  /*0310*/  @!P6 LDG.E R60, desc[UR4][R36.64+0x80] ;  /* 0x00008004243ce981 */ /* 0x000f62000c1e1900 */
[----:B------:R-:W-:Y:S01]  /*0320*/  ISETP.LT.OR P6, PT, R3, 0x1, P3 ;  /* 0x000000010300780c */ /* 0x000fe20001fc1670 */
[----:B------:R-:W-:Y:S01]  /*0330*/  VIADD R0, R65, 0xa0 ;  /* 0x000000a041007836 */ /* 0x000fe20000000000 */
[----:B------:R-:W-:Y:S01]  /*0340*/  ISETP.LT.OR P5, PT, R3, 0x1, P5 ;  /* 0x000000010300780c */ /* 0x000fe20002fa1670 */
[----:B------:R-:W4:Y:S01]  /*0350*/  @!P4 LDG.E R59, desc[UR4][R34.64+0x100] ;  /* 0x00010004223bc981 */ /* 0x000f22000c1e1900 */
[----:B------:R-:W-:-:S02]  /*0360*/  CS2R R24, SRZ ;  /* 0x0000000000187805 */ /* 0x000fc4000001ff00 */
[----:B------:R-:W-:Y:S02]  /*0370*/  CS2R R22, SRZ ;  /* 0x0000000000167805 */ /* 0x000fe4000001ff00 */
[----:B------:R-:W-:Y:S01]  /*0380*/  CS2R R20, SRZ ;  /* 0x0000000000147805 */ /* 0x000fe2000001ff00 */
[----:B------:R-:W5:Y:S01]  /*0390*/  @!P4 LDG.E R58, desc[UR4][R36.64+0x100] ;  /* 0x00010004243ac981 */ /* 0x000f62000c1e1900 */
[----:B------:R-:W-:Y:S01]  /*03a0*/  ISETP.GE.AND P4, PT, R0, UR8, PT ;  /* 0x0000000800007c0c */ /* 0x000fe2000bf86270 */
[----:B------:R-:W-:Y:S01]  /*03b0*/  VIADD R0, R65, 0xc0 ;  /* 0x000000c041007836 */ /* 0x000fe20000000000 */
[----:B------:R-:W-:Y:S02]  /*03c0*/  CS2R R18, SRZ ;  /* 0x0000000000127805 */ /* 0x000fe4000001ff00 */
[----:B------:R-:W-:Y:S02]  /*03d0*/  CS2R R16, SRZ ;  /* 0x0000000000107805 */ /* 0x000fe4000001ff00 */
[----:B------:R-:W-:Y:S01]  /*03e0*/  ISETP.LT.OR P4, PT, R3, 0x1, P4 ;  /* 0x000000010300780c */ /* 0x000fe20002781670 */
[----:B------:R-:W4:Y:S01]  /*03f0*/  @!P6 LDG.E R56, desc[UR4][R34.64+0x180] ;  /* 0x000180042238e981 */ /* 0x000f22000c1e1900 */
[----:B------:R-:W-:-:S02]  /*0400*/  CS2R R14, SRZ ;  /* 0x00000000000e7805 */ /* 0x000fc4000001ff00 */
[----:B------:R-:W-:Y:S02]  /*0410*/  CS2R R12, SRZ ;  /* 0x00000000000c7805 */ /* 0x000fe4000001ff00 */
[----:B------:R-:W-:Y:S01]  /*0420*/  CS2R R10, SRZ ;  /* 0x00000000000a7805 */ /* 0x000fe2000001ff00 */
[----:B------:R-:W5:Y:S01]  /*0430*/  @!P6 LDG.E R55, desc[UR4][R36.64+0x180] ;  /* 0x000180042437e981 */ /* 0x000f62000c1e1900 */
[----:B------:R-:W-:Y:S02]  /*0440*/  ISETP.GE.AND P6, PT, R0, UR8, PT ;  /* 0x0000000800007c0c */ /* 0x000fe4000bfc6270 */
[----:B------:R-:W-:Y:S01]  /*0450*/  P2R R68, PR, RZ, 0x4 ;  /* 0x00000004ff447803 */ /* 0x000fe20000000000 */
[----:B------:R-:W4:Y:S01]  /*0460*/  @!P5 LDG.E R57, desc[UR4][R34.64+0x200] ;  /* 0x000200042239d981 */ /* 0x000f22000c1e1900 */
[----:B------:R-:W-:Y:S02]  /*0470*/  ISETP.LT.OR P6, PT, R3, 0x1, P6 ;  /* 0x000000010300780c */ /* 0x000fe400037c1670 */
[----:B------:R-:W-:-:S02]  /*0480*/  CS2R R6, SRZ ;  /* 0x0000000000067805 */ /* 0x000fc4000001ff00 */
[----:B------:R-:W-:Y:S01]  /*0490*/  P2R R67, PR, RZ, 0x2 ;  /* 0x00000002ff437803 */ /* 0x000fe20000000000 */
[----:B------:R-:W5:Y:S01]  /*04a0*/  @!P5 LDG.E R54, desc[UR4][R36.64+0x200] ;  /* 0x000200042436d981 */ /* 0x000f62000c1e1900 */
[----:B------:R-:W-:Y:S01]  /*04b0*/  ISETP.GE.AND P5, PT, R2, UR8, PT ;  /* 0x0000000802007c0c */ /* 0x000fe2000bfa6270 */
[----:B------:R-:W-:Y:S01]  /*04c0*/  VIADD R0, R65, 0x100 ;  /* 0x0000010041007836 */ /* 0x000fe20000000000 */
[----:B------:R-:W-:Y:S01]  /*04d0*/  CS2R R8, SRZ ;  /* 0x0000000000087805 */ /* 0x000fe2000001ff00 */
[----:B------:R-:W4:Y:S01]  /*04e0*/  @!P4 LDG.E R53, desc[UR4][R34.64+0x280] ;  /* 0x000280042235c981 */ /* 0x000f22000c1e1900 */
[----:B------:R-:W-:Y:S02]  /*04f0*/  ISETP.LT.OR P5, PT, R3, 0x1, P5 ;  /* 0x000000010300780c */ /* 0x000fe40002fa1670 */
[----:B------:R-:W-:Y:S01]  /*0500*/  P2R R66, PR, RZ, 0x1 ;  /* 0x00000001ff427803 */ /* 0x000fe20000000000 */
[----:B------:R-:W5:Y:S01]  /*0510*/  @!P4 LDG.E R52, desc[UR4][R36.64+0x280] ;  /* 0x000280042434c981 */ /* 0x000f62000c1e1900 */
[----:B------:R-:W-:Y:S01]  /*0520*/  ISETP.GE.AND P4, PT, R0, UR8, PT ;  /* 0x0000000800007c0c */ /* 0x000fe2000bf86270 */
[----:B------:R-:W-:-:S02]  /*0530*/  VIADD R0, R65, 0x120 ;  /* 0x0000012041007836 */ /* 0x000fc40000000000 */
[----:B------:R-:W-:Y:S01]  /*0540*/  VIADD R2, R65, 0x140 ;  /* 0x0000014041027836 */ /* 0x000fe20000000000 */
[----:B------:R-:W-:Y:S01]  /*0550*/  ISETP.LT.OR P4, PT, R3, 0x1, P4 ;  /* 0x000000010300780c */ /* 0x000fe20002781670 */
[----:B------:R-:W4:Y:S04]  /*0560*/  @!P6 LDG.E R50, desc[UR4][R34.64+0x300] ;  /* 0x000300042232e981 */ /* 0x000f28000c1e1900 */
[----:B------:R-:W5:Y:S01]  /*0570*/  @!P6 LDG.E R49, desc[UR4][R36.64+0x300] ;  /* 0x000300042431e981 */ /* 0x000f62000c1e1900 */
[----:B------:R-:W-:-:S03]  /*0580*/  ISETP.GE.AND P6, PT, R0, UR8, PT ;  /* 0x0000000800007c0c */ /* 0x000fc6000bfc6270 */
[----:B------:R-:W4:Y:S01]  /*0590*/  @!P5 LDG.E R51, desc[UR4][R34.64+0x380] ;  /* 0x000380042233d981 */ /* 0x000f22000c1e1900 */
[----:B------:R-:W-:-:S03]  /*05a0*/  ISETP.LT.OR P6, PT, R3, 0x1, P6 ;  /* 0x000000010300780c */ /* 0x000fc600037c1670 */
[----:B------:R-:W5:Y:S01]  /*05b0*/  @!P5 LDG.E R48, desc[UR4][R36.64+0x380] ;  /* 0x000380042430d981 */ /* 0x000f62000c1e1900 */
[----:B------:R-:W-:Y:S01]  /*05c0*/  ISETP.GE.AND P5, PT, R2, UR8, PT ;  /* 0x0000000802007c0c */ /* 0x000fe2000bfa6270 */
[----:B------:R-:W-:Y:S02]  /*05d0*/  VIADD R0, R65, 0x160 ;  /* 0x0000016041007836 */ /* 0x000fe40000000000 */
[----:B------:R-:W4:Y:S01]  /*05e0*/  @!P4 LDG.E R47, desc[UR4][R34.64+0x400] ;  /* 0x00040004222fc981 */ /* 0x000f22000c1e1900 */
[----:B------:R-:W-:-:S03]  /*05f0*/  ISETP.LT.OR P5, PT, R3, 0x1, P5 ;  /* 0x000000010300780c */ /* 0x000fc60002fa1670 */
[----:B------:R-:W5:Y:S01]  /*0600*/  @!P4 LDG.E R46, desc[UR4][R36.64+0x400] ;  /* 0x00040004242ec981 */ /* 0x000f62000c1e1900 */
[----:B------:R-:W-:Y:S01]  /*0610*/  ISETP.GE.AND P4, PT, R0, UR8, PT ;  /* 0x0000000800007c0c */ /* 0x000fe2000bf86270 */
[C---:B------:R-:W-:Y:S02]  /*0620*/  VIADD R0, R65.reuse, 0x180 ;  /* 0x0000018041007836 */ /* 0x040fe40000000000 */
        /* <DEDUP_REMOVED lines=31> */
[----:B------:R-:W4:Y:S01]  /*0820*/  @!P6 LDG.E R28, desc[UR4][R34.64+0x780] ;  /* 0x00078004221ce981 */ /* 0x000f22000c1e1900 */
[----:B------:R-:W-:-:S03]  /*0830*/  ISETP.LT.OR P4, PT, R3, 0x1, P4 ;  /* 0x000000010300780c */ /* 0x000fc60002781670 */
[----:B------:R-:W5:Y:S01]  /*0840*/  @!P6 LDG.E R27, desc[UR4][R36.64+0x780] ;  /* 0x00078004241be981 */ /* 0x000f62000c1e1900 */
[----:B------:R-:W-:-:S03]  /*0850*/  ISETP.GE.AND P6, PT, R0, UR8, PT ;  /* 0x0000000800007c0c */ /* 0x000fc6000bfc6270 */
[----:B------:R-:W4:Y:S01]  /*0860*/  @!P5 LDG.E R29, desc[UR4][R34.64+0x800] ;  /* 0x00080004221dd981 */ /* 0x000f22000c1e1900 */
[----:B------:R-:W-:-:S03]  /*0870*/  ISETP.LT.OR P6, PT, R3, 0x1, P6 ;  /* 0x000000010300780c */ /* 0x000fc600037c1670 */
[----:B------:R-:W5:Y:S01]  /*0880*/  @!P5 LDG.E R26, desc[UR4][R36.64+0x800] ;  /* 0x00080004241ad981 */ /* 0x000f62000c1e1900 */
[----:B------:R-:W-:-:S03]  /*0890*/  ISETP.GE.AND P5, PT, R2, UR8, PT ;  /* 0x0000000802007c0c */ /* 0x000fc6000bfa6270 */
[----:B------:R-:W4:Y:S01]  /*08a0*/  @!P4 LDG.E R25, desc[UR4][R34.64+0x880] ;  /* 0x000880042219c981 */ /* 0x000f22000c1e1900 */
[----:B------:R-:W-:Y:S01]  /*08b0*/  ISETP.LT.OR P5, PT, R3, 0x1, P5 ;  /* 0x000000010300780c */ /* 0x000fe20002fa1670 */
[----:B------:R-:W-:Y:S02]  /*08c0*/  VIADD R0, R65, 0x280 ;  /* 0x0000028041007836 */ /* 0x000fe40000000000 */
[----:B------:R-:W5:Y:S01]  /*08d0*/  @!P4 LDG.E R24, desc[UR4][R36.64+0x880] ;  /* 0x000880042418c981 */ /* 0x000f62000c1e1900 */
[----:B------:R-:W-:Y:S01]  /*08e0*/  ISETP.GE.AND P4, PT, R3, 0x1, PT ;  /* 0x000000010300780c */ /* 0x000fe20003f86270 */
[----:B------:R-:W-:Y:S02]  /*08f0*/  VIADD R2, R65, 0x2a0 ;  /* 0x000002a041027836 */ /* 0x000fe40000000000 */
[----:B------:R-:W4:Y:S04]  /*0900*/  @!P6 LDG.E R22, desc[UR4][R34.64+0x900] ;  /* 0x000900042216e981 */ /* 0x000f28000c1e1900 */
[----:B------:R-:W5:Y:S01]  /*0910*/  @!P6 LDG.E R21, desc[UR4][R36.64+0x900] ;  /* 0x000900042415e981 */ /* 0x000f62000c1e1900 */
[----:B------:R-:W-:-:S03]  /*0920*/  ISETP.GE.OR P6, PT, R0, UR8, !P4 ;  /* 0x0000000800007c0c */ /* 0x000fc6000e7c6670 */
[----:B------:R-:W4:Y:S04]  /*0930*/  @!P5 LDG.E R23, desc[UR4][R34.64+0x980] ;  /* 0x000980042217d981 */ /* 0x000f28000c1e1900 */
[----:B------:R-:W5:Y:S01]  /*0940*/  @!P5 LDG.E R20, desc[UR4][R36.64+0x980] ;  /* 0x000980042414d981 */ /* 0x000f62000c1e1900 */
[----:B------:R-:W-:Y:S01]  /*0950*/  ISETP.GE.OR P5, PT, R2, UR8, !P4 ;  /* 0x0000000802007c0c */ /* 0x000fe2000e7a6670 */
[C---:B------:R-:W-:Y:S02]  /*0960*/  VIADD R0, R65.reuse, 0x2c0 ;  /* 0x000002c041007836 */ /* 0x040fe40000000000 */
        /* <DEDUP_REMOVED lines=8> */
[C---:B------:R-:W-:Y:S02]  /*09f0*/  VIADD R2, R65.reuse, 0x320 ;  /* 0x0000032041027836 */ /* 0x040fe40000000000 */
[----:B------:R-:W4:Y:S04]  /*0a00*/  @!P6 LDG.E R14, desc[UR4][R34.64+0xb00] ;  /* 0x000b0004220ee981 */ /* 0x000f28000c1e1900 */
[----:B------:R-:W5:Y:S01]  /*0a10*/  @!P6 LDG.E R13, desc[UR4][R36.64+0xb00] ;  /* 0x000b0004240de981 */ /* 0x000f62000c1e1900 */
[----:B------:R-:W-:Y:S01]  /*0a20*/  ISETP.GE.OR P6, PT, R0, UR8, !P4 ;  /* 0x0000000800007c0c */ /* 0x000fe2000e7c6670 */
[----:B------:R-:W-:-:S02]  /*0a30*/  VIADD R0, R65, 0x340 ;  /* 0x0000034041007836 */ /* 0x000fc40000000000 */
[----:B------:R-:W4:Y:S04]  /*0a40*/  @!P5 LDG.E R15, desc[UR4][R34.64+0xb80] ;  /* 0x000b8004220fd981 */ /* 0x000f28000c1e1900 */
[----:B------:R-:W5:Y:S01]  /*0a50*/  @!P5 LDG.E R12, desc[UR4][R36.64+0xb80] ;  /* 0x000b8004240cd981 */ /* 0x000f62000c1e1900 */
[----:B------:R-:W-:Y:S01]  /*0a60*/  ISETP.GE.OR P5, PT, R2, UR8, !P4 ;  /* 0x0000000802007c0c */ /* 0x000fe2000e7a6670 */
[C---:B------:R-:W-:Y:S01]  /*0a70*/  VIADD R2, R65.reuse, 0x360 ;  /* 0x0000036041027836 */ /* 0x040fe20000000000 */
[----:B------:R-:W-:Y:S02]  /*0a80*/  P2R R69, PR, RZ, 0x8 ;  /* 0x00000008ff457803 */ /* 0x000fe40000000000 */
[----:B------:R-:W-:Y:S01]  /*0a90*/  ISETP.GE.OR P3, PT, R0, UR8, !P4 ;  /* 0x0000000800007c0c */ /* 0x000fe2000e766670 */
[C---:B------:R-:W-:Y:S01]  /*0aa0*/  VIADD R0, R65.reuse, 0x380 ;  /* 0x0000038041007836 */ /* 0x040fe20000000000 */
[----:B------:R-:W-:Y:S01]  /*0ab0*/  ISETP.GE.OR P2, PT, R2, UR8, !P4 ;  /* 0x0000000802007c0c */ /* 0x000fe2000e746670 */
[----:B------:R-:W4:Y:S01]  /*0ac0*/  @!P6 LDG.E R10, desc[UR4][R34.64+0xc00] ;  /* 0x000c0004220ae981 */ /* 0x000f22000c1e1900 */
[----:B------:R-:W-:-:S02]  /*0ad0*/  VIADD R2, R65, 0x3a0 ;  /* 0x000003a041027836 */ /* 0x000fc40000000000 */
[----:B------:R-:W-:Y:S01]  /*0ae0*/  ISETP.GE.OR P1, PT, R0, UR8, !P4 ;  /* 0x0000000800007c0c */ /* 0x000fe2000e726670 */
[C---:B------:R-:W-:Y:S01]  /*0af0*/  VIADD R0, R65.reuse, 0x3c0 ;  /* 0x000003c041007836 */ /* 0x040fe20000000000 */
[----:B------:R-:W-:Y:S01]  /*0b00*/  CS2R R4, SRZ ;  /* 0x0000000000047805 */ /* 0x000fe2000001ff00 */
[----:B------:R-:W4:Y:S01]  /*0b10*/  @!P5 LDG.E R11, desc[UR4][R34.64+0xc80] ;  /* 0x000c8004220bd981 */ /* 0x000f22000c1e1900 */
[----:B------:R-:W-:Y:S01]  /*0b20*/  ISETP.GE.OR P0, PT, R2, UR8, !P4 ;  /* 0x0000000802007c0c */ /* 0x000fe2000e706670 */
[----:B------:R-:W-:Y:S02]  /*0b30*/  VIADD R2, R65, 0x3e0 ;  /* 0x000003e041027836 */ /* 0x000fe40000000000 */
[----:B------:R-:W4:Y:S04]  /*0b40*/  @!P3 LDG.E R7, desc[UR4][R34.64+0xd00] ;  /* 0x000d00042207b981 */ /* 0x000f28000c1e1900 */
[----:B------:R-:W5:Y:S01]  /*0b50*/  @!P5 LDG.E R8, desc[UR4][R36.64+0xc80] ;  /* 0x000c80042408d981 */ /* 0x000f62000c1e1900 */
[----:B------:R-:W-:-:S03]  /*0b60*/  ISETP.GE.OR P5, PT, R0, UR8, !P4 ;  /* 0x0000000800007c0c */ /* 0x000fc6000e7a6670 */
[----:B------:R-:W4:Y:S04]  /*0b70*/  @!P2 LDG.E R6, desc[UR4][R34.64+0xd80] ;  /* 0x000d80042206a981 */ /* 0x000f28000c1e1900 */
[----:B------:R-:W5:Y:S01]  /*0b80*/  @!P6 LDG.E R9, desc[UR4][R36.64+0xc00] ;  /* 0x000c00042409e981 */ /* 0x000f62000c1e1900 */
[----:B------:R-:W-:Y:S01]  /*0b90*/  ISETP.GE.OR P6, PT, R2, UR8, !P4 ;  /* 0x0000000802007c0c */ /* 0x000fe2000e7c6670 */
[----:B------:R-:W-:Y:S02]  /*0ba0*/  IMAD.MOV.U32 R3, RZ, RZ, RZ ;  /* 0x000000ffff037224 */ /* 0x000fe400078e00ff */
[----:B------:R-:W4:Y:S01]  /*0bb0*/  @!P1 LDG.E R5, desc[UR4][R34.64+0xe00] ;  /* 0x000e000422059981 */ /* 0x000f22000c1e1900 */
[----:B------:R-:W-:-:S03]  /*0bc0*/  IMAD.MOV.U32 R0, RZ, RZ, RZ ;  /* 0x000000ffff007224 */ /* 0x000fc600078e00ff */
[----:B------:R-:W4:Y:S04]  /*0bd0*/  @!P0 LDG.E R4, desc[UR4][R34.64+0xe80] ;  /* 0x000e800422048981 */ /* 0x000f28000c1e1900 */
[----:B------:R-:W4:Y:S04]  /*0be0*/  @!P5 LDG.E R3, desc[UR4][R34.64+0xf00] ;  /* 0x000f00042203d981 */ /* 0x000f28000c1e1900 */
[----:B------:R0:W4:Y:S02]  /*0bf0*/  @!P6 LDG.E R0, desc[UR4][R34.64+0xf80] ;  /* 0x000f80042200e981 */ /* 0x000124000c1e1900 */
[----:B0-----:R-:W-:-:S06]  /*0c00*/  CS2R R34, SRZ ;  /* 0x0000000000227805 */ /* 0x001fcc000001ff00 */
[----:B------:R-:W5:Y:S01]  /*0c10*/  @!P3 LDG.E R34, desc[UR4][R36.64+0xd00] ;  /* 0x000d00042422b981 */ /* 0x000f62000c1e1900 */
[----:B------:R-:W-:Y:S01]  /*0c20*/  ISETP.NE.AND P3, PT, R69, RZ, PT ;  /* 0x000000ff4500720c */ /* 0x000fe20003f65270 */
[----:B------:R-:W-:Y:S02]  /*0c30*/  IMAD.MOV.U32 R69, RZ, RZ, RZ ;  /* 0x000000ffff457224 */ /* 0x000fe400078e00ff */
[----:B------:R-:W5:Y:S04]  /*0c40*/  @!P6 LDG.E R35, desc[UR4][R36.64+0xf80] ;  /* 0x000f80042423e981 */ /* 0x000f68000c1e1900 */
[----:B------:R-:W5:Y:S01]  /*0c50*/  @!P2 LDG.E R69, desc[UR4][R36.64+0xd80] ;  /* 0x000d80042445a981 */ /* 0x000f62000c1e1900 */
[----:B------:R-:W-:Y:S01]  /*0c60*/  ISETP.NE.AND P2, PT, R68, RZ, PT ;  /* 0x000000ff4400720c */ /* 0x000fe20003f45270 */
[----:B------:R-:W-:-:S06]  /*0c70*/  IMAD.MOV.U32 R68, RZ, RZ, RZ ;  /* 0x000000ffff447224 */ /* 0x000fcc00078e00ff */
[----:B------:R-:W5:Y:S01]  /*0c80*/  @!P1 LDG.E R68, desc[UR4][R36.64+0xe00] ;  /* 0x000e000424449981 */ /* 0x000f62000c1e1900 */
[----:B------:R-:W-:Y:S01]  /*0c90*/  ISETP.NE.AND P1, PT, R67, RZ, PT ;  /* 0x000000ff4300720c */ /* 0x000fe20003f25270 */
[----:B------:R-:W-:-:S06]  /*0ca0*/  IMAD.MOV.U32 R67, RZ, RZ, RZ ;  /* 0x000000ffff437224 */ /* 0x000fcc00078e00ff */
[----:B------:R-:W5:Y:S01]  /*0cb0*/  @!P0 LDG.E R67, desc[UR4][R36.64+0xe80] ;  /* 0x000e800424438981 */ /* 0x000f62000c1e1900 */
[----:B------:R-:W-:Y:S01]  /*0cc0*/  ISETP.NE.AND P0, PT, R66, RZ, PT ;  /* 0x000000ff4200720c */ /* 0x000fe20003f05270 */
[----:B------:R-:W-:-:S06]  /*0cd0*/  IMAD.MOV.U32 R66, RZ, RZ, RZ ;  /* 0x000000ffff427224 */ /* 0x000fcc00078e00ff */
[----:B------:R2:W5:Y:S02]  /*0ce0*/  @!P5 LDG.E R66, desc[UR4][R36.64+0xf00] ;  /* 0x000f00042442d981 */ /* 0x000564000c1e1900 */
[----:B--2---:R-:W-:-:S04]  /*0cf0*/  FADD.FTZ R36, RZ, R62 ;  /* 0x0000003eff247221 */ /* 0x004fc80000010000 */
[----:B---3--:R-:W-:-:S04]  /*0d00*/  FADD.FTZ R36, R36, R63 ;  /* 0x0000003f24247221 */ /* 0x008fc80000010000 */
[----:B----4-:R-:W-:-:S04]  /*0d10*/  FADD.FTZ R37, R36, R59 ;  /* 0x0000003b24257221 */ /* 0x010fc80000010000 */
[----:B------:R-:W-:-:S04]  /*0d20*/  FADD.FTZ R36, R37, R56 ;  /* 0x0000003825247221 */ /* 0x000fc80000010000 */
        /* <DEDUP_REMOVED lines=27> */
[----:B------:R-:W-:-:S05]  /*0ee0*/  FADD.FTZ R37, R37, R0 ;  /* 0x0000000025257221 */ /* 0x000fca0000010000 */
        /* <DEDUP_REMOVED lines=11> */
[C---:B-----5:R-:W-:Y:S01]  /*0fa0*/  @!P1 FFMA.FTZ R63, -R36.reuse, R60, R63 ;  /* 0x0000003c243f9223 */ /* 0x060fe2000001013f */
[C---:B------:R-:W-:Y:S01]  /*0fb0*/  @!P2 FFMA.FTZ R60, -R36.reuse, R58, R59 ;  /* 0x0000003a243ca223 */ /* 0x040fe2000001013b */
[C---:B------:R-:W-:Y:S01]  /*0fc0*/  @!P0 FFMA.FTZ R37, -R36.reuse, R61, R62 ;  /* 0x0000003d24258223 */ /* 0x040fe2000001013e */
[----:B------:R-:W0:Y:S01]  /*0fd0*/  LDC.64 R58, c[0x0][0x380] ;  /* 0x0000e000ff3a7b82 */ /* 0x000e220000000a00 */
[----:B------:R-:W-:Y:S01]  /*0fe0*/  LOP3.LUT R61, R65, 0x80, RZ, 0xfc, !PT ;  /* 0x00000080413d7812 */ /* 0x000fe200078efcff */
[----:B------:R-:W-:Y:S01]  /*0ff0*/  @!P3 FFMA.FTZ R55, -R36, R55, R56 ;  /* 0x000000372437b223 */ /* 0x000fe20000010138 */
[----:B------:R-:W-:Y:S02]  /*1000*/  @!P2 F2FP.BF16.F32.PACK_AB R60, RZ, R60 ;  /* 0x0000003cff3ca23e */ /* 0x000fe400000010ff */
[----:B------:R-:W-:Y:S02]  /*1010*/  ISETP.GE.AND P4, PT, R61, UR8, PT ;  /* 0x000000083d007c0c */ /* 0x000fe4000bf86270 */
[----:B------:R-:W-:-:S02]  /*1020*/  @!P0 F2FP.BF16.F32.PACK_AB R37, RZ, R37 ;  /* 0x00000025ff25823e */ /* 0x000fc400000010ff */
[----:B------:R-:W-:Y:S02]  /*1030*/  @!P1 F2FP.BF16.F32.PACK_AB R56, RZ, R63 ;  /* 0x0000003fff38923e */ /* 0x000fe400000010ff */
[----:B------:R-:W-:Y:S02]  /*1040*/  @!P3 F2FP.BF16.F32.PACK_AB R55, RZ, R55 ;  /* 0x00000037ff37b23e */ /* 0x000fe400000010ff */
[----:B------:R-:W-:Y:S02]  /*1050*/  PRMT R61, R56, 0x7610, R61 ;  /* 0x00007610383d7816 */ /* 0x000fe4000000003d */
[----:B------:R-:W-:-:S03]  /*1060*/  LOP3.LUT R56, R65, 0xc0, RZ, 0xfc, !PT ;  /* 0x000000c041387812 */ /* 0x000fc600078efcff */
[--C-:B------:R-:W-:Y:S01]  /*1070*/  @!P4 FFMA.FTZ R54, -R36, R54, R57.reuse ;  /* 0x000000362436c223 */ /* 0x100fe20000010139 */
[----:B------:R-:W-:-:S04]  /*1080*/  PRMT R57, R37, 0x7610, R57 ;  /* 0x0000761025397816 */ /* 0x000fc80000000039 */
[----:B------:R-:W-:Y:S01]  /*1090*/  @!P4 F2FP.BF16.F32.PACK_AB R37, RZ, R54 ;  /* 0x00000036ff25c23e */ /* 0x000fe200000010ff */
[----:B0-----:R-:W-:Y:S01]  /*10a0*/  IMAD.WIDE R58, R64, 0x2, R58 ;  /* 0x00000002403a7825 */ /* 0x001fe200078e023a */
[----:B------:R-:W-:-:S04]  /*10b0*/  LOP3.LUT R54, R65, 0xa0, RZ, 0xfc, !PT ;  /* 0x000000a041367812 */ /* 0x000fc800078efcff */
[----:B------:R0:W-:Y:S01]  /*10c0*/  @!P2 STG.E.U16 desc[UR4][R58.64+0x80], R60 ;  /* 0x0000803c3a00a986 */ /* 0x0001e2000c101504 */
[----:B------:R-:W-:Y:S02]  /*10d0*/  ISETP.GE.AND P2, PT, R54, UR8, PT ;  /* 0x0000000836007c0c */ /* 0x000fe4000bf46270 */
[C---:B------:R-:W-:Y:S01]  /*10e0*/  LOP3.LUT R54, R65.reuse, 0xe0, RZ, 0xfc, !PT ;  /* 0x000000e041367812 */ /* 0x040fe200078efcff */
[----:B------:R0:W-:Y:S03]  /*10f0*/  @!P0 STG.E.U16 desc[UR4][R58.64], R57 ;  /* 0x000000393a008986 */ /* 0x0001e6000c101504 */
[----:B------:R-:W-:Y:S01]  /*1100*/  ISETP.GE.AND P0, PT, R54, UR8, PT ;  /* 0x0000000836007c0c */ /* 0x000fe2000bf06270 */
[----:B------:R0:W-:Y:S01]  /*1110*/  @!P1 STG.E.U16 desc[UR4][R58.64+0x40], R61 ;  /* 0x0000403d3a009986 */ /* 0x0001e2000c101504 */
[----:B------:R-:W-:Y:S02]  /*1120*/  ISETP.GE.AND P1, PT, R56, UR8, PT ;  /* 0x0000000838007c0c */ /* 0x000fe4000bf26270 */
[C---:B------:R-:W-:Y:S01]  /*1130*/  LOP3.LUT R54, R65.reuse, 0x100, RZ, 0xfc, !PT ;  /* 0x0000010041367812 */ /* 0x040fe200078efcff */
[----:B------:R0:W-:Y:S01]  /*1140*/  @!P3 STG.E.U16 desc[UR4][R58.64+0xc0], R55 ;  /* 0x0000c0373a00b986 */ /* 0x0001e2000c101504 */
[----:B------:R-:W-:Y:S01]  /*1150*/  LOP3.LUT R56, R65, 0x120, RZ, 0xfc, !PT ;  /* 0x0000012041387812 */ /* 0x000fe200078efcff */
[----:B------:R-:W-:Y:S01]  /*1160*/  @!P2 FFMA.FTZ R52, -R36, R52, R53 ;  /* 0x000000342434a223 */ /* 0x000fe20000010135 */
[----:B------:R-:W-:-:S02]  /*1170*/  ISETP.GE.AND P6, PT, R54, UR8, PT ;  /* 0x0000000836007c0c */ /* 0x000fc4000bfc6270 */
[----:B------:R-:W-:Y:S02]  /*1180*/  ISETP.GE.AND P5, PT, R56, UR8, PT ;  /* 0x0000000838007c0c */ /* 0x000fe4000bfa6270 */
[----:B------:R-:W-:Y:S01]  /*1190*/  LOP3.LUT R53, R65, 0x140, RZ, 0xfc, !PT ;  /* 0x0000014041357812 */ /* 0x000fe200078efcff */
[C---:B------:R-:W-:Y:S01]  /*11a0*/  @!P0 FFMA.FTZ R48, -R36.reuse, R48, R51 ;  /* 0x0000003024308223 */ /* 0x040fe20000010133 */
[----:B------:R-:W-:Y:S01]  /*11b0*/  @!P2 F2FP.BF16.F32.PACK_AB R52, RZ, R52 ;  /* 0x00000034ff34a23e */ /* 0x000fe200000010ff */
[C-C-:B------:R-:W-:Y:S01]  /*11c0*/  @!P1 FFMA.FTZ R49, -R36.reuse, R49, R50.reuse ;  /* 0x0000003124319223 */ /* 0x140fe20000010132 */
[----:B------:R-:W-:Y:S02]  /*11d0*/  PRMT R50, R37, 0x7610, R50 ;  /* 0x0000761025327816 */ /* 0x000fe40000000032 */
[C---:B------:R-:W-:Y:S01]  /*11e0*/  LOP3.LUT R37, R65.reuse, 0x160, RZ, 0xfc, !PT ;  /* 0x0000016041257812 */ /* 0x040fe200078efcff */
[----:B------:R0:W-:Y:S01]  /*11f0*/  @!P2 STG.E.U16 desc[UR4][R58.64+0x140], R52 ;  /* 0x000140343a00a986 */ /* 0x0001e2000c101504 */
[----:B------:R-:W-:Y:S01]  /*1200*/  @!P1 F2FP.BF16.F32.PACK_AB R49, RZ, R49 ;  /* 0x00000031ff31923e */ /* 0x000fe200000010ff */
[C---:B------:R-:W-:Y:S01]  /*1210*/  @!P6 FFMA.FTZ R46, -R36.reuse, R46, R47 ;  /* 0x0000002e242ee223 */ /* 0x040fe2000001012f */
[----:B------:R-:W-:Y:S01]  /*1220*/  LOP3.LUT R47, R65, 0x1a0, RZ, 0xfc, !PT ;  /* 0x000001a0412f7812 */ /* 0x000fe200078efcff */
[----:B------:R0:W-:Y:S01]  /*1230*/  @!P4 STG.E.U16 desc[UR4][R58.64+0x100], R50 ;  /* 0x000100323a00c986 */ /* 0x0001e2000c101504 */
[----:B------:R-:W-:Y:S01]  /*1240*/  ISETP.GE.AND P3, PT, R53, UR8, PT ;  /* 0x0000000835007c0c */ /* 0x000fe2000bf66270 */
[----:B------:R-:W-:Y:S01]  /*1250*/  @!P5 FFMA.FTZ R43, -R36, R43, R44 ;  /* 0x0000002b242bd223 */ /* 0x000fe2000001012c */
[----:B------:R-:W-:Y:S01]  /*1260*/  @!P6 F2FP.BF16.F32.PACK_AB R46, RZ, R46 ;  /* 0x0000002eff2ee23e */ /* 0x000fe200000010ff */
[----:B------:R0:W-:Y:S01]  /*1270*/  @!P1 STG.E.U16 desc[UR4][R58.64+0x180], R49 ;  /* 0x000180313a009986 */ /* 0x0001e2000c101504 */
[----:B------:R-:W-:-:S02]  /*1280*/  ISETP.GE.AND P1, PT, R47, UR8, PT ;  /* 0x000000082f007c0c */ /* 0x000fc4000bf26270 */
[----:B------:R-:W-:Y:S01]  /*1290*/  ISETP.GE.AND P4, PT, R37, UR8, PT ;  /* 0x0000000825007c0c */ /* 0x000fe2000bf86270 */
[----:B------:R0:W-:Y:S01]  /*12a0*/  @!P6 STG.E.U16 desc[UR4][R58.64+0x200], R46 ;  /* 0x0002002e3a00e986 */ /* 0x0001e2000c101504 */
[C---:B------:R-:W-:Y:S02]  /*12b0*/  LOP3.LUT R44, R65.reuse, 0x1e0, RZ, 0xfc, !PT ;  /* 0x000001e0412c7812 */ /* 0x040fe400078efcff */
[----:B------:R-:W-:Y:S02]  /*12c0*/  LOP3.LUT R37, R65, 0x180, RZ, 0xfc, !PT ;  /* 0x0000018041257812 */ /* 0x000fe400078efcff */
[----:B------:R-:W-:Y:S01]  /*12d0*/  ISETP.GE.AND P6, PT, R44, UR8, PT ;  /* 0x000000082c007c0c */ /* 0x000fe2000bfc6270 */
[C---:B------:R-:W-:Y:S01]  /*12e0*/  @!P3 FFMA.FTZ R42, -R36.reuse, R42, R45 ;  /* 0x0000002a242ab223 */ /* 0x040fe2000001012d */
[----:B------:R-:W-:Y:S02]  /*12f0*/  ISETP.GE.AND P2, PT, R37, UR8, PT ;  /* 0x0000000825007c0c */ /* 0x000fe4000bf46270 */
[----:B------:R-:W-:Y:S01]  /*1300*/  @!P0 F2FP.BF16.F32.PACK_AB R48, RZ, R48 ;  /* 0x00000030ff30823e */ /* 0x000fe200000010ff */
[C---:B------:R-:W-:Y:S01]  /*1310*/  @!P1 FFMA.FTZ R32, -R36.reuse, R32, R39 ;  /* 0x0000002024209223 */ /* 0x040fe20000010127 */
[----:B------:R-:W-:Y:S01]  /*1320*/  LOP3.LUT R37, R65, 0x1c0, RZ, 0xfc, !PT ;  /* 0x000001c041257812 */ /* 0x000fe200078efcff */
[----:B------:R-:W-:Y:S01]  /*1330*/  @!P4 FFMA.FTZ R40, -R36, R40, R41 ;  /* 0x000000282428c223 */ /* 0x000fe20000010129 */
[----:B------:R-:W-:Y:S01]  /*1340*/  @!P5 F2FP.BF16.F32.PACK_AB R43, RZ, R43 ;  /* 0x0000002bff2bd23e */ /* 0x000fe200000010ff */
[----:B------:R0:W-:Y:S01]  /*1350*/  @!P0 STG.E.U16 desc[UR4][R58.64+0x1c0], R48 ;  /* 0x0001c0303a008986 */ /* 0x0001e2000c101504 */
[----:B------:R-:W-:-:S02]  /*1360*/  ISETP.GE.AND P0, PT, R37, UR8, PT ;  /* 0x0000000825007c0c */ /* 0x000fc4000bf06270 */
[----:B------:R-:W-:Y:S01]  /*1370*/  LOP3.LUT R37, R65, 0x200, RZ, 0xfc, !PT ;  /* 0x0000020041257812 */ /* 0x000fe200078efcff */
[----:B------:R0:W-:Y:S01]  /*1380*/  @!P5 STG.E.U16 desc[UR4][R58.64+0x240], R43 ;  /* 0x0002402b3a00d986 */ /* 0x0001e2000c101504 */
[----:B------:R-:W-:Y:S01]  /*1390*/  @!P3 F2FP.BF16.F32.PACK_AB R42, RZ, R42 ;  /* 0x0000002aff2ab23e */ /* 0x000fe200000010ff */
[C---:B------:R-:W-:Y:S01]  /*13a0*/  @!P6 FFMA.FTZ R27, -R36.reuse, R27, R28 ;  /* 0x0000001b241be223 */ /* 0x040fe2000001011c */
[----:B------:R-:W-:Y:S01]  /*13b0*/  @!P1 F2FP.BF16.F32.PACK_AB R32, RZ, R32 ;  /* 0x00000020ff20923e */ /* 0x000fe200000010ff */
[C---:B------:R-:W-:Y:S01]  /*13c0*/  @!P2 FFMA.FTZ R33, -R36.reuse, R33, R38 ;  /* 0x000000212421a223 */ /* 0x040fe20000010126 */
[----:B------:R-:W-:Y:S01]  /*13d0*/  ISETP.GE.AND P5, PT, R37, UR8, PT ;  /* 0x0000000825007c0c */ /* 0x000fe2000bfa6270 */
[----:B------:R0:W-:Y:S01]  /*13e0*/  @!P3 STG.E.U16 desc[UR4][R58.64+0x280], R42 ;  /* 0x0002802a3a00b986 */ /* 0x0001e2000c101504 */
[----:B------:R-:W-:Y:S02]  /*13f0*/  @!P4 F2FP.BF16.F32.PACK_AB R40, RZ, R40 ;  /* 0x00000028ff28c23e */ /* 0x000fe400000010ff */
[C---:B------:R-:W-:Y:S01]  /*1400*/  LOP3.LUT R28, R65.reuse, 0x280, RZ, 0xfc, !PT ;  /* 0x00000280411c7812 */ /* 0x040fe200078efcff */
[----:B------:R0:W-:Y:S01]  /*1410*/  @!P1 STG.E.U16 desc[UR4][R58.64+0x340], R32 ;  /* 0x000340203a009986 */ /* 0x0001e2000c101504 */
[C---:B------:R-:W-:Y:S01]  /*1420*/  LOP3.LUT R38, R65.reuse, 0x220, RZ, 0xfc, !PT ;  /* 0x0000022041267812 */ /* 0x040fe200078efcff */
[----:B------:R-:W-:Y:S01]  /*1430*/  @!P0 FFMA.FTZ R30, -R36, R30, R31 ;  /* 0x0000001e241e8223 */ /* 0x000fe2000001011f */
[----:B------:R-:W-:Y:S01]  /*1440*/  LOP3.LUT R37, R65, 0x240, RZ, 0xfc, !PT ;  /* 0x0000024041257812 */ /* 0x000fe200078efcff */
[----:B------:R0:W-:Y:S01]  /*1450*/  @!P4 STG.E.U16 desc[UR4][R58.64+0x2c0], R40 ;  /* 0x0002c0283a00c986 */ /* 0x0001e2000c101504 */
[----:B------:R-:W-:-:S02]  /*1460*/  ISETP.GE.AND P3, PT, R38, UR8, PT ;  /* 0x0000000826007c0c */ /* 0x000fc4000bf66270 */
[----:B------:R-:W-:Y:S01]  /*1470*/  ISETP.GE.AND P1, PT, R28, UR8, PT ;  /* 0x000000081c007c0c */ /* 0x000fe2000bf26270 */
[C---:B------:R-:W-:Y:S01]  /*1480*/  @!P5 FFMA.FTZ R26, -R36.reuse, R26, R29 ;  /* 0x0000001a241ad223 */ /* 0x040fe2000001011d */
[----:B------:R-:W-:Y:S01]  /*1490*/  ISETP.GE.AND P4, PT, R37, UR8, PT ;  /* 0x0000000825007c0c */ /* 0x000fe2000bf86270 */
[----:B------:R-:W1:Y:S01]  /*14a0*/  S2R R28, SR_TID.X ;  /* 0x00000000001c7919 */ /* 0x000e620000002100 */
[----:B------:R-:W-:Y:S02]  /*14b0*/  @!P2 F2FP.BF16.F32.PACK_AB R33, RZ, R33 ;  /* 0x00000021ff21a23e */ /* 0x000fe400000010ff */
[----:B------:R-:W-:Y:S02]  /*14c0*/  @!P5 F2FP.BF16.F32.PACK_AB R26, RZ, R26 ;  /* 0x0000001aff1ad23e */ /* 0x000fe400000010ff */
[----:B------:R-:W-:Y:S01]  /*14d0*/  LOP3.LUT R31, R65, 0x260, RZ, 0xfc, !PT ;  /* 0x00000260411f7812 */ /* 0x000fe200078efcff */
[----:B------:R0:W-:Y:S01]  /*14e0*/  @!P2 STG.E.U16 desc[UR4][R58.64+0x300], R33 ;  /* 0x000300213a00a986 */ /* 0x0001e2000c101504 */
[----:B------:R-:W-:Y:S01]  /*14f0*/  @!P0 F2FP.BF16.F32.PACK_AB R30, RZ, R30 ;  /* 0x0000001eff1e823e */ /* 0x000fe200000010ff */
[----:B------:R-:W-:Y:S01]  /*1500*/  @!P3 FFMA.FTZ R24, -R36, R24, R25 ;  /* 0x000000182418b223 */ /* 0x000fe20000010119 */
[----:B------:R-:W-:Y:S01]  /*1510*/  ISETP.GE.AND P2, PT, R31, UR8, PT ;  /* 0x000000081f007c0c */ /* 0x000fe2000bf46270 */
[----:B------:R0:W-:Y:S01]  /*1520*/  @!P5 STG.E.U16 desc[UR4][R58.64+0x400], R26 ;  /* 0x0004001a3a00d986 */ /* 0x0001e2000c101504 */
[----:B------:R-:W-:Y:S01]  /*1530*/  PRMT R31, R30, 0x7610, R31 ;  /* 0x000076101e1f7816 */ /* 0x000fe2000000001f */
[C---:B------:R-:W-:Y:S01]  /*1540*/  @!P4 FFMA.FTZ R21, -R36.reuse, R21, R22 ;  /* 0x000000152415c223 */ /* 0x040fe20000010116 */
[----:B------:R-:W-:Y:S01]  /*1550*/  LOP3.LUT R22, R65, 0x2e0, RZ, 0xfc, !PT ;  /* 0x000002e041167812 */ /* 0x000fe200078efcff */
[----:B------:R-:W-:Y:S01]  /*1560*/  @!P1 FFMA.FTZ R17, -R36, R17, R18 ;  /* 0x0000001124119223 */ /* 0x000fe20000010112 */
[----:B------:R-:W-:Y:S01]  /*1570*/  @!P3 F2FP.BF16.F32.PACK_AB R24, RZ, R24 ;  /* 0x00000018ff18b23e */ /* 0x000fe200000010ff */
[----:B------:R0:W-:Y:S01]  /*1580*/  @!P0 STG.E.U16 desc[UR4][R58.64+0x380], R31 ;  /* 0x0003801f3a008986 */ /* 0x0001e2000c101504 */
[----:B------:R-:W-:-:S02]  /*1590*/  ISETP.GE.AND P5, PT, R22, UR8, PT ;  /* 0x0000000816007c0c */ /* 0x000fc4000bfa6270 */
[C---:B------:R-:W-:Y:S01]  /*15a0*/  LOP3.LUT R22, R65.reuse, 0x300, RZ, 0xfc, !PT ;  /* 0x0000030041167812 */ /* 0x040fe200078efcff */
[----:B------:R0:W-:Y:S01]  /*15b0*/  @!P3 STG.E.U16 desc[UR4][R58.64+0x440], R24 ;  /* 0x000440183a00b986 */ /* 0x0001e2000c101504 */
[----:B------:R-:W-:Y:S01]  /*15c0*/  LOP3.LUT R30, R65, 0x2a0, RZ, 0xfc, !PT ;  /* 0x000002a0411e7812 */ /* 0x000fe200078efcff */
[----:B------:R-:W-:Y:S01]  /*15d0*/  @!P2 FFMA.FTZ R20, -R36, R20, R23 ;  /* 0x000000142414a223 */ /* 0x000fe20000010117 */
[----:B------:R-:W-:Y:S02]  /*15e0*/  @!P6 F2FP.BF16.F32.PACK_AB R27, RZ, R27 ;  /* 0x0000001bff1be23e */ /* 0x000fe400000010ff */
[----:B------:R-:W-:Y:S02]  /*15f0*/  ISETP.GE.AND P3, PT, R22, UR8, PT ;  /* 0x0000000816007c0c */ /* 0x000fe4000bf66270 */
[----:B------:R-:W-:Y:S02]  /*1600*/  ISETP.GE.AND P0, PT, R30, UR8, PT ;  /* 0x000000081e007c0c */ /* 0x000fe4000bf06270 */
[----:B------:R-:W-:Y:S01]  /*1610*/  PRMT R30, R27, 0x7610, R30 ;  /* 0x000076101b1e7816 */ /* 0x000fe2000000001e */
[----:B------:R-:W-:Y:S01]  /*1620*/  @!P5 FFMA.FTZ R12, -R36, R12, R15 ;  /* 0x0000000c240cd223 */ /* 0x000fe2000001010f */
[----:B------:R-:W-:-:S02]  /*1630*/  LOP3.LUT R27, R65, 0x2c0, RZ, 0xfc, !PT ;  /* 0x000002c0411b7812 */ /* 0x000fc400078efcff */
[----:B-1----:R-:W-:Y:S01]  /*1640*/  LOP3.LUT R28, R28, 0x1f, RZ, 0xc0, !PT ;  /* 0x0000001f1c1c7812 */ /* 0x002fe200078ec0ff */
[----:B------:R0:W-:Y:S01]  /*1650*/  @!P6 STG.E.U16 desc[UR4][R58.64+0x3c0], R30 ;  /* 0x0003c01e3a00e986 */ /* 0x0001e2000c101504 */
[----:B------:R-:W-:Y:S02]  /*1660*/  ISETP.GE.AND P6, PT, R27, UR8, PT ;  /* 0x000000081b007c0c */ /* 0x000fe4000bfc6270 */
[----:B------:R-:W-:Y:S01]  /*1670*/  @!P1 F2FP.BF16.F32.PACK_AB R17, RZ, R17 ;  /* 0x00000011ff11923e */ /* 0x000fe200000010ff */
[----:B------:R-:W-:Y:S01]  /*1680*/  @!P3 FFMA.FTZ R9, -R36, R9, R10 ;  /* 0x000000092409b223 */ /* 0x000fe2000001010a */
[----:B------:R-:W-:Y:S02]  /*1690*/  VIADD R10, R28, 0x360 ;  /* 0x000003601c0a7836 */ /* 0x000fe40000000000 */
[----:B------:R-:W-:Y:S01]  /*16a0*/  @!P0 FFMA.FTZ R16, -R36, R16, R19 ;  /* 0x0000001024108223 */ /* 0x000fe20000010113 */
[----:B------:R-:W-:Y:S01]  /*16b0*/  @!P4 F2FP.BF16.F32.PACK_AB R21, RZ, R21 ;  /* 0x00000015ff15c23e */ /* 0x000fe200000010ff */
[----:B------:R0:W-:Y:S01]  /*16c0*/  @!P1 STG.E.U16 desc[UR4][R58.64+0x500], R17 ;  /* 0x000500113a009986 */ /* 0x0001e2000c101504 */
[----:B------:R-:W-:-:S02]  /*16d0*/  @!P2 F2FP.BF16.F32.PACK_AB R20, RZ, R20 ;  /* 0x00000014ff14a23e */ /* 0x000fc400000010ff */
[----:B------:R-:W-:Y:S02]  /*16e0*/  @!P0 F2FP.BF16.F32.PACK_AB R16, RZ, R16 ;  /* 0x00000010ff10823e */ /* 0x000fe400000010ff */
[----:B------:R-:W-:Y:S01]  /*16f0*/  ISETP.GE.AND P1, PT, R10, UR8, PT ;  /* 0x000000080a007c0c */ /* 0x000fe2000bf26270 */
[----:B------:R-:W-:Y:S02]  /*1700*/  VIADD R10, R28, 0x380 ;  /* 0x000003801c0a7836 */ /* 0x000fe40000000000 */
[----:B------:R-:W-:Y:S01]  /*1710*/  @!P6 FFMA.FTZ R13, -R36, R13, R14 ;  /* 0x0000000d240de223 */ /* 0x000fe2000001010e */
[----:B------:R0:W-:Y:S01]  /*1720*/  @!P0 STG.E.U16 desc[UR4][R58.64+0x540], R16 ;  /* 0x000540103a008986 */ /* 0x0001e2000c101504 */
[----:B------:R-:W-:Y:S02]  /*1730*/  PRMT R29, R21, 0x7610, R29 ;  /* 0x00007610151d7816 */ /* 0x000fe4000000001d */
[----:B------:R-:W-:Y:S01]  /*1740*/  ISETP.GE.AND P0, PT, R10, UR8, PT ;  /* 0x000000080a007c0c */ /* 0x000fe2000bf06270 */
[C---:B------:R-:W-:Y:S01]  /*1750*/  VIADD R10, R28.reuse, 0x3a0 ;  /* 0x000003a01c0a7836 */ /* 0x040fe20000000000 */
[----:B------:R-:W-:Y:S01]  /*1760*/  @!P6 F2FP.BF16.F32.PACK_AB R13, RZ, R13 ;  /* 0x0000000dff0de23e */ /* 0x000fe200000010ff */
[----:B------:R-:W-:Y:S01]  /*1770*/  VIADD R28, R28, 0x3c0 ;  /* 0x000003c01c1c7836 */ /* 0x000fe20000000000 */
[----:B------:R-:W-:Y:S01]  /*1780*/  @!P5 F2FP.BF16.F32.PACK_AB R12, RZ, R12 ;  /* 0x0000000cff0cd23e */ /* 0x000fe200000010ff */
[----:B------:R0:W-:Y:S01]  /*1790*/  @!P4 STG.E.U16 desc[UR4][R58.64+0x480], R29 ;  /* 0x0004801d3a00c986 */ /* 0x0001e2000c101504 */
[C---:B------:R-:W-:Y:S01]  /*17a0*/  LOP3.LUT R21, R65.reuse, 0x320, RZ, 0xfc, !PT ;  /* 0x0000032041157812 */ /* 0x040fe200078efcff */
[----:B------:R-:W-:Y:S01]  /*17b0*/  @!P1 FFMA.FTZ R69, -R36, R69, R6 ;  /* 0x0000004524459223 */ /* 0x000fe20000010106 */
[----:B------:R-:W-:Y:S01]  /*17c0*/  LOP3.LUT R65, R65, 0x340, RZ, 0xfc, !PT ;  /* 0x0000034041417812 */ /* 0x000fe200078efcff */
[----:B------:R0:W-:Y:S01]  /*17d0*/  @!P2 STG.E.U16 desc[UR4][R58.64+0x4c0], R20 ;  /* 0x0004c0143a00a986 */ /* 0x0001e2000c101504 */
[----:B------:R-:W-:-:S02]  /*17e0*/  ISETP.GE.AND P4, PT, R21, UR8, PT ;  /* 0x0000000815007c0c */ /* 0x000fc4000bf86270 */
[----:B------:R-:W-:Y:S01]  /*17f0*/  ISETP.GE.AND P2, PT, R65, UR8, PT ;  /* 0x0000000841007c0c */ /* 0x000fe2000bf46270 */
[----:B------:R0:W-:Y:S01]  /*1800*/  @!P6 STG.E.U16 desc[UR4][R58.64+0x580], R13 ;  /* 0x0005800d3a00e986 */ /* 0x0001e2000c101504 */
[----:B------:R-:W-:Y:S01]  /*1810*/  ISETP.GE.AND P6, PT, R10, UR8, PT ;  /* 0x000000080a007c0c */ /* 0x000fe2000bfc6270 */
[----:B------:R-:W-:Y:S01]  /*1820*/  @!P0 FFMA.FTZ R68, -R36, R68, R5 ;  /* 0x0000004424448223 */ /* 0x000fe20000010105 */
[----:B------:R-:W-:Y:S01]  /*1830*/  @!P3 F2FP.BF16.F32.PACK_AB R9, RZ, R9 ;  /* 0x00000009ff09b23e */ /* 0x000fe200000010ff */
[----:B------:R0:W-:Y:S01]  /*1840*/  @!P5 STG.E.U16 desc[UR4][R58.64+0x5c0], R12 ;  /* 0x0005c00c3a00d986 */ /* 0x0001e2000c101504 */
[----:B------:R-:W-:Y:S02]  /*1850*/  ISETP.GE.AND P5, PT, R28, UR8, PT ;  /* 0x000000081c007c0c */ /* 0x000fe4000bfa6270 */
[----:B------:R-:W-:Y:S01]  /*1860*/  @!P1 F2FP.BF16.F32.PACK_AB R69, RZ, R69 ;  /* 0x00000045ff45923e */ /* 0x000fe200000010ff */
[----:B------:R0:W-:Y:S01]  /*1870*/  @!P3 STG.E.U16 desc[UR4][R58.64+0x600], R9 ;  /* 0x000600093a00b986 */ /* 0x0001e2000c101504 */
[----:B------:R-:W-:Y:S01]  /*1880*/  ISETP.GE.AND P3, PT, R2, UR8, PT ;  /* 0x0000000802007c0c */ /* 0x000fe2000bf66270 */
[C---:B------:R-:W-:Y:S01]  /*1890*/  @!P4 FFMA.FTZ R8, -R36.reuse, R8, R11 ;  /* 0x000000082408c223 */ /* 0x040fe2000001010b */
[----:B------:R-:W-:Y:S01]  /*18a0*/  @!P0 F2FP.BF16.F32.PACK_AB R68, RZ, R68 ;  /* 0x00000044ff44823e */ /* 0x000fe200000010ff */
[C---:B------:R-:W-:Y:S01]  /*18b0*/  @!P2 FFMA.FTZ R34, -R36.reuse, R34, R7 ;  /* 0x000000222422a223 */ /* 0x040fe20000010107 */
[----:B------:R0:W-:Y:S01]  /*18c0*/  @!P1 STG.E.U16 desc[UR4][R58.64+0x6c0], R69 ;  /* 0x0006c0453a009986 */ /* 0x0001e2000c101504 */
[----:B------:R-:W-:Y:S01]  /*18d0*/  @!P6 FFMA.FTZ R67, -R36, R67, R4 ;  /* 0x000000432443e223 */ /* 0x000fe20000010104 */
[----:B------:R-:W-:-:S02]  /*18e0*/  @!P4 F2FP.BF16.F32.PACK_AB R8, RZ, R8 ;  /* 0x00000008ff08c23e */ /* 0x000fc400000010ff */
[----:B------:R-:W-:Y:S01]  /*18f0*/  @!P2 F2FP.BF16.F32.PACK_AB R34, RZ, R34 ;  /* 0x00000022ff22a23e */ /* 0x000fe200000010ff */
[----:B------:R-:W-:Y:S01]  /*1900*/  @!P5 FFMA.FTZ R66, -R36, R66, R3 ;  /* 0x000000422442d223 */ /* 0x000fe20000010103 */
[----:B------:R-:W-:Y:S01]  /*1910*/  @!P6 F2FP.BF16.F32.PACK_AB R67, RZ, R67 ;  /* 0x00000043ff43e23e */ /* 0x000fe200000010ff */
[----:B------:R0:W-:Y:S03]  /*1920*/  @!P4 STG.E.U16 desc[UR4][R58.64+0x640], R8 ;  /* 0x000640083a00c986 */ /* 0x0001e6000c101504 */
[----:B------:R-:W-:Y:S01]  /*1930*/  @!P5 F2FP.BF16.F32.PACK_AB R66, RZ, R66 ;  /* 0x00000042ff42d23e */ /* 0x000fe200000010ff */
[----:B------:R0:W-:Y:S04]  /*1940*/  @!P2 STG.E.U16 desc[UR4][R58.64+0x680], R34 ;  /* 0x000680223a00a986 */ /* 0x0001e8000c101504 */
[----:B------:R0:W-:Y:S04]  /*1950*/  @!P0 STG.E.U16 desc[UR4][R58.64+0x700], R68 ;  /* 0x000700443a008986 */ /* 0x0001e8000c101504 */
[----:B------:R0:W-:Y:S04]  /*1960*/  @!P6 STG.E.U16 desc[UR4][R58.64+0x740], R67 ;  /* 0x000740433a00e986 */ /* 0x0001e8000c101504 */
[----:B------:R0:W-:Y:S01]  /*1970*/  @!P5 STG.E.U16 desc[UR4][R58.64+0x780], R66 ;  /* 0x000780423a00d986 */ /* 0x0001e2000c101504 */
[----:B------:R-:W-:Y:S05]  /*1980*/  @P3 EXIT ;  /* 0x000000000000394d */ /* 0x000fea0003800000 */
[----:B------:R-:W-:-:S05]  /*1990*/  FFMA.FTZ R35, -R36, R35, R0 ;  /* 0x0000002324237223 */ /* 0x000fca0000010100 */
[----:B------:R-:W-:-:S05]  /*19a0*/  F2FP.BF16.F32.PACK_AB R35, RZ, R35 ;  /* 0x00000023ff23723e */ /* 0x000fca00000010ff */
[----:B------:R-:W-:Y:S01]  /*19b0*/  STG.E.U16 desc[UR4][R58.64+0x7c0], R35 ;  /* 0x0007c0233a007986 */ /* 0x000fe2000c101504 */
[----:B------:R-:W-:Y:S05]  /*19c0*/  EXIT ;  /* 0x000000000000794d */ /* 0x000fea0003800000 */
.L_x_3887:
        /* <DEDUP_REMOVED lines=11> */
.L_x_11233:


//--------------------- .text._ZN43_GLOBAL__N__9ae7fba5_10_SoftMax_cu_9f978f6321softmax_warp_backwardIfN3c108BFloat16EfLi9ELb0ELb0EEEvPT0_PKT_S7_iiiPKb --------------------------
	.section	.text._ZN43_GLOBAL__N__9ae7fba5_10_SoftMax_cu_9f978f6321softmax_warp_backwardIfN3c108BFloat16EfLi9ELb0ELb0EEEvPT0_PKT_S7_iiiPKb,"ax",@progbits
	.align	128
.text._ZN43_GLOBAL__N__9ae7fba5_10_SoftMax_cu_9f978f6321softmax_warp_backwardIfN3c108BFloat16EfLi9ELb0ELb0EEEvPT0_PKT_S7_iiiPKb:
        .type           _ZN43_GLOBAL__N__9ae7fba5_10_SoftMax_cu_9f978f6321softmax_warp_backwardIfN3c108BFloat16EfLi9ELb0ELb0EEEvPT0_PKT_S7_iiiPKb,@function
        .size           _ZN43_GLOBAL__N__9ae7fba5_10_SoftMax_cu_9f978f6321softmax_warp_backwardIfN3c108BFloat16EfLi9ELb0ELb0EEEvPT0_PKT_S7_iiiPKb,(.L_x_11234 - _ZN43_GLOBAL__N__9ae7fba5_10_SoftMax_cu_9f978f6321softmax_warp_backwardIfN3c108BFloat16EfLi9ELb0ELb0EEEvPT0_PKT_S7_iiiPKb)
        .other          _ZN43_GLOBAL__N__9ae7fba5_10_SoftMax_cu_9f978f6321softmax_warp_backwardIfN3c108BFloat16EfLi9ELb0ELb0EEEvPT0_PKT_S7_iiiPKb,@"STO_CUDA_ENTRY STV_DEFAULT"
_ZN43_GLOBAL__N__9ae7fba5_10_SoftMax_cu_9f978f6321softmax_warp_backwardIfN3c108BFloat16EfLi9ELb0ELb0EEEvPT0_PKT_S7_iiiPKb:
        /* <DEDUP_REMOVED lines=9> */
[----:B------:R-:W-:-:S02]  /*0090*/  IMAD.MOV.U32 R8, RZ, RZ, RZ ;  /* 0x000000ffff087224 */ /* 0x000fc400078e00ff */
[----:B0-----:R-:W-:Y:S01]  /*00a0*/  IMAD R3, R3, UR4, R2 ;  /* 0x0000000403037c24 */ /* 0x001fe2000f8e0202 */
[----:B------:R-:W0:Y:S01]  /*00b0*/  LDCU.64 UR4, c[0x0][0x358] ;  /* 0x00006b00ff0477ac */ /* 0x000e220008000a00 */
[----:B---3--:R-:W-:-:S03]  /*00c0*/  LOP3.LUT R0, R0, 0x1f, RZ, 0xc0, !PT ;  /* 0x0000001f00007812 */ /* 0x008fc600078ec0ff */
[----:B----4-:R-:W-:Y:S02]  /*00d0*/  IADD3 R17, PT, PT, -R3, UR6, RZ ;  /* 0x0000000603117c10 */ /* 0x010fe4000fffe1ff */
[C---:B--2---:R-:W-:Y:S01]  /*00e0*/  ISETP.GE.AND P0, PT, R0.reuse, UR8, PT ;  /* 0x0000000800007c0c */ /* 0x044fe2000bf06270 */
[C---:B------:R-:W-:Y:S02]  /*00f0*/  VIADD R5, R0.reuse, 0x60 ;  /* 0x0000006000057836 */ /* 0x040fe40000000000 */
[C---:B------:R-:W-:Y:S01]  /*0100*/  VIADD R2, R0.reuse, 0x20 ;  /* 0x0000002000027836 */ /* 0x040fe20000000000 */
[----:B------:R-:W-:Y:S01]  /*0110*/  ISETP.LT.OR P3, PT, R17, 0x1, P0 ;  /* 0x000000011100780c */ /* 0x000fe20000761670 */
[C---:B------:R-:W-:Y:S01]  /*0120*/  VIADD R4, R0.reuse, 0x40 ;  /* 0x0000004000047836 */ /* 0x040fe20000000000 */
[----:B------:R-:W-:Y:S01]  /*0130*/  ISETP.GE.AND P6, PT, R5, UR8, PT ;  /* 0x0000000805007c0c */ /* 0x000fe2000bfc6270 */
[----:B------:R-:W-:Y:S01]  /*0140*/  VIADD R5, R0, 0x80 ;  /* 0x0000008000057836 */ /* 0x000fe20000000000 */
[----:B------:R-:W-:Y:S01]  /*0150*/  ISETP.GE.AND P1, PT, R2, UR8, PT ;  /* 0x0000000802007c0c */ /* 0x000fe2000bf26270 */
[----:B------:R-:W-:Y:S01]  /*0160*/  IMAD R2, R3, UR7, R0 ;  /* 0x0000000703027c24 */ /* 0x000fe2000f8e0200 */
[----:B------:R-:W-:Y:S01]  /*0170*/  ISETP.GE.AND P4, PT, R4, UR8, PT ;  /* 0x0000000804007c0c */ /* 0x000fe2000bf86270 */
[----:B------:R-:W-:Y:S01]  /*0180*/  IMAD.MOV.U32 R3, RZ, RZ, RZ ;  /* 0x000000ffff037224 */ /* 0x000fe200078e00ff */
[----:B------:R-:W-:Y:S01]  /*0190*/  ISETP.LT.OR P5, PT, R17, 0x1, P1 ;  /* 0x000000011100780c */ /* 0x000fe20000fa1670 */
[----:B------:R-:W-:Y:S01]  /*01a0*/  IMAD.MOV.U32 R4, RZ, RZ, RZ ;  /* 0x000000ffff047224 */ /* 0x000fe200078e00ff */
[----:B------:R-:W-:Y:S01]  /*01b0*/  ISETP.GE.AND P2, PT, R5, UR8, PT ;  /* 0x0000000805007c0c */ /* 0x000fe2000bf46270 */
[----:B-1----:R-:W-:Y:S01]  /*01c0*/  IMAD.WIDE R36, R2, 0x4, R36 ;  /* 0x0000000402247825 */ /* 0x002fe200078e0224 */
[----:B------:R-:W-:-:S03]  /*01d0*/  ISETP.LT.OR P4, PT, R17, 0x1, P4 ;  /* 0x000000011100780c */ /* 0x000fc60002781670 */
[----:B------:R-:W-:Y:S01]  /*01e0*/  VIADD R9, R0, 0xc0 ;  /* 0x000000c000097836 */ /* 0x000fe20000000000 */
[----:B0-----:R-:W2:Y:S01]  /*01f0*/  @!P3 LDG.E R3, desc[UR4][R36.64] ;  /* 0x000000042403b981 */ /* 0x001ea2000c1e1900 */
[----:B------:R-:W-:Y:S01]  /*0200*/  IMAD.WIDE R18, R2, 0x4, R18 ;  /* 0x0000000402127825 */ /* 0x000fe200078e0212 */
[----:B------:R-:W-:Y:S02]  /*0210*/  CS2R R6, SRZ ;  /* 0x0000000000067805 */ /* 0x000fe4000001ff00 */
[----:B------:R-:W-:Y:S01]  /*0220*/  ISETP.LT.OR P6, PT, R17, 0x1, P6 ;  /* 0x000000011100780c */ /* 0x000fe200037c1670 */
[C---:B------:R-:W-:Y:S01]  /*0230*/  VIADD R5, R0.reuse, 0xa0 ;  /* 0x000000a000057836 */ /* 0x040fe20000000000 */
[----:B------:R-:W5:Y:S01]  /*0240*/  @!P3 LDG.E R4, desc[UR4][R18.64] ;  /* 0x000000041204b981 */ /* 0x000f62000c1e1900 */
[----:B------:R-:W-:Y:S01]  /*0250*/  IMAD.MOV.U32 R12, RZ, RZ, RZ ;  /* 0x000000ffff0c7224 */ /* 0x000fe200078e00ff */
[----:B------:R-:W-:Y:S01]  /*0260*/  CS2R R10, SRZ ;  /* 0x00000000000a7805 */ /* 0x000fe2000001ff00 */
[----:B------:R-:W-:Y:S01]  /*0270*/  VIADD R13, R0, 0x100 ;  /* 0x00000100000d7836 */ /* 0x000fe20000000000 */
[----:B------:R-:W-:Y:S01]  /*0280*/  ISETP.GE.AND P3, PT, R5, UR8, PT ;  /* 0x0000000805007c0c */ /* 0x000fe2000bf66270 */
[----:B------:R-:W-:Y:S01]  /*0290*/  IMAD.MOV.U32 R5, RZ, RZ, RZ ;  /* 0x000000ffff057224 */ /* 0x000fe200078e00ff */
[----:B------:R-:W5:Y:S01]  /*02a0*/  @!P5 LDG.E R8, desc[UR4][R18.64+0x80] ;  /* 0x000080041208d981 */ /* 0x000f62000c1e1900 */
[----:B------:R-:W-:-:S02]  /*02b0*/  ISETP.LT.OR P2, PT, R17, 0x1, P2 ;  /* 0x000000011100780c */ /* 0x000fc40001741670 */
[----:B------:R-:W-:Y:S01]  /*02c0*/  CS2R R14, SRZ ;  /* 0x00000000000e7805 */ /* 0x000fe2000001ff00 */
[----:B------:R-:W-:Y:S01]  /*02d0*/  IMAD.MOV.U32 R16, RZ, RZ, RZ ;  /* 0x000000ffff107224 */ /* 0x000fe200078e00ff */
[----:B------:R-:W3:Y:S01]  /*02e0*/  @!P4 LDG.E R6, desc[UR4][R36.64+0x100] ;  /* 0x000100042406c981 */ /* 0x000ee2000c1e1900 */
[----:B------:R-:W-:Y:S01]  /*02f0*/  IMAD.MOV.U32 R22, RZ, RZ, RZ ;  /* 0x000000ffff167224 */ /* 0x000fe200078e00ff */
[C---:B------:R-:W-:Y:S02]  /*0300*/  IADD3 R23, PT, PT, R0.reuse, 0x140, RZ ;  /* 0x0000014000177810 */ /* 0x040fe40007ffe0ff */
[----:B------:R-:W4:Y:S01]  /*0310*/  @!P5 LDG.E R5, desc[UR4][R36.64+0x80] ;  /* 0x000080042405d981 */ /* 0x000f22000c1e1900 */
[----:B------:R-:W-:Y:S01]  /*0320*/  ISETP.GE.AND P5, PT, R9, UR8, PT ;  /* 0x0000000809007c0c */ /* 0x000fe2000bfa6270 */
[C---:B------:R-:W-:Y:S01]  /*0330*/  VIADD R9, R0.reuse, 0xe0 ;  /* 0x000000e000097836 */ /* 0x040fe20000000000 */
[----:B------:R-:W-:Y:S01]  /*0340*/  CS2R R20, SRZ ;  /* 0x0000000000147805 */ /* 0x000fe2000001ff00 */
[----:B------:R-:W5:Y:S01]  /*0350*/  @!P4 LDG.E R7, desc[UR4][R18.64+0x100] ;  /* 0x000100041207c981 */ /* 0x000f62000c1e1900 */
[----:B------:R-:W-:Y:S01]  /*0360*/  VIADD R24, R0, 0x160 ;  /* 0x0000016000187836 */ /* 0x000fe20000000000 */
[----:B------:R-:W-:-:S02]  /*0370*/  P2R R33, PR, RZ, 0x2 ;  /* 0x00000002ff217803 */ /* 0x000fc40000000000 */
[----:B------:R-:W-:Y:S01]  /*0380*/  ISETP.GE.AND P4, PT, R9, UR8, PT ;  /* 0x0000000809007c0c */ /* 0x000fe2000bf86270 */
[----:B------:R-:W-:Y:S01]  /*0390*/  IMAD.MOV.U32 R9, RZ, RZ, RZ ;  /* 0x000000ffff097224 */ /* 0x000fe200078e00ff */
[----:B------:R-:W5:Y:S01]  /*03a0*/  @!P6 LDG.E R12, desc[UR4][R18.64+0x180] ;  /* 0x00018004120ce981 */ /* 0x000f62000c1e1900 */
[C---:B------:R-:W-:Y:S02]  /*03b0*/  ISETP.LT.OR P3, PT, R17.reuse, 0x1, P3 ;  /* 0x000000011100780c */ /* 0x040fe40001f61670 */
[----:B------:R-:W-:Y:S01]  /*03c0*/  ISETP.LT.OR P5, PT, R17, 0x1, P5 ;  /* 0x000000011100780c */ /* 0x000fe20002fa1670 */
[----:B------:R-:W3:Y:S01]  /*03d0*/  @!P2 LDG.E R10, desc[UR4][R36.64+0x200] ;  /* 0x00020004240aa981 */ /* 0x000ee2000c1e1900 */
[C---:B------:R-:W-:Y:S01]  /*03e0*/  VIADD R27, R0.reuse, 0x180 ;  /* 0x00000180001b7836 */ /* 0x040fe20000000000 */
[----:B------:R-:W-:Y:S02]  /*03f0*/  P2R R35, PR, RZ, 0x1 ;  /* 0x00000001ff237803 */ /* 0x000fe40000000000 */
[----:B------:R-:W3:Y:S01]  /*0400*/  @!P6 LDG.E R9, desc[UR4][R36.64+0x180] ;  /* 0x000180042409e981 */ /* 0x000ee2000c1e1900 */
[----:B------:R-:W-:Y:S01]  /*0410*/  ISETP.GE.AND P6, PT, R13, UR8, PT ;  /* 0x000000080d007c0c */ /* 0x000fe2000bfc6270 */
[----:B------:R-:W-:-:S02]  /*0420*/  VIADD R13, R0, 0x120 ;  /* 0x00000120000d7836 */ /* 0x000fc40000000000 */
[----:B------:R-:W5:Y:S01]  /*0430*/  @!P2 LDG.E R11, desc[UR4][R18.64+0x200] ;  /* 0x00020004120ba981 */ /* 0x000f62000c1e1900 */
[----:B------:R-:W-:Y:S02]  /*0440*/  ISETP.LT.OR P4, PT, R17, 0x1, P4 ;  /* 0x000000011100780c */ /* 0x000fe40002781670 */
[----:B------:R-:W-:Y:S01]  /*0450*/  ISETP.GE.AND P2, PT, R13, UR8, PT ;  /* 0x000000080d007c0c */ /* 0x000fe2000bf46270 */
[----:B------:R-:W-:Y:S01]  /*0460*/  IMAD.MOV.U32 R13, RZ, RZ, RZ ;  /* 0x000000ffff0d7224 */ /* 0x000fe200078e00ff */
[----:B------:R-:W5:Y:S01]  /*0470*/  @!P3 LDG.E R14, desc[UR4][R18.64+0x280] ;  /* 0x00028004120eb981 */ /* 0x000f62000c1e1900 */
[----:B------:R-:W-:-:S03]  /*0480*/  ISETP.LT.OR P6, PT, R17, 0x1, P6 ;  /* 0x000000011100780c */ /* 0x000fc600037c1670 */
[----:B------:R-:W3:Y:S04]  /*0490*/  @!P5 LDG.E R15, desc[UR4][R36.64+0x300] ;  /* 0x00030004240fd981 */ /* 0x000ee8000c1e1900 */
[----:B------:R-:W3:Y:S01]  /*04a0*/  @!P3 LDG.E R13, desc[UR4][R36.64+0x280] ;  /* 0x00028004240db981 */ /* 0x000ee2000c1e1900 */
[----:B------:R-:W-:-:S03]  /*04b0*/  ISETP.GE.AND P3, PT, R17, 0x1, PT ;  /* 0x000000011100780c */ /* 0x000fc60003f66270 */
[----:B------:R-:W5:Y:S01]  /*04c0*/  @!P5 LDG.E R16, desc[UR4][R18.64+0x300] ;  /* 0x000300041210d981 */ /* 0x000f62000c1e1900 */
[----:B------:R-:W-:Y:S01]  /*04d0*/  ISETP.LT.OR P5, PT, R17, 0x1, P2 ;  /* 0x000000011100780c */ /* 0x000fe200017a1670 */
[----:B------:R-:W-:Y:S02]  /*04e0*/  IMAD.MOV.U32 R17, RZ, RZ, RZ ;  /* 0x000000ffff117224 */ /* 0x000fe400078e00ff */
[----:B------:R-:W5:Y:S04]  /*04f0*/  @!P4 LDG.E R22, desc[UR4][R18.64+0x380] ;  /* 0x000380041216c981 */ /* 0x000f68000c1e1900 */
[----:B------:R-:W3:Y:S01]  /*0500*/  @!P4 LDG.E R17, desc[UR4][R36.64+0x380] ;  /* 0x000380042411c981 */ /* 0x000ee2000c1e1900 */
[----:B------:R-:W-:Y:S01]  /*0510*/  ISETP.GE.OR P4, PT, R23, UR8, !P3 ;  /* 0x0000000817007c0c */ /* 0x000fe2000df86670 */
[----:B------:R-:W-:Y:S01]  /*0520*/  IMAD.MOV.U32 R23, RZ, RZ, RZ ;  /* 0x000000ffff177224 */ /* 0x000fe200078e00ff */
[----:B------:R-:W-:Y:S01]  /*0530*/  ISETP.GE.OR P1, PT, R24, UR8, !P3 ;  /* 0x0000000818007c0c */ /* 0x000fe2000df26670 */
[----:B------:R-:W3:Y:S01]  /*0540*/  @!P6 LDG.E R20, desc[UR4][R36.64+0x400] ;  /* 0x000400042414e981 */ /* 0x000ee2000c1e1900 */
[----:B------:R-:W-:Y:S01]  /*0550*/  CS2R R24, SRZ ;  /* 0x0000000000187805 */ /* 0x000fe2000001ff00 */
[----:B------:R-:W-:Y:S01]  /*0560*/  VIADD R28, R0, 0x1a0 ;  /* 0x000001a0001c7836 */ /* 0x000fe20000000000 */
[----:B------:R-:W-:Y:S01]  /*0570*/  ISETP.GE.OR P0, PT, R27, UR8, !P3 ;  /* 0x000000081b007c0c */ /* 0x000fe2000df06670 */
[----:B------:R-:W-:Y:S01]  /*0580*/  IMAD.MOV.U32 R26, RZ, RZ, RZ ;  /* 0x000000ffff1a7224 */ /* 0x000fe200078e00ff */
[----:B------:R-:W3:Y:S01]  /*0590*/  @!P5 LDG.E R23, desc[UR4][R36.64+0x480] ;  /* 0x000480042417d981 */ /* 0x000ee2000c1e1900 */
[----:B------:R-:W-:-:S02]  /*05a0*/  IMAD.MOV.U32 R27, RZ, RZ, RZ ;  /* 0x000000ffff1b7224 */ /* 0x000fc400078e00ff */
[----:B------:R-:W-:Y:S01]  /*05b0*/  VIADD R32, R0, 0x1c0 ;  /* 0x000001c000207836 */ /* 0x000fe20000000000 */
[----:B------:R-:W5:Y:S04]  /*05c0*/  @!P6 LDG.E R21, desc[UR4][R18.64+0x400] ;  /* 0x000400041215e981 */ /* 0x000f68000c1e1900 */
[----:B------:R-:W3:Y:S04]  /*05d0*/  @!P4 LDG.E R24, desc[UR4][R36.64+0x500] ;  /* 0x000500042418c981 */ /* 0x000ee8000c1e1900 */
[----:B------:R-:W5:Y:S01]  /*05e0*/  @!P4 LDG.E R25, desc[UR4][R18.64+0x500] ;  /* 0x000500041219c981 */ /* 0x000f62000c1e1900 */
[----:B------:R-:W-:-:S02]  /*05f0*/  ISETP.GE.OR P4, PT, R28, UR8, !P3 ;  /* 0x000000081c007c0c */ /* 0x000fc4000df86670 */
[----:B------:R-:W-:Y:S01]  /*0600*/  CS2R R28, SRZ ;  /* 0x00000000001c7805 */ /* 0x000fe2000001ff00 */
[----:B------:R-:W-:Y:S01]  /*0610*/  VIADD R31, R0, 0x1e0 ;  /* 0x000001e0001f7836 */ /* 0x000fe20000000000 */
[----:B------:R-:W5:Y:S01]  /*0620*/  @!P5 LDG.E R26, desc[UR4][R18.64+0x480] ;  /* 0x00048004121ad981 */ /* 0x000f62000c1e1900 */
[----:B------:R-:W-:-:S03]  /*0630*/  ISETP.GE.OR P5, PT, R32, UR8, !P3 ;  /* 0x0000000820007c0c */ /* 0x000fc6000dfa6670 */
[----:B------:R-:W3:Y:S01]  /*0640*/  @!P1 LDG.E R27, desc[UR4][R36.64+0x580] ;  /* 0x00058004241b9981 */ /* 0x000ee2000c1e1900 */
[----:B------:R-:W-:Y:S01]  /*0650*/  ISETP.GE.OR P6, PT, R31, UR8, !P3 ;  /* 0x000000081f007c0c */ /* 0x000fe2000dfc6670 */
[----:B------:R-:W-:Y:S02]  /*0660*/  IMAD.MOV.U32 R30, RZ, RZ, RZ ;  /* 0x000000ffff1e7224 */ /* 0x000fe400078e00ff */
[----:B------:R-:W3:Y:S01]  /*0670*/  @!P0 LDG.E R28, desc[UR4][R36.64+0x600] ;  /* 0x00060004241c8981 */ /* 0x000ee2000c1e1900 */
[----:B------:R-:W-:-:S03]  /*0680*/  HFMA2 R32, -RZ, RZ, 0, 0 ;  /* 0x00000000ff207431 */ /* 0x000fc600000001ff */
[----:B------:R-:W3:Y:S04]  /*0690*/  @!P4 LDG.E R29, desc[UR4][R36.64+0x680] ;  /* 0x00068004241dc981 */ /* 0x000ee8000c1e1900 */
[----:B------:R-:W3:Y:S04]  /*06a0*/  @!P5 LDG.E R30, desc[UR4][R36.64+0x700] ;  /* 0x00070004241ed981 */ /* 0x000ee8000c1e1900 */
[----:B------:R0:W3:Y:S01]  /*06b0*/  @!P6 LDG.E R32, desc[UR4][R36.64+0x780] ;  /* 0x000780042420e981 */ /* 0x0000e2000c1e1900 */
[----:B------:R-:W-:-:S06]  /*06c0*/  IMAD.MOV.U32 R34, RZ, RZ, RZ ;  /* 0x000000ffff227224 */ /* 0x000fcc00078e00ff */
[----:B------:R-:W5:Y:S01]  /*06d0*/  @!P1 LDG.E R34, desc[UR4][R18.64+0x580] ;  /* 0x0005800412229981 */ /* 0x000f62000c1e1900 */
[----:B------:R-:W-:Y:S01]  /*06e0*/  ISETP.NE.AND P1, PT, R33, RZ, PT ;  /* 0x000000ff2100720c */ /* 0x000fe20003f25270 */
[----:B------:R-:W-:Y:S01]  /*06f0*/  IMAD.MOV.U32 R33, RZ, RZ, RZ ;  /* 0x000000ffff217224 */ /* 0x000fe200078e00ff */
[----:B0-----:R-:W-:-:S05]  /*0700*/  CS2R R36, SRZ ;  /* 0x0000000000247805 */ /* 0x001fca000001ff00 */
[----:B------:R-:W5:Y:S01]  /*0710*/  @!P0 LDG.E R33, desc[UR4][R18.64+0x600] ;  /* 0x0006000412218981 */ /* 0x000f62000c1e1900 */
[----:B------:R-:W-:Y:S01]  /*0720*/  ISETP.NE.AND P0, PT, R35, RZ, PT ;  /* 0x000000ff2300720c */ /* 0x000fe20003f05270 */
[----:B------:R-:W-:Y:S02]  /*0730*/  IMAD.MOV.U32 R35, RZ, RZ, RZ ;  /* 0x000000ffff237224 */ /* 0x000fe400078e00ff */
[----:B------:R-:W5:Y:S04]  /*0740*/  @!P4 LDG.E R36, desc[UR4][R18.64+0x680] ;  /* 0x000680041224c981 */ /* 0x000f68000c1e1900 */
[----:B------:R-:W5:Y:S04]  /*0750*/  @!P5 LDG.E R35, desc[UR4][R18.64+0x700] ;  /* 0x000700041223d981 */ /* 0x000f68000c1e1900 */
[----:B------:R2:W5:Y:S02]  /*0760*/  @!P6 LDG.E R37, desc[UR4][R18.64+0x780] ;  /* 0x000780041225e981 */ /* 0x000564000c1e1900 */
[----:B--2---:R-:W-:-:S04]  /*0770*/  FADD.FTZ R18, RZ, R3 ;  /* 0x00000003ff127221 */ /* 0x004fc80000010000 */
[----:B----4-:R-:W-:-:S04]  /*0780*/  FADD.FTZ R19, R18, R5 ;  /* 0x0000000512137221 */ /* 0x010fc80000010000 */
[----:B---3--:R-:W-:-:S04]  /*0790*/  FADD.FTZ R18, R19, R6 ;  /* 0x0000000613127221 */ /* 0x008fc80000010000 */
        /* <DEDUP_REMOVED lines=24> */
[----:B-----5:R-:W-:Y:S01]  /*0920*/  @!P0 FFMA.FTZ R3, -R18, R4, R3 ;  /* 0x0000000412038223 */ /* 0x020fe20000010103 */
[----:B------:R-:W-:Y:S01]  /*0930*/  LOP3.LUT R4, R0, 0x40, RZ, 0xfc, !PT ;  /* 0x0000004000047812 */ /* 0x000fe200078efcff */
[C---:B------:R-:W-:Y:S01]  /*0940*/  @!P1 FFMA.FTZ R8, -R18.reuse, R8, R5 ;  /* 0x0000000812089223 */ /* 0x040fe20000010105 */
[----:B------:R-:W-:Y:S02]  /*0950*/  @!P2 FFMA.FTZ R26, -R18, R26, R23 ;  /* 0x0000001a121aa223 */ /* 0x000fe40000010117 */
[----:B------:R-:W-:Y:S02]  /*0960*/  ISETP.GE.AND P3, PT, R4, UR8, PT ;  /* 0x0000000804007c0c */ /* 0x000fe4000bf66270 */
[----:B------:R-:W0:Y:S01]  /*0970*/  LDC.64 R4, c[0x0][0x380] ;  /* 0x0000e000ff047b82 */ /* 0x000e220000000a00 */
[----:B------:R-:W-:Y:S02]  /*0980*/  @!P0 F2FP.BF16.F32.PACK_AB R3, RZ, R3 ;  /* 0x00000003ff03823e */ /* 0x000fe400000010ff */
[----:B------:R-:W-:-:S02]  /*0990*/  @!P1 F2FP.BF16.F32.PACK_AB R8, RZ, R8 ;  /* 0x00000008ff08923e */ /* 0x000fc400000010ff */
[----:B------:R-:W-:Y:S02]  /*09a0*/  PRMT R19, R3, 0x7610, R19 ;  /* 0x0000761003137816 */ /* 0x000fe40000000013 */
[----:B------:R-:W-:-:S04]  /*09b0*/  @!P2 F2FP.BF16.F32.PACK_AB R26, RZ, R26 ;  /* 0x0000001aff1aa23e */ /* 0x000fc800000010ff */
[----:B------:R-:W-:Y:S01]  /*09c0*/  @!P3 FFMA.FTZ R7, -R18, R7, R6 ;  /* 0x000000071207b223 */ /* 0x000fe20000010106 */
[----:B------:R-:W-:-:S04]  /*09d0*/  LOP3.LUT R6, R0, 0xa0, RZ, 0xfc, !PT ;  /* 0x000000a000067812 */ /* 0x000fc800078efcff */
[----:B------:R-:W-:Y:S02]  /*09e0*/  ISETP.GE.AND P5, PT, R6, UR8, PT ;  /* 0x0000000806007c0c */ /* 0x000fe4000bfa6270 */
[----:B------:R-:W-:Y:S02]  /*09f0*/  LOP3.LUT R6, R0, 0xc0, RZ, 0xfc, !PT ;  /* 0x000000c000067812 */ /* 0x000fe400078efcff */
[----:B------:R-:W-:Y:S02]  /*0a00*/  @!P3 F2FP.BF16.F32.PACK_AB R3, RZ, R7 ;  /* 0x00000007ff03b23e */ /* 0x000fe400000010ff */
[----:B------:R-:W-:Y:S01]  /*0a10*/  ISETP.GE.AND P4, PT, R6, UR8, PT ;  /* 0x0000000806007c0c */ /* 0x000fe2000bf86270 */
[----:B0-----:R-:W-:Y:S01]  /*0a20*/  IMAD.WIDE R4, R2, 0x2, R4 ;  /* 0x0000000202047825 */ /* 0x001fe200078e0204 */
[C---:B------:R-:W-:Y:S02]  /*0a30*/  LOP3.LUT R2, R0.reuse, 0x60, RZ, 0xfc, !PT ;  /* 0x0000006000027812 */ /* 0x040fe400078efcff */
[----:B------:R-:W-:-:S02]  /*0a40*/  LOP3.LUT R6, R0, 0xe0, RZ, 0xfc, !PT ;  /* 0x000000e000067812 */ /* 0x000fc400078efcff */
[----:B------:R0:W-:Y:S01]  /*0a50*/  @!P0 STG.E.U16 desc[UR4][R4.64], R19 ;  /* 0x0000001304008986 */ /* 0x0001e2000c101504 */
[----:B------:R-:W-:Y:S01]  /*0a60*/  ISETP.GE.AND P0, PT, R2, UR8, PT ;  /* 0x0000000802007c0c */ /* 0x000fe2000bf06270 */
[----:B------:R-:W-:Y:S01]  /*0a70*/  @!P5 FFMA.FTZ R14, -R18, R14, R13 ;  /* 0x0000000e120ed223 */ /* 0x000fe2000001010d */
[C---:B------:R-:W-:Y:S01]  /*0a80*/  LOP3.LUT R2, R0.reuse, 0x80, RZ, 0xfc, !PT ;  /* 0x0000008000027812 */ /* 0x040fe200078efcff */
[----:B------:R0:W-:Y:S01]  /*0a90*/  @!P3 STG.E.U16 desc[UR4][R4.64+0x80], R3 ;  /* 0x000080030400b986 */ /* 0x0001e2000c101504 */
[----:B------:R-:W-:Y:S02]  /*0aa0*/  LOP3.LUT R0, R0, 0x100, RZ, 0xfc, !PT ;  /* 0x0000010000007812 */ /* 0x000fe400078efcff */
[----:B------:R-:W-:Y:S01]  /*0ab0*/  @!P4 FFMA.FTZ R16, -R18, R16, R15 ;  /* 0x000000101210c223 */ /* 0x000fe2000001010f */
[----:B------:R-:W-:Y:S01]  /*0ac0*/  ISETP.GE.AND P6, PT, R2, UR8, PT ;  /* 0x0000000802007c0c */ /* 0x000fe2000bfc6270 */
[----:B------:R0:W-:Y:S01]  /*0ad0*/  @!P1 STG.E.U16 desc[UR4][R4.64+0x40], R8 ;  /* 0x0000400804009986 */ /* 0x0001e2000c101504 */
[----:B------:R-:W-:-:S02]  /*0ae0*/  ISETP.GE.AND P3, PT, R0, UR8, PT ;  /* 0x0000000800007c0c */ /* 0x000fc4000bf66270 */
[----:B------:R-:W-:Y:S01]  /*0af0*/  ISETP.GE.AND P1, PT, R6, UR8, PT ;  /* 0x0000000806007c0c */ /* 0x000fe2000bf26270 */
[----:B------:R-:W1:Y:S01]  /*0b00*/  S2R R2, SR_TID.X ;  /* 0x0000000000027919 */ /* 0x000e620000002100 */
[----:B------:R-:W-:Y:S01]  /*0b10*/  @!P5 F2FP.BF16.F32.PACK_AB R14, RZ, R14 ;  /* 0x0000000eff0ed23e */ /* 0x000fe200000010ff */
[C---:B------:R-:W-:Y:S01]  /*0b20*/  @!P0 FFMA.FTZ R12, -R18.reuse, R12, R9 ;  /* 0x0000000c120c8223 */ /* 0x040fe20000010109 */
[----:B------:R-:W-:Y:S01]  /*0b30*/  @!P4 F2FP.BF16.F32.PACK_AB R16, RZ, R16 ;  /* 0x00000010ff10c23e */ /* 0x000fe200000010ff */
[----:B------:R0:W-:Y:S03]  /*0b40*/  @!P2 STG.E.U16 desc[UR4][R4.64+0x240], R26 ;  /* 0x0002401a0400a986 */ /* 0x0001e6000c101504 */
[----:B------:R-:W-:Y:S01]  /*0b50*/  @!P0 F2FP.BF16.F32.PACK_AB R12, RZ, R12 ;  /* 0x0000000cff0c823e */ /* 0x000fe200000010ff */
[C---:B------:R-:W-:Y:S01]  /*0b60*/  @!P6 FFMA.FTZ R11, -R18.reuse, R11, R10 ;  /* 0x0000000b120be223 */ /* 0x040fe2000001010a */
[----:B------:R0:W-:Y:S01]  /*0b70*/  @!P5 STG.E.U16 desc[UR4][R4.64+0x140], R14 ;  /* 0x0001400e0400d986 */ /* 0x0001e2000c101504 */
[----:B------:R-:W-:-:S02]  /*0b80*/  @!P3 FFMA.FTZ R21, -R18, R21, R20 ;  /* 0x000000151215b223 */ /* 0x000fc40000010114 */
[----:B------:R-:W-:Y:S01]  /*0b90*/  @!P1 FFMA.FTZ R22, -R18, R22, R17 ;  /* 0x0000001612169223 */ /* 0x000fe20000010111 */
[----:B------:R0:W-:Y:S01]  /*0ba0*/  @!P0 STG.E.U16 desc[UR4][R4.64+0xc0], R12 ;  /* 0x0000c00c04008986 */ /* 0x0001e2000c101504 */
[----:B------:R-:W-:Y:S02]  /*0bb0*/  @!P6 F2FP.BF16.F32.PACK_AB R11, RZ, R11 ;  /* 0x0000000bff0be23e */ /* 0x000fe400000010ff */
[----:B------:R-:W-:Y:S01]  /*0bc0*/  @!P3 F2FP.BF16.F32.PACK_AB R21, RZ, R21 ;  /* 0x00000015ff15b23e */ /* 0x000fe200000010ff */
[----:B------:R0:W-:Y:S01]  /*0bd0*/  @!P4 STG.E.U16 desc[UR4][R4.64+0x180], R16 ;  /* 0x000180100400c986 */ /* 0x0001e2000c101504 */
[----:B------:R-:W-:-:S03]  /*0be0*/  @!P1 F2FP.BF16.F32.PACK_AB R22, RZ, R22 ;  /* 0x00000016ff16923e */ /* 0x000fc600000010ff */
[----:B------:R0:W-:Y:S04]  /*0bf0*/  @!P6 STG.E.U16 desc[UR4][R4.64+0x100], R11 ;  /* 0x0001000b0400e986 */ /* 0x0001e8000c101504 */
[----:B------:R0:W-:Y:S04]  /*0c00*/  @!P1 STG.E.U16 desc[UR4][R4.64+0x1c0], R22 ;  /* 0x0001c01604009986 */ /* 0x0001e8000c101504 */
[----:B------:R0:W-:Y:S01]  /*0c10*/  @!P3 STG.E.U16 desc[UR4][R4.64+0x200], R21 ;  /* 0x000200150400b986 */ /* 0x0001e2000c101504 */
[----:B------:R-:W-:Y:S02]  /*0c20*/  ISETP.GE.AND P3, PT, R31, UR8, PT ;  /* 0x000000081f007c0c */ /* 0x000fe4000bf66270 */
[----:B-1----:R-:W-:-:S05]  /*0c30*/  LOP3.LUT R2, R2, 0x1f, RZ, 0xc0, !PT ;  /* 0x0000001f02027812 */ /* 0x002fca00078ec0ff */
[----:B------:R-:W-:-:S05]  /*0c40*/  VIADD R0, R2, 0x140 ;  /* 0x0000014002007836 */ /* 0x000fca0000000000 */
[----:B------:R-:W-:Y:S01]  /*0c50*/  ISETP.GE.AND P0, PT, R0, UR8, PT ;  /* 0x0000000800007c0c */ /* 0x000fe2000bf06270 */
[----:B------:R-:W-:-:S05]  /*0c60*/  VIADD R0, R2, 0x160 ;  /* 0x0000016002007836 */ /* 0x000fca0000000000 */
[----:B------:R-:W-:Y:S01]  /*0c70*/  ISETP.GE.AND P6, PT, R0, UR8, PT ;  /* 0x0000000800007c0c */ /* 0x000fe2000bfc6270 */
[----:B------:R-:W-:-:S05]  /*0c80*/  VIADD R0, R2, 0x180 ;  /* 0x0000018002007836 */ /* 0x000fca0000000000 */
[----:B------:R-:W-:Y:S01]  /*0c90*/  ISETP.GE.AND P5, PT, R0, UR8, PT ;  /* 0x0000000800007c0c */ /* 0x000fe2000bfa6270 */
[----:B------:R-:W-:Y:S02]  /*0ca0*/  VIADD R0, R2, 0x1a0 ;  /* 0x000001a002007836 */ /* 0x000fe40000000000 */
[----:B------:R-:W-:Y:S01]  /*0cb0*/  @!P0 FFMA.FTZ R25, -R18, R25, R24 ;  /* 0x0000001912198223 */ /* 0x000fe20000010118 */
[----:B------:R-:W-:Y:S02]  /*0cc0*/  VIADD R2, R2, 0x1c0 ;  /* 0x000001c002027836 */ /* 0x000fe40000000000 */
[----:B------:R-:W-:Y:S01]  /*0cd0*/  ISETP.GE.AND P4, PT, R0, UR8, PT ;  /* 0x0000000800007c0c */ /* 0x000fe2000bf86270 */
[----:B------:R-:W-:Y:S02]  /*0ce0*/  @!P6 FFMA.FTZ R34, -R18, R34, R27 ;  /* 0x000000221222e223 */ /* 0x000fe4000001011b */
[----:B------:R-:W-:Y:S02]  /*0cf0*/  ISETP.GE.AND P1, PT, R2, UR8, PT ;  /* 0x0000000802007c0c */ /* 0x000fe4000bf26270 */
[----:B------:R-:W-:-:S02]  /*0d00*/  @!P0 F2FP.BF16.F32.PACK_AB R25, RZ, R25 ;  /* 0x00000019ff19823e */ /* 0x000fc400000010ff */
[----:B------:R-:W-:Y:S01]  /*0d10*/  @!P6 F2FP.BF16.F32.PACK_AB R34, RZ, R34 ;  /* 0x00000022ff22e23e */ /* 0x000fe200000010ff */
[C---:B------:R-:W-:Y:S02]  /*0d20*/  @!P5 FFMA.FTZ R33, -R18.reuse, R33, R28 ;  /* 0x000000211221d223 */ /* 0x040fe4000001011c */
[----:B------:R0:W-:Y:S03]  /*0d30*/  @!P0 STG.E.U16 desc[UR4][R4.64+0x280], R25 ;  /* 0x0002801904008986 */ /* 0x0001e6000c101504 */
[----:B------:R-:W-:Y:S01]  /*0d40*/  @!P5 F2FP.BF16.F32.PACK_AB R33, RZ, R33 ;  /* 0x00000021ff21d23e */ /* 0x000fe200000010ff */
[C---:B------:R-:W-:Y:S01]  /*0d50*/  @!P4 FFMA.FTZ R36, -R18.reuse, R36, R29 ;  /* 0x000000241224c223 */ /* 0x040fe2000001011d */
[----:B------:R0:W-:Y:S01]  /*0d60*/  @!P6 STG.E.U16 desc[UR4][R4.64+0x2c0], R34 ;  /* 0x0002c0220400e986 */ /* 0x0001e2000c101504 */
[----:B------:R-:W-:-:S03]  /*0d70*/  @!P1 FFMA.FTZ R35, -R18, R35, R30 ;  /* 0x0000002312239223 */ /* 0x000fc6000001011e */
[----:B------:R-:W-:Y:S01]  /*0d80*/  @!P4 F2FP.BF16.F32.PACK_AB R36, RZ, R36 ;  /* 0x00000024ff24c23e */ /* 0x000fe200000010ff */
[----:B------:R0:W-:Y:S01]  /*0d90*/  @!P5 STG.E.U16 desc[UR4][R4.64+0x300], R33 ;  /* 0x000300210400d986 */ /* 0x0001e2000c101504 */
[----:B------:R-:W-:-:S03]  /*0da0*/  @!P1 F2FP.BF16.F32.PACK_AB R35, RZ, R35 ;  /* 0x00000023ff23923e */ /* 0x000fc600000010ff */
[----:B------:R0:W-:Y:S04]  /*0db0*/  @!P4 STG.E.U16 desc[UR4][R4.64+0x340], R36 ;  /* 0x000340240400c986 */ /* 0x0001e8000c101504 */
[----:B------:R0:W-:Y:S01]  /*0dc0*/  @!P1 STG.E.U16 desc[UR4][R4.64+0x380], R35 ;  /* 0x0003802304009986 */ /* 0x0001e2000c101504 */
[----:B------:R-:W-:Y:S05]  /*0dd0*/  @P3 EXIT ;  /* 0x000000000000394d */ /* 0x000fea0003800000 */
[----:B------:R-:W-:-:S05]  /*0de0*/  FFMA.FTZ R37, -R18, R37, R32 ;  /* 0x0000002512257223 */ /* 0x000fca0000010120 */
[----:B------:R-:W-:-:S05]  /*0df0*/  F2FP.BF16.F32.PACK_AB R37, RZ, R37 ;  /* 0x00000025ff25723e */ /* 0x000fca00000010ff */
[----:B------:R-:W-:Y:S01]  /*0e00*/  STG.E.U16 desc[UR4][R4.64+0x3c0], R37 ;  /* 0x0003c02504007986 */ /* 0x000fe2000c101504 */
[----:B------:R-:W-:Y:S05]  /*0e10*/  EXIT ;  /* 0x000000000000794d */ /* 0x000fea0003800000 */
.L_x_3888:
        /* <DEDUP_REMOVED lines=14> */
.L_x_11234:


//--------------------- .text._ZN43_GLOBAL__N__9ae7fba5_10_SoftMax_cu_9f978f6321softmax_warp_backwardIfN3c108BFloat16EfLi8ELb0ELb0EEEvPT0_PKT_S7_iiiPKb --------------------------
	.section	.text._ZN43_GLOBAL__N__9ae7fba5_10_SoftMax_cu_9f978f6321softmax_warp_backwardIfN3c108BFloat16EfLi8ELb0ELb0EEEvPT0_PKT_S7_iiiPKb,"ax",@progbits
	.align	128
.text._ZN43_GLOBAL__N__9ae7fba5_10_SoftMax_cu_9f978f6321softmax_warp_backwardIfN3c108BFloat16EfLi8ELb0ELb0EEEvPT0_PKT_S7_iiiPKb:
        .type           _ZN43_GLOBAL__N__9ae7fba5_10_SoftMax_cu_9f978f6321softmax_warp_backwardIfN3c108BFloat16EfLi8ELb0ELb0EEEvPT0_PKT_S7_iiiPKb,@function
        .size           _ZN43_GLOBAL__N__9ae7fba5_10_SoftMax_cu_9f978f6321softmax_warp_backwardIfN3c108BFloat16EfLi8ELb0ELb0EEEvPT0_PKT_S7_iiiPKb,(.L_x_11235 - _ZN43_GLOBAL__N__9ae7fba5_10_SoftMax_cu_9f978f6321softmax_warp_backwardIfN3c108BFloat16EfLi8ELb0ELb0EEEvPT0_PKT_S7_iiiPKb)
        .other          _ZN43_GLOBAL__N__9ae7fba5_10_SoftMax_cu_9f978f6321softmax_warp_backwardIfN3c108BFloat16EfLi8ELb0ELb0EEEvPT0_PKT_S7_iiiPKb,@"STO_CUDA_ENTRY STV_DEFAULT"
_ZN43_GLOBAL__N__9ae7fba5_10_SoftMax_cu_9f978f6321softmax_warp_backwardIfN3c108BFloat16EfLi8ELb0ELb0EEEvPT0_PKT_S7_iiiPKb:
[----:B------:R-:W-:Y:S01]  /*0000*/  LDC R1, c[0x0][0x37c] ;  /* 0x0000df00ff017b82 */ /* 0x000fe20000000800 */
[----:B------:R-:W0:Y:S01]  /*0010*/  S2R R18, SR_TID.X ;  /* 0x0000000000127919 */ /* 0x000e220000002100 */
[----:B------:R-:W1:Y:S06]  /*0020*/  LDCU UR4, c[0x0][0x364] ;  /* 0x00006c80ff0477ac */ /* 0x000e6c0008000800 */
[----:B------:R-:W2:Y:S01]  /*0030*/  LDC.64 R2, c[0x0][0x388] ;  /* 0x0000e200ff027b82 */ /* 0x000ea20000000a00 */
[----:B------:R-:W-:Y:S01]  /*0040*/  HFMA2 R14, -RZ, RZ, 0, 0 ;  /* 0x00000000ff0e7431 */ /* 0x000fe200000001ff */
[----:B------:R-:W1:Y:S01]  /*0050*/  S2R R9, SR_CTAID.X ;  /* 0x0000000000097919 */ /* 0x000e620000002500 */
[----:B------:R-:W3:Y:S01]  /*0060*/  LDCU UR8, c[0x0][0x3a0] ;  /* 0x00007400ff0877ac */ /* 0x000ee20008000800 */
[----:B------:R-:W-:Y:S01]  /*0070*/  IMAD.MOV.U32 R19, RZ, RZ, RZ ;  /* 0x000000ffff137224 */ /* 0x000fe200078e00ff */
[----:B------:R-:W1:Y:S01]  /*0080*/  S2R R0, SR_TID.Y ;  /* 0x0000000000007919 */ /* 0x000e620000002200 */
[----:B------:R-:W4:Y:S02]  /*0090*/  LDCU.64 UR6, c[0x0][0x398] ;  /* 0x00007300ff0677ac */ /* 0x000f240008000a00 */
[----:B------:R-:W2:Y:S01]  /*00a0*/  LDC.64 R4, c[0x0][0x390] ;  /* 0x0000e400ff047b82 */ /* 0x000ea20000000a00 */
[----:B0-----:R-:W-:-:S04]  /*00b0*/  LOP3.LUT R18, R18, 0x1f, RZ, 0xc0, !PT ;  /* 0x0000001f12127812 */ /* 0x001fc800078ec0ff */
[C---:B---3--:R-:W-:Y:S01]  /*00c0*/  ISETP.GE.AND P0, PT, R18.reuse, UR8, PT ;  /* 0x0000000812007c0c */ /* 0x048fe2000bf06270 */
[C---:B------:R-:W-:Y:S01]  /*00d0*/  VIADD R6, R18.reuse, 0x40 ;  /* 0x0000004012067836 */ /* 0x040fe20000000000 */
[C---:B------:R-:W-:Y:S01]  /*00e0*/  IADD3 R7, PT, PT, R18.reuse, 0x60, RZ ;  /* 0x0000006012077810 */ /* 0x040fe20007ffe0ff */
        /* <DEDUP_REMOVED lines=8> */
[----:B------:R-:W-:Y:S01]  /*0170*/  IMAD.MOV.U32 R0, RZ, RZ, RZ ;  /* 0x000000ffff007224 */ /* 0x000fe200078e00ff */
[----:B------:R-:W-:Y:S01]  /*0180*/  ISETP.LT.OR P4, PT, R15, 0x1, P0 ;  /* 0x000000010f00780c */ /* 0x000fe20000781670 */
[----:B--2---:R-:W-:Y:S01]  /*0190*/  IMAD.WIDE R2, R9, 0x4, R2 ;  /* 0x0000000409027825 */ /* 0x004fe200078e0202 */
[----:B------:R-:W-:-:S02]  /*01a0*/  ISETP.LT.OR P5, PT, R15, 0x1, P1 ;  /* 0x000000010f00780c */ /* 0x000fc40000fa1670 */
[----:B------:R-:W-:Y:S01]  /*01b0*/  ISETP.LT.OR P6, PT, R15, 0x1, P2 ;  /* 0x000000010f00780c */ /* 0x000fe200017c1670 */
[----:B------:R-:W-:Y:S01]  /*01c0*/  IMAD.WIDE R4, R9, 0x4, R4 ;  /* 0x0000000409047825 */ /* 0x000fe200078e0204 */
[----:B------:R-:W-:Y:S02]  /*01d0*/  ISETP.GE.AND P3, PT, R7, UR8, PT ;  /* 0x0000000807007c0c */ /* 0x000fe4000bf66270 */
[----:B------:R-:W-:Y:S02]  /*01e0*/  CS2R R16, SRZ ;  /* 0x0000000000107805 */ /* 0x000fe4000001ff00 */
[----:B------:R-:W-:Y:S01]  /*01f0*/  MOV R21, RZ ;  /* 0x000000ff00157202 */ /* 0x000fe20000000f00 */
[----:B------:R-:W-:Y:S02]  /*0200*/  IMAD.MOV.U32 R7, RZ, RZ, RZ ;  /* 0x000000ffff077224 */ /* 0x000fe400078e00ff */
[----:B------:R-:W-:Y:S01]  /*0210*/  IMAD.MOV.U32 R11, RZ, RZ, RZ ;  /* 0x000000ffff0b7224 */ /* 0x000fe200078e00ff */
[C---:B------:R-:W-:Y:S01]  /*0220*/  IADD3 R10, PT, PT, R18.reuse, 0xa0, RZ ;  /* 0x000000a0120a7810 */ /* 0x040fe20007ffe0ff */
[----:B0-----:R-:W5:Y:S01]  /*0230*/  @!P4 LDG.E R0, desc[UR4][R4.64] ;  /* 0x000000040400c981 */ /* 0x001f62000c1e1900 */
[----:B------:R-:W-:Y:S01]  /*0240*/  CS2R R12, SRZ ;  /* 0x00000000000c7805 */ /* 0x000fe2000001ff00 */
[----:B------:R-:W-:Y:S01]  /*0250*/  IMAD.MOV.U32 R8, RZ, RZ, RZ ;  /* 0x000000ffff087224 */ /* 0x000fe200078e00ff */
[----:B------:R-:W-:Y:S01]  /*0260*/  IADD3 R20, PT, PT, R18, 0xc0, RZ ;  /* 0x000000c012147810 */ /* 0x000fe20007ffe0ff */
[----:B------:R-:W2:Y:S01]  /*0270*/  @!P4 LDG.E R7, desc[UR4][R2.64] ;  /* 0x000000040207c981 */ /* 0x000ea2000c1e1900 */
[----:B------:R-:W-:-:S02]  /*0280*/  ISETP.GE.AND P4, PT, R6, UR8, PT ;  /* 0x0000000806007c0c */ /* 0x000fc4000bf86270 */
[----:B------:R-:W-:Y:S01]  /*0290*/  P2R R22, PR, RZ, 0x1 ;  /* 0x00000001ff167803 */ /* 0x000fe20000000000 */
[----:B------:R-:W3:Y:S04]  /*02a0*/  @!P5 LDG.E R14, desc[UR4][R2.64+0x80] ;  /* 0x00008004020ed981 */ /* 0x000ee8000c1e1900 */
[----:B------:R-:W5:Y:S01]  /*02b0*/  @!P5 LDG.E R19, desc[UR4][R4.64+0x80] ;  /* 0x000080040413d981 */ /* 0x000f62000c1e1900 */
[----:B------:R-:W-:-:S03]  /*02c0*/  ISETP.LT.OR P5, PT, R15, 0x1, P3 ;  /* 0x000000010f00780c */ /* 0x000fc60001fa1670 */
[----:B------:R-:W4:Y:S04]  /*02d0*/  @!P6 LDG.E R16, desc[UR4][R2.64+0x100] ;  /* 0x000100040210e981 */ /* 0x000f28000c1e1900 */
[----:B------:R-:W5:Y:S01]  /*02e0*/  @!P6 LDG.E R21, desc[UR4][R4.64+0x100] ;  /* 0x000100040415e981 */ /* 0x000f62000c1e1900 */
[----:B------:R-:W-:Y:S01]  /*02f0*/  ISETP.LT.OR P6, PT, R15, 0x1, P4 ;  /* 0x000000010f00780c */ /* 0x000fe200027c1670 */
[----:B------:R-:W-:-:S04]  /*0300*/  IMAD.MOV.U32 R6, RZ, RZ, RZ ;  /* 0x000000ffff067224 */ /* 0x000fc800078e00ff */
[----:B------:R-:W4:Y:S04]  /*0310*/  @!P5 LDG.E R11, desc[UR4][R2.64+0x180] ;  /* 0x00018004020bd981 */ /* 0x000f28000c1e1900 */
[----:B------:R-:W5:Y:S01]  /*0320*/  @!P5 LDG.E R6, desc[UR4][R4.64+0x180] ;  /* 0x000180040406d981 */ /* 0x000f62000c1e1900 */
[----:B------:R-:W-:-:S03]  /*0330*/  ISETP.GE.AND P5, PT, R10, UR8, PT ;  /* 0x000000080a007c0c */ /* 0x000fc6000bfa6270 */
[----:B------:R-:W4:Y:S04]  /*0340*/  @!P6 LDG.E R13, desc[UR4][R2.64+0x200] ;  /* 0x00020004020de981 */ /* 0x000f28000c1e1900 */
[----:B------:R-:W5:Y:S01]  /*0350*/  @!P6 LDG.E R8, desc[UR4][R4.64+0x200] ;  /* 0x000200040408e981 */ /* 0x000f62000c1e1900 */
[----:B------:R-:W-:Y:S01]  /*0360*/  ISETP.LT.OR P6, PT, R15, 0x1, P5 ;  /* 0x000000010f00780c */ /* 0x000fe20002fc1670 */
[----:B------:R-:W-:-:S12]  /*0370*/  HFMA2 R10, -RZ, RZ, 0, 0 ;  /* 0x00000000ff0a7431 */ /* 0x000fd800000001ff */
[----:B------:R-:W4:Y:S04]  /*0380*/  @!P6 LDG.E R12, desc[UR4][R2.64+0x280] ;  /* 0x00028004020ce981 */ /* 0x000f28000c1e1900 */
[----:B------:R-:W5:Y:S01]  /*0390*/  @!P6 LDG.E R17, desc[UR4][R4.64+0x280] ;  /* 0x000280040411e981 */ /* 0x000f62000c1e1900 */
[----:B------:R-:W-:-:S04]  /*03a0*/  ISETP.GE.AND P6, PT, R15, 0x1, PT ;  /* 0x000000010f00780c */ /* 0x000fc80003fc6270 */
[----:B------:R-:W-:Y:S01]  /*03b0*/  ISETP.GE.OR P0, PT, R20, UR8, !P6 ;  /* 0x0000000814007c0c */ /* 0x000fe2000f706670 */
[----:B------:R-:W-:Y:S02]  /*03c0*/  IMAD.MOV.U32 R15, RZ, RZ, RZ ;  /* 0x000000ffff0f7224 */ /* 0x000fe400078e00ff */
[----:B------:R-:W-:Y:S01]  /*03d0*/  VIADD R18, R18, 0xe0 ;  /* 0x000000e012127836 */ /* 0x000fe20000000000 */
[----:B------:R-:W-:-:S09]  /*03e0*/  MOV R20, RZ ;  /* 0x000000ff00147202 */ /* 0x000fd20000000f00 */
[----:B------:R-:W4:Y:S04]  /*03f0*/  @!P0 LDG.E R15, desc[UR4][R2.64+0x300] ;  /* 0x00030004020f8981 */ /* 0x000f28000c1e1900 */
[----:B------:R-:W5:Y:S01]  /*0400*/  @!P0 LDG.E R10, desc[UR4][R4.64+0x300] ;  /* 0x00030004040a8981 */ /* 0x000f62000c1e1900 */
[----:B------:R-:W-:-:S13]  /*0410*/  ISETP.GE.OR P0, PT, R18, UR8, !P6 ;  /* 0x0000000812007c0c */ /* 0x000fda000f706670 */
[----:B------:R-:W4:Y:S01]  /*0420*/  @!P0 LDG.E R20, desc[UR4][R2.64+0x380] ;  /* 0x0003800402148981 */ /* 0x000f22000c1e1900 */
[----:B------:R-:W-:-:S06]  /*0430*/  IMAD.MOV.U32 R23, RZ, RZ, RZ ;  /* 0x000000ffff177224 */ /* 0x000fcc00078e00ff */
[----:B------:R0:W5:Y:S01]  /*0440*/  @!P0 LDG.E R23, desc[UR4][R4.64+0x380] ;  /* 0x0003800404178981 */ /* 0x000162000c1e1900 */
[----:B------:R-:W-:Y:S01]  /*0450*/  ISETP.NE.AND P0, PT, R22, RZ, PT ;  /* 0x000000ff1600720c */ /* 0x000fe20003f05270 */
[----:B--2---:R-:W-:-:S04]  /*0460*/  FADD.FTZ R25, RZ, R7 ;  /* 0x00000007ff197221 */ /* 0x004fc80000010000 */
[----:B---3--:R-:W-:-:S04]  /*0470*/  FADD.FTZ R25, R25, R14 ;  /* 0x0000000e19197221 */ /* 0x008fc80000010000 */
[----:B----4-:R-:W-:-:S04]  /*0480*/  FADD.FTZ R22, R25, R16 ;  /* 0x0000001019167221 */ /* 0x010fc80000010000 */
[----:B------:R-:W-:-:S04]  /*0490*/  FADD.FTZ R22, R22, R11 ;  /* 0x0000000b16167221 */ /* 0x000fc80000010000 */
[----:B------:R-:W-:-:S04]  /*04a0*/  FADD.FTZ R25, R22, R13 ;  /* 0x0000000d16197221 */ /* 0x000fc80000010000 */
[----:B------:R-:W-:-:S04]  /*04b0*/  FADD.FTZ R22, R25, R12 ;  /* 0x0000000c19167221 */ /* 0x000fc80000010000 */
[----:B------:R-:W-:-:S04]  /*04c0*/  FADD.FTZ R25, R22, R15 ;  /* 0x0000000f16197221 */ /* 0x000fc80000010000 */
[----:B------:R-:W-:-:S05]  /*04d0*/  FADD.FTZ R25, R25, R20 ;  /* 0x0000001419197221 */ /* 0x000fca0000010000 */
[----:B------:R-:W1:Y:S02]  /*04e0*/  SHFL.BFLY PT, R2, R25, 0x10, 0x1f ;  /* 0x0e001f0019027f89 */ /* 0x000e6400000e0000 */
[----:B-1----:R-:W-:-:S05]  /*04f0*/  FADD.FTZ R2, R25, R2 ;  /* 0x0000000219027221 */ /* 0x002fca0000010000 */
[----:B------:R-:W1:Y:S02]  /*0500*/  SHFL.BFLY PT, R3, R2, 0x8, 0x1f ;  /* 0x0d001f0002037f89 */ /* 0x000e6400000e0000 */
[----:B-1----:R-:W-:-:S05]  /*0510*/  FADD.FTZ R3, R2, R3 ;  /* 0x0000000302037221 */ /* 0x002fca0000010000 */
[----:B0-----:R-:W0:Y:S02]  /*0520*/  SHFL.BFLY PT, R4, R3, 0x4, 0x1f ;  /* 0x0c801f0003047f89 */ /* 0x001e2400000e0000 */
[----:B0-----:R-:W-:-:S05]  /*0530*/  FADD.FTZ R4, R3, R4 ;  /* 0x0000000403047221 */ /* 0x001fca0000010000 */
[----:B------:R-:W0:Y:S02]  /*0540*/  SHFL.BFLY PT, R5, R4, 0x2, 0x1f ;  /* 0x0c401f0004057f89 */ /* 0x000e2400000e0000 */
[----:B0-----:R-:W-:-:S05]  /*0550*/  FADD.FTZ R5, R4, R5 ;  /* 0x0000000504057221 */ /* 0x001fca0000010000 */
[----:B------:R0:W1:Y:S01]  /*0560*/  SHFL.BFLY PT, R22, R5, 0x1, 0x1f ;  /* 0x0c201f0005167f89 */ /* 0x00006200000e0000 */
[----:B------:R-:W-:Y:S05]  /*0570*/  @!P6 EXIT ;  /* 0x000000000000e94d */ /* 0x000fea0003800000 */
[----:B------:R-:W2:Y:S01]  /*0580*/  S2R R4, SR_TID.X ;  /* 0x0000000000047919 */ /* 0x000ea20000002100 */
[----:B------:R-:W3:Y:S02]  /*0590*/  LDC.64 R2, c[0x0][0x380] ;  /* 0x0000e000ff027b82 */ /* 0x000ee40000000a00 */
[----:B---3--:R-:W-:Y:S01]  /*05a0*/  IMAD.WIDE R2, R9, 0x2, R2 ;  /* 0x0000000209027825 */ /* 0x008fe200078e0202 */
[----:B--2---:R-:W-:-:S03]  /*05b0*/  LOP3.LUT R24, R4, 0x1f, RZ, 0xc0, !PT ;  /* 0x0000001f04187812 */ /* 0x004fc600078ec0ff */
[----:B-1----:R-:W-:Y:S01]  /*05c0*/  FADD.FTZ R4, R5, R22 ;  /* 0x0000001605047221 */ /* 0x002fe20000010000 */
[----:B------:R-:W-:-:S03]  /*05d0*/  IADD3 R24, PT, PT, R24, 0xc0, RZ ;  /* 0x000000c018187810 */ /* 0x000fc60007ffe0ff */
[C---:B-----5:R-:W-:Y:S01]  /*05e0*/  @!P0 FFMA.FTZ R0, -R4.reuse, R0, R7 ;  /* 0x0000000004008223 */ /* 0x060fe20000010107 */
[C---:B------:R-:W-:Y:S01]  /*05f0*/  @!P1 FFMA.FTZ R19, -R4.reuse, R19, R14 ;  /* 0x0000001304139223 */ /* 0x040fe2000001010e */
[----:B------:R-:W-:Y:S01]  /*0600*/  @!P2 FFMA.FTZ R21, -R4, R21, R16 ;  /* 0x000000150415a223 */ /* 0x000fe20000010110 */
[----:B------:R-:W-:Y:S01]  /*0610*/  ISETP.GE.AND P6, PT, R24, UR8, PT ;  /* 0x0000000818007c0c */ /* 0x000fe2000bfc6270 */
[C---:B------:R-:W-:Y:S01]  /*0620*/  @!P3 FFMA.FTZ R6, -R4.reuse, R6, R11 ;  /* 0x000000060406b223 */ /* 0x040fe2000001010b */
[----:B------:R-:W-:Y:S01]  /*0630*/  @!P0 F2FP.BF16.F32.PACK_AB R0, RZ, R0 ;  /* 0x00000000ff00823e */ /* 0x000fe200000010ff */
[C---:B------:R-:W-:Y:S01]  /*0640*/  @!P4 FFMA.FTZ R8, -R4.reuse, R8, R13 ;  /* 0x000000080408c223 */ /* 0x040fe2000001010d */
[----:B------:R-:W-:Y:S01]  /*0650*/  @!P5 FFMA.FTZ R17, -R4, R17, R12 ;  /* 0x000000110411d223 */ /* 0x000fe2000001010c */
[----:B------:R-:W-:Y:S02]  /*0660*/  @!P1 F2FP.BF16.F32.PACK_AB R19, RZ, R19 ;  /* 0x00000013ff13923e */ /* 0x000fe400000010ff */
[----:B------:R1:W-:Y:S01]  /*0670*/  @!P0 STG.E.U16 desc[UR4][R2.64], R0 ;  /* 0x0000000002008986 */ /* 0x0003e2000c101504 */
[----:B------:R-:W-:-:S02]  /*0680*/  ISETP.GE.AND P0, PT, R18, UR8, PT ;  /* 0x0000000812007c0c */ /* 0x000fc4000bf06270 */
[----:B------:R-:W-:Y:S01]  /*0690*/  @!P2 F2FP.BF16.F32.PACK_AB R21, RZ, R21 ;  /* 0x00000015ff15a23e */ /* 0x000fe200000010ff */
[----:B------:R1:W-:Y:S01]  /*06a0*/  @!P1 STG.E.U16 desc[UR4][R2.64+0x40], R19 ;  /* 0x0000401302009986 */ /* 0x0003e2000c101504 */
[----:B------:R-:W-:Y:S01]  /*06b0*/  @!P3 F2FP.BF16.F32.PACK_AB R6, RZ, R6 ;  /* 0x00000006ff06b23e */ /* 0x000fe200000010ff */
[----:B------:R-:W-:Y:S01]  /*06c0*/  @!P6 FFMA.FTZ R10, -R4, R10, R15 ;  /* 0x0000000a040ae223 */ /* 0x000fe2000001010f */
[----:B------:R-:W-:Y:S01]  /*06d0*/  @!P4 F2FP.BF16.F32.PACK_AB R8, RZ, R8 ;  /* 0x00000008ff08c23e */ /* 0x000fe200000010ff */
[----:B------:R1:W-:Y:S01]  /*06e0*/  @!P2 STG.E.U16 desc[UR4][R2.64+0x80], R21 ;  /* 0x000080150200a986 */ /* 0x0003e2000c101504 */
[----:B------:R-:W-:Y:S02]  /*06f0*/  @!P5 F2FP.BF16.F32.PACK_AB R17, RZ, R17 ;  /* 0x00000011ff11d23e */ /* 0x000fe400000010ff */
        /* <DEDUP_REMOVED lines=10> */
.L_x_3889:
        /* <DEDUP_REMOVED lines=14> */
.L_x_11235:


//--------------------- .text._ZN43_GLOBAL__N__9ae7fba5_10_SoftMax_cu_9f978f6321softmax_warp_backwardIfN3c108BFloat16EfLi7ELb0ELb0EEEvPT0_PKT_S7_iiiPKb --------------------------
	.section	.text._ZN43_GLOBAL__N__9ae7fba5_10_SoftMax_cu_9f978f6321softmax_warp_backwardIfN3c108BFloat16EfLi7ELb0ELb0EEEvPT0_PKT_S7_iiiPKb,"ax",@progbits
	.align	128
.text._ZN43_GLOBAL__N__9ae7fba5_10_SoftMax_cu_9f978f6321softmax_warp_backwardIfN3c108BFloat16EfLi7ELb0ELb0EEEvPT0_PKT_S7_iiiPKb:
        .type           _ZN43_GLOBAL__N__9ae7fba5_10_SoftMax_cu_9f978f6321softmax_warp_backwardIfN3c108BFloat16EfLi7ELb0ELb0EEEvPT0_PKT_S7_iiiPKb,@function
        .size           _ZN43_GLOBAL__N__9ae7fba5_10_SoftMax_cu_9f978f6321softmax_warp_backwardIfN3c108BFloat16EfLi7ELb0ELb0EEEvPT0_PKT_S7_iiiPKb,(.L_x_11236 - _ZN43_GLOBAL__N__9ae7fba5_10_SoftMax_cu_9f978f6321softmax_warp_backwardIfN3c108BFloat16EfLi7ELb0ELb0EEEvPT0_PKT_S7_iiiPKb)
        .other          _ZN43_GLOBAL__N__9ae7fba5_10_SoftMax_cu_9f978f6321softmax_warp_backwardIfN3c108BFloat16EfLi7ELb0ELb0EEEvPT0_PKT_S7_iiiPKb,@"STO_CUDA_ENTRY STV_DEFAULT"
_ZN43_GLOBAL__N__9ae7fba5_10_SoftMax_cu_9f978f6321softmax_warp_backwardIfN3c108BFloat16EfLi7ELb0ELb0EEEvPT0_PKT_S7_iiiPKb:
[----:B------:R-:W-:Y:S01]  /*0000*/  LDC R1, c[0x0][0x37c] ;  /* 0x0000df00ff017b82 */ /* 0x000fe20000000800 */
[----:B------:R-:W0:Y:S01]  /*0010*/  S2R R4, SR_TID.X ;  /* 0x0000000000047919 */ /* 0x000e220000002100 */
[----:B------:R-:W1:Y:S06]  /*0020*/  LDCU UR4, c[0x0][0x364] ;  /* 0x00006c80ff0477ac */ /* 0x000e6c0008000800 */
[----:B------:R-:W2:Y:S01]  /*0030*/  LDC R15, c[0x0][0x3a0] ;  /* 0x0000e800ff0f7b82 */ /* 0x000ea20000000800 */
[----:B------:R-:W-:Y:S01]  /*0040*/  CS2R R10, SRZ ;  /* 0x00000000000a7805 */ /* 0x000fe2000001ff00 */
[----:B------:R-:W1:Y:S01]  /*0050*/  S2R R0, SR_CTAID.X ;  /* 0x0000000000007919 */ /* 0x000e620000002500 */
[----:B------:R-:W3:Y:S01]  /*0060*/  LDCU.64 UR6, c[0x0][0x398] ;  /* 0x00007300ff0677ac */ /* 0x000ee20008000a00 */
[----:B------:R-:W-:-:S02]  /*0070*/  HFMA2 R23, -RZ, RZ, 0, 0 ;  /* 0x00000000ff177431 */ /* 0x000fc400000001ff */
[----:B------:R-:W-:Y:S01]  /*0080*/  IMAD.MOV.U32 R21, RZ, RZ, RZ ;  /* 0x000000ffff157224 */ /* 0x000fe200078e00ff */
[----:B------:R-:W1:Y:S01]  /*0090*/  S2R R5, SR_TID.Y ;  /* 0x0000000000057919 */ /* 0x000e620000002200 */
[----:B------:R-:W-:Y:S01]  /*00a0*/  CS2R R16, SRZ ;  /* 0x0000000000107805 */ /* 0x000fe2000001ff00 */
[----:B------:R-:W4:Y:S08]  /*00b0*/  LDC.64 R8, c[0x0][0x388] ;  /* 0x0000e200ff087b82 */ /* 0x000f300000000a00 */
[----:B------:R-:W4:Y:S01]  /*00c0*/  LDC.64 R2, c[0x0][0x390] ;  /* 0x0000e400ff027b82 */ /* 0x000f220000000a00 */
[----:B0-----:R-:W-:-:S04]  /*00d0*/  LOP3.LUT R4, R4, 0x1f, RZ, 0xc0, !PT ;  /* 0x0000001f04047812 */ /* 0x001fc800078ec0ff */
[CC--:B--2---:R-:W-:Y:S01]  /*00e0*/  ISETP.GE.AND P1, PT, R4.reuse, R15.reuse, PT ;  /* 0x0000000f0400720c */ /* 0x0c4fe20003f26270 */
[C---:B------:R-:W-:Y:S01]  /*00f0*/  VIADD R18, R4.reuse, 0x20 ;  /* 0x0000002004127836 */ /* 0x040fe20000000000 */
[----:B------:R-:W-:Y:S01]  /*0100*/  IADD3 R22, PT, PT, R4, 0x40, RZ ;  /* 0x0000004004167810 */ /* 0x000fe20007ffe0ff */
[----:B-1----:R-:W-:Y:S01]  /*0110*/  IMAD R0, R0, UR4, R5 ;  /* 0x0000000400007c24 */ /* 0x002fe2000f8e0205 */
[----:B------:R-:W0:Y:S01]  /*0120*/  LDCU.64 UR4, c[0x0][0x358] ;  /* 0x00006b00ff0477ac */ /* 0x000e220008000a00 */
[----:B------:R-:W1:Y:S01]  /*0130*/  S2R R5, SR_TID.X ;  /* 0x0000000000057919 */ /* 0x000e620000002100 */
[-C--:B------:R-:W-:Y:S02]  /*0140*/  ISETP.GE.AND P3, PT, R18, R15.reuse, PT ;  /* 0x0000000f1200720c */ /* 0x080fe40003f66270 */
[----:B------:R-:W-:Y:S02]  /*0150*/  SHF.L.U32 R0, R0, 0x1, RZ ;  /* 0x0000000100007819 */ /* 0x000fe400000006ff */
[----:B------:R-:W-:-:S02]  /*0160*/  ISETP.GE.AND P4, PT, R22, R15, PT ;  /* 0x0000000f1600720c */ /* 0x000fc40003f86270 */
[C---:B---3--:R-:W-:Y:S01]  /*0170*/  IADD3 R20, PT, PT, -R0.reuse, UR6, RZ ;  /* 0x0000000600147c10 */ /* 0x048fe2000fffe1ff */
[----:B------:R-:W-:Y:S01]  /*0180*/  IMAD R13, R0, UR7, R4 ;  /* 0x00000007000d7c24 */ /* 0x000fe2000f8e0204 */
[----:B------:R-:W-:Y:S01]  /*0190*/  IADD3 R6, PT, PT, R4, 0x60, RZ ;  /* 0x0000006004067810 */ /* 0x000fe20007ffe0ff */
[----:B------:R-:W-:Y:S01]  /*01a0*/  IMAD.MOV.U32 R0, RZ, RZ, RZ ;  /* 0x000000ffff007224 */ /* 0x000fe200078e00ff */
[C---:B------:R-:W-:Y:S01]  /*01b0*/  ISETP.LT.OR P6, PT, R20.reuse, 0x1, P1 ;  /* 0x000000011400780c */ /* 0x040fe20000fc1670 */
[C---:B----4-:R-:W-:Y:S01]  /*01c0*/  IMAD.WIDE R8, R13.reuse, 0x4, R8 ;  /* 0x000000040d087825 */ /* 0x050fe200078e0208 */
[C---:B------:R-:W-:Y:S02]  /*01d0*/  ISETP.LT.OR P0, PT, R20.reuse, 0x1, P3 ;  /* 0x000000011400780c */ /* 0x040fe40001f01670 */
[----:B------:R-:W-:Y:S01]  /*01e0*/  ISETP.LT.OR P5, PT, R20, 0x1, P4 ;  /* 0x000000011400780c */ /* 0x000fe200027a1670 */
[----:B------:R-:W-:Y:S01]  /*01f0*/  IMAD.WIDE R2, R13, 0x4, R2 ;  /* 0x000000040d027825 */ /* 0x000fe200078e0202 */
[----:B------:R-:W-:-:S03]  /*0200*/  ISETP.GE.AND P2, PT, R6, R15, PT ;  /* 0x0000000f0600720c */ /* 0x000fc60003f46270 */
[----:B------:R-:W-:-:S04]  /*0210*/  HFMA2 R14, -RZ, RZ, 0, 0 ;  /* 0x00000000ff0e7431 */ /* 0x000fc800000001ff */
[----:B0-----:R-:W2:Y:S04]  /*0220*/  @!P6 LDG.E R11, desc[UR4][R8.64] ;  /* 0x00000004080be981 */ /* 0x001ea8000c1e1900 */
[----:B------:R-:W5:Y:S01]  /*0230*/  @!P6 LDG.E R0, desc[UR4][R2.64] ;  /* 0x000000040200e981 */ /* 0x000f62000c1e1900 */
[----:B------:R-:W-:-:S03]  /*0240*/  ISETP.LT.OR P6, PT, R20, 0x1, P2 ;  /* 0x000000011400780c */ /* 0x000fc600017c1670 */
[----:B------:R-:W3:Y:S04]  /*0250*/  @!P0 LDG.E R10, desc[UR4][R8.64+0x80] ;  /* 0x00008004080a8981 */ /* 0x000ee8000c1e1900 */
[----:B------:R-:W5:Y:S01]  /*0260*/  @!P0 LDG.E R21, desc[UR4][R2.64+0x80] ;  /* 0x0000800402158981 */ /* 0x000f62000c1e1900 */
[----:B------:R-:W-:-:S03]  /*0270*/  ISETP.GE.AND P0, PT, R20, 0x2, PT ;  /* 0x000000021400780c */ /* 0x000fc60003f06270 */
[----:B------:R-:W4:Y:S04]  /*0280*/  @!P5 LDG.E R23, desc[UR4][R8.64+0x100] ;  /* 0x000100040817d981 */ /* 0x000f28000c1e1900 */
[----:B------:R-:W5:Y:S01]  /*0290*/  @!P5 LDG.E R16, desc[UR4][R2.64+0x100] ;  /* 0x000100040210d981 */ /* 0x000f62000c1e1900 */
[----:B------:R-:W-:Y:S01]  /*02a0*/  ISETP.GE.OR P5, PT, R4, R15, !P0 ;  /* 0x0000000f0400720c */ /* 0x000fe200047a6670 */
[----:B------:R-:W-:Y:S01]  /*02b0*/  IMAD.MOV.U32 R12, RZ, RZ, RZ ;  /* 0x000000ffff0c7224 */ /* 0x000fe200078e00ff */
[----:B------:R-:W-:Y:S01]  /*02c0*/  MOV R19, RZ ;  /* 0x000000ff00137202 */ /* 0x000fe20000000f00 */
[----:B------:R-:W-:Y:S01]  /*02d0*/  IMAD.WIDE.U32 R6, R15, 0x4, R2 ;  /* 0x000000040f067825 */ /* 0x000fe200078e0002 */
[----:B-1----:R-:W-:Y:S01]  /*02e0*/  LOP3.LUT R24, R5, 0x1f, RZ, 0xc0, !PT ;  /* 0x0000001f05187812 */ /* 0x002fe200078ec0ff */
[----:B------:R-:W5:Y:S02]  /*02f0*/  @!P6 LDG.E R14, desc[UR4][R2.64+0x180] ;  /* 0x00018004020ee981 */ /* 0x000f64000c1e1900 */
[----:B------:R-:W-:-:S02]  /*0300*/  IMAD.WIDE.U32 R4, R15, 0x4, R8 ;  /* 0x000000040f047825 */ /* 0x000fc400078e0008 */
[----:B------:R0:W4:Y:S01]  /*0310*/  @!P6 LDG.E R19, desc[UR4][R8.64+0x180] ;  /* 0x000180040813e981 */ /* 0x000122000c1e1900 */
[-C--:B------:R-:W-:Y:S02]  /*0320*/  ISETP.GE.OR P6, PT, R18, R15.reuse, !P0 ;  /* 0x0000000f1200720c */ /* 0x080fe400047c6670 */
[----:B------:R-:W-:Y:S01]  /*0330*/  IADD3 R24, PT, PT, R24, 0x60, RZ ;  /* 0x0000006018187810 */ /* 0x000fe20007ffe0ff */
[----:B------:R-:W4:Y:S04]  /*0340*/  @!P5 LDG.E R17, desc[UR4][R4.64] ;  /* 0x000000040411d981 */ /* 0x000f28000c1e1900 */
[----:B------:R-:W5:Y:S01]  /*0350*/  @!P5 LDG.E R12, desc[UR4][R6.64] ;  /* 0x00000004060cd981 */ /* 0x000f62000c1e1900 */
[----:B------:R-:W-:Y:S02]  /*0360*/  ISETP.GE.OR P5, PT, R22, R15, !P0 ;  /* 0x0000000f1600720c */ /* 0x000fe400047a6670 */
[----:B------:R-:W-:-:S02]  /*0370*/  MOV R18, RZ ;  /* 0x000000ff00127202 */ /* 0x000fc40000000f00 */
[----:B------:R-:W-:Y:S02]  /*0380*/  ISETP.GE.OR P0, PT, R24, R15, !P0 ;  /* 0x0000000f1800720c */ /* 0x000fe40004706670 */
[----:B0-----:R-:W-:Y:S02]  /*0390*/  CS2R R8, SRZ ;  /* 0x0000000000087805 */ /* 0x001fe4000001ff00 */
[----:B------:R-:W4:Y:S05]  /*03a0*/  @!P6 LDG.E R18, desc[UR4][R4.64+0x80] ;  /* 0x000080040412e981 */ /* 0x000f2a000c1e1900 */
[----:B------:R-:W4:Y:S04]  /*03b0*/  @!P5 LDG.E R9, desc[UR4][R4.64+0x100] ;  /* 0x000100040409d981 */ /* 0x000f28000c1e1900 */
[----:B------:R-:W4:Y:S01]  /*03c0*/  @!P0 LDG.E R8, desc[UR4][R4.64+0x180] ;  /* 0x0001800404088981 */ /* 0x000f22000c1e1900 */
[----:B------:R-:W-:-:S02]  /*03d0*/  HFMA2 R22, -RZ, RZ, 0, 0 ;  /* 0x00000000ff167431 */ /* 0x000fc400000001ff */
[----:B------:R-:W-:Y:S01]  /*03e0*/  IMAD.MOV.U32 R27, RZ, RZ, RZ ;  /* 0x000000ffff1b7224 */ /* 0x000fe200078e00ff */
[----:B------:R-:W-:-:S05]  /*03f0*/  MOV R25, RZ ;  /* 0x000000ff00197202 */ /* 0x000fca0000000f00 */
[----:B------:R-:W5:Y:S04]  /*0400*/  @!P6 LDG.E R27, desc[UR4][R6.64+0x80] ;  /* 0x00008004061be981 */ /* 0x000f68000c1e1900 */
[----:B------:R-:W5:Y:S04]  /*0410*/  @!P5 LDG.E R22, desc[UR4][R6.64+0x100] ;  /* 0x000100040616d981 */ /* 0x000f68000c1e1900 */
[----:B------:R0:W5:Y:S01]  /*0420*/  @!P0 LDG.E R25, desc[UR4][R6.64+0x180] ;  /* 0x0001800406198981 */ /* 0x000162000c1e1900 */
[----:B------:R-:W-:Y:S01]  /*0430*/  ISETP.GE.AND P0, PT, R20, 0x1, PT ;  /* 0x000000011400780c */ /* 0x000fe20003f06270 */
[----:B--2---:R-:W-:-:S04]  /*0440*/  FADD.FTZ R3, RZ, R11 ;  /* 0x0000000bff037221 */ /* 0x004fc80000010000 */
[----:B---3--:R-:W-:-:S04]  /*0450*/  FADD.FTZ R2, R3, R10 ;  /* 0x0000000a03027221 */ /* 0x008fc80000010000 */
[----:B----4-:R-:W-:Y:S01]  /*0460*/  FADD.FTZ R2, R2, R23 ;  /* 0x0000001702027221 */ /* 0x010fe20000010000 */
[----:B------:R-:W-:-:S03]  /*0470*/  FADD.FTZ R29, RZ, R17 ;  /* 0x00000011ff1d7221 */ /* 0x000fc60000010000 */
[----:B------:R-:W-:Y:S01]  /*0480*/  FADD.FTZ R2, R2, R19 ;  /* 0x0000001302027221 */ /* 0x000fe20000010000 */
[----:B------:R-:W-:-:S04]  /*0490*/  FADD.FTZ R24, R29, R18 ;  /* 0x000000121d187221 */ /* 0x000fc80000010000 */
[----:B------:R-:W-:-:S04]  /*04a0*/  FADD.FTZ R3, R24, R9 ;  /* 0x0000000918037221 */ /* 0x000fc80000010000 */
[----:B------:R-:W-:Y:S01]  /*04b0*/  FADD.FTZ R3, R3, R8 ;  /* 0x0000000803037221 */ /* 0x000fe20000010000 */
[----:B------:R-:W1:Y:S04]  /*04c0*/  SHFL.BFLY PT, R5, R2, 0x10, 0x1f ;  /* 0x0e001f0002057f89 */ /* 0x000e6800000e0000 */
[----:B------:R-:W2:Y:S01]  /*04d0*/  SHFL.BFLY PT, R4, R3, 0x10, 0x1f ;  /* 0x0e001f0003047f89 */ /* 0x000ea200000e0000 */
[----:B-1----:R-:W-:Y:S01]  /*04e0*/  FADD.FTZ R5, R2, R5 ;  /* 0x0000000502057221 */ /* 0x002fe20000010000 */
[----:B--2---:R-:W-:-:S04]  /*04f0*/  FADD.FTZ R4, R3, R4 ;  /* 0x0000000403047221 */ /* 0x004fc80000010000 */
[----:B0-----:R-:W0:Y:S04]  /*0500*/  SHFL.BFLY PT, R6, R5, 0x8, 0x1f ;  /* 0x0d001f0005067f89 */ /* 0x001e2800000e0000 */
        /* <DEDUP_REMOVED lines=14> */
[----:B------:R-:W3:Y:S01]  /*05f0*/  LDC.64 R2, c[0x0][0x380] ;  /* 0x0000e000ff027b82 */ /* 0x000ee20000000a00 */
[----:B-1----:R-:W-:Y:S01]  /*0600*/  FADD.FTZ R28, R26, R28 ;  /* 0x0000001c1a1c7221 */ /* 0x002fe20000010000 */
[----:B------:R-:W-:Y:S01]  /*0610*/  ISETP.NE.AND P0, PT, R20, 0x1, PT ;  /* 0x000000011400780c */ /* 0x000fe20003f05270 */
[----:B--2---:R-:W-:Y:S02]  /*0620*/  FADD.FTZ R4, R5, R4 ;  /* 0x0000000405047221 */ /* 0x004fe40000010000 */
[C---:B-----5:R-:W-:Y:S01]  /*0630*/  @!P1 FFMA.FTZ R0, R28.reuse, -R0, R11 ;  /* 0x800000001c009223 */ /* 0x060fe2000001000b */
[C---:B------:R-:W-:Y:S01]  /*0640*/  @!P3 FFMA.FTZ R21, R28.reuse, -R21, R10 ;  /* 0x800000151c15b223 */ /* 0x040fe2000001000a */
[C---:B------:R-:W-:Y:S01]  /*0650*/  @!P4 FFMA.FTZ R16, R28.reuse, -R16, R23 ;  /* 0x800000101c10c223 */ /* 0x040fe20000010017 */
[----:B------:R-:W-:Y:S02]  /*0660*/  @!P2 FFMA.FTZ R14, R28, -R14, R19 ;  /* 0x8000000e1c0ea223 */ /* 0x000fe40000010013 */
[----:B------:R-:W-:-:S02]  /*0670*/  @!P1 F2FP.BF16.F32.PACK_AB R0, RZ, R0 ;  /* 0x00000000ff00923e */ /* 0x000fc400000010ff */
[----:B------:R-:W-:Y:S02]  /*0680*/  @!P3 F2FP.BF16.F32.PACK_AB R21, RZ, R21 ;  /* 0x00000015ff15b23e */ /* 0x000fe400000010ff */
[----:B------:R-:W-:Y:S02]  /*0690*/  @!P4 F2FP.BF16.F32.PACK_AB R16, RZ, R16 ;  /* 0x00000010ff10c23e */ /* 0x000fe400000010ff */
[----:B------:R-:W-:Y:S01]  /*06a0*/  @!P2 F2FP.BF16.F32.PACK_AB R14, RZ, R14 ;  /* 0x0000000eff0ea23e */ /* 0x000fe200000010ff */
[----:B---3--:R-:W-:-:S05]  /*06b0*/  IMAD.WIDE R2, R13, 0x2, R2 ;  /* 0x000000020d027825 */ /* 0x008fca00078e0202 */
[----:B------:R1:W-:Y:S04]  /*06c0*/  @!P1 STG.E.U16 desc[UR4][R2.64], R0 ;  /* 0x0000000002009986 */ /* 0x0003e8000c101504 */
[----:B------:R1:W-:Y:S04]  /*06d0*/  @!P3 STG.E.U16 desc[UR4][R2.64+0x40], R21 ;  /* 0x000040150200b986 */ /* 0x0003e8000c101504 */
[----:B------:R1:W-:Y:S04]  /*06e0*/  @!P4 STG.E.U16 desc[UR4][R2.64+0x80], R16 ;  /* 0x000080100200c986 */ /* 0x0003e8000c101504 */
[----:B------:R1:W-:Y:S01]  /*06f0*/  @!P2 STG.E.U16 desc[UR4][R2.64+0xc0], R14 ;  /* 0x0000c00e0200a986 */ /* 0x0003e2000c101504 */
[----:B------:R-:W-:Y:S05]  /*0700*/  @!P0 EXIT ;  /* 0x000000000000894d */ /* 0x000fea0003800000 */
[C---:B------:R-:W-:Y:S01]  /*0710*/  @!P1 FFMA.FTZ R12, R4.reuse, -R12, R17 ;  /* 0x8000000c040c9223 */ /* 0x040fe20000010011 */
[C---:B------:R-:W-:Y:S01]  /*0720*/  @!P3 FFMA.FTZ R27, R4.reuse, -R27, R18 ;  /* 0x8000001b041bb223 */ /* 0x040fe20000010012 */
[----:B------:R-:W-:Y:S01]  /*0730*/  @!P4 FFMA.FTZ R22, R4, -R22, R9 ;  /* 0x800000160416c223 */ /* 0x000fe20000010009 */
[----:B-1----:R-:W-:Y:S02]  /*0740*/  IMAD.WIDE.U32 R2, R15, 0x2, R2 ;  /* 0x000000020f027825 */ /* 0x002fe400078e0002 */
[----:B------:R-:W-:Y:S02]  /*0750*/  @!P1 F2FP.BF16.F32.PACK_AB R12, RZ, R12 ;  /* 0x0000000cff0c923e */ /* 0x000fe400000010ff */
[----:B------:R-:W-:Y:S02]  /*0760*/  @!P3 F2FP.BF16.F32.PACK_AB R27, RZ, R27 ;  /* 0x0000001bff1bb23e */ /* 0x000fe400000010ff */
[----:B------:R-:W-:Y:S01]  /*0770*/  @!P4 F2FP.BF16.F32.PACK_AB R22, RZ, R22 ;  /* 0x00000016ff16c23e */ /* 0x000fe200000010ff */
[----:B------:R1:W-:Y:S04]  /*0780*/  @!P1 STG.E.U16 desc[UR4][R2.64], R12 ;  /* 0x0000000c02009986 */ /* 0x0003e8000c101504 */
[----:B------:R1:W-:Y:S04]  /*0790*/  @!P3 STG.E.U16 desc[UR4][R2.64+0x40], R27 ;  /* 0x0000401b0200b986 */ /* 0x0003e8000c101504 */
[----:B------:R1:W-:Y:S01]  /*07a0*/  @!P4 STG.E.U16 desc[UR4][R2.64+0x80], R22 ;  /* 0x000080160200c986 */ /* 0x0003e2000c101504 */
[----:B------:R-:W-:Y:S05]  /*07b0*/  @P2 EXIT ;  /* 0x000000000000294d */ /* 0x000fea0003800000 */
[----:B------:R-:W-:-:S05]  /*07c0*/  FFMA.FTZ R25, R4, -R25, R8 ;  /* 0x8000001904197223 */ /* 0x000fca0000010008 */
[----:B------:R-:W-:-:S05]  /*07d0*/  F2FP.BF16.F32.PACK_AB R25, RZ, R25 ;  /* 0x00000019ff19723e */ /* 0x000fca00000010ff */
[----:B------:R-:W-:Y:S01]  /*07e0*/  STG.E.U16 desc[UR4][R2.64+0xc0], R25 ;  /* 0x0000c01902007986 */ /* 0x000fe2000c101504 */
[----:B------:R-:W-:Y:S05]  /*07f0*/  EXIT ;  /* 0x000000000000794d */ /* 0x000fea0003800000 */
.L_x_3890:
        /* <DEDUP_REMOVED lines=16> */
.L_x_11236:


//--------------------- .text._ZN43_GLOBAL__N__9ae7fba5_10_SoftMax_cu_9f978f6321softmax_warp_backwardIfN3c108BFloat16EfLi6ELb0ELb0EEEvPT0_PKT_S7_iiiPKb --------------------------
	.section	.text._ZN43_GLOBAL__N__9ae7fba5_10_SoftMax_cu_9f978f6321softmax_warp_backwardIfN3c108BFloat16EfLi6ELb0ELb0EEEvPT0_PKT_S7_iiiPKb,"ax",@progbits
	.align	128
.text._ZN43_GLOBAL__N__9ae7fba5_10_SoftMax_cu_9f978f6321softmax_warp_backwardIfN3c108BFloat16EfLi6ELb0ELb0EEEvPT0_PKT_S7_iiiPKb:
        .type           _ZN43_GLOBAL__N__9ae7fba5_10_SoftMax_cu_9f978f6321softmax_warp_backwardIfN3c108BFloat16EfLi6ELb0ELb0EEEvPT0_PKT_S7_iiiPKb,@function
        .size           _ZN43_GLOBAL__N__9ae7fba5_10_SoftMax_cu_9f978f6321softmax_warp_backwardIfN3c108BFloat16EfLi6ELb0ELb0EEEvPT0_PKT_S7_iiiPKb,(.L_x_11237 - _ZN43_GLOBAL__N__9ae7fba5_10_SoftMax_cu_9f978f6321softmax_warp_backwardIfN3c108BFloat16EfLi6ELb0ELb0EEEvPT0_PKT_S7_iiiPKb)
        .other          _ZN43_GLOBAL__N__9ae7fba5_10_SoftMax_cu_9f978f6321softmax_warp_backwardIfN3c108BFloat16EfLi6ELb0ELb0EEEvPT0_PKT_S7_iiiPKb,@"STO_CUDA_ENTRY STV_DEFAULT"
_ZN43_GLOBAL__N__9ae7fba5_10_SoftMax_cu_9f978f6321softmax_warp_backwardIfN3c108BFloat16EfLi6ELb0ELb0EEEvPT0_PKT_S7_iiiPKb:
        /* <DEDUP_REMOVED lines=11> */
[----:B------:R-:W0:Y:S01]  /*00b0*/  LDCU.64 UR4, c[0x0][0x358] ;  /* 0x00006b00ff0477ac */ /* 0x000e220008000a00 */
[----:B---3--:R-:W-:-:S03]  /*00c0*/  LOP3.LUT R3, R4, 0x1f, RZ, 0xc0, !PT ;  /* 0x0000001f04037812 */ /* 0x008fc600078ec0ff */
[----:B------:R-:W-:Y:S02]  /*00d0*/  SHF.L.U32 R2, R2, 0x1, RZ ;  /* 0x0000000102027819 */ /* 0x000fe400000006ff */
[CC--:B-1----:R-:W-:Y:S02]  /*00e0*/  ISETP.GE.AND P0, PT, R3.reuse, R0.reuse, PT ;  /* 0x000000000300720c */ /* 0x0c2fe40003f06270 */
[C---:B--2---:R-:W-:Y:S01]  /*00f0*/  IADD3 R20, PT, PT, -R2.reuse, UR6, RZ ;  /* 0x0000000602147c10 */ /* 0x044fe2000fffe1ff */
[----:B------:R-:W-:Y:S01]  /*0100*/  IMAD R2, R2, UR7, R3 ;  /* 0x0000000702027c24 */ /* 0x000fe2000f8e0203 */
[----:B------:R-:W-:Y:S01]  /*0110*/  IADD3 R5, PT, PT, R3, 0x20, RZ ;  /* 0x0000002003057810 */ /* 0x000fe20007ffe0ff */
[----:B------:R-:W-:Y:S01]  /*0120*/  HFMA2 R3, -RZ, RZ, 0, 0 ;  /* 0x00000000ff037431 */ /* 0x000fe200000001ff */
[----:B------:R-:W-:Y:S01]  /*0130*/  ISETP.LT.OR P4, PT, R20, 0x2, P0 ;  /* 0x000000021400780c */ /* 0x000fe20000781670 */
[----:B----4-:R-:W-:Y:S01]  /*0140*/  IMAD.WIDE R12, R2, 0x4, R12 ;  /* 0x00000004020c7825 */ /* 0x010fe200078e020c */
[----:B------:R-:W-:-:S02]  /*0150*/  ISETP.GE.AND P1, PT, R5, R0, PT ;  /* 0x000000000500720c */ /* 0x000fc40003f26270 */
[----:B------:R-:W-:Y:S02]  /*0160*/  CS2R R4, SRZ ;  /* 0x0000000000047805 */ /* 0x000fe4000001ff00 */
[C---:B------:R-:W-:Y:S02]  /*0170*/  ISETP.LT.OR P2, PT, R20.reuse, 0x1, P0 ;  /* 0x000000011400780c */ /* 0x040fe40000741670 */
[C---:B------:R-:W-:Y:S02]  /*0180*/  ISETP.LT.OR P5, PT, R20.reuse, 0x2, P1 ;  /* 0x000000021400780c */ /* 0x040fe40000fa1670 */
[----:B------:R-:W-:-:S03]  /*0190*/  ISETP.LT.OR P3, PT, R20, 0x1, P1 ;  /* 0x000000011400780c */ /* 0x000fc60000f61670 */
[----:B------:R-:W-:-:S06]  /*01a0*/  @!P4 IMAD.WIDE.U32 R10, R0, 0x4, R12 ;  /* 0x00000004000ac825 */ /* 0x000fcc00078e000c */
[----:B0-----:R-:W2:Y:S02]  /*01b0*/  @!P2 LDG.E R5, desc[UR4][R12.64] ;  /* 0x000000040c05a981 */ /* 0x001ea4000c1e1900 */
[----:B------:R-:W-:Y:S02]  /*01c0*/  @!P5 IMAD.WIDE.U32 R18, R0, 0x4, R12 ;  /* 0x000000040012d825 */ /* 0x000fe400078e000c */
[----:B------:R-:W3:Y:S04]  /*01d0*/  @!P4 LDG.E R3, desc[UR4][R10.64] ;  /* 0x000000040a03c981 */ /* 0x000ee8000c1e1900 */
[----:B------:R0:W4:Y:S04]  /*01e0*/  @!P3 LDG.E R6, desc[UR4][R12.64+0x80] ;  /* 0x000080040c06b981 */ /* 0x000128000c1e1900 */
[----:B------:R3:W4:Y:S01]  /*01f0*/  @!P5 LDG.E R4, desc[UR4][R18.64+0x80] ;  /* 0x000080041204d981 */ /* 0x000722000c1e1900 */
[----:B------:R-:W-:Y:S01]  /*0200*/  CS2R R8, SRZ ;  /* 0x0000000000087805 */ /* 0x000fe2000001ff00 */
[----:B------:R-:W-:-:S05]  /*0210*/  IMAD.WIDE R14, R2, 0x4, R14 ;  /* 0x00000004020e7825 */ /* 0x000fca00078e020e */
[----:B------:R-:W5:Y:S01]  /*0220*/  @!P2 LDG.E R8, desc[UR4][R14.64] ;  /* 0x000000040e08a981 */ /* 0x000f62000c1e1900 */
[----:B------:R-:W-:-:S03]  /*0230*/  @!P4 IMAD.WIDE.U32 R16, R0, 0x4, R14 ;  /* 0x000000040010c825 */ /* 0x000fc600078e000e */
[----:B------:R1:W5:Y:S01]  /*0240*/  @!P3 LDG.E R9, desc[UR4][R14.64+0x80] ;  /* 0x000080040e09b981 */ /* 0x000362000c1e1900 */
[----:B0-----:R-:W-:Y:S01]  /*0250*/  @!P5 IMAD.WIDE.U32 R12, R0, 0x4, R14 ;  /* 0x00000004000cd825 */ /* 0x001fe200078e000e */
[----:B------:R-:W-:-:S04]  /*0260*/  MOV R10, RZ ;  /* 0x000000ff000a7202 */ /* 0x000fc80000000f00 */
[----:B------:R-:W5:Y:S04]  /*0270*/  @!P5 LDG.E R7, desc[UR4][R12.64+0x80] ;  /* 0x000080040c07d981 */ /* 0x000f68000c1e1900 */
[----:B------:R0:W5:Y:S01]  /*0280*/  @!P4 LDG.E R10, desc[UR4][R16.64] ;  /* 0x00000004100ac981 */ /* 0x000162000c1e1900 */
[----:B------:R-:W-:Y:S01]  /*0290*/  ISETP.GE.AND P2, PT, R20, 0x1, PT ;  /* 0x000000011400780c */ /* 0x000fe20003f46270 */
[----:B--2---:R-:W-:Y:S01]  /*02a0*/  FADD.FTZ R11, RZ, R5 ;  /* 0x00000005ff0b7221 */ /* 0x004fe20000010000 */
[----:B---3--:R-:W-:-:S03]  /*02b0*/  FADD.FTZ R19, RZ, R3 ;  /* 0x00000003ff137221 */ /* 0x008fc60000010000 */
[----:B----4-:R-:W-:Y:S01]  /*02c0*/  FADD.FTZ R11, R11, R6 ;  /* 0x000000060b0b7221 */ /* 0x010fe20000010000 */
[----:B------:R-:W-:-:S04]  /*02d0*/  FADD.FTZ R19, R19, R4 ;  /* 0x0000000413137221 */ /* 0x000fc80000010000 */
[----:B-1----:R-:W1:Y:S04]  /*02e0*/  SHFL.BFLY PT, R14, R11, 0x10, 0x1f ;  /* 0x0e001f000b0e7f89 */ /* 0x002e6800000e0000 */
[----:B------:R-:W2:Y:S01]  /*02f0*/  SHFL.BFLY PT, R18, R19, 0x10, 0x1f ;  /* 0x0e001f0013127f89 */ /* 0x000ea200000e0000 */
[----:B-1----:R-:W-:Y:S01]  /*0300*/  FADD.FTZ R14, R11, R14 ;  /* 0x0000000e0b0e7221 */ /* 0x002fe20000010000 */
[----:B--2---:R-:W-:-:S04]  /*0310*/  FADD.FTZ R18, R19, R18 ;  /* 0x0000001213127221 */ /* 0x004fc80000010000 */
[----:B------:R-:W1:Y:S04]  /*0320*/  SHFL.BFLY PT, R15, R14, 0x8, 0x1f ;  /* 0x0d001f000e0f7f89 */ /* 0x000e6800000e0000 */
[----:B0-----:R-:W0:Y:S01]  /*0330*/  SHFL.BFLY PT, R17, R18, 0x8, 0x1f ;  /* 0x0d001f0012117f89 */ /* 0x001e2200000e0000 */
[----:B-1----:R-:W-:Y:S01]  /*0340*/  FADD.FTZ R15, R14, R15 ;  /* 0x0000000f0e0f7221 */ /* 0x002fe20000010000 */
        /* <DEDUP_REMOVED lines=17> */
[----:B------:R-:W-:-:S04]  /*0460*/  @!P1 FFMA.FTZ R9, R18, -R9, R6 ;  /* 0x8000000912099223 */ /* 0x000fc80000010006 */
[----:B------:R-:W-:Y:S02]  /*0470*/  @!P0 F2FP.BF16.F32.PACK_AB R8, RZ, R8 ;  /* 0x00000008ff08823e */ /* 0x000fe400000010ff */
[----:B------:R-:W-:Y:S01]  /*0480*/  @!P1 F2FP.BF16.F32.PACK_AB R9, RZ, R9 ;  /* 0x00000009ff09923e */ /* 0x000fe200000010ff */
[----:B---3--:R-:W-:-:S05]  /*0490*/  IMAD.WIDE R12, R2, 0x2, R12 ;  /* 0x00000002020c7825 */ /* 0x008fca00078e020c */
[----:B------:R1:W-:Y:S04]  /*04a0*/  @!P0 STG.E.U16 desc[UR4][R12.64], R8 ;  /* 0x000000080c008986 */ /* 0x0003e8000c101504 */
[----:B------:R1:W-:Y:S01]  /*04b0*/  @!P1 STG.E.U16 desc[UR4][R12.64+0x40], R9 ;  /* 0x000040090c009986 */ /* 0x0003e2000c101504 */
[----:B------:R-:W-:Y:S05]  /*04c0*/  @!P2 EXIT ;  /* 0x000000000000a94d */ /* 0x000fea0003800000 */
[----:B------:R-:W-:Y:S01]  /*04d0*/  @!P0 FFMA.FTZ R10, R19, -R10, R3 ;  /* 0x8000000a130a8223 */ /* 0x000fe20000010003 */
[----:B-1----:R-:W-:-:S04]  /*04e0*/  IMAD.WIDE.U32 R12, R0, 0x2, R12 ;  /* 0x00000002000c7825 */ /* 0x002fc800078e000c */
[----:B------:R-:W-:-:S05]  /*04f0*/  @!P0 F2FP.BF16.F32.PACK_AB R10, RZ, R10 ;  /* 0x0000000aff0a823e */ /* 0x000fca00000010ff */
[----:B------:R1:W-:Y:S01]  /*0500*/  @!P0 STG.E.U16 desc[UR4][R12.64], R10 ;  /* 0x0000000a0c008986 */ /* 0x0003e2000c101504 */
[----:B------:R-:W-:Y:S05]  /*0510*/  @P1 EXIT ;  /* 0x000000000000194d */ /* 0x000fea0003800000 */
[----:B------:R-:W-:-:S05]  /*0520*/  FFMA.FTZ R7, R19, -R7, R4 ;  /* 0x8000000713077223 */ /* 0x000fca0000010004 */
[----:B------:R-:W-:-:S05]  /*0530*/  F2FP.BF16.F32.PACK_AB R7, RZ, R7 ;  /* 0x00000007ff07723e */ /* 0x000fca00000010ff */
[----:B------:R-:W-:Y:S01]  /*0540*/  STG.E.U16 desc[UR4][R12.64+0x40], R7 ;  /* 0x000040070c007986 */ /* 0x000fe2000c101504 */
[----:B------:R-:W-:Y:S05]  /*0550*/  EXIT ;  /* 0x000000000000794d */ /* 0x000fea0003800000 */
.L_x_3891:
        /* <DEDUP_REMOVED lines=10> */
.L_x_11237:


//--------------------- .text._ZN43_GLOBAL__N__9ae7fba5_10_SoftMax_cu_9f978f6321softmax_warp_backwardIfN3c108BFloat16EfLi5ELb0ELb0EEEvPT0_PKT_S7_iiiPKb --------------------------
	.section	.text._ZN43_GLOBAL__N__9ae7fba5_10_SoftMax_cu_9f978f6321softmax_warp_backwardIfN3c108BFloat16EfLi5ELb0ELb0EEEvPT0_PKT_S7_iiiPKb,"ax",@progbits
	.align	128
.text._ZN43_GLOBAL__N__9ae7fba5_10_SoftMax_cu_9f978f6321softmax_warp_backwardIfN3c108BFloat16EfLi5ELb0ELb0EEEvPT0_PKT_S7_iiiPKb:
        .type           _ZN43_GLOBAL__N__9ae7fba5_10_SoftMax_cu_9f978f6321softmax_warp_backwardIfN3c108BFloat16EfLi5ELb0ELb0EEEvPT0_PKT_S7_iiiPKb,@function
        .size           _ZN43_GLOBAL__N__9ae7fba5_10_SoftMax_cu_9f978f6321softmax_warp_backwardIfN3c108BFloat16EfLi5ELb0ELb0EEEvPT0_PKT_S7_iiiPKb,(.L_x_11238 - _ZN43_GLOBAL__N__9ae7fba5_10_SoftMax_cu_9f978f6321softmax_warp_backwardIfN3c108BFloat16EfLi5ELb0ELb0EEEvPT0_PKT_S7_iiiPKb)
        .other          _ZN43_GLOBAL__N__9ae7fba5_10_SoftMax_cu_9f978f6321softmax_warp_backwardIfN3c108BFloat16EfLi5ELb0ELb0EEEvPT0_PKT_S7_iiiPKb,@"STO_CUDA_ENTRY STV_DEFAULT"
_ZN43_GLOBAL__N__9ae7fba5_10_SoftMax_cu_9f978f6321softmax_warp_backwardIfN3c108BFloat16EfLi5ELb0ELb0EEEvPT0_PKT_S7_iiiPKb:
[----:B------:R-:W-:Y:S01]  /*0000*/  LDC R1, c[0x0][0x37c] ;  /* 0x0000df00ff017b82 */ /* 0x000fe20000000800 */
[----:B------:R-:W0:Y:S01]  /*0010*/  S2R R0, SR_CTAID.X ;  /* 0x0000000000007919 */ /* 0x000e220000002500 */
[----:B------:R-:W0:Y:S01]  /*0020*/  LDCU UR4, c[0x0][0x364] ;  /* 0x00006c80ff0477ac */ /* 0x000e220008000800 */
[----:B------:R-:W0:Y:S01]  /*0030*/  S2R R3, SR_TID.Y ;  /* 0x0000000000037919 */ /* 0x000e220000002200 */
[----:B------:R-:W1:Y:S01]  /*0040*/  LDCU.64 UR6, c[0x0][0x398] ;  /* 0x00007300ff0677ac */ /* 0x000e620008000a00 */
[----:B------:R-:W2:Y:S01]  /*0050*/  S2R R2, SR_TID.X ;  /* 0x0000000000027919 */ /* 0x000ea20000002100 */
[----:B------:R-:W3:Y:S01]  /*0060*/  LDCU UR8, c[0x0][0x3a0] ;  /* 0x00007400ff0877ac */ /* 0x000ee20008000800 */
[----:B0-----:R-:W-:Y:S01]  /*0070*/  IMAD R0, R0, UR4, R3 ;  /* 0x0000000400007c24 */ /* 0x001fe2000f8e0203 */
[----:B------:R-:W0:Y:S03]  /*0080*/  LDCU.64 UR4, c[0x0][0x358] ;  /* 0x00006b00ff0477ac */ /* 0x000e260008000a00 */
[----:B------:R-:W-:Y:S01]  /*0090*/  IMAD.SHL.U32 R3, R0, 0x2, RZ ;  /* 0x0000000200037824 */ /* 0x000fe200078e00ff */
[----:B--2---:R-:W-:-:S04]  /*00a0*/  LOP3.LUT R2, R2, 0x1f, RZ, 0xc0, !PT ;  /* 0x0000001f02027812 */ /* 0x004fc800078ec0ff */
[C---:B-1----:R-:W-:Y:S01]  /*00b0*/  IADD3 R16, PT, PT, -R3.reuse, UR6, RZ ;  /* 0x0000000603107c10 */ /* 0x042fe2000fffe1ff */
[----:B------:R-:W-:-:S03]  /*00c0*/  IMAD R0, R3, UR7, R2 ;  /* 0x0000000703007c24 */ /* 0x000fc6000f8e0202 */
[C---:B------:R-:W-:Y:S02]  /*00d0*/  ISETP.GE.AND P1, PT, R16.reuse, 0x1, PT ;  /* 0x000000011000780c */ /* 0x040fe40003f26270 */
[----:B------:R-:W-:Y:S02]  /*00e0*/  ISETP.GE.AND P0, PT, R16, 0x2, PT ;  /* 0x000000021000780c */ /* 0x000fe40003f06270 */
[C---:B---3--:R-:W-:Y:S02]  /*00f0*/  ISETP.GE.OR P2, PT, R2.reuse, UR8, !P1 ;  /* 0x0000000802007c0c */ /* 0x048fe4000cf46670 */
[----:B------:R-:W-:Y:S02]  /*0100*/  ISETP.GE.OR P0, PT, R2, UR8, !P0 ;  /* 0x0000000802007c0c */ /* 0x000fe4000c706670 */
[----:B------:R-:W-:-:S09]  /*0110*/  SHF.R.S32.HI R3, RZ, 0x1f, R0 ;  /* 0x0000001fff037819 */ /* 0x000fd20000011400 */
[----:B------:R-:W1:Y:S01]  /*0120*/  @!P2 LDC.64 R8, c[0x0][0x388] ;  /* 0x0000e200ff08ab82 */ /* 0x000e620000000a00 */
[C---:B------:R-:W-:Y:S01]  /*0130*/  @!P2 IMAD.SHL.U32 R11, R0.reuse, 0x4, RZ ;  /* 0x00000004000ba824 */ /* 0x040fe200078e00ff */
[C---:B------:R-:W-:Y:S02]  /*0140*/  @!P0 IADD3 R18, P3, PT, R0.reuse, UR8, RZ ;  /* 0x0000000800128c10 */ /* 0x040fe4000ff7e0ff */
[----:B------:R-:W-:-:S03]  /*0150*/  @!P2 SHF.L.U64.HI R14, R0, 0x2, R3 ;  /* 0x00000002000ea819 */ /* 0x000fc60000010203 */
[----:B------:R-:W-:Y:S01]  /*0160*/  @!P0 IMAD.X R5, RZ, RZ, R3, P3 ;  /* 0x000000ffff058224 */ /* 0x000fe200018e0603 */
[----:B------:R-:W2:Y:S01]  /*0170*/  @!P0 LDC.64 R6, c[0x0][0x388] ;  /* 0x0000e200ff068b82 */ /* 0x000ea20000000a00 */
[----:B------:R-:W-:-:S03]  /*0180*/  @!P0 IMAD.SHL.U32 R15, R18, 0x4, RZ ;  /* 0x00000004120f8824 */ /* 0x000fc600078e00ff */
[----:B------:R-:W-:Y:S02]  /*0190*/  @!P0 SHF.L.U64.HI R18, R18, 0x2, R5 ;  /* 0x0000000212128819 */ /* 0x000fe40000010205 */
[----:B------:R-:W-:Y:S02]  /*01a0*/  CS2R R4, SRZ ;  /* 0x0000000000047805 */ /* 0x000fe4000001ff00 */
[----:B------:R-:W3:Y:S01]  /*01b0*/  @!P0 LDC.64 R20, c[0x0][0x390] ;  /* 0x0000e400ff148b82 */ /* 0x000ee20000000a00 */
[----:B-1----:R-:W-:-:S05]  /*01c0*/  @!P2 IADD3 R8, P3, PT, R11, R8, RZ ;  /* 0x000000080b08a210 */ /* 0x002fca0007f7e0ff */
[----:B------:R-:W-:Y:S01]  /*01d0*/  @!P2 IMAD.X R9, R14, 0x1, R9, P3 ;  /* 0x000000010e09a824 */ /* 0x000fe200018e0609 */
[----:B--2---:R-:W-:-:S04]  /*01e0*/  @!P0 IADD3 R12, P4, PT, R15, R6, RZ ;  /* 0x000000060f0c8210 */ /* 0x004fc80007f9e0ff */
[----:B0-----:R-:W2:Y:S01]  /*01f0*/  @!P2 LDG.E R5, desc[UR4][R8.64] ;  /* 0x000000040805a981 */ /* 0x001ea2000c1e1900 */
[----:B------:R-:W-:Y:S02]  /*0200*/  @!P0 IMAD.X R13, R18, 0x1, R7, P4 ;  /* 0x00000001120d8824 */ /* 0x000fe400020e0607 */
[----:B------:R-:W0:Y:S03]  /*0210*/  @!P2 LDC.64 R6, c[0x0][0x390] ;  /* 0x0000e400ff06ab82 */ /* 0x000e260000000a00 */
[----:B------:R-:W4:Y:S01]  /*0220*/  @!P0 LDG.E R4, desc[UR4][R12.64] ;  /* 0x000000040c048981 */ /* 0x000f22000c1e1900 */
[----:B0-----:R-:W-:-:S05]  /*0230*/  @!P2 IADD3 R10, P3, PT, R11, R6, RZ ;  /* 0x000000060b0aa210 */ /* 0x001fca0007f7e0ff */
[----:B------:R-:W-:Y:S01]  /*0240*/  @!P2 IMAD.X R11, R14, 0x1, R7, P3 ;  /* 0x000000010e0ba824 */ /* 0x000fe200018e0607 */
[----:B------:R-:W-:-:S06]  /*0250*/  CS2R R6, SRZ ;  /* 0x0000000000067805 */ /* 0x000fcc000001ff00 */
[----:B------:R0:W5:Y:S01]  /*0260*/  @!P2 LDG.E R6, desc[UR4][R10.64] ;  /* 0x000000040a06a981 */ /* 0x000162000c1e1900 */
[----:B---3--:R-:W-:-:S05]  /*0270*/  @!P0 IADD3 R14, P2, PT, R15, R20, RZ ;  /* 0x000000140f0e8210 */ /* 0x008fca0007f5e0ff */
[----:B------:R-:W-:-:S05]  /*0280*/  @!P0 IMAD.X R15, R18, 0x1, R21, P2 ;  /* 0x00000001120f8824 */ /* 0x000fca00010e0615 */
[----:B------:R1:W5:Y:S01]  /*0290*/  @!P0 LDG.E R7, desc[UR4][R14.64] ;  /* 0x000000040e078981 */ /* 0x000362000c1e1900 */
[----:B--2---:R-:W-:Y:S01]  /*02a0*/  FADD.FTZ R8, RZ, R5 ;  /* 0x00000005ff087221 */ /* 0x004fe20000010000 */
[----:B----4-:R-:W-:-:S04]  /*02b0*/  FADD.FTZ R9, RZ, R4 ;  /* 0x00000004ff097221 */ /* 0x010fc80000010000 */
[----:B------:R-:W2:Y:S04]  /*02c0*/  SHFL.BFLY PT, R13, R8, 0x10, 0x1f ;  /* 0x0e001f00080d7f89 */ /* 0x000ea800000e0000 */
[----:B------:R-:W3:Y:S01]  /*02d0*/  SHFL.BFLY PT, R12, R9, 0x10, 0x1f ;  /* 0x0e001f00090c7f89 */ /* 0x000ee200000e0000 */
[----:B--2---:R-:W-:Y:S01]  /*02e0*/  FADD.FTZ R13, R8, R13 ;  /* 0x0000000d080d7221 */ /* 0x004fe20000010000 */
[----:B---3--:R-:W-:-:S04]  /*02f0*/  FADD.FTZ R12, R9, R12 ;  /* 0x0000000c090c7221 */ /* 0x008fc80000010000 */
[----:B0-----:R-:W0:Y:S04]  /*0300*/  SHFL.BFLY PT, R10, R13, 0x8, 0x1f ;  /* 0x0d001f000d0a7f89 */ /* 0x001e2800000e0000 */
[----:B------:R-:W2:Y:S01]  /*0310*/  SHFL.BFLY PT, R11, R12, 0x8, 0x1f ;  /* 0x0d001f000c0b7f89 */ /* 0x000ea200000e0000 */
[----:B0-----:R-:W-:Y:S01]  /*0320*/  FADD.FTZ R10, R13, R10 ;  /* 0x0000000a0d0a7221 */ /* 0x001fe20000010000 */
[----:B--2---:R-:W-:-:S04]  /*0330*/  FADD.FTZ R11, R12, R11 ;  /* 0x0000000b0c0b7221 */ /* 0x004fc80000010000 */
[----:B-1----:R-:W0:Y:S04]  /*0340*/  SHFL.BFLY PT, R15, R10, 0x4, 0x1f ;  /* 0x0c801f000a0f7f89 */ /* 0x002e2800000e0000 */
        /* <DEDUP_REMOVED lines=11> */
[----:B-1----:R-:W-:-:S03]  /*0400*/  FADD.FTZ R12, R17, R12 ;  /* 0x0000000c110c7221 */ /* 0x002fc60000010000 */
[----:B------:R-:W-:-:S09]  /*0410*/  ISETP.EQ.OR P0, PT, R16, 0x1, P1 ;  /* 0x000000011000780c */ /* 0x000fd20000f02670 */
[----:B------:R-:W1:Y:S01]  /*0420*/  @!P1 LDC.64 R8, c[0x0][0x380] ;  /* 0x0000e000ff089b82 */ /* 0x000e620000000a00 */
[----:B-----5:R-:W-:-:S05]  /*0430*/  @!P1 FFMA.FTZ R6, R12, -R6, R5 ;  /* 0x800000060c069223 */ /* 0x020fca0000010005 */
[----:B------:R-:W-:Y:S02]  /*0440*/  @!P1 F2FP.BF16.F32.PACK_AB R6, RZ, R6 ;  /* 0x00000006ff06923e */ /* 0x000fe400000010ff */
[----:B-1----:R-:W-:-:S04]  /*0450*/  @!P1 LEA R8, P2, R0, R8, 0x1 ;  /* 0x0000000800089211 */ /* 0x002fc800078408ff */
[----:B------:R-:W-:-:S05]  /*0460*/  @!P1 LEA.HI.X R9, R0, R9, R3, 0x1, P2 ;  /* 0x0000000900099211 */ /* 0x000fca00010f0c03 */
[----:B------:R1:W-:Y:S01]  /*0470*/  @!P1 STG.E.U16 desc[UR4][R8.64], R6 ;  /* 0x0000000608009986 */ /* 0x0003e2000c101504 */
[----:B------:R-:W-:Y:S05]  /*0480*/  @P0 EXIT ;  /* 0x000000000000094d */ /* 0x000fea0003800000 */
[----:B------:R-:W3:Y:S01]  /*0490*/  LDCU.64 UR6, c[0x0][0x380] ;  /* 0x00007000ff0677ac */ /* 0x000ee20008000a00 */
[----:B------:R-:W-:Y:S01]  /*04a0*/  IADD3 R0, P0, PT, R0, UR8, RZ ;  /* 0x0000000800007c10 */ /* 0x000fe2000ff1e0ff */
[----:B0-2---:R-:W-:-:S04]  /*04b0*/  FADD.FTZ R13, R13, R18 ;  /* 0x000000120d0d7221 */ /* 0x005fc80000010000 */
[----:B------:R-:W-:Y:S01]  /*04c0*/  FFMA.FTZ R7, R13, -R7, R4 ;  /* 0x800000070d077223 */ /* 0x000fe20000010004 */
[----:B------:R-:W-:-:S04]  /*04d0*/  IMAD.X R3, RZ, RZ, R3, P0 ;  /* 0x000000ffff037224 */ /* 0x000fc800000e0603 */
[----:B------:R-:W-:Y:S02]  /*04e0*/  F2FP.BF16.F32.PACK_AB R7, RZ, R7 ;  /* 0x00000007ff07723e */ /* 0x000fe400000010ff */
[----:B---3--:R-:W-:-:S04]  /*04f0*/  LEA R2, P0, R0, UR6, 0x1 ;  /* 0x0000000600027c11 */ /* 0x008fc8000f8008ff */
[----:B------:R-:W-:-:S05]  /*0500*/  LEA.HI.X R3, R0, UR7, R3, 0x1, P0 ;  /* 0x0000000700037c11 */ /* 0x000fca00080f0c03 */
[----:B------:R-:W-:Y:S01]  /*0510*/  STG.E.U16 desc[UR4][R2.64], R7 ;  /* 0x0000000702007986 */ /* 0x000fe2000c101504 */
[----:B------:R-:W-:Y:S05]  /*0520*/  EXIT ;  /* 0x000000000000794d */ /* 0x000fea0003800000 */
.L_x_3892:
        /* <DEDUP_REMOVED lines=13> */
.L_x_11238:


//--------------------- .text._ZN43_GLOBAL__N__9ae7fba5_10_SoftMax_cu_9f978f6321softmax_warp_backwardIfN3c108BFloat16EfLi4ELb0ELb0EEEvPT0_PKT_S7_iiiPKb --------------------------
	.section	.text._ZN43_GLOBAL__N__9ae7fba5_10_SoftMax_cu_9f978f6321softmax_warp_backwardIfN3c108BFloat16EfLi4ELb0ELb0EEEvPT0_PKT_S7_iiiPKb,"ax",@progbits
	.align	128
.text._ZN43_GLOBAL__N__9ae7fba5_10_SoftMax_cu_9f978f6321softmax_warp_backwardIfN3c108BFloat16EfLi4ELb0ELb0EEEvPT0_PKT_S7_iiiPKb:
        .type           _ZN43_GLOBAL__N__9ae7fba5_10_SoftMax_cu_9f978f6321softmax_warp_backwardIfN3c108BFloat16EfLi4ELb0ELb0EEEvPT0_PKT_S7_iiiPKb,@function
        .size           _ZN43_GLOBAL__N__9ae7fba5_10_SoftMax_cu_9f978f6321softmax_warp_backwardIfN3c108BFloat16EfLi4ELb0ELb0EEEvPT0_PKT_S7_iiiPKb,(.L_x_11239 - _ZN43_GLOBAL__N__9ae7fba5_10_SoftMax_cu_9f978f6321softmax_warp_backwardIfN3c108BFloat16EfLi4ELb0ELb0EEEvPT0_PKT_S7_iiiPKb)
        .other          _ZN43_GLOBAL__N__9ae7fba5_10_SoftMax_cu_9f978f6321softmax_warp_backwardIfN3c108BFloat16EfLi4ELb0ELb0EEEvPT0_PKT_S7_iiiPKb,@"STO_CUDA_ENTRY STV_DEFAULT"
_ZN43_GLOBAL__N__9ae7fba5_10_SoftMax_cu_9f978f6321softmax_warp_backwardIfN3c108BFloat16EfLi4ELb0ELb0EEEvPT0_PKT_S7_iiiPKb:
        /* <DEDUP_REMOVED lines=71> */
[----:B--2---:R-:W-:-:S04]  /*0470*/  FADD.FTZ R17, R14, R17 ;  /* 0x000000110e117221 */ /* 0x004fc80000010000 */
[----:B------:R-:W-:Y:S01]  /*0480*/  FFMA.FTZ R7, R17, -R7, R4 ;  /* 0x8000000711077223 */ /* 0x000fe20000010004 */
[----:B------:R-:W-:-:S04]  /*0490*/  IMAD.X R3, RZ, RZ, R3, P0 ;  /* 0x000000ffff037224 */ /* 0x000fc800000e0603 */
[----:B------:R-:W-:Y:S02]  /*04a0*/  F2FP.BF16.F32.PACK_AB R7, RZ, R7 ;  /* 0x00000007ff07723e */ /* 0x000fe400000010ff */
[----:B---3--:R-:W-:-:S04]  /*04b0*/  LEA R2, P0, R0, UR6, 0x1 ;  /* 0x0000000600027c11 */ /* 0x008fc8000f8008ff */
[----:B------:R-:W-:-:S05]  /*04c0*/  LEA.HI.X R3, R0, UR7, R3, 0x1, P0 ;  /* 0x0000000700037c11 */ /* 0x000fca00080f0c03 */
[----:B------:R-:W-:Y:S01]  /*04d0*/  STG.E.U16 desc[UR4][R2.64], R7 ;  /* 0x0000000702007986 */ /* 0x000fe2000c101504 */
[----:B------:R-:W-:Y:S05]  /*04e0*/  EXIT ;  /* 0x000000000000794d */ /* 0x000fea0003800000 */
.L_x_3893:
        /* <DEDUP_REMOVED lines=9> */
.L_x_11239:


//--------------------- .text._ZN43_GLOBAL__N__9ae7fba5_10_SoftMax_cu_9f978f6321softmax_warp_backwardIfN3c108BFloat16EfLi3ELb0ELb0EEEvPT0_PKT_S7_iiiPKb --------------------------
	.section	.text._ZN43_GLOBAL__N__9ae7fba5_10_SoftMax_cu_9f978f6321softmax_warp_backwardIfN3c108BFloat16EfLi3ELb0ELb0EEEvPT0_PKT_S7_iiiPKb,"ax",@progbits
	.align	128
.text._ZN43_GLOBAL__N__9ae7fba5_10_SoftMax_cu_9f978f6321softmax_warp_backwardIfN3c108BFloat16EfLi3ELb0ELb0EEEvPT0_PKT_S7_iiiPKb:
        .type           _ZN43_GLOBAL__N__9ae7fba5_10_SoftMax_cu_9f978f6321softmax_warp_backwardIfN3c108BFloat16EfLi3ELb0ELb0EEEvPT0_PKT_S7_iiiPKb,@function
        .size           _ZN43_GLOBAL__N__9ae7fba5_10_SoftMax_cu_9f978f6321softmax_warp_backwardIfN3c108BFloat16EfLi3ELb0ELb0EEEvPT0_PKT_S7_iiiPKb,(.L_x_11240 - _ZN43_GLOBAL__N__9ae7fba5_10_SoftMax_cu_9f978f6321softmax_warp_backwardIfN3c108BFloat16EfLi3ELb0ELb0EEEvPT0_PKT_S7_iiiPKb)
        .other          _ZN43_GLOBAL__N__9ae7fba5_10_SoftMax_cu_9f978f6321softmax_warp_backwardIfN3c108BFloat16EfLi3ELb0ELb0EEEvPT0_PKT_S7_iiiPKb,@"STO_CUDA_ENTRY STV_DEFAULT"
_ZN43_GLOBAL__N__9ae7fba5_10_SoftMax_cu_9f978f6321softmax_warp_backwardIfN3c108BFloat16EfLi3ELb0ELb0EEEvPT0_PKT_S7_iiiPKb:
        /* <DEDUP_REMOVED lines=52> */
[----:B-1----:R0:W1:Y:S04]  /*0340*/  SHFL.BFLY PT, R14, R17, 0x1, 0x181f ;  /* 0x0c381f00110e7f89 */ /* 0x00206800000e0000 */
        /* <DEDUP_REMOVED lines=22> */
.L_x_3894:
        /* <DEDUP_REMOVED lines=13> */
.L_x_11240:


//--------------------- .text._ZN43_GLOBAL__N__9ae7fba5_10_SoftMax_cu_9f978f6321softmax_warp_backwardIfN3c108BFloat16EfLi2ELb0ELb0EEEvPT0_PKT_S7_iiiPKb --------------------------
	.section	.text._ZN43_GLOBAL__N__9ae7fba5_10_SoftMax_cu_9f978f6321softmax_warp_backwardIfN3c108BFloat16EfLi2ELb0ELb0EEEvPT0_PKT_S7_iiiPKb,"ax",@progbits
	.align	128
.text._ZN43_GLOBAL__N__9ae7fba5_10_SoftMax_cu_9f978f6321softmax_warp_backwardIfN3c108BFloat16EfLi2ELb0ELb0EEEvPT0_PKT_S7_iiiPKb:
        .type           _ZN43_GLOBAL__N__9ae7fba5_10_SoftMax_cu_9f978f6321softmax_warp_backwardIfN3c108BFloat16EfLi2ELb0ELb0EEEvPT0_PKT_S7_iiiPKb,@function
        .size           _ZN43_GLOBAL__N__9ae7fba5_10_SoftMax_cu_9f978f6321softmax_warp_backwardIfN3c108BFloat16EfLi2ELb0ELb0EEEvPT0_PKT_S7_iiiPKb,(.L_x_11241 - _ZN43_GLOBAL__N__9ae7fba5_10_SoftMax_cu_9f978f6321softmax_warp_backwardIfN3c108BFloat16EfLi2ELb0ELb0EEEvPT0_PKT_S7_iiiPKb)
        .other          _ZN43_GLOBAL__N__9ae7fba5_10_SoftMax_cu_9f978f6321softmax_warp_backwardIfN3c108BFloat16EfLi2ELb0ELb0EEEvPT0_PKT_S7_iiiPKb,@"STO_CUDA_ENTRY STV_DEFAULT"
_ZN43_GLOBAL__N__9ae7fba5_10_SoftMax_cu_9f978f6321softmax_warp_backwardIfN3c108BFloat16EfLi2ELb0ELb0EEEvPT0_PKT_S7_iiiPKb:
[----:B------:R-:W-:Y:S01]  /*0000*/  LDC R1, c[0x0][0x37c] ;  /* 0x0000df00ff017b82 */ /* 0x000fe20000000800 */
[----:B------:R-:W0:Y:S01]  /*0010*/  S2R R0, SR_CTAID.X ;  /* 0x0000000000007919 */ /* 0x000e220000002500 */
[----:B------:R-:W0:Y:S01]  /*0020*/  LDCU UR4, c[0x0][0x364] ;  /* 0x00006c80ff0477ac */ /* 0x000e220008000800 */
[----:B------:R-:W-:Y:S01]  /*0030*/  IMAD.MOV.U32 R2, RZ, RZ, RZ ;  /* 0x000000ffff027224 */ /* 0x000fe200078e00ff */
        /* <DEDUP_REMOVED lines=22> */
[----:B------:R-:W-:-:S04]  /*01a0*/  @!P0 SHF.L.U64.HI R18, R18, 0x2, R5 ;  /* 0x0000000212128819 */ /* 0x000fc80000010205 */
[----:B------:R-:W3:Y:S01]  /*01b0*/  @!P2 LDC.64 R20, c[0x0][0x390] ;  /* 0x0000e400ff14ab82 */ /* 0x000ee20000000a00 */
[----:B-1----:R-:W-:-:S05]  /*01c0*/  @!P2 IADD3 R8, P3, PT, R11, R8, RZ ;  /* 0x000000080b08a210 */ /* 0x002fca0007f7e0ff */
[----:B------:R-:W-:Y:S01]  /*01d0*/  @!P2 IMAD.X R9, R14, 0x1, R9, P3 ;  /* 0x000000010e09a824 */ /* 0x000fe200018e0609 */
[----:B--2---:R-:W-:Y:S01]  /*01e0*/  @!P0 IADD3 R12, P4, PT, R15, R6, RZ ;  /* 0x000000060f0c8210 */ /* 0x004fe20007f9e0ff */
[----:B------:R-:W-:-:S04]  /*01f0*/  IMAD.MOV.U32 R6, RZ, RZ, RZ ;  /* 0x000000ffff067224 */ /* 0x000fc800078e00ff */
[----:B------:R-:W-:Y:S02]  /*0200*/  @!P0 IMAD.X R13, R18, 0x1, R7, P4 ;  /* 0x00000001120d8824 */ /* 0x000fe400020e0607 */
[----:B0-----:R-:W2:Y:S01]  /*0210*/  @!P2 LDG.E R6, desc[UR4][R8.64] ;  /* 0x000000040806a981 */ /* 0x001ea2000c1e1900 */
[----:B---3--:R-:W-:-:S03]  /*0220*/  @!P2 IADD3 R10, P3, PT, R11, R20, RZ ;  /* 0x000000140b0aa210 */ /* 0x008fc60007f7e0ff */
[----:B------:R-:W3:Y:S01]  /*0230*/  @!P0 LDG.E R2, desc[UR4][R12.64] ;  /* 0x000000040c028981 */ /* 0x000ee2000c1e1900 */
[----:B------:R-:W-:Y:S02]  /*0240*/  IMAD.MOV.U32 R7, RZ, RZ, RZ ;  /* 0x000000ffff077224 */ /* 0x000fe400078e00ff */
[----:B------:R-:W-:Y:S02]  /*0250*/  @!P2 IMAD.X R11, R14, 0x1, R21, P3 ;  /* 0x000000010e0ba824 */ /* 0x000fe400018e0615 */
[----:B------:R-:W0:Y:S03]  /*0260*/  @!P0 LDC.64 R20, c[0x0][0x390] ;  /* 0x0000e400ff148b82 */ /* 0x000e260000000a00 */
[----:B------:R1:W5:Y:S01]  /*0270*/  @!P2 LDG.E R7, desc[UR4][R10.64] ;  /* 0x000000040a07a981 */ /* 0x000362000c1e1900 */
[----:B------:R-:W-:Y:S01]  /*0280*/  IMAD.MOV.U32 R17, RZ, RZ, RZ ;  /* 0x000000ffff117224 */ /* 0x000fe200078e00ff */
[----:B0-----:R-:W-:-:S05]  /*0290*/  @!P0 IADD3 R14, P2, PT, R15, R20, RZ ;  /* 0x000000140f0e8210 */ /* 0x001fca0007f5e0ff */
[----:B------:R-:W-:-:S05]  /*02a0*/  @!P0 IMAD.X R15, R18, 0x1, R21, P2 ;  /* 0x00000001120f8824 */ /* 0x000fca00010e0615 */
[----:B------:R0:W5:Y:S01]  /*02b0*/  @!P0 LDG.E R17, desc[UR4][R14.64] ;  /* 0x000000040e118981 */ /* 0x000162000c1e1900 */
[----:B--2---:R-:W-:Y:S01]  /*02c0*/  FADD.FTZ R5, RZ, R6 ;  /* 0x00000006ff057221 */ /* 0x004fe20000010000 */
[----:B---3--:R-:W-:-:S04]  /*02d0*/  FADD.FTZ R8, RZ, R2 ;  /* 0x00000002ff087221 */ /* 0x008fc80000010000 */
[----:B------:R-:W2:Y:S04]  /*02e0*/  SHFL.BFLY PT, R12, R5, 0x2, 0x1c1f ;  /* 0x0c5c1f00050c7f89 */ /* 0x000ea800000e0000 */
[----:B------:R-:W3:Y:S01]  /*02f0*/  SHFL.BFLY PT, R9, R8, 0x2, 0x1c1f ;  /* 0x0c5c1f0008097f89 */ /* 0x000ee200000e0000 */
[----:B--2---:R-:W-:Y:S01]  /*0300*/  FADD.FTZ R12, R5, R12 ;  /* 0x0000000c050c7221 */ /* 0x004fe20000010000 */
[----:B---3--:R-:W-:-:S04]  /*0310*/  FADD.FTZ R9, R8, R9 ;  /* 0x0000000908097221 */ /* 0x008fc80000010000 */
        /* <DEDUP_REMOVED lines=23> */
.L_x_3895:
        /* <DEDUP_REMOVED lines=15> */
.L_x_11241:


//--------------------- .text._ZN43_GLOBAL__N__9ae7fba5_10_SoftMax_cu_9f978f6321softmax_warp_backwardIfN3c108BFloat16EfLi1ELb0ELb0EEEvPT0_PKT_S7_iiiPKb --------------------------
	.section	.text._ZN43_GLOBAL__N__9ae7fba5_10_SoftMax_cu_9f978f6321softmax_warp_backwardIfN3c108BFloat16EfLi1ELb0ELb0EEEvPT0_PKT_S7_iiiPKb,"ax",@progbits
	.align	128
.text._ZN43_GLOBAL__N__9ae7fba5_10_SoftMax_cu_9f978f6321softmax_warp_backwardIfN3c108BFloat16EfLi1ELb0ELb0EEEvPT0_PKT_S7_iiiPKb:
        .type           _ZN43_GLOBAL__N__9ae7fba5_10_SoftMax_cu_9f978f6321softmax_warp_backwardIfN3c108BFloat16EfLi1ELb0ELb0EEEvPT0_PKT_S7_iiiPKb,@function
        .size           _ZN43_GLOBAL__N__9ae7fba5_10_SoftMax_cu_9f978f6321softmax_warp_backwardIfN3c108BFloat16EfLi1ELb0ELb0EEEvPT0_PKT_S7_iiiPKb,(.L_x_11242 - _ZN43_GLOBAL__N__9ae7fba5_10_SoftMax_cu_9f978f6321softmax_warp_backwardIfN3c108BFloat16EfLi1ELb0ELb0EEEvPT0_PKT_S7_iiiPKb)
        .other          _ZN43_GLOBAL__N__9ae7fba5_10_SoftMax_cu_9f978f6321softmax_warp_backwardIfN3c108BFloat16EfLi1ELb0ELb0EEEvPT0_PKT_S7_iiiPKb,@"STO_CUDA_ENTRY STV_DEFAULT"
_ZN43_GLOBAL__N__9ae7fba5_10_SoftMax_cu_9f978f6321softmax_warp_backwardIfN3c108BFloat16EfLi1ELb0ELb0EEEvPT0_PKT_S7_iiiPKb:
        /* <DEDUP_REMOVED lines=19> */
[C---:B------:R-:W-:Y:S01]  /*0130*/  @!P0 IADD3 R18, P3, PT, R0.reuse, UR8, RZ ;  /* 0x0000000800128c10 */ /* 0x040fe2000ff7e0ff */
[C---:B------:R-:W-:Y:S01]  /*0140*/  @!P2 IMAD.SHL.U32 R15, R0.reuse, 0x4, RZ ;  /* 0x00000004000fa824 */ /* 0x040fe200078e00ff */
[----:B------:R-:W-:-:S03]  /*0150*/  @!P2 SHF.L.U64.HI R12, R0, 0x2, R3 ;  /* 0x00000002000ca819 */ /* 0x000fc60000010203 */
[----:B------:R-:W-:Y:S02]  /*0160*/  @!P0 IMAD.X R9, RZ, RZ, R3, P3 ;  /* 0x000000ffff098224 */ /* 0x000fe400018e0603 */
[C---:B------:R-:W-:Y:S01]  /*0170*/  @!P0 IMAD.SHL.U32 R13, R18.reuse, 0x4, RZ ;  /* 0x00000004120d8824 */ /* 0x040fe200078e00ff */
[----:B------:R-:W2:Y:S02]  /*0180*/  @!P2 LDC.64 R6, c[0x0][0x388] ;  /* 0x0000e200ff06ab82 */ /* 0x000ea40000000a00 */
[----:B------:R-:W-:Y:S02]  /*0190*/  @!P0 SHF.L.U64.HI R18, R18, 0x2, R9 ;  /* 0x0000000212128819 */ /* 0x000fe40000010209 */
[----:B------:R-:W-:-:S04]  /*01a0*/  CS2R R8, SRZ ;  /* 0x0000000000087805 */ /* 0x000fc8000001ff00 */
[----:B------:R-:W3:Y:S01]  /*01b0*/  @!P0 LDC.64 R20, c[0x0][0x390] ;  /* 0x0000e400ff148b82 */ /* 0x000ee20000000a00 */
[----:B-1----:R-:W-:-:S05]  /*01c0*/  @!P0 IADD3 R10, P4, PT, R13, R4, RZ ;  /* 0x000000040d0a8210 */ /* 0x002fca0007f9e0ff */
[----:B------:R-:W-:Y:S02]  /*01d0*/  @!P0 IMAD.X R11, R18, 0x1, R5, P4 ;  /* 0x00000001120b8824 */ /* 0x000fe400020e0605 */
[----:B------:R-:W1:Y:S01]  /*01e0*/  @!P2 LDC.64 R4, c[0x0][0x390] ;  /* 0x0000e400ff04ab82 */ /* 0x000e620000000a00 */
[----:B--2---:R-:W-:Y:S02]  /*01f0*/  @!P2 IADD3 R6, P3, PT, R15, R6, RZ ;  /* 0x000000060f06a210 */ /* 0x004fe40007f7e0ff */
[----:B0-----:R-:W2:Y:S03]  /*0200*/  @!P0 LDG.E R8, desc[UR4][R10.64] ;  /* 0x000000040a088981 */ /* 0x001ea6000c1e1900 */
[----:B------:R-:W-:-:S05]  /*0210*/  @!P2 IMAD.X R7, R12, 0x1, R7, P3 ;  /* 0x000000010c07a824 */ /* 0x000fca00018e0607 */
[----:B------:R2:W4:Y:S01]  /*0220*/  @!P2 LDG.E R9, desc[UR4][R6.64] ;  /* 0x000000040609a981 */ /* 0x000522000c1e1900 */
[----:B-1----:R-:W-:Y:S02]  /*0230*/  @!P2 IADD3 R4, P3, PT, R15, R4, RZ ;  /* 0x000000040f04a210 */ /* 0x002fe40007f7e0ff */
[----:B------:R-:W-:-:S03]  /*0240*/  CS2R R14, SRZ ;  /* 0x00000000000e7805 */ /* 0x000fc6000001ff00 */
[----:B------:R-:W-:-:S05]  /*0250*/  @!P2 IMAD.X R5, R12, 0x1, R5, P3 ;  /* 0x000000010c05a824 */ /* 0x000fca00018e0605 */
[----:B------:R0:W5:Y:S01]  /*0260*/  @!P2 LDG.E R14, desc[UR4][R4.64] ;  /* 0x00000004040ea981 */ /* 0x000162000c1e1900 */
[----:B---3--:R-:W-:-:S05]  /*0270*/  @!P0 IADD3 R12, P2, PT, R13, R20, RZ ;  /* 0x000000140d0c8210 */ /* 0x008fca0007f5e0ff */
[----:B------:R-:W-:-:S05]  /*0280*/  @!P0 IMAD.X R13, R18, 0x1, R21, P2 ;  /* 0x00000001120d8824 */ /* 0x000fca00010e0615 */
[----:B------:R0:W5:Y:S01]  /*0290*/  @!P0 LDG.E R15, desc[UR4][R12.64] ;  /* 0x000000040c0f8981 */ /* 0x000162000c1e1900 */
[----:B--2---:R-:W-:Y:S01]  /*02a0*/  FADD.FTZ R7, RZ, R8 ;  /* 0x00000008ff077221 */ /* 0x004fe20000010000 */
[----:B----4-:R-:W-:-:S04]  /*02b0*/  FADD.FTZ R6, RZ, R9 ;  /* 0x00000009ff067221 */ /* 0x010fc80000010000 */
[----:B------:R0:W1:Y:S04]  /*02c0*/  SHFL.BFLY PT, R10, R7, 0x1, 0x1e1f ;  /* 0x0c3e1f00070a7f89 */ /* 0x00006800000e0000 */
[----:B------:R0:W2:Y:S01]  /*02d0*/  SHFL.BFLY PT, R11, R6, 0x1, 0x1e1f ;  /* 0x0c3e1f00060b7f89 */ /* 0x0000a200000e0000 */
[----:B------:R-:W-:Y:S05]  /*02e0*/  @!P1 EXIT ;  /* 0x000000000000994d */ /* 0x000fea0003800000 */
[----:B------:R-:W-:Y:S01]  /*02f0*/  ISETP.GE.AND P1, PT, R2, UR8, PT ;  /* 0x0000000802007c0c */ /* 0x000fe2000bf26270 */
[----:B0-2---:R-:W-:-:S03]  /*0300*/  FADD.FTZ R6, R6, R11 ;  /* 0x0000000b06067221 */ /* 0x005fc60000010000 */
[----:B------:R-:W-:-:S09]  /*0310*/  ISETP.EQ.OR P0, PT, R16, 0x1, P1 ;  /* 0x000000011000780c */ /* 0x000fd20000f02670 */
[----:B------:R-:W0:Y:S01]  /*0320*/  @!P1 LDC.64 R4, c[0x0][0x380] ;  /* 0x0000e000ff049b82 */ /* 0x000e220000000a00 */
[----:B-----5:R-:W-:-:S05]  /*0330*/  @!P1 FFMA.FTZ R14, R6, -R14, R9 ;  /* 0x8000000e060e9223 */ /* 0x020fca0000010009 */
[----:B------:R-:W-:Y:S02]  /*0340*/  @!P1 F2FP.BF16.F32.PACK_AB R14, RZ, R14 ;  /* 0x0000000eff0e923e */ /* 0x000fe400000010ff */
[----:B0-----:R-:W-:-:S04]  /*0350*/  @!P1 LEA R4, P2, R0, R4, 0x1 ;  /* 0x0000000400049211 */ /* 0x001fc800078408ff */
[----:B------:R-:W-:-:S05]  /*0360*/  @!P1 LEA.HI.X R5, R0, R5, R3, 0x1, P2 ;  /* 0x0000000500059211 */ /* 0x000fca00010f0c03 */
[----:B------:R0:W-:Y:S01]  /*0370*/  @!P1 STG.E.U16 desc[UR4][R4.64], R14 ;  /* 0x0000000e04009986 */ /* 0x0001e2000c101504 */
[----:B------:R-:W-:Y:S05]  /*0380*/  @P0 EXIT ;  /* 0x000000000000094d */ /* 0x000fea0003800000 */
[----:B------:R-:W2:Y:S01]  /*0390*/  LDCU.64 UR6, c[0x0][0x380] ;  /* 0x00007000ff0677ac */ /* 0x000ea20008000a00 */
[----:B------:R-:W-:Y:S01]  /*03a0*/  IADD3 R0, P0, PT, R0, UR8, RZ ;  /* 0x0000000800007c10 */ /* 0x000fe2000ff1e0ff */
[----:B-1----:R-:W-:-:S04]  /*03b0*/  FADD.FTZ R7, R7, R10 ;  /* 0x0000000a07077221 */ /* 0x002fc80000010000 */
[----:B------:R-:W-:Y:S01]  /*03c0*/  FFMA.FTZ R15, R7, -R15, R8 ;  /* 0x8000000f070f7223 */ /* 0x000fe20000010008 */
[----:B------:R-:W-:-:S04]  /*03d0*/  IMAD.X R3, RZ, RZ, R3, P0 ;  /* 0x000000ffff037224 */ /* 0x000fc800000e0603 */
[----:B------:R-:W-:Y:S02]  /*03e0*/  F2FP.BF16.F32.PACK_AB R15, RZ, R15 ;  /* 0x0000000fff0f723e */ /* 0x000fe400000010ff */
[----:B--2---:R-:W-:-:S04]  /*03f0*/  LEA R2, P0, R0, UR6, 0x1 ;  /* 0x0000000600027c11 */ /* 0x004fc8000f8008ff */
[----:B------:R-:W-:-:S05]  /*0400*/  LEA.HI.X R3, R0, UR7, R3, 0x1, P0 ;  /* 0x0000000700037c11 */ /* 0x000fca00080f0c03 */
[----:B------:R-:W-:Y:S01]  /*0410*/  STG.E.U16 desc[UR4][R2.64], R15 ;  /* 0x0000000f02007986 */ /* 0x000fe2000c101504 */
[----:B------:R-:W-:Y:S05]  /*0420*/  EXIT ;  /* 0x000000000000794d */ /* 0x000fea0003800000 */
.L_x_3896:
        /* <DEDUP_REMOVED lines=13> */
.L_x_11242:


//--------------------- .text._ZN43_GLOBAL__N__9ae7fba5_10_SoftMax_cu_9f978f6321softmax_warp_backwardIfN3c108BFloat16EfLi0ELb0ELb0EEEvPT0_PKT_S7_iiiPKb --------------------------
	.section	.text._ZN43_GLOBAL__N__9ae7fba5_10_SoftMax_cu_9f978f6321softmax_warp_backwardIfN3c108BFloat16EfLi0ELb0ELb0EEEvPT0_PKT_S7_iiiPKb,"ax",@progbits
	.align	128
.text._ZN43_GLOBAL__N__9ae7fba5_10_SoftMax_cu_9f978f6321softmax_warp_backwardIfN3c108BFloat16EfLi0ELb0ELb0EEEvPT0_PKT_S7_iiiPKb:
        .type           _ZN43_GLOBAL__N__9ae7fba5_10_SoftMax_cu_9f978f6321softmax_warp_backwardIfN3c108BFloat16EfLi0ELb0ELb0EEEvPT0_PKT_S7_iiiPKb,@function
        .size           _ZN43_GLOBAL__N__9ae7fba5_10_SoftMax_cu_9f978f6321softmax_warp_backwardIfN3c108BFloat16EfLi0ELb0ELb0EEEvPT0_PKT_S7_iiiPKb,(.L_x_11243 - _ZN43_GLOBAL__N__9ae7fba5_10_SoftMax_cu_9f978f6321softmax_warp_backwardIfN3c108BFloat16EfLi0ELb0ELb0EEEvPT0_PKT_S7_iiiPKb)
        .other          _ZN43_GLOBAL__N__9ae7fba5_10_SoftMax_cu_9f978f6321softmax_warp_backwardIfN3c108BFloat16EfLi0ELb0ELb0EEEvPT0_PKT_S7_iiiPKb,@"STO_CUDA_ENTRY STV_DEFAULT"
_ZN43_GLOBAL__N__9ae7fba5_10_SoftMax_cu_9f978f6321softmax_warp_backwardIfN3c108BFloat16EfLi0ELb0ELb0EEEvPT0_PKT_S7_iiiPKb:
[----:B------:R-:W-:Y:S01]  /*0000*/  LDC R1, c[0x0][0x37c] ;  /* 0x0000df00ff017b82 */ /* 0x000fe20000000800 */
[----:B------:R-:W0:Y:S01]  /*0010*/  S2R R2, SR_CTAID.X ;  /* 0x0000000000027919 */ /* 0x000e220000002500 */
[----:B------:R-:W0:Y:S06]  /*0020*/  LDCU UR4, c[0x0][0x364] ;  /* 0x00006c80ff0477ac */ /* 0x000e2c0008000800 */
[----:B------:R-:W1:Y:S01]  /*0030*/  LDC R0, c[0x0][0x3a0] ;  /* 0x0000e800ff007b82 */ /* 0x000e620000000800 */
[----:B------:R-:W-:Y:S01]  /*0040*/  IMAD.MOV.U32 R8, RZ, RZ, RZ ;  /* 0x000000ffff087224 */ /* 0x000fe200078e00ff */
[----:B------:R-:W0:Y:S01]  /*0050*/  S2R R3, SR_TID.Y ;  /* 0x0000000000037919 */ /* 0x000e220000002200 */
[----:B------:R-:W2:Y:S01]  /*0060*/  LDCU.64 UR6, c[0x0][0x398] ;  /* 0x00007300ff0677ac */ /* 0x000ea20008000a00 */
[----:B------:R-:W-:-:S02]  /*0070*/  IMAD.MOV.U32 R15, RZ, RZ, RZ ;  /* 0x000000ffff0f7224 */ /* 0x000fc400078e00ff */
[----:B0-----:R-:W-:Y:S01]  /*0080*/  IMAD R2, R2, UR4, R3 ;  /* 0x0000000402027c24 */ /* 0x001fe2000f8e0203 */
[----:B------:R-:W0:Y:S03]  /*0090*/  LDCU.64 UR4, c[0x0][0x358] ;  /* 0x00006b00ff0477ac */ /* 0x000e260008000a00 */
[----:B------:R-:W-:-:S04]  /*00a0*/  IMAD.SHL.U32 R2, R2, 0x2, RZ ;  /* 0x0000000202027824 */ /* 0x000fc800078e00ff */
[C---:B--2---:R-:W-:Y:S01]  /*00b0*/  IMAD R9, R2.reuse, UR7, RZ ;  /* 0x0000000702097c24 */ /* 0x044fe2000f8e02ff */
[----:B------:R-:W-:-:S04]  /*00c0*/  IADD3 R5, PT, PT, -R2, UR6, RZ ;  /* 0x0000000602057c10 */ /* 0x000fc8000fffe1ff */
[C---:B-1----:R-:W-:Y:S02]  /*00d0*/  VIMNMX R16, PT, PT, R5.reuse, R0, PT ;  /* 0x0000000005107248 */ /* 0x042fe40003fe0100 */
[----:B------:R-:W-:Y:S02]  /*00e0*/  ISETP.GE.AND P0, PT, R5, 0x2, PT ;  /* 0x000000020500780c */ /* 0x000fe40003f06270 */
[----:B------:R-:W-:Y:S02]  /*00f0*/  ISETP.GE.AND P1, PT, R16, 0x1, PT ;  /* 0x000000011000780c */ /* 0x000fe40003f26270 */
[----:B------:R-:W-:Y:S02]  /*0100*/  ISETP.LT.OR P0, PT, R0, 0x1, !P0 ;  /* 0x000000010000780c */ /* 0x000fe40004701670 */
[----:B------:R-:W-:-:S09]  /*0110*/  SHF.R.S32.HI R4, RZ, 0x1f, R9 ;  /* 0x0000001fff047819 */ /* 0x000fd20000011409 */
[----:B------:R-:W1:Y:S01]  /*0120*/  @P1 LDC.64 R10, c[0x0][0x388] ;  /* 0x0000e200ff0a1b82 */ /* 0x000e620000000a00 */
[C---:B------:R-:W-:Y:S01]  /*0130*/  @P1 IMAD.SHL.U32 R3, R9.reuse, 0x4, RZ ;  /* 0x0000000409031824 */ /* 0x040fe200078e00ff */
[----:B------:R-:W-:-:S06]  /*0140*/  @P1 SHF.L.U64.HI R14, R9, 0x2, R4 ;  /* 0x00000002090e1819 */ /* 0x000fcc0000010204 */
[----:B------:R-:W2:Y:S08]  /*0150*/  @P1 LDC.64 R12, c[0x0][0x390] ;  /* 0x0000e400ff0c1b82 */ /* 0x000eb00000000a00 */
[----:B------:R-:W3:Y:S01]  /*0160*/  @!P0 LDC.64 R6, c[0x0][0x388] ;  /* 0x0000e200ff068b82 */ /* 0x000ee20000000a00 */
[----:B-1----:R-:W-:-:S05]  /*0170*/  @P1 IADD3 R10, P2, PT, R3, R10, RZ ;  /* 0x0000000a030a1210 */ /* 0x002fca0007f5e0ff */
[C---:B------:R-:W-:Y:S01]  /*0180*/  @P1 IMAD.X R11, R14.reuse, 0x1, R11, P2 ;  /* 0x000000010e0b1824 */ /* 0x040fe200010e060b */
[----:B--2---:R-:W-:Y:S02]  /*0190*/  @P1 IADD3 R12, P3, PT, R3, R12, RZ ;  /* 0x0000000c030c1210 */ /* 0x004fe40007f7e0ff */
[----:B------:R-:W1:Y:S02]  /*01a0*/  @!P0 LDC.64 R2, c[0x0][0x390] ;  /* 0x0000e400ff028b82 */ /* 0x000e640000000a00 */
[----:B0-----:R0:W5:Y:S01]  /*01b0*/  @P1 LDG.E R8, desc[UR4][R10.64] ;  /* 0x000000040a081981 */ /* 0x001162000c1e1900 */
[----:B------:R-:W-:-:S05]  /*01c0*/  @P1 IMAD.X R13, R14, 0x1, R13, P3 ;  /* 0x000000010e0d1824 */ /* 0x000fca00018e060d */
[----:B------:R2:W5:Y:S01]  /*01d0*/  @P1 LDG.E R15, desc[UR4][R12.64] ;  /* 0x000000040c0f1981 */ /* 0x000562000c1e1900 */
[----:B------:R-:W-:-:S05]  /*01e0*/  @!P0 IADD3 R14, P1, PT, R9, R0, RZ ;  /* 0x00000000090e8210 */ /* 0x000fca0007f3e0ff */
[----:B------:R-:W-:Y:S02]  /*01f0*/  @!P0 IMAD.X R19, RZ, RZ, R4, P1 ;  /* 0x000000ffff138224 */ /* 0x000fe400008e0604 */
[----:B------:R-:W-:-:S03]  /*0200*/  @!P0 IMAD.SHL.U32 R17, R14, 0x4, RZ ;  /* 0x000000040e118824 */ /* 0x000fc600078e00ff */
[----:B------:R-:W-:Y:S02]  /*0210*/  @!P0 SHF.L.U64.HI R14, R14, 0x2, R19 ;  /* 0x000000020e0e8819 */ /* 0x000fe40000010213 */
[C---:B---3--:R-:W-:Y:S02]  /*0220*/  @!P0 IADD3 R6, P1, PT, R17.reuse, R6, RZ ;  /* 0x0000000611068210 */ /* 0x048fe40007f3e0ff */
[----:B-1----:R-:W-:Y:S01]  /*0230*/  @!P0 IADD3 R2, P2, PT, R17, R2, RZ ;  /* 0x0000000211028210 */ /* 0x002fe20007f5e0ff */
[----:B------:R-:W-:Y:S02]  /*0240*/  IMAD.MOV.U32 R17, RZ, RZ, RZ ;  /* 0x000000ffff117224 */ /* 0x000fe400078e00ff */
[----:B0-----:R-:W-:Y:S02]  /*0250*/  IMAD.MOV.U32 R10, RZ, RZ, RZ ;  /* 0x000000ffff0a7224 */ /* 0x001fe400078e00ff */
[C---:B------:R-:W-:Y:S02]  /*0260*/  @!P0 IMAD.X R7, R14.reuse, 0x1, R7, P1 ;  /* 0x000000010e078824 */ /* 0x040fe400008e0607 */
[----:B------:R-:W-:-:S03]  /*0270*/  @!P0 IMAD.X R3, R14, 0x1, R3, P2 ;  /* 0x000000010e038824 */ /* 0x000fc600010e0603 */
[----:B------:R2:W5:Y:S04]  /*0280*/  @!P0 LDG.E R17, desc[UR4][R6.64] ;  /* 0x0000000406118981 */ /* 0x000568000c1e1900 */
[----:B------:R2:W5:Y:S01]  /*0290*/  @!P0 LDG.E R10, desc[UR4][R2.64] ;  /* 0x00000004020a8981 */ /* 0x000562000c1e1900 */
[----:B------:R-:W-:-:S13]  /*02a0*/  ISETP.GT.AND P0, PT, R16, RZ, PT ;  /* 0x000000ff1000720c */ /* 0x000fda0003f04270 */
[----:B--2---:R-:W-:Y:S05]  /*02b0*/  @!P0 EXIT ;  /* 0x000000000000894d */ /* 0x004fea0003800000 */
[----:B------:R-:W0:Y:S01]  /*02c0*/  LDCU.64 UR6, c[0x0][0x380] ;  /* 0x00007000ff0677ac */ /* 0x000e220008000a00 */
[----:B-----5:R-:W-:Y:S01]  /*02d0*/  FADD.FTZ R3, RZ, R8 ;  /* 0x00000008ff037221 */ /* 0x020fe20000010000 */
[----:B------:R-:W-:-:S03]  /*02e0*/  ISETP.NE.AND P0, PT, R5, 0x1, PT ;  /* 0x000000010500780c */ /* 0x000fc60003f05270 */
[----:B------:R-:W-:-:S05]  /*02f0*/  FFMA.FTZ R3, R3, -R15, R8 ;  /* 0x8000000f03037223 */ /* 0x000fca0000010008 */
[----:B------:R-:W-:Y:S02]  /*0300*/  F2FP.BF16.F32.PACK_AB R6, RZ, R3 ;  /* 0x00000003ff06723e */ /* 0x000fe400000010ff */
[----:B0-----:R-:W-:-:S04]  /*0310*/  LEA R2, P1, R9, UR6, 0x1 ;  /* 0x0000000609027c11 */ /* 0x001fc8000f8208ff */
[----:B------:R-:W-:-:S05]  /*0320*/  LEA.HI.X R3, R9, UR7, R4, 0x1, P1 ;  /* 0x0000000709037c11 */ /* 0x000fca00088f0c04 */
[----:B------:R0:W-:Y:S01]  /*0330*/  STG.E.U16 desc[UR4][R2.64], R6 ;  /* 0x0000000602007986 */ /* 0x0001e2000c101504 */
[----:B------:R-:W-:Y:S05]  /*0340*/  @!P0 EXIT ;  /* 0x000000000000894d */ /* 0x000fea0003800000 */
[----:B------:R-:W-:Y:S01]  /*0350*/  FADD.FTZ R4, RZ, R17 ;  /* 0x00000011ff047221 */ /* 0x000fe20000010000 */
[----:B0-----:R-:W-:-:S03]  /*0360*/  LEA R2, P0, R0, R2, 0x1 ;  /* 0x0000000200027211 */ /* 0x001fc600078008ff */
[----:B------:R-:W-:Y:S02]  /*0370*/  FFMA.FTZ R4, R4, -R10, R17 ;  /* 0x8000000a04047223 */ /* 0x000fe40000010011 */
[----:B------:R-:W-:-:S03]  /*0380*/  IMAD.X R3, RZ, RZ, R3, P0 ;  /* 0x000000ffff037224 */ /* 0x000fc600000e0603 */
[----:B------:R-:W-:-:S05]  /*0390*/  F2FP.BF16.F32.PACK_AB R4, RZ, R4 ;  /* 0x00000004ff04723e */ /* 0x000fca00000010ff */
[----:B------:R-:W-:Y:S01]  /*03a0*/  STG.E.U16 desc[UR4][R2.64], R4 ;  /* 0x0000000402007986 */ /* 0x000fe2000c101504 */
[----:B------:R-:W-:Y:S05]  /*03b0*/  EXIT ;  /* 0x000000000000794d */ /* 0x000fea0003800000 */
.L_x_3897:
        /* <DEDUP_REMOVED lines=12> */
.L_x_11243:


//--------------------- .text._ZN43_GLOBAL__N__9ae7fba5_10_SoftMax_cu_9f978f6321softmax_warp_backwardIN3c108BFloat16ES2_fLi10ELb0ELb0EEEvPT0_PKT_S7_iiiPKb --------------------------
	.section	.text._ZN43_GLOBAL__N__9ae7fba5_10_SoftMax_cu_9f978f6321softmax_warp_backwardIN3c108BFloat16ES2_fLi10ELb0ELb0EEEvPT0_PKT_S7_iiiPKb,"ax",@progbits
	.align	128
.text._ZN43_GLOBAL__N__9ae7fba5_10_SoftMax_cu_9f978f6321softmax_warp_backwardIN3c108BFloat16ES2_fLi10ELb0ELb0EEEvPT0_PKT_S7_iiiPKb:
        .type           _ZN43_GLOBAL__N__9ae7fba5_10_SoftMax_cu_9f978f6321softmax_warp_backwardIN3c108BFloat16ES2_fLi10ELb0ELb0EEEvPT0_PKT_S7_iiiPKb,@function
        .size           _ZN43_GLOBAL__N__9ae7fba5_10_SoftMax_cu_9f978f6321softmax_warp_backwardIN3c108BFloat16ES2_fLi10ELb0ELb0EEEvPT0_PKT_S7_iiiPKb,(.L_x_11244 - _ZN43_GLOBAL__N__9ae7fba5_10_SoftMax_cu_9f978f6321softmax_warp_backwardIN3c108BFloat16ES2_fLi10ELb0ELb0EEEvPT0_PKT_S7_iiiPKb)
        .other          _ZN43_GLOBAL__N__9ae7fba5_10_SoftMax_cu_9f978f6321softmax_warp_backwardIN3c108BFloat16ES2_fLi10ELb0ELb0EEEvPT0_PKT_S7_iiiPKb,@"STO_CUDA_ENTRY STV_DEFAULT"
_ZN43_GLOBAL__N__9ae7fba5_10_SoftMax_cu_9f978f6321softmax_warp_backwardIN3c108BFloat16ES2_fLi10ELb0ELb0EEEvPT0_PKT_S7_iiiPKb:
        /* <DEDUP_REMOVED lines=14> */
[----:B------:R-:W-:Y:S02]  /*00e0*/  VIADD R0, R58, 0x20 ;  /* 0x000000203a007836 */ /* 0x000fe40000000000 */
[----:B------:R-:W-:Y:S01]  /*00f0*/  IMAD R59, R59, UR7, R58 ;  /* 0x000000073b3b7c24 */ /* 0x000fe2000f8e023a */
[----:B------:R-:W-:Y:S02]  /*0100*/  ISETP.LT.OR P2, PT, R11, 0x1, P3 ;  /* 0x000000010b00780c */ /* 0x000fe40001f41670 */
[----:B------:R-:W-:Y:S01]  /*0110*/  ISETP.GE.AND P4, PT, R0, UR8, PT ;  /* 0x0000000800007c0c */ /* 0x000fe2000bf86270 */
[----:B-1----:R-:W-:-:S03]  /*0120*/  IMAD.WIDE R4, R59, 0x2, R4 ;  /* 0x000000023b047825 */ /* 0x002fc600078e0204 */
[----:B------:R-:W-:Y:S01]  /*0130*/  ISETP.LT.OR P0, PT, R11, 0x1, P4 ;  /* 0x000000010b00780c */ /* 0x000fe20002701670 */
[----:B------:R-:W-:-:S06]  /*0140*/  IMAD.WIDE R2, R59, 0x2, R2 ;  /* 0x000000023b027825 */ /* 0x000fcc00078e0202 */
[----:B0-----:R-:W2:Y:S04]  /*0150*/  @!P2 LDG.E.U16 R0, desc[UR4][R4.64] ;  /* 0x000000040400a981 */ /* 0x001ea8000c1e1500 */
[----:B------:R-:W3:Y:S04]  /*0160*/  @!P2 LDG.E.U16 R9, desc[UR4][R2.64] ;  /* 0x000000040209a981 */ /* 0x000ee8000c1e1500 */
[----:B------:R-:W4:Y:S04]  /*0170*/  @!P0 LDG.E.U16 R6, desc[UR4][R2.64+0x40] ;  /* 0x0000400402068981 */ /* 0x000f28000c1e1500 */
[----:B------:R-:W4:Y:S01]  /*0180*/  @!P0 LDG.E.U16 R7, desc[UR4][R4.64+0x40] ;  /* 0x0000400404078981 */ /* 0x000f22000c1e1500 */
[----:B------:R-:W-:-:S05]  /*0190*/  VIADD R8, R58, 0x40 ;  /* 0x000000403a087836 */ /* 0x000fca0000000000 */
[----:B------:R-:W-:Y:S01]  /*01a0*/  ISETP.GE.AND P5, PT, R8, UR8, PT ;  /* 0x0000000808007c0c */ /* 0x000fe2000bfa6270 */
[----:B------:R-:W-:Y:S01]  /*01b0*/  VIADD R8, R58, 0x60 ;  /* 0x000000603a087836 */ /* 0x000fe20000000000 */
[----:B------:R-:W-:Y:S02]  /*01c0*/  CS2R R60, SRZ ;  /* 0x00000000003c7805 */ /* 0x000fe4000001ff00 */
[----:B------:R-:W-:Y:S02]  /*01d0*/  ISETP.LT.OR P1, PT, R11, 0x1, P5 ;  /* 0x000000010b00780c */ /* 0x000fe40002f21670 */
[----:B------:R-:W-:Y:S02]  /*01e0*/  ISETP.GE.AND P6, PT, R8, UR8, PT ;  /* 0x0000000808007c0c */ /* 0x000fe4000bfc6270 */
[----:B------:R-:W-:-:S09]  /*01f0*/  CS2R R62, SRZ ;  /* 0x00000000003e7805 */ /* 0x000fd2000001ff00 */
[----:B------:R-:W4:Y:S01]  /*0200*/  @!P1 LDG.E.U16 R12, desc[UR4][R2.64+0x80] ;  /* 0x00008004020c9981 */ /* 0x000f22000c1e1500 */
[----:B--2---:R-:W-:Y:S02]  /*0210*/  @!P2 IMAD.U32 R61, R0, 0x10000, RZ ;  /* 0x00010000003da824 */ /* 0x004fe400078e00ff */
[----:B------:R-:W-:Y:S02]  /*0220*/  VIADD R0, R58, 0x80 ;  /* 0x000000803a007836 */ /* 0x000fe40000000000 */
[----:B---3--:R-:W-:Y:S01]  /*0230*/  @!P2 IMAD.U32 R60, R9, 0x10000, RZ ;  /* 0x00010000093ca824 */ /* 0x008fe200078e00ff */
[----:B------:R-:W-:Y:S01]  /*0240*/  ISETP.LT.OR P2, PT, R11, 0x1, P6 ;  /* 0x000000010b00780c */ /* 0x000fe20003741670 */
[----:B----4-:R-:W-:Y:S02]  /*0250*/  @!P0 IMAD.U32 R63, R6, 0x10000, RZ ;  /* 0x00010000063f8824 */ /* 0x010fe400078e00ff */
[----:B------:R-:W-:Y:S01]  /*0260*/  @!P0 IMAD.U32 R62, R7, 0x10000, RZ ;  /* 0x00010000073e8824 */ /* 0x000fe200078e00ff */
[----:B------:R-:W-:-:S02]  /*0270*/  ISETP.GE.AND P0, PT, R0, UR8, PT ;  /* 0x0000000800007c0c */ /* 0x000fc4000bf06270 */
[----:B------:R-:W2:Y:S02]  /*0280*/  @!P1 LDG.E.U16 R0, desc[UR4][R4.64+0x80] ;  /* 0x0000800404009981 */ /* 0x000ea4000c1e1500 */
[----:B------:R-:W-:-:S05]  /*0290*/  ISETP.LT.OR P0, PT, R11, 0x1, P0 ;  /* 0x000000010b00780c */ /* 0x000fca0000701670 */
[----:B------:R-:W3:Y:S04]  /*02a0*/  @!P2 LDG.E.U16 R6, desc[UR4][R2.64+0xc0] ;  /* 0x0000c0040206a981 */ /* 0x000ee8000c1e1500 */
[----:B------:R-:W4:Y:S04]  /*02b0*/  @!P2 LDG.E.U16 R7, desc[UR4][R4.64+0xc0] ;  /* 0x0000c0040407a981 */ /* 0x000f28000c1e1500 */
[----:B------:R-:W4:Y:S04]  /*02c0*/  @!P0 LDG.E.U16 R8, desc[UR4][R2.64+0x100] ;  /* 0x0001000402088981 */ /* 0x000f28000c1e1500 */
[----:B------:R-:W4:Y:S01]  /*02d0*/  @!P0 LDG.E.U16 R9, desc[UR4][R4.64+0x100] ;  /* 0x0001000404098981 */ /* 0x000f22000c1e1500 */
[----:B------:R-:W-:Y:S01]  /*02e0*/  VIADD R10, R58, 0xa0 ;  /* 0x000000a03a0a7836 */ /* 0x000fe20000000000 */
[----:B------:R-:W-:-:S02]  /*02f0*/  CS2R R64, SRZ ;  /* 0x0000000000407805 */ /* 0x000fc4000001ff00 */
[----:B------:R-:W-:Y:S01]  /*0300*/  @!P1 IMAD.U32 R64, R12, 0x10000, RZ ;  /* 0x000100000c409824 */ /* 0x000fe200078e00ff */
[----:B------:R-:W-:Y:S02]  /*0310*/  CS2R R66, SRZ ;  /* 0x0000000000427805 */ /* 0x000fe4000001ff00 */
[----:B------:R-:W-:Y:S01]  /*0320*/  CS2R R56, SRZ ;  /* 0x0000000000387805 */ /* 0x000fe2000001ff00 */
[----:B--2---:R-:W-:Y:S01]  /*0330*/  @!P1 IMAD.U32 R65, R0, 0x10000, RZ ;  /* 0x0001000000419824 */ /* 0x004fe200078e00ff */
[----:B------:R-:W-:Y:S01]  /*0340*/  ISETP.GE.AND P1, PT, R10, UR8, PT ;  /* 0x000000080a007c0c */ /* 0x000fe2000bf26270 */
[----:B------:R-:W-:-:S03]  /*0350*/  VIADD R0, R58, 0xc0 ;  /* 0x000000c03a007836 */ /* 0x000fc60000000000 */
[----:B------:R-:W-:Y:S01]  /*0360*/  ISETP.LT.OR P1, PT, R11, 0x1, P1 ;  /* 0x000000010b00780c */ /* 0x000fe20000f21670 */
[----:B---3--:R-:W-:Y:S02]  /*0370*/  @!P2 IMAD.U32 R67, R6, 0x10000, RZ ;  /* 0x000100000643a824 */ /* 0x008fe400078e00ff */
[----:B----4-:R-:W-:Y:S01]  /*0380*/  @!P2 IMAD.U32 R66, R7, 0x10000, RZ ;  /* 0x000100000742a824 */ /* 0x010fe200078e00ff */
[----:B------:R-:W-:Y:S01]  /*0390*/  ISETP.GE.AND P2, PT, R0, UR8, PT ;  /* 0x0000000800007c0c */ /* 0x000fe2000bf46270 */
[----:B------:R-:W-:-:S03]  /*03a0*/  VIADD R0, R58, 0xe0 ;  /* 0x000000e03a007836 */ /* 0x000fc60000000000 */
[----:B------:R-:W-:Y:S01]  /*03b0*/  ISETP.LT.OR P2, PT, R11, 0x1, P2 ;  /* 0x000000010b00780c */ /* 0x000fe20001741670 */
[----:B------:R-:W-:-:S04]  /*03c0*/  @!P0 IMAD.U32 R57, R8, 0x10000, RZ ;  /* 0x0001000008398824 */ /* 0x000fc800078e00ff */
[----:B------:R-:W2:Y:S01]  /*03d0*/  @!P1 LDG.E.U16 R12, desc[UR4][R2.64+0x140] ;  /* 0x00014004020c9981 */ /* 0x000ea2000c1e1500 */
[----:B------:R-:W-:Y:S01]  /*03e0*/  @!P0 IMAD.U32 R56, R9, 0x10000, RZ ;  /* 0x0001000009388824 */ /* 0x000fe200078e00ff */
[----:B------:R-:W-:Y:S02]  /*03f0*/  ISETP.GE.AND P0, PT, R0, UR8, PT ;  /* 0x0000000800007c0c */ /* 0x000fe4000bf06270 */
[----:B------:R-:W3:Y:S02]  /*0400*/  @!P1 LDG.E.U16 R0, desc[UR4][R4.64+0x140] ;  /* 0x0001400404009981 */ /* 0x000ee4000c1e1500 */
[----:B------:R-:W-:Y:S02]  /*0410*/  ISETP.LT.OR P0, PT, R11, 0x1, P0 ;  /* 0x000000010b00780c */ /* 0x000fe40000701670 */
[----:B------:R-:W4:Y:S04]  /*0420*/  @!P2 LDG.E.U16 R6, desc[UR4][R2.64+0x180] ;  /* 0x000180040206a981 */ /* 0x000f28000c1e1500 */
[----:B------:R-:W4:Y:S07]  /*0430*/  @!P2 LDG.E.U16 R7, desc[UR4][R4.64+0x180] ;  /* 0x000180040407a981 */ /* 0x000f2e000c1e1500 */
[----:B------:R-:W4:Y:S04]  /*0440*/  @!P0 LDG.E.U16 R8, desc[UR4][R2.64+0x1c0] ;  /* 0x0001c00402088981 */ /* 0x000f28000c1e1500 */
[----:B------:R-:W4:Y:S01]  /*0450*/  @!P0 LDG.E.U16 R9, desc[UR4][R4.64+0x1c0] ;  /* 0x0001c00404098981 */ /* 0x000f22000c1e1500 */
[----:B------:R-:W-:Y:S01]  /*0460*/  VIADD R10, R58, 0x100 ;  /* 0x000001003a0a7836 */ /* 0x000fe20000000000 */
[----:B------:R-:W-:-:S02]  /*0470*/  CS2R R54, SRZ ;  /* 0x0000000000367805 */ /* 0x000fc4000001ff00 */
[----:B------:R-:W-:Y:S02]  /*0480*/  CS2R R52, SRZ ;  /* 0x0000000000347805 */ /* 0x000fe4000001ff00 */
[----:B------:R-:W-:Y:S01]  /*0490*/  CS2R R50, SRZ ;  /* 0x0000000000327805 */ /* 0x000fe2000001ff00 */
        /* <DEDUP_REMOVED lines=68> */
[----:B------:R-:W-:-:S02]  /*08e0*/  CS2R R36, SRZ ;  /* 0x0000000000247805 */ /* 0x000fc4000001ff00 */
[----:B------:R-:W-:Y:S02]  /*08f0*/  CS2R R34, SRZ ;  /* 0x0000000000227805 */ /* 0x000fe4000001ff00 */
[----:B------:R-:W-:Y:S01]  /*0900*/  CS2R R32, SRZ ;  /* 0x0000000000207805 */ /* 0x000fe2000001ff00 */
[----:B--2---:R-:W-:Y:S02]  /*0910*/  @!P1 IMAD.U32 R37, R10, 0x10000, RZ ;  /* 0x000100000a259824 */ /* 0x004fe400078e00ff */
[----:B------:R-:W-:Y:S02]  /*0920*/  VIADD R10, R58, 0x220 ;  /* 0x000002203a0a7836 */ /* 0x000fe40000000000 */
[----:B---3--:R-:W-:Y:S02]  /*0930*/  @!P1 IMAD.U32 R36, R0, 0x10000, RZ ;  /* 0x0001000000249824 */ /* 0x008fe400078e00ff */
[----:B------:R-:W-:Y:S01]  /*0940*/  VIADD R0, R58, 0x240 ;  /* 0x000002403a007836 */ /* 0x000fe20000000000 */
[----:B------:R-:W-:Y:S01]  /*0950*/  ISETP.GE.AND P1, PT, R10, UR8, PT ;  /* 0x000000080a007c0c */ /* 0x000fe2000bf26270 */
[----:B----4-:R-:W-:-:S03]  /*0960*/  @!P2 IMAD.U32 R35, R6, 0x10000, RZ ;  /* 0x000100000623a824 */ /* 0x010fc600078e00ff */
[----:B------:R-:W-:Y:S01]  /*0970*/  ISETP.LT.OR P1, PT, R11, 0x1, P1 ;  /* 0x000000010b00780c */ /* 0x000fe20000f21670 */
[----:B------:R-:W-:Y:S01]  /*0980*/  @!P2 IMAD.U32 R34, R7, 0x10000, RZ ;  /* 0x000100000722a824 */ /* 0x000fe200078e00ff */
[----:B------:R-:W-:Y:S01]  /*0990*/  ISETP.GE.AND P2, PT, R0, UR8, PT ;  /* 0x0000000800007c0c */ /* 0x000fe2000bf46270 */
[----:B------:R-:W-:Y:S02]  /*09a0*/  VIADD R0, R58, 0x260 ;  /* 0x000002603a007836 */ /* 0x000fe40000000000 */
[----:B------:R-:W-:Y:S02]  /*09b0*/  @!P0 IMAD.U32 R33, R8, 0x10000, RZ ;  /* 0x0001000008218824 */ /* 0x000fe400078e00ff */
[----:B------:R-:W-:Y:S01]  /*09c0*/  @!P0 IMAD.U32 R32, R9, 0x10000, RZ ;  /* 0x0001000009208824 */ /* 0x000fe200078e00ff */
[----:B------:R-:W-:-:S05]  /*09d0*/  ISETP.LT.OR P0, PT, R11, 0x1, P2 ;  /* 0x000000010b00780c */ /* 0x000fca0001701670 */
[----:B------:R-:W2:Y:S01]  /*09e0*/  @!P1 LDG.E.U16 R10, desc[UR4][R2.64+0x440] ;  /* 0x00044004020a9981 */ /* 0x000ea2000c1e1500 */
[----:B------:R-:W-:-:S03]  /*09f0*/  ISETP.GE.AND P2, PT, R0, UR8, PT ;  /* 0x0000000800007c0c */ /* 0x000fc6000bf46270 */
[----:B------:R-:W3:Y:S01]  /*0a00*/  @!P1 LDG.E.U16 R0, desc[UR4][R4.64+0x440] ;  /* 0x0004400404009981 */ /* 0x000ee2000c1e1500 */
[----:B------:R-:W-:-:S03]  /*0a10*/  ISETP.LT.OR P2, PT, R11, 0x1, P2 ;  /* 0x000000010b00780c */ /* 0x000fc60001741670 */
[----:B------:R-:W4:Y:S04]  /*0a20*/  @!P0 LDG.E.U16 R6, desc[UR4][R2.64+0x480] ;  /* 0x0004800402068981 */ /* 0x000f28000c1e1500 */
[----:B------:R-:W4:Y:S06]  /*0a30*/  @!P0 LDG.E.U16 R7, desc[UR4][R4.64+0x480] ;  /* 0x0004800404078981 */ /* 0x000f2c000c1e1500 */
[----:B------:R-:W4:Y:S04]  /*0a40*/  @!P2 LDG.E.U16 R8, desc[UR4][R2.64+0x4c0] ;  /* 0x0004c0040208a981 */ /* 0x000f28000c1e1500 */
[----:B------:R-:W4:Y:S01]  /*0a50*/  @!P2 LDG.E.U16 R9, desc[UR4][R4.64+0x4c0] ;  /* 0x0004c0040409a981 */ /* 0x000f22000c1e1500 */
[----:B------:R-:W-:-:S02]  /*0a60*/  CS2R R30, SRZ ;  /* 0x00000000001e7805 */ /* 0x000fc4000001ff00 */
[----:B------:R-:W-:Y:S02]  /*0a70*/  CS2R R28, SRZ ;  /* 0x00000000001c7805 */ /* 0x000fe4000001ff00 */
[----:B------:R-:W-:Y:S01]  /*0a80*/  CS2R R26, SRZ ;  /* 0x00000000001a7805 */ /* 0x000fe2000001ff00 */
[----:B--2---:R-:W-:Y:S02]  /*0a90*/  @!P1 IMAD.U32 R31, R10, 0x10000, RZ ;  /* 0x000100000a1f9824 */ /* 0x004fe400078e00ff */
[----:B---3--:R-:W-:Y:S01]  /*0aa0*/  @!P1 IMAD.U32 R30, R0, 0x10000, RZ ;  /* 0x00010000001e9824 */ /* 0x008fe200078e00ff */
[----:B------:R-:W-:Y:S01]  /*0ab0*/  ISETP.GE.AND P1, PT, R11, 0x1, PT ;  /* 0x000000010b00780c */ /* 0x000fe20003f26270 */
[----:B------:R-:W-:Y:S02]  /*0ac0*/  VIADD R0, R58, 0x280 ;  /* 0x000002803a007836 */ /* 0x000fe40000000000 */
[----:B----4-:R-:W-:Y:S02]  /*0ad0*/  @!P0 IMAD.U32 R29, R6, 0x10000, RZ ;  /* 0x00010000061d8824 */ /* 0x010fe400078e00ff */
[----:B------:R-:W-:Y:S01]  /*0ae0*/  @!P0 IMAD.U32 R28, R7, 0x10000, RZ ;  /* 0x00010000071c8824 */ /* 0x000fe200078e00ff */
[----:B------:R-:W-:Y:S01]  /*0af0*/  ISETP.GE.OR P0, PT, R0, UR8, !P1 ;  /* 0x0000000800007c0c */ /* 0x000fe2000cf06670 */
[----:B------:R-:W-:-:S02]  /*0b00*/  VIADD R0, R58, 0x2a0 ;  /* 0x000002a03a007836 */ /* 0x000fc40000000000 */
[----:B------:R-:W-:Y:S02]  /*0b10*/  @!P2 IMAD.U32 R27, R8, 0x10000, RZ ;  /* 0x00010000081ba824 */ /* 0x000fe400078e00ff */
[----:B------:R-:W-:Y:S01]  /*0b20*/  @!P2 IMAD.U32 R26, R9, 0x10000, RZ ;  /* 0x00010000091aa824 */ /* 0x000fe200078e00ff */
[----:B------:R-:W-:-:S07]  /*0b30*/  ISETP.GE.OR P2, PT, R0, UR8, !P1 ;  /* 0x0000000800007c0c */ /* 0x000fce000cf46670 */
[----:B------:R-:W2:Y:S04]  /*0b40*/  @!P0 LDG.E.U16 R9, desc[UR4][R2.64+0x500] ;  /* 0x0005000402098981 */ /* 0x000ea8000c1e1500 */
[----:B------:R-:W3:Y:S04]  /*0b50*/  @!P0 LDG.E.U16 R0, desc[UR4][R4.64+0x500] ;  /* 0x0005000404008981 */ /* 0x000ee8000c1e1500 */
[----:B------:R-:W4:Y:S04]  /*0b60*/  @!P2 LDG.E.U16 R6, desc[UR4][R2.64+0x540] ;  /* 0x000540040206a981 */ /* 0x000f28000c1e1500 */
[----:B------:R-:W4:Y:S01]  /*0b70*/  @!P2 LDG.E.U16 R7, desc[UR4][R4.64+0x540] ;  /* 0x000540040407a981 */ /* 0x000f22000c1e1500 */
[----:B------:R-:W-:Y:S01]  /*0b80*/  VIADD R8, R58, 0x2c0 ;  /* 0x000002c03a087836 */ /* 0x000fe20000000000 */
[----:B------:R-:W-:-:S02]  /*0b90*/  CS2R R24, SRZ ;  /* 0x0000000000187805 */ /* 0x000fc4000001ff00 */
[----:B------:R-:W-:Y:S01]  /*0ba0*/  CS2R R22, SRZ ;  /* 0x0000000000167805 */ /* 0x000fe2000001ff00 */
[----:B--2---:R-:W-:Y:S02]  /*0bb0*/  @!P0 IMAD.U32 R25, R9, 0x10000, RZ ;  /* 0x0001000009198824 */ /* 0x004fe400078e00ff */
[----:B---3--:R-:W-:Y:S01]  /*0bc0*/  @!P0 IMAD.U32 R24, R0, 0x10000, RZ ;  /* 0x0001000000188824 */ /* 0x008fe200078e00ff */
[----:B------:R-:W-:Y:S01]  /*0bd0*/  ISETP.GE.OR P0, PT, R8, UR8, !P1 ;  /* 0x0000000808007c0c */ /* 0x000fe2000cf06670 */
[----:B------:R-:W-:Y:S02]  /*0be0*/  VIADD R0, R58, 0x2e0 ;  /* 0x000002e03a007836 */ /* 0x000fe40000000000 */
[----:B----4-:R-:W-:Y:S02]  /*0bf0*/  @!P2 IMAD.U32 R23, R6, 0x10000, RZ ;  /* 0x000100000617a824 */ /* 0x010fe400078e00ff */
        /* <DEDUP_REMOVED lines=49> */
[----:B------:R-:W-:Y:S01]  /*0f10*/  CS2R R8, SRZ ;  /* 0x0000000000087805 */ /* 0x000fe2000001ff00 */
[----:B------:R-:W-:-:S04]  /*0f20*/  FADD.FTZ R72, RZ, R60 ;  /* 0x0000003cff487221 */ /* 0x000fc80000010000 */
        /* <DEDUP_REMOVED lines=9> */
[----:B------:R-:W-:Y:S01]  /*0fc0*/  FADD.FTZ R72, R72, R45 ;  /* 0x0000002d48487221 */ /* 0x000fe20000010000 */
[----:B--2---:R-:W-:Y:S02]  /*0fd0*/  @!P0 IMAD.U32 R8, R0, 0x10000, RZ ;  /* 0x0001000000088824 */ /* 0x004fe400078e00ff */
[----:B------:R-:W-:Y:S02]  /*0fe0*/  VIADD R0, R58, 0x3e0 ;  /* 0x000003e03a007836 */ /* 0x000fe40000000000 */
[----:B---3--:R-:W-:Y:S01]  /*0ff0*/  @!P0 IMAD.U32 R9, R7, 0x10000, RZ ;  /* 0x0001000007098824 */ /* 0x008fe200078e00ff */
[----:B------:R-:W-:Y:S02]  /*1000*/  ISETP.GE.OR P0, PT, R6, UR8, !P1 ;  /* 0x0000000806007c0c */ /* 0x000fe4000cf06670 */
[----:B------:R-:W-:Y:S02]  /*1010*/  CS2R R6, SRZ ;  /* 0x0000000000067805 */ /* 0x000fe4000001ff00 */
[----:B----4-:R-:W-:-:S02]  /*1020*/  @!P2 IMAD.U32 R7, R68, 0x10000, RZ ;  /* 0x000100004407a824 */ /* 0x010fc400078e00ff */
[----:B------:R-:W-:Y:S01]  /*1030*/  @!P2 IMAD.U32 R6, R69, 0x10000, RZ ;  /* 0x000100004506a824 */ /* 0x000fe200078e00ff */
[----:B------:R-:W-:-:S06]  /*1040*/  ISETP.GE.OR P2, PT, R0, UR8, !P1 ;  /* 0x0000000800007c0c */ /* 0x000fcc000cf46670 */
[----:B------:R-:W2:Y:S01]  /*1050*/  @!P0 LDG.E.U16 R73, desc[UR4][R2.64+0x780] ;  /* 0x0007800402498981 */ /* 0x000ea2000c1e1500 */
[----:B------:R-:W-:-:S03]  /*1060*/  FADD.FTZ R72, R72, R43 ;  /* 0x0000002b48487221 */ /* 0x000fc60000010000 */
[----:B------:R-:W5:Y:S04]  /*1070*/  @!P0 LDG.E.U16 R68, desc[UR4][R4.64+0x780] ;  /* 0x0007800404448981 */ /* 0x000f68000c1e1500 */
[----:B------:R-:W3:Y:S01]  /*1080*/  @!P2 LDG.E.U16 R70, desc[UR4][R2.64+0x7c0] ;  /* 0x0007c0040246a981 */ /* 0x000ee2000c1e1500 */
[----:B------:R-:W-:-:S03]  /*1090*/  FADD.FTZ R72, R72, R41 ;  /* 0x0000002948487221 */ /* 0x000fc60000010000 */
[----:B------:R0:W5:Y:S01]  /*10a0*/  @!P2 LDG.E.U16 R69, desc[UR4][R4.64+0x7c0] ;  /* 0x0007c0040445a981 */ /* 0x000162000c1e1500 */
        /* <DEDUP_REMOVED lines=15> */
[----:B0-----:R-:W-:-:S03]  /*11a0*/  CS2R R4, SRZ ;  /* 0x0000000000047805 */ /* 0x001fc6000001ff00 */
[----:B------:R-:W-:-:S04]  /*11b0*/  FADD.FTZ R72, R72, R9 ;  /* 0x0000000948487221 */ /* 0x000fc80000010000 */
[----:B------:R-:W-:Y:S01]  /*11c0*/  FADD.FTZ R3, R72, R7 ;  /* 0x0000000748037221 */ /* 0x000fe20000010000 */
[----:B--2---:R-:W-:-:S04]  /*11d0*/  @!P0 IMAD.U32 R4, R73, 0x10000, RZ ;  /* 0x0001000049048824 */ /* 0x004fc800078e00ff */
[----:B------:R-:W-:Y:S01]  /*11e0*/  FADD.FTZ R2, R3, R4 ;  /* 0x0000000403027221 */ /* 0x000fe20000010000 */
[----:B---3--:R-:W-:-:S04]  /*11f0*/  @!P2 IMAD.U32 R5, R70, 0x10000, RZ ;  /* 0x000100004605a824 */ /* 0x008fc800078e00ff */
        /* <DEDUP_REMOVED lines=9> */
[----:B------:R0:W1:Y:S01]  /*1290*/  SHFL.BFLY PT, R73, R72, 0x1, 0x1f ;  /* 0x0c201f0048497f89 */ /* 0x00006200000e0000 */
[----:B------:R-:W-:Y:S05]  /*12a0*/  @!P1 EXIT ;  /* 0x000000000000994d */ /* 0x000fea0003800000 */
[----:B------:R-:W2:Y:S01]  /*12b0*/  LDC.64 R2, c[0x0][0x380] ;  /* 0x0000e000ff027b82 */ /* 0x000ea20000000a00 */
[----:B------:R-:W-:Y:S02]  /*12c0*/  CS2R R70, SRZ ;  /* 0x0000000000467805 */ /* 0x000fe4000001ff00 */
[----:B-----5:R-:W-:Y:S02]  /*12d0*/  @!P0 IMAD.U32 R71, R68, 0x10000, RZ ;  /* 0x0001000044478824 */ /* 0x020fe400078e00ff */
[----:B-1----:R-:W-:Y:S01]  /*12e0*/  FADD.FTZ R68, R72, R73 ;  /* 0x0000004948447221 */ /* 0x002fe20000010000 */
[----:B------:R-:W-:-:S03]  /*12f0*/  @!P2 IMAD.U32 R70, R69, 0x10000, RZ ;  /* 0x000100004546a824 */ /* 0x000fc600078e00ff */
[----:B------:R-:W-:Y:S01]  /*1300*/  @!P3 FFMA.FTZ R61, -R68, R61, R60 ;  /* 0x0000003d443db223 */ /* 0x000fe2000001013c */
[----:B------:R-:W-:Y:S01]  /*1310*/  LOP3.LUT R60, R58, 0x80, RZ, 0xfc, !PT ;  /* 0x000000803a3c7812 */ /* 0x000fe200078efcff */
[----:B------:R-:W-:Y:S01]  /*1320*/  @!P4 FFMA.FTZ R62, -R68, R62, R63 ;  /* 0x0000003e443ec223 */ /* 0x000fe2000001013f */
[----:B------:R-:W-:Y:S01]  /*1330*/  LOP3.LUT R63, R58, 0xc0, RZ, 0xfc, !PT ;  /* 0x000000c03a3f7812 */ /* 0x000fe200078efcff */
[----:B------:R-:W-:Y:S01]  /*1340*/  @!P5 FFMA.FTZ R65, -R68, R65, R64 ;  /* 0x000000414441d223 */ /* 0x000fe20000010140 */
[----:B------:R-:W-:Y:S01]  /*1350*/  ISETP.GE.AND P2, PT, R60, UR8, PT ;  /* 0x000000083c007c0c */ /* 0x000fe2000bf46270 */
[----:B------:R-:W-:Y:S01]  /*1360*/  @!P6 FFMA.FTZ R66, -R68, R66, R67 ;  /* 0x000000424442e223 */ /* 0x000fe20000010143 */
[----:B------:R-:W-:Y:S02]  /*1370*/  @!P4 F2FP.BF16.F32.PACK_AB R62, RZ, R62 ;  /* 0x0000003eff3ec23e */ /* 0x000fe400000010ff */
[----:B------:R-:W-:Y:S02]  /*1380*/  @!P3 F2FP.BF16.F32.PACK_AB R61, RZ, R61 ;  /* 0x0000003dff3db23e */ /* 0x000fe400000010ff */
[----:B------:R-:W-:-:S02]  /*1390*/  LOP3.LUT R60, R58, 0xa0, RZ, 0xfc, !PT ;  /* 0x000000a03a3c7812 */ /* 0x000fc400078efcff */
[----:B------:R-:W-:Y:S02]  /*13a0*/  ISETP.GE.AND P0, PT, R63, UR8, PT ;  /* 0x000000083f007c0c */ /* 0x000fe4000bf06270 */
[----:B------:R-:W-:Y:S01]  /*13b0*/  @!P5 F2FP.BF16.F32.PACK_AB R65, RZ, R65 ;  /* 0x00000041ff41d23e */ /* 0x000fe200000010ff */
[----:B--2---:R-:W-:Y:S01]  /*13c0*/  IMAD.WIDE R2, R59, 0x2, R2 ;  /* 0x000000023b027825 */ /* 0x004fe200078e0202 */
[----:B------:R-:W-:-:S03]  /*13d0*/  LOP3.LUT R59, R58, 0xe0, RZ, 0xfc, !PT ;  /* 0x000000e03a3b7812 */ /* 0x000fc600078efcff */
[----:B------:R-:W-:Y:S01]  /*13e0*/  @!P2 FFMA.FTZ R56, -R68, R56, R57 ;  /* 0x000000384438a223 */ /* 0x000fe20000010139 */
[----:B------:R-:W-:Y:S01]  /*13f0*/  LOP3.LUT R57, R58, 0x100, RZ, 0xfc, !PT ;  /* 0x000001003a397812 */ /* 0x000fe200078efcff */
[----:B------:R1:W-:Y:S01]  /*1400*/  @!P4 STG.E.U16 desc[UR4][R2.64+0x40], R62 ;  /* 0x0000403e0200c986 */ /* 0x0003e2000c101504 */
[----:B------:R-:W-:Y:S02]  /*1410*/  ISETP.GE.AND P1, PT, R60, UR8, PT ;  /* 0x000000083c007c0c */ /* 0x000fe4000bf26270 */
[----:B------:R-:W-:Y:S01]  /*1420*/  ISETP.GE.AND P4, PT, R57, UR8, PT ;  /* 0x0000000839007c0c */ /* 0x000fe2000bf86270 */
[----:B------:R1:W-:Y:S01]  /*1430*/  @!P3 STG.E.U16 desc[UR4][R2.64], R61 ;  /* 0x0000003d0200b986 */ /* 0x0003e2000c101504 */
[----:B------:R-:W-:Y:S01]  /*1440*/  ISETP.GE.AND P3, PT, R59, UR8, PT ;  /* 0x000000083b007c0c */ /* 0x000fe2000bf66270 */
[----:B------:R-:W-:Y:S01]  /*1450*/  @!P0 FFMA.FTZ R52, -R68, R52, R53 ;  /* 0x0000003444348223 */ /* 0x000fe20000010135 */
[----:B------:R-:W-:Y:S01]  /*1460*/  LOP3.LUT R59, R58, 0x120, RZ, 0xfc, !PT ;  /* 0x000001203a3b7812 */ /* 0x000fe200078efcff */
[----:B------:R1:W-:Y:S01]  /*1470*/  @!P5 STG.E.U16 desc[UR4][R2.64+0x80], R65 ;  /* 0x000080410200d986 */ /* 0x0003e2000c101504 */
[----:B------:R-:W-:-:S02]  /*1480*/  @!P2 F2FP.BF16.F32.PACK_AB R56, RZ, R56 ;  /* 0x00000038ff38a23e */ /* 0x000fc400000010ff */
[----:B------:R-:W-:Y:S02]  /*1490*/  ISETP.GE.AND P5, PT, R59, UR8, PT ;  /* 0x000000083b007c0c */ /* 0x000fe4000bfa6270 */
[----:B------:R-:W-:Y:S01]  /*14a0*/  @!P0 F2FP.BF16.F32.PACK_AB R52, RZ, R52 ;  /* 0x00000034ff34823e */ /* 0x000fe200000010ff */
[----:B------:R-:W-:Y:S01]  /*14b0*/  @!P1 FFMA.FTZ R54, -R68, R54, R55 ;  /* 0x0000003644369223 */ /* 0x000fe20000010137 */
[----:B------:R-:W-:Y:S01]  /*14c0*/  LOP3.LUT R55, R58, 0x160, RZ, 0xfc, !PT ;  /* 0x000001603a377812 */ /* 0x000fe200078efcff */
[C---:B------:R-:W-:Y:S01]  /*14d0*/  @!P4 FFMA.FTZ R48, -R68.reuse, R48, R49 ;  /* 0x000000304430c223 */ /* 0x040fe20000010131 */
[----:B------:R1:W-:Y:S01]  /*14e0*/  @!P2 STG.E.U16 desc[UR4][R2.64+0x100], R56 ;  /* 0x000100380200a986 */ /* 0x0003e2000c101504 */
[----:B------:R-:W-:Y:S01]  /*14f0*/  @!P3 FFMA.FTZ R50, -R68, R50, R51 ;  /* 0x000000324432b223 */ /* 0x000fe20000010133 */
[----:B------:R-:W-:Y:S02]  /*1500*/  LOP3.LUT R51, R58, 0x1a0, RZ, 0xfc, !PT ;  /* 0x000001a03a337812 */ /* 0x000fe400078efcff */
[----:B------:R-:W-:Y:S01]  /*1510*/  @!P4 F2FP.BF16.F32.PACK_AB R48, RZ, R48 ;  /* 0x00000030ff30c23e */ /* 0x000fe200000010ff */
[----:B------:R1:W-:Y:S01]  /*1520*/  @!P0 STG.E.U16 desc[UR4][R2.64+0x180], R52 ;  /* 0x0001803402008986 */ /* 0x0003e2000c101504 */
[----:B------:R-:W-:Y:S01]  /*1530*/  @!P6 F2FP.BF16.F32.PACK_AB R66, RZ, R66 ;  /* 0x00000042ff42e23e */ /* 0x000fe200000010ff */
[----:B------:R-:W-:Y:S01]  /*1540*/  @!P5 FFMA.FTZ R46, -R68, R46, R47 ;  /* 0x0000002e442ed223 */ /* 0x000fe2000001012f */
[----:B------:R-:W-:Y:S01]  /*1550*/  ISETP.GE.AND P2, PT, R55, UR8, PT ;  /* 0x0000000837007c0c */ /* 0x000fe2000bf46270 */
[----:B------:R1:W-:Y:S01]  /*1560*/  @!P4 STG.E.U16 desc[UR4][R2.64+0x200], R48 ;  /* 0x000200300200c986 */ /* 0x0003e2000c101504 */
[----:B------:R-:W-:-:S02]  /*1570*/  LOP3.LUT R47, R58, 0x1e0, RZ, 0xfc, !PT ;  /* 0x000001e03a2f7812 */ /* 0x000fc400078efcff */
[----:B------:R-:W-:Y:S01]  /*1580*/  LOP3.LUT R53, R58, 0x140, RZ, 0xfc, !PT ;  /* 0x000001403a357812 */ /* 0x000fe200078efcff */
[----:B------:R1:W-:Y:S01]  /*1590*/  @!P6 STG.E.U16 desc[UR4][R2.64+0xc0], R66 ;  /* 0x0000c0420200e986 */ /* 0x0003e2000c101504 */
[----:B------:R-:W-:Y:S02]  /*15a0*/  ISETP.GE.AND P0, PT, R51, UR8, PT ;  /* 0x0000000833007c0c */ /* 0x000fe4000bf06270 */
[----:B------:R-:W-:Y:S02]  /*15b0*/  ISETP.GE.AND P4, PT, R47, UR8, PT ;  /* 0x000000082f007c0c */ /* 0x000fe4000bf86270 */
[----:B------:R-:W-:Y:S02]  /*15c0*/  ISETP.GE.AND P6, PT, R53, UR8, PT ;  /* 0x0000000835007c0c */ /* 0x000fe4000bfc6270 */
[----:B------:R-:W-:Y:S01]  /*15d0*/  @!P1 F2FP.BF16.F32.PACK_AB R54, RZ, R54 ;  /* 0x00000036ff36923e */ /* 0x000fe200000010ff */
[----:B------:R-:W-:Y:S01]  /*15e0*/  @!P2 FFMA.FTZ R42, -R68, R42, R43 ;  /* 0x0000002a442aa223 */ /* 0x000fe2000001012b */
[----:B------:R-:W-:-:S02]  /*15f0*/  LOP3.LUT R49, R58, 0x180, RZ, 0xfc, !PT ;  /* 0x000001803a317812 */ /* 0x000fc400078efcff */
[----:B------:R-:W-:Y:S01]  /*1600*/  @!P3 F2FP.BF16.F32.PACK_AB R50, RZ, R50 ;  /* 0x00000032ff32b23e */ /* 0x000fe200000010ff */
[----:B------:R1:W-:Y:S01]  /*1610*/  @!P1 STG.E.U16 desc[UR4][R2.64+0x140], R54 ;  /* 0x0001403602009986 */ /* 0x0003e2000c101504 */
[----:B------:R-:W-:Y:S01]  /*1620*/  ISETP.GE.AND P1, PT, R49, UR8, PT ;  /* 0x0000000831007c0c */ /* 0x000fe2000bf26270 */
[C---:B------:R-:W-:Y:S01]  /*1630*/  @!P0 FFMA.FTZ R38, -R68.reuse, R38, R39 ;  /* 0x0000002644268223 */ /* 0x040fe20000010127 */
[----:B------:R-:W-:Y:S01]  /*1640*/  @!P2 F2FP.BF16.F32.PACK_AB R42, RZ, R42 ;  /* 0x0000002aff2aa23e */ /* 0x000fe200000010ff */
[----:B------:R-:W-:Y:S01]  /*1650*/  @!P4 FFMA.FTZ R34, -R68, R34, R35 ;  /* 0x000000224422c223 */ /* 0x000fe20000010123 */
[----:B------:R-:W-:Y:S01]  /*1660*/  LOP3.LUT R39, R58, 0x240, RZ, 0xfc, !PT ;  /* 0x000002403a277812 */ /* 0x000fe200078efcff */
[----:B------:R-:W-:Y:S01]  /*1670*/  @!P6 FFMA.FTZ R44, -R68, R44, R45 ;  /* 0x0000002c442ce223 */ /* 0x000fe2000001012d */
[----:B------:R-:W-:Y:S01]  /*1680*/  LOP3.LUT R45, R58, 0x1c0, RZ, 0xfc, !PT ;  /* 0x000001c03a2d7812 */ /* 0x000fe200078efcff */
[----:B------:R1:W-:Y:S01]  /*1690*/  @!P3 STG.E.U16 desc[UR4][R2.64+0x1c0], R50 ;  /* 0x0001c0320200b986 */ /* 0x0003e2000c101504 */
[----:B------:R-:W-:-:S02]  /*16a0*/  @!P0 F2FP.BF16.F32.PACK_AB R38, RZ, R38 ;  /* 0x00000026ff26823e */ /* 0x000fc400000010ff */
[----:B------:R-:W-:Y:S01]  /*16b0*/  LOP3.LUT R35, R58, 0x280, RZ, 0xfc, !PT ;  /* 0x000002803a237812 */ /* 0x000fe200078efcff */
[----:B------:R1:W-:Y:S01]  /*16c0*/  @!P2 STG.E.U16 desc[UR4][R2.64+0x2c0], R42 ;  /* 0x0002c02a0200a986 */ /* 0x0003e2000c101504 */
[----:B------:R-:W-:Y:S01]  /*16d0*/  @!P4 F2FP.BF16.F32.PACK_AB R34, RZ, R34 ;  /* 0x00000022ff22c23e */ /* 0x000fe200000010ff */
[----:B------:R-:W-:Y:S01]  /*16e0*/  @!P1 FFMA.FTZ R40, -R68, R40, R41 ;  /* 0x0000002844289223 */ /* 0x000fe20000010129 */
[----:B------:R-:W-:Y:S01]  /*16f0*/  ISETP.GE.AND P3, PT, R45, UR8, PT ;  /* 0x000000082d007c0c */ /* 0x000fe2000bf66270 */
[----:B------:R1:W-:Y:S01]  /*1700*/  @!P0 STG.E.U16 desc[UR4][R2.64+0x340], R38 ;  /* 0x0003402602008986 */ /* 0x0003e2000c101504 */
[----:B------:R-:W-:Y:S02]  /*1710*/  ISETP.GE.AND P2, PT, R39, UR8, PT ;  /* 0x0000000827007c0c */ /* 0x000fe4000bf46270 */
[----:B------:R-:W-:Y:S02]  /*1720*/  ISETP.GE.AND P0, PT, R35, UR8, PT ;  /* 0x0000000823007c0c */ /* 0x000fe4000bf06270 */
[----:B------:R-:W-:-:S02]  /*1730*/  PRMT R35, R34, 0x7610, R35 ;  /* 0x0000761022237816 */ /* 0x000fc40000000023 */
[----:B------:R-:W2:Y:S01]  /*1740*/  S2R R34, SR_TID.X ;  /* 0x0000000000227919 */ /* 0x000ea20000002100 */
[----:B------:R-:W-:Y:S02]  /*1750*/  @!P5 F2FP.BF16.F32.PACK_AB R46, RZ, R46 ;  /* 0x0000002eff2ed23e */ /* 0x000fe400000010ff */
[----:B------:R-:W-:Y:S01]  /*1760*/  LOP3.LUT R41, R58, 0x200, RZ, 0xfc, !PT ;  /* 0x000002003a297812 */ /* 0x000fe200078efcff */
[----:B------:R1:W-:Y:S01]  /*1770*/  @!P4 STG.E.U16 desc[UR4][R2.64+0x3c0], R35 ;  /* 0x0003c0230200c986 */ /* 0x0003e2000c101504 */
[----:B------:R-:W-:Y:S01]  /*1780*/  @!P1 F2FP.BF16.F32.PACK_AB R40, RZ, R40 ;  /* 0x00000028ff28923e */ /* 0x000fe200000010ff */
[C---:B------:R-:W-:Y:S01]  /*1790*/  @!P3 FFMA.FTZ R36, -R68.reuse, R36, R37 ;  /* 0x000000244424b223 */ /* 0x040fe20000010125 */
[C---:B------:R-:W-:Y:S01]  /*17a0*/  @!P2 FFMA.FTZ R28, -R68.reuse, R28, R29 ;  /* 0x0000001c441ca223 */ /* 0x040fe2000001011d */
        /* <DEDUP_REMOVED lines=8> */
[----:B------:R1:W-:Y:S01]  /*1830*/  @!P6 STG.E.U16 desc[UR4][R2.64+0x280], R44 ;  /* 0x0002802c0200e986 */ /* 0x0003e2000c101504 */
[----:B------:R-:W-:Y:S02]  /*1840*/  LOP3.LUT R43, R58, 0x220, RZ, 0xfc, !PT ;  /* 0x000002203a2b7812 */ /* 0x000fe400078efcff */
[----:B------:R-:W-:Y:S01]  /*1850*/  @!P3 F2FP.BF16.F32.PACK_AB R36, RZ, R36 ;  /* 0x00000024ff24b23e */ /* 0x000fe200000010ff */
[----:B------:R-:W-:Y:S01]  /*1860*/  @!P5 FFMA.FTZ R32, -R68, R32, R33 ;  /* 0x000000204420d223 */ /* 0x000fe20000010121 */
[----:B------:R-:W-:Y:S02]  /*1870*/  PRMT R29, R28, 0x7610, R29 ;  /* 0x000076101c1d7816 */ /* 0x000fe4000000001d */
[----:B------:R-:W-:-:S02]  /*1880*/  ISETP.GE.AND P6, PT, R43, UR8, PT ;  /* 0x000000082b007c0c */ /* 0x000fc4000bfc6270 */
[----:B------:R-:W-:Y:S01]  /*1890*/  PRMT R37, R36, 0x7610, R37 ;  /* 0x0000761024257816 */ /* 0x000fe20000000025 */
[----:B------:R1:W-:Y:S01]  /*18a0*/  @!P2 STG.E.U16 desc[UR4][R2.64+0x480], R29 ;  /* 0x0004801d0200a986 */ /* 0x0003e2000c101504 */
[----:B------:R-:W-:Y:S01]  /*18b0*/  LOP3.LUT R28, R58, 0x320, RZ, 0xfc, !PT ;  /* 0x000003203a1c7812 */ /* 0x000fe200078efcff */
[----:B------:R-:W-:Y:S01]  /*18c0*/  @!P1 FFMA.FTZ R26, -R68, R26, R27 ;  /* 0x0000001a441a9223 */ /* 0x000fe2000001011b */
[----:B------:R-:W-:Y:S01]  /*18d0*/  LOP3.LUT R36, R58, 0x2a0, RZ, 0xfc, !PT ;  /* 0x000002a03a247812 */ /* 0x000fe200078efcff */
[----:B------:R1:W-:Y:S01]  /*18e0*/  @!P3 STG.E.U16 desc[UR4][R2.64+0x380], R37 ;  /* 0x000380250200b986 */ /* 0x0003e2000c101504 */
[----:B------:R-:W-:Y:S02]  /*18f0*/  ISETP.GE.AND P2, PT, R28, UR8, PT ;  /* 0x000000081c007c0c */ /* 0x000fe4000bf46270 */
[----:B------:R-:W-:Y:S02]  /*1900*/  ISETP.GE.AND P3, PT, R36, UR8, PT ;  /* 0x0000000824007c0c */ /* 0x000fe4000bf66270 */
[----:B------:R-:W-:Y:S01]  /*1910*/  @!P5 F2FP.BF16.F32.PACK_AB R32, RZ, R32 ;  /* 0x00000020ff20d23e */ /* 0x000fe200000010ff */
[----:B------:R-:W-:Y:S01]  /*1920*/  @!P6 FFMA.FTZ R30, -R68, R30, R31 ;  /* 0x0000001e441ee223 */ /* 0x000fe2000001011f */
[----:B------:R-:W-:-:S02]  /*1930*/  LOP3.LUT R33, R58, 0x2c0, RZ, 0xfc, !PT ;  /* 0x000002c03a217812 */ /* 0x000fc400078efcff */
[----:B------:R-:W-:Y:S01]  /*1940*/  LOP3.LUT R27, R58, 0x2e0, RZ, 0xfc, !PT ;  /* 0x000002e03a1b7812 */ /* 0x000fe200078efcff */
[----:B------:R1:W-:Y:S01]  /*1950*/  @!P5 STG.E.U16 desc[UR4][R2.64+0x400], R32 ;  /* 0x000400200200d986 */ /* 0x0003e2000c101504 */
[----:B------:R-:W-:Y:S02]  /*1960*/  ISETP.GE.AND P4, PT, R33, UR8, PT ;  /* 0x0000000821007c0c */ /* 0x000fe4000bf86270 */
[----:B------:R-:W-:Y:S01]  /*1970*/  ISETP.GE.AND P5, PT, R27, UR8, PT ;  /* 0x000000081b007c0c */ /* 0x000fe2000bfa6270 */
[----:B------:R-:W-:Y:S01]  /*1980*/  @!P2 FFMA.FTZ R14, -R68, R14, R15 ;  /* 0x0000000e440ea223 */ /* 0x000fe2000001010f */
[----:B--2---:R-:W-:Y:S01]  /*1990*/  LOP3.LUT R34, R34, 0x1f, RZ, 0xc0, !PT ;  /* 0x0000001f22227812 */ /* 0x004fe200078ec0ff */
[----:B------:R-:W-:Y:S01]  /*19a0*/  @!P3 FFMA.FTZ R22, -R68, R22, R23 ;  /* 0x000000164416b223 */ /* 0x000fe20000010117 */
[----:B------:R-:W-:Y:S02]  /*19b0*/  @!P6 F2FP.BF16.F32.PACK_AB R30, RZ, R30 ;  /* 0x0000001eff1ee23e */ /* 0x000fe400000010ff */
[----:B------:R-:W-:Y:S01]  /*19c0*/  @!P0 F2FP.BF16.F32.PACK_AB R24, RZ, R24 ;  /* 0x00000018ff18823e */ /* 0x000fe200000010ff */
[----:B------:R-:W-:Y:S01]  /*19d0*/  VIADD R15, R34, 0x360 ;  /* 0x00000360220f7836 */ /* 0x000fe20000000000 */
[----:B------:R-:W-:Y:S01]  /*19e0*/  LOP3.LUT R27, R58, 0x300, RZ, 0xfc, !PT ;  /* 0x000003003a1b7812 */ /* 0x000fe200078efcff */
[----:B------:R1:W-:Y:S01]  /*19f0*/  @!P6 STG.E.U16 desc[UR4][R2.64+0x440], R30 ;  /* 0x0004401e0200e986 */ /* 0x0003e2000c101504 */
[----:B------:R-:W-:Y:S01]  /*1a00*/  @!P3 F2FP.BF16.F32.PACK_AB R22, RZ, R22 ;  /* 0x00000016ff16b23e */ /* 0x000fe200000010ff */
[----:B------:R-:W-:Y:S01]  /*1a10*/  @!P4 FFMA.FTZ R20, -R68, R20, R21 ;  /* 0x000000144414c223 */ /* 0x000fe20000010115 */
[----:B------:R-:W-:Y:S01]  /*1a20*/  ISETP.GE.AND P6, PT, R27, UR8, PT ;  /* 0x000000081b007c0c */ /* 0x000fe2000bfc6270 */
[----:B------:R1:W-:Y:S01]  /*1a30*/  @!P0 STG.E.U16 desc[UR4][R2.64+0x500], R24 ;  /* 0x0005001802008986 */ /* 0x0003e2000c101504 */
[----:B------:R-:W-:Y:S01]  /*1a40*/  ISETP.GE.AND P0, PT, R15, UR8, PT ;  /* 0x000000080f007c0c */ /* 0x000fe2000bf06270 */
[----:B------:R-:W-:-:S02]  /*1a50*/  VIADD R15, R34, 0x380 ;  /* 0x00000380220f7836 */ /* 0x000fc40000000000 */
[----:B------:R-:W-:Y:S01]  /*1a60*/  @!P5 FFMA.FTZ R18, -R68, R18, R19 ;  /* 0x000000124412d223 */ /* 0x000fe20000010113 */
[----:B------:R1:W-:Y:S01]  /*1a70*/  @!P3 STG.E.U16 desc[UR4][R2.64+0x540], R22 ;  /* 0x000540160200b986 */ /* 0x0003e2000c101504 */
[----:B------:R-:W-:Y:S02]  /*1a80*/  @!P1 F2FP.BF16.F32.PACK_AB R26, RZ, R26 ;  /* 0x0000001aff1a923e */ /* 0x000fe400000010ff */
[----:B------:R-:W-:Y:S01]  /*1a90*/  ISETP.GE.AND P3, PT, R15, UR8, PT ;  /* 0x000000080f007c0c */ /* 0x000fe2000bf66270 */
[C---:B------:R-:W-:Y:S01]  /*1aa0*/  VIADD R15, R34.reuse, 0x3a0 ;  /* 0x000003a0220f7836 */ /* 0x040fe20000000000 */
[----:B------:R-:W-:Y:S01]  /*1ab0*/  @!P4 F2FP.BF16.F32.PACK_AB R20, RZ, R20 ;  /* 0x00000014ff14c23e */ /* 0x000fe200000010ff */
[----:B------:R-:W-:Y:S01]  /*1ac0*/  VIADD R34, R34, 0x3c0 ;  /* 0x000003c022227836 */ /* 0x000fe20000000000 */
[----:B------:R-:W-:Y:S01]  /*1ad0*/  @!P5 F2FP.BF16.F32.PACK_AB R18, RZ, R18 ;  /* 0x00000012ff12d23e */ /* 0x000fe200000010ff */
[----:B------:R1:W-:Y:S01]  /*1ae0*/  @!P1 STG.E.U16 desc[UR4][R2.64+0x4c0], R26 ;  /* 0x0004c01a02009986 */ /* 0x0003e2000c101504 */
[----:B------:R-:W-:Y:S01]  /*1af0*/  LOP3.LUT R58, R58, 0x340, RZ, 0xfc, !PT ;  /* 0x000003403a3a7812 */ /* 0x000fe200078efcff */
[C---:B------:R-:W-:Y:S01]  /*1b00*/  @!P6 FFMA.FTZ R16, -R68.reuse, R16, R17 ;  /* 0x000000104410e223 */ /* 0x040fe20000010111 */
[----:B------:R-:W-:Y:S01]  /*1b10*/  @!P0 FFMA.FTZ R10, -R68, R10, R11 ;  /* 0x0000000a440a8223 */ /* 0x000fe2000001010b */
[----:B------:R1:W-:Y:S01]  /*1b20*/  @!P4 STG.E.U16 desc[UR4][R2.64+0x580], R20 ;  /* 0x000580140200c986 */ /* 0x0003e2000c101504 */
[----:B------:R-:W-:-:S02]  /*1b30*/  ISETP.GE.AND P1, PT, R58, UR8, PT ;  /* 0x000000083a007c0c */ /* 0x000fc4000bf26270 */
[----:B------:R-:W-:Y:S01]  /*1b40*/  ISETP.GE.AND P4, PT, R15, UR8, PT ;  /* 0x000000080f007c0c */ /* 0x000fe2000bf86270 */
[----:B------:R1:W-:Y:S01]  /*1b50*/  @!P5 STG.E.U16 desc[UR4][R2.64+0x5c0], R18 ;  /* 0x0005c0120200d986 */ /* 0x0003e2000c101504 */
[----:B------:R-:W-:Y:S01]  /*1b60*/  ISETP.GE.AND P5, PT, R34, UR8, PT ;  /* 0x0000000822007c0c */ /* 0x000fe2000bfa6270 */
[----:B------:R-:W-:Y:S01]  /*1b70*/  @!P3 FFMA.FTZ R8, -R68, R8, R9 ;  /* 0x000000084408b223 */ /* 0x000fe20000010109 */
[----:B------:R-:W-:Y:S02]  /*1b80*/  @!P6 F2FP.BF16.F32.PACK_AB R16, RZ, R16 ;  /* 0x00000010ff10e23e */ /* 0x000fe400000010ff */
[----:B------:R-:W-:Y:S02]  /*1b90*/  @!P2 F2FP.BF16.F32.PACK_AB R14, RZ, R14 ;  /* 0x0000000eff0ea23e */ /* 0x000fe400000010ff */
        /* <DEDUP_REMOVED lines=10> */
[----:B------:R1:W-:Y:S01]  /*1c40*/  @!P0 STG.E.U16 desc[UR4][R2.64+0x6c0], R10 ;  /* 0x0006c00a02008986 */ /* 0x0003e2000c101504 */
[----:B------:R-:W-:-:S03]  /*1c50*/  @!P5 F2FP.BF16.F32.PACK_AB R71, RZ, R71 ;  /* 0x00000047ff47d23e */ /* 0x000fc600000010ff */
        /* <DEDUP_REMOVED lines=9> */
.L_x_3898:
        /* <DEDUP_REMOVED lines=9> */
.L_x_11244:


//--------------------- .text._ZN43_GLOBAL__N__9ae7fba5_10_SoftMax_cu_9f978f6321softmax_warp_backwardIN3c108BFloat16ES2_fLi9ELb0ELb0EEEvPT0_PKT_S7_iiiPKb --------------------------
	.section	.text._ZN43_GLOBAL__N__9ae7fba5_10_SoftMax_cu_9f978f6321softmax_warp_backwardIN3c108BFloat16ES2_fLi9ELb0ELb0EEEvPT0_PKT_S7_iiiPKb,"ax",@progbits
	.align	128
.text._ZN43_GLOBAL__N__9ae7fba5_10_SoftMax_cu_9f978f6321softmax_warp_backwardIN3c108BFloat16ES2_fLi9ELb0ELb0EEEvPT0_PKT_S7_iiiPKb:
        .type           _ZN43_GLOBAL__N__9ae7fba5_10_SoftMax_cu_9f978f6321softmax_warp_backwardIN3c108BFloat16ES2_fLi9ELb0ELb0EEEvPT0_PKT_S7_iiiPKb,@function
        .size           _ZN43_GLOBAL__N__9ae7fba5_10_SoftMax_cu_9f978f6321softmax_warp_backwardIN3c108BFloat16ES2_fLi9ELb0ELb0EEEvPT0_PKT_S7_iiiPKb,(.L_x_11245 - _ZN43_GLOBAL__N__9ae7fba5_10_SoftMax_cu_9f978f6321softmax_warp_backwardIN3c108BFloat16ES2_fLi9ELb0ELb0EEEvPT0_PKT_S7_iiiPKb)
        .other          _ZN43_GLOBAL__N__9ae7fba5_10_SoftMax_cu_9f978f6321softmax_warp_backwardIN3c108BFloat16ES2_fLi9ELb0ELb0EEEvPT0_PKT_S7_iiiPKb,@"STO_CUDA_ENTRY STV_DEFAULT"
_ZN43_GLOBAL__N__9ae7fba5_10_SoftMax_cu_9f978f6321softmax_warp_backwardIN3c108BFloat16ES2_fLi9ELb0ELb0EEEvPT0_PKT_S7_iiiPKb:
        /* <DEDUP_REMOVED lines=16> */
[----:B-1----:R-:W-:-:S04]  /*0100*/  IMAD.WIDE R2, R33, 0x2, R2 ;  /* 0x0000000221027825 */ /* 0x002fc800078e0202 */
[----:B------:R-:W-:-:S08]  /*0110*/  IMAD.WIDE R4, R33, 0x2, R4 ;  /* 0x0000000221047825 */ /* 0x000fd000078e0204 */
[----:B0-----:R-:W2:Y:S04]  /*0120*/  @!P0 LDG.E.U16 R11, desc[UR4][R2.64] ;  /* 0x00000004020b8981 */ /* 0x001ea8000c1e1500 */
[----:B------:R-:W3:Y:S01]  /*0130*/  @!P0 LDG.E.U16 R6, desc[UR4][R4.64] ;  /* 0x0000000404068981 */ /* 0x000ee2000c1e1500 */
[C---:B------:R-:W-:Y:S02]  /*0140*/  VIADD R7, R0.reuse, 0x20 ;  /* 0x0000002000077836 */ /* 0x040fe40000000000 */
[----:B------:R-:W-:-:S03]  /*0150*/  VIADD R8, R0, 0x60 ;  /* 0x0000006000087836 */ /* 0x000fc60000000000 */
[----:B------:R-:W-:Y:S01]  /*0160*/  ISETP.GE.AND P6, PT, R7, UR8, PT ;  /* 0x0000000807007c0c */ /* 0x000fe2000bfc6270 */
[----:B------:R-:W-:Y:S01]  /*0170*/  VIADD R7, R0, 0x40 ;  /* 0x0000004000077836 */ /* 0x000fe20000000000 */
[----:B------:R-:W-:Y:S02]  /*0180*/  ISETP.GE.AND P4, PT, R8, UR8, PT ;  /* 0x0000000808007c0c */ /* 0x000fe4000bf86270 */
[----:B------:R-:W-:Y:S02]  /*0190*/  ISETP.LT.OR P2, PT, R19, 0x1, P6 ;  /* 0x000000011300780c */ /* 0x000fe40003741670 */
[----:B------:R-:W-:Y:S01]  /*01a0*/  ISETP.GE.AND P3, PT, R7, UR8, PT ;  /* 0x0000000807007c0c */ /* 0x000fe2000bf66270 */
[----:B------:R-:W-:Y:S01]  /*01b0*/  VIADD R7, R0, 0x80 ;  /* 0x0000008000077836 */ /* 0x000fe20000000000 */
[C---:B------:R-:W-:Y:S02]  /*01c0*/  ISETP.LT.OR P4, PT, R19.reuse, 0x1, P4 ;  /* 0x000000011300780c */ /* 0x040fe40002781670 */
[----:B------:R-:W-:-:S02]  /*01d0*/  ISETP.LT.OR P3, PT, R19, 0x1, P3 ;  /* 0x000000011300780c */ /* 0x000fc40001f61670 */
[----:B------:R-:W-:Y:S02]  /*01e0*/  ISETP.GE.AND P1, PT, R7, UR8, PT ;  /* 0x0000000807007c0c */ /* 0x000fe4000bf26270 */
[----:B------:R-:W-:Y:S02]  /*01f0*/  CS2R R30, SRZ ;  /* 0x00000000001e7805 */ /* 0x000fe4000001ff00 */
[----:B------:R-:W-:Y:S02]  /*0200*/  IADD3 R8, PT, PT, R0, 0xa0, RZ ;  /* 0x000000a000087810 */ /* 0x000fe40007ffe0ff */
[----:B------:R-:W-:Y:S01]  /*0210*/  ISETP.LT.OR P1, PT, R19, 0x1, P1 ;  /* 0x000000011300780c */ /* 0x000fe20000f21670 */
[----:B------:R-:W4:Y:S04]  /*0220*/  @!P2 LDG.E.U16 R17, desc[UR4][R2.64+0x40] ;  /* 0x000040040211a981 */ /* 0x000f28000c1e1500 */
[----:B------:R-:W4:Y:S04]  /*0230*/  @!P2 LDG.E.U16 R7, desc[UR4][R4.64+0x40] ;  /* 0x000040040407a981 */ /* 0x000f28000c1e1500 */
[----:B------:R-:W4:Y:S04]  /*0240*/  @!P3 LDG.E.U16 R9, desc[UR4][R2.64+0x80] ;  /* 0x000080040209b981 */ /* 0x000f28000c1e1500 */
[----:B------:R-:W4:Y:S04]  /*0250*/  @!P3 LDG.E.U16 R10, desc[UR4][R4.64+0x80] ;  /* 0x00008004040ab981 */ /* 0x000f28000c1e1500 */
[----:B------:R-:W4:Y:S04]  /*0260*/  @!P4 LDG.E.U16 R12, desc[UR4][R4.64+0xc0] ;  /* 0x0000c004040cc981 */ /* 0x000f28000c1e1500 */
[----:B------:R-:W4:Y:S04]  /*0270*/  @!P1 LDG.E.U16 R14, desc[UR4][R4.64+0x100] ;  /* 0x00010004040e9981 */ /* 0x000f28000c1e1500 */
[----:B------:R-:W4:Y:S01]  /*0280*/  @!P1 LDG.E.U16 R13, desc[UR4][R2.64+0x100] ;  /* 0x00010004020d9981 */ /* 0x000f22000c1e1500 */
[----:B--2---:R-:W-:-:S03]  /*0290*/  @!P0 IMAD.U32 R31, R11, 0x10000, RZ ;  /* 0x000100000b1f8824 */ /* 0x004fc600078e00ff */
[----:B------:R-:W2:Y:S01]  /*02a0*/  @!P4 LDG.E.U16 R11, desc[UR4][R2.64+0xc0] ;  /* 0x0000c004020bc981 */ /* 0x000ea2000c1e1500 */
[----:B---3--:R-:W-:Y:S01]  /*02b0*/  @!P0 IMAD.U32 R30, R6, 0x10000, RZ ;  /* 0x00010000061e8824 */ /* 0x008fe200078e00ff */
[----:B------:R-:W-:-:S04]  /*02c0*/  ISETP.GE.AND P0, PT, R8, UR8, PT ;  /* 0x0000000808007c0c */ /* 0x000fc8000bf06270 */
[----:B------:R-:W-:-:S13]  /*02d0*/  ISETP.LT.OR P0, PT, R19, 0x1, P0 ;  /* 0x000000011300780c */ /* 0x000fda0000701670 */
[----:B------:R-:W3:Y:S04]  /*02e0*/  @!P0 LDG.E.U16 R15, desc[UR4][R2.64+0x140] ;  /* 0x00014004020f8981 */ /* 0x000ee8000c1e1500 */
[----:B------:R-:W3:Y:S01]  /*02f0*/  @!P0 LDG.E.U16 R16, desc[UR4][R4.64+0x140] ;  /* 0x0001400404108981 */ /* 0x000ee2000c1e1500 */
[C---:B------:R-:W-:Y:S01]  /*0300*/  VIADD R6, R0.reuse, 0xc0 ;  /* 0x000000c000067836 */ /* 0x040fe20000000000 */
[----:B------:R-:W-:Y:S02]  /*0310*/  CS2R R28, SRZ ;  /* 0x00000000001c7805 */ /* 0x000fe4000001ff00 */
[----:B----4-:R-:W-:Y:S01]  /*0320*/  @!P2 IMAD.U32 R29, R17, 0x10000, RZ ;  /* 0x00010000111da824 */ /* 0x010fe200078e00ff */
[----:B------:R-:W-:Y:S01]  /*0330*/  @!P2 SHF.L.U32 R28, R7, 0x10, RZ ;  /* 0x00000010071ca819 */ /* 0x000fe200000006ff */
[----:B------:R-:W-:Y:S01]  /*0340*/  VIADD R17, R0, 0xe0 ;  /* 0x000000e000117836 */ /* 0x000fe20000000000 */
[----:B------:R-:W-:-:S02]  /*0350*/  ISETP.GE.AND P2, PT, R6, UR8, PT ;  /* 0x0000000806007c0c */ /* 0x000fc4000bf46270 */
[----:B------:R-:W-:Y:S02]  /*0360*/  CS2R R6, SRZ ;  /* 0x0000000000067805 */ /* 0x000fe4000001ff00 */
[----:B------:R-:W-:Y:S01]  /*0370*/  @!P3 IMAD.U32 R6, R9, 0x10000, RZ ;  /* 0x000100000906b824 */ /* 0x000fe200078e00ff */
[----:B------:R-:W-:Y:S01]  /*0380*/  ISETP.LT.OR P2, PT, R19, 0x1, P2 ;  /* 0x000000011300780c */ /* 0x000fe20001741670 */
[----:B------:R-:W-:Y:S01]  /*0390*/  @!P3 IMAD.U32 R7, R10, 0x10000, RZ ;  /* 0x000100000a07b824 */ /* 0x000fe200078e00ff */
[----:B------:R-:W-:Y:S01]  /*03a0*/  ISETP.GE.AND P3, PT, R17, UR8, PT ;  /* 0x0000000811007c0c */ /* 0x000fe2000bf66270 */
[----:B------:R-:W-:Y:S02]  /*03b0*/  IMAD.MOV.U32 R8, RZ, RZ, RZ ;  /* 0x000000ffff087224 */ /* 0x000fe400078e00ff */
[----:B------:R-:W-:Y:S02]  /*03c0*/  VIADD R17, R0, 0x100 ;  /* 0x0000010000117836 */ /* 0x000fe40000000000 */
[----:B------:R-:W-:Y:S01]  /*03d0*/  IMAD.MOV.U32 R9, RZ, RZ, RZ ;  /* 0x000000ffff097224 */ /* 0x000fe200078e00ff */
[----:B------:R-:W-:Y:S01]  /*03e0*/  ISETP.LT.OR P3, PT, R19, 0x1, P3 ;  /* 0x000000011300780c */ /* 0x000fe20001f61670 */
[----:B------:R-:W-:-:S04]  /*03f0*/  @!P4 IMAD.U32 R9, R12, 0x10000, RZ ;  /* 0x000100000c09c824 */ /* 0x000fc800078e00ff */
[----:B------:R-:W4:Y:S08]  /*0400*/  @!P2 LDG.E.U16 R25, desc[UR4][R2.64+0x180] ;  /* 0x000180040219a981 */ /* 0x000f30000c1e1500 */
[----:B------:R-:W4:Y:S04]  /*0410*/  @!P3 LDG.E.U16 R18, desc[UR4][R2.64+0x1c0] ;  /* 0x0001c0040212b981 */ /* 0x000f28000c1e1500 */
[----:B------:R-:W4:Y:S01]  /*0420*/  @!P3 LDG.E.U16 R20, desc[UR4][R4.64+0x1c0] ;  /* 0x0001c0040414b981 */ /* 0x000f22000c1e1500 */
[----:B--2---:R-:W-:-:S02]  /*0430*/  @!P4 SHF.L.U32 R8, R11, 0x10, RZ ;  /* 0x000000100b08c819 */ /* 0x004fc400000006ff */
[----:B------:R-:W-:Y:S02]  /*0440*/  CS2R R10, SRZ ;  /* 0x00000000000a7805 */ /* 0x000fe4000001ff00 */
[----:B------:R-:W-:Y:S02]  /*0450*/  ISETP.GE.AND P4, PT, R17, UR8, PT ;  /* 0x0000000811007c0c */ /* 0x000fe4000bf86270 */
[----:B------:R-:W-:Y:S01]  /*0460*/  @!P1 SHF.L.U32 R11, R14, 0x10, RZ ;  /* 0x000000100e0b9819 */ /* 0x000fe200000006ff */
[----:B------:R-:W-:Y:S01]  /*0470*/  VIADD R14, R0, 0x120 ;  /* 0x00000120000e7836 */ /* 0x000fe20000000000 */
[----:B------:R-:W-:Y:S01]  /*0480*/  ISETP.LT.OR P4, PT, R19, 0x1, P4 ;  /* 0x000000011300780c */ /* 0x000fe20002781670 */
[----:B------:R-:W-:Y:S01]  /*0490*/  @!P1 IMAD.U32 R10, R13, 0x10000, RZ ;  /* 0x000100000d0a9824 */ /* 0x000fe200078e00ff */
[----:B------:R-:W-:Y:S01]  /*04a0*/  CS2R R12, SRZ ;  /* 0x00000000000c7805 */ /* 0x000fe2000001ff00 */
[----:B------:R-:W2:Y:S01]  /*04b0*/  @!P2 LDG.E.U16 R17, desc[UR4][R4.64+0x180] ;  /* 0x000180040411a981 */ /* 0x000ea2000c1e1500 */
[----:B------:R-:W-:-:S09]  /*04c0*/  ISETP.GE.AND P1, PT, R14, UR8, PT ;  /* 0x000000080e007c0c */ /* 0x000fd2000bf26270 */
[----:B------:R-:W2:Y:S01]  /*04d0*/  @!P4 LDG.E.U16 R22, desc[UR4][R4.64+0x200] ;  /* 0x000200040416c981 */ /* 0x000ea2000c1e1500 */
[----:B---3--:R-:W-:-:S03]  /*04e0*/  @!P0 IMAD.U32 R12, R15, 0x10000, RZ ;  /* 0x000100000f0c8824 */ /* 0x008fc600078e00ff */
[----:B------:R-:W3:Y:S01]  /*04f0*/  @!P4 LDG.E.U16 R21, desc[UR4][R2.64+0x200] ;  /* 0x000200040215c981 */ /* 0x000ee2000c1e1500 */
[----:B------:R-:W-:Y:S01]  /*0500*/  @!P0 IMAD.U32 R13, R16, 0x10000, RZ ;  /* 0x00010000100d8824 */ /* 0x000fe200078e00ff */
[----:B------:R-:W-:-:S13]  /*0510*/  ISETP.LT.OR P0, PT, R19, 0x1, P1 ;  /* 0x000000011300780c */ /* 0x000fda0000f01670 */
[----:B------:R-:W3:Y:S04]  /*0520*/  @!P0 LDG.E.U16 R23, desc[UR4][R2.64+0x240] ;  /* 0x0002400402178981 */ /* 0x000ee8000c1e1500 */
[----:B------:R-:W3:Y:S01]  /*0530*/  @!P0 LDG.E.U16 R24, desc[UR4][R4.64+0x240] ;  /* 0x0002400404188981 */ /* 0x000ee2000c1e1500 */
[----:B------:R-:W-:Y:S02]  /*0540*/  CS2R R14, SRZ ;  /* 0x00000000000e7805 */ /* 0x000fe4000001ff00 */
[----:B----4-:R-:W-:Y:S01]  /*0550*/  @!P2 IMAD.U32 R14, R25, 0x10000, RZ ;  /* 0x00010000190ea824 */ /* 0x010fe200078e00ff */
[----:B--2---:R-:W-:Y:S02]  /*0560*/  @!P2 SHF.L.U32 R15, R17, 0x10, RZ ;  /* 0x00000010110fa819 */ /* 0x004fe400000006ff */
[----:B------:R-:W-:Y:S01]  /*0570*/  ISETP.GE.AND P2, PT, R19, 0x1, PT ;  /* 0x000000011300780c */ /* 0x000fe20003f46270 */
[----:B------:R-:W-:Y:S01]  /*0580*/  VIADD R19, R0, 0x140 ;  /* 0x0000014000137836 */ /* 0x000fe20000000000 */
[----:B------:R-:W-:-:S02]  /*0590*/  CS2R R16, SRZ ;  /* 0x0000000000107805 */ /* 0x000fc4000001ff00 */
[----:B------:R-:W-:Y:S02]  /*05a0*/  @!P3 IMAD.U32 R16, R18, 0x10000, RZ ;  /* 0x000100001210b824 */ /* 0x000fe400078e00ff */
[----:B------:R-:W-:Y:S01]  /*05b0*/  @!P3 IMAD.U32 R17, R20, 0x10000, RZ ;  /* 0x000100001411b824 */ /* 0x000fe200078e00ff */
[----:B------:R-:W-:Y:S01]  /*05c0*/  ISETP.GE.OR P3, PT, R19, UR8, !P2 ;  /* 0x0000000813007c0c */ /* 0x000fe2000d766670 */
[----:B------:R-:W-:Y:S01]  /*05d0*/  VIADD R20, R0, 0x160 ;  /* 0x0000016000147836 */ /* 0x000fe20000000000 */
[----:B------:R-:W-:Y:S02]  /*05e0*/  CS2R R18, SRZ ;  /* 0x0000000000127805 */ /* 0x000fe4000001ff00 */
[----:B------:R-:W-:Y:S01]  /*05f0*/  @!P4 IMAD.U32 R19, R22, 0x10000, RZ ;  /* 0x000100001613c824 */ /* 0x000fe200078e00ff */
[----:B---3--:R-:W-:Y:S01]  /*0600*/  @!P4 SHF.L.U32 R18, R21, 0x10, RZ ;  /* 0x000000101512c819 */ /* 0x008fe200000006ff */
[----:B------:R-:W-:Y:S01]  /*0610*/  VIADD R22, R0, 0x180 ;  /* 0x0000018000167836 */ /* 0x000fe20000000000 */
[----:B------:R-:W-:-:S02]  /*0620*/  ISETP.GE.OR P4, PT, R20, UR8, !P2 ;  /* 0x0000000814007c0c */ /* 0x000fc4000d786670 */
[----:B------:R-:W-:-:S04]  /*0630*/  CS2R R20, SRZ ;  /* 0x0000000000147805 */ /* 0x000fc8000001ff00 */
[----:B------:R-:W2:Y:S01]  /*0640*/  @!P3 LDG.E.U16 R25, desc[UR4][R2.64+0x280] ;  /* 0x000280040219b981 */ /* 0x000ea2000c1e1500 */
[----:B------:R-:W-:-:S06]  /*0650*/  @!P0 IMAD.U32 R20, R23, 0x10000, RZ ;  /* 0x0001000017148824 */ /* 0x000fcc00078e00ff */
[----:B------:R-:W3:Y:S01]  /*0660*/  @!P4 LDG.E.U16 R26, desc[UR4][R2.64+0x2c0] ;  /* 0x0002c004021ac981 */ /* 0x000ee2000c1e1500 */
[----:B------:R-:W-:Y:S01]  /*0670*/  @!P0 IMAD.U32 R21, R24, 0x10000, RZ ;  /* 0x0001000018158824 */ /* 0x000fe200078e00ff */
[----:B------:R-:W-:Y:S02]  /*0680*/  ISETP.GE.OR P0, PT, R22, UR8, !P2 ;  /* 0x0000000816007c0c */ /* 0x000fe4000d706670 */
[----:B------:R-:W4:Y:S04]  /*0690*/  @!P3 LDG.E.U16 R24, desc[UR4][R4.64+0x280] ;  /* 0x000280040418b981 */ /* 0x000f28000c1e1500 */
[----:B------:R-:W3:Y:S07]  /*06a0*/  @!P4 LDG.E.U16 R27, desc[UR4][R4.64+0x2c0] ;  /* 0x0002c004041bc981 */ /* 0x000eee000c1e1500 */
[----:B------:R-:W3:Y:S04]  /*06b0*/  @!P0 LDG.E.U16 R32, desc[UR4][R2.64+0x300] ;  /* 0x0003000402208981 */ /* 0x000ee8000c1e1500 */
[----:B------:R-:W3:Y:S01]  /*06c0*/  @!P0 LDG.E.U16 R34, desc[UR4][R4.64+0x300] ;  /* 0x0003000404228981 */ /* 0x000ee2000c1e1500 */
[C---:B------:R-:W-:Y:S01]  /*06d0*/  VIADD R35, R0.reuse, 0x1a0 ;  /* 0x000001a000237836 */ /* 0x040fe20000000000 */
[----:B------:R-:W-:Y:S01]  /*06e0*/  CS2R R22, SRZ ;  /* 0x0000000000167805 */ /* 0x000fe2000001ff00 */
[----:B------:R-:W-:-:S02]  /*06f0*/  VIADD R36, R0, 0x1c0 ;  /* 0x000001c000247836 */ /* 0x000fc40000000000 */
[----:B------:R-:W-:Y:S01]  /*0700*/  VIADD R38, R0, 0x1e0 ;  /* 0x000001e000267836 */ /* 0x000fe20000000000 */
[----:B--2---:R-:W-:Y:S01]  /*0710*/  @!P3 SHF.L.U32 R22, R25, 0x10, RZ ;  /* 0x000000101916b819 */ /* 0x004fe200000006ff */
[----:B----4-:R-:W-:Y:S01]  /*0720*/  @!P3 IMAD.U32 R23, R24, 0x10000, RZ ;  /* 0x000100001817b824 */ /* 0x010fe200078e00ff */
[----:B------:R-:W-:Y:S02]  /*0730*/  ISETP.GE.OR P3, PT, R35, UR8, !P2 ;  /* 0x0000000823007c0c */ /* 0x000fe4000d766670 */
[----:B------:R-:W-:Y:S02]  /*0740*/  CS2R R24, SRZ ;  /* 0x0000000000187805 */ /* 0x000fe4000001ff00 */
[----:B---3--:R-:W-:Y:S01]  /*0750*/  @!P4 IMAD.U32 R24, R26, 0x10000, RZ ;  /* 0x000100001a18c824 */ /* 0x008fe200078e00ff */
[----:B------:R-:W-:Y:S02]  /*0760*/  @!P4 SHF.L.U32 R25, R27, 0x10, RZ ;  /* 0x000000101b19c819 */ /* 0x000fe400000006ff */
[----:B------:R-:W-:-:S02]  /*0770*/  CS2R R26, SRZ ;  /* 0x00000000001a7805 */ /* 0x000fc4000001ff00 */
[----:B------:R-:W-:Y:S01]  /*0780*/  ISETP.GE.OR P4, PT, R36, UR8, !P2 ;  /* 0x0000000824007c0c */ /* 0x000fe2000d786670 */
[----:B------:R-:W-:-:S03]  /*0790*/  @!P0 IMAD.U32 R26, R32, 0x10000, RZ ;  /* 0x00010000201a8824 */ /* 0x000fc600078e00ff */
[----:B------:R-:W2:Y:S01]  /*07a0*/  @!P3 LDG.E.U16 R41, desc[UR4][R2.64+0x340] ;  /* 0x000340040229b981 */ /* 0x000ea2000c1e1500 */
[----:B------:R-:W-:Y:S01]  /*07b0*/  @!P0 IMAD.U32 R27, R34, 0x10000, RZ ;  /* 0x00010000221b8824 */ /* 0x000fe200078e00ff */
[----:B------:R-:W-:Y:S02]  /*07c0*/  ISETP.GE.OR P0, PT, R38, UR8, !P2 ;  /* 0x0000000826007c0c */ /* 0x000fe4000d706670 */
[----:B------:R-:W3:Y:S05]  /*07d0*/  @!P3 LDG.E.U16 R37, desc[UR4][R4.64+0x340] ;  /* 0x000340040425b981 */ /* 0x000eea000c1e1500 */
[----:B------:R-:W4:Y:S01]  /*07e0*/  @!P4 LDG.E.U16 R32, desc[UR4][R2.64+0x380] ;  /* 0x000380040220c981 */ /* 0x000f22000c1e1500 */
[----:B------:R-:W-:-:S03]  /*07f0*/  FADD.FTZ R40, RZ, R31 ;  /* 0x0000001fff287221 */ /* 0x000fc60000010000 */
        /* <DEDUP_REMOVED lines=16> */
[----:B--2---:R-:W-:-:S05]  /*0900*/  @!P3 SHF.L.U32 R4, R41, 0x10, RZ ;  /* 0x000000102904b819 */ /* 0x004fca00000006ff */
[----:B------:R-:W-:Y:S01]  /*0910*/  FADD.FTZ R2, R39, R4 ;  /* 0x0000000427027221 */ /* 0x000fe20000010000 */
[----:B----4-:R-:W-:Y:S02]  /*0920*/  @!P4 IMAD.U32 R5, R32, 0x10000, RZ ;  /* 0x000100002005c824 */ /* 0x010fe400078e00ff */
[----:B------:R-:W-:Y:S02]  /*0930*/  IMAD.MOV.U32 R32, RZ, RZ, RZ ;  /* 0x000000ffff207224 */ /* 0x000fe400078e00ff */
        /* <DEDUP_REMOVED lines=11> */
[----:B------:R-:W-:-:S04]  /*09f0*/  HFMA2 R35, -RZ, RZ, 0, 0 ;  /* 0x00000000ff237431 */ /* 0x000fc800000001ff */
[----:B------:R0:W1:Y:S01]  /*0a00*/  SHFL.BFLY PT, R42, R41, 0x1, 0x1f ;  /* 0x0c201f00292a7f89 */ /* 0x00006200000e0000 */
[----:B------:R-:W-:Y:S01]  /*0a10*/  @!P3 IMAD.U32 R35, R37, 0x10000, RZ ;  /* 0x000100002523b824 */ /* 0x000fe200078e00ff */
[----:B------:R-:W-:Y:S06]  /*0a20*/  @!P2 EXIT ;  /* 0x000000000000a94d */ /* 0x000fec0003800000 */
[----:B-1----:R-:W-:Y:S01]  /*0a30*/  FADD.FTZ R37, R41, R42 ;  /* 0x0000002a29257221 */ /* 0x002fe20000010000 */
[----:B------:R-:W1:Y:S01]  /*0a40*/  LDC.64 R2, c[0x0][0x380] ;  /* 0x0000e000ff027b82 */ /* 0x000e620000000a00 */
[----:B------:R-:W-:Y:S01]  /*0a50*/  LOP3.LUT R39, R0, 0x40, RZ, 0xfc, !PT ;  /* 0x0000004000277812 */ /* 0x000fe200078efcff */
[----:B------:R-:W-:Y:S02]  /*0a60*/  IMAD.MOV.U32 R40, RZ, RZ, RZ ;  /* 0x000000ffff287224 */ /* 0x000fe400078e00ff */
[C---:B------:R-:W-:Y:S01]  /*0a70*/  @!P6 FFMA.FTZ R29, -R37.reuse, R28, R29 ;  /* 0x0000001c251de223 */ /* 0x040fe2000001011d */
[----:B------:R-:W-:Y:S01]  /*0a80*/  @!P5 FFMA.FTZ R30, -R37, R30, R31 ;  /* 0x0000001e251ed223 */ /* 0x000fe2000001011f */
[----:B------:R-:W2:Y:S01]  /*0a90*/  S2R R28, SR_TID.X ;  /* 0x00000000001c7919 */ /* 0x000ea20000002100 */
[----:B------:R-:W-:Y:S01]  /*0aa0*/  ISETP.GE.AND P2, PT, R39, UR8, PT ;  /* 0x0000000827007c0c */ /* 0x000fe2000bf46270 */
[----:B-----5:R-:W-:Y:S01]  /*0ab0*/  @!P4 IMAD.U32 R40, R34, 0x10000, RZ ;  /* 0x000100002228c824 */ /* 0x020fe200078e00ff */
[----:B------:R-:W-:Y:S01]  /*0ac0*/  LOP3.LUT R31, R0, 0x60, RZ, 0xfc, !PT ;  /* 0x00000060001f7812 */ /* 0x000fe200078efcff */
[----:B------:R-:W-:Y:S01]  /*0ad0*/  @!P1 FFMA.FTZ R21, -R37, R21, R20 ;  /* 0x0000001525159223 */ /* 0x000fe20000010114 */
[----:B------:R-:W-:Y:S01]  /*0ae0*/  MOV R34, RZ ;  /* 0x000000ff00227202 */ /* 0x000fe20000000f00 */
[----:B------:R-:W-:Y:S01]  /*0af0*/  @!P0 IMAD.U32 R34, R36, 0x10000, RZ ;  /* 0x0001000024228824 */ /* 0x000fe200078e00ff */
[----:B------:R-:W-:-:S02]  /*0b00*/  ISETP.GE.AND P0, PT, R31, UR8, PT ;  /* 0x000000081f007c0c */ /* 0x000fc4000bf06270 */
[----:B------:R-:W-:Y:S02]  /*0b10*/  LOP3.LUT R36, R0, 0x80, RZ, 0xfc, !PT ;  /* 0x0000008000247812 */ /* 0x000fe400078efcff */
[----:B------:R-:W-:Y:S02]  /*0b20*/  @!P5 F2FP.BF16.F32.PACK_AB R30, RZ, R30 ;  /* 0x0000001eff1ed23e */ /* 0x000fe400000010ff */
[----:B------:R-:W-:Y:S01]  /*0b30*/  ISETP.GE.AND P4, PT, R36, UR8, PT ;  /* 0x0000000824007c0c */ /* 0x000fe2000bf86270 */
[----:B------:R-:W-:Y:S01]  /*0b40*/  @!P2 FFMA.FTZ R7, -R37, R7, R6 ;  /* 0x000000072507a223 */ /* 0x000fe20000010106 */
[C---:B------:R-:W-:Y:S02]  /*0b50*/  LOP3.LUT R31, R0.reuse, 0xa0, RZ, 0xfc, !PT ;  /* 0x000000a0001f7812 */ /* 0x040fe400078efcff */
[----:B------:R-:W-:Y:S01]  /*0b60*/  LOP3.LUT R6, R0, 0xc0, RZ, 0xfc, !PT ;  /* 0x000000c000067812 */ /* 0x000fe200078efcff */
[----:B-1----:R-:W-:Y:S01]  /*0b70*/  IMAD.WIDE R2, R33, 0x2, R2 ;  /* 0x0000000221027825 */ /* 0x002fe200078e0202 */
[----:B------:R-:W-:-:S03]  /*0b80*/  ISETP.GE.AND P3, PT, R31, UR8, PT ;  /* 0x000000081f007c0c */ /* 0x000fc6000bf66270 */
[C---:B------:R-:W-:Y:S01]  /*0b90*/  @!P0 FFMA.FTZ R9, -R37.reuse, R9, R8 ;  /* 0x0000000925098223 */ /* 0x040fe20000010108 */
[----:B------:R-:W-:Y:S01]  /*0ba0*/  @!P6 F2FP.BF16.F32.PACK_AB R29, RZ, R29 ;  /* 0x0000001dff1de23e */ /* 0x000fe200000010ff */
[----:B------:R1:W-:Y:S01]  /*0bb0*/  @!P5 STG.E.U16 desc[UR4][R2.64], R30 ;  /* 0x0000001e0200d986 */ /* 0x0003e2000c101504 */
[----:B------:R-:W-:Y:S01]  /*0bc0*/  @!P2 F2FP.BF16.F32.PACK_AB R7, RZ, R7 ;  /* 0x00000007ff07a23e */ /* 0x000fe200000010ff */
[C---:B------:R-:W-:Y:S01]  /*0bd0*/  @!P4 FFMA.FTZ R11, -R37.reuse, R11, R10 ;  /* 0x0000000b250bc223 */ /* 0x040fe2000001010a */
[----:B------:R-:W-:Y:S01]  /*0be0*/  ISETP.GE.AND P5, PT, R6, UR8, PT ;  /* 0x0000000806007c0c */ /* 0x000fe2000bfa6270 */
[----:B------:R1:W-:Y:S01]  /*0bf0*/  @!P6 STG.E.U16 desc[UR4][R2.64+0x40], R29 ;  /* 0x0000401d0200e986 */ /* 0x0003e2000c101504 */
[C---:B------:R-:W-:Y:S02]  /*0c00*/  LOP3.LUT R6, R0.reuse, 0xe0, RZ, 0xfc, !PT ;  /* 0x000000e000067812 */ /* 0x040fe400078efcff */
[----:B------:R-:W-:Y:S01]  /*0c10*/  LOP3.LUT R0, R0, 0x100, RZ, 0xfc, !PT ;  /* 0x0000010000007812 */ /* 0x000fe200078efcff */
[----:B------:R1:W-:Y:S01]  /*0c20*/  @!P2 STG.E.U16 desc[UR4][R2.64+0x80], R7 ;  /* 0x000080070200a986 */ /* 0x0003e2000c101504 */
[----:B--2---:R-:W-:Y:S01]  /*0c30*/  LOP3.LUT R28, R28, 0x1f, RZ, 0xc0, !PT ;  /* 0x0000001f1c1c7812 */ /* 0x004fe200078ec0ff */
[----:B------:R-:W-:Y:S01]  /*0c40*/  @!P3 FFMA.FTZ R13, -R37, R13, R12 ;  /* 0x0000000d250db223 */ /* 0x000fe2000001010c */
[----:B------:R-:W-:-:S02]  /*0c50*/  ISETP.GE.AND P6, PT, R6, UR8, PT ;  /* 0x0000000806007c0c */ /* 0x000fc4000bfc6270 */
[----:B------:R-:W-:Y:S01]  /*0c60*/  ISETP.GE.AND P2, PT, R0, UR8, PT ;  /* 0x0000000800007c0c */ /* 0x000fe2000bf46270 */
[----:B------:R-:W-:Y:S01]  /*0c70*/  VIADD R0, R28, 0x140 ;  /* 0x000001401c007836 */ /* 0x000fe20000000000 */
[----:B------:R-:W-:Y:S01]  /*0c80*/  @!P0 F2FP.BF16.F32.PACK_AB R9, RZ, R9 ;  /* 0x00000009ff09823e */ /* 0x000fe200000010ff */
[C---:B------:R-:W-:Y:S01]  /*0c90*/  @!P5 FFMA.FTZ R15, -R37.reuse, R15, R14 ;  /* 0x0000000f250fd223 */ /* 0x040fe2000001010e */
[----:B------:R-:W-:Y:S02]  /*0ca0*/  @!P4 F2FP.BF16.F32.PACK_AB R11, RZ, R11 ;  /* 0x0000000bff0bc23e */ /* 0x000fe400000010ff */
[----:B------:R-:W-:Y:S01]  /*0cb0*/  @!P3 F2FP.BF16.F32.PACK_AB R13, RZ, R13 ;  /* 0x0000000dff0db23e */ /* 0x000fe200000010ff */
[----:B------:R1:W-:Y:S01]  /*0cc0*/  @!P0 STG.E.U16 desc[UR4][R2.64+0xc0], R9 ;  /* 0x0000c00902008986 */ /* 0x0003e2000c101504 */
[----:B------:R-:W-:Y:S01]  /*0cd0*/  ISETP.GE.AND P0, PT, R0, UR8, PT ;  /* 0x0000000800007c0c */ /* 0x000fe2000bf06270 */
[----:B------:R-:W-:Y:S01]  /*0ce0*/  VIADD R0, R28, 0x160 ;  /* 0x000001601c007836 */ /* 0x000fe20000000000 */
[----:B------:R-:W-:Y:S01]  /*0cf0*/  @!P5 F2FP.BF16.F32.PACK_AB R15, RZ, R15 ;  /* 0x0000000fff0fd23e */ /* 0x000fe200000010ff */
[----:B------:R1:W-:Y:S01]  /*0d00*/  @!P4 STG.E.U16 desc[UR4][R2.64+0x100], R11 ;  /* 0x0001000b0200c986 */ /* 0x0003e2000c101504 */
[C---:B------:R-:W-:Y:S01]  /*0d10*/  @!P6 FFMA.FTZ R17, -R37.reuse, R17, R16 ;  /* 0x000000112511e223 */ /* 0x040fe20000010110 */
[----:B------:R-:W-:Y:S01]  /*0d20*/  @!P2 FFMA.FTZ R19, -R37, R19, R18 ;  /* 0x000000132513a223 */ /* 0x000fe20000010112 */
[----:B------:R-:W-:Y:S01]  /*0d30*/  ISETP.GE.AND P4, PT, R0, UR8, PT ;  /* 0x0000000800007c0c */ /* 0x000fe2000bf86270 */
[----:B------:R1:W-:Y:S01]  /*0d40*/  @!P3 STG.E.U16 desc[UR4][R2.64+0x140], R13 ;  /* 0x0001400d0200b986 */ /* 0x0003e2000c101504 */
[----:B------:R-:W-:-:S02]  /*0d50*/  IADD3 R0, PT, PT, R28, 0x180, RZ ;  /* 0x000001801c007810 */ /* 0x000fc40007ffe0ff */
[----:B------:R-:W-:Y:S01]  /*0d60*/  @!P6 F2FP.BF16.F32.PACK_AB R17, RZ, R17 ;  /* 0x00000011ff11e23e */ /* 0x000fe200000010ff */
[----:B------:R1:W-:Y:S01]  /*0d70*/  @!P5 STG.E.U16 desc[UR4][R2.64+0x180], R15 ;  /* 0x0001800f0200d986 */ /* 0x0003e2000c101504 */
[----:B------:R-:W-:Y:S01]  /*0d80*/  ISETP.GE.AND P3, PT, R0, UR8, PT ;  /* 0x0000000800007c0c */ /* 0x000fe2000bf66270 */
[C---:B------:R-:W-:Y:S01]  /*0d90*/  VIADD R0, R28.reuse, 0x1a0 ;  /* 0x000001a01c007836 */ /* 0x040fe20000000000 */
[----:B------:R-:W-:Y:S01]  /*0da0*/  @!P2 F2FP.BF16.F32.PACK_AB R19, RZ, R19 ;  /* 0x00000013ff13a23e */ /* 0x000fe200000010ff */
[----:B------:R-:W-:Y:S01]  /*0db0*/  VIADD R28, R28, 0x1c0 ;  /* 0x000001c01c1c7836 */ /* 0x000fe20000000000 */
[----:B------:R1:W-:Y:S01]  /*0dc0*/  @!P6 STG.E.U16 desc[UR4][R2.64+0x1c0], R17 ;  /* 0x0001c0110200e986 */ /* 0x0003e2000c101504 */
[C---:B------:R-:W-:Y:S01]  /*0dd0*/  @!P0 FFMA.FTZ R23, -R37.reuse, R23, R22 ;  /* 0x0000001725178223 */ /* 0x040fe20000010116 */
[----:B------:R-:W-:Y:S01]  /*0de0*/  ISETP.GE.AND P5, PT, R0, UR8, PT ;  /* 0x0000000800007c0c */ /* 0x000fe2000bfa6270 */
[----:B------:R-:W-:Y:S01]  /*0df0*/  @!P4 FFMA.FTZ R25, -R37, R25, R24 ;  /* 0x000000192519c223 */ /* 0x000fe20000010118 */
[----:B------:R-:W-:Y:S01]  /*0e00*/  ISETP.GE.AND P6, PT, R28, UR8, PT ;  /* 0x000000081c007c0c */ /* 0x000fe2000bfc6270 */
[----:B------:R1:W-:Y:S01]  /*0e10*/  @!P2 STG.E.U16 desc[UR4][R2.64+0x200], R19 ;  /* 0x000200130200a986 */ /* 0x0003e2000c101504 */
[----:B------:R-:W-:-:S02]  /*0e20*/  ISETP.GE.AND P2, PT, R38, UR8, PT ;  /* 0x0000000826007c0c */ /* 0x000fc4000bf46270 */
[----:B------:R-:W-:Y:S01]  /*0e30*/  @!P1 F2FP.BF16.F32.PACK_AB R21, RZ, R21 ;  /* 0x00000015ff15923e */ /* 0x000fe200000010ff */
[C---:B------:R-:W-:Y:S01]  /*0e40*/  @!P3 FFMA.FTZ R27, -R37.reuse, R27, R26 ;  /* 0x0000001b251bb223 */ /* 0x040fe2000001011a */
[----:B------:R-:W-:Y:S02]  /*0e50*/  @!P0 F2FP.BF16.F32.PACK_AB R23, RZ, R23 ;  /* 0x00000017ff17823e */ /* 0x000fe400000010ff */
[----:B------:R-:W-:Y:S01]  /*0e60*/  @!P4 F2FP.BF16.F32.PACK_AB R25, RZ, R25 ;  /* 0x00000019ff19c23e */ /* 0x000fe200000010ff */
[----:B------:R1:W-:Y:S01]  /*0e70*/  @!P1 STG.E.U16 desc[UR4][R2.64+0x240], R21 ;  /* 0x0002401502009986 */ /* 0x0003e2000c101504 */
[----:B------:R-:W-:Y:S01]  /*0e80*/  @!P3 F2FP.BF16.F32.PACK_AB R27, RZ, R27 ;  /* 0x0000001bff1bb23e */ /* 0x000fe200000010ff */
[C---:B------:R-:W-:Y:S02]  /*0e90*/  @!P5 FFMA.FTZ R35, -R37.reuse, R35, R4 ;  /* 0x000000232523d223 */ /* 0x040fe40000010104 */
[----:B------:R-:W-:Y:S01]  /*0ea0*/  @!P6 FFMA.FTZ R40, -R37, R40, R5 ;  /* 0x000000282528e223 */ /* 0x000fe20000010105 */
[----:B------:R1:W-:Y:S02]  /*0eb0*/  @!P0 STG.E.U16 desc[UR4][R2.64+0x280], R23 ;  /* 0x0002801702008986 */ /* 0x0003e4000c101504 */
[----:B------:R-:W-:-:S02]  /*0ec0*/  @!P5 F2FP.BF16.F32.PACK_AB R35, RZ, R35 ;  /* 0x00000023ff23d23e */ /* 0x000fc400000010ff */
        /* <DEDUP_REMOVED lines=10> */
.L_x_3899:
        /* <DEDUP_REMOVED lines=9> */
.L_x_11245:


//--------------------- .text._ZN43_GLOBAL__N__9ae7fba5_10_SoftMax_cu_9f978f6321softmax_warp_backwardIN3c108BFloat16ES2_fLi8ELb0ELb0EEEvPT0_PKT_S7_iiiPKb --------------------------
	.section	.text._ZN43_GLOBAL__N__9ae7fba5_10_SoftMax_cu_9f978f6321softmax_warp_backwardIN3c108BFloat16ES2_fLi8ELb0ELb0EEEvPT0_PKT_S7_iiiPKb,"ax",@progbits
	.align	128
.text._ZN43_GLOBAL__N__9ae7fba5_10_SoftMax_cu_9f978f6321softmax_warp_backwardIN3c108BFloat16ES2_fLi8ELb0ELb0EEEvPT0_PKT_S7_iiiPKb:
        .type           _ZN43_GLOBAL__N__9ae7fba5_10_SoftMax_cu_9f978f6321softmax_warp_backwardIN3c108BFloat16ES2_fLi8ELb0ELb0EEEvPT0_PKT_S7_iiiPKb,@function
        .size           _ZN43_GLOBAL__N__9ae7fba5_10_SoftMax_cu_9f978f6321softmax_warp_backwardIN3c108BFloat16ES2_fLi8ELb0ELb0EEEvPT0_PKT_S7_iiiPKb,(.L_x_11246 - _ZN43_GLOBAL__N__9ae7fba5_10_SoftMax_cu_9f978f6321softmax_warp_backwardIN3c108BFloat16ES2_fLi8ELb0ELb0EEEvPT0_PKT_S7_iiiPKb)
        .other          _ZN43_GLOBAL__N__9ae7fba5_10_SoftMax_cu_9f978f6321softmax_warp_backwardIN3c108BFloat16ES2_fLi8ELb0ELb0EEEvPT0_PKT_S7_iiiPKb,@"STO_CUDA_ENTRY STV_DEFAULT"
_ZN43_GLOBAL__N__9ae7fba5_10_SoftMax_cu_9f978f6321softmax_warp_backwardIN3c108BFloat16ES2_fLi8ELb0ELb0EEEvPT0_PKT_S7_iiiPKb:
        /* <DEDUP_REMOVED lines=13> */
[----:B------:R-:W-:-:S03]  /*00d0*/  VIADD R6, R0, 0x20 ;  /* 0x0000002000067836 */ /* 0x000fc60000000000 */
[C---:B----4-:R-:W-:Y:S01]  /*00e0*/  IADD3 R18, PT, PT, -R7.reuse, UR6, RZ ;  /* 0x0000000607127c10 */ /* 0x050fe2000fffe1ff */
[----:B------:R-:W-:Y:S01]  /*00f0*/  IMAD R7, R7, UR7, R0 ;  /* 0x0000000707077c24 */ /* 0x000fe2000f8e0200 */
[----:B------:R-:W-:Y:S02]  /*0100*/  ISETP.GE.AND P0, PT, R6, UR8, PT ;  /* 0x0000000806007c0c */ /* 0x000fe4000bf06270 */
[----:B------:R-:W-:Y:S01]  /*0110*/  P2R R6, PR, RZ, 0x2 ;  /* 0x00000002ff067803 */ /* 0x000fe20000000000 */
[----:B------:R-:W-:Y:S01]  /*0120*/  VIADD R6, R0, 0x40 ;  /* 0x0000004000067836 */ /* 0x000fe20000000000 */
[C---:B------:R-:W-:Y:S01]  /*0130*/  ISETP.LT.OR P3, PT, R18.reuse, 0x1, P1 ;  /* 0x000000011200780c */ /* 0x040fe20000f61670 */
[C---:B--2---:R-:W-:Y:S01]  /*0140*/  IMAD.WIDE R4, R7.reuse, 0x2, R4 ;  /* 0x0000000207047825 */ /* 0x044fe200078e0204 */
[----:B------:R-:W-:Y:S02]  /*0150*/  ISETP.LT.OR P4, PT, R18, 0x1, P0 ;  /* 0x000000011200780c */ /* 0x000fe40000781670 */
[----:B------:R-:W-:Y:S01]  /*0160*/  ISETP.GE.AND P1, PT, R6, UR8, PT ;  /* 0x0000000806007c0c */ /* 0x000fe2000bf26270 */
[----:B------:R-:W-:-:S03]  /*0170*/  IMAD.WIDE R2, R7, 0x2, R2 ;  /* 0x0000000207027825 */ /* 0x000fc600078e0202 */
[----:B------:R-:W-:-:S05]  /*0180*/  ISETP.LT.OR P5, PT, R18, 0x1, P1 ;  /* 0x000000011200780c */ /* 0x000fca0000fa1670 */
[----:B0-----:R-:W2:Y:S04]  /*0190*/  @!P3 LDG.E.U16 R10, desc[UR4][R4.64] ;  /* 0x00000004040ab981 */ /* 0x001ea8000c1e1500 */
[----:B------:R-:W3:Y:S04]  /*01a0*/  @!P3 LDG.E.U16 R16, desc[UR4][R2.64] ;  /* 0x000000040210b981 */ /* 0x000ee8000c1e1500 */
[----:B------:R-:W4:Y:S04]  /*01b0*/  @!P4 LDG.E.U16 R12, desc[UR4][R2.64+0x40] ;  /* 0x00004004020cc981 */ /* 0x000f28000c1e1500 */
[----:B------:R-:W4:Y:S04]  /*01c0*/  @!P4 LDG.E.U16 R13, desc[UR4][R4.64+0x40] ;  /* 0x00004004040dc981 */ /* 0x000f28000c1e1500 */
[----:B------:R-:W4:Y:S04]  /*01d0*/  @!P5 LDG.E.U16 R14, desc[UR4][R2.64+0x80] ;  /* 0x00008004020ed981 */ /* 0x000f28000c1e1500 */
[----:B------:R-:W4:Y:S01]  /*01e0*/  @!P5 LDG.E.U16 R15, desc[UR4][R4.64+0x80] ;  /* 0x00008004040fd981 */ /* 0x000f22000c1e1500 */
[----:B------:R-:W-:-:S02]  /*01f0*/  IADD3 R6, PT, PT, R0, 0x60, RZ ;  /* 0x0000006000067810 */ /* 0x000fc40007ffe0ff */
[----:B------:R-:W-:Y:S01]  /*0200*/  CS2R R8, SRZ ;  /* 0x0000000000087805 */ /* 0x000fe2000001ff00 */
[----:B------:R-:W-:Y:S01]  /*0210*/  IMAD.MOV.U32 R11, RZ, RZ, RZ ;  /* 0x000000ffff0b7224 */ /* 0x000fe200078e00ff */
[----:B------:R-:W-:Y:S01]  /*0220*/  ISETP.GE.AND P2, PT, R6, UR8, PT ;  /* 0x0000000806007c0c */ /* 0x000fe2000bf46270 */
[----:B------:R-:W-:Y:S02]  /*0230*/  IMAD.MOV.U32 R6, RZ, RZ, RZ ;  /* 0x000000ffff067224 */ /* 0x000fe400078e00ff */
[----:B------:R-:W-:Y:S02]  /*0240*/  IMAD.MOV.U32 R19, RZ, RZ, RZ ;  /* 0x000000ffff137224 */ /* 0x000fe400078e00ff */
[----:B--2---:R-:W-:Y:S02]  /*0250*/  @!P3 IMAD.U32 R8, R10, 0x10000, RZ ;  /* 0x000100000a08b824 */ /* 0x004fe400078e00ff */
[----:B------:R-:W-:Y:S01]  /*0260*/  VIADD R10, R0, 0x80 ;  /* 0x00000080000a7836 */ /* 0x000fe20000000000 */
[----:B---3--:R-:W-:-:S02]  /*0270*/  @!P3 SHF.L.U32 R9, R16, 0x10, RZ ;  /* 0x000000101009b819 */ /* 0x008fc400000006ff */
[----:B------:R-:W-:Y:S02]  /*0280*/  CS2R R16, SRZ ;  /* 0x0000000000107805 */ /* 0x000fe4000001ff00 */
[----:B------:R-:W-:Y:S01]  /*0290*/  ISETP.GE.AND P3, PT, R10, UR8, PT ;  /* 0x000000080a007c0c */ /* 0x000fe2000bf66270 */
[----:B----4-:R-:W-:Y:S01]  /*02a0*/  @!P4 IMAD.U32 R6, R12, 0x10000, RZ ;  /* 0x000100000c06c824 */ /* 0x010fe200078e00ff */
[----:B------:R-:W-:Y:S02]  /*02b0*/  @!P4 SHF.L.U32 R11, R13, 0x10, RZ ;  /* 0x000000100d0bc819 */ /* 0x000fe400000006ff */
[----:B------:R-:W-:Y:S02]  /*02c0*/  ISETP.LT.OR P4, PT, R18, 0x1, P2 ;  /* 0x000000011200780c */ /* 0x000fe40001781670 */
[----:B------:R-:W-:Y:S01]  /*02d0*/  @!P5 SHF.L.U32 R19, R14, 0x10, RZ ;  /* 0x000000100e13d819 */ /* 0x000fe200000006ff */
[----:B------:R-:W-:Y:S01]  /*02e0*/  @!P5 IMAD.U32 R16, R15, 0x10000, RZ ;  /* 0x000100000f10d824 */ /* 0x000fe200078e00ff */
[----:B------:R-:W-:-:S09]  /*02f0*/  ISETP.LT.OR P5, PT, R18, 0x1, P3 ;  /* 0x000000011200780c */ /* 0x000fd20001fa1670 */
[----:B------:R-:W2:Y:S04]  /*0300*/  @!P4 LDG.E.U16 R12, desc[UR4][R2.64+0xc0] ;  /* 0x0000c004020cc981 */ /* 0x000ea8000c1e1500 */
[----:B------:R-:W3:Y:S04]  /*0310*/  @!P4 LDG.E.U16 R10, desc[UR4][R4.64+0xc0] ;  /* 0x0000c004040ac981 */ /* 0x000ee8000c1e1500 */
[----:B------:R-:W4:Y:S04]  /*0320*/  @!P5 LDG.E.U16 R13, desc[UR4][R2.64+0x100] ;  /* 0x00010004020dd981 */ /* 0x000f28000c1e1500 */
[----:B------:R-:W4:Y:S01]  /*0330*/  @!P5 LDG.E.U16 R20, desc[UR4][R4.64+0x100] ;  /* 0x000100040414d981 */ /* 0x000f22000c1e1500 */
[----:B------:R-:W-:Y:S01]  /*0340*/  VIADD R21, R0, 0xa0 ;  /* 0x000000a000157836 */ /* 0x000fe20000000000 */
[----:B------:R-:W-:-:S02]  /*0350*/  CS2R R14, SRZ ;  /* 0x00000000000e7805 */ /* 0x000fc4000001ff00 */
[----:B--2---:R-:W-:Y:S01]  /*0360*/  @!P4 SHF.L.U32 R17, R12, 0x10, RZ ;  /* 0x000000100c11c819 */ /* 0x004fe200000006ff */
[----:B------:R-:W-:Y:S01]  /*0370*/  IMAD.MOV.U32 R12, RZ, RZ, RZ ;  /* 0x000000ffff0c7224 */ /* 0x000fe200078e00ff */
[----:B---3--:R-:W-:Y:S02]  /*0380*/  @!P4 SHF.L.U32 R14, R10, 0x10, RZ ;  /* 0x000000100a0ec819 */ /* 0x008fe400000006ff */
[----:B------:R-:W-:Y:S02]  /*0390*/  ISETP.GE.AND P4, PT, R21, UR8, PT ;  /* 0x0000000815007c0c */ /* 0x000fe4000bf86270 */
[----:B----4-:R-:W-:Y:S01]  /*03a0*/  @!P5 SHF.L.U32 R15, R13, 0x10, RZ ;  /* 0x000000100d0fd819 */ /* 0x010fe200000006ff */
[----:B------:R-:W-:Y:S01]  /*03b0*/  @!P5 IMAD.U32 R12, R20, 0x10000, RZ ;  /* 0x00010000140cd824 */ /* 0x000fe200078e00ff */
[----:B------:R-:W-:-:S13]  /*03c0*/  ISETP.LT.OR P5, PT, R18, 0x1, P4 ;  /* 0x000000011200780c */ /* 0x000fda00027a1670 */
[----:B------:R-:W2:Y:S04]  /*03d0*/  @!P5 LDG.E.U16 R21, desc[UR4][R2.64+0x140] ;  /* 0x000140040215d981 */ /* 0x000ea8000c1e1500 */
[----:B------:R-:W3:Y:S01]  /*03e0*/  @!P5 LDG.E.U16 R20, desc[UR4][R4.64+0x140] ;  /* 0x000140040414d981 */ /* 0x000ee2000c1e1500 */
[----:B------:R-:W-:Y:S01]  /*03f0*/  HFMA2 R13, -RZ, RZ, 0, 0 ;  /* 0x00000000ff0d7431 */ /* 0x000fe200000001ff */
[----:B------:R-:W-:Y:S02]  /*0400*/  ISETP.GE.AND P6, PT, R18, 0x1, PT ;  /* 0x000000011200780c */ /* 0x000fe40003fc6270 */
[----:B------:R-:W-:Y:S01]  /*0410*/  IADD3 R18, PT, PT, R0, 0xc0, RZ ;  /* 0x000000c000127810 */ /* 0x000fe20007ffe0ff */
[----:B------:R-:W-:Y:S01]  /*0420*/  IMAD.MOV.U32 R10, RZ, RZ, RZ ;  /* 0x000000ffff0a7224 */ /* 0x000fe200078e00ff */
[----:B--2---:R-:W-:Y:S01]  /*0430*/  @!P5 SHF.L.U32 R13, R21, 0x10, RZ ;  /* 0x00000010150dd819 */ /* 0x004fe200000006ff */
[----:B---3--:R-:W-:Y:S01]  /*0440*/  @!P5 IMAD.U32 R10, R20, 0x10000, RZ ;  /* 0x00010000140ad824 */ /* 0x008fe200078e00ff */
[----:B------:R-:W-:-:S13]  /*0450*/  ISETP.GE.OR P5, PT, R18, UR8, !P6 ;  /* 0x0000000812007c0c */ /* 0x000fda000f7a6670 */
[----:B------:R-:W2:Y:S04]  /*0460*/  @!P5 LDG.E.U16 R20, desc[UR4][R2.64+0x180] ;  /* 0x000180040214d981 */ /* 0x000ea8000c1e1500 */
[----:B------:R-:W3:Y:S01]  /*0470*/  @!P5 LDG.E.U16 R22, desc[UR4][R4.64+0x180] ;  /* 0x000180040416d981 */ /* 0x000ee2000c1e1500 */
[----:B------:R-:W-:Y:S01]  /*0480*/  IMAD.MOV.U32 R21, RZ, RZ, RZ ;  /* 0x000000ffff157224 */ /* 0x000fe200078e00ff */
[----:B------:R-:W-:Y:S01]  /*0490*/  MOV R18, RZ ;  /* 0x000000ff00127202 */ /* 0x000fe20000000f00 */
[----:B--2---:R-:W-:Y:S02]  /*04a0*/  @!P5 IMAD.U32 R21, R20, 0x10000, RZ ;  /* 0x000100001415d824 */ /* 0x004fe400078e00ff */
[----:B------:R-:W-:Y:S01]  /*04b0*/  VIADD R20, R0, 0xe0 ;  /* 0x000000e000147836 */ /* 0x000fe20000000000 */
[----:B---3--:R-:W-:-:S04]  /*04c0*/  @!P5 SHF.L.U32 R18, R22, 0x10, RZ ;  /* 0x000000101612d819 */ /* 0x008fc800000006ff */
[----:B------:R-:W-:-:S13]  /*04d0*/  ISETP.GE.OR P5, PT, R20, UR8, !P6 ;  /* 0x0000000814007c0c */ /* 0x000fda000f7a6670 */
[----:B------:R-:W2:Y:S01]  /*04e0*/  @!P5 LDG.E.U16 R24, desc[UR4][R2.64+0x1c0] ;  /* 0x0001c0040218d981 */ /* 0x000ea2000c1e1500 */
[----:B------:R-:W-:-:S03]  /*04f0*/  FADD.FTZ R23, RZ, R9 ;  /* 0x00000009ff177221 */ /* 0x000fc60000010000 */
[----:B------:R0:W5:Y:S01]  /*0500*/  @!P5 LDG.E.U16 R22, desc[UR4][R4.64+0x1c0] ;  /* 0x0001c0040416d981 */ /* 0x000162000c1e1500 */
[----:B------:R-:W-:-:S04]  /*0510*/  FADD.FTZ R26, R23, R6 ;  /* 0x00000006171a7221 */ /* 0x000fc80000010000 */
[----:B------:R-:W-:-:S04]  /*0520*/  FADD.FTZ R26, R26, R19 ;  /* 0x000000131a1a7221 */ /* 0x000fc80000010000 */
[----:B------:R-:W-:Y:S01]  /*0530*/  FADD.FTZ R26, R26, R17 ;  /* 0x000000111a1a7221 */ /* 0x000fe20000010000 */
[----:B------:R-:W-:-:S03]  /*0540*/  HFMA2 R23, -RZ, RZ, 0, 0 ;  /* 0x00000000ff177431 */ /* 0x000fc600000001ff */
[----:B------:R-:W-:-:S04]  /*0550*/  FADD.FTZ R26, R26, R15 ;  /* 0x0000000f1a1a7221 */ /* 0x000fc80000010000 */
[----:B------:R-:W-:-:S04]  /*0560*/  FADD.FTZ R26, R26, R13 ;  /* 0x0000000d1a1a7221 */ /* 0x000fc80000010000 */
[----:B------:R-:W-:Y:S01]  /*0570*/  FADD.FTZ R26, R26, R21 ;  /* 0x000000151a1a7221 */ /* 0x000fe20000010000 */
[----:B--2---:R-:W-:-:S04]  /*0580*/  @!P5 IMAD.U32 R23, R24, 0x10000, RZ ;  /* 0x000100001817d824 */ /* 0x004fc800078e00ff */
        /* <DEDUP_REMOVED lines=12> */
[----:B------:R-:W3:Y:S01]  /*0650*/  LDC.64 R2, c[0x0][0x380] ;  /* 0x0000e000ff027b82 */ /* 0x000ee20000000a00 */
[----:B------:R-:W-:Y:S01]  /*0660*/  ISETP.GE.AND P6, PT, R0, UR8, PT ;  /* 0x0000000800007c0c */ /* 0x000fe2000bfc6270 */
[----:B-1----:R-:W-:Y:S01]  /*0670*/  FADD.FTZ R0, R4, R25 ;  /* 0x0000001904007221 */ /* 0x002fe20000010000 */
[----:B0-----:R-:W-:Y:S02]  /*0680*/  MOV R4, RZ ;  /* 0x000000ff00047202 */ /* 0x001fe40000000f00 */
[----:B-----5:R-:W-:Y:S01]  /*0690*/  @!P5 SHF.L.U32 R4, R22, 0x10, RZ ;  /* 0x000000101604d819 */ /* 0x020fe200000006ff */
[C---:B------:R-:W-:Y:S01]  /*06a0*/  @!P0 FFMA.FTZ R11, -R0.reuse, R11, R6 ;  /* 0x0000000b000b8223 */ /* 0x040fe20000010106 */
[C---:B------:R-:W-:Y:S01]  /*06b0*/  @!P1 FFMA.FTZ R16, -R0.reuse, R16, R19 ;  /* 0x0000001000109223 */ /* 0x040fe20000010113 */
[C---:B------:R-:W-:Y:S01]  /*06c0*/  @!P2 FFMA.FTZ R14, -R0.reuse, R14, R17 ;  /* 0x0000000e000ea223 */ /* 0x040fe20000010111 */
[C---:B------:R-:W-:Y:S01]  /*06d0*/  @!P3 FFMA.FTZ R12, -R0.reuse, R12, R15 ;  /* 0x0000000c000cb223 */ /* 0x040fe2000001010f */
[----:B------:R-:W-:Y:S01]  /*06e0*/  @!P4 FFMA.FTZ R10, -R0, R10, R13 ;  /* 0x0000000a000ac223 */ /* 0x000fe2000001010d */
[----:B------:R-:W-:-:S02]  /*06f0*/  @!P0 F2FP.BF16.F32.PACK_AB R11, RZ, R11 ;  /* 0x0000000bff0b823e */ /* 0x000fc400000010ff */
[----:B------:R-:W-:Y:S01]  /*0700*/  @!P1 F2FP.BF16.F32.PACK_AB R16, RZ, R16 ;  /* 0x00000010ff10923e */ /* 0x000fe200000010ff */
[----:B------:R-:W-:Y:S01]  /*0710*/  @!P6 FFMA.FTZ R8, -R0, R8, R9 ;  /* 0x000000080008e223 */ /* 0x000fe20000010109 */
[----:B------:R-:W-:Y:S02]  /*0720*/  @!P2 F2FP.BF16.F32.PACK_AB R14, RZ, R14 ;  /* 0x0000000eff0ea23e */ /* 0x000fe400000010ff */
[----:B------:R-:W-:Y:S02]  /*0730*/  @!P3 F2FP.BF16.F32.PACK_AB R12, RZ, R12 ;  /* 0x0000000cff0cb23e */ /* 0x000fe400000010ff */
[----:B------:R-:W-:Y:S02]  /*0740*/  @!P6 F2FP.BF16.F32.PACK_AB R8, RZ, R8 ;  /* 0x00000008ff08e23e */ /* 0x000fe400000010ff */
[----:B------:R-:W-:Y:S01]  /*0750*/  @!P4 F2FP.BF16.F32.PACK_AB R10, RZ, R10 ;  /* 0x0000000aff0ac23e */ /* 0x000fe200000010ff */
[----:B---3--:R-:W-:-:S05]  /*0760*/  IMAD.WIDE R2, R7, 0x2, R2 ;  /* 0x0000000207027825 */ /* 0x008fca00078e0202 */
[----:B------:R0:W-:Y:S01]  /*0770*/  @!P6 STG.E.U16 desc[UR4][R2.64], R8 ;  /* 0x000000080200e986 */ /* 0x0001e2000c101504 */
[----:B------:R-:W-:Y:S02]  /*0780*/  ISETP.GE.AND P6, PT, R20, UR8, PT ;  /* 0x0000000814007c0c */ /* 0x000fe4000bfc6270 */
[----:B--2---:R-:W-:Y:S01]  /*0790*/  LOP3.LUT R5, R5, 0x1f, RZ, 0xc0, !PT ;  /* 0x0000001f05057812 */ /* 0x004fe200078ec0ff */
[----:B------:R0:W-:Y:S04]  /*07a0*/  @!P0 STG.E.U16 desc[UR4][R2.64+0x40], R11 ;  /* 0x0000400b02008986 */ /* 0x0001e8000c101504 */
[----:B------:R-:W-:Y:S01]  /*07b0*/  VIADD R5, R5, 0xc0 ;  /* 0x000000c005057836 */ /* 0x000fe20000000000 */
[----:B------:R0:W-:Y:S04]  /*07c0*/  @!P1 STG.E.U16 desc[UR4][R2.64+0x80], R16 ;  /* 0x0000801002009986 */ /* 0x0001e8000c101504 */
[----:B------:R-:W-:Y:S01]  /*07d0*/  ISETP.GE.AND P5, PT, R5, UR8, PT ;  /* 0x0000000805007c0c */ /* 0x000fe2000bfa6270 */
[----:B------:R0:W-:Y:S04]  /*07e0*/  @!P2 STG.E.U16 desc[UR4][R2.64+0xc0], R14 ;  /* 0x0000c00e0200a986 */ /* 0x0001e8000c101504 */
[----:B------:R0:W-:Y:S04]  /*07f0*/  @!P3 STG.E.U16 desc[UR4][R2.64+0x100], R12 ;  /* 0x0001000c0200b986 */ /* 0x0001e8000c101504 */
[----:B------:R0:W-:Y:S04]  /*0800*/  @!P4 STG.E.U16 desc[UR4][R2.64+0x140], R10 ;  /* 0x0001400a0200c986 */ /* 0x0001e8000c101504 */
[----:B------:R-:W-:-:S05]  /*0810*/  @!P5 FFMA.FTZ R18, -R0, R18, R21 ;  /* 0x000000120012d223 */ /* 0x000fca0000010115 */
[----:B------:R-:W-:-:S05]  /*0820*/  @!P5 F2FP.BF16.F32.PACK_AB R18, RZ, R18 ;  /* 0x00000012ff12d23e */ /* 0x000fca00000010ff */
[----:B------:R0:W-:Y:S01]  /*0830*/  @!P5 STG.E.U16 desc[UR4][R2.64+0x180], R18 ;  /* 0x000180120200d986 */ /* 0x0001e2000c101504 */
[----:B------:R-:W-:Y:S05]  /*0840*/  @P6 EXIT ;  /* 0x000000000000694d */ /* 0x000fea0003800000 */
[----:B------:R-:W-:-:S05]  /*0850*/  FFMA.FTZ R4, -R0, R4, R23 ;  /* 0x0000000400047223 */ /* 0x000fca0000010117 */
[----:B------:R-:W-:-:S05]  /*0860*/  F2FP.BF16.F32.PACK_AB R4, RZ, R4 ;  /* 0x00000004ff04723e */ /* 0x000fca00000010ff */
[----:B------:R-:W-:Y:S01]  /*0870*/  STG.E.U16 desc[UR4][R2.64+0x1c0], R4 ;  /* 0x0001c00402007986 */ /* 0x000fe2000c101504 */
[----:B------:R-:W-:Y:S05]  /*0880*/  EXIT ;  /* 0x000000000000794d */ /* 0x000fea0003800000 */
.L_x_3900:
        /* <DEDUP_REMOVED lines=15> */
.L_x_11246:


//--------------------- .text._ZN43_GLOBAL__N__9ae7fba5_10_SoftMax_cu_9f978f6321softmax_warp_backwardIN3c108BFloat16ES2_fLi7ELb0ELb0EEEvPT0_PKT_S7_iiiPKb --------------------------
	.section	.text._ZN43_GLOBAL__N__9ae7fba5_10_SoftMax_cu_9f978f6321softmax_warp_backwardIN3c108BFloat16ES2_fLi7ELb0ELb0EEEvPT0_PKT_S7_iiiPKb,"ax",@progbits
	.align	128
.text._ZN43_GLOBAL__N__9ae7fba5_10_SoftMax_cu_9f978f6321softmax_warp_backwardIN3c108BFloat16ES2_fLi7ELb0ELb0EEEvPT0_PKT_S7_iiiPKb:
        .type           _ZN43_GLOBAL__N__9ae7fba5_10_SoftMax_cu_9f978f6321softmax_warp_backwardIN3c108BFloat16ES2_fLi7ELb0ELb0EEEvPT0_PKT_S7_iiiPKb,@function
        .size           _ZN43_GLOBAL__N__9ae7fba5_10_SoftMax_cu_9f978f6321softmax_warp_backwardIN3c108BFloat16ES2_fLi7ELb0ELb0EEEvPT0_PKT_S7_iiiPKb,(.L_x_11247 - _ZN43_GLOBAL__N__9ae7fba5_10_SoftMax_cu_9f978f6321softmax_warp_backwardIN3c108BFloat16ES2_fLi7ELb0ELb0EEEvPT0_PKT_S7_iiiPKb)
        .other          _ZN43_GLOBAL__N__9ae7fba5_10_SoftMax_cu_9f978f6321softmax_warp_backwardIN3c108BFloat16ES2_fLi7ELb0ELb0EEEvPT0_PKT_S7_iiiPKb,@"STO_CUDA_ENTRY STV_DEFAULT"
_ZN43_GLOBAL__N__9ae7fba5_10_SoftMax_cu_9f978f6321softmax_warp_backwardIN3c108BFloat16ES2_fLi7ELb0ELb0EEEvPT0_PKT_S7_iiiPKb:
        /* <DEDUP_REMOVED lines=8> */
[----:B------:R-:W4:Y:S01]  /*0080*/  LDC.64 R16, c[0x0][0x390] ;  /* 0x0000e400ff107b82 */ /* 0x000f220000000a00 */
[----:B0-----:R-:W-:Y:S01]  /*0090*/  IMAD R0, R0, UR4, R3 ;  /* 0x0000000400007c24 */ /* 0x001fe2000f8e0203 */
[----:B------:R-:W0:Y:S01]  /*00a0*/  LDCU.64 UR4, c[0x0][0x358] ;  /* 0x00006b00ff0477ac */ /* 0x000e220008000a00 */
[----:B---3--:R-:W-:-:S03]  /*00b0*/  LOP3.LUT R3, R2, 0x1f, RZ, 0xc0, !PT ;  /* 0x0000001f02037812 */ /* 0x008fc600078ec0ff */
[----:B------:R-:W-:Y:S02]  /*00c0*/  SHF.L.U32 R0, R0, 0x1, RZ ;  /* 0x0000000100007819 */ /* 0x000fe400000006ff */
[CC--:B-1----:R-:W-:Y:S01]  /*00d0*/  ISETP.GE.AND P3, PT, R3.reuse, R10.reuse, PT ;  /* 0x0000000a0300720c */ /* 0x0c2fe20003f66270 */
[C---:B------:R-:W-:Y:S01]  /*00e0*/  VIADD R21, R3.reuse, 0x20 ;  /* 0x0000002003157836 */ /* 0x040fe20000000000 */
[C---:B--2---:R-:W-:Y:S01]  /*00f0*/  IADD3 R20, PT, PT, -R0.reuse, UR6, RZ ;  /* 0x0000000600147c10 */ /* 0x044fe2000fffe1ff */
[----:B------:R-:W-:Y:S01]  /*0100*/  IMAD R13, R0, UR7, R3 ;  /* 0x00000007000d7c24 */ /* 0x000fe2000f8e0203 */
[----:B------:R-:W-:Y:S02]  /*0110*/  IADD3 R19, PT, PT, R3, 0x40, RZ ;  /* 0x0000004003137810 */ /* 0x000fe40007ffe0ff */
[----:B------:R-:W-:Y:S01]  /*0120*/  ISETP.GE.AND P2, PT, R21, R10, PT ;  /* 0x0000000a1500720c */ /* 0x000fe20003f46270 */
[----:B----4-:R-:W-:Y:S01]  /*0130*/  IMAD.WIDE R14, R13, 0x2, R14 ;  /* 0x000000020d0e7825 */ /* 0x010fe200078e020e */
[----:B------:R-:W-:-:S02]  /*0140*/  ISETP.LT.OR P5, PT, R20, 0x1, P3 ;  /* 0x000000011400780c */ /* 0x000fc40001fa1670 */
[----:B------:R-:W-:Y:S01]  /*0150*/  ISETP.GE.AND P1, PT, R19, R10, PT ;  /* 0x0000000a1300720c */ /* 0x000fe20003f26270 */
[----:B------:R-:W-:Y:S01]  /*0160*/  IMAD.WIDE R16, R13, 0x2, R16 ;  /* 0x000000020d107825 */ /* 0x000fe200078e0210 */
[C---:B------:R-:W-:Y:S02]  /*0170*/  ISETP.LT.OR P6, PT, R20.reuse, 0x1, P2 ;  /* 0x000000011400780c */ /* 0x040fe400017c1670 */
[----:B------:R-:W-:-:S07]  /*0180*/  ISETP.LT.OR P4, PT, R20, 0x1, P1 ;  /* 0x000000011400780c */ /* 0x000fce0000f81670 */
[----:B0-----:R-:W2:Y:S04]  /*0190*/  @!P5 LDG.E.U16 R18, desc[UR4][R14.64] ;  /* 0x000000040e12d981 */ /* 0x001ea8000c1e1500 */
[----:B------:R-:W3:Y:S04]  /*01a0*/  @!P5 LDG.E.U16 R0, desc[UR4][R16.64] ;  /* 0x000000041000d981 */ /* 0x000ee8000c1e1500 */
[----:B------:R-:W4:Y:S04]  /*01b0*/  @!P6 LDG.E.U16 R2, desc[UR4][R14.64+0x40] ;  /* 0x000040040e02e981 */ /* 0x000f28000c1e1500 */
[----:B------:R-:W4:Y:S04]  /*01c0*/  @!P6 LDG.E.U16 R4, desc[UR4][R16.64+0x40] ;  /* 0x000040041004e981 */ /* 0x000f28000c1e1500 */
[----:B------:R-:W4:Y:S04]  /*01d0*/  @!P4 LDG.E.U16 R5, desc[UR4][R14.64+0x80] ;  /* 0x000080040e05c981 */ /* 0x000f28000c1e1500 */
[----:B------:R-:W4:Y:S01]  /*01e0*/  @!P4 LDG.E.U16 R12, desc[UR4][R16.64+0x80] ;  /* 0x00008004100cc981 */ /* 0x000f22000c1e1500 */
[----:B------:R-:W-:-:S02]  /*01f0*/  VIADD R7, R3, 0x60 ;  /* 0x0000006003077836 */ /* 0x000fc40000000000 */
[----:B------:R-:W-:Y:S01]  /*0200*/  HFMA2 R11, -RZ, RZ, 0, 0 ;  /* 0x00000000ff0b7431 */ /* 0x000fe200000001ff */
[----:B------:R-:W-:Y:S02]  /*0210*/  CS2R R8, SRZ ;  /* 0x0000000000087805 */ /* 0x000fe4000001ff00 */
[----:B------:R-:W-:Y:S02]  /*0220*/  ISETP.GE.AND P0, PT, R7, R10, PT ;  /* 0x0000000a0700720c */ /* 0x000fe40003f06270 */
[----:B------:R-:W-:Y:S01]  /*0230*/  CS2R R6, SRZ ;  /* 0x0000000000067805 */ /* 0x000fe2000001ff00 */
[----:B--2---:R-:W-:Y:S01]  /*0240*/  @!P5 IMAD.U32 R11, R18, 0x10000, RZ ;  /* 0x00010000120bd824 */ /* 0x004fe200078e00ff */
[----:B---3--:R-:W-:Y:S01]  /*0250*/  @!P5 SHF.L.U32 R8, R0, 0x10, RZ ;  /* 0x000000100008d819 */ /* 0x008fe200000006ff */
[----:B------:R-:W-:Y:S01]  /*0260*/  IMAD.MOV.U32 R0, RZ, RZ, RZ ;  /* 0x000000ffff007224 */ /* 0x000fe200078e00ff */
[----:B------:R-:W-:Y:S01]  /*0270*/  ISETP.GE.AND P5, PT, R20, 0x2, PT ;  /* 0x000000021400780c */ /* 0x000fe20003fa6270 */
[----:B----4-:R-:W-:Y:S01]  /*0280*/  @!P6 IMAD.U32 R9, R2, 0x10000, RZ ;  /* 0x000100000209e824 */ /* 0x010fe200078e00ff */
[----:B------:R-:W-:-:S02]  /*0290*/  @!P6 SHF.L.U32 R6, R4, 0x10, RZ ;  /* 0x000000100406e819 */ /* 0x000fc400000006ff */
[----:B------:R-:W-:Y:S02]  /*02a0*/  ISETP.LT.OR P6, PT, R20, 0x1, P0 ;  /* 0x000000011400780c */ /* 0x000fe400007c1670 */
[----:B------:R-:W-:Y:S01]  /*02b0*/  @!P4 SHF.L.U32 R7, R5, 0x10, RZ ;  /* 0x000000100507c819 */ /* 0x000fe200000006ff */
[----:B------:R-:W-:Y:S01]  /*02c0*/  @!P4 IMAD.U32 R0, R12, 0x10000, RZ ;  /* 0x000100000c00c824 */ /* 0x000fe200078e00ff */
[----:B------:R-:W-:Y:S01]  /*02d0*/  ISETP.GE.OR P4, PT, R3, R10, !P5 ;  /* 0x0000000a0300720c */ /* 0x000fe20006f86670 */
[----:B------:R-:W-:-:S04]  /*02e0*/  IMAD.WIDE.U32 R2, R10, 0x2, R14 ;  /* 0x000000020a027825 */ /* 0x000fc800078e000e */
[----:B------:R-:W-:-:S04]  /*02f0*/  IMAD.WIDE.U32 R4, R10, 0x2, R16 ;  /* 0x000000020a047825 */ /* 0x000fc800078e0010 */
[----:B------:R-:W2:Y:S04]  /*0300*/  @!P6 LDG.E.U16 R12, desc[UR4][R16.64+0xc0] ;  /* 0x0000c004100ce981 */ /* 0x000ea8000c1e1500 */
[----:B------:R0:W3:Y:S04]  /*0310*/  @!P6 LDG.E.U16 R26, desc[UR4][R14.64+0xc0] ;  /* 0x0000c0040e1ae981 */ /* 0x0000e8000c1e1500 */
[----:B------:R-:W4:Y:S04]  /*0320*/  @!P4 LDG.E.U16 R22, desc[UR4][R2.64] ;  /* 0x000000040216c981 */ /* 0x000f28000c1e1500 */
[----:B------:R-:W4:Y:S01]  /*0330*/  @!P4 LDG.E.U16 R24, desc[UR4][R4.64] ;  /* 0x000000040418c981 */ /* 0x000f22000c1e1500 */
[----:B------:R-:W1:Y:S01]  /*0340*/  S2R R25, SR_TID.X ;  /* 0x0000000000197919 */ /* 0x000e620000002100 */
[----:B0-----:R-:W-:-:S02]  /*0350*/  HFMA2 R15, -RZ, RZ, 0, 0 ;  /* 0x00000000ff0f7431 */ /* 0x001fc400000001ff */
[----:B------:R-:W-:Y:S01]  /*0360*/  IMAD.MOV.U32 R23, RZ, RZ, RZ ;  /* 0x000000ffff177224 */ /* 0x000fe200078e00ff */
[----:B------:R-:W-:Y:S02]  /*0370*/  MOV R18, RZ ;  /* 0x000000ff00127202 */ /* 0x000fe40000000f00 */
[----:B-1----:R-:W-:-:S04]  /*0380*/  LOP3.LUT R14, R25, 0x1f, RZ, 0xc0, !PT ;  /* 0x0000001f190e7812 */ /* 0x002fc800078ec0ff */
[----:B------:R-:W-:Y:S01]  /*0390*/  IADD3 R17, PT, PT, R14, 0x60, RZ ;  /* 0x000000600e117810 */ /* 0x000fe20007ffe0ff */
[----:B--2---:R-:W-:Y:S02]  /*03a0*/  @!P6 IMAD.U32 R23, R12, 0x10000, RZ ;  /* 0x000100000c17e824 */ /* 0x004fe400078e00ff */
[----:B------:R-:W-:Y:S01]  /*03b0*/  IMAD.MOV.U32 R12, RZ, RZ, RZ ;  /* 0x000000ffff0c7224 */ /* 0x000fe200078e00ff */
[----:B---3--:R-:W-:Y:S02]  /*03c0*/  @!P6 SHF.L.U32 R18, R26, 0x10, RZ ;  /* 0x000000101a12e819 */ /* 0x008fe400000006ff */
[-C--:B------:R-:W-:Y:S02]  /*03d0*/  ISETP.GE.OR P6, PT, R21, R10.reuse, !P5 ;  /* 0x0000000a1500720c */ /* 0x080fe40006fc6670 */
[----:B----4-:R-:W-:Y:S01]  /*03e0*/  @!P4 SHF.L.U32 R15, R22, 0x10, RZ ;  /* 0x00000010160fc819 */ /* 0x010fe200000006ff */
[----:B------:R-:W-:Y:S01]  /*03f0*/  @!P4 IMAD.U32 R12, R24, 0x10000, RZ ;  /* 0x00010000180cc824 */ /* 0x000fe200078e00ff */
[----:B------:R-:W-:-:S02]  /*0400*/  ISETP.GE.OR P4, PT, R19, R10, !P5 ;  /* 0x0000000a1300720c */ /* 0x000fc40006f86670 */
[----:B------:R-:W-:-:S07]  /*0410*/  ISETP.GE.OR P5, PT, R17, R10, !P5 ;  /* 0x0000000a1100720c */ /* 0x000fce0006fa6670 */
[----:B------:R-:W2:Y:S01]  /*0420*/  @!P6 LDG.E.U16 R26, desc[UR4][R2.64+0x40] ;  /* 0x00004004021ae981 */ /* 0x000ea2000c1e1500 */
[----:B------:R-:W-:-:S03]  /*0430*/  MOV R21, RZ ;  /* 0x000000ff00157202 */ /* 0x000fc60000000f00 */
[----:B------:R-:W5:Y:S04]  /*0440*/  @!P6 LDG.E.U16 R22, desc[UR4][R4.64+0x40] ;  /* 0x000040040416e981 */ /* 0x000f68000c1e1500 */
[----:B------:R-:W3:Y:S04]  /*0450*/  @!P4 LDG.E.U16 R16, desc[UR4][R2.64+0x80] ;  /* 0x000080040210c981 */ /* 0x000ee8000c1e1500 */
[----:B------:R0:W4:Y:S01]  /*0460*/  @!P5 LDG.E.U16 R24, desc[UR4][R2.64+0xc0] ;  /* 0x0000c0040218d981 */ /* 0x000122000c1e1500 */
[----:B------:R-:W-:Y:S02]  /*0470*/  IMAD.MOV.U32 R19, RZ, RZ, RZ ;  /* 0x000000ffff137224 */ /* 0x000fe400078e00ff */
[----:B------:R-:W-:Y:S01]  /*0480*/  FADD.FTZ R28, RZ, R15 ;  /* 0x0000000fff1c7221 */ /* 0x000fe20000010000 */
[----:B------:R-:W5:Y:S04]  /*0490*/  @!P4 LDG.E.U16 R17, desc[UR4][R4.64+0x80] ;  /* 0x000080040411c981 */ /* 0x000f68000c1e1500 */
[----:B------:R1:W5:Y:S01]  /*04a0*/  @!P5 LDG.E.U16 R14, desc[UR4][R4.64+0xc0] ;  /* 0x0000c004040ed981 */ /* 0x000362000c1e1500 */
[----:B------:R-:W-:-:S02]  /*04b0*/  P2R R25, PR, RZ, 0x40 ;  /* 0x00000040ff197803 */ /* 0x000fc40000000000 */
[----:B--2---:R-:W-:Y:S01]  /*04c0*/  @!P6 SHF.L.U32 R19, R26, 0x10, RZ ;  /* 0x000000101a13e819 */ /* 0x004fe200000006ff */
[----:B------:R-:W-:Y:S01]  /*04d0*/  FADD.FTZ R26, RZ, R11 ;  /* 0x0000000bff1a7221 */ /* 0x000fe20000010000 */
[----:B---3--:R-:W-:Y:S02]  /*04e0*/  @!P4 IMAD.U32 R21, R16, 0x10000, RZ ;  /* 0x000100001015c824 */ /* 0x008fe400078e00ff */
[----:B------:R-:W-:Y:S02]  /*04f0*/  HFMA2 R16, -RZ, RZ, 0, 0 ;  /* 0x00000000ff107431 */ /* 0x000fe400000001ff */
[----:B------:R-:W-:Y:S01]  /*0500*/  FADD.FTZ R26, R26, R9 ;  /* 0x000000091a1a7221 */ /* 0x000fe20000010000 */
[----:B------:R-:W-:-:S03]  /*0510*/  FADD.FTZ R28, R28, R19 ;  /* 0x000000131c1c7221 */ /* 0x000fc60000010000 */
[----:B0-----:R-:W-:Y:S01]  /*0520*/  FADD.FTZ R3, R26, R7 ;  /* 0x000000071a037221 */ /* 0x001fe20000010000 */
[----:B----4-:R-:W-:Y:S01]  /*0530*/  @!P5 SHF.L.U32 R16, R24, 0x10, RZ ;  /* 0x000000101810d819 */ /* 0x010fe200000006ff */
[----:B-1----:R-:W-:Y:S02]  /*0540*/  FADD.FTZ R5, R28, R21 ;  /* 0x000000151c057221 */ /* 0x002fe40000010000 */
[----:B------:R-:W-:Y:S02]  /*0550*/  FADD.FTZ R3, R3, R18 ;  /* 0x0000001203037221 */ /* 0x000fe40000010000 */
[----:B------:R-:W-:-:S03]  /*0560*/  FADD.FTZ R5, R5, R16 ;  /* 0x0000001005057221 */ /* 0x000fc60000010000 */
        /* <DEDUP_REMOVED lines=14> */
[----:B------:R-:W-:Y:S01]  /*0650*/  ISETP.GE.AND P6, PT, R20, 0x1, PT ;  /* 0x000000011400780c */ /* 0x000fe20003fc6270 */
[----:B0-----:R-:W-:Y:S01]  /*0660*/  FADD.FTZ R5, R24, R3 ;  /* 0x0000000318057221 */ /* 0x001fe20000010000 */
[----:B-1----:R-:W-:-:S04]  /*0670*/  FADD.FTZ R28, R26, R28 ;  /* 0x0000001c1a1c7221 */ /* 0x002fc80000010000 */
[----:B------:R0:W1:Y:S04]  /*0680*/  SHFL.BFLY PT, R4, R5, 0x1, 0x1f ;  /* 0x0c201f0005047f89 */ /* 0x00006800000e0000 */
[----:B------:R0:W2:Y:S03]  /*0690*/  SHFL.BFLY PT, R27, R28, 0x1, 0x1f ;  /* 0x0c201f001c1b7f89 */ /* 0x0000a600000e0000 */
[----:B------:R-:W-:Y:S05]  /*06a0*/  @!P6 EXIT ;  /* 0x000000000000e94d */ /* 0x000fea0003800000 */
[----:B------:R-:W3:Y:S01]  /*06b0*/  LDC.64 R2, c[0x0][0x380] ;  /* 0x0000e000ff027b82 */ /* 0x000ee20000000a00 */
[----:B------:R-:W-:Y:S01]  /*06c0*/  ISETP.NE.AND P6, PT, R25, RZ, PT ;  /* 0x000000ff1900720c */ /* 0x000fe20003fc5270 */
[----:B-1----:R-:W-:Y:S01]  /*06d0*/  FADD.FTZ R24, R5, R4 ;  /* 0x0000000405187221 */ /* 0x002fe20000010000 */
[----:B------:R-:W-:Y:S02]  /*06e0*/  IMAD.MOV.U32 R4, RZ, RZ, RZ ;  /* 0x000000ffff047224 */ /* 0x000fe400078e00ff */
[----:B0-2---:R-:W-:Y:S01]  /*06f0*/  FADD.FTZ R5, R28, R27 ;  /* 0x0000001b1c057221 */ /* 0x005fe20000010000 */
[C---:B------:R-:W-:Y:S01]  /*0700*/  @!P3 FFMA.FTZ R8, R24.reuse, -R8, R11 ;  /* 0x800000081808b223 */ /* 0x040fe2000001000b */
[C---:B------:R-:W-:Y:S01]  /*0710*/  @!P2 FFMA.FTZ R6, R24.reuse, -R6, R9 ;  /* 0x800000061806a223 */ /* 0x040fe20000010009 */
[C---:B------:R-:W-:Y:S01]  /*0720*/  @!P1 FFMA.FTZ R0, R24.reuse, -R0, R7 ;  /* 0x8000000018009223 */ /* 0x040fe20000010007 */
[----:B------:R-:W-:Y:S02]  /*0730*/  @!P0 FFMA.FTZ R23, R24, -R23, R18 ;  /* 0x8000001718178223 */ /* 0x000fe40000010012 */
[----:B------:R-:W-:-:S02]  /*0740*/  @!P3 F2FP.BF16.F32.PACK_AB R8, RZ, R8 ;  /* 0x00000008ff08b23e */ /* 0x000fc400000010ff */
[----:B------:R-:W-:Y:S02]  /*0750*/  @!P2 F2FP.BF16.F32.PACK_AB R6, RZ, R6 ;  /* 0x00000006ff06a23e */ /* 0x000fe400000010ff */
[----:B-----5:R-:W-:Y:S02]  /*0760*/  @!P6 SHF.L.U32 R4, R22, 0x10, RZ ;  /* 0x000000101604e819 */ /* 0x020fe400000006ff */
[----:B------:R-:W-:Y:S02]  /*0770*/  ISETP.NE.AND P6, PT, R20, 0x1, PT ;  /* 0x000000011400780c */ /* 0x000fe40003fc5270 */
[----:B------:R-:W-:Y:S02]  /*0780*/  @!P1 F2FP.BF16.F32.PACK_AB R7, RZ, R0 ;  /* 0x00000000ff07923e */ /* 0x000fe400000010ff */
[----:B------:R-:W-:Y:S02]  /*0790*/  @!P0 F2FP.BF16.F32.PACK_AB R23, RZ, R23 ;  /* 0x00000017ff17823e */ /* 0x000fe400000010ff */
[----:B------:R-:W-:Y:S01]  /*07a0*/  MOV R0, RZ ;  /* 0x000000ff00007202 */ /* 0x000fe20000000f00 */
[----:B---3--:R-:W-:-:S04]  /*07b0*/  IMAD.WIDE R2, R13, 0x2, R2 ;  /* 0x000000020d027825 */ /* 0x008fc800078e0202 */
[----:B------:R-:W-:Y:S01]  /*07c0*/  @!P4 IMAD.U32 R0, R17, 0x10000, RZ ;  /* 0x000100001100c824 */ /* 0x000fe200078e00ff */
        /* <DEDUP_REMOVED lines=8> */
[----:B0-----:R-:W-:Y:S02]  /*0850*/  IMAD.WIDE.U32 R2, R10, 0x2, R2 ;  /* 0x000000020a027825 */ /* 0x001fe400078e0002 */
[----:B------:R-:W-:Y:S02]  /*0860*/  @!P3 F2FP.BF16.F32.PACK_AB R12, RZ, R12 ;  /* 0x0000000cff0cb23e */ /* 0x000fe400000010ff */
[----:B------:R-:W-:Y:S02]  /*0870*/  @!P2 F2FP.BF16.F32.PACK_AB R4, RZ, R4 ;  /* 0x00000004ff04a23e */ /* 0x000fe400000010ff */
[----:B------:R-:W-:Y:S01]  /*0880*/  @!P1 F2FP.BF16.F32.PACK_AB R6, RZ, R0 ;  /* 0x00000000ff06923e */ /* 0x000fe200000010ff */
[----:B------:R0:W-:Y:S01]  /*0890*/  @!P3 STG.E.U16 desc[UR4][R2.64], R12 ;  /* 0x0000000c0200b986 */ /* 0x0001e2000c101504 */
[----:B------:R-:W-:-:S02]  /*08a0*/  MOV R0, RZ ;  /* 0x000000ff00007202 */ /* 0x000fc40000000f00 */
[----:B------:R-:W-:Y:S01]  /*08b0*/  @!P5 SHF.L.U32 R0, R14, 0x10, RZ ;  /* 0x000000100e00d819 */ /* 0x000fe200000006ff */
[----:B------:R0:W-:Y:S04]  /*08c0*/  @!P2 STG.E.U16 desc[UR4][R2.64+0x40], R4 ;  /* 0x000040040200a986 */ /* 0x0001e8000c101504 */
[----:B------:R0:W-:Y:S01]  /*08d0*/  @!P1 STG.E.U16 desc[UR4][R2.64+0x80], R6 ;  /* 0x0000800602009986 */ /* 0x0001e2000c101504 */
[----:B------:R-:W-:Y:S05]  /*08e0*/  @P0 EXIT ;  /* 0x000000000000094d */ /* 0x000fea0003800000 */
[----:B------:R-:W-:-:S05]  /*08f0*/  FFMA.FTZ R0, R5, -R0, R16 ;  /* 0x8000000005007223 */ /* 0x000fca0000010010 */
[----:B------:R-:W-:-:S05]  /*0900*/  F2FP.BF16.F32.PACK_AB R0, RZ, R0 ;  /* 0x00000000ff00723e */ /* 0x000fca00000010ff */
[----:B------:R-:W-:Y:S01]  /*0910*/  STG.E.U16 desc[UR4][R2.64+0xc0], R0 ;  /* 0x0000c00002007986 */ /* 0x000fe2000c101504 */
[----:B------:R-:W-:Y:S05]  /*0920*/  EXIT ;  /* 0x000000000000794d */ /* 0x000fea0003800000 */
.L_x_3901:
        /* <DEDUP_REMOVED lines=13> */
.L_x_11247:


//--------------------- .text._ZN43_GLOBAL__N__9ae7fba5_10_SoftMax_cu_9f978f6321softmax_warp_backwardIN3c108BFloat16ES2_fLi6ELb0ELb0EEEvPT0_PKT_S7_iiiPKb --------------------------
	.section	.text._ZN43_GLOBAL__N__9ae7fba5_10_SoftMax_cu_9f978f6321softmax_warp_backwardIN3c108BFloat16ES2_fLi6ELb0ELb0EEEvPT0_PKT_S7_iiiPKb,"ax",@progbits
	.align	128
.text._ZN43_GLOBAL__N__9ae7fba5_10_SoftMax_cu_9f978f6321softmax_warp_backwardIN3c108BFloat16ES2_fLi6ELb0ELb0EEEvPT0_PKT_S7_iiiPKb:
        .type           _ZN43_GLOBAL__N__9ae7fba5_10_SoftMax_cu_9f978f6321softmax_warp_backwardIN3c108BFloat16ES2_fLi6ELb0ELb0EEEvPT0_PKT_S7_iiiPKb,@function
        .size           _ZN43_GLOBAL__N__9ae7fba5_10_SoftMax_cu_9f978f6321softmax_warp_backwardIN3c108BFloat16ES2_fLi6ELb0ELb0EEEvPT0_PKT_S7_iiiPKb,(.L_x_11248 - _ZN43_GLOBAL__N__9ae7fba5_10_SoftMax_cu_9f978f6321softmax_warp_backwardIN3c108BFloat16ES2_fLi6ELb0ELb0EEEvPT0_PKT_S7_iiiPKb)
        .other          _ZN43_GLOBAL__N__9ae7fba5_10_SoftMax_cu_9f978f6321softmax_warp_backwardIN3c108BFloat16ES2_fLi6ELb0ELb0EEEvPT0_PKT_S7_iiiPKb,@"STO_CUDA_ENTRY STV_DEFAULT"
_ZN43_GLOBAL__N__9ae7fba5_10_SoftMax_cu_9f978f6321softmax_warp_backwardIN3c108BFloat16ES2_fLi6ELb0ELb0EEEvPT0_PKT_S7_iiiPKb:
        /* <DEDUP_REMOVED lines=13> */
[C---:B------:R-:W-:Y:S02]  /*00d0*/  IADD3 R5, PT, PT, R3.reuse, 0x20, RZ ;  /* 0x0000002003057810 */ /* 0x040fe40007ffe0ff */
[-C--:B-1----:R-:W-:Y:S02]  /*00e0*/  ISETP.GE.AND P0, PT, R3, R0.reuse, PT ;  /* 0x000000000300720c */ /* 0x082fe40003f06270 */
[C---:B--2---:R-:W-:Y:S01]  /*00f0*/  IADD3 R18, PT, PT, -R2.reuse, UR6, RZ ;  /* 0x0000000602127c10 */ /* 0x044fe2000fffe1ff */
[----:B------:R-:W-:Y:S01]  /*0100*/  IMAD R2, R2, UR7, R3 ;  /* 0x0000000702027c24 */ /* 0x000fe2000f8e0203 */
[----:B------:R-:W-:Y:S02]  /*0110*/  ISETP.GE.AND P1, PT, R5, R0, PT ;  /* 0x000000000500720c */ /* 0x000fe40003f26270 */
[----:B------:R-:W-:Y:S01]  /*0120*/  ISETP.LT.OR P3, PT, R18, 0x2, P0 ;  /* 0x000000021200780c */ /* 0x000fe20000761670 */
[----:B----4-:R-:W-:Y:S01]  /*0130*/  IMAD.WIDE R6, R2, 0x2, R6 ;  /* 0x0000000202067825 */ /* 0x010fe200078e0206 */
[----:B------:R-:W-:-:S02]  /*0140*/  ISETP.LT.OR P2, PT, R18, 0x2, P1 ;  /* 0x000000021200780c */ /* 0x000fc40000f41670 */
[C---:B------:R-:W-:Y:S02]  /*0150*/  ISETP.LT.OR P4, PT, R18.reuse, 0x1, P0 ;  /* 0x000000011200780c */ /* 0x040fe40000781670 */
[----:B------:R-:W-:-:S07]  /*0160*/  ISETP.LT.OR P5, PT, R18, 0x1, P1 ;  /* 0x000000011200780c */ /* 0x000fce0000fa1670 */
[----:B------:R-:W-:-:S04]  /*0170*/  @!P3 IMAD.WIDE.U32 R8, R0, 0x2, R6 ;  /* 0x000000020008b825 */ /* 0x000fc800078e0006 */
[----:B------:R-:W-:Y:S01]  /*0180*/  @!P2 IMAD.WIDE.U32 R10, R0, 0x2, R6 ;  /* 0x00000002000aa825 */ /* 0x000fe200078e0006 */
[----:B0-----:R-:W2:Y:S04]  /*0190*/  @!P4 LDG.E.U16 R21, desc[UR4][R6.64] ;  /* 0x000000040615c981 */ /* 0x001ea8000c1e1500 */
[----:B------:R0:W3:Y:S04]  /*01a0*/  @!P3 LDG.E.U16 R20, desc[UR4][R8.64] ;  /* 0x000000040814b981 */ /* 0x0000e8000c1e1500 */
[----:B------:R1:W4:Y:S04]  /*01b0*/  @!P5 LDG.E.U16 R19, desc[UR4][R6.64+0x40] ;  /* 0x000040040613d981 */ /* 0x000328000c1e1500 */
[----:B------:R1:W4:Y:S01]  /*01c0*/  @!P2 LDG.E.U16 R11, desc[UR4][R10.64+0x40] ;  /* 0x000040040a0ba981 */ /* 0x000322000c1e1500 */
[----:B------:R-:W-:Y:S01]  /*01d0*/  IMAD.WIDE R12, R2, 0x2, R12 ;  /* 0x00000002020c7825 */ /* 0x000fe200078e020c */
[----:B0-----:R-:W-:-:S02]  /*01e0*/  CS2R R8, SRZ ;  /* 0x0000000000087805 */ /* 0x001fc4000001ff00 */
[----:B-1----:R-:W-:Y:S02]  /*01f0*/  MOV R7, RZ ;  /* 0x000000ff00077202 */ /* 0x002fe40000000f00 */
[----:B------:R-:W5:Y:S01]  /*0200*/  @!P4 LDG.E.U16 R4, desc[UR4][R12.64] ;  /* 0x000000040c04c981 */ /* 0x000f62000c1e1500 */
[----:B------:R-:W-:-:S03]  /*0210*/  HFMA2 R10, -RZ, RZ, 0, 0 ;  /* 0x00000000ff0a7431 */ /* 0x000fc600000001ff */
[----:B------:R0:W5:Y:S01]  /*0220*/  @!P5 LDG.E.U16 R5, desc[UR4][R12.64+0x40] ;  /* 0x000040040c05d981 */ /* 0x000162000c1e1500 */
[----:B------:R-:W-:-:S04]  /*0230*/  @!P3 IMAD.WIDE.U32 R14, R0, 0x2, R12 ;  /* 0x00000002000eb825 */ /* 0x000fc800078e000c */
[----:B------:R-:W-:Y:S01]  /*0240*/  @!P2 IMAD.WIDE.U32 R16, R0, 0x2, R12 ;  /* 0x000000020010a825 */ /* 0x000fe200078e000c */
[----:B------:R1:W5:Y:S04]  /*0250*/  @!P3 LDG.E.U16 R3, desc[UR4][R14.64] ;  /* 0x000000040e03b981 */ /* 0x000368000c1e1500 */
[----:B------:R1:W5:Y:S01]  /*0260*/  @!P2 LDG.E.U16 R6, desc[UR4][R16.64+0x40] ;  /* 0x000040041006a981 */ /* 0x000362000c1e1500 */
[----:B------:R-:W-:Y:S02]  /*0270*/  ISETP.GE.AND P6, PT, R18, 0x1, PT ;  /* 0x000000011200780c */ /* 0x000fe40003fc6270 */
[----:B--2---:R-:W-:Y:S02]  /*0280*/  @!P4 SHF.L.U32 R9, R21, 0x10, RZ ;  /* 0x000000101509c819 */ /* 0x004fe400000006ff */
[----:B---3--:R-:W-:-:S03]  /*0290*/  @!P3 SHF.L.U32 R8, R20, 0x10, RZ ;  /* 0x000000101408b819 */ /* 0x008fc600000006ff */
[----:B0-----:R-:W-:Y:S01]  /*02a0*/  FADD.FTZ R13, RZ, R9 ;  /* 0x00000009ff0d7221 */ /* 0x001fe20000010000 */
[----:B----4-:R-:W-:Y:S01]  /*02b0*/  @!P5 SHF.L.U32 R10, R19, 0x10, RZ ;  /* 0x00000010130ad819 */ /* 0x010fe200000006ff */
[----:B------:R-:W-:Y:S01]  /*02c0*/  FADD.FTZ R12, RZ, R8 ;  /* 0x00000008ff0c7221 */ /* 0x000fe20000010000 */
[----:B------:R-:W-:-:S03]  /*02d0*/  @!P2 SHF.L.U32 R7, R11, 0x10, RZ ;  /* 0x000000100b07a819 */ /* 0x000fc600000006ff */
[----:B------:R-:W-:Y:S02]  /*02e0*/  FADD.FTZ R13, R13, R10 ;  /* 0x0000000a0d0d7221 */ /* 0x000fe40000010000 */
[----:B------:R-:W-:-:S03]  /*02f0*/  FADD.FTZ R12, R12, R7 ;  /* 0x000000070c0c7221 */ /* 0x000fc60000010000 */
        /* <DEDUP_REMOVED lines=20> */
[----:B------:R-:W-:Y:S01]  /*0440*/  MOV R14, RZ ;  /* 0x000000ff000e7202 */ /* 0x000fe20000000f00 */
[----:B-1----:R-:W-:Y:S01]  /*0450*/  FADD.FTZ R22, R19, R22 ;  /* 0x0000001613167221 */ /* 0x002fe20000010000 */
[----:B------:R-:W-:Y:S01]  /*0460*/  MOV R11, RZ ;  /* 0x000000ff000b7202 */ /* 0x000fe20000000f00 */
[----:B--2---:R-:W-:Y:S01]  /*0470*/  FADD.FTZ R24, R21, R24 ;  /* 0x0000001815187221 */ /* 0x004fe20000010000 */
[----:B-----5:R-:W-:Y:S02]  /*0480*/  @!P4 SHF.L.U32 R14, R4, 0x10, RZ ;  /* 0x00000010040ec819 */ /* 0x020fe400000006ff */
[----:B------:R-:W-:Y:S02]  /*0490*/  @!P5 SHF.L.U32 R11, R5, 0x10, RZ ;  /* 0x00000010050bd819 */ /* 0x000fe400000006ff */
[----:B------:R-:W-:Y:S01]  /*04a0*/  ISETP.NE.AND P4, PT, R18, 0x1, PT ;  /* 0x000000011200780c */ /* 0x000fe20003f85270 */
[C---:B------:R-:W-:Y:S01]  /*04b0*/  @!P0 FFMA.FTZ R14, R22.reuse, -R14, R9 ;  /* 0x8000000e160e8223 */ /* 0x040fe20000010009 */
[----:B------:R-:W-:Y:S01]  /*04c0*/  MOV R5, RZ ;  /* 0x000000ff00057202 */ /* 0x000fe20000000f00 */
[----:B------:R-:W-:Y:S01]  /*04d0*/  @!P1 FFMA.FTZ R11, R22, -R11, R10 ;  /* 0x8000000b160b9223 */ /* 0x000fe2000001000a */
[----:B------:R-:W-:-:S02]  /*04e0*/  @!P3 SHF.L.U32 R5, R3, 0x10, RZ ;  /* 0x000000100305b819 */ /* 0x000fc400000006ff */
        /* <DEDUP_REMOVED lines=8> */
[----:B------:R-:W-:Y:S01]  /*0570*/  HFMA2 R2, -RZ, RZ, 0, 0 ;  /* 0x00000000ff027431 */ /* 0x000fe200000001ff */
[----:B------:R-:W-:Y:S02]  /*0580*/  @!P0 F2FP.BF16.F32.PACK_AB R5, RZ, R5 ;  /* 0x00000005ff05823e */ /* 0x000fe400000010ff */
[----:B------:R-:W-:-:S03]  /*0590*/  @!P2 SHF.L.U32 R2, R6, 0x10, RZ ;  /* 0x000000100602a819 */ /* 0x000fc600000006ff */
[----:B------:R1:W-:Y:S01]  /*05a0*/  @!P0 STG.E.U16 desc[UR4][R12.64], R5 ;  /* 0x000000050c008986 */ /* 0x0003e2000c101504 */
[----:B------:R-:W-:Y:S05]  /*05b0*/  @P1 EXIT ;  /* 0x000000000000194d */ /* 0x000fea0003800000 */
[----:B------:R-:W-:-:S05]  /*05c0*/  FFMA.FTZ R2, R24, -R2, R7 ;  /* 0x8000000218027223 */ /* 0x000fca0000010007 */
[----:B------:R-:W-:-:S05]  /*05d0*/  F2FP.BF16.F32.PACK_AB R2, RZ, R2 ;  /* 0x00000002ff02723e */ /* 0x000fca00000010ff */
[----:B------:R-:W-:Y:S01]  /*05e0*/  STG.E.U16 desc[UR4][R12.64+0x40], R2 ;  /* 0x000040020c007986 */ /* 0x000fe2000c101504 */
[----:B------:R-:W-:Y:S05]  /*05f0*/  EXIT ;  /* 0x000000000000794d */ /* 0x000fea0003800000 */
.L_x_3902:
        /* <DEDUP_REMOVED lines=16> */
.L_x_11248:


//--------------------- .text._ZN43_GLOBAL__N__9ae7fba5_10_SoftMax_cu_9f978f6321softmax_warp_backwardIN3c108BFloat16ES2_fLi5ELb0ELb0EEEvPT0_PKT_S7_iiiPKb --------------------------
	.section	.text._ZN43_GLOBAL__N__9ae7fba5_10_SoftMax_cu_9f978f6321softmax_warp_backwardIN3c108BFloat16ES2_fLi5ELb0ELb0EEEvPT0_PKT_S7_iiiPKb,"ax",@progbits
	.align	128
.text._ZN43_GLOBAL__N__9ae7fba5_10_SoftMax_cu_9f978f6321softmax_warp_backwardIN3c108BFloat16ES2_fLi5ELb0ELb0EEEvPT0_PKT_S7_iiiPKb:
        .type           _ZN43_GLOBAL__N__9ae7fba5_10_SoftMax_cu_9f978f6321softmax_warp_backwardIN3c108BFloat16ES2_fLi5ELb0ELb0EEEvPT0_PKT_S7_iiiPKb,@function
        .size           _ZN43_GLOBAL__N__9ae7fba5_10_SoftMax_cu_9f978f6321softmax_warp_backwardIN3c108BFloat16ES2_fLi5ELb0ELb0EEEvPT0_PKT_S7_iiiPKb,(.L_x_11249 - _ZN43_GLOBAL__N__9ae7fba5_10_SoftMax_cu_9f978f6321softmax_warp_backwardIN3c108BFloat16ES2_fLi5ELb0ELb0EEEvPT0_PKT_S7_iiiPKb)
        .other          _ZN43_GLOBAL__N__9ae7fba5_10_SoftMax_cu_9f978f6321softmax_warp_backwardIN3c108BFloat16ES2_fLi5ELb0ELb0EEEvPT0_PKT_S7_iiiPKb,@"STO_CUDA_ENTRY STV_DEFAULT"
_ZN43_GLOBAL__N__9ae7fba5_10_SoftMax_cu_9f978f6321softmax_warp_backwardIN3c108BFloat16ES2_fLi5ELb0ELb0EEEvPT0_PKT_S7_iiiPKb:
        /* <DEDUP_REMOVED lines=21> */
[----:B------:R-:W-:Y:S02]  /*0150*/  @!P1 SHF.L.U64.HI R14, R0, 0x1, R3 ;  /* 0x00000001000e9819 */ /* 0x000fe40000010203 */
[----:B------:R-:W-:Y:S01]  /*0160*/  @!P0 IADD3.X R9, PT, PT, RZ, R3, RZ, P3, !PT ;  /* 0x00000003ff098210 */ /* 0x000fe20001ffe4ff */
[C---:B------:R-:W-:Y:S01]  /*0170*/  @!P0 IMAD.SHL.U32 R15, R18.reuse, 0x2, RZ ;  /* 0x00000002120f8824 */ /* 0x040fe200078e00ff */
[----:B------:R-:W2:Y:S02]  /*0180*/  @!P0 LDC.64 R4, c[0x0][0x388] ;  /* 0x0000e200ff048b82 */ /* 0x000ea40000000a00 */
[----:B------:R-:W-:-:S02]  /*0190*/  @!P0 SHF.L.U64.HI R18, R18, 0x1, R9 ;  /* 0x0000000112128819 */ /* 0x000fc40000010209 */
[----:B-1----:R-:W-:-:S05]  /*01a0*/  @!P1 IADD3 R8, P3, PT, R11, R6, RZ ;  /* 0x000000060b089210 */ /* 0x002fca0007f7e0ff */
[----:B------:R-:W-:Y:S01]  /*01b0*/  @!P1 IMAD.X R9, R14, 0x1, R7, P3 ;  /* 0x000000010e099824 */ /* 0x000fe200018e0607 */
[----:B--2---:R-:W-:-:S04]  /*01c0*/  @!P0 IADD3 R12, P4, PT, R15, R4, RZ ;  /* 0x000000040f0c8210 */ /* 0x004fc80007f9e0ff */
[----:B0-----:R-:W2:Y:S01]  /*01d0*/  @!P1 LDG.E.U16 R8, desc[UR4][R8.64] ;  /* 0x0000000408089981 */ /* 0x001ea2000c1e1500 */
[----:B------:R-:W-:Y:S02]  /*01e0*/  @!P0 IADD3.X R13, PT, PT, R18, R5, RZ, P4, !PT ;  /* 0x00000005120d8210 */ /* 0x000fe400027fe4ff */
[----:B------:R-:W0:Y:S03]  /*01f0*/  @!P1 LDC.64 R4, c[0x0][0x390] ;  /* 0x0000e400ff049b82 */ /* 0x000e260000000a00 */
[----:B------:R-:W3:Y:S01]  /*0200*/  @!P0 LDG.E.U16 R12, desc[UR4][R12.64] ;  /* 0x000000040c0c8981 */ /* 0x000ee2000c1e1500 */
[----:B0-----:R-:W-:-:S05]  /*0210*/  @!P1 IADD3 R10, P3, PT, R11, R4, RZ ;  /* 0x000000040b0a9210 */ /* 0x001fca0007f7e0ff */
[----:B------:R-:W-:Y:S02]  /*0220*/  @!P1 IMAD.X R11, R14, 0x1, R5, P3 ;  /* 0x000000010e0b9824 */ /* 0x000fe400018e0605 */
[----:B------:R-:W0:Y:S01]  /*0230*/  @!P0 LDC.64 R4, c[0x0][0x390] ;  /* 0x0000e400ff048b82 */ /* 0x000e220000000a00 */
[----:B------:R-:W-:Y:S02]  /*0240*/  HFMA2 R7, -RZ, RZ, 0, 0 ;  /* 0x00000000ff077431 */ /* 0x000fe400000001ff */
[----:B------:R1:W5:Y:S01]  /*0250*/  @!P1 LDG.E.U16 R6, desc[UR4][R10.64] ;  /* 0x000000040a069981 */ /* 0x000362000c1e1500 */
[----:B0-----:R-:W-:-:S05]  /*0260*/  @!P0 IADD3 R14, P3, PT, R15, R4, RZ ;  /* 0x000000040f0e8210 */ /* 0x001fca0007f7e0ff */
[----:B------:R-:W-:Y:S02]  /*0270*/  @!P0 IMAD.X R15, R18, 0x1, R5, P3 ;  /* 0x00000001120f8824 */ /* 0x000fe400018e0605 */
[----:B------:R-:W-:-:S03]  /*0280*/  IMAD.MOV.U32 R5, RZ, RZ, RZ ;  /* 0x000000ffff057224 */ /* 0x000fc600078e00ff */
[----:B------:R0:W5:Y:S01]  /*0290*/  @!P0 LDG.E.U16 R4, desc[UR4][R14.64] ;  /* 0x000000040e048981 */ /* 0x000162000c1e1500 */
[----:B--2---:R-:W-:Y:S01]  /*02a0*/  @!P1 IMAD.U32 R7, R8, 0x10000, RZ ;  /* 0x0001000008079824 */ /* 0x004fe200078e00ff */
[----:B---3--:R-:W-:-:S03]  /*02b0*/  @!P0 SHF.L.U32 R5, R12, 0x10, RZ ;  /* 0x000000100c058819 */ /* 0x008fc600000006ff */
[----:B------:R-:W-:Y:S02]  /*02c0*/  FADD.FTZ R8, RZ, R7 ;  /* 0x00000007ff087221 */ /* 0x000fe40000010000 */
[----:B------:R-:W-:-:S03]  /*02d0*/  FADD.FTZ R9, RZ, R5 ;  /* 0x00000005ff097221 */ /* 0x000fc60000010000 */
[----:B-1----:R-:W1:Y:S04]  /*02e0*/  SHFL.BFLY PT, R11, R8, 0x10, 0x1f ;  /* 0x0e001f00080b7f89 */ /* 0x002e6800000e0000 */
[----:B------:R-:W2:Y:S01]  /*02f0*/  SHFL.BFLY PT, R10, R9, 0x10, 0x1f ;  /* 0x0e001f00090a7f89 */ /* 0x000ea200000e0000 */
[----:B-1----:R-:W-:Y:S01]  /*0300*/  FADD.FTZ R11, R8, R11 ;  /* 0x0000000b080b7221 */ /* 0x002fe20000010000 */
[----:B--2---:R-:W-:-:S04]  /*0310*/  FADD.FTZ R10, R9, R10 ;  /* 0x0000000a090a7221 */ /* 0x004fc80000010000 */
        /* <DEDUP_REMOVED lines=16> */
[----:B------:R-:W-:Y:S02]  /*0420*/  IMAD.MOV.U32 R2, RZ, RZ, RZ ;  /* 0x000000ffff027224 */ /* 0x000fe400078e00ff */
[----:B-1----:R-:W-:Y:S01]  /*0430*/  FADD.FTZ R10, R17, R10 ;  /* 0x0000000a110a7221 */ /* 0x002fe20000010000 */
[----:B-----5:R-:W-:Y:S01]  /*0440*/  @!P1 IMAD.U32 R2, R6, 0x10000, RZ ;  /* 0x0001000006029824 */ /* 0x020fe200078e00ff */
[----:B------:R-:W-:-:S08]  /*0450*/  ISETP.EQ.OR P1, PT, R16, 0x1, P2 ;  /* 0x000000011000780c */ /* 0x000fd00001722670 */
[----:B------:R-:W1:Y:S01]  /*0460*/  @!P2 LDC.64 R8, c[0x0][0x380] ;  /* 0x0000e000ff08ab82 */ /* 0x000e620000000a00 */
[----:B------:R-:W-:-:S05]  /*0470*/  @!P2 FFMA.FTZ R2, R10, -R2, R7 ;  /* 0x800000020a02a223 */ /* 0x000fca0000010007 */
[----:B------:R-:W-:Y:S02]  /*0480*/  @!P2 F2FP.BF16.F32.PACK_AB R2, RZ, R2 ;  /* 0x00000002ff02a23e */ /* 0x000fe400000010ff */
[----:B-1----:R-:W-:-:S04]  /*0490*/  @!P2 LEA R8, P3, R0, R8, 0x1 ;  /* 0x000000080008a211 */ /* 0x002fc800078608ff */
[----:B------:R-:W-:-:S05]  /*04a0*/  @!P2 LEA.HI.X R9, R0, R9, R3, 0x1, P3 ;  /* 0x000000090009a211 */ /* 0x000fca00018f0c03 */
[----:B------:R1:W-:Y:S01]  /*04b0*/  @!P2 STG.E.U16 desc[UR4][R8.64], R2 ;  /* 0x000000020800a986 */ /* 0x0003e2000c101504 */
[----:B------:R-:W-:Y:S05]  /*04c0*/  @P1 EXIT ;  /* 0x000000000000194d */ /* 0x000fea0003800000 */
[----:B------:R-:W3:Y:S01]  /*04d0*/  LDCU.64 UR6, c[0x0][0x380] ;  /* 0x00007000ff0677ac */ /* 0x000ee20008000a00 */
[----:B-1----:R-:W-:Y:S01]  /*04e0*/  MOV R2, RZ ;  /* 0x000000ff00027202 */ /* 0x002fe20000000f00 */
[----:B------:R-:W-:Y:S02]  /*04f0*/  @!P0 IMAD.U32 R2, R4, 0x10000, RZ ;  /* 0x0001000004028824 */ /* 0x000fe400078e00ff */
[----:B--2---:R-:W-:Y:S01]  /*0500*/  FADD.FTZ R18, R11, R18 ;  /* 0x000000120b127221 */ /* 0x004fe20000010000 */
[----:B------:R-:W-:-:S03]  /*0510*/  IADD3 R0, P0, PT, R0, UR8, RZ ;  /* 0x0000000800007c10 */ /* 0x000fc6000ff1e0ff */
[----:B------:R-:W-:Y:S01]  /*0520*/  FFMA.FTZ R5, R18, -R2, R5 ;  /* 0x8000000212057223 */ /* 0x000fe20000010005 */
[----:B------:R-:W-:-:S04]  /*0530*/  IADD3.X R3, PT, PT, RZ, R3, RZ, P0, !PT ;  /* 0x00000003ff037210 */ /* 0x000fc800007fe4ff */
[----:B------:R-:W-:Y:S02]  /*0540*/  F2FP.BF16.F32.PACK_AB R5, RZ, R5 ;  /* 0x00000005ff05723e */ /* 0x000fe400000010ff */
[----:B---3--:R-:W-:-:S04]  /*0550*/  LEA R2, P0, R0, UR6, 0x1 ;  /* 0x0000000600027c11 */ /* 0x008fc8000f8008ff */
[----:B------:R-:W-:-:S05]  /*0560*/  LEA.HI.X R3, R0, UR7, R3, 0x1, P0 ;  /* 0x0000000700037c11 */ /* 0x000fca00080f0c03 */
[----:B------:R-:W-:Y:S01]  /*0570*/  STG.E.U16 desc[UR4][R2.64], R5 ;  /* 0x0000000502007986 */ /* 0x000fe2000c101504 */
[----:B------:R-:W-:Y:S05]  /*0580*/  EXIT ;  /* 0x000000000000794d */ /* 0x000fea0003800000 */
.L_x_3903:
        /* <DEDUP_REMOVED lines=15> */
.L_x_11249:


//--------------------- .text._ZN43_GLOBAL__N__9ae7fba5_10_SoftMax_cu_9f978f6321softmax_warp_backwardIN3c108BFloat16ES2_fLi4ELb0ELb0EEEvPT0_PKT_S7_iiiPKb --------------------------
	.section	.text._ZN43_GLOBAL__N__9ae7fba5_10_SoftMax_cu_9f978f6321softmax_warp_backwardIN3c108BFloat16ES2_fLi4ELb0ELb0EEEvPT0_PKT_S7_iiiPKb,"ax",@progbits
	.align	128
.text._ZN43_GLOBAL__N__9ae7fba5_10_SoftMax_cu_9f978f6321softmax_warp_backwardIN3c108BFloat16ES2_fLi4ELb0ELb0EEEvPT0_PKT_S7_iiiPKb:
        .type           _ZN43_GLOBAL__N__9ae7fba5_10_SoftMax_cu_9f978f6321softmax_warp_backwardIN3c108BFloat16ES2_fLi4ELb0ELb0EEEvPT0_PKT_S7_iiiPKb,@function
        .size           _ZN43_GLOBAL__N__9ae7fba5_10_SoftMax_cu_9f978f6321softmax_warp_backwardIN3c108BFloat16ES2_fLi4ELb0ELb0EEEvPT0_PKT_S7_iiiPKb,(.L_x_11250 - _ZN43_GLOBAL__N__9ae7fba5_10_SoftMax_cu_9f978f6321softmax_warp_backwardIN3c108BFloat16ES2_fLi4ELb0ELb0EEEvPT0_PKT_S7_iiiPKb)
        .other          _ZN43_GLOBAL__N__9ae7fba5_10_SoftMax_cu_9f978f6321softmax_warp_backwardIN3c108BFloat16ES2_fLi4ELb0ELb0EEEvPT0_PKT_S7_iiiPKb,@"STO_CUDA_ENTRY STV_DEFAULT"
_ZN43_GLOBAL__N__9ae7fba5_10_SoftMax_cu_9f978f6321softmax_warp_backwardIN3c108BFloat16ES2_fLi4ELb0ELb0EEEvPT0_PKT_S7_iiiPKb:
        /* <DEDUP_REMOVED lines=21> */
[--C-:B------:R-:W-:Y:S02]  /*0150*/  @!P1 SHF.L.U64.HI R14, R0, 0x1, R3.reuse ;  /* 0x00000001000e9819 */ /* 0x100fe40000010203 */
[C---:B------:R-:W-:Y:S01]  /*0160*/  @!P0 SHF.L.U32 R15, R18.reuse, 0x1, RZ ;  /* 0x00000001120f8819 */ /* 0x040fe200000006ff */
[----:B------:R-:W-:Y:S01]  /*0170*/  @!P0 IMAD.X R9, RZ, RZ, R3, P3 ;  /* 0x000000ffff098224 */ /* 0x000fe200018e0603 */
[----:B------:R-:W2:Y:S04]  /*0180*/  @!P0 LDC.64 R4, c[0x0][0x388] ;  /* 0x0000e200ff048b82 */ /* 0x000ea80000000a00 */
[----:B------:R-:W-:-:S02]  /*0190*/  @!P0 SHF.L.U64.HI R18, R18, 0x1, R9 ;  /* 0x0000000112128819 */ /* 0x000fc40000010209 */
[----:B-1----:R-:W-:-:S05]  /*01a0*/  @!P1 IADD3 R8, P3, PT, R11, R6, RZ ;  /* 0x000000060b089210 */ /* 0x002fca0007f7e0ff */
[----:B------:R-:W-:Y:S01]  /*01b0*/  @!P1 IMAD.X R9, R14, 0x1, R7, P3 ;  /* 0x000000010e099824 */ /* 0x000fe200018e0607 */
[----:B--2---:R-:W-:-:S04]  /*01c0*/  @!P0 IADD3 R12, P4, PT, R15, R4, RZ ;  /* 0x000000040f0c8210 */ /* 0x004fc80007f9e0ff */
[----:B0-----:R-:W2:Y:S01]  /*01d0*/  @!P1 LDG.E.U16 R8, desc[UR4][R8.64] ;  /* 0x0000000408089981 */ /* 0x001ea2000c1e1500 */
[----:B------:R-:W-:Y:S02]  /*01e0*/  @!P0 IMAD.X R13, R18, 0x1, R5, P4 ;  /* 0x00000001120d8824 */ /* 0x000fe400020e0605 */
[----:B------:R-:W0:Y:S03]  /*01f0*/  @!P1 LDC.64 R4, c[0x0][0x390] ;  /* 0x0000e400ff049b82 */ /* 0x000e260000000a00 */
[----:B------:R-:W3:Y:S01]  /*0200*/  @!P0 LDG.E.U16 R12, desc[UR4][R12.64] ;  /* 0x000000040c0c8981 */ /* 0x000ee2000c1e1500 */
[----:B0-----:R-:W-:-:S04]  /*0210*/  @!P1 IADD3 R10, P3, PT, R11, R4, RZ ;  /* 0x000000040b0a9210 */ /* 0x001fc80007f7e0ff */
[----:B------:R-:W-:Y:S02]  /*0220*/  @!P1 IADD3.X R11, PT, PT, R14, R5, RZ, P3, !PT ;  /* 0x000000050e0b9210 */ /* 0x000fe40001ffe4ff */
[----:B------:R-:W0:Y:S01]  /*0230*/  @!P0 LDC.64 R4, c[0x0][0x390] ;  /* 0x0000e400ff048b82 */ /* 0x000e220000000a00 */
[----:B------:R-:W-:Y:S02]  /*0240*/  IMAD.MOV.U32 R7, RZ, RZ, RZ ;  /* 0x000000ffff077224 */ /* 0x000fe400078e00ff */
[----:B------:R1:W5:Y:S01]  /*0250*/  @!P1 LDG.E.U16 R6, desc[UR4][R10.64] ;  /* 0x000000040a069981 */ /* 0x000362000c1e1500 */
[----:B0-----:R-:W-:Y:S01]  /*0260*/  @!P0 IADD3 R14, P3, PT, R15, R4, RZ ;  /* 0x000000040f0e8210 */ /* 0x001fe20007f7e0ff */
[----:B------:R-:W-:-:S04]  /*0270*/  HFMA2 R4, -RZ, RZ, 0, 0 ;  /* 0x00000000ff047431 */ /* 0x000fc800000001ff */
[----:B------:R-:W-:-:S05]  /*0280*/  @!P0 IMAD.X R15, R18, 0x1, R5, P3 ;  /* 0x00000001120f8824 */ /* 0x000fca00018e0605 */
[----:B------:R0:W5:Y:S01]  /*0290*/  @!P0 LDG.E.U16 R5, desc[UR4][R14.64] ;  /* 0x000000040e058981 */ /* 0x000162000c1e1500 */
[----:B--2---:R-:W-:-:S04]  /*02a0*/  @!P1 IMAD.U32 R7, R8, 0x10000, RZ ;  /* 0x0001000008079824 */ /* 0x004fc800078e00ff */
[----:B------:R-:W-:Y:S01]  /*02b0*/  FADD.FTZ R8, RZ, R7 ;  /* 0x00000007ff087221 */ /* 0x000fe20000010000 */
[----:B---3--:R-:W-:-:S04]  /*02c0*/  @!P0 IMAD.U32 R4, R12, 0x10000, RZ ;  /* 0x000100000c048824 */ /* 0x008fc800078e00ff */
[----:B------:R-:W-:Y:S01]  /*02d0*/  FADD.FTZ R9, RZ, R4 ;  /* 0x00000004ff097221 */ /* 0x000fe20000010000 */
        /* <DEDUP_REMOVED lines=12> */
[----:B------:R0:W1:Y:S04]  /*03a0*/  SHFL.BFLY PT, R18, R15, 0x1, 0x101f ;  /* 0x0c301f000f127f89 */ /* 0x00006800000e0000 */
[----:B------:R0:W2:Y:S01]  /*03b0*/  SHFL.BFLY PT, R17, R14, 0x1, 0x101f ;  /* 0x0c301f000e117f89 */ /* 0x0000a200000e0000 */
[----:B------:R-:W-:Y:S05]  /*03c0*/  @!P2 EXIT ;  /* 0x000000000000a94d */ /* 0x000fea0003800000 */
[----:B------:R-:W-:Y:S01]  /*03d0*/  ISETP.GE.AND P2, PT, R2, UR8, PT ;  /* 0x0000000802007c0c */ /* 0x000fe2000bf46270 */
[----:B-1----:R-:W-:Y:S01]  /*03e0*/  FADD.FTZ R18, R15, R18 ;  /* 0x000000120f127221 */ /* 0x002fe20000010000 */
[----:B------:R-:W-:Y:S01]  /*03f0*/  MOV R2, RZ ;  /* 0x000000ff00027202 */ /* 0x000fe20000000f00 */
[----:B-----5:R-:W-:Y:S01]  /*0400*/  @!P1 IMAD.U32 R2, R6, 0x10000, RZ ;  /* 0x0001000006029824 */ /* 0x020fe200078e00ff */
[----:B------:R-:W-:-:S09]  /*0410*/  ISETP.EQ.OR P1, PT, R16, 0x1, P2 ;  /* 0x000000011000780c */ /* 0x000fd20001722670 */
[----:B------:R-:W1:Y:S01]  /*0420*/  @!P2 LDC.64 R8, c[0x0][0x380] ;  /* 0x0000e000ff08ab82 */ /* 0x000e620000000a00 */
[----:B------:R-:W-:-:S05]  /*0430*/  @!P2 FFMA.FTZ R2, R18, -R2, R7 ;  /* 0x800000021202a223 */ /* 0x000fca0000010007 */
[----:B------:R-:W-:Y:S02]  /*0440*/  @!P2 F2FP.BF16.F32.PACK_AB R2, RZ, R2 ;  /* 0x00000002ff02a23e */ /* 0x000fe400000010ff */
[----:B-1----:R-:W-:-:S04]  /*0450*/  @!P2 LEA R8, P3, R0, R8, 0x1 ;  /* 0x000000080008a211 */ /* 0x002fc800078608ff */
[----:B------:R-:W-:-:S05]  /*0460*/  @!P2 LEA.HI.X R9, R0, R9, R3, 0x1, P3 ;  /* 0x000000090009a211 */ /* 0x000fca00018f0c03 */
[----:B------:R1:W-:Y:S01]  /*0470*/  @!P2 STG.E.U16 desc[UR4][R8.64], R2 ;  /* 0x000000020800a986 */ /* 0x0003e2000c101504 */
[----:B------:R-:W-:Y:S05]  /*0480*/  @P1 EXIT ;  /* 0x000000000000194d */ /* 0x000fea0003800000 */
[----:B------:R-:W1:Y:S01]  /*0490*/  LDCU.64 UR6, c[0x0][0x380] ;  /* 0x00007000ff0677ac */ /* 0x000e620008000a00 */
[----:B------:R-:W-:Y:S01]  /*04a0*/  IMAD.MOV.U32 R7, RZ, RZ, RZ ;  /* 0x000000ffff077224 */ /* 0x000fe200078e00ff */
[----:B------:R-:W-:Y:S01]  /*04b0*/  @!P0 SHF.L.U32 R7, R5, 0x10, RZ ;  /* 0x0000001005078819 */ /* 0x000fe200000006ff */
[----:B--2---:R-:W-:Y:S01]  /*04c0*/  FADD.FTZ R17, R14, R17 ;  /* 0x000000110e117221 */ /* 0x004fe20000010000 */
[----:B------:R-:W-:-:S03]  /*04d0*/  IADD3 R0, P0, PT, R0, UR8, RZ ;  /* 0x0000000800007c10 */ /* 0x000fc6000ff1e0ff */
[----:B------:R-:W-:Y:S02]  /*04e0*/  FFMA.FTZ R7, R17, -R7, R4 ;  /* 0x8000000711077223 */ /* 0x000fe40000010004 */
[----:B------:R-:W-:-:S03]  /*04f0*/  IMAD.X R3, RZ, RZ, R3, P0 ;  /* 0x000000ffff037224 */ /* 0x000fc600000e0603 */
[----:B------:R-:W-:Y:S02]  /*0500*/  F2FP.BF16.F32.PACK_AB R7, RZ, R7 ;  /* 0x00000007ff07723e */ /* 0x000fe400000010ff */
[----:B-1----:R-:W-:-:S04]  /*0510*/  LEA R2, P0, R0, UR6, 0x1 ;  /* 0x0000000600027c11 */ /* 0x002fc8000f8008ff */
[----:B------:R-:W-:-:S05]  /*0520*/  LEA.HI.X R3, R0, UR7, R3, 0x1, P0 ;  /* 0x0000000700037c11 */ /* 0x000fca00080f0c03 */
[----:B------:R-:W-:Y:S01]  /*0530*/  STG.E.U16 desc[UR4][R2.64], R7 ;  /* 0x0000000702007986 */ /* 0x000fe2000c101504 */
[----:B------:R-:W-:Y:S05]  /*0540*/  EXIT ;  /* 0x000000000000794d */ /* 0x000fea0003800000 */
.L_x_3904:
        /* <DEDUP_REMOVED lines=11> */
.L_x_11250:


//--------------------- .text._ZN43_GLOBAL__N__9ae7fba5_10_SoftMax_cu_9f978f6321softmax_warp_backwardIN3c108BFloat16ES2_fLi3ELb0ELb0EEEvPT0_PKT_S7_iiiPKb --------------------------
	.section	.text._ZN43_GLOBAL__N__9ae7fba5_10_SoftMax_cu_9f978f6321softmax_warp_backwardIN3c108BFloat16ES2_fLi3ELb0ELb0EEEvPT0_PKT_S7_iiiPKb,"ax",@progbits
	.align	128
.text._ZN43_GLOBAL__N__9ae7fba5_10_SoftMax_cu_9f978f6321softmax_warp_backwardIN3c108BFloat16ES2_fLi3ELb0ELb0EEEvPT0_PKT_S7_iiiPKb:
        .type           _ZN43_GLOBAL__N__9ae7fba5_10_SoftMax_cu_9f978f6321softmax_warp_backwardIN3c108BFloat16ES2_fLi3ELb0ELb0EEEvPT0_PKT_S7_iiiPKb,@function
        .size           _ZN43_GLOBAL__N__9ae7fba5_10_SoftMax_cu_9f978f6321softmax_warp_backwardIN3c108BFloat16ES2_fLi3ELb0ELb0EEEvPT0_PKT_S7_iiiPKb,(.L_x_11251 - _ZN43_GLOBAL__N__9ae7fba5_10_SoftMax_cu_9f978f6321softmax_warp_backwardIN3c108BFloat16ES2_fLi3ELb0ELb0EEEvPT0_PKT_S7_iiiPKb)
        .other          _ZN43_GLOBAL__N__9ae7fba5_10_SoftMax_cu_9f978f6321softmax_warp_backwardIN3c108BFloat16ES2_fLi3ELb0ELb0EEEvPT0_PKT_S7_iiiPKb,@"STO_CUDA_ENTRY STV_DEFAULT"
_ZN43_GLOBAL__N__9ae7fba5_10_SoftMax_cu_9f978f6321softmax_warp_backwardIN3c108BFloat16ES2_fLi3ELb0ELb0EEEvPT0_PKT_S7_iiiPKb:
        /* <DEDUP_REMOVED lines=24> */
[C---:B------:R-:W-:Y:S01]  /*0180*/  @!P0 IMAD.SHL.U32 R13, R8.reuse, 0x2, RZ ;  /* 0x00000002080d8824 */ /* 0x040fe200078e00ff */
[----:B-1----:R-:W-:Y:S02]  /*0190*/  @!P1 IADD3 R10, P3, PT, R17, R6, RZ ;  /* 0x00000006110a9210 */ /* 0x002fe40007f7e0ff */
[----:B------:R-:W-:Y:S02]  /*01a0*/  @!P0 SHF.L.U64.HI R6, R8, 0x1, R9 ;  /* 0x0000000108068819 */ /* 0x000fe40000010209 */
[----:B------:R-:W-:Y:S02]  /*01b0*/  @!P1 IADD3.X R11, PT, PT, R12, R7, RZ, P3, !PT ;  /* 0x000000070c0b9210 */ /* 0x000fe40001ffe4ff */
[----:B------:R-:W1:Y:S01]  /*01c0*/  @!P1 LDC.64 R8, c[0x0][0x390] ;  /* 0x0000e400ff089b82 */ /* 0x000e620000000a00 */
[----:B--2---:R-:W-:-:S02]  /*01d0*/  @!P0 IADD3 R4, P4, PT, R13, R4, RZ ;  /* 0x000000040d048210 */ /* 0x004fc40007f9e0ff */
[----:B0-----:R-:W2:Y:S03]  /*01e0*/  @!P1 LDG.E.U16 R10, desc[UR4][R10.64] ;  /* 0x000000040a0a9981 */ /* 0x001ea6000c1e1500 */
[----:B------:R-:W-:-:S05]  /*01f0*/  @!P0 IMAD.X R5, R6, 0x1, R5, P4 ;  /* 0x0000000106058824 */ /* 0x000fca00020e0605 */
[----:B------:R-:W3:Y:S01]  /*0200*/  @!P0 LDG.E.U16 R4, desc[UR4][R4.64] ;  /* 0x0000000404048981 */ /* 0x000ee2000c1e1500 */
[----:B------:R-:W-:Y:S02]  /*0210*/  HFMA2 R14, -RZ, RZ, 0, 0 ;  /* 0x00000000ff0e7431 */ /* 0x000fe400000001ff */
[----:B------:R-:W-:Y:S01]  /*0220*/  IMAD.MOV.U32 R7, RZ, RZ, RZ ;  /* 0x000000ffff077224 */ /* 0x000fe200078e00ff */
[----:B-1----:R-:W-:Y:S02]  /*0230*/  @!P1 IADD3 R8, P3, PT, R17, R8, RZ ;  /* 0x0000000811089210 */ /* 0x002fe40007f7e0ff */
[----:B------:R-:W0:Y:S03]  /*0240*/  @!P0 LDC.64 R16, c[0x0][0x390] ;  /* 0x0000e400ff108b82 */ /* 0x000e260000000a00 */
[----:B------:R-:W-:-:S05]  /*0250*/  @!P1 IMAD.X R9, R12, 0x1, R9, P3 ;  /* 0x000000010c099824 */ /* 0x000fca00018e0609 */
[----:B------:R1:W5:Y:S01]  /*0260*/  @!P1 LDG.E.U16 R8, desc[UR4][R8.64] ;  /* 0x0000000408089981 */ /* 0x000362000c1e1500 */
[----:B0-----:R-:W-:-:S05]  /*0270*/  @!P0 IADD3 R12, P3, PT, R13, R16, RZ ;  /* 0x000000100d0c8210 */ /* 0x001fca0007f7e0ff */
[----:B------:R-:W-:-:S05]  /*0280*/  @!P0 IMAD.X R13, R6, 0x1, R17, P3 ;  /* 0x00000001060d8824 */ /* 0x000fca00018e0611 */
[----:B------:R0:W5:Y:S01]  /*0290*/  @!P0 LDG.E.U16 R6, desc[UR4][R12.64] ;  /* 0x000000040c068981 */ /* 0x000162000c1e1500 */
[----:B--2---:R-:W-:Y:S02]  /*02a0*/  @!P1 IMAD.U32 R14, R10, 0x10000, RZ ;  /* 0x000100000a0e9824 */ /* 0x004fe400078e00ff */
[----:B---3--:R-:W-:Y:S02]  /*02b0*/  @!P0 IMAD.U32 R7, R4, 0x10000, RZ ;  /* 0x0001000004078824 */ /* 0x008fe400078e00ff */
[----:B------:R-:W-:Y:S02]  /*02c0*/  FADD.FTZ R4, RZ, R14 ;  /* 0x0000000eff047221 */ /* 0x000fe40000010000 */
[----:B------:R-:W-:-:S03]  /*02d0*/  FADD.FTZ R5, RZ, R7 ;  /* 0x00000007ff057221 */ /* 0x000fc60000010000 */
[----:B-1----:R-:W1:Y:S04]  /*02e0*/  SHFL.BFLY PT, R9, R4, 0x4, 0x181f ;  /* 0x0c981f0004097f89 */ /* 0x002e6800000e0000 */
        /* <DEDUP_REMOVED lines=23> */
[----:B------:R-:W-:Y:S01]  /*0460*/  IMAD.MOV.U32 R2, RZ, RZ, RZ ;  /* 0x000000ffff027224 */ /* 0x000fe200078e00ff */
[----:B------:R-:W-:Y:S01]  /*0470*/  @!P0 SHF.L.U32 R2, R6, 0x10, RZ ;  /* 0x0000001006028819 */ /* 0x000fe200000006ff */
[----:B--2---:R-:W-:Y:S01]  /*0480*/  FADD.FTZ R16, R11, R16 ;  /* 0x000000100b107221 */ /* 0x004fe20000010000 */
[----:B------:R-:W-:-:S03]  /*0490*/  IADD3 R0, P0, PT, R0, UR8, RZ ;  /* 0x0000000800007c10 */ /* 0x000fc6000ff1e0ff */
[----:B------:R-:W-:Y:S02]  /*04a0*/  FFMA.FTZ R7, R16, -R2, R7 ;  /* 0x8000000210077223 */ /* 0x000fe40000010007 */
[----:B------:R-:W-:-:S03]  /*04b0*/  IMAD.X R3, RZ, RZ, R3, P0 ;  /* 0x000000ffff037224 */ /* 0x000fc600000e0603 */
[----:B------:R-:W-:Y:S02]  /*04c0*/  F2FP.BF16.F32.PACK_AB R7, RZ, R7 ;  /* 0x00000007ff07723e */ /* 0x000fe400000010ff */
[----:B---3--:R-:W-:-:S04]  /*04d0*/  LEA R2, P0, R0, UR6, 0x1 ;  /* 0x0000000600027c11 */ /* 0x008fc8000f8008ff */
[----:B------:R-:W-:-:S05]  /*04e0*/  LEA.HI.X R3, R0, UR7, R3, 0x1, P0 ;  /* 0x0000000700037c11 */ /* 0x000fca00080f0c03 */
[----:B------:R-:W-:Y:S01]  /*04f0*/  STG.E.U16 desc[UR4][R2.64], R7 ;  /* 0x0000000702007986 */ /* 0x000fe2000c101504 */
[----:B------:R-:W-:Y:S05]  /*0500*/  EXIT ;  /* 0x000000000000794d */ /* 0x000fea0003800000 */
.L_x_3905:
        /* <DEDUP_REMOVED lines=15> */
.L_x_11251:


//--------------------- .text._ZN43_GLOBAL__N__9ae7fba5_10_SoftMax_cu_9f978f6321softmax_warp_backwardIN3c108BFloat16ES2_fLi2ELb0ELb0EEEvPT0_PKT_S7_iiiPKb --------------------------
	.section	.text._ZN43_GLOBAL__N__9ae7fba5_10_SoftMax_cu_9f978f6321softmax_warp_backwardIN3c108BFloat16ES2_fLi2ELb0ELb0EEEvPT0_PKT_S7_iiiPKb,"ax",@progbits
	.align	128
.text._ZN43_GLOBAL__N__9ae7fba5_10_SoftMax_cu_9f978f6321softmax_warp_backwardIN3c108BFloat16ES2_fLi2ELb0ELb0EEEvPT0_PKT_S7_iiiPKb:
        .type           _ZN43_GLOBAL__N__9ae7fba5_10_SoftMax_cu_9f978f6321softmax_warp_backwardIN3c108BFloat16ES2_fLi2ELb0ELb0EEEvPT0_PKT_S7_iiiPKb,@function
        .size           _ZN43_GLOBAL__N__9ae7fba5_10_SoftMax_cu_9f978f6321softmax_warp_backwardIN3c108BFloat16ES2_fLi2ELb0ELb0EEEvPT0_PKT_S7_iiiPKb,(.L_x_11252 - _ZN43_GLOBAL__N__9ae7fba5_10_SoftMax_cu_9f978f6321softmax_warp_backwardIN3c108BFloat16ES2_fLi2ELb0ELb0EEEvPT0_PKT_S7_iiiPKb)
        .other          _ZN43_GLOBAL__N__9ae7fba5_10_SoftMax_cu_9f978f6321softmax_warp_backwardIN3c108BFloat16ES2_fLi2ELb0ELb0EEEvPT0_PKT_S7_iiiPKb,@"STO_CUDA_ENTRY STV_DEFAULT"
_ZN43_GLOBAL__N__9ae7fba5_10_SoftMax_cu_9f978f6321softmax_warp_backwardIN3c108BFloat16ES2_fLi2ELb0ELb0EEEvPT0_PKT_S7_iiiPKb:
        /* <DEDUP_REMOVED lines=29> */
[----:B--2---:R-:W-:-:S05]  /*01d0*/  @!P0 IADD3 R8, P4, PT, R11, R4, RZ ;  /* 0x000000040b088210 */ /* 0x004fca0007f9e0ff */
[----:B0-----:R0:W2:Y:S01]  /*01e0*/  @!P1 LDG.E.U16 R7, desc[UR4][R6.64] ;  /* 0x0000000406079981 */ /* 0x0010a2000c1e1500 */
[----:B------:R-:W-:Y:S02]  /*01f0*/  @!P0 IADD3.X R9, PT, PT, R12, R5, RZ, P4, !PT ;  /* 0x000000050c098210 */ /* 0x000fe400027fe4ff */
[----:B------:R-:W1:Y:S03]  /*0200*/  @!P1 LDC.64 R4, c[0x0][0x390] ;  /* 0x0000e400ff049b82 */ /* 0x000e660000000a00 */
[----:B------:R-:W4:Y:S01]  /*0210*/  @!P0 LDG.E.U16 R8, desc[UR4][R8.64] ;  /* 0x0000000408088981 */ /* 0x000f22000c1e1500 */
[----:B-1----:R-:W-:-:S05]  /*0220*/  @!P1 IADD3 R4, P3, PT, R13, R4, RZ ;  /* 0x000000040d049210 */ /* 0x002fca0007f7e0ff */
[----:B------:R-:W-:Y:S01]  /*0230*/  @!P1 IMAD.X R5, R10, 0x1, R5, P3 ;  /* 0x000000010a059824 */ /* 0x000fe200018e0605 */
[----:B---3--:R-:W-:Y:S01]  /*0240*/  @!P0 IADD3 R10, P3, PT, R11, R16, RZ ;  /* 0x000000100b0a8210 */ /* 0x008fe20007f7e0ff */
[----:B0-----:R-:W-:-:S03]  /*0250*/  IMAD.MOV.U32 R6, RZ, RZ, RZ ;  /* 0x000000ffff067224 */ /* 0x001fc600078e00ff */
[----:B------:R0:W5:Y:S01]  /*0260*/  @!P1 LDG.E.U16 R13, desc[UR4][R4.64] ;  /* 0x00000004040d9981 */ /* 0x000162000c1e1500 */
[----:B------:R-:W-:-:S05]  /*0270*/  @!P0 IMAD.X R11, R12, 0x1, R17, P3 ;  /* 0x000000010c0b8824 */ /* 0x000fca00018e0611 */
[----:B------:R1:W5:Y:S01]  /*0280*/  @!P0 LDG.E.U16 R10, desc[UR4][R10.64] ;  /* 0x000000040a0a8981 */ /* 0x000362000c1e1500 */
[----:B------:R-:W-:Y:S01]  /*0290*/  IMAD.MOV.U32 R12, RZ, RZ, RZ ;  /* 0x000000ffff0c7224 */ /* 0x000fe200078e00ff */
[----:B--2---:R-:W-:Y:S01]  /*02a0*/  @!P1 SHF.L.U32 R12, R7, 0x10, RZ ;  /* 0x00000010070c9819 */ /* 0x004fe200000006ff */
[----:B----4-:R-:W-:-:S04]  /*02b0*/  @!P0 IMAD.U32 R6, R8, 0x10000, RZ ;  /* 0x0001000008068824 */ /* 0x010fc800078e00ff */
[----:B------:R-:W-:Y:S01]  /*02c0*/  FADD.FTZ R7, RZ, R12 ;  /* 0x0000000cff077221 */ /* 0x000fe20000010000 */
[----:B------:R-:W-:-:S04]  /*02d0*/  FADD.FTZ R8, RZ, R6 ;  /* 0x00000006ff087221 */ /* 0x000fc80000010000 */
[----:B0-----:R-:W0:Y:S04]  /*02e0*/  SHFL.BFLY PT, R4, R7, 0x2, 0x1c1f ;  /* 0x0c5c1f0007047f89 */ /* 0x001e2800000e0000 */
[----:B------:R-:W2:Y:S01]  /*02f0*/  SHFL.BFLY PT, R5, R8, 0x2, 0x1c1f ;  /* 0x0c5c1f0008057f89 */ /* 0x000ea200000e0000 */
[----:B0-----:R-:W-:Y:S01]  /*0300*/  FADD.FTZ R9, R7, R4 ;  /* 0x0000000407097221 */ /* 0x001fe20000010000 */
[----:B--2---:R-:W-:-:S04]  /*0310*/  FADD.FTZ R15, R8, R5 ;  /* 0x00000005080f7221 */ /* 0x004fc80000010000 */
[----:B------:R1:W0:Y:S04]  /*0320*/  SHFL.BFLY PT, R16, R9, 0x1, 0x1c1f ;  /* 0x0c3c1f0009107f89 */ /* 0x00022800000e0000 */
[----:B------:R1:W2:Y:S01]  /*0330*/  SHFL.BFLY PT, R18, R15, 0x1, 0x1c1f ;  /* 0x0c3c1f000f127f89 */ /* 0x0002a200000e0000 */
[----:B------:R-:W-:Y:S05]  /*0340*/  @!P2 EXIT ;  /* 0x000000000000a94d */ /* 0x000fea0003800000 */
[----:B------:R-:W-:Y:S01]  /*0350*/  ISETP.GE.AND P2, PT, R2, UR8, PT ;  /* 0x0000000802007c0c */ /* 0x000fe2000bf46270 */
[----:B------:R-:W-:Y:S02]  /*0360*/  IMAD.MOV.U32 R7, RZ, RZ, RZ ;  /* 0x000000ffff077224 */ /* 0x000fe400078e00ff */
[----:B01----:R-:W-:Y:S01]  /*0370*/  FADD.FTZ R9, R9, R16 ;  /* 0x0000001009097221 */ /* 0x003fe20000010000 */
[----:B-----5:R-:W-:Y:S01]  /*0380*/  @!P1 IMAD.U32 R7, R13, 0x10000, RZ ;  /* 0x000100000d079824 */ /* 0x020fe200078e00ff */
[----:B------:R-:W-:-:S08]  /*0390*/  ISETP.EQ.OR P1, PT, R14, 0x1, P2 ;  /* 0x000000010e00780c */ /* 0x000fd00001722670 */
[----:B------:R-:W0:Y:S01]  /*03a0*/  @!P2 LDC.64 R4, c[0x0][0x380] ;  /* 0x0000e000ff04ab82 */ /* 0x000e220000000a00 */
[----:B------:R-:W-:-:S05]  /*03b0*/  @!P2 FFMA.FTZ R7, R9, -R7, R12 ;  /* 0x800000070907a223 */ /* 0x000fca000001000c */
[----:B------:R-:W-:Y:S02]  /*03c0*/  @!P2 F2FP.BF16.F32.PACK_AB R7, RZ, R7 ;  /* 0x00000007ff07a23e */ /* 0x000fe400000010ff */
[----:B0-----:R-:W-:-:S04]  /*03d0*/  @!P2 LEA R4, P3, R0, R4, 0x1 ;  /* 0x000000040004a211 */ /* 0x001fc800078608ff */
[----:B------:R-:W-:-:S05]  /*03e0*/  @!P2 LEA.HI.X R5, R0, R5, R3, 0x1, P3 ;  /* 0x000000050005a211 */ /* 0x000fca00018f0c03 */
[----:B------:R0:W-:Y:S01]  /*03f0*/  @!P2 STG.E.U16 desc[UR4][R4.64], R7 ;  /* 0x000000070400a986 */ /* 0x0001e2000c101504 */
[----:B------:R-:W-:Y:S05]  /*0400*/  @P1 EXIT ;  /* 0x000000000000194d */ /* 0x000fea0003800000 */
[----:B------:R-:W1:Y:S01]  /*0410*/  LDCU.64 UR6, c[0x0][0x380] ;  /* 0x00007000ff0677ac */ /* 0x000e620008000a00 */
[----:B0-----:R-:W-:Y:S02]  /*0420*/  HFMA2 R5, -RZ, RZ, 0, 0 ;  /* 0x00000000ff057431 */ /* 0x001fe400000001ff */
[----:B--2---:R-:W-:Y:S01]  /*0430*/  FADD.FTZ R15, R15, R18 ;  /* 0x000000120f0f7221 */ /* 0x004fe20000010000 */
[----:B------:R-:W-:Y:S01]  /*0440*/  @!P0 IMAD.U32 R5, R10, 0x10000, RZ ;  /* 0x000100000a058824 */ /* 0x000fe200078e00ff */
        /* <DEDUP_REMOVED lines=8> */
.L_x_3906:
        /* <DEDUP_REMOVED lines=11> */
.L_x_11252:


//--------------------- .text._ZN43_GLOBAL__N__9ae7fba5_10_SoftMax_cu_9f978f6321softmax_warp_backwardIN3c108BFloat16ES2_fLi1ELb0ELb0EEEvPT0_PKT_S7_iiiPKb --------------------------
	.section	.text._ZN43_GLOBAL__N__9ae7fba5_10_SoftMax_cu_9f978f6321softmax_warp_backwardIN3c108BFloat16ES2_fLi1ELb0ELb0EEEvPT0_PKT_S7_iiiPKb,"ax",@progbits
	.align	128
.text._ZN43_GLOBAL__N__9ae7fba5_10_SoftMax_cu_9f978f6321softmax_warp_backwardIN3c108BFloat16ES2_fLi1ELb0ELb0EEEvPT0_PKT_S7_iiiPKb:
        .type           _ZN43_GLOBAL__N__9ae7fba5_10_SoftMax_cu_9f978f6321softmax_warp_backwardIN3c108BFloat16ES2_fLi1ELb0ELb0EEEvPT0_PKT_S7_iiiPKb,@function
        .size           _ZN43_GLOBAL__N__9ae7fba5_10_SoftMax_cu_9f978f6321softmax_warp_backwardIN3c108BFloat16ES2_fLi1ELb0ELb0EEEvPT0_PKT_S7_iiiPKb,(.L_x_11253 - _ZN43_GLOBAL__N__9ae7fba5_10_SoftMax_cu_9f978f6321softmax_warp_backwardIN3c108BFloat16ES2_fLi1ELb0ELb0EEEvPT0_PKT_S7_iiiPKb)
        .other          _ZN43_GLOBAL__N__9ae7fba5_10_SoftMax_cu_9f978f6321softmax_warp_backwardIN3c108BFloat16ES2_fLi1ELb0ELb0EEEvPT0_PKT_S7_iiiPKb,@"STO_CUDA_ENTRY STV_DEFAULT"
_ZN43_GLOBAL__N__9ae7fba5_10_SoftMax_cu_9f978f6321softmax_warp_backwardIN3c108BFloat16ES2_fLi1ELb0ELb0EEEvPT0_PKT_S7_iiiPKb:
        /* <DEDUP_REMOVED lines=25> */
[----:B------:R-:W-:-:S06]  /*0190*/  @!P0 SHF.L.U64.HI R12, R12, 0x1, R9 ;  /* 0x000000010c0c8819 */ /* 0x000fcc0000010209 */
[----:B------:R-:W3:Y:S01]  /*01a0*/  @!P0 LDC.64 R16, c[0x0][0x390] ;  /* 0x0000e400ff108b82 */ /* 0x000ee20000000a00 */
[----:B-1----:R-:W-:-:S05]  /*01b0*/  @!P0 IADD3 R8, P4, PT, R11, R4, RZ ;  /* 0x000000040b088210 */ /* 0x002fca0007f9e0ff */
[----:B------:R-:W-:Y:S02]  /*01c0*/  @!P0 IMAD.X R9, R12, 0x1, R5, P4 ;  /* 0x000000010c098824 */ /* 0x000fe400020e0605 */
[----:B------:R-:W1:Y:S01]  /*01d0*/  @!P1 LDC.64 R4, c[0x0][0x390] ;  /* 0x0000e400ff049b82 */ /* 0x000e620000000a00 */
[----:B--2---:R-:W-:Y:S02]  /*01e0*/  @!P1 IADD3 R6, P3, PT, R13, R6, RZ ;  /* 0x000000060d069210 */ /* 0x004fe40007f7e0ff */
[----:B0-----:R-:W2:Y:S03]  /*01f0*/  @!P0 LDG.E.U16 R8, desc[UR4][R8.64] ;  /* 0x0000000408088981 */ /* 0x001ea6000c1e1500 */
[----:B------:R-:W-:-:S05]  /*0200*/  @!P1 IMAD.X R7, R10, 0x1, R7, P3 ;  /* 0x000000010a079824 */ /* 0x000fca00018e0607 */
[----:B------:R-:W4:Y:S01]  /*0210*/  @!P1 LDG.E.U16 R6, desc[UR4][R6.64] ;  /* 0x0000000406069981 */ /* 0x000f22000c1e1500 */
[----:B-1----:R-:W-:-:S05]  /*0220*/  @!P1 IADD3 R4, P3, PT, R13, R4, RZ ;  /* 0x000000040d049210 */ /* 0x002fca0007f7e0ff */
[----:B------:R-:W-:Y:S01]  /*0230*/  @!P1 IMAD.X R5, R10, 0x1, R5, P3 ;  /* 0x000000010a059824 */ /* 0x000fe200018e0605 */
[----:B---3--:R-:W-:-:S04]  /*0240*/  @!P0 IADD3 R10, P3, PT, R11, R16, RZ ;  /* 0x000000100b0a8210 */ /* 0x008fc80007f7e0ff */
[----:B------:R0:W5:Y:S01]  /*0250*/  @!P1 LDG.E.U16 R13, desc[UR4][R4.64] ;  /* 0x00000004040d9981 */ /* 0x000162000c1e1500 */
[----:B------:R-:W-:-:S05]  /*0260*/  @!P0 IMAD.X R11, R12, 0x1, R17, P3 ;  /* 0x000000010c0b8824 */ /* 0x000fca00018e0611 */
[----:B------:R0:W5:Y:S01]  /*0270*/  @!P0 LDG.E.U16 R10, desc[UR4][R10.64] ;  /* 0x000000040a0a8981 */ /* 0x000162000c1e1500 */
[----:B------:R-:W-:Y:S02]  /*0280*/  HFMA2 R12, -RZ, RZ, 0, 0 ;  /* 0x00000000ff0c7431 */ /* 0x000fe400000001ff */
[----:B------:R-:W-:Y:S02]  /*0290*/  IMAD.MOV.U32 R15, RZ, RZ, RZ ;  /* 0x000000ffff0f7224 */ /* 0x000fe400078e00ff */
[----:B--2---:R-:W-:-:S04]  /*02a0*/  @!P0 IMAD.U32 R15, R8, 0x10000, RZ ;  /* 0x00010000080f8824 */ /* 0x004fc800078e00ff */
[----:B------:R-:W-:Y:S01]  /*02b0*/  FADD.FTZ R8, RZ, R15 ;  /* 0x0000000fff087221 */ /* 0x000fe20000010000 */
[----:B----4-:R-:W-:-:S04]  /*02c0*/  @!P1 IMAD.U32 R12, R6, 0x10000, RZ ;  /* 0x00010000060c9824 */ /* 0x010fc800078e00ff */
[----:B------:R-:W-:Y:S01]  /*02d0*/  FADD.FTZ R6, RZ, R12 ;  /* 0x0000000cff067221 */ /* 0x000fe20000010000 */
[----:B------:R0:W1:Y:S04]  /*02e0*/  SHFL.BFLY PT, R17, R8, 0x1, 0x1e1f ;  /* 0x0c3e1f0008117f89 */ /* 0x00006800000e0000 */
[----:B------:R0:W2:Y:S01]  /*02f0*/  SHFL.BFLY PT, R9, R6, 0x1, 0x1e1f ;  /* 0x0c3e1f0006097f89 */ /* 0x0000a200000e0000 */
[----:B------:R-:W-:Y:S05]  /*0300*/  @!P2 EXIT ;  /* 0x000000000000a94d */ /* 0x000fea0003800000 */
[----:B------:R-:W-:Y:S01]  /*0310*/  ISETP.GE.AND P2, PT, R2, UR8, PT ;  /* 0x0000000802007c0c */ /* 0x000fe2000bf46270 */
[----:B------:R-:W-:Y:S01]  /*0320*/  IMAD.MOV.U32 R7, RZ, RZ, RZ ;  /* 0x000000ffff077224 */ /* 0x000fe200078e00ff */
[----:B-----5:R-:W-:Y:S01]  /*0330*/  @!P1 SHF.L.U32 R7, R13, 0x10, RZ ;  /* 0x000000100d079819 */ /* 0x020fe200000006ff */
[----:B--2---:R-:W-:Y:S01]  /*0340*/  FADD.FTZ R9, R6, R9 ;  /* 0x0000000906097221 */ /* 0x004fe20000010000 */
[----:B------:R-:W-:-:S09]  /*0350*/  ISETP.EQ.OR P1, PT, R14, 0x1, P2 ;  /* 0x000000010e00780c */ /* 0x000fd20001722670 */
[----:B0-----:R-:W0:Y:S01]  /*0360*/  @!P2 LDC.64 R4, c[0x0][0x380] ;  /* 0x0000e000ff04ab82 */ /* 0x001e220000000a00 */
[----:B------:R-:W-:-:S05]  /*0370*/  @!P2 FFMA.FTZ R7, R9, -R7, R12 ;  /* 0x800000070907a223 */ /* 0x000fca000001000c */
[----:B------:R-:W-:Y:S02]  /*0380*/  @!P2 F2FP.BF16.F32.PACK_AB R7, RZ, R7 ;  /* 0x00000007ff07a23e */ /* 0x000fe400000010ff */
[----:B0-----:R-:W-:-:S04]  /*0390*/  @!P2 LEA R4, P3, R3, R4, 0x1 ;  /* 0x000000040304a211 */ /* 0x001fc800078608ff */
[----:B------:R-:W-:-:S05]  /*03a0*/  @!P2 LEA.HI.X R5, R3, R5, R0, 0x1, P3 ;  /* 0x000000050305a211 */ /* 0x000fca00018f0c00 */
[----:B------:R0:W-:Y:S01]  /*03b0*/  @!P2 STG.E.U16 desc[UR4][R4.64], R7 ;  /* 0x000000070400a986 */ /* 0x0001e2000c101504 */
[----:B------:R-:W-:Y:S05]  /*03c0*/  @P1 EXIT ;  /* 0x000000000000194d */ /* 0x000fea0003800000 */
[----:B------:R-:W2:Y:S01]  /*03d0*/  LDCU.64 UR6, c[0x0][0x380] ;  /* 0x00007000ff0677ac */ /* 0x000ea20008000a00 */
[----:B------:R-:W-:Y:S02]  /*03e0*/  IMAD.MOV.U32 R2, RZ, RZ, RZ ;  /* 0x000000ffff027224 */ /* 0x000fe400078e00ff */
[----:B-1----:R-:W-:Y:S01]  /*03f0*/  FADD.FTZ R8, R8, R17 ;  /* 0x0000001108087221 */ /* 0x002fe20000010000 */
[----:B------:R-:W-:Y:S01]  /*0400*/  @!P0 IMAD.U32 R2, R10, 0x10000, RZ ;  /* 0x000100000a028824 */ /* 0x000fe200078e00ff */
[----:B------:R-:W-:-:S03]  /*0410*/  IADD3 R3, P0, PT, R3, UR8, RZ ;  /* 0x0000000803037c10 */ /* 0x000fc6000ff1e0ff */
[----:B------:R-:W-:Y:S02]  /*0420*/  FFMA.FTZ R15, R8, -R2, R15 ;  /* 0x80000002080f7223 */ /* 0x000fe4000001000f */
[----:B------:R-:W-:-:S03]  /*0430*/  IMAD.X R0, RZ, RZ, R0, P0 ;  /* 0x000000ffff007224 */ /* 0x000fc600000e0600 */
[----:B------:R-:W-:Y:S02]  /*0440*/  F2FP.BF16.F32.PACK_AB R15, RZ, R15 ;  /* 0x0000000fff0f723e */ /* 0x000fe400000010ff */
[----:B--2---:R-:W-:-:S04]  /*0450*/  LEA R2, P0, R3, UR6, 0x1 ;  /* 0x0000000603027c11 */ /* 0x004fc8000f8008ff */
[----:B------:R-:W-:-:S05]  /*0460*/  LEA.HI.X R3, R3, UR7, R0, 0x1, P0 ;  /* 0x0000000703037c11 */ /* 0x000fca00080f0c00 */
[----:B------:R-:W-:Y:S01]  /*0470*/  STG.E.U16 desc[UR4][R2.64], R15 ;  /* 0x0000000f02007986 */ /* 0x000fe2000c101504 */
[----:B------:R-:W-:Y:S05]  /*0480*/  EXIT ;  /* 0x000000000000794d */ /* 0x000fea0003800000 */
.L_x_3907:
        /* <DEDUP_REMOVED lines=15> */
.L_x_11253:


//--------------------- .text._ZN43_GLOBAL__N__9ae7fba5_10_SoftMax_cu_9f978f6321softmax_warp_backwardIN3c108BFloat16ES2_fLi0ELb0ELb0EEEvPT0_PKT_S7_iiiPKb --------------------------
	.section	.text._ZN43_GLOBAL__N__9ae7fba5_10_SoftMax_cu_9f978f6321softmax_warp_backwardIN3c108BFloat16ES2_fLi0ELb0ELb0EEEvPT0_PKT_S7_iiiPKb,"ax",@progbits
	.align	128
.text._ZN43_GLOBAL__N__9ae7fba5_10_SoftMax_cu_9f978f6321softmax_warp_backwardIN3c108BFloat16ES2_fLi0ELb0ELb0EEEvPT0_PKT_S7_iiiPKb:
        .type           _ZN43_GLOBAL__N__9ae7fba5_10_SoftMax_cu_9f978f6321softmax_warp_backwardIN3c108BFloat16ES2_fLi0ELb0ELb0EEEvPT0_PKT_S7_iiiPKb,@function
        .size           _ZN43_GLOBAL__N__9ae7fba5_10_SoftMax_cu_9f978f6321softmax_warp_backwardIN3c108BFloat16ES2_fLi0ELb0ELb0EEEvPT0_PKT_S7_iiiPKb,(.L_x_11254 - _ZN43_GLOBAL__N__9ae7fba5_10_SoftMax_cu_9f978f6321softmax_warp_backwardIN3c108BFloat16ES2_fLi0ELb0ELb0EEEvPT0_PKT_S7_iiiPKb)
        .other          _ZN43_GLOBAL__N__9ae7fba5_10_SoftMax_cu_9f978f6321softmax_warp_backwardIN3c108BFloat16ES2_fLi0ELb0ELb0EEEvPT0_PKT_S7_iiiPKb,@"STO_CUDA_ENTRY STV_DEFAULT"
_ZN43_GLOBAL__N__9ae7fba5_10_SoftMax_cu_9f978f6321softmax_warp_backwardIN3c108BFloat16ES2_fLi0ELb0ELb0EEEvPT0_PKT_S7_iiiPKb:
        /* <DEDUP_REMOVED lines=20> */
[----:B------:R-:W3:Y:S08]  /*0140*/  @!P0 LDC.64 R6, c[0x0][0x388] ;  /* 0x0000e200ff068b82 */ /* 0x000ef00000000a00 */
[----:B------:R-:W4:Y:S01]  /*0150*/  @!P0 LDC.64 R8, c[0x0][0x390] ;  /* 0x0000e400ff088b82 */ /* 0x000f220000000a00 */
[----:B-1----:R-:W-:-:S05]  /*0160*/  @P1 IADD3 R10, P2, PT, R13, R10, RZ ;  /* 0x0000000a0d0a1210 */ /* 0x002fca0007f5e0ff */
[----:B------:R-:W-:Y:S01]  /*0170*/  @P1 IMAD.X R11, R4, 0x1, R11, P2 ;  /* 0x00000001040b1824 */ /* 0x000fe200010e060b */
[----:B--2---:R-:W-:-:S04]  /*0180*/  @P1 IADD3 R12, P3, PT, R13, R16, RZ ;  /* 0x000000100d0c1210 */ /* 0x004fc80007f7e0ff */
[----:B0-----:R0:W5:Y:S01]  /*0190*/  @P1 LDG.E.U16 R10, desc[UR4][R10.64] ;  /* 0x000000040a0a1981 */ /* 0x001162000c1e1500 */
[----:B------:R-:W-:Y:S01]  /*01a0*/  @P1 IMAD.X R13, R4, 0x1, R17, P3 ;  /* 0x00000001040d1824 */ /* 0x000fe200018e0611 */
[----:B------:R-:W-:-:S04]  /*01b0*/  @!P0 IADD3 R4, P2, PT, R5, R0, RZ ;  /* 0x0000000005048210 */ /* 0x000fc80007f5e0ff */
[----:B------:R0:W5:Y:S01]  /*01c0*/  @P1 LDG.E.U16 R12, desc[UR4][R12.64] ;  /* 0x000000040c0c1981 */ /* 0x000162000c1e1500 */
[----:B------:R-:W-:Y:S02]  /*01d0*/  @!P0 IMAD.X R17, RZ, RZ, R2, P2 ;  /* 0x000000ffff118224 */ /* 0x000fe400010e0602 */
[----:B------:R-:W-:-:S03]  /*01e0*/  @!P0 IMAD.SHL.U32 R15, R4, 0x2, RZ ;  /* 0x00000002040f8824 */ /* 0x000fc600078e00ff */
[----:B------:R-:W-:Y:S02]  /*01f0*/  @!P0 SHF.L.U64.HI R4, R4, 0x1, R17 ;  /* 0x0000000104048819 */ /* 0x000fe40000010211 */
[C---:B---3--:R-:W-:Y:S02]  /*0200*/  @!P0 IADD3 R6, P2, PT, R15.reuse, R6, RZ ;  /* 0x000000060f068210 */ /* 0x048fe40007f5e0ff */
[----:B----4-:R-:W-:-:S03]  /*0210*/  @!P0 IADD3 R8, P3, PT, R15, R8, RZ ;  /* 0x000000080f088210 */ /* 0x010fc60007f7e0ff */
[C---:B------:R-:W-:Y:S02]  /*0220*/  @!P0 IMAD.X R7, R4.reuse, 0x1, R7, P2 ;  /* 0x0000000104078824 */ /* 0x040fe400010e0607 */
[----:B------:R-:W-:-:S03]  /*0230*/  @!P0 IMAD.X R9, R4, 0x1, R9, P3 ;  /* 0x0000000104098824 */ /* 0x000fc600018e0609 */
[----:B------:R0:W5:Y:S04]  /*0240*/  @!P0 LDG.E.U16 R6, desc[UR4][R6.64] ;  /* 0x0000000406068981 */ /* 0x000168000c1e1500 */
[----:B------:R0:W5:Y:S01]  /*0250*/  @!P0 LDG.E.U16 R8, desc[UR4][R8.64] ;  /* 0x0000000408088981 */ /* 0x000162000c1e1500 */
[----:B------:R-:W-:-:S13]  /*0260*/  ISETP.GT.AND P2, PT, R14, RZ, PT ;  /* 0x000000ff0e00720c */ /* 0x000fda0003f44270 */
[----:B0-----:R-:W-:Y:S05]  /*0270*/  @!P2 EXIT ;  /* 0x000000000000a94d */ /* 0x001fea0003800000 */
[----:B------:R-:W0:Y:S01]  /*0280*/  LDCU.64 UR6, c[0x0][0x380] ;  /* 0x00007000ff0677ac */ /* 0x000e220008000a00 */
[----:B------:R-:W-:Y:S02]  /*0290*/  IMAD.MOV.U32 R4, RZ, RZ, RZ ;  /* 0x000000ffff047224 */ /* 0x000fe400078e00ff */
[----:B-----5:R-:W-:Y:S02]  /*02a0*/  @P1 IMAD.U32 R4, R10, 0x10000, RZ ;  /* 0x000100000a041824 */ /* 0x020fe400078e00ff */
[----:B------:R-:W-:Y:S02]  /*02b0*/  IMAD.MOV.U32 R7, RZ, RZ, RZ ;  /* 0x000000ffff077224 */ /* 0x000fe400078e00ff */
[----:B------:R-:W-:Y:S02]  /*02c0*/  @P1 IMAD.U32 R7, R12, 0x10000, RZ ;  /* 0x000100000c071824 */ /* 0x000fe400078e00ff */
[----:B------:R-:W-:Y:S01]  /*02d0*/  FADD.FTZ R9, RZ, R4 ;  /* 0x00000004ff097221 */ /* 0x000fe20000010000 */
[----:B------:R-:W-:-:S03]  /*02e0*/  ISETP.NE.AND P1, PT, R3, 0x1, PT ;  /* 0x000000010300780c */ /* 0x000fc60003f25270 */
[----:B------:R-:W-:-:S05]  /*02f0*/  FFMA.FTZ R7, R9, -R7, R4 ;  /* 0x8000000709077223 */ /* 0x000fca0000010004 */
[----:B------:R-:W-:Y:S02]  /*0300*/  F2FP.BF16.F32.PACK_AB R7, RZ, R7 ;  /* 0x00000007ff07723e */ /* 0x000fe400000010ff */
[----:B0-----:R-:W-:-:S04]  /*0310*/  LEA R4, P2, R5, UR6, 0x1 ;  /* 0x0000000605047c11 */ /* 0x001fc8000f8408ff */
[----:B------:R-:W-:Y:S02]  /*0320*/  LEA.HI.X R5, R5, UR7, R2, 0x1, P2 ;  /* 0x0000000705057c11 */ /* 0x000fe400090f0c02 */
[----:B------:R-:W-:Y:S02]  /*0330*/  CS2R R2, SRZ ;  /* 0x0000000000027805 */ /* 0x000fe4000001ff00 */
[----:B------:R-:W-:Y:S01]  /*0340*/  @!P0 IMAD.U32 R3, R6, 0x10000, RZ ;  /* 0x0001000006038824 */ /* 0x000fe200078e00ff */
[----:B------:R0:W-:Y:S01]  /*0350*/  STG.E.U16 desc[UR4][R4.64], R7 ;  /* 0x0000000704007986 */ /* 0x0001e2000c101504 */
[----:B------:R-:W-:Y:S01]  /*0360*/  @!P0 IMAD.U32 R2, R8, 0x10000, RZ ;  /* 0x0001000008028824 */ /* 0x000fe200078e00ff */
[----:B------:R-:W-:Y:S06]  /*0370*/  @!P1 EXIT ;  /* 0x000000000000994d */ /* 0x000fec0003800000 */
[----:B------:R-:W-:-:S04]  /*0380*/  FADD.FTZ R6, RZ, R3 ;  /* 0x00000003ff067221 */ /* 0x000fc80000010000 */
[----:B------:R-:W-:Y:S01]  /*0390*/  FFMA.FTZ R6, R6, -R2, R3 ;  /* 0x8000000206067223 */ /* 0x000fe20000010003 */
[----:B------:R-:W-:-:S04]  /*03a0*/  LEA R2, P0, R0, R4, 0x1 ;  /* 0x0000000400027211 */ /* 0x000fc800078008ff */
[----:B------:R-:W-:Y:S01]  /*03b0*/  F2FP.BF16.F32.PACK_AB R6, RZ, R6 ;  /* 0x00000006ff06723e */ /* 0x000fe200000010ff */
[----:B------:R-:W-:-:S05]  /*03c0*/  IMAD.X R3, RZ, RZ, R5, P0 ;  /* 0x000000ffff037224 */ /* 0x000fca00000e0605 */
[----:B------:R-:W-:Y:S01]  /*03d0*/  STG.E.U16 desc[UR4][R2.64], R6 ;  /* 0x0000000602007986 */ /* 0x000fe2000c101504 */
[----:B------:R-:W-:Y:S05]  /*03e0*/  EXIT ;  /* 0x000000000000794d */ /* 0x000fea0003800000 */
.L_x_3908:
        /* <DEDUP_REMOVED lines=9> */
.L_x_11254:


//--------------------- .text._ZN43_GLOBAL__N__9ae7fba5_10_SoftMax_cu_9f978f6321softmax_warp_backwardIfN3c104HalfEfLi10ELb0ELb0EEEvPT0_PKT_S7_iiiPKb --------------------------
	.section	.text._ZN43_GLOBAL__N__9ae7fba5_10_SoftMax_cu_9f978f6321softmax_warp_backwardIfN3c104HalfEfLi10ELb0ELb0EEEvPT0_PKT_S7_iiiPKb,"ax",@progbits
	.align	128
.text._ZN43_GLOBAL__N__9ae7fba5_10_SoftMax_cu_9f978f6321softmax_warp_backwardIfN3c104HalfEfLi10ELb0ELb0EEEvPT0_PKT_S7_iiiPKb:
        .type           _ZN43_GLOBAL__N__9ae7fba5_10_SoftMax_cu_9f978f6321softmax_warp_backwardIfN3c104HalfEfLi10ELb0ELb0EEEvPT0_PKT_S7_iiiPKb,@function
        .size           _ZN43_GLOBAL__N__9ae7fba5_10_SoftMax_cu_9f978f6321softmax_warp_backwardIfN3c104HalfEfLi10ELb0ELb0EEEvPT0_PKT_S7_iiiPKb,(.L_x_11255 - _ZN43_GLOBAL__N__9ae7fba5_10_SoftMax_cu_9f978f6321softmax_warp_backwardIfN3c104HalfEfLi10ELb0ELb0EEEvPT0_PKT_S7_iiiPKb)
        .other          _ZN43_GLOBAL__N__9ae7fba5_10_SoftMax_cu_9f978f6321softmax_warp_backwardIfN3c104HalfEfLi10ELb0ELb0EEEvPT0_PKT_S7_iiiPKb,@"STO_CUDA_ENTRY STV_DEFAULT"
_ZN43_GLOBAL__N__9ae7fba5_10_SoftMax_cu_9f978f6321softmax_warp_backwardIfN3c104HalfEfLi10ELb0ELb0EEEvPT0_PKT_S7_iiiPKb:
        /* <DEDUP_REMOVED lines=256> */
[----:B------:R-:W-:Y:S02]  /*1000*/  @!P2 F2FP.F16.F32.PACK_AB R60, RZ, R60 ;  /* 0x0000003cff3ca23e */ /* 0x000fe400000000ff */
[----:B------:R-:W-:Y:S02]  /*1010*/  ISETP.GE.AND P4, PT, R61, UR8, PT ;  /* 0x000000083d007c0c */ /* 0x000fe4000bf86270 */
[----:B------:R-:W-:-:S02]  /*1020*/  @!P0 F2FP.F16.F32.PACK_AB R37, RZ, R37 ;  /* 0x00000025ff25823e */ /* 0x000fc400000000ff */
[----:B------:R-:W-:Y:S02]  /*1030*/  @!P1 F2FP.F16.F32.PACK_AB R56, RZ, R63 ;  /* 0x0000003fff38923e */ /* 0x000fe400000000ff */
[----:B------:R-:W-:Y:S02]  /*1040*/  @!P3 F2FP.F16.F32.PACK_AB R55, RZ, R55 ;  /* 0x00000037ff37b23e */ /* 0x000fe400000000ff */
[----:B------:R-:W-:Y:S02]  /*1050*/  PRMT R61, R56, 0x7610, R61 ;  /* 0x00007610383d7816 */ /* 0x000fe4000000003d */
[----:B------:R-:W-:-:S03]  /*1060*/  LOP3.LUT R56, R65, 0xc0, RZ, 0xfc, !PT ;  /* 0x000000c041387812 */ /* 0x000fc600078efcff */
[--C-:B------:R-:W-:Y:S01]  /*1070*/  @!P4 FFMA.FTZ R54, -R36, R54, R57.reuse ;  /* 0x000000362436c223 */ /* 0x100fe20000010139 */
[----:B------:R-:W-:-:S04]  /*1080*/  PRMT R57, R37, 0x7610, R57 ;  /* 0x0000761025397816 */ /* 0x000fc80000000039 */
[----:B------:R-:W-:Y:S01]  /*1090*/  @!P4 F2FP.F16.F32.PACK_AB R37, RZ, R54 ;  /* 0x00000036ff25c23e */ /* 0x000fe200000000ff */
        /* <DEDUP_REMOVED lines=17> */
[----:B------:R-:W-:Y:S01]  /*11b0*/  @!P2 F2FP.F16.F32.PACK_AB R52, RZ, R52 ;  /* 0x00000034ff34a23e */ /* 0x000fe200000000ff */
[C-C-:B------:R-:W-:Y:S01]  /*11c0*/  @!P1 FFMA.FTZ R49, -R36.reuse, R49, R50.reuse ;  /* 0x0000003124319223 */ /* 0x140fe20000010132 */
[----:B------:R-:W-:Y:S02]  /*11d0*/  PRMT R50, R37, 0x7610, R50 ;  /* 0x0000761025327816 */ /* 0x000fe40000000032 */
[C---:B------:R-:W-:Y:S01]  /*11e0*/  LOP3.LUT R37, R65.reuse, 0x160, RZ, 0xfc, !PT ;  /* 0x0000016041257812 */ /* 0x040fe200078efcff */
[----:B------:R0:W-:Y:S01]  /*11f0*/  @!P2 STG.E.U16 desc[UR4][R58.64+0x140], R52 ;  /* 0x000140343a00a986 */ /* 0x0001e2000c101504 */
[----:B------:R-:W-:Y:S01]  /*1200*/  @!P1 F2FP.F16.F32.PACK_AB R49, RZ, R49 ;  /* 0x00000031ff31923e */ /* 0x000fe200000000ff */
[C---:B------:R-:W-:Y:S01]  /*1210*/  @!P6 FFMA.FTZ R46, -R36.reuse, R46, R47 ;  /* 0x0000002e242ee223 */ /* 0x040fe2000001012f */
[----:B------:R-:W-:Y:S01]  /*1220*/  LOP3.LUT R47, R65, 0x1a0, RZ, 0xfc, !PT ;  /* 0x000001a0412f7812 */ /* 0x000fe200078efcff */
[----:B------:R0:W-:Y:S01]  /*1230*/  @!P4 STG.E.U16 desc[UR4][R58.64+0x100], R50 ;  /* 0x000100323a00c986 */ /* 0x0001e2000c101504 */
[----:B------:R-:W-:Y:S01]  /*1240*/  ISETP.GE.AND P3, PT, R53, UR8, PT ;  /* 0x0000000835007c0c */ /* 0x000fe2000bf66270 */
[----:B------:R-:W-:Y:S01]  /*1250*/  @!P5 FFMA.FTZ R43, -R36, R43, R44 ;  /* 0x0000002b242bd223 */ /* 0x000fe2000001012c */
[----:B------:R-:W-:Y:S01]  /*1260*/  @!P6 F2FP.F16.F32.PACK_AB R46, RZ, R46 ;  /* 0x0000002eff2ee23e */ /* 0x000fe200000000ff */
        /* <DEDUP_REMOVED lines=9> */
[----:B------:R-:W-:Y:S01]  /*1300*/  @!P0 F2FP.F16.F32.PACK_AB R48, RZ, R48 ;  /* 0x00000030ff30823e */ /* 0x000fe200000000ff */
[C---:B------:R-:W-:Y:S01]  /*1310*/  @!P1 FFMA.FTZ R32, -R36.reuse, R32, R39 ;  /* 0x0000002024209223 */ /* 0x040fe20000010127 */
[----:B------:R-:W-:Y:S01]  /*1320*/  LOP3.LUT R37, R65, 0x1c0, RZ, 0xfc, !PT ;  /* 0x000001c041257812 */ /* 0x000fe200078efcff */
[----:B------:R-:W-:Y:S01]  /*1330*/  @!P4 FFMA.FTZ R40, -R36, R40, R41 ;  /* 0x000000282428c223 */ /* 0x000fe20000010129 */
[----:B------:R-:W-:Y:S01]  /*1340*/  @!P5 F2FP.F16.F32.PACK_AB R43, RZ, R43 ;  /* 0x0000002bff2bd23e */ /* 0x000fe200000000ff */
[----:B------:R0:W-:Y:S01]  /*1350*/  @!P0 STG.E.U16 desc[UR4][R58.64+0x1c0], R48 ;  /* 0x0001c0303a008986 */ /* 0x0001e2000c101504 */
[----:B------:R-:W-:-:S02]  /*1360*/  ISETP.GE.AND P0, PT, R37, UR8, PT ;  /* 0x0000000825007c0c */ /* 0x000fc4000bf06270 */
[----:B------:R-:W-:Y:S01]  /*1370*/  LOP3.LUT R37, R65, 0x200, RZ, 0xfc, !PT ;  /* 0x0000020041257812 */ /* 0x000fe200078efcff */
[----:B------:R0:W-:Y:S01]  /*1380*/  @!P5 STG.E.U16 desc[UR4][R58.64+0x240], R43 ;  /* 0x0002402b3a00d986 */ /* 0x0001e2000c101504 */
[----:B------:R-:W-:Y:S01]  /*1390*/  @!P3 F2FP.F16.F32.PACK_AB R42, RZ, R42 ;  /* 0x0000002aff2ab23e */ /* 0x000fe200000000ff */
[C---:B------:R-:W-:Y:S01]  /*13a0*/  @!P6 FFMA.FTZ R27, -R36.reuse, R27, R28 ;  /* 0x0000001b241be223 */ /* 0x040fe2000001011c */
[----:B------:R-:W-:Y:S01]  /*13b0*/  @!P1 F2FP.F16.F32.PACK_AB R32, RZ, R32 ;  /* 0x00000020ff20923e */ /* 0x000fe200000000ff */
[C---:B------:R-:W-:Y:S01]  /*13c0*/  @!P2 FFMA.FTZ R33, -R36.reuse, R33, R38 ;  /* 0x000000212421a223 */ /* 0x040fe20000010126 */
[----:B------:R-:W-:Y:S01]  /*13d0*/  ISETP.GE.AND P5, PT, R37, UR8, PT ;  /* 0x0000000825007c0c */ /* 0x000fe2000bfa6270 */
[----:B------:R0:W-:Y:S01]  /*13e0*/  @!P3 STG.E.U16 desc[UR4][R58.64+0x280], R42 ;  /* 0x0002802a3a00b986 */ /* 0x0001e2000c101504 */
[----:B------:R-:W-:Y:S02]  /*13f0*/  @!P4 F2FP.F16.F32.PACK_AB R40, RZ, R40 ;  /* 0x00000028ff28c23e */ /* 0x000fe400000000ff */
        /* <DEDUP_REMOVED lines=11> */
[----:B------:R-:W-:Y:S02]  /*14b0*/  @!P2 F2FP.F16.F32.PACK_AB R33, RZ, R33 ;  /* 0x00000021ff21a23e */ /* 0x000fe400000000ff */
[----:B------:R-:W-:Y:S02]  /*14c0*/  @!P5 F2FP.F16.F32.PACK_AB R26, RZ, R26 ;  /* 0x0000001aff1ad23e */ /* 0x000fe400000000ff */
[----:B------:R-:W-:Y:S01]  /*14d0*/  LOP3.LUT R31, R65, 0x260, RZ, 0xfc, !PT ;  /* 0x00000260411f7812 */ /* 0x000fe200078efcff */
[----:B------:R0:W-:Y:S01]  /*14e0*/  @!P2 STG.E.U16 desc[UR4][R58.64+0x300], R33 ;  /* 0x000300213a00a986 */ /* 0x0001e2000c101504 */
[----:B------:R-:W-:Y:S01]  /*14f0*/  @!P0 F2FP.F16.F32.PACK_AB R30, RZ, R30 ;  /* 0x0000001eff1e823e */ /* 0x000fe200000000ff */
[----:B------:R-:W-:Y:S01]  /*1500*/  @!P3 FFMA.FTZ R24, -R36, R24, R25 ;  /* 0x000000182418b223 */ /* 0x000fe20000010119 */
[----:B------:R-:W-:Y:S01]  /*1510*/  ISETP.GE.AND P2, PT, R31, UR8, PT ;  /* 0x000000081f007c0c */ /* 0x000fe2000bf46270 */
[----:B------:R0:W-:Y:S01]  /*1520*/  @!P5 STG.E.U16 desc[UR4][R58.64+0x400], R26 ;  /* 0x0004001a3a00d986 */ /* 0x0001e2000c101504 */
[----:B------:R-:W-:Y:S01]  /*1530*/  PRMT R31, R30, 0x7610, R31 ;  /* 0x000076101e1f7816 */ /* 0x000fe2000000001f */
[C---:B------:R-:W-:Y:S01]  /*1540*/  @!P4 FFMA.FTZ R21, -R36.reuse, R21, R22 ;  /* 0x000000152415c223 */ /* 0x040fe20000010116 */
[----:B------:R-:W-:Y:S01]  /*1550*/  LOP3.LUT R22, R65, 0x2e0, RZ, 0xfc, !PT ;  /* 0x000002e041167812 */ /* 0x000fe200078efcff */
[----:B------:R-:W-:Y:S01]  /*1560*/  @!P1 FFMA.FTZ R17, -R36, R17, R18 ;  /* 0x0000001124119223 */ /* 0x000fe20000010112 */
[----:B------:R-:W-:Y:S01]  /*1570*/  @!P3 F2FP.F16.F32.PACK_AB R24, RZ, R24 ;  /* 0x00000018ff18b23e */ /* 0x000fe200000000ff */
[----:B------:R0:W-:Y:S01]  /*1580*/  @!P0 STG.E.U16 desc[UR4][R58.64+0x380], R31 ;  /* 0x0003801f3a008986 */ /* 0x0001e2000c101504 */
[----:B------:R-:W-:-:S02]  /*1590*/  ISETP.GE.AND P5, PT, R22, UR8, PT ;  /* 0x0000000816007c0c */ /* 0x000fc4000bfa6270 */
[C---:B------:R-:W-:Y:S01]  /*15a0*/  LOP3.LUT R22, R65.reuse, 0x300, RZ, 0xfc, !PT ;  /* 0x0000030041167812 */ /* 0x040fe200078efcff */
[----:B------:R0:W-:Y:S01]  /*15b0*/  @!P3 STG.E.U16 desc[UR4][R58.64+0x440], R24 ;  /* 0x000440183a00b986 */ /* 0x0001e2000c101504 */
[----:B------:R-:W-:Y:S01]  /*15c0*/  LOP3.LUT R30, R65, 0x2a0, RZ, 0xfc, !PT ;  /* 0x000002a0411e7812 */ /* 0x000fe200078efcff */
[----:B------:R-:W-:Y:S01]  /*15d0*/  @!P2 FFMA.FTZ R20, -R36, R20, R23 ;  /* 0x000000142414a223 */ /* 0x000fe20000010117 */
[----:B------:R-:W-:Y:S02]  /*15e0*/  @!P6 F2FP.F16.F32.PACK_AB R27, RZ, R27 ;  /* 0x0000001bff1be23e */ /* 0x000fe400000000ff */
        /* <DEDUP_REMOVED lines=8> */
[----:B------:R-:W-:Y:S01]  /*1670*/  @!P1 F2FP.F16.F32.PACK_AB R17, RZ, R17 ;  /* 0x00000011ff11923e */ /* 0x000fe200000000ff */
[----:B------:R-:W-:Y:S01]  /*1680*/  @!P3 FFMA.FTZ R9, -R36, R9, R10 ;  /* 0x000000092409b223 */ /* 0x000fe2000001010a */
[----:B------:R-:W-:Y:S02]  /*1690*/  VIADD R10, R28, 0x360 ;  /* 0x000003601c0a7836 */ /* 0x000fe40000000000 */
[----:B------:R-:W-:Y:S01]  /*16a0*/  @!P0 FFMA.FTZ R16, -R36, R16, R19 ;  /* 0x0000001024108223 */ /* 0x000fe20000010113 */
[----:B------:R-:W-:Y:S01]  /*16b0*/  @!P4 F2FP.F16.F32.PACK_AB R21, RZ, R21 ;  /* 0x00000015ff15c23e */ /* 0x000fe200000000ff */
[----:B------:R0:W-:Y:S01]  /*16c0*/  @!P1 STG.E.U16 desc[UR4][R58.64+0x500], R17 ;  /* 0x000500113a009986 */ /* 0x0001e2000c101504 */
[----:B------:R-:W-:-:S02]  /*16d0*/  @!P2 F2FP.F16.F32.PACK_AB R20, RZ, R20 ;  /* 0x00000014ff14a23e */ /* 0x000fc400000000ff */
[----:B------:R-:W-:Y:S02]  /*16e0*/  @!P0 F2FP.F16.F32.PACK_AB R16, RZ, R16 ;  /* 0x00000010ff10823e */ /* 0x000fe400000000ff */
[----:B------:R-:W-:Y:S01]  /*16f0*/  ISETP.GE.AND P1, PT, R10, UR8, PT ;  /* 0x000000080a007c0c */ /* 0x000fe2000bf26270 */
[----:B------:R-:W-:Y:S02]  /*1700*/  VIADD R10, R28, 0x380 ;  /* 0x000003801c0a7836 */ /* 0x000fe40000000000 */
[----:B------:R-:W-:Y:S01]  /*1710*/  @!P6 FFMA.FTZ R13, -R36, R13, R14 ;  /* 0x0000000d240de223 */ /* 0x000fe2000001010e */
[----:B------:R0:W-:Y:S01]  /*1720*/  @!P0 STG.E.U16 desc[UR4][R58.64+0x540], R16 ;  /* 0x000540103a008986 */ /* 0x0001e2000c101504 */
[----:B------:R-:W-:Y:S02]  /*1730*/  PRMT R29, R21, 0x7610, R29 ;  /* 0x00007610151d7816 */ /* 0x000fe4000000001d */
[----:B------:R-:W-:Y:S01]  /*1740*/  ISETP.GE.AND P0, PT, R10, UR8, PT ;  /* 0x000000080a007c0c */ /* 0x000fe2000bf06270 */
[C---:B------:R-:W-:Y:S01]  /*1750*/  VIADD R10, R28.reuse, 0x3a0 ;  /* 0x000003a01c0a7836 */ /* 0x040fe20000000000 */
[----:B------:R-:W-:Y:S01]  /*1760*/  @!P6 F2FP.F16.F32.PACK_AB R13, RZ, R13 ;  /* 0x0000000dff0de23e */ /* 0x000fe200000000ff */
[----:B------:R-:W-:Y:S01]  /*1770*/  VIADD R28, R28, 0x3c0 ;  /* 0x000003c01c1c7836 */ /* 0x000fe20000000000 */
[----:B------:R-:W-:Y:S01]  /*1780*/  @!P5 F2FP.F16.F32.PACK_AB R12, RZ, R12 ;  /* 0x0000000cff0cd23e */ /* 0x000fe200000000ff */
        /* <DEDUP_REMOVED lines=10> */
[----:B------:R-:W-:Y:S01]  /*1830*/  @!P3 F2FP.F16.F32.PACK_AB R9, RZ, R9 ;  /* 0x00000009ff09b23e */ /* 0x000fe200000000ff */
[----:B------:R0:W-:Y:S01]  /*1840*/  @!P5 STG.E.U16 desc[UR4][R58.64+0x5c0], R12 ;  /* 0x0005c00c3a00d986 */ /* 0x0001e2000c101504 */
[----:B------:R-:W-:Y:S02]  /*1850*/  ISETP.GE.AND P5, PT, R28, UR8, PT ;  /* 0x000000081c007c0c */ /* 0x000fe4000bfa6270 */
[----:B------:R-:W-:Y:S01]  /*1860*/  @!P1 F2FP.F16.F32.PACK_AB R69, RZ, R69 ;  /* 0x00000045ff45923e */ /* 0x000fe200000000ff */
[----:B------:R0:W-:Y:S01]  /*1870*/  @!P3 STG.E.U16 desc[UR4][R58.64+0x600], R9 ;  /* 0x000600093a00b986 */ /* 0x0001e2000c101504 */
[----:B------:R-:W-:Y:S01]  /*1880*/  ISETP.GE.AND P3, PT, R2, UR8, PT ;  /* 0x0000000802007c0c */ /* 0x000fe2000bf66270 */
[C---:B------:R-:W-:Y:S01]  /*1890*/  @!P4 FFMA.FTZ R8, -R36.reuse, R8, R11 ;  /* 0x000000082408c223 */ /* 0x040fe2000001010b */
[----:B------:R-:W-:Y:S01]  /*18a0*/  @!P0 F2FP.F16.F32.PACK_AB R68, RZ, R68 ;  /* 0x00000044ff44823e */ /* 0x000fe200000000ff */
[C---:B------:R-:W-:Y:S01]  /*18b0*/  @!P2 FFMA.FTZ R34, -R36.reuse, R34, R7 ;  /* 0x000000222422a223 */ /* 0x040fe20000010107 */
[----:B------:R0:W-:Y:S01]  /*18c0*/  @!P1 STG.E.U16 desc[UR4][R58.64+0x6c0], R69 ;  /* 0x0006c0453a009986 */ /* 0x0001e2000c101504 */
[----:B------:R-:W-:Y:S01]  /*18d0*/  @!P6 FFMA.FTZ R67, -R36, R67, R4 ;  /* 0x000000432443e223 */ /* 0x000fe20000010104 */
[----:B------:R-:W-:-:S02]  /*18e0*/  @!P4 F2FP.F16.F32.PACK_AB R8, RZ, R8 ;  /* 0x00000008ff08c23e */ /* 0x000fc400000000ff */
[----:B------:R-:W-:Y:S01]  /*18f0*/  @!P2 F2FP.F16.F32.PACK_AB R34, RZ, R34 ;  /* 0x00000022ff22a23e */ /* 0x000fe200000000ff */
[----:B------:R-:W-:Y:S01]  /*1900*/  @!P5 FFMA.FTZ R66, -R36, R66, R3 ;  /* 0x000000422442d223 */ /* 0x000fe20000010103 */
[----:B------:R-:W-:Y:S01]  /*1910*/  @!P6 F2FP.F16.F32.PACK_AB R67, RZ, R67 ;  /* 0x00000043ff43e23e */ /* 0x000fe200000000ff */
[----:B------:R0:W-:Y:S03]  /*1920*/  @!P4 STG.E.U16 desc[UR4][R58.64+0x640], R8 ;  /* 0x000640083a00c986 */ /* 0x0001e6000c101504 */
[----:B------:R-:W-:Y:S01]  /*1930*/  @!P5 F2FP.F16.F32.PACK_AB R66, RZ, R66 ;  /* 0x00000042ff42d23e */ /* 0x000fe200000000ff */
[----:B------:R0:W-:Y:S04]  /*1940*/  @!P2 STG.E.U16 desc[UR4][R58.64+0x680], R34 ;  /* 0x000680223a00a986 */ /* 0x0001e8000c101504 */
[----:B------:R0:W-:Y:S04]  /*1950*/  @!P0 STG.E.U16 desc[UR4][R58.64+0x700], R68 ;  /* 0x000700443a008986 */ /* 0x0001e8000c101504 */
[----:B------:R0:W-:Y:S04]  /*1960*/  @!P6 STG.E.U16 desc[UR4][R58.64+0x740], R67 ;  /* 0x000740433a00e986 */ /* 0x0001e8000c101504 */
[----:B------:R0:W-:Y:S01]  /*1970*/  @!P5 STG.E.U16 desc[UR4][R58.64+0x780], R66 ;  /* 0x000780423a00d986 */ /* 0x0001e2000c101504 */
[----:B------:R-:W-:Y:S05]  /*1980*/  @P3 EXIT ;  /* 0x000000000000394d */ /* 0x000fea0003800000 */
[----:B------:R-:W-:-:S05]  /*1990*/  FFMA.FTZ R35, -R36, R35, R0 ;  /* 0x0000002324237223 */ /* 0x000fca0000010100 */
[----:B------:R-:W-:-:S05]  /*19a0*/  F2FP.F16.F32.PACK_AB R35, RZ, R35 ;  /* 0x00000023ff23723e */ /* 0x000fca00000000ff */
[----:B------:R-:W-:Y:S01]  /*19b0*/  STG.E.U16 desc[UR4][R58.64+0x7c0], R35 ;  /* 0x0007c0233a007986 */ /* 0x000fe2000c101504 */
[----:B------:R-:W-:Y:S05]  /*19c0*/  EXIT ;  /* 0x000000000000794d */ /* 0x000fea0003800000 */
.L_x_3909:
        /* <DEDUP_REMOVED lines=11> */
.L_x_11255:


//--------------------- .text._ZN43_GLOBAL__N__9ae7fba5_10_SoftMax_cu_9f978f6321softmax_warp_backwardIfN3c104HalfEfLi9ELb0ELb0EEEvPT0_PKT_S7_iiiPKb --------------------------
	.section	.text._ZN43_GLOBAL__N__9ae7fba5_10_SoftMax_cu_9f978f6321softmax_warp_backwardIfN3c104HalfEfLi9ELb0ELb0EEEvPT0_PKT_S7_iiiPKb,"ax",@progbits
	.align	128
.text._ZN43_GLOBAL__N__9ae7fba5_10_SoftMax_cu_9f978f6321softmax_warp_backwardIfN3c104HalfEfLi9ELb0ELb0EEEvPT0_PKT_S7_iiiPKb:
        .type           _ZN43_GLOBAL__N__9ae7fba5_10_SoftMax_cu_9f978f6321softmax_warp_backwardIfN3c104HalfEfLi9ELb0ELb0EEEvPT0_PKT_S7_iiiPKb,@function
        .size           _ZN43_GLOBAL__N__9ae7fba5_10_SoftMax_cu_9f978f6321softmax_warp_backwardIfN3c104HalfEfLi9ELb0ELb0EEEvPT0_PKT_S7_iiiPKb,(.L_x_11256 - _ZN43_GLOBAL__N__9ae7fba5_10_SoftMax_cu_9f978f6321softmax_warp_backwardIfN3c104HalfEfLi9ELb0ELb0EEEvPT0_PKT_S7_iiiPKb)
        .other          _ZN43_GLOBAL__N__9ae7fba5_10_SoftMax_cu_9f978f6321softmax_warp_backwardIfN3c104HalfEfLi9ELb0ELb0EEEvPT0_PKT_S7_iiiPKb,@"STO_CUDA_ENTRY STV_DEFAULT"
_ZN43_GLOBAL__N__9ae7fba5_10_SoftMax_cu_9f978f6321softmax_warp_backwardIfN3c104HalfEfLi9ELb0ELb0EEEvPT0_PKT_S7_iiiPKb:
        /* <DEDUP_REMOVED lines=152> */
[----:B------:R-:W-:Y:S02]  /*0980*/  @!P0 F2FP.F16.F32.PACK_AB R3, RZ, R3 ;  /* 0x00000003ff03823e */ /* 0x000fe400000000ff */
[----:B------:R-:W-:-:S02]  /*0990*/  @!P1 F2FP.F16.F32.PACK_AB R8, RZ, R8 ;  /* 0x00000008ff08923e */ /* 0x000fc400000000ff */
[----:B------:R-:W-:Y:S02]  /*09a0*/  PRMT R19, R3, 0x7610, R19 ;  /* 0x0000761003137816 */ /* 0x000fe40000000013 */
[----:B------:R-:W-:-:S04]  /*09b0*/  @!P2 F2FP.F16.F32.PACK_AB R26, RZ, R26 ;  /* 0x0000001aff1aa23e */ /* 0x000fc800000000ff */
[----:B------:R-:W-:Y:S01]  /*09c0*/  @!P3 FFMA.FTZ R7, -R18, R7, R6 ;  /* 0x000000071207b223 */ /* 0x000fe20000010106 */
[----:B------:R-:W-:-:S04]  /*09d0*/  LOP3.LUT R6, R0, 0xa0, RZ, 0xfc, !PT ;  /* 0x000000a000067812 */ /* 0x000fc800078efcff */
[----:B------:R-:W-:Y:S02]  /*09e0*/  ISETP.GE.AND P5, PT, R6, UR8, PT ;  /* 0x0000000806007c0c */ /* 0x000fe4000bfa6270 */
[----:B------:R-:W-:Y:S02]  /*09f0*/  LOP3.LUT R6, R0, 0xc0, RZ, 0xfc, !PT ;  /* 0x000000c000067812 */ /* 0x000fe400078efcff */
[----:B------:R-:W-:Y:S02]  /*0a00*/  @!P3 F2FP.F16.F32.PACK_AB R3, RZ, R7 ;  /* 0x00000007ff03b23e */ /* 0x000fe400000000ff */
        /* <DEDUP_REMOVED lines=16> */
[----:B------:R-:W-:Y:S01]  /*0b10*/  @!P5 F2FP.F16.F32.PACK_AB R14, RZ, R14 ;  /* 0x0000000eff0ed23e */ /* 0x000fe200000000ff */
[C---:B------:R-:W-:Y:S01]  /*0b20*/  @!P0 FFMA.FTZ R12, -R18.reuse, R12, R9 ;  /* 0x0000000c120c8223 */ /* 0x040fe20000010109 */
[----:B------:R-:W-:Y:S01]  /*0b30*/  @!P4 F2FP.F16.F32.PACK_AB R16, RZ, R16 ;  /* 0x00000010ff10c23e */ /* 0x000fe200000000ff */
[----:B------:R0:W-:Y:S03]  /*0b40*/  @!P2 STG.E.U16 desc[UR4][R4.64+0x240], R26 ;  /* 0x0002401a0400a986 */ /* 0x0001e6000c101504 */
[----:B------:R-:W-:Y:S01]  /*0b50*/  @!P0 F2FP.F16.F32.PACK_AB R12, RZ, R12 ;  /* 0x0000000cff0c823e */ /* 0x000fe200000000ff */
[C---:B------:R-:W-:Y:S01]  /*0b60*/  @!P6 FFMA.FTZ R11, -R18.reuse, R11, R10 ;  /* 0x0000000b120be223 */ /* 0x040fe2000001010a */
[----:B------:R0:W-:Y:S01]  /*0b70*/  @!P5 STG.E.U16 desc[UR4][R4.64+0x140], R14 ;  /* 0x0001400e0400d986 */ /* 0x0001e2000c101504 */
[----:B------:R-:W-:-:S02]  /*0b80*/  @!P3 FFMA.FTZ R21, -R18, R21, R20 ;  /* 0x000000151215b223 */ /* 0x000fc40000010114 */
[----:B------:R-:W-:Y:S01]  /*0b90*/  @!P1 FFMA.FTZ R22, -R18, R22, R17 ;  /* 0x0000001612169223 */ /* 0x000fe20000010111 */
[----:B------:R0:W-:Y:S01]  /*0ba0*/  @!P0 STG.E.U16 desc[UR4][R4.64+0xc0], R12 ;  /* 0x0000c00c04008986 */ /* 0x0001e2000c101504 */
[----:B------:R-:W-:Y:S02]  /*0bb0*/  @!P6 F2FP.F16.F32.PACK_AB R11, RZ, R11 ;  /* 0x0000000bff0be23e */ /* 0x000fe400000000ff */
[----:B------:R-:W-:Y:S01]  /*0bc0*/  @!P3 F2FP.F16.F32.PACK_AB R21, RZ, R21 ;  /* 0x00000015ff15b23e */ /* 0x000fe200000000ff */
[----:B------:R0:W-:Y:S01]  /*0bd0*/  @!P4 STG.E.U16 desc[UR4][R4.64+0x180], R16 ;  /* 0x000180100400c986 */ /* 0x0001e2000c101504 */
[----:B------:R-:W-:-:S03]  /*0be0*/  @!P1 F2FP.F16.F32.PACK_AB R22, RZ, R22 ;  /* 0x00000016ff16923e */ /* 0x000fc600000000ff */
        /* <DEDUP_REMOVED lines=17> */
[----:B------:R-:W-:-:S02]  /*0d00*/  @!P0 F2FP.F16.F32.PACK_AB R25, RZ, R25 ;  /* 0x00000019ff19823e */ /* 0x000fc400000000ff */
[----:B------:R-:W-:Y:S01]  /*0d10*/  @!P6 F2FP.F16.F32.PACK_AB R34, RZ, R34 ;  /* 0x00000022ff22e23e */ /* 0x000fe200000000ff */
[C---:B------:R-:W-:Y:S02]  /*0d20*/  @!P5 FFMA.FTZ R33, -R18.reuse, R33, R28 ;  /* 0x000000211221d223 */ /* 0x040fe4000001011c */
[----:B------:R0:W-:Y:S03]  /*0d30*/  @!P0 STG.E.U16 desc[UR4][R4.64+0x280], R25 ;  /* 0x0002801904008986 */ /* 0x0001e6000c101504 */
[----:B------:R-:W-:Y:S01]  /*0d40*/  @!P5 F2FP.F16.F32.PACK_AB R33, RZ, R33 ;  /* 0x00000021ff21d23e */ /* 0x000fe200000000ff */
[C---:B------:R-:W-:Y:S01]  /*0d50*/  @!P4 FFMA.FTZ R36, -R18.reuse, R36, R29 ;  /* 0x000000241224c223 */ /* 0x040fe2000001011d */
[----:B------:R0:W-:Y:S01]  /*0d60*/  @!P6 STG.E.U16 desc[UR4][R4.64+0x2c0], R34 ;  /* 0x0002c0220400e986 */ /* 0x0001e2000c101504 */
[----:B------:R-:W-:-:S03]  /*0d70*/  @!P1 FFMA.FTZ R35, -R18, R35, R30 ;  /* 0x0000002312239223 */ /* 0x000fc6000001011e */
[----:B------:R-:W-:Y:S01]  /*0d80*/  @!P4 F2FP.F16.F32.PACK_AB R36, RZ, R36 ;  /* 0x00000024ff24c23e */ /* 0x000fe200000000ff */
[----:B------:R0:W-:Y:S01]  /*0d90*/  @!P5 STG.E.U16 desc[UR4][R4.64+0x300], R33 ;  /* 0x000300210400d986 */ /* 0x0001e2000c101504 */
[----:B------:R-:W-:-:S03]  /*0da0*/  @!P1 F2FP.F16.F32.PACK_AB R35, RZ, R35 ;  /* 0x00000023ff23923e */ /* 0x000fc600000000ff */
[----:B------:R0:W-:Y:S04]  /*0db0*/  @!P4 STG.E.U16 desc[UR4][R4.64+0x340], R36 ;  /* 0x000340240400c986 */ /* 0x0001e8000c101504 */
[----:B------:R0:W-:Y:S01]  /*0dc0*/  @!P1 STG.E.U16 desc[UR4][R4.64+0x380], R35 ;  /* 0x0003802304009986 */ /* 0x0001e2000c101504 */
[----:B------:R-:W-:Y:S05]  /*0dd0*/  @P3 EXIT ;  /* 0x000000000000394d */ /* 0x000fea0003800000 */
[----:B------:R-:W-:-:S05]  /*0de0*/  FFMA.FTZ R37, -R18, R37, R32 ;  /* 0x0000002512257223 */ /* 0x000fca0000010120 */
[----:B------:R-:W-:-:S05]  /*0df0*/  F2FP.F16.F32.PACK_AB R37, RZ, R37 ;  /* 0x00000025ff25723e */ /* 0x000fca00000000ff */
[----:B------:R-:W-:Y:S01]  /*0e00*/  STG.E.U16 desc[UR4][R4.64+0x3c0], R37 ;  /* 0x0003c02504007986 */ /* 0x000fe2000c101504 */
[----:B------:R-:W-:Y:S05]  /*0e10*/  EXIT ;  /* 0x000000000000794d */ /* 0x000fea0003800000 */
.L_x_3910:
        /* <DEDUP_REMOVED lines=14> */
.L_x_11256:


//--------------------- .text._ZN43_GLOBAL__N__9ae7fba5_10_SoftMax_cu_9f978f6321softmax_warp_backwardIfN3c104HalfEfLi8ELb0ELb0EEEvPT0_PKT_S7_iiiPKb --------------------------
	.section	.text._ZN43_GLOBAL__N__9ae7fba5_10_SoftMax_cu_9f978f6321softmax_warp_backwardIfN3c104HalfEfLi8ELb0ELb0EEEvPT0_PKT_S7_iiiPKb,"ax",@progbits
	.align	128
.text._ZN43_GLOBAL__N__9ae7fba5_10_SoftMax_cu_9f978f6321softmax_warp_backwardIfN3c104HalfEfLi8ELb0ELb0EEEvPT0_PKT_S7_iiiPKb:
        .type           _ZN43_GLOBAL__N__9ae7fba5_10_SoftMax_cu_9f978f6321softmax_warp_backwardIfN3c104HalfEfLi8ELb0ELb0EEEvPT0_PKT_S7_iiiPKb,@function
        .size           _ZN43_GLOBAL__N__9ae7fba5_10_SoftMax_cu_9f978f6321softmax_warp_backwardIfN3c104HalfEfLi8ELb0ELb0EEEvPT0_PKT_S7_iiiPKb,(.L_x_11257 - _ZN43_GLOBAL__N__9ae7fba5_10_SoftMax_cu_9f978f6321softmax_warp_backwardIfN3c104HalfEfLi8ELb0ELb0EEEvPT0_PKT_S7_iiiPKb)
        .other          _ZN43_GLOBAL__N__9ae7fba5_10_SoftMax_cu_9f978f6321softmax_warp_backwardIfN3c104HalfEfLi8ELb0ELb0EEEvPT0_PKT_S7_iiiPKb,@"STO_CUDA_ENTRY STV_DEFAULT"
_ZN43_GLOBAL__N__9ae7fba5_10_SoftMax_cu_9f978f6321softmax_warp_backwardIfN3c104HalfEfLi8ELb0ELb0EEEvPT0_PKT_S7_iiiPKb:
        /* <DEDUP_REMOVED lines=99> */
[----:B------:R-:W-:Y:S01]  /*0630*/  @!P0 F2FP.F16.F32.PACK_AB R0, RZ, R0 ;  /* 0x00000000ff00823e */ /* 0x000fe200000000ff */
[C---:B------:R-:W-:Y:S01]  /*0640*/  @!P4 FFMA.FTZ R8, -R4.reuse, R8, R13 ;  /* 0x000000080408c223 */ /* 0x040fe2000001010d */
[----:B------:R-:W-:Y:S01]  /*0650*/  @!P5 FFMA.FTZ R17, -R4, R17, R12 ;  /* 0x000000110411d223 */ /* 0x000fe2000001010c */
[----:B------:R-:W-:Y:S02]  /*0660*/  @!P1 F2FP.F16.F32.PACK_AB R19, RZ, R19 ;  /* 0x00000013ff13923e */ /* 0x000fe400000000ff */
[----:B------:R1:W-:Y:S01]  /*0670*/  @!P0 STG.E.U16 desc[UR4][R2.64], R0 ;  /* 0x0000000002008986 */ /* 0x0003e2000c101504 */
[----:B------:R-:W-:-:S02]  /*0680*/  ISETP.GE.AND P0, PT, R18, UR8, PT ;  /* 0x0000000812007c0c */ /* 0x000fc4000bf06270 */
[----:B------:R-:W-:Y:S01]  /*0690*/  @!P2 F2FP.F16.F32.PACK_AB R21, RZ, R21 ;  /* 0x00000015ff15a23e */ /* 0x000fe200000000ff */
[----:B------:R1:W-:Y:S01]  /*06a0*/  @!P1 STG.E.U16 desc[UR4][R2.64+0x40], R19 ;  /* 0x0000401302009986 */ /* 0x0003e2000c101504 */
[----:B------:R-:W-:Y:S01]  /*06b0*/  @!P3 F2FP.F16.F32.PACK_AB R6, RZ, R6 ;  /* 0x00000006ff06b23e */ /* 0x000fe200000000ff */
[----:B------:R-:W-:Y:S01]  /*06c0*/  @!P6 FFMA.FTZ R10, -R4, R10, R15 ;  /* 0x0000000a040ae223 */ /* 0x000fe2000001010f */
[----:B------:R-:W-:Y:S01]  /*06d0*/  @!P4 F2FP.F16.F32.PACK_AB R8, RZ, R8 ;  /* 0x00000008ff08c23e */ /* 0x000fe200000000ff */
[----:B------:R1:W-:Y:S01]  /*06e0*/  @!P2 STG.E.U16 desc[UR4][R2.64+0x80], R21 ;  /* 0x000080150200a986 */ /* 0x0003e2000c101504 */
[----:B------:R-:W-:Y:S02]  /*06f0*/  @!P5 F2FP.F16.F32.PACK_AB R17, RZ, R17 ;  /* 0x00000011ff11d23e */ /* 0x000fe400000000ff */
        /* <DEDUP_REMOVED lines=10> */
.L_x_3911:
        /* <DEDUP_REMOVED lines=14> */
.L_x_11257:


//--------------------- .text._ZN43_GLOBAL__N__9ae7fba5_10_SoftMax_cu_9f978f6321softmax_warp_backwardIfN3c104HalfEfLi7ELb0ELb0EEEvPT0_PKT_S7_iiiPKb --------------------------
	.section	.text._ZN43_GLOBAL__N__9ae7fba5_10_SoftMax_cu_9f978f6321softmax_warp_backwardIfN3c104HalfEfLi7ELb0ELb0EEEvPT0_PKT_S7_iiiPKb,"ax",@progbits
	.align	128
.text._ZN43_GLOBAL__N__9ae7fba5_10_SoftMax_cu_9f978f6321softmax_warp_backwardIfN3c104HalfEfLi7ELb0ELb0EEEvPT0_PKT_S7_iiiPKb:
        .type           _ZN43_GLOBAL__N__9ae7fba5_10_SoftMax_cu_9f978f6321softmax_warp_backwardIfN3c104HalfEfLi7ELb0ELb0EEEvPT0_PKT_S7_iiiPKb,@function
        .size           _ZN43_GLOBAL__N__9ae7fba5_10_SoftMax_cu_9f978f6321softmax_warp_backwardIfN3c104HalfEfLi7ELb0ELb0EEEvPT0_PKT_S7_iiiPKb,(.L_x_11258 - _ZN43_GLOBAL__N__9ae7fba5_10_SoftMax_cu_9f978f6321softmax_warp_backwardIfN3c104HalfEfLi7ELb0ELb0EEEvPT0_PKT_S7_iiiPKb)
        .other          _ZN43_GLOBAL__N__9ae7fba5_10_SoftMax_cu_9f978f6321softmax_warp_backwardIfN3c104HalfEfLi7ELb0ELb0EEEvPT0_PKT_S7_iiiPKb,@"STO_CUDA_ENTRY STV_DEFAULT"
_ZN43_GLOBAL__N__9ae7fba5_10_SoftMax_cu_9f978f6321softmax_warp_backwardIfN3c104HalfEfLi7ELb0ELb0EEEvPT0_PKT_S7_iiiPKb:
        /* <DEDUP_REMOVED lines=103> */
[----:B------:R-:W-:-:S02]  /*0670*/  @!P1 F2FP.F16.F32.PACK_AB R0, RZ, R0 ;  /* 0x00000000ff00923e */ /* 0x000fc400000000ff */
[----:B------:R-:W-:Y:S02]  /*0680*/  @!P3 F2FP.F16.F32.PACK_AB R21, RZ, R21 ;  /* 0x00000015ff15b23e */ /* 0x000fe400000000ff */
[----:B------:R-:W-:Y:S02]  /*0690*/  @!P4 F2FP.F16.F32.PACK_AB R16, RZ, R16 ;  /* 0x00000010ff10c23e */ /* 0x000fe400000000ff */
[----:B------:R-:W-:Y:S01]  /*06a0*/  @!P2 F2FP.F16.F32.PACK_AB R14, RZ, R14 ;  /* 0x0000000eff0ea23e */ /* 0x000fe200000000ff */
        /* <DEDUP_REMOVED lines=10> */
[----:B------:R-:W-:Y:S02]  /*0750*/  @!P1 F2FP.F16.F32.PACK_AB R12, RZ, R12 ;  /* 0x0000000cff0c923e */ /* 0x000fe400000000ff */
[----:B------:R-:W-:Y:S02]  /*0760*/  @!P3 F2FP.F16.F32.PACK_AB R27, RZ, R27 ;  /* 0x0000001bff1bb23e */ /* 0x000fe400000000ff */
[----:B------:R-:W-:Y:S01]  /*0770*/  @!P4 F2FP.F16.F32.PACK_AB R22, RZ, R22 ;  /* 0x00000016ff16c23e */ /* 0x000fe200000000ff */
[----:B------:R1:W-:Y:S04]  /*0780*/  @!P1 STG.E.U16 desc[UR4][R2.64], R12 ;  /* 0x0000000c02009986 */ /* 0x0003e8000c101504 */
[----:B------:R1:W-:Y:S04]  /*0790*/  @!P3 STG.E.U16 desc[UR4][R2.64+0x40], R27 ;  /* 0x0000401b0200b986 */ /* 0x0003e8000c101504 */
[----:B------:R1:W-:Y:S01]  /*07a0*/  @!P4 STG.E.U16 desc[UR4][R2.64+0x80], R22 ;  /* 0x000080160200c986 */ /* 0x0003e2000c101504 */
[----:B------:R-:W-:Y:S05]  /*07b0*/  @P2 EXIT ;  /* 0x000000000000294d */ /* 0x000fea0003800000 */
[----:B------:R-:W-:-:S05]  /*07c0*/  FFMA.FTZ R25, R4, -R25, R8 ;  /* 0x8000001904197223 */ /* 0x000fca0000010008 */
[----:B------:R-:W-:-:S05]  /*07d0*/  F2FP.F16.F32.PACK_AB R25, RZ, R25 ;  /* 0x00000019ff19723e */ /* 0x000fca00000000ff */
[----:B------:R-:W-:Y:S01]  /*07e0*/  STG.E.U16 desc[UR4][R2.64+0xc0], R25 ;  /* 0x0000c01902007986 */ /* 0x000fe2000c101504 */
[----:B------:R-:W-:Y:S05]  /*07f0*/  EXIT ;  /* 0x000000000000794d */ /* 0x000fea0003800000 */
.L_x_3912:
        /* <DEDUP_REMOVED lines=16> */
.L_x_11258:


//--------------------- .text._ZN43_GLOBAL__N__9ae7fba5_10_SoftMax_cu_9f978f6321softmax_warp_backwardIfN3c104HalfEfLi6ELb0ELb0EEEvPT0_PKT_S7_iiiPKb --------------------------
	.section	.text._ZN43_GLOBAL__N__9ae7fba5_10_SoftMax_cu_9f978f6321softmax_warp_backwardIfN3c104HalfEfLi6ELb0ELb0EEEvPT0_PKT_S7_iiiPKb,"ax",@progbits
	.align	128
.text._ZN43_GLOBAL__N__9ae7fba5_10_SoftMax_cu_9f978f6321softmax_warp_backwardIfN3c104HalfEfLi6ELb0ELb0EEEvPT0_PKT_S7_iiiPKb:
        .type           _ZN43_GLOBAL__N__9ae7fba5_10_SoftMax_cu_9f978f6321softmax_warp_backwardIfN3c104HalfEfLi6ELb0ELb0EEEvPT0_PKT_S7_iiiPKb,@function
        .size           _ZN43_GLOBAL__N__9ae7fba5_10_SoftMax_cu_9f978f6321softmax_warp_backwardIfN3c104HalfEfLi6ELb0ELb0EEEvPT0_PKT_S7_iiiPKb,(.L_x_11259 - _ZN43_GLOBAL__N__9ae7fba5_10_SoftMax_cu_9f978f6321softmax_warp_backwardIfN3c104HalfEfLi6ELb0ELb0EEEvPT0_PKT_S7_iiiPKb)
        .other          _ZN43_GLOBAL__N__9ae7fba5_10_SoftMax_cu_9f978f6321softmax_warp_backwardIfN3c104HalfEfLi6ELb0ELb0EEEvPT0_PKT_S7_iiiPKb,@"STO_CUDA_ENTRY STV_DEFAULT"
_ZN43_GLOBAL__N__9ae7fba5_10_SoftMax_cu_9f978f6321softmax_warp_backwardIfN3c104HalfEfLi6ELb0ELb0EEEvPT0_PKT_S7_iiiPKb:
        /* <DEDUP_REMOVED lines=71> */
[----:B------:R-:W-:Y:S02]  /*0470*/  @!P0 F2FP.F16.F32.PACK_AB R8, RZ, R8 ;  /* 0x00000008ff08823e */ /* 0x000fe400000000ff */
[----:B------:R-:W-:Y:S01]  /*0480*/  @!P1 F2FP.F16.F32.PACK_AB R9, RZ, R9 ;  /* 0x00000009ff09923e */ /* 0x000fe200000000ff */
[----:B---3--:R-:W-:-:S05]  /*0490*/  IMAD.WIDE R12, R2, 0x2, R12 ;  /* 0x00000002020c7825 */ /* 0x008fca00078e020c */
[----:B------:R1:W-:Y:S04]  /*04a0*/  @!P0 STG.E.U16 desc[UR4][R12.64], R8 ;  /* 0x000000080c008986 */ /* 0x0003e8000c101504 */
[----:B------:R1:W-:Y:S01]  /*04b0*/  @!P1 STG.E.U16 desc[UR4][R12.64+0x40], R9 ;  /* 0x000040090c009986 */ /* 0x0003e2000c101504 */
[----:B------:R-:W-:Y:S05]  /*04c0*/  @!P2 EXIT ;  /* 0x000000000000a94d */ /* 0x000fea0003800000 */
[----:B------:R-:W-:Y:S01]  /*04d0*/  @!P0 FFMA.FTZ R10, R19, -R10, R3 ;  /* 0x8000000a130a8223 */ /* 0x000fe20000010003 */
[----:B-1----:R-:W-:-:S04]  /*04e0*/  IMAD.WIDE.U32 R12, R0, 0x2, R12 ;  /* 0x00000002000c7825 */ /* 0x002fc800078e000c */
[----:B------:R-:W-:-:S05]  /*04f0*/  @!P0 F2FP.F16.F32.PACK_AB R10, RZ, R10 ;  /* 0x0000000aff0a823e */ /* 0x000fca00000000ff */
[----:B------:R1:W-:Y:S01]  /*0500*/  @!P0 STG.E.U16 desc[UR4][R12.64], R10 ;  /* 0x0000000a0c008986 */ /* 0x0003e2000c101504 */
[----:B------:R-:W-:Y:S05]  /*0510*/  @P1 EXIT ;  /* 0x000000000000194d */ /* 0x000fea0003800000 */
[----:B------:R-:W-:-:S05]  /*0520*/  FFMA.FTZ R7, R19, -R7, R4 ;  /* 0x8000000713077223 */ /* 0x000fca0000010004 */
[----:B------:R-:W-:-:S05]  /*0530*/  F2FP.F16.F32.PACK_AB R7, RZ, R7 ;  /* 0x00000007ff07723e */ /* 0x000fca00000000ff */
[----:B------:R-:W-:Y:S01]  /*0540*/  STG.E.U16 desc[UR4][R12.64+0x40], R7 ;  /* 0x000040070c007986 */ /* 0x000fe2000c101504 */
[----:B------:R-:W-:Y:S05]  /*0550*/  EXIT ;  /* 0x000000000000794d */ /* 0x000fea0003800000 */
.L_x_3913:
        /* <DEDUP_REMOVED lines=10> */
.L_x_11259:


//--------------------- .text._ZN43_GLOBAL__N__9ae7fba5_10_SoftMax_cu_9f978f6321softmax_warp_backwardIfN3c104HalfEfLi5ELb0ELb0EEEvPT0_PKT_S7_iiiPKb --------------------------
	.section	.text._ZN43_GLOBAL__N__9ae7fba5_10_SoftMax_cu_9f978f6321softmax_warp_backwardIfN3c104HalfEfLi5ELb0ELb0EEEvPT0_PKT_S7_iiiPKb,"ax",@progbits
	.align	128
.text._ZN43_GLOBAL__N__9ae7fba5_10_SoftMax_cu_9f978f6321softmax_warp_backwardIfN3c104HalfEfLi5ELb0ELb0EEEvPT0_PKT_S7_iiiPKb:
        .type           _ZN43_GLOBAL__N__9ae7fba5_10_SoftMax_cu_9f978f6321softmax_warp_backwardIfN3c104HalfEfLi5ELb0ELb0EEEvPT0_PKT_S7_iiiPKb,@function
        .size           _ZN43_GLOBAL__N__9ae7fba5_10_SoftMax_cu_9f978f6321softmax_warp_backwardIfN3c104HalfEfLi5ELb0ELb0EEEvPT0_PKT_S7_iiiPKb,(.L_x_11260 - _ZN43_GLOBAL__N__9ae7fba5_10_SoftMax_cu_9f978f6321softmax_warp_backwardIfN3c104HalfEfLi5ELb0ELb0EEEvPT0_PKT_S7_iiiPKb)
        .other          _ZN43_GLOBAL__N__9ae7fba5_10_SoftMax_cu_9f978f6321softmax_warp_backwardIfN3c104HalfEfLi5ELb0ELb0EEEvPT0_PKT_S7_iiiPKb,@"STO_CUDA_ENTRY STV_DEFAULT"
_ZN43_GLOBAL__N__9ae7fba5_10_SoftMax_cu_9f978f6321softmax_warp_backwardIfN3c104HalfEfLi5ELb0ELb0EEEvPT0_PKT_S7_iiiPKb:
        /* <DEDUP_REMOVED lines=68> */
[----:B------:R-:W-:Y:S02]  /*0440*/  @!P1 F2FP.F16.F32.PACK_AB R6, RZ, R6 ;  /* 0x00000006ff06923e */ /* 0x000fe400000000ff */
        /* <DEDUP_REMOVED lines=9> */
[----:B------:R-:W-:Y:S02]  /*04e0*/  F2FP.F16.F32.PACK_AB R7, RZ, R7 ;  /* 0x00000007ff07723e */ /* 0x000fe400000000ff */
[----:B---3--:R-:W-:-:S04]  /*04f0*/  LEA R2, P0, R0, UR6, 0x1 ;  /* 0x0000000600027c11 */ /* 0x008fc8000f8008ff */
[----:B------:R-:W-:-:S05]  /*0500*/  LEA.HI.X R3, R0, UR7, R3, 0x1, P0 ;  /* 0x0000000700037c11 */ /* 0x000fca00080f0c03 */
[----:B------:R-:W-:Y:S01]  /*0510*/  STG.E.U16 desc[UR4][R2.64], R7 ;  /* 0x0000000702007986 */ /* 0x000fe2000c101504 */
[----:B------:R-:W-:Y:S05]  /*0520*/  EXIT ;  /* 0x000000000000794d */ /* 0x000fea0003800000 */
.L_x_3914:
        /* <DEDUP_REMOVED lines=13> */
.L_x_11260:


//--------------------- .text._ZN43_GLOBAL__N__9ae7fba5_10_SoftMax_cu_9f978f6321softmax_warp_backwardIfN3c104HalfEfLi4ELb0ELb0EEEvPT0_PKT_S7_iiiPKb --------------------------
	.section	.text._ZN43_GLOBAL__N__9ae7fba5_10_SoftMax_cu_9f978f6321softmax_warp_backwardIfN3c104HalfEfLi4ELb0ELb0EEEvPT0_PKT_S7_iiiPKb,"ax",@progbits
	.align	128
.text._ZN43_GLOBAL__N__9ae7fba5_10_SoftMax_cu_9f978f6321softmax_warp_backwardIfN3c104HalfEfLi4ELb0ELb0EEEvPT0_PKT_S7_iiiPKb:
        .type           _ZN43_GLOBAL__N__9ae7fba5_10_SoftMax_cu_9f978f6321softmax_warp_backwardIfN3c104HalfEfLi4ELb0ELb0EEEvPT0_PKT_S7_iiiPKb,@function
        .size           _ZN43_GLOBAL__N__9ae7fba5_10_SoftMax_cu_9f978f6321softmax_warp_backwardIfN3c104HalfEfLi4ELb0ELb0EEEvPT0_PKT_S7_iiiPKb,(.L_x_11261 - _ZN43_GLOBAL__N__9ae7fba5_10_SoftMax_cu_9f978f6321softmax_warp_backwardIfN3c104HalfEfLi4ELb0ELb0EEEvPT0_PKT_S7_iiiPKb)
        .other          _ZN43_GLOBAL__N__9ae7fba5_10_SoftMax_cu_9f978f6321softmax_warp_backwardIfN3c104HalfEfLi4ELb0ELb0EEEvPT0_PKT_S7_iiiPKb,@"STO_CUDA_ENTRY STV_DEFAULT"
_ZN43_GLOBAL__N__9ae7fba5_10_SoftMax_cu_9f978f6321softmax_warp_backwardIfN3c104HalfEfLi4ELb0ELb0EEEvPT0_PKT_S7_iiiPKb:
        /* <DEDUP_REMOVED lines=74> */
[----:B------:R-:W-:Y:S02]  /*04a0*/  F2FP.F16.F32.PACK_AB R7, RZ, R7 ;  /* 0x00000007ff07723e */ /* 0x000fe400000000ff */
[----:B---3--:R-:W-:-:S04]  /*04b0*/  LEA R2, P0, R0, UR6, 0x1 ;  /* 0x0000000600027c11 */ /* 0x008fc8000f8008ff */
[----:B------:R-:W-:-:S05]  /*04c0*/  LEA.HI.X R3, R0, UR7, R3, 0x1, P0 ;  /* 0x0000000700037c11 */ /* 0x000fca00080f0c03 */
[----:B------:R-:W-:Y:S01]  /*04d0*/  STG.E.U16 desc[UR4][R2.64], R7 ;  /* 0x0000000702007986 */ /* 0x000fe2000c101504 */
[----:B------:R-:W-:Y:S05]  /*04e0*/  EXIT ;  /* 0x000000000000794d */ /* 0x000fea0003800000 */
.L_x_3915:
        /* <DEDUP_REMOVED lines=9> */
.L_x_11261:


//--------------------- .text._ZN43_GLOBAL__N__9ae7fba5_10_SoftMax_cu_9f978f6321softmax_warp_backwardIfN3c104HalfEfLi3ELb0ELb0EEEvPT0_PKT_S7_iiiPKb --------------------------
	.section	.text._ZN43_GLOBAL__N__9ae7fba5_10_SoftMax_cu_9f978f6321softmax_warp_backwardIfN3c104HalfEfLi3ELb0ELb0EEEvPT0_PKT_S7_iiiPKb,"ax",@progbits
	.align	128
.text._ZN43_GLOBAL__N__9ae7fba5_10_SoftMax_cu_9f978f6321softmax_warp_backwardIfN3c104HalfEfLi3ELb0ELb0EEEvPT0_PKT_S7_iiiPKb:
        .type           _ZN43_GLOBAL__N__9ae7fba5_10_SoftMax_cu_9f978f6321softmax_warp_backwardIfN3c104HalfEfLi3ELb0ELb0EEEvPT0_PKT_S7_iiiPKb,@function
        .size           _ZN43_GLOBAL__N__9ae7fba5_10_SoftMax_cu_9f978f6321softmax_warp_backwardIfN3c104HalfEfLi3ELb0ELb0EEEvPT0_PKT_S7_iiiPKb,(.L_x_11262 - _ZN43_GLOBAL__N__9ae7fba5_10_SoftMax_cu_9f978f6321softmax_warp_backwardIfN3c104HalfEfLi3ELb0ELb0EEEvPT0_PKT_S7_iiiPKb)
        .other          _ZN43_GLOBAL__N__9ae7fba5_10_SoftMax_cu_9f978f6321softmax_warp_backwardIfN3c104HalfEfLi3ELb0ELb0EEEvPT0_PKT_S7_iiiPKb,@"STO_CUDA_ENTRY STV_DEFAULT"
_ZN43_GLOBAL__N__9ae7fba5_10_SoftMax_cu_9f978f6321softmax_warp_backwardIfN3c104HalfEfLi3ELb0ELb0EEEvPT0_PKT_S7_iiiPKb:
        /* <DEDUP_REMOVED lines=75> */
.L_x_3916:
        /* <DEDUP_REMOVED lines=13> */
.L_x_11262:


//--------------------- .text._ZN43_GLOBAL__N__9ae7fba5_10_SoftMax_cu_9f978f6321softmax_warp_backwardIfN3c104HalfEfLi2ELb0ELb0EEEvPT0_PKT_S7_iiiPKb --------------------------
	.section	.text._ZN43_GLOBAL__N__9ae7fba5_10_SoftMax_cu_9f978f6321softmax_warp_backwardIfN3c104HalfEfLi2ELb0ELb0EEEvPT0_PKT_S7_iiiPKb,"ax",@progbits
	.align	128
.text._ZN43_GLOBAL__N__9ae7fba5_10_SoftMax_cu_9f978f6321softmax_warp_backwardIfN3c104HalfEfLi2ELb0ELb0EEEvPT0_PKT_S7_iiiPKb:
        .type           _ZN43_GLOBAL__N__9ae7fba5_10_SoftMax_cu_9f978f6321softmax_warp_backwardIfN3c104HalfEfLi2ELb0ELb0EEEvPT0_PKT_S7_iiiPKb,@function
        .size           _ZN43_GLOBAL__N__9ae7fba5_10_SoftMax_cu_9f978f6321softmax_warp_backwardIfN3c104HalfEfLi2ELb0ELb0EEEvPT0_PKT_S7_iiiPKb,(.L_x_11263 - _ZN43_GLOBAL__N__9ae7fba5_10_SoftMax_cu_9f978f6321softmax_warp_backwardIfN3c104HalfEfLi2ELb0ELb0EEEvPT0_PKT_S7_iiiPKb)
        .other          _ZN43_GLOBAL__N__9ae7fba5_10_SoftMax_cu_9f978f6321softmax_warp_backwardIfN3c104HalfEfLi2ELb0ELb0EEEvPT0_PKT_S7_iiiPKb,@"STO_CUDA_ENTRY STV_DEFAULT"
_ZN43_GLOBAL__N__9ae7fba5_10_SoftMax_cu_9f978f6321softmax_warp_backwardIfN3c104HalfEfLi2ELb0ELb0EEEvPT0_PKT_S7_iiiPKb:
        /* <DEDUP_REMOVED lines=73> */
.L_x_3917:
        /* <DEDUP_REMOVED lines=15> */
.L_x_11263:


//--------------------- .text._ZN43_GLOBAL__N__9ae7fba5_10_SoftMax_cu_9f978f6321softmax_warp_backwardIfN3c104HalfEfLi1ELb0ELb0EEEvPT0_PKT_S7_iiiPKb --------------------------
	.section	.text._ZN43_GLOBAL__N__9ae7fba5_10_SoftMax_cu_9f978f6321softmax_warp_backwardIfN3c104HalfEfLi1ELb0ELb0EEEvPT0_PKT_S7_iiiPKb,"ax",@progbits
	.align	128
.text._ZN43_GLOBAL__N__9ae7fba5_10_SoftMax_cu_9f978f6321softmax_warp_backwardIfN3c104HalfEfLi1ELb0ELb0EEEvPT0_PKT_S7_iiiPKb:
        .type           _ZN43_GLOBAL__N__9ae7fba5_10_SoftMax_cu_9f978f6321softmax_warp_backwardIfN3c104HalfEfLi1ELb0ELb0EEEvPT0_PKT_S7_iiiPKb,@function
        .size           _ZN43_GLOBAL__N__9ae7fba5_10_SoftMax_cu_9f978f6321softmax_warp_backwardIfN3c104HalfEfLi1ELb0ELb0EEEvPT0_PKT_S7_iiiPKb,(.L_x_11264 - _ZN43_GLOBAL__N__9ae7fba5_10_SoftMax_cu_9f978f6321softmax_warp_backwardIfN3c104HalfEfLi1ELb0ELb0EEEvPT0_PKT_S7_iiiPKb)
        .other          _ZN43_GLOBAL__N__9ae7fba5_10_SoftMax_cu_9f978f6321softmax_warp_backwardIfN3c104HalfEfLi1ELb0ELb0EEEvPT0_PKT_S7_iiiPKb,@"STO_CUDA_ENTRY STV_DEFAULT"
_ZN43_GLOBAL__N__9ae7fba5_10_SoftMax_cu_9f978f6321softmax_warp_backwardIfN3c104HalfEfLi1ELb0ELb0EEEvPT0_PKT_S7_iiiPKb:
        /* <DEDUP_REMOVED lines=52> */
[----:B------:R-:W-:Y:S02]  /*0340*/  @!P1 F2FP.F16.F32.PACK_AB R14, RZ, R14 ;  /* 0x0000000eff0e923e */ /* 0x000fe400000000ff */
        /* <DEDUP_REMOVED lines=9> */
[----:B------:R-:W-:Y:S02]  /*03e0*/  F2FP.F16.F32.PACK_AB R15, RZ, R15 ;  /* 0x0000000fff0f723e */ /* 0x000fe400000000ff */
[----:B--2---:R-:W-:-:S04]  /*03f0*/  LEA R2, P0, R0, UR6, 0x1 ;  /* 0x0000000600027c11 */ /* 0x004fc8000f8008ff */
[----:B------:R-:W-:-:S05]  /*0400*/  LEA.HI.X R3, R0, UR7, R3, 0x1, P0 ;  /* 0x0000000700037c11 */ /* 0x000fca00080f0c03 */
[----:B------:R-:W-:Y:S01]  /*0410*/  STG.E.U16 desc[UR4][R2.64], R15 ;  /* 0x0000000f02007986 */ /* 0x000fe2000c101504 */
[----:B------:R-:W-:Y:S05]  /*0420*/  EXIT ;  /* 0x000000000000794d */ /* 0x000fea0003800000 */
.L_x_3918:
        /* <DEDUP_REMOVED lines=13> */
.L_x_11264:


//--------------------- .text._ZN43_GLOBAL__N__9ae7fba5_10_SoftMax_cu_9f978f6321softmax_warp_backwardIfN3c104HalfEfLi0ELb0ELb0EEEvPT0_PKT_S7_iiiPKb --------------------------
	.section	.text._ZN43_GLOBAL__N__9ae7fba5_10_SoftMax_cu_9f978f6321softmax_warp_backwardIfN3c104HalfEfLi0ELb0ELb0EEEvPT0_PKT_S7_iiiPKb,"ax",@progbits
	.align	128
.text._ZN43_GLOBAL__N__9ae7fba5_10_SoftMax_cu_9f978f6321softmax_warp_backwardIfN3c104HalfEfLi0ELb0ELb0EEEvPT0_PKT_S7_iiiPKb:
        .type           _ZN43_GLOBAL__N__9ae7fba5_10_SoftMax_cu_9f978f6321softmax_warp_backwardIfN3c104HalfEfLi0ELb0ELb0EEEvPT0_PKT_S7_iiiPKb,@function
        .size           _ZN43_GLOBAL__N__9ae7fba5_10_SoftMax_cu_9f978f6321softmax_warp_backwardIfN3c104HalfEfLi0ELb0ELb0EEEvPT0_PKT_S7_iiiPKb,(.L_x_11265 - _ZN43_GLOBAL__N__9ae7fba5_10_SoftMax_cu_9f978f6321softmax_warp_backwardIfN3c104HalfEfLi0ELb0ELb0EEEvPT0_PKT_S7_iiiPKb)
        .other          _ZN43_GLOBAL__N__9ae7fba5_10_SoftMax_cu_9f978f6321softmax_warp_backwardIfN3c104HalfEfLi0ELb0ELb0EEEvPT0_PKT_S7_iiiPKb,@"STO_CUDA_ENTRY STV_DEFAULT"
_ZN43_GLOBAL__N__9ae7fba5_10_SoftMax_cu_9f978f6321softmax_warp_backwardIfN3c104HalfEfLi0ELb0ELb0EEEvPT0_PKT_S7_iiiPKb:
        /* <DEDUP_REMOVED lines=48> */
[----:B------:R-:W-:Y:S02]  /*0300*/  F2FP.F16.F32.PACK_AB R6, RZ, R3 ;  /* 0x00000003ff06723e */ /* 0x000fe400000000ff */
        /* <DEDUP_REMOVED lines=8> */
[----:B------:R-:W-:-:S05]  /*0390*/  F2FP.F16.F32.PACK_AB R4, RZ, R4 ;  /* 0x00000004ff04723e */ /* 0x000fca00000000ff */
[----:B------:R-:W-:Y:S01]  /*03a0*/  STG.E.U16 desc[UR4][R2.64], R4 ;  /* 0x0000000402007986 */ /* 0x000fe2000c101504 */
[----:B------:R-:W-:Y:S05]  /*03b0*/  EXIT ;  /* 0x000000000000794d */ /* 0x000fea0003800000 */
.L_x_3919:
        /* <DEDUP_REMOVED lines=12> */
.L_x_11265:


//--------------------- .text._ZN43_GLOBAL__N__9ae7fba5_10_SoftMax_cu_9f978f6321softmax_warp_backwardIN3c104HalfES2_fLi10ELb0ELb0EEEvPT0_PKT_S7_iiiPKb --------------------------
	.section	.text._ZN43_GLOBAL__N__9ae7fba5_10_SoftMax_cu_9f978f6321softmax_warp_backwardIN3c104HalfES2_fLi10ELb0ELb0EEEvPT0_PKT_S7_iiiPKb,"ax",@progbits
	.align	128
.text._ZN43_GLOBAL__N__9ae7fba5_10_SoftMax_cu_9f978f6321softmax_warp_backwardIN3c104HalfES2_fLi10ELb0ELb0EEEvPT0_PKT_S7_iiiPKb:
        .type           _ZN43_GLOBAL__N__9ae7fba5_10_SoftMax_cu_9f978f6321softmax_warp_backwardIN3c104HalfES2_fLi10ELb0ELb0EEEvPT0_PKT_S7_iiiPKb,@function
        .size           _ZN43_GLOBAL__N__9ae7fba5_10_SoftMax_cu_9f978f6321softmax_warp_backwardIN3c104HalfES2_fLi10ELb0ELb0EEEvPT0_PKT_S7_iiiPKb,(.L_x_11266 - _ZN43_GLOBAL__N__9ae7fba5_10_SoftMax_cu_9f978f6321softmax_warp_backwardIN3c104HalfES2_fLi10ELb0ELb0EEEvPT0_PKT_S7_iiiPKb)
        .other          _ZN43_GLOBAL__N__9ae7fba5_10_SoftMax_cu_9f978f6321softmax_warp_backwardIN3c104HalfES2_fLi10ELb0ELb0EEEvPT0_PKT_S7_iiiPKb,@"STO_CUDA_ENTRY STV_DEFAULT"
_ZN43_GLOBAL__N__9ae7fba5_10_SoftMax_cu_9f978f6321softmax_warp_backwardIN3c104HalfES2_fLi10ELb0ELb0EEEvPT0_PKT_S7_iiiPKb:
        /* <DEDUP_REMOVED lines=33> */
[----:B--2---:R-:W-:Y:S02]  /*0210*/  @!P0 HADD2.F32 R61, -RZ, R0.H0_H0 ;  /* 0x20000000ff3d8230 */ /* 0x004fe40000004100 */
[----:B------:R-:W-:Y:S02]  /*0220*/  VIADD R0, R58, 0x80 ;  /* 0x000000803a007836 */ /* 0x000fe40000000000 */
[----:B---3--:R-:W-:Y:S01]  /*0230*/  @!P0 HADD2.F32 R60, -RZ, R9.H0_H0 ;  /* 0x20000009ff3c8230 */ /* 0x008fe20000004100 */
[----:B------:R-:W-:Y:S01]  /*0240*/  ISETP.LT.OR P0, PT, R11, 0x1, P6 ;  /* 0x000000010b00780c */ /* 0x000fe20003701670 */
[----:B----4-:R-:W-:Y:S02]  /*0250*/  @!P2 HADD2.F32 R63, -RZ, R6.H0_H0 ;  /* 0x20000006ff3fa230 */ /* 0x010fe40000004100 */
[----:B------:R-:W-:Y:S01]  /*0260*/  @!P2 HADD2.F32 R62, -RZ, R7.H0_H0 ;  /* 0x20000007ff3ea230 */ /* 0x000fe20000004100 */
        /* <DEDUP_REMOVED lines=8> */
[----:B------:R-:W-:Y:S01]  /*02f0*/  CS2R R64, SRZ ;  /* 0x0000000000407805 */ /* 0x000fe2000001ff00 */
[----:B------:R-:W-:Y:S01]  /*0300*/  @!P1 HADD2.F32 R64, -RZ, R12.H0_H0 ;  /* 0x2000000cff409230 */ /* 0x000fe20000004100 */
[----:B------:R-:W-:-:S02]  /*0310*/  CS2R R66, SRZ ;  /* 0x0000000000427805 */ /* 0x000fc4000001ff00 */
[----:B------:R-:W-:Y:S01]  /*0320*/  CS2R R56, SRZ ;  /* 0x0000000000387805 */ /* 0x000fe2000001ff00 */
[----:B--2---:R-:W-:Y:S01]  /*0330*/  @!P1 HADD2.F32 R65, -RZ, R0.H0_H0 ;  /* 0x20000000ff419230 */ /* 0x004fe20000004100 */
[----:B------:R-:W-:Y:S01]  /*0340*/  ISETP.GE.AND P1, PT, R10, UR8, PT ;  /* 0x000000080a007c0c */ /* 0x000fe2000bf26270 */
[----:B------:R-:W-:Y:S02]  /*0350*/  VIADD R0, R58, 0xc0 ;  /* 0x000000c03a007836 */ /* 0x000fe40000000000 */
[----:B---3--:R-:W-:Y:S01]  /*0360*/  @!P0 HADD2.F32 R67, -RZ, R6.H0_H0 ;  /* 0x20000006ff438230 */ /* 0x008fe20000004100 */
[----:B------:R-:W-:Y:S01]  /*0370*/  ISETP.LT.OR P1, PT, R11, 0x1, P1 ;  /* 0x000000010b00780c */ /* 0x000fe20000f21670 */
[----:B----4-:R-:W-:Y:S01]  /*0380*/  @!P0 HADD2.F32 R66, -RZ, R7.H0_H0 ;  /* 0x20000007ff428230 */ /* 0x010fe20000004100 */
[----:B------:R-:W-:Y:S01]  /*0390*/  ISETP.GE.AND P0, PT, R0, UR8, PT ;  /* 0x0000000800007c0c */ /* 0x000fe2000bf06270 */
[----:B------:R-:W-:-:S03]  /*03a0*/  VIADD R0, R58, 0xe0 ;  /* 0x000000e03a007836 */ /* 0x000fc60000000000 */
[----:B------:R-:W-:Y:S01]  /*03b0*/  ISETP.LT.OR P0, PT, R11, 0x1, P0 ;  /* 0x000000010b00780c */ /* 0x000fe20000701670 */
[----:B------:R-:W-:-:S06]  /*03c0*/  @!P2 HADD2.F32 R57, -RZ, R8.H0_H0 ;  /* 0x20000008ff39a230 */ /* 0x000fcc0000004100 */
[----:B------:R-:W2:Y:S01]  /*03d0*/  @!P1 LDG.E.U16 R12, desc[UR4][R2.64+0x140] ;  /* 0x00014004020c9981 */ /* 0x000ea2000c1e1500 */
[----:B------:R-:W-:Y:S01]  /*03e0*/  @!P2 HADD2.F32 R56, -RZ, R9.H0_H0 ;  /* 0x20000009ff38a230 */ /* 0x000fe20000004100 */
        /* <DEDUP_REMOVED lines=11> */
[----:B--2---:R-:W-:Y:S02]  /*04a0*/  @!P1 HADD2.F32 R55, -RZ, R12.H0_H0 ;  /* 0x2000000cff379230 */ /* 0x004fe40000004100 */
[----:B---3--:R-:W-:Y:S01]  /*04b0*/  @!P1 HADD2.F32 R54, -RZ, R0.H0_H0 ;  /* 0x20000000ff369230 */ /* 0x008fe20000004100 */
[----:B------:R-:W-:Y:S01]  /*04c0*/  ISETP.GE.AND P1, PT, R10, UR8, PT ;  /* 0x000000080a007c0c */ /* 0x000fe2000bf26270 */
[----:B------:R-:W-:Y:S02]  /*04d0*/  VIADD R0, R58, 0x120 ;  /* 0x000001203a007836 */ /* 0x000fe40000000000 */
[----:B----4-:R-:W-:Y:S01]  /*04e0*/  @!P0 HADD2.F32 R53, -RZ, R6.H0_H0 ;  /* 0x20000006ff358230 */ /* 0x010fe20000004100 */
[----:B------:R-:W-:Y:S01]  /*04f0*/  ISETP.LT.OR P1, PT, R11, 0x1, P1 ;  /* 0x000000010b00780c */ /* 0x000fe20000f21670 */
[----:B------:R-:W-:Y:S01]  /*0500*/  @!P0 HADD2.F32 R52, -RZ, R7.H0_H0 ;  /* 0x20000007ff348230 */ /* 0x000fe20000004100 */
        /* <DEDUP_REMOVED lines=72> */
[----:B------:R-:W-:-:S02]  /*0990*/  ISETP.GE.AND P0, PT, R0, UR8, PT ;  /* 0x0000000800007c0c */ /* 0x000fc4000bf06270 */
[----:B------:R-:W-:Y:S02]  /*09a0*/  IADD3 R0, PT, PT, R58, 0x260, RZ ;  /* 0x000002603a007810 */ /* 0x000fe40007ffe0ff */
        /* <DEDUP_REMOVED lines=14> */
[----:B--2---:R-:W-:Y:S02]  /*0a90*/  @!P1 HADD2.F32 R31, -RZ, R10.H0_H0 ;  /* 0x2000000aff1f9230 */ /* 0x004fe40000004100 */
[----:B---3--:R-:W-:Y:S01]  /*0aa0*/  @!P1 HADD2.F32 R30, -RZ, R0.H0_H0 ;  /* 0x20000000ff1e9230 */ /* 0x008fe20000004100 */
[----:B------:R-:W-:Y:S01]  /*0ab0*/  ISETP.GE.AND P1, PT, R11, 0x1, PT ;  /* 0x000000010b00780c */ /* 0x000fe20003f26270 */
[----:B------:R-:W-:Y:S02]  /*0ac0*/  VIADD R0, R58, 0x280 ;  /* 0x000002803a007836 */ /* 0x000fe40000000000 */
[----:B----4-:R-:W-:Y:S02]  /*0ad0*/  @!P0 HADD2.F32 R29, -RZ, R6.H0_H0 ;  /* 0x20000006ff1d8230 */ /* 0x010fe40000004100 */
[----:B------:R-:W-:Y:S01]  /*0ae0*/  @!P0 HADD2.F32 R28, -RZ, R7.H0_H0 ;  /* 0x20000007ff1c8230 */ /* 0x000fe20000004100 */
[----:B------:R-:W-:Y:S01]  /*0af0*/  ISETP.GE.OR P0, PT, R0, UR8, !P1 ;  /* 0x0000000800007c0c */ /* 0x000fe2000cf06670 */
[----:B------:R-:W-:-:S02]  /*0b00*/  VIADD R0, R58, 0x2a0 ;  /* 0x000002a03a007836 */ /* 0x000fc40000000000 */
[----:B------:R-:W-:Y:S02]  /*0b10*/  @!P2 HADD2.F32 R27, -RZ, R8.H0_H0 ;  /* 0x20000008ff1ba230 */ /* 0x000fe40000004100 */
[----:B------:R-:W-:Y:S01]  /*0b20*/  @!P2 HADD2.F32 R26, -RZ, R9.H0_H0 ;  /* 0x20000009ff1aa230 */ /* 0x000fe20000004100 */
        /* <DEDUP_REMOVED lines=8> */
[----:B--2---:R-:W-:Y:S02]  /*0bb0*/  @!P0 HADD2.F32 R25, -RZ, R9.H0_H0 ;  /* 0x20000009ff198230 */ /* 0x004fe40000004100 */
[----:B---3--:R-:W-:Y:S01]  /*0bc0*/  @!P0 HADD2.F32 R24, -RZ, R0.H0_H0 ;  /* 0x20000000ff188230 */ /* 0x008fe20000004100 */
[----:B------:R-:W-:Y:S01]  /*0bd0*/  ISETP.GE.OR P0, PT, R8, UR8, !P1 ;  /* 0x0000000808007c0c */ /* 0x000fe2000cf06670 */
[----:B------:R-:W-:Y:S02]  /*0be0*/  VIADD R0, R58, 0x2e0 ;  /* 0x000002e03a007836 */ /* 0x000fe40000000000 */
[----:B----4-:R-:W-:Y:S02]  /*0bf0*/  @!P2 HADD2.F32 R23, -RZ, R6.H0_H0 ;  /* 0x20000006ff17a230 */ /* 0x010fe40000004100 */
        /* <DEDUP_REMOVED lines=39> */
[----:B------:R-:W-:Y:S02]  /*0e70*/  ISETP.GE.OR P0, PT, R8, UR8, !P1 ;  /* 0x0000000808007c0c */ /* 0x000fe4000cf06670 */
[----:B------:R-:W-:Y:S01]  /*0e80*/  IADD3 R0, PT, PT, R58, 0x3a0, RZ ;  /* 0x000003a03a007810 */ /* 0x000fe20007ffe0ff */
        /* <DEDUP_REMOVED lines=20> */
[----:B--2---:R-:W-:Y:S02]  /*0fd0*/  @!P0 HADD2.F32 R8, -RZ, R0.H0_H0 ;  /* 0x20000000ff088230 */ /* 0x004fe40000004100 */
[----:B------:R-:W-:Y:S02]  /*0fe0*/  VIADD R0, R58, 0x3e0 ;  /* 0x000003e03a007836 */ /* 0x000fe40000000000 */
[----:B---3--:R-:W-:Y:S01]  /*0ff0*/  @!P0 HADD2.F32 R9, -RZ, R7.H0_H0 ;  /* 0x20000007ff098230 */ /* 0x008fe20000004100 */
[----:B------:R-:W-:Y:S02]  /*1000*/  ISETP.GE.OR P0, PT, R6, UR8, !P1 ;  /* 0x0000000806007c0c */ /* 0x000fe4000cf06670 */
[----:B------:R-:W-:Y:S01]  /*1010*/  CS2R R6, SRZ ;  /* 0x0000000000067805 */ /* 0x000fe2000001ff00 */
[----:B----4-:R-:W-:Y:S02]  /*1020*/  @!P2 HADD2.F32 R7, -RZ, R68.H0_H0 ;  /* 0x20000044ff07a230 */ /* 0x010fe40000004100 */
[----:B------:R-:W-:Y:S01]  /*1030*/  @!P2 HADD2.F32 R6, -RZ, R69.H0_H0 ;  /* 0x20000045ff06a230 */ /* 0x000fe20000004100 */
[----:B------:R-:W-:-:S07]  /*1040*/  ISETP.GE.OR P2, PT, R0, UR8, !P1 ;  /* 0x0000000800007c0c */ /* 0x000fce000cf46670 */
[----:B------:R-:W2:Y:S04]  /*1050*/  @!P0 LDG.E.U16 R73, desc[UR4][R2.64+0x780] ;  /* 0x0007800402498981 */ /* 0x000ea8000c1e1500 */
[----:B------:R-:W3:Y:S04]  /*1060*/  @!P0 LDG.E.U16 R69, desc[UR4][R4.64+0x780] ;  /* 0x0007800404458981 */ /* 0x000ee8000c1e1500 */
[----:B------:R-:W4:Y:S01]  /*1070*/  @!P2 LDG.E.U16 R70, desc[UR4][R2.64+0x7c0] ;  /* 0x0007c0040246a981 */ /* 0x000f22000c1e1500 */
        /* <DEDUP_REMOVED lines=21> */
[----:B--2---:R-:W-:-:S05]  /*11d0*/  @!P0 HADD2.F32 R4, -RZ, R73.H0_H0 ;  /* 0x20000049ff048230 */ /* 0x004fca0000004100 */
[----:B------:R-:W-:Y:S01]  /*11e0*/  FADD.FTZ R2, R3, R4 ;  /* 0x0000000403027221 */ /* 0x000fe20000010000 */
[----:B----4-:R-:W-:-:S05]  /*11f0*/  @!P2 HADD2.F32 R5, -RZ, R70.H0_H0 ;  /* 0x20000046ff05a230 */ /* 0x010fca0000004100 */
        /* <DEDUP_REMOVED lines=9> */
[----:B------:R-:W-:-:S04]  /*1290*/  IMAD.MOV.U32 R71, RZ, RZ, RZ ;  /* 0x000000ffff477224 */ /* 0x000fc800078e00ff */
[----:B------:R0:W1:Y:S01]  /*12a0*/  SHFL.BFLY PT, R74, R73, 0x1, 0x1f ;  /* 0x0c201f00494a7f89 */ /* 0x00006200000e0000 */
[----:B---3--:R-:W-:Y:S01]  /*12b0*/  @!P0 HADD2.F32 R71, -RZ, R69.H0_H0 ;  /* 0x20000045ff478230 */ /* 0x008fe20000004100 */
[----:B------:R-:W-:Y:S06]  /*12c0*/  @!P1 EXIT ;  /* 0x000000000000994d */ /* 0x000fec0003800000 */
[----:B------:R-:W2:Y:S01]  /*12d0*/  LDC.64 R2, c[0x0][0x380] ;  /* 0x0000e000ff027b82 */ /* 0x000ea20000000a00 */
[----:B-1----:R-:W-:Y:S01]  /*12e0*/  FADD.FTZ R70, R73, R74 ;  /* 0x0000004a49467221 */ /* 0x002fe20000010000 */
[----:B------:R-:W-:Y:S02]  /*12f0*/  IMAD.MOV.U32 R69, RZ, RZ, RZ ;  /* 0x000000ffff457224 */ /* 0x000fe400078e00ff */
[----:B-----5:R-:W-:Y:S02]  /*1300*/  @!P2 HADD2.F32 R69, -RZ, R68.H0_H0 ;  /* 0x20000044ff45a230 */ /* 0x020fe40000004100 */
[----:B------:R-:W-:Y:S01]  /*1310*/  @!P3 FFMA.FTZ R61, -R70, R61, R60 ;  /* 0x0000003d463db223 */ /* 0x000fe2000001013c */
[----:B------:R-:W-:Y:S01]  /*1320*/  LOP3.LUT R60, R58, 0x80, RZ, 0xfc, !PT ;  /* 0x000000803a3c7812 */ /* 0x000fe200078efcff */
[----:B------:R-:W-:Y:S01]  /*1330*/  @!P4 FFMA.FTZ R62, -R70, R62, R63 ;  /* 0x0000003e463ec223 */ /* 0x000fe2000001013f */
[----:B------:R-:W-:Y:S01]  /*1340*/  LOP3.LUT R63, R58, 0xc0, RZ, 0xfc, !PT ;  /* 0x000000c03a3f7812 */ /* 0x000fe200078efcff */
[----:B------:R-:W-:Y:S01]  /*1350*/  @!P5 FFMA.FTZ R65, -R70, R65, R64 ;  /* 0x000000414641d223 */ /* 0x000fe20000010140 */
[----:B------:R-:W-:Y:S01]  /*1360*/  ISETP.GE.AND P2, PT, R60, UR8, PT ;  /* 0x000000083c007c0c */ /* 0x000fe2000bf46270 */
[----:B------:R-:W-:Y:S01]  /*1370*/  @!P6 FFMA.FTZ R66, -R70, R66, R67 ;  /* 0x000000424642e223 */ /* 0x000fe20000010143 */
[----:B------:R-:W-:-:S02]  /*1380*/  @!P4 F2FP.F16.F32.PACK_AB R62, RZ, R62 ;  /* 0x0000003eff3ec23e */ /* 0x000fc400000000ff */
[----:B------:R-:W-:Y:S02]  /*1390*/  @!P3 F2FP.F16.F32.PACK_AB R61, RZ, R61 ;  /* 0x0000003dff3db23e */ /* 0x000fe400000000ff */
[----:B------:R-:W-:Y:S02]  /*13a0*/  LOP3.LUT R60, R58, 0xa0, RZ, 0xfc, !PT ;  /* 0x000000a03a3c7812 */ /* 0x000fe400078efcff */
[----:B------:R-:W-:Y:S02]  /*13b0*/  ISETP.GE.AND P0, PT, R63, UR8, PT ;  /* 0x000000083f007c0c */ /* 0x000fe4000bf06270 */
[----:B------:R-:W-:Y:S02]  /*13c0*/  @!P5 F2FP.F16.F32.PACK_AB R65, RZ, R65 ;  /* 0x00000041ff41d23e */ /* 0x000fe400000000ff */
[----:B------:R-:W-:Y:S01]  /*13d0*/  ISETP.GE.AND P1, PT, R60, UR8, PT ;  /* 0x000000083c007c0c */ /* 0x000fe2000bf26270 */
[----:B------:R-:W-:Y:S01]  /*13e0*/  @!P2 FFMA.FTZ R56, -R70, R56, R57 ;  /* 0x000000384638a223 */ /* 0x000fe20000010139 */
[----:B--2---:R-:W-:Y:S01]  /*13f0*/  IMAD.WIDE R2, R59, 0x2, R2 ;  /* 0x000000023b027825 */ /* 0x004fe200078e0202 */
[----:B------:R-:W-:-:S02]  /*1400*/  LOP3.LUT R57, R58, 0x100, RZ, 0xfc, !PT ;  /* 0x000001003a397812 */ /* 0x000fc400078efcff */
[----:B------:R-:W-:Y:S02]  /*1410*/  LOP3.LUT R59, R58, 0xe0, RZ, 0xfc, !PT ;  /* 0x000000e03a3b7812 */ /* 0x000fe400078efcff */
[----:B------:R1:W-:Y:S01]  /*1420*/  @!P4 STG.E.U16 desc[UR4][R2.64+0x40], R62 ;  /* 0x0000403e0200c986 */ /* 0x0003e2000c101504 */
[----:B------:R-:W-:Y:S01]  /*1430*/  ISETP.GE.AND P4, PT, R57, UR8, PT ;  /* 0x0000000839007c0c */ /* 0x000fe2000bf86270 */
[C---:B------:R-:W-:Y:S01]  /*1440*/  @!P0 FFMA.FTZ R52, -R70.reuse, R52, R53 ;  /* 0x0000003446348223 */ /* 0x040fe20000010135 */
[----:B------:R-:W-:Y:S01]  /*1450*/  @!P2 F2FP.F16.F32.PACK_AB R56, RZ, R56 ;  /* 0x00000038ff38a23e */ /* 0x000fe200000000ff */
[----:B------:R1:W-:Y:S01]  /*1460*/  @!P3 STG.E.U16 desc[UR4][R2.64], R61 ;  /* 0x0000003d0200b986 */ /* 0x0003e2000c101504 */
[----:B------:R-:W-:Y:S01]  /*1470*/  ISETP.GE.AND P3, PT, R59, UR8, PT ;  /* 0x000000083b007c0c */ /* 0x000fe2000bf66270 */
[----:B------:R-:W-:Y:S01]  /*1480*/  @!P1 FFMA.FTZ R54, -R70, R54, R55 ;  /* 0x0000003646369223 */ /* 0x000fe20000010137 */
[C---:B------:R-:W-:Y:S01]  /*1490*/  LOP3.LUT R59, R58.reuse, 0x120, RZ, 0xfc, !PT ;  /* 0x000001203a3b7812 */ /* 0x040fe200078efcff */
[----:B------:R1:W-:Y:S01]  /*14a0*/  @!P5 STG.E.U16 desc[UR4][R2.64+0x80], R65 ;  /* 0x000080410200d986 */ /* 0x0003e2000c101504 */
[----:B------:R-:W-:-:S02]  /*14b0*/  LOP3.LUT R55, R58, 0x160, RZ, 0xfc, !PT ;  /* 0x000001603a377812 */ /* 0x000fc400078efcff */
[----:B------:R-:W-:Y:S01]  /*14c0*/  ISETP.GE.AND P5, PT, R59, UR8, PT ;  /* 0x000000083b007c0c */ /* 0x000fe2000bfa6270 */
[----:B------:R1:W-:Y:S01]  /*14d0*/  @!P2 STG.E.U16 desc[UR4][R2.64+0x100], R56 ;  /* 0x000100380200a986 */ /* 0x0003e2000c101504 */
[----:B------:R-:W-:Y:S01]  /*14e0*/  @!P0 F2FP.F16.F32.PACK_AB R52, RZ, R52 ;  /* 0x00000034ff34823e */ /* 0x000fe200000000ff */
[C---:B------:R-:W-:Y:S01]  /*14f0*/  @!P4 FFMA.FTZ R48, -R70.reuse, R48, R49 ;  /* 0x000000304630c223 */ /* 0x040fe20000010131 */
[----:B------:R-:W-:Y:S02]  /*1500*/  @!P6 F2FP.F16.F32.PACK_AB R66, RZ, R66 ;  /* 0x00000042ff42e23e */ /* 0x000fe400000000ff */
[----:B------:R-:W-:Y:S01]  /*1510*/  ISETP.GE.AND P2, PT, R55, UR8, PT ;  /* 0x0000000837007c0c */ /* 0x000fe2000bf46270 */
[----:B------:R-:W-:Y:S01]  /*1520*/  @!P3 FFMA.FTZ R50, -R70, R50, R51 ;  /* 0x000000324632b223 */ /* 0x000fe20000010133 */
[----:B------:R-:W-:Y:S01]  /*1530*/  LOP3.LUT R51, R58, 0x1a0, RZ, 0xfc, !PT ;  /* 0x000001a03a337812 */ /* 0x000fe200078efcff */
[----:B------:R1:W-:Y:S01]  /*1540*/  @!P0 STG.E.U16 desc[UR4][R2.64+0x180], R52 ;  /* 0x0001803402008986 */ /* 0x0003e2000c101504 */
[----:B------:R-:W-:-:S02]  /*1550*/  @!P4 F2FP.F16.F32.PACK_AB R48, RZ, R48 ;  /* 0x00000030ff30c23e */ /* 0x000fc400000000ff */
[----:B------:R-:W-:Y:S01]  /*1560*/  LOP3.LUT R53, R58, 0x140, RZ, 0xfc, !PT ;  /* 0x000001403a357812 */ /* 0x000fe200078efcff */
        /* <DEDUP_REMOVED lines=8> */
[----:B------:R-:W-:-:S02]  /*15f0*/  @!P1 F2FP.F16.F32.PACK_AB R54, RZ, R54 ;  /* 0x00000036ff36923e */ /* 0x000fc400000000ff */
[----:B------:R-:W-:Y:S02]  /*1600*/  LOP3.LUT R49, R58, 0x180, RZ, 0xfc, !PT ;  /* 0x000001803a317812 */ /* 0x000fe400078efcff */
[----:B------:R-:W-:Y:S01]  /*1610*/  @!P3 F2FP.F16.F32.PACK_AB R50, RZ, R50 ;  /* 0x00000032ff32b23e */ /* 0x000fe200000000ff */
[----:B------:R1:W-:Y:S01]  /*1620*/  @!P1 STG.E.U16 desc[UR4][R2.64+0x140], R54 ;  /* 0x0001403602009986 */ /* 0x0003e2000c101504 */
[----:B------:R-:W-:Y:S01]  /*1630*/  ISETP.GE.AND P1, PT, R49, UR8, PT ;  /* 0x0000000831007c0c */ /* 0x000fe2000bf26270 */
[C---:B------:R-:W-:Y:S01]  /*1640*/  @!P0 FFMA.FTZ R38, -R70.reuse, R38, R39 ;  /* 0x0000002646268223 */ /* 0x040fe20000010127 */
[----:B------:R-:W-:Y:S01]  /*1650*/  @!P2 F2FP.F16.F32.PACK_AB R42, RZ, R42 ;  /* 0x0000002aff2aa23e */ /* 0x000fe200000000ff */
[----:B------:R-:W-:Y:S01]  /*1660*/  @!P4 FFMA.FTZ R34, -R70, R34, R35 ;  /* 0x000000224622c223 */ /* 0x000fe20000010123 */
[----:B------:R-:W-:Y:S01]  /*1670*/  LOP3.LUT R39, R58, 0x240, RZ, 0xfc, !PT ;  /* 0x000002403a277812 */ /* 0x000fe200078efcff */
[----:B------:R-:W-:Y:S01]  /*1680*/  @!P6 FFMA.FTZ R44, -R70, R44, R45 ;  /* 0x0000002c462ce223 */ /* 0x000fe2000001012d */
[----:B------:R-:W-:Y:S01]  /*1690*/  LOP3.LUT R45, R58, 0x1c0, RZ, 0xfc, !PT ;  /* 0x000001c03a2d7812 */ /* 0x000fe200078efcff */
[----:B------:R1:W-:Y:S01]  /*16a0*/  @!P3 STG.E.U16 desc[UR4][R2.64+0x1c0], R50 ;  /* 0x0001c0320200b986 */ /* 0x0003e2000c101504 */
[----:B------:R-:W-:-:S02]  /*16b0*/  @!P0 F2FP.F16.F32.PACK_AB R38, RZ, R38 ;  /* 0x00000026ff26823e */ /* 0x000fc400000000ff */
[----:B------:R-:W-:Y:S01]  /*16c0*/  LOP3.LUT R35, R58, 0x280, RZ, 0xfc, !PT ;  /* 0x000002803a237812 */ /* 0x000fe200078efcff */
[----:B------:R1:W-:Y:S01]  /*16d0*/  @!P2 STG.E.U16 desc[UR4][R2.64+0x2c0], R42 ;  /* 0x0002c02a0200a986 */ /* 0x0003e2000c101504 */
[----:B------:R-:W-:Y:S01]  /*16e0*/  @!P4 F2FP.F16.F32.PACK_AB R34, RZ, R34 ;  /* 0x00000022ff22c23e */ /* 0x000fe200000000ff */
[----:B------:R-:W-:Y:S01]  /*16f0*/  @!P1 FFMA.FTZ R40, -R70, R40, R41 ;  /* 0x0000002846289223 */ /* 0x000fe20000010129 */
[----:B------:R-:W-:Y:S01]  /*1700*/  ISETP.GE.AND P3, PT, R45, UR8, PT ;  /* 0x000000082d007c0c */ /* 0x000fe2000bf66270 */
[----:B------:R1:W-:Y:S01]  /*1710*/  @!P0 STG.E.U16 desc[UR4][R2.64+0x340], R38 ;  /* 0x0003402602008986 */ /* 0x0003e2000c101504 */
[----:B------:R-:W-:Y:S02]  /*1720*/  ISETP.GE.AND P2, PT, R39, UR8, PT ;  /* 0x0000000827007c0c */ /* 0x000fe4000bf46270 */
[----:B------:R-:W-:Y:S02]  /*1730*/  ISETP.GE.AND P0, PT, R35, UR8, PT ;  /* 0x0000000823007c0c */ /* 0x000fe4000bf06270 */
[----:B------:R-:W-:-:S02]  /*1740*/  PRMT R35, R34, 0x7610, R35 ;  /* 0x0000761022237816 */ /* 0x000fc40000000023 */
[----:B------:R-:W2:Y:S01]  /*1750*/  S2R R34, SR_TID.X ;  /* 0x0000000000227919 */ /* 0x000ea20000002100 */
[----:B------:R-:W-:Y:S02]  /*1760*/  @!P5 F2FP.F16.F32.PACK_AB R46, RZ, R46 ;  /* 0x0000002eff2ed23e */ /* 0x000fe400000000ff */
[----:B------:R-:W-:Y:S01]  /*1770*/  LOP3.LUT R41, R58, 0x200, RZ, 0xfc, !PT ;  /* 0x000002003a297812 */ /* 0x000fe200078efcff */
[----:B------:R1:W-:Y:S01]  /*1780*/  @!P4 STG.E.U16 desc[UR4][R2.64+0x3c0], R35 ;  /* 0x0003c0230200c986 */ /* 0x0003e2000c101504 */
[----:B------:R-:W-:Y:S01]  /*1790*/  @!P1 F2FP.F16.F32.PACK_AB R40, RZ, R40 ;  /* 0x00000028ff28923e */ /* 0x000fe200000000ff */
[C---:B------:R-:W-:Y:S01]  /*17a0*/  @!P3 FFMA.FTZ R36, -R70.reuse, R36, R37 ;  /* 0x000000244624b223 */ /* 0x040fe20000010125 */
[C---:B------:R-:W-:Y:S01]  /*17b0*/  @!P2 FFMA.FTZ R28, -R70.reuse, R28, R29 ;  /* 0x0000001c461ca223 */ /* 0x040fe2000001011d */
[----:B------:R1:W-:Y:S01]  /*17c0*/  @!P5 STG.E.U16 desc[UR4][R2.64+0x240], R46 ;  /* 0x0002402e0200d986 */ /* 0x0003e2000c101504 */
[----:B------:R-:W-:Y:S01]  /*17d0*/  ISETP.GE.AND P5, PT, R41, UR8, PT ;  /* 0x0000000829007c0c */ /* 0x000fe2000bfa6270 */
[----:B------:R-:W-:Y:S01]  /*17e0*/  @!P0 FFMA.FTZ R24, -R70, R24, R25 ;  /* 0x0000001846188223 */ /* 0x000fe20000010119 */
[----:B------:R-:W-:Y:S01]  /*17f0*/  LOP3.LUT R37, R58, 0x260, RZ, 0xfc, !PT ;  /* 0x000002603a257812 */ /* 0x000fe200078efcff */
[----:B------:R1:W-:Y:S01]  /*1800*/  @!P1 STG.E.U16 desc[UR4][R2.64+0x300], R40 ;  /* 0x0003002802009986 */ /* 0x0003e2000c101504 */
[----:B------:R-:W-:-:S02]  /*1810*/  @!P6 F2FP.F16.F32.PACK_AB R44, RZ, R44 ;  /* 0x0000002cff2ce23e */ /* 0x000fc400000000ff */
[----:B------:R-:W-:Y:S02]  /*1820*/  ISETP.GE.AND P1, PT, R37, UR8, PT ;  /* 0x0000000825007c0c */ /* 0x000fe4000bf26270 */
[----:B------:R-:W-:Y:S01]  /*1830*/  @!P2 F2FP.F16.F32.PACK_AB R28, RZ, R28 ;  /* 0x0000001cff1ca23e */ /* 0x000fe200000000ff */
[----:B------:R1:W-:Y:S01]  /*1840*/  @!P6 STG.E.U16 desc[UR4][R2.64+0x280], R44 ;  /* 0x0002802c0200e986 */ /* 0x0003e2000c101504 */
[----:B------:R-:W-:Y:S02]  /*1850*/  LOP3.LUT R43, R58, 0x220, RZ, 0xfc, !PT ;  /* 0x000002203a2b7812 */ /* 0x000fe400078efcff */
[----:B------:R-:W-:Y:S01]  /*1860*/  @!P3 F2FP.F16.F32.PACK_AB R36, RZ, R36 ;  /* 0x00000024ff24b23e */ /* 0x000fe200000000ff */
        /* <DEDUP_REMOVED lines=11> */
[----:B------:R-:W-:Y:S01]  /*1920*/  @!P5 F2FP.F16.F32.PACK_AB R32, RZ, R32 ;  /* 0x00000020ff20d23e */ /* 0x000fe200000000ff */
        /* <DEDUP_REMOVED lines=9> */
[----:B------:R-:W-:Y:S02]  /*19c0*/  @!P6 F2FP.F16.F32.PACK_AB R30, RZ, R30 ;  /* 0x0000001eff1ee23e */ /* 0x000fe400000000ff */
[----:B------:R-:W-:Y:S01]  /*19d0*/  @!P0 F2FP.F16.F32.PACK_AB R24, RZ, R24 ;  /* 0x00000018ff18823e */ /* 0x000fe200000000ff */
[----:B------:R-:W-:Y:S01]  /*19e0*/  VIADD R15, R34, 0x360 ;  /* 0x00000360220f7836 */ /* 0x000fe20000000000 */
[----:B------:R-:W-:Y:S01]  /*19f0*/  LOP3.LUT R27, R58, 0x300, RZ, 0xfc, !PT ;  /* 0x000003003a1b7812 */ /* 0x000fe200078efcff */
[----:B------:R1:W-:Y:S01]  /*1a00*/  @!P6 STG.E.U16 desc[UR4][R2.64+0x440], R30 ;  /* 0x0004401e0200e986 */ /* 0x0003e2000c101504 */
[----:B------:R-:W-:Y:S01]  /*1a10*/  @!P3 F2FP.F16.F32.PACK_AB R22, RZ, R22 ;  /* 0x00000016ff16b23e */ /* 0x000fe200000000ff */
[----:B------:R-:W-:Y:S01]  /*1a20*/  @!P4 FFMA.FTZ R20, -R70, R20, R21 ;  /* 0x000000144614c223 */ /* 0x000fe20000010115 */
[----:B------:R-:W-:Y:S01]  /*1a30*/  ISETP.GE.AND P6, PT, R27, UR8, PT ;  /* 0x000000081b007c0c */ /* 0x000fe2000bfc6270 */
[----:B------:R1:W-:Y:S01]  /*1a40*/  @!P0 STG.E.U16 desc[UR4][R2.64+0x500], R24 ;  /* 0x0005001802008986 */ /* 0x0003e2000c101504 */
[----:B------:R-:W-:Y:S01]  /*1a50*/  ISETP.GE.AND P0, PT, R15, UR8, PT ;  /* 0x000000080f007c0c */ /* 0x000fe2000bf06270 */
[----:B------:R-:W-:-:S02]  /*1a60*/  VIADD R15, R34, 0x380 ;  /* 0x00000380220f7836 */ /* 0x000fc40000000000 */
[----:B------:R-:W-:Y:S01]  /*1a70*/  @!P5 FFMA.FTZ R18, -R70, R18, R19 ;  /* 0x000000124612d223 */ /* 0x000fe20000010113 */
[----:B------:R1:W-:Y:S01]  /*1a80*/  @!P3 STG.E.U16 desc[UR4][R2.64+0x540], R22 ;  /* 0x000540160200b986 */ /* 0x0003e2000c101504 */
[----:B------:R-:W-:Y:S02]  /*1a90*/  @!P1 F2FP.F16.F32.PACK_AB R26, RZ, R26 ;  /* 0x0000001aff1a923e */ /* 0x000fe400000000ff */
[----:B------:R-:W-:Y:S01]  /*1aa0*/  ISETP.GE.AND P3, PT, R15, UR8, PT ;  /* 0x000000080f007c0c */ /* 0x000fe2000bf66270 */
[C---:B------:R-:W-:Y:S01]  /*1ab0*/  VIADD R15, R34.reuse, 0x3a0 ;  /* 0x000003a0220f7836 */ /* 0x040fe20000000000 */
[----:B------:R-:W-:Y:S01]  /*1ac0*/  @!P4 F2FP.F16.F32.PACK_AB R20, RZ, R20 ;  /* 0x00000014ff14c23e */ /* 0x000fe200000000ff */
[----:B------:R-:W-:Y:S01]  /*1ad0*/  VIADD R34, R34, 0x3c0 ;  /* 0x000003c022227836 */ /* 0x000fe20000000000 */
[----:B------:R-:W-:Y:S01]  /*1ae0*/  @!P5 F2FP.F16.F32.PACK_AB R18, RZ, R18 ;  /* 0x00000012ff12d23e */ /* 0x000fe200000000ff */
        /* <DEDUP_REMOVED lines=10> */
[----:B------:R-:W-:Y:S02]  /*1b90*/  @!P6 F2FP.F16.F32.PACK_AB R16, RZ, R16 ;  /* 0x00000010ff10e23e */ /* 0x000fe400000000ff */
[----:B------:R-:W-:Y:S02]  /*1ba0*/  @!P2 F2FP.F16.F32.PACK_AB R14, RZ, R14 ;  /* 0x0000000eff0ea23e */ /* 0x000fe400000000ff */
        /* <DEDUP_REMOVED lines=10> */
[----:B------:R1:W-:Y:S01]  /*1c50*/  @!P0 STG.E.U16 desc[UR4][R2.64+0x6c0], R10 ;  /* 0x0006c00a02008986 */ /* 0x0003e2000c101504 */
[----:B------:R-:W-:-:S03]  /*1c60*/  @!P5 F2FP.F16.F32.PACK_AB R71, RZ, R71 ;  /* 0x00000047ff47d23e */ /* 0x000fc600000000ff */
        /* <DEDUP_REMOVED lines=9> */
.L_x_3920:
        /* <DEDUP_REMOVED lines=16> */
.L_x_11266:


//--------------------- .text._ZN43_GLOBAL__N__9ae7fba5_10_SoftMax_cu_9f978f6321softmax_warp_backwardIN3c104HalfES2_fLi9ELb0ELb0EEEvPT0_PKT_S7_iiiPKb --------------------------
	.section	.text._ZN43_GLOBAL__N__9ae7fba5_10_SoftMax_cu_9f978f6321softmax_warp_backwardIN3c104HalfES2_fLi9ELb0ELb0EEEvPT0_PKT_S7_iiiPKb,"ax",@progbits
	.align	128
.text._ZN43_GLOBAL__N__9ae7fba5_10_SoftMax_cu_9f978f6321softmax_warp_backwardIN3c104HalfES2_fLi9ELb0ELb0EEEvPT0_PKT_S7_iiiPKb:
        .type           _ZN43_GLOBAL__N__9ae7fba5_10_SoftMax_cu_9f978f6321softmax_warp_backwardIN3c104HalfES2_fLi9ELb0ELb0EEEvPT0_PKT_S7_iiiPKb,@function
        .size           _ZN43_GLOBAL__N__9ae7fba5_10_SoftMax_cu_9f978f6321softmax_warp_backwardIN3c104HalfES2_fLi9ELb0ELb0EEEvPT0_PKT_S7_iiiPKb,(.L_x_11267 - _ZN43_GLOBAL__N__9ae7fba5_10_SoftMax_cu_9f978f6321softmax_warp_backwardIN3c104HalfES2_fLi9ELb0ELb0EEEvPT0_PKT_S7_iiiPKb)
        .other          _ZN43_GLOBAL__N__9ae7fba5_10_SoftMax_cu_9f978f6321softmax_warp_backwardIN3c104HalfES2_fLi9ELb0ELb0EEEvPT0_PKT_S7_iiiPKb,@"STO_CUDA_ENTRY STV_DEFAULT"
_ZN43_GLOBAL__N__9ae7fba5_10_SoftMax_cu_9f978f6321softmax_warp_backwardIN3c104HalfES2_fLi9ELb0ELb0EEEvPT0_PKT_S7_iiiPKb:
        /* <DEDUP_REMOVED lines=20> */
[C---:B------:R-:W-:Y:S01]  /*0140*/  VIADD R7, R0.reuse, 0x20 ;  /* 0x0000002000077836 */ /* 0x040fe20000000000 */
[C---:B------:R-:W-:Y:S02]  /*0150*/  IADD3 R8, PT, PT, R0.reuse, 0x60, RZ ;  /* 0x0000006000087810 */ /* 0x040fe40007ffe0ff */
[----:B------:R-:W-:Y:S02]  /*0160*/  CS2R R30, SRZ ;  /* 0x00000000001e7805 */ /* 0x000fe4000001ff00 */
[----:B------:R-:W-:Y:S01]  /*0170*/  ISETP.GE.AND P6, PT, R7, UR8, PT ;  /* 0x0000000807007c0c */ /* 0x000fe2000bfc6270 */
[----:B------:R-:W-:Y:S01]  /*0180*/  VIADD R7, R0, 0x40 ;  /* 0x0000004000077836 */ /* 0x000fe20000000000 */
[----:B------:R-:W-:Y:S01]  /*0190*/  ISETP.GE.AND P1, PT, R8, UR8, PT ;  /* 0x0000000808007c0c */ /* 0x000fe2000bf26270 */
[----:B------:R-:W-:Y:S01]  /*01a0*/  VIADD R8, R0, 0x80 ;  /* 0x0000008000087836 */ /* 0x000fe20000000000 */
[----:B------:R-:W-:-:S02]  /*01b0*/  ISETP.LT.OR P4, PT, R19, 0x1, P6 ;  /* 0x000000011300780c */ /* 0x000fc40003781670 */
[----:B------:R-:W-:Y:S02]  /*01c0*/  ISETP.GE.AND P3, PT, R7, UR8, PT ;  /* 0x0000000807007c0c */ /* 0x000fe4000bf66270 */
[C---:B------:R-:W-:Y:S02]  /*01d0*/  ISETP.LT.OR P1, PT, R19.reuse, 0x1, P1 ;  /* 0x000000011300780c */ /* 0x040fe40000f21670 */
[----:B------:R-:W-:Y:S02]  /*01e0*/  ISETP.LT.OR P3, PT, R19, 0x1, P3 ;  /* 0x000000011300780c */ /* 0x000fe40001f61670 */
[----:B------:R-:W-:Y:S01]  /*01f0*/  ISETP.GE.AND P2, PT, R8, UR8, PT ;  /* 0x0000000808007c0c */ /* 0x000fe2000bf46270 */
[----:B------:R-:W-:-:S04]  /*0200*/  VIADD R8, R0, 0xa0 ;  /* 0x000000a000087836 */ /* 0x000fc80000000000 */
[----:B------:R-:W4:Y:S01]  /*0210*/  @!P4 LDG.E.U16 R17, desc[UR4][R2.64+0x40] ;  /* 0x000040040211c981 */ /* 0x000f22000c1e1500 */
[----:B------:R-:W-:-:S03]  /*0220*/  ISETP.LT.OR P2, PT, R19, 0x1, P2 ;  /* 0x000000011300780c */ /* 0x000fc60001741670 */
[----:B------:R-:W4:Y:S04]  /*0230*/  @!P4 LDG.E.U16 R7, desc[UR4][R4.64+0x40] ;  /* 0x000040040407c981 */ /* 0x000f28000c1e1500 */
[----:B------:R-:W4:Y:S04]  /*0240*/  @!P3 LDG.E.U16 R10, desc[UR4][R4.64+0x80] ;  /* 0x00008004040ab981 */ /* 0x000f28000c1e1500 */
[----:B------:R-:W4:Y:S04]  /*0250*/  @!P1 LDG.E.U16 R11, desc[UR4][R2.64+0xc0] ;  /* 0x0000c004020b9981 */ /* 0x000f28000c1e1500 */
[----:B------:R-:W4:Y:S04]  /*0260*/  @!P2 LDG.E.U16 R14, desc[UR4][R4.64+0x100] ;  /* 0x00010004040ea981 */ /* 0x000f28000c1e1500 */
[----:B------:R-:W4:Y:S04]  /*0270*/  @!P1 LDG.E.U16 R12, desc[UR4][R4.64+0xc0] ;  /* 0x0000c004040c9981 */ /* 0x000f28000c1e1500 */
[----:B------:R-:W4:Y:S01]  /*0280*/  @!P2 LDG.E.U16 R13, desc[UR4][R2.64+0x100] ;  /* 0x00010004020da981 */ /* 0x000f22000c1e1500 */
[----:B--2---:R-:W-:-:S03]  /*0290*/  @!P0 HADD2.F32 R31, -RZ, R9.H0_H0 ;  /* 0x20000009ff1f8230 */ /* 0x004fc60000004100 */
[----:B------:R-:W2:Y:S01]  /*02a0*/  @!P3 LDG.E.U16 R9, desc[UR4][R2.64+0x80] ;  /* 0x000080040209b981 */ /* 0x000ea2000c1e1500 */
[----:B---3--:R-:W-:Y:S01]  /*02b0*/  @!P0 HADD2.F32 R30, -RZ, R6.H0_H0 ;  /* 0x20000006ff1e8230 */ /* 0x008fe20000004100 */
[----:B------:R-:W-:-:S04]  /*02c0*/  ISETP.GE.AND P0, PT, R8, UR8, PT ;  /* 0x0000000808007c0c */ /* 0x000fc8000bf06270 */
[----:B------:R-:W-:-:S13]  /*02d0*/  ISETP.LT.OR P0, PT, R19, 0x1, P0 ;  /* 0x000000011300780c */ /* 0x000fda0000701670 */
[----:B------:R-:W3:Y:S04]  /*02e0*/  @!P0 LDG.E.U16 R15, desc[UR4][R2.64+0x140] ;  /* 0x00014004020f8981 */ /* 0x000ee8000c1e1500 */
[----:B------:R-:W3:Y:S01]  /*02f0*/  @!P0 LDG.E.U16 R16, desc[UR4][R4.64+0x140] ;  /* 0x0001400404108981 */ /* 0x000ee2000c1e1500 */
[----:B------:R-:W-:Y:S01]  /*0300*/  CS2R R28, SRZ ;  /* 0x00000000001c7805 */ /* 0x000fe2000001ff00 */
[----:B----4-:R-:W-:Y:S01]  /*0310*/  @!P4 HADD2.F32 R29, -RZ, R17.H0_H0 ;  /* 0x20000011ff1dc230 */ /* 0x010fe20000004100 */
[C---:B------:R-:W-:Y:S01]  /*0320*/  IADD3 R17, PT, PT, R0.reuse, 0xc0, RZ ;  /* 0x000000c000117810 */ /* 0x040fe20007ffe0ff */
[----:B------:R-:W-:Y:S02]  /*0330*/  VIADD R18, R0, 0xe0 ;  /* 0x000000e000127836 */ /* 0x000fe40000000000 */
[----:B------:R-:W-:Y:S01]  /*0340*/  @!P4 HADD2.F32 R28, -RZ, R7.H0_H0 ;  /* 0x20000007ff1cc230 */ /* 0x000fe20000004100 */
[----:B------:R-:W-:-:S02]  /*0350*/  CS2R R6, SRZ ;  /* 0x0000000000067805 */ /* 0x000fc4000001ff00 */
[----:B------:R-:W-:Y:S01]  /*0360*/  ISETP.GE.AND P4, PT, R17, UR8, PT ;  /* 0x0000000811007c0c */ /* 0x000fe2000bf86270 */
[----:B------:R-:W-:-:S03]  /*0370*/  @!P3 HADD2.F32 R7, -RZ, R10.H0_H0 ;  /* 0x2000000aff07b230 */ /* 0x000fc60000004100 */
[----:B------:R-:W-:Y:S01]  /*0380*/  ISETP.LT.OR P4, PT, R19, 0x1, P4 ;  /* 0x000000011300780c */ /* 0x000fe20002781670 */
[----:B------:R-:W-:Y:S02]  /*0390*/  IMAD.MOV.U32 R8, RZ, RZ, RZ ;  /* 0x000000ffff087224 */ /* 0x000fe400078e00ff */
[C---:B------:R-:W-:Y:S02]  /*03a0*/  VIADD R17, R0.reuse, 0x100 ;  /* 0x0000010000117836 */ /* 0x040fe40000000000 */
[----:B------:R-:W-:Y:S01]  /*03b0*/  @!P1 HADD2.F32 R8, -RZ, R11.H0_H0 ;  /* 0x2000000bff089230 */ /* 0x000fe20000004100 */
[----:B------:R-:W-:Y:S01]  /*03c0*/  CS2R R10, SRZ ;  /* 0x00000000000a7805 */ /* 0x000fe2000001ff00 */
[----:B------:R-:W-:Y:S02]  /*03d0*/  @!P2 HADD2.F32 R11, -RZ, R14.H0_H0 ;  /* 0x2000000eff0ba230 */ /* 0x000fe40000004100 */
[----:B------:R-:W-:Y:S02]  /*03e0*/  VIADD R14, R0, 0x120 ;  /* 0x00000120000e7836 */ /* 0x000fe40000000000 */
[----:B------:R-:W-:-:S03]  /*03f0*/  @!P2 HADD2.F32 R10, -RZ, R13.H0_H0 ;  /* 0x2000000dff0aa230 */ /* 0x000fc60000004100 */
[----:B------:R-:W-:Y:S01]  /*0400*/  ISETP.GE.AND P2, PT, R14, UR8, PT ;  /* 0x000000080e007c0c */ /* 0x000fe2000bf46270 */
[----:B--2---:R-:W-:Y:S01]  /*0410*/  @!P3 HADD2.F32 R6, -RZ, R9.H0_H0 ;  /* 0x20000009ff06b230 */ /* 0x004fe20000004100 */
[----:B------:R-:W-:Y:S01]  /*0420*/  ISETP.GE.AND P3, PT, R18, UR8, PT ;  /* 0x0000000812007c0c */ /* 0x000fe2000bf66270 */
[----:B------:R-:W-:Y:S01]  /*0430*/  HFMA2 R9, -RZ, RZ, 0, 0 ;  /* 0x00000000ff097431 */ /* 0x000fe200000001ff */
[----:B------:R-:W2:Y:S02]  /*0440*/  @!P4 LDG.E.U16 R18, desc[UR4][R4.64+0x180] ;  /* 0x000180040412c981 */ /* 0x000ea4000c1e1500 */
[----:B------:R-:W-:Y:S01]  /*0450*/  ISETP.LT.OR P3, PT, R19, 0x1, P3 ;  /* 0x000000011300780c */ /* 0x000fe20001f61670 */
[----:B------:R-:W-:Y:S01]  /*0460*/  @!P1 HADD2.F32 R9, -RZ, R12.H0_H0 ;  /* 0x2000000cff099230 */ /* 0x000fe20000004100 */
[----:B------:R-:W-:Y:S02]  /*0470*/  ISETP.GE.AND P1, PT, R17, UR8, PT ;  /* 0x0000000811007c0c */ /* 0x000fe4000bf26270 */
[----:B------:R-:W-:Y:S01]  /*0480*/  CS2R R12, SRZ ;  /* 0x00000000000c7805 */ /* 0x000fe2000001ff00 */
[----:B------:R-:W4:Y:S01]  /*0490*/  @!P4 LDG.E.U16 R17, desc[UR4][R2.64+0x180] ;  /* 0x000180040211c981 */ /* 0x000f22000c1e1500 */
[----:B------:R-:W-:-:S07]  /*04a0*/  ISETP.LT.OR P1, PT, R19, 0x1, P1 ;  /* 0x000000011300780c */ /* 0x000fce0000f21670 */
[----:B------:R-:W4:Y:S01]  /*04b0*/  @!P3 LDG.E.U16 R20, desc[UR4][R2.64+0x1c0] ;  /* 0x0001c0040214b981 */ /* 0x000f22000c1e1500 */
[----:B---3--:R-:W-:-:S03]  /*04c0*/  @!P0 HADD2.F32 R12, -RZ, R15.H0_H0 ;  /* 0x2000000fff0c8230 */ /* 0x008fc60000004100 */
[----:B------:R-:W3:Y:S01]  /*04d0*/  @!P3 LDG.E.U16 R21, desc[UR4][R4.64+0x1c0] ;  /* 0x0001c0040415b981 */ /* 0x000ee2000c1e1500 */
[----:B------:R-:W-:Y:S01]  /*04e0*/  @!P0 HADD2.F32 R13, -RZ, R16.H0_H0 ;  /* 0x20000010ff0d8230 */ /* 0x000fe20000004100 */
[----:B------:R-:W-:Y:S02]  /*04f0*/  ISETP.LT.OR P0, PT, R19, 0x1, P2 ;  /* 0x000000011300780c */ /* 0x000fe40001701670 */
[----:B------:R-:W3:Y:S04]  /*0500*/  @!P1 LDG.E.U16 R22, desc[UR4][R2.64+0x200] ;  /* 0x0002000402169981 */ /* 0x000ee8000c1e1500 */
[----:B------:R-:W3:Y:S07]  /*0510*/  @!P1 LDG.E.U16 R23, desc[UR4][R4.64+0x200] ;  /* 0x0002000404179981 */ /* 0x000eee000c1e1500 */
[----:B------:R-:W3:Y:S04]  /*0520*/  @!P0 LDG.E.U16 R24, desc[UR4][R2.64+0x240] ;  /* 0x0002400402188981 */ /* 0x000ee8000c1e1500 */
[----:B------:R-:W3:Y:S01]  /*0530*/  @!P0 LDG.E.U16 R25, desc[UR4][R4.64+0x240] ;  /* 0x0002400404198981 */ /* 0x000ee2000c1e1500 */
[----:B------:R-:W-:Y:S01]  /*0540*/  CS2R R14, SRZ ;  /* 0x00000000000e7805 */ /* 0x000fe2000001ff00 */
[----:B--2---:R-:W-:-:S02]  /*0550*/  @!P4 HADD2.F32 R15, -RZ, R18.H0_H0 ;  /* 0x20000012ff0fc230 */ /* 0x004fc40000004100 */
[----:B----4-:R-:W-:Y:S01]  /*0560*/  @!P4 HADD2.F32 R14, -RZ, R17.H0_H0 ;  /* 0x20000011ff0ec230 */ /* 0x010fe20000004100 */
[----:B------:R-:W-:Y:S02]  /*0570*/  CS2R R16, SRZ ;  /* 0x0000000000107805 */ /* 0x000fe4000001ff00 */
[----:B------:R-:W-:Y:S01]  /*0580*/  ISETP.GE.AND P4, PT, R19, 0x1, PT ;  /* 0x000000011300780c */ /* 0x000fe20003f86270 */
[----:B------:R-:W-:Y:S01]  /*0590*/  @!P3 HADD2.F32 R16, -RZ, R20.H0_H0 ;  /* 0x20000014ff10b230 */ /* 0x000fe20000004100 */
[----:B------:R-:W-:Y:S01]  /*05a0*/  IADD3 R20, PT, PT, R0, 0x140, RZ ;  /* 0x0000014000147810 */ /* 0x000fe20007ffe0ff */
[----:B---3--:R-:W-:-:S03]  /*05b0*/  @!P3 HADD2.F32 R17, -RZ, R21.H0_H0 ;  /* 0x20000015ff11b230 */ /* 0x008fc60000004100 */
[----:B------:R-:W-:Y:S01]  /*05c0*/  ISETP.GE.OR P3, PT, R20, UR8, !P4 ;  /* 0x0000000814007c0c */ /* 0x000fe2000e766670 */
[C---:B------:R-:W-:Y:S01]  /*05d0*/  VIADD R20, R0.reuse, 0x160 ;  /* 0x0000016000147836 */ /* 0x040fe20000000000 */
[----:B------:R-:W-:Y:S01]  /*05e0*/  CS2R R18, SRZ ;  /* 0x0000000000127805 */ /* 0x000fe2000001ff00 */
[----:B------:R-:W-:Y:S01]  /*05f0*/  @!P1 HADD2.F32 R18, -RZ, R22.H0_H0 ;  /* 0x20000016ff129230 */ /* 0x000fe20000004100 */
[----:B------:R-:W-:Y:S01]  /*0600*/  IADD3 R22, PT, PT, R0, 0x180, RZ ;  /* 0x0000018000167810 */ /* 0x000fe20007ffe0ff */
[----:B------:R-:W-:Y:S01]  /*0610*/  @!P1 HADD2.F32 R19, -RZ, R23.H0_H0 ;  /* 0x20000017ff139230 */ /* 0x000fe20000004100 */
[----:B------:R-:W-:Y:S02]  /*0620*/  ISETP.GE.OR P1, PT, R20, UR8, !P4 ;  /* 0x0000000814007c0c */ /* 0x000fe4000e726670 */
[----:B------:R-:W-:-:S05]  /*0630*/  CS2R R20, SRZ ;  /* 0x0000000000147805 */ /* 0x000fca000001ff00 */
[----:B------:R-:W2:Y:S01]  /*0640*/  @!P3 LDG.E.U16 R26, desc[UR4][R4.64+0x280] ;  /* 0x00028004041ab981 */ /* 0x000ea2000c1e1500 */
[----:B------:R-:W-:Y:S02]  /*0650*/  @!P0 HADD2.F32 R20, -RZ, R24.H0_H0 ;  /* 0x20000018ff148230 */ /* 0x000fe40000004100 */
[----:B------:R-:W-:Y:S01]  /*0660*/  @!P0 HADD2.F32 R21, -RZ, R25.H0_H0 ;  /* 0x20000019ff158230 */ /* 0x000fe20000004100 */
[----:B------:R-:W-:Y:S01]  /*0670*/  ISETP.GE.OR P0, PT, R22, UR8, !P4 ;  /* 0x0000000816007c0c */ /* 0x000fe2000e706670 */
[----:B------:R-:W3:Y:S04]  /*0680*/  @!P3 LDG.E.U16 R25, desc[UR4][R2.64+0x280] ;  /* 0x000280040219b981 */ /* 0x000ee8000c1e1500 */
[----:B------:R-:W4:Y:S04]  /*0690*/  @!P1 LDG.E.U16 R27, desc[UR4][R2.64+0x2c0] ;  /* 0x0002c004021b9981 */ /* 0x000f28000c1e1500 */
[----:B------:R-:W4:Y:S04]  /*06a0*/  @!P1 LDG.E.U16 R32, desc[UR4][R4.64+0x2c0] ;  /* 0x0002c00404209981 */ /* 0x000f28000c1e1500 */
[----:B------:R-:W4:Y:S04]  /*06b0*/  @!P0 LDG.E.U16 R34, desc[UR4][R2.64+0x300] ;  /* 0x0003000402228981 */ /* 0x000f28000c1e1500 */
[----:B------:R-:W4:Y:S01]  /*06c0*/  @!P0 LDG.E.U16 R35, desc[UR4][R4.64+0x300] ;  /* 0x0003000404238981 */ /* 0x000f22000c1e1500 */
[C---:B------:R-:W-:Y:S01]  /*06d0*/  VIADD R36, R0.reuse, 0x1a0 ;  /* 0x000001a000247836 */ /* 0x040fe20000000000 */
[----:B------:R-:W-:Y:S01]  /*06e0*/  CS2R R22, SRZ ;  /* 0x0000000000167805 */ /* 0x000fe2000001ff00 */
[----:B------:R-:W-:-:S02]  /*06f0*/  VIADD R39, R0, 0x1e0 ;  /* 0x000001e000277836 */ /* 0x000fc40000000000 */
[----:B--2---:R-:W-:Y:S02]  /*0700*/  @!P3 HADD2.F32 R23, -RZ, R26.H0_H0 ;  /* 0x2000001aff17b230 */ /* 0x004fe40000004100 */
[----:B---3--:R-:W-:Y:S01]  /*0710*/  @!P3 HADD2.F32 R22, -RZ, R25.H0_H0 ;  /* 0x20000019ff16b230 */ /* 0x008fe20000004100 */
[----:B------:R-:W-:Y:S02]  /*0720*/  ISETP.GE.OR P3, PT, R36, UR8, !P4 ;  /* 0x0000000824007c0c */ /* 0x000fe4000e766670 */
[----:B------:R-:W-:Y:S02]  /*0730*/  IADD3 R36, PT, PT, R0, 0x1c0, RZ ;  /* 0x000001c000247810 */ /* 0x000fe40007ffe0ff */
[----:B------:R-:W-:Y:S01]  /*0740*/  CS2R R24, SRZ ;  /* 0x0000000000187805 */ /* 0x000fe2000001ff00 */
[----:B----4-:R-:W-:Y:S02]  /*0750*/  @!P1 HADD2.F32 R24, -RZ, R27.H0_H0 ;  /* 0x2000001bff189230 */ /* 0x010fe40000004100 */
[----:B------:R-:W-:Y:S01]  /*0760*/  @!P1 HADD2.F32 R25, -RZ, R32.H0_H0 ;  /* 0x20000020ff199230 */ /* 0x000fe20000004100 */
[----:B------:R-:W-:-:S02]  /*0770*/  ISETP.GE.OR P1, PT, R36, UR8, !P4 ;  /* 0x0000000824007c0c */ /* 0x000fc4000e726670 */
[----:B------:R-:W-:Y:S01]  /*0780*/  CS2R R26, SRZ ;  /* 0x00000000001a7805 */ /* 0x000fe2000001ff00 */
[----:B------:R-:W-:Y:S02]  /*0790*/  @!P0 HADD2.F32 R26, -RZ, R34.H0_H0 ;  /* 0x20000022ff1a8230 */ /* 0x000fe40000004100 */
[----:B------:R-:W2:Y:S01]  /*07a0*/  @!P3 LDG.E.U16 R40, desc[UR4][R2.64+0x340] ;  /* 0x000340040228b981 */ /* 0x000ea2000c1e1500 */
[----:B------:R-:W-:Y:S01]  /*07b0*/  @!P0 HADD2.F32 R27, -RZ, R35.H0_H0 ;  /* 0x20000023ff1b8230 */ /* 0x000fe20000004100 */
[----:B------:R-:W-:Y:S01]  /*07c0*/  ISETP.GE.OR P0, PT, R39, UR8, !P4 ;  /* 0x0000000827007c0c */ /* 0x000fe2000e706670 */
[----:B------:R-:W-:Y:S01]  /*07d0*/  FADD.FTZ R32, RZ, R31 ;  /* 0x0000001fff207221 */ /* 0x000fe20000010000 */
[----:B------:R-:W5:Y:S04]  /*07e0*/  @!P3 LDG.E.U16 R36, desc[UR4][R4.64+0x340] ;  /* 0x000340040424b981 */ /* 0x000f68000c1e1500 */
[----:B------:R-:W3:Y:S04]  /*07f0*/  @!P1 LDG.E.U16 R34, desc[UR4][R2.64+0x380] ;  /* 0x0003800402229981 */ /* 0x000ee8000c1e1500 */
[----:B------:R-:W5:Y:S04]  /*0800*/  @!P1 LDG.E.U16 R37, desc[UR4][R4.64+0x380] ;  /* 0x0003800404259981 */ /* 0x000f68000c1e1500 */
        /* <DEDUP_REMOVED lines=13> */
[----:B------:R-:W-:Y:S01]  /*08e0*/  FADD.FTZ R41, R41, R24 ;  /* 0x0000001829297221 */ /* 0x000fe20000010000 */
[----:B------:R-:W-:-:S03]  /*08f0*/  MOV R32, RZ ;  /* 0x000000ff00207202 */ /* 0x000fc60000000f00 */
[----:B------:R-:W-:Y:S01]  /*0900*/  FADD.FTZ R2, R41, R26 ;  /* 0x0000001a29027221 */ /* 0x000fe20000010000 */
[----:B--2---:R-:W-:-:S05]  /*0910*/  @!P3 HADD2.F32 R5, -RZ, R40.H0_H0 ;  /* 0x20000028ff05b230 */ /* 0x004fca0000004100 */
[----:B------:R-:W-:Y:S01]  /*0920*/  FADD.FTZ R3, R2, R5 ;  /* 0x0000000502037221 */ /* 0x000fe20000010000 */
[----:B---3--:R-:W-:-:S05]  /*0930*/  @!P1 HADD2.F32 R32, -RZ, R34.H0_H0 ;  /* 0x20000022ff209230 */ /* 0x008fca0000004100 */
        /* <DEDUP_REMOVED lines=11> */
[----:B------:R-:W-:-:S04]  /*09f0*/  CS2R R34, SRZ ;  /* 0x0000000000227805 */ /* 0x000fc8000001ff00 */
[----:B------:R0:W1:Y:S01]  /*0a00*/  SHFL.BFLY PT, R43, R42, 0x1, 0x1f ;  /* 0x0c201f002a2b7f89 */ /* 0x00006200000e0000 */
[----:B------:R-:W-:Y:S05]  /*0a10*/  @!P4 EXIT ;  /* 0x000000000000c94d */ /* 0x000fea0003800000 */
[----:B-----5:R-:W-:Y:S02]  /*0a20*/  @!P1 HADD2.F32 R35, -RZ, R37.H0_H0 ;  /* 0x20000025ff239230 */ /* 0x020fe40000004100 */
[----:B-1----:R-:W-:Y:S01]  /*0a30*/  FADD.FTZ R37, R42, R43 ;  /* 0x0000002b2a257221 */ /* 0x002fe20000010000 */
[----:B------:R-:W1:Y:S01]  /*0a40*/  LDC.64 R2, c[0x0][0x380] ;  /* 0x0000e000ff027b82 */ /* 0x000e620000000a00 */
[----:B------:R-:W-:Y:S01]  /*0a50*/  LOP3.LUT R40, R0, 0x40, RZ, 0xfc, !PT ;  /* 0x0000004000287812 */ /* 0x000fe200078efcff */
[----:B------:R-:W-:Y:S02]  /*0a60*/  @!P3 HADD2.F32 R34, -RZ, R36.H0_H0 ;  /* 0x20000024ff22b230 */ /* 0x000fe40000004100 */
[C---:B------:R-:W-:Y:S01]  /*0a70*/  @!P6 FFMA.FTZ R29, -R37.reuse, R28, R29 ;  /* 0x0000001c251de223 */ /* 0x040fe2000001011d */
[C---:B------:R-:W-:Y:S01]  /*0a80*/  @!P5 FFMA.FTZ R30, -R37.reuse, R30, R31 ;  /* 0x0000001e251ed223 */ /* 0x040fe2000001011f */
[----:B------:R-:W2:Y:S01]  /*0a90*/  S2R R28, SR_TID.X ;  /* 0x00000000001c7919 */ /* 0x000ea20000002100 */
[----:B------:R-:W-:Y:S01]  /*0aa0*/  ISETP.GE.AND P1, PT, R40, UR8, PT ;  /* 0x0000000828007c0c */ /* 0x000fe2000bf26270 */
[----:B------:R-:W-:Y:S01]  /*0ab0*/  IMAD.MOV.U32 R36, RZ, RZ, RZ ;  /* 0x000000ffff247224 */ /* 0x000fe200078e00ff */
[C---:B------:R-:W-:Y:S01]  /*0ac0*/  LOP3.LUT R31, R0.reuse, 0x60, RZ, 0xfc, !PT ;  /* 0x00000060001f7812 */ /* 0x040fe200078efcff */
[----:B------:R-:W-:Y:S01]  /*0ad0*/  @!P0 HADD2.F32 R36, -RZ, R38.H0_H0 ;  /* 0x20000026ff248230 */ /* 0x000fe20000004100 */
[----:B------:R-:W-:Y:S01]  /*0ae0*/  LOP3.LUT R38, R0, 0x80, RZ, 0xfc, !PT ;  /* 0x0000008000267812 */ /* 0x000fe200078efcff */
[----:B------:R-:W-:Y:S01]  /*0af0*/  @!P2 FFMA.FTZ R21, -R37, R21, R20 ;  /* 0x000000152515a223 */ /* 0x000fe20000010114 */
[----:B------:R-:W-:-:S02]  /*0b00*/  ISETP.GE.AND P0, PT, R31, UR8, PT ;  /* 0x000000081f007c0c */ /* 0x000fc4000bf06270 */
[----:B------:R-:W-:Y:S02]  /*0b10*/  @!P5 F2FP.F16.F32.PACK_AB R30, RZ, R30 ;  /* 0x0000001eff1ed23e */ /* 0x000fe400000000ff */
[----:B------:R-:W-:Y:S02]  /*0b20*/  ISETP.GE.AND P4, PT, R38, UR8, PT ;  /* 0x0000000826007c0c */ /* 0x000fe4000bf86270 */
[C---:B------:R-:W-:Y:S01]  /*0b30*/  LOP3.LUT R31, R0.reuse, 0xa0, RZ, 0xfc, !PT ;  /* 0x000000a0001f7812 */ /* 0x040fe200078efcff */
[----:B------:R-:W-:Y:S01]  /*0b40*/  @!P1 FFMA.FTZ R7, -R37, R7, R6 ;  /* 0x0000000725079223 */ /* 0x000fe20000010106 */
[----:B------:R-:W-:Y:S02]  /*0b50*/  LOP3.LUT R6, R0, 0xc0, RZ, 0xfc, !PT ;  /* 0x000000c000067812 */ /* 0x000fe400078efcff */
[----:B------:R-:W-:Y:S01]  /*0b60*/  ISETP.GE.AND P3, PT, R31, UR8, PT ;  /* 0x000000081f007c0c */ /* 0x000fe2000bf66270 */
[----:B-1----:R-:W-:Y:S01]  /*0b70*/  IMAD.WIDE R2, R33, 0x2, R2 ;  /* 0x0000000221027825 */ /* 0x002fe200078e0202 */
[----:B------:R-:W-:-:S03]  /*0b80*/  @!P6 F2FP.F16.F32.PACK_AB R29, RZ, R29 ;  /* 0x0000001dff1de23e */ /* 0x000fc600000000ff */
[C---:B------:R-:W-:Y:S01]  /*0b90*/  @!P0 FFMA.FTZ R9, -R37.reuse, R9, R8 ;  /* 0x0000000925098223 */ /* 0x040fe20000010108 */
[----:B------:R-:W-:Y:S01]  /*0ba0*/  @!P1 F2FP.F16.F32.PACK_AB R7, RZ, R7 ;  /* 0x00000007ff07923e */ /* 0x000fe200000000ff */
[----:B------:R1:W-:Y:S01]  /*0bb0*/  @!P5 STG.E.U16 desc[UR4][R2.64], R30 ;  /* 0x0000001e0200d986 */ /* 0x0003e2000c101504 */
[----:B------:R-:W-:Y:S01]  /*0bc0*/  ISETP.GE.AND P5, PT, R6, UR8, PT ;  /* 0x0000000806007c0c */ /* 0x000fe2000bfa6270 */
[C---:B------:R-:W-:Y:S01]  /*0bd0*/  @!P4 FFMA.FTZ R11, -R37.reuse, R11, R10 ;  /* 0x0000000b250bc223 */ /* 0x040fe2000001010a */
[C---:B------:R-:W-:Y:S01]  /*0be0*/  LOP3.LUT R6, R0.reuse, 0xe0, RZ, 0xfc, !PT ;  /* 0x000000e000067812 */ /* 0x040fe200078efcff */
[----:B------:R1:W-:Y:S01]  /*0bf0*/  @!P6 STG.E.U16 desc[UR4][R2.64+0x40], R29 ;  /* 0x0000401d0200e986 */ /* 0x0003e2000c101504 */
[----:B------:R-:W-:Y:S01]  /*0c00*/  LOP3.LUT R0, R0, 0x100, RZ, 0xfc, !PT ;  /* 0x0000010000007812 */ /* 0x000fe200078efcff */
[----:B------:R-:W-:Y:S01]  /*0c10*/  @!P3 FFMA.FTZ R13, -R37, R13, R12 ;  /* 0x0000000d250db223 */ /* 0x000fe2000001010c */
[----:B------:R-:W-:Y:S01]  /*0c20*/  ISETP.GE.AND P6, PT, R6, UR8, PT ;  /* 0x0000000806007c0c */ /* 0x000fe2000bfc6270 */
[----:B------:R1:W-:Y:S01]  /*0c30*/  @!P1 STG.E.U16 desc[UR4][R2.64+0x80], R7 ;  /* 0x0000800702009986 */ /* 0x0003e2000c101504 */
[----:B--2---:R-:W-:-:S02]  /*0c40*/  LOP3.LUT R28, R28, 0x1f, RZ, 0xc0, !PT ;  /* 0x0000001f1c1c7812 */ /* 0x004fc400078ec0ff */
[----:B------:R-:W-:Y:S02]  /*0c50*/  @!P0 F2FP.F16.F32.PACK_AB R9, RZ, R9 ;  /* 0x00000009ff09823e */ /* 0x000fe400000000ff */
[----:B------:R-:W-:Y:S01]  /*0c60*/  ISETP.GE.AND P1, PT, R0, UR8, PT ;  /* 0x0000000800007c0c */ /* 0x000fe2000bf26270 */
[C---:B------:R-:W-:Y:S01]  /*0c70*/  @!P5 FFMA.FTZ R15, -R37.reuse, R15, R14 ;  /* 0x0000000f250fd223 */ /* 0x040fe2000001010e */
[----:B------:R-:W-:Y:S01]  /*0c80*/  IADD3 R0, PT, PT, R28, 0x140, RZ ;  /* 0x000001401c007810 */ /* 0x000fe20007ffe0ff */
[----:B------:R1:W-:Y:S01]  /*0c90*/  @!P0 STG.E.U16 desc[UR4][R2.64+0xc0], R9 ;  /* 0x0000c00902008986 */ /* 0x0003e2000c101504 */
[----:B------:R-:W-:Y:S02]  /*0ca0*/  @!P4 F2FP.F16.F32.PACK_AB R11, RZ, R11 ;  /* 0x0000000bff0bc23e */ /* 0x000fe400000000ff */
[----:B------:R-:W-:Y:S01]  /*0cb0*/  ISETP.GE.AND P0, PT, R0, UR8, PT ;  /* 0x0000000800007c0c */ /* 0x000fe2000bf06270 */
[----:B------:R-:W-:Y:S01]  /*0cc0*/  VIADD R0, R28, 0x160 ;  /* 0x000001601c007836 */ /* 0x000fe20000000000 */
[----:B------:R-:W-:Y:S01]  /*0cd0*/  @!P3 F2FP.F16.F32.PACK_AB R13, RZ, R13 ;  /* 0x0000000dff0db23e */ /* 0x000fe200000000ff */
[----:B------:R1:W-:Y:S01]  /*0ce0*/  @!P4 STG.E.U16 desc[UR4][R2.64+0x100], R11 ;  /* 0x0001000b0200c986 */ /* 0x0003e2000c101504 */
[----:B------:R-:W-:Y:S01]  /*0cf0*/  @!P6 FFMA.FTZ R17, -R37, R17, R16 ;  /* 0x000000112511e223 */ /* 0x000fe20000010110 */
[----:B------:R-:W-:-:S02]  /*0d00*/  @!P5 F2FP.F16.F32.PACK_AB R15, RZ, R15 ;  /* 0x0000000fff0fd23e */ /* 0x000fc400000000ff */
[----:B------:R-:W-:Y:S01]  /*0d10*/  ISETP.GE.AND P4, PT, R0, UR8, PT ;  /* 0x0000000800007c0c */ /* 0x000fe2000bf86270 */
[----:B------:R1:W-:Y:S01]  /*0d20*/  @!P3 STG.E.U16 desc[UR4][R2.64+0x140], R13 ;  /* 0x0001400d0200b986 */ /* 0x0003e2000c101504 */
[----:B------:R-:W-:Y:S01]  /*0d30*/  IADD3 R0, PT, PT, R28, 0x180, RZ ;  /* 0x000001801c007810 */ /* 0x000fe20007ffe0ff */
[C---:B------:R-:W-:Y:S01]  /*0d40*/  @!P1 FFMA.FTZ R19, -R37.reuse, R19, R18 ;  /* 0x0000001325139223 */ /* 0x040fe20000010112 */
[----:B------:R-:W-:Y:S01]  /*0d50*/  @!P6 F2FP.F16.F32.PACK_AB R17, RZ, R17 ;  /* 0x00000011ff11e23e */ /* 0x000fe200000000ff */
[----:B------:R1:W-:Y:S01]  /*0d60*/  @!P5 STG.E.U16 desc[UR4][R2.64+0x180], R15 ;  /* 0x0001800f0200d986 */ /* 0x0003e2000c101504 */
[----:B------:R-:W-:Y:S01]  /*0d70*/  ISETP.GE.AND P3, PT, R0, UR8, PT ;  /* 0x0000000800007c0c */ /* 0x000fe2000bf66270 */
[C---:B------:R-:W-:Y:S01]  /*0d80*/  VIADD R0, R28.reuse, 0x1a0 ;  /* 0x000001a01c007836 */ /* 0x040fe20000000000 */
[----:B------:R-:W-:Y:S01]  /*0d90*/  IADD3 R28, PT, PT, R28, 0x1c0, RZ ;  /* 0x000001c01c1c7810 */ /* 0x000fe20007ffe0ff */
[----:B------:R1:W-:Y:S01]  /*0da0*/  @!P6 STG.E.U16 desc[UR4][R2.64+0x1c0], R17 ;  /* 0x0001c0110200e986 */ /* 0x0003e2000c101504 */
[----:B------:R-:W-:Y:S01]  /*0db0*/  @!P1 F2FP.F16.F32.PACK_AB R19, RZ, R19 ;  /* 0x00000013ff13923e */ /* 0x000fe200000000ff */
[C---:B------:R-:W-:Y:S01]  /*0dc0*/  @!P0 FFMA.FTZ R23, -R37.reuse, R23, R22 ;  /* 0x0000001725178223 */ /* 0x040fe20000010116 */
[----:B------:R-:W-:Y:S01]  /*0dd0*/  ISETP.GE.AND P5, PT, R0, UR8, PT ;  /* 0x0000000800007c0c */ /* 0x000fe2000bfa6270 */
[----:B------:R-:W-:Y:S01]  /*0de0*/  @!P4 FFMA.FTZ R25, -R37, R25, R24 ;  /* 0x000000192519c223 */ /* 0x000fe20000010118 */
[----:B------:R-:W-:Y:S01]  /*0df0*/  ISETP.GE.AND P6, PT, R28, UR8, PT ;  /* 0x000000081c007c0c */ /* 0x000fe2000bfc6270 */
[----:B------:R1:W-:Y:S01]  /*0e00*/  @!P1 STG.E.U16 desc[UR4][R2.64+0x200], R19 ;  /* 0x0002001302009986 */ /* 0x0003e2000c101504 */
[----:B------:R-:W-:-:S02]  /*0e10*/  ISETP.GE.AND P1, PT, R39, UR8, PT ;  /* 0x0000000827007c0c */ /* 0x000fc4000bf26270 */
[----:B------:R-:W-:Y:S01]  /*0e20*/  @!P2 F2FP.F16.F32.PACK_AB R21, RZ, R21 ;  /* 0x00000015ff15a23e */ /* 0x000fe200000000ff */
[C---:B------:R-:W-:Y:S01]  /*0e30*/  @!P3 FFMA.FTZ R27, -R37.reuse, R27, R26 ;  /* 0x0000001b251bb223 */ /* 0x040fe2000001011a */
[----:B------:R-:W-:Y:S02]  /*0e40*/  @!P0 F2FP.F16.F32.PACK_AB R23, RZ, R23 ;  /* 0x00000017ff17823e */ /* 0x000fe400000000ff */
[----:B------:R-:W-:Y:S01]  /*0e50*/  @!P4 F2FP.F16.F32.PACK_AB R25, RZ, R25 ;  /* 0x00000019ff19c23e */ /* 0x000fe200000000ff */
[----:B------:R1:W-:Y:S01]  /*0e60*/  @!P2 STG.E.U16 desc[UR4][R2.64+0x240], R21 ;  /* 0x000240150200a986 */ /* 0x0003e2000c101504 */
[----:B------:R-:W-:Y:S01]  /*0e70*/  @!P3 F2FP.F16.F32.PACK_AB R27, RZ, R27 ;  /* 0x0000001bff1bb23e */ /* 0x000fe200000000ff */
[C---:B------:R-:W-:Y:S02]  /*0e80*/  @!P5 FFMA.FTZ R34, -R37.reuse, R34, R5 ;  /* 0x000000222522d223 */ /* 0x040fe40000010105 */
[----:B------:R-:W-:Y:S01]  /*0e90*/  @!P6 FFMA.FTZ R35, -R37, R35, R32 ;  /* 0x000000232523e223 */ /* 0x000fe20000010120 */
[----:B------:R1:W-:Y:S02]  /*0ea0*/  @!P0 STG.E.U16 desc[UR4][R2.64+0x280], R23 ;  /* 0x0002801702008986 */ /* 0x0003e4000c101504 */
[----:B------:R-:W-:-:S02]  /*0eb0*/  @!P5 F2FP.F16.F32.PACK_AB R34, RZ, R34 ;  /* 0x00000022ff22d23e */ /* 0x000fc400000000ff */
        /* <DEDUP_REMOVED lines=10> */
.L_x_3921:
        /* <DEDUP_REMOVED lines=10> */
.L_x_11267:


//--------------------- .text._ZN43_GLOBAL__N__9ae7fba5_10_SoftMax_cu_9f978f6321softmax_warp_backwardIN3c104HalfES2_fLi8ELb0ELb0EEEvPT0_PKT_S7_iiiPKb --------------------------
	.section	.text._ZN43_GLOBAL__N__9ae7fba5_10_SoftMax_cu_9f978f6321softmax_warp_backwardIN3c104HalfES2_fLi8ELb0ELb0EEEvPT0_PKT_S7_iiiPKb,"ax",@progbits
	.align	128
.text._ZN43_GLOBAL__N__9ae7fba5_10_SoftMax_cu_9f978f6321softmax_warp_backwardIN3c104HalfES2_fLi8ELb0ELb0EEEvPT0_PKT_S7_iiiPKb:
        .type           _ZN43_GLOBAL__N__9ae7fba5_10_SoftMax_cu_9f978f6321softmax_warp_backwardIN3c104HalfES2_fLi8ELb0ELb0EEEvPT0_PKT_S7_iiiPKb,@function
        .size           _ZN43_GLOBAL__N__9ae7fba5_10_SoftMax_cu_9f978f6321softmax_warp_backwardIN3c104HalfES2_fLi8ELb0ELb0EEEvPT0_PKT_S7_iiiPKb,(.L_x_11268 - _ZN43_GLOBAL__N__9ae7fba5_10_SoftMax_cu_9f978f6321softmax_warp_backwardIN3c104HalfES2_fLi8ELb0ELb0EEEvPT0_PKT_S7_iiiPKb)
        .other          _ZN43_GLOBAL__N__9ae7fba5_10_SoftMax_cu_9f978f6321softmax_warp_backwardIN3c104HalfES2_fLi8ELb0ELb0EEEvPT0_PKT_S7_iiiPKb,@"STO_CUDA_ENTRY STV_DEFAULT"
_ZN43_GLOBAL__N__9ae7fba5_10_SoftMax_cu_9f978f6321softmax_warp_backwardIN3c104HalfES2_fLi8ELb0ELb0EEEvPT0_PKT_S7_iiiPKb:
        /* <DEDUP_REMOVED lines=12> */
[----:B------:R-:W-:Y:S01]  /*00c0*/  IADD3 R6, PT, PT, R0, 0x20, RZ ;  /* 0x0000002000067810 */ /* 0x000fe20007ffe0ff */
[----:B------:R-:W0:Y:S03]  /*00d0*/  LDCU.64 UR4, c[0x0][0x358] ;  /* 0x00006b00ff0477ac */ /* 0x000e260008000a00 */
[C---:B----4-:R-:W-:Y:S01]  /*00e0*/  IADD3 R18, PT, PT, -R7.reuse, UR6, RZ ;  /* 0x0000000607127c10 */ /* 0x050fe2000fffe1ff */
[----:B------:R-:W-:Y:S01]  /*00f0*/  IMAD R7, R7, UR7, R0 ;  /* 0x0000000707077c24 */ /* 0x000fe2000f8e0200 */
[----:B------:R-:W-:Y:S02]  /*0100*/  ISETP.GE.AND P0, PT, R6, UR8, PT ;  /* 0x0000000806007c0c */ /* 0x000fe4000bf06270 */
[----:B------:R-:W-:Y:S01]  /*0110*/  P2R R6, PR, RZ, 0x2 ;  /* 0x00000002ff067803 */ /* 0x000fe20000000000 */
[----:B--2---:R-:W-:Y:S01]  /*0120*/  IMAD.WIDE R2, R7, 0x2, R2 ;  /* 0x0000000207027825 */ /* 0x004fe200078e0202 */
[----:B------:R-:W-:-:S02]  /*0130*/  ISETP.LT.OR P4, PT, R18, 0x1, P1 ;  /* 0x000000011200780c */ /* 0x000fc40000f81670 */
[----:B------:R-:W-:Y:S01]  /*0140*/  IADD3 R6, PT, PT, R0, 0x40, RZ ;  /* 0x0000004000067810 */ /* 0x000fe20007ffe0ff */
[----:B------:R-:W-:Y:S01]  /*0150*/  IMAD.WIDE R4, R7, 0x2, R4 ;  /* 0x0000000207047825 */ /* 0x000fe200078e0204 */
[----:B------:R-:W-:Y:S02]  /*0160*/  ISETP.LT.OR P3, PT, R18, 0x1, P0 ;  /* 0x000000011200780c */ /* 0x000fe40000761670 */
[----:B------:R-:W-:-:S04]  /*0170*/  ISETP.GE.AND P1, PT, R6, UR8, PT ;  /* 0x0000000806007c0c */ /* 0x000fc8000bf26270 */
[----:B------:R-:W-:-:S03]  /*0180*/  ISETP.LT.OR P5, PT, R18, 0x1, P1 ;  /* 0x000000011200780c */ /* 0x000fc60000fa1670 */
        /* <DEDUP_REMOVED lines=10> */
[----:B------:R-:W-:Y:S02]  /*0230*/  HFMA2 R13, -RZ, RZ, 0, 0 ;  /* 0x00000000ff0d7431 */ /* 0x000fe400000001ff */
[----:B--2---:R-:W-:Y:S01]  /*0240*/  @!P4 HADD2.F32 R9, -RZ, R16.H0_H0 ;  /* 0x20000010ff09c230 */ /* 0x004fe20000004100 */
[----:B------:R-:W-:Y:S01]  /*0250*/  IADD3 R16, PT, PT, R0, 0x80, RZ ;  /* 0x0000008000107810 */ /* 0x000fe20007ffe0ff */
[----:B---3--:R-:W-:Y:S01]  /*0260*/  @!P4 HADD2.F32 R8, -RZ, R10.H0_H0 ;  /* 0x2000000aff08c230 */ /* 0x008fe20000004100 */
[----:B------:R-:W-:Y:S01]  /*0270*/  ISETP.LT.OR P4, PT, R18, 0x1, P2 ;  /* 0x000000011200780c */ /* 0x000fe20001781670 */
[----:B----4-:R-:W-:Y:S01]  /*0280*/  @!P3 HADD2.F32 R6, -RZ, R11.H0_H0 ;  /* 0x2000000bff06b230 */ /* 0x010fe20000004100 */
[----:B------:R-:W-:Y:S01]  /*0290*/  CS2R R10, SRZ ;  /* 0x00000000000a7805 */ /* 0x000fe2000001ff00 */
[----:B------:R-:W-:Y:S01]  /*02a0*/  @!P3 HADD2.F32 R11, -RZ, R12.H0_H0 ;  /* 0x2000000cff0bb230 */ /* 0x000fe20000004100 */
[----:B------:R-:W-:Y:S01]  /*02b0*/  ISETP.GE.AND P3, PT, R16, UR8, PT ;  /* 0x0000000810007c0c */ /* 0x000fe2000bf66270 */
[----:B------:R-:W-:-:S08]  /*02c0*/  @!P5 HADD2.F32 R10, -RZ, R14.H0_H0 ;  /* 0x2000000eff0ad230 */ /* 0x000fd00000004100 */
[----:B------:R-:W2:Y:S01]  /*02d0*/  @!P4 LDG.E.U16 R14, desc[UR4][R2.64+0xc0] ;  /* 0x0000c004020ec981 */ /* 0x000ea2000c1e1500 */
[----:B------:R-:W-:Y:S01]  /*02e0*/  @!P5 HADD2.F32 R13, -RZ, R15.H0_H0 ;  /* 0x2000000fff0dd230 */ /* 0x000fe20000004100 */
[----:B------:R-:W-:Y:S02]  /*02f0*/  ISETP.LT.OR P5, PT, R18, 0x1, P3 ;  /* 0x000000011200780c */ /* 0x000fe40001fa1670 */
[----:B------:R-:W3:Y:S11]  /*0300*/  @!P4 LDG.E.U16 R12, desc[UR4][R4.64+0xc0] ;  /* 0x0000c004040cc981 */ /* 0x000ef6000c1e1500 */
[----:B------:R-:W4:Y:S04]  /*0310*/  @!P5 LDG.E.U16 R15, desc[UR4][R2.64+0x100] ;  /* 0x00010004020fd981 */ /* 0x000f28000c1e1500 */
[----:B------:R-:W4:Y:S01]  /*0320*/  @!P5 LDG.E.U16 R20, desc[UR4][R4.64+0x100] ;  /* 0x000100040414d981 */ /* 0x000f22000c1e1500 */
[----:B------:R-:W-:Y:S01]  /*0330*/  IADD3 R21, PT, PT, R0, 0xa0, RZ ;  /* 0x000000a000157810 */ /* 0x000fe20007ffe0ff */
[----:B------:R-:W-:Y:S01]  /*0340*/  IMAD.MOV.U32 R19, RZ, RZ, RZ ;  /* 0x000000ffff137224 */ /* 0x000fe200078e00ff */
[----:B------:R-:W-:Y:S01]  /*0350*/  CS2R R16, SRZ ;  /* 0x0000000000107805 */ /* 0x000fe2000001ff00 */
[----:B--2---:R-:W-:Y:S01]  /*0360*/  @!P4 HADD2.F32 R19, -RZ, R14.H0_H0 ;  /* 0x2000000eff13c230 */ /* 0x004fe20000004100 */
[----:B------:R-:W-:Y:S01]  /*0370*/  MOV R14, RZ ;  /* 0x000000ff000e7202 */ /* 0x000fe20000000f00 */
[----:B---3--:R-:W-:Y:S01]  /*0380*/  @!P4 HADD2.F32 R16, -RZ, R12.H0_H0 ;  /* 0x2000000cff10c230 */ /* 0x008fe20000004100 */
[----:B------:R-:W-:Y:S01]  /*0390*/  ISETP.GE.AND P4, PT, R21, UR8, PT ;  /* 0x0000000815007c0c */ /* 0x000fe2000bf86270 */
[----:B----4-:R-:W-:-:S02]  /*03a0*/  @!P5 HADD2.F32 R17, -RZ, R15.H0_H0 ;  /* 0x2000000fff11d230 */ /* 0x010fc40000004100 */
[----:B------:R-:W-:Y:S01]  /*03b0*/  @!P5 HADD2.F32 R14, -RZ, R20.H0_H0 ;  /* 0x20000014ff0ed230 */ /* 0x000fe20000004100 */
[----:B------:R-:W-:-:S13]  /*03c0*/  ISETP.LT.OR P5, PT, R18, 0x1, P4 ;  /* 0x000000011200780c */ /* 0x000fda00027a1670 */
[----:B------:R-:W2:Y:S04]  /*03d0*/  @!P5 LDG.E.U16 R21, desc[UR4][R2.64+0x140] ;  /* 0x000140040215d981 */ /* 0x000ea8000c1e1500 */
[----:B------:R-:W3:Y:S01]  /*03e0*/  @!P5 LDG.E.U16 R20, desc[UR4][R4.64+0x140] ;  /* 0x000140040414d981 */ /* 0x000ee2000c1e1500 */
[----:B------:R-:W-:Y:S01]  /*03f0*/  HFMA2 R15, -RZ, RZ, 0, 0 ;  /* 0x00000000ff0f7431 */ /* 0x000fe200000001ff */
[----:B------:R-:W-:Y:S02]  /*0400*/  ISETP.GE.AND P6, PT, R18, 0x1, PT ;  /* 0x000000011200780c */ /* 0x000fe40003fc6270 */
[----:B------:R-:W-:Y:S01]  /*0410*/  IADD3 R18, PT, PT, R0, 0xc0, RZ ;  /* 0x000000c000127810 */ /* 0x000fe20007ffe0ff */
[----:B------:R-:W-:Y:S02]  /*0420*/  IMAD.MOV.U32 R12, RZ, RZ, RZ ;  /* 0x000000ffff0c7224 */ /* 0x000fe400078e00ff */
[----:B--2---:R-:W-:-:S02]  /*0430*/  @!P5 HADD2.F32 R15, -RZ, R21.H0_H0 ;  /* 0x20000015ff0fd230 */ /* 0x004fc40000004100 */
[----:B---3--:R-:W-:Y:S01]  /*0440*/  @!P5 HADD2.F32 R12, -RZ, R20.H0_H0 ;  /* 0x20000014ff0cd230 */ /* 0x008fe20000004100 */
[----:B------:R-:W-:-:S13]  /*0450*/  ISETP.GE.OR P5, PT, R18, UR8, !P6 ;  /* 0x0000000812007c0c */ /* 0x000fda000f7a6670 */
[----:B------:R-:W2:Y:S04]  /*0460*/  @!P5 LDG.E.U16 R20, desc[UR4][R2.64+0x180] ;  /* 0x000180040214d981 */ /* 0x000ea8000c1e1500 */
[----:B------:R-:W3:Y:S01]  /*0470*/  @!P5 LDG.E.U16 R22, desc[UR4][R4.64+0x180] ;  /* 0x000180040416d981 */ /* 0x000ee2000c1e1500 */
[----:B------:R-:W-:Y:S01]  /*0480*/  MOV R21, RZ ;  /* 0x000000ff00157202 */ /* 0x000fe20000000f00 */
[----:B------:R-:W-:Y:S02]  /*0490*/  HFMA2 R18, -RZ, RZ, 0, 0 ;  /* 0x00000000ff127431 */ /* 0x000fe400000001ff */
[----:B--2---:R-:W-:Y:S02]  /*04a0*/  @!P5 HADD2.F32 R21, -RZ, R20.H0_H0 ;  /* 0x20000014ff15d230 */ /* 0x004fe40000004100 */
[----:B------:R-:W-:-:S02]  /*04b0*/  VIADD R20, R0, 0xe0 ;  /* 0x000000e000147836 */ /* 0x000fc40000000000 */
[----:B---3--:R-:W-:-:S03]  /*04c0*/  @!P5 HADD2.F32 R18, -RZ, R22.H0_H0 ;  /* 0x20000016ff12d230 */ /* 0x008fc60000004100 */
[----:B------:R-:W-:-:S13]  /*04d0*/  ISETP.GE.OR P5, PT, R20, UR8, !P6 ;  /* 0x0000000814007c0c */ /* 0x000fda000f7a6670 */
[----:B------:R-:W2:Y:S01]  /*04e0*/  @!P5 LDG.E.U16 R24, desc[UR4][R2.64+0x1c0] ;  /* 0x0001c0040218d981 */ /* 0x000ea2000c1e1500 */
[----:B------:R-:W-:-:S03]  /*04f0*/  FADD.FTZ R23, RZ, R9 ;  /* 0x00000009ff177221 */ /* 0x000fc60000010000 */
[----:B------:R0:W5:Y:S01]  /*0500*/  @!P5 LDG.E.U16 R22, desc[UR4][R4.64+0x1c0] ;  /* 0x0001c0040416d981 */ /* 0x000162000c1e1500 */
[----:B------:R-:W-:-:S04]  /*0510*/  FADD.FTZ R23, R23, R6 ;  /* 0x0000000617177221 */ /* 0x000fc80000010000 */
[----:B------:R-:W-:-:S04]  /*0520*/  FADD.FTZ R26, R23, R10 ;  /* 0x0000000a171a7221 */ /* 0x000fc80000010000 */
[----:B------:R-:W-:-:S04]  /*0530*/  FADD.FTZ R26, R26, R19 ;  /* 0x000000131a1a7221 */ /* 0x000fc80000010000 */
[----:B------:R-:W-:Y:S01]  /*0540*/  FADD.FTZ R26, R26, R17 ;  /* 0x000000111a1a7221 */ /* 0x000fe20000010000 */
[----:B------:R-:W-:-:S03]  /*0550*/  MOV R23, RZ ;  /* 0x000000ff00177202 */ /* 0x000fc60000000f00 */
[----:B------:R-:W-:-:S04]  /*0560*/  FADD.FTZ R26, R26, R15 ;  /* 0x0000000f1a1a7221 */ /* 0x000fc80000010000 */
[----:B------:R-:W-:Y:S01]  /*0570*/  FADD.FTZ R26, R26, R21 ;  /* 0x000000151a1a7221 */ /* 0x000fe20000010000 */
[----:B--2---:R-:W-:-:S05]  /*0580*/  @!P5 HADD2.F32 R23, -RZ, R24.H0_H0 ;  /* 0x20000018ff17d230 */ /* 0x004fca0000004100 */
        /* <DEDUP_REMOVED lines=14> */
[----:B01----:R-:W-:Y:S01]  /*0670*/  FADD.FTZ R4, R4, R25 ;  /* 0x0000001904047221 */ /* 0x003fe20000010000 */
[----:B------:R-:W-:Y:S01]  /*0680*/  MOV R0, RZ ;  /* 0x000000ff00007202 */ /* 0x000fe20000000f00 */
[----:B-----5:R-:W-:Y:S02]  /*0690*/  @!P5 HADD2.F32 R0, -RZ, R22.H0_H0 ;  /* 0x20000016ff00d230 */ /* 0x020fe40000004100 */
[C---:B------:R-:W-:Y:S01]  /*06a0*/  @!P0 FFMA.FTZ R11, -R4.reuse, R11, R6 ;  /* 0x0000000b040b8223 */ /* 0x040fe20000010106 */
[C---:B------:R-:W-:Y:S01]  /*06b0*/  @!P1 FFMA.FTZ R13, -R4.reuse, R13, R10 ;  /* 0x0000000d040d9223 */ /* 0x040fe2000001010a */
[C---:B------:R-:W-:Y:S01]  /*06c0*/  @!P2 FFMA.FTZ R16, -R4.reuse, R16, R19 ;  /* 0x000000100410a223 */ /* 0x040fe20000010113 */
[C---:B------:R-:W-:Y:S01]  /*06d0*/  @!P3 FFMA.FTZ R14, -R4.reuse, R14, R17 ;  /* 0x0000000e040eb223 */ /* 0x040fe20000010111 */
[----:B------:R-:W-:Y:S01]  /*06e0*/  @!P4 FFMA.FTZ R12, -R4, R12, R15 ;  /* 0x0000000c040cc223 */ /* 0x000fe2000001010f */
[----:B------:R-:W-:-:S02]  /*06f0*/  @!P0 F2FP.F16.F32.PACK_AB R11, RZ, R11 ;  /* 0x0000000bff0b823e */ /* 0x000fc400000000ff */
[----:B------:R-:W-:Y:S01]  /*0700*/  @!P1 F2FP.F16.F32.PACK_AB R13, RZ, R13 ;  /* 0x0000000dff0d923e */ /* 0x000fe200000000ff */
[----:B------:R-:W-:Y:S01]  /*0710*/  @!P6 FFMA.FTZ R8, -R4, R8, R9 ;  /* 0x000000080408e223 */ /* 0x000fe20000010109 */
[----:B------:R-:W-:Y:S02]  /*0720*/  @!P2 F2FP.F16.F32.PACK_AB R16, RZ, R16 ;  /* 0x00000010ff10a23e */ /* 0x000fe400000000ff */
[----:B------:R-:W-:Y:S02]  /*0730*/  @!P3 F2FP.F16.F32.PACK_AB R14, RZ, R14 ;  /* 0x0000000eff0eb23e */ /* 0x000fe400000000ff */
[----:B------:R-:W-:Y:S02]  /*0740*/  @!P6 F2FP.F16.F32.PACK_AB R8, RZ, R8 ;  /* 0x00000008ff08e23e */ /* 0x000fe400000000ff */
[----:B------:R-:W-:Y:S01]  /*0750*/  @!P4 F2FP.F16.F32.PACK_AB R12, RZ, R12 ;  /* 0x0000000cff0cc23e */ /* 0x000fe200000000ff */
[----:B---3--:R-:W-:-:S05]  /*0760*/  IMAD.WIDE R2, R7, 0x2, R2 ;  /* 0x0000000207027825 */ /* 0x008fca00078e0202 */
[----:B------:R0:W-:Y:S01]  /*0770*/  @!P6 STG.E.U16 desc[UR4][R2.64], R8 ;  /* 0x000000080200e986 */ /* 0x0001e2000c101504 */
[----:B------:R-:W-:Y:S02]  /*0780*/  ISETP.GE.AND P6, PT, R20, UR8, PT ;  /* 0x0000000814007c0c */ /* 0x000fe4000bfc6270 */
[----:B--2---:R-:W-:Y:S01]  /*0790*/  LOP3.LUT R5, R5, 0x1f, RZ, 0xc0, !PT ;  /* 0x0000001f05057812 */ /* 0x004fe200078ec0ff */
[----:B------:R0:W-:Y:S03]  /*07a0*/  @!P0 STG.E.U16 desc[UR4][R2.64+0x40], R11 ;  /* 0x0000400b02008986 */ /* 0x0001e6000c101504 */
[----:B------:R-:W-:Y:S01]  /*07b0*/  IADD3 R5, PT, PT, R5, 0xc0, RZ ;  /* 0x000000c005057810 */ /* 0x000fe20007ffe0ff */
[----:B------:R0:W-:Y:S03]  /*07c0*/  @!P1 STG.E.U16 desc[UR4][R2.64+0x80], R13 ;  /* 0x0000800d02009986 */ /* 0x0001e6000c101504 */
[----:B------:R-:W-:Y:S01]  /*07d0*/  ISETP.GE.AND P5, PT, R5, UR8, PT ;  /* 0x0000000805007c0c */ /* 0x000fe2000bfa6270 */
[----:B------:R0:W-:Y:S04]  /*07e0*/  @!P2 STG.E.U16 desc[UR4][R2.64+0xc0], R16 ;  /* 0x0000c0100200a986 */ /* 0x0001e8000c101504 */
[----:B------:R0:W-:Y:S04]  /*07f0*/  @!P3 STG.E.U16 desc[UR4][R2.64+0x100], R14 ;  /* 0x0001000e0200b986 */ /* 0x0001e8000c101504 */
[----:B------:R0:W-:Y:S04]  /*0800*/  @!P4 STG.E.U16 desc[UR4][R2.64+0x140], R12 ;  /* 0x0001400c0200c986 */ /* 0x0001e8000c101504 */
[----:B------:R-:W-:-:S05]  /*0810*/  @!P5 FFMA.FTZ R18, -R4, R18, R21 ;  /* 0x000000120412d223 */ /* 0x000fca0000010115 */
[----:B------:R-:W-:-:S05]  /*0820*/  @!P5 F2FP.F16.F32.PACK_AB R18, RZ, R18 ;  /* 0x00000012ff12d23e */ /* 0x000fca00000000ff */
[----:B------:R0:W-:Y:S01]  /*0830*/  @!P5 STG.E.U16 desc[UR4][R2.64+0x180], R18 ;  /* 0x000180120200d986 */ /* 0x0001e2000c101504 */
[----:B------:R-:W-:Y:S05]  /*0840*/  @P6 EXIT ;  /* 0x000000000000694d */ /* 0x000fea0003800000 */
[----:B------:R-:W-:-:S05]  /*0850*/  FFMA.FTZ R0, -R4, R0, R23 ;  /* 0x0000000004007223 */ /* 0x000fca0000010117 */
[----:B------:R-:W-:-:S05]  /*0860*/  F2FP.F16.F32.PACK_AB R0, RZ, R0 ;  /* 0x00000000ff00723e */ /* 0x000fca00000000ff */
[----:B------:R-:W-:Y:S01]  /*0870*/  STG.E.U16 desc[UR4][R2.64+0x1c0], R0 ;  /* 0x0001c00002007986 */ /* 0x000fe2000c101504 */
[----:B------:R-:W-:Y:S05]  /*0880*/  EXIT ;  /* 0x000000000000794d */ /* 0x000fea0003800000 */
.L_x_3922:
        /* <DEDUP_REMOVED lines=15> */
.L_x_11268:


//--------------------- .text._ZN43_GLOBAL__N__9ae7fba5_10_SoftMax_cu_9f978f6321softmax_warp_backwardIN3c104HalfES2_fLi7ELb0ELb0EEEvPT0_PKT_S7_iiiPKb --------------------------
	.section	.text._ZN43_GLOBAL__N__9ae7fba5_10_SoftMax_cu_9f978f6321softmax_warp_backwardIN3c104HalfES2_fLi7ELb0ELb0EEEvPT0_PKT_S7_iiiPKb,"ax",@progbits
	.align	128
.text._ZN43_GLOBAL__N__9ae7fba5_10_SoftMax_cu_9f978f6321softmax_warp_backwardIN3c104HalfES2_fLi7ELb0ELb0EEEvPT0_PKT_S7_iiiPKb:
        .type           _ZN43_GLOBAL__N__9ae7fba5_10_SoftMax_cu_9f978f6321softmax_warp_backwardIN3c104HalfES2_fLi7ELb0ELb0EEEvPT0_PKT_S7_iiiPKb,@function
        .size           _ZN43_GLOBAL__N__9ae7fba5_10_SoftMax_cu_9f978f6321softmax_warp_backwardIN3c104HalfES2_fLi7ELb0ELb0EEEvPT0_PKT_S7_iiiPKb,(.L_x_11269 - _ZN43_GLOBAL__N__9ae7fba5_10_SoftMax_cu_9f978f6321softmax_warp_backwardIN3c104HalfES2_fLi7ELb0ELb0EEEvPT0_PKT_S7_iiiPKb)
        .other          _ZN43_GLOBAL__N__9ae7fba5_10_SoftMax_cu_9f978f6321softmax_warp_backwardIN3c104HalfES2_fLi7ELb0ELb0EEEvPT0_PKT_S7_iiiPKb,@"STO_CUDA_ENTRY STV_DEFAULT"
_ZN43_GLOBAL__N__9ae7fba5_10_SoftMax_cu_9f978f6321softmax_warp_backwardIN3c104HalfES2_fLi7ELb0ELb0EEEvPT0_PKT_S7_iiiPKb:
        /* <DEDUP_REMOVED lines=14> */
[-C--:B-1----:R-:W-:Y:S01]  /*00e0*/  ISETP.GE.AND P3, PT, R2, R17.reuse, PT ;  /* 0x000000110200720c */ /* 0x082fe20003f66270 */
[C---:B--2---:R-:W-:Y:S01]  /*00f0*/  IMAD R15, R0.reuse, UR7, R2 ;  /* 0x00000007000f7c24 */ /* 0x044fe2000f8e0202 */
[----:B------:R-:W-:Y:S02]  /*0100*/  IADD3 R22, PT, PT, -R0, UR6, RZ ;  /* 0x0000000600167c10 */ /* 0x000fe4000fffe1ff */
[----:B------:R-:W-:Y:S01]  /*0110*/  ISETP.GE.AND P2, PT, R14, R17, PT ;  /* 0x000000110e00720c */ /* 0x000fe20003f46270 */
[----:B----4-:R-:W-:Y:S01]  /*0120*/  IMAD.WIDE R20, R15, 0x2, R20 ;  /* 0x000000020f147825 */ /* 0x010fe200078e0214 */
[----:B------:R-:W-:-:S02]  /*0130*/  IADD3 R16, PT, PT, R2, 0x40, RZ ;  /* 0x0000004002107810 */ /* 0x000fc40007ffe0ff */
[C---:B------:R-:W-:Y:S01]  /*0140*/  ISETP.LT.OR P6, PT, R22.reuse, 0x1, P3 ;  /* 0x000000011600780c */ /* 0x040fe20001fc1670 */
[----:B------:R-:W-:Y:S01]  /*0150*/  IMAD.WIDE R6, R15, 0x2, R6 ;  /* 0x000000020f067825 */ /* 0x000fe200078e0206 */
[----:B------:R-:W-:Y:S02]  /*0160*/  ISETP.LT.OR P5, PT, R22, 0x1, P2 ;  /* 0x000000011600780c */ /* 0x000fe400017a1670 */
[----:B------:R-:W-:-:S04]  /*0170*/  ISETP.GE.AND P1, PT, R16, R17, PT ;  /* 0x000000111000720c */ /* 0x000fc80003f26270 */
[----:B------:R-:W-:-:S05]  /*0180*/  ISETP.LT.OR P4, PT, R22, 0x1, P1 ;  /* 0x000000011600780c */ /* 0x000fca0000f81670 */
[----:B0-----:R-:W2:Y:S04]  /*0190*/  @!P6 LDG.E.U16 R9, desc[UR4][R20.64] ;  /* 0x000000041409e981 */ /* 0x001ea8000c1e1500 */
[----:B------:R-:W3:Y:S04]  /*01a0*/  @!P6 LDG.E.U16 R0, desc[UR4][R6.64] ;  /* 0x000000040600e981 */ /* 0x000ee8000c1e1500 */
[----:B------:R-:W4:Y:S04]  /*01b0*/  @!P5 LDG.E.U16 R3, desc[UR4][R20.64+0x40] ;  /* 0x000040041403d981 */ /* 0x000f28000c1e1500 */
[----:B------:R-:W4:Y:S04]  /*01c0*/  @!P5 LDG.E.U16 R4, desc[UR4][R6.64+0x40] ;  /* 0x000040040604d981 */ /* 0x000f28000c1e1500 */
[----:B------:R-:W4:Y:S04]  /*01d0*/  @!P4 LDG.E.U16 R5, desc[UR4][R20.64+0x80] ;  /* 0x000080041405c981 */ /* 0x000f28000c1e1500 */
[----:B------:R-:W4:Y:S01]  /*01e0*/  @!P4 LDG.E.U16 R12, desc[UR4][R6.64+0x80] ;  /* 0x00008004060cc981 */ /* 0x000f22000c1e1500 */
[----:B------:R-:W-:Y:S01]  /*01f0*/  HFMA2 R13, -RZ, RZ, 0, 0 ;  /* 0x00000000ff0d7431 */ /* 0x000fe200000001ff */
[----:B------:R-:W-:-:S02]  /*0200*/  IADD3 R8, PT, PT, R2, 0x60, RZ ;  /* 0x0000006002087810 */ /* 0x000fc40007ffe0ff */
[----:B------:R-:W-:Y:S02]  /*0210*/  CS2R R10, SRZ ;  /* 0x00000000000a7805 */ /* 0x000fe4000001ff00 */
[----:B------:R-:W-:Y:S01]  /*0220*/  ISETP.GE.AND P0, PT, R8, R17, PT ;  /* 0x000000110800720c */ /* 0x000fe20003f06270 */
[----:B--2---:R-:W-:Y:S01]  /*0230*/  @!P6 HADD2.F32 R13, -RZ, R9.H0_H0 ;  /* 0x20000009ff0de230 */ /* 0x004fe20000004100 */
[----:B------:R-:W-:Y:S01]  /*0240*/  CS2R R8, SRZ ;  /* 0x0000000000087805 */ /* 0x000fe2000001ff00 */
[----:B---3--:R-:W-:Y:S01]  /*0250*/  @!P6 HADD2.F32 R10, -RZ, R0.H0_H0 ;  /* 0x20000000ff0ae230 */ /* 0x008fe20000004100 */
[C---:B------:R-:W-:Y:S02]  /*0260*/  ISETP.LT.OR P6, PT, R22.reuse, 0x1, P0 ;  /* 0x000000011600780c */ /* 0x040fe400007c1670 */
[----:B------:R-:W-:Y:S01]  /*0270*/  MOV R0, RZ ;  /* 0x000000ff00007202 */ /* 0x000fe20000000f00 */
[----:B----4-:R-:W-:Y:S02]  /*0280*/  @!P5 HADD2.F32 R11, -RZ, R3.H0_H0 ;  /* 0x20000003ff0bd230 */ /* 0x010fe40000004100 */
[----:B------:R-:W-:Y:S01]  /*0290*/  @!P5 HADD2.F32 R8, -RZ, R4.H0_H0 ;  /* 0x20000004ff08d230 */ /* 0x000fe20000004100 */
[----:B------:R-:W-:Y:S01]  /*02a0*/  ISETP.GE.AND P5, PT, R22, 0x2, PT ;  /* 0x000000021600780c */ /* 0x000fe20003fa6270 */
[----:B------:R-:W-:-:S02]  /*02b0*/  @!P4 HADD2.F32 R9, -RZ, R5.H0_H0 ;  /* 0x20000005ff09c230 */ /* 0x000fc40000004100 */
[----:B------:R-:W-:Y:S01]  /*02c0*/  @!P4 HADD2.F32 R0, -RZ, R12.H0_H0 ;  /* 0x2000000cff00c230 */ /* 0x000fe20000004100 */
[----:B------:R-:W-:Y:S01]  /*02d0*/  ISETP.GE.OR P4, PT, R2, R17, !P5 ;  /* 0x000000110200720c */ /* 0x000fe20006f86670 */
[C---:B------:R-:W-:Y:S02]  /*02e0*/  IMAD.WIDE.U32 R2, R17.reuse, 0x2, R20 ;  /* 0x0000000211027825 */ /* 0x040fe400078e0014 */
[----:B------:R-:W2:Y:S02]  /*02f0*/  @!P6 LDG.E.U16 R12, desc[UR4][R20.64+0xc0] ;  /* 0x0000c004140ce981 */ /* 0x000ea4000c1e1500 */
[----:B------:R-:W-:Y:S02]  /*0300*/  IMAD.WIDE.U32 R4, R17, 0x2, R6 ;  /* 0x0000000211047825 */ /* 0x000fe400078e0006 */
[----:B------:R-:W3:Y:S06]  /*0310*/  @!P6 LDG.E.U16 R6, desc[UR4][R6.64+0xc0] ;  /* 0x0000c0040606e981 */ /* 0x000eec000c1e1500 */
[----:B------:R-:W4:Y:S04]  /*0320*/  @!P4 LDG.E.U16 R24, desc[UR4][R2.64] ;  /* 0x000000040218c981 */ /* 0x000f28000c1e1500 */
[----:B------:R-:W4:Y:S01]  /*0330*/  @!P4 LDG.E.U16 R25, desc[UR4][R4.64] ;  /* 0x000000040419c981 */ /* 0x000f22000c1e1500 */
[----:B------:R-:W-:Y:S01]  /*0340*/  HFMA2 R23, -RZ, RZ, 0, 0 ;  /* 0x00000000ff177431 */ /* 0x000fe200000001ff */
[----:B------:R-:W-:Y:S01]  /*0350*/  CS2R R18, SRZ ;  /* 0x0000000000127805 */ /* 0x000fe2000001ff00 */
[----:B------:R-:W0:Y:S02]  /*0360*/  S2R R26, SR_TID.X ;  /* 0x00000000001a7919 */ /* 0x000e240000002100 */
[----:B0-----:R-:W-:-:S04]  /*0370*/  LOP3.LUT R26, R26, 0x1f, RZ, 0xc0, !PT ;  /* 0x0000001f1a1a7812 */ /* 0x001fc800078ec0ff */
[----:B------:R-:W-:Y:S01]  /*0380*/  IADD3 R26, PT, PT, R26, 0x60, RZ ;  /* 0x000000601a1a7810 */ /* 0x000fe20007ffe0ff */
[----:B--2---:R-:W-:Y:S01]  /*0390*/  @!P6 HADD2.F32 R18, -RZ, R12.H0_H0 ;  /* 0x2000000cff12e230 */ /* 0x004fe20000004100 */
[----:B------:R-:W-:Y:S01]  /*03a0*/  MOV R12, RZ ;  /* 0x000000ff000c7202 */ /* 0x000fe20000000f00 */
[----:B---3--:R-:W-:Y:S01]  /*03b0*/  @!P6 HADD2.F32 R23, -RZ, R6.H0_H0 ;  /* 0x20000006ff17e230 */ /* 0x008fe20000004100 */
[-C--:B------:R-:W-:Y:S02]  /*03c0*/  ISETP.GE.OR P6, PT, R14, R17.reuse, !P5 ;  /* 0x000000110e00720c */ /* 0x080fe40006fc6670 */
[----:B------:R-:W-:Y:S02]  /*03d0*/  MOV R20, RZ ;  /* 0x000000ff00147202 */ /* 0x000fe40000000f00 */
[----:B------:R-:W-:Y:S01]  /*03e0*/  P2R R27, PR, RZ, 0x40 ;  /* 0x00000040ff1b7803 */ /* 0x000fe20000000000 */
[----:B----4-:R-:W-:Y:S02]  /*03f0*/  @!P4 HADD2.F32 R19, -RZ, R24.H0_H0 ;  /* 0x20000018ff13c230 */ /* 0x010fe40000004100 */
[----:B------:R-:W-:Y:S01]  /*0400*/  @!P4 HADD2.F32 R12, -RZ, R25.H0_H0 ;  /* 0x20000019ff0cc230 */ /* 0x000fe20000004100 */
[----:B------:R-:W-:-:S02]  /*0410*/  ISETP.GE.OR P4, PT, R16, R17, !P5 ;  /* 0x000000111000720c */ /* 0x000fc40006f86670 */
[----:B------:R-:W-:-:S03]  /*0420*/  ISETP.GE.OR P5, PT, R26, R17, !P5 ;  /* 0x000000111a00720c */ /* 0x000fc60006fa6670 */
[----:B------:R-:W2:Y:S04]  /*0430*/  @!P6 LDG.E.U16 R6, desc[UR4][R2.64+0x40] ;  /* 0x000040040206e981 */ /* 0x000ea8000c1e1500 */
[----:B------:R-:W5:Y:S04]  /*0440*/  @!P6 LDG.E.U16 R21, desc[UR4][R4.64+0x40] ;  /* 0x000040040415e981 */ /* 0x000f68000c1e1500 */
[----:B------:R-:W3:Y:S04]  /*0450*/  @!P4 LDG.E.U16 R24, desc[UR4][R2.64+0x80] ;  /* 0x000080040218c981 */ /* 0x000ee8000c1e1500 */
[----:B------:R0:W4:Y:S01]  /*0460*/  @!P5 LDG.E.U16 R25, desc[UR4][R2.64+0xc0] ;  /* 0x0000c0040219d981 */ /* 0x000122000c1e1500 */
[----:B------:R-:W-:-:S02]  /*0470*/  HFMA2 R16, -RZ, RZ, 0, 0 ;  /* 0x00000000ff107431 */ /* 0x000fc400000001ff */
[----:B------:R-:W-:Y:S01]  /*0480*/  FADD.FTZ R26, RZ, R13 ;  /* 0x0000000dff1a7221 */ /* 0x000fe20000010000 */
[----:B------:R-:W-:Y:S01]  /*0490*/  FADD.FTZ R29, RZ, R19 ;  /* 0x00000013ff1d7221 */ /* 0x000fe20000010000 */
[----:B------:R-:W5:Y:S02]  /*04a0*/  @!P4 LDG.E.U16 R14, desc[UR4][R4.64+0x80] ;  /* 0x00008004040ec981 */ /* 0x000f64000c1e1500 */
[----:B------:R-:W-:Y:S02]  /*04b0*/  FADD.FTZ R26, R26, R11 ;  /* 0x0000000b1a1a7221 */ /* 0x000fe40000010000 */
[----:B------:R1:W5:Y:S02]  /*04c0*/  @!P5 LDG.E.U16 R7, desc[UR4][R4.64+0xc0] ;  /* 0x0000c0040407d981 */ /* 0x000364000c1e1500 */
[----:B0-----:R-:W-:-:S04]  /*04d0*/  FADD.FTZ R3, R26, R9 ;  /* 0x000000091a037221 */ /* 0x001fc80000010000 */
[----:B------:R-:W-:-:S05]  /*04e0*/  FADD.FTZ R3, R3, R18 ;  /* 0x0000001203037221 */ /* 0x000fca0000010000 */
[----:B------:R-:W0:Y:S02]  /*04f0*/  SHFL.BFLY PT, R2, R3, 0x10, 0x1f ;  /* 0x0e001f0003027f89 */ /* 0x000e2400000e0000 */
[----:B0-----:R-:W-:-:S05]  /*0500*/  FADD.FTZ R2, R3, R2 ;  /* 0x0000000203027221 */ /* 0x001fca0000010000 */
[----:B-1----:R-:W0:Y:S02]  /*0510*/  SHFL.BFLY PT, R5, R2, 0x8, 0x1f ;  /* 0x0d001f0002057f89 */ /* 0x002e2400000e0000 */
[----:B0-----:R-:W-:Y:S01]  /*0520*/  FADD.FTZ R5, R2, R5 ;  /* 0x0000000502057221 */ /* 0x001fe20000010000 */
[----:B--2---:R-:W-:Y:S02]  /*0530*/  @!P6 HADD2.F32 R16, -RZ, R6.H0_H0 ;  /* 0x20000006ff10e230 */ /* 0x004fe40000004100 */
[----:B------:R-:W-:-:S03]  /*0540*/  HFMA2 R6, -RZ, RZ, 0, 0 ;  /* 0x00000000ff067431 */ /* 0x000fc600000001ff */
[----:B------:R-:W-:Y:S01]  /*0550*/  FADD.FTZ R29, R29, R16 ;  /* 0x000000101d1d7221 */ /* 0x000fe20000010000 */
[----:B---3--:R-:W-:Y:S02]  /*0560*/  @!P4 HADD2.F32 R20, -RZ, R24.H0_H0 ;  /* 0x20000018ff14c230 */ /* 0x008fe40000004100 */
[----:B----4-:R-:W-:-:S03]  /*0570*/  @!P5 HADD2.F32 R6, -RZ, R25.H0_H0 ;  /* 0x20000019ff06d230 */ /* 0x010fc60000004100 */
[----:B------:R-:W-:-:S04]  /*0580*/  FADD.FTZ R29, R29, R20 ;  /* 0x000000141d1d7221 */ /* 0x000fc80000010000 */
[----:B------:R-:W-:-:S05]  /*0590*/  FADD.FTZ R29, R29, R6 ;  /* 0x000000061d1d7221 */ /* 0x000fca0000010000 */
[----:B------:R-:W0:Y:S02]  /*05a0*/  SHFL.BFLY PT, R4, R29, 0x10, 0x1f ;  /* 0x0e001f001d047f89 */ /* 0x000e2400000e0000 */
[----:B0-----:R-:W-:-:S05]  /*05b0*/  FADD.FTZ R4, R29, R4 ;  /* 0x000000041d047221 */ /* 0x001fca0000010000 */
[----:B------:R-:W0:Y:S04]  /*05c0*/  SHFL.BFLY PT, R25, R4, 0x8, 0x1f ;  /* 0x0d001f0004197f89 */ /* 0x000e2800000e0000 */
[----:B------:R-:W1:Y:S01]  /*05d0*/  SHFL.BFLY PT, R24, R5, 0x4, 0x1f ;  /* 0x0c801f0005187f89 */ /* 0x000e6200000e0000 */
[----:B0-----:R-:W-:-:S05]  /*05e0*/  FADD.FTZ R25, R4, R25 ;  /* 0x0000001904197221 */ /* 0x001fca0000010000 */
[----:B------:R-:W0:Y:S01]  /*05f0*/  SHFL.BFLY PT, R26, R25, 0x4, 0x1f ;  /* 0x0c801f00191a7f89 */ /* 0x000e2200000e0000 */
[----:B-1----:R-:W-:-:S05]  /*0600*/  FADD.FTZ R24, R5, R24 ;  /* 0x0000001805187221 */ /* 0x002fca0000010000 */
[----:B------:R-:W1:Y:S01]  /*0610*/  SHFL.BFLY PT, R3, R24, 0x2, 0x1f ;  /* 0x0c401f0018037f89 */ /* 0x000e6200000e0000 */
[----:B0-----:R-:W-:-:S05]  /*0620*/  FADD.FTZ R26, R25, R26 ;  /* 0x0000001a191a7221 */ /* 0x001fca0000010000 */
[----:B------:R-:W0:Y:S01]  /*0630*/  SHFL.BFLY PT, R29, R26, 0x2, 0x1f ;  /* 0x0c401f001a1d7f89 */ /* 0x000e2200000e0000 */
[----:B------:R-:W-:Y:S01]  /*0640*/  ISETP.GE.AND P6, PT, R22, 0x1, PT ;  /* 0x000000011600780c */ /* 0x000fe20003fc6270 */
[----:B-1----:R-:W-:-:S05]  /*0650*/  FADD.FTZ R28, R24, R3 ;  /* 0x00000003181c7221 */ /* 0x002fca0000010000 */
[----:B------:R1:W2:Y:S01]  /*0660*/  SHFL.BFLY PT, R4, R28, 0x1, 0x1f ;  /* 0x0c201f001c047f89 */ /* 0x0002a200000e0000 */
[----:B0-----:R-:W-:-:S05]  /*0670*/  FADD.FTZ R29, R26, R29 ;  /* 0x0000001d1a1d7221 */ /* 0x001fca0000010000 */
[----:B------:R1:W0:Y:S01]  /*0680*/  SHFL.BFLY PT, R24, R29, 0x1, 0x1f ;  /* 0x0c201f001d187f89 */ /* 0x00022200000e0000 */
[----:B------:R-:W-:Y:S05]  /*0690*/  @!P6 EXIT ;  /* 0x000000000000e94d */ /* 0x000fea0003800000 */
[----:B------:R-:W3:Y:S01]  /*06a0*/  LDC.64 R2, c[0x0][0x380] ;  /* 0x0000e000ff027b82 */ /* 0x000ee20000000a00 */
[----:B------:R-:W-:Y:S01]  /*06b0*/  ISETP.NE.AND P6, PT, R27, RZ, PT ;  /* 0x000000ff1b00720c */ /* 0x000fe20003fc5270 */
[----:B--2---:R-:W-:Y:S01]  /*06c0*/  FADD.FTZ R4, R28, R4 ;  /* 0x000000041c047221 */ /* 0x004fe20000010000 */
[----:B------:R-:W-:-:S03]  /*06d0*/  MOV R5, RZ ;  /* 0x000000ff00057202 */ /* 0x000fc60000000f00 */
[C---:B------:R-:W-:Y:S01]  /*06e0*/  @!P3 FFMA.FTZ R10, R4.reuse, -R10, R13 ;  /* 0x8000000a040ab223 */ /* 0x040fe2000001000d */
[C---:B------:R-:W-:Y:S01]  /*06f0*/  @!P2 FFMA.FTZ R8, R4.reuse, -R8, R11 ;  /* 0x800000080408a223 */ /* 0x040fe2000001000b */
[C---:B------:R-:W-:Y:S01]  /*0700*/  @!P1 FFMA.FTZ R0, R4.reuse, -R0, R9 ;  /* 0x8000000004009223 */ /* 0x040fe20000010009 */
[----:B------:R-:W-:Y:S01]  /*0710*/  @!P0 FFMA.FTZ R23, R4, -R23, R18 ;  /* 0x8000001704178223 */ /* 0x000fe20000010012 */
[----:B------:R-:W-:Y:S01]  /*0720*/  MOV R9, RZ ;  /* 0x000000ff00097202 */ /* 0x000fe20000000f00 */
[----:B-----5:R-:W-:Y:S01]  /*0730*/  @!P4 HADD2.F32 R9, -RZ, R14.H0_H0 ;  /* 0x2000000eff09c230 */ /* 0x020fe20000004100 */
[----:B------:R-:W-:Y:S02]  /*0740*/  @!P3 F2FP.F16.F32.PACK_AB R10, RZ, R10 ;  /* 0x0000000aff0ab23e */ /* 0x000fe400000000ff */
[----:B------:R-:W-:Y:S01]  /*0750*/  @!P6 HADD2.F32 R5, -RZ, R21.H0_H0 ;  /* 0x20000015ff05e230 */ /* 0x000fe20000004100 */
[----:B------:R-:W-:Y:S01]  /*0760*/  ISETP.NE.AND P6, PT, R22, 0x1, PT ;  /* 0x000000011600780c */ /* 0x000fe20003fc5270 */
[----:B0-----:R-:W-:Y:S01]  /*0770*/  FADD.FTZ R21, R29, R24 ;  /* 0x000000181d157221 */ /* 0x001fe20000010000 */
[----:B------:R-:W-:-:S02]  /*0780*/  @!P2 F2FP.F16.F32.PACK_AB R8, RZ, R8 ;  /* 0x00000008ff08a23e */ /* 0x000fc400000000ff */
        /* <DEDUP_REMOVED lines=11> */
[----:B0-----:R-:W-:Y:S01]  /*0840*/  IMAD.WIDE.U32 R2, R17, 0x2, R2 ;  /* 0x0000000211027825 */ /* 0x001fe200078e0002 */
[----:B------:R-:W-:Y:S02]  /*0850*/  MOV R0, RZ ;  /* 0x000000ff00007202 */ /* 0x000fe40000000f00 */
[----:B------:R-:W-:Y:S01]  /*0860*/  @!P3 F2FP.F16.F32.PACK_AB R12, RZ, R12 ;  /* 0x0000000cff0cb23e */ /* 0x000fe200000000ff */
[----:B------:R-:W-:Y:S01]  /*0870*/  @!P5 HADD2.F32 R0, -RZ, R7.H0_H0 ;  /* 0x20000007ff00d230 */ /* 0x000fe20000004100 */
        /* <DEDUP_REMOVED lines=10> */
.L_x_3923:
        /* <DEDUP_REMOVED lines=14> */
.L_x_11269:


//--------------------- .text._ZN43_GLOBAL__N__9ae7fba5_10_SoftMax_cu_9f978f6321softmax_warp_backwardIN3c104HalfES2_fLi6ELb0ELb0EEEvPT0_PKT_S7_iiiPKb --------------------------
	.section	.text._ZN43_GLOBAL__N__9ae7fba5_10_SoftMax_cu_9f978f6321softmax_warp_backwardIN3c104HalfES2_fLi6ELb0ELb0EEEvPT0_PKT_S7_iiiPKb,"ax",@progbits
	.align	128
.text._ZN43_GLOBAL__N__9ae7fba5_10_SoftMax_cu_9f978f6321softmax_warp_backwardIN3c104HalfES2_fLi6ELb0ELb0EEEvPT0_PKT_S7_iiiPKb:
        .type           _ZN43_GLOBAL__N__9ae7fba5_10_SoftMax_cu_9f978f6321softmax_warp_backwardIN3c104HalfES2_fLi6ELb0ELb0EEEvPT0_PKT_S7_iiiPKb,@function
        .size           _ZN43_GLOBAL__N__9ae7fba5_10_SoftMax_cu_9f978f6321softmax_warp_backwardIN3c104HalfES2_fLi6ELb0ELb0EEEvPT0_PKT_S7_iiiPKb,(.L_x_11270 - _ZN43_GLOBAL__N__9ae7fba5_10_SoftMax_cu_9f978f6321softmax_warp_backwardIN3c104HalfES2_fLi6ELb0ELb0EEEvPT0_PKT_S7_iiiPKb)
        .other          _ZN43_GLOBAL__N__9ae7fba5_10_SoftMax_cu_9f978f6321softmax_warp_backwardIN3c104HalfES2_fLi6ELb0ELb0EEEvPT0_PKT_S7_iiiPKb,@"STO_CUDA_ENTRY STV_DEFAULT"
_ZN43_GLOBAL__N__9ae7fba5_10_SoftMax_cu_9f978f6321softmax_warp_backwardIN3c104HalfES2_fLi6ELb0ELb0EEEvPT0_PKT_S7_iiiPKb:
        /* <DEDUP_REMOVED lines=23> */
[----:B0-----:R-:W2:Y:S02]  /*0170*/  @!P4 LDG.E.U16 R8, desc[UR4][R6.64] ;  /* 0x000000040608c981 */ /* 0x001ea4000c1e1500 */
[----:B------:R-:W-:-:S04]  /*0180*/  @!P3 IMAD.WIDE.U32 R10, R0, 0x2, R6 ;  /* 0x00000002000ab825 */ /* 0x000fc800078e0006 */
[----:B------:R-:W-:Y:S01]  /*0190*/  @!P2 IMAD.WIDE.U32 R16, R0, 0x2, R6 ;  /* 0x000000020010a825 */ /* 0x000fe200078e0006 */
[----:B------:R0:W3:Y:S04]  /*01a0*/  @!P5 LDG.E.U16 R21, desc[UR4][R6.64+0x40] ;  /* 0x000040040615d981 */ /* 0x0000e8000c1e1500 */
[----:B------:R1:W4:Y:S04]  /*01b0*/  @!P3 LDG.E.U16 R11, desc[UR4][R10.64] ;  /* 0x000000040a0bb981 */ /* 0x000328000c1e1500 */
[----:B------:R-:W4:Y:S01]  /*01c0*/  @!P2 LDG.E.U16 R16, desc[UR4][R16.64+0x40] ;  /* 0x000040041010a981 */ /* 0x000f22000c1e1500 */
[----:B------:R-:W-:-:S02]  /*01d0*/  HFMA2 R9, -RZ, RZ, 0, 0 ;  /* 0x00000000ff097431 */ /* 0x000fc400000001ff */
[----:B------:R-:W-:Y:S01]  /*01e0*/  IMAD.WIDE R12, R2, 0x2, R12 ;  /* 0x00000002020c7825 */ /* 0x000fe200078e020c */
[----:B0-----:R-:W-:Y:S02]  /*01f0*/  MOV R7, RZ ;  /* 0x000000ff00077202 */ /* 0x001fe40000000f00 */
[----:B-1----:R-:W-:Y:S02]  /*0200*/  MOV R10, RZ ;  /* 0x000000ff000a7202 */ /* 0x002fe40000000f00 */
[----:B------:R-:W5:Y:S01]  /*0210*/  @!P4 LDG.E.U16 R4, desc[UR4][R12.64] ;  /* 0x000000040c04c981 */ /* 0x000f62000c1e1500 */
[----:B------:R-:W-:-:S03]  /*0220*/  @!P3 IMAD.WIDE.U32 R14, R0, 0x2, R12 ;  /* 0x00000002000eb825 */ /* 0x000fc600078e000c */
[----:B------:R0:W5:Y:S01]  /*0230*/  @!P5 LDG.E.U16 R5, desc[UR4][R12.64+0x40] ;  /* 0x000040040c05d981 */ /* 0x000162000c1e1500 */
[----:B------:R-:W-:-:S03]  /*0240*/  @!P2 IMAD.WIDE.U32 R18, R0, 0x2, R12 ;  /* 0x000000020012a825 */ /* 0x000fc600078e000c */
[----:B------:R1:W5:Y:S04]  /*0250*/  @!P3 LDG.E.U16 R3, desc[UR4][R14.64] ;  /* 0x000000040e03b981 */ /* 0x000368000c1e1500 */
[----:B------:R1:W5:Y:S01]  /*0260*/  @!P2 LDG.E.U16 R6, desc[UR4][R18.64+0x40] ;  /* 0x000040041206a981 */ /* 0x000362000c1e1500 */
[----:B------:R-:W-:Y:S01]  /*0270*/  ISETP.GE.AND P6, PT, R20, 0x1, PT ;  /* 0x000000011400780c */ /* 0x000fe20003fc6270 */
[----:B--2---:R-:W-:Y:S02]  /*0280*/  @!P4 HADD2.F32 R9, -RZ, R8.H0_H0 ;  /* 0x20000008ff09c230 */ /* 0x004fe40000004100 */
[----:B------:R-:W-:-:S03]  /*0290*/  HFMA2 R8, -RZ, RZ, 0, 0 ;  /* 0x00000000ff087431 */ /* 0x000fc600000001ff */
[----:B0-----:R-:W-:Y:S01]  /*02a0*/  FADD.FTZ R13, RZ, R9 ;  /* 0x00000009ff0d7221 */ /* 0x001fe20000010000 */
[----:B---3--:R-:W-:Y:S02]  /*02b0*/  @!P5 HADD2.F32 R10, -RZ, R21.H0_H0 ;  /* 0x20000015ff0ad230 */ /* 0x008fe40000004100 */
[----:B----4-:R-:W-:-:S03]  /*02c0*/  @!P3 HADD2.F32 R8, -RZ, R11.H0_H0 ;  /* 0x2000000bff08b230 */ /* 0x010fc60000004100 */
[----:B------:R-:W-:Y:S01]  /*02d0*/  FADD.FTZ R13, R13, R10 ;  /* 0x0000000a0d0d7221 */ /* 0x000fe20000010000 */
[----:B------:R-:W-:Y:S02]  /*02e0*/  @!P2 HADD2.F32 R7, -RZ, R16.H0_H0 ;  /* 0x20000010ff07a230 */ /* 0x000fe40000004100 */
[----:B------:R-:W-:Y:S02]  /*02f0*/  FADD.FTZ R12, RZ, R8 ;  /* 0x00000008ff0c7221 */ /* 0x000fe40000010000 */
[----:B-1----:R-:W0:Y:S02]  /*0300*/  SHFL.BFLY PT, R14, R13, 0x10, 0x1f ;  /* 0x0e001f000d0e7f89 */ /* 0x002e2400000e0000 */
[----:B------:R-:W-:-:S05]  /*0310*/  FADD.FTZ R12, R12, R7 ;  /* 0x000000070c0c7221 */ /* 0x000fca0000010000 */
[----:B------:R-:W1:Y:S01]  /*0320*/  SHFL.BFLY PT, R11, R12, 0x10, 0x1f ;  /* 0x0e001f000c0b7f89 */ /* 0x000e6200000e0000 */
[----:B0-----:R-:W-:-:S05]  /*0330*/  FADD.FTZ R14, R13, R14 ;  /* 0x0000000e0d0e7221 */ /* 0x001fca0000010000 */
[----:B------:R-:W0:Y:S01]  /*0340*/  SHFL.BFLY PT, R15, R14, 0x8, 0x1f ;  /* 0x0d001f000e0f7f89 */ /* 0x000e2200000e0000 */
[----:B-1----:R-:W-:-:S05]  /*0350*/  FADD.FTZ R11, R12, R11 ;  /* 0x0000000b0c0b7221 */ /* 0x002fca0000010000 */
        /* <DEDUP_REMOVED lines=10> */
[----:B------:R0:W2:Y:S01]  /*0400*/  SHFL.BFLY PT, R22, R19, 0x1, 0x1f ;  /* 0x0c201f0013167f89 */ /* 0x0000a200000e0000 */
[----:B-1----:R-:W-:-:S05]  /*0410*/  FADD.FTZ R21, R17, R12 ;  /* 0x0000000c11157221 */ /* 0x002fca0000010000 */
[----:B------:R0:W1:Y:S01]  /*0420*/  SHFL.BFLY PT, R24, R21, 0x1, 0x1f ;  /* 0x0c201f0015187f89 */ /* 0x00006200000e0000 */
[----:B------:R-:W-:Y:S05]  /*0430*/  @!P6 EXIT ;  /* 0x000000000000e94d */ /* 0x000fea0003800000 */
[----:B------:R-:W3:Y:S01]  /*0440*/  LDC.64 R12, c[0x0][0x380] ;  /* 0x0000e000ff0c7b82 */ /* 0x000ee20000000a00 */
[----:B------:R-:W-:Y:S01]  /*0450*/  MOV R14, RZ ;  /* 0x000000ff000e7202 */ /* 0x000fe20000000f00 */
[----:B-----5:R-:W-:Y:S01]  /*0460*/  @!P4 HADD2.F32 R14, -RZ, R4.H0_H0 ;  /* 0x20000004ff0ec230 */ /* 0x020fe20000004100 */
[----:B------:R-:W-:Y:S01]  /*0470*/  MOV R11, RZ ;  /* 0x000000ff000b7202 */ /* 0x000fe20000000f00 */
[----:B------:R-:W-:Y:S02]  /*0480*/  @!P5 HADD2.F32 R11, -RZ, R5.H0_H0 ;  /* 0x20000005ff0bd230 */ /* 0x000fe40000004100 */
[----:B--2---:R-:W-:Y:S01]  /*0490*/  FADD.FTZ R22, R19, R22 ;  /* 0x0000001613167221 */ /* 0x004fe20000010000 */
[----:B------:R-:W-:Y:S01]  /*04a0*/  ISETP.NE.AND P4, PT, R20, 0x1, PT ;  /* 0x000000011400780c */ /* 0x000fe20003f85270 */
[----:B-1----:R-:W-:Y:S01]  /*04b0*/  FADD.FTZ R24, R21, R24 ;  /* 0x0000001815187221 */ /* 0x002fe20000010000 */
[----:B------:R-:W-:Y:S01]  /*04c0*/  MOV R5, RZ ;  /* 0x000000ff00057202 */ /* 0x000fe20000000f00 */
[C---:B------:R-:W-:Y:S01]  /*04d0*/  @!P0 FFMA.FTZ R14, R22.reuse, -R14, R9 ;  /* 0x8000000e160e8223 */ /* 0x040fe20000010009 */
[----:B------:R-:W-:Y:S01]  /*04e0*/  @!P1 FFMA.FTZ R11, R22, -R11, R10 ;  /* 0x8000000b160b9223 */ /* 0x000fe2000001000a */
[----:B------:R-:W-:-:S03]  /*04f0*/  @!P3 HADD2.F32 R5, -RZ, R3.H0_H0 ;  /* 0x20000003ff05b230 */ /* 0x000fc60000004100 */
        /* <DEDUP_REMOVED lines=8> */
[----:B------:R-:W-:Y:S01]  /*0580*/  HFMA2 R2, -RZ, RZ, 0, 0 ;  /* 0x00000000ff027431 */ /* 0x000fe200000001ff */
[----:B------:R-:W-:Y:S01]  /*0590*/  @!P0 F2FP.F16.F32.PACK_AB R5, RZ, R5 ;  /* 0x00000005ff05823e */ /* 0x000fe200000000ff */
[----:B------:R-:W-:-:S04]  /*05a0*/  @!P2 HADD2.F32 R2, -RZ, R6.H0_H0 ;  /* 0x20000006ff02a230 */ /* 0x000fc80000004100 */
[----:B------:R1:W-:Y:S01]  /*05b0*/  @!P0 STG.E.U16 desc[UR4][R12.64], R5 ;  /* 0x000000050c008986 */ /* 0x0003e2000c101504 */
[----:B------:R-:W-:Y:S05]  /*05c0*/  @P1 EXIT ;  /* 0x000000000000194d */ /* 0x000fea0003800000 */
[----:B------:R-:W-:-:S05]  /*05d0*/  FFMA.FTZ R2, R24, -R2, R7 ;  /* 0x8000000218027223 */ /* 0x000fca0000010007 */
[----:B------:R-:W-:-:S05]  /*05e0*/  F2FP.F16.F32.PACK_AB R2, RZ, R2 ;  /* 0x00000002ff02723e */ /* 0x000fca00000000ff */
[----:B------:R-:W-:Y:S01]  /*05f0*/  STG.E.U16 desc[UR4][R12.64+0x40], R2 ;  /* 0x000040020c007986 */ /* 0x000fe2000c101504 */
[----:B------:R-:W-:Y:S05]  /*0600*/  EXIT ;  /* 0x000000000000794d */ /* 0x000fea0003800000 */
.L_x_3924:
        /* <DEDUP_REMOVED lines=15> */
.L_x_11270:


//--------------------- .text._ZN43_GLOBAL__N__9ae7fba5_10_SoftMax_cu_9f978f6321softmax_warp_backwardIN3c104HalfES2_fLi5ELb0ELb0EEEvPT0_PKT_S7_iiiPKb --------------------------
	.section	.text._ZN43_GLOBAL__N__9ae7fba5_10_SoftMax_cu_9f978f6321softmax_warp_backwardIN3c104HalfES2_fLi5ELb0ELb0EEEvPT0_PKT_S7_iiiPKb,"ax",@progbits
	.align	128
.text._ZN43_GLOBAL__N__9ae7fba5_10_SoftMax_cu_9f978f6321softmax_warp_backwardIN3c104HalfES2_fLi5ELb0ELb0EEEvPT0_PKT_S7_iiiPKb:
        .type           _ZN43_GLOBAL__N__9ae7fba5_10_SoftMax_cu_9f978f6321softmax_warp_backwardIN3c104HalfES2_fLi5ELb0ELb0EEEvPT0_PKT_S7_iiiPKb,@function
        .size           _ZN43_GLOBAL__N__9ae7fba5_10_SoftMax_cu_9f978f6321softmax_warp_backwardIN3c104HalfES2_fLi5ELb0ELb0EEEvPT0_PKT_S7_iiiPKb,(.L_x_11271 - _ZN43_GLOBAL__N__9ae7fba5_10_SoftMax_cu_9f978f6321softmax_warp_backwardIN3c104HalfES2_fLi5ELb0ELb0EEEvPT0_PKT_S7_iiiPKb)
        .other          _ZN43_GLOBAL__N__9ae7fba5_10_SoftMax_cu_9f978f6321softmax_warp_backwardIN3c104HalfES2_fLi5ELb0ELb0EEEvPT0_PKT_S7_iiiPKb,@"STO_CUDA_ENTRY STV_DEFAULT"
_ZN43_GLOBAL__N__9ae7fba5_10_SoftMax_cu_9f978f6321softmax_warp_backwardIN3c104HalfES2_fLi5ELb0ELb0EEEvPT0_PKT_S7_iiiPKb:
        /* <DEDUP_REMOVED lines=21> */
[----:B------:R-:W-:Y:S02]  /*0150*/  @!P1 SHF.L.U64.HI R14, R0, 0x1, R3 ;  /* 0x00000001000e9819 */ /* 0x000fe40000010203 */
[----:B------:R-:W-:Y:S01]  /*0160*/  @!P0 IADD3.X R9, PT, PT, RZ, R3, RZ, P3, !PT ;  /* 0x00000003ff098210 */ /* 0x000fe20001ffe4ff */
[C---:B------:R-:W-:Y:S02]  /*0170*/  @!P0 IMAD.SHL.U32 R15, R18.reuse, 0x2, RZ ;  /* 0x00000002120f8824 */ /* 0x040fe400078e00ff */
[----:B------:R-:W2:Y:S01]  /*0180*/  @!P1 LDC.64 R6, c[0x0][0x388] ;  /* 0x0000e200ff069b82 */ /* 0x000ea20000000a00 */
[----:B------:R-:W-:Y:S02]  /*0190*/  @!P0 SHF.L.U64.HI R18, R18, 0x1, R9 ;  /* 0x0000000112128819 */ /* 0x000fe40000010209 */
[----:B-1----:R-:W-:-:S05]  /*01a0*/  @!P0 IADD3 R12, P4, PT, R15, R4, RZ ;  /* 0x000000040f0c8210 */ /* 0x002fca0007f9e0ff */
[----:B------:R-:W-:Y:S02]  /*01b0*/  @!P0 IMAD.X R13, R18, 0x1, R5, P4 ;  /* 0x00000001120d8824 */ /* 0x000fe400020e0605 */
[----:B------:R-:W1:Y:S01]  /*01c0*/  @!P1 LDC.64 R4, c[0x0][0x390] ;  /* 0x0000e400ff049b82 */ /* 0x000e620000000a00 */
[----:B--2---:R-:W-:Y:S02]  /*01d0*/  @!P1 IADD3 R8, P3, PT, R11, R6, RZ ;  /* 0x000000060b089210 */ /* 0x004fe40007f7e0ff */
[----:B0-----:R-:W2:Y:S02]  /*01e0*/  @!P0 LDG.E.U16 R12, desc[UR4][R12.64] ;  /* 0x000000040c0c8981 */ /* 0x001ea4000c1e1500 */
[----:B------:R-:W-:-:S05]  /*01f0*/  @!P1 IADD3.X R9, PT, PT, R14, R7, RZ, P3, !PT ;  /* 0x000000070e099210 */ /* 0x000fca0001ffe4ff */
[----:B------:R-:W3:Y:S01]  /*0200*/  @!P1 LDG.E.U16 R8, desc[UR4][R8.64] ;  /* 0x0000000408089981 */ /* 0x000ee2000c1e1500 */
[----:B-1----:R-:W-:-:S04]  /*0210*/  @!P1 IADD3 R10, P3, PT, R11, R4, RZ ;  /* 0x000000040b0a9210 */ /* 0x002fc80007f7e0ff */
[----:B------:R-:W-:Y:S02]  /*0220*/  @!P1 IADD3.X R11, PT, PT, R14, R5, RZ, P3, !PT ;  /* 0x000000050e0b9210 */ /* 0x000fe40001ffe4ff */
[----:B------:R-:W0:Y:S01]  /*0230*/  @!P0 LDC.64 R4, c[0x0][0x390] ;  /* 0x0000e400ff048b82 */ /* 0x000e220000000a00 */
[----:B------:R-:W-:Y:S02]  /*0240*/  HFMA2 R7, -RZ, RZ, 0, 0 ;  /* 0x00000000ff077431 */ /* 0x000fe400000001ff */
[----:B------:R1:W5:Y:S01]  /*0250*/  @!P1 LDG.E.U16 R6, desc[UR4][R10.64] ;  /* 0x000000040a069981 */ /* 0x000362000c1e1500 */
[----:B0-----:R-:W-:-:S05]  /*0260*/  @!P0 IADD3 R14, P3, PT, R15, R4, RZ ;  /* 0x000000040f0e8210 */ /* 0x001fca0007f7e0ff */
[----:B------:R-:W-:Y:S02]  /*0270*/  @!P0 IMAD.X R15, R18, 0x1, R5, P3 ;  /* 0x00000001120f8824 */ /* 0x000fe400018e0605 */
[----:B------:R-:W-:-:S03]  /*0280*/  IMAD.MOV.U32 R5, RZ, RZ, RZ ;  /* 0x000000ffff057224 */ /* 0x000fc600078e00ff */
[----:B------:R0:W5:Y:S01]  /*0290*/  @!P0 LDG.E.U16 R4, desc[UR4][R14.64] ;  /* 0x000000040e048981 */ /* 0x000162000c1e1500 */
[----:B--2---:R-:W-:Y:S02]  /*02a0*/  @!P0 HADD2.F32 R5, -RZ, R12.H0_H0 ;  /* 0x2000000cff058230 */ /* 0x004fe40000004100 */
[----:B---3--:R-:W-:-:S03]  /*02b0*/  @!P1 HADD2.F32 R7, -RZ, R8.H0_H0 ;  /* 0x20000008ff079230 */ /* 0x008fc60000004100 */
        /* <DEDUP_REMOVED lines=22> */
[----:B--2---:R-:W-:Y:S01]  /*0420*/  FADD.FTZ R10, R17, R10 ;  /* 0x0000000a110a7221 */ /* 0x004fe20000010000 */
[----:B------:R-:W-:Y:S01]  /*0430*/  MOV R2, RZ ;  /* 0x000000ff00027202 */ /* 0x000fe20000000f00 */
[----:B-----5:R-:W-:Y:S01]  /*0440*/  @!P1 HADD2.F32 R2, -RZ, R6.H0_H0 ;  /* 0x20000006ff029230 */ /* 0x020fe20000004100 */
[----:B------:R-:W-:-:S09]  /*0450*/  ISETP.EQ.OR P1, PT, R16, 0x1, P2 ;  /* 0x000000011000780c */ /* 0x000fd20001722670 */
[----:B------:R-:W2:Y:S01]  /*0460*/  @!P2 LDC.64 R8, c[0x0][0x380] ;  /* 0x0000e000ff08ab82 */ /* 0x000ea20000000a00 */
[----:B------:R-:W-:-:S05]  /*0470*/  @!P2 FFMA.FTZ R2, R10, -R2, R7 ;  /* 0x800000020a02a223 */ /* 0x000fca0000010007 */
[----:B------:R-:W-:Y:S02]  /*0480*/  @!P2 F2FP.F16.F32.PACK_AB R2, RZ, R2 ;  /* 0x00000002ff02a23e */ /* 0x000fe400000000ff */
[----:B--2---:R-:W-:-:S04]  /*0490*/  @!P2 LEA R8, P3, R0, R8, 0x1 ;  /* 0x000000080008a211 */ /* 0x004fc800078608ff */
[----:B------:R-:W-:-:S05]  /*04a0*/  @!P2 LEA.HI.X R9, R0, R9, R3, 0x1, P3 ;  /* 0x000000090009a211 */ /* 0x000fca00018f0c03 */
[----:B------:R2:W-:Y:S01]  /*04b0*/  @!P2 STG.E.U16 desc[UR4][R8.64], R2 ;  /* 0x000000020800a986 */ /* 0x0005e2000c101504 */
[----:B------:R-:W-:Y:S05]  /*04c0*/  @P1 EXIT ;  /* 0x000000000000194d */ /* 0x000fea0003800000 */
[----:B------:R-:W3:Y:S01]  /*04d0*/  LDCU.64 UR6, c[0x0][0x380] ;  /* 0x00007000ff0677ac */ /* 0x000ee20008000a00 */
[----:B--2---:R-:W-:Y:S02]  /*04e0*/  IMAD.MOV.U32 R2, RZ, RZ, RZ ;  /* 0x000000ffff027224 */ /* 0x004fe400078e00ff */
[----:B-1----:R-:W-:Y:S01]  /*04f0*/  FADD.FTZ R18, R11, R18 ;  /* 0x000000120b127221 */ /* 0x002fe20000010000 */
[----:B------:R-:W-:Y:S01]  /*0500*/  @!P0 HADD2.F32 R2, -RZ, R4.H0_H0 ;  /* 0x20000004ff028230 */ /* 0x000fe20000004100 */
[----:B------:R-:W-:-:S04]  /*0510*/  IADD3 R0, P0, PT, R0, UR8, RZ ;  /* 0x0000000800007c10 */ /* 0x000fc8000ff1e0ff */
[----:B------:R-:W-:Y:S01]  /*0520*/  FFMA.FTZ R5, R18, -R2, R5 ;  /* 0x8000000212057223 */ /* 0x000fe20000010005 */
[----:B------:R-:W-:-:S04]  /*0530*/  IADD3.X R3, PT, PT, RZ, R3, RZ, P0, !PT ;  /* 0x00000003ff037210 */ /* 0x000fc800007fe4ff */
[----:B------:R-:W-:Y:S02]  /*0540*/  F2FP.F16.F32.PACK_AB R5, RZ, R5 ;  /* 0x00000005ff05723e */ /* 0x000fe400000000ff */
[----:B---3--:R-:W-:-:S04]  /*0550*/  LEA R2, P0, R0, UR6, 0x1 ;  /* 0x0000000600027c11 */ /* 0x008fc8000f8008ff */
[----:B------:R-:W-:-:S05]  /*0560*/  LEA.HI.X R3, R0, UR7, R3, 0x1, P0 ;  /* 0x0000000700037c11 */ /* 0x000fca00080f0c03 */
[----:B------:R-:W-:Y:S01]  /*0570*/  STG.E.U16 desc[UR4][R2.64], R5 ;  /* 0x0000000502007986 */ /* 0x000fe2000c101504 */
[----:B------:R-:W-:Y:S05]  /*0580*/  EXIT ;  /* 0x000000000000794d */ /* 0x000fea0003800000 */
.L_x_3925:
        /* <DEDUP_REMOVED lines=15> */
.L_x_11271:


//--------------------- .text._ZN43_GLOBAL__N__9ae7fba5_10_SoftMax_cu_9f978f6321softmax_warp_backwardIN3c104HalfES2_fLi4ELb0ELb0EEEvPT0_PKT_S7_iiiPKb --------------------------
	.section	.text._ZN43_GLOBAL__N__9ae7fba5_10_SoftMax_cu_9f978f6321softmax_warp_backwardIN3c104HalfES2_fLi4ELb0ELb0EEEvPT0_PKT_S7_iiiPKb,"ax",@progbits
	.align	128
.text._ZN43_GLOBAL__N__9ae7fba5_10_SoftMax_cu_9f978f6321softmax_warp_backwardIN3c104HalfES2_fLi4ELb0ELb0EEEvPT0_PKT_S7_iiiPKb:
        .type           _ZN43_GLOBAL__N__9ae7fba5_10_SoftMax_cu_9f978f6321softmax_warp_backwardIN3c104HalfES2_fLi4ELb0ELb0EEEvPT0_PKT_S7_iiiPKb,@function
        .size           _ZN43_GLOBAL__N__9ae7fba5_10_SoftMax_cu_9f978f6321softmax_warp_backwardIN3c104HalfES2_fLi4ELb0ELb0EEEvPT0_PKT_S7_iiiPKb,(.L_x_11272 - _ZN43_GLOBAL__N__9ae7fba5_10_SoftMax_cu_9f978f6321softmax_warp_backwardIN3c104HalfES2_fLi4ELb0ELb0EEEvPT0_PKT_S7_iiiPKb)
        .other          _ZN43_GLOBAL__N__9ae7fba5_10_SoftMax_cu_9f978f6321softmax_warp_backwardIN3c104HalfES2_fLi4ELb0ELb0EEEvPT0_PKT_S7_iiiPKb,@"STO_CUDA_ENTRY STV_DEFAULT"
_ZN43_GLOBAL__N__9ae7fba5_10_SoftMax_cu_9f978f6321softmax_warp_backwardIN3c104HalfES2_fLi4ELb0ELb0EEEvPT0_PKT_S7_iiiPKb:
        /* <DEDUP_REMOVED lines=38> */
[----:B0-----:R-:W-:Y:S01]  /*0260*/  @!P0 IADD3 R14, P3, PT, R15, R4, RZ ;  /* 0x000000040f0e8210 */ /* 0x001fe20007f7e0ff */
[----:B------:R-:W-:-:S04]  /*0270*/  IMAD.MOV.U32 R4, RZ, RZ, RZ ;  /* 0x000000ffff047224 */ /* 0x000fc800078e00ff */
[----:B------:R-:W-:-:S05]  /*0280*/  @!P0 IMAD.X R15, R18, 0x1, R5, P3 ;  /* 0x00000001120f8824 */ /* 0x000fca00018e0605 */
        /* <DEDUP_REMOVED lines=23> */
[----:B-----5:R-:W-:Y:S01]  /*0400*/  @!P1 HADD2.F32 R2, -RZ, R6.H0_H0 ;  /* 0x20000006ff029230 */ /* 0x020fe20000004100 */
[----:B------:R-:W-:-:S09]  /*0410*/  ISETP.EQ.OR P1, PT, R16, 0x1, P2 ;  /* 0x000000011000780c */ /* 0x000fd20001722670 */
[----:B------:R-:W1:Y:S01]  /*0420*/  @!P2 LDC.64 R8, c[0x0][0x380] ;  /* 0x0000e000ff08ab82 */ /* 0x000e620000000a00 */
[----:B------:R-:W-:-:S05]  /*0430*/  @!P2 FFMA.FTZ R2, R18, -R2, R7 ;  /* 0x800000021202a223 */ /* 0x000fca0000010007 */
[----:B------:R-:W-:Y:S02]  /*0440*/  @!P2 F2FP.F16.F32.PACK_AB R2, RZ, R2 ;  /* 0x00000002ff02a23e */ /* 0x000fe400000000ff */
[----:B-1----:R-:W-:-:S04]  /*0450*/  @!P2 LEA R8, P3, R0, R8, 0x1 ;  /* 0x000000080008a211 */ /* 0x002fc800078608ff */
[----:B------:R-:W-:-:S05]  /*0460*/  @!P2 LEA.HI.X R9, R0, R9, R3, 0x1, P3 ;  /* 0x000000090009a211 */ /* 0x000fca00018f0c03 */
[----:B------:R1:W-:Y:S01]  /*0470*/  @!P2 STG.E.U16 desc[UR4][R8.64], R2 ;  /* 0x000000020800a986 */ /* 0x0003e2000c101504 */
[----:B------:R-:W-:Y:S05]  /*0480*/  @P1 EXIT ;  /* 0x000000000000194d */ /* 0x000fea0003800000 */
[----:B------:R-:W1:Y:S01]  /*0490*/  LDCU.64 UR6, c[0x0][0x380] ;  /* 0x00007000ff0677ac */ /* 0x000e620008000a00 */
[----:B------:R-:W-:Y:S02]  /*04a0*/  IMAD.MOV.U32 R7, RZ, RZ, RZ ;  /* 0x000000ffff077224 */ /* 0x000fe400078e00ff */
[----:B--2---:R-:W-:Y:S01]  /*04b0*/  FADD.FTZ R17, R14, R17 ;  /* 0x000000110e117221 */ /* 0x004fe20000010000 */
[----:B------:R-:W-:Y:S01]  /*04c0*/  @!P0 HADD2.F32 R7, -RZ, R5.H0_H0 ;  /* 0x20000005ff078230 */ /* 0x000fe20000004100 */
[----:B------:R-:W-:-:S04]  /*04d0*/  IADD3 R0, P0, PT, R0, UR8, RZ ;  /* 0x0000000800007c10 */ /* 0x000fc8000ff1e0ff */
[----:B------:R-:W-:Y:S01]  /*04e0*/  FFMA.FTZ R7, R17, -R7, R4 ;  /* 0x8000000711077223 */ /* 0x000fe20000010004 */
[----:B------:R-:W-:-:S04]  /*04f0*/  IADD3.X R3, PT, PT, RZ, R3, RZ, P0, !PT ;  /* 0x00000003ff037210 */ /* 0x000fc800007fe4ff */
[----:B------:R-:W-:Y:S02]  /*0500*/  F2FP.F16.F32.PACK_AB R7, RZ, R7 ;  /* 0x00000007ff07723e */ /* 0x000fe400000000ff */
[----:B-1----:R-:W-:-:S04]  /*0510*/  LEA R2, P0, R0, UR6, 0x1 ;  /* 0x0000000600027c11 */ /* 0x002fc8000f8008ff */
[----:B------:R-:W-:-:S05]  /*0520*/  LEA.HI.X R3, R0, UR7, R3, 0x1, P0 ;  /* 0x0000000700037c11 */ /* 0x000fca00080f0c03 */
[----:B------:R-:W-:Y:S01]  /*0530*/  STG.E.U16 desc[UR4][R2.64], R7 ;  /* 0x0000000702007986 */ /* 0x000fe2000c101504 */
[----:B------:R-:W-:Y:S05]  /*0540*/  EXIT ;  /* 0x000000000000794d */ /* 0x000fea0003800000 */
.L_x_3926:
        /* <DEDUP_REMOVED lines=11> */
.L_x_11272:


//--------------------- .text._ZN43_GLOBAL__N__9ae7fba5_10_SoftMax_cu_9f978f6321softmax_warp_backwardIN3c104HalfES2_fLi3ELb0ELb0EEEvPT0_PKT_S7_iiiPKb --------------------------
	.section	.text._ZN43_GLOBAL__N__9ae7fba5_10_SoftMax_cu_9f978f6321softmax_warp_backwardIN3c104HalfES2_fLi3ELb0ELb0EEEvPT0_PKT_S7_iiiPKb,"ax",@progbits
	.align	128
.text._ZN43_GLOBAL__N__9ae7fba5_10_SoftMax_cu_9f978f6321softmax_warp_backwardIN3c104HalfES2_fLi3ELb0ELb0EEEvPT0_PKT_S7_iiiPKb:
        .type           _ZN43_GLOBAL__N__9ae7fba5_10_SoftMax_cu_9f978f6321softmax_warp_backwardIN3c104HalfES2_fLi3ELb0ELb0EEEvPT0_PKT_S7_iiiPKb,@function
        .size           _ZN43_GLOBAL__N__9ae7fba5_10_SoftMax_cu_9f978f6321softmax_warp_backwardIN3c104HalfES2_fLi3ELb0ELb0EEEvPT0_PKT_S7_iiiPKb,(.L_x_11273 - _ZN43_GLOBAL__N__9ae7fba5_10_SoftMax_cu_9f978f6321softmax_warp_backwardIN3c104HalfES2_fLi3ELb0ELb0EEEvPT0_PKT_S7_iiiPKb)
        .other          _ZN43_GLOBAL__N__9ae7fba5_10_SoftMax_cu_9f978f6321softmax_warp_backwardIN3c104HalfES2_fLi3ELb0ELb0EEEvPT0_PKT_S7_iiiPKb,@"STO_CUDA_ENTRY STV_DEFAULT"
_ZN43_GLOBAL__N__9ae7fba5_10_SoftMax_cu_9f978f6321softmax_warp_backwardIN3c104HalfES2_fLi3ELb0ELb0EEEvPT0_PKT_S7_iiiPKb:
        /* <DEDUP_REMOVED lines=22> */
[----:B------:R-:W-:Y:S01]  /*0160*/  @!P0 SHF.L.U32 R13, R8, 0x1, RZ ;  /* 0x00000001080d8819 */ /* 0x000fe200000006ff */
[----:B------:R-:W-:Y:S01]  /*0170*/  @!P0 IMAD.X R9, RZ, RZ, R3, P3 ;  /* 0x000000ffff098224 */ /* 0x000fe200018e0603 */
[----:B------:R-:W2:Y:S01]  /*0180*/  @!P0 LDC.64 R4, c[0x0][0x388] ;  /* 0x0000e200ff048b82 */ /* 0x000ea20000000a00 */
[----:B-1----:R-:W-:-:S03]  /*0190*/  @!P1 IADD3 R10, P3, PT, R17, R6, RZ ;  /* 0x00000006110a9210 */ /* 0x002fc60007f7e0ff */
[----:B------:R-:W-:-:S04]  /*01a0*/  @!P0 SHF.L.U64.HI R6, R8, 0x1, R9 ;  /* 0x0000000108068819 */ /* 0x000fc80000010209 */
[----:B------:R-:W1:Y:S01]  /*01b0*/  @!P1 LDC.64 R8, c[0x0][0x390] ;  /* 0x0000e400ff089b82 */ /* 0x000e620000000a00 */
[----:B------:R-:W-:Y:S01]  /*01c0*/  @!P1 IMAD.X R11, R12, 0x1, R7, P3 ;  /* 0x000000010c0b9824 */ /* 0x000fe200018e0607 */
[----:B--2---:R-:W-:-:S04]  /*01d0*/  @!P0 IADD3 R4, P4, PT, R13, R4, RZ ;  /* 0x000000040d048210 */ /* 0x004fc80007f9e0ff */
[----:B0-----:R-:W2:Y:S01]  /*01e0*/  @!P1 LDG.E.U16 R10, desc[UR4][R10.64] ;  /* 0x000000040a0a9981 */ /* 0x001ea2000c1e1500 */
[----:B------:R-:W-:-:S05]  /*01f0*/  @!P0 IMAD.X R5, R6, 0x1, R5, P4 ;  /* 0x0000000106058824 */ /* 0x000fca00020e0605 */
[----:B------:R-:W3:Y:S01]  /*0200*/  @!P0 LDG.E.U16 R4, desc[UR4][R4.64] ;  /* 0x0000000404048981 */ /* 0x000ee2000c1e1500 */
[----:B------:R-:W-:Y:S02]  /*0210*/  HFMA2 R7, -RZ, RZ, 0, 0 ;  /* 0x00000000ff077431 */ /* 0x000fe400000001ff */
[----:B------:R-:W-:Y:S01]  /*0220*/  IMAD.MOV.U32 R14, RZ, RZ, RZ ;  /* 0x000000ffff0e7224 */ /* 0x000fe200078e00ff */
[----:B-1----:R-:W-:Y:S02]  /*0230*/  @!P1 IADD3 R8, P3, PT, R17, R8, RZ ;  /* 0x0000000811089210 */ /* 0x002fe40007f7e0ff */
[----:B------:R-:W0:Y:S02]  /*0240*/  @!P0 LDC.64 R16, c[0x0][0x390] ;  /* 0x0000e400ff108b82 */ /* 0x000e240000000a00 */
[----:B------:R-:W-:-:S05]  /*0250*/  @!P1 IADD3.X R9, PT, PT, R12, R9, RZ, P3, !PT ;  /* 0x000000090c099210 */ /* 0x000fca0001ffe4ff */
[----:B------:R1:W5:Y:S01]  /*0260*/  @!P1 LDG.E.U16 R8, desc[UR4][R8.64] ;  /* 0x0000000408089981 */ /* 0x000362000c1e1500 */
[----:B0-----:R-:W-:-:S05]  /*0270*/  @!P0 IADD3 R12, P3, PT, R13, R16, RZ ;  /* 0x000000100d0c8210 */ /* 0x001fca0007f7e0ff */
        /* <DEDUP_REMOVED lines=20> */
[----:B-----5:R-:W-:Y:S01]  /*03c0*/  @!P1 HADD2.F32 R9, -RZ, R8.H0_H0 ;  /* 0x20000008ff099230 */ /* 0x020fe20000004100 */
[----:B------:R-:W-:-:S08]  /*03d0*/  ISETP.EQ.OR P1, PT, R15, 0x1, P2 ;  /* 0x000000010f00780c */ /* 0x000fd00001722670 */
[----:B------:R-:W1:Y:S01]  /*03e0*/  @!P2 LDC.64 R4, c[0x0][0x380] ;  /* 0x0000e000ff04ab82 */ /* 0x000e620000000a00 */
[----:B------:R-:W-:-:S05]  /*03f0*/  @!P2 FFMA.FTZ R9, R13, -R9, R14 ;  /* 0x800000090d09a223 */ /* 0x000fca000001000e */
[----:B------:R-:W-:Y:S02]  /*0400*/  @!P2 F2FP.F16.F32.PACK_AB R9, RZ, R9 ;  /* 0x00000009ff09a23e */ /* 0x000fe400000000ff */
[----:B-1----:R-:W-:-:S04]  /*0410*/  @!P2 LEA R4, P3, R0, R4, 0x1 ;  /* 0x000000040004a211 */ /* 0x002fc800078608ff */
[----:B------:R-:W-:-:S05]  /*0420*/  @!P2 LEA.HI.X R5, R0, R5, R3, 0x1, P3 ;  /* 0x000000050005a211 */ /* 0x000fca00018f0c03 */
[----:B------:R1:W-:Y:S01]  /*0430*/  @!P2 STG.E.U16 desc[UR4][R4.64], R9 ;  /* 0x000000090400a986 */ /* 0x0003e2000c101504 */
[----:B------:R-:W-:Y:S05]  /*0440*/  @P1 EXIT ;  /* 0x000000000000194d */ /* 0x000fea0003800000 */
[----:B------:R-:W3:Y:S01]  /*0450*/  LDCU.64 UR6, c[0x0][0x380] ;  /* 0x00007000ff0677ac */ /* 0x000ee20008000a00 */
[----:B------:R-:W-:Y:S02]  /*0460*/  IMAD.MOV.U32 R2, RZ, RZ, RZ ;  /* 0x000000ffff027224 */ /* 0x000fe400078e00ff */
[----:B--2---:R-:W-:Y:S01]  /*0470*/  FADD.FTZ R16, R11, R16 ;  /* 0x000000100b107221 */ /* 0x004fe20000010000 */
        /* <DEDUP_REMOVED lines=9> */
.L_x_3927:
        /* <DEDUP_REMOVED lines=15> */
.L_x_11273:


//--------------------- .text._ZN43_GLOBAL__N__9ae7fba5_10_SoftMax_cu_9f978f6321softmax_warp_backwardIN3c104HalfES2_fLi2ELb0ELb0EEEvPT0_PKT_S7_iiiPKb --------------------------
	.section	.text._ZN43_GLOBAL__N__9ae7fba5_10_SoftMax_cu_9f978f6321softmax_warp_backwardIN3c104HalfES2_fLi2ELb0ELb0EEEvPT0_PKT_S7_iiiPKb,"ax",@progbits
	.align	128
.text._ZN43_GLOBAL__N__9ae7fba5_10_SoftMax_cu_9f978f6321softmax_warp_backwardIN3c104HalfES2_fLi2ELb0ELb0EEEvPT0_PKT_S7_iiiPKb:
        .type           _ZN43_GLOBAL__N__9ae7fba5_10_SoftMax_cu_9f978f6321softmax_warp_backwardIN3c104HalfES2_fLi2ELb0ELb0EEEvPT0_PKT_S7_iiiPKb,@function
        .size           _ZN43_GLOBAL__N__9ae7fba5_10_SoftMax_cu_9f978f6321softmax_warp_backwardIN3c104HalfES2_fLi2ELb0ELb0EEEvPT0_PKT_S7_iiiPKb,(.L_x_11274 - _ZN43_GLOBAL__N__9ae7fba5_10_SoftMax_cu_9f978f6321softmax_warp_backwardIN3c104HalfES2_fLi2ELb0ELb0EEEvPT0_PKT_S7_iiiPKb)
        .other          _ZN43_GLOBAL__N__9ae7fba5_10_SoftMax_cu_9f978f6321softmax_warp_backwardIN3c104HalfES2_fLi2ELb0ELb0EEEvPT0_PKT_S7_iiiPKb,@"STO_CUDA_ENTRY STV_DEFAULT"
_ZN43_GLOBAL__N__9ae7fba5_10_SoftMax_cu_9f978f6321softmax_warp_backwardIN3c104HalfES2_fLi2ELb0ELb0EEEvPT0_PKT_S7_iiiPKb:
        /* <DEDUP_REMOVED lines=27> */
[----:B-1----:R-:W-:-:S04]  /*01b0*/  @!P1 IADD3 R6, P3, PT, R13, R6, RZ ;  /* 0x000000060d069210 */ /* 0x002fc80007f7e0ff */
[----:B------:R-:W-:Y:S02]  /*01c0*/  @!P1 IADD3.X R7, PT, PT, R10, R7, RZ, P3, !PT ;  /* 0x000000070a079210 */ /* 0x000fe40001ffe4ff */
[----:B--2---:R-:W-:-:S04]  /*01d0*/  @!P0 IADD3 R8, P4, PT, R11, R4, RZ ;  /* 0x000000040b088210 */ /* 0x004fc80007f9e0ff */
[----:B0-----:R0:W2:Y:S01]  /*01e0*/  @!P1 LDG.E.U16 R7, desc[UR4][R6.64] ;  /* 0x0000000406079981 */ /* 0x0010a2000c1e1500 */
[----:B------:R-:W-:Y:S02]  /*01f0*/  @!P0 IMAD.X R9, R12, 0x1, R5, P4 ;  /* 0x000000010c098824 */ /* 0x000fe400020e0605 */
        /* <DEDUP_REMOVED lines=9> */
[----:B------:R-:W-:Y:S02]  /*0290*/  HFMA2 R12, -RZ, RZ, 0, 0 ;  /* 0x00000000ff0c7431 */ /* 0x000fe400000001ff */
[----:B--2---:R-:W-:Y:S02]  /*02a0*/  @!P1 HADD2.F32 R12, -RZ, R7.H0_H0 ;  /* 0x20000007ff0c9230 */ /* 0x004fe40000004100 */
[----:B----4-:R-:W-:-:S03]  /*02b0*/  @!P0 HADD2.F32 R6, -RZ, R8.H0_H0 ;  /* 0x20000008ff068230 */ /* 0x010fc60000004100 */
[----:B------:R-:W-:Y:S02]  /*02c0*/  FADD.FTZ R7, RZ, R12 ;  /* 0x0000000cff077221 */ /* 0x000fe40000010000 */
[----:B------:R-:W-:-:S03]  /*02d0*/  FADD.FTZ R8, RZ, R6 ;  /* 0x00000006ff087221 */ /* 0x000fc60000010000 */
        /* <DEDUP_REMOVED lines=10> */
[----:B-----5:R-:W-:Y:S01]  /*0380*/  @!P1 HADD2.F32 R7, -RZ, R13.H0_H0 ;  /* 0x2000000dff079230 */ /* 0x020fe20000004100 */
[----:B------:R-:W-:-:S08]  /*0390*/  ISETP.EQ.OR P1, PT, R14, 0x1, P2 ;  /* 0x000000010e00780c */ /* 0x000fd00001722670 */
[----:B------:R-:W0:Y:S01]  /*03a0*/  @!P2 LDC.64 R4, c[0x0][0x380] ;  /* 0x0000e000ff04ab82 */ /* 0x000e220000000a00 */
[----:B------:R-:W-:-:S05]  /*03b0*/  @!P2 FFMA.FTZ R7, R9, -R7, R12 ;  /* 0x800000070907a223 */ /* 0x000fca000001000c */
[----:B------:R-:W-:Y:S02]  /*03c0*/  @!P2 F2FP.F16.F32.PACK_AB R7, RZ, R7 ;  /* 0x00000007ff07a23e */ /* 0x000fe400000000ff */
[----:B0-----:R-:W-:-:S04]  /*03d0*/  @!P2 LEA R4, P3, R0, R4, 0x1 ;  /* 0x000000040004a211 */ /* 0x001fc800078608ff */
[----:B------:R-:W-:-:S05]  /*03e0*/  @!P2 LEA.HI.X R5, R0, R5, R3, 0x1, P3 ;  /* 0x000000050005a211 */ /* 0x000fca00018f0c03 */
[----:B------:R0:W-:Y:S01]  /*03f0*/  @!P2 STG.E.U16 desc[UR4][R4.64], R7 ;  /* 0x000000070400a986 */ /* 0x0001e2000c101504 */
[----:B------:R-:W-:Y:S05]  /*0400*/  @P1 EXIT ;  /* 0x000000000000194d */ /* 0x000fea0003800000 */
[----:B------:R-:W1:Y:S01]  /*0410*/  LDCU.64 UR6, c[0x0][0x380] ;  /* 0x00007000ff0677ac */ /* 0x000e620008000a00 */
[----:B0-----:R-:W-:Y:S01]  /*0420*/  MOV R5, RZ ;  /* 0x000000ff00057202 */ /* 0x001fe20000000f00 */
[----:B------:R-:W-:Y:S01]  /*0430*/  @!P0 HADD2.F32 R5, -RZ, R10.H0_H0 ;  /* 0x2000000aff058230 */ /* 0x000fe20000004100 */
[----:B------:R-:W-:Y:S01]  /*0440*/  IADD3 R0, P0, PT, R0, UR8, RZ ;  /* 0x0000000800007c10 */ /* 0x000fe2000ff1e0ff */
[----:B--2---:R-:W-:-:S04]  /*0450*/  FADD.FTZ R15, R15, R18 ;  /* 0x000000120f0f7221 */ /* 0x004fc80000010000 */
[----:B------:R-:W-:Y:S01]  /*0460*/  FFMA.FTZ R5, R15, -R5, R6 ;  /* 0x800000050f057223 */ /* 0x000fe20000010006 */
[----:B------:R-:W-:-:S04]  /*0470*/  IMAD.X R3, RZ, RZ, R3, P0 ;  /* 0x000000ffff037224 */ /* 0x000fc800000e0603 */
[----:B------:R-:W-:Y:S02]  /*0480*/  F2FP.F16.F32.PACK_AB R5, RZ, R5 ;  /* 0x00000005ff05723e */ /* 0x000fe400000000ff */
[----:B-1----:R-:W-:-:S04]  /*0490*/  LEA R2, P0, R0, UR6, 0x1 ;  /* 0x0000000600027c11 */ /* 0x002fc8000f8008ff */
[----:B------:R-:W-:-:S05]  /*04a0*/  LEA.HI.X R3, R0, UR7, R3, 0x1, P0 ;  /* 0x0000000700037c11 */ /* 0x000fca00080f0c03 */
[----:B------:R-:W-:Y:S01]  /*04b0*/  STG.E.U16 desc[UR4][R2.64], R5 ;  /* 0x0000000502007986 */ /* 0x000fe2000c101504 */
[----:B------:R-:W-:Y:S05]  /*04c0*/  EXIT ;  /* 0x000000000000794d */ /* 0x000fea0003800000 */
.L_x_3928:
        /* <DEDUP_REMOVED lines=11> */
.L_x_11274:


//--------------------- .text._ZN43_GLOBAL__N__9ae7fba5_10_SoftMax_cu_9f978f6321softmax_warp_backwardIN3c104HalfES2_fLi1ELb0ELb0EEEvPT0_PKT_S7_iiiPKb --------------------------
	.section	.text._ZN43_GLOBAL__N__9ae7fba5_10_SoftMax_cu_9f978f6321softmax_warp_backwardIN3c104HalfES2_fLi1ELb0ELb0EEEvPT0_PKT_S7_iiiPKb,"ax",@progbits
	.align	128
.text._ZN43_GLOBAL__N__9ae7fba5_10_SoftMax_cu_9f978f6321softmax_warp_backwardIN3c104HalfES2_fLi1ELb0ELb0EEEvPT0_PKT_S7_iiiPKb:
        .type           _ZN43_GLOBAL__N__9ae7fba5_10_SoftMax_cu_9f978f6321softmax_warp_backwardIN3c104HalfES2_fLi1ELb0ELb0EEEvPT0_PKT_S7_iiiPKb,@function
        .size           _ZN43_GLOBAL__N__9ae7fba5_10_SoftMax_cu_9f978f6321softmax_warp_backwardIN3c104HalfES2_fLi1ELb0ELb0EEEvPT0_PKT_S7_iiiPKb,(.L_x_11275 - _ZN43_GLOBAL__N__9ae7fba5_10_SoftMax_cu_9f978f6321softmax_warp_backwardIN3c104HalfES2_fLi1ELb0ELb0EEEvPT0_PKT_S7_iiiPKb)
        .other          _ZN43_GLOBAL__N__9ae7fba5_10_SoftMax_cu_9f978f6321softmax_warp_backwardIN3c104HalfES2_fLi1ELb0ELb0EEEvPT0_PKT_S7_iiiPKb,@"STO_CUDA_ENTRY STV_DEFAULT"
_ZN43_GLOBAL__N__9ae7fba5_10_SoftMax_cu_9f978f6321softmax_warp_backwardIN3c104HalfES2_fLi1ELb0ELb0EEEvPT0_PKT_S7_iiiPKb:
        /* <DEDUP_REMOVED lines=23> */
[----:B------:R-:W2:Y:S01]  /*0170*/  @!P1 LDC.64 R6, c[0x0][0x388] ;  /* 0x0000e200ff069b82 */ /* 0x000ea20000000a00 */
[C---:B------:R-:W-:Y:S02]  /*0180*/  @!P0 IMAD.SHL.U32 R11, R12.reuse, 0x2, RZ ;  /* 0x000000020c0b8824 */ /* 0x040fe400078e00ff */
[----:B------:R-:W-:-:S05]  /*0190*/  @!P0 SHF.L.U64.HI R12, R12, 0x1, R9 ;  /* 0x000000010c0c8819 */ /* 0x000fca0000010209 */
        /* <DEDUP_REMOVED lines=8> */
[----:B-1----:R-:W-:-:S04]  /*0220*/  @!P1 IADD3 R4, P3, PT, R13, R4, RZ ;  /* 0x000000040d049210 */ /* 0x002fc80007f7e0ff */
[----:B------:R-:W-:Y:S02]  /*0230*/  @!P1 IADD3.X R5, PT, PT, R10, R5, RZ, P3, !PT ;  /* 0x000000050a059210 */ /* 0x000fe40001ffe4ff */
[----:B---3--:R-:W-:-:S03]  /*0240*/  @!P0 IADD3 R10, P3, PT, R11, R16, RZ ;  /* 0x000000100b0a8210 */ /* 0x008fc60007f7e0ff */
[----:B------:R0:W5:Y:S02]  /*0250*/  @!P1 LDG.E.U16 R13, desc[UR4][R4.64] ;  /* 0x00000004040d9981 */ /* 0x000164000c1e1500 */
[----:B------:R-:W-:-:S05]  /*0260*/  @!P0 IMAD.X R11, R12, 0x1, R17, P3 ;  /* 0x000000010c0b8824 */ /* 0x000fca00018e0611 */
[----:B------:R0:W5:Y:S01]  /*0270*/  @!P0 LDG.E.U16 R10, desc[UR4][R10.64] ;  /* 0x000000040a0a8981 */ /* 0x000162000c1e1500 */
[----:B------:R-:W-:Y:S02]  /*0280*/  IMAD.MOV.U32 R12, RZ, RZ, RZ ;  /* 0x000000ffff0c7224 */ /* 0x000fe400078e00ff */
[----:B------:R-:W-:Y:S02]  /*0290*/  IMAD.MOV.U32 R15, RZ, RZ, RZ ;  /* 0x000000ffff0f7224 */ /* 0x000fe400078e00ff */
[----:B--2---:R-:W-:Y:S02]  /*02a0*/  @!P0 HADD2.F32 R15, -RZ, R8.H0_H0 ;  /* 0x20000008ff0f8230 */ /* 0x004fe40000004100 */
[----:B----4-:R-:W-:-:S03]  /*02b0*/  @!P1 HADD2.F32 R12, -RZ, R6.H0_H0 ;  /* 0x20000006ff0c9230 */ /* 0x010fc60000004100 */
[----:B------:R-:W-:Y:S02]  /*02c0*/  FADD.FTZ R8, RZ, R15 ;  /* 0x0000000fff087221 */ /* 0x000fe40000010000 */
[----:B------:R-:W-:-:S03]  /*02d0*/  FADD.FTZ R6, RZ, R12 ;  /* 0x0000000cff067221 */ /* 0x000fc60000010000 */
[----:B------:R0:W1:Y:S04]  /*02e0*/  SHFL.BFLY PT, R17, R8, 0x1, 0x1e1f ;  /* 0x0c3e1f0008117f89 */ /* 0x00006800000e0000 */
[----:B------:R0:W2:Y:S01]  /*02f0*/  SHFL.BFLY PT, R9, R6, 0x1, 0x1e1f ;  /* 0x0c3e1f0006097f89 */ /* 0x0000a200000e0000 */
[----:B------:R-:W-:Y:S05]  /*0300*/  @!P2 EXIT ;  /* 0x000000000000a94d */ /* 0x000fea0003800000 */
[----:B------:R-:W-:Y:S01]  /*0310*/  ISETP.GE.AND P2, PT, R2, UR8, PT ;  /* 0x0000000802007c0c */ /* 0x000fe2000bf46270 */
[----:B------:R-:W-:Y:S02]  /*0320*/  HFMA2 R7, -RZ, RZ, 0, 0 ;  /* 0x00000000ff077431 */ /* 0x000fe400000001ff */
[----:B--2---:R-:W-:Y:S01]  /*0330*/  FADD.FTZ R9, R6, R9 ;  /* 0x0000000906097221 */ /* 0x004fe20000010000 */
[----:B-----5:R-:W-:Y:S01]  /*0340*/  @!P1 HADD2.F32 R7, -RZ, R13.H0_H0 ;  /* 0x2000000dff079230 */ /* 0x020fe20000004100 */
[----:B------:R-:W-:-:S08]  /*0350*/  ISETP.EQ.OR P1, PT, R14, 0x1, P2 ;  /* 0x000000010e00780c */ /* 0x000fd00001722670 */
[----:B0-----:R-:W0:Y:S01]  /*0360*/  @!P2 LDC.64 R4, c[0x0][0x380] ;  /* 0x0000e000ff04ab82 */ /* 0x001e220000000a00 */
[----:B------:R-:W-:-:S05]  /*0370*/  @!P2 FFMA.FTZ R7, R9, -R7, R12 ;  /* 0x800000070907a223 */ /* 0x000fca000001000c */
[----:B------:R-:W-:Y:S02]  /*0380*/  @!P2 F2FP.F16.F32.PACK_AB R7, RZ, R7 ;  /* 0x00000007ff07a23e */ /* 0x000fe400000000ff */
[----:B0-----:R-:W-:-:S04]  /*0390*/  @!P2 LEA R4, P3, R3, R4, 0x1 ;  /* 0x000000040304a211 */ /* 0x001fc800078608ff */
[----:B------:R-:W-:-:S05]  /*03a0*/  @!P2 LEA.HI.X R5, R3, R5, R0, 0x1, P3 ;  /* 0x000000050305a211 */ /* 0x000fca00018f0c00 */
[----:B------:R0:W-:Y:S01]  /*03b0*/  @!P2 STG.E.U16 desc[UR4][R4.64], R7 ;  /* 0x000000070400a986 */ /* 0x0001e2000c101504 */
[----:B------:R-:W-:Y:S05]  /*03c0*/  @P1 EXIT ;  /* 0x000000000000194d */ /* 0x000fea0003800000 */
[----:B------:R-:W2:Y:S01]  /*03d0*/  LDCU.64 UR6, c[0x0][0x380] ;  /* 0x00007000ff0677ac */ /* 0x000ea20008000a00 */
[----:B------:R-:W-:Y:S02]  /*03e0*/  IMAD.MOV.U32 R2, RZ, RZ, RZ ;  /* 0x000000ffff027224 */ /* 0x000fe400078e00ff */
[----:B-1----:R-:W-:Y:S01]  /*03f0*/  FADD.FTZ R8, R8, R17 ;  /* 0x0000001108087221 */ /* 0x002fe20000010000 */
[----:B------:R-:W-:Y:S01]  /*0400*/  @!P0 HADD2.F32 R2, -RZ, R10.H0_H0 ;  /* 0x2000000aff028230 */ /* 0x000fe20000004100 */
[----:B------:R-:W-:-:S04]  /*0410*/  IADD3 R3, P0, PT, R3, UR8, RZ ;  /* 0x0000000803037c10 */ /* 0x000fc8000ff1e0ff */
[----:B------:R-:W-:Y:S01]  /*0420*/  FFMA.FTZ R15, R8, -R2, R15 ;  /* 0x80000002080f7223 */ /* 0x000fe2000001000f */
[----:B------:R-:W-:-:S04]  /*0430*/  IMAD.X R0, RZ, RZ, R0, P0 ;  /* 0x000000ffff007224 */ /* 0x000fc800000e0600 */
[----:B------:R-:W-:Y:S02]  /*0440*/  F2FP.F16.F32.PACK_AB R15, RZ, R15 ;  /* 0x0000000fff0f723e */ /* 0x000fe400000000ff */
[----:B--2---:R-:W-:-:S04]  /*0450*/  LEA R2, P0, R3, UR6, 0x1 ;  /* 0x0000000603027c11 */ /* 0x004fc8000f8008ff */
[----:B------:R-:W-:-:S05]  /*0460*/  LEA.HI.X R3, R3, UR7, R0, 0x1, P0 ;  /* 0x0000000703037c11 */ /* 0x000fca00080f0c00 */
[----:B------:R-:W-:Y:S01]  /*0470*/  STG.E.U16 desc[UR4][R2.64], R15 ;  /* 0x0000000f02007986 */ /* 0x000fe2000c101504 */
[----:B------:R-:W-:Y:S05]  /*0480*/  EXIT ;  /* 0x000000000000794d */ /* 0x000fea0003800000 */
.L_x_3929:
        /* <DEDUP_REMOVED lines=15> */
.L_x_11275:


//--------------------- .text._ZN43_GLOBAL__N__9ae7fba5_10_SoftMax_cu_9f978f6321softmax_warp_backwardIN3c104HalfES2_fLi0ELb0ELb0EEEvPT0_PKT_S7_iiiPKb --------------------------
	.section	.text._ZN43_GLOBAL__N__9ae7fba5_10_SoftMax_cu_9f978f6321softmax_warp_backwardIN3c104HalfES2_fLi0ELb0ELb0EEEvPT0_PKT_S7_iiiPKb,"ax",@progbits
	.align	128
.text._ZN43_GLOBAL__N__9ae7fba5_10_SoftMax_cu_9f978f6321softmax_warp_backwardIN3c104HalfES2_fLi0ELb0ELb0EEEvPT0_PKT_S7_iiiPKb:
        .type           _ZN43_GLOBAL__N__9ae7fba5_10_SoftMax_cu_9f978f6321softmax_warp_backwardIN3c104HalfES2_fLi0ELb0ELb0EEEvPT0_PKT_S7_iiiPKb,@function
        .size           _ZN43_GLOBAL__N__9ae7fba5_10_SoftMax_cu_9f978f6321softmax_warp_backwardIN3c104HalfES2_fLi0ELb0ELb0EEEvPT0_PKT_S7_iiiPKb,(.L_x_11276 - _ZN43_GLOBAL__N__9ae7fba5_10_SoftMax_cu_9f978f6321softmax_warp_backwardIN3c104HalfES2_fLi0ELb0ELb0EEEvPT0_PKT_S7_iiiPKb)
        .other          _ZN43_GLOBAL__N__9ae7fba5_10_SoftMax_cu_9f978f6321softmax_warp_backwardIN3c104HalfES2_fLi0ELb0ELb0EEEvPT0_PKT_S7_iiiPKb,@"STO_CUDA_ENTRY STV_DEFAULT"
_ZN43_GLOBAL__N__9ae7fba5_10_SoftMax_cu_9f978f6321softmax_warp_backwardIN3c104HalfES2_fLi0ELb0ELb0EEEvPT0_PKT_S7_iiiPKb:
        /* <DEDUP_REMOVED lines=38> */
[----:B------:R-:W-:Y:S01]  /*0260*/  ISETP.GT.AND P2, PT, R16, RZ, PT ;  /* 0x000000ff1000720c */ /* 0x000fe20003f44270 */
[----:B------:R-:W-:-:S12]  /*0270*/  IMAD.MOV.U32 R8, RZ, RZ, RZ ;  /* 0x000000ffff087224 */ /* 0x000fd800078e00ff */
[----:B0-----:R-:W-:Y:S05]  /*0280*/  @!P2 EXIT ;  /* 0x000000000000a94d */ /* 0x001fea0003800000 */
[----:B------:R-:W0:Y:S01]  /*0290*/  LDCU.64 UR6, c[0x0][0x380] ;  /* 0x00007000ff0677ac */ /* 0x000e220008000a00 */
[----:B-----5:R-:W-:Y:S02]  /*02a0*/  @P1 HADD2.F32 R8, -RZ, R10.H0_H0 ;  /* 0x2000000aff081230 */ /* 0x020fe40000004100 */
[----:B------:R-:W-:Y:S02]  /*02b0*/  IMAD.MOV.U32 R5, RZ, RZ, RZ ;  /* 0x000000ffff057224 */ /* 0x000fe400078e00ff */
[----:B------:R-:W-:Y:S02]  /*02c0*/  @P1 HADD2.F32 R5, -RZ, R12.H0_H0 ;  /* 0x2000000cff051230 */ /* 0x000fe40000004100 */
[----:B------:R-:W-:Y:S01]  /*02d0*/  FADD.FTZ R7, RZ, R8 ;  /* 0x00000008ff077221 */ /* 0x000fe20000010000 */
[----:B------:R-:W-:-:S03]  /*02e0*/  ISETP.NE.AND P1, PT, R9, 0x1, PT ;  /* 0x000000010900780c */ /* 0x000fc60003f25270 */
[----:B------:R-:W-:Y:S01]  /*02f0*/  FFMA.FTZ R5, R7, -R5, R8 ;  /* 0x8000000507057223 */ /* 0x000fe20000010008 */
[----:B------:R-:W-:Y:S01]  /*0300*/  CS2R R6, SRZ ;  /* 0x0000000000067805 */ /* 0x000fe2000001ff00 */
[----:B------:R-:W-:Y:S02]  /*0310*/  @!P0 HADD2.F32 R7, -RZ, R14.H0_H0 ;  /* 0x2000000eff078230 */ /* 0x000fe40000004100 */
[----:B------:R-:W-:Y:S01]  /*0320*/  @!P0 HADD2.F32 R6, -RZ, R11.H0_H0 ;  /* 0x2000000bff068230 */ /* 0x000fe20000004100 */
[----:B------:R-:W-:Y:S02]  /*0330*/  F2FP.F16.F32.PACK_AB R8, RZ, R5 ;  /* 0x00000005ff08723e */ /* 0x000fe400000000ff */
[----:B0-----:R-:W-:-:S04]  /*0340*/  LEA R4, P2, R3, UR6, 0x1 ;  /* 0x0000000603047c11 */ /* 0x001fc8000f8408ff */
[----:B------:R-:W-:-:S05]  /*0350*/  LEA.HI.X R5, R3, UR7, R2, 0x1, P2 ;  /* 0x0000000703057c11 */ /* 0x000fca00090f0c02 */
[----:B------:R0:W-:Y:S01]  /*0360*/  STG.E.U16 desc[UR4][R4.64], R8 ;  /* 0x0000000804007986 */ /* 0x0001e2000c101504 */
[----:B------:R-:W-:Y:S05]  /*0370*/  @!P1 EXIT ;  /* 0x000000000000994d */ /* 0x000fea0003800000 */
[----:B------:R-:W-:-:S04]  /*0380*/  FADD.FTZ R2, RZ, R7 ;  /* 0x00000007ff027221 */ /* 0x000fc80000010000 */
[----:B------:R-:W-:Y:S01]  /*0390*/  FFMA.FTZ R6, R2, -R6, R7 ;  /* 0x8000000602067223 */ /* 0x000fe20000010007 */
[----:B------:R-:W-:-:S04]  /*03a0*/  LEA R2, P0, R0, R4, 0x1 ;  /* 0x0000000400027211 */ /* 0x000fc800078008ff */
[----:B------:R-:W-:Y:S01]  /*03b0*/  F2FP.F16.F32.PACK_AB R6, RZ, R6 ;  /* 0x00000006ff06723e */ /* 0x000fe200000000ff */
[----:B------:R-:W-:-:S05]  /*03c0*/  IMAD.X R3, RZ, RZ, R5, P0 ;  /* 0x000000ffff037224 */ /* 0x000fca00000e0605 */
[----:B------:R-:W-:Y:S01]  /*03d0*/  STG.E.U16 desc[UR4][R2.64], R6 ;  /* 0x0000000602007986 */ /* 0x000fe2000c101504 */
[----:B------:R-:W-:Y:S05]  /*03e0*/  EXIT ;  /* 0x000000000000794d */ /* 0x000fea0003800000 */
.L_x_3930:
        /* <DEDUP_REMOVED lines=9> */
.L_x_11276:


//--------------------- .text._ZN43_GLOBAL__N__9ae7fba5_10_SoftMax_cu_9f978f6321softmax_warp_backwardIfffLi10ELb0ELb0EEEvPT0_PKT_S5_iiiPKb --------------------------
	.section	.text._ZN43_GLOBAL__N__9ae7fba5_10_SoftMax_cu_9f978f6321softmax_warp_backwardIfffLi10ELb0ELb0EEEvPT0_PKT_S5_iiiPKb,"ax",@progbits
	.align	128
.text._ZN43_GLOBAL__N__9ae7fba5_10_SoftMax_cu_9f978f6321softmax_warp_backwardIfffLi10ELb0ELb0EEEvPT0_PKT_S5_iiiPKb:
        .type           _ZN43_GLOBAL__N__9ae7fba5_10_SoftMax_cu_9f978f6321softmax_warp_backwardIfffLi10ELb0ELb0EEEvPT0_PKT_S5_iiiPKb,@function
        .size           _ZN43_GLOBAL__N__9ae7fba5_10_SoftMax_cu_9f978f6321softmax_warp_backwardIfffLi10ELb0ELb0EEEvPT0_PKT_S5_iiiPKb,(.L_x_11277 - _ZN43_GLOBAL__N__9ae7fba5_10_SoftMax_cu_9f978f6321softmax_warp_backwardIfffLi10ELb0ELb0EEEvPT0_PKT_S5_iiiPKb)
        .other          _ZN43_GLOBAL__N__9ae7fba5_10_SoftMax_cu_9f978f6321softmax_warp_backwardIfffLi10ELb0ELb0EEEvPT0_PKT_S5_iiiPKb,@"STO_CUDA_ENTRY STV_DEFAULT"
_ZN43_GLOBAL__N__9ae7fba5_10_SoftMax_cu_9f978f6321softmax_warp_backwardIfffLi10ELb0ELb0EEEvPT0_PKT_S5_iiiPKb:
        /* <DEDUP_REMOVED lines=252> */
[----:B------:R-:W0:Y:S01]  /*0fc0*/  LDC.64 R58, c[0x0][0x380] ;  /* 0x0000e000ff3a7b82 */ /* 0x000e220000000a00 */
[C---:B------:R-:W-:Y:S01]  /*0fd0*/  LOP3.LUT R56, R65.reuse, 0x80, RZ, 0xfc, !PT ;  /* 0x0000008041387812 */ /* 0x040fe200078efcff */
[C---:B------:R-:W-:Y:S01]  /*0fe0*/  @!P0 FFMA.FTZ R61, -R36.reuse, R61, R62 ;  /* 0x0000003d243d8223 */ /* 0x040fe2000001013e */
[----:B------:R-:W-:Y:S02]  /*0ff0*/  @!P1 FFMA.FTZ R60, -R36, R60, R63 ;  /* 0x0000003c243c9223 */ /* 0x000fe4000001013f */
[----:B------:R-:W-:Y:S02]  /*1000*/  ISETP.GE.AND P4, PT, R56, UR8, PT ;  /* 0x0000000838007c0c */ /* 0x000fe4000bf86270 */
[----:B------:R-:W-:-:S11]  /*1010*/  LOP3.LUT R56, R65, 0xa0, RZ, 0xfc, !PT ;  /* 0x000000a041387812 */ /* 0x000fd600078efcff */
[----:B------:R-:W-:Y:S01]  /*1020*/  @!P4 FFMA.FTZ R57, -R36, R54, R57 ;  /* 0x000000362439c223 */ /* 0x000fe20000010139 */
[----:B------:R-:W-:Y:S01]  /*1030*/  LOP3.LUT R54, R65, 0xe0, RZ, 0xfc, !PT ;  /* 0x000000e041367812 */ /* 0x000fe200078efcff */
[----:B0-----:R-:W-:-:S05]  /*1040*/  IMAD.WIDE R58, R64, 0x4, R58 ;  /* 0x00000004403a7825 */ /* 0x001fca00078e023a */
[----:B------:R-:W-:Y:S01]  /*1050*/  @!P0 STG.E desc[UR4][R58.64], R61 ;  /* 0x0000003d3a008986 */ /* 0x000fe2000c101904 */
[----:B------:R-:W-:-:S03]  /*1060*/  ISETP.GE.AND P0, PT, R56, UR8, PT ;  /* 0x0000000838007c0c */ /* 0x000fc6000bf06270 */
[----:B------:R0:W-:Y:S04]  /*1070*/  @!P2 STG.E desc[UR4][R58.64+0x100], R37 ;  /* 0x000100253a00a986 */ /* 0x0001e8000c101904 */
[----:B------:R1:W-:Y:S01]  /*1080*/  @!P1 STG.E desc[UR4][R58.64+0x80], R60 ;  /* 0x0000803c3a009986 */ /* 0x0003e2000c101904 */
[----:B------:R-:W-:Y:S02]  /*1090*/  ISETP.GE.AND P1, PT, R54, UR8, PT ;  /* 0x0000000836007c0c */ /* 0x000fe4000bf26270 */
[C---:B------:R-:W-:Y:S01]  /*10a0*/  LOP3.LUT R54, R65.reuse, 0x120, RZ, 0xfc, !PT ;  /* 0x0000012041367812 */ /* 0x040fe200078efcff */
[----:B------:R1:W-:Y:S02]  /*10b0*/  @!P4 STG.E desc[UR4][R58.64+0x200], R57 ;  /* 0x000200393a00c986 */ /* 0x0003e4000c101904 */
[----:B------:R-:W-:Y:S01]  /*10c0*/  @!P0 FFMA.FTZ R53, -R36, R52, R53 ;  /* 0x0000003424358223 */ /* 0x000fe20000010135 */
[C---:B------:R-:W-:Y:S01]  /*10d0*/  LOP3.LUT R52, R65.reuse, 0xc0, RZ, 0xfc, !PT ;  /* 0x000000c041347812 */ /* 0x040fe200078efcff */
[----:B------:R1:W-:Y:S01]  /*10e0*/  @!P3 STG.E desc[UR4][R58.64+0x180], R55 ;  /* 0x000180373a00b986 */ /* 0x0003e2000c101904 */
[----:B0-----:R-:W-:-:S02]  /*10f0*/  LOP3.LUT R37, R65, 0x160, RZ, 0xfc, !PT ;  /* 0x0000016041257812 */ /* 0x001fc400078efcff */
[----:B------:R-:W-:Y:S01]  /*1100*/  ISETP.GE.AND P2, PT, R52, UR8, PT ;  /* 0x0000000834007c0c */ /* 0x000fe2000bf46270 */
[----:B------:R1:W-:Y:S01]  /*1110*/  @!P0 STG.E desc[UR4][R58.64+0x280], R53 ;  /* 0x000280353a008986 */ /* 0x0003e2000c101904 */
[----:B------:R-:W-:Y:S01]  /*1120*/  LOP3.LUT R52, R65, 0x100, RZ, 0xfc, !PT ;  /* 0x0000010041347812 */ /* 0x000fe200078efcff */
[----:B------:R-:W-:Y:S01]  /*1130*/  @!P1 FFMA.FTZ R51, -R36, R48, R51 ;  /* 0x0000003024339223 */ /* 0x000fe20000010133 */
[----:B------:R-:W-:Y:S02]  /*1140*/  ISETP.GE.AND P4, PT, R37, UR8, PT ;  /* 0x0000000825007c0c */ /* 0x000fe4000bf86270 */
[----:B------:R-:W-:Y:S02]  /*1150*/  ISETP.GE.AND P6, PT, R52, UR8, PT ;  /* 0x0000000834007c0c */ /* 0x000fe4000bfc6270 */
[----:B------:R-:W-:Y:S01]  /*1160*/  ISETP.GE.AND P5, PT, R54, UR8, PT ;  /* 0x0000000836007c0c */ /* 0x000fe2000bfa6270 */
[----:B------:R1:W-:Y:S01]  /*1170*/  @!P1 STG.E desc[UR4][R58.64+0x380], R51 ;  /* 0x000380333a009986 */ /* 0x0003e2000c101904 */
[----:B------:R-:W-:-:S02]  /*1180*/  LOP3.LUT R52, R65, 0x140, RZ, 0xfc, !PT ;  /* 0x0000014041347812 */ /* 0x000fc400078efcff */
[C---:B------:R-:W-:Y:S01]  /*1190*/  LOP3.LUT R37, R65.reuse, 0x180, RZ, 0xfc, !PT ;  /* 0x0000018041257812 */ /* 0x040fe200078efcff */
[----:B------:R-:W-:Y:S01]  /*11a0*/  @!P2 FFMA.FTZ R49, -R36, R49, R50 ;  /* 0x000000312431a223 */ /* 0x000fe20000010132 */
[----:B------:R-:W-:Y:S02]  /*11b0*/  ISETP.GE.AND P3, PT, R52, UR8, PT ;  /* 0x0000000834007c0c */ /* 0x000fe4000bf66270 */
[----:B------:R-:W-:Y:S01]  /*11c0*/  LOP3.LUT R50, R65, 0x1a0, RZ, 0xfc, !PT ;  /* 0x000001a041327812 */ /* 0x000fe200078efcff */
[C---:B------:R-:W-:Y:S01]  /*11d0*/  @!P4 FFMA.FTZ R41, -R36.reuse, R40, R41 ;  /* 0x000000282429c223 */ /* 0x040fe20000010129 */
[----:B------:R-:W-:Y:S01]  /*11e0*/  ISETP.GE.AND P0, PT, R37, UR8, PT ;  /* 0x0000000825007c0c */ /* 0x000fe2000bf06270 */
[C---:B------:R-:W-:Y:S01]  /*11f0*/  @!P6 FFMA.FTZ R47, -R36.reuse, R46, R47 ;  /* 0x0000002e242fe223 */ /* 0x040fe2000001012f */
[C---:B------:R-:W-:Y:S01]  /*1200*/  LOP3.LUT R46, R65.reuse, 0x1e0, RZ, 0xfc, !PT ;  /* 0x000001e0412e7812 */ /* 0x040fe200078efcff */
[----:B------:R-:W0:Y:S01]  /*1210*/  S2R R40, SR_TID.X ;  /* 0x0000000000287919 */ /* 0x000e220000002100 */
[----:B------:R-:W-:Y:S01]  /*1220*/  LOP3.LUT R37, R65, 0x1c0, RZ, 0xfc, !PT ;  /* 0x000001c041257812 */ /* 0x000fe200078efcff */
[----:B------:R-:W-:Y:S01]  /*1230*/  @!P5 FFMA.FTZ R43, -R36, R43, R44 ;  /* 0x0000002b242bd223 */ /* 0x000fe2000001012c */
[----:B------:R1:W-:Y:S01]  /*1240*/  @!P2 STG.E desc[UR4][R58.64+0x300], R49 ;  /* 0x000300313a00a986 */ /* 0x0003e2000c101904 */
[----:B------:R-:W-:-:S02]  /*1250*/  ISETP.GE.AND P2, PT, R50, UR8, PT ;  /* 0x0000000832007c0c */ /* 0x000fc4000bf46270 */
[----:B------:R-:W-:Y:S01]  /*1260*/  @!P3 FFMA.FTZ R45, -R36, R42, R45 ;  /* 0x0000002a242db223 */ /* 0x000fe2000001012d */
[----:B------:R-:W-:Y:S01]  /*1270*/  ISETP.GE.AND P1, PT, R37, UR8, PT ;  /* 0x0000000825007c0c */ /* 0x000fe2000bf26270 */
[----:B------:R1:W-:Y:S01]  /*1280*/  @!P6 STG.E desc[UR4][R58.64+0x400], R47 ;  /* 0x0004002f3a00e986 */ /* 0x0003e2000c101904 */
[----:B------:R-:W-:Y:S01]  /*1290*/  ISETP.GE.AND P6, PT, R46, UR8, PT ;  /* 0x000000082e007c0c */ /* 0x000fe2000bfc6270 */
[C---:B------:R-:W-:Y:S01]  /*12a0*/  @!P0 FFMA.FTZ R33, -R36.reuse, R33, R38 ;  /* 0x0000002124218223 */ /* 0x040fe20000010126 */
[C---:B------:R-:W-:Y:S01]  /*12b0*/  LOP3.LUT R37, R65.reuse, 0x200, RZ, 0xfc, !PT ;  /* 0x0000020041257812 */ /* 0x040fe200078efcff */
[----:B------:R1:W-:Y:S01]  /*12c0*/  @!P5 STG.E desc[UR4][R58.64+0x480], R43 ;  /* 0x0004802b3a00d986 */ /* 0x0003e2000c101904 */
[----:B------:R-:W-:Y:S02]  /*12d0*/  LOP3.LUT R42, R65, 0x220, RZ, 0xfc, !PT ;  /* 0x00000220412a7812 */ /* 0x000fe400078efcff */
[----:B------:R-:W-:Y:S01]  /*12e0*/  ISETP.GE.AND P5, PT, R37, UR8, PT ;  /* 0x0000000825007c0c */ /* 0x000fe2000bfa6270 */
[----:B------:R1:W-:Y:S01]  /*12f0*/  @!P3 STG.E desc[UR4][R58.64+0x500], R45 ;  /* 0x0005002d3a00b986 */ /* 0x0003e2000c101904 */
[----:B------:R-:W-:Y:S01]  /*1300*/  LOP3.LUT R37, R65, 0x240, RZ, 0xfc, !PT ;  /* 0x0000024041257812 */ /* 0x000fe200078efcff */
[----:B------:R-:W-:Y:S01]  /*1310*/  @!P2 FFMA.FTZ R39, -R36, R32, R39 ;  /* 0x000000202427a223 */ /* 0x000fe20000010127 */
[----:B------:R-:W-:Y:S01]  /*1320*/  ISETP.GE.AND P3, PT, R42, UR8, PT ;  /* 0x000000082a007c0c */ /* 0x000fe2000bf66270 */
[----:B------:R1:W-:Y:S01]  /*1330*/  @!P4 STG.E desc[UR4][R58.64+0x580], R41 ;  /* 0x000580293a00c986 */ /* 0x0003e2000c101904 */
[----:B------:R-:W-:Y:S01]  /*1340*/  ISETP.GE.AND P4, PT, R37, UR8, PT ;  /* 0x0000000825007c0c */ /* 0x000fe2000bf86270 */
[C---:B------:R-:W-:Y:S01]  /*1350*/  @!P6 FFMA.FTZ R27, -R36.reuse, R27, R28 ;  /* 0x0000001b241be223 */ /* 0x040fe2000001011c */
[C---:B------:R-:W-:Y:S01]  /*1360*/  LOP3.LUT R32, R65.reuse, 0x280, RZ, 0xfc, !PT ;  /* 0x0000028041207812 */ /* 0x040fe200078efcff */
[----:B------:R1:W-:Y:S01]  /*1370*/  @!P2 STG.E desc[UR4][R58.64+0x680], R39 ;  /* 0x000680273a00a986 */ /* 0x0003e2000c101904 */
[----:B------:R-:W-:Y:S01]  /*1380*/  LOP3.LUT R28, R65, 0x2c0, RZ, 0xfc, !PT ;  /* 0x000002c0411c7812 */ /* 0x000fe200078efcff */
[----:B------:R-:W-:Y:S01]  /*1390*/  @!P1 FFMA.FTZ R31, -R36, R30, R31 ;  /* 0x0000001e241f9223 */ /* 0x000fe2000001011f */
[----:B------:R-:W-:Y:S01]  /*13a0*/  ISETP.GE.AND P2, PT, R32, UR8, PT ;  /* 0x0000000820007c0c */ /* 0x000fe2000bf46270 */
[----:B------:R1:W-:Y:S01]  /*13b0*/  @!P6 STG.E desc[UR4][R58.64+0x780], R27 ;  /* 0x0007801b3a00e986 */ /* 0x0003e2000c101904 */
[----:B------:R-:W-:Y:S01]  /*13c0*/  @!P5 FFMA.FTZ R29, -R36, R26, R29 ;  /* 0x0000001a241dd223 */ /* 0x000fe2000001011d */
[----:B------:R-:W-:-:S02]  /*13d0*/  ISETP.GE.AND P6, PT, R28, UR8, PT ;  /* 0x000000081c007c0c */ /* 0x000fc4000bfc6270 */
[C---:B------:R-:W-:Y:S01]  /*13e0*/  LOP3.LUT R26, R65.reuse, 0x2e0, RZ, 0xfc, !PT ;  /* 0x000002e0411a7812 */ /* 0x040fe200078efcff */
[----:B------:R1:W-:Y:S01]  /*13f0*/  @!P0 STG.E desc[UR4][R58.64+0x600], R33 ;  /* 0x000600213a008986 */ /* 0x0003e2000c101904 */
[C---:B------:R-:W-:Y:S01]  /*1400*/  LOP3.LUT R38, R65.reuse, 0x260, RZ, 0xfc, !PT ;  /* 0x0000026041267812 */ /* 0x040fe200078efcff */
[----:B------:R-:W-:Y:S01]  /*1410*/  @!P3 FFMA.FTZ R25, -R36, R24, R25 ;  /* 0x000000182419b223 */ /* 0x000fe20000010119 */
[C---:B------:R-:W-:Y:S01]  /*1420*/  LOP3.LUT R30, R65.reuse, 0x2a0, RZ, 0xfc, !PT ;  /* 0x000002a0411e7812 */ /* 0x040fe200078efcff */
[----:B------:R1:W-:Y:S01]  /*1430*/  @!P5 STG.E desc[UR4][R58.64+0x800], R29 ;  /* 0x0008001d3a00d986 */ /* 0x0003e2000c101904 */
[----:B------:R-:W-:Y:S01]  /*1440*/  ISETP.GE.AND P5, PT, R26, UR8, PT ;  /* 0x000000081a007c0c */ /* 0x000fe2000bfa6270 */
[----:B------:R-:W-:Y:S01]  /*1450*/  @!P4 FFMA.FTZ R21, -R36, R21, R22 ;  /* 0x000000152415c223 */ /* 0x000fe20000010116 */
[----:B------:R-:W-:Y:S01]  /*1460*/  ISETP.GE.AND P0, PT, R38, UR8, PT ;  /* 0x0000000826007c0c */ /* 0x000fe2000bf06270 */
[----:B------:R1:W-:Y:S01]  /*1470*/  @!P1 STG.E desc[UR4][R58.64+0x700], R31 ;  /* 0x0007001f3a009986 */ /* 0x0003e2000c101904 */
[----:B------:R-:W-:Y:S01]  /*1480*/  ISETP.GE.AND P1, PT, R30, UR8, PT ;  /* 0x000000081e007c0c */ /* 0x000fe2000bf26270 */
[----:B------:R-:W-:Y:S01]  /*1490*/  @!P2 FFMA.FTZ R17, -R36, R17, R18 ;  /* 0x000000112411a223 */ /* 0x000fe20000010112 */
[----:B------:R-:W-:Y:S01]  /*14a0*/  LOP3.LUT R22, R65, 0x300, RZ, 0xfc, !PT ;  /* 0x0000030041167812 */ /* 0x000fe200078efcff */
[----:B------:R1:W-:Y:S01]  /*14b0*/  @!P3 STG.E desc[UR4][R58.64+0x880], R25 ;  /* 0x000880193a00b986 */ /* 0x0003e2000c101904 */
[----:B0-----:R-:W-:Y:S01]  /*14c0*/  LOP3.LUT R40, R40, 0x1f, RZ, 0xc0, !PT ;  /* 0x0000001f28287812 */ /* 0x001fe200078ec0ff */
[----:B------:R-:W-:Y:S01]  /*14d0*/  @!P6 FFMA.FTZ R13, -R36, R13, R14 ;  /* 0x0000000d240de223 */ /* 0x000fe2000001010e */
[----:B------:R-:W-:Y:S01]  /*14e0*/  ISETP.GE.AND P3, PT, R22, UR8, PT ;  /* 0x0000000816007c0c */ /* 0x000fe2000bf66270 */
[----:B------:R1:W-:Y:S02]  /*14f0*/  @!P2 STG.E desc[UR4][R58.64+0xa00], R17 ;  /* 0x000a00113a00a986 */ /* 0x0003e4000c101904 */
[----:B------:R-:W-:-:S02]  /*1500*/  VIADD R14, R40, 0x360 ;  /* 0x00000360280e7836 */ /* 0x000fc40000000000 */
[C---:B------:R-:W-:Y:S01]  /*1510*/  @!P5 FFMA.FTZ R15, -R36.reuse, R12, R15 ;  /* 0x0000000c240fd223 */ /* 0x040fe2000001010f */
[----:B------:R-:W-:Y:S01]  /*1520*/  @!P0 FFMA.FTZ R23, -R36, R20, R23 ;  /* 0x0000001424178223 */ /* 0x000fe20000010117 */
[----:B------:R-:W-:Y:S02]  /*1530*/  VIADD R12, R40, 0x380 ;  /* 0x00000380280c7836 */ /* 0x000fe40000000000 */
[----:B------:R-:W-:Y:S01]  /*1540*/  @!P1 FFMA.FTZ R19, -R36, R16, R19 ;  /* 0x0000001024139223 */ /* 0x000fe20000010113 */
[----:B------:R-:W-:Y:S01]  /*1550*/  ISETP.GE.AND P2, PT, R14, UR8, PT ;  /* 0x000000080e007c0c */ /* 0x000fe2000bf46270 */
[C---:B------:R-:W-:Y:S01]  /*1560*/  VIADD R14, R40.reuse, 0x3a0 ;  /* 0x000003a0280e7836 */ /* 0x040fe20000000000 */
[C---:B------:R-:W-:Y:S01]  /*1570*/  LOP3.LUT R20, R65.reuse, 0x320, RZ, 0xfc, !PT ;  /* 0x0000032041147812 */ /* 0x040fe200078efcff */
[----:B------:R-:W-:Y:S01]  /*1580*/  VIADD R40, R40, 0x3c0 ;  /* 0x000003c028287836 */ /* 0x000fe20000000000 */
[----:B------:R-:W-:Y:S01]  /*1590*/  LOP3.LUT R65, R65, 0x340, RZ, 0xfc, !PT ;  /* 0x0000034041417812 */ /* 0x000fe200078efcff */
[----:B------:R1:W-:Y:S01]  /*15a0*/  @!P4 STG.E desc[UR4][R58.64+0x900], R21 ;  /* 0x000900153a00c986 */ /* 0x0003e2000c101904 */
[----:B------:R-:W-:Y:S01]  /*15b0*/  ISETP.GE.AND P4, PT, R20, UR8, PT ;  /* 0x0000000814007c0c */ /* 0x000fe2000bf86270 */
[----:B------:R-:W-:-:S02]  /*15c0*/  @!P3 FFMA.FTZ R9, -R36, R9, R10 ;  /* 0x000000092409b223 */ /* 0x000fc4000001010a */
[----:B------:R1:W-:Y:S01]  /*15d0*/  @!P0 STG.E desc[UR4][R58.64+0x980], R23 ;  /* 0x000980173a008986 */ /* 0x0003e2000c101904 */
[----:B------:R-:W-:-:S03]  /*15e0*/  ISETP.GE.AND P0, PT, R65, UR8, PT ;  /* 0x0000000841007c0c */ /* 0x000fc6000bf06270 */
[----:B------:R1:W-:Y:S01]  /*15f0*/  @!P1 STG.E desc[UR4][R58.64+0xa80], R19 ;  /* 0x000a80133a009986 */ /* 0x0003e2000c101904 */
[----:B------:R-:W-:Y:S01]  /*1600*/  ISETP.GE.AND P1, PT, R12, UR8, PT ;  /* 0x000000080c007c0c */ /* 0x000fe2000bf26270 */
[----:B------:R-:W-:Y:S02]  /*1610*/  @!P2 FFMA.FTZ R69, -R36, R69, R6 ;  /* 0x000000452445a223 */ /* 0x000fe40000010106 */
[----:B------:R1:W-:Y:S01]  /*1620*/  @!P6 STG.E desc[UR4][R58.64+0xb00], R13 ;  /* 0x000b000d3a00e986 */ /* 0x0003e2000c101904 */
[----:B------:R-:W-:Y:S01]  /*1630*/  ISETP.GE.AND P6, PT, R14, UR8, PT ;  /* 0x000000080e007c0c */ /* 0x000fe2000bfc6270 */
[----:B------:R-:W-:Y:S02]  /*1640*/  @!P4 FFMA.FTZ R11, -R36, R8, R11 ;  /* 0x00000008240bc223 */ /* 0x000fe4000001010b */
[----:B------:R1:W-:Y:S01]  /*1650*/  @!P5 STG.E desc[UR4][R58.64+0xb80], R15 ;  /* 0x000b800f3a00d986 */ /* 0x0003e2000c101904 */
[----:B------:R-:W-:Y:S01]  /*1660*/  ISETP.GE.AND P5, PT, R40, UR8, PT ;  /* 0x0000000828007c0c */ /* 0x000fe2000bfa6270 */
[----:B------:R-:W-:-:S02]  /*1670*/  @!P0 FFMA.FTZ R7, -R36, R34, R7 ;  /* 0x0000002224078223 */ /* 0x000fc40000010107 */
[----:B------:R1:W-:Y:S01]  /*1680*/  @!P3 STG.E desc[UR4][R58.64+0xc00], R9 ;  /* 0x000c00093a00b986 */ /* 0x0003e2000c101904 */
[----:B------:R-:W-:Y:S01]  /*1690*/  ISETP.GE.AND P3, PT, R2, UR8, PT ;  /* 0x0000000802007c0c */ /* 0x000fe2000bf66270 */
[C---:B------:R-:W-:Y:S02]  /*16a0*/  @!P1 FFMA.FTZ R5, -R36.reuse, R68, R5 ;  /* 0x0000004424059223 */ /* 0x040fe40000010105 */
[----:B------:R1:W-:Y:S02]  /*16b0*/  @!P4 STG.E desc[UR4][R58.64+0xc80], R11 ;  /* 0x000c800b3a00c986 */ /* 0x0003e4000c101904 */
[C---:B------:R-:W-:Y:S02]  /*16c0*/  @!P6 FFMA.FTZ R67, -R36.reuse, R67, R4 ;  /* 0x000000432443e223 */ /* 0x040fe40000010104 */
[----:B------:R1:W-:Y:S02]  /*16d0*/  @!P0 STG.E desc[UR4][R58.64+0xd00], R7 ;  /* 0x000d00073a008986 */ /* 0x0003e4000c101904 */
[----:B------:R-:W-:-:S02]  /*16e0*/  @!P5 FFMA.FTZ R3, -R36, R66, R3 ;  /* 0x000000422403d223 */ /* 0x000fc40000010103 */
[----:B------:R1:W-:Y:S04]  /*16f0*/  @!P2 STG.E desc[UR4][R58.64+0xd80], R69 ;  /* 0x000d80453a00a986 */ /* 0x0003e8000c101904 */
[----:B------:R1:W-:Y:S04]  /*1700*/  @!P1 STG.E desc[UR4][R58.64+0xe00], R5 ;  /* 0x000e00053a009986 */ /* 0x0003e8000c101904 */
[----:B------:R1:W-:Y:S04]  /*1710*/  @!P6 STG.E desc[UR4][R58.64+0xe80], R67 ;  /* 0x000e80433a00e986 */ /* 0x0003e8000c101904 */
[----:B------:R1:W-:Y:S01]  /*1720*/  @!P5 STG.E desc[UR4][R58.64+0xf00], R3 ;  /* 0x000f00033a00d986 */ /* 0x0003e2000c101904 */
[----:B------:R-:W-:Y:S05]  /*1730*/  @P3 EXIT ;  /* 0x000000000000394d */ /* 0x000fea0003800000 */
[----:B------:R-:W-:-:S05]  /*1740*/  FFMA.FTZ R35, -R36, R35, R0 ;  /* 0x0000002324237223 */ /* 0x000fca0000010100 */
[----:B------:R-:W-:Y:S01]  /*1750*/  STG.E desc[UR4][R58.64+0xf80], R35 ;  /* 0x000f80233a007986 */ /* 0x000fe2000c101904 */
[----:B------:R-:W-:Y:S05]  /*1760*/  EXIT ;  /* 0x000000000000794d */ /* 0x000fea0003800000 */
.L_x_3931:
        /* <DEDUP_REMOVED lines=9> */
.L_x_11277:


//--------------------- .text._ZN43_GLOBAL__N__9ae7fba5_10_SoftMax_cu_9f978f6321softmax_warp_backwardIfffLi9ELb0ELb0EEEvPT0_PKT_S5_iiiPKb --------------------------
	.section	.text._ZN43_GLOBAL__N__9ae7fba5_10_SoftMax_cu_9f978f6321softmax_warp_backwardIfffLi9ELb0ELb0EEEvPT0_PKT_S5_iiiPKb,"ax",@progbits
	.align	128
.text._ZN43_GLOBAL__N__9ae7fba5_10_SoftMax_cu_9f978f6321softmax_warp_backwardIfffLi9ELb0ELb0EEEvPT0_PKT_S5_iiiPKb:
        .type           _ZN43_GLOBAL__N__9ae7fba5_10_SoftMax_cu_9f978f6321softmax_warp_backwardIfffLi9ELb0ELb0EEEvPT0_PKT_S5_iiiPKb,@function
        .size           _ZN43_GLOBAL__N__9ae7fba5_10_SoftMax_cu_9f978f6321softmax_warp_backwardIfffLi9ELb0ELb0EEEvPT0_PKT_S5_iiiPKb,(.L_x_11278 - _ZN43_GLOBAL__N__9ae7fba5_10_SoftMax_cu_9f978f6321softmax_warp_backwardIfffLi9ELb0ELb0EEEvPT0_PKT_S5_iiiPKb)
        .other          _ZN43_GLOBAL__N__9ae7fba5_10_SoftMax_cu_9f978f6321softmax_warp_backwardIfffLi9ELb0ELb0EEEvPT0_PKT_S5_iiiPKb,@"STO_CUDA_ENTRY STV_DEFAULT"
_ZN43_GLOBAL__N__9ae7fba5_10_SoftMax_cu_9f978f6321softmax_warp_backwardIfffLi9ELb0ELb0EEEvPT0_PKT_S5_iiiPKb:
[----:B------:R-:W-:Y:S01]  /*0000*/  LDC R1, c[0x0][0x37c] ;  /* 0x0000df00ff017b82 */ /* 0x000fe20000000800 */
[----:B------:R-:W0:Y:S01]  /*0010*/  S2R R3, SR_CTAID.X ;  /* 0x0000000000037919 */ /* 0x000e220000002500 */
[----:B------:R-:W0:Y:S06]  /*0020*/  LDCU UR4, c[0x0][0x364] ;  /* 0x00006c80ff0477ac */ /* 0x000e2c0008000800 */
[----:B------:R-:W1:Y:S01]  /*0030*/  LDC.64 R36, c[0x0][0x388] ;  /* 0x0000e200ff247b82 */ /* 0x000e620000000a00 */
[----:B------:R-:W2:Y:S01]  /*0040*/  S2R R0, SR_TID.X ;  /* 0x0000000000007919 */ /* 0x000ea20000002100 */
[----:B------:R-:W3:Y:S01]  /*0050*/  LDCU UR8, c[0x0][0x3a0] ;  /* 0x00007400ff0877ac */ /* 0x000ee20008000800 */
[----:B------:R-:W0:Y:S01]  /*0060*/  S2R R2, SR_TID.Y ;  /* 0x0000000000027919 */ /* 0x000e220000002200 */
[----:B------:R-:W4:Y:S04]  /*0070*/  LDCU.64 UR6, c[0x0][0x398] ;  /* 0x00007300ff0677ac */ /* 0x000f280008000a00 */
[----:B------:R-:W1:Y:S01]  /*0080*/  LDC.64 R18, c[0x0][0x390] ;  /* 0x0000e400ff127b82 */ /* 0x000e620000000a00 */
[----:B------:R-:W-:Y:S01]  /*0090*/  IMAD.MOV.U32 R8, RZ, RZ, RZ ;  /* 0x000000ffff087224 */ /* 0x000fe200078e00ff */
[----:B--2---:R-:W-:Y:S01]  /*00a0*/  LOP3.LUT R0, R0, 0x1f, RZ, 0xc0, !PT ;  /* 0x0000001f00007812 */ /* 0x004fe200078ec0ff */
[----:B0-----:R-:W-:Y:S01]  /*00b0*/  IMAD R3, R3, UR4, R2 ;  /* 0x0000000403037c24 */ /* 0x001fe2000f8e0202 */
[----:B------:R-:W0:Y:S02]  /*00c0*/  LDCU.64 UR4, c[0x0][0x358] ;  /* 0x00006b00ff0477ac */ /* 0x000e240008000a00 */
[C---:B---3--:R-:W-:Y:S01]  /*00d0*/  ISETP.GE.AND P0, PT, R0.reuse, UR8, PT ;  /* 0x0000000800007c0c */ /* 0x048fe2000bf06270 */
[C---:B------:R-:W-:Y:S01]  /*00e0*/  VIADD R2, R0.reuse, 0x20 ;  /* 0x0000002000027836 */ /* 0x040fe20000000000 */
[----:B----4-:R-:W-:Y:S01]  /*00f0*/  IADD3 R17, PT, PT, -R3, UR6, RZ ;  /* 0x0000000603117c10 */ /* 0x010fe2000fffe1ff */
[C---:B------:R-:W-:Y:S01]  /*0100*/  VIADD R5, R0.reuse, 0x60 ;  /* 0x0000006000057836 */ /* 0x040fe20000000000 */
[----:B------:R-:W-:Y:S01]  /*0110*/  CS2R R6, SRZ ;  /* 0x0000000000067805 */ /* 0x000fe2000001ff00 */
[----:B------:R-:W-:Y:S01]  /*0120*/  VIADD R4, R0, 0x40 ;  /* 0x0000004000047836 */ /* 0x000fe20000000000 */
[----:B------:R-:W-:-:S02]  /*0130*/  ISETP.LT.OR P3, PT, R17, 0x1, P0 ;  /* 0x000000011100780c */ /* 0x000fc40000761670 */
[----:B------:R-:W-:Y:S01]  /*0140*/  ISETP.GE.AND P1, PT, R2, UR8, PT ;  /* 0x0000000802007c0c */ /* 0x000fe2000bf26270 */
[----:B------:R-:W-:Y:S01]  /*0150*/  IMAD R2, R3, UR7, R0 ;  /* 0x0000000703027c24 */ /* 0x000fe2000f8e0200 */
[----:B------:R-:W-:Y:S01]  /*0160*/  ISETP.GE.AND P6, PT, R5, UR8, PT ;  /* 0x0000000805007c0c */ /* 0x000fe2000bfc6270 */
[----:B------:R-:W-:Y:S02]  /*0170*/  HFMA2 R3, -RZ, RZ, 0, 0 ;  /* 0x00000000ff037431 */ /* 0x000fe400000001ff */
[----:B------:R-:W-:Y:S01]  /*0180*/  VIADD R5, R0, 0x80 ;  /* 0x0000008000057836 */ /* 0x000fe20000000000 */
[----:B------:R-:W-:Y:S01]  /*0190*/  ISETP.GE.AND P4, PT, R4, UR8, PT ;  /* 0x0000000804007c0c */ /* 0x000fe2000bf86270 */
[----:B------:R-:W-:Y:S01]  /*01a0*/  IMAD.MOV.U32 R4, RZ, RZ, RZ ;  /* 0x000000ffff047224 */ /* 0x000fe200078e00ff */
[----:B------:R-:W-:Y:S01]  /*01b0*/  ISETP.LT.OR P5, PT, R17, 0x1, P1 ;  /* 0x000000011100780c */ /* 0x000fe20000fa1670 */
[----:B-1----:R-:W-:Y:S01]  /*01c0*/  IMAD.WIDE R36, R2, 0x4, R36 ;  /* 0x0000000402247825 */ /* 0x002fe200078e0224 */
[----:B------:R-:W-:-:S02]  /*01d0*/  ISETP.GE.AND P2, PT, R5, UR8, PT ;  /* 0x0000000805007c0c */ /* 0x000fc4000bf46270 */
[----:B------:R-:W-:Y:S01]  /*01e0*/  ISETP.LT.OR P4, PT, R17, 0x1, P4 ;  /* 0x000000011100780c */ /* 0x000fe20002781670 */
[----:B------:R-:W-:Y:S01]  /*01f0*/  IMAD.WIDE R18, R2, 0x4, R18 ;  /* 0x0000000402127825 */ /* 0x000fe200078e0212 */
[----:B0-----:R-:W2:Y:S03]  /*0200*/  @!P3 LDG.E R3, desc[UR4][R36.64] ;  /* 0x000000042403b981 */ /* 0x001ea6000c1e1900 */
[----:B------:R-:W-:Y:S01]  /*0210*/  IMAD.MOV.U32 R12, RZ, RZ, RZ ;  /* 0x000000ffff0c7224 */ /* 0x000fe200078e00ff */
[----:B------:R-:W5:Y:S01]  /*0220*/  @!P3 LDG.E R4, desc[UR4][R18.64] ;  /* 0x000000041204b981 */ /* 0x000f62000c1e1900 */
[C---:B------:R-:W-:Y:S01]  /*0230*/  VIADD R5, R0.reuse, 0xa0 ;  /* 0x000000a000057836 */ /* 0x040fe20000000000 */
[----:B------:R-:W-:Y:S01]  /*0240*/  CS2R R10, SRZ ;  /* 0x00000000000a7805 */ /* 0x000fe2000001ff00 */
[C---:B------:R-:W-:Y:S01]  /*0250*/  VIADD R9, R0.reuse, 0xc0 ;  /* 0x000000c000097836 */ /* 0x040fe20000000000 */
[----:B------:R-:W5:Y:S01]  /*0260*/  @!P5 LDG.E R8, desc[UR4][R18.64+0x80] ;  /* 0x000080041208d981 */ /* 0x000f62000c1e1900 */
[----:B------:R-:W-:Y:S01]  /*0270*/  VIADD R13, R0, 0x100 ;  /* 0x00000100000d7836 */ /* 0x000fe20000000000 */
[----:B------:R-:W-:-:S02]  /*0280*/  ISETP.GE.AND P3, PT, R5, UR8, PT ;  /* 0x0000000805007c0c */ /* 0x000fc4000bf66270 */
[----:B------:R-:W-:Y:S01]  /*0290*/  MOV R5, RZ ;  /* 0x000000ff00057202 */ /* 0x000fe20000000f00 */
[----:B------:R-:W3:Y:S01]  /*02a0*/  @!P4 LDG.E R6, desc[UR4][R36.64+0x100] ;  /* 0x000100042406c981 */ /* 0x000ee2000c1e1900 */
[----:B------:R-:W-:Y:S02]  /*02b0*/  ISETP.LT.OR P6, PT, R17, 0x1, P6 ;  /* 0x000000011100780c */ /* 0x000fe400037c1670 */
[----:B------:R-:W-:Y:S01]  /*02c0*/  CS2R R14, SRZ ;  /* 0x00000000000e7805 */ /* 0x000fe2000001ff00 */
[----:B------:R-:W-:Y:S01]  /*02d0*/  IMAD.MOV.U32 R16, RZ, RZ, RZ ;  /* 0x000000ffff107224 */ /* 0x000fe200078e00ff */
[----:B------:R-:W5:Y:S01]  /*02e0*/  @!P4 LDG.E R7, desc[UR4][R18.64+0x100] ;  /* 0x000100041207c981 */ /* 0x000f62000c1e1900 */
[----:B------:R-:W-:Y:S02]  /*02f0*/  HFMA2 R22, -RZ, RZ, 0, 0 ;  /* 0x00000000ff167431 */ /* 0x000fe400000001ff */
[C---:B------:R-:W-:Y:S01]  /*0300*/  VIADD R23, R0.reuse, 0x140 ;  /* 0x0000014000177836 */ /* 0x040fe20000000000 */
[----:B------:R-:W-:Y:S01]  /*0310*/  CS2R R20, SRZ ;  /* 0x0000000000147805 */ /* 0x000fe2000001ff00 */
[----:B------:R-:W4:Y:S01]  /*0320*/  @!P5 LDG.E R5, desc[UR4][R36.64+0x80] ;  /* 0x000080042405d981 */ /* 0x000f22000c1e1900 */
[----:B------:R-:W-:Y:S01]  /*0330*/  ISETP.GE.AND P5, PT, R9, UR8, PT ;  /* 0x0000000809007c0c */ /* 0x000fe2000bfa6270 */
[----:B------:R-:W-:Y:S01]  /*0340*/  VIADD R9, R0, 0xe0 ;  /* 0x000000e000097836 */ /* 0x000fe20000000000 */
[----:B------:R-:W-:-:S02]  /*0350*/  ISETP.LT.OR P2, PT, R17, 0x1, P2 ;  /* 0x000000011100780c */ /* 0x000fc40001741670 */
[----:B------:R-:W-:Y:S01]  /*0360*/  ISETP.LT.OR P3, PT, R17, 0x1, P3 ;  /* 0x000000011100780c */ /* 0x000fe20001f61670 */
[----:B------:R-:W5:Y:S01]  /*0370*/  @!P6 LDG.E R12, desc[UR4][R18.64+0x180] ;  /* 0x00018004120ce981 */ /* 0x000f62000c1e1900 */
[----:B------:R-:W-:Y:S01]  /*0380*/  ISETP.GE.AND P4, PT, R9, UR8, PT ;  /* 0x0000000809007c0c */ /* 0x000fe2000bf86270 */
[----:B------:R-:W-:Y:S01]  /*0390*/  HFMA2 R9, -RZ, RZ, 0, 0 ;  /* 0x00000000ff097431 */ /* 0x000fe200000001ff */
[----:B------:R-:W-:Y:S01]  /*03a0*/  ISETP.LT.OR P5, PT, R17, 0x1, P5 ;  /* 0x000000011100780c */ /* 0x000fe20002fa1670 */
[C---:B------:R-:W-:Y:S01]  /*03b0*/  VIADD R24, R0.reuse, 0x160 ;  /* 0x0000016000187836 */ /* 0x040fe20000000000 */
[----:B------:R-:W-:Y:S01]  /*03c0*/  P2R R33, PR, RZ, 0x2 ;  /* 0x00000002ff217803 */ /* 0x000fe20000000000 */
[----:B------:R-:W-:Y:S01]  /*03d0*/  VIADD R27, R0, 0x180 ;  /* 0x00000180001b7836 */ /* 0x000fe20000000000 */
[----:B------:R-:W-:-:S03]  /*03e0*/  P2R R35, PR, RZ, 0x1 ;  /* 0x00000001ff237803 */ /* 0x000fc60000000000 */
[----:B------:R-:W3:Y:S04]  /*03f0*/  @!P2 LDG.E R10, desc[UR4][R36.64+0x200] ;  /* 0x00020004240aa981 */ /* 0x000ee8000c1e1900 */
[----:B------:R-:W3:Y:S01]  /*0400*/  @!P6 LDG.E R9, desc[UR4][R36.64+0x180] ;  /* 0x000180042409e981 */ /* 0x000ee2000c1e1900 */
[----:B------:R-:W-:Y:S01]  /*0410*/  ISETP.GE.AND P6, PT, R13, UR8, PT ;  /* 0x000000080d007c0c */ /* 0x000fe2000bfc6270 */
[----:B------:R-:W-:Y:S02]  /*0420*/  VIADD R13, R0, 0x120 ;  /* 0x00000120000d7836 */ /* 0x000fe40000000000 */
[----:B------:R-:W5:Y:S01]  /*0430*/  @!P2 LDG.E R11, desc[UR4][R18.64+0x200] ;  /* 0x00020004120ba981 */ /* 0x000f62000c1e1900 */
[----:B------:R-:W-:Y:S02]  /*0440*/  ISETP.LT.OR P4, PT, R17, 0x1, P4 ;  /* 0x000000011100780c */ /* 0x000fe40002781670 */
[----:B------:R-:W-:Y:S01]  /*0450*/  ISETP.GE.AND P2, PT, R13, UR8, PT ;  /* 0x000000080d007c0c */ /* 0x000fe2000bf46270 */
[----:B------:R-:W5:Y:S01]  /*0460*/  @!P3 LDG.E R14, desc[UR4][R18.64+0x280] ;  /* 0x00028004120eb981 */ /* 0x000f62000c1e1900 */
[----:B------:R-:W-:-:S02]  /*0470*/  MOV R13, RZ ;  /* 0x000000ff000d7202 */ /* 0x000fc40000000f00 */
[C---:B------:R-:W-:Y:S01]  /*0480*/  ISETP.LT.OR P6, PT, R17.reuse, 0x1, P6 ;  /* 0x000000011100780c */ /* 0x040fe200037c1670 */
        /* <DEDUP_REMOVED lines=8> */
[----:B------:R-:W-:Y:S02]  /*0510*/  ISETP.GE.OR P4, PT, R23, UR8, !P3 ;  /* 0x0000000817007c0c */ /* 0x000fe4000df86670 */
[----:B------:R-:W-:Y:S01]  /*0520*/  MOV R23, RZ ;  /* 0x000000ff00177202 */ /* 0x000fe20000000f00 */
[----:B------:R-:W3:Y:S01]  /*0530*/  @!P6 LDG.E R20, desc[UR4][R36.64+0x400] ;  /* 0x000400042414e981 */ /* 0x000ee2000c1e1900 */
[----:B------:R-:W-:-:S02]  /*0540*/  ISETP.GE.OR P1, PT, R24, UR8, !P3 ;  /* 0x0000000818007c0c */ /* 0x000fc4000df26670 */
[----:B------:R-:W-:Y:S02]  /*0550*/  CS2R R24, SRZ ;  /* 0x0000000000187805 */ /* 0x000fe4000001ff00 */
[C---:B------:R-:W-:Y:S01]  /*0560*/  IADD3 R28, PT, PT, R0.reuse, 0x1a0, RZ ;  /* 0x000001a0001c7810 */ /* 0x040fe20007ffe0ff */
[----:B------:R-:W-:Y:S01]  /*0570*/  IMAD.MOV.U32 R26, RZ, RZ, RZ ;  /* 0x000000ffff1a7224 */ /* 0x000fe200078e00ff */
[----:B------:R-:W-:Y:S01]  /*0580*/  ISETP.GE.OR P0, PT, R27, UR8, !P3 ;  /* 0x000000081b007c0c */ /* 0x000fe2000df06670 */
[----:B------:R-:W3:Y:S01]  /*0590*/  @!P5 LDG.E R23, desc[UR4][R36.64+0x480] ;  /* 0x000480042417d981 */ /* 0x000ee2000c1e1900 */
[----:B------:R-:W-:Y:S02]  /*05a0*/  IMAD.MOV.U32 R27, RZ, RZ, RZ ;  /* 0x000000ffff1b7224 */ /* 0x000fe400078e00ff */
[----:B------:R-:W-:Y:S01]  /*05b0*/  VIADD R32, R0, 0x1c0 ;  /* 0x000001c000207836 */ /* 0x000fe20000000000 */
[----:B------:R-:W3:Y:S04]  /*05c0*/  @!P4 LDG.E R24, desc[UR4][R36.64+0x500] ;  /* 0x000500042418c981 */ /* 0x000ee8000c1e1900 */
[----:B------:R-:W5:Y:S01]  /*05d0*/  @!P4 LDG.E R25, desc[UR4][R18.64+0x500] ;  /* 0x000500041219c981 */ /* 0x000f62000c1e1900 */
[----:B------:R-:W-:-:S02]  /*05e0*/  ISETP.GE.OR P4, PT, R28, UR8, !P3 ;  /* 0x000000081c007c0c */ /* 0x000fc4000df86670 */
[----:B------:R-:W-:Y:S01]  /*05f0*/  CS2R R28, SRZ ;  /* 0x00000000001c7805 */ /* 0x000fe2000001ff00 */
[----:B------:R-:W-:Y:S01]  /*0600*/  VIADD R31, R0, 0x1e0 ;  /* 0x000001e0001f7836 */ /* 0x000fe20000000000 */
[----:B------:R-:W5:Y:S01]  /*0610*/  @!P5 LDG.E R26, desc[UR4][R18.64+0x480] ;  /* 0x00048004121ad981 */ /* 0x000f62000c1e1900 */
[----:B------:R-:W-:Y:S01]  /*0620*/  ISETP.GE.OR P5, PT, R32, UR8, !P3 ;  /* 0x0000000820007c0c */ /* 0x000fe2000dfa6670 */
[----:B------:R-:W-:Y:S02]  /*0630*/  HFMA2 R30, -RZ, RZ, 0, 0 ;  /* 0x00000000ff1e7431 */ /* 0x000fe400000001ff */
[----:B------:R-:W3:Y:S04]  /*0640*/  @!P1 LDG.E R27, desc[UR4][R36.64+0x580] ;  /* 0x00058004241b9981 */ /* 0x000ee8000c1e1900 */
[----:B------:R-:W5:Y:S01]  /*0650*/  @!P6 LDG.E R21, desc[UR4][R18.64+0x400] ;  /* 0x000400041215e981 */ /* 0x000f62000c1e1900 */
[----:B------:R-:W-:-:S03]  /*0660*/  ISETP.GE.OR P6, PT, R31, UR8, !P3 ;  /* 0x000000081f007c0c */ /* 0x000fc6000dfc6670 */
[----:B------:R-:W3:Y:S01]  /*0670*/  @!P0 LDG.E R28, desc[UR4][R36.64+0x600] ;  /* 0x00060004241c8981 */ /* 0x000ee2000c1e1900 */
[----:B------:R-:W-:-:S03]  /*0680*/  IMAD.MOV.U32 R32, RZ, RZ, RZ ;  /* 0x000000ffff207224 */ /* 0x000fc600078e00ff */
[----:B------:R-:W3:Y:S04]  /*0690*/  @!P4 LDG.E R29, desc[UR4][R36.64+0x680] ;  /* 0x00068004241dc981 */ /* 0x000ee8000c1e1900 */
[----:B------:R-:W3:Y:S04]  /*06a0*/  @!P5 LDG.E R30, desc[UR4][R36.64+0x700] ;  /* 0x00070004241ed981 */ /* 0x000ee8000c1e1900 */
[----:B------:R0:W3:Y:S01]  /*06b0*/  @!P6 LDG.E R32, desc[UR4][R36.64+0x780] ;  /* 0x000780042420e981 */ /* 0x0000e2000c1e1900 */
[----:B------:R-:W-:-:S06]  /*06c0*/  MOV R34, RZ ;  /* 0x000000ff00227202 */ /* 0x000fcc0000000f00 */
        /* <DEDUP_REMOVED lines=39> */
[----:B------:R-:W-:Y:S01]  /*0940*/  @!P2 FFMA.FTZ R23, -R19, R26, R23 ;  /* 0x0000001a1317a223 */ /* 0x000fe20000010117 */
[----:B------:R-:W0:Y:S02]  /*0950*/  LDC.64 R4, c[0x0][0x380] ;  /* 0x0000e000ff047b82 */ /* 0x000e240000000a00 */
[----:B0-----:R-:W-:Y:S01]  /*0960*/  IMAD.WIDE R4, R2, 0x4, R4 ;  /* 0x0000000402047825 */ /* 0x001fe200078e0204 */
[----:B------:R-:W-:-:S04]  /*0970*/  LOP3.LUT R2, R0, 0x40, RZ, 0xfc, !PT ;  /* 0x0000004000027812 */ /* 0x000fc800078efcff */
[----:B------:R0:W-:Y:S01]  /*0980*/  @!P0 STG.E desc[UR4][R4.64], R3 ;  /* 0x0000000304008986 */ /* 0x0001e2000c101904 */
[----:B------:R-:W-:Y:S02]  /*0990*/  ISETP.GE.AND P0, PT, R2, UR8, PT ;  /* 0x0000000802007c0c */ /* 0x000fe4000bf06270 */
[----:B------:R-:W1:Y:S01]  /*09a0*/  S2R R2, SR_TID.X ;  /* 0x0000000000027919 */ /* 0x000e620000002100 */
[----:B------:R2:W-:Y:S01]  /*09b0*/  @!P1 STG.E desc[UR4][R4.64+0x80], R8 ;  /* 0x0000800804009986 */ /* 0x0005e2000c101904 */
[----:B0-----:R-:W-:-:S03]  /*09c0*/  LOP3.LUT R3, R0, 0xc0, RZ, 0xfc, !PT ;  /* 0x000000c000037812 */ /* 0x001fc600078efcff */
[----:B------:R2:W-:Y:S06]  /*09d0*/  @!P2 STG.E desc[UR4][R4.64+0x480], R23 ;  /* 0x000480170400a986 */ /* 0x0005ec000c101904 */
[----:B------:R-:W-:Y:S01]  /*09e0*/  @!P0 FFMA.FTZ R7, -R19, R7, R6 ;  /* 0x0000000713078223 */ /* 0x000fe20000010106 */
[----:B------:R-:W-:Y:S02]  /*09f0*/  LOP3.LUT R6, R0, 0x60, RZ, 0xfc, !PT ;  /* 0x0000006000067812 */ /* 0x000fe400078efcff */
[----:B------:R-:W-:Y:S02]  /*0a00*/  ISETP.GE.AND P5, PT, R3, UR8, PT ;  /* 0x0000000803007c0c */ /* 0x000fe4000bfa6270 */
[----:B------:R-:W-:Y:S01]  /*0a10*/  ISETP.GE.AND P4, PT, R6, UR8, PT ;  /* 0x0000000806007c0c */ /* 0x000fe2000bf86270 */
[----:B------:R2:W-:Y:S01]  /*0a20*/  @!P0 STG.E desc[UR4][R4.64+0x100], R7 ;  /* 0x0001000704008986 */ /* 0x0005e2000c101904 */
[----:B------:R-:W-:-:S02]  /*0a30*/  LOP3.LUT R6, R0, 0x80, RZ, 0xfc, !PT ;  /* 0x0000008000067812 */ /* 0x000fc400078efcff */
[----:B------:R-:W-:Y:S02]  /*0a40*/  LOP3.LUT R3, R0, 0xe0, RZ, 0xfc, !PT ;  /* 0x000000e000037812 */ /* 0x000fe400078efcff */
[----:B------:R-:W-:Y:S02]  /*0a50*/  ISETP.GE.AND P3, PT, R6, UR8, PT ;  /* 0x0000000806007c0c */ /* 0x000fe4000bf66270 */
[----:B------:R-:W-:Y:S02]  /*0a60*/  LOP3.LUT R6, R0, 0xa0, RZ, 0xfc, !PT ;  /* 0x000000a000067812 */ /* 0x000fe400078efcff */
[----:B------:R-:W-:Y:S01]  /*0a70*/  ISETP.GE.AND P1, PT, R3, UR8, PT ;  /* 0x0000000803007c0c */ /* 0x000fe2000bf26270 */
[C---:B------:R-:W-:Y:S01]  /*0a80*/  @!P5 FFMA.FTZ R15, -R19.reuse, R16, R15 ;  /* 0x00000010130fd223 */ /* 0x040fe2000001010f */
[----:B------:R-:W-:Y:S01]  /*0a90*/  ISETP.GE.AND P6, PT, R6, UR8, PT ;  /* 0x0000000806007c0c */ /* 0x000fe2000bfc6270 */
[----:B------:R-:W-:Y:S01]  /*0aa0*/  @!P4 FFMA.FTZ R9, -R19, R12, R9 ;  /* 0x0000000c1309c223 */ /* 0x000fe20000010109 */
[----:B------:R-:W-:-:S02]  /*0ab0*/  LOP3.LUT R0, R0, 0x100, RZ, 0xfc, !PT ;  /* 0x0000010000007812 */ /* 0x000fc400078efcff */
[----:B------:R2:W-:Y:S01]  /*0ac0*/  @!P5 STG.E desc[UR4][R4.64+0x300], R15 ;  /* 0x0003000f0400d986 */ /* 0x0005e2000c101904 */
[----:B-1----:R-:W-:Y:S02]  /*0ad0*/  LOP3.LUT R2, R2, 0x1f, RZ, 0xc0, !PT ;  /* 0x0000001f02027812 */ /* 0x002fe400078ec0ff */
[----:B------:R-:W-:Y:S01]  /*0ae0*/  ISETP.GE.AND P0, PT, R0, UR8, PT ;  /* 0x0000000800007c0c */ /* 0x000fe2000bf06270 */
[C---:B------:R-:W-:Y:S01]  /*0af0*/  @!P3 FFMA.FTZ R11, -R19.reuse, R11, R10 ;  /* 0x0000000b130bb223 */ /* 0x040fe2000001010a */
[C---:B------:R-:W-:Y:S01]  /*0b00*/  IADD3 R0, PT, PT, R2.reuse, 0x140, RZ ;  /* 0x0000014002007810 */ /* 0x040fe20007ffe0ff */
[----:B------:R-:W-:Y:S01]  /*0b10*/  VIADD R3, R2, 0x160 ;  /* 0x0000016002037836 */ /* 0x000fe20000000000 */
[----:B------:R2:W-:Y:S01]  /*0b20*/  @!P4 STG.E desc[UR4][R4.64+0x180], R9 ;  /* 0x000180090400c986 */ /* 0x0005e2000c101904 */
[C---:B------:R-:W-:Y:S01]  /*0b30*/  @!P1 FFMA.FTZ R17, -R19.reuse, R22, R17 ;  /* 0x0000001613119223 */ /* 0x040fe20000010111 */
[----:B------:R-:W-:Y:S01]  /*0b40*/  ISETP.GE.AND P4, PT, R0, UR8, PT ;  /* 0x0000000800007c0c */ /* 0x000fe2000bf86270 */
[----:B------:R-:W-:Y:S01]  /*0b50*/  @!P6 FFMA.FTZ R13, -R19, R14, R13 ;  /* 0x0000000e130de223 */ /* 0x000fe2000001010d */
[----:B------:R2:W-:Y:S01]  /*0b60*/  @!P3 STG.E desc[UR4][R4.64+0x200], R11 ;  /* 0x0002000b0400b986 */ /* 0x0005e2000c101904 */
[----:B------:R-:W-:Y:S01]  /*0b70*/  ISETP.GE.AND P3, PT, R3, UR8, PT ;  /* 0x0000000803007c0c */ /* 0x000fe2000bf66270 */
[C---:B------:R-:W-:Y:S01]  /*0b80*/  VIADD R0, R2.reuse, 0x180 ;  /* 0x0000018002007836 */ /* 0x040fe20000000000 */
[C---:B------:R-:W-:Y:S01]  /*0b90*/  IADD3 R3, PT, PT, R2.reuse, 0x1a0, RZ ;  /* 0x000001a002037810 */ /* 0x040fe20007ffe0ff */
[----:B------:R-:W-:Y:S01]  /*0ba0*/  VIADD R2, R2, 0x1c0 ;  /* 0x000001c002027836 */ /* 0x000fe20000000000 */
[----:B------:R2:W-:Y:S01]  /*0bb0*/  @!P6 STG.E desc[UR4][R4.64+0x280], R13 ;  /* 0x0002800d0400e986 */ /* 0x0005e2000c101904 */
[----:B------:R-:W-:Y:S01]  /*0bc0*/  @!P0 FFMA.FTZ R21, -R19, R21, R20 ;  /* 0x0000001513158223 */ /* 0x000fe20000010114 */
[----:B------:R-:W-:-:S02]  /*0bd0*/  ISETP.GE.AND P6, PT, R0, UR8, PT ;  /* 0x0000000800007c0c */ /* 0x000fc4000bfc6270 */
[----:B------:R2:W-:Y:S01]  /*0be0*/  @!P1 STG.E desc[UR4][R4.64+0x380], R17 ;  /* 0x0003801104009986 */ /* 0x0005e2000c101904 */
[----:B------:R-:W-:Y:S01]  /*0bf0*/  ISETP.GE.AND P5, PT, R3, UR8, PT ;  /* 0x0000000803007c0c */ /* 0x000fe2000bfa6270 */
[----:B------:R-:W-:Y:S01]  /*0c00*/  @!P4 FFMA.FTZ R25, -R19, R25, R24 ;  /* 0x000000191319c223 */ /* 0x000fe20000010118 */
[----:B------:R-:W-:Y:S01]  /*0c10*/  ISETP.GE.AND P1, PT, R2, UR8, PT ;  /* 0x0000000802007c0c */ /* 0x000fe2000bf26270 */
[----:B------:R2:W-:Y:S01]  /*0c20*/  @!P0 STG.E desc[UR4][R4.64+0x400], R21 ;  /* 0x0004001504008986 */ /* 0x0005e2000c101904 */
[----:B------:R-:W-:Y:S01]  /*0c30*/  ISETP.GE.AND P0, PT, R31, UR8, PT ;  /* 0x000000081f007c0c */ /* 0x000fe2000bf06270 */
[C---:B------:R-:W-:Y:S02]  /*0c40*/  @!P3 FFMA.FTZ R27, -R19.reuse, R34, R27 ;  /* 0x00000022131bb223 */ /* 0x040fe4000001011b */
[----:B------:R2:W-:Y:S03]  /*0c50*/  @!P4 STG.E desc[UR4][R4.64+0x500], R25 ;  /* 0x000500190400c986 */ /* 0x0005e6000c101904 */
[C---:B------:R-:W-:Y:S01]  /*0c60*/  @!P6 FFMA.FTZ R33, -R19.reuse, R33, R28 ;  /* 0x000000211321e223 */ /* 0x040fe2000001011c */
[----:B------:R2:W-:Y:S02]  /*0c70*/  @!P3 STG.E desc[UR4][R4.64+0x580], R27 ;  /* 0x0005801b0400b986 */ /* 0x0005e4000c101904 */
[----:B------:R-:W-:-:S02]  /*0c80*/  @!P5 FFMA.FTZ R29, -R19, R36, R29 ;  /* 0x00000024131dd223 */ /* 0x000fc4000001011d */
[----:B------:R-:W-:Y:S01]  /*0c90*/  @!P1 FFMA.FTZ R35, -R19, R35, R30 ;  /* 0x0000002313239223 */ /* 0x000fe2000001011e */
[----:B------:R2:W-:Y:S04]  /*0ca0*/  @!P6 STG.E desc[UR4][R4.64+0x600], R33 ;  /* 0x000600210400e986 */ /* 0x0005e8000c101904 */
[----:B------:R2:W-:Y:S04]  /*0cb0*/  @!P5 STG.E desc[UR4][R4.64+0x680], R29 ;  /* 0x0006801d0400d986 */ /* 0x0005e8000c101904 */
[----:B------:R2:W-:Y:S01]  /*0cc0*/  @!P1 STG.E desc[UR4][R4.64+0x700], R35 ;  /* 0x0007002304009986 */ /* 0x0005e2000c101904 */
[----:B------:R-:W-:Y:S05]  /*0cd0*/  @P0 EXIT ;  /* 0x000000000000094d */ /* 0x000fea0003800000 */
[----:B------:R-:W-:-:S05]  /*0ce0*/  FFMA.FTZ R37, -R19, R37, R32 ;  /* 0x0000002513257223 */ /* 0x000fca0000010120 */
[----:B------:R-:W-:Y:S01]  /*0cf0*/  STG.E desc[UR4][R4.64+0x780], R37 ;  /* 0x0007802504007986 */ /* 0x000fe2000c101904 */
[----:B------:R-:W-:Y:S05]  /*0d00*/  EXIT ;  /* 0x000000000000794d */ /* 0x000fea0003800000 */
.L_x_3932:
        /* <DEDUP_REMOVED lines=15> */
.L_x_11278:


//--------------------- .text._ZN43_GLOBAL__N__9ae7fba5_10_SoftMax_cu_9f978f6321softmax_warp_backwardIfffLi8ELb0ELb0EEEvPT0_PKT_S5_iiiPKb --------------------------
	.section	.text._ZN43_GLOBAL__N__9ae7fba5_10_SoftMax_cu_9f978f6321softmax_warp_backwardIfffLi8ELb0ELb0EEEvPT0_PKT_S5_iiiPKb,"ax",@progbits
	.align	128
.text._ZN43_GLOBAL__N__9ae7fba5_10_SoftMax_cu_9f978f6321softmax_warp_backwardIfffLi8ELb0ELb0EEEvPT0_PKT_S5_iiiPKb:
        .type           _ZN43_GLOBAL__N__9ae7fba5_10_SoftMax_cu_9f978f6321softmax_warp_backwardIfffLi8ELb0ELb0EEEvPT0_PKT_S5_iiiPKb,@function
        .size           _ZN43_GLOBAL__N__9ae7fba5_10_SoftMax_cu_9f978f6321softmax_warp_backwardIfffLi8ELb0ELb0EEEvPT0_PKT_S5_iiiPKb,(.L_x_11279 - _ZN43_GLOBAL__N__9ae7fba5_10_SoftMax_cu_9f978f6321softmax_warp_backwardIfffLi8ELb0ELb0EEEvPT0_PKT_S5_iiiPKb)
        .other          _ZN43_GLOBAL__N__9ae7fba5_10_SoftMax_cu_9f978f6321softmax_warp_backwardIfffLi8ELb0ELb0EEEvPT0_PKT_S5_iiiPKb,@"STO_CUDA_ENTRY STV_DEFAULT"
_ZN43_GLOBAL__N__9ae7fba5_10_SoftMax_cu_9f978f6321softmax_warp_backwardIfffLi8ELb0ELb0EEEvPT0_PKT_S5_iiiPKb:
[----:B------:R-:W-:Y:S01]  /*0000*/  LDC R1, c[0x0][0x37c] ;  /* 0x0000df00ff017b82 */ /* 0x000fe20000000800 */
[----:B------:R-:W0:Y:S01]  /*0010*/  S2R R18, SR_TID.X ;  /* 0x0000000000127919 */ /* 0x000e220000002100 */
[----:B------:R-:W1:Y:S06]  /*0020*/  LDCU UR4, c[0x0][0x364] ;  /* 0x00006c80ff0477ac */ /* 0x000e6c0008000800 */
[----:B------:R-:W2:Y:S01]  /*0030*/  LDC.64 R2, c[0x0][0x388] ;  /* 0x0000e200ff027b82 */ /* 0x000ea20000000a00 */
[----:B------:R-:W-:Y:S01]  /*0040*/  IMAD.MOV.U32 R16, RZ, RZ, RZ ;  /* 0x000000ffff107224 */ /* 0x000fe200078e00ff */
        /* <DEDUP_REMOVED lines=11> */
[----:B------:R-:W-:Y:S01]  /*0100*/  IADD3 R0, PT, PT, R18, 0x20, RZ ;  /* 0x0000002012007810 */ /* 0x000fe20007ffe0ff */
[----:B------:R-:W0:Y:S01]  /*0110*/  LDCU.64 UR4, c[0x0][0x358] ;  /* 0x00006b00ff0477ac */ /* 0x000e220008000a00 */
[----:B------:R-:W-:Y:S02]  /*0120*/  ISETP.GE.AND P2, PT, R6, UR8, PT ;  /* 0x0000000806007c0c */ /* 0x000fe4000bf46270 */
[C---:B----4-:R-:W-:Y:S01]  /*0130*/  IADD3 R17, PT, PT, -R9.reuse, UR6, RZ ;  /* 0x0000000609117c10 */ /* 0x050fe2000fffe1ff */
[----:B------:R-:W-:Y:S01]  /*0140*/  IMAD R9, R9, UR7, R18 ;  /* 0x0000000709097c24 */ /* 0x000fe2000f8e0212 */
[----:B------:R-:W-:Y:S01]  /*0150*/  ISETP.GE.AND P1, PT, R0, UR8, PT ;  /* 0x0000000800007c0c */ /* 0x000fe2000bf26270 */
[----:B------:R-:W-:Y:S01]  /*0160*/  HFMA2 R0, -RZ, RZ, 0, 0 ;  /* 0x00000000ff007431 */ /* 0x000fe200000001ff */
[----:B------:R-:W-:Y:S01]  /*0170*/  ISETP.LT.OR P4, PT, R17, 0x1, P0 ;  /* 0x000000011100780c */ /* 0x000fe20000781670 */
[----:B--2---:R-:W-:Y:S01]  /*0180*/  IMAD.WIDE R2, R9, 0x4, R2 ;  /* 0x0000000409027825 */ /* 0x004fe200078e0202 */
[----:B------:R-:W-:-:S02]  /*0190*/  ISETP.LT.OR P5, PT, R17, 0x1, P1 ;  /* 0x000000011100780c */ /* 0x000fc40000fa1670 */
[----:B------:R-:W-:Y:S01]  /*01a0*/  ISETP.LT.OR P6, PT, R17, 0x1, P2 ;  /* 0x000000011100780c */ /* 0x000fe200017c1670 */
[----:B------:R-:W-:Y:S01]  /*01b0*/  IMAD.WIDE R4, R9, 0x4, R4 ;  /* 0x0000000409047825 */ /* 0x000fe200078e0204 */
[----:B------:R-:W-:Y:S02]  /*01c0*/  ISETP.GE.AND P3, PT, R7, UR8, PT ;  /* 0x0000000807007c0c */ /* 0x000fe4000bf66270 */
[----:B------:R-:W-:Y:S02]  /*01d0*/  CS2R R10, SRZ ;  /* 0x00000000000a7805 */ /* 0x000fe4000001ff00 */
[----:B------:R-:W-:Y:S01]  /*01e0*/  IADD3 R6, PT, PT, R18, 0x80, RZ ;  /* 0x0000008012067810 */ /* 0x000fe20007ffe0ff */
[----:B------:R-:W-:Y:S01]  /*01f0*/  IMAD.MOV.U32 R7, RZ, RZ, RZ ;  /* 0x000000ffff077224 */ /* 0x000fe200078e00ff */
[----:B------:R-:W-:Y:S02]  /*0200*/  MOV R13, RZ ;  /* 0x000000ff000d7202 */ /* 0x000fe40000000f00 */
[----:B------:R-:W-:-:S02]  /*0210*/  CS2R R14, SRZ ;  /* 0x00000000000e7805 */ /* 0x000fc4000001ff00 */
[C---:B------:R-:W-:Y:S01]  /*0220*/  IADD3 R12, PT, PT, R18.reuse, 0xa0, RZ ;  /* 0x000000a0120c7810 */ /* 0x040fe20007ffe0ff */
[----:B0-----:R-:W5:Y:S01]  /*0230*/  @!P4 LDG.E R0, desc[UR4][R4.64] ;  /* 0x000000040400c981 */ /* 0x001f62000c1e1900 */
[----:B------:R-:W-:Y:S02]  /*0240*/  IMAD.MOV.U32 R8, RZ, RZ, RZ ;  /* 0x000000ffff087224 */ /* 0x000fe400078e00ff */
[----:B------:R-:W-:Y:S02]  /*0250*/  HFMA2 R19, -RZ, RZ, 0, 0 ;  /* 0x00000000ff137431 */ /* 0x000fe400000001ff */
[----:B------:R-:W-:Y:S01]  /*0260*/  VIADD R20, R18, 0xc0 ;  /* 0x000000c012147836 */ /* 0x000fe20000000000 */
[----:B------:R-:W2:Y:S01]  /*0270*/  @!P4 LDG.E R7, desc[UR4][R2.64] ;  /* 0x000000040207c981 */ /* 0x000ea2000c1e1900 */
[----:B------:R-:W-:Y:S02]  /*0280*/  ISETP.GE.AND P4, PT, R6, UR8, PT ;  /* 0x0000000806007c0c */ /* 0x000fe4000bf86270 */
        /* <DEDUP_REMOVED lines=14> */
[----:B------:R-:W-:-:S12]  /*0370*/  IMAD.MOV.U32 R12, RZ, RZ, RZ ;  /* 0x000000ffff0c7224 */ /* 0x000fd800078e00ff */
[----:B------:R-:W4:Y:S04]  /*0380*/  @!P6 LDG.E R14, desc[UR4][R2.64+0x280] ;  /* 0x00028004020ee981 */ /* 0x000f28000c1e1900 */
[----:B------:R-:W5:Y:S01]  /*0390*/  @!P6 LDG.E R19, desc[UR4][R4.64+0x280] ;  /* 0x000280040413e981 */ /* 0x000f62000c1e1900 */
[----:B------:R-:W-:-:S04]  /*03a0*/  ISETP.GE.AND P6, PT, R17, 0x1, PT ;  /* 0x000000011100780c */ /* 0x000fc80003fc6270 */
[----:B------:R-:W-:Y:S02]  /*03b0*/  ISETP.GE.OR P0, PT, R20, UR8, !P6 ;  /* 0x0000000814007c0c */ /* 0x000fe4000f706670 */
[----:B------:R-:W-:Y:S02]  /*03c0*/  MOV R17, RZ ;  /* 0x000000ff00117202 */ /* 0x000fe40000000f00 */
[----:B------:R-:W-:Y:S01]  /*03d0*/  IADD3 R18, PT, PT, R18, 0xe0, RZ ;  /* 0x000000e012127810 */ /* 0x000fe20007ffe0ff */
[----:B------:R-:W-:-:S08]  /*03e0*/  IMAD.MOV.U32 R20, RZ, RZ, RZ ;  /* 0x000000ffff147224 */ /* 0x000fd000078e00ff */
[----:B------:R-:W4:Y:S04]  /*03f0*/  @!P0 LDG.E R17, desc[UR4][R2.64+0x300] ;  /* 0x0003000402118981 */ /* 0x000f28000c1e1900 */
[----:B------:R-:W5:Y:S01]  /*0400*/  @!P0 LDG.E R12, desc[UR4][R4.64+0x300] ;  /* 0x00030004040c8981 */ /* 0x000f62000c1e1900 */
[----:B------:R-:W-:-:S13]  /*0410*/  ISETP.GE.OR P0, PT, R18, UR8, !P6 ;  /* 0x0000000812007c0c */ /* 0x000fda000f706670 */
[----:B------:R-:W4:Y:S01]  /*0420*/  @!P0 LDG.E R20, desc[UR4][R2.64+0x380] ;  /* 0x0003800402148981 */ /* 0x000f22000c1e1900 */
[----:B------:R-:W-:-:S06]  /*0430*/  HFMA2 R23, -RZ, RZ, 0, 0 ;  /* 0x00000000ff177431 */ /* 0x000fcc00000001ff */
        /* <DEDUP_REMOVED lines=23> */
[----:B--2---:R-:W-:-:S04]  /*05b0*/  LOP3.LUT R4, R4, 0x1f, RZ, 0xc0, !PT ;  /* 0x0000001f04047812 */ /* 0x004fc800078ec0ff */
[----:B------:R-:W-:Y:S01]  /*05c0*/  IADD3 R24, PT, PT, R4, 0xc0, RZ ;  /* 0x000000c004187810 */ /* 0x000fe20007ffe0ff */
[----:B-1----:R-:W-:-:S03]  /*05d0*/  FADD.FTZ R4, R5, R22 ;  /* 0x0000001605047221 */ /* 0x002fc60000010000 */
[----:B------:R-:W-:Y:S01]  /*05e0*/  ISETP.GE.AND P6, PT, R24, UR8, PT ;  /* 0x0000000818007c0c */ /* 0x000fe2000bfc6270 */
[C---:B-----5:R-:W-:Y:S01]  /*05f0*/  @!P0 FFMA.FTZ R7, -R4.reuse, R0, R7 ;  /* 0x0000000004078223 */ /* 0x060fe20000010107 */
[C---:B------:R-:W-:Y:S01]  /*0600*/  @!P1 FFMA.FTZ R21, -R4.reuse, R21, R16 ;  /* 0x0000001504159223 */ /* 0x040fe20000010110 */
[C---:B------:R-:W-:Y:S01]  /*0610*/  @!P2 FFMA.FTZ R13, -R4.reuse, R13, R10 ;  /* 0x0000000d040da223 */ /* 0x040fe2000001010a */
[C---:B------:R-:W-:Y:S01]  /*0620*/  @!P3 FFMA.FTZ R11, -R4.reuse, R6, R11 ;  /* 0x00000006040bb223 */ /* 0x040fe2000001010b */
[----:B------:R-:W-:Y:S01]  /*0630*/  @!P4 FFMA.FTZ R15, -R4, R8, R15 ;  /* 0x00000008040fc223 */ /* 0x000fe2000001010f */
[----:B------:R1:W-:Y:S01]  /*0640*/  @!P0 STG.E desc[UR4][R2.64], R7 ;  /* 0x0000000702008986 */ /* 0x0003e2000c101904 */
[----:B------:R-:W-:Y:S01]  /*0650*/  ISETP.GE.AND P0, PT, R18, UR8, PT ;  /* 0x0000000812007c0c */ /* 0x000fe2000bf06270 */
[C---:B------:R-:W-:Y:S02]  /*0660*/  @!P5 FFMA.FTZ R19, -R4.reuse, R19, R14 ;  /* 0x000000130413d223 */ /* 0x040fe4000001010e */
[----:B------:R1:W-:Y:S03]  /*0670*/  @!P1 STG.E desc[UR4][R2.64+0x80], R21 ;  /* 0x0000801502009986 */ /* 0x0003e6000c101904 */
[----:B------:R-:W-:Y:S01]  /*0680*/  @!P6 FFMA.FTZ R17, -R4, R12, R17 ;  /* 0x0000000c0411e223 */ /* 0x000fe20000010111 */
[----:B------:R1:W-:Y:S04]  /*0690*/  @!P2 STG.E desc[UR4][R2.64+0x100], R13 ;  /* 0x0001000d0200a986 */ /* 0x0003e8000c101904 */
        /* <DEDUP_REMOVED lines=8> */
.L_x_3933:
        /* <DEDUP_REMOVED lines=14> */
.L_x_11279:


//--------------------- .text._ZN43_GLOBAL__N__9ae7fba5_10_SoftMax_cu_9f978f6321softmax_warp_backwardIfffLi7ELb0ELb0EEEvPT0_PKT_S5_iiiPKb --------------------------
	.section	.text._ZN43_GLOBAL__N__9ae7fba5_10_SoftMax_cu_9f978f6321softmax_warp_backwardIfffLi7ELb0ELb0EEEvPT0_PKT_S5_iiiPKb,"ax",@progbits
	.align	128
.text._ZN43_GLOBAL__N__9ae7fba5_10_SoftMax_cu_9f978f6321softmax_warp_backwardIfffLi7ELb0ELb0EEEvPT0_PKT_S5_iiiPKb:
        .type           _ZN43_GLOBAL__N__9ae7fba5_10_SoftMax_cu_9f978f6321softmax_warp_backwardIfffLi7ELb0ELb0EEEvPT0_PKT_S5_iiiPKb,@function
        .size           _ZN43_GLOBAL__N__9ae7fba5_10_SoftMax_cu_9f978f6321softmax_warp_backwardIfffLi7ELb0ELb0EEEvPT0_PKT_S5_iiiPKb,(.L_x_11280 - _ZN43_GLOBAL__N__9ae7fba5_10_SoftMax_cu_9f978f6321softmax_warp_backwardIfffLi7ELb0ELb0EEEvPT0_PKT_S5_iiiPKb)
        .other          _ZN43_GLOBAL__N__9ae7fba5_10_SoftMax_cu_9f978f6321softmax_warp_backwardIfffLi7ELb0ELb0EEEvPT0_PKT_S5_iiiPKb,@"STO_CUDA_ENTRY STV_DEFAULT"
_ZN43_GLOBAL__N__9ae7fba5_10_SoftMax_cu_9f978f6321softmax_warp_backwardIfffLi7ELb0ELb0EEEvPT0_PKT_S5_iiiPKb:
[----:B------:R-:W-:Y:S01]  /*0000*/  LDC R1, c[0x0][0x37c] ;  /* 0x0000df00ff017b82 */ /* 0x000fe20000000800 */
[----:B------:R-:W0:Y:S01]  /*0010*/  S2R R0, SR_CTAID.X ;  /* 0x0000000000007919 */ /* 0x000e220000002500 */
[----:B------:R-:W0:Y:S06]  /*0020*/  LDCU UR4, c[0x0][0x364] ;  /* 0x00006c80ff0477ac */ /* 0x000e2c0008000800 */
[----:B------:R-:W1:Y:S01]  /*0030*/  LDC R11, c[0x0][0x3a0] ;  /* 0x0000e800ff0b7b82 */ /* 0x000e620000000800 */
[----:B------:R-:W-:Y:S01]  /*0040*/  HFMA2 R19, -RZ, RZ, 0, 0 ;  /* 0x00000000ff137431 */ /* 0x000fe200000001ff */
[----:B------:R-:W0:Y:S01]  /*0050*/  S2R R5, SR_TID.Y ;  /* 0x0000000000057919 */ /* 0x000e220000002200 */
[----:B------:R-:W2:Y:S01]  /*0060*/  LDCU.64 UR6, c[0x0][0x398] ;  /* 0x00007300ff0677ac */ /* 0x000ea20008000a00 */
[----:B------:R-:W-:-:S02]  /*0070*/  CS2R R16, SRZ ;  /* 0x0000000000107805 */ /* 0x000fc4000001ff00 */
[----:B------:R-:W-:Y:S01]  /*0080*/  CS2R R14, SRZ ;  /* 0x00000000000e7805 */ /* 0x000fe2000001ff00 */
[----:B------:R-:W3:Y:S01]  /*0090*/  S2R R4, SR_TID.X ;  /* 0x0000000000047919 */ /* 0x000ee20000002100 */
[----:B------:R-:W-:Y:S01]  /*00a0*/  MOV R23, RZ ;  /* 0x000000ff00177202 */ /* 0x000fe20000000f00 */
[----:B------:R-:W4:Y:S01]  /*00b0*/  LDC.64 R8, c[0x0][0x388] ;  /* 0x0000e200ff087b82 */ /* 0x000f220000000a00 */
[----:B------:R-:W-:-:S07]  /*00c0*/  CS2R R12, SRZ ;  /* 0x00000000000c7805 */ /* 0x000fce000001ff00 */
[----:B------:R-:W4:Y:S01]  /*00d0*/  LDC.64 R2, c[0x0][0x390] ;  /* 0x0000e400ff027b82 */ /* 0x000f220000000a00 */
[----:B0-----:R-:W-:Y:S01]  /*00e0*/  IMAD R0, R0, UR4, R5 ;  /* 0x0000000400007c24 */ /* 0x001fe2000f8e0205 */
[----:B------:R-:W0:Y:S01]  /*00f0*/  LDCU.64 UR4, c[0x0][0x358] ;  /* 0x00006b00ff0477ac */ /* 0x000e220008000a00 */
[----:B------:R-:W0:Y:S01]  /*0100*/  S2R R5, SR_TID.X ;  /* 0x0000000000057919 */ /* 0x000e220000002100 */
[----:B---3--:R-:W-:Y:S02]  /*0110*/  LOP3.LUT R4, R4, 0x1f, RZ, 0xc0, !PT ;  /* 0x0000001f04047812 */ /* 0x008fe400078ec0ff */
[----:B------:R-:W-:Y:S02]  /*0120*/  SHF.L.U32 R0, R0, 0x1, RZ ;  /* 0x0000000100007819 */ /* 0x000fe400000006ff */
[C---:B------:R-:W-:Y:S02]  /*0130*/  IADD3 R18, PT, PT, R4.reuse, 0x20, RZ ;  /* 0x0000002004127810 */ /* 0x040fe40007ffe0ff */
[----:B-1----:R-:W-:Y:S01]  /*0140*/  ISETP.GE.AND P1, PT, R4, R11, PT ;  /* 0x0000000b0400720c */ /* 0x002fe20003f26270 */
[C---:B--2---:R-:W-:Y:S01]  /*0150*/  IMAD R21, R0.reuse, UR7, R4 ;  /* 0x0000000700157c24 */ /* 0x044fe2000f8e0204 */
[----:B------:R-:W-:-:S02]  /*0160*/  IADD3 R20, PT, PT, -R0, UR6, RZ ;  /* 0x0000000600147c10 */ /* 0x000fc4000fffe1ff */
[----:B------:R-:W-:Y:S01]  /*0170*/  IADD3 R22, PT, PT, R4, 0x40, RZ ;  /* 0x0000004004167810 */ /* 0x000fe20007ffe0ff */
[C---:B----4-:R-:W-:Y:S01]  /*0180*/  IMAD.WIDE R8, R21.reuse, 0x4, R8 ;  /* 0x0000000415087825 */ /* 0x050fe200078e0208 */
[-C--:B------:R-:W-:Y:S02]  /*0190*/  ISETP.GE.AND P3, PT, R18, R11.reuse, PT ;  /* 0x0000000b1200720c */ /* 0x080fe40003f66270 */
[----:B------:R-:W-:Y:S01]  /*01a0*/  ISETP.LT.OR P6, PT, R20, 0x1, P1 ;  /* 0x000000011400780c */ /* 0x000fe20000fc1670 */
[----:B------:R-:W-:Y:S01]  /*01b0*/  IMAD.WIDE R2, R21, 0x4, R2 ;  /* 0x0000000415027825 */ /* 0x000fe200078e0202 */
[----:B------:R-:W-:Y:S02]  /*01c0*/  ISETP.GE.AND P4, PT, R22, R11, PT ;  /* 0x0000000b1600720c */ /* 0x000fe40003f86270 */
[C---:B------:R-:W-:Y:S02]  /*01d0*/  ISETP.LT.OR P0, PT, R20.reuse, 0x1, P3 ;  /* 0x000000011400780c */ /* 0x040fe40001f01670 */
[----:B------:R-:W-:-:S02]  /*01e0*/  ISETP.LT.OR P5, PT, R20, 0x1, P4 ;  /* 0x000000011400780c */ /* 0x000fc400027a1670 */
[----:B------:R-:W-:-:S04]  /*01f0*/  IADD3 R6, PT, PT, R4, 0x60, RZ ;  /* 0x0000006004067810 */ /* 0x000fc80007ffe0ff */
[----:B------:R-:W-:Y:S01]  /*0200*/  ISETP.GE.AND P2, PT, R6, R11, PT ;  /* 0x0000000b0600720c */ /* 0x000fe20003f46270 */
[----:B0-----:R-:W2:Y:S04]  /*0210*/  @!P6 LDG.E R19, desc[UR4][R8.64] ;  /* 0x000000040813e981 */ /* 0x001ea8000c1e1900 */
[----:B------:R-:W5:Y:S01]  /*0220*/  @!P6 LDG.E R14, desc[UR4][R2.64] ;  /* 0x00000004020ee981 */ /* 0x000f62000c1e1900 */
[----:B------:R-:W-:-:S03]  /*0230*/  ISETP.LT.OR P6, PT, R20, 0x1, P2 ;  /* 0x000000011400780c */ /* 0x000fc600017c1670 */
[----:B------:R-:W3:Y:S04]  /*0240*/  @!P0 LDG.E R16, desc[UR4][R8.64+0x80] ;  /* 0x0000800408108981 */ /* 0x000ee8000c1e1900 */
[----:B------:R-:W5:Y:S01]  /*0250*/  @!P0 LDG.E R23, desc[UR4][R2.64+0x80] ;  /* 0x0000800402178981 */ /* 0x000f62000c1e1900 */
[----:B------:R-:W-:Y:S01]  /*0260*/  ISETP.GE.AND P0, PT, R20, 0x2, PT ;  /* 0x000000021400780c */ /* 0x000fe20003f06270 */
[----:B------:R-:W-:Y:S02]  /*0270*/  HFMA2 R10, -RZ, RZ, 0, 0 ;  /* 0x00000000ff0a7431 */ /* 0x000fe400000001ff */
[----:B------:R-:W4:Y:S04]  /*0280*/  @!P5 LDG.E R17, desc[UR4][R8.64+0x100] ;  /* 0x000100040811d981 */ /* 0x000f28000c1e1900 */
[----:B------:R-:W5:Y:S01]  /*0290*/  @!P5 LDG.E R12, desc[UR4][R2.64+0x100] ;  /* 0x00010004020cd981 */ /* 0x000f62000c1e1900 */
[----:B------:R-:W-:Y:S01]  /*02a0*/  ISETP.GE.OR P5, PT, R4, R11, !P0 ;  /* 0x0000000b0400720c */ /* 0x000fe200047a6670 */
[----:B------:R-:W-:Y:S01]  /*02b0*/  IMAD.WIDE.U32 R6, R11, 0x4, R2 ;  /* 0x000000040b067825 */ /* 0x000fe200078e0002 */
[----:B------:R-:W-:Y:S01]  /*02c0*/  MOV R0, RZ ;  /* 0x000000ff00007202 */ /* 0x000fe20000000f00 */
[----:B------:R0:W4:Y:S01]  /*02d0*/  @!P6 LDG.E R15, desc[UR4][R8.64+0x180] ;  /* 0x00018004080fe981 */ /* 0x000122000c1e1900 */
[----:B------:R-:W-:Y:S01]  /*02e0*/  LOP3.LUT R24, R5, 0x1f, RZ, 0xc0, !PT ;  /* 0x0000001f05187812 */ /* 0x000fe200078ec0ff */
[----:B------:R-:W-:-:S02]  /*02f0*/  IMAD.WIDE.U32 R4, R11, 0x4, R8 ;  /* 0x000000040b047825 */ /* 0x000fc400078e0008 */
[----:B------:R2:W5:Y:S01]  /*0300*/  @!P6 LDG.E R10, desc[UR4][R2.64+0x180] ;  /* 0x00018004020ae981 */ /* 0x000562000c1e1900 */
[----:B------:R-:W-:Y:S01]  /*0310*/  ISETP.GE.OR P6, PT, R18, R11, !P0 ;  /* 0x0000000b1200720c */ /* 0x000fe200047c6670 */
[----:B------:R-:W-:Y:S01]  /*0320*/  HFMA2 R18, -RZ, RZ, 0, 0 ;  /* 0x00000000ff127431 */ /* 0x000fe200000001ff */
[----:B------:R-:W-:-:S03]  /*0330*/  IADD3 R24, PT, PT, R24, 0x60, RZ ;  /* 0x0000006018187810 */ /* 0x000fc60007ffe0ff */
[----:B------:R-:W4:Y:S04]  /*0340*/  @!P5 LDG.E R13, desc[UR4][R4.64] ;  /* 0x00000004040dd981 */ /* 0x000f28000c1e1900 */
[----:B------:R-:W5:Y:S01]  /*0350*/  @!P5 LDG.E R0, desc[UR4][R6.64] ;  /* 0x000000040600d981 */ /* 0x000f62000c1e1900 */
[-C--:B------:R-:W-:Y:S02]  /*0360*/  ISETP.GE.OR P5, PT, R22, R11.reuse, !P0 ;  /* 0x0000000b1600720c */ /* 0x080fe400047a6670 */
[----:B------:R-:W-:Y:S02]  /*0370*/  ISETP.GE.OR P0, PT, R24, R11, !P0 ;  /* 0x0000000b1800720c */ /* 0x000fe40004706670 */
[----:B0-----:R-:W-:Y:S01]  /*0380*/  CS2R R8, SRZ ;  /* 0x0000000000087805 */ /* 0x001fe2000001ff00 */
[----:B------:R-:W4:Y:S08]  /*0390*/  @!P6 LDG.E R18, desc[UR4][R4.64+0x80] ;  /* 0x000080040412e981 */ /* 0x000f30000c1e1900 */
[----:B------:R-:W4:Y:S04]  /*03a0*/  @!P5 LDG.E R9, desc[UR4][R4.64+0x100] ;  /* 0x000100040409d981 */ /* 0x000f28000c1e1900 */
[----:B------:R-:W4:Y:S01]  /*03b0*/  @!P0 LDG.E R8, desc[UR4][R4.64+0x180] ;  /* 0x0001800404088981 */ /* 0x000f22000c1e1900 */
[----:B------:R-:W-:Y:S01]  /*03c0*/  HFMA2 R22, -RZ, RZ, 0, 0 ;  /* 0x00000000ff167431 */ /* 0x000fe200000001ff */
[----:B------:R-:W-:-:S02]  /*03d0*/  MOV R25, RZ ;  /* 0x000000ff00197202 */ /* 0x000fc40000000f00 */
[----:B------:R-:W-:-:S04]  /*03e0*/  MOV R27, RZ ;  /* 0x000000ff001b7202 */ /* 0x000fc80000000f00 */
        /* <DEDUP_REMOVED lines=32> */
[----:B------:R-:W-:Y:S01]  /*05f0*/  ISETP.NE.AND P0, PT, R20, 0x1, PT ;  /* 0x000000011400780c */ /* 0x000fe20003f05270 */
[----:B-1----:R-:W-:Y:S01]  /*0600*/  FADD.FTZ R28, R26, R28 ;  /* 0x0000001c1a1c7221 */ /* 0x002fe20000010000 */
[----:B--2---:R-:W-:-:S03]  /*0610*/  FADD.FTZ R4, R5, R4 ;  /* 0x0000000405047221 */ /* 0x004fc60000010000 */
[C---:B-----5:R-:W-:Y:S01]  /*0620*/  @!P1 FFMA.FTZ R19, R28.reuse, -R14, R19 ;  /* 0x8000000e1c139223 */ /* 0x060fe20000010013 */
[C---:B------:R-:W-:Y:S01]  /*0630*/  @!P3 FFMA.FTZ R23, R28.reuse, -R23, R16 ;  /* 0x800000171c17b223 */ /* 0x040fe20000010010 */
[C---:B------:R-:W-:Y:S01]  /*0640*/  @!P4 FFMA.FTZ R17, R28.reuse, -R12, R17 ;  /* 0x8000000c1c11c223 */ /* 0x040fe20000010011 */
[----:B------:R-:W-:Y:S01]  /*0650*/  @!P2 FFMA.FTZ R15, R28, -R10, R15 ;  /* 0x8000000a1c0fa223 */ /* 0x000fe2000001000f */
[----:B---3--:R-:W-:-:S05]  /*0660*/  IMAD.WIDE R2, R21, 0x4, R2 ;  /* 0x0000000415027825 */ /* 0x008fca00078e0202 */
[----:B------:R1:W-:Y:S04]  /*0670*/  @!P1 STG.E desc[UR4][R2.64], R19 ;  /* 0x0000001302009986 */ /* 0x0003e8000c101904 */
[----:B------:R1:W-:Y:S04]  /*0680*/  @!P3 STG.E desc[UR4][R2.64+0x80], R23 ;  /* 0x000080170200b986 */ /* 0x0003e8000c101904 */
[----:B------:R1:W-:Y:S04]  /*0690*/  @!P4 STG.E desc[UR4][R2.64+0x100], R17 ;  /* 0x000100110200c986 */ /* 0x0003e8000c101904 */
[----:B------:R1:W-:Y:S01]  /*06a0*/  @!P2 STG.E desc[UR4][R2.64+0x180], R15 ;  /* 0x0001800f0200a986 */ /* 0x0003e2000c101904 */
[----:B------:R-:W-:Y:S05]  /*06b0*/  @!P0 EXIT ;  /* 0x000000000000894d */ /* 0x000fea0003800000 */
[----:B-1----:R-:W-:-:S04]  /*06c0*/  IMAD.WIDE.U32 R2, R11, 0x4, R2 ;  /* 0x000000040b027825 */ /* 0x002fc800078e0002 */
[C---:B------:R-:W-:Y:S01]  /*06d0*/  @!P1 FFMA.FTZ R13, R4.reuse, -R0, R13 ;  /* 0x80000000040d9223 */ /* 0x040fe2000001000d */
[C---:B------:R-:W-:Y:S01]  /*06e0*/  @!P3 FFMA.FTZ R25, R4.reuse, -R25, R18 ;  /* 0x800000190419b223 */ /* 0x040fe20000010012 */
[----:B------:R-:W-:-:S03]  /*06f0*/  @!P4 FFMA.FTZ R9, R4, -R22, R9 ;  /* 0x800000160409c223 */ /* 0x000fc60000010009 */
[----:B------:R1:W-:Y:S04]  /*0700*/  @!P1 STG.E desc[UR4][R2.64], R13 ;  /* 0x0000000d02009986 */ /* 0x0003e8000c101904 */
[----:B------:R1:W-:Y:S04]  /*0710*/  @!P3 STG.E desc[UR4][R2.64+0x80], R25 ;  /* 0x000080190200b986 */ /* 0x0003e8000c101904 */
[----:B------:R1:W-:Y:S01]  /*0720*/  @!P4 STG.E desc[UR4][R2.64+0x100], R9 ;  /* 0x000100090200c986 */ /* 0x0003e2000c101904 */
[----:B------:R-:W-:Y:S05]  /*0730*/  @P2 EXIT ;  /* 0x000000000000294d */ /* 0x000fea0003800000 */
[----:B------:R-:W-:-:S05]  /*0740*/  FFMA.FTZ R27, R4, -R27, R8 ;  /* 0x8000001b041b7223 */ /* 0x000fca0000010008 */
[----:B------:R-:W-:Y:S01]  /*0750*/  STG.E desc[UR4][R2.64+0x180], R27 ;  /* 0x0001801b02007986 */ /* 0x000fe2000c101904 */
[----:B------:R-:W-:Y:S05]  /*0760*/  EXIT ;  /* 0x000000000000794d */ /* 0x000fea0003800000 */
.L_x_3934:
        /* <DEDUP_REMOVED lines=9> */
.L_x_11280:


//--------------------- .text._ZN43_GLOBAL__N__9ae7fba5_10_SoftMax_cu_9f978f6321softmax_warp_backwardIfffLi6ELb0ELb0EEEvPT0_PKT_S5_iiiPKb --------------------------
	.section	.text._ZN43_GLOBAL__N__9ae7fba5_10_SoftMax_cu_9f978f6321softmax_warp_backwardIfffLi6ELb0ELb0EEEvPT0_PKT_S5_iiiPKb,"ax",@progbits
	.align	128
.text._ZN43_GLOBAL__N__9ae7fba5_10_SoftMax_cu_9f978f6321softmax_warp_backwardIfffLi6ELb0ELb0EEEvPT0_PKT_S5_iiiPKb:
        .type           _ZN43_GLOBAL__N__9ae7fba5_10_SoftMax_cu_9f978f6321softmax_warp_backwardIfffLi6ELb0ELb0EEEvPT0_PKT_S5_iiiPKb,@function
        .size           _ZN43_GLOBAL__N__9ae7fba5_10_SoftMax_cu_9f978f6321softmax_warp_backwardIfffLi6ELb0ELb0EEEvPT0_PKT_S5_iiiPKb,(.L_x_11281 - _ZN43_GLOBAL__N__9ae7fba5_10_SoftMax_cu_9f978f6321softmax_warp_backwardIfffLi6ELb0ELb0EEEvPT0_PKT_S5_iiiPKb)
        .other          _ZN43_GLOBAL__N__9ae7fba5_10_SoftMax_cu_9f978f6321softmax_warp_backwardIfffLi6ELb0ELb0EEEvPT0_PKT_S5_iiiPKb,@"STO_CUDA_ENTRY STV_DEFAULT"
_ZN43_GLOBAL__N__9ae7fba5_10_SoftMax_cu_9f978f6321softmax_warp_backwardIfffLi6ELb0ELb0EEEvPT0_PKT_S5_iiiPKb:
        /* <DEDUP_REMOVED lines=18> */
[----:B------:R-:W-:Y:S02]  /*0120*/  CS2R R2, SRZ ;  /* 0x0000000000027805 */ /* 0x000fe4000001ff00 */
[----:B------:R-:W-:Y:S01]  /*0130*/  ISETP.GE.AND P1, PT, R5, R0, PT ;  /* 0x000000000500720c */ /* 0x000fe20003f26270 */
[----:B----4-:R-:W-:Y:S01]  /*0140*/  IMAD.WIDE R10, R4, 0x4, R10 ;  /* 0x00000004040a7825 */ /* 0x010fe200078e020a */
[----:B------:R-:W-:-:S03]  /*0150*/  ISETP.LT.OR P4, PT, R20, 0x2, P0 ;  /* 0x000000021400780c */ /* 0x000fc60000781670 */
[----:B------:R-:W-:Y:S01]  /*0160*/  HFMA2 R5, -RZ, RZ, 0, 0 ;  /* 0x00000000ff057431 */ /* 0x000fe200000001ff */
[C---:B------:R-:W-:Y:S02]  /*0170*/  ISETP.LT.OR P5, PT, R20.reuse, 0x2, P1 ;  /* 0x000000021400780c */ /* 0x040fe40000fa1670 */
[C---:B------:R-:W-:Y:S02]  /*0180*/  ISETP.LT.OR P2, PT, R20.reuse, 0x1, P0 ;  /* 0x000000011400780c */ /* 0x040fe40000741670 */
[----:B------:R-:W-:-:S05]  /*0190*/  ISETP.LT.OR P3, PT, R20, 0x1, P1 ;  /* 0x000000011400780c */ /* 0x000fca0000f61670 */
[----:B------:R-:W-:-:S04]  /*01a0*/  @!P4 IMAD.WIDE.U32 R14, R0, 0x4, R10 ;  /* 0x00000004000ec825 */ /* 0x000fc800078e000a */
[----:B------:R-:W-:Y:S02]  /*01b0*/  @!P5 IMAD.WIDE.U32 R18, R0, 0x4, R10 ;  /* 0x000000040012d825 */ /* 0x000fe400078e000a */
[----:B0-----:R-:W2:Y:S04]  /*01c0*/  @!P2 LDG.E R6, desc[UR4][R10.64] ;  /* 0x000000040a06a981 */ /* 0x001ea8000c1e1900 */
[----:B------:R0:W3:Y:S04]  /*01d0*/  @!P4 LDG.E R2, desc[UR4][R14.64] ;  /* 0x000000040e02c981 */ /* 0x0000e8000c1e1900 */
[----:B------:R1:W4:Y:S04]  /*01e0*/  @!P3 LDG.E R5, desc[UR4][R10.64+0x80] ;  /* 0x000080040a05b981 */ /* 0x000328000c1e1900 */
[----:B------:R2:W4:Y:S01]  /*01f0*/  @!P5 LDG.E R3, desc[UR4][R18.64+0x80] ;  /* 0x000080041203d981 */ /* 0x000522000c1e1900 */
[----:B------:R-:W-:Y:S01]  /*0200*/  CS2R R8, SRZ ;  /* 0x0000000000087805 */ /* 0x000fe2000001ff00 */
[----:B------:R-:W-:-:S05]  /*0210*/  IMAD.WIDE R12, R4, 0x4, R12 ;  /* 0x00000004040c7825 */ /* 0x000fca00078e020c */
[----:B------:R-:W5:Y:S01]  /*0220*/  @!P2 LDG.E R9, desc[UR4][R12.64] ;  /* 0x000000040c09a981 */ /* 0x000f62000c1e1900 */
[----:B------:R-:W-:-:S03]  /*0230*/  @!P4 IMAD.WIDE.U32 R16, R0, 0x4, R12 ;  /* 0x000000040010c825 */ /* 0x000fc600078e000c */
[----:B------:R4:W5:Y:S01]  /*0240*/  @!P3 LDG.E R8, desc[UR4][R12.64+0x80] ;  /* 0x000080040c08b981 */ /* 0x000962000c1e1900 */
[----:B0-----:R-:W-:-:S03]  /*0250*/  @!P5 IMAD.WIDE.U32 R14, R0, 0x4, R12 ;  /* 0x00000004000ed825 */ /* 0x001fc600078e000c */
[----:B------:R0:W5:Y:S01]  /*0260*/  @!P4 LDG.E R7, desc[UR4][R16.64] ;  /* 0x000000041007c981 */ /* 0x000162000c1e1900 */
[----:B-1----:R-:W-:-:S06]  /*0270*/  MOV R10, RZ ;  /* 0x000000ff000a7202 */ /* 0x002fcc0000000f00 */
[----:B------:R1:W5:Y:S01]  /*0280*/  @!P5 LDG.E R10, desc[UR4][R14.64+0x80] ;  /* 0x000080040e0ad981 */ /* 0x000362000c1e1900 */
[----:B------:R-:W-:Y:S01]  /*0290*/  ISETP.GE.AND P2, PT, R20, 0x1, PT ;  /* 0x000000011400780c */ /* 0x000fe20003f46270 */
[----:B--2---:R-:W-:Y:S01]  /*02a0*/  FADD.FTZ R18, RZ, R6 ;  /* 0x00000006ff127221 */ /* 0x004fe20000010000 */
[----:B---3--:R-:W-:-:S03]  /*02b0*/  FADD.FTZ R22, RZ, R2 ;  /* 0x00000002ff167221 */ /* 0x008fc60000010000 */
[----:B----4-:R-:W-:Y:S01]  /*02c0*/  FADD.FTZ R18, R18, R5 ;  /* 0x0000000512127221 */ /* 0x010fe20000010000 */
[----:B------:R-:W-:-:S04]  /*02d0*/  FADD.FTZ R22, R22, R3 ;  /* 0x0000000316167221 */ /* 0x000fc80000010000 */
[----:B------:R-:W2:Y:S04]  /*02e0*/  SHFL.BFLY PT, R11, R18, 0x10, 0x1f ;  /* 0x0e001f00120b7f89 */ /* 0x000ea800000e0000 */
[----:B------:R-:W3:Y:S01]  /*02f0*/  SHFL.BFLY PT, R13, R22, 0x10, 0x1f ;  /* 0x0e001f00160d7f89 */ /* 0x000ee200000e0000 */
[----:B--2---:R-:W-:Y:S01]  /*0300*/  FADD.FTZ R11, R18, R11 ;  /* 0x0000000b120b7221 */ /* 0x004fe20000010000 */
[----:B---3--:R-:W-:-:S04]  /*0310*/  FADD.FTZ R13, R22, R13 ;  /* 0x0000000d160d7221 */ /* 0x008fc80000010000 */
[----:B------:R-:W2:Y:S04]  /*0320*/  SHFL.BFLY PT, R12, R11, 0x8, 0x1f ;  /* 0x0d001f000b0c7f89 */ /* 0x000ea800000e0000 */
[----:B0-----:R-:W0:Y:S01]  /*0330*/  SHFL.BFLY PT, R16, R13, 0x8, 0x1f ;  /* 0x0d001f000d107f89 */ /* 0x001e2200000e0000 */
[----:B--2---:R-:W-:Y:S01]  /*0340*/  FADD.FTZ R12, R11, R12 ;  /* 0x0000000c0b0c7221 */ /* 0x004fe20000010000 */
[----:B0-----:R-:W-:-:S04]  /*0350*/  FADD.FTZ R16, R13, R16 ;  /* 0x000000100d107221 */ /* 0x001fc80000010000 */
        /* <DEDUP_REMOVED lines=16> */
[----:B------:R-:W-:Y:S01]  /*0460*/  @!P1 FFMA.FTZ R5, R11, -R8, R5 ;  /* 0x800000080b059223 */ /* 0x000fe20000010005 */
[----:B---3--:R-:W-:-:S05]  /*0470*/  IMAD.WIDE R12, R4, 0x4, R12 ;  /* 0x00000004040c7825 */ /* 0x008fca00078e020c */
[----:B------:R1:W-:Y:S04]  /*0480*/  @!P0 STG.E desc[UR4][R12.64], R9 ;  /* 0x000000090c008986 */ /* 0x0003e8000c101904 */
[----:B------:R1:W-:Y:S01]  /*0490*/  @!P1 STG.E desc[UR4][R12.64+0x80], R5 ;  /* 0x000080050c009986 */ /* 0x0003e2000c101904 */
[----:B------:R-:W-:Y:S05]  /*04a0*/  @!P2 EXIT ;  /* 0x000000000000a94d */ /* 0x000fea0003800000 */
[----:B-1----:R-:W-:-:S04]  /*04b0*/  IMAD.WIDE.U32 R12, R0, 0x4, R12 ;  /* 0x00000004000c7825 */ /* 0x002fc800078e000c */
[----:B------:R-:W-:-:S05]  /*04c0*/  @!P0 FFMA.FTZ R7, R19, -R7, R2 ;  /* 0x8000000713078223 */ /* 0x000fca0000010002 */
[----:B------:R1:W-:Y:S01]  /*04d0*/  @!P0 STG.E desc[UR4][R12.64], R7 ;  /* 0x000000070c008986 */ /* 0x0003e2000c101904 */
[----:B------:R-:W-:Y:S05]  /*04e0*/  @P1 EXIT ;  /* 0x000000000000194d */ /* 0x000fea0003800000 */
[----:B------:R-:W-:-:S05]  /*04f0*/  FFMA.FTZ R3, R19, -R10, R3 ;  /* 0x8000000a13037223 */ /* 0x000fca0000010003 */
[----:B------:R-:W-:Y:S01]  /*0500*/  STG.E desc[UR4][R12.64+0x80], R3 ;  /* 0x000080030c007986 */ /* 0x000fe2000c101904 */
[----:B------:R-:W-:Y:S05]  /*0510*/  EXIT ;  /* 0x000000000000794d */ /* 0x000fea0003800000 */
.L_x_3935:
        /* <DEDUP_REMOVED lines=14> */
.L_x_11281:


//--------------------- .text._ZN43_GLOBAL__N__9ae7fba5_10_SoftMax_cu_9f978f6321softmax_warp_backwardIfffLi5ELb0ELb0EEEvPT0_PKT_S5_iiiPKb --------------------------
	.section	.text._ZN43_GLOBAL__N__9ae7fba5_10_SoftMax_cu_9f978f6321softmax_warp_backwardIfffLi5ELb0ELb0EEEvPT0_PKT_S5_iiiPKb,"ax",@progbits
	.align	128
.text._ZN43_GLOBAL__N__9ae7fba5_10_SoftMax_cu_9f978f6321softmax_warp_backwardIfffLi5ELb0ELb0EEEvPT0_PKT_S5_iiiPKb:
        .type           _ZN43_GLOBAL__N__9ae7fba5_10_SoftMax_cu_9f978f6321softmax_warp_backwardIfffLi5ELb0ELb0EEEvPT0_PKT_S5_iiiPKb,@function
        .size           _ZN43_GLOBAL__N__9ae7fba5_10_SoftMax_cu_9f978f6321softmax_warp_backwardIfffLi5ELb0ELb0EEEvPT0_PKT_S5_iiiPKb,(.L_x_11282 - _ZN43_GLOBAL__N__9ae7fba5_10_SoftMax_cu_9f978f6321softmax_warp_backwardIfffLi5ELb0ELb0EEEvPT0_PKT_S5_iiiPKb)
        .other          _ZN43_GLOBAL__N__9ae7fba5_10_SoftMax_cu_9f978f6321softmax_warp_backwardIfffLi5ELb0ELb0EEEvPT0_PKT_S5_iiiPKb,@"STO_CUDA_ENTRY STV_DEFAULT"
_ZN43_GLOBAL__N__9ae7fba5_10_SoftMax_cu_9f978f6321softmax_warp_backwardIfffLi5ELb0ELb0EEEvPT0_PKT_S5_iiiPKb:
        /* <DEDUP_REMOVED lines=25> */
[----:B------:R-:W-:Y:S02]  /*0190*/  @!P0 SHF.L.U64.HI R18, R18, 0x2, R5 ;  /* 0x0000000212128819 */ /* 0x000fe40000010205 */
[----:B------:R-:W-:-:S03]  /*01a0*/  CS2R R4, SRZ ;  /* 0x0000000000047805 */ /* 0x000fc6000001ff00 */
[----:B------:R-:W3:Y:S01]  /*01b0*/  @!P0 LDC.64 R20, c[0x0][0x390] ;  /* 0x0000e400ff148b82 */ /* 0x000ee20000000a00 */
[----:B-1----:R-:W-:-:S05]  /*01c0*/  @!P0 IADD3 R12, P4, PT, R15, R6, RZ ;  /* 0x000000060f0c8210 */ /* 0x002fca0007f9e0ff */
[----:B------:R-:W-:Y:S02]  /*01d0*/  @!P0 IMAD.X R13, R18, 0x1, R7, P4 ;  /* 0x00000001120d8824 */ /* 0x000fe400020e0607 */
[----:B------:R-:W1:Y:S01]  /*01e0*/  @!P2 LDC.64 R6, c[0x0][0x390] ;  /* 0x0000e400ff06ab82 */ /* 0x000e620000000a00 */
[----:B--2---:R-:W-:Y:S02]  /*01f0*/  @!P2 IADD3 R8, P3, PT, R11, R8, RZ ;  /* 0x000000080b08a210 */ /* 0x004fe40007f7e0ff */
[----:B0-----:R-:W2:Y:S02]  /*0200*/  @!P0 LDG.E R4, desc[UR4][R12.64] ;  /* 0x000000040c048981 */ /* 0x001ea4000c1e1900 */
[----:B------:R-:W-:-:S05]  /*0210*/  @!P2 IADD3.X R9, PT, PT, R14, R9, RZ, P3, !PT ;  /* 0x000000090e09a210 */ /* 0x000fca0001ffe4ff */
[----:B------:R2:W4:Y:S01]  /*0220*/  @!P2 LDG.E R5, desc[UR4][R8.64] ;  /* 0x000000040805a981 */ /* 0x000522000c1e1900 */
[----:B-1----:R-:W-:-:S05]  /*0230*/  @!P2 IADD3 R10, P3, PT, R11, R6, RZ ;  /* 0x000000060b0aa210 */ /* 0x002fca0007f7e0ff */
[----:B------:R-:W-:Y:S01]  /*0240*/  @!P2 IMAD.X R11, R14, 0x1, R7, P3 ;  /* 0x000000010e0ba824 */ /* 0x000fe200018e0607 */
[----:B------:R-:W-:-:S06]  /*0250*/  CS2R R6, SRZ ;  /* 0x0000000000067805 */ /* 0x000fcc000001ff00 */
[----:B------:R0:W5:Y:S01]  /*0260*/  @!P2 LDG.E R6, desc[UR4][R10.64] ;  /* 0x000000040a06a981 */ /* 0x000162000c1e1900 */
[----:B---3--:R-:W-:-:S04]  /*0270*/  @!P0 IADD3 R14, P2, PT, R15, R20, RZ ;  /* 0x000000140f0e8210 */ /* 0x008fc80007f5e0ff */
[----:B------:R-:W-:-:S05]  /*0280*/  @!P0 IADD3.X R15, PT, PT, R18, R21, RZ, P2, !PT ;  /* 0x00000015120f8210 */ /* 0x000fca00017fe4ff */
        /* <DEDUP_REMOVED lines=23> */
[----:B--2---:R-:W-:-:S03]  /*0400*/  FADD.FTZ R12, R9, R12 ;  /* 0x0000000c090c7221 */ /* 0x004fc60000010000 */
[----:B------:R-:W-:-:S09]  /*0410*/  ISETP.EQ.OR P0, PT, R16, 0x1, P1 ;  /* 0x000000011000780c */ /* 0x000fd20000f02670 */
[----:B------:R-:W2:Y:S01]  /*0420*/  @!P1 LDC.64 R10, c[0x0][0x380] ;  /* 0x0000e000ff0a9b82 */ /* 0x000ea20000000a00 */
[----:B-----5:R-:W-:Y:S01]  /*0430*/  @!P1 FFMA.FTZ R5, R12, -R6, R5 ;  /* 0x800000060c059223 */ /* 0x020fe20000010005 */
[----:B--2---:R-:W-:-:S04]  /*0440*/  @!P1 LEA R8, P2, R0, R10, 0x2 ;  /* 0x0000000a00089211 */ /* 0x004fc800078410ff */
[----:B0-----:R-:W-:-:S05]  /*0450*/  @!P1 LEA.HI.X R9, R0, R11, R3, 0x2, P2 ;  /* 0x0000000b00099211 */ /* 0x001fca00010f1403 */
[----:B------:R0:W-:Y:S01]  /*0460*/  @!P1 STG.E desc[UR4][R8.64], R5 ;  /* 0x0000000508009986 */ /* 0x0001e2000c101904 */
[----:B------:R-:W-:Y:S05]  /*0470*/  @P0 EXIT ;  /* 0x000000000000094d */ /* 0x000fea0003800000 */
[----:B------:R-:W2:Y:S01]  /*0480*/  LDCU.64 UR6, c[0x0][0x380] ;  /* 0x00007000ff0677ac */ /* 0x000ea20008000a00 */
[----:B------:R-:W-:Y:S01]  /*0490*/  IADD3 R0, P0, PT, R0, UR8, RZ ;  /* 0x0000000800007c10 */ /* 0x000fe2000ff1e0ff */
[----:B-1----:R-:W-:-:S04]  /*04a0*/  FADD.FTZ R17, R17, R18 ;  /* 0x0000001211117221 */ /* 0x002fc80000010000 */
[----:B------:R-:W-:Y:S02]  /*04b0*/  IMAD.X R3, RZ, RZ, R3, P0 ;  /* 0x000000ffff037224 */ /* 0x000fe400000e0603 */
[----:B------:R-:W-:Y:S01]  /*04c0*/  FFMA.FTZ R7, R17, -R7, R4 ;  /* 0x8000000711077223 */ /* 0x000fe20000010004 */
[----:B--2---:R-:W-:-:S04]  /*04d0*/  LEA R2, P0, R0, UR6, 0x2 ;  /* 0x0000000600027c11 */ /* 0x004fc8000f8010ff */
[----:B------:R-:W-:-:S05]  /*04e0*/  LEA.HI.X R3, R0, UR7, R3, 0x2, P0 ;  /* 0x0000000700037c11 */ /* 0x000fca00080f1403 */
[----:B------:R-:W-:Y:S01]  /*04f0*/  STG.E desc[UR4][R2.64], R7 ;  /* 0x0000000702007986 */ /* 0x000fe2000c101904 */
[----:B------:R-:W-:Y:S05]  /*0500*/  EXIT ;  /* 0x000000000000794d */ /* 0x000fea0003800000 */
.L_x_3936:
        /* <DEDUP_REMOVED lines=15> */
.L_x_11282:


//--------------------- .text._ZN43_GLOBAL__N__9ae7fba5_10_SoftMax_cu_9f978f6321softmax_warp_backwardIfffLi4ELb0ELb0EEEvPT0_PKT_S5_iiiPKb --------------------------
	.section	.text._ZN43_GLOBAL__N__9ae7fba5_10_SoftMax_cu_9f978f6321softmax_warp_backwardIfffLi4ELb0ELb0EEEvPT0_PKT_S5_iiiPKb,"ax",@progbits
	.align	128
.text._ZN43_GLOBAL__N__9ae7fba5_10_SoftMax_cu_9f978f6321softmax_warp_backwardIfffLi4ELb0ELb0EEEvPT0_PKT_S5_iiiPKb:
        .type           _ZN43_GLOBAL__N__9ae7fba5_10_SoftMax_cu_9f978f6321softmax_warp_backwardIfffLi4ELb0ELb0EEEvPT0_PKT_S5_iiiPKb,@function
        .size           _ZN43_GLOBAL__N__9ae7fba5_10_SoftMax_cu_9f978f6321softmax_warp_backwardIfffLi4ELb0ELb0EEEvPT0_PKT_S5_iiiPKb,(.L_x_11283 - _ZN43_GLOBAL__N__9ae7fba5_10_SoftMax_cu_9f978f6321softmax_warp_backwardIfffLi4ELb0ELb0EEEvPT0_PKT_S5_iiiPKb)
        .other          _ZN43_GLOBAL__N__9ae7fba5_10_SoftMax_cu_9f978f6321softmax_warp_backwardIfffLi4ELb0ELb0EEEvPT0_PKT_S5_iiiPKb,@"STO_CUDA_ENTRY STV_DEFAULT"
_ZN43_GLOBAL__N__9ae7fba5_10_SoftMax_cu_9f978f6321softmax_warp_backwardIfffLi4ELb0ELb0EEEvPT0_PKT_S5_iiiPKb:
        /* <DEDUP_REMOVED lines=63> */
[----:B-----5:R-:W-:Y:S01]  /*03f0*/  @!P1 FFMA.FTZ R5, R18, -R6, R5 ;  /* 0x8000000612059223 */ /* 0x020fe20000010005 */
[----:B-1----:R-:W-:-:S04]  /*0400*/  @!P1 LEA R8, P2, R0, R8, 0x2 ;  /* 0x0000000800089211 */ /* 0x002fc800078410ff */
[----:B------:R-:W-:-:S05]  /*0410*/  @!P1 LEA.HI.X R9, R0, R9, R3, 0x2, P2 ;  /* 0x0000000900099211 */ /* 0x000fca00010f1403 */
[----:B------:R1:W-:Y:S01]  /*0420*/  @!P1 STG.E desc[UR4][R8.64], R5 ;  /* 0x0000000508009986 */ /* 0x0003e2000c101904 */
[----:B------:R-:W-:Y:S05]  /*0430*/  @P0 EXIT ;  /* 0x000000000000094d */ /* 0x000fea0003800000 */
[----:B------:R-:W3:Y:S01]  /*0440*/  LDCU.64 UR6, c[0x0][0x380] ;  /* 0x00007000ff0677ac */ /* 0x000ee20008000a00 */
[----:B------:R-:W-:Y:S01]  /*0450*/  IADD3 R0, P0, PT, R0, UR8, RZ ;  /* 0x0000000800007c10 */ /* 0x000fe2000ff1e0ff */
[----:B--2---:R-:W-:-:S04]  /*0460*/  FADD.FTZ R17, R14, R17 ;  /* 0x000000110e117221 */ /* 0x004fc80000010000 */
[----:B------:R-:W-:Y:S02]  /*0470*/  IMAD.X R3, RZ, RZ, R3, P0 ;  /* 0x000000ffff037224 */ /* 0x000fe400000e0603 */
[----:B------:R-:W-:Y:S01]  /*0480*/  FFMA.FTZ R7, R17, -R7, R4 ;  /* 0x8000000711077223 */ /* 0x000fe20000010004 */
[----:B---3--:R-:W-:-:S04]  /*0490*/  LEA R2, P0, R0, UR6, 0x2 ;  /* 0x0000000600027c11 */ /* 0x008fc8000f8010ff */
[----:B------:R-:W-:-:S05]  /*04a0*/  LEA.HI.X R3, R0, UR7, R3, 0x2, P0 ;  /* 0x0000000700037c11 */ /* 0x000fca00080f1403 */
[----:B------:R-:W-:Y:S01]  /*04b0*/  STG.E desc[UR4][R2.64], R7 ;  /* 0x0000000702007986 */ /* 0x000fe2000c101904 */
[----:B------:R-:W-:Y:S05]  /*04c0*/  EXIT ;  /* 0x000000000000794d */ /* 0x000fea0003800000 */
.L_x_3937:
        /* <DEDUP_REMOVED lines=11> */
.L_x_11283:


//--------------------- .text._ZN43_GLOBAL__N__9ae7fba5_10_SoftMax_cu_9f978f6321softmax_warp_backwardIfffLi3ELb0ELb0EEEvPT0_PKT_S5_iiiPKb --------------------------
	.section	.text._ZN43_GLOBAL__N__9ae7fba5_10_SoftMax_cu_9f978f6321softmax_warp_backwardIfffLi3ELb0ELb0EEEvPT0_PKT_S5_iiiPKb,"ax",@progbits
	.align	128
.text._ZN43_GLOBAL__N__9ae7fba5_10_SoftMax_cu_9f978f6321softmax_warp_backwardIfffLi3ELb0ELb0EEEvPT0_PKT_S5_iiiPKb:
        .type           _ZN43_GLOBAL__N__9ae7fba5_10_SoftMax_cu_9f978f6321softmax_warp_backwardIfffLi3ELb0ELb0EEEvPT0_PKT_S5_iiiPKb,@function
        .size           _ZN43_GLOBAL__N__9ae7fba5_10_SoftMax_cu_9f978f6321softmax_warp_backwardIfffLi3ELb0ELb0EEEvPT0_PKT_S5_iiiPKb,(.L_x_11284 - _ZN43_GLOBAL__N__9ae7fba5_10_SoftMax_cu_9f978f6321softmax_warp_backwardIfffLi3ELb0ELb0EEEvPT0_PKT_S5_iiiPKb)
        .other          _ZN43_GLOBAL__N__9ae7fba5_10_SoftMax_cu_9f978f6321softmax_warp_backwardIfffLi3ELb0ELb0EEEvPT0_PKT_S5_iiiPKb,@"STO_CUDA_ENTRY STV_DEFAULT"
_ZN43_GLOBAL__N__9ae7fba5_10_SoftMax_cu_9f978f6321softmax_warp_backwardIfffLi3ELb0ELb0EEEvPT0_PKT_S5_iiiPKb:
        /* <DEDUP_REMOVED lines=56> */
[----:B01----:R-:W-:-:S03]  /*0380*/  FADD.FTZ R10, R10, R15 ;  /* 0x0000000f0a0a7221 */ /* 0x003fc60000010000 */
[----:B------:R-:W-:-:S09]  /*0390*/  ISETP.EQ.OR P0, PT, R16, 0x1, P1 ;  /* 0x000000011000780c */ /* 0x000fd20000f02670 */
[----:B------:R-:W0:Y:S01]  /*03a0*/  @!P1 LDC.64 R8, c[0x0][0x380] ;  /* 0x0000e000ff089b82 */ /* 0x000e220000000a00 */
[----:B-----5:R-:W-:Y:S01]  /*03b0*/  @!P1 FFMA.FTZ R5, R10, -R6, R5 ;  /* 0x800000060a059223 */ /* 0x020fe20000010005 */
[----:B0-----:R-:W-:-:S04]  /*03c0*/  @!P1 LEA R8, P2, R3, R8, 0x2 ;  /* 0x0000000803089211 */ /* 0x001fc800078410ff */
[----:B------:R-:W-:-:S05]  /*03d0*/  @!P1 LEA.HI.X R9, R3, R9, R0, 0x2, P2 ;  /* 0x0000000903099211 */ /* 0x000fca00010f1400 */
[----:B------:R0:W-:Y:S01]  /*03e0*/  @!P1 STG.E desc[UR4][R8.64], R5 ;  /* 0x0000000508009986 */ /* 0x0001e2000c101904 */
[----:B------:R-:W-:Y:S05]  /*03f0*/  @P0 EXIT ;  /* 0x000000000000094d */ /* 0x000fea0003800000 */
[----:B------:R-:W1:Y:S01]  /*0400*/  LDCU.64 UR6, c[0x0][0x380] ;  /* 0x00007000ff0677ac */ /* 0x000e620008000a00 */
[----:B------:R-:W-:Y:S01]  /*0410*/  IADD3 R3, P0, PT, R3, UR8, RZ ;  /* 0x0000000803037c10 */ /* 0x000fe2000ff1e0ff */
[----:B--2---:R-:W-:-:S04]  /*0420*/  FADD.FTZ R11, R11, R14 ;  /* 0x0000000e0b0b7221 */ /* 0x004fc80000010000 */
[----:B------:R-:W-:Y:S02]  /*0430*/  IMAD.X R0, RZ, RZ, R0, P0 ;  /* 0x000000ffff007224 */ /* 0x000fe400000e0600 */
[----:B------:R-:W-:Y:S01]  /*0440*/  FFMA.FTZ R7, R11, -R7, R4 ;  /* 0x800000070b077223 */ /* 0x000fe20000010004 */
[----:B-1----:R-:W-:-:S04]  /*0450*/  LEA R2, P0, R3, UR6, 0x2 ;  /* 0x0000000603027c11 */ /* 0x002fc8000f8010ff */
[----:B------:R-:W-:-:S05]  /*0460*/  LEA.HI.X R3, R3, UR7, R0, 0x2, P0 ;  /* 0x0000000703037c11 */ /* 0x000fca00080f1400 */
[----:B------:R-:W-:Y:S01]  /*0470*/  STG.E desc[UR4][R2.64], R7 ;  /* 0x0000000702007986 */ /* 0x000fe2000c101904 */
[----:B------:R-:W-:Y:S05]  /*0480*/  EXIT ;  /* 0x000000000000794d */ /* 0x000fea0003800000 */
.L_x_3938:
        /* <DEDUP_REMOVED lines=15> */
.L_x_11284:


//--------------------- .text._ZN43_GLOBAL__N__9ae7fba5_10_SoftMax_cu_9f978f6321softmax_warp_backwardIfffLi2ELb0ELb0EEEvPT0_PKT_S5_iiiPKb --------------------------
	.section	.text._ZN43_GLOBAL__N__9ae7fba5_10_SoftMax_cu_9f978f6321softmax_warp_backwardIfffLi2ELb0ELb0EEEvPT0_PKT_S5_iiiPKb,"ax",@progbits
	.align	128
.text._ZN43_GLOBAL__N__9ae7fba5_10_SoftMax_cu_9f978f6321softmax_warp_backwardIfffLi2ELb0ELb0EEEvPT0_PKT_S5_iiiPKb:
        .type           _ZN43_GLOBAL__N__9ae7fba5_10_SoftMax_cu_9f978f6321softmax_warp_backwardIfffLi2ELb0ELb0EEEvPT0_PKT_S5_iiiPKb,@function
        .size           _ZN43_GLOBAL__N__9ae7fba5_10_SoftMax_cu_9f978f6321softmax_warp_backwardIfffLi2ELb0ELb0EEEvPT0_PKT_S5_iiiPKb,(.L_x_11285 - _ZN43_GLOBAL__N__9ae7fba5_10_SoftMax_cu_9f978f6321softmax_warp_backwardIfffLi2ELb0ELb0EEEvPT0_PKT_S5_iiiPKb)
        .other          _ZN43_GLOBAL__N__9ae7fba5_10_SoftMax_cu_9f978f6321softmax_warp_backwardIfffLi2ELb0ELb0EEEvPT0_PKT_S5_iiiPKb,@"STO_CUDA_ENTRY STV_DEFAULT"
_ZN43_GLOBAL__N__9ae7fba5_10_SoftMax_cu_9f978f6321softmax_warp_backwardIfffLi2ELb0ELb0EEEvPT0_PKT_S5_iiiPKb:
        /* <DEDUP_REMOVED lines=26> */
[----:B------:R-:W-:Y:S01]  /*01a0*/  @!P0 SHF.L.U64.HI R18, R18, 0x2, R5 ;  /* 0x0000000212128819 */ /* 0x000fe20000010205 */
[----:B------:R-:W-:-:S03]  /*01b0*/  IMAD.MOV.U32 R5, RZ, RZ, RZ ;  /* 0x000000ffff057224 */ /* 0x000fc600078e00ff */
        /* <DEDUP_REMOVED lines=8> */
[----:B0-----:R-:W-:Y:S02]  /*0240*/  @!P2 IADD3 R6, P3, PT, R15, R6, RZ ;  /* 0x000000060f06a210 */ /* 0x001fe40007f7e0ff */
        /* <DEDUP_REMOVED lines=8> */
[----:B------:R-:W1:Y:S04]  /*02d0*/  SHFL.BFLY PT, R11, R8, 0x2, 0x1c1f ;  /* 0x0c5c1f00080b7f89 */ /* 0x000e6800000e0000 */
[----:B------:R-:W2:Y:S01]  /*02e0*/  SHFL.BFLY PT, R10, R9, 0x2, 0x1c1f ;  /* 0x0c5c1f00090a7f89 */ /* 0x000ea200000e0000 */
[----:B-1----:R-:W-:Y:S01]  /*02f0*/  FADD.FTZ R11, R8, R11 ;  /* 0x0000000b080b7221 */ /* 0x002fe20000010000 */
[----:B--2---:R-:W-:-:S04]  /*0300*/  FADD.FTZ R10, R9, R10 ;  /* 0x0000000a090a7221 */ /* 0x004fc80000010000 */
[----:B------:R0:W1:Y:S04]  /*0310*/  SHFL.BFLY PT, R18, R11, 0x1, 0x1c1f ;  /* 0x0c3c1f000b127f89 */ /* 0x00006800000e0000 */
[----:B------:R0:W2:Y:S01]  /*0320*/  SHFL.BFLY PT, R17, R10, 0x1, 0x1c1f ;  /* 0x0c3c1f000a117f89 */ /* 0x0000a200000e0000 */
[----:B------:R-:W-:Y:S05]  /*0330*/  @!P1 EXIT ;  /* 0x000000000000994d */ /* 0x000fea0003800000 */
[----:B------:R-:W-:Y:S01]  /*0340*/  ISETP.GE.AND P1, PT, R4, UR8, PT ;  /* 0x0000000804007c0c */ /* 0x000fe2000bf26270 */
[----:B-1----:R-:W-:-:S03]  /*0350*/  FADD.FTZ R18, R11, R18 ;  /* 0x000000120b127221 */ /* 0x002fc60000010000 */
[----:B------:R-:W-:-:S09]  /*0360*/  ISETP.EQ.OR P0, PT, R16, 0x1, P1 ;  /* 0x000000011000780c */ /* 0x000fd20000f02670 */
[----:B0-----:R-:W0:Y:S01]  /*0370*/  @!P1 LDC.64 R6, c[0x0][0x380] ;  /* 0x0000e000ff069b82 */ /* 0x001e220000000a00 */
        /* <DEDUP_REMOVED lines=11> */
[----:B0-----:R-:W-:-:S05]  /*0430*/  LEA.HI.X R5, R3, UR7, R0, 0x2, P0 ;  /* 0x0000000703057c11 */ /* 0x001fca00080f1400 */
[----:B------:R-:W-:Y:S01]  /*0440*/  STG.E desc[UR4][R4.64], R15 ;  /* 0x0000000f04007986 */ /* 0x000fe2000c101904 */
[----:B------:R-:W-:Y:S05]  /*0450*/  EXIT ;  /* 0x000000000000794d */ /* 0x000fea0003800000 */
.L_x_3939:
        /* <DEDUP_REMOVED lines=10> */
.L_x_11285:


//--------------------- .text._ZN43_GLOBAL__N__9ae7fba5_10_SoftMax_cu_9f978f6321softmax_warp_backwardIfffLi1ELb0ELb0EEEvPT0_PKT_S5_iiiPKb --------------------------
	.section	.text._ZN43_GLOBAL__N__9ae7fba5_10_SoftMax_cu_9f978f6321softmax_warp_backwardIfffLi1ELb0ELb0EEEvPT0_PKT_S5_iiiPKb,"ax",@progbits
	.align	128
.text._ZN43_GLOBAL__N__9ae7fba5_10_SoftMax_cu_9f978f6321softmax_warp_backwardIfffLi1ELb0ELb0EEEvPT0_PKT_S5_iiiPKb:
        .type           _ZN43_GLOBAL__N__9ae7fba5_10_SoftMax_cu_9f978f6321softmax_warp_backwardIfffLi1ELb0ELb0EEEvPT0_PKT_S5_iiiPKb,@function
        .size           _ZN43_GLOBAL__N__9ae7fba5_10_SoftMax_cu_9f978f6321softmax_warp_backwardIfffLi1ELb0ELb0EEEvPT0_PKT_S5_iiiPKb,(.L_x_11286 - _ZN43_GLOBAL__N__9ae7fba5_10_SoftMax_cu_9f978f6321softmax_warp_backwardIfffLi1ELb0ELb0EEEvPT0_PKT_S5_iiiPKb)
        .other          _ZN43_GLOBAL__N__9ae7fba5_10_SoftMax_cu_9f978f6321softmax_warp_backwardIfffLi1ELb0ELb0EEEvPT0_PKT_S5_iiiPKb,@"STO_CUDA_ENTRY STV_DEFAULT"
_ZN43_GLOBAL__N__9ae7fba5_10_SoftMax_cu_9f978f6321softmax_warp_backwardIfffLi1ELb0ELb0EEEvPT0_PKT_S5_iiiPKb:
        /* <DEDUP_REMOVED lines=33> */
[----:B------:R-:W0:Y:S01]  /*0210*/  @!P0 LDC.64 R18, c[0x0][0x390] ;  /* 0x0000e400ff128b82 */ /* 0x000e220000000a00 */
[----:B---3--:R-:W-:-:S05]  /*0220*/  @!P0 IADD3 R12, P4, PT, R15, R4, RZ ;  /* 0x000000040f0c8210 */ /* 0x008fca0007f9e0ff */
[----:B------:R-:W-:Y:S01]  /*0230*/  @!P0 IMAD.X R13, R16, 0x1, R5, P4 ;  /* 0x00000001100d8824 */ /* 0x000fe200020e0605 */
[----:B------:R-:W-:-:S06]  /*0240*/  CS2R R4, SRZ ;  /* 0x0000000000047805 */ /* 0x000fcc000001ff00 */
[----:B------:R-:W3:Y:S04]  /*0250*/  @!P0 LDG.E R4, desc[UR4][R12.64] ;  /* 0x000000040c048981 */ /* 0x000ee8000c1e1900 */
[----:B------:R1:W5:Y:S01]  /*0260*/  @!P2 LDG.E R5, desc[UR4][R10.64] ;  /* 0x000000040a05a981 */ /* 0x000362000c1e1900 */
[----:B0-----:R-:W-:-:S05]  /*0270*/  @!P0 IADD3 R14, P2, PT, R15, R18, RZ ;  /* 0x000000120f0e8210 */ /* 0x001fca0007f5e0ff */
[----:B------:R-:W-:-:S05]  /*0280*/  @!P0 IMAD.X R15, R16, 0x1, R19, P2 ;  /* 0x00000001100f8824 */ /* 0x000fca00010e0613 */
[----:B------:R1:W5:Y:S01]  /*0290*/  @!P0 LDG.E R9, desc[UR4][R14.64] ;  /* 0x000000040e098981 */ /* 0x000362000c1e1900 */
[----:B--2---:R-:W-:-:S05]  /*02a0*/  FADD.FTZ R7, RZ, R8 ;  /* 0x00000008ff077221 */ /* 0x004fca0000010000 */
[----:B------:R1:W0:Y:S01]  /*02b0*/  SHFL.BFLY PT, R16, R7, 0x1, 0x1e1f ;  /* 0x0c3e1f0007107f89 */ /* 0x00022200000e0000 */
[----:B---3--:R-:W-:-:S05]  /*02c0*/  FADD.FTZ R12, RZ, R4 ;  /* 0x00000004ff0c7221 */ /* 0x008fca0000010000 */
        /* <DEDUP_REMOVED lines=20> */
.L_x_3940:
        /* <DEDUP_REMOVED lines=15> */
.L_x_11286:


//--------------------- .text._ZN43_GLOBAL__N__9ae7fba5_10_SoftMax_cu_9f978f6321softmax_warp_backwardIfffLi0ELb0ELb0EEEvPT0_PKT_S5_iiiPKb --------------------------
	.section	.text._ZN43_GLOBAL__N__9ae7fba5_10_SoftMax_cu_9f978f6321softmax_warp_backwardIfffLi0ELb0ELb0EEEvPT0_PKT_S5_iiiPKb,"ax",@progbits
	.align	128
.text._ZN43_GLOBAL__N__9ae7fba5_10_SoftMax_cu_9f978f6321softmax_warp_backwardIfffLi0ELb0ELb0EEEvPT0_PKT_S5_iiiPKb:
        .type           _ZN43_GLOBAL__N__9ae7fba5_10_SoftMax_cu_9f978f6321softmax_warp_backwardIfffLi0ELb0ELb0EEEvPT0_PKT_S5_iiiPKb,@function
        .size           _ZN43_GLOBAL__N__9ae7fba5_10_SoftMax_cu_9f978f6321softmax_warp_backwardIfffLi0ELb0ELb0EEEvPT0_PKT_S5_iiiPKb,(.L_x_11287 - _ZN43_GLOBAL__N__9ae7fba5_10_SoftMax_cu_9f978f6321softmax_warp_backwardIfffLi0ELb0ELb0EEEvPT0_PKT_S5_iiiPKb)
        .other          _ZN43_GLOBAL__N__9ae7fba5_10_SoftMax_cu_9f978f6321softmax_warp_backwardIfffLi0ELb0ELb0EEEvPT0_PKT_S5_iiiPKb,@"STO_CUDA_ENTRY STV_DEFAULT"
_ZN43_GLOBAL__N__9ae7fba5_10_SoftMax_cu_9f978f6321softmax_warp_backwardIfffLi0ELb0ELb0EEEvPT0_PKT_S5_iiiPKb:
        /* <DEDUP_REMOVED lines=24> */
[----:B-1----:R-:W-:-:S02]  /*0180*/  @P1 IADD3 R12, P2, PT, R13, R18, RZ ;  /* 0x000000120d0c1210 */ /* 0x002fc40007f5e0ff */
[----:B--2---:R-:W-:-:S03]  /*0190*/  @P1 IADD3 R10, P3, PT, R13, R10, RZ ;  /* 0x0000000a0d0a1210 */ /* 0x004fc60007f7e0ff */
[C---:B------:R-:W-:Y:S02]  /*01a0*/  @P1 IMAD.X R13, R14.reuse, 0x1, R19, P2 ;  /* 0x000000010e0d1824 */ /* 0x040fe400010e0613 */
[----:B------:R-:W-:Y:S01]  /*01b0*/  @P1 IMAD.X R11, R14, 0x1, R11, P3 ;  /* 0x000000010e0b1824 */ /* 0x000fe200018e060b */
[----:B------:R-:W-:Y:S02]  /*01c0*/  @!P0 IADD3 R14, P2, PT, R9, R0, RZ ;  /* 0x00000000090e8210 */ /* 0x000fe40007f5e0ff */
[----:B0-----:R0:W5:Y:S02]  /*01d0*/  @P1 LDG.E R8, desc[UR4][R12.64] ;  /* 0x000000040c081981 */ /* 0x001164000c1e1900 */
[----:B------:R-:W-:Y:S01]  /*01e0*/  @!P0 IADD3.X R19, PT, PT, RZ, R6, RZ, P2, !PT ;  /* 0x00000006ff138210 */ /* 0x000fe200017fe4ff */
[C---:B------:R-:W-:Y:S01]  /*01f0*/  @!P0 IMAD.SHL.U32 R17, R14.reuse, 0x4, RZ ;  /* 0x000000040e118824 */ /* 0x040fe200078e00ff */
[----:B------:R0:W5:Y:S02]  /*0200*/  @P1 LDG.E R15, desc[UR4][R10.64] ;  /* 0x000000040a0f1981 */ /* 0x000164000c1e1900 */
[----:B------:R-:W-:-:S02]  /*0210*/  @!P0 SHF.L.U64.HI R14, R14, 0x2, R19 ;  /* 0x000000020e0e8819 */ /* 0x000fc40000010213 */
[C---:B---3--:R-:W-:Y:S02]  /*0220*/  @!P0 IADD3 R4, P1, PT, R17.reuse, R4, RZ ;  /* 0x0000000411048210 */ /* 0x048fe40007f3e0ff */
[----:B----4-:R-:W-:Y:S01]  /*0230*/  @!P0 IADD3 R2, P2, PT, R17, R2, RZ ;  /* 0x0000000211028210 */ /* 0x010fe20007f5e0ff */
[----:B------:R-:W-:Y:S02]  /*0240*/  IMAD.MOV.U32 R17, RZ, RZ, RZ ;  /* 0x000000ffff117224 */ /* 0x000fe400078e00ff */
[C---:B------:R-:W-:Y:S01]  /*0250*/  @!P0 IMAD.X R5, R14.reuse, 0x1, R5, P1 ;  /* 0x000000010e058824 */ /* 0x040fe200008e0605 */
[----:B------:R-:W-:Y:S01]  /*0260*/  @!P0 IADD3.X R3, PT, PT, R14, R3, RZ, P2, !PT ;  /* 0x000000030e038210 */ /* 0x000fe200017fe4ff */
[----:B------:R-:W-:-:S03]  /*0270*/  IMAD.MOV.U32 R14, RZ, RZ, RZ ;  /* 0x000000ffff0e7224 */ /* 0x000fc600078e00ff */
[----:B------:R0:W5:Y:S04]  /*0280*/  @!P0 LDG.E R17, desc[UR4][R4.64] ;  /* 0x0000000404118981 */ /* 0x000168000c1e1900 */
[----:B------:R0:W5:Y:S01]  /*0290*/  @!P0 LDG.E R14, desc[UR4][R2.64] ;  /* 0x00000004020e8981 */ /* 0x000162000c1e1900 */
[----:B------:R-:W-:-:S13]  /*02a0*/  ISETP.GT.AND P0, PT, R16, RZ, PT ;  /* 0x000000ff1000720c */ /* 0x000fda0003f04270 */
[----:B0-----:R-:W-:Y:S05]  /*02b0*/  @!P0 EXIT ;  /* 0x000000000000894d */ /* 0x001fea0003800000 */
[----:B------:R-:W0:Y:S01]  /*02c0*/  LDCU.64 UR6, c[0x0][0x380] ;  /* 0x00007000ff0677ac */ /* 0x000e220008000a00 */
[----:B------:R-:W-:Y:S01]  /*02d0*/  ISETP.NE.AND P0, PT, R7, 0x1, PT ;  /* 0x000000010700780c */ /* 0x000fe20003f05270 */
[----:B-----5:R-:W-:-:S04]  /*02e0*/  FADD.FTZ R5, RZ, R8 ;  /* 0x00000008ff057221 */ /* 0x020fc80000010000 */
[----:B------:R-:W-:Y:S01]  /*02f0*/  FFMA.FTZ R5, R5, -R15, R8 ;  /* 0x8000000f05057223 */ /* 0x000fe20000010008 */
[----:B0-----:R-:W-:-:S04]  /*0300*/  LEA R2, P1, R9, UR6, 0x2 ;  /* 0x0000000609027c11 */ /* 0x001fc8000f8210ff */
[----:B------:R-:W-:-:S05]  /*0310*/  LEA.HI.X R3, R9, UR7, R6, 0x2, P1 ;  /* 0x0000000709037c11 */ /* 0x000fca00088f1406 */
[----:B------:R0:W-:Y:S01]  /*0320*/  STG.E desc[UR4][R2.64], R5 ;  /* 0x0000000502007986 */ /* 0x0001e2000c101904 */
[----:B------:R-:W-:Y:S05]  /*0330*/  @!P0 EXIT ;  /* 0x000000000000894d */ /* 0x000fea0003800000 */
[----:B------:R-:W-:Y:S01]  /*0340*/  FADD.FTZ R4, RZ, R17 ;  /* 0x00000011ff047221 */ /* 0x000fe20000010000 */
[----:B0-----:R-:W-:-:S04]  /*0350*/  IMAD.WIDE.U32 R2, R0, 0x4, R2 ;  /* 0x0000000400027825 */ /* 0x001fc800078e0002 */
[----:B------:R-:W-:-:S05]  /*0360*/  FFMA.FTZ R17, R4, -R14, R17 ;  /* 0x8000000e04117223 */ /* 0x000fca0000010011 */
[----:B------:R-:W-:Y:S01]  /*0370*/  STG.E desc[UR4][R2.64], R17 ;  /* 0x0000001102007986 */ /* 0x000fe2000c101904 */
[----:B------:R-:W-:Y:S05]  /*0380*/  EXIT ;  /* 0x000000000000794d */ /* 0x000fea0003800000 */
.L_x_3941:
        /* <DEDUP_REMOVED lines=15> */
.L_x_11287:


//--------------------- .text._ZN43_GLOBAL__N__9ae7fba5_10_SoftMax_cu_9f978f6321softmax_warp_backwardIdddLi10ELb0ELb0EEEvPT0_PKT_S5_iiiPKb --------------------------
	.section	.text._ZN43_GLOBAL__N__9ae7fba5_10_SoftMax_cu_9f978f6321softmax_warp_backwardIdddLi10ELb0ELb0EEEvPT0_PKT_S5_iiiPKb,"ax",@progbits
	.align	128
.text._ZN43_GLOBAL__N__9ae7fba5_10_SoftMax_cu_9f978f6321softmax_warp_backwardIdddLi10ELb0ELb0EEEvPT0_PKT_S5_iiiPKb:
        .type           _ZN43_GLOBAL__N__9ae7fba5_10_SoftMax_cu_9f978f6321softmax_warp_backwardIdddLi10ELb0ELb0EEEvPT0_PKT_S5_iiiPKb,@function
        .size           _ZN43_GLOBAL__N__9ae7fba5_10_SoftMax_cu_9f978f6321softmax_warp_backwardIdddLi10ELb0ELb0EEEvPT0_PKT_S5_iiiPKb,(.L_x_11288 - _ZN43_GLOBAL__N__9ae7fba5_10_SoftMax_cu_9f978f6321softmax_warp_backwardIdddLi10ELb0ELb0EEEvPT0_PKT_S5_iiiPKb)
        .other          _ZN43_GLOBAL__N__9ae7fba5_10_SoftMax_cu_9f978f6321softmax_warp_backwardIdddLi10ELb0ELb0EEEvPT0_PKT_S5_iiiPKb,@"STO_CUDA_ENTRY STV_DEFAULT"
_ZN43_GLOBAL__N__9ae7fba5_10_SoftMax_cu_9f978f6321softmax_warp_backwardIdddLi10ELb0ELb0EEEvPT0_PKT_S5_iiiPKb:
        /* <DEDUP_REMOVED lines=8> */
[----:B------:R-:W4:Y:S03]  /*0080*/  LDCU.64 UR8, c[0x0][0x398] ;  /* 0x00007300ff0877ac */ /* 0x000f260008000a00 */
        /* <DEDUP_REMOVED lines=8> */
[----:B------:R-:W-:Y:S01]  /*0110*/  ISETP.LT.OR P4, PT, R109, 0x1, P6 ;  /* 0x000000016d00780c */ /* 0x000fe20003781670 */
[----:B------:R-:W-:Y:S01]  /*0120*/  VIADD R2, R85, 0x40 ;  /* 0x0000004055027836 */ /* 0x000fe20000000000 */
[----:B------:R-:W-:Y:S01]  /*0130*/  ISETP.GE.AND P3, PT, R3, UR10, PT ;  /* 0x0000000a03007c0c */ /* 0x000fe2000bf66270 */
[----:B-1----:R-:W-:-:S03]  /*0140*/  IMAD.WIDE R130, R9, 0x8, R130 ;  /* 0x0000000809827825 */ /* 0x002fc600078e0282 */
[----:B------:R-:W-:Y:S02]  /*0150*/  ISETP.LT.OR P3, PT, R109, 0x1, P3 ;  /* 0x000000016d00780c */ /* 0x000fe40001f61670 */
[----:B------:R-:W-:Y:S02]  /*0160*/  ISETP.GE.AND P1, PT, R2, UR10, PT ;  /* 0x0000000a02007c0c */ /* 0x000fe4000bf26270 */
[----:B------:R-:W-:Y:S01]  /*0170*/  CS2R R2, SRZ ;  /* 0x0000000000027805 */ /* 0x000fe2000001ff00 */
[----:B------:R-:W-:Y:S02]  /*0180*/  VIADD R4, R85, 0x60 ;  /* 0x0000006055047836 */ /* 0x000fe40000000000 */
[----:B0-----:R-:W2:Y:S01]  /*0190*/  @!P4 LDG.E.64 R120, desc[UR4][R130.64] ;  /* 0x000000048278c981 */ /* 0x001ea2000c1e1b00 */
[----:B------:R-:W-:Y:S02]  /*01a0*/  ISETP.LT.OR P1, PT, R109, 0x1, P1 ;  /* 0x000000016d00780c */ /* 0x000fe40000f21670 */
[----:B------:R-:W-:-:S02]  /*01b0*/  ISETP.GE.AND P2, PT, R4, UR10, PT ;  /* 0x0000000a04007c0c */ /* 0x000fc4000bf46270 */
[----:B------:R-:W-:Y:S01]  /*01c0*/  CS2R R4, SRZ ;  /* 0x0000000000047805 */ /* 0x000fe2000001ff00 */
[----:B------:R-:W3:Y:S01]  /*01d0*/  @!P3 LDG.E.64 R2, desc[UR4][R130.64+0x100] ;  /* 0x000100048202b981 */ /* 0x000ee2000c1e1b00 */
[----:B------:R-:W-:Y:S01]  /*01e0*/  VIADD R6, R85, 0x80 ;  /* 0x0000008055067836 */ /* 0x000fe20000000000 */
[----:B------:R-:W-:Y:S01]  /*01f0*/  ISETP.LT.OR P2, PT, R109, 0x1, P2 ;  /* 0x000000016d00780c */ /* 0x000fe20001741670 */
[----:B------:R-:W-:-:S03]  /*0200*/  VIADD R8, R85, 0xa0 ;  /* 0x000000a055087836 */ /* 0x000fc60000000000 */
[----:B------:R-:W-:Y:S02]  /*0210*/  ISETP.GE.AND P0, PT, R6, UR10, PT ;  /* 0x0000000a06007c0c */ /* 0x000fe4000bf06270 */
[----:B------:R-:W4:Y:S01]  /*0220*/  @!P1 LDG.E.64 R4, desc[UR4][R130.64+0x200] ;  /* 0x0002000482049981 */ /* 0x000f22000c1e1b00 */
[----:B------:R-:W-:Y:S02]  /*0230*/  CS2R R6, SRZ ;  /* 0x0000000000067805 */ /* 0x000fe4000001ff00 */
[----:B------:R-:W-:Y:S02]  /*0240*/  ISETP.LT.OR P0, PT, R109, 0x1, P0 ;  /* 0x000000016d00780c */ /* 0x000fe40000701670 */
[----:B------:R-:W-:Y:S02]  /*0250*/  CS2R R122, SRZ ;  /* 0x00000000007a7805 */ /* 0x000fe4000001ff00 */
[----:B------:R-:W-:Y:S01]  /*0260*/  ISETP.GE.AND P5, PT, R8, UR10, PT ;  /* 0x0000000a08007c0c */ /* 0x000fe2000bfa6270 */
[----:B------:R-:W-:Y:S01]  /*0270*/  IMAD.WIDE R126, R9, 0x8, R126 ;  /* 0x00000008097e7825 */ /* 0x000fe200078e027e */
[----:B------:R-:W4:Y:S01]  /*0280*/  @!P2 LDG.E.64 R6, desc[UR4][R130.64+0x300] ;  /* 0x000300048206a981 */ /* 0x000f22000c1e1b00 */
[----:B------:R-:W-:-:S02]  /*0290*/  CS2R R8, SRZ ;  /* 0x0000000000087805 */ /* 0x000fc4000001ff00 */
[----:B------:R-:W-:Y:S01]  /*02a0*/  VIADD R10, R85, 0xc0 ;  /* 0x000000c0550a7836 */ /* 0x000fe20000000000 */
[----:B------:R-:W-:Y:S01]  /*02b0*/  ISETP.LT.OR P5, PT, R109, 0x1, P5 ;  /* 0x000000016d00780c */ /* 0x000fe20002fa1670 */
[----:B------:R-:W5:Y:S03]  /*02c0*/  @!P4 LDG.E.64 R122, desc[UR4][R126.64] ;  /* 0x000000047e7ac981 */ /* 0x000f66000c1e1b00 */
[----:B------:R-:W-:Y:S02]  /*02d0*/  ISETP.GE.AND P4, PT, R10, UR10, PT ;  /* 0x0000000a0a007c0c */ /* 0x000fe4000bf86270 */
[----:B------:R-:W-:Y:S01]  /*02e0*/  CS2R R10, SRZ ;  /* 0x00000000000a7805 */ /* 0x000fe2000001ff00 */
[----:B------:R-:W4:Y:S01]  /*02f0*/  @!P0 LDG.E.64 R8, desc[UR4][R130.64+0x400] ;  /* 0x0004000482088981 */ /* 0x000f22000c1e1b00 */
[----:B------:R-:W-:Y:S01]  /*0300*/  CS2R R12, SRZ ;  /* 0x00000000000c7805 */ /* 0x000fe2000001ff00 */
[----:B------:R-:W-:Y:S01]  /*0310*/  VIADD R14, R85, 0xe0 ;  /* 0x000000e0550e7836 */ /* 0x000fe20000000000 */
[----:B------:R-:W-:-:S02]  /*0320*/  ISETP.LT.OR P4, PT, R109, 0x1, P4 ;  /* 0x000000016d00780c */ /* 0x000fc40002781670 */
[----:B------:R-:W5:Y:S02]  /*0330*/  @!P3 LDG.E.64 R10, desc[UR4][R126.64+0x100] ;  /* 0x000100047e0ab981 */ /* 0x000f64000c1e1b00 */
[----:B------:R-:W-:Y:S02]  /*0340*/  ISETP.GE.AND P3, PT, R14, UR10, PT ;  /* 0x0000000a0e007c0c */ /* 0x000fe4000bf66270 */
[----:B------:R-:W-:Y:S01]  /*0350*/  CS2R R14, SRZ ;  /* 0x00000000000e7805 */ /* 0x000fe2000001ff00 */
[----:B------:R-:W4:Y:S01]  /*0360*/  @!P5 LDG.E.64 R12, desc[UR4][R130.64+0x500] ;  /* 0x00050004820cd981 */ /* 0x000f22000c1e1b00 */
[----:B------:R-:W-:Y:S01]  /*0370*/  CS2R R16, SRZ ;  /* 0x0000000000107805 */ /* 0x000fe2000001ff00 */
[----:B------:R-:W-:Y:S01]  /*0380*/  VIADD R18, R85, 0x100 ;  /* 0x0000010055127836 */ /* 0x000fe20000000000 */
[----:B------:R-:W-:Y:S02]  /*0390*/  ISETP.LT.OR P3, PT, R109, 0x1, P3 ;  /* 0x000000016d00780c */ /* 0x000fe40001f61670 */
[----:B------:R-:W5:Y:S02]  /*03a0*/  @!P1 LDG.E.64 R14, desc[UR4][R126.64+0x200] ;  /* 0x000200047e0e9981 */ /* 0x000f64000c1e1b00 */
[----:B------:R-:W-:-:S02]  /*03b0*/  ISETP.GE.AND P1, PT, R18, UR10, PT ;  /* 0x0000000a12007c0c */ /* 0x000fc4000bf26270 */
[----:B------:R-:W-:Y:S01]  /*03c0*/  CS2R R18, SRZ ;  /* 0x0000000000127805 */ /* 0x000fe2000001ff00 */
[----:B------:R-:W4:Y:S01]  /*03d0*/  @!P4 LDG.E.64 R16, desc[UR4][R130.64+0x600] ;  /* 0x000600048210c981 */ /* 0x000f22000c1e1b00 */
[----:B------:R-:W-:Y:S01]  /*03e0*/  CS2R R20, SRZ ;  /* 0x0000000000147805 */ /* 0x000fe2000001ff00 */
[----:B------:R-:W-:Y:S01]  /*03f0*/  VIADD R22, R85, 0x120 ;  /* 0x0000012055167836 */ /* 0x000fe20000000000 */
[----:B------:R-:W-:Y:S02]  /*0400*/  ISETP.LT.OR P1, PT, R109, 0x1, P1 ;  /* 0x000000016d00780c */ /* 0x000fe40000f21670 */
[----:B------:R-:W5:Y:S02]  /*0410*/  @!P2 LDG.E.64 R18, desc[UR4][R126.64+0x300] ;  /* 0x000300047e12a981 */ /* 0x000f64000c1e1b00 */
        /* <DEDUP_REMOVED lines=80> */
[----:B------:R-:W-:Y:S01]  /*0920*/  VIADD R70, R85, 0x2a0 ;  /* 0x000002a055467836 */ /* 0x000fe20000000000 */
[----:B------:R-:W-:Y:S02]  /*0930*/  CS2R R68, SRZ ;  /* 0x0000000000447805 */ /* 0x000fe4000001ff00 */
[----:B------:R-:W-:Y:S01]  /*0940*/  ISETP.LT.OR P1, PT, R109, 0x1, P1 ;  /* 0x000000016d00780c */ /* 0x000fe20000f21670 */
[----:B------:R-:W5:Y:S01]  /*0950*/  @!P2 LDG.E.64 R66, desc[UR4][R126.64+0xf00] ;  /* 0x000f00047e42a981 */ /* 0x000f62000c1e1b00 */
[----:B------:R-:W-:Y:S02]  /*0960*/  ISETP.GE.AND P2, PT, R70, UR10, PT ;  /* 0x0000000a46007c0c */ /* 0x000fe4000bf46270 */
[----:B------:R-:W-:Y:S02]  /*0970*/  CS2R R72, SRZ ;  /* 0x0000000000487805 */ /* 0x000fe4000001ff00 */
[----:B------:R-:W-:Y:S01]  /*0980*/  CS2R R70, SRZ ;  /* 0x0000000000467805 */ /* 0x000fe2000001ff00 */
[----:B------:R-:W4:Y:S01]  /*0990*/  @!P3 LDG.E.64 R68, desc[UR4][R130.64+0x1300] ;  /* 0x001300048244b981 */ /* 0x000f22000c1e1b00 */
[----:B------:R-:W-:Y:S01]  /*09a0*/  CS2R R74, SRZ ;  /* 0x00000000004a7805 */ /* 0x000fe2000001ff00 */
[----:B------:R-:W-:Y:S01]  /*09b0*/  VIADD R76, R85, 0x2c0 ;  /* 0x000002c0554c7836 */ /* 0x000fe20000000000 */
[----:B------:R-:W-:Y:S01]  /*09c0*/  ISETP.LT.OR P2, PT, R109, 0x1, P2 ;  /* 0x000000016d00780c */ /* 0x000fe20001741670 */
[----:B------:R-:W-:Y:S01]  /*09d0*/  VIADD R77, R85, 0x2e0 ;  /* 0x000002e0554d7836 */ /* 0x000fe20000000000 */
[----:B------:R-:W5:Y:S02]  /*09e0*/  @!P0 LDG.E.64 R72, desc[UR4][R126.64+0x1000] ;  /* 0x001000047e488981 */ /* 0x000f64000c1e1b00 */
[----:B------:R-:W-:-:S02]  /*09f0*/  ISETP.GE.AND P0, PT, R76, UR10, PT ;  /* 0x0000000a4c007c0c */ /* 0x000fc4000bf06270 */
[----:B------:R-:W4:Y:S04]  /*0a00*/  @!P1 LDG.E.64 R70, desc[UR4][R130.64+0x1400] ;  /* 0x0014000482469981 */ /* 0x000f28000c1e1b00 */
[----:B------:R-:W5:Y:S01]  /*0a10*/  @!P5 LDG.E.64 R74, desc[UR4][R126.64+0x1100] ;  /* 0x001100047e4ad981 */ /* 0x000f62000c1e1b00 */
[----:B------:R-:W-:Y:S02]  /*0a20*/  ISETP.GE.AND P5, PT, R77, UR10, PT ;  /* 0x0000000a4d007c0c */ /* 0x000fe4000bfa6270 */
[----:B------:R-:W-:Y:S02]  /*0a30*/  CS2R R76, SRZ ;  /* 0x00000000004c7805 */ /* 0x000fe4000001ff00 */
[----:B------:R-:W-:Y:S02]  /*0a40*/  ISETP.LT.OR P0, PT, R109, 0x1, P0 ;  /* 0x000000016d00780c */ /* 0x000fe40000701670 */
[----:B------:R-:W-:-:S02]  /*0a50*/  CS2R R78, SRZ ;  /* 0x00000000004e7805 */ /* 0x000fc4000001ff00 */
[----:B------:R-:W-:Y:S02]  /*0a60*/  CS2R R80, SRZ ;  /* 0x0000000000507805 */ /* 0x000fe4000001ff00 */
[----:B------:R-:W-:Y:S01]  /*0a70*/  CS2R R82, SRZ ;  /* 0x0000000000527805 */ /* 0x000fe2000001ff00 */
[----:B------:R-:W-:Y:S01]  /*0a80*/  VIADD R85, R85, 0x300 ;  /* 0x0000030055557836 */ /* 0x000fe20000000000 */
[----:B------:R-:W4:Y:S01]  /*0a90*/  @!P2 LDG.E.64 R76, desc[UR4][R130.64+0x1500] ;  /* 0x00150004824ca981 */ /* 0x000f22000c1e1b00 */
[----:B------:R-:W-:-:S03]  /*0aa0*/  ISETP.LT.OR P5, PT, R109, 0x1, P5 ;  /* 0x000000016d00780c */ /* 0x000fc60002fa1670 */
[----:B------:R-:W5:Y:S01]  /*0ab0*/  @!P4 LDG.E.64 R78, desc[UR4][R126.64+0x1200] ;  /* 0x001200047e4ec981 */ /* 0x000f62000c1e1b00 */
[----:B------:R-:W-:Y:S02]  /*0ac0*/  ISETP.GE.AND P4, PT, R109, 0x1, PT ;  /* 0x000000016d00780c */ /* 0x000fe40003f86270 */
[----:B------:R-:W-:Y:S01]  /*0ad0*/  LOP3.LUT R117, R0, 0x1f, RZ, 0xc0, !PT ;  /* 0x0000001f00757812 */ /* 0x000fe200078ec0ff */
[----:B------:R-:W5:Y:S01]  /*0ae0*/  @!P3 LDG.E.64 R82, desc[UR4][R126.64+0x1300] ;  /* 0x001300047e52b981 */ /* 0x000f62000c1e1b00 */
[----:B------:R-:W-:Y:S02]  /*0af0*/  ISETP.GE.OR P3, PT, R85, UR10, !P4 ;  /* 0x0000000a55007c0c */ /* 0x000fe4000e766670 */
[----:B------:R-:W-:Y:S01]  /*0b00*/  CS2R R84, SRZ ;  /* 0x0000000000547805 */ /* 0x000fe2000001ff00 */
[----:B------:R-:W4:Y:S01]  /*0b10*/  @!P0 LDG.E.64 R80, desc[UR4][R130.64+0x1600] ;  /* 0x0016000482508981 */ /* 0x000f22000c1e1b00 */
[----:B------:R-:W-:Y:S02]  /*0b20*/  CS2R R86, SRZ ;  /* 0x0000000000567805 */ /* 0x000fe4000001ff00 */
[----:B------:R-:W-:Y:S01]  /*0b30*/  CS2R R88, SRZ ;  /* 0x0000000000587805 */ /* 0x000fe2000001ff00 */
[C---:B------:R-:W-:Y:S01]  /*0b40*/  VIADD R90, R117.reuse, 0x320 ;  /* 0x00000320755a7836 */ /* 0x040fe20000000000 */
[----:B------:R-:W-:Y:S01]  /*0b50*/  LOP3.LUT R91, R117, 0x380, RZ, 0xfc, !PT ;  /* 0x00000380755b7812 */ /* 0x000fe200078efcff */
[----:B------:R-:W5:Y:S01]  /*0b60*/  @!P1 LDG.E.64 R84, desc[UR4][R126.64+0x1400] ;  /* 0x001400047e549981 */ /* 0x000f62000c1e1b00 */
[----:B------:R-:W-:-:S02]  /*0b70*/  CS2R R92, SRZ ;  /* 0x00000000005c7805 */ /* 0x000fc4000001ff00 */
[----:B------:R-:W-:Y:S01]  /*0b80*/  ISETP.GE.AND P1, PT, R91, UR10, PT ;  /* 0x0000000a5b007c0c */ /* 0x000fe2000bf26270 */
[----:B------:R-:W4:Y:S04]  /*0b90*/  @!P5 LDG.E.64 R86, desc[UR4][R130.64+0x1700] ;  /* 0x001700048256d981 */ /* 0x000f28000c1e1b00 */
[----:B------:R-:W5:Y:S01]  /*0ba0*/  @!P2 LDG.E.64 R88, desc[UR4][R126.64+0x1500] ;  /* 0x001500047e58a981 */ /* 0x000f62000c1e1b00 */
[----:B------:R-:W-:Y:S02]  /*0bb0*/  ISETP.GE.OR P2, PT, R90, UR10, !P4 ;  /* 0x0000000a5a007c0c */ /* 0x000fe4000e746670 */
[----:B------:R-:W-:Y:S01]  /*0bc0*/  CS2R R90, SRZ ;  /* 0x00000000005a7805 */ /* 0x000fe2000001ff00 */
[----:B------:R-:W-:Y:S01]  /*0bd0*/  VIADD R96, R117, 0x340 ;  /* 0x0000034075607836 */ /* 0x000fe20000000000 */
[----:B------:R-:W5:Y:S01]  /*0be0*/  @!P0 LDG.E.64 R92, desc[UR4][R126.64+0x1600] ;  /* 0x001600047e5c8981 */ /* 0x000f62000c1e1b00 */
[----:B------:R-:W-:-:S02]  /*0bf0*/  CS2R R94, SRZ ;  /* 0x00000000005e7805 */ /* 0x000fc4000001ff00 */
[C---:B------:R-:W-:Y:S01]  /*0c00*/  LOP3.LUT R98, R117.reuse, 0x3a0, RZ, 0xfc, !PT ;  /* 0x000003a075627812 */ /* 0x040fe200078efcff */
[----:B------:R-:W4:Y:S01]  /*0c10*/  @!P3 LDG.E.64 R90, desc[UR4][R130.64+0x1800] ;  /* 0x00180004825ab981 */ /* 0x000f22000c1e1b00 */
[----:B------:R-:W-:Y:S02]  /*0c20*/  ISETP.GE.OR P0, PT, R96, UR10, !P4 ;  /* 0x0000000a60007c0c */ /* 0x000fe4000e706670 */
[----:B------:R-:W-:Y:S01]  /*0c30*/  CS2R R96, SRZ ;  /* 0x0000000000607805 */ /* 0x000fe2000001ff00 */
[----:B------:R-:W0:Y:S01]  /*0c40*/  LDCU UR6, c[0x0][0x364] ;  /* 0x00006c80ff0677ac */ /* 0x000e220008000800 */
[----:B------:R-:W-:Y:S01]  /*0c50*/  LOP3.LUT R124, R117, 0x360, RZ, 0xfc, !PT ;  /* 0x00000360757c7812 */ /* 0x000fe200078efcff */
[----:B------:R-:W5:Y:S01]  /*0c60*/  @!P5 LDG.E.64 R94, desc[UR4][R126.64+0x1700] ;  /* 0x001700047e5ed981 */ /* 0x000f62000c1e1b00 */
[----:B------:R-:W-:Y:S02]  /*0c70*/  ISETP.GE.AND P5, PT, R98, UR10, PT ;  /* 0x0000000a62007c0c */ /* 0x000fe4000bfa6270 */
[----:B------:R-:W-:Y:S01]  /*0c80*/  CS2R R98, SRZ ;  /* 0x0000000000627805 */ /* 0x000fe2000001ff00 */
[----:B------:R-:W4:Y:S01]  /*0c90*/  @!P2 LDG.E.64 R96, desc[UR4][R130.64+0x1900] ;  /* 0x001900048260a981 */ /* 0x000f22000c1e1b00 */
[----:B------:R-:W-:-:S02]  /*0ca0*/  ISETP.GE.OR P4, PT, R124, UR10, !P4 ;  /* 0x0000000a7c007c0c */ /* 0x000fc4000e786670 */
[----:B------:R-:W-:Y:S01]  /*0cb0*/  CS2R R102, SRZ ;  /* 0x0000000000667805 */ /* 0x000fe2000001ff00 */
[----:B------:R-:W1:Y:S01]  /*0cc0*/  LDCU UR7, c[0x0][0x364] ;  /* 0x00006c80ff0777ac */ /* 0x000e620008000800 */
[----:B------:R-:W4:Y:S01]  /*0cd0*/  @!P0 LDG.E.64 R98, desc[UR4][R130.64+0x1a00] ;  /* 0x001a000482628981 */ /* 0x000f22000c1e1b00 */
[----:B------:R-:W-:Y:S02]  /*0ce0*/  CS2R R100, SRZ ;  /* 0x0000000000647805 */ /* 0x000fe4000001ff00 */
[----:B------:R-:W-:Y:S02]  /*0cf0*/  CS2R R104, SRZ ;  /* 0x0000000000687805 */ /* 0x000fe4000001ff00 */
[----:B------:R-:W-:Y:S01]  /*0d00*/  CS2R R106, SRZ ;  /* 0x00000000006a7805 */ /* 0x000fe2000001ff00 */
[----:B------:R-:W5:Y:S01]  /*0d10*/  @!P3 LDG.E.64 R102, desc[UR4][R126.64+0x1800] ;  /* 0x001800047e66b981 */ /* 0x000f62000c1e1b00 */
[----:B------:R-:W-:Y:S02]  /*0d20*/  ISETP.LT.OR P3, PT, R109, 0x1, P1 ;  /* 0x000000016d00780c */ /* 0x000fe40000f61670 */
[----:B------:R-:W-:Y:S01]  /*0d30*/  LOP3.LUT R108, R117, 0x3c0, RZ, 0xfc, !PT ;  /* 0x000003c0756c7812 */ /* 0x000fe200078efcff */
[----:B------:R-:W5:Y:S01]  /*0d40*/  @!P2 LDG.E.64 R104, desc[UR4][R126.64+0x1900] ;  /* 0x001900047e68a981 */ /* 0x000f62000c1e1b00 */
[----:B0-----:R-:W-:Y:S01]  /*0d50*/  IMAD R114, R125, UR6, R128 ;  /* 0x000000067d727c24 */ /* 0x001fe2000f8e0280 */
[----:B------:R-:W-:-:S02]  /*0d60*/  CS2R R110, SRZ ;  /* 0x00000000006e7805 */ /* 0x000fc4000001ff00 */
[----:B------:R-:W-:Y:S01]  /*0d70*/  ISETP.GE.AND P2, PT, R108, UR10, PT ;  /* 0x0000000a6c007c0c */ /* 0x000fe2000bf46270 */
[----:B------:R-:W5:Y:S01]  /*0d80*/  @!P0 LDG.E.64 R106, desc[UR4][R126.64+0x1a00] ;  /* 0x001a00047e6a8981 */ /* 0x000f62000c1e1b00 */
[----:B------:R-:W-:Y:S02]  /*0d90*/  ISETP.LT.OR P0, PT, R109, 0x1, P5 ;  /* 0x000000016d00780c */ /* 0x000fe40002f01670 */
[----:B------:R-:W-:Y:S01]  /*0da0*/  CS2R R108, SRZ ;  /* 0x00000000006c7805 */ /* 0x000fe2000001ff00 */
[----:B------:R-:W4:Y:S01]  /*0db0*/  @!P4 LDG.E.64 R100, desc[UR4][R130.64+0x1b00] ;  /* 0x001b00048264c981 */ /* 0x000f22000c1e1b00 */
[----:B------:R-:W-:Y:S02]  /*0dc0*/  IADD3 R114, PT, PT, -R114, UR8, RZ ;  /* 0x0000000872727c10 */ /* 0x000fe4000fffe1ff */
[----:B------:R-:W-:Y:S01]  /*0dd0*/  CS2R R112, SRZ ;  /* 0x0000000000707805 */ /* 0x000fe2000001ff00 */
[----:B-1----:R-:W-:Y:S01]  /*0de0*/  IMAD R116, R125, UR7, R128 ;  /* 0x000000077d747c24 */ /* 0x002fe2000f8e0280 */
[----:B------:R-:W4:Y:S01]  /*0df0*/  @!P3 LDG.E.64 R108, desc[UR4][R130.64+0x1c00] ;  /* 0x001c0004826cb981 */ /* 0x000f22000c1e1b00 */
[----:B------:R-:W-:-:S03]  /*0e00*/  LOP3.LUT R117, R117, 0x3e0, RZ, 0xfc, !PT ;  /* 0x000003e075757812 */ /* 0x000fc600078efcff */
[----:B------:R-:W5:Y:S01]  /*0e10*/  @!P4 LDG.E.64 R110, desc[UR4][R126.64+0x1b00] ;  /* 0x001b00047e6ec981 */ /* 0x000f62000c1e1b00 */
[----:B------:R-:W-:Y:S02]  /*0e20*/  ISETP.LT.OR P4, PT, R114, 0x1, P2 ;  /* 0x000000017200780c */ /* 0x000fe40001781670 */
[----:B------:R-:W-:Y:S02]  /*0e30*/  CS2R R114, SRZ ;  /* 0x0000000000727805 */ /* 0x000fe4000001ff00 */
[----:B------:R-:W-:Y:S01]  /*0e40*/  IADD3 R116, PT, PT, -R116, UR8, RZ ;  /* 0x0000000874747c10 */ /* 0x000fe2000fffe1ff */
[----:B------:R-:W5:Y:S01]  /*0e50*/  @!P3 LDG.E.64 R112, desc[UR4][R126.64+0x1c00] ;  /* 0x001c00047e70b981 */ /* 0x000f62000c1e1b00 */
[----:B------:R-:W-:-:S03]  /*0e60*/  ISETP.GE.AND P3, PT, R117, UR10, PT ;  /* 0x0000000a75007c0c */ /* 0x000fc6000bf66270 */
[----:B------:R-:W4:Y:S01]  /*0e70*/  @!P0 LDG.E.64 R114, desc[UR4][R130.64+0x1d00] ;  /* 0x001d000482728981 */ /* 0x000f22000c1e1b00 */
[----:B------:R-:W-:Y:S02]  /*0e80*/  ISETP.LT.OR P3, PT, R116, 0x1, P3 ;  /* 0x000000017400780c */ /* 0x000fe40001f61670 */
[----:B------:R-:W-:Y:S02]  /*0e90*/  CS2R R116, SRZ ;  /* 0x0000000000747805 */ /* 0x000fe4000001ff00 */
[----:B------:R-:W-:-:S04]  /*0ea0*/  CS2R R118, SRZ ;  /* 0x0000000000767805 */ /* 0x000fc8000001ff00 */
[----:B------:R-:W4:Y:S05]  /*0eb0*/  @!P4 LDG.E.64 R116, desc[UR4][R130.64+0x1e00] ;  /* 0x001e00048274c981 */ /* 0x000f2a000c1e1b00 */
[----:B------:R-:W4:Y:S01]  /*0ec0*/  @!P3 LDG.E.64 R118, desc[UR4][R130.64+0x1f00] ;  /* 0x001f00048276b981 */ /* 0x000f22000c1e1b00 */
[----:B--2---:R-:W-:-:S08]  /*0ed0*/  DADD R132, RZ, R120 ;  /* 0x00000000ff847229 */ /* 0x004fd00000000078 */
[----:B---3--:R-:W-:-:S08]  /*0ee0*/  DADD R132, R132, R2 ;  /* 0x0000000084847229 */ /* 0x008fd00000000002 */
[----:B----4-:R-:W-:-:S08]  /*0ef0*/  DADD R132, R132, R4 ;  /* 0x0000000084847229 */ /* 0x010fd00000000004 */
[----:B------:R-:W-:-:S08]  /*0f00*/  DADD R132, R132, R6 ;  /* 0x0000000084847229 */ /* 0x000fd00000000006 */
        /* <DEDUP_REMOVED lines=27> */
[----:B------:R-:W-:-:S07]  /*10c0*/  DADD R136, R132, R118 ;  /* 0x0000000084887229 */ /* 0x000fce0000000076 */
[----:B------:R-:W-:Y:S04]  /*10d0*/  SHFL.BFLY PT, R135, R137, 0x10, 0x1f ;  /* 0x0e001f0089877f89 */ /* 0x000fe800000e0000 */
[----:B------:R-:W0:Y:S02]  /*10e0*/  SHFL.BFLY PT, R134, R136, 0x10, 0x1f ;  /* 0x0e001f0088867f89 */ /* 0x000e2400000e0000 */
[----:B0-----:R-:W-:-:S07]  /*10f0*/  DADD R138, R136, R134 ;  /* 0x00000000888a7229 */ /* 0x001fce0000000086 */
[----:B------:R-:W-:Y:S04]  /*1100*/  SHFL.BFLY PT, R141, R139, 0x8, 0x1f ;  /* 0x0d001f008b8d7f89 */ /* 0x000fe800000e0000 */
[----:B------:R-:W0:Y:S02]  /*1110*/  SHFL.BFLY PT, R140, R138, 0x8, 0x1f ;  /* 0x0d001f008a8c7f89 */ /* 0x000e2400000e0000 */
[----:B0-----:R-:W-:-:S07]  /*1120*/  DADD R140, R138, R140 ;  /* 0x000000008a8c7229 */ /* 0x001fce000000008c */
[----:B------:R-:W-:Y:S04]  /*1130*/  SHFL.BFLY PT, R143, R141, 0x4, 0x1f ;  /* 0x0c801f008d8f7f89 */ /* 0x000fe800000e0000 */
[----:B------:R-:W0:Y:S01]  /*1140*/  SHFL.BFLY PT, R142, R140, 0x4, 0x1f ;  /* 0x0c801f008c8e7f89 */ /* 0x000e2200000e0000 */
[----:B------:R-:W1:Y:S01]  /*1150*/  LDCU UR6, c[0x0][0x364] ;  /* 0x00006c80ff0677ac */ /* 0x000e620008000800 */
[----:B------:R-:W-:-:S06]  /*1160*/  CS2R R132, SRZ ;  /* 0x0000000000847805 */ /* 0x000fcc000001ff00 */
[----:B------:R-:W5:Y:S01]  /*1170*/  @!P0 LDG.E.64 R132, desc[UR4][R126.64+0x1d00] ;  /* 0x001d00047e848981 */ /* 0x000f62000c1e1b00 */
[----:B0-----:R-:W-:-:S07]  /*1180*/  DADD R142, R140, R142 ;  /* 0x000000008c8e7229 */ /* 0x001fce000000008e */
[----:B------:R-:W-:Y:S04]  /*1190*/  SHFL.BFLY PT, R137, R143, 0x2, 0x1f ;  /* 0x0c401f008f897f89 */ /* 0x000fe800000e0000 */
[----:B------:R-:W0:Y:S01]  /*11a0*/  SHFL.BFLY PT, R136, R142, 0x2, 0x1f ;  /* 0x0c401f008e887f89 */ /* 0x000e2200000e0000 */
[----:B-1----:R-:W-:-:S05]  /*11b0*/  IMAD R129, R125, UR6, R128 ;  /* 0x000000067d817c24 */ /* 0x002fca000f8e0280 */
[----:B------:R-:W-:-:S04]  /*11c0*/  IADD3 R129, PT, PT, -R129, UR8, RZ ;  /* 0x0000000881817c10 */ /* 0x000fc8000fffe1ff */
[----:B------:R-:W-:Y:S02]  /*11d0*/  ISETP.GE.AND P0, PT, R129, 0x1, PT ;  /* 0x000000018100780c */ /* 0x000fe40003f06270 */
[----:B------:R-:W-:Y:S02]  /*11e0*/  CS2R R130, SRZ ;  /* 0x0000000000827805 */ /* 0x000fe4000001ff00 */
[----:B------:R-:W-:-:S04]  /*11f0*/  CS2R R134, SRZ ;  /* 0x0000000000867805 */ /* 0x000fc8000001ff00 */
[----:B------:R-:W5:Y:S04]  /*1200*/  @!P4 LDG.E.64 R130, desc[UR4][R126.64+0x1e00] ;  /* 0x001e00047e82c981 */ /* 0x000f68000c1e1b00 */
[----:B------:R1:W5:Y:S01]  /*1210*/  @!P3 LDG.E.64 R134, desc[UR4][R126.64+0x1f00] ;  /* 0x001f00047e86b981 */ /* 0x000362000c1e1b00 */
[----:B0-----:R-:W-:-:S07]  /*1220*/  DADD R136, R142, R136 ;  /* 0x000000008e887229 */ /* 0x001fce0000000088 */
[----:B-1----:R0:W1:Y:S04]  /*1230*/  SHFL.BFLY PT, R127, R137, 0x1, 0x1f ;  /* 0x0c201f00897f7f89 */ /* 0x00206800000e0000 */
[----:B------:R0:W2:Y:S01]  /*1240*/  SHFL.BFLY PT, R126, R136, 0x1, 0x1f ;  /* 0x0c201f00887e7f89 */ /* 0x0000a200000e0000 */
[----:B------:R-:W-:Y:S05]  /*1250*/  @!P0 EXIT ;  /* 0x000000000000894d */ /* 0x000fea0003800000 */
[----:B------:R-:W3:Y:S01]  /*1260*/  LDCU UR6, c[0x0][0x364] ;  /* 0x00006c80ff0677ac */ /* 0x000ee20008000800 */
[----:B------:R-:W4:Y:S01]  /*1270*/  LDC.64 R138, c[0x0][0x380] ;  /* 0x0000e000ff8a7b82 */ /* 0x000f220000000a00 */
[C---:B------:R-:W-:Y:S01]  /*1280*/  LOP3.LUT R129, R0.reuse, 0x1f, RZ, 0xc0, !PT ;  /* 0x0000001f00817812 */ /* 0x040fe200078ec0ff */
[----:B-12---:R-:W-:Y:S01]  /*1290*/  DADD R126, R136, R126 ;  /* 0x00000000887e7229 */ /* 0x006fe2000000007e */
[----:B------:R-:W-:Y:S02]  /*12a0*/  LOP3.LUT R0, R0, 0x3e0, RZ, 0xfc, !PT ;  /* 0x000003e000007812 */ /* 0x000fe400078efcff */
[C---:B------:R-:W-:Y:S02]  /*12b0*/  LOP3.LUT R140, R129.reuse, 0x20, RZ, 0xfc, !PT ;  /* 0x00000020818c7812 */ /* 0x040fe400078efcff */
[C---:B0-----:R-:W-:Y:S02]  /*12c0*/  LOP3.LUT R137, R129.reuse, 0x60, RZ, 0xfc, !PT ;  /* 0x0000006081897812 */ /* 0x041fe400078efcff */
[----:B------:R-:W-:Y:S01]  /*12d0*/  ISETP.GE.AND P4, PT, R140, UR10, PT ;  /* 0x0000000a8c007c0c */ /* 0x000fe2000bf86270 */
[C---:B-----5:R-:W-:Y:S01]  /*12e0*/  @!P6 DFMA R122, -R126.reuse, R122, R120 ;  /* 0x0000007a7e7ae22b */ /* 0x060fe20000000178 */
[----:B------:R-:W-:Y:S01]  /*12f0*/  LOP3.LUT R136, R129, 0x40, RZ, 0xfc, !PT ;  /* 0x0000004081887812 */ /* 0x000fe200078efcff */
[C---:B------:R-:W-:Y:S01]  /*1300*/  @!P1 DFMA R112, -R126.reuse, R112, R108 ;  /* 0x000000707e70922b */ /* 0x040fe2000000016c */
[----:B------:R-:W-:Y:S01]  /*1310*/  ISETP.GE.AND P3, PT, R137, UR10, PT ;  /* 0x0000000a89007c0c */ /* 0x000fe2000bf66270 */
[C---:B------:R-:W-:Y:S01]  /*1320*/  @!P5 DFMA R132, -R126.reuse, R132, R114 ;  /* 0x000000847e84d22b */ /* 0x040fe20000000172 */
[----:B------:R-:W-:Y:S01]  /*1330*/  ISETP.GE.AND P0, PT, R136, UR10, PT ;  /* 0x0000000a88007c0c */ /* 0x000fe2000bf06270 */
[----:B------:R-:W-:Y:S01]  /*1340*/  @!P2 DFMA R130, -R126, R130, R116 ;  /* 0x000000827e82a22b */ /* 0x000fe20000000174 */
[----:B---3--:R-:W-:-:S04]  /*1350*/  IMAD R128, R125, UR6, R128 ;  /* 0x000000067d807c24 */ /* 0x008fc8000f8e0280 */
[----:B------:R-:W-:Y:S01]  /*1360*/  IMAD R125, R128, UR9, R129 ;  /* 0x00000009807d7c24 */ /* 0x000fe2000f8e0281 */
[C---:B------:R-:W-:Y:S01]  /*1370*/  @!P4 DFMA R10, -R126.reuse, R10, R2 ;  /* 0x0000000a7e0ac22b */ /* 0x040fe20000000102 */
[----:B------:R-:W-:Y:S02]  /*1380*/  LOP3.LUT R2, R129, 0xa0, RZ, 0xfc, !PT ;  /* 0x000000a081027812 */ /* 0x000fe400078efcff */
[----:B----4-:R-:W-:Y:S01]  /*1390*/  IMAD.WIDE R120, R125, 0x8, R138 ;  /* 0x000000087d787825 */ /* 0x010fe200078e028a */
[C---:B------:R-:W-:Y:S01]  /*13a0*/  LOP3.LUT R125, R129.reuse, 0x80, RZ, 0xfc, !PT ;  /* 0x00000080817d7812 */ /* 0x040fe200078efcff */
[C---:B------:R-:W-:Y:S01]  /*13b0*/  @!P3 DFMA R18, -R126.reuse, R18, R6 ;  /* 0x000000127e12b22b */ /* 0x040fe20000000106 */
[----:B------:R-:W-:Y:S01]  /*13c0*/  LOP3.LUT R3, R129, 0xc0, RZ, 0xfc, !PT ;  /* 0x000000c081037812 */ /* 0x000fe200078efcff */
[----:B------:R-:W-:Y:S01]  /*13d0*/  @!P0 DFMA R14, -R126, R14, R4 ;  /* 0x0000000e7e0e822b */ /* 0x000fe20000000104 */
[----:B------:R0:W-:Y:S01]  /*13e0*/  @!P6 STG.E.64 desc[UR4][R120.64], R122 ;  /* 0x0000007a7800e986 */ /* 0x0001e2000c101b04 */
[----:B------:R-:W-:-:S03]  /*13f0*/  ISETP.GE.AND P6, PT, R125, UR10, PT ;  /* 0x0000000a7d007c0c */ /* 0x000fc6000bfc6270 */
[----:B------:R0:W-:Y:S01]  /*1400*/  @!P4 STG.E.64 desc[UR4][R120.64+0x100], R10 ;  /* 0x0001000a7800c986 */ /* 0x0001e2000c101b04 */
[----:B------:R-:W-:Y:S02]  /*1410*/  ISETP.GE.AND P4, PT, R2, UR10, PT ;  /* 0x0000000a02007c0c */ /* 0x000fe4000bf86270 */
[C---:B------:R-:W-:Y:S01]  /*1420*/  LOP3.LUT R2, R129.reuse, 0xe0, RZ, 0xfc, !PT ;  /* 0x000000e081027812 */ /* 0x040fe200078efcff */
[----:B------:R0:W-:Y:S03]  /*1430*/  @!P3 STG.E.64 desc[UR4][R120.64+0x300], R18 ;  /* 0x000300127800b986 */ /* 0x0001e6000c101b04 */
[----:B------:R-:W-:Y:S01]  /*1440*/  ISETP.GE.AND P3, PT, R2, UR10, PT ;  /* 0x0000000a02007c0c */ /* 0x000fe2000bf66270 */
[----:B------:R0:W-:Y:S01]  /*1450*/  @!P0 STG.E.64 desc[UR4][R120.64+0x200], R14 ;  /* 0x0002000e78008986 */ /* 0x0001e2000c101b04 */
[----:B------:R-:W-:Y:S01]  /*1460*/  LOP3.LUT R2, R129, 0x100, RZ, 0xfc, !PT ;  /* 0x0000010081027812 */ /* 0x000fe200078efcff */
[C---:B------:R-:W-:Y:S01]  /*1470*/  @!P6 DFMA R22, -R126.reuse, R22, R8 ;  /* 0x000000167e16e22b */ /* 0x040fe20000000108 */
[----:B------:R-:W-:Y:S01]  /*1480*/  ISETP.GE.AND P0, PT, R3, UR10, PT ;  /* 0x0000000a03007c0c */ /* 0x000fe2000bf06270 */
[----:B------:R0:W-:Y:S01]  /*1490*/  @!P1 STG.E.64 desc[UR4][R120.64+0x1c00], R112 ;  /* 0x001c007078009986 */ /* 0x0001e2000c101b04 */
[----:B------:R-:W-:Y:S01]  /*14a0*/  LOP3.LUT R3, R129, 0x140, RZ, 0xfc, !PT ;  /* 0x0000014081037812 */ /* 0x000fe200078efcff */
[----:B------:R-:W-:-:S02]  /*14b0*/  @!P4 DFMA R26, -R126, R26, R12 ;  /* 0x0000001a7e1ac22b */ /* 0x000fc4000000010c */
[----:B------:R0:W-:Y:S04]  /*14c0*/  @!P5 STG.E.64 desc[UR4][R120.64+0x1d00], R132 ;  /* 0x001d00847800d986 */ /* 0x0001e8000c101b04 */
[----:B------:R0:W-:Y:S01]  /*14d0*/  @!P6 STG.E.64 desc[UR4][R120.64+0x400], R22 ;  /* 0x000400167800e986 */ /* 0x0001e2000c101b04 */
[----:B------:R-:W-:Y:S01]  /*14e0*/  ISETP.GE.AND P6, PT, R2, UR10, PT ;  /* 0x0000000a02007c0c */ /* 0x000fe2000bfc6270 */
[C---:B------:R-:W-:Y:S01]  /*14f0*/  @!P3 DFMA R34, -R126.reuse, R34, R20 ;  /* 0x000000227e22b22b */ /* 0x040fe20000000114 */
[C---:B------:R-:W-:Y:S01]  /*1500*/  LOP3.LUT R2, R129.reuse, 0x120, RZ, 0xfc, !PT ;  /* 0x0000012081027812 */ /* 0x040fe200078efcff */
[----:B------:R0:W-:Y:S01]  /*1510*/  @!P4 STG.E.64 desc[UR4][R120.64+0x500], R26 ;  /* 0x0005001a7800c986 */ /* 0x0001e2000c101b04 */
[----:B------:R-:W-:Y:S02]  /*1520*/  @!P0 DFMA R30, -R126, R30, R16 ;  /* 0x0000001e7e1e822b */ /* 0x000fe40000000110 */
[----:B------:R-:W-:Y:S01]  /*1530*/  ISETP.GE.AND P4, PT, R2, UR10, PT ;  /* 0x0000000a02007c0c */ /* 0x000fe2000bf86270 */
[----:B------:R0:W-:Y:S01]  /*1540*/  @!P2 STG.E.64 desc[UR4][R120.64+0x1e00], R130 ;  /* 0x001e00827800a986 */ /* 0x0001e2000c101b04 */
[----:B------:R-:W-:-:S03]  /*1550*/  LOP3.LUT R2, R129, 0x160, RZ, 0xfc, !PT ;  /* 0x0000016081027812 */ /* 0x000fc600078efcff */
[----:B------:R0:W-:Y:S01]  /*1560*/  @!P3 STG.E.64 desc[UR4][R120.64+0x700], R34 ;  /* 0x000700227800b986 */ /* 0x0001e2000c101b04 */
[----:B------:R-:W-:Y:S01]  /*1570*/  ISETP.GE.AND P3, PT, R2, UR10, PT ;  /* 0x0000000a02007c0c */ /* 0x000fe2000bf66270 */
[C---:B------:R-:W-:Y:S01]  /*1580*/  @!P6 DFMA R38, -R126.reuse, R38, R24 ;  /* 0x000000267e26e22b */ /* 0x040fe20000000118 */
[----:B------:R-:W-:Y:S01]  /*1590*/  LOP3.LUT R2, R129, 0x180, RZ, 0xfc, !PT ;  /* 0x0000018081027812 */ /* 0x000fe200078efcff */
[----:B------:R0:W-:Y:S01]  /*15a0*/  @!P0 STG.E.64 desc[UR4][R120.64+0x600], R30 ;  /* 0x0006001e78008986 */ /* 0x0001e2000c101b04 */
[----:B------:R-:W-:Y:S02]  /*15b0*/  ISETP.GE.AND P0, PT, R3, UR10, PT ;  /* 0x0000000a03007c0c */ /* 0x000fe4000bf06270 */
[----:B------:R-:W-:Y:S01]  /*15c0*/  LOP3.LUT R3, R129, 0x1c0, RZ, 0xfc, !PT ;  /* 0x000001c081037812 */ /* 0x000fe200078efcff */
[----:B------:R-:W-:Y:S01]  /*15d0*/  @!P4 DFMA R42, -R126, R42, R28 ;  /* 0x0000002a7e2ac22b */ /* 0x000fe2000000011c */
[----:B------:R0:W-:Y:S01]  /*15e0*/  @!P6 STG.E.64 desc[UR4][R120.64+0x800], R38 ;  /* 0x000800267800e986 */ /* 0x0001e2000c101b04 */
[----:B------:R-:W-:-:S02]  /*15f0*/  ISETP.GE.AND P6, PT, R2, UR10, PT ;  /* 0x0000000a02007c0c */ /* 0x000fc4000bfc6270 */
[C---:B------:R-:W-:Y:S02]  /*1600*/  LOP3.LUT R2, R129.reuse, 0x1a0, RZ, 0xfc, !PT ;  /* 0x000001a081027812 */ /* 0x040fe400078efcff */
[C---:B------:R-:W-:Y:S01]  /*1610*/  @!P3 DFMA R50, -R126.reuse, R50, R36 ;  /* 0x000000327e32b22b */ /* 0x040fe20000000124 */
[----:B------:R0:W-:Y:S01]  /*1620*/  @!P4 STG.E.64 desc[UR4][R120.64+0x900], R42 ;  /* 0x0009002a7800c986 */ /* 0x0001e2000c101b04 */
[----:B------:R-:W-:Y:S02]  /*1630*/  ISETP.GE.AND P4, PT, R2, UR10, PT ;  /* 0x0000000a02007c0c */ /* 0x000fe4000bf86270 */
[C---:B------:R-:W-:Y:S01]  /*1640*/  @!P0 DFMA R46, -R126.reuse, R46, R32 ;  /* 0x0000002e7e2e822b */ /* 0x040fe20000000120 */
[C---:B------:R-:W-:Y:S02]  /*1650*/  LOP3.LUT R2, R129.reuse, 0x1e0, RZ, 0xfc, !PT ;  /* 0x000001e081027812 */ /* 0x040fe400078efcff */
[----:B------:R0:W-:Y:S02]  /*1660*/  @!P3 STG.E.64 desc[UR4][R120.64+0xb00], R50 ;  /* 0x000b00327800b986 */ /* 0x0001e4000c101b04 */
[----:B------:R-:W-:Y:S01]  /*1670*/  @!P6 DFMA R54, -R126, R54, R40 ;  /* 0x000000367e36e22b */ /* 0x000fe20000000128 */
[----:B------:R-:W-:Y:S01]  /*1680*/  ISETP.GE.AND P3, PT, R2, UR10, PT ;  /* 0x0000000a02007c0c */ /* 0x000fe2000bf66270 */
[----:B------:R0:W-:Y:S01]  /*1690*/  @!P0 STG.E.64 desc[UR4][R120.64+0xa00], R46 ;  /* 0x000a002e78008986 */ /* 0x0001e2000c101b04 */
[----:B------:R-:W-:-:S02]  /*16a0*/  LOP3.LUT R2, R129, 0x200, RZ, 0xfc, !PT ;  /* 0x0000020081027812 */ /* 0x000fc400078efcff */
[----:B------:R-:W-:Y:S01]  /*16b0*/  ISETP.GE.AND P0, PT, R3, UR10, PT ;  /* 0x0000000a03007c0c */ /* 0x000fe2000bf06270 */
[C---:B------:R-:W-:Y:S01]  /*16c0*/  @!P4 DFMA R58, -R126.reuse, R58, R44 ;  /* 0x0000003a7e3ac22b */ /* 0x040fe2000000012c */
[----:B------:R0:W-:Y:S01]  /*16d0*/  @!P6 STG.E.64 desc[UR4][R120.64+0xc00], R54 ;  /* 0x000c00367800e986 */ /* 0x0001e2000c101b04 */
[----:B------:R-:W-:Y:S02]  /*16e0*/  ISETP.GE.AND P6, PT, R2, UR10, PT ;  /* 0x0000000a02007c0c */ /* 0x000fe4000bfc6270 */
[C---:B------:R-:W-:Y:S02]  /*16f0*/  LOP3.LUT R2, R129.reuse, 0x220, RZ, 0xfc, !PT ;  /* 0x0000022081027812 */ /* 0x040fe400078efcff */
[C---:B------:R-:W-:Y:S01]  /*1700*/  LOP3.LUT R3, R129.reuse, 0x240, RZ, 0xfc, !PT ;  /* 0x0000024081037812 */ /* 0x040fe200078efcff */
[----:B------:R0:W-:Y:S01]  /*1710*/  @!P4 STG.E.64 desc[UR4][R120.64+0xd00], R58 ;  /* 0x000d003a7800c986 */ /* 0x0001e2000c101b04 */
[----:B------:R-:W-:Y:S01]  /*1720*/  ISETP.GE.AND P4, PT, R2, UR10, PT ;  /* 0x0000000a02007c0c */ /* 0x000fe2000bf86270 */
[----:B------:R-:W-:Y:S01]  /*1730*/  @!P3 DFMA R66, -R126, R66, R52 ;  /* 0x000000427e42b22b */ /* 0x000fe20000000134 */
[----:B------:R-:W-:-:S02]  /*1740*/  LOP3.LUT R2, R129, 0x260, RZ, 0xfc, !PT ;  /* 0x0000026081027812 */ /* 0x000fc400078efcff */
[----:B------:R-:W-:-:S03]  /*1750*/  @!P0 DFMA R62, -R126, R62, R48 ;  /* 0x0000003e7e3e822b */ /* 0x000fc60000000130 */
[C---:B------:R-:W-:Y:S01]  /*1760*/  @!P6 DFMA R72, -R126.reuse, R72, R56 ;  /* 0x000000487e48e22b */ /* 0x040fe20000000138 */
[----:B------:R0:W-:Y:S01]  /*1770*/  @!P3 STG.E.64 desc[UR4][R120.64+0xf00], R66 ;  /* 0x000f00427800b986 */ /* 0x0001e2000c101b04 */
[----:B------:R-:W-:Y:S02]  /*1780*/  ISETP.GE.AND P3, PT, R2, UR10, PT ;  /* 0x0000000a02007c0c */ /* 0x000fe4000bf66270 */
[----:B------:R-:W-:Y:S01]  /*1790*/  LOP3.LUT R2, R129, 0x280, RZ, 0xfc, !PT ;  /* 0x0000028081027812 */ /* 0x000fe200078efcff */
[----:B------:R0:W-:Y:S01]  /*17a0*/  @!P0 STG.E.64 desc[UR4][R120.64+0xe00], R62 ;  /* 0x000e003e78008986 */ /* 0x0001e2000c101b04 */
[----:B------:R-:W-:Y:S01]  /*17b0*/  ISETP.GE.AND P0, PT, R3, UR10, PT ;  /* 0x0000000a03007c0c */ /* 0x000fe2000bf06270 */
[----:B------:R-:W-:Y:S01]  /*17c0*/  @!P4 DFMA R74, -R126, R74, R60 ;  /* 0x0000004a7e4ac22b */ /* 0x000fe2000000013c */
[----:B------:R-:W-:Y:S01]  /*17d0*/  LOP3.LUT R3, R129, 0x2e0, RZ, 0xfc, !PT ;  /* 0x000002e081037812 */ /* 0x000fe200078efcff */
[----:B------:R0:W-:Y:S01]  /*17e0*/  @!P6 STG.E.64 desc[UR4][R120.64+0x1000], R72 ;  /* 0x001000487800e986 */ /* 0x0001e2000c101b04 */
[----:B------:R-:W-:-:S02]  /*17f0*/  ISETP.GE.AND P6, PT, R2, UR10, PT ;  /* 0x0000000a02007c0c */ /* 0x000fc4000bfc6270 */
[C---:B------:R-:W-:Y:S02]  /*1800*/  LOP3.LUT R2, R129.reuse, 0x2a0, RZ, 0xfc, !PT ;  /* 0x000002a081027812 */ /* 0x040fe400078efcff */
[----:B------:R0:W-:Y:S01]  /*1810*/  @!P4 STG.E.64 desc[UR4][R120.64+0x1100], R74 ;  /* 0x0011004a7800c986 */ /* 0x0001e2000c101b04 */
[C---:B------:R-:W-:Y:S01]  /*1820*/  @!P3 DFMA R82, -R126.reuse, R82, R68 ;  /* 0x000000527e52b22b */ /* 0x040fe20000000144 */
[----:B------:R-:W-:Y:S02]  /*1830*/  ISETP.GE.AND P4, PT, R2, UR10, PT ;  /* 0x0000000a02007c0c */ /* 0x000fe4000bf86270 */
[----:B------:R-:W-:Y:S01]  /*1840*/  LOP3.LUT R2, R129, 0x2c0, RZ, 0xfc, !PT ;  /* 0x000002c081027812 */ /* 0x000fe200078efcff */
[----:B------:R-:W-:-:S03]  /*1850*/  @!P0 DFMA R78, -R126, R78, R64 ;  /* 0x0000004e7e4e822b */ /* 0x000fc60000000140 */
[----:B------:R0:W-:Y:S01]  /*1860*/  @!P3 STG.E.64 desc[UR4][R120.64+0x1300], R82 ;  /* 0x001300527800b986 */ /* 0x0001e2000c101b04 */
[----:B------:R-:W-:Y:S01]  /*1870*/  ISETP.GE.AND P3, PT, R3, UR10, PT ;  /* 0x0000000a03007c0c */ /* 0x000fe2000bf66270 */
[C---:B------:R-:W-:Y:S01]  /*1880*/  @!P6 DFMA R84, -R126.reuse, R84, R70 ;  /* 0x000000547e54e22b */ /* 0x040fe20000000146 */
[C---:B------:R-:W-:Y:S01]  /*1890*/  LOP3.LUT R3, R129.reuse, 0x320, RZ, 0xfc, !PT ;  /* 0x0000032081037812 */ /* 0x040fe200078efcff */
[----:B------:R0:W-:Y:S01]  /*18a0*/  @!P0 STG.E.64 desc[UR4][R120.64+0x1200], R78 ;  /* 0x0012004e78008986 */ /* 0x0001e2000c101b04 */
[----:B------:R-:W-:Y:S02]  /*18b0*/  ISETP.GE.AND P0, PT, R2, UR10, PT ;  /* 0x0000000a02007c0c */ /* 0x000fe4000bf06270 */
[----:B------:R-:W-:Y:S01]  /*18c0*/  @!P4 DFMA R88, -R126, R88, R76 ;  /* 0x000000587e58c22b */ /* 0x000fe2000000014c */
[C---:B------:R-:W-:Y:S01]  /*18d0*/  LOP3.LUT R2, R129.reuse, 0x300, RZ, 0xfc, !PT ;  /* 0x0000030081027812 */ /* 0x040fe200078efcff */
[----:B------:R0:W-:Y:S01]  /*18e0*/  @!P6 STG.E.64 desc[UR4][R120.64+0x1400], R84 ;  /* 0x001400547800e986 */ /* 0x0001e2000c101b04 */
[----:B------:R-:W-:-:S02]  /*18f0*/  LOP3.LUT R129, R129, 0x340, RZ, 0xfc, !PT ;  /* 0x0000034081817812 */ /* 0x000fc400078efcff */
[----:B------:R-:W-:Y:S02]  /*1900*/  ISETP.GE.AND P6, PT, R124, UR10, PT ;  /* 0x0000000a7c007c0c */ /* 0x000fe4000bfc6270 */
[----:B------:R0:W-:Y:S01]  /*1910*/  @!P4 STG.E.64 desc[UR4][R120.64+0x1500], R88 ;  /* 0x001500587800c986 */ /* 0x0001e2000c101b04 */
[----:B------:R-:W-:Y:S01]  /*1920*/  ISETP.GE.AND P4, PT, R2, UR10, PT ;  /* 0x0000000a02007c0c */ /* 0x000fe2000bf86270 */
[C---:B------:R-:W-:Y:S02]  /*1930*/  @!P3 DFMA R94, -R126.reuse, R94, R86 ;  /* 0x0000005e7e5eb22b */ /* 0x040fe40000000156 */
[----:B------:R-:W-:-:S05]  /*1940*/  @!P0 DFMA R92, -R126, R92, R80 ;  /* 0x0000005c7e5c822b */ /* 0x000fca0000000150 */
[----:B------:R0:W-:Y:S01]  /*1950*/  @!P3 STG.E.64 desc[UR4][R120.64+0x1700], R94 ;  /* 0x0017005e7800b986 */ /* 0x0001e2000c101b04 */
[----:B------:R-:W-:Y:S01]  /*1960*/  ISETP.GE.AND P3, PT, R129, UR10, PT ;  /* 0x0000000a81007c0c */ /* 0x000fe2000bf66270 */
[C---:B------:R-:W-:Y:S02]  /*1970*/  @!P6 DFMA R110, -R126.reuse, R110, R100 ;  /* 0x0000006e7e6ee22b */ /* 0x040fe40000000164 */
[----:B------:R0:W-:Y:S01]  /*1980*/  @!P0 STG.E.64 desc[UR4][R120.64+0x1600], R92 ;  /* 0x0016005c78008986 */ /* 0x0001e2000c101b04 */
[----:B------:R-:W-:Y:S01]  /*1990*/  ISETP.GE.AND P0, PT, R3, UR10, PT ;  /* 0x0000000a03007c0c */ /* 0x000fe2000bf06270 */
[----:B------:R-:W-:-:S03]  /*19a0*/  @!P4 DFMA R102, -R126, R102, R90 ;  /* 0x000000667e66c22b */ /* 0x000fc6000000015a */
[----:B------:R0:W-:Y:S04]  /*19b0*/  @!P6 STG.E.64 desc[UR4][R120.64+0x1b00], R110 ;  /* 0x001b006e7800e986 */ /* 0x0001e8000c101b04 */
[----:B------:R0:W-:Y:S01]  /*19c0*/  @!P4 STG.E.64 desc[UR4][R120.64+0x1800], R102 ;  /* 0x001800667800c986 */ /* 0x0001e2000c101b04 */
[----:B------:R-:W-:Y:S01]  /*19d0*/  ISETP.GE.AND P4, PT, R0, UR10, PT ;  /* 0x0000000a00007c0c */ /* 0x000fe2000bf86270 */
[----:B------:R-:W-:-:S03]  /*19e0*/  @!P3 DFMA R106, -R126, R106, R98 ;  /* 0x0000006a7e6ab22b */ /* 0x000fc60000000162 */
[----:B------:R-:W-:-:S04]  /*19f0*/  @!P0 DFMA R104, -R126, R104, R96 ;  /* 0x000000687e68822b */ /* 0x000fc80000000160 */
[----:B------:R0:W-:Y:S04]  /*1a00*/  @!P3 STG.E.64 desc[UR4][R120.64+0x1a00], R106 ;  /* 0x001a006a7800b986 */ /* 0x0001e8000c101b04 */
[----:B------:R0:W-:Y:S01]  /*1a10*/  @!P0 STG.E.64 desc[UR4][R120.64+0x1900], R104 ;  /* 0x0019006878008986 */ /* 0x0001e2000c101b04 */
[----:B------:R-:W-:Y:S05]  /*1a20*/  @P4 EXIT ;  /* 0x000000000000494d */ /* 0x000fea0003800000 */
[----:B------:R-:W-:-:S07]  /*1a30*/  DFMA R134, -R126, R134, R118 ;  /* 0x000000867e86722b */ /* 0x000fce0000000176 */
[----:B------:R-:W-:Y:S01]  /*1a40*/  STG.E.64 desc[UR4][R120.64+0x1f00], R134 ;  /* 0x001f008678007986 */ /* 0x000fe2000c101b04 */
[----:B------:R-:W-:Y:S05]  /*1a50*/  EXIT ;  /* 0x000000000000794d */ /* 0x000fea0003800000 */
.L_x_3942:
        /* <DEDUP_REMOVED lines=10> */
.L_x_11288:


//--------------------- .text._ZN43_GLOBAL__N__9ae7fba5_10_SoftMax_cu_9f978f6321softmax_warp_backwardIdddLi9ELb0ELb0EEEvPT0_PKT_S5_iiiPKb --------------------------
	.section	.text._ZN43_GLOBAL__N__9ae7fba5_10_SoftMax_cu_9f978f6321softmax_warp_backwardIdddLi9ELb0ELb0EEEvPT0_PKT_S5_iiiPKb,"ax",@progbits
	.align	128
.text._ZN43_GLOBAL__N__9ae7fba5_10_SoftMax_cu_9f978f6321softmax_warp_backwardIdddLi9ELb0ELb0EEEvPT0_PKT_S5_iiiPKb:
        .type           _ZN43_GLOBAL__N__9ae7fba5_10_SoftMax_cu_9f978f6321softmax_warp_backwardIdddLi9ELb0ELb0EEEvPT0_PKT_S5_iiiPKb,@function
        .size           _ZN43_GLOBAL__N__9ae7fba5_10_SoftMax_cu_9f978f6321softmax_warp_backwardIdddLi9ELb0ELb0EEEvPT0_PKT_S5_iiiPKb,(.L_x_11289 - _ZN43_GLOBAL__N__9ae7fba5_10_SoftMax_cu_9f978f6321softmax_warp_backwardIdddLi9ELb0ELb0EEEvPT0_PKT_S5_iiiPKb)
        .other          _ZN43_GLOBAL__N__9ae7fba5_10_SoftMax_cu_9f978f6321softmax_warp_backwardIdddLi9ELb0ELb0EEEvPT0_PKT_S5_iiiPKb,@"STO_CUDA_ENTRY STV_DEFAULT"
_ZN43_GLOBAL__N__9ae7fba5_10_SoftMax_cu_9f978f6321softmax_warp_backwardIdddLi9ELb0ELb0EEEvPT0_PKT_S5_iiiPKb:
        /* <DEDUP_REMOVED lines=10> */
[----:B------:R-:W-:Y:S01]  /*00a0*/  CS2R R60, SRZ ;  /* 0x00000000003c7805 */ /* 0x000fe2000001ff00 */
        /* <DEDUP_REMOVED lines=9> */
[----:B------:R-:W-:Y:S02]  /*0140*/  VIADD R0, R66, 0x40 ;  /* 0x0000004042007836 */ /* 0x000fe40000000000 */
[----:B-1----:R-:W-:Y:S01]  /*0150*/  IMAD.WIDE R2, R67, 0x8, R2 ;  /* 0x0000000843027825 */ /* 0x002fe200078e0202 */
[----:B------:R-:W-:-:S02]  /*0160*/  ISETP.LT.OR P3, PT, R4, 0x1, P6 ;  /* 0x000000010400780c */ /* 0x000fc40003761670 */
[----:B------:R-:W-:Y:S01]  /*0170*/  ISETP.GE.AND P4, PT, R0, UR8, PT ;  /* 0x0000000800007c0c */ /* 0x000fe2000bf86270 */
[----:B------:R-:W-:-:S04]  /*0180*/  VIADD R0, R66, 0x60 ;  /* 0x0000006042007836 */ /* 0x000fc80000000000 */
[----:B0-----:R-:W2:Y:S01]  /*0190*/  @!P2 LDG.E.64 R70, desc[UR4][R2.64] ;  /* 0x000000040246a981 */ /* 0x001ea2000c1e1b00 */
[----:B------:R-:W-:Y:S02]  /*01a0*/  ISETP.LT.OR P4, PT, R4, 0x1, P4 ;  /* 0x000000010400780c */ /* 0x000fe40002781670 */
[----:B------:R-:W-:Y:S01]  /*01b0*/  ISETP.GE.AND P0, PT, R0, UR8, PT ;  /* 0x0000000800007c0c */ /* 0x000fe2000bf06270 */
[----:B------:R-:W-:Y:S02]  /*01c0*/  VIADD R0, R66, 0x80 ;  /* 0x0000008042007836 */ /* 0x000fe40000000000 */
[----:B------:R-:W3:Y:S01]  /*01d0*/  @!P3 LDG.E.64 R60, desc[UR4][R2.64+0x100] ;  /* 0x00010004023cb981 */ /* 0x000ee2000c1e1b00 */
[----:B------:R-:W-:Y:S02]  /*01e0*/  CS2R R58, SRZ ;  /* 0x00000000003a7805 */ /* 0x000fe4000001ff00 */
[----:B------:R-:W-:Y:S02]  /*01f0*/  ISETP.LT.OR P0, PT, R4, 0x1, P0 ;  /* 0x000000010400780c */ /* 0x000fe40000701670 */
[----:B------:R-:W-:-:S02]  /*0200*/  CS2R R68, SRZ ;  /* 0x0000000000447805 */ /* 0x000fc4000001ff00 */
[----:B------:R-:W-:Y:S01]  /*0210*/  ISETP.GE.AND P1, PT, R0, UR8, PT ;  /* 0x0000000800007c0c */ /* 0x000fe2000bf26270 */
[----:B------:R-:W-:Y:S01]  /*0220*/  IMAD.WIDE R62, R67, 0x8, R62 ;  /* 0x00000008433e7825 */ /* 0x000fe200078e023e */
[----:B------:R-:W-:Y:S01]  /*0230*/  CS2R R56, SRZ ;  /* 0x0000000000387805 */ /* 0x000fe2000001ff00 */
[----:B------:R-:W4:Y:S02]  /*0240*/  @!P4 LDG.E.64 R58, desc[UR4][R2.64+0x200] ;  /* 0x00020004023ac981 */ /* 0x000f24000c1e1b00 */
[----:B------:R-:W-:Y:S01]  /*0250*/  VIADD R0, R66, 0xa0 ;  /* 0x000000a042007836 */ /* 0x000fe20000000000 */
[----:B------:R-:W-:Y:S01]  /*0260*/  ISETP.LT.OR P1, PT, R4, 0x1, P1 ;  /* 0x000000010400780c */ /* 0x000fe20000f21670 */
[----:B------:R-:W5:Y:S01]  /*0270*/  @!P2 LDG.E.64 R68, desc[UR4][R62.64] ;  /* 0x000000043e44a981 */ /* 0x000f62000c1e1b00 */
[----:B------:R-:W-:Y:S02]  /*0280*/  CS2R R54, SRZ ;  /* 0x0000000000367805 */ /* 0x000fe4000001ff00 */
[----:B------:R-:W-:Y:S01]  /*0290*/  ISETP.GE.AND P2, PT, R0, UR8, PT ;  /* 0x0000000800007c0c */ /* 0x000fe2000bf46270 */
[----:B------:R-:W4:Y:S01]  /*02a0*/  @!P0 LDG.E.64 R56, desc[UR4][R2.64+0x300] ;  /* 0x0003000402388981 */ /* 0x000f22000c1e1b00 */
[----:B------:R-:W-:Y:S01]  /*02b0*/  CS2R R52, SRZ ;  /* 0x0000000000347805 */ /* 0x000fe2000001ff00 */
[----:B------:R-:W-:Y:S01]  /*02c0*/  VIADD R0, R66, 0xc0 ;  /* 0x000000c042007836 */ /* 0x000fe20000000000 */
[----:B------:R-:W-:Y:S01]  /*02d0*/  ISETP.LT.OR P2, PT, R4, 0x1, P2 ;  /* 0x000000010400780c */ /* 0x000fe20001741670 */
[----:B------:R-:W5:Y:S01]  /*02e0*/  @!P3 LDG.E.64 R54, desc[UR4][R62.64+0x100] ;  /* 0x000100043e36b981 */ /* 0x000f62000c1e1b00 */
[----:B------:R-:W-:-:S02]  /*02f0*/  CS2R R50, SRZ ;  /* 0x0000000000327805 */ /* 0x000fc4000001ff00 */
[----:B------:R-:W-:Y:S01]  /*0300*/  ISETP.GE.AND P3, PT, R0, UR8, PT ;  /* 0x0000000800007c0c */ /* 0x000fe2000bf66270 */
[----:B------:R-:W4:Y:S01]  /*0310*/  @!P1 LDG.E.64 R52, desc[UR4][R2.64+0x400] ;  /* 0x0004000402349981 */ /* 0x000f22000c1e1b00 */
[----:B------:R-:W-:Y:S01]  /*0320*/  CS2R R48, SRZ ;  /* 0x0000000000307805 */ /* 0x000fe2000001ff00 */
[----:B------:R-:W-:Y:S01]  /*0330*/  VIADD R0, R66, 0xe0 ;  /* 0x000000e042007836 */ /* 0x000fe20000000000 */
[----:B------:R-:W-:Y:S01]  /*0340*/  ISETP.LT.OR P3, PT, R4, 0x1, P3 ;  /* 0x000000010400780c */ /* 0x000fe20001f61670 */
[----:B------:R-:W5:Y:S01]  /*0350*/  @!P4 LDG.E.64 R50, desc[UR4][R62.64+0x200] ;  /* 0x000200043e32c981 */ /* 0x000f62000c1e1b00 */
[----:B------:R-:W-:Y:S02]  /*0360*/  CS2R R46, SRZ ;  /* 0x00000000002e7805 */ /* 0x000fe4000001ff00 */
[----:B------:R-:W-:Y:S01]  /*0370*/  ISETP.GE.AND P4, PT, R0, UR8, PT ;  /* 0x0000000800007c0c */ /* 0x000fe2000bf86270 */
[----:B------:R-:W4:Y:S01]  /*0380*/  @!P2 LDG.E.64 R48, desc[UR4][R2.64+0x500] ;  /* 0x000500040230a981 */ /* 0x000f22000c1e1b00 */
[----:B------:R-:W-:Y:S01]  /*0390*/  VIADD R0, R66, 0x100 ;  /* 0x0000010042007836 */ /* 0x000fe20000000000 */
[----:B------:R-:W-:-:S02]  /*03a0*/  CS2R R44, SRZ ;  /* 0x00000000002c7805 */ /* 0x000fc4000001ff00 */
[----:B------:R-:W-:Y:S01]  /*03b0*/  ISETP.LT.OR P4, PT, R4, 0x1, P4 ;  /* 0x000000010400780c */ /* 0x000fe20002781670 */
[----:B------:R-:W5:Y:S01]  /*03c0*/  @!P0 LDG.E.64 R46, desc[UR4][R62.64+0x300] ;  /* 0x000300043e2e8981 */ /* 0x000f62000c1e1b00 */
[----:B------:R-:W-:Y:S02]  /*03d0*/  CS2R R42, SRZ ;  /* 0x00000000002a7805 */ /* 0x000fe4000001ff00 */
[----:B------:R-:W-:Y:S01]  /*03e0*/  ISETP.GE.AND P0, PT, R0, UR8, PT ;  /* 0x0000000800007c0c */ /* 0x000fe2000bf06270 */
[----:B------:R-:W-:Y:S01]  /*03f0*/  VIADD R0, R66, 0x120 ;  /* 0x0000012042007836 */ /* 0x000fe20000000000 */
[----:B------:R-:W4:Y:S01]  /*0400*/  @!P3 LDG.E.64 R44, desc[UR4][R2.64+0x600] ;  /* 0x00060004022cb981 */ /* 0x000f22000c1e1b00 */
[----:B------:R-:W-:Y:S02]  /*0410*/  CS2R R40, SRZ ;  /* 0x0000000000287805 */ /* 0x000fe4000001ff00 */
[----:B------:R-:W-:Y:S02]  /*0420*/  ISETP.LT.OR P0, PT, R4, 0x1, P0 ;  /* 0x000000010400780c */ /* 0x000fe40000701670 */
[----:B------:R-:W-:Y:S01]  /*0430*/  CS2R R38, SRZ ;  /* 0x0000000000267805 */ /* 0x000fe2000001ff00 */
[----:B------:R-:W5:Y:S01]  /*0440*/  @!P1 LDG.E.64 R42, desc[UR4][R62.64+0x400] ;  /* 0x000400043e2a9981 */ /* 0x000f62000c1e1b00 */
[----:B------:R-:W-:-:S02]  /*0450*/  ISETP.GE.AND P1, PT, R0, UR8, PT ;  /* 0x0000000800007c0c */ /* 0x000fc4000bf26270 */
[----:B------:R-:W-:Y:S02]  /*0460*/  CS2R R36, SRZ ;  /* 0x0000000000247805 */ /* 0x000fe4000001ff00 */
[----:B------:R-:W-:Y:S01]  /*0470*/  CS2R R34, SRZ ;  /* 0x0000000000227805 */ /* 0x000fe2000001ff00 */
[----:B------:R-:W4:Y:S01]  /*0480*/  @!P4 LDG.E.64 R40, desc[UR4][R2.64+0x700] ;  /* 0x000700040228c981 */ /* 0x000f22000c1e1b00 */
[----:B------:R-:W-:-:S03]  /*0490*/  CS2R R32, SRZ ;  /* 0x0000000000207805 */ /* 0x000fc6000001ff00 */
[----:B------:R-:W5:Y:S01]  /*04a0*/  @!P2 LDG.E.64 R38, desc[UR4][R62.64+0x500] ;  /* 0x000500043e26a981 */ /* 0x000f62000c1e1b00 */
[----:B------:R-:W-:Y:S01]  /*04b0*/  ISETP.LT.OR P2, PT, R4, 0x1, P1 ;  /* 0x000000010400780c */ /* 0x000fe20000f41670 */
[----:B------:R-:W-:Y:S02]  /*04c0*/  VIADD R0, R66, 0x140 ;  /* 0x0000014042007836 */ /* 0x000fe40000000000 */
[----:B------:R-:W5:Y:S01]  /*04d0*/  @!P3 LDG.E.64 R36, desc[UR4][R62.64+0x600] ;  /* 0x000600043e24b981 */ /* 0x000f62000c1e1b00 */
[----:B------:R-:W-:Y:S02]  /*04e0*/  ISETP.GE.AND P3, PT, R4, 0x1, PT ;  /* 0x000000010400780c */ /* 0x000fe40003f66270 */
[----:B------:R-:W-:Y:S01]  /*04f0*/  CS2R R30, SRZ ;  /* 0x00000000001e7805 */ /* 0x000fe2000001ff00 */
[----:B------:R-:W4:Y:S01]  /*0500*/  @!P0 LDG.E.64 R34, desc[UR4][R2.64+0x800] ;  /* 0x0008000402228981 */ /* 0x000f22000c1e1b00 */
[----:B------:R-:W-:-:S03]  /*0510*/  CS2R R28, SRZ ;  /* 0x00000000001c7805 */ /* 0x000fc6000001ff00 */
[----:B------:R-:W5:Y:S01]  /*0520*/  @!P4 LDG.E.64 R32, desc[UR4][R62.64+0x700] ;  /* 0x000700043e20c981 */ /* 0x000f62000c1e1b00 */
[----:B------:R-:W-:Y:S01]  /*0530*/  ISETP.GE.OR P4, PT, R0, UR8, !P3 ;  /* 0x0000000800007c0c */ /* 0x000fe2000df86670 */
[----:B------:R-:W-:Y:S02]  /*0540*/  VIADD R0, R66, 0x160 ;  /* 0x0000016042007836 */ /* 0x000fe40000000000 */
[----:B------:R-:W4:Y:S01]  /*0550*/  @!P2 LDG.E.64 R30, desc[UR4][R2.64+0x900] ;  /* 0x00090004021ea981 */ /* 0x000f22000c1e1b00 */
[----:B------:R-:W-:Y:S02]  /*0560*/  CS2R R26, SRZ ;  /* 0x00000000001a7805 */ /* 0x000fe4000001ff00 */
[----:B------:R-:W-:Y:S01]  /*0570*/  CS2R R24, SRZ ;  /* 0x0000000000187805 */ /* 0x000fe2000001ff00 */
[----:B------:R-:W5:Y:S01]  /*0580*/  @!P0 LDG.E.64 R28, desc[UR4][R62.64+0x800] ;  /* 0x000800043e1c8981 */ /* 0x000f62000c1e1b00 */
[----:B------:R-:W-:Y:S01]  /*0590*/  ISETP.GE.OR P0, PT, R0, UR8, !P3 ;  /* 0x0000000800007c0c */ /* 0x000fe2000df06670 */
[----:B------:R-:W-:Y:S01]  /*05a0*/  VIADD R0, R66, 0x180 ;  /* 0x0000018042007836 */ /* 0x000fe20000000000 */
[----:B------:R-:W-:-:S02]  /*05b0*/  CS2R R22, SRZ ;  /* 0x0000000000167805 */ /* 0x000fc4000001ff00 */
[----:B------:R-:W5:Y:S04]  /*05c0*/  @!P2 LDG.E.64 R24, desc[UR4][R62.64+0x900] ;  /* 0x000900043e18a981 */ /* 0x000f68000c1e1b00 */
[----:B------:R-:W4:Y:S01]  /*05d0*/  @!P4 LDG.E.64 R26, desc[UR4][R2.64+0xa00] ;  /* 0x000a0004021ac981 */ /* 0x000f22000c1e1b00 */
[----:B------:R-:W-:Y:S02]  /*05e0*/  ISETP.GE.OR P2, PT, R0, UR8, !P3 ;  /* 0x0000000800007c0c */ /* 0x000fe4000df46670 */
[----:B------:R-:W-:Y:S01]  /*05f0*/  CS2R R20, SRZ ;  /* 0x0000000000147805 */ /* 0x000fe2000001ff00 */
[----:B------:R-:W-:Y:S01]  /*0600*/  VIADD R0, R66, 0x1a0 ;  /* 0x000001a042007836 */ /* 0x000fe20000000000 */
        /* <DEDUP_REMOVED lines=16> */
[----:B------:R-:W-:Y:S02]  /*0710*/  CS2R R8, SRZ ;  /* 0x0000000000087805 */ /* 0x000fe4000001ff00 */
[----:B------:R-:W4:Y:S09]  /*0720*/  @!P0 LDG.E.64 R10, desc[UR4][R2.64+0xe00] ;  /* 0x000e0004020a8981 */ /* 0x000f32000c1e1b00 */
        /* <DEDUP_REMOVED lines=21> */
[----:B------:R-:W0:Y:S01]  /*0880*/  SHFL.BFLY PT, R74, R72, 0x8, 0x1f ;  /* 0x0d001f00484a7f89 */ /* 0x000e2200000e0000 */
[----:B------:R-:W-:Y:S02]  /*0890*/  CS2R R6, SRZ ;  /* 0x0000000000067805 */ /* 0x000fe4000001ff00 */
[----:B------:R-:W-:Y:S02]  /*08a0*/  CS2R R4, SRZ ;  /* 0x0000000000047805 */ /* 0x000fe4000001ff00 */
[----:B------:R-:W-:Y:S02]  /*08b0*/  CS2R R2, SRZ ;  /* 0x0000000000027805 */ /* 0x000fe4000001ff00 */
[----:B------:R-:W5:Y:S04]  /*08c0*/  @!P4 LDG.E.64 R6, desc[UR4][R62.64+0xd00] ;  /* 0x000d00043e06c981 */ /* 0x000f68000c1e1b00 */
[----:B------:R-:W5:Y:S04]  /*08d0*/  @!P0 LDG.E.64 R4, desc[UR4][R62.64+0xe00] ;  /* 0x000e00043e048981 */ /* 0x000f68000c1e1b00 */
[----:B------:R1:W5:Y:S01]  /*08e0*/  @!P2 LDG.E.64 R2, desc[UR4][R62.64+0xf00] ;  /* 0x000f00043e02a981 */ /* 0x000362000c1e1b00 */
[----:B0-----:R-:W-:-:S07]  /*08f0*/  DADD R74, R72, R74 ;  /* 0x00000000484a7229 */ /* 0x001fce000000004a */
[----:B-1----:R-:W-:Y:S04]  /*0900*/  SHFL.BFLY PT, R63, R75, 0x4, 0x1f ;  /* 0x0c801f004b3f7f89 */ /* 0x002fe800000e0000 */
        /* <DEDUP_REMOVED lines=9> */
[----:B------:R-:W0:Y:S01]  /*09a0*/  LDC.64 R64, c[0x0][0x380] ;  /* 0x0000e000ff407b82 */ /* 0x000e220000000a00 */
[C---:B-----5:R-:W-:Y:S01]  /*09b0*/  @!P6 DFMA R60, -R62.reuse, R54, R60 ;  /* 0x000000363e3ce22b */ /* 0x060fe2000000013c */
[C---:B------:R-:W-:Y:S01]  /*09c0*/  LOP3.LUT R54, R66.reuse, 0x40, RZ, 0xfc, !PT ;  /* 0x0000004042367812 */ /* 0x040fe200078efcff */
[C---:B------:R-:W-:Y:S01]  /*09d0*/  @!P5 DFMA R68, -R62.reuse, R68, R70 ;  /* 0x000000443e44d22b */ /* 0x040fe20000000146 */
[----:B------:R-:W-:Y:S01]  /*09e0*/  LOP3.LUT R55, R66, 0x60, RZ, 0xfc, !PT ;  /* 0x0000006042377812 */ /* 0x000fe200078efcff */
[----:B------:R-:W-:Y:S01]  /*09f0*/  @!P1 DFMA R24, -R62, R24, R30 ;  /* 0x000000183e18922b */ /* 0x000fe2000000011e */
[----:B------:R-:W-:Y:S02]  /*0a00*/  ISETP.GE.AND P2, PT, R54, UR8, PT ;  /* 0x0000000836007c0c */ /* 0x000fe4000bf46270 */
[----:B------:R-:W1:Y:S01]  /*0a10*/  S2R R54, SR_TID.X ;  /* 0x0000000000367919 */ /* 0x000e620000002100 */
[----:B------:R-:W-:Y:S02]  /*0a20*/  ISETP.GE.AND P0, PT, R55, UR8, PT ;  /* 0x0000000837007c0c */ /* 0x000fe4000bf06270 */
[----:B------:R-:W-:-:S04]  /*0a30*/  LOP3.LUT R55, R66, 0x80, RZ, 0xfc, !PT ;  /* 0x0000008042377812 */ /* 0x000fc800078efcff */
[----:B------:R-:W-:Y:S02]  /*0a40*/  ISETP.GE.AND P4, PT, R55, UR8, PT ;  /* 0x0000000837007c0c */ /* 0x000fe4000bf86270 */
[C---:B------:R-:W-:Y:S02]  /*0a50*/  LOP3.LUT R55, R66.reuse, 0xa0, RZ, 0xfc, !PT ;  /* 0x000000a042377812 */ /* 0x040fe400078efcff */
[C---:B------:R-:W-:Y:S02]  /*0a60*/  @!P2 DFMA R50, -R62.reuse, R50, R58 ;  /* 0x000000323e32a22b */ /* 0x040fe4000000013a */
[----:B------:R-:W-:Y:S01]  /*0a70*/  ISETP.GE.AND P3, PT, R55, UR8, PT ;  /* 0x0000000837007c0c */ /* 0x000fe2000bf66270 */
[----:B------:R-:W-:Y:S01]  /*0a80*/  @!P0 DFMA R46, -R62, R46, R56 ;  /* 0x0000002e3e2e822b */ /* 0x000fe20000000138 */
[----:B0-----:R-:W-:Y:S01]  /*0a90*/  IMAD.WIDE R64, R67, 0x8, R64 ;  /* 0x0000000843407825 */ /* 0x001fe200078e0240 */
[C---:B------:R-:W-:Y:S02]  /*0aa0*/  LOP3.LUT R55, R66.reuse, 0xc0, RZ, 0xfc, !PT ;  /* 0x000000c042377812 */ /* 0x040fe400078efcff */
[----:B------:R-:W-:-:S02]  /*0ab0*/  LOP3.LUT R58, R66, 0xe0, RZ, 0xfc, !PT ;  /* 0x000000e0423a7812 */ /* 0x000fc400078efcff */
[----:B------:R0:W-:Y:S01]  /*0ac0*/  @!P5 STG.E.64 desc[UR4][R64.64], R68 ;  /* 0x000000444000d986 */ /* 0x0001e2000c101b04 */
[----:B------:R-:W-:Y:S01]  /*0ad0*/  ISETP.GE.AND P5, PT, R55, UR8, PT ;  /* 0x0000000837007c0c */ /* 0x000fe2000bfa6270 */
[C---:B------:R-:W-:Y:S01]  /*0ae0*/  @!P4 DFMA R42, -R62.reuse, R42, R52 ;  /* 0x0000002a3e2ac22b */ /* 0x040fe20000000134 */
[----:B------:R-:W-:Y:S01]  /*0af0*/  LOP3.LUT R55, R66, 0x100, RZ, 0xfc, !PT ;  /* 0x0000010042377812 */ /* 0x000fe200078efcff */
[----:B------:R0:W-:Y:S01]  /*0b00*/  @!P6 STG.E.64 desc[UR4][R64.64+0x100], R60 ;  /* 0x0001003c4000e986 */ /* 0x0001e2000c101b04 */
[----:B------:R-:W-:Y:S01]  /*0b10*/  ISETP.GE.AND P6, PT, R58, UR8, PT ;  /* 0x000000083a007c0c */ /* 0x000fe2000bfc6270 */
[C---:B------:R-:W-:Y:S01]  /*0b20*/  @!P3 DFMA R38, -R62.reuse, R38, R48 ;  /* 0x000000263e26b22b */ /* 0x040fe20000000130 */
[C---:B------:R-:W-:Y:S01]  /*0b30*/  VIADD R52, R66.reuse, 0x140 ;  /* 0x0000014042347836 */ /* 0x040fe20000000000 */
[----:B------:R0:W-:Y:S01]  /*0b40*/  @!P2 STG.E.64 desc[UR4][R64.64+0x200], R50 ;  /* 0x000200324000a986 */ /* 0x0001e2000c101b04 */
[----:B------:R-:W-:Y:S01]  /*0b50*/  ISETP.GE.AND P2, PT, R55, UR8, PT ;  /* 0x0000000837007c0c */ /* 0x000fe2000bf46270 */
[----:B------:R-:W-:Y:S01]  /*0b60*/  VIADD R48, R66, 0x160 ;  /* 0x0000016042307836 */ /* 0x000fe20000000000 */
[----:B-1----:R-:W-:Y:S01]  /*0b70*/  LOP3.LUT R54, R54, 0x1f, RZ, 0xc0, !PT ;  /* 0x0000001f36367812 */ /* 0x002fe200078ec0ff */
[----:B------:R0:W-:Y:S02]  /*0b80*/  @!P0 STG.E.64 desc[UR4][R64.64+0x300], R46 ;  /* 0x0003002e40008986 */ /* 0x0001e4000c101b04 */
[----:B------:R-:W-:Y:S01]  /*0b90*/  @!P5 DFMA R36, -R62, R36, R44 ;  /* 0x000000243e24d22b */ /* 0x000fe2000000012c */
[----:B------:R-:W-:Y:S01]  /*0ba0*/  ISETP.GE.AND P0, PT, R52, UR8, PT ;  /* 0x0000000834007c0c */ /* 0x000fe2000bf06270 */
[----:B------:R-:W-:-:S02]  /*0bb0*/  VIADD R54, R54, 0x1c0 ;  /* 0x000001c036367836 */ /* 0x000fc40000000000 */
[C---:B------:R-:W-:Y:S01]  /*0bc0*/  @!P6 DFMA R32, -R62.reuse, R32, R40 ;  /* 0x000000203e20e22b */ /* 0x040fe20000000128 */
[----:B------:R0:W-:Y:S01]  /*0bd0*/  @!P4 STG.E.64 desc[UR4][R64.64+0x400], R42 ;  /* 0x0004002a4000c986 */ /* 0x0001e2000c101b04 */
[C---:B------:R-:W-:Y:S02]  /*0be0*/  LOP3.LUT R40, R66.reuse, 0x180, RZ, 0xfc, !PT ;  /* 0x0000018042287812 */ /* 0x040fe400078efcff */
[----:B------:R-:W-:Y:S01]  /*0bf0*/  LOP3.LUT R66, R66, 0x1a0, RZ, 0xfc, !PT ;  /* 0x000001a042427812 */ /* 0x000fe200078efcff */
[----:B------:R0:W-:Y:S01]  /*0c00*/  @!P3 STG.E.64 desc[UR4][R64.64+0x500], R38 ;  /* 0x000500264000b986 */ /* 0x0001e2000c101b04 */
[----:B------:R-:W-:Y:S01]  /*0c10*/  ISETP.GE.AND P4, PT, R48, UR8, PT ;  /* 0x0000000830007c0c */ /* 0x000fe2000bf86270 */
[C---:B------:R-:W-:Y:S01]  /*0c20*/  @!P2 DFMA R28, -R62.reuse, R28, R34 ;  /* 0x0000001c3e1ca22b */ /* 0x040fe20000000122 */
[----:B------:R-:W-:Y:S01]  /*0c30*/  ISETP.GE.AND P3, PT, R40, UR8, PT ;  /* 0x0000000828007c0c */ /* 0x000fe2000bf66270 */
[----:B------:R0:W-:Y:S01]  /*0c40*/  @!P5 STG.E.64 desc[UR4][R64.64+0x600], R36 ;  /* 0x000600244000d986 */ /* 0x0001e2000c101b04 */
[----:B------:R-:W-:Y:S01]  /*0c50*/  ISETP.GE.AND P5, PT, R66, UR8, PT ;  /* 0x0000000842007c0c */ /* 0x000fe2000bfa6270 */
[----:B------:R-:W-:-:S02]  /*0c60*/  @!P0 DFMA R20, -R62, R20, R26 ;  /* 0x000000143e14822b */ /* 0x000fc4000000011a */
[----:B------:R0:W-:Y:S01]  /*0c70*/  @!P6 STG.E.64 desc[UR4][R64.64+0x700], R32 ;  /* 0x000700204000e986 */ /* 0x0001e2000c101b04 */
[----:B------:R-:W-:-:S03]  /*0c80*/  ISETP.GE.AND P6, PT, R54, UR8, PT ;  /* 0x0000000836007c0c */ /* 0x000fc6000bfc6270 */
[----:B------:R0:W-:Y:S01]  /*0c90*/  @!P2 STG.E.64 desc[UR4][R64.64+0x800], R28 ;  /* 0x0008001c4000a986 */ /* 0x0001e2000c101b04 */
[----:B------:R-:W-:Y:S01]  /*0ca0*/  ISETP.GE.AND P2, PT, R0, UR8, PT ;  /* 0x0000000800007c0c */ /* 0x000fe2000bf46270 */
[C---:B------:R-:W-:Y:S02]  /*0cb0*/  @!P4 DFMA R16, -R62.reuse, R16, R22 ;  /* 0x000000103e10c22b */ /* 0x040fe40000000116 */
[C---:B------:R-:W-:Y:S01]  /*0cc0*/  @!P3 DFMA R12, -R62.reuse, R12, R18 ;  /* 0x0000000c3e0cb22b */ /* 0x040fe20000000112 */
[----:B------:R0:W-:Y:S01]  /*0cd0*/  @!P1 STG.E.64 desc[UR4][R64.64+0x900], R24 ;  /* 0x0009001840009986 */ /* 0x0001e2000c101b04 */
[----:B------:R-:W-:-:S03]  /*0ce0*/  @!P5 DFMA R6, -R62, R6, R14 ;  /* 0x000000063e06d22b */ /* 0x000fc6000000010e */
[----:B------:R0:W-:Y:S01]  /*0cf0*/  @!P0 STG.E.64 desc[UR4][R64.64+0xa00], R20 ;  /* 0x000a001440008986 */ /* 0x0001e2000c101b04 */
[----:B------:R-:W-:-:S03]  /*0d00*/  @!P6 DFMA R4, -R62, R4, R10 ;  /* 0x000000043e04e22b */ /* 0x000fc6000000010a */
[----:B------:R0:W-:Y:S04]  /*0d10*/  @!P4 STG.E.64 desc[UR4][R64.64+0xb00], R16 ;  /* 0x000b00104000c986 */ /* 0x0001e8000c101b04 */
[----:B------:R0:W-:Y:S04]  /*0d20*/  @!P3 STG.E.64 desc[UR4][R64.64+0xc00], R12 ;  /* 0x000c000c4000b986 */ /* 0x0001e8000c101b04 */
[----:B------:R0:W-:Y:S04]  /*0d30*/  @!P5 STG.E.64 desc[UR4][R64.64+0xd00], R6 ;  /* 0x000d00064000d986 */ /* 0x0001e8000c101b04 */
[----:B------:R0:W-:Y:S01]  /*0d40*/  @!P6 STG.E.64 desc[UR4][R64.64+0xe00], R4 ;  /* 0x000e00044000e986 */ /* 0x0001e2000c101b04 */
[----:B------:R-:W-:Y:S05]  /*0d50*/  @P2 EXIT ;  /* 0x000000000000294d */ /* 0x000fea0003800000 */
[----:B------:R-:W-:-:S07]  /*0d60*/  DFMA R2, -R62, R2, R8 ;  /* 0x000000023e02722b */ /* 0x000fce0000000108 */
[----:B------:R-:W-:Y:S01]  /*0d70*/  STG.E.64 desc[UR4][R64.64+0xf00], R2 ;  /* 0x000f000240007986 */ /* 0x000fe2000c101b04 */
[----:B------:R-:W-:Y:S05]  /*0d80*/  EXIT ;  /* 0x000000000000794d */ /* 0x000fea0003800000 */
.L_x_3943:
        /* <DEDUP_REMOVED lines=15> */
.L_x_11289:


//--------------------- .text._ZN43_GLOBAL__N__9ae7fba5_10_SoftMax_cu_9f978f6321softmax_warp_backwardIdddLi8ELb0ELb0EEEvPT0_PKT_S5_iiiPKb --------------------------
	.section	.text._ZN43_GLOBAL__N__9ae7fba5_10_SoftMax_cu_9f978f6321softmax_warp_backwardIdddLi8ELb0ELb0EEEvPT0_PKT_S5_iiiPKb,"ax",@progbits
	.align	128
.text._ZN43_GLOBAL__N__9ae7fba5_10_SoftMax_cu_9f978f6321softmax_warp_backwardIdddLi8ELb0ELb0EEEvPT0_PKT_S5_iiiPKb:
        .type           _ZN43_GLOBAL__N__9ae7fba5_10_SoftMax_cu_9f978f6321softmax_warp_backwardIdddLi8ELb0ELb0EEEvPT0_PKT_S5_iiiPKb,@function
        .size           _ZN43_GLOBAL__N__9ae7fba5_10_SoftMax_cu_9f978f6321softmax_warp_backwardIdddLi8ELb0ELb0EEEvPT0_PKT_S5_iiiPKb,(.L_x_11290 - _ZN43_GLOBAL__N__9ae7fba5_10_SoftMax_cu_9f978f6321softmax_warp_backwardIdddLi8ELb0ELb0EEEvPT0_PKT_S5_iiiPKb)
        .other          _ZN43_GLOBAL__N__9ae7fba5_10_SoftMax_cu_9f978f6321softmax_warp_backwardIdddLi8ELb0ELb0EEEvPT0_PKT_S5_iiiPKb,@"STO_CUDA_ENTRY STV_DEFAULT"
_ZN43_GLOBAL__N__9ae7fba5_10_SoftMax_cu_9f978f6321softmax_warp_backwardIdddLi8ELb0ELb0EEEvPT0_PKT_S5_iiiPKb:
        /* <DEDUP_REMOVED lines=27> */
[----:B------:R-:W-:Y:S02]  /*01b0*/  CS2R R34, SRZ ;  /* 0x0000000000227805 */ /* 0x000fe4000001ff00 */
[----:B------:R-:W-:Y:S01]  /*01c0*/  ISETP.GE.AND P3, PT, R0, UR8, PT ;  /* 0x0000000800007c0c */ /* 0x000fe2000bf66270 */
[----:B------:R-:W-:Y:S01]  /*01d0*/  IMAD.WIDE R6, R37, 0x8, R6 ;  /* 0x0000000825067825 */ /* 0x000fe200078e0206 */
[----:B------:R-:W3:Y:S01]  /*01e0*/  @!P0 LDG.E.64 R12, desc[UR4][R14.64+0x100] ;  /* 0x000100040e0c8981 */ /* 0x000ee2000c1e1b00 */
[----:B------:R-:W-:Y:S02]  /*01f0*/  CS2R R32, SRZ ;  /* 0x0000000000207805 */ /* 0x000fe4000001ff00 */
[----:B------:R-:W-:Y:S01]  /*0200*/  VIADD R0, R40, 0x80 ;  /* 0x0000008028007836 */ /* 0x000fe20000000000 */
[----:B------:R-:W-:-:S02]  /*0210*/  ISETP.LT.OR P6, PT, R2, 0x1, P3 ;  /* 0x000000010200780c */ /* 0x000fc40001fc1670 */
[----:B------:R-:W-:Y:S01]  /*0220*/  CS2R R22, SRZ ;  /* 0x0000000000167805 */ /* 0x000fe2000001ff00 */
[----:B------:R-:W5:Y:S01]  /*0230*/  @!P2 LDG.E.64 R34, desc[UR4][R6.64] ;  /* 0x000000040622a981 */ /* 0x000f62000c1e1b00 */
[----:B------:R-:W-:Y:S02]  /*0240*/  CS2R R30, SRZ ;  /* 0x00000000001e7805 */ /* 0x000fe4000001ff00 */
[----:B------:R-:W-:Y:S01]  /*0250*/  ISETP.GE.AND P2, PT, R0, UR8, PT ;  /* 0x0000000800007c0c */ /* 0x000fe2000bf46270 */
[----:B------:R-:W4:Y:S01]  /*0260*/  @!P5 LDG.E.64 R32, desc[UR4][R14.64+0x200] ;  /* 0x000200040e20d981 */ /* 0x000f22000c1e1b00 */
[----:B------:R-:W-:Y:S02]  /*0270*/  CS2R R18, SRZ ;  /* 0x0000000000127805 */ /* 0x000fe4000001ff00 */
[----:B------:R-:W-:Y:S01]  /*0280*/  CS2R R28, SRZ ;  /* 0x00000000001c7805 */ /* 0x000fe2000001ff00 */
[----:B------:R-:W5:Y:S01]  /*0290*/  @!P0 LDG.E.64 R22, desc[UR4][R6.64+0x100] ;  /* 0x0001000406168981 */ /* 0x000f62000c1e1b00 */
[----:B------:R-:W-:Y:S01]  /*02a0*/  ISETP.LT.OR P0, PT, R2, 0x1, P2 ;  /* 0x000000010200780c */ /* 0x000fe20001701670 */
[----:B------:R-:W-:-:S02]  /*02b0*/  VIADD R0, R40, 0xa0 ;  /* 0x000000a028007836 */ /* 0x000fc40000000000 */
        /* <DEDUP_REMOVED lines=14> */
[----:B------:R-:W-:-:S03]  /*03a0*/  CS2R R8, SRZ ;  /* 0x0000000000087805 */ /* 0x000fc6000001ff00 */
[----:B------:R-:W4:Y:S04]  /*03b0*/  @!P6 LDG.E.64 R10, desc[UR4][R14.64+0x500] ;  /* 0x000500040e0ae981 */ /* 0x000f28000c1e1b00 */
[----:B------:R-:W5:Y:S01]  /*03c0*/  @!P6 LDG.E.64 R20, desc[UR4][R6.64+0x500] ;  /* 0x000500040614e981 */ /* 0x000f62000c1e1b00 */
[----:B------:R-:W-:Y:S02]  /*03d0*/  ISETP.GE.OR P6, PT, R0, UR8, !P5 ;  /* 0x0000000800007c0c */ /* 0x000fe4000efc6670 */
[----:B------:R-:W-:Y:S01]  /*03e0*/  CS2R R2, SRZ ;  /* 0x0000000000027805 */ /* 0x000fe2000001ff00 */
[----:B------:R-:W4:Y:S10]  /*03f0*/  @!P0 LDG.E.64 R8, desc[UR4][R14.64+0x600] ;  /* 0x000600040e088981 */ /* 0x000f34000c1e1b00 */
[----:B------:R-:W4:Y:S01]  /*0400*/  @!P6 LDG.E.64 R2, desc[UR4][R14.64+0x700] ;  /* 0x000700040e02e981 */ /* 0x000f22000c1e1b00 */
[----:B------:R-:W-:-:S02]  /*0410*/  CS2R R24, SRZ ;  /* 0x0000000000187805 */ /* 0x000fc4000001ff00 */
[----:B------:R-:W-:-:S04]  /*0420*/  CS2R R4, SRZ ;  /* 0x0000000000047805 */ /* 0x000fc8000001ff00 */
[----:B------:R-:W5:Y:S04]  /*0430*/  @!P0 LDG.E.64 R24, desc[UR4][R6.64+0x600] ;  /* 0x0006000406188981 */ /* 0x000f68000c1e1b00 */
[----:B------:R0:W5:Y:S01]  /*0440*/  @!P6 LDG.E.64 R4, desc[UR4][R6.64+0x700] ;  /* 0x000700040604e981 */ /* 0x000162000c1e1b00 */
[----:B--2---:R-:W-:-:S08]  /*0450*/  DADD R42, RZ, R38 ;  /* 0x00000000ff2a7229 */ /* 0x004fd00000000026 */
[----:B---3--:R-:W-:-:S08]  /*0460*/  DADD R42, R42, R12 ;  /* 0x000000002a2a7229 */ /* 0x008fd0000000000c */
[----:B----4-:R-:W-:-:S08]  /*0470*/  DADD R42, R42, R32 ;  /* 0x000000002a2a7229 */ /* 0x010fd00000000020 */
[----:B------:R-:W-:-:S08]  /*0480*/  DADD R42, R42, R18 ;  /* 0x000000002a2a7229 */ /* 0x000fd00000000012 */
[----:B------:R-:W-:-:S08]  /*0490*/  DADD R42, R42, R16 ;  /* 0x000000002a2a7229 */ /* 0x000fd00000000010 */
[----:B------:R-:W-:-:S08]  /*04a0*/  DADD R42, R42, R10 ;  /* 0x000000002a2a7229 */ /* 0x000fd0000000000a */
[----:B------:R-:W-:-:S08]  /*04b0*/  DADD R42, R42, R8 ;  /* 0x000000002a2a7229 */ /* 0x000fd00000000008 */
[----:B------:R-:W-:-:S07]  /*04c0*/  DADD R42, R42, R2 ;  /* 0x000000002a2a7229 */ /* 0x000fce0000000002 */
[----:B------:R-:W-:Y:S04]  /*04d0*/  SHFL.BFLY PT, R15, R43, 0x10, 0x1f ;  /* 0x0e001f002b0f7f89 */ /* 0x000fe800000e0000 */
[----:B------:R-:W1:Y:S02]  /*04e0*/  SHFL.BFLY PT, R14, R42, 0x10, 0x1f ;  /* 0x0e001f002a0e7f89 */ /* 0x000e6400000e0000 */
[----:B-1----:R-:W-:-:S07]  /*04f0*/  DADD R44, R42, R14 ;  /* 0x000000002a2c7229 */ /* 0x002fce000000000e */
        /* <DEDUP_REMOVED lines=9> */
[----:B------:R0:W1:Y:S04]  /*0590*/  SHFL.BFLY PT, R15, R7, 0x1, 0x1f ;  /* 0x0c201f00070f7f89 */ /* 0x00006800000e0000 */
[----:B------:R0:W2:Y:S01]  /*05a0*/  SHFL.BFLY PT, R14, R6, 0x1, 0x1f ;  /* 0x0c201f00060e7f89 */ /* 0x0000a200000e0000 */
[----:B------:R-:W-:Y:S05]  /*05b0*/  @!P5 EXIT ;  /* 0x000000000000d94d */ /* 0x000fea0003800000 */
[----:B------:R-:W3:Y:S01]  /*05c0*/  S2R R41, SR_TID.X ;  /* 0x0000000000297919 */ /* 0x000ee20000002100 */
[----:B012---:R-:W-:Y:S01]  /*05d0*/  DADD R6, R6, R14 ;  /* 0x0000000006067229 */ /* 0x007fe2000000000e */
[----:B------:R-:W-:Y:S01]  /*05e0*/  LOP3.LUT R40, R40, 0x20, RZ, 0xfc, !PT ;  /* 0x0000002028287812 */ /* 0x000fe200078efcff */
[----:B------:R-:W0:Y:S01]  /*05f0*/  LDC.64 R14, c[0x0][0x380] ;  /* 0x0000e000ff0e7b82 */ /* 0x000e220000000a00 */
[----:B------:R-:W-:Y:S02]  /*0600*/  ISETP.GE.AND P6, PT, R36, UR8, PT ;  /* 0x0000000824007c0c */ /* 0x000fe4000bfc6270 */
[----:B------:R-:W-:-:S03]  /*0610*/  ISETP.GE.AND P5, PT, R40, UR8, PT ;  /* 0x0000000828007c0c */ /* 0x000fc6000bfa6270 */
[C---:B-----5:R-:W-:Y:S02]  /*0620*/  @!P1 DFMA R34, -R6.reuse, R34, R38 ;  /* 0x000000220622922b */ /* 0x060fe40000000126 */
[C---:B------:R-:W-:Y:S02]  /*0630*/  @!P4 DFMA R30, -R6.reuse, R30, R32 ;  /* 0x0000001e061ec22b */ /* 0x040fe40000000120 */
[C---:B------:R-:W-:Y:S02]  /*0640*/  @!P3 DFMA R28, -R6.reuse, R28, R18 ;  /* 0x0000001c061cb22b */ /* 0x040fe40000000112 */
[C---:B------:R-:W-:Y:S02]  /*0650*/  @!P2 DFMA R26, -R6.reuse, R26, R16 ;  /* 0x0000001a061aa22b */ /* 0x040fe40000000110 */
[C---:B------:R-:W-:Y:S02]  /*0660*/  @!P6 DFMA R24, -R6.reuse, R24, R8 ;  /* 0x000000180618e22b */ /* 0x040fe40000000108 */
[----:B------:R-:W-:Y:S01]  /*0670*/  @!P5 DFMA R22, -R6, R22, R12 ;  /* 0x000000160616d22b */ /* 0x000fe2000000010c */
[----:B0-----:R-:W-:Y:S01]  /*0680*/  IMAD.WIDE R14, R37, 0x8, R14 ;  /* 0x00000008250e7825 */ /* 0x001fe200078e020e */
[----:B---3--:R-:W-:-:S04]  /*0690*/  LOP3.LUT R41, R41, 0x1f, RZ, 0xc0, !PT ;  /* 0x0000001f29297812 */ /* 0x008fc800078ec0ff */
[----:B------:R0:W-:Y:S01]  /*06a0*/  @!P1 STG.E.64 desc[UR4][R14.64], R34 ;  /* 0x000000220e009986 */ /* 0x0001e2000c101b04 */
[----:B------:R-:W-:Y:S01]  /*06b0*/  ISETP.GE.AND P1, PT, R0, UR8, PT ;  /* 0x0000000800007c0c */ /* 0x000fe2000bf26270 */
[----:B------:R-:W-:Y:S02]  /*06c0*/  VIADD R41, R41, 0xa0 ;  /* 0x000000a029297836 */ /* 0x000fe40000000000 */
[----:B------:R0:W-:Y:S03]  /*06d0*/  @!P4 STG.E.64 desc[UR4][R14.64+0x200], R30 ;  /* 0x0002001e0e00c986 */ /* 0x0001e6000c101b04 */
[----:B------:R-:W-:Y:S01]  /*06e0*/  ISETP.GE.AND P0, PT, R41, UR8, PT ;  /* 0x0000000829007c0c */ /* 0x000fe2000bf06270 */
[----:B------:R0:W-:Y:S04]  /*06f0*/  @!P3 STG.E.64 desc[UR4][R14.64+0x300], R28 ;  /* 0x0003001c0e00b986 */ /* 0x0001e8000c101b04 */
[----:B------:R0:W-:Y:S04]  /*0700*/  @!P2 STG.E.64 desc[UR4][R14.64+0x400], R26 ;  /* 0x0004001a0e00a986 */ /* 0x0001e8000c101b04 */
[----:B------:R0:W-:Y:S04]  /*0710*/  @!P6 STG.E.64 desc[UR4][R14.64+0x600], R24 ;  /* 0x000600180e00e986 */ /* 0x0001e8000c101b04 */
[----:B------:R-:W-:Y:S01]  /*0720*/  @!P0 DFMA R20, -R6, R20, R10 ;  /* 0x000000140614822b */ /* 0x000fe2000000010a */
[----:B------:R0:W-:Y:S06]  /*0730*/  @!P5 STG.E.64 desc[UR4][R14.64+0x100], R22 ;  /* 0x000100160e00d986 */ /* 0x0001ec000c101b04 */
[----:B------:R0:W-:Y:S01]  /*0740*/  @!P0 STG.E.64 desc[UR4][R14.64+0x500], R20 ;  /* 0x000500140e008986 */ /* 0x0001e2000c101b04 */
[----:B------:R-:W-:Y:S05]  /*0750*/  @P1 EXIT ;  /* 0x000000000000194d */ /* 0x000fea0003800000 */
[----:B------:R-:W-:-:S07]  /*0760*/  DFMA R4, -R6, R4, R2 ;  /* 0x000000040604722b */ /* 0x000fce0000000102 */
[----:B------:R-:W-:Y:S01]  /*0770*/  STG.E.64 desc[UR4][R14.64+0x700], R4 ;  /* 0x000700040e007986 */ /* 0x000fe2000c101b04 */
[----:B------:R-:W-:Y:S05]  /*0780*/  EXIT ;  /* 0x000000000000794d */ /* 0x000fea0003800000 */
.L_x_3944:
        /* <DEDUP_REMOVED lines=15> */
.L_x_11290:


//--------------------- .text._ZN43_GLOBAL__N__9ae7fba5_10_SoftMax_cu_9f978f6321softmax_warp_backwardIdddLi7ELb0ELb0EEEvPT0_PKT_S5_iiiPKb --------------------------
	.section	.text._ZN43_GLOBAL__N__9ae7fba5_10_SoftMax_cu_9f978f6321softmax_warp_backwardIdddLi7ELb0ELb0EEEvPT0_PKT_S5_iiiPKb,"ax",@progbits
	.align	128
.text._ZN43_GLOBAL__N__9ae7fba5_10_SoftMax_cu_9f978f6321softmax_warp_backwardIdddLi7ELb0ELb0EEEvPT0_PKT_S5_iiiPKb:
        .type           _ZN43_GLOBAL__N__9ae7fba5_10_SoftMax_cu_9f978f6321softmax_warp_backwardIdddLi7ELb0ELb0EEEvPT0_PKT_S5_iiiPKb,@function
        .size           _ZN43_GLOBAL__N__9ae7fba5_10_SoftMax_cu_9f978f6321softmax_warp_backwardIdddLi7ELb0ELb0EEEvPT0_PKT_S5_iiiPKb,(.L_x_11291 - _ZN43_GLOBAL__N__9ae7fba5_10_SoftMax_cu_9f978f6321softmax_warp_backwardIdddLi7ELb0ELb0EEEvPT0_PKT_S5_iiiPKb)
        .other          _ZN43_GLOBAL__N__9ae7fba5_10_SoftMax_cu_9f978f6321softmax_warp_backwardIdddLi7ELb0ELb0EEEvPT0_PKT_S5_iiiPKb,@"STO_CUDA_ENTRY STV_DEFAULT"
_ZN43_GLOBAL__N__9ae7fba5_10_SoftMax_cu_9f978f6321softmax_warp_backwardIdddLi7ELb0ELb0EEEvPT0_PKT_S5_iiiPKb:
        /* <DEDUP_REMOVED lines=14> */
[CC--:B-1----:R-:W-:Y:S01]  /*00e0*/  ISETP.GE.AND P1, PT, R3.reuse, R0.reuse, PT ;  /* 0x000000000300720c */ /* 0x0c2fe20003f26270 */
[C---:B------:R-:W-:Y:S01]  /*00f0*/  VIADD R5, R3.reuse, 0x20 ;  /* 0x0000002003057836 */ /* 0x040fe20000000000 */
[C---:B--2---:R-:W-:Y:S01]  /*0100*/  IADD3 R41, PT, PT, -R2.reuse, UR6, RZ ;  /* 0x0000000602297c10 */ /* 0x044fe2000fffe1ff */
[----:B------:R-:W-:Y:S02]  /*0110*/  IMAD R40, R2, UR7, R3 ;  /* 0x0000000702287c24 */ /* 0x000fe4000f8e0203 */
[----:B------:R-:W-:Y:S01]  /*0120*/  VIADD R7, R3, 0x40 ;  /* 0x0000004003077836 */ /* 0x000fe20000000000 */
[----:B------:R-:W-:Y:S01]  /*0130*/  ISETP.LT.OR P6, PT, R41, 0x1, P1 ;  /* 0x000000012900780c */ /* 0x000fe20000fc1670 */
[----:B----4-:R-:W-:Y:S01]  /*0140*/  IMAD.WIDE R14, R40, 0x8, R14 ;  /* 0x00000008280e7825 */ /* 0x010fe200078e020e */
[-C--:B------:R-:W-:Y:S02]  /*0150*/  ISETP.GE.AND P2, PT, R5, R0.reuse, PT ;  /* 0x000000000500720c */ /* 0x080fe40003f46270 */
[----:B------:R-:W-:-:S02]  /*0160*/  ISETP.GE.AND P3, PT, R7, R0, PT ;  /* 0x000000000700720c */ /* 0x000fc40003f66270 */
[----:B------:R-:W-:Y:S02]  /*0170*/  ISETP.LT.OR P0, PT, R41, 0x1, P2 ;  /* 0x000000012900780c */ /* 0x000fe40001701670 */
[----:B------:R-:W-:Y:S01]  /*0180*/  CS2R R18, SRZ ;  /* 0x0000000000127805 */ /* 0x000fe2000001ff00 */
[----:B------:R-:W-:Y:S01]  /*0190*/  VIADD R11, R3, 0x60 ;  /* 0x00000060030b7836 */ /* 0x000fe20000000000 */
[----:B------:R-:W-:-:S03]  /*01a0*/  ISETP.LT.OR P5, PT, R41, 0x1, P3 ;  /* 0x000000012900780c */ /* 0x000fc60001fa1670 */
[----:B0-----:R-:W2:Y:S01]  /*01b0*/  @!P6 LDG.E.64 R32, desc[UR4][R14.64] ;  /* 0x000000040e20e981 */ /* 0x001ea2000c1e1b00 */
[----:B------:R-:W-:Y:S01]  /*01c0*/  CS2R R34, SRZ ;  /* 0x0000000000227805 */ /* 0x000fe2000001ff00 */
[----:B------:R-:W-:Y:S01]  /*01d0*/  IMAD.WIDE R8, R40, 0x8, R8 ;  /* 0x0000000828087825 */ /* 0x000fe200078e0208 */
[----:B------:R-:W-:Y:S02]  /*01e0*/  ISETP.GE.AND P4, PT, R11, R0, PT ;  /* 0x000000000b00720c */ /* 0x000fe40003f86270 */
[----:B------:R-:W-:Y:S01]  /*01f0*/  CS2R R22, SRZ ;  /* 0x0000000000167805 */ /* 0x000fe2000001ff00 */
[----:B------:R-:W3:Y:S04]  /*0200*/  @!P0 LDG.E.64 R18, desc[UR4][R14.64+0x100] ;  /* 0x000100040e128981 */ /* 0x000ee8000c1e1b00 */
[----:B------:R-:W5:Y:S01]  /*0210*/  @!P6 LDG.E.64 R34, desc[UR4][R8.64] ;  /* 0x000000040822e981 */ /* 0x000f62000c1e1b00 */
[----:B------:R-:W-:-:S02]  /*0220*/  ISETP.LT.OR P6, PT, R41, 0x1, P4 ;  /* 0x000000012900780c */ /* 0x000fc400027c1670 */
[----:B------:R-:W-:Y:S01]  /*0230*/  CS2R R20, SRZ ;  /* 0x0000000000147805 */ /* 0x000fe2000001ff00 */
[----:B------:R-:W4:Y:S10]  /*0240*/  @!P5 LDG.E.64 R22, desc[UR4][R14.64+0x200] ;  /* 0x000200040e16d981 */ /* 0x000f34000c1e1b00 */
[----:B------:R0:W4:Y:S01]  /*0250*/  @!P6 LDG.E.64 R20, desc[UR4][R14.64+0x300] ;  /* 0x000300040e14e981 */ /* 0x000122000c1e1b00 */
[----:B------:R-:W-:-:S02]  /*0260*/  CS2R R30, SRZ ;  /* 0x00000000001e7805 */ /* 0x000fc4000001ff00 */
[----:B------:R-:W-:Y:S01]  /*0270*/  CS2R R28, SRZ ;  /* 0x00000000001c7805 */ /* 0x000fe2000001ff00 */
[----:B------:R-:W1:Y:S03]  /*0280*/  S2R R6, SR_TID.X ;  /* 0x0000000000067919 */ /* 0x000e660000002100 */
[----:B------:R-:W5:Y:S01]  /*0290*/  @!P0 LDG.E.64 R30, desc[UR4][R8.64+0x100] ;  /* 0x00010004081e8981 */ /* 0x000f62000c1e1b00 */
[----:B------:R-:W-:Y:S02]  /*02a0*/  ISETP.GE.AND P0, PT, R41, 0x2, PT ;  /* 0x000000022900780c */ /* 0x000fe40003f06270 */
[----:B------:R-:W-:Y:S01]  /*02b0*/  CS2R R26, SRZ ;  /* 0x00000000001a7805 */ /* 0x000fe2000001ff00 */
[----:B------:R-:W5:Y:S01]  /*02c0*/  @!P5 LDG.E.64 R28, desc[UR4][R8.64+0x200] ;  /* 0x00020004081cd981 */ /* 0x000f62000c1e1b00 */
[----:B------:R-:W-:Y:S02]  /*02d0*/  ISETP.GE.OR P5, PT, R3, R0, !P0 ;  /* 0x000000000300720c */ /* 0x000fe400047a6670 */
[----:B------:R-:W-:-:S02]  /*02e0*/  CS2R R2, SRZ ;  /* 0x0000000000027805 */ /* 0x000fc4000001ff00 */
[----:B------:R1:W5:Y:S01]  /*02f0*/  @!P6 LDG.E.64 R26, desc[UR4][R8.64+0x300] ;  /* 0x00030004081ae981 */ /* 0x000362000c1e1b00 */
[----:B------:R-:W-:Y:S02]  /*0300*/  ISETP.GE.OR P6, PT, R5, R0, !P0 ;  /* 0x000000000500720c */ /* 0x000fe400047c6670 */
[----:B------:R-:W-:Y:S01]  /*0310*/  CS2R R4, SRZ ;  /* 0x0000000000047805 */ /* 0x000fe2000001ff00 */
[----:B0-----:R-:W-:-:S04]  /*0320*/  IMAD.WIDE.U32 R14, R0, 0x8, R14 ;  /* 0x00000008000e7825 */ /* 0x001fc800078e000e */
[----:B------:R-:W-:Y:S01]  /*0330*/  IMAD.WIDE.U32 R24, R0, 0x8, R8 ;  /* 0x0000000800187825 */ /* 0x000fe200078e0008 */
[----:B------:R-:W4:Y:S04]  /*0340*/  @!P5 LDG.E.64 R2, desc[UR4][R14.64] ;  /* 0x000000040e02d981 */ /* 0x000f28000c1e1b00 */
[----:B------:R-:W5:Y:S01]  /*0350*/  @!P5 LDG.E.64 R4, desc[UR4][R24.64] ;  /* 0x000000041804d981 */ /* 0x000f62000c1e1b00 */
[----:B------:R-:W-:Y:S02]  /*0360*/  ISETP.GE.OR P5, PT, R7, R0, !P0 ;  /* 0x000000000700720c */ /* 0x000fe400047a6670 */
[----:B-1----:R-:W-:Y:S02]  /*0370*/  LOP3.LUT R10, R6, 0x1f, RZ, 0xc0, !PT ;  /* 0x0000001f060a7812 */ /* 0x002fe400078ec0ff */
[----:B------:R-:W-:-:S03]  /*0380*/  CS2R R6, SRZ ;  /* 0x0000000000067805 */ /* 0x000fc6000001ff00 */
[----:B------:R-:W-:-:S03]  /*0390*/  VIADD R9, R10, 0x60 ;  /* 0x000000600a097836 */ /* 0x000fc60000000000 */
[----:B------:R-:W4:Y:S02]  /*03a0*/  @!P6 LDG.E.64 R6, desc[UR4][R14.64+0x100] ;  /* 0x000100040e06e981 */ /* 0x000f24000c1e1b00 */
[----:B------:R-:W-:Y:S02]  /*03b0*/  ISETP.GE.OR P0, PT, R9, R0, !P0 ;  /* 0x000000000900720c */ /* 0x000fe40004706670 */
[----:B------:R-:W-:Y:S02]  /*03c0*/  CS2R R8, SRZ ;  /* 0x0000000000087805 */ /* 0x000fe4000001ff00 */
[----:B------:R-:W-:-:S04]  /*03d0*/  CS2R R10, SRZ ;  /* 0x00000000000a7805 */ /* 0x000fc8000001ff00 */
[----:B------:R-:W4:Y:S05]  /*03e0*/  @!P5 LDG.E.64 R8, desc[UR4][R14.64+0x200] ;  /* 0x000200040e08d981 */ /* 0x000f2a000c1e1b00 */
[----:B------:R0:W4:Y:S01]  /*03f0*/  @!P0 LDG.E.64 R10, desc[UR4][R14.64+0x300] ;  /* 0x000300040e0a8981 */ /* 0x000122000c1e1b00 */
[----:B------:R-:W-:-:S06]  /*0400*/  CS2R R16, SRZ ;  /* 0x0000000000107805 */ /* 0x000fcc000001ff00 */
[----:B------:R-:W5:Y:S01]  /*0410*/  @!P0 LDG.E.64 R16, desc[UR4][R24.64+0x300] ;  /* 0x0003000418108981 */ /* 0x000f62000c1e1b00 */
[----:B0-----:R-:W-:-:S06]  /*0420*/  CS2R R14, SRZ ;  /* 0x00000000000e7805 */ /* 0x001fcc000001ff00 */
[----:B------:R-:W5:Y:S01]  /*0430*/  @!P5 LDG.E.64 R14, desc[UR4][R24.64+0x200] ;  /* 0x00020004180ed981 */ /* 0x000f62000c1e1b00 */
[----:B--2---:R-:W-:-:S08]  /*0440*/  DADD R12, RZ, R32 ;  /* 0x00000000ff0c7229 */ /* 0x004fd00000000020 */
[----:B---3--:R-:W-:-:S08]  /*0450*/  DADD R12, R12, R18 ;  /* 0x000000000c0c7229 */ /* 0x008fd00000000012 */
[----:B----4-:R-:W-:-:S08]  /*0460*/  DADD R12, R12, R22 ;  /* 0x000000000c0c7229 */ /* 0x010fd00000000016 */
[----:B------:R-:W-:-:S07]  /*0470*/  DADD R36, R12, R20 ;  /* 0x000000000c247229 */ /* 0x000fce0000000014 */
[----:B------:R-:W-:Y:S04]  /*0480*/  SHFL.BFLY PT, R13, R37, 0x10, 0x1f ;  /* 0x0e001f00250d7f89 */ /* 0x000fe800000e0000 */
[----:B------:R-:W0:Y:S02]  /*0490*/  SHFL.BFLY PT, R12, R36, 0x10, 0x1f ;  /* 0x0e001f00240c7f89 */ /* 0x000e2400000e0000 */
[----:B0-----:R-:W-:Y:S01]  /*04a0*/  DADD R38, R36, R12 ;  /* 0x0000000024267229 */ /* 0x001fe2000000000c */
[----:B------:R-:W-:-:S06]  /*04b0*/  CS2R R12, SRZ ;  /* 0x00000000000c7805 */ /* 0x000fcc000001ff00 */
[----:B------:R-:W-:Y:S04]  /*04c0*/  SHFL.BFLY PT, R43, R39, 0x8, 0x1f ;  /* 0x0d001f00272b7f89 */ /* 0x000fe800000e0000 */
[----:B------:R-:W0:Y:S04]  /*04d0*/  SHFL.BFLY PT, R42, R38, 0x8, 0x1f ;  /* 0x0d001f00262a7f89 */ /* 0x000e2800000e0000 */
[----:B------:R1:W5:Y:S01]  /*04e0*/  @!P6 LDG.E.64 R12, desc[UR4][R24.64+0x100] ;  /* 0x00010004180ce981 */ /* 0x000362000c1e1b00 */
[----:B0-----:R-:W-:-:S07]  /*04f0*/  DADD R44, R38, R42 ;  /* 0x00000000262c7229 */ /* 0x001fce000000002a */
[----:B------:R-:W-:Y:S04]  /*0500*/  SHFL.BFLY PT, R37, R45, 0x4, 0x1f ;  /* 0x0c801f002d257f89 */ /* 0x000fe800000e0000 */
[----:B------:R-:W0:Y:S02]  /*0510*/  SHFL.BFLY PT, R36, R44, 0x4, 0x1f ;  /* 0x0c801f002c247f89 */ /* 0x000e2400000e0000 */
[----:B0-----:R-:W-:-:S07]  /*0520*/  DADD R36, R44, R36 ;  /* 0x000000002c247229 */ /* 0x001fce0000000024 */
[----:B------:R-:W-:Y:S04]  /*0530*/  SHFL.BFLY PT, R39, R37, 0x2, 0x1f ;  /* 0x0c401f0025277f89 */ /* 0x000fe800000e0000 */
[----:B------:R-:W0:Y:S02]  /*0540*/  SHFL.BFLY PT, R38, R36, 0x2, 0x1f ;  /* 0x0c401f0024267f89 */ /* 0x000e2400000e0000 */
[----:B0-----:R-:W-:Y:S02]  /*0550*/  DADD R36, R36, R38 ;  /* 0x0000000024247229 */ /* 0x001fe40000000026 */
[----:B------:R-:W-:-:S05]  /*0560*/  DADD R38, RZ, R2 ;  /* 0x00000000ff267229 */ /* 0x000fca0000000002 */
[----:B------:R-:W-:Y:S04]  /*0570*/  SHFL.BFLY PT, R43, R37, 0x1, 0x1f ;  /* 0x0c201f00252b7f89 */ /* 0x000fe800000e0000 */
[----:B------:R-:W1:Y:S01]  /*0580*/  SHFL.BFLY PT, R42, R36, 0x1, 0x1f ;  /* 0x0c201f00242a7f89 */ /* 0x000e6200000e0000 */
[----:B------:R-:W-:-:S08]  /*0590*/  DADD R38, R38, R6 ;  /* 0x0000000026267229 */ /* 0x000fd00000000006 */
[----:B------:R-:W-:-:S08]  /*05a0*/  DADD R38, R38, R8 ;  /* 0x0000000026267229 */ /* 0x000fd00000000008 */
[----:B------:R-:W-:Y:S02]  /*05b0*/  DADD R38, R38, R10 ;  /* 0x0000000026267229 */ /* 0x000fe4000000000a */
[----:B-1----:R-:W-:-:S05]  /*05c0*/  DADD R24, R36, R42 ;  /* 0x0000000024187229 */ /* 0x002fca000000002a */
        /* <DEDUP_REMOVED lines=11> */
[----:B------:R-:W-:Y:S01]  /*0680*/  ISETP.GE.AND P0, PT, R41, 0x1, PT ;  /* 0x000000012900780c */ /* 0x000fe20003f06270 */
[----:B0-----:R-:W-:-:S07]  /*0690*/  DADD R36, R36, R38 ;  /* 0x0000000024247229 */ /* 0x001fce0000000026 */
[----:B------:R0:W1:Y:S04]  /*06a0*/  SHFL.BFLY PT, R39, R37, 0x1, 0x1f ;  /* 0x0c201f0025277f89 */ /* 0x00006800000e0000 */
[----:B------:R0:W2:Y:S01]  /*06b0*/  SHFL.BFLY PT, R38, R36, 0x1, 0x1f ;  /* 0x0c201f0024267f89 */ /* 0x0000a200000e0000 */
[----:B------:R-:W-:Y:S05]  /*06c0*/  @!P0 EXIT ;  /* 0x000000000000894d */ /* 0x000fea0003800000 */
[C---:B-----5:R-:W-:Y:S01]  /*06d0*/  @!P1 DFMA R34, R24.reuse, -R34, R32 ;  /* 0x800000221822922b */ /* 0x060fe20000000020 */
[----:B------:R-:W-:Y:S01]  /*06e0*/  ISETP.NE.AND P0, PT, R41, 0x1, PT ;  /* 0x000000012900780c */ /* 0x000fe20003f05270 */
[----:B------:R-:W3:Y:S01]  /*06f0*/  LDC.64 R32, c[0x0][0x380] ;  /* 0x0000e000ff207b82 */ /* 0x000ee20000000a00 */
[C---:B------:R-:W-:Y:S02]  /*0700*/  @!P2 DFMA R30, R24.reuse, -R30, R18 ;  /* 0x8000001e181ea22b */ /* 0x040fe40000000012 */
[C---:B------:R-:W-:Y:S02]  /*0710*/  @!P3 DFMA R28, R24.reuse, -R28, R22 ;  /* 0x8000001c181cb22b */ /* 0x040fe40000000016 */
[----:B------:R-:W-:Y:S02]  /*0720*/  @!P4 DFMA R26, R24, -R26, R20 ;  /* 0x8000001a181ac22b */ /* 0x000fe40000000014 */
[----:B-12---:R-:W-:Y:S01]  /*0730*/  DADD R38, R36, R38 ;  /* 0x0000000024267229 */ /* 0x006fe20000000026 */
[----:B---3--:R-:W-:-:S05]  /*0740*/  IMAD.WIDE R32, R40, 0x8, R32 ;  /* 0x0000000828207825 */ /* 0x008fca00078e0220 */
[----:B------:R1:W-:Y:S04]  /*0750*/  @!P1 STG.E.64 desc[UR4][R32.64], R34 ;  /* 0x0000002220009986 */ /* 0x0003e8000c101b04 */
[----:B------:R1:W-:Y:S04]  /*0760*/  @!P2 STG.E.64 desc[UR4][R32.64+0x100], R30 ;  /* 0x0001001e2000a986 */ /* 0x0003e8000c101b04 */
[----:B------:R1:W-:Y:S04]  /*0770*/  @!P3 STG.E.64 desc[UR4][R32.64+0x200], R28 ;  /* 0x0002001c2000b986 */ /* 0x0003e8000c101b04 */
[----:B------:R1:W-:Y:S01]  /*0780*/  @!P4 STG.E.64 desc[UR4][R32.64+0x300], R26 ;  /* 0x0003001a2000c986 */ /* 0x0003e2000c101b04 */
[----:B------:R-:W-:Y:S05]  /*0790*/  @!P0 EXIT ;  /* 0x000000000000894d */ /* 0x000fea0003800000 */
[C---:B------:R-:W-:Y:S01]  /*07a0*/  @!P1 DFMA R4, R38.reuse, -R4, R2 ;  /* 0x800000042604922b */ /* 0x040fe20000000002 */
[----:B-1----:R-:W-:Y:S01]  /*07b0*/  IMAD.WIDE.U32 R32, R0, 0x8, R32 ;  /* 0x0000000800207825 */ /* 0x002fe200078e0020 */
[C---:B------:R-:W-:Y:S02]  /*07c0*/  @!P2 DFMA R12, R38.reuse, -R12, R6 ;  /* 0x8000000c260ca22b */ /* 0x040fe40000000006 */
[----:B------:R-:W-:-:S03]  /*07d0*/  @!P3 DFMA R14, R38, -R14, R8 ;  /* 0x8000000e260eb22b */ /* 0x000fc60000000008 */
[----:B------:R1:W-:Y:S04]  /*07e0*/  @!P1 STG.E.64 desc[UR4][R32.64], R4 ;  /* 0x0000000420009986 */ /* 0x0003e8000c101b04 */
[----:B------:R1:W-:Y:S04]  /*07f0*/  @!P2 STG.E.64 desc[UR4][R32.64+0x100], R12 ;  /* 0x0001000c2000a986 */ /* 0x0003e8000c101b04 */
[----:B------:R1:W-:Y:S01]  /*0800*/  @!P3 STG.E.64 desc[UR4][R32.64+0x200], R14 ;  /* 0x0002000e2000b986 */ /* 0x0003e2000c101b04 */
[----:B------:R-:W-:Y:S05]  /*0810*/  @P4 EXIT ;  /* 0x000000000000494d */ /* 0x000fea0003800000 */
[----:B------:R-:W-:-:S07]  /*0820*/  DFMA R16, R38, -R16, R10 ;  /* 0x800000102610722b */ /* 0x000fce000000000a */
[----:B------:R-:W-:Y:S01]  /*0830*/  STG.E.64 desc[UR4][R32.64+0x300], R16 ;  /* 0x0003001020007986 */ /* 0x000fe2000c101b04 */
[----:B------:R-:W-:Y:S05]  /*0840*/  EXIT ;  /* 0x000000000000794d */ /* 0x000fea0003800000 */
.L_x_3945:
        /* <DEDUP_REMOVED lines=11> */
.L_x_11291:


//--------------------- .text._ZN43_GLOBAL__N__9ae7fba5_10_SoftMax_cu_9f978f6321softmax_warp_backwardIdddLi6ELb0ELb0EEEvPT0_PKT_S5_iiiPKb --------------------------
	.section	.text._ZN43_GLOBAL__N__9ae7fba5_10_SoftMax_cu_9f978f6321softmax_warp_backwardIdddLi6ELb0ELb0EEEvPT0_PKT_S5_iiiPKb,"ax",@progbits
	.align	128
.text._ZN43_GLOBAL__N__9ae7fba5_10_SoftMax_cu_9f978f6321softmax_warp_backwardIdddLi6ELb0ELb0EEEvPT0_PKT_S5_iiiPKb:
        .type           _ZN43_GLOBAL__N__9ae7fba5_10_SoftMax_cu_9f978f6321softmax_warp_backwardIdddLi6ELb0ELb0EEEvPT0_PKT_S5_iiiPKb,@function
        .size           _ZN43_GLOBAL__N__9ae7fba5_10_SoftMax_cu_9f978f6321softmax_warp_backwardIdddLi6ELb0ELb0EEEvPT0_PKT_S5_iiiPKb,(.L_x_11292 - _ZN43_GLOBAL__N__9ae7fba5_10_SoftMax_cu_9f978f6321softmax_warp_backwardIdddLi6ELb0ELb0EEEvPT0_PKT_S5_iiiPKb)
        .other          _ZN43_GLOBAL__N__9ae7fba5_10_SoftMax_cu_9f978f6321softmax_warp_backwardIdddLi6ELb0ELb0EEEvPT0_PKT_S5_iiiPKb,@"STO_CUDA_ENTRY STV_DEFAULT"
_ZN43_GLOBAL__N__9ae7fba5_10_SoftMax_cu_9f978f6321softmax_warp_backwardIdddLi6ELb0ELb0EEEvPT0_PKT_S5_iiiPKb:
        /* <DEDUP_REMOVED lines=8> */
[----:B------:R-:W4:Y:S01]  /*0080*/  LDC.64 R2, c[0x0][0x388] ;  /* 0x0000e200ff027b82 */ /* 0x000f220000000a00 */
[----:B------:R-:W-:Y:S01]  /*0090*/  CS2R R12, SRZ ;  /* 0x00000000000c7805 */ /* 0x000fe2000001ff00 */
        /* <DEDUP_REMOVED lines=11> */
[----:B------:R-:W-:-:S04]  /*0150*/  ISETP.GE.AND P1, PT, R6, R21, PT ;  /* 0x000000150600720c */ /* 0x000fc80003f26270 */
[C---:B------:R-:W-:Y:S02]  /*0160*/  ISETP.LT.OR P5, PT, R20.reuse, 0x2, P1 ;  /* 0x000000021400780c */ /* 0x040fe40000fa1670 */
[----:B------:R-:W-:-:S03]  /*0170*/  ISETP.LT.OR P3, PT, R20, 0x1, P1 ;  /* 0x000000011400780c */ /* 0x000fc60000f61670 */
[C-C-:B------:R-:W-:Y:S02]  /*0180*/  @!P4 IMAD.WIDE.U32 R4, R21.reuse, 0x8, R2.reuse ;  /* 0x000000081504c825 */ /* 0x140fe400078e0002 */
[----:B0-----:R-:W2:Y:S01]  /*0190*/  @!P2 LDG.E.64 R16, desc[UR4][R2.64] ;  /* 0x000000040210a981 */ /* 0x001ea2000c1e1b00 */
[----:B------:R-:W-:Y:S02]  /*01a0*/  CS2R R14, SRZ ;  /* 0x00000000000e7805 */ /* 0x000fe4000001ff00 */
[----:B------:R-:W-:Y:S01]  /*01b0*/  CS2R R10, SRZ ;  /* 0x00000000000a7805 */ /* 0x000fe2000001ff00 */
[----:B------:R-:W3:Y:S02]  /*01c0*/  @!P4 LDG.E.64 R12, desc[UR4][R4.64] ;  /* 0x00000004040cc981 */ /* 0x000ee4000c1e1b00 */
[----:B------:R-:W-:Y:S02]  /*01d0*/  @!P5 IMAD.WIDE.U32 R22, R21, 0x8, R2 ;  /* 0x000000081516d825 */ /* 0x000fe400078e0002 */
[----:B------:R3:W4:Y:S04]  /*01e0*/  @!P3 LDG.E.64 R14, desc[UR4][R2.64+0x100] ;  /* 0x00010004020eb981 */ /* 0x000728000c1e1b00 */
[----:B------:R-:W4:Y:S01]  /*01f0*/  @!P5 LDG.E.64 R10, desc[UR4][R22.64+0x100] ;  /* 0x00010004160ad981 */ /* 0x000f22000c1e1b00 */
[----:B--2---:R-:W-:-:S02]  /*0200*/  DADD R6, RZ, R16 ;  /* 0x00000000ff067229 */ /* 0x004fc40000000010 */
[----:B---3--:R-:W-:-:S06]  /*0210*/  DADD R2, RZ, R12 ;  /* 0x00000000ff027229 */ /* 0x008fcc000000000c */
[----:B----4-:R-:W-:Y:S02]  /*0220*/  DADD R6, R6, R14 ;  /* 0x0000000006067229 */ /* 0x010fe4000000000e */
[----:B------:R-:W-:-:S05]  /*0230*/  DADD R2, R2, R10 ;  /* 0x0000000002027229 */ /* 0x000fca000000000a */
[----:B------:R-:W-:Y:S04]  /*0240*/  SHFL.BFLY PT, R9, R7, 0x10, 0x1f ;  /* 0x0e001f0007097f89 */ /* 0x000fe800000e0000 */
[----:B------:R-:W0:Y:S04]  /*0250*/  SHFL.BFLY PT, R8, R6, 0x10, 0x1f ;  /* 0x0e001f0006087f89 */ /* 0x000e2800000e0000 */
[----:B------:R-:W-:Y:S04]  /*0260*/  SHFL.BFLY PT, R5, R3, 0x10, 0x1f ;  /* 0x0e001f0003057f89 */ /* 0x000fe800000e0000 */
[----:B------:R-:W1:Y:S01]  /*0270*/  SHFL.BFLY PT, R4, R2, 0x10, 0x1f ;  /* 0x0e001f0002047f89 */ /* 0x000e6200000e0000 */
[----:B0-----:R-:W-:-:S02]  /*0280*/  DADD R8, R6, R8 ;  /* 0x0000000006087229 */ /* 0x001fc40000000008 */
[----:B-1----:R-:W-:-:S05]  /*0290*/  DADD R4, R2, R4 ;  /* 0x0000000002047229 */ /* 0x002fca0000000004 */
[----:B------:R-:W-:Y:S01]  /*02a0*/  SHFL.BFLY PT, R19, R9, 0x8, 0x1f ;  /* 0x0d001f0009137f89 */ /* 0x000fe200000e0000 */
[----:B------:R-:W0:Y:S03]  /*02b0*/  LDC.64 R2, c[0x0][0x390] ;  /* 0x0000e400ff027b82 */ /* 0x000e260000000a00 */
[----:B------:R-:W1:Y:S04]  /*02c0*/  SHFL.BFLY PT, R18, R8, 0x8, 0x1f ;  /* 0x0d001f0008127f89 */ /* 0x000e6800000e0000 */
[----:B------:R-:W-:Y:S04]  /*02d0*/  SHFL.BFLY PT, R23, R5, 0x8, 0x1f ;  /* 0x0d001f0005177f89 */ /* 0x000fe800000e0000 */
[----:B------:R-:W2:Y:S01]  /*02e0*/  SHFL.BFLY PT, R22, R4, 0x8, 0x1f ;  /* 0x0d001f0004167f89 */ /* 0x000ea200000e0000 */
[----:B-1----:R-:W-:-:S02]  /*02f0*/  DADD R18, R8, R18 ;  /* 0x0000000008127229 */ /* 0x002fc40000000012 */
[----:B--2---:R-:W-:-:S05]  /*0300*/  DADD R6, R4, R22 ;  /* 0x0000000004067229 */ /* 0x004fca0000000016 */
[----:B------:R-:W-:Y:S04]  /*0310*/  SHFL.BFLY PT, R25, R19, 0x4, 0x1f ;  /* 0x0c801f0013197f89 */ /* 0x000fe800000e0000 */
        /* <DEDUP_REMOVED lines=15> */
[----:B0-----:R-:W-:Y:S01]  /*0410*/  IMAD.WIDE R18, R0, 0x8, R2 ;  /* 0x0000000800127825 */ /* 0x001fe200078e0202 */
[----:B------:R-:W-:-:S03]  /*0420*/  CS2R R8, SRZ ;  /* 0x0000000000087805 */ /* 0x000fc6000001ff00 */
[----:B------:R-:W-:Y:S01]  /*0430*/  @!P4 IMAD.WIDE.U32 R26, R21, 0x8, R18 ;  /* 0x00000008151ac825 */ /* 0x000fe200078e0012 */
[----:B------:R-:W-:-:S04]  /*0440*/  CS2R R2, SRZ ;  /* 0x0000000000027805 */ /* 0x000fc8000001ff00 */
[----:B------:R0:W5:Y:S01]  /*0450*/  @!P4 LDG.E.64 R8, desc[UR4][R26.64] ;  /* 0x000000041a08c981 */ /* 0x000162000c1e1b00 */
[----:B-1----:R-:W-:-:S03]  /*0460*/  DADD R4, R22, R4 ;  /* 0x0000000016047229 */ /* 0x002fc60000000004 */
[----:B------:R1:W5:Y:S01]  /*0470*/  @!P3 LDG.E.64 R2, desc[UR4][R18.64+0x100] ;  /* 0x000100041202b981 */ /* 0x000362000c1e1b00 */
[----:B0-----:R-:W-:Y:S01]  /*0480*/  @!P5 IMAD.WIDE.U32 R26, R21, 0x8, R18 ;  /* 0x00000008151ad825 */ /* 0x001fe200078e0012 */
[----:B--2---:R-:W-:Y:S01]  /*0490*/  DADD R22, R24, R28 ;  /* 0x0000000018167229 */ /* 0x004fe2000000001c */
[----:B------:R-:W-:-:S06]  /*04a0*/  CS2R R28, SRZ ;  /* 0x00000000001c7805 */ /* 0x000fcc000001ff00 */
[----:B------:R1:W5:Y:S01]  /*04b0*/  @!P5 LDG.E.64 R28, desc[UR4][R26.64+0x100] ;  /* 0x000100041a1cd981 */ /* 0x000362000c1e1b00 */
[----:B------:R-:W-:-:S06]  /*04c0*/  CS2R R6, SRZ ;  /* 0x0000000000067805 */ /* 0x000fcc000001ff00 */
[----:B------:R1:W5:Y:S01]  /*04d0*/  @!P2 LDG.E.64 R6, desc[UR4][R18.64] ;  /* 0x000000041206a981 */ /* 0x000362000c1e1b00 */
[----:B------:R-:W-:-:S13]  /*04e0*/  ISETP.GE.AND P2, PT, R20, 0x1, PT ;  /* 0x000000011400780c */ /* 0x000fda0003f46270 */
[----:B-1----:R-:W-:Y:S05]  /*04f0*/  @!P2 EXIT ;  /* 0x000000000000a94d */ /* 0x002fea0003800000 */
[----:B------:R-:W0:Y:S01]  /*0500*/  LDC.64 R18, c[0x0][0x380] ;  /* 0x0000e000ff127b82 */ /* 0x000e220000000a00 */
[----:B------:R-:W-:Y:S01]  /*0510*/  ISETP.NE.AND P2, PT, R20, 0x1, PT ;  /* 0x000000011400780c */ /* 0x000fe20003f45270 */
[C---:B-----5:R-:W-:Y:S02]  /*0520*/  @!P0 DFMA R6, R4.reuse, -R6, R16 ;  /* 0x800000060406822b */ /* 0x060fe40000000010 */
[----:B------:R-:W-:Y:S01]  /*0530*/  @!P1 DFMA R2, R4, -R2, R14 ;  /* 0x800000020402922b */ /* 0x000fe2000000000e */
[----:B0-----:R-:W-:-:S05]  /*0540*/  IMAD.WIDE R18, R0, 0x8, R18 ;  /* 0x0000000800127825 */ /* 0x001fca00078e0212 */
[----:B------:R0:W-:Y:S04]  /*0550*/  @!P0 STG.E.64 desc[UR4][R18.64], R6 ;  /* 0x0000000612008986 */ /* 0x0001e8000c101b04 */
[----:B------:R0:W-:Y:S01]  /*0560*/  @!P1 STG.E.64 desc[UR4][R18.64+0x100], R2 ;  /* 0x0001000212009986 */ /* 0x0001e2000c101b04 */
[----:B------:R-:W-:Y:S05]  /*0570*/  @!P2 EXIT ;  /* 0x000000000000a94d */ /* 0x000fea0003800000 */
[----:B------:R-:W-:Y:S01]  /*0580*/  @!P0 DFMA R8, R22, -R8, R12 ;  /* 0x800000081608822b */ /* 0x000fe2000000000c */
[----:B0-----:R-:W-:-:S06]  /*0590*/  IMAD.WIDE.U32 R18, R21, 0x8, R18 ;  /* 0x0000000815127825 */ /* 0x001fcc00078e0012 */
[----:B------:R0:W-:Y:S01]  /*05a0*/  @!P0 STG.E.64 desc[UR4][R18.64], R8 ;  /* 0x0000000812008986 */ /* 0x0001e2000c101b04 */
[----:B------:R-:W-:Y:S05]  /*05b0*/  @P1 EXIT ;  /* 0x000000000000194d */ /* 0x000fea0003800000 */
[----:B------:R-:W-:-:S07]  /*05c0*/  DFMA R28, R22, -R28, R10 ;  /* 0x8000001c161c722b */ /* 0x000fce000000000a */
[----:B------:R-:W-:Y:S01]  /*05d0*/  STG.E.64 desc[UR4][R18.64+0x100], R28 ;  /* 0x0001001c12007986 */ /* 0x000fe2000c101b04 */
[----:B------:R-:W-:Y:S05]  /*05e0*/  EXIT ;  /* 0x000000000000794d */ /* 0x000fea0003800000 */
.L_x_3946:
        /* <DEDUP_REMOVED lines=9> */
.L_x_11292:


//--------------------- .text._ZN43_GLOBAL__N__9ae7fba5_10_SoftMax_cu_9f978f6321softmax_warp_backwardIdddLi5ELb0ELb0EEEvPT0_PKT_S5_iiiPKb --------------------------
	.section	.text._ZN43_GLOBAL__N__9ae7fba5_10_SoftMax_cu_9f978f6321softmax_warp_backwardIdddLi5ELb0ELb0EEEvPT0_PKT_S5_iiiPKb,"ax",@progbits
	.align	128
.text._ZN43_GLOBAL__N__9ae7fba5_10_SoftMax_cu_9f978f6321softmax_warp_backwardIdddLi5ELb0ELb0EEEvPT0_PKT_S5_iiiPKb:
        .type           _ZN43_GLOBAL__N__9ae7fba5_10_SoftMax_cu_9f978f6321softmax_warp_backwardIdddLi5ELb0ELb0EEEvPT0_PKT_S5_iiiPKb,@function
        .size           _ZN43_GLOBAL__N__9ae7fba5_10_SoftMax_cu_9f978f6321softmax_warp_backwardIdddLi5ELb0ELb0EEEvPT0_PKT_S5_iiiPKb,(.L_x_11293 - _ZN43_GLOBAL__N__9ae7fba5_10_SoftMax_cu_9f978f6321softmax_warp_backwardIdddLi5ELb0ELb0EEEvPT0_PKT_S5_iiiPKb)
        .other          _ZN43_GLOBAL__N__9ae7fba5_10_SoftMax_cu_9f978f6321softmax_warp_backwardIdddLi5ELb0ELb0EEEvPT0_PKT_S5_iiiPKb,@"STO_CUDA_ENTRY STV_DEFAULT"
_ZN43_GLOBAL__N__9ae7fba5_10_SoftMax_cu_9f978f6321softmax_warp_backwardIdddLi5ELb0ELb0EEEvPT0_PKT_S5_iiiPKb:
        /* <DEDUP_REMOVED lines=28> */
[----:B-1----:R-:W-:-:S07]  /*01c0*/  @!P0 IADD3 R14, P4, PT, R11, R4, RZ ;  /* 0x000000040b0e8210 */ /* 0x002fce0007f9e0ff */
[----:B------:R-:W1:Y:S01]  /*01d0*/  @!P0 LDC.64 R24, c[0x0][0x390] ;  /* 0x0000e400ff188b82 */ /* 0x000e620000000a00 */
[----:B------:R-:W-:Y:S01]  /*01e0*/  @!P0 IMAD.X R15, R10, 0x1, R5, P4 ;  /* 0x000000010a0f8824 */ /* 0x000fe200020e0605 */
[----:B------:R-:W-:Y:S02]  /*01f0*/  CS2R R4, SRZ ;  /* 0x0000000000047805 */ /* 0x000fe4000001ff00 */
[----:B--2---:R-:W-:-:S04]  /*0200*/  @!P2 IADD3 R12, P3, PT, R23, R12, RZ ;  /* 0x0000000c170ca210 */ /* 0x004fc80007f7e0ff */
[----:B0-----:R-:W2:Y:S01]  /*0210*/  @!P0 LDG.E.64 R4, desc[UR4][R14.64] ;  /* 0x000000040e048981 */ /* 0x001ea2000c1e1b00 */
[----:B------:R-:W-:-:S05]  /*0220*/  @!P2 IMAD.X R13, R8, 0x1, R13, P3 ;  /* 0x00000001080da824 */ /* 0x000fca00018e060d */
[----:B------:R-:W4:Y:S01]  /*0230*/  @!P2 LDG.E.64 R2, desc[UR4][R12.64] ;  /* 0x000000040c02a981 */ /* 0x000f22000c1e1b00 */
[----:B---3--:R-:W-:-:S05]  /*0240*/  @!P2 IADD3 R22, P3, PT, R23, R16, RZ ;  /* 0x000000101716a210 */ /* 0x008fca0007f7e0ff */
[----:B------:R-:W-:Y:S01]  /*0250*/  @!P2 IMAD.X R23, R8, 0x1, R17, P3 ;  /* 0x000000010817a824 */ /* 0x000fe200018e0611 */
[----:B------:R-:W-:-:S06]  /*0260*/  CS2R R8, SRZ ;  /* 0x0000000000087805 */ /* 0x000fcc000001ff00 */
[----:B------:R-:W5:Y:S01]  /*0270*/  @!P2 LDG.E.64 R8, desc[UR4][R22.64] ;  /* 0x000000041608a981 */ /* 0x000f62000c1e1b00 */
[----:B-1----:R-:W-:-:S05]  /*0280*/  @!P0 IADD3 R24, P2, PT, R11, R24, RZ ;  /* 0x000000180b188210 */ /* 0x002fca0007f5e0ff */
[----:B------:R-:W-:Y:S01]  /*0290*/  @!P0 IMAD.X R25, R10, 0x1, R25, P2 ;  /* 0x000000010a198824 */ /* 0x000fe200010e0619 */
[----:B------:R-:W-:-:S06]  /*02a0*/  CS2R R10, SRZ ;  /* 0x00000000000a7805 */ /* 0x000fcc000001ff00 */
[----:B------:R0:W5:Y:S01]  /*02b0*/  @!P0 LDG.E.64 R10, desc[UR4][R24.64] ;  /* 0x00000004180a8981 */ /* 0x000162000c1e1b00 */
[----:B--2---:R-:W-:Y:S02]  /*02c0*/  DADD R14, RZ, R4 ;  /* 0x00000000ff0e7229 */ /* 0x004fe40000000004 */
[----:B----4-:R-:W-:-:S05]  /*02d0*/  DADD R12, RZ, R2 ;  /* 0x00000000ff0c7229 */ /* 0x010fca0000000002 */
[----:B------:R-:W-:Y:S04]  /*02e0*/  SHFL.BFLY PT, R19, R15, 0x10, 0x1f ;  /* 0x0e001f000f137f89 */ /* 0x000fe800000e0000 */
[----:B------:R-:W1:Y:S04]  /*02f0*/  SHFL.BFLY PT, R18, R14, 0x10, 0x1f ;  /* 0x0e001f000e127f89 */ /* 0x000e6800000e0000 */
[----:B------:R-:W-:Y:S04]  /*0300*/  SHFL.BFLY PT, R17, R13, 0x10, 0x1f ;  /* 0x0e001f000d117f89 */ /* 0x000fe800000e0000 */
[----:B------:R-:W2:Y:S01]  /*0310*/  SHFL.BFLY PT, R16, R12, 0x10, 0x1f ;  /* 0x0e001f000c107f89 */ /* 0x000ea200000e0000 */
[----:B-1----:R-:W-:-:S02]  /*0320*/  DADD R18, R14, R18 ;  /* 0x000000000e127229 */ /* 0x002fc40000000012 */
[----:B--2---:R-:W-:-:S05]  /*0330*/  DADD R16, R12, R16 ;  /* 0x000000000c107229 */ /* 0x004fca0000000010 */
[----:B0-----:R-:W-:Y:S04]  /*0340*/  SHFL.BFLY PT, R25, R19, 0x8, 0x1f ;  /* 0x0d001f0013197f89 */ /* 0x001fe800000e0000 */
        /* <DEDUP_REMOVED lines=17> */
[----:B------:R0:W1:Y:S04]  /*0460*/  SHFL.BFLY PT, R17, R15, 0x1, 0x1f ;  /* 0x0c201f000f117f89 */ /* 0x00006800000e0000 */
[----:B------:R0:W2:Y:S04]  /*0470*/  SHFL.BFLY PT, R16, R14, 0x1, 0x1f ;  /* 0x0c201f000e107f89 */ /* 0x0000a800000e0000 */
[----:B------:R0:W3:Y:S04]  /*0480*/  SHFL.BFLY PT, R23, R13, 0x1, 0x1f ;  /* 0x0c201f000d177f89 */ /* 0x0000e800000e0000 */
[----:B------:R0:W4:Y:S01]  /*0490*/  SHFL.BFLY PT, R22, R12, 0x1, 0x1f ;  /* 0x0c201f000c167f89 */ /* 0x00012200000e0000 */
[----:B------:R-:W-:Y:S05]  /*04a0*/  @!P1 EXIT ;  /* 0x000000000000994d */ /* 0x000fea0003800000 */
[----:B------:R-:W-:Y:S01]  /*04b0*/  ISETP.GE.AND P1, PT, R6, UR8, PT ;  /* 0x0000000806007c0c */ /* 0x000fe2000bf26270 */
[----:B---34-:R-:W-:-:S03]  /*04c0*/  DADD R22, R12, R22 ;  /* 0x000000000c167229 */ /* 0x018fc60000000016 */
[----:B------:R-:W-:-:S09]  /*04d0*/  ISETP.EQ.OR P0, PT, R20, 0x1, P1 ;  /* 0x000000011400780c */ /* 0x000fd20000f02670 */
[----:B------:R-:W3:Y:S01]  /*04e0*/  @!P1 LDC.64 R18, c[0x0][0x380] ;  /* 0x0000e000ff129b82 */ /* 0x000ee20000000a00 */
[----:B-----5:R-:W-:Y:S01]  /*04f0*/  @!P1 DFMA R8, R22, -R8, R2 ;  /* 0x800000081608922b */ /* 0x020fe20000000002 */
[----:B---3--:R-:W-:-:S04]  /*0500*/  @!P1 LEA R18, P2, R0, R18, 0x3 ;  /* 0x0000001200129211 */ /* 0x008fc800078418ff */
[----:B------:R-:W-:-:S05]  /*0510*/  @!P1 LEA.HI.X R19, R0, R19, R7, 0x3, P2 ;  /* 0x0000001300139211 */ /* 0x000fca00010f1c07 */
[----:B------:R3:W-:Y:S01]  /*0520*/  @!P1 STG.E.64 desc[UR4][R18.64], R8 ;  /* 0x0000000812009986 */ /* 0x0007e2000c101b04 */
[----:B------:R-:W-:Y:S05]  /*0530*/  @P0 EXIT ;  /* 0x000000000000094d */ /* 0x000fea0003800000 */
[----:B------:R-:W4:Y:S01]  /*0540*/  LDCU.64 UR6, c[0x0][0x380] ;  /* 0x00007000ff0677ac */ /* 0x000f220008000a00 */
[----:B-12---:R-:W-:Y:S01]  /*0550*/  DADD R16, R14, R16 ;  /* 0x000000000e107229 */ /* 0x006fe20000000010 */
[----:B------:R-:W-:-:S05]  /*0560*/  IADD3 R0, P0, PT, R0, UR8, RZ ;  /* 0x0000000800007c10 */ /* 0x000fca000ff1e0ff */
[----:B------:R-:W-:Y:S02]  /*0570*/  IMAD.X R7, RZ, RZ, R7, P0 ;  /* 0x000000ffff077224 */ /* 0x000fe400000e0607 */
[----:B------:R-:W-:Y:S01]  /*0580*/  DFMA R10, R16, -R10, R4 ;  /* 0x8000000a100a722b */ /* 0x000fe20000000004 */
[----:B----4-:R-:W-:-:S04]  /*0590*/  LEA R2, P0, R0, UR6, 0x3 ;  /* 0x0000000600027c11 */ /* 0x010fc8000f8018ff */
[----:B------:R-:W-:-:S05]  /*05a0*/  LEA.HI.X R3, R0, UR7, R7, 0x3, P0 ;  /* 0x0000000700037c11 */ /* 0x000fca00080f1c07 */
[----:B------:R-:W-:Y:S01]  /*05b0*/  STG.E.64 desc[UR4][R2.64], R10 ;  /* 0x0000000a02007986 */ /* 0x000fe2000c101b04 */
[----:B------:R-:W-:Y:S05]  /*05c0*/  EXIT ;  /* 0x000000000000794d */ /* 0x000fea0003800000 */
.L_x_3947:
        /* <DEDUP_REMOVED lines=11> */
.L_x_11293:


//--------------------- .text._ZN43_GLOBAL__N__9ae7fba5_10_SoftMax_cu_9f978f6321softmax_warp_backwardIdddLi4ELb0ELb0EEEvPT0_PKT_S5_iiiPKb --------------------------
	.section	.text._ZN43_GLOBAL__N__9ae7fba5_10_SoftMax_cu_9f978f6321softmax_warp_backwardIdddLi4ELb0ELb0EEEvPT0_PKT_S5_iiiPKb,"ax",@progbits
	.align	128
.text._ZN43_GLOBAL__N__9ae7fba5_10_SoftMax_cu_9f978f6321softmax_warp_backwardIdddLi4ELb0ELb0EEEvPT0_PKT_S5_iiiPKb:
        .type           _ZN43_GLOBAL__N__9ae7fba5_10_SoftMax_cu_9f978f6321softmax_warp_backwardIdddLi4ELb0ELb0EEEvPT0_PKT_S5_iiiPKb,@function
        .size           _ZN43_GLOBAL__N__9ae7fba5_10_SoftMax_cu_9f978f6321softmax_warp_backwardIdddLi4ELb0ELb0EEEvPT0_PKT_S5_iiiPKb,(.L_x_11294 - _ZN43_GLOBAL__N__9ae7fba5_10_SoftMax_cu_9f978f6321softmax_warp_backwardIdddLi4ELb0ELb0EEEvPT0_PKT_S5_iiiPKb)
        .other          _ZN43_GLOBAL__N__9ae7fba5_10_SoftMax_cu_9f978f6321softmax_warp_backwardIdddLi4ELb0ELb0EEEvPT0_PKT_S5_iiiPKb,@"STO_CUDA_ENTRY STV_DEFAULT"
_ZN43_GLOBAL__N__9ae7fba5_10_SoftMax_cu_9f978f6321softmax_warp_backwardIdddLi4ELb0ELb0EEEvPT0_PKT_S5_iiiPKb:
        /* <DEDUP_REMOVED lines=87> */
.L_x_3948:
        /* <DEDUP_REMOVED lines=9> */
.L_x_11294:


//--------------------- .text._ZN43_GLOBAL__N__9ae7fba5_10_SoftMax_cu_9f978f6321softmax_warp_backwardIdddLi3ELb0ELb0EEEvPT0_PKT_S5_iiiPKb --------------------------
	.section	.text._ZN43_GLOBAL__N__9ae7fba5_10_SoftMax_cu_9f978f6321softmax_warp_backwardIdddLi3ELb0ELb0EEEvPT0_PKT_S5_iiiPKb,"ax",@progbits
	.align	128
.text._ZN43_GLOBAL__N__9ae7fba5_10_SoftMax_cu_9f978f6321softmax_warp_backwardIdddLi3ELb0ELb0EEEvPT0_PKT_S5_iiiPKb:
        .type           _ZN43_GLOBAL__N__9ae7fba5_10_SoftMax_cu_9f978f6321softmax_warp_backwardIdddLi3ELb0ELb0EEEvPT0_PKT_S5_iiiPKb,@function
        .size           _ZN43_GLOBAL__N__9ae7fba5_10_SoftMax_cu_9f978f6321softmax_warp_backwardIdddLi3ELb0ELb0EEEvPT0_PKT_S5_iiiPKb,(.L_x_11295 - _ZN43_GLOBAL__N__9ae7fba5_10_SoftMax_cu_9f978f6321softmax_warp_backwardIdddLi3ELb0ELb0EEEvPT0_PKT_S5_iiiPKb)
        .other          _ZN43_GLOBAL__N__9ae7fba5_10_SoftMax_cu_9f978f6321softmax_warp_backwardIdddLi3ELb0ELb0EEEvPT0_PKT_S5_iiiPKb,@"STO_CUDA_ENTRY STV_DEFAULT"
_ZN43_GLOBAL__N__9ae7fba5_10_SoftMax_cu_9f978f6321softmax_warp_backwardIdddLi3ELb0ELb0EEEvPT0_PKT_S5_iiiPKb:
        /* <DEDUP_REMOVED lines=39> */
[----:B------:R0:W5:Y:S01]  /*0270*/  @!P2 LDG.E.64 R8, desc[UR4][R22.64] ;  /* 0x000000041608a981 */ /* 0x000162000c1e1b00 */
[----:B-1----:R-:W-:-:S05]  /*0280*/  @!P0 IADD3 R26, P2, PT, R11, R26, RZ ;  /* 0x0000001a0b1a8210 */ /* 0x002fca0007f5e0ff */
[----:B------:R-:W-:Y:S01]  /*0290*/  @!P0 IMAD.X R27, R10, 0x1, R27, P2 ;  /* 0x000000010a1b8824 */ /* 0x000fe200010e061b */
[----:B------:R-:W-:-:S06]  /*02a0*/  CS2R R10, SRZ ;  /* 0x00000000000a7805 */ /* 0x000fcc000001ff00 */
[----:B------:R1:W5:Y:S01]  /*02b0*/  @!P0 LDG.E.64 R10, desc[UR4][R26.64] ;  /* 0x000000041a0a8981 */ /* 0x000362000c1e1b00 */
[----:B--2---:R-:W-:Y:S02]  /*02c0*/  DADD R18, RZ, R4 ;  /* 0x00000000ff127229 */ /* 0x004fe40000000004 */
[----:B----4-:R-:W-:-:S05]  /*02d0*/  DADD R16, RZ, R2 ;  /* 0x00000000ff107229 */ /* 0x010fca0000000002 */
[----:B------:R-:W-:Y:S04]  /*02e0*/  SHFL.BFLY PT, R15, R19, 0x4, 0x181f ;  /* 0x0c981f00130f7f89 */ /* 0x000fe800000e0000 */
[----:B------:R-:W2:Y:S04]  /*02f0*/  SHFL.BFLY PT, R14, R18, 0x4, 0x181f ;  /* 0x0c981f00120e7f89 */ /* 0x000ea800000e0000 */
[----:B------:R-:W-:Y:S04]  /*0300*/  SHFL.BFLY PT, R13, R17, 0x4, 0x181f ;  /* 0x0c981f00110d7f89 */ /* 0x000fe800000e0000 */
[----:B------:R-:W0:Y:S01]  /*0310*/  SHFL.BFLY PT, R12, R16, 0x4, 0x181f ;  /* 0x0c981f00100c7f89 */ /* 0x000e2200000e0000 */
[----:B--2---:R-:W-:-:S02]  /*0320*/  DADD R24, R18, R14 ;  /* 0x0000000012187229 */ /* 0x004fc4000000000e */
[----:B0-----:R-:W-:-:S05]  /*0330*/  DADD R22, R16, R12 ;  /* 0x0000000010167229 */ /* 0x001fca000000000c */
[----:B------:R-:W-:Y:S04]  /*0340*/  SHFL.BFLY PT, R15, R25, 0x2, 0x181f ;  /* 0x0c581f00190f7f89 */ /* 0x000fe800000e0000 */
[----:B------:R-:W0:Y:S04]  /*0350*/  SHFL.BFLY PT, R14, R24, 0x2, 0x181f ;  /* 0x0c581f00180e7f89 */ /* 0x000e2800000e0000 */
[----:B------:R-:W-:Y:S04]  /*0360*/  SHFL.BFLY PT, R13, R23, 0x2, 0x181f ;  /* 0x0c581f00170d7f89 */ /* 0x000fe800000e0000 */
[----:B------:R-:W2:Y:S01]  /*0370*/  SHFL.BFLY PT, R12, R22, 0x2, 0x181f ;  /* 0x0c581f00160c7f89 */ /* 0x000ea200000e0000 */
[----:B0-----:R-:W-:-:S02]  /*0380*/  DADD R14, R24, R14 ;  /* 0x00000000180e7229 */ /* 0x001fc4000000000e */
[----:B--2---:R-:W-:-:S05]  /*0390*/  DADD R12, R22, R12 ;  /* 0x00000000160c7229 */ /* 0x004fca000000000c */
[----:B------:R0:W2:Y:S04]  /*03a0*/  SHFL.BFLY PT, R17, R15, 0x1, 0x181f ;  /* 0x0c381f000f117f89 */ /* 0x0000a800000e0000 */
[----:B------:R0:W3:Y:S04]  /*03b0*/  SHFL.BFLY PT, R16, R14, 0x1, 0x181f ;  /* 0x0c381f000e107f89 */ /* 0x0000e800000e0000 */
[----:B-1----:R0:W1:Y:S04]  /*03c0*/  SHFL.BFLY PT, R27, R13, 0x1, 0x181f ;  /* 0x0c381f000d1b7f89 */ /* 0x00206800000e0000 */
[----:B------:R0:W4:Y:S01]  /*03d0*/  SHFL.BFLY PT, R26, R12, 0x1, 0x181f ;  /* 0x0c381f000c1a7f89 */ /* 0x00012200000e0000 */
[----:B------:R-:W-:Y:S05]  /*03e0*/  @!P1 EXIT ;  /* 0x000000000000994d */ /* 0x000fea0003800000 */
[----:B------:R-:W-:Y:S01]  /*03f0*/  ISETP.GE.AND P1, PT, R6, UR8, PT ;  /* 0x0000000806007c0c */ /* 0x000fe2000bf26270 */
[----:B-1--4-:R-:W-:-:S03]  /*0400*/  DADD R26, R12, R26 ;  /* 0x000000000c1a7229 */ /* 0x012fc6000000001a */
[----:B------:R-:W-:-:S09]  /*0410*/  ISETP.EQ.OR P0, PT, R20, 0x1, P1 ;  /* 0x000000011400780c */ /* 0x000fd20000f02670 */
[----:B------:R-:W1:Y:S01]  /*0420*/  @!P1 LDC.64 R18, c[0x0][0x380] ;  /* 0x0000e000ff129b82 */ /* 0x000e620000000a00 */
[----:B-----5:R-:W-:Y:S01]  /*0430*/  @!P1 DFMA R8, R26, -R8, R2 ;  /* 0x800000081a08922b */ /* 0x020fe20000000002 */
[----:B-1----:R-:W-:-:S04]  /*0440*/  @!P1 LEA R18, P2, R0, R18, 0x3 ;  /* 0x0000001200129211 */ /* 0x002fc800078418ff */
[----:B------:R-:W-:-:S05]  /*0450*/  @!P1 LEA.HI.X R19, R0, R19, R7, 0x3, P2 ;  /* 0x0000001300139211 */ /* 0x000fca00010f1c07 */
[----:B------:R1:W-:Y:S01]  /*0460*/  @!P1 STG.E.64 desc[UR4][R18.64], R8 ;  /* 0x0000000812009986 */ /* 0x0003e2000c101b04 */
[----:B------:R-:W-:Y:S05]  /*0470*/  @P0 EXIT ;  /* 0x000000000000094d */ /* 0x000fea0003800000 */
[----:B------:R-:W4:Y:S01]  /*0480*/  LDCU.64 UR6, c[0x0][0x380] ;  /* 0x00007000ff0677ac */ /* 0x000f220008000a00 */
[----:B--23--:R-:W-:Y:S01]  /*0490*/  DADD R16, R14, R16 ;  /* 0x000000000e107229 */ /* 0x00cfe20000000010 */
[----:B------:R-:W-:-:S05]  /*04a0*/  IADD3 R0, P0, PT, R0, UR8, RZ ;  /* 0x0000000800007c10 */ /* 0x000fca000ff1e0ff */
[----:B------:R-:W-:Y:S02]  /*04b0*/  IMAD.X R7, RZ, RZ, R7, P0 ;  /* 0x000000ffff077224 */ /* 0x000fe400000e0607 */
[----:B------:R-:W-:Y:S01]  /*04c0*/  DFMA R10, R16, -R10, R4 ;  /* 0x8000000a100a722b */ /* 0x000fe20000000004 */
[----:B----4-:R-:W-:-:S04]  /*04d0*/  LEA R2, P0, R0, UR6, 0x3 ;  /* 0x0000000600027c11 */ /* 0x010fc8000f8018ff */
[----:B------:R-:W-:-:S05]  /*04e0*/  LEA.HI.X R3, R0, UR7, R7, 0x3, P0 ;  /* 0x0000000700037c11 */ /* 0x000fca00080f1c07 */
[----:B------:R-:W-:Y:S01]  /*04f0*/  STG.E.64 desc[UR4][R2.64], R10 ;  /* 0x0000000a02007986 */ /* 0x000fe2000c101b04 */
[----:B------:R-:W-:Y:S05]  /*0500*/  EXIT ;  /* 0x000000000000794d */ /* 0x000fea0003800000 */
.L_x_3949:
        /* <DEDUP_REMOVED lines=15> */
.L_x_11295:


//--------------------- .text._ZN43_GLOBAL__N__9ae7fba5_10_SoftMax_cu_9f978f6321softmax_warp_backwardIdddLi2ELb0ELb0EEEvPT0_PKT_S5_iiiPKb --------------------------
	.section	.text._ZN43_GLOBAL__N__9ae7fba5_10_SoftMax_cu_9f978f6321softmax_warp_backwardIdddLi2ELb0ELb0EEEvPT0_PKT_S5_iiiPKb,"ax",@progbits
	.align	128
.text._ZN43_GLOBAL__N__9ae7fba5_10_SoftMax_cu_9f978f6321softmax_warp_backwardIdddLi2ELb0ELb0EEEvPT0_PKT_S5_iiiPKb:
        .type           _ZN43_GLOBAL__N__9ae7fba5_10_SoftMax_cu_9f978f6321softmax_warp_backwardIdddLi2ELb0ELb0EEEvPT0_PKT_S5_iiiPKb,@function
        .size           _ZN43_GLOBAL__N__9ae7fba5_10_SoftMax_cu_9f978f6321softmax_warp_backwardIdddLi2ELb0ELb0EEEvPT0_PKT_S5_iiiPKb,(.L_x_11296 - _ZN43_GLOBAL__N__9ae7fba5_10_SoftMax_cu_9f978f6321softmax_warp_backwardIdddLi2ELb0ELb0EEEvPT0_PKT_S5_iiiPKb)
        .other          _ZN43_GLOBAL__N__9ae7fba5_10_SoftMax_cu_9f978f6321softmax_warp_backwardIdddLi2ELb0ELb0EEEvPT0_PKT_S5_iiiPKb,@"STO_CUDA_ENTRY STV_DEFAULT"
_ZN43_GLOBAL__N__9ae7fba5_10_SoftMax_cu_9f978f6321softmax_warp_backwardIdddLi2ELb0ELb0EEEvPT0_PKT_S5_iiiPKb:
        /* <DEDUP_REMOVED lines=49> */
[----:B------:R-:W3:Y:S01]  /*0310*/  SHFL.BFLY PT, R12, R18, 0x2, 0x1c1f ;  /* 0x0c5c1f00120c7f89 */ /* 0x000ee200000e0000 */
[----:B--2---:R-:W-:-:S02]  /*0320*/  DADD R14, R22, R14 ;  /* 0x00000000160e7229 */ /* 0x004fc4000000000e */
[----:B---3--:R-:W-:-:S05]  /*0330*/  DADD R12, R18, R12 ;  /* 0x00000000120c7229 */ /* 0x008fca000000000c */
[----:B0-----:R1:W0:Y:S04]  /*0340*/  SHFL.BFLY PT, R17, R15, 0x1, 0x1c1f ;  /* 0x0c3c1f000f117f89 */ /* 0x00122800000e0000 */
        /* <DEDUP_REMOVED lines=14> */
[----:B0-2---:R-:W-:Y:S01]  /*0430*/  DADD R16, R14, R16 ;  /* 0x000000000e107229 */ /* 0x005fe20000000010 */
[----:B------:R-:W-:-:S05]  /*0440*/  IADD3 R0, P0, PT, R0, UR8, RZ ;  /* 0x0000000800007c10 */ /* 0x000fca000ff1e0ff */
[----:B------:R-:W-:Y:S02]  /*0450*/  IMAD.X R7, RZ, RZ, R7, P0 ;  /* 0x000000ffff077224 */ /* 0x000fe400000e0607 */
[----:B------:R-:W-:Y:S01]  /*0460*/  DFMA R10, R16, -R10, R4 ;  /* 0x8000000a100a722b */ /* 0x000fe20000000004 */
[----:B----4-:R-:W-:-:S04]  /*0470*/  LEA R2, P0, R0, UR6, 0x3 ;  /* 0x0000000600027c11 */ /* 0x010fc8000f8018ff */
[----:B------:R-:W-:-:S05]  /*0480*/  LEA.HI.X R3, R0, UR7, R7, 0x3, P0 ;  /* 0x0000000700037c11 */ /* 0x000fca00080f1c07 */
[----:B------:R-:W-:Y:S01]  /*0490*/  STG.E.64 desc[UR4][R2.64], R10 ;  /* 0x0000000a02007986 */ /* 0x000fe2000c101b04 */
[----:B------:R-:W-:Y:S05]  /*04a0*/  EXIT ;  /* 0x000000000000794d */ /* 0x000fea0003800000 */
.L_x_3950:
        /* <DEDUP_REMOVED lines=13> */
.L_x_11296:


//--------------------- .text._ZN43_GLOBAL__N__9ae7fba5_10_SoftMax_cu_9f978f6321softmax_warp_backwardIdddLi1ELb0ELb0EEEvPT0_PKT_S5_iiiPKb --------------------------
	.section	.text._ZN43_GLOBAL__N__9ae7fba5_10_SoftMax_cu_9f978f6321softmax_warp_backwardIdddLi1ELb0ELb0EEEvPT0_PKT_S5_iiiPKb,"ax",@progbits
	.align	128
.text._ZN43_GLOBAL__N__9ae7fba5_10_SoftMax_cu_9f978f6321softmax_warp_backwardIdddLi1ELb0ELb0EEEvPT0_PKT_S5_iiiPKb:
        .type           _ZN43_GLOBAL__N__9ae7fba5_10_SoftMax_cu_9f978f6321softmax_warp_backwardIdddLi1ELb0ELb0EEEvPT0_PKT_S5_iiiPKb,@function
        .size           _ZN43_GLOBAL__N__9ae7fba5_10_SoftMax_cu_9f978f6321softmax_warp_backwardIdddLi1ELb0ELb0EEEvPT0_PKT_S5_iiiPKb,(.L_x_11297 - _ZN43_GLOBAL__N__9ae7fba5_10_SoftMax_cu_9f978f6321softmax_warp_backwardIdddLi1ELb0ELb0EEEvPT0_PKT_S5_iiiPKb)
        .other          _ZN43_GLOBAL__N__9ae7fba5_10_SoftMax_cu_9f978f6321softmax_warp_backwardIdddLi1ELb0ELb0EEEvPT0_PKT_S5_iiiPKb,@"STO_CUDA_ENTRY STV_DEFAULT"
_ZN43_GLOBAL__N__9ae7fba5_10_SoftMax_cu_9f978f6321softmax_warp_backwardIdddLi1ELb0ELb0EEEvPT0_PKT_S5_iiiPKb:
        /* <DEDUP_REMOVED lines=27> */
[----:B------:R-:W3:Y:S08]  /*01b0*/  @!P2 LDC.64 R18, c[0x0][0x390] ;  /* 0x0000e400ff12ab82 */ /* 0x000ef00000000a00 */
[----:B------:R-:W4:Y:S01]  /*01c0*/  @!P0 LDC.64 R24, c[0x0][0x390] ;  /* 0x0000e400ff188b82 */ /* 0x000f220000000a00 */
[----:B-1----:R-:W-:-:S05]  /*01d0*/  @!P2 IADD3 R12, P3, PT, R17, R12, RZ ;  /* 0x0000000c110ca210 */ /* 0x002fca0007f7e0ff */
[----:B------:R-:W-:Y:S01]  /*01e0*/  @!P2 IMAD.X R13, R8, 0x1, R13, P3 ;  /* 0x00000001080da824 */ /* 0x000fe200018e060d */
[----:B--2---:R-:W-:-:S04]  /*01f0*/  @!P0 IADD3 R14, P4, PT, R11, R4, RZ ;  /* 0x000000040b0e8210 */ /* 0x004fc80007f9e0ff */
[----:B0-----:R-:W2:Y:S01]  /*0200*/  @!P2 LDG.E.64 R2, desc[UR4][R12.64] ;  /* 0x000000040c02a981 */ /* 0x001ea2000c1e1b00 */
[----:B------:R-:W-:Y:S01]  /*0210*/  @!P0 IMAD.X R15, R10, 0x1, R5, P4 ;  /* 0x000000010a0f8824 */ /* 0x000fe200020e0605 */
[----:B------:R-:W-:Y:S02]  /*0220*/  CS2R R4, SRZ ;  /* 0x0000000000047805 */ /* 0x000fe4000001ff00 */
[----:B---3--:R-:W-:-:S04]  /*0230*/  @!P2 IADD3 R16, P3, PT, R17, R18, RZ ;  /* 0x000000121110a210 */ /* 0x008fc80007f7e0ff */
[----:B------:R-:W3:Y:S01]  /*0240*/  @!P0 LDG.E.64 R4, desc[UR4][R14.64] ;  /* 0x000000040e048981 */ /* 0x000ee2000c1e1b00 */
[----:B------:R-:W-:Y:S01]  /*0250*/  @!P2 IMAD.X R17, R8, 0x1, R19, P3 ;  /* 0x000000010811a824 */ /* 0x000fe200018e0613 */
[----:B------:R-:W-:-:S06]  /*0260*/  CS2R R8, SRZ ;  /* 0x0000000000087805 */ /* 0x000fcc000001ff00 */
[----:B------:R0:W5:Y:S01]  /*0270*/  @!P2 LDG.E.64 R8, desc[UR4][R16.64] ;  /* 0x000000041008a981 */ /* 0x000162000c1e1b00 */
[----:B----4-:R-:W-:-:S05]  /*0280*/  @!P0 IADD3 R24, P2, PT, R11, R24, RZ ;  /* 0x000000180b188210 */ /* 0x010fca0007f5e0ff */
[----:B------:R-:W-:Y:S01]  /*0290*/  @!P0 IMAD.X R25, R10, 0x1, R25, P2 ;  /* 0x000000010a198824 */ /* 0x000fe200010e0619 */
[----:B------:R-:W-:-:S06]  /*02a0*/  CS2R R10, SRZ ;  /* 0x00000000000a7805 */ /* 0x000fcc000001ff00 */
[----:B------:R0:W5:Y:S01]  /*02b0*/  @!P0 LDG.E.64 R10, desc[UR4][R24.64] ;  /* 0x00000004180a8981 */ /* 0x000162000c1e1b00 */
[----:B--2---:R-:W-:Y:S02]  /*02c0*/  DADD R18, RZ, R2 ;  /* 0x00000000ff127229 */ /* 0x004fe40000000002 */
[----:B---3--:R-:W-:-:S05]  /*02d0*/  DADD R12, RZ, R4 ;  /* 0x00000000ff0c7229 */ /* 0x008fca0000000004 */
[----:B------:R0:W1:Y:S04]  /*02e0*/  SHFL.BFLY PT, R21, R19, 0x1, 0x1e1f ;  /* 0x0c3e1f0013157f89 */ /* 0x00006800000e0000 */
[----:B------:R0:W2:Y:S04]  /*02f0*/  SHFL.BFLY PT, R20, R18, 0x1, 0x1e1f ;  /* 0x0c3e1f0012147f89 */ /* 0x0000a800000e0000 */
[----:B------:R0:W3:Y:S04]  /*0300*/  SHFL.BFLY PT, R15, R13, 0x1, 0x1e1f ;  /* 0x0c3e1f000d0f7f89 */ /* 0x0000e800000e0000 */
[----:B------:R0:W4:Y:S01]  /*0310*/  SHFL.BFLY PT, R14, R12, 0x1, 0x1e1f ;  /* 0x0c3e1f000c0e7f89 */ /* 0x00012200000e0000 */
[----:B------:R-:W-:Y:S05]  /*0320*/  @!P1 EXIT ;  /* 0x000000000000994d */ /* 0x000fea0003800000 */
[----:B------:R-:W-:Y:S01]  /*0330*/  ISETP.GE.AND P1, PT, R6, UR8, PT ;  /* 0x0000000806007c0c */ /* 0x000fe2000bf26270 */
[----:B-12---:R-:W-:-:S03]  /*0340*/  DADD R20, R18, R20 ;  /* 0x0000000012147229 */ /* 0x006fc60000000014 */
[----:B------:R-:W-:-:S09]  /*0350*/  ISETP.EQ.OR P0, PT, R22, 0x1, P1 ;  /* 0x000000011600780c */ /* 0x000fd20000f02670 */
[----:B0-----:R-:W0:Y:S01]  /*0360*/  @!P1 LDC.64 R16, c[0x0][0x380] ;  /* 0x0000e000ff109b82 */ /* 0x001e220000000a00 */
[----:B-----5:R-:W-:Y:S01]  /*0370*/  @!P1 DFMA R8, R20, -R8, R2 ;  /* 0x800000081408922b */ /* 0x020fe20000000002 */
[----:B0-----:R-:W-:-:S04]  /*0380*/  @!P1 LEA R16, P2, R0, R16, 0x3 ;  /* 0x0000001000109211 */ /* 0x001fc800078418ff */
[----:B------:R-:W-:-:S05]  /*0390*/  @!P1 LEA.HI.X R17, R0, R17, R7, 0x3, P2 ;  /* 0x0000001100119211 */ /* 0x000fca00010f1c07 */
[----:B------:R0:W-:Y:S01]  /*03a0*/  @!P1 STG.E.64 desc[UR4][R16.64], R8 ;  /* 0x0000000810009986 */ /* 0x0001e2000c101b04 */
[----:B------:R-:W-:Y:S05]  /*03b0*/  @P0 EXIT ;  /* 0x000000000000094d */ /* 0x000fea0003800000 */
[----:B------:R-:W1:Y:S01]  /*03c0*/  LDCU.64 UR6, c[0x0][0x380] ;  /* 0x00007000ff0677ac */ /* 0x000e620008000a00 */
[----:B---34-:R-:W-:Y:S01]  /*03d0*/  DADD R14, R12, R14 ;  /* 0x000000000c0e7229 */ /* 0x018fe2000000000e */
[----:B------:R-:W-:-:S05]  /*03e0*/  IADD3 R0, P0, PT, R0, UR8, RZ ;  /* 0x0000000800007c10 */ /* 0x000fca000ff1e0ff */
[----:B------:R-:W-:Y:S02]  /*03f0*/  IMAD.X R7, RZ, RZ, R7, P0 ;  /* 0x000000ffff077224 */ /* 0x000fe400000e0607 */
[----:B------:R-:W-:Y:S01]  /*0400*/  DFMA R10, R14, -R10, R4 ;  /* 0x8000000a0e0a722b */ /* 0x000fe20000000004 */
[----:B-1----:R-:W-:-:S04]  /*0410*/  LEA R2, P0, R0, UR6, 0x3 ;  /* 0x0000000600027c11 */ /* 0x002fc8000f8018ff */
[----:B------:R-:W-:-:S05]  /*0420*/  LEA.HI.X R3, R0, UR7, R7, 0x3, P0 ;  /* 0x0000000700037c11 */ /* 0x000fca00080f1c07 */
[----:B------:R-:W-:Y:S01]  /*0430*/  STG.E.64 desc[UR4][R2.64], R10 ;  /* 0x0000000a02007986 */ /* 0x000fe2000c101b04 */
[----:B------:R-:W-:Y:S05]  /*0440*/  EXIT ;  /* 0x000000000000794d */ /* 0x000fea0003800000 */
.L_x_3951:
        /* <DEDUP_REMOVED lines=11> */
.L_x_11297:


//--------------------- .text._ZN43_GLOBAL__N__9ae7fba5_10_SoftMax_cu_9f978f6321softmax_warp_backwardIdddLi0ELb0ELb0EEEvPT0_PKT_S5_iiiPKb --------------------------
	.section	.text._ZN43_GLOBAL__N__9ae7fba5_10_SoftMax_cu_9f978f6321softmax_warp_backwardIdddLi0ELb0ELb0EEEvPT0_PKT_S5_iiiPKb,"ax",@progbits
	.align	128
.text._ZN43_GLOBAL__N__9ae7fba5_10_SoftMax_cu_9f978f6321softmax_warp_backwardIdddLi0ELb0ELb0EEEvPT0_PKT_S5_iiiPKb:
        .type           _ZN43_GLOBAL__N__9ae7fba5_10_SoftMax_cu_9f978f6321softmax_warp_backwardIdddLi0ELb0ELb0EEEvPT0_PKT_S5_iiiPKb,@function
        .size           _ZN43_GLOBAL__N__9ae7fba5_10_SoftMax_cu_9f978f6321softmax_warp_backwardIdddLi0ELb0ELb0EEEvPT0_PKT_S5_iiiPKb,(.L_x_11298 - _ZN43_GLOBAL__N__9ae7fba5_10_SoftMax_cu_9f978f6321softmax_warp_backwardIdddLi0ELb0ELb0EEEvPT0_PKT_S5_iiiPKb)
        .other          _ZN43_GLOBAL__N__9ae7fba5_10_SoftMax_cu_9f978f6321softmax_warp_backwardIdddLi0ELb0ELb0EEEvPT0_PKT_S5_iiiPKb,@"STO_CUDA_ENTRY STV_DEFAULT"
_ZN43_GLOBAL__N__9ae7fba5_10_SoftMax_cu_9f978f6321softmax_warp_backwardIdddLi0ELb0ELb0EEEvPT0_PKT_S5_iiiPKb:
        /* <DEDUP_REMOVED lines=10> */
[----:B------:R-:W-:Y:S02]  /*00a0*/  IADD3 R7, PT, PT, -R2, UR6, RZ ;  /* 0x0000000602077c10 */ /* 0x000fe4000fffe1ff */
[----:B------:R-:W-:Y:S02]  /*00b0*/  CS2R R2, SRZ ;  /* 0x0000000000027805 */ /* 0x000fe4000001ff00 */
[C---:B-1----:R-:W-:Y:S02]  /*00c0*/  VIMNMX R6, PT, PT, R7.reuse, R0, PT ;  /* 0x0000000007067248 */ /* 0x042fe40003fe0100 */
[----:B------:R-:W-:Y:S02]  /*00d0*/  ISETP.GE.AND P0, PT, R7, 0x2, PT ;  /* 0x000000020700780c */ /* 0x000fe40003f06270 */
[----:B------:R-:W-:Y:S02]  /*00e0*/  ISETP.GE.AND P1, PT, R6, 0x1, PT ;  /* 0x000000010600780c */ /* 0x000fe40003f26270 */
[----:B------:R-:W-:-:S02]  /*00f0*/  ISETP.LT.OR P0, PT, R0, 0x1, !P0 ;  /* 0x000000010000780c */ /* 0x000fc40004701670 */
[----:B------:R-:W-:-:S09]  /*0100*/  SHF.R.S32.HI R4, RZ, 0x1f, R5 ;  /* 0x0000001fff047819 */ /* 0x000fd20000011405 */
[----:B------:R-:W1:Y:S01]  /*0110*/  @P1 LDC.64 R14, c[0x0][0x388] ;  /* 0x0000e200ff0e1b82 */ /* 0x000e620000000a00 */
[C---:B------:R-:W-:Y:S01]  /*0120*/  @P1 IMAD.SHL.U32 R17, R5.reuse, 0x8, RZ ;  /* 0x0000000805111824 */ /* 0x040fe200078e00ff */
[----:B------:R-:W-:-:S06]  /*0130*/  @P1 SHF.L.U64.HI R18, R5, 0x3, R4 ;  /* 0x0000000305121819 */ /* 0x000fcc0000010204 */
[----:B------:R-:W2:Y:S08]  /*0140*/  @P1 LDC.64 R8, c[0x0][0x390] ;  /* 0x0000e400ff081b82 */ /* 0x000eb00000000a00 */
[----:B------:R-:W3:Y:S01]  /*0150*/  @!P0 LDC.64 R10, c[0x0][0x388] ;  /* 0x0000e200ff0a8b82 */ /* 0x000ee20000000a00 */
[----:B-1----:R-:W-:-:S07]  /*0160*/  @P1 IADD3 R14, P2, PT, R17, R14, RZ ;  /* 0x0000000e110e1210 */ /* 0x002fce0007f5e0ff */
[----:B------:R-:W1:Y:S01]  /*0170*/  @!P0 LDC.64 R12, c[0x0][0x390] ;  /* 0x0000e400ff0c8b82 */ /* 0x000e620000000a00 */
[----:B------:R-:W-:Y:S01]  /*0180*/  @P1 IMAD.X R15, R18, 0x1, R15, P2 ;  /* 0x00000001120f1824 */ /* 0x000fe200010e060f */
[----:B--2---:R-:W-:-:S04]  /*0190*/  @P1 IADD3 R16, P2, PT, R17, R8, RZ ;  /* 0x0000000811101210 */ /* 0x004fc80007f5e0ff */
[----:B0-----:R1:W5:Y:S01]  /*01a0*/  @P1 LDG.E.64 R2, desc[UR4][R14.64] ;  /* 0x000000040e021981 */ /* 0x001362000c1e1b00 */
[----:B------:R-:W-:Y:S01]  /*01b0*/  @P1 IMAD.X R17, R18, 0x1, R9, P2 ;  /* 0x0000000112111824 */ /* 0x000fe200010e0609 */
[----:B------:R-:W-:Y:S02]  /*01c0*/  @!P0 IADD3 R20, P2, PT, R5, R0, RZ ;  /* 0x0000000005148210 */ /* 0x000fe40007f5e0ff */
[----:B------:R-:W-:-:S03]  /*01d0*/  CS2R R8, SRZ ;  /* 0x0000000000087805 */ /* 0x000fc6000001ff00 */
[----:B------:R-:W-:Y:S02]  /*01e0*/  @!P0 IMAD.X R19, RZ, RZ, R4, P2 ;  /* 0x000000ffff138224 */ /* 0x000fe400010e0604 */
[C---:B------:R-:W-:Y:S01]  /*01f0*/  @!P0 IMAD.SHL.U32 R21, R20.reuse, 0x8, RZ ;  /* 0x0000000814158824 */ /* 0x040fe200078e00ff */
[----:B------:R0:W5:Y:S02]  /*0200*/  @P1 LDG.E.64 R8, desc[UR4][R16.64] ;  /* 0x0000000410081981 */ /* 0x000164000c1e1b00 */
[----:B------:R-:W-:Y:S02]  /*0210*/  @!P0 SHF.L.U64.HI R20, R20, 0x3, R19 ;  /* 0x0000000314148819 */ /* 0x000fe40000010213 */
[----:B---3--:R-:W-:-:S05]  /*0220*/  @!P0 IADD3 R18, P1, PT, R21, R10, RZ ;  /* 0x0000000a15128210 */ /* 0x008fca0007f3e0ff */
[----:B------:R-:W-:Y:S01]  /*0230*/  @!P0 IMAD.X R19, R20, 0x1, R11, P1 ;  /* 0x0000000114138824 */ /* 0x000fe200008e060b */
[----:B-1----:R-:W-:Y:S02]  /*0240*/  @!P0 IADD3 R14, P1, PT, R21, R12, RZ ;  /* 0x0000000c150e8210 */ /* 0x002fe40007f3e0ff */
[----:B------:R-:W-:-:S03]  /*0250*/  CS2R R10, SRZ ;  /* 0x00000000000a7805 */ /* 0x000fc6000001ff00 */
[----:B------:R-:W-:Y:S01]  /*0260*/  @!P0 IMAD.X R15, R20, 0x1, R13, P1 ;  /* 0x00000001140f8824 */ /* 0x000fe200008e060d */
[----:B------:R-:W-:Y:S02]  /*0270*/  CS2R R12, SRZ ;  /* 0x00000000000c7805 */ /* 0x000fe4000001ff00 */
[----:B------:R0:W5:Y:S04]  /*0280*/  @!P0 LDG.E.64 R10, desc[UR4][R18.64] ;  /* 0x00000004120a8981 */ /* 0x000168000c1e1b00 */
[----:B------:R0:W5:Y:S01]  /*0290*/  @!P0 LDG.E.64 R12, desc[UR4][R14.64] ;  /* 0x000000040e0c8981 */ /* 0x000162000c1e1b00 */
[----:B------:R-:W-:-:S13]  /*02a0*/  ISETP.GT.AND P0, PT, R6, RZ, PT ;  /* 0x000000ff0600720c */ /* 0x000fda0003f04270 */
[----:B0-----:R-:W-:Y:S05]  /*02b0*/  @!P0 EXIT ;  /* 0x000000000000894d */ /* 0x001fea0003800000 */
[----:B------:R-:W0:Y:S01]  /*02c0*/  LDCU.64 UR6, c[0x0][0x380] ;  /* 0x00007000ff0677ac */ /* 0x000e220008000a00 */
[----:B-----5:R-:W-:Y:S01]  /*02d0*/  DADD R14, RZ, R2 ;  /* 0x00000000ff0e7229 */ /* 0x020fe20000000002 */
[----:B------:R-:W-:-:S07]  /*02e0*/  ISETP.NE.AND P0, PT, R7, 0x1, PT ;  /* 0x000000010700780c */ /* 0x000fce0003f05270 */
[----:B------:R-:W-:Y:S01]  /*02f0*/  DFMA R8, R14, -R8, R2 ;  /* 0x800000080e08722b */ /* 0x000fe20000000002 */
[----:B0-----:R-:W-:-:S04]  /*0300*/  LEA R6, P1, R5, UR6, 0x3 ;  /* 0x0000000605067c11 */ /* 0x001fc8000f8218ff */
[----:B------:R-:W-:-:S05]  /*0310*/  LEA.HI.X R7, R5, UR7, R4, 0x3, P1 ;  /* 0x0000000705077c11 */ /* 0x000fca00088f1c04 */
[----:B------:R0:W-:Y:S01]  /*0320*/  STG.E.64 desc[UR4][R6.64], R8 ;  /* 0x0000000806007986 */ /* 0x0001e2000c101b04 */
[----:B------:R-:W-:Y:S05]  /*0330*/  @!P0 EXIT ;  /* 0x000000000000894d */ /* 0x000fea0003800000 */
[----:B------:R-:W-:Y:S01]  /*0340*/  DADD R2, RZ, R10 ;  /* 0x00000000ff027229 */ /* 0x000fe2000000000a */
[----:B0-----:R-:W-:-:S07]  /*0350*/  IMAD.WIDE.U32 R6, R0, 0x8, R6 ;  /* 0x0000000800067825 */ /* 0x001fce00078e0006 */
[----:B------:R-:W-:-:S07]  /*0360*/  DFMA R2, R2, -R12, R10 ;  /* 0x8000000c0202722b */ /* 0x000fce000000000a */
[----:B------:R-:W-:Y:S01]  /*0370*/  STG.E.64 desc[UR4][R6.64], R2 ;  /* 0x0000000206007986 */ /* 0x000fe2000c101b04 */
[----:B------:R-:W-:Y:S05]  /*0380*/  EXIT ;  /* 0x000000000000794d */ /* 0x000fea0003800000 */
.L_x_3952:
        /* <DEDUP_REMOVED lines=15> */
.L_x_11298:


//--------------------- .text._ZN43_GLOBAL__N__9ae7fba5_10_SoftMax_cu_9f978f6320softmax_warp_forwardIN3c108BFloat16EffLi11ELb0ELb0EEEvPT0_PKT_iiiPKbib --------------------------
	.section	.text._ZN43_GLOBAL__N__9ae7fba5_10_SoftMax_cu_9f978f6320softmax_warp_forwardIN3c108BFloat16EffLi11ELb0ELb0EEEvPT0_PKT_iiiPKbib,"ax",@progbits
	.align	128
.text._ZN43_GLOBAL__N__9ae7fba5_10_SoftMax_cu_9f978f6320softmax_warp_forwardIN3c108BFloat16EffLi11ELb0ELb0EEEvPT0_PKT_iiiPKbib:
        .type           _ZN43_GLOBAL__N__9ae7fba5_10_SoftMax_cu_9f978f6320softmax_warp_forwardIN3c108BFloat16EffLi11ELb0ELb0EEEvPT0_PKT_iiiPKbib,@function
        .size           _ZN43_GLOBAL__N__9ae7fba5_10_SoftMax_cu_9f978f6320softmax_warp_forwardIN3c108BFloat16EffLi11ELb0ELb0EEEvPT0_PKT_iiiPKbib,(.L_x_11299 - _ZN43_GLOBAL__N__9ae7fba5_10_SoftMax_cu_9f978f6320softmax_warp_forwardIN3c108BFloat16EffLi11ELb0ELb0EEEvPT0_PKT_iiiPKbib)
        .other          _ZN43_GLOBAL__N__9ae7fba5_10_SoftMax_cu_9f978f6320softmax_warp_forwardIN3c108BFloat16EffLi11ELb0ELb0EEEvPT0_PKT_iiiPKbib,@"STO_CUDA_ENTRY STV_DEFAULT"
_ZN43_GLOBAL__N__9ae7fba5_10_SoftMax_cu_9f978f6320softmax_warp_forwardIN3c108BFloat16EffLi11ELb0ELb0EEEvPT0_PKT_iiiPKbib:
[----:B------:R-:W-:Y:S01]  /*0000*/  LDC R1, c[0x0][0x37c] ;  /* 0x0000df00ff017b82 */ /* 0x000fe20000000800 */
[----:B------:R-:W0:Y:S01]  /*0010*/  S2R R77, SR_CTAID.X ;  /* 0x00000000004d7919 */ /* 0x000e220000002500 */
[----:B------:R-:W0:Y:S06]  /*0020*/  LDCU UR4, c[0x0][0x364] ;  /* 0x00006c80ff0477ac */ /* 0x000e2c0008000800 */
[----:B------:R-:W1:Y:S01]  /*0030*/  LDC.64 R2, c[0x0][0x388] ;  /* 0x0000e200ff027b82 */ /* 0x000e620000000a00 */
[----:B------:R-:W0:Y:S01]  /*0040*/  S2R R0, SR_TID.Y ;  /* 0x0000000000007919 */ /* 0x000e220000002200 */
[----:B------:R-:W2:Y:S01]  /*0050*/  LDCU UR8, c[0x0][0x398] ;  /* 0x00007300ff0877ac */ /* 0x000ea20008000800 */
[----:B------:R-:W3:Y:S01]  /*0060*/  S2R R78, SR_TID.X ;  /* 0x00000000004e7919 */ /* 0x000ee20000002100 */
[----:B------:R-:W4:Y:S01]  /*0070*/  LDCU.64 UR6, c[0x0][0x390] ;  /* 0x00007200ff0677ac */ /* 0x000f220008000a00 */
[----:B0-----:R-:W-:Y:S01]  /*0080*/  IMAD R77, R77, UR4, R0 ;  /* 0x000000044d4d7c24 */ /* 0x001fe2000f8e0200 */
[----:B------:R-:W0:Y:S01]  /*0090*/  LDCU.64 UR4, c[0x0][0x358] ;  /* 0x00006b00ff0477ac */ /* 0x000e220008000a00 */
[C---:B---3--:R-:W-:Y:S01]  /*00a0*/  VIADD R113, R78.reuse, 0x20 ;  /* 0x000000204e717836 */ /* 0x048fe20000000000 */
[C---:B--2---:R-:W-:Y:S01]  /*00b0*/  ISETP.GE.AND P1, PT, R78.reuse, UR8, PT ;  /* 0x000000084e007c0c */ /* 0x044fe2000bf26270 */
[----:B------:R-:W-:Y:S01]  /*00c0*/  VIADD R112, R78, 0x40 ;  /* 0x000000404e707836 */ /* 0x000fe20000000000 */
[C---:B----4-:R-:W-:Y:S01]  /*00d0*/  IADD3 R6, PT, PT, -R77.reuse, UR6, RZ ;  /* 0x000000064d067c10 */ /* 0x050fe2000fffe1ff */
[----:B------:R-:W-:Y:S01]  /*00e0*/  IMAD R77, R77, UR7, R78 ;  /* 0x000000074d4d7c24 */ /* 0x000fe2000f8e024e */
[----:B------:R-:W-:-:S02]  /*00f0*/  ISETP.GE.AND P0, PT, R113, UR8, PT ;  /* 0x0000000871007c0c */ /* 0x000fc4000bf06270 */
[----:B------:R-:W-:Y:S01]  /*0100*/  P2R R0, PR, RZ, 0x2 ;  /* 0x00000002ff007803 */ /* 0x000fe20000000000 */
[----:B-1----:R-:W-:Y:S01]  /*0110*/  IMAD.WIDE R2, R77, 0x2, R2 ;  /* 0x000000024d027825 */ /* 0x002fe200078e0202 */
[----:B------:R-:W-:Y:S02]  /*0120*/  P2R R0, PR, RZ, 0x1 ;  /* 0x00000001ff007803 */ /* 0x000fe40000000000 */
[----:B------:R-:W-:Y:S02]  /*0130*/  ISETP.LT.OR P2, PT, R6, 0x1, P0 ;  /* 0x000000010600780c */ /* 0x000fe40000741670 */
[----:B------:R-:W-:Y:S01]  /*0140*/  ISETP.GE.AND P0, PT, R112, UR8, PT ;  /* 0x0000000870007c0c */ /* 0x000fe2000bf06270 */
[----:B------:R-:W-:Y:S02]  /*0150*/  VIADD R26, R78, 0x80 ;  /* 0x000000804e1a7836 */ /* 0x000fe40000000000 */
[----:B------:R-:W-:Y:S01]  /*0160*/  IMAD.MOV.U32 R74, RZ, RZ, -0x800000 ;  /* 0xff800000ff4a7424 */ /* 0x000fe200078e00ff */
[----:B------:R-:W-:-:S02]  /*0170*/  P2R R0, PR, RZ, 0x1 ;  /* 0x00000001ff007803 */ /* 0x000fc40000000000 */
[----:B------:R-:W-:Y:S02]  /*0180*/  ISETP.LT.OR P0, PT, R6, 0x1, P0 ;  /* 0x000000010600780c */ /* 0x000fe40000701670 */
[----:B------:R-:W-:Y:S02]  /*0190*/  IADD3 R44, PT, PT, R78, 0x60, RZ ;  /* 0x000000604e2c7810 */ /* 0x000fe40007ffe0ff */
[----:B------:R-:W-:Y:S01]  /*01a0*/  MOV R76, 0xff800000 ;  /* 0xff800000004c7802 */ /* 0x000fe20000000f00 */
[----:B0-----:R-:W2:Y:S01]  /*01b0*/  @!P2 LDG.E.U16 R0, desc[UR4][R2.64+0x40] ;  /* 0x000040040200a981 */ /* 0x001ea2000c1e1500 */
[----:B------:R-:W-:-:S07]  /*01c0*/  ISETP.LT.OR P1, PT, R6, 0x1, P1 ;  /* 0x000000010600780c */ /* 0x000fce0000f21670 */
[----:B------:R-:W3:Y:S01]  /*01d0*/  @!P0 LDG.E.U16 R4, desc[UR4][R2.64+0x80] ;  /* 0x0000800402048981 */ /* 0x000ee2000c1e1500 */
[----:B------:R-:W-:-:S05]  /*01e0*/  ISETP.GE.AND P3, PT, R44, UR8, PT ;  /* 0x000000082c007c0c */ /* 0x000fca000bf66270 */
[----:B------:R-:W4:Y:S01]  /*01f0*/  @!P1 LDG.E.U16 R5, desc[UR4][R2.64] ;  /* 0x0000000402059981 */ /* 0x000f22000c1e1500 */
[----:B--2---:R-:W-:Y:S01]  /*0200*/  @!P2 IMAD.U32 R74, R0, 0x10000, RZ ;  /* 0x00010000004aa824 */ /* 0x004fe200078e00ff */
[----:B------:R-:W-:Y:S01]  /*0210*/  ISETP.GE.AND P2, PT, R26, UR8, PT ;  /* 0x000000081a007c0c */ /* 0x000fe2000bf46270 */
[----:B---3--:R-:W-:-:S03]  /*0220*/  @!P0 IMAD.U32 R76, R4, 0x10000, RZ ;  /* 0x00010000044c8824 */ /* 0x008fc600078e00ff */
[----:B------:R-:W-:Y:S02]  /*0230*/  ISETP.LT.OR P0, PT, R6, 0x1, P2 ;  /* 0x000000010600780c */ /* 0x000fe40001701670 */
[----:B------:R-:W-:Y:S02]  /*0240*/  P2R R0, PR, RZ, 0x8 ;  /* 0x00000008ff007803 */ /* 0x000fe40000000000 */
[----:B------:R-:W-:-:S09]  /*0250*/  P2R R0, PR, RZ, 0x4 ;  /* 0x00000004ff007803 */ /* 0x000fd20000000000 */
[----:B------:R-:W2:Y:S01]  /*0260*/  @!P0 LDG.E.U16 R0, desc[UR4][R2.64+0x100] ;  /* 0x0001000402008981 */ /* 0x000ea2000c1e1500 */
[----:B------:R-:W-:Y:S01]  /*0270*/  IADD3 R42, PT, PT, R78, 0xa0, RZ ;  /* 0x000000a04e2a7810 */ /* 0x000fe20007ffe0ff */
[----:B------:R-:W-:-:S03]  /*0280*/  IMAD.MOV.U32 R73, RZ, RZ, -0x800000 ;  /* 0xff800000ff497424 */ /* 0x000fc600078e00ff */
[----:B------:R-:W-:Y:S01]  /*0290*/  ISETP.GE.AND P2, PT, R42, UR8, PT ;  /* 0x000000082a007c0c */ /* 0x000fe2000bf46270 */
[----:B------:R-:W-:Y:S01]  /*02a0*/  IMAD.MOV.U32 R75, RZ, RZ, -0x800000 ;  /* 0xff800000ff4b7424 */ /* 0x000fe200078e00ff */
[----:B----4-:R-:W-:Y:S02]  /*02b0*/  @!P1 SHF.L.U32 R75, R5, 0x10, RZ ;  /* 0x00000010054b9819 */ /* 0x010fe400000006ff */
[----:B------:R-:W-:-:S13]  /*02c0*/  ISETP.LT.OR P1, PT, R6, 0x1, P3 ;  /* 0x000000010600780c */ /* 0x000fda0001f21670 */
[----:B------:R-:W3:Y:S01]  /*02d0*/  @!P1 LDG.E.U16 R4, desc[UR4][R2.64+0xc0] ;  /* 0x0000c00402049981 */ /* 0x000ee2000c1e1500 */
[----:B--2---:R-:W-:Y:S02]  /*02e0*/  @!P0 SHF.L.U32 R73, R0, 0x10, RZ ;  /* 0x0000001000498819 */ /* 0x004fe400000006ff */
[----:B------:R-:W-:Y:S02]  /*02f0*/  ISETP.LT.OR P0, PT, R6, 0x1, P2 ;  /* 0x000000010600780c */ /* 0x000fe40001701670 */
[----:B------:R-:W-:-:S11]  /*0300*/  P2R R0, PR, RZ, 0x4 ;  /* 0x00000004ff007803 */ /* 0x000fd60000000000 */
[----:B------:R-:W2:Y:S01]  /*0310*/  @!P0 LDG.E.U16 R0, desc[UR4][R2.64+0x140] ;  /* 0x0001400402008981 */ /* 0x000ea2000c1e1500 */
[----:B------:R-:W-:Y:S02]  /*0320*/  IMAD.MOV.U32 R72, RZ, RZ, -0x800000 ;  /* 0xff800000ff487424 */ /* 0x000fe400078e00ff */
[----:B------:R-:W-:Y:S02]  /*0330*/  IMAD.MOV.U32 R98, RZ, RZ, -0x800000 ;  /* 0xff800000ff627424 */ /* 0x000fe400078e00ff */
[----:B---3--:R-:W-:Y:S01]  /*0340*/  @!P1 IMAD.U32 R98, R4, 0x10000, RZ ;  /* 0x0001000004629824 */ /* 0x008fe200078e00ff */
[----:B------:R-:W-:-:S04]  /*0350*/  IADD3 R27, PT, PT, R78, 0xc0, RZ ;  /* 0x000000c04e1b7810 */ /* 0x000fc80007ffe0ff */
[----:B------:R-:W-:Y:S01]  /*0360*/  ISETP.GE.AND P1, PT, R27, UR8, PT ;  /* 0x000000081b007c0c */ /* 0x000fe2000bf26270 */
[----:B--2---:R-:W-:Y:S01]  /*0370*/  @!P0 IMAD.U32 R72, R0, 0x10000, RZ ;  /* 0x0001000000488824 */ /* 0x004fe200078e00ff */
[----:B------:R-:W-:-:S04]  /*0380*/  FSETP.GT.FTZ.AND P0, PT, R75, R74, PT ;  /* 0x0000004a4b00720b */ /* 0x000fc80003f14000 */
[----:B------:R-:W-:-:S04]  /*0390*/  FSEL R5, R75, R74, P0 ;  /* 0x0000004a4b057208 */ /* 0x000fc80000000000 */
[----:B------:R-:W-:-:S04]  /*03a0*/  FSETP.GT.FTZ.AND P0, PT, R5, R76, PT ;  /* 0x0000004c0500720b */ /* 0x000fc80003f14000 */
[----:B------:R-:W-:-:S04]  /*03b0*/  FSEL R5, R5, R76, P0 ;  /* 0x0000004c05057208 */ /* 0x000fc80000000000 */
[----:B------:R-:W-:-:S04]  /*03c0*/  FSETP.GT.FTZ.AND P0, PT, R5, R98, PT ;  /* 0x000000620500720b */ /* 0x000fc80003f14000 */
[----:B------:R-:W-:-:S04]  /*03d0*/  FSEL R0, R5, R98, P0 ;  /* 0x0000006205007208 */ /* 0x000fc80000000000 */
[----:B------:R-:W-:-:S04]  /*03e0*/  FSETP.GT.FTZ.AND P0, PT, R0, R73, PT ;  /* 0x000000490000720b */ /* 0x000fc80003f14000 */
[----:B------:R-:W-:Y:S02]  /*03f0*/  FSEL R5, R0, R73, P0 ;  /* 0x0000004900057208 */ /* 0x000fe40000000000 */
[----:B------:R-:W-:Y:S02]  /*0400*/  ISETP.LT.OR P0, PT, R6, 0x1, P1 ;  /* 0x000000010600780c */ /* 0x000fe40000f01670 */
[----:B------:R-:W-:-:S11]  /*0410*/  P2R R0, PR, RZ, 0x2 ;  /* 0x00000002ff007803 */ /* 0x000fd60000000000 */
[----:B------:R-:W2:Y:S01]  /*0420*/  @!P0 LDG.E.U16 R0, desc[UR4][R2.64+0x180] ;  /* 0x0001800402008981 */ /* 0x000ea2000c1e1500 */
[----:B------:R-:W-:Y:S01]  /*0430*/  IADD3 R43, PT, PT, R78, 0xe0, RZ ;  /* 0x000000e04e2b7810 */ /* 0x000fe20007ffe0ff */
[----:B------:R-:W-:-:S03]  /*0440*/  IMAD.MOV.U32 R70, RZ, RZ, -0x800000 ;  /* 0xff800000ff467424 */ /* 0x000fc600078e00ff */
[----:B------:R-:W-:Y:S01]  /*0450*/  ISETP.GE.AND P1, PT, R43, UR8, PT ;  /* 0x000000082b007c0c */ /* 0x000fe2000bf26270 */
[----:B--2---:R-:W-:Y:S01]  /*0460*/  @!P0 IMAD.U32 R70, R0, 0x10000, RZ ;  /* 0x0001000000468824 */ /* 0x004fe200078e00ff */
        /* <DEDUP_REMOVED lines=167> */
[----:B------:R-:W-:Y:S02]  /*0ee0*/  IMAD.MOV.U32 R53, RZ, RZ, -0x800000 ;  /* 0xff800000ff357424 */ /* 0x000fe400078e00ff */
[----:B--2---:R-:W-:Y:S01]  /*0ef0*/  @!P0 IMAD.U32 R53, R0, 0x10000, RZ ;  /* 0x0001000000358824 */ /* 0x004fe200078e00ff */
[CC--:B------:R-:W-:Y:S02]  /*0f00*/  FSETP.GT.FTZ.AND P0, PT, R5.reuse, R54.reuse, PT ;  /* 0x000000360500720b */ /* 0x0c0fe40003f14000 */
[----:B------:R-:W-:Y:S02]  /*0f10*/  IADD3 R0, PT, PT, R78, 0x340, RZ ;  /* 0x000003404e007810 */ /* 0x000fe40007ffe0ff */
[----:B------:R-:W-:Y:S02]  /*0f20*/  FSEL R4, R5, R54, P0 ;  /* 0x0000003605047208 */ /* 0x000fe40000000000 */
[----:B------:R-:W-:-:S04]  /*0f30*/  ISETP.GE.AND P0, PT, R0, UR8, PT ;  /* 0x0000000800007c0c */ /* 0x000fc8000bf06270 */
[----:B------:R-:W-:-:S13]  /*0f40*/  ISETP.LT.OR P1, PT, R6, 0x1, P0 ;  /* 0x000000010600780c */ /* 0x000fda0000721670 */
[----:B------:R-:W2:Y:S01]  /*0f50*/  @!P1 LDG.E.U16 R0, desc[UR4][R2.64+0x680] ;  /* 0x0006800402009981 */ /* 0x000ea2000c1e1500 */
[----:B------:R-:W-:Y:S02]  /*0f60*/  IMAD.MOV.U32 R52, RZ, RZ, -0x800000 ;  /* 0xff800000ff347424 */ /* 0x000fe400078e00ff */
[----:B--2---:R-:W-:Y:S01]  /*0f70*/  @!P1 IMAD.U32 R52, R0, 0x10000, RZ ;  /* 0x0001000000349824 */ /* 0x004fe200078e00ff */
[-C--:B------:R-:W-:Y:S02]  /*0f80*/  FSETP.GT.FTZ.AND P1, PT, R4, R53.reuse, PT ;  /* 0x000000350400720b */ /* 0x080fe40003f34000 */
[----:B------:R-:W-:Y:S02]  /*0f90*/  IADD3 R0, PT, PT, R78, 0x360, RZ ;  /* 0x000003604e007810 */ /* 0x000fe40007ffe0ff */
[----:B------:R-:W-:Y:S02]  /*0fa0*/  FSEL R5, R4, R53, P1 ;  /* 0x0000003504057208 */ /* 0x000fe40000800000 */
[----:B------:R-:W-:-:S04]  /*0fb0*/  ISETP.GE.AND P1, PT, R0, UR8, PT ;  /* 0x0000000800007c0c */ /* 0x000fc8000bf26270 */
[----:B------:R-:W-:-:S13]  /*0fc0*/  ISETP.LT.OR P2, PT, R6, 0x1, P1 ;  /* 0x000000010600780c */ /* 0x000fda0000f41670 */
        /* <DEDUP_REMOVED lines=30> */
[----:B------:R-:W-:-:S04]  /*11b0*/  ISETP.GE.AND P5, PT, R6, 0x1, PT ;  /* 0x000000010600780c */ /* 0x000fc80003fa6270 */
[----:B------:R-:W-:-:S13]  /*11c0*/  ISETP.GE.OR P6, PT, R0, UR8, !P5 ;  /* 0x0000000800007c0c */ /* 0x000fda000efc6670 */
[----:B------:R-:W2:Y:S01]  /*11d0*/  @!P6 LDG.E.U16 R0, desc[UR4][R2.64+0x7c0] ;  /* 0x0007c0040200e981 */ /* 0x000ea2000c1e1500 */
[----:B------:R-:W-:Y:S02]  /*11e0*/  IMAD.MOV.U32 R110, RZ, RZ, -0x800000 ;  /* 0xff800000ff6e7424 */ /* 0x000fe400078e00ff */
[----:B--2---:R-:W-:Y:S01]  /*11f0*/  @!P6 IMAD.U32 R110, R0, 0x10000, RZ ;  /* 0x00010000006ee824 */ /* 0x004fe200078e00ff */
[CC--:B------:R-:W-:Y:S02]  /*1200*/  FSETP.GT.FTZ.AND P6, PT, R5.reuse, R94.reuse, PT ;  /* 0x0000005e0500720b */ /* 0x0c0fe40003fd4000 */
[----:B------:R-:W-:Y:S02]  /*1210*/  IADD3 R0, PT, PT, R78, 0x400, RZ ;  /* 0x000004004e007810 */ /* 0x000fe40007ffe0ff */
[----:B------:R-:W-:Y:S02]  /*1220*/  FSEL R5, R5, R94, P6 ;  /* 0x0000005e05057208 */ /* 0x000fe40003000000 */
        /* <DEDUP_REMOVED lines=25> */
[-C--:B------:R-:W-:Y:S02]  /*13c0*/  FSETP.GT.FTZ.AND P6, PT, R4, R93.reuse, PT ;  /* 0x0000005d0400720b */ /* 0x080fe40003fd4000 */
        /* <DEDUP_REMOVED lines=47> */
[----:B--2---:R-:W-:Y:S02]  /*16c0*/  @!P6 IMAD.U32 R47, R0, 0x10000, RZ ;  /* 0x00010000002fe824 */ /* 0x004fe400078e00ff */
[----:B------:R-:W0:Y:S01]  /*16d0*/  S2R R0, SR_TID.X ;  /* 0x0000000000007919 */ /* 0x000e220000002100 */
[----:B------:R-:W-:-:S04]  /*16e0*/  FSETP.GT.FTZ.AND P6, PT, R4, R119, PT ;  /* 0x000000770400720b */ /* 0x000fc80003fd4000 */
[----:B------:R-:W-:Y:S02]  /*16f0*/  FSEL R6, R4, R119, P6 ;  /* 0x0000007704067208 */ /* 0x000fe40003000000 */
[----:B0-----:R-:W-:-:S04]  /*1700*/  IADD3 R20, PT, PT, R0, 0x560, RZ ;  /* 0x0000056000147810 */ /* 0x001fc80007ffe0ff */
[----:B------:R-:W-:-:S13]  /*1710*/  ISETP.GE.OR P6, PT, R20, UR8, !P5 ;  /* 0x0000000814007c0c */ /* 0x000fda000efc6670 */
[----:B------:R-:W2:Y:S01]  /*1720*/  @!P6 LDG.E.U16 R4, desc[UR4][R2.64+0xac0] ;  /* 0x000ac0040204e981 */ /* 0x000ea2000c1e1500 */
[----:B------:R-:W-:Y:S01]  /*1730*/  IMAD.MOV.U32 R117, RZ, RZ, -0x800000 ;  /* 0xff800000ff757424 */ /* 0x000fe200078e00ff */
[----:B------:R-:W-:Y:S01]  /*1740*/  IADD3 R21, PT, PT, R0, 0x580, RZ ;  /* 0x0000058000157810 */ /* 0x000fe20007ffe0ff */
[----:B--2---:R-:W-:Y:S01]  /*1750*/  @!P6 IMAD.U32 R117, R4, 0x10000, RZ ;  /* 0x000100000475e824 */ /* 0x004fe200078e00ff */
[----:B------:R-:W-:-:S04]  /*1760*/  FSETP.GT.FTZ.AND P6, PT, R6, R47, PT ;  /* 0x0000002f0600720b */ /* 0x000fc80003fd4000 */
[----:B------:R-:W-:Y:S02]  /*1770*/  FSEL R6, R6, R47, P6 ;  /* 0x0000002f06067208 */ /* 0x000fe40003000000 */
        /* <DEDUP_REMOVED lines=51> */
[----:B------:R-:W-:Y:S02]  /*1ab0*/  IMAD.MOV.U32 R90, RZ, RZ, -0x800000 ;  /* 0xff800000ff5a7424 */ /* 0x000fe400078e00ff */
[----:B------:R-:W-:Y:S01]  /*1ac0*/  VIADD R14, R0, 0x680 ;  /* 0x00000680000e7836 */ /* 0x000fe20000000000 */
[----:B--2---:R-:W-:Y:S02]  /*1ad0*/  @!P6 SHF.L.U32 R90, R4, 0x10, RZ ;  /* 0x00000010045ae819 */ /* 0x004fe400000006ff */
[----:B------:R-:W-:-:S04]  /*1ae0*/  FSETP.GT.FTZ.AND P6, PT, R6, R101, PT ;  /* 0x000000650600720b */ /* 0x000fc80003fd4000 */
[----:B------:R-:W-:Y:S02]  /*1af0*/  FSEL R5, R6, R101, P6 ;  /* 0x0000006506057208 */ /* 0x000fe40003000000 */
[----:B------:R-:W-:-:S13]  /*1b00*/  ISETP.GE.OR P6, PT, R14, UR8, !P5 ;  /* 0x000000080e007c0c */ /* 0x000fda000efc6670 */
[----:B------:R-:W2:Y:S01]  /*1b10*/  @!P6 LDG.E.U16 R4, desc[UR4][R2.64+0xd00] ;  /* 0x000d00040204e981 */ /* 0x000ea2000c1e1500 */
[----:B------:R-:W-:Y:S02]  /*1b20*/  MOV R87, 0xff800000 ;  /* 0xff80000000577802 */ /* 0x000fe40000000f00 */
        /* <DEDUP_REMOVED lines=62> */
[----:B------:R-:W-:Y:S01]  /*1f10*/  IMAD.MOV.U32 R85, RZ, RZ, -0x800000 ;  /* 0xff800000ff557424 */ /* 0x000fe200078e00ff */
[----:B--2---:R-:W-:Y:S01]  /*1f20*/  @!P6 SHF.L.U32 R85, R4, 0x10, RZ ;  /* 0x000000100455e819 */ /* 0x004fe200000006ff */
[----:B------:R-:W-:Y:S01]  /*1f30*/  VIADD R4, R0, 0x7c0 ;  /* 0x000007c000047836 */ /* 0x000fe20000000000 */
        /* <DEDUP_REMOVED lines=12> */
[----:B--2---:R-:W-:Y:S02]  /*2000*/  @!P6 SHF.L.U32 R91, R92, 0x10, RZ ;  /* 0x000000105c5be819 */ /* 0x004fe400000006ff */
[----:B------:R-:W-:-:S04]  /*2010*/  FSETP.GT.FTZ.AND P6, PT, R102, R86, PT ;  /* 0x000000566600720b */ /* 0x000fc80003fd4000 */
[----:B------:R-:W-:-:S04]  /*2020*/  FSEL R102, R102, R86, P6 ;  /* 0x0000005666667208 */ /* 0x000fc80003000000 */
[----:B------:R-:W-:-:S04]  /*2030*/  FSETP.GT.FTZ.AND P6, PT, R102, R91, PT ;  /* 0x0000005b6600720b */ /* 0x000fc80003fd4000 */
[----:B------:R-:W-:-:S05]  /*2040*/  FSEL R102, R102, R91, P6 ;  /* 0x0000005b66667208 */ /* 0x000fca0003000000 */
        /* <DEDUP_REMOVED lines=15> */
[C---:B------:R-:W-:Y:S01]  /*2140*/  FADD.FTZ R3, -R92.reuse, R76 ;  /* 0x0000004c5c037221 */ /* 0x040fe20000010100 */
[----:B------:R-:W-:-:S03]  /*2150*/  FADD.FTZ R75, -R92, R75 ;  /* 0x0000004b5c4b7221 */ /* 0x000fc60000010100 */
[----:B------:R-:W-:Y:S01]  /*2160*/  FMUL.FTZ R3, R3, 1.4426950216293334961 ;  /* 0x3fb8aa3b03037820 */ /* 0x000fe20000410000 */
[----:B------:R-:W-:Y:S01]  /*2170*/  FMUL.FTZ R2, R75, 1.4426950216293334961 ;  /* 0x3fb8aa3b4b027820 */ /* 0x000fe20000410000 */
[C---:B------:R-:W-:Y:S02]  /*2180*/  FADD.FTZ R74, -R92.reuse, R74 ;  /* 0x0000004a5c4a7221 */ /* 0x040fe40000010100 */
[----:B------:R0:W-:Y:S01]  /*2190*/  MUFU.EX2 R75, R3 ;  /* 0x00000003004b7308 */ /* 0x0001e20000000800 */
[C---:B------:R-:W-:Y:S01]  /*21a0*/  FADD.FTZ R98, -R92.reuse, R98 ;  /* 0x000000625c627221 */ /* 0x040fe20000010100 */
[----:B------:R-:W-:Y:S01]  /*21b0*/  FADD.FTZ R70, -R92, R70 ;  /* 0x000000465c467221 */ /* 0x000fe20000010100 */
[----:B------:R-:W-:Y:S01]  /*21c0*/  FMUL.FTZ R104, R74, 1.4426950216293334961 ;  /* 0x3fb8aa3b4a687820 */ /* 0x000fe20000410000 */
[----:B0-----:R-:W-:Y:S01]  /*21d0*/  FADD.FTZ R3, -R92, R71 ;  /* 0x000000475c037221 */ /* 0x001fe20000010100 */
[----:B------:R-:W-:-:S03]  /*21e0*/  FMUL.FTZ R74, R98, 1.4426950216293334961 ;  /* 0x3fb8aa3b624a7820 */ /* 0x000fc60000410000 */
[----:B------:R-:W-:Y:S01]  /*21f0*/  FMUL.FTZ R3, R3, 1.4426950216293334961 ;  /* 0x3fb8aa3b03037820 */ /* 0x000fe20000410000 */
[----:B------:R-:W-:-:S03]  /*2200*/  FMUL.FTZ R98, R70, 1.4426950216293334961 ;  /* 0x3fb8aa3b46627820 */ /* 0x000fc60000410000 */
[----:B------:R0:W-:Y:S01]  /*2210*/  MUFU.EX2 R70, R3 ;  /* 0x0000000300467308 */ /* 0x0001e20000000800 */
[C---:B------:R-:W-:Y:S01]  /*2220*/  FADD.FTZ R96, -R92.reuse, R96 ;  /* 0x000000605c607221 */ /* 0x040fe20000010100 */
[C---:B------:R-:W-:Y:S01]  /*2230*/  FADD.FTZ R102, -R92.reuse, R65 ;  /* 0x000000415c667221 */ /* 0x040fe20000010100 */
[----:B0-----:R-:W-:-:S05]  /*2240*/  FADD.FTZ R3, -R92, R66 ;  /* 0x000000425c037221 */ /* 0x001fca0000010100 */
[----:B------:R0:W-:Y:S01]  /*2250*/  MUFU.EX2 R76, R104 ;  /* 0x00000068004c7308 */ /* 0x0001e20000000800 */
[----:B------:R-:W-:Y:S01]  /*2260*/  FMUL.FTZ R3, R3, 1.4426950216293334961 ;  /* 0x3fb8aa3b03037820 */ /* 0x000fe20000410000 */
[----:B------:R-:W-:-:S06]  /*2270*/  FMUL.FTZ R96, R96, 1.4426950216293334961 ;  /* 0x3fb8aa3b60607820 */ /* 0x000fcc0000410000 */
[----:B------:R1:W-:Y:S01]  /*2280*/  MUFU.EX2 R71, R98 ;  /* 0x0000006200477308 */ /* 0x0003e20000000800 */
[----:B0-----:R-:W-:Y:S01]  /*2290*/  FADD.FTZ R104, -R92, R64 ;  /* 0x000000405c687221 */ /* 0x001fe20000010100 */
[----:B------:R-:W-:-:S03]  /*22a0*/  FMUL.FTZ R102, R102, 1.4426950216293334961 ;  /* 0x3fb8aa3b66667820 */ /* 0x000fc60000410000 */
[----:B------:R-:W-:-:S03]  /*22b0*/  FMUL.FTZ R104, R104, 1.4426950216293334961 ;  /* 0x3fb8aa3b68687820 */ /* 0x000fc60000410000 */
[----:B------:R0:W-:Y:S01]  /*22c0*/  MUFU.EX2 R65, R3 ;  /* 0x0000000300417308 */ /* 0x0001e20000000800 */
[----:B-1----:R-:W-:-:S04]  /*22d0*/  FADD.FTZ R98, -R92, R67 ;  /* 0x000000435c627221 */ /* 0x002fc80000010100 */
[----:B------:R-:W-:Y:S01]  /*22e0*/  FMUL.FTZ R98, R98, 1.4426950216293334961 ;  /* 0x3fb8aa3b62627820 */ /* 0x000fe20000410000 */
[----:B0-----:R-:W-:Y:S02]  /*22f0*/  FADD.FTZ R3, -R92, R61 ;  /* 0x0000003d5c037221 */ /* 0x001fe40000010100 */
[----:B------:R0:W-:Y:S02]  /*2300*/  MUFU.EX2 R67, R96 ;  /* 0x0000006000437308 */ /* 0x0001e40000000800 */
[----:B------:R-:W-:-:S06]  /*2310*/  FMUL.FTZ R3, R3, 1.4426950216293334961 ;  /* 0x3fb8aa3b03037820 */ /* 0x000fcc0000410000 */
[----:B------:R-:W1:Y:S01]  /*2320*/  MUFU.EX2 R2, R2 ;  /* 0x0000000200027308 */ /* 0x000e620000000800 */
[C---:B0-----:R-:W-:Y:S01]  /*2330*/  FADD.FTZ R96, -R92.reuse, R63 ;  /* 0x0000003f5c607221 */ /* 0x041fe20000010100 */
[----:B------:R-:W-:-:S03]  /*2340*/  FADD.FTZ R73, -R92, R73 ;  /* 0x000000495c497221 */ /* 0x000fc60000010100 */
[----:B------:R-:W-:-:S03]  /*2350*/  FMUL.FTZ R96, R96, 1.4426950216293334961 ;  /* 0x3fb8aa3b60607820 */ /* 0x000fc60000410000 */
[----:B------:R0:W-:Y:S01]  /*2360*/  MUFU.EX2 R66, R98 ;  /* 0x0000006200427308 */ /* 0x0001e20000000800 */
[----:B------:R-:W-:-:S07]  /*2370*/  FADD.FTZ R100, -R92, R100 ;  /* 0x000000645c647221 */ /* 0x000fce0000010100 */
[----:B------:R2:W-:Y:S01]  /*2380*/  MUFU.EX2 R64, R102 ;  /* 0x0000006600407308 */ /* 0x0005e20000000800 */
[----:B0-----:R-:W-:-:S07]  /*2390*/  FADD.FTZ R98, -R92, R62 ;  /* 0x0000003e5c627221 */ /* 0x001fce0000010100 */
[----:B------:R0:W-:Y:S01]  /*23a0*/  MUFU.EX2 R63, R104 ;  /* 0x00000068003f7308 */ /* 0x0001e20000000800 */
[----:B--2---:R-:W-:Y:S01]  /*23b0*/  FADD.FTZ R102, -R92, R60 ;  /* 0x0000003c5c667221 */ /* 0x004fe20000010100 */
[----:B------:R-:W-:-:S03]  /*23c0*/  FMUL.FTZ R98, R98, 1.4426950216293334961 ;  /* 0x3fb8aa3b62627820 */ /* 0x000fc60000410000 */
[----:B------:R-:W-:-:S03]  /*23d0*/  FMUL.FTZ R102, R102, 1.4426950216293334961 ;  /* 0x3fb8aa3b66667820 */ /* 0x000fc60000410000 */
[----:B------:R2:W-:Y:S01]  /*23e0*/  MUFU.EX2 R60, R3 ;  /* 0x00000003003c7308 */ /* 0x0005e20000000800 */
[----:B0-----:R-:W-:-:S04]  /*23f0*/  FADD.FTZ R104, -R92, R59 ;  /* 0x0000003b5c687221 */ /* 0x001fc80000010100 */
[----:B------:R-:W-:Y:S01]  /*2400*/  FMUL.FTZ R104, R104, 1.4426950216293334961 ;  /* 0x3fb8aa3b68687820 */ /* 0x000fe20000410000 */
[C---:B--2---:R-:W-:Y:S02]  /*2410*/  FADD.FTZ R3, -R92.reuse, R56 ;  /* 0x000000385c037221 */ /* 0x044fe40000010100 */
[----:B------:R0:W-:Y:S01]  /*2420*/  MUFU.EX2 R62, R96 ;  /* 0x00000060003e7308 */ /* 0x0001e20000000800 */
[C---:B------:R-:W-:Y:S01]  /*2430*/  FADD.FTZ R108, -R92.reuse, R94 ;  /* 0x0000005e5c6c7221 */ /* 0x040fe20000010100 */
[----:B------:R-:W-:Y:S01]  /*2440*/  FMUL.FTZ R3, R3, 1.4426950216293334961 ;  /* 0x3fb8aa3b03037820 */ /* 0x000fe20000410000 */
[----:B------:R-:W-:Y:S01]  /*2450*/  FMUL.FTZ R73, R73, 1.4426950216293334961 ;  /* 0x3fb8aa3b49497820 */ /* 0x000fe20000410000 */
[C---:B------:R-:W-:Y:S01]  /*2460*/  FADD.FTZ R72, -R92.reuse, R72 ;  /* 0x000000485c487221 */ /* 0x040fe20000010100 */
[----:B------:R-:W-:-:S03]  /*2470*/  FADD.FTZ R110, -R92, R110 ;  /* 0x0000006e5c6e7221 */ /* 0x000fc60000010100 */
[----:B------:R2:W-:Y:S01]  /*2480*/  MUFU.EX2 R61, R98 ;  /* 0x00000062003d7308 */ /* 0x0005e20000000800 */
[----:B0-----:R-:W-:Y:S01]  /*2490*/  FADD.FTZ R96, -R92, R58 ;  /* 0x0000003a5c607221 */ /* 0x001fe20000010100 */
[----:B------:R-:W-:Y:S01]  /*24a0*/  FMUL.FTZ R116, R100, 1.4426950216293334961 ;  /* 0x3fb8aa3b64747820 */ /* 0x000fe20000410000 */
[----:B------:R-:W-:Y:S02]  /*24b0*/  FMUL.FTZ R114, R108, 1.4426950216293334961 ;  /* 0x3fb8aa3b6c727820 */ /* 0x000fe40000410000 */
[----:B------:R-:W-:-:S03]  /*24c0*/  FMUL.FTZ R96, R96, 1.4426950216293334961 ;  /* 0x3fb8aa3b60607820 */ /* 0x000fc60000410000 */
[----:B------:R0:W-:Y:S01]  /*24d0*/  MUFU.EX2 R59, R102 ;  /* 0x00000066003b7308 */ /* 0x0001e20000000800 */
[----:B--2---:R-:W-:Y:S01]  /*24e0*/  FADD.FTZ R98, -R92, R57 ;  /* 0x000000395c627221 */ /* 0x004fe20000010100 */
[----:B------:R-:W-:Y:S01]  /*24f0*/  FMUL.FTZ R72, R72, 1.4426950216293334961 ;  /* 0x3fb8aa3b48487820 */ /* 0x000fe20000410000 */
[----:B------:R-:W-:-:S05]  /*2500*/  FADD.FTZ R108, -R92, R115 ;  /* 0x000000735c6c7221 */ /* 0x000fca0000010100 */
[----:B------:R2:W-:Y:S01]  /*2510*/  MUFU.EX2 R58, R104 ;  /* 0x00000068003a7308 */ /* 0x0005e20000000800 */
[----:B0-----:R-:W-:Y:S01]  /*2520*/  FADD.FTZ R102, -R92, R55 ;  /* 0x000000375c667221 */ /* 0x001fe20000010100 */
[----:B------:R-:W-:Y:S01]  /*2530*/  FMUL.FTZ R98, R98, 1.4426950216293334961 ;  /* 0x3fb8aa3b62627820 */ /* 0x000fe20000410000 */
[----:B------:R-:W-:Y:S01]  /*2540*/  FADD.FTZ R100, -R92, R87 ;  /* 0x000000575c647221 */ /* 0x000fe20000010100 */
[----:B------:R-:W-:-:S04]  /*2550*/  FMUL.FTZ R115, R110, 1.4426950216293334961 ;  /* 0x3fb8aa3b6e737820 */ /* 0x000fc80000410000 */
[----:B------:R0:W-:Y:S01]  /*2560*/  MUFU.EX2 R55, R3 ;  /* 0x0000000300377308 */ /* 0x0001e20000000800 */
[----:B--2---:R-:W-:Y:S01]  /*2570*/  FADD.FTZ R104, -R92, R54 ;  /* 0x000000365c687221 */ /* 0x004fe20000010100 */
[----:B------:R-:W-:-:S03]  /*2580*/  FMUL.FTZ R102, R102, 1.4426950216293334961 ;  /* 0x3fb8aa3b66667820 */ /* 0x000fc60000410000 */
[----:B------:R-:W-:-:S03]  /*2590*/  FMUL.FTZ R104, R104, 1.4426950216293334961 ;  /* 0x3fb8aa3b68687820 */ /* 0x000fc60000410000 */
[----:B------:R-:W2:Y:S01]  /*25a0*/  MUFU.EX2 R74, R74 ;  /* 0x0000004a004a7308 */ /* 0x000ea20000000800 */
[C---:B0-----:R-:W-:Y:S01]  /*25b0*/  FADD.FTZ R3, -R92.reuse, R51 ;  /* 0x000000335c037221 */ /* 0x041fe20000010100 */
[C---:B------:R-:W-:Y:S01]  /*25c0*/  FADD.FTZ R110, -R92.reuse, R111 ;  /* 0x0000006f5c6e7221 */ /* 0x040fe20000010100 */
[C---:B------:R-:W-:Y:S02]  /*25d0*/  FADD.FTZ R111, -R92.reuse, R105 ;  /* 0x000000695c6f7221 */ /* 0x040fe40000010100 */
[----:B------:R-:W-:Y:S01]  /*25e0*/  FMUL.FTZ R106, R3, 1.4426950216293334961 ;  /* 0x3fb8aa3b036a7820 */ /* 0x000fe20000410000 */
[C---:B------:R-:W-:Y:S02]  /*25f0*/  FADD.FTZ R3, -R92.reuse, R50 ;  /* 0x000000325c037221 */ /* 0x040fe40000010100 */
[----:B------:R0:W-:Y:S01]  /*2600*/  MUFU.EX2 R87, R116 ;  /* 0x0000007400577308 */ /* 0x0001e20000000800 */
[----:B------:R-:W-:-:S07]  /*2610*/  FADD.FTZ R69, -R92, R69 ;  /* 0x000000455c457221 */ /* 0x000fce0000010100 */
[----:B------:R-:W3:Y:S01]  /*2620*/  MUFU.EX2 R73, R73 ;  /* 0x0000004900497308 */ /* 0x000ee20000000800 */
[----:B0-----:R-:W-:Y:S01]  /*2630*/  FADD.FTZ R116, -R92, R91 ;  /* 0x0000005b5c747221 */ /* 0x001fe20000010100 */
[----:B-1----:R-:W-:-:S06]  /*2640*/  FADD.FTZ R91, RZ, R2 ;  /* 0x00000002ff5b7221 */ /* 0x002fcc0000010000 */
[----:B------:R0:W-:Y:S08]  /*2650*/  MUFU.EX2 R57, R96 ;  /* 0x0000006000397308 */ /* 0x0001f00000000800 */
[----:B------:R1:W-:Y:S01]  /*2660*/  MUFU.EX2 R56, R98 ;  /* 0x0000006200387308 */ /* 0x0003e20000000800 */
[----:B0-----:R-:W-:-:S07]  /*2670*/  FADD.FTZ R96, -R92, R53 ;  /* 0x000000355c607221 */ /* 0x001fce0000010100 */
[----:B------:R0:W-:Y:S01]  /*2680*/  MUFU.EX2 R53, R104 ;  /* 0x0000006800357308 */ /* 0x0001e20000000800 */
[----:B-1----:R-:W-:Y:S01]  /*2690*/  FADD.FTZ R98, -R92, R52 ;  /* 0x000000345c627221 */ /* 0x002fe20000010100 */
[----:B------:R-:W-:-:S06]  /*26a0*/  FMUL.FTZ R96, R96, 1.4426950216293334961 ;  /* 0x3fb8aa3b60607820 */ /* 0x000fcc0000410000 */
[----:B------:R1:W-:Y:S01]  /*26b0*/  MUFU.EX2 R105, R115 ;  /* 0x0000007300697308 */ /* 0x0003e20000000800 */
[----:B0-----:R-:W-:Y:S01]  /*26c0*/  FADD.FTZ R104, -R92, R49 ;  /* 0x000000315c687221 */ /* 0x001fe20000010100 */
[----:B------:R-:W-:-:S06]  /*26d0*/  FMUL.FTZ R98, R98, 1.4426950216293334961 ;  /* 0x3fb8aa3b62627820 */ /* 0x000fcc0000410000 */
[----:B------:R-:W0:Y:S01]  /*26e0*/  MUFU.EX2 R72, R72 ;  /* 0x0000004800487308 */ /* 0x000e220000000800 */
[----:B-1----:R-:W-:Y:S01]  /*26f0*/  FADD.FTZ R115, -R92, R86 ;  /* 0x000000565c737221 */ /* 0x002fe20000010100 */
[----:B------:R-:W-:-:S06]  /*2700*/  FADD.FTZ R86, R91, R76 ;  /* 0x0000004c5b567221 */ /* 0x000fcc0000010000 */
[----:B------:R1:W-:Y:S01]  /*2710*/  MUFU.EX2 R54, R102 ;  /* 0x0000006600367308 */ /* 0x0003e20000000800 */
[----:B------:R-:W-:Y:S01]  /*2720*/  FADD.FTZ R91, R86, R75 ;  /* 0x0000004b565b7221 */ /* 0x000fe20000010000 */
[----:B------:R-:W-:Y:S01]  /*2730*/  FMUL.FTZ R69, R69, 1.4426950216293334961 ;  /* 0x3fb8aa3b45457820 */ /* 0x000fe20000410000 */
[C---:B------:R-:W-:Y:S01]  /*2740*/  FADD.FTZ R68, -R92.reuse, R68 ;  /* 0x000000445c447221 */ /* 0x040fe20000010100 */
[----:B-1----:R-:W-:Y:S01]  /*2750*/  FMUL.FTZ R102, R3, 1.4426950216293334961 ;  /* 0x3fb8aa3b03667820 */ /* 0x002fe20000410000 */
[----:B------:R-:W-:Y:S01]  /*2760*/  FADD.FTZ R3, -R92, R48 ;  /* 0x000000305c037221 */ /* 0x000fe20000010100 */
[----:B------:R-:W-:Y:S01]  /*2770*/  FMUL.FTZ R48, R104, 1.4426950216293334961 ;  /* 0x3fb8aa3b68307820 */ /* 0x000fe20000410000 */
[C---:B------:R-:W-:Y:S02]  /*2780*/  FADD.FTZ R104, -R92.reuse, R47 ;  /* 0x0000002f5c687221 */ /* 0x040fe40000010100 */
[----:B------:R1:W-:Y:S01]  /*2790*/  MUFU.EX2 R47, R114 ;  /* 0x00000072002f7308 */ /* 0x0003e20000000800 */
[C---:B------:R-:W-:Y:S01]  /*27a0*/  FADD.FTZ R93, -R92.reuse, R93 ;  /* 0x0000005d5c5d7221 */ /* 0x040fe20000010100 */
[C---:B------:R-:W-:Y:S01]  /*27b0*/  FADD.FTZ R94, -R92.reuse, R125 ;  /* 0x0000007d5c5e7221 */ /* 0x040fe20000010100 */
[C---:B------:R-:W-:Y:S01]  /*27c0*/  FADD.FTZ R95, -R92.reuse, R95 ;  /* 0x0000005f5c5f7221 */ /* 0x040fe20000010100 */
[C---:B------:R-:W-:Y:S01]  /*27d0*/  FADD.FTZ R97, -R92.reuse, R97 ;  /* 0x000000615c617221 */ /* 0x040fe20000010100 */
[C---:B------:R-:W-:Y:S01]  /*27e0*/  FADD.FTZ R99, -R92.reuse, R99 ;  /* 0x000000635c637221 */ /* 0x040fe20000010100 */
[C---:B------:R-:W-:Y:S01]  /*27f0*/  FADD.FTZ R109, -R92.reuse, R109 ;  /* 0x0000006d5c6d7221 */ /* 0x040fe20000010100 */
[C---:B------:R-:W-:Y:S01]  /*2800*/  FADD.FTZ R107, -R92.reuse, R107 ;  /* 0x0000006b5c6b7221 */ /* 0x040fe20000010100 */
[----:B------:R4:W-:Y:S01]  /*2810*/  MUFU.EX2 R52, R96 ;  /* 0x0000006000347308 */ /* 0x0009e20000000800 */
[C---:B-1----:R-:W-:Y:S01]  /*2820*/  FADD.FTZ R114, -R92.reuse, R81 ;  /* 0x000000515c727221 */ /* 0x042fe20000010100 */
[----:B------:R-:W-:Y:S01]  /*2830*/  FMUL.FTZ R81, R3, 1.4426950216293334961 ;  /* 0x3fb8aa3b03517820 */ /* 0x000fe20000410000 */
[C---:B------:R-:W-:Y:S01]  /*2840*/  FADD.FTZ R103, -R92.reuse, R103 ;  /* 0x000000675c677221 */ /* 0x040fe20000010100 */
[C---:B------:R-:W-:Y:S01]  /*2850*/  FADD.FTZ R101, -R92.reuse, R101 ;  /* 0x000000655c657221 */ /* 0x040fe20000010100 */
[C---:B------:R-:W-:Y:S01]  /*2860*/  FADD.FTZ R90, -R92.reuse, R90 ;  /* 0x0000005a5c5a7221 */ /* 0x040fe20000010100 */
[C---:B------:R-:W-:Y:S01]  /*2870*/  FADD.FTZ R88, -R92.reuse, R88 ;  /* 0x000000585c587221 */ /* 0x040fe20000010100 */
[C---:B------:R-:W-:Y:S01]  /*2880*/  FADD.FTZ R89, -R92.reuse, R89 ;  /* 0x000000595c597221 */ /* 0x040fe20000010100 */
[----:B------:R1:W-:Y:S01]  /*2890*/  MUFU.EX2 R51, R98 ;  /* 0x0000006200337308 */ /* 0x0003e20000000800 */
[C---:B----4-:R-:W-:Y:S01]  /*28a0*/  FADD.FTZ R96, -R92.reuse, R123 ;  /* 0x0000007b5c607221 */ /* 0x050fe20000010100 */
[C---:B------:R-:W-:Y:S01]  /*28b0*/  FADD.FTZ R79, -R92.reuse, R79 ;  /* 0x0000004f5c4f7221 */ /* 0x040fe20000010100 */
[C---:B------:R-:W-:Y:S01]  /*28c0*/  FADD.FTZ R80, -R92.reuse, R80 ;  /* 0x000000505c507221 */ /* 0x040fe20000010100 */
[C---:B------:R-:W-:Y:S01]  /*28d0*/  FADD.FTZ R82, -R92.reuse, R82 ;  /* 0x000000525c527221 */ /* 0x040fe20000010100 */
[C---:B------:R-:W-:Y:S01]  /*28e0*/  FADD.FTZ R83, -R92.reuse, R83 ;  /* 0x000000535c537221 */ /* 0x040fe20000010100 */
[C---:B------:R-:W-:Y:S01]  /*28f0*/  FADD.FTZ R84, -R92.reuse, R84 ;  /* 0x000000545c547221 */ /* 0x040fe20000010100 */
[C---:B------:R-:W-:Y:S01]  /*2900*/  FADD.FTZ R3, -R92.reuse, R85 ;  /* 0x000000555c037221 */ /* 0x040fe20000010100 */
[----:B------:R4:W-:Y:S01]  /*2910*/  MUFU.EX2 R50, R106 ;  /* 0x0000006a00327308 */ /* 0x0009e20000000800 */
[----:B-1----:R-:W-:Y:S01]  /*2920*/  FADD.FTZ R98, -R92, R121 ;  /* 0x000000795c627221 */ /* 0x002fe20000010100 */
[----:B------:R-:W-:Y:S01]  /*2930*/  FMUL.FTZ R68, R68, 1.4426950216293334961 ;  /* 0x3fb8aa3b44447820 */ /* 0x000fe20000410000 */
[----:B------:R-:W-:-:S05]  /*2940*/  FMUL.FTZ R85, R93, 1.4426950216293334961 ;  /* 0x3fb8aa3b5d557820 */ /* 0x000fca0000410000 */
[----:B------:R1:W-:Y:S01]  /*2950*/  MUFU.EX2 R49, R102 ;  /* 0x0000006600317308 */ /* 0x0003e20000000800 */
[C---:B----4-:R-:W-:Y:S01]  /*2960*/  FADD.FTZ R106, -R92.reuse, R117 ;  /* 0x000000755c6a7221 */ /* 0x050fe20000010100 */
[----:B-1----:R-:W-:Y:S01]  /*2970*/  FADD.FTZ R102, -R92, R119 ;  /* 0x000000775c667221 */ /* 0x002fe20000010100 */
[----:B--2---:R-:W-:-:S05]  /*2980*/  FADD.FTZ R92, R91, R74 ;  /* 0x0000004a5b5c7221 */ /* 0x004fca0000010000 */
[----:B------:R-:W1:Y:S01]  /*2990*/  MUFU.EX2 R69, R69 ;  /* 0x0000004500457308 */ /* 0x000e620000000800 */
[----:B---3--:R-:W-:-:S04]  /*29a0*/  FADD.FTZ R93, R92, R73 ;  /* 0x000000495c5d7221 */ /* 0x008fc80000010000 */
[----:B0-----:R-:W-:-:S03]  /*29b0*/  FADD.FTZ R92, R93, R72 ;  /* 0x000000485d5c7221 */ /* 0x001fc60000010000 */
[----:B------:R-:W0:Y:S01]  /*29c0*/  MUFU.EX2 R68, R68 ;  /* 0x0000004400447308 */ /* 0x000e220000000800 */
[----:B------:R-:W-:Y:S01]  /*29d0*/  FADD.FTZ R93, R92, R71 ;  /* 0x000000475c5d7221 */ /* 0x000fe20000010000 */
[----:B------:R-:W-:-:S03]  /*29e0*/  FMUL.FTZ R117, R94, 1.4426950216293334961 ;  /* 0x3fb8aa3b5e757820 */ /* 0x000fc60000410000 */
[----:B------:R-:W-:Y:S01]  /*29f0*/  FADD.FTZ R94, R93, R70 ;  /* 0x000000465d5e7221 */ /* 0x000fe20000010000 */
[----:B------:R-:W-:-:S03]  /*2a00*/  FMUL.FTZ R91, R95, 1.4426950216293334961 ;  /* 0x3fb8aa3b5f5b7820 */ /* 0x000fc60000410000 */
[----:B-1----:R-:W-:-:S04]  /*2a10*/  FADD.FTZ R95, R94, R69 ;  /* 0x000000455e5f7221 */ /* 0x002fc80000010000 */
[----:B0-----:R-:W-:Y:S01]  /*2a20*/  FADD.FTZ R94, R95, R68 ;  /* 0x000000445f5e7221 */ /* 0x001fe20000010000 */
[----:B------:R-:W-:-:S03]  /*2a30*/  FMUL.FTZ R118, R96, 1.4426950216293334961 ;  /* 0x3fb8aa3b60767820 */ /* 0x000fc60000410000 */
[----:B------:R-:W-:Y:S01]  /*2a40*/  FADD.FTZ R95, R94, R67 ;  /* 0x000000435e5f7221 */ /* 0x000fe20000010000 */
[----:B------:R-:W-:-:S03]  /*2a50*/  FMUL.FTZ R93, R97, 1.4426950216293334961 ;  /* 0x3fb8aa3b615d7820 */ /* 0x000fc60000410000 */
[----:B------:R-:W-:-:S04]  /*2a60*/  FADD.FTZ R96, R95, R66 ;  /* 0x000000425f607221 */ /* 0x000fc80000010000 */
[----:B------:R-:W-:-:S04]  /*2a70*/  FADD.FTZ R97, R96, R65 ;  /* 0x0000004160617221 */ /* 0x000fc80000010000 */
[----:B------:R-:W-:Y:S01]  /*2a80*/  FADD.FTZ R96, R97, R64 ;  /* 0x0000004061607221 */ /* 0x000fe20000010000 */
[----:B------:R0:W-:Y:S03]  /*2a90*/  MUFU.EX2 R86, R117 ;  /* 0x0000007500567308 */ /* 0x0001e60000000800 */
[----:B------:R-:W-:Y:S01]  /*2aa0*/  FADD.FTZ R97, R96, R63 ;  /* 0x0000003f60617221 */ /* 0x000fe20000010000 */
[----:B------:R-:W-:Y:S01]  /*2ab0*/  FMUL.FTZ R95, R99, 1.4426950216293334961 ;  /* 0x3fb8aa3b635f7820 */ /* 0x000fe20000410000 */
[----:B0-----:R-:W-:Y:S02]  /*2ac0*/  FMUL.FTZ R117, R98, 1.4426950216293334961 ;  /* 0x3fb8aa3b62757820 */ /* 0x001fe40000410000 */
[----:B------:R-:W-:-:S04]  /*2ad0*/  FADD.FTZ R98, R97, R62 ;  /* 0x0000003e61627221 */ /* 0x000fc80000010000 */
[----:B------:R-:W-:-:S04]  /*2ae0*/  FADD.FTZ R99, R98, R61 ;  /* 0x0000003d62637221 */ /* 0x000fc80000010000 */
[----:B------:R-:W-:Y:S01]  /*2af0*/  FADD.FTZ R98, R99, R60 ;  /* 0x0000003c63627221 */ /* 0x000fe20000010000 */
[----:B------:R0:W-:Y:S03]  /*2b00*/  MUFU.EX2 R92, R118 ;  /* 0x00000076005c7308 */ /* 0x0001e60000000800 */
[----:B------:R-:W-:Y:S01]  /*2b10*/  FADD.FTZ R99, R98, R59 ;  /* 0x0000003b62637221 */ /* 0x000fe20000010000 */
[----:B0-----:R-:W-:-:S03]  /*2b20*/  FMUL.FTZ R118, R102, 1.4426950216293334961 ;  /* 0x3fb8aa3b66767820 */ /* 0x001fc60000410000 */
[----:B------:R-:W-:Y:S01]  /*2b30*/  FADD.FTZ R102, R99, R58 ;  /* 0x0000003a63667221 */ /* 0x000fe20000010000 */
[----:B------:R0:W-:Y:S03]  /*2b40*/  MUFU.EX2 R94, R117 ;  /* 0x00000075005e7308 */ /* 0x0001e60000000800 */
[----:B0-----:R-:W-:-:S04]  /*2b50*/  FADD.FTZ R117, R102, R57 ;  /* 0x0000003966757221 */ /* 0x001fc80000010000 */
[----:B------:R-:W-:Y:S01]  /*2b60*/  FADD.FTZ R102, R117, R56 ;  /* 0x0000003875667221 */ /* 0x000fe20000010000 */
[----:B------:R-:W-:-:S03]  /*2b70*/  FMUL.FTZ R117, R109, 1.4426950216293334961 ;  /* 0x3fb8aa3b6d757820 */ /* 0x000fc60000410000 */
[----:B------:R-:W-:Y:S01]  /*2b80*/  FADD.FTZ R109, R102, R55 ;  /* 0x00000037666d7221 */ /* 0x000fe20000010000 */
[----:B------:R-:W-:-:S03]  /*2b90*/  FMUL.FTZ R97, R104, 1.4426950216293334961 ;  /* 0x3fb8aa3b68617820 */ /* 0x000fc60000410000 */
[----:B------:R-:W-:Y:S01]  /*2ba0*/  FADD.FTZ R104, R109, R54 ;  /* 0x000000366d687221 */ /* 0x000fe20000010000 */
[----:B------:R-:W-:-:S03]  /*2bb0*/  FMUL.FTZ R106, R106, 1.4426950216293334961 ;  /* 0x3fb8aa3b6a6a7820 */ /* 0x000fc60000410000 */
[----:B------:R-:W-:Y:S01]  /*2bc0*/  FADD.FTZ R109, R104, R53 ;  /* 0x00000035686d7221 */ /* 0x000fe20000010000 */
[----:B------:R-:W0:Y:S08]  /*2bd0*/  MUFU.EX2 R48, R48 ;  /* 0x0000003000307308 */ /* 0x000e300000000800 */
[----:B------:R1:W-:Y:S01]  /*2be0*/  MUFU.EX2 R98, R106 ;  /* 0x0000006a00627308 */ /* 0x0003e20000000800 */
[----:B------:R-:W-:Y:S01]  /*2bf0*/  FMUL.FTZ R99, R108, 1.4426950216293334961 ;  /* 0x3fb8aa3b6c637820 */ /* 0x000fe20000410000 */
[----:B-1----:R-:W-:-:S06]  /*2c00*/  FADD.FTZ R106, R109, R52 ;  /* 0x000000346d6a7221 */ /* 0x002fcc0000010000 */
[----:B------:R1:W-:Y:S02]  /*2c10*/  MUFU.EX2 R96, R118 ;  /* 0x0000007600607308 */ /* 0x0003e40000000800 */
[----:B-1----:R-:W-:Y:S01]  /*2c20*/  FMUL.FTZ R118, R107, 1.4426950216293334961 ;  /* 0x3fb8aa3b6b767820 */ /* 0x002fe20000410000 */
[----:B------:R-:W-:-:S04]  /*2c30*/  FADD.FTZ R107, R106, R51 ;  /* 0x000000336a6b7221 */ /* 0x000fc80000010000 */
[----:B------:R-:W-:Y:S01]  /*2c40*/  FADD.FTZ R108, R107, R50 ;  /* 0x000000326b6c7221 */ /* 0x000fe20000010000 */
[----:B------:R-:W1:Y:S03]  /*2c50*/  MUFU.EX2 R81, R81 ;  /* 0x0000005100517308 */ /* 0x000e660000000800 */
[----:B------:R-:W-:-:S04]  /*2c60*/  FADD.FTZ R109, R108, R49 ;  /* 0x000000316c6d7221 */ /* 0x000fc80000010000 */
[----:B0-----:R-:W-:Y:S01]  /*2c70*/  FADD.FTZ R108, R109, R48 ;  /* 0x000000306d6c7221 */ /* 0x001fe20000010000 */
[----:B------:R-:W0:Y:S03]  /*2c80*/  MUFU.EX2 R85, R85 ;  /* 0x0000005500557308 */ /* 0x000e260000000800 */
[----:B------:R-:W-:-:S04]  /*2c90*/  FADD.FTZ R108, R108, R47 ;  /* 0x0000002f6c6c7221 */ /* 0x000fc80000010000 */
[----:B------:R-:W-:Y:S01]  /*2ca0*/  FADD.FTZ R108, R108, R105 ;  /* 0x000000696c6c7221 */ /* 0x000fe20000010000 */
[----:B------:R-:W2:Y:S03]  /*2cb0*/  MUFU.EX2 R91, R91 ;  /* 0x0000005b005b7308 */ /* 0x000ea60000000800 */
[----:B------:R-:W-:-:S04]  /*2cc0*/  FADD.FTZ R108, R108, R87 ;  /* 0x000000576c6c7221 */ /* 0x000fc80000010000 */
[----:B-1----:R-:W-:Y:S01]  /*2cd0*/  FADD.FTZ R108, R108, R81 ;  /* 0x000000516c6c7221 */ /* 0x002fe20000010000 */
[----:B------:R-:W1:Y:S03]  /*2ce0*/  MUFU.EX2 R93, R93 ;  /* 0x0000005d005d7308 */ /* 0x000e660000000800 */
[----:B0-----:R-:W-:-:S04]  /*2cf0*/  FADD.FTZ R109, R108, R85 ;  /* 0x000000556c6d7221 */ /* 0x001fc80000010000 */
[----:B------:R-:W-:Y:S01]  /*2d00*/  FADD.FTZ R108, R109, R86 ;  /* 0x000000566d6c7221 */ /* 0x000fe20000010000 */
[----:B------:R-:W0:Y:S03]  /*2d10*/  MUFU.EX2 R95, R95 ;  /* 0x0000005f005f7308 */ /* 0x000e260000000800 */
[----:B--2---:R-:W-:-:S04]  /*2d20*/  FADD.FTZ R109, R108, R91 ;  /* 0x0000005b6c6d7221 */ /* 0x004fc80000010000 */
[----:B------:R-:W-:Y:S01]  /*2d30*/  FADD.FTZ R108, R109, R92 ;  /* 0x0000005c6d6c7221 */ /* 0x000fe20000010000 */
[----:B------:R-:W2:Y:S03]  /*2d40*/  MUFU.EX2 R97, R97 ;  /* 0x0000006100617308 */ /* 0x000ea60000000800 */
[----:B-1----:R-:W-:-:S04]  /*2d50*/  FADD.FTZ R109, R108, R93 ;  /* 0x0000005d6c6d7221 */ /* 0x002fc80000010000 */
[----:B------:R-:W-:Y:S01]  /*2d60*/  FADD.FTZ R108, R109, R94 ;  /* 0x0000005e6d6c7221 */ /* 0x000fe20000010000 */
[----:B------:R-:W1:Y:S03]  /*2d70*/  MUFU.EX2 R99, R99 ;  /* 0x0000006300637308 */ /* 0x000e660000000800 */
[----:B0-----:R-:W-:Y:S01]  /*2d80*/  FADD.FTZ R109, R108, R95 ;  /* 0x0000005f6c6d7221 */ /* 0x001fe20000010000 */
[----:B------:R-:W-:-:S03]  /*2d90*/  FMUL.FTZ R110, R110, 1.4426950216293334961 ;  /* 0x3fb8aa3b6e6e7820 */ /* 0x000fc60000410000 */
[----:B------:R-:W-:Y:S01]  /*2da0*/  FADD.FTZ R108, R109, R96 ;  /* 0x000000606d6c7221 */ /* 0x000fe20000010000 */
[----:B------:R-:W0:Y:S01]  /*2db0*/  MUFU.EX2 R102, R117 ;  /* 0x0000007500667308 */ /* 0x000e220000000800 */
[----:B------:R-:W-:Y:S02]  /*2dc0*/  FMUL.FTZ R107, R111, 1.4426950216293334961 ;  /* 0x3fb8aa3b6f6b7820 */ /* 0x000fe40000410000 */
[----:B--2---:R-:W-:-:S05]  /*2dd0*/  FADD.FTZ R109, R108, R97 ;  /* 0x000000616c6d7221 */ /* 0x004fca0000010000 */
[----:B------:R-:W2:Y:S01]  /*2de0*/  MUFU.EX2 R104, R110 ;  /* 0x0000006e00687308 */ /* 0x000ea20000000800 */
[----:B------:R-:W-:Y:S01]  /*2df0*/  FADD.FTZ R108, R109, R98 ;  /* 0x000000626d6c7221 */ /* 0x000fe20000010000 */
[----:B------:R-:W-:-:S06]  /*2e00*/  FMUL.FTZ R103, R103, 1.4426950216293334961 ;  /* 0x3fb8aa3b67677820 */ /* 0x000fcc0000410000 */
[----:B------:R-:W3:Y:S01]  /*2e10*/  MUFU.EX2 R106, R118 ;  /* 0x00000076006a7308 */ /* 0x000ee20000000800 */
[----:B-1----:R-:W-:Y:S01]  /*2e20*/  FADD.FTZ R109, R108, R99 ;  /* 0x000000636c6d7221 */ /* 0x002fe20000010000 */
[----:B------:R-:W-:-:S06]  /*2e30*/  FMUL.FTZ R101, R101, 1.4426950216293334961 ;  /* 0x3fb8aa3b65657820 */ /* 0x000fcc0000410000 */
[----:B------:R-:W1:Y:S01]  /*2e40*/  MUFU.EX2 R107, R107 ;  /* 0x0000006b006b7308 */ /* 0x000e620000000800 */
[----:B0-----:R-:W-:Y:S01]  /*2e50*/  FADD.FTZ R109, R109, R102 ;  /* 0x000000666d6d7221 */ /* 0x001fe20000010000 */
[----:B------:R-:W-:-:S06]  /*2e60*/  FMUL.FTZ R90, R90, 1.4426950216293334961 ;  /* 0x3fb8aa3b5a5a7820 */ /* 0x000fcc0000410000 */
[----:B------:R-:W0:Y:S01]  /*2e70*/  MUFU.EX2 R103, R103 ;  /* 0x0000006700677308 */ /* 0x000e220000000800 */
[----:B--2---:R-:W-:Y:S01]  /*2e80*/  FADD.FTZ R109, R109, R104 ;  /* 0x000000686d6d7221 */ /* 0x004fe20000010000 */
[----:B------:R-:W-:-:S06]  /*2e90*/  FMUL.FTZ R100, R100, 1.4426950216293334961 ;  /* 0x3fb8aa3b64647820 */ /* 0x000fcc0000410000 */
[----:B------:R-:W2:Y:S01]  /*2ea0*/  MUFU.EX2 R101, R101 ;  /* 0x0000006500657308 */ /* 0x000ea20000000800 */
[----:B---3--:R-:W-:Y:S01]  /*2eb0*/  FADD.FTZ R110, R109, R106 ;  /* 0x0000006a6d6e7221 */ /* 0x008fe20000010000 */
        /* <DEDUP_REMOVED lines=21> */
[----:B------:R-:W-:Y:S01]  /*3010*/  FMUL.FTZ R84, R84, 1.4426950216293334961 ;  /* 0x3fb8aa3b54547820 */ /* 0x000fe20000410000 */
[----:B------:R-:W-:-:S05]  /*3020*/  FMUL.FTZ R109, R3, 1.4426950216293334961 ;  /* 0x3fb8aa3b036d7820 */ /* 0x000fca0000410000 */
[----:B------:R-:W2:Y:S01]  /*3030*/  MUFU.EX2 R82, R82 ;  /* 0x0000005200527308 */ /* 0x000ea20000000800 */
[----:B---3--:R-:W-:Y:S01]  /*3040*/  FADD.FTZ R3, R110, R79 ;  /* 0x0000004f6e037221 */ /* 0x008fe20000010000 */
[----:B------:R-:W-:-:S06]  /*3050*/  FMUL.FTZ R110, R115, 1.4426950216293334961 ;  /* 0x3fb8aa3b736e7820 */ /* 0x000fcc0000410000 */
[----:B------:R-:W3:Y:S01]  /*3060*/  MUFU.EX2 R83, R83 ;  /* 0x0000005300537308 */ /* 0x000ee20000000800 */
[----:B-1----:R-:W-:Y:S01]  /*3070*/  FADD.FTZ R3, R3, R80 ;  /* 0x0000005003037221 */ /* 0x002fe20000010000 */
[----:B------:R-:W-:-:S06]  /*3080*/  FMUL.FTZ R111, R116, 1.4426950216293334961 ;  /* 0x3fb8aa3b746f7820 */ /* 0x000fcc0000410000 */
[----:B------:R-:W1:Y:S01]  /*3090*/  MUFU.EX2 R84, R84 ;  /* 0x0000005400547308 */ /* 0x000e620000000800 */
[----:B0-----:R-:W-:-:S07]  /*30a0*/  FADD.FTZ R3, R3, R108 ;  /* 0x0000006c03037221 */ /* 0x001fce0000010000 */
[----:B------:R-:W0:Y:S01]  /*30b0*/  MUFU.EX2 R109, R109 ;  /* 0x0000006d006d7308 */ /* 0x000e220000000800 */
[----:B--2---:R-:W-:-:S07]  /*30c0*/  FADD.FTZ R114, R3, R82 ;  /* 0x0000005203727221 */ /* 0x004fce0000010000 */
[----:B------:R-:W2:Y:S01]  /*30d0*/  MUFU.EX2 R110, R110 ;  /* 0x0000006e006e7308 */ /* 0x000ea20000000800 */
[----:B---3--:R-:W-:-:S07]  /*30e0*/  FADD.FTZ R3, R114, R83 ;  /* 0x0000005372037221 */ /* 0x008fce0000010000 */
[----:B------:R-:W3:Y:S01]  /*30f0*/  MUFU.EX2 R111, R111 ;  /* 0x0000006f006f7308 */ /* 0x000ee20000000800 */
[----:B-1----:R-:W-:-:S04]  /*3100*/  FADD.FTZ R114, R3, R84 ;  /* 0x0000005403727221 */ /* 0x002fc80000010000 */
[----:B0-----:R-:W-:-:S04]  /*3110*/  FADD.FTZ R3, R114, R109 ;  /* 0x0000006d72037221 */ /* 0x001fc80000010000 */
[----:B--2---:R-:W-:-:S04]  /*3120*/  FADD.FTZ R114, R3, R110 ;  /* 0x0000006e03727221 */ /* 0x004fc80000010000 */
[----:B---3--:R-:W-:-:S05]  /*3130*/  FADD.FTZ R3, R114, R111 ;  /* 0x0000006f72037221 */ /* 0x008fca0000010000 */
        /* <DEDUP_REMOVED lines=14> */
[----:B------:R-:W-:Y:S01]  /*3220*/  IMAD.MOV.U32 R115, RZ, RZ, 0x7fc00000 ;  /* 0x7fc00000ff737424 */ /* 0x000fe200078e00ff */
[----:B------:R-:W-:-:S11]  /*3230*/  ISETP.GE.AND P6, PT, R113, UR8, PT ;  /* 0x0000000871007c0c */ /* 0x000fd6000bfc6270 */
[----:B------:R-:W0:Y:S02]  /*3240*/  @P5 MUFU.RCP R3, R114 ;  /* 0x0000007200035308 */ /* 0x000e240000001000 */
[----:B0-----:R-:W-:Y:S02]  /*3250*/  @P5 FMUL.FTZ R115, R2, R3 ;  /* 0x0000000302735220 */ /* 0x001fe40000410000 */
[----:B------:R-:W0:Y:S02]  /*3260*/  LDC.64 R2, c[0x0][0x380] ;  /* 0x0000e000ff027b82 */ /* 0x000e240000000a00 */
[----:B0-----:R-:W-:-:S05]  /*3270*/  IMAD.WIDE R2, R77, 0x4, R2 ;  /* 0x000000044d027825 */ /* 0x001fca00078e0202 */
[----:B------:R0:W-:Y:S01]  /*3280*/  STG.E desc[UR4][R2.64], R115 ;  /* 0x0000007302007986 */ /* 0x0001e2000c101904 */
[----:B------:R-:W-:Y:S05]  /*3290*/  @P6 EXIT ;  /* 0x000000000000694d */ /* 0x000fea0003800000 */
[----:B------:R-:W1:Y:S01]  /*32a0*/  @P5 MUFU.RCP R113, R114 ;  /* 0x0000007200715308 */ /* 0x000e620000001000 */
[----:B------:R-:W-:Y:S02]  /*32b0*/  ISETP.GE.AND P6, PT, R112, UR8, PT ;  /* 0x0000000870007c0c */ /* 0x000fe4000bfc6270 */
[----:B------:R-:W-:Y:S01]  /*32c0*/  MOV R77, 0x7fc00000 ;  /* 0x7fc00000004d7802 */ /* 0x000fe20000000f00 */
[----:B-1----:R-:W-:-:S05]  /*32d0*/  @P5 FMUL.FTZ R77, R76, R113 ;  /* 0x000000714c4d5220 */ /* 0x002fca0000410000 */
[----:B------:R1:W-:Y:S05]  /*32e0*/  STG.E desc[UR4][R2.64+0x80], R77 ;  /* 0x0000804d02007986 */ /* 0x0003ea000c101904 */
[----:B------:R-:W-:Y:S05]  /*32f0*/  @P6 EXIT ;  /* 0x000000000000694d */ /* 0x000fea0003800000 */
[----:B------:R-:W2:Y:S01]  /*3300*/  @P5 MUFU.RCP R76, R114 ;  /* 0x00000072004c5308 */ /* 0x000ea20000001000 */
[----:B------:R-:W-:Y:S01]  /*3310*/  ISETP.GE.AND P6, PT, R44, UR8, PT ;  /* 0x000000082c007c0c */ /* 0x000fe2000bfc6270 */
[----:B-1----:R-:W-:Y:S02]  /*3320*/  IMAD.MOV.U32 R77, RZ, RZ, 0x7fc00000 ;  /* 0x7fc00000ff4d7424 */ /* 0x002fe400078e00ff */
[----:B--2---:R-:W-:-:S05]  /*3330*/  @P5 FMUL.FTZ R77, R75, R76 ;  /* 0x0000004c4b4d5220 */ /* 0x004fca0000410000 */
[----:B------:R1:W-:Y:S05]  /*3340*/  STG.E desc[UR4][R2.64+0x100], R77 ;  /* 0x0001004d02007986 */ /* 0x0003ea000c101904 */
[----:B------:R-:W-:Y:S05]  /*3350*/  @P6 EXIT ;  /* 0x000000000000694d */ /* 0x000fea0003800000 */
[----:B-1----:R-:W1:Y:S01]  /*3360*/  @P5 MUFU.RCP R77, R114 ;  /* 0x00000072004d5308 */ /* 0x002e620000001000 */
        /* <DEDUP_REMOVED lines=19> */
[----:B------:R-:W-:Y:S02]  /*34a0*/  IMAD.MOV.U32 R27, RZ, RZ, 0x7fc00000 ;  /* 0x7fc00000ff1b7424 */ /* 0x000fe400078e00ff */
[----:B--2---:R-:W-:-:S05]  /*34b0*/  @P5 FMUL.FTZ R27, R71, R26 ;  /* 0x0000001a471b5220 */ /* 0x004fca0000410000 */
[----:B------:R2:W-:Y:S05]  /*34c0*/  STG.E desc[UR4][R2.64+0x300], R27 ;  /* 0x0003001b02007986 */ /* 0x0005ea000c101904 */
[----:B------:R-:W-:Y:S05]  /*34d0*/  @P6 EXIT ;  /* 0x000000000000694d */ /* 0x000fea0003800000 */
[----:B------:R-:W3:Y:S01]  /*34e0*/  @P5 MUFU.RCP R43, R114 ;  /* 0x00000072002b5308 */ /* 0x000ee20000001000 */
[----:B------:R-:W-:Y:S02]  /*34f0*/  ISETP.GE.AND P6, PT, R28, UR8, PT ;  /* 0x000000081c007c0c */ /* 0x000fe4000bfc6270 */
[----:B--2---:R-:W-:Y:S01]  /*3500*/  MOV R27, 0x7fc00000 ;  /* 0x7fc00000001b7802 */ /* 0x004fe20000000f00 */
[----:B---3--:R-:W-:-:S05]  /*3510*/  @P5 FMUL.FTZ R27, R70, R43 ;  /* 0x0000002b461b5220 */ /* 0x008fca0000410000 */
[----:B------:R2:W-:Y:S05]  /*3520*/  STG.E desc[UR4][R2.64+0x380], R27 ;  /* 0x0003801b02007986 */ /* 0x0005ea000c101904 */
[----:B------:R-:W-:Y:S05]  /*3530*/  @P6 EXIT ;  /* 0x000000000000694d */ /* 0x000fea0003800000 */
[----:B------:R-:W3:Y:S01]  /*3540*/  @P5 MUFU.RCP R26, R114 ;  /* 0x00000072001a5308 */ /* 0x000ee20000001000 */
[----:B------:R-:W-:Y:S01]  /*3550*/  ISETP.GE.AND P6, PT, R36, UR8, PT ;  /* 0x0000000824007c0c */ /* 0x000fe2000bfc6270 */
[----:B--2---:R-:W-:Y:S02]  /*3560*/  IMAD.MOV.U32 R27, RZ, RZ, 0x7fc00000 ;  /* 0x7fc00000ff1b7424 */ /* 0x004fe400078e00ff */
[----:B---3--:R-:W-:-:S05]  /*3570*/  @P5 FMUL.FTZ R27, R69, R26 ;  /* 0x0000001a451b5220 */ /* 0x008fca0000410000 */
        /* <DEDUP_REMOVED lines=86> */
[----:B--2---:R-:W2:Y:S01]  /*3ae0*/  @P5 MUFU.RCP R27, R114 ;  /* 0x00000072001b5308 */ /* 0x004ea20000001000 */
[----:B------:R-:W-:Y:S02]  /*3af0*/  ISETP.GE.AND P6, PT, R38, UR8, PT ;  /* 0x0000000826007c0c */ /* 0x000fe4000bfc6270 */
[----:B------:R-:W-:Y:S01]  /*3b00*/  MOV R25, 0x7fc00000 ;  /* 0x7fc0000000197802 */ /* 0x000fe20000000f00 */
[----:B--2---:R-:W-:-:S05]  /*3b10*/  @P5 FMUL.FTZ R25, R54, R27 ;  /* 0x0000001b36195220 */ /* 0x004fca0000410000 */
        /* <DEDUP_REMOVED lines=9> */
[----:B--2---:R-:W-:Y:S01]  /*3bb0*/  MOV R25, 0x7fc00000 ;  /* 0x7fc0000000197802 */ /* 0x004fe20000000f00 */
[----:B---3--:R-:W-:-:S05]  /*3bc0*/  @P5 FMUL.FTZ R25, R52, R27 ;  /* 0x0000001b34195220 */ /* 0x008fca0000410000 */
[----:B------:R2:W-:Y:S01]  /*3bd0*/  STG.E desc[UR4][R2.64+0xc80], R25 ;  /* 0x000c801902007986 */ /* 0x0005e2000c101904 */
[----:B------:R-:W-:Y:S05]  /*3be0*/  @P0 EXIT ;  /* 0x000000000000094d */ /* 0x000fea0003800000 */
[----:B------:R-:W3:Y:S01]  /*3bf0*/  @P5 MUFU.RCP R24, R114 ;  /* 0x0000007200185308 */ /* 0x000ee20000001000 */
[----:B--2---:R-:W-:Y:S02]  /*3c00*/  IMAD.MOV.U32 R25, RZ, RZ, 0x7fc00000 ;  /* 0x7fc00000ff197424 */ /* 0x004fe400078e00ff */
[----:B---3--:R-:W-:-:S05]  /*3c10*/  @P5 FMUL.FTZ R25, R51, R24 ;  /* 0x0000001833195220 */ /* 0x008fca0000410000 */
[----:B------:R2:W-:Y:S01]  /*3c20*/  STG.E desc[UR4][R2.64+0xd00], R25 ;  /* 0x000d001902007986 */ /* 0x0005e2000c101904 */
        /* <DEDUP_REMOVED lines=16> */
[----:B------:R-:W3:Y:S01]  /*3d30*/  S2R R26, SR_TID.X ;  /* 0x00000000001a7919 */ /* 0x000ee20000002100 */
[----:B------:R-:W4:Y:S01]  /*3d40*/  @P5 MUFU.RCP R24, R114 ;  /* 0x0000007200185308 */ /* 0x000f220000001000 */
[----:B--2---:R-:W-:Y:S02]  /*3d50*/  IMAD.MOV.U32 R25, RZ, RZ, 0x7fc00000 ;  /* 0x7fc00000ff197424 */ /* 0x004fe400078e00ff */
[----:B----4-:R-:W-:-:S05]  /*3d60*/  @P5 FMUL.FTZ R25, R47, R24 ;  /* 0x000000182f195220 */ /* 0x010fca0000410000 */
[----:B------:R2:W-:Y:S01]  /*3d70*/  STG.E desc[UR4][R2.64+0xf00], R25 ;  /* 0x000f001902007986 */ /* 0x0005e2000c101904 */
[----:B---3--:R-:W-:-:S04]  /*3d80*/  IADD3 R27, PT, PT, R26, 0x3e0, RZ ;  /* 0x000003e01a1b7810 */ /* 0x008fc80007ffe0ff */
[----:B------:R-:W-:-:S13]  /*3d90*/  ISETP.GE.AND P0, PT, R27, UR8, PT ;  /* 0x000000081b007c0c */ /* 0x000fda000bf06270 */
[----:B--2---:R-:W-:Y:S05]  /*3da0*/  @P0 EXIT ;  /* 0x000000000000094d */ /* 0x004fea0003800000 */
[----:B------:R-:W2:Y:S01]  /*3db0*/  @P5 MUFU.RCP R24, R114 ;  /* 0x0000007200185308 */ /* 0x000ea20000001000 */
[----:B------:R-:W-:Y:S01]  /*3dc0*/  IADD3 R27, PT, PT, R26, 0x400, RZ ;  /* 0x000004001a1b7810 */ /* 0x000fe20007ffe0ff */
[----:B------:R-:W-:-:S03]  /*3dd0*/  IMAD.MOV.U32 R25, RZ, RZ, 0x7fc00000 ;  /* 0x7fc00000ff197424 */ /* 0x000fc600078e00ff */
[----:B------:R-:W-:Y:S01]  /*3de0*/  ISETP.GE.AND P0, PT, R27, UR8, PT ;  /* 0x000000081b007c0c */ /* 0x000fe2000bf06270 */
[----:B--2---:R-:W-:-:S05]  /*3df0*/  @P5 FMUL.FTZ R25, R105, R24 ;  /* 0x0000001869195220 */ /* 0x004fca0000410000 */
[----:B------:R2:W-:Y:S07]  /*3e00*/  STG.E desc[UR4][R2.64+0xf80], R25 ;  /* 0x000f801902007986 */ /* 0x0005ee000c101904 */
[----:B------:R-:W-:Y:S05]  /*3e10*/  @P0 EXIT ;  /* 0x000000000000094d */ /* 0x000fea0003800000 */
[----:B------:R-:W3:Y:S01]  /*3e20*/  @P5 MUFU.RCP R24, R114 ;  /* 0x0000007200185308 */ /* 0x000ee20000001000 */
[----:B------:R-:W-:Y:S01]  /*3e30*/  IADD3 R27, PT, PT, R26, 0x420, RZ ;  /* 0x000004201a1b7810 */ /* 0x000fe20007ffe0ff */
[----:B--2---:R-:W-:-:S03]  /*3e40*/  IMAD.MOV.U32 R25, RZ, RZ, 0x7fc00000 ;  /* 0x7fc00000ff197424 */ /* 0x004fc600078e00ff */
[----:B------:R-:W-:Y:S01]  /*3e50*/  ISETP.GE.AND P0, PT, R27, UR8, PT ;  /* 0x000000081b007c0c */ /* 0x000fe2000bf06270 */
[----:B---3--:R-:W-:-:S05]  /*3e60*/  @P5 FMUL.FTZ R25, R87, R24 ;  /* 0x0000001857195220 */ /* 0x008fca0000410000 */
        /* <DEDUP_REMOVED lines=59> */
[----:B------:R-:W-:Y:S01]  /*4220*/  VIADD R26, R26, 0x540 ;  /* 0x000005401a1a7836 */ /* 0x000fe20000000000 */
[----:B--2---:R-:W-:-:S04]  /*4230*/  MOV R25, 0x7fc00000 ;  /* 0x7fc0000000197802 */ /* 0x004fc80000000f00 */
[----:B------:R-:W-:Y:S01]  /*4240*/  ISETP.GE.AND P0, PT, R26, UR8, PT ;  /* 0x000000081a007c0c */ /* 0x000fe2000bf06270 */
[----:B---3--:R-:W-:-:S05]  /*4250*/  @P5 FMUL.FTZ R25, R96, R27 ;  /* 0x0000001b60195220 */ /* 0x008fca0000410000 */
[----:B------:R2:W-:Y:S07]  /*4260*/  STG.E desc[UR4][R2.64+0x1480], R25 ;  /* 0x0014801902007986 */ /* 0x0005ee000c101904 */
        /* <DEDUP_REMOVED lines=15> */
[----:B------:R-:W-:Y:S02]  /*4360*/  IMAD.MOV.U32 R21, RZ, RZ, 0x7fc00000 ;  /* 0x7fc00000ff157424 */ /* 0x000fe400078e00ff */
[----:B---3--:R-:W-:-:S05]  /*4370*/  @P5 FMUL.FTZ R21, R99, R20 ;  /* 0x0000001463155220 */ /* 0x008fca0000410000 */
[----:B------:R3:W-:Y:S05]  /*4380*/  STG.E desc[UR4][R2.64+0x1600], R21 ;  /* 0x0016001502007986 */ /* 0x0007ea000c101904 */
[----:B------:R-:W-:Y:S05]  /*4390*/  @P0 EXIT ;  /* 0x000000000000094d */ /* 0x000fea0003800000 */
[----:B--2---:R-:W2:Y:S01]  /*43a0*/  @P5 MUFU.RCP R25, R114 ;  /* 0x0000007200195308 */ /* 0x004ea20000001000 */
[----:B------:R-:W-:Y:S02]  /*43b0*/  ISETP.GE.AND P0, PT, R23, UR8, PT ;  /* 0x0000000817007c0c */ /* 0x000fe4000bf06270 */
[----:B---3--:R-:W-:Y:S01]  /*43c0*/  MOV R21, 0x7fc00000 ;  /* 0x7fc0000000157802 */ /* 0x008fe20000000f00 */
        /* <DEDUP_REMOVED lines=23> */
[----:B------:R-:W-:Y:S01]  /*4540*/  MOV R17, 0x7fc00000 ;  /* 0x7fc0000000117802 */ /* 0x000fe20000000f00 */
[----:B---3--:R-:W-:-:S05]  /*4550*/  @P5 FMUL.FTZ R17, R103, R18 ;  /* 0x0000001267115220 */ /* 0x008fca0000410000 */
[----:B------:R3:W-:Y:S05]  /*4560*/  STG.E desc[UR4][R2.64+0x1880], R17 ;  /* 0x0018801102007986 */ /* 0x0007ea000c101904 */
[----:B------:R-:W-:Y:S05]  /*4570*/  @P0 EXIT ;  /* 0x000000000000094d */ /* 0x000fea0003800000 */
[----:B------:R-:W4:Y:S01]  /*4580*/  @P5 MUFU.RCP R16, R114 ;  /* 0x0000007200105308 */ /* 0x000f220000001000 */
[----:B------:R-:W-:Y:S01]  /*4590*/  ISETP.GE.AND P0, PT, R15, UR8, PT ;  /* 0x000000080f007c0c */ /* 0x000fe2000bf06270 */
[----:B---3--:R-:W-:Y:S02]  /*45a0*/  IMAD.MOV.U32 R17, RZ, RZ, 0x7fc00000 ;  /* 0x7fc00000ff117424 */ /* 0x008fe400078e00ff */
[----:B----4-:R-:W-:-:S05]  /*45b0*/  @P5 FMUL.FTZ R17, R101, R16 ;  /* 0x0000001065115220 */ /* 0x010fca0000410000 */
[----:B------:R3:W-:Y:S05]  /*45c0*/  STG.E desc[UR4][R2.64+0x1900], R17 ;  /* 0x0019001102007986 */ /* 0x0007ea000c101904 */
[----:B------:R-:W-:Y:S05]  /*45d0*/  @P0 EXIT ;  /* 0x000000000000094d */ /* 0x000fea0003800000 */
[----:B---3--:R-:W3:Y:S01]  /*45e0*/  @P5 MUFU.RCP R17, R114 ;  /* 0x0000007200115308 */ /* 0x008ee20000001000 */
        /* <DEDUP_REMOVED lines=23> */
[----:B------:R-:W4:Y:S01]  /*4760*/  @P5 MUFU.RCP R12, R114 ;  /* 0x00000072000c5308 */ /* 0x000f220000001000 */
[----:B------:R-:W-:Y:S02]  /*4770*/  ISETP.GE.AND P0, PT, R10, UR8, PT ;  /* 0x000000080a007c0c */ /* 0x000fe4000bf06270 */
[----:B------:R-:W-:Y:S01]  /*4780*/  MOV R11, 0x7fc00000 ;  /* 0x7fc00000000b7802 */ /* 0x000fe20000000f00 */
[----:B----4-:R-:W-:-:S05]  /*4790*/  @P5 FMUL.FTZ R11, R79, R12 ;  /* 0x0000000c4f0b5220 */ /* 0x010fca0000410000 */
[----:B------:R4:W-:Y:S05]  /*47a0*/  STG.E desc[UR4][R2.64+0x1b80], R11 ;  /* 0x001b800b02007986 */ /* 0x0009ea000c101904 */
[----:B------:R-:W-:Y:S05]  /*47b0*/  @P0 EXIT ;  /* 0x000000000000094d */ /* 0x000fea0003800000 */
[----:B---3--:R-:W3:Y:S01]  /*47c0*/  @P5 MUFU.RCP R13, R114 ;  /* 0x00000072000d5308 */ /* 0x008ee20000001000 */
[----:B------:R-:W-:Y:S01]  /*47d0*/  ISETP.GE.AND P0, PT, R9, UR8, PT ;  /* 0x0000000809007c0c */ /* 0x000fe2000bf06270 */
[----:B----4-:R-:W-:Y:S02]  /*47e0*/  IMAD.MOV.U32 R11, RZ, RZ, 0x7fc00000 ;  /* 0x7fc00000ff0b7424 */ /* 0x010fe400078e00ff */
[----:B---3--:R-:W-:-:S05]  /*47f0*/  @P5 FMUL.FTZ R11, R80, R13 ;  /* 0x0000000d500b5220 */ /* 0x008fca0000410000 */
        /* <DEDUP_REMOVED lines=39> */
[----:B---3--:R-:W-:Y:S01]  /*4a70*/  MOV R5, 0x7fc00000 ;  /* 0x7fc0000000057802 */ /* 0x008fe20000000f00 */
[----:B----4-:R-:W-:-:S05]  /*4a80*/  @P5 FMUL.FTZ R5, R111, R114 ;  /* 0x000000726f055220 */ /* 0x010fca0000410000 */
[----:B------:R-:W-:Y:S01]  /*4a90*/  STG.E desc[UR4][R2.64+0x1f80], R5 ;  /* 0x001f800502007986 */ /* 0x000fe2000c101904 */
[----:B------:R-:W-:Y:S05]  /*4aa0*/  EXIT ;  /* 0x000000000000794d */ /* 0x000fea0003800000 */
.L_x_3953:
        /* <DEDUP_REMOVED lines=13> */
.L_x_11299:


//--------------------- .text._ZN43_GLOBAL__N__9ae7fba5_10_SoftMax_cu_9f978f6320softmax_warp_forwardIN3c108BFloat16EffLi10ELb0ELb0EEEvPT0_PKT_iiiPKbib --------------------------
	.section	.text._ZN43_GLOBAL__N__9ae7fba5_10_SoftMax_cu_9f978f6320softmax_warp_forwardIN3c108BFloat16EffLi10ELb0ELb0EEEvPT0_PKT_iiiPKbib,"ax",@progbits
	.align	128
.text._ZN43_GLOBAL__N__9ae7fba5_10_SoftMax_cu_9f978f6320softmax_warp_forwardIN3c108BFloat16EffLi10ELb0ELb0EEEvPT0_PKT_iiiPKbib:
        .type           _ZN43_GLOBAL__N__9ae7fba5_10_SoftMax_cu_9f978f6320softmax_warp_forwardIN3c108BFloat16EffLi10ELb0ELb0EEEvPT0_PKT_iiiPKbib,@function
        .size           _ZN43_GLOBAL__N__9ae7fba5_10_SoftMax_cu_9f978f6320softmax_warp_forwardIN3c108BFloat16EffLi10ELb0ELb0EEEvPT0_PKT_iiiPKbib,(.L_x_11300 - _ZN43_GLOBAL__N__9ae7fba5_10_SoftMax_cu_9f978f6320softmax_warp_forwardIN3c108BFloat16EffLi10ELb0ELb0EEEvPT0_PKT_iiiPKbib)
        .other          _ZN43_GLOBAL__N__9ae7fba5_10_SoftMax_cu_9f978f6320softmax_warp_forwardIN3c108BFloat16EffLi10ELb0ELb0EEEvPT0_PKT_iiiPKbib,@"STO_CUDA_ENTRY STV_DEFAULT"
_ZN43_GLOBAL__N__9ae7fba5_10_SoftMax_cu_9f978f6320softmax_warp_forwardIN3c108BFloat16EffLi10ELb0ELb0EEEvPT0_PKT_iiiPKbib:
        /* <DEDUP_REMOVED lines=21> */
[----:B------:R-:W-:Y:S01]  /*0150*/  VIADD R14, R40, 0x80 ;  /* 0x00000080280e7836 */ /* 0x000fe20000000000 */
[----:B------:R-:W-:Y:S02]  /*0160*/  ISETP.LT.OR P1, PT, R5, 0x1, P1 ;  /* 0x000000010500780c */ /* 0x000fe40000f21670 */
[----:B------:R-:W-:-:S02]  /*0170*/  P2R R0, PR, RZ, 0x1 ;  /* 0x00000001ff007803 */ /* 0x000fc40000000000 */
[----:B------:R-:W-:-:S05]  /*0180*/  ISETP.LT.OR P0, PT, R5, 0x1, P0 ;  /* 0x000000010500780c */ /* 0x000fca0000701670 */
[----:B0-----:R-:W2:Y:S01]  /*0190*/  @!P2 LDG.E.U16 R0, desc[UR4][R2.64+0x40] ;  /* 0x000040040200a981 */ /* 0x001ea2000c1e1500 */
[----:B------:R-:W-:Y:S01]  /*01a0*/  IMAD.MOV.U32 R33, RZ, RZ, -0x800000 ;  /* 0xff800000ff217424 */ /* 0x000fe200078e00ff */
[----:B------:R-:W-:Y:S02]  /*01b0*/  IADD3 R13, PT, PT, R40, 0x60, RZ ;  /* 0x00000060280d7810 */ /* 0x000fe40007ffe0ff */
[----:B------:R-:W-:Y:S01]  /*01c0*/  MOV R35, 0xff800000 ;  /* 0xff80000000237802 */ /* 0x000fe20000000f00 */
[----:B------:R-:W3:Y:S04]  /*01d0*/  @!P1 LDG.E.U16 R6, desc[UR4][R2.64] ;  /* 0x0000000402069981 */ /* 0x000ee8000c1e1500 */
[----:B------:R-:W4:Y:S01]  /*01e0*/  @!P0 LDG.E.U16 R4, desc[UR4][R2.64+0x80] ;  /* 0x0000800402048981 */ /* 0x000f22000c1e1500 */
[----:B------:R-:W-:Y:S01]  /*01f0*/  ISETP.GE.AND P3, PT, R13, UR8, PT ;  /* 0x000000080d007c0c */ /* 0x000fe2000bf66270 */
[----:B--2---:R-:W-:Y:S01]  /*0200*/  @!P2 IMAD.U32 R33, R0, 0x10000, RZ ;  /* 0x000100000021a824 */ /* 0x004fe200078e00ff */
[----:B------:R-:W-:Y:S01]  /*0210*/  ISETP.GE.AND P2, PT, R14, UR8, PT ;  /* 0x000000080e007c0c */ /* 0x000fe2000bf46270 */
[----:B----4-:R-:W-:-:S03]  /*0220*/  @!P0 IMAD.U32 R35, R4, 0x10000, RZ ;  /* 0x0001000004238824 */ /* 0x010fc600078e00ff */
[----:B------:R-:W-:Y:S02]  /*0230*/  ISETP.LT.OR P0, PT, R5, 0x1, P2 ;  /* 0x000000010500780c */ /* 0x000fe40001701670 */
[----:B------:R-:W-:Y:S02]  /*0240*/  P2R R0, PR, RZ, 0x8 ;  /* 0x00000008ff007803 */ /* 0x000fe40000000000 */
[----:B------:R-:W-:-:S09]  /*0250*/  P2R R0, PR, RZ, 0x4 ;  /* 0x00000004ff007803 */ /* 0x000fd20000000000 */
[----:B------:R-:W2:Y:S01]  /*0260*/  @!P0 LDG.E.U16 R0, desc[UR4][R2.64+0x100] ;  /* 0x0001000402008981 */ /* 0x000ea2000c1e1500 */
[----:B------:R-:W-:Y:S01]  /*0270*/  IADD3 R15, PT, PT, R40, 0xa0, RZ ;  /* 0x000000a0280f7810 */ /* 0x000fe20007ffe0ff */
[----:B------:R-:W-:Y:S01]  /*0280*/  IMAD.MOV.U32 R36, RZ, RZ, -0x800000 ;  /* 0xff800000ff247424 */ /* 0x000fe200078e00ff */
[----:B---3--:R-:W-:Y:S02]  /*0290*/  @!P1 SHF.L.U32 R36, R6, 0x10, RZ ;  /* 0x0000001006249819 */ /* 0x008fe400000006ff */
[----:B------:R-:W-:Y:S02]  /*02a0*/  ISETP.LT.OR P1, PT, R5, 0x1, P3 ;  /* 0x000000010500780c */ /* 0x000fe40001f21670 */
[----:B------:R-:W-:Y:S01]  /*02b0*/  ISETP.GE.AND P2, PT, R15, UR8, PT ;  /* 0x000000080f007c0c */ /* 0x000fe2000bf46270 */
[----:B------:R-:W-:-:S10]  /*02c0*/  IMAD.MOV.U32 R34, RZ, RZ, -0x800000 ;  /* 0xff800000ff227424 */ /* 0x000fd400078e00ff */
[----:B------:R-:W3:Y:S01]  /*02d0*/  @!P1 LDG.E.U16 R4, desc[UR4][R2.64+0xc0] ;  /* 0x0000c00402049981 */ /* 0x000ee2000c1e1500 */
[----:B--2---:R-:W-:Y:S02]  /*02e0*/  @!P0 SHF.L.U32 R34, R0, 0x10, RZ ;  /* 0x0000001000228819 */ /* 0x004fe400000006ff */
[----:B------:R-:W-:Y:S02]  /*02f0*/  ISETP.LT.OR P0, PT, R5, 0x1, P2 ;  /* 0x000000010500780c */ /* 0x000fe40001701670 */
[----:B------:R-:W-:-:S11]  /*0300*/  P2R R0, PR, RZ, 0x4 ;  /* 0x00000004ff007803 */ /* 0x000fd60000000000 */
[----:B------:R-:W2:Y:S01]  /*0310*/  @!P0 LDG.E.U16 R0, desc[UR4][R2.64+0x140] ;  /* 0x0001400402008981 */ /* 0x000ea2000c1e1500 */
[----:B------:R-:W-:Y:S02]  /*0320*/  VIADD R16, R40, 0xc0 ;  /* 0x000000c028107836 */ /* 0x000fe40000000000 */
[----:B------:R-:W-:Y:S02]  /*0330*/  IMAD.MOV.U32 R47, RZ, RZ, -0x800000 ;  /* 0xff800000ff2f7424 */ /* 0x000fe400078e00ff */
[----:B---3--:R-:W-:Y:S01]  /*0340*/  @!P1 IMAD.U32 R47, R4, 0x10000, RZ ;  /* 0x00010000042f9824 */ /* 0x008fe200078e00ff */
[----:B------:R-:W-:Y:S01]  /*0350*/  ISETP.GE.AND P1, PT, R16, UR8, PT ;  /* 0x0000000810007c0c */ /* 0x000fe2000bf26270 */
[----:B------:R-:W-:Y:S01]  /*0360*/  IMAD.MOV.U32 R31, RZ, RZ, -0x800000 ;  /* 0xff800000ff1f7424 */ /* 0x000fe200078e00ff */
[----:B--2---:R-:W-:Y:S02]  /*0370*/  @!P0 SHF.L.U32 R31, R0, 0x10, RZ ;  /* 0x00000010001f8819 */ /* 0x004fe400000006ff */
[----:B------:R-:W-:-:S02]  /*0380*/  ISETP.LT.OR P0, PT, R5, 0x1, P1 ;  /* 0x000000010500780c */ /* 0x000fc40000f01670 */
[----:B------:R-:W-:-:S11]  /*0390*/  P2R R0, PR, RZ, 0x2 ;  /* 0x00000002ff007803 */ /* 0x000fd60000000000 */
[----:B------:R-:W2:Y:S01]  /*03a0*/  @!P0 LDG.E.U16 R0, desc[UR4][R2.64+0x180] ;  /* 0x0001800402008981 */ /* 0x000ea2000c1e1500 */
[----:B------:R-:W-:Y:S01]  /*03b0*/  IADD3 R17, PT, PT, R40, 0xe0, RZ ;  /* 0x000000e028117810 */ /* 0x000fe20007ffe0ff */
[----:B------:R-:W-:-:S03]  /*03c0*/  IMAD.MOV.U32 R32, RZ, RZ, -0x800000 ;  /* 0xff800000ff207424 */ /* 0x000fc600078e00ff */
[----:B------:R-:W-:Y:S01]  /*03d0*/  ISETP.GE.AND P1, PT, R17, UR8, PT ;  /* 0x0000000811007c0c */ /* 0x000fe2000bf26270 */
[----:B--2---:R-:W-:-:S03]  /*03e0*/  @!P0 IMAD.U32 R32, R0, 0x10000, RZ ;  /* 0x0001000000208824 */ /* 0x004fc600078e00ff */
[----:B------:R-:W-:Y:S02]  /*03f0*/  ISETP.LT.OR P0, PT, R5, 0x1, P1 ;  /* 0x000000010500780c */ /* 0x000fe40000f01670 */
        /* <DEDUP_REMOVED lines=37> */
[----:B------:R-:W-:Y:S02]  /*0650*/  IMAD.MOV.U32 R26, RZ, RZ, -0x800000 ;  /* 0xff800000ff1a7424 */ /* 0x000fe400078e00ff */
[----:B--2---:R-:W-:Y:S01]  /*0660*/  @!P0 IMAD.U32 R26, R0, 0x10000, RZ ;  /* 0x00010000001a8824 */ /* 0x004fe200078e00ff */
[----:B------:R-:W-:-:S04]  /*0670*/  IADD3 R0, PT, PT, R40, 0x1a0, RZ ;  /* 0x000001a028007810 */ /* 0x000fc80007ffe0ff */
[----:B------:R-:W-:-:S04]  /*0680*/  ISETP.GE.AND P0, PT, R0, UR8, PT ;  /* 0x0000000800007c0c */ /* 0x000fc8000bf06270 */
[----:B------:R-:W-:-:S13]  /*0690*/  ISETP.LT.OR P1, PT, R5, 0x1, P0 ;  /* 0x000000010500780c */ /* 0x000fda0000721670 */
        /* <DEDUP_REMOVED lines=27> */
[----:B------:R-:W-:Y:S02]  /*0850*/  IADD3 R0, PT, PT, R40, 0x240, RZ ;  /* 0x0000024028007810 */ /* 0x000fe40007ffe0ff */
[----:B------:R-:W-:-:S04]  /*0860*/  ISETP.GE.AND P5, PT, R5, 0x1, PT ;  /* 0x000000010500780c */ /* 0x000fc80003fa6270 */
[----:B------:R-:W-:-:S13]  /*0870*/  ISETP.GE.OR P6, PT, R0, UR8, !P5 ;  /* 0x0000000800007c0c */ /* 0x000fda000efc6670 */
[----:B------:R-:W2:Y:S01]  /*0880*/  @!P6 LDG.E.U16 R0, desc[UR4][R2.64+0x480] ;  /* 0x000480040200e981 */ /* 0x000ea2000c1e1500 */
[----:B------:R-:W-:Y:S02]  /*0890*/  IMAD.MOV.U32 R45, RZ, RZ, -0x800000 ;  /* 0xff800000ff2d7424 */ /* 0x000fe400078e00ff */
[----:B--2---:R-:W-:Y:S01]  /*08a0*/  @!P6 IMAD.U32 R45, R0, 0x10000, RZ ;  /* 0x00010000002de824 */ /* 0x004fe200078e00ff */
[----:B------:R-:W-:-:S04]  /*08b0*/  IADD3 R0, PT, PT, R40, 0x260, RZ ;  /* 0x0000026028007810 */ /* 0x000fc80007ffe0ff */
        /* <DEDUP_REMOVED lines=32> */
[----:B------:R-:W-:Y:S01]  /*0ac0*/  IMAD.MOV.U32 R48, RZ, RZ, -0x800000 ;  /* 0xff800000ff307424 */ /* 0x000fe200078e00ff */
[----:B------:R-:W0:Y:S01]  /*0ad0*/  S2R R44, SR_TID.X ;  /* 0x00000000002c7919 */ /* 0x000e220000002100 */
[----:B--2---:R-:W-:Y:S01]  /*0ae0*/  @!P6 SHF.L.U32 R48, R5, 0x10, RZ ;  /* 0x000000100530e819 */ /* 0x004fe200000006ff */
[----:B------:R-:W-:-:S05]  /*0af0*/  VIADD R5, R40, 0x340 ;  /* 0x0000034028057836 */ /* 0x000fca0000000000 */
[----:B------:R-:W-:-:S13]  /*0b00*/  ISETP.GE.OR P6, PT, R5, UR8, !P5 ;  /* 0x0000000805007c0c */ /* 0x000fda000efc6670 */
[----:B------:R-:W2:Y:S01]  /*0b10*/  @!P6 LDG.E.U16 R6, desc[UR4][R2.64+0x680] ;  /* 0x000680040206e981 */ /* 0x000ea2000c1e1500 */
[----:B------:R-:W-:Y:S01]  /*0b20*/  MOV R43, 0xff800000 ;  /* 0xff800000002b7802 */ /* 0x000fe20000000f00 */
[----:B--2---:R-:W-:Y:S01]  /*0b30*/  @!P6 IMAD.U32 R43, R6, 0x10000, RZ ;  /* 0x00010000062be824 */ /* 0x004fe200078e00ff */
[----:B0-----:R-:W-:-:S04]  /*0b40*/  IADD3 R6, PT, PT, R44, 0x360, RZ ;  /* 0x000003602c067810 */ /* 0x001fc80007ffe0ff */
[----:B------:R-:W-:-:S13]  /*0b50*/  ISETP.GE.OR P6, PT, R6, UR8, !P5 ;  /* 0x0000000806007c0c */ /* 0x000fda000efc6670 */
[----:B------:R-:W2:Y:S01]  /*0b60*/  @!P6 LDG.E.U16 R7, desc[UR4][R2.64+0x6c0] ;  /* 0x0006c0040207e981 */ /* 0x000ea2000c1e1500 */
[----:B------:R-:W-:Y:S01]  /*0b70*/  IMAD.MOV.U32 R41, RZ, RZ, -0x800000 ;  /* 0xff800000ff297424 */ /* 0x000fe200078e00ff */
[----:B--2---:R-:W-:Y:S01]  /*0b80*/  @!P6 SHF.L.U32 R41, R7, 0x10, RZ ;  /* 0x000000100729e819 */ /* 0x004fe200000006ff */
[----:B------:R-:W-:-:S05]  /*0b90*/  VIADD R7, R44, 0x380 ;  /* 0x000003802c077836 */ /* 0x000fca0000000000 */
[----:B------:R-:W-:-:S13]  /*0ba0*/  ISETP.GE.OR P6, PT, R7, UR8, !P5 ;  /* 0x0000000807007c0c */ /* 0x000fda000efc6670 */
[----:B------:R-:W2:Y:S01]  /*0bb0*/  @!P6 LDG.E.U16 R8, desc[UR4][R2.64+0x700] ;  /* 0x000700040208e981 */ /* 0x000ea2000c1e1500 */
[----:B------:R-:W-:Y:S01]  /*0bc0*/  MOV R42, 0xff800000 ;  /* 0xff800000002a7802 */ /* 0x000fe20000000f00 */
[----:B--2---:R-:W-:Y:S01]  /*0bd0*/  @!P6 IMAD.U32 R42, R8, 0x10000, RZ ;  /* 0x00010000082ae824 */ /* 0x004fe200078e00ff */
[----:B------:R-:W-:-:S04]  /*0be0*/  IADD3 R8, PT, PT, R44, 0x3a0, RZ ;  /* 0x000003a02c087810 */ /* 0x000fc80007ffe0ff */
        /* <DEDUP_REMOVED lines=13> */
[----:B--2---:R-:W-:Y:S02]  /*0cc0*/  @!P6 SHF.L.U32 R44, R51, 0x10, RZ ;  /* 0x00000010332ce819 */ /* 0x004fe400000006ff */
[----:B------:R-:W-:-:S04]  /*0cd0*/  FSETP.GT.FTZ.AND P6, PT, R36, R33, PT ;  /* 0x000000212400720b */ /* 0x000fc80003fd4000 */
[----:B------:R-:W-:-:S04]  /*0ce0*/  FSEL R51, R36, R33, P6 ;  /* 0x0000002124337208 */ /* 0x000fc80003000000 */
        /* <DEDUP_REMOVED lines=79> */
[C---:B------:R-:W-:Y:S01]  /*11e0*/  FADD.FTZ R35, -R3.reuse, R35 ;  /* 0x0000002303237221 */ /* 0x040fe20000010100 */
[----:B------:R-:W-:-:S03]  /*11f0*/  FADD.FTZ R31, -R3, R31 ;  /* 0x0000001f031f7221 */ /* 0x000fc60000010100 */
[----:B------:R-:W0:Y:S01]  /*1200*/  MUFU.EX2 R2, R2 ;  /* 0x0000000200027308 */ /* 0x000e220000000800 */
[----:B------:R-:W-:Y:S01]  /*1210*/  FMUL.FTZ R35, R35, 1.4426950216293334961 ;  /* 0x3fb8aa3b23237820 */ /* 0x000fe20000410000 */
[C---:B------:R-:W-:Y:S01]  /*1220*/  FADD.FTZ R47, -R3.reuse, R47 ;  /* 0x0000002f032f7221 */ /* 0x040fe20000010100 */
[C---:B------:R-:W-:Y:S01]  /*1230*/  FADD.FTZ R29, -R3.reuse, R29 ;  /* 0x0000001d031d7221 */ /* 0x040fe20000010100 */
[----:B------:R-:W-:Y:S01]  /*1240*/  FADD.FTZ R33, -R3, R34 ;  /* 0x0000002203217221 */ /* 0x000fe20000010100 */
[----:B------:R-:W-:-:S03]  /*1250*/  FMUL.FTZ R51, R31, 1.4426950216293334961 ;  /* 0x3fb8aa3b1f337820 */ /* 0x000fc60000410000 */
[----:B------:R-:W1:Y:S01]  /*1260*/  MUFU.EX2 R36, R36 ;  /* 0x0000002400247308 */ /* 0x000e620000000800 */
[----:B------:R-:W-:Y:S01]  /*1270*/  FADD.FTZ R21, -R3, R21 ;  /* 0x0000001503157221 */ /* 0x000fe20000010100 */
[----:B------:R-:W-:Y:S01]  /*1280*/  FMUL.FTZ R47, R47, 1.4426950216293334961 ;  /* 0x3fb8aa3b2f2f7820 */ /* 0x000fe20000410000 */
[----:B------:R-:W-:Y:S01]  /*1290*/  FMUL.FTZ R53, R29, 1.4426950216293334961 ;  /* 0x3fb8aa3b1d357820 */ /* 0x000fe20000410000 */
[C---:B------:R-:W-:Y:S01]  /*12a0*/  FADD.FTZ R25, -R3.reuse, R25 ;  /* 0x0000001903197221 */ /* 0x040fe20000010100 */
[----:B------:R-:W-:Y:S01]  /*12b0*/  FADD.FTZ R23, -R3, R23 ;  /* 0x0000001703177221 */ /* 0x000fe20000010100 */
[----:B------:R-:W-:Y:S02]  /*12c0*/  FMUL.FTZ R33, R33, 1.4426950216293334961 ;  /* 0x3fb8aa3b21217820 */ /* 0x000fe40000410000 */
[----:B------:R-:W2:Y:S01]  /*12d0*/  MUFU.EX2 R35, R35 ;  /* 0x0000002300237308 */ /* 0x000ea20000000800 */
[C---:B------:R-:W-:Y:S01]  /*12e0*/  FADD.FTZ R31, -R3.reuse, R32 ;  /* 0x00000020031f7221 */ /* 0x040fe20000010100 */
[C---:B------:R-:W-:Y:S01]  /*12f0*/  FADD.FTZ R27, -R3.reuse, R27 ;  /* 0x0000001b031b7221 */ /* 0x040fe20000010100 */
[----:B------:R-:W-:Y:S01]  /*1300*/  FADD.FTZ R29, -R3, R30 ;  /* 0x0000001e031d7221 */ /* 0x000fe20000010100 */
[----:B------:R-:W-:Y:S01]  /*1310*/  FMUL.FTZ R57, R21, 1.4426950216293334961 ;  /* 0x3fb8aa3b15397820 */ /* 0x000fe20000410000 */
[----:B------:R-:W-:-:S03]  /*1320*/  FADD.FTZ R21, -R3, R22 ;  /* 0x0000001603157221 */ /* 0x000fc60000010100 */
[----:B------:R3:W-:Y:S01]  /*1330*/  MUFU.EX2 R32, R51 ;  /* 0x0000003300207308 */ /* 0x0007e20000000800 */
[----:B------:R-:W-:Y:S01]  /*1340*/  FADD.FTZ R49, -R3, R49 ;  /* 0x0000003103317221 */ /* 0x000fe20000010100 */
[----:B------:R-:W-:-:S06]  /*1350*/  FMUL.FTZ R31, R31, 1.4426950216293334961 ;  /* 0x3fb8aa3b1f1f7820 */ /* 0x000fcc0000410000 */
[----:B------:R4:W5:Y:S01]  /*1360*/  MUFU.EX2 R34, R47 ;  /* 0x0000002f00227308 */ /* 0x0009620000000800 */
[----:B---3--:R-:W-:Y:S01]  /*1370*/  FMUL.FTZ R51, R25, 1.4426950216293334961 ;  /* 0x3fb8aa3b19337820 */ /* 0x008fe20000410000 */
[----:B------:R-:W-:-:S06]  /*1380*/  FADD.FTZ R25, -R3, R26 ;  /* 0x0000001a03197221 */ /* 0x000fcc0000010100 */
[----:B------:R3:W-:Y:S01]  /*1390*/  MUFU.EX2 R30, R53 ;  /* 0x00000035001e7308 */ /* 0x0007e20000000800 */
[----:B----4-:R-:W-:Y:S01]  /*13a0*/  FMUL.FTZ R47, R27, 1.4426950216293334961 ;  /* 0x3fb8aa3b1b2f7820 */ /* 0x010fe20000410000 */
[C---:B------:R-:W-:Y:S01]  /*13b0*/  FADD.FTZ R27, -R3.reuse, R28 ;  /* 0x0000001c031b7221 */ /* 0x040fe20000010100 */
[----:B------:R-:W-:Y:S01]  /*13c0*/  FADD.FTZ R45, -R3, R45 ;  /* 0x0000002d032d7221 */ /* 0x000fe20000010100 */
[----:B---3--:R-:W-:-:S04]  /*13d0*/  FMUL.FTZ R53, R23, 1.4426950216293334961 ;  /* 0x3fb8aa3b17357820 */ /* 0x008fc80000410000 */
[----:B------:R3:W-:Y:S01]  /*13e0*/  MUFU.EX2 R22, R57 ;  /* 0x0000003900167308 */ /* 0x0007e20000000800 */
[C---:B------:R-:W-:Y:S01]  /*13f0*/  FADD.FTZ R23, -R3.reuse, R24 ;  /* 0x0000001803177221 */ /* 0x040fe20000010100 */
[C---:B------:R-:W-:Y:S01]  /*1400*/  FADD.FTZ R46, -R3.reuse, R46 ;  /* 0x0000002e032e7221 */ /* 0x040fe20000010100 */
[C---:B------:R-:W-:Y:S01]  /*1410*/  FADD.FTZ R52, -R3.reuse, R52 ;  /* 0x0000003403347221 */ /* 0x040fe20000010100 */
[C---:B------:R-:W-:Y:S01]  /*1420*/  FADD.FTZ R50, -R3.reuse, R50 ;  /* 0x0000003203327221 */ /* 0x040fe20000010100 */
[----:B------:R-:W-:-:S03]  /*1430*/  FADD.FTZ R48, -R3, R48 ;  /* 0x0000003003307221 */ /* 0x000fc60000010100 */
[----:B------:R-:W4:Y:S01]  /*1440*/  MUFU.EX2 R33, R33 ;  /* 0x0000002100217308 */ /* 0x000f220000000800 */
[C---:B---3--:R-:W-:Y:S01]  /*1450*/  FADD.FTZ R57, -R3.reuse, R39 ;  /* 0x0000002703397221 */ /* 0x048fe20000010100 */
[----:B0-----:R-:W-:Y:S01]  /*1460*/  FADD.FTZ R39, RZ, R2 ;  /* 0x00000002ff277221 */ /* 0x001fe20000010000 */
[C---:B------:R-:W-:Y:S01]  /*1470*/  FADD.FTZ R43, -R3.reuse, R43 ;  /* 0x0000002b032b7221 */ /* 0x040fe20000010100 */
[----:B------:R-:W-:-:S04]  /*1480*/  FADD.FTZ R42, -R3, R42 ;  /* 0x0000002a032a7221 */ /* 0x000fc80000010100 */
[----:B------:R0:W-:Y:S08]  /*1490*/  MUFU.EX2 R26, R51 ;  /* 0x00000033001a7308 */ /* 0x0001f00000000800 */
[----:B------:R3:W-:Y:S01]  /*14a0*/  MUFU.EX2 R24, R53 ;  /* 0x0000003500187308 */ /* 0x0007e20000000800 */
[----:B0-----:R-:W-:Y:S01]  /*14b0*/  FADD.FTZ R51, -R3, R58 ;  /* 0x0000003a03337221 */ /* 0x001fe20000010100 */
[----:B------:R-:W-:Y:S01]  /*14c0*/  FMUL.FTZ R58, R49, 1.4426950216293334961 ;  /* 0x3fb8aa3b313a7820 */ /* 0x000fe20000410000 */
[----:B------:R-:W-:-:S05]  /*14d0*/  FADD.FTZ R49, -R3, R41 ;  /* 0x0000002903317221 */ /* 0x000fca0000010100 */
[----:B------:R0:W-:Y:S01]  /*14e0*/  MUFU.EX2 R28, R47 ;  /* 0x0000002f001c7308 */ /* 0x0001e20000000800 */
[C---:B---3--:R-:W-:Y:S01]  /*14f0*/  FADD.FTZ R53, -R3.reuse, R56 ;  /* 0x0000003803357221 */ /* 0x048fe20000010100 */
[----:B------:R-:W-:Y:S01]  /*1500*/  FADD.FTZ R56, -R3, R38 ;  /* 0x0000002603387221 */ /* 0x000fe20000010100 */
[----:B------:R-:W-:Y:S01]  /*1510*/  FMUL.FTZ R38, R45, 1.4426950216293334961 ;  /* 0x3fb8aa3b2d267820 */ /* 0x000fe20000410000 */
[C---:B0-----:R-:W-:Y:S01]  /*1520*/  FADD.FTZ R47, -R3.reuse, R60 ;  /* 0x0000003c032f7221 */ /* 0x041fe20000010100 */
[----:B------:R-:W-:Y:S01]  /*1530*/  FADD.FTZ R3, -R3, R44 ;  /* 0x0000002c03037221 */ /* 0x000fe20000010100 */
[----:B-1----:R-:W-:Y:S02]  /*1540*/  FADD.FTZ R44, R39, R36 ;  /* 0x00000024272c7221 */ /* 0x002fe40000010000 */
[----:B------:R-:W0:Y:S01]  /*1550*/  MUFU.EX2 R31, R31 ;  /* 0x0000001f001f7308 */ /* 0x000e220000000800 */
[----:B------:R-:W-:Y:S01]  /*1560*/  FMUL.FTZ R29, R29, 1.4426950216293334961 ;  /* 0x3fb8aa3b1d1d7820 */ /* 0x000fe20000410000 */
[----:B--2---:R-:W-:-:S04]  /*1570*/  FADD.FTZ R45, R44, R35 ;  /* 0x000000232c2d7221 */ /* 0x004fc80000010000 */
[----:B-----5:R-:W-:Y:S02]  /*1580*/  FADD.FTZ R44, R45, R34 ;  /* 0x000000222d2c7221 */ /* 0x020fe40000010000 */
[----:B------:R-:W1:Y:S01]  /*1590*/  MUFU.EX2 R29, R29 ;  /* 0x0000001d001d7308 */ /* 0x000e620000000800 */
[----:B------:R-:W-:Y:S01]  /*15a0*/  FMUL.FTZ R27, R27, 1.4426950216293334961 ;  /* 0x3fb8aa3b1b1b7820 */ /* 0x000fe20000410000 */
[----:B----4-:R-:W-:Y:S01]  /*15b0*/  FADD.FTZ R45, R44, R33 ;  /* 0x000000212c2d7221 */ /* 0x010fe20000010000 */
[----:B------:R-:W-:-:S03]  /*15c0*/  FMUL.FTZ R39, R46, 1.4426950216293334961 ;  /* 0x3fb8aa3b2e277820 */ /* 0x000fc60000410000 */
[----:B------:R-:W-:Y:S02]  /*15d0*/  FADD.FTZ R46, R45, R32 ;  /* 0x000000202d2e7221 */ /* 0x000fe40000010000 */
[----:B------:R-:W2:Y:S01]  /*15e0*/  MUFU.EX2 R27, R27 ;  /* 0x0000001b001b7308 */ /* 0x000ea20000000800 */
[----:B------:R-:W-:Y:S01]  /*15f0*/  FMUL.FTZ R59, R47, 1.4426950216293334961 ;  /* 0x3fb8aa3b2f3b7820 */ /* 0x000fe20000410000 */
[----:B------:R-:W-:Y:S01]  /*1600*/  FMUL.FTZ R25, R25, 1.4426950216293334961 ;  /* 0x3fb8aa3b19197820 */ /* 0x000fe20000410000 */
[----:B0-----:R-:W-:-:S04]  /*1610*/  FADD.FTZ R47, R46, R31 ;  /* 0x0000001f2e2f7221 */ /* 0x001fc80000010000 */
[----:B------:R-:W-:Y:S01]  /*1620*/  FADD.FTZ R46, R47, R30 ;  /* 0x0000001e2f2e7221 */ /* 0x000fe20000010000 */
[----:B------:R-:W0:Y:S01]  /*1630*/  MUFU.EX2 R25, R25 ;  /* 0x0000001900197308 */ /* 0x000e220000000800 */
[----:B------:R-:W-:Y:S02]  /*1640*/  FMUL.FTZ R23, R23, 1.4426950216293334961 ;  /* 0x3fb8aa3b17177820 */ /* 0x000fe40000410000 */
[----:B-1----:R-:W-:Y:S01]  /*1650*/  FADD.FTZ R47, R46, R29 ;  /* 0x0000001d2e2f7221 */ /* 0x002fe20000010000 */
[----:B------:R-:W-:-:S04]  /*1660*/  FMUL.FTZ R45, R51, 1.4426950216293334961 ;  /* 0x3fb8aa3b332d7820 */ /* 0x000fc80000410000 */
[----:B------:R1:W-:Y:S01]  /*1670*/  MUFU.EX2 R41, R58 ;  /* 0x0000003a00297308 */ /* 0x0003e20000000800 */
[----:B------:R-:W-:Y:S01]  /*1680*/  FMUL.FTZ R21, R21, 1.4426950216293334961 ;  /* 0x3fb8aa3b15157820 */ /* 0x000fe20000410000 */
[----:B-1----:R-:W-:-:S06]  /*1690*/  FADD.FTZ R58, R47, R28 ;  /* 0x0000001c2f3a7221 */ /* 0x002fcc0000010000 */
[----:B------:R-:W1:Y:S01]  /*16a0*/  MUFU.EX2 R23, R23 ;  /* 0x0000001700177308 */ /* 0x000e620000000800 */
[----:B--2---:R-:W-:Y:S01]  /*16b0*/  FADD.FTZ R51, R58, R27 ;  /* 0x0000001b3a337221 */ /* 0x004fe20000010000 */
[----:B------:R-:W-:-:S03]  /*16c0*/  FMUL.FTZ R47, R52, 1.4426950216293334961 ;  /* 0x3fb8aa3b342f7820 */ /* 0x000fc60000410000 */
[----:B------:R-:W-:-:S03]  /*16d0*/  FADD.FTZ R52, R51, R26 ;  /* 0x0000001a33347221 */ /* 0x000fc60000010000 */
[----:B------:R-:W2:Y:S01]  /*16e0*/  MUFU.EX2 R21, R21 ;  /* 0x0000001500157308 */ /* 0x000ea20000000800 */
[----:B0-----:R-:W-:-:S04]  /*16f0*/  FADD.FTZ R51, R52, R25 ;  /* 0x0000001934337221 */ /* 0x001fc80000010000 */
[----:B------:R-:W-:-:S03]  /*1700*/  FADD.FTZ R52, R51, R24 ;  /* 0x0000001833347221 */ /* 0x000fc60000010000 */
[----:B------:R-:W0:Y:S01]  /*1710*/  MUFU.EX2 R38, R38 ;  /* 0x0000002600267308 */ /* 0x000e220000000800 */
[----:B-1----:R-:W-:-:S04]  /*1720*/  FADD.FTZ R51, R52, R23 ;  /* 0x0000001734337221 */ /* 0x002fc80000010000 */
[----:B------:R-:W-:-:S03]  /*1730*/  FADD.FTZ R52, R51, R22 ;  /* 0x0000001633347221 */ /* 0x000fc60000010000 */
[----:B------:R-:W1:Y:S01]  /*1740*/  MUFU.EX2 R39, R39 ;  /* 0x0000002700277308 */ /* 0x000e620000000800 */
[----:B--2---:R-:W-:Y:S01]  /*1750*/  FADD.FTZ R52, R52, R21 ;  /* 0x0000001534347221 */ /* 0x004fe20000010000 */
[----:B------:R-:W-:-:S06]  /*1760*/  FMUL.FTZ R53, R53, 1.4426950216293334961 ;  /* 0x3fb8aa3b35357820 */ /* 0x000fcc0000410000 */
[----:B------:R-:W2:Y:S01]  /*1770*/  MUFU.EX2 R44, R59 ;  /* 0x0000003b002c7308 */ /* 0x000ea20000000800 */
[----:B------:R-:W-:Y:S01]  /*1780*/  FADD.FTZ R51, R52, R41 ;  /* 0x0000002934337221 */ /* 0x000fe20000010000 */
[----:B------:R-:W-:-:S06]  /*1790*/  FMUL.FTZ R50, R50, 1.4426950216293334961 ;  /* 0x3fb8aa3b32327820 */ /* 0x000fcc0000410000 */
[----:B------:R-:W3:Y:S01]  /*17a0*/  MUFU.EX2 R45, R45 ;  /* 0x0000002d002d7308 */ /* 0x000ee20000000800 */
[----:B0-----:R-:W-:Y:S01]  /*17b0*/  FADD.FTZ R52, R51, R38 ;  /* 0x0000002633347221 */ /* 0x001fe20000010000 */
[----:B------:R-:W-:-:S06]  /*17c0*/  FMUL.FTZ R48, R48, 1.4426950216293334961 ;  /* 0x3fb8aa3b30307820 */ /* 0x000fcc0000410000 */
[----:B------:R-:W0:Y:S01]  /*17d0*/  MUFU.EX2 R46, R53 ;  /* 0x00000035002e7308 */ /* 0x000e220000000800 */
[----:B-1----:R-:W-:Y:S01]  /*17e0*/  FADD.FTZ R51, R52, R39 ;  /* 0x0000002734337221 */ /* 0x002fe20000010000 */
[----:B------:R-:W-:-:S06]  /*17f0*/  FMUL.FTZ R43, R43, 1.4426950216293334961 ;  /* 0x3fb8aa3b2b2b7820 */ /* 0x000fcc0000410000 */
[----:B------:R-:W1:Y:S01]  /*1800*/  MUFU.EX2 R47, R47 ;  /* 0x0000002f002f7308 */ /* 0x000e620000000800 */
[----:B--2---:R-:W-:Y:S01]  /*1810*/  FADD.FTZ R52, R51, R44 ;  /* 0x0000002c33347221 */ /* 0x004fe20000010000 */
[----:B------:R-:W-:-:S06]  /*1820*/  FMUL.FTZ R49, R49, 1.4426950216293334961 ;  /* 0x3fb8aa3b31317820 */ /* 0x000fcc0000410000 */
[----:B------:R-:W2:Y:S01]  /*1830*/  MUFU.EX2 R50, R50 ;  /* 0x0000003200327308 */ /* 0x000ea20000000800 */
[----:B---3--:R-:W-:Y:S01]  /*1840*/  FADD.FTZ R51, R52, R45 ;  /* 0x0000002d34337221 */ /* 0x008fe20000010000 */
[----:B------:R-:W-:-:S06]  /*1850*/  FMUL.FTZ R42, R42, 1.4426950216293334961 ;  /* 0x3fb8aa3b2a2a7820 */ /* 0x000fcc0000410000 */
[----:B------:R-:W3:Y:S01]  /*1860*/  MUFU.EX2 R48, R48 ;  /* 0x0000003000307308 */ /* 0x000ee20000000800 */
[----:B0-----:R-:W-:-:S07]  /*1870*/  FADD.FTZ R52, R51, R46 ;  /* 0x0000002e33347221 */ /* 0x001fce0000010000 */
        /* <DEDUP_REMOVED lines=12> */
[----:B-1----:R-:W-:-:S07]  /*1940*/  FADD.FTZ R3, R56, R49 ;  /* 0x0000003138037221 */ /* 0x002fce0000010000 */
[----:B------:R-:W1:Y:S01]  /*1950*/  MUFU.EX2 R53, R53 ;  /* 0x0000003500357308 */ /* 0x000e620000000800 */
[----:B--2---:R-:W-:-:S04]  /*1960*/  FADD.FTZ R56, R3, R42 ;  /* 0x0000002a03387221 */ /* 0x004fc80000010000 */
[----:B---3--:R-:W-:-:S04]  /*1970*/  FADD.FTZ R3, R56, R51 ;  /* 0x0000003338037221 */ /* 0x008fc80000010000 */
[----:B0-----:R-:W-:-:S04]  /*1980*/  FADD.FTZ R56, R3, R52 ;  /* 0x0000003403387221 */ /* 0x001fc80000010000 */
[----:B-1----:R-:W-:-:S05]  /*1990*/  FADD.FTZ R3, R56, R53 ;  /* 0x0000003538037221 */ /* 0x002fca0000010000 */
        /* <DEDUP_REMOVED lines=22> */
[----:B0-----:R-:W0:Y:S01]  /*1b00*/  @P5 MUFU.RCP R57, R56 ;  /* 0x0000003800395308 */ /* 0x001e220000001000 */
[----:B------:R-:W-:Y:S02]  /*1b10*/  ISETP.GE.AND P6, PT, R55, UR8, PT ;  /* 0x0000000837007c0c */ /* 0x000fe4000bfc6270 */
[----:B------:R-:W-:Y:S01]  /*1b20*/  MOV R37, 0x7fc00000 ;  /* 0x7fc0000000257802 */ /* 0x000fe20000000f00 */
        /* <DEDUP_REMOVED lines=21> */
[----:B------:R-:W2:Y:S01]  /*1c80*/  @P5 MUFU.RCP R15, R56 ;  /* 0x00000038000f5308 */ /* 0x000ea20000001000 */
[----:B------:R-:W-:Y:S02]  /*1c90*/  ISETP.GE.AND P6, PT, R16, UR8, PT ;  /* 0x0000000810007c0c */ /* 0x000fe4000bfc6270 */
[----:B-1----:R-:W-:Y:S01]  /*1ca0*/  MOV R13, 0x7fc00000 ;  /* 0x7fc00000000d7802 */ /* 0x002fe20000000f00 */
[----:B--2---:R-:W-:-:S05]  /*1cb0*/  @P5 FMUL.FTZ R13, R32, R15 ;  /* 0x0000000f200d5220 */ /* 0x004fca0000410000 */
        /* <DEDUP_REMOVED lines=39> */
[----:B-1----:R-:W-:Y:S02]  /*1f30*/  IMAD.MOV.U32 R11, RZ, RZ, 0x7fc00000 ;  /* 0x7fc00000ff0b7424 */ /* 0x002fe400078e00ff */
[----:B--2---:R-:W-:-:S05]  /*1f40*/  @P5 FMUL.FTZ R11, R25, R12 ;  /* 0x0000000c190b5220 */ /* 0x004fca0000410000 */
[----:B------:R1:W-:Y:S01]  /*1f50*/  STG.E desc[UR4][R2.64+0x600], R11 ;  /* 0x0006000b02007986 */ /* 0x0003e2000c101904 */
[----:B------:R-:W-:Y:S05]  /*1f60*/  @P0 EXIT ;  /* 0x000000000000094d */ /* 0x000fea0003800000 */
[----:B------:R-:W2:Y:S01]  /*1f70*/  @P5 MUFU.RCP R13, R56 ;  /* 0x00000038000d5308 */ /* 0x000ea20000001000 */
[----:B-1----:R-:W-:Y:S01]  /*1f80*/  MOV R11, 0x7fc00000 ;  /* 0x7fc00000000b7802 */ /* 0x002fe20000000f00 */
[----:B--2---:R-:W-:-:S05]  /*1f90*/  @P5 FMUL.FTZ R11, R24, R13 ;  /* 0x0000000d180b5220 */ /* 0x004fca0000410000 */
[----:B------:R1:W-:Y:S01]  /*1fa0*/  STG.E desc[UR4][R2.64+0x680], R11 ;  /* 0x0006800b02007986 */ /* 0x0003e2000c101904 */
        /* <DEDUP_REMOVED lines=16> */
[----:B------:R-:W2:Y:S01]  /*20b0*/  S2R R14, SR_TID.X ;  /* 0x00000000000e7919 */ /* 0x000ea20000002100 */
[----:B------:R-:W3:Y:S01]  /*20c0*/  @P5 MUFU.RCP R12, R56 ;  /* 0x00000038000c5308 */ /* 0x000ee20000001000 */
[----:B-1----:R-:W-:Y:S01]  /*20d0*/  MOV R11, 0x7fc00000 ;  /* 0x7fc00000000b7802 */ /* 0x002fe20000000f00 */
[----:B---3--:R-:W-:-:S05]  /*20e0*/  @P5 FMUL.FTZ R11, R41, R12 ;  /* 0x0000000c290b5220 */ /* 0x008fca0000410000 */
[----:B------:R1:W-:Y:S01]  /*20f0*/  STG.E desc[UR4][R2.64+0x880], R11 ;  /* 0x0008800b02007986 */ /* 0x0003e2000c101904 */
[----:B--2---:R-:W-:-:S05]  /*2100*/  VIADD R13, R14, 0x240 ;  /* 0x000002400e0d7836 */ /* 0x004fca0000000000 */
[----:B------:R-:W-:-:S13]  /*2110*/  ISETP.GE.AND P0, PT, R13, UR8, PT ;  /* 0x000000080d007c0c */ /* 0x000fda000bf06270 */
[----:B-1----:R-:W-:Y:S05]  /*2120*/  @P0 EXIT ;  /* 0x000000000000094d */ /* 0x002fea0003800000 */
[----:B------:R-:W1:Y:S01]  /*2130*/  @P5 MUFU.RCP R13, R56 ;  /* 0x00000038000d5308 */ /* 0x000e620000001000 */
[----:B------:R-:W-:Y:S01]  /*2140*/  VIADD R12, R14, 0x260 ;  /* 0x000002600e0c7836 */ /* 0x000fe20000000000 */
[----:B------:R-:W-:-:S04]  /*2150*/  MOV R11, 0x7fc00000 ;  /* 0x7fc00000000b7802 */ /* 0x000fc80000000f00 */
[----:B------:R-:W-:Y:S01]  /*2160*/  ISETP.GE.AND P0, PT, R12, UR8, PT ;  /* 0x000000080c007c0c */ /* 0x000fe2000bf06270 */
[----:B-1----:R-:W-:-:S05]  /*2170*/  @P5 FMUL.FTZ R11, R38, R13 ;  /* 0x0000000d260b5220 */ /* 0x002fca0000410000 */
[----:B------:R1:W-:Y:S07]  /*2180*/  STG.E desc[UR4][R2.64+0x900], R11 ;  /* 0x0009000b02007986 */ /* 0x0003ee000c101904 */
[----:B------:R-:W-:Y:S05]  /*2190*/  @P0 EXIT ;  /* 0x000000000000094d */ /* 0x000fea0003800000 */
[----:B------:R-:W2:Y:S01]  /*21a0*/  @P5 MUFU.RCP R12, R56 ;  /* 0x00000038000c5308 */ /* 0x000ea20000001000 */
[----:B------:R-:W-:Y:S01]  /*21b0*/  VIADD R13, R14, 0x280 ;  /* 0x000002800e0d7836 */ /* 0x000fe20000000000 */
[----:B-1----:R-:W-:-:S04]  /*21c0*/  MOV R11, 0x7fc00000 ;  /* 0x7fc00000000b7802 */ /* 0x002fc80000000f00 */
[----:B------:R-:W-:Y:S01]  /*21d0*/  ISETP.GE.AND P0, PT, R13, UR8, PT ;  /* 0x000000080d007c0c */ /* 0x000fe2000bf06270 */
[----:B--2---:R-:W-:-:S05]  /*21e0*/  @P5 FMUL.FTZ R11, R39, R12 ;  /* 0x0000000c270b5220 */ /* 0x004fca0000410000 */
        /* <DEDUP_REMOVED lines=17> */
[----:B------:R-:W-:Y:S01]  /*2300*/  IADD3 R14, PT, PT, R14, 0x2e0, RZ ;  /* 0x000002e00e0e7810 */ /* 0x000fe20007ffe0ff */
[----:B-1----:R-:W-:-:S03]  /*2310*/  IMAD.MOV.U32 R11, RZ, RZ, 0x7fc00000 ;  /* 0x7fc00000ff0b7424 */ /* 0x002fc600078e00ff */
[----:B------:R-:W-:Y:S01]  /*2320*/  ISETP.GE.AND P0, PT, R14, UR8, PT ;  /* 0x000000080e007c0c */ /* 0x000fe2000bf06270 */
[----:B--2---:R-:W-:-:S05]  /*2330*/  @P5 FMUL.FTZ R11, R46, R13 ;  /* 0x0000000d2e0b5220 */ /* 0x004fca0000410000 */
[----:B------:R1:W-:Y:S07]  /*2340*/  STG.E desc[UR4][R2.64+0xb00], R11 ;  /* 0x000b000b02007986 */ /* 0x0003ee000c101904 */
        /* <DEDUP_REMOVED lines=52> */
[----:B------:R-:W-:Y:S01]  /*2690*/  STG.E desc[UR4][R2.64+0xf80], R5 ;  /* 0x000f800502007986 */ /* 0x000fe2000c101904 */
[----:B------:R-:W-:Y:S05]  /*26a0*/  EXIT ;  /* 0x000000000000794d */ /* 0x000fea0003800000 */
.L_x_3954:
        /* <DEDUP_REMOVED lines=13> */
.L_x_11300:


//--------------------- .text._ZN43_GLOBAL__N__9ae7fba5_10_SoftMax_cu_9f978f6320softmax_warp_forwardIN3c108BFloat16EffLi9ELb0ELb0EEEvPT0_PKT_iiiPKbib --------------------------
	.section	.text._ZN43_GLOBAL__N__9ae7fba5_10_SoftMax_cu_9f978f6320softmax_warp_forwardIN3c108BFloat16EffLi9ELb0ELb0EEEvPT0_PKT_iiiPKbib,"ax",@progbits
	.align	128
.text._ZN43_GLOBAL__N__9ae7fba5_10_SoftMax_cu_9f978f6320softmax_warp_forwardIN3c108BFloat16EffLi9ELb0ELb0EEEvPT0_PKT_iiiPKbib:
        .type           _ZN43_GLOBAL__N__9ae7fba5_10_SoftMax_cu_9f978f6320softmax_warp_forwardIN3c108BFloat16EffLi9ELb0ELb0EEEvPT0_PKT_iiiPKbib,@function
        .size           _ZN43_GLOBAL__N__9ae7fba5_10_SoftMax_cu_9f978f6320softmax_warp_forwardIN3c108BFloat16EffLi9ELb0ELb0EEEvPT0_PKT_iiiPKbib,(.L_x_11301 - _ZN43_GLOBAL__N__9ae7fba5_10_SoftMax_cu_9f978f6320softmax_warp_forwardIN3c108BFloat16EffLi9ELb0ELb0EEEvPT0_PKT_iiiPKbib)
        .other          _ZN43_GLOBAL__N__9ae7fba5_10_SoftMax_cu_9f978f6320softmax_warp_forwardIN3c108BFloat16EffLi9ELb0ELb0EEEvPT0_PKT_iiiPKbib,@"STO_CUDA_ENTRY STV_DEFAULT"
_ZN43_GLOBAL__N__9ae7fba5_10_SoftMax_cu_9f978f6320softmax_warp_forwardIN3c108BFloat16EffLi9ELb0ELb0EEEvPT0_PKT_iiiPKbib:
        /* <DEDUP_REMOVED lines=54> */
[----:B------:R-:W-:-:S04]  /*0360*/  ISETP.GE.AND P1, PT, R6, UR8, PT ;  /* 0x0000000806007c0c */ /* 0x000fc8000bf26270 */
[----:B------:R-:W-:Y:S01]  /*0370*/  P2R R4, PR, RZ, 0x2 ;  /* 0x00000002ff047803 */ /* 0x000fe20000000000 */
        /* <DEDUP_REMOVED lines=9> */
[----:B------:R-:W-:-:S13]  /*0410*/  ISETP.LT.OR P0, PT, R12, 0x1, P1 ;  /* 0x000000010c00780c */ /* 0x000fda0000f01670 */
        /* <DEDUP_REMOVED lines=73> */
[----:B------:R-:W-:Y:S02]  /*08b0*/  IMAD.MOV.U32 R21, RZ, RZ, -0x800000 ;  /* 0xff800000ff157424 */ /* 0x000fe400078e00ff */
[----:B--2---:R-:W-:Y:S01]  /*08c0*/  @!P6 IMAD.U32 R21, R12, 0x10000, RZ ;  /* 0x000100000c15e824 */ /* 0x004fe200078e00ff */
        /* <DEDUP_REMOVED lines=27> */
[----:B------:R-:W-:Y:S01]  /*0a80*/  FMUL.FTZ R22, R37, 1.4426950216293334961 ;  /* 0x3fb8aa3b25167820 */ /* 0x000fe20000410000 */
[----:B------:R-:W-:-:S05]  /*0a90*/  FADD.FTZ R23, -R2, R23 ;  /* 0x0000001702177221 */ /* 0x000fca0000010100 */
[----:B------:R-:W1:Y:S01]  /*0aa0*/  MUFU.EX2 R11, R11 ;  /* 0x0000000b000b7308 */ /* 0x000e620000000800 */
[----:B------:R-:W-:Y:S01]  /*0ab0*/  FMUL.FTZ R23, R23, 1.4426950216293334961 ;  /* 0x3fb8aa3b17177820 */ /* 0x000fe20000410000 */
[C---:B------:R-:W-:Y:S01]  /*0ac0*/  FADD.FTZ R29, -R2.reuse, R29 ;  /* 0x0000001d021d7221 */ /* 0x040fe20000010100 */
[C---:B------:R-:W-:Y:S01]  /*0ad0*/  FADD.FTZ R3, -R2.reuse, R25 ;  /* 0x0000001902037221 */ /* 0x040fe20000010100 */
[----:B------:R-:W-:-:S04]  /*0ae0*/  FADD.FTZ R30, -R2, R19 ;  /* 0x00000013021e7221 */ /* 0x000fc80000010100 */
[----:B------:R-:W2:Y:S01]  /*0af0*/  MUFU.EX2 R10, R10 ;  /* 0x0000000a000a7308 */ /* 0x000ea20000000800 */
[----:B------:R-:W-:Y:S01]  /*0b00*/  FMUL.FTZ R24, R29, 1.4426950216293334961 ;  /* 0x3fb8aa3b1d187820 */ /* 0x000fe20000410000 */
[----:B------:R-:W-:Y:S01]  /*0b10*/  FADD.FTZ R31, -R2, R31 ;  /* 0x0000001f021f7221 */ /* 0x000fe20000010100 */
[----:B------:R-:W-:Y:S01]  /*0b20*/  FMUL.FTZ R3, R3, 1.4426950216293334961 ;  /* 0x3fb8aa3b03037820 */ /* 0x000fe20000410000 */
[----:B------:R-:W-:-:S04]  /*0b30*/  FMUL.FTZ R32, R30, 1.4426950216293334961 ;  /* 0x3fb8aa3b1e207820 */ /* 0x000fc80000410000 */
[----:B------:R-:W3:Y:S01]  /*0b40*/  MUFU.EX2 R22, R22 ;  /* 0x0000001600167308 */ /* 0x000ee20000000800 */
[----:B0-----:R-:W-:Y:S01]  /*0b50*/  FADD.FTZ R30, RZ, R12 ;  /* 0x0000000cff1e7221 */ /* 0x001fe20000010000 */
[----:B------:R-:W-:-:S06]  /*0b60*/  FMUL.FTZ R31, R31, 1.4426950216293334961 ;  /* 0x3fb8aa3b1f1f7820 */ /* 0x000fcc0000410000 */
[----:B------:R-:W0:Y:S01]  /*0b70*/  MUFU.EX2 R23, R23 ;  /* 0x0000001700177308 */ /* 0x000e220000000800 */
[----:B------:R-:W-:-:S07]  /*0b80*/  FADD.FTZ R33, -R2, R33 ;  /* 0x0000002102217221 */ /* 0x000fce0000010100 */
[----:B------:R-:W4:Y:S08]  /*0b90*/  MUFU.EX2 R24, R24 ;  /* 0x0000001800187308 */ /* 0x000f300000000800 */
[----:B------:R1:W-:Y:S01]  /*0ba0*/  MUFU.EX2 R26, R3 ;  /* 0x00000003001a7308 */ /* 0x0003e20000000800 */
[----:B------:R-:W-:Y:S01]  /*0bb0*/  FMUL.FTZ R33, R33, 1.4426950216293334961 ;  /* 0x3fb8aa3b21217820 */ /* 0x000fe20000410000 */
[----:B------:R-:W-:Y:S01]  /*0bc0*/  FADD.FTZ R29, -R2, R20 ;  /* 0x00000014021d7221 */ /* 0x000fe20000010100 */
[----:B-1----:R-:W-:-:S05]  /*0bd0*/  FADD.FTZ R3, R30, R11 ;  /* 0x0000000b1e037221 */ /* 0x002fca0000010000 */
[----:B------:R1:W5:Y:S01]  /*0be0*/  MUFU.EX2 R25, R31 ;  /* 0x0000001f00197308 */ /* 0x0003620000000800 */
[----:B--2---:R-:W-:Y:S01]  /*0bf0*/  FADD.FTZ R3, R3, R10 ;  /* 0x0000000a03037221 */ /* 0x004fe20000010000 */
[----:B------:R-:W-:-:S03]  /*0c00*/  FMUL.FTZ R29, R29, 1.4426950216293334961 ;  /* 0x3fb8aa3b1d1d7820 */ /* 0x000fc60000410000 */
[----:B---3--:R-:W-:-:S03]  /*0c10*/  FADD.FTZ R30, R3, R22 ;  /* 0x00000016031e7221 */ /* 0x008fc60000010000 */
[----:B------:R2:W3:Y:S01]  /*0c20*/  MUFU.EX2 R20, R33 ;  /* 0x0000002100147308 */ /* 0x0004e20000000800 */
[----:B0-----:R-:W-:Y:S01]  /*0c30*/  FADD.FTZ R3, R30, R23 ;  /* 0x000000171e037221 */ /* 0x001fe20000010000 */
[----:B-1----:R-:W-:-:S03]  /*0c40*/  FADD.FTZ R31, -R2, R15 ;  /* 0x0000000f021f7221 */ /* 0x002fc60000010100 */
[----:B----4-:R-:W-:-:S03]  /*0c50*/  FADD.FTZ R30, R3, R24 ;  /* 0x00000018031e7221 */ /* 0x010fc60000010000 */
[----:B------:R0:W1:Y:S01]  /*0c60*/  MUFU.EX2 R19, R29 ;  /* 0x0000001d00137308 */ /* 0x0000620000000800 */
[----:B------:R-:W-:Y:S01]  /*0c70*/  FMUL.FTZ R31, R31, 1.4426950216293334961 ;  /* 0x3fb8aa3b1f1f7820 */ /* 0x000fe20000410000 */
[----:B--2---:R-:W-:Y:S01]  /*0c80*/  FADD.FTZ R33, -R2, R16 ;  /* 0x0000001002217221 */ /* 0x004fe20000010100 */
[----:B-----5:R-:W-:-:S05]  /*0c90*/  FADD.FTZ R3, R30, R25 ;  /* 0x000000191e037221 */ /* 0x020fca0000010000 */
[----:B------:R2:W4:Y:S01]  /*0ca0*/  MUFU.EX2 R15, R32 ;  /* 0x00000020000f7308 */ /* 0x0005220000000800 */
[----:B0-----:R-:W-:Y:S01]  /*0cb0*/  FADD.FTZ R29, -R2, R17 ;  /* 0x00000011021d7221 */ /* 0x001fe20000010100 */
[----:B------:R-:W-:Y:S01]  /*0cc0*/  FMUL.FTZ R33, R33, 1.4426950216293334961 ;  /* 0x3fb8aa3b21217820 */ /* 0x000fe20000410000 */
[----:B------:R-:W-:-:S05]  /*0cd0*/  FADD.FTZ R3, R3, R26 ;  /* 0x0000001a03037221 */ /* 0x000fca0000010000 */
[----:B------:R0:W5:Y:S01]  /*0ce0*/  MUFU.EX2 R16, R31 ;  /* 0x0000001f00107308 */ /* 0x0001620000000800 */
[----:B--2---:R-:W-:Y:S01]  /*0cf0*/  FMUL.FTZ R32, R29, 1.4426950216293334961 ;  /* 0x3fb8aa3b1d207820 */ /* 0x004fe20000410000 */
[C---:B------:R-:W-:Y:S01]  /*0d00*/  FADD.FTZ R29, -R2.reuse, R18 ;  /* 0x00000012021d7221 */ /* 0x040fe20000010100 */
[----:B---3--:R-:W-:Y:S01]  /*0d10*/  FADD.FTZ R30, R3, R20 ;  /* 0x00000014031e7221 */ /* 0x008fe20000010000 */
[----:B------:R-:W-:-:S04]  /*0d20*/  FADD.FTZ R2, -R2, R21 ;  /* 0x0000001502027221 */ /* 0x000fc80000010100 */
[----:B------:R-:W2:Y:S01]  /*0d30*/  MUFU.EX2 R17, R33 ;  /* 0x0000002100117308 */ /* 0x000ea20000000800 */
[----:B0-----:R-:W-:Y:S01]  /*0d40*/  FMUL.FTZ R31, R29, 1.4426950216293334961 ;  /* 0x3fb8aa3b1d1f7820 */ /* 0x001fe20000410000 */
[----:B-1----:R-:W-:Y:S01]  /*0d50*/  FADD.FTZ R30, R30, R19 ;  /* 0x000000131e1e7221 */ /* 0x002fe20000010000 */
[----:B------:R-:W-:-:S05]  /*0d60*/  FMUL.FTZ R29, R2, 1.4426950216293334961 ;  /* 0x3fb8aa3b021d7820 */ /* 0x000fca0000410000 */
[----:B------:R-:W0:Y:S01]  /*0d70*/  MUFU.EX2 R18, R32 ;  /* 0x0000002000127308 */ /* 0x000e220000000800 */
[----:B----4-:R-:W-:-:S07]  /*0d80*/  FADD.FTZ R3, R30, R15 ;  /* 0x0000000f1e037221 */ /* 0x010fce0000010000 */
[----:B------:R-:W1:Y:S01]  /*0d90*/  MUFU.EX2 R21, R31 ;  /* 0x0000001f00157308 */ /* 0x000e620000000800 */
[----:B-----5:R-:W-:-:S07]  /*0da0*/  FADD.FTZ R2, R3, R16 ;  /* 0x0000001003027221 */ /* 0x020fce0000010000 */
[----:B------:R-:W3:Y:S01]  /*0db0*/  MUFU.EX2 R29, R29 ;  /* 0x0000001d001d7308 */ /* 0x000ee20000000800 */
[----:B--2---:R-:W-:-:S04]  /*0dc0*/  FADD.FTZ R3, R2, R17 ;  /* 0x0000001102037221 */ /* 0x004fc80000010000 */
[----:B0-----:R-:W-:-:S04]  /*0dd0*/  FADD.FTZ R2, R3, R18 ;  /* 0x0000001203027221 */ /* 0x001fc80000010000 */
[----:B-1----:R-:W-:-:S04]  /*0de0*/  FADD.FTZ R2, R2, R21 ;  /* 0x0000001502027221 */ /* 0x002fc80000010000 */
        /* <DEDUP_REMOVED lines=16> */
[----:B------:R-:W-:Y:S02]  /*0ef0*/  ISETP.GE.AND P6, PT, R27, UR8, PT ;  /* 0x000000081b007c0c */ /* 0x000fe4000bfc6270 */
[----:B------:R-:W-:-:S09]  /*0f00*/  MOV R31, 0x7fc00000 ;  /* 0x7fc00000001f7802 */ /* 0x000fd20000000f00 */
[----:B------:R-:W1:Y:S01]  /*0f10*/  @P5 MUFU.RCP R33, R30 ;  /* 0x0000001e00215308 */ /* 0x000e620000001000 */
[----:B0-----:R-:W-:-:S04]  /*0f20*/  IMAD.WIDE R2, R13, 0x4, R2 ;  /* 0x000000040d027825 */ /* 0x001fc800078e0202 */
[----:B-1----:R-:W-:-:S05]  /*0f30*/  @P5 FMUL.FTZ R31, R12, R33 ;  /* 0x000000210c1f5220 */ /* 0x002fca0000410000 */
[----:B------:R0:W-:Y:S01]  /*0f40*/  STG.E desc[UR4][R2.64], R31 ;  /* 0x0000001f02007986 */ /* 0x0001e2000c101904 */
[----:B------:R-:W-:Y:S05]  /*0f50*/  @P6 EXIT ;  /* 0x000000000000694d */ /* 0x000fea0003800000 */
[----:B------:R-:W1:Y:S01]  /*0f60*/  @P5 MUFU.RCP R12, R30 ;  /* 0x0000001e000c5308 */ /* 0x000e620000001000 */
[----:B------:R-:W-:Y:S01]  /*0f70*/  ISETP.GE.AND P6, PT, R28, UR8, PT ;  /* 0x000000081c007c0c */ /* 0x000fe2000bfc6270 */
[----:B------:R-:W-:Y:S02]  /*0f80*/  IMAD.MOV.U32 R13, RZ, RZ, 0x7fc00000 ;  /* 0x7fc00000ff0d7424 */ /* 0x000fe400078e00ff */
[----:B-1----:R-:W-:-:S05]  /*0f90*/  @P5 FMUL.FTZ R13, R11, R12 ;  /* 0x0000000c0b0d5220 */ /* 0x002fca0000410000 */
        /* <DEDUP_REMOVED lines=8> */
[----:B-1----:R-:W1:Y:S01]  /*1020*/  @P5 MUFU.RCP R11, R30 ;  /* 0x0000001e000b5308 */ /* 0x002e620000001000 */
[----:B------:R-:W-:Y:S01]  /*1030*/  ISETP.GE.AND P6, PT, R8, UR8, PT ;  /* 0x0000000808007c0c */ /* 0x000fe2000bfc6270 */
[----:B------:R-:W-:Y:S02]  /*1040*/  IMAD.MOV.U32 R9, RZ, RZ, 0x7fc00000 ;  /* 0x7fc00000ff097424 */ /* 0x000fe400078e00ff */
[----:B-1----:R-:W-:-:S05]  /*1050*/  @P5 FMUL.FTZ R9, R22, R11 ;  /* 0x0000000b16095220 */ /* 0x002fca0000410000 */
        /* <DEDUP_REMOVED lines=21> */
[----:B------:R-:W-:Y:S02]  /*11b0*/  IMAD.MOV.U32 R5, RZ, RZ, 0x7fc00000 ;  /* 0x7fc00000ff057424 */ /* 0x000fe400078e00ff */
[----:B-1----:R-:W-:-:S05]  /*11c0*/  @P5 FMUL.FTZ R5, R26, R7 ;  /* 0x000000071a055220 */ /* 0x002fca0000410000 */
        /* <DEDUP_REMOVED lines=43> */
[----:B-1----:R-:W-:Y:S01]  /*1480*/  MOV R5, 0x7fc00000 ;  /* 0x7fc0000000057802 */ /* 0x002fe20000000f00 */
[----:B--2---:R-:W-:-:S05]  /*1490*/  @P5 FMUL.FTZ R5, R29, R30 ;  /* 0x0000001e1d055220 */ /* 0x004fca0000410000 */
[----:B------:R-:W-:Y:S01]  /*14a0*/  STG.E desc[UR4][R2.64+0x780], R5 ;  /* 0x0007800502007986 */ /* 0x000fe2000c101904 */
[----:B------:R-:W-:Y:S05]  /*14b0*/  EXIT ;  /* 0x000000000000794d */ /* 0x000fea0003800000 */
.L_x_3955:
        /* <DEDUP_REMOVED lines=12> */
.L_x_11301:


//--------------------- .text._ZN43_GLOBAL__N__9ae7fba5_10_SoftMax_cu_9f978f6320softmax_warp_forwardIN3c108BFloat16EffLi8ELb0ELb0EEEvPT0_PKT_iiiPKbib --------------------------
	.section	.text._ZN43_GLOBAL__N__9ae7fba5_10_SoftMax_cu_9f978f6320softmax_warp_forwardIN3c108BFloat16EffLi8ELb0ELb0EEEvPT0_PKT_iiiPKbib,"ax",@progbits
	.align	128
.text._ZN43_GLOBAL__N__9ae7fba5_10_SoftMax_cu_9f978f6320softmax_warp_forwardIN3c108BFloat16EffLi8ELb0ELb0EEEvPT0_PKT_iiiPKbib:
        .type           _ZN43_GLOBAL__N__9ae7fba5_10_SoftMax_cu_9f978f6320softmax_warp_forwardIN3c108BFloat16EffLi8ELb0ELb0EEEvPT0_PKT_iiiPKbib,@function
        .size           _ZN43_GLOBAL__N__9ae7fba5_10_SoftMax_cu_9f978f6320softmax_warp_forwardIN3c108BFloat16EffLi8ELb0ELb0EEEvPT0_PKT_iiiPKbib,(.L_x_11302 - _ZN43_GLOBAL__N__9ae7fba5_10_SoftMax_cu_9f978f6320softmax_warp_forwardIN3c108BFloat16EffLi8ELb0ELb0EEEvPT0_PKT_iiiPKbib)
        .other          _ZN43_GLOBAL__N__9ae7fba5_10_SoftMax_cu_9f978f6320softmax_warp_forwardIN3c108BFloat16EffLi8ELb0ELb0EEEvPT0_PKT_iiiPKbib,@"STO_CUDA_ENTRY STV_DEFAULT"
_ZN43_GLOBAL__N__9ae7fba5_10_SoftMax_cu_9f978f6320softmax_warp_forwardIN3c108BFloat16EffLi8ELb0ELb0EEEvPT0_PKT_iiiPKbib:
        /* <DEDUP_REMOVED lines=11> */
[----:B--2---:R-:W-:-:S02]  /*00b0*/  ISETP.GE.AND P1, PT, R8, UR8, PT ;  /* 0x0000000808007c0c */ /* 0x004fc4000bf26270 */
[----:B----4-:R-:W-:Y:S02]  /*00c0*/  IADD3 R15, PT, PT, -R5, UR6, RZ ;  /* 0x00000006050f7c10 */ /* 0x010fe4000fffe1ff */
[----:B------:R-:W-:Y:S01]  /*00d0*/  ISETP.GE.AND P0, PT, R0, UR8, PT ;  /* 0x0000000800007c0c */ /* 0x000fe2000bf06270 */
[----:B------:R-:W-:Y:S01]  /*00e0*/  VIADD R0, R8, 0x40 ;  /* 0x0000004008007836 */ /* 0x000fe20000000000 */
[----:B------:R-:W-:Y:S02]  /*00f0*/  P2R R14, PR, RZ, 0x2 ;  /* 0x00000002ff0e7803 */ /* 0x000fe40000000000 */
[C---:B------:R-:W-:Y:S02]  /*0100*/  ISETP.LT.OR P2, PT, R15.reuse, 0x1, P1 ;  /* 0x000000010f00780c */ /* 0x040fe40000f41670 */
[----:B------:R-:W-:Y:S02]  /*0110*/  ISETP.LT.OR P3, PT, R15, 0x1, P0 ;  /* 0x000000010f00780c */ /* 0x000fe40000761670 */
[----:B------:R-:W-:Y:S01]  /*0120*/  ISETP.GE.AND P1, PT, R0, UR8, PT ;  /* 0x0000000800007c0c */ /* 0x000fe2000bf26270 */
[----:B------:R-:W-:-:S03]  /*0130*/  IMAD R0, R5, UR7, R8 ;  /* 0x0000000705007c24 */ /* 0x000fc6000f8e0208 */
[----:B------:R-:W-:Y:S01]  /*0140*/  ISETP.LT.OR P4, PT, R15, 0x1, P1 ;  /* 0x000000010f00780c */ /* 0x000fe20000f81670 */
[----:B-1----:R-:W-:Y:S01]  /*0150*/  IMAD.WIDE R2, R0, 0x2, R2 ;  /* 0x0000000200027825 */ /* 0x002fe200078e0202 */
[C---:B------:R-:W-:Y:S02]  /*0160*/  IADD3 R9, PT, PT, R8.reuse, 0x60, RZ ;  /* 0x0000006008097810 */ /* 0x040fe40007ffe0ff */
[----:B------:R-:W-:Y:S02]  /*0170*/  P2R R13, PR, RZ, 0x2 ;  /* 0x00000002ff0d7803 */ /* 0x000fe40000000000 */
[----:B0-----:R-:W2:Y:S04]  /*0180*/  @!P2 LDG.E.U16 R10, desc[UR4][R2.64] ;  /* 0x00000004020aa981 */ /* 0x001ea8000c1e1500 */
[----:B------:R-:W3:Y:S04]  /*0190*/  @!P3 LDG.E.U16 R6, desc[UR4][R2.64+0x40] ;  /* 0x000040040206b981 */ /* 0x000ee8000c1e1500 */
[----:B------:R-:W4:Y:S01]  /*01a0*/  @!P4 LDG.E.U16 R7, desc[UR4][R2.64+0x80] ;  /* 0x000080040207c981 */ /* 0x000f22000c1e1500 */
[----:B------:R-:W-:Y:S01]  /*01b0*/  ISETP.GE.AND P1, PT, R9, UR8, PT ;  /* 0x0000000809007c0c */ /* 0x000fe2000bf26270 */
[----:B------:R-:W-:-:S02]  /*01c0*/  VIADD R9, R8, 0x80 ;  /* 0x0000008008097836 */ /* 0x000fc40000000000 */
[----:B------:R-:W-:Y:S02]  /*01d0*/  IMAD.MOV.U32 R5, RZ, RZ, -0x800000 ;  /* 0xff800000ff057424 */ /* 0x000fe400078e00ff */
[----:B------:R-:W-:Y:S01]  /*01e0*/  IMAD.MOV.U32 R4, RZ, RZ, -0x800000 ;  /* 0xff800000ff047424 */ /* 0x000fe200078e00ff */
[----:B--2---:R-:W-:Y:S02]  /*01f0*/  @!P2 SHF.L.U32 R5, R10, 0x10, RZ ;  /* 0x000000100a05a819 */ /* 0x004fe400000006ff */
[----:B------:R-:W-:Y:S01]  /*0200*/  ISETP.GE.AND P2, PT, R9, UR8, PT ;  /* 0x0000000809007c0c */ /* 0x000fe2000bf46270 */
[----:B---3--:R-:W-:Y:S01]  /*0210*/  @!P3 IMAD.U32 R4, R6, 0x10000, RZ ;  /* 0x000100000604b824 */ /* 0x008fe200078e00ff */
[----:B------:R-:W-:Y:S02]  /*0220*/  ISETP.LT.OR P3, PT, R15, 0x1, P1 ;  /* 0x000000010f00780c */ /* 0x000fe40000f61670 */
[----:B------:R-:W-:Y:S01]  /*0230*/  MOV R6, 0xff800000 ;  /* 0xff80000000067802 */ /* 0x000fe20000000f00 */
[----:B----4-:R-:W-:Y:S01]  /*0240*/  @!P4 IMAD.U32 R6, R7, 0x10000, RZ ;  /* 0x000100000706c824 */ /* 0x010fe200078e00ff */
[----:B------:R-:W-:-:S09]  /*0250*/  ISETP.LT.OR P4, PT, R15, 0x1, P2 ;  /* 0x000000010f00780c */ /* 0x000fd20001781670 */
[----:B------:R-:W2:Y:S04]  /*0260*/  @!P3 LDG.E.U16 R7, desc[UR4][R2.64+0xc0] ;  /* 0x0000c0040207b981 */ /* 0x000ea8000c1e1500 */
[----:B------:R-:W3:Y:S01]  /*0270*/  @!P4 LDG.E.U16 R10, desc[UR4][R2.64+0x100] ;  /* 0x00010004020ac981 */ /* 0x000ee2000c1e1500 */
[----:B------:R-:W-:Y:S01]  /*0280*/  VIADD R11, R8, 0xa0 ;  /* 0x000000a0080b7836 */ /* 0x000fe20000000000 */
[----:B------:R-:W-:Y:S02]  /*0290*/  MOV R9, 0xff800000 ;  /* 0xff80000000097802 */ /* 0x000fe40000000f00 */
[----:B--2---:R-:W-:Y:S01]  /*02a0*/  @!P3 SHF.L.U32 R9, R7, 0x10, RZ ;  /* 0x000000100709b819 */ /* 0x004fe200000006ff */
[----:B------:R-:W-:Y:S01]  /*02b0*/  IMAD.MOV.U32 R7, RZ, RZ, -0x800000 ;  /* 0xff800000ff077424 */ /* 0x000fe200078e00ff */
[----:B------:R-:W-:-:S02]  /*02c0*/  ISETP.GE.AND P3, PT, R11, UR8, PT ;  /* 0x000000080b007c0c */ /* 0x000fc4000bf66270 */
[----:B---3--:R-:W-:Y:S02]  /*02d0*/  @!P4 SHF.L.U32 R7, R10, 0x10, RZ ;  /* 0x000000100a07c819 */ /* 0x008fe400000006ff */
[----:B------:R-:W-:-:S13]  /*02e0*/  ISETP.LT.OR P4, PT, R15, 0x1, P3 ;  /* 0x000000010f00780c */ /* 0x000fda0001f81670 */
[----:B------:R-:W2:Y:S01]  /*02f0*/  @!P4 LDG.E.U16 R11, desc[UR4][R2.64+0x140] ;  /* 0x00014004020bc981 */ /* 0x000ea2000c1e1500 */
[----:B------:R-:W-:Y:S01]  /*0300*/  IMAD.MOV.U32 R10, RZ, RZ, -0x800000 ;  /* 0xff800000ff0a7424 */ /* 0x000fe200078e00ff */
[----:B--2---:R-:W-:Y:S02]  /*0310*/  @!P4 SHF.L.U32 R10, R11, 0x10, RZ ;  /* 0x000000100b0ac819 */ /* 0x004fe400000006ff */
[----:B------:R-:W-:-:S04]  /*0320*/  FSETP.GT.FTZ.AND P4, PT, R5, R4, PT ;  /* 0x000000040500720b */ /* 0x000fc80003f94000 */
[----:B------:R-:W-:-:S04]  /*0330*/  FSEL R11, R5, R4, P4 ;  /* 0x00000004050b7208 */ /* 0x000fc80002000000 */
[----:B------:R-:W-:-:S04]  /*0340*/  FSETP.GT.FTZ.AND P4, PT, R11, R6, PT ;  /* 0x000000060b00720b */ /* 0x000fc80003f94000 */
[----:B------:R-:W-:Y:S01]  /*0350*/  FSEL R12, R11, R6, P4 ;  /* 0x000000060b0c7208 */ /* 0x000fe20002000000 */
[----:B------:R-:W-:-:S03]  /*0360*/  VIADD R11, R8, 0xc0 ;  /* 0x000000c0080b7836 */ /* 0x000fc60000000000 */
[----:B------:R-:W-:-:S04]  /*0370*/  FSETP.GT.FTZ.AND P4, PT, R12, R9, PT ;  /* 0x000000090c00720b */ /* 0x000fc80003f94000 */
[----:B------:R-:W-:-:S04]  /*0380*/  FSEL R12, R12, R9, P4 ;  /* 0x000000090c0c7208 */ /* 0x000fc80002000000 */
[----:B------:R-:W-:-:S04]  /*0390*/  FSETP.GT.FTZ.AND P4, PT, R12, R7, PT ;  /* 0x000000070c00720b */ /* 0x000fc80003f94000 */
[----:B------:R-:W-:Y:S02]  /*03a0*/  FSEL R17, R12, R7, P4 ;  /* 0x000000070c117208 */ /* 0x000fe40002000000 */
[----:B------:R-:W-:-:S04]  /*03b0*/  ISETP.GE.AND P4, PT, R11, UR8, PT ;  /* 0x000000080b007c0c */ /* 0x000fc8000bf86270 */
[----:B------:R-:W-:-:S13]  /*03c0*/  ISETP.LT.OR P5, PT, R15, 0x1, P4 ;  /* 0x000000010f00780c */ /* 0x000fda00027a1670 */
[----:B------:R-:W2:Y:S01]  /*03d0*/  @!P5 LDG.E.U16 R12, desc[UR4][R2.64+0x180] ;  /* 0x00018004020cd981 */ /* 0x000ea2000c1e1500 */
[----:B------:R-:W-:Y:S02]  /*03e0*/  MOV R11, 0xff800000 ;  /* 0xff800000000b7802 */ /* 0x000fe40000000f00 */
[----:B------:R-:W-:Y:S01]  /*03f0*/  IADD3 R8, PT, PT, R8, 0xe0, RZ ;  /* 0x000000e008087810 */ /* 0x000fe20007ffe0ff */
[----:B--2---:R-:W-:Y:S01]  /*0400*/  @!P5 IMAD.U32 R11, R12, 0x10000, RZ ;  /* 0x000100000c0bd824 */ /* 0x004fe200078e00ff */
[----:B------:R-:W-:-:S04]  /*0410*/  FSETP.GT.FTZ.AND P5, PT, R17, R10, PT ;  /* 0x0000000a1100720b */ /* 0x000fc80003fb4000 */
[----:B------:R-:W-:Y:S02]  /*0420*/  FSEL R16, R17, R10, P5 ;  /* 0x0000000a11107208 */ /* 0x000fe40002800000 */
[----:B------:R-:W-:-:S04]  /*0430*/  ISETP.GE.AND P5, PT, R8, UR8, PT ;  /* 0x0000000808007c0c */ /* 0x000fc8000bfa6270 */
[----:B------:R-:W-:-:S13]  /*0440*/  ISETP.LT.OR P6, PT, R15, 0x1, P5 ;  /* 0x000000010f00780c */ /* 0x000fda0002fc1670 */
        /* <DEDUP_REMOVED lines=22> */
[----:B------:R-:W-:-:S03]  /*05b0*/  ISETP.GE.AND P6, PT, R15, 0x1, PT ;  /* 0x000000010f00780c */ /* 0x000fc60003fc6270 */
[C---:B------:R-:W-:Y:S01]  /*05c0*/  FADD.FTZ R5, -R12.reuse, R5 ;  /* 0x000000050c057221 */ /* 0x040fe20000010100 */
[C---:B------:R-:W-:Y:S01]  /*05d0*/  FADD.FTZ R4, -R12.reuse, R4 ;  /* 0x000000040c047221 */ /* 0x040fe20000010100 */
[C---:B------:R-:W-:Y:S01]  /*05e0*/  FADD.FTZ R6, -R12.reuse, R6 ;  /* 0x000000060c067221 */ /* 0x040fe20000010100 */
[----:B------:R-:W-:Y:S01]  /*05f0*/  FADD.FTZ R9, -R12, R9 ;  /* 0x000000090c097221 */ /* 0x000fe20000010100 */
[----:B------:R-:W-:Y:S01]  /*0600*/  FMUL.FTZ R2, R5, 1.4426950216293334961 ;  /* 0x3fb8aa3b05027820 */ /* 0x000fe20000410000 */
[----:B------:R-:W-:Y:S01]  /*0610*/  FMUL.FTZ R17, R4, 1.4426950216293334961 ;  /* 0x3fb8aa3b04117820 */ /* 0x000fe20000410000 */
[----:B------:R-:W-:Y:S01]  /*0620*/  FMUL.FTZ R4, R6, 1.4426950216293334961 ;  /* 0x3fb8aa3b06047820 */ /* 0x000fe20000410000 */
[----:B------:R-:W-:Y:S01]  /*0630*/  FMUL.FTZ R5, R9, 1.4426950216293334961 ;  /* 0x3fb8aa3b09057820 */ /* 0x000fe20000410000 */
[C---:B------:R-:W-:Y:S01]  /*0640*/  FADD.FTZ R7, -R12.reuse, R7 ;  /* 0x000000070c077221 */ /* 0x040fe20000010100 */
[----:B------:R-:W-:Y:S01]  /*0650*/  MUFU.EX2 R3, R17 ;  /* 0x0000001100037308 */ /* 0x000fe20000000800 */
[C---:B------:R-:W-:Y:S01]  /*0660*/  FADD.FTZ R10, -R12.reuse, R10 ;  /* 0x0000000a0c0a7221 */ /* 0x040fe20000010100 */
[C---:B------:R-:W-:Y:S01]  /*0670*/  FADD.FTZ R11, -R12.reuse, R11 ;  /* 0x0000000b0c0b7221 */ /* 0x040fe20000010100 */
[----:B------:R-:W-:Y:S01]  /*0680*/  FMUL.FTZ R6, R7, 1.4426950216293334961 ;  /* 0x3fb8aa3b07067820 */ /* 0x000fe20000410000 */
[----:B------:R-:W-:Y:S01]  /*0690*/  FADD.FTZ R12, -R12, R8 ;  /* 0x000000080c0c7221 */ /* 0x000fe20000010100 */
[----:B------:R-:W-:Y:S01]  /*06a0*/  FMUL.FTZ R7, R10, 1.4426950216293334961 ;  /* 0x3fb8aa3b0a077820 */ /* 0x000fe20000410000 */
[----:B------:R-:W-:-:S02]  /*06b0*/  FMUL.FTZ R16, R11, 1.4426950216293334961 ;  /* 0x3fb8aa3b0b107820 */ /* 0x000fc40000410000 */
[----:B------:R-:W0:Y:S01]  /*06c0*/  MUFU.EX2 R2, R2 ;  /* 0x0000000200027308 */ /* 0x000e220000000800 */
[----:B------:R-:W-:-:S07]  /*06d0*/  FMUL.FTZ R12, R12, 1.4426950216293334961 ;  /* 0x3fb8aa3b0c0c7820 */ /* 0x000fce0000410000 */
[----:B------:R-:W1:Y:S08]  /*06e0*/  MUFU.EX2 R4, R4 ;  /* 0x0000000400047308 */ /* 0x000e700000000800 */
[----:B------:R-:W2:Y:S01]  /*06f0*/  MUFU.EX2 R5, R5 ;  /* 0x0000000500057308 */ /* 0x000ea20000000800 */
[----:B0-----:R-:W-:-:S04]  /*0700*/  FADD.FTZ R10, RZ, R2 ;  /* 0x00000002ff0a7221 */ /* 0x001fc80000010000 */
[----:B------:R-:W-:-:S03]  /*0710*/  FADD.FTZ R9, R10, R3 ;  /* 0x000000030a097221 */ /* 0x000fc60000010000 */
[----:B------:R-:W0:Y:S01]  /*0720*/  MUFU.EX2 R6, R6 ;  /* 0x0000000600067308 */ /* 0x000e220000000800 */
[----:B-1----:R-:W-:-:S07]  /*0730*/  FADD.FTZ R10, R9, R4 ;  /* 0x00000004090a7221 */ /* 0x002fce0000010000 */
[----:B------:R-:W1:Y:S01]  /*0740*/  MUFU.EX2 R7, R7 ;  /* 0x0000000700077308 */ /* 0x000e620000000800 */
[----:B--2---:R-:W-:-:S07]  /*0750*/  FADD.FTZ R11, R10, R5 ;  /* 0x000000050a0b7221 */ /* 0x004fce0000010000 */
[----:B------:R-:W2:Y:S01]  /*0760*/  MUFU.EX2 R8, R16 ;  /* 0x0000001000087308 */ /* 0x000ea20000000800 */
[----:B0-----:R-:W-:-:S07]  /*0770*/  FADD.FTZ R10, R11, R6 ;  /* 0x000000060b0a7221 */ /* 0x001fce0000010000 */
[----:B------:R-:W0:Y:S01]  /*0780*/  MUFU.EX2 R9, R12 ;  /* 0x0000000c00097308 */ /* 0x000e220000000800 */
[----:B-1----:R-:W-:-:S04]  /*0790*/  FADD.FTZ R11, R10, R7 ;  /* 0x000000070a0b7221 */ /* 0x002fc80000010000 */
[----:B--2---:R-:W-:-:S04]  /*07a0*/  FADD.FTZ R10, R11, R8 ;  /* 0x000000080b0a7221 */ /* 0x004fc80000010000 */
        /* <DEDUP_REMOVED lines=12> */
[----:B------:R-:W-:-:S13]  /*0870*/  ISETP.NE.AND P6, PT, R14, RZ, PT ;  /* 0x000000ff0e00720c */ /* 0x000fda0003fc5270 */
[----:B------:R-:W-:Y:S05]  /*0880*/  @P6 EXIT ;  /* 0x000000000000694d */ /* 0x000fea0003800000 */
[----:B------:R-:W-:Y:S01]  /*0890*/  FSETP.NEU.FTZ.AND P6, PT, R12, RZ, PT ;  /* 0x000000ff0c00720b */ /* 0x000fe20003fdd000 */
[----:B------:R-:W0:Y:S01]  /*08a0*/  LDC.64 R10, c[0x0][0x380] ;  /* 0x0000e000ff0a7b82 */ /* 0x000e220000000a00 */
[----:B------:R-:W-:-:S11]  /*08b0*/  IMAD.MOV.U32 R15, RZ, RZ, 0x7fc00000 ;  /* 0x7fc00000ff0f7424 */ /* 0x000fd600078e00ff */
[----:B------:R-:W1:Y:S01]  /*08c0*/  @P6 MUFU.RCP R17, R12 ;  /* 0x0000000c00116308 */ /* 0x000e620000001000 */
[----:B0-----:R-:W-:-:S04]  /*08d0*/  IMAD.WIDE R10, R0, 0x4, R10 ;  /* 0x00000004000a7825 */ /* 0x001fc800078e020a */
[----:B-1----:R-:W-:-:S05]  /*08e0*/  @P6 FMUL.FTZ R15, R2, R17 ;  /* 0x00000011020f6220 */ /* 0x002fca0000410000 */
[----:B------:R0:W-:Y:S01]  /*08f0*/  STG.E desc[UR4][R10.64], R15 ;  /* 0x0000000f0a007986 */ /* 0x0001e2000c101904 */
[----:B------:R-:W-:Y:S05]  /*0900*/  @P0 EXIT ;  /* 0x000000000000094d */ /* 0x000fea0003800000 */
[----:B------:R-:W1:Y:S01]  /*0910*/  @P6 MUFU.RCP R0, R12 ;  /* 0x0000000c00006308 */ /* 0x000e620000001000 */
[----:B------:R-:W-:Y:S02]  /*0920*/  ISETP.NE.AND P0, PT, R13, RZ, PT ;  /* 0x000000ff0d00720c */ /* 0x000fe40003f05270 */
[----:B------:R-:W-:Y:S01]  /*0930*/  MOV R13, 0x7fc00000 ;  /* 0x7fc00000000d7802 */ /* 0x000fe20000000f00 */
[----:B-1----:R-:W-:-:S05]  /*0940*/  @P6 FMUL.FTZ R13, R3, R0 ;  /* 0x00000000030d6220 */ /* 0x002fca0000410000 */
        /* <DEDUP_REMOVED lines=30> */
[----:B------:R-:W-:Y:S01]  /*0b30*/  STG.E desc[UR4][R10.64+0x380], R3 ;  /* 0x000380030a007986 */ /* 0x000fe2000c101904 */
[----:B------:R-:W-:Y:S05]  /*0b40*/  EXIT ;  /* 0x000000000000794d */ /* 0x000fea0003800000 */
.L_x_3956:
        /* <DEDUP_REMOVED lines=11> */
.L_x_11302:


//--------------------- .text._ZN43_GLOBAL__N__9ae7fba5_10_SoftMax_cu_9f978f6320softmax_warp_forwardIN3c108BFloat16EffLi7ELb0ELb0EEEvPT0_PKT_iiiPKbib --------------------------
	.section	.text._ZN43_GLOBAL__N__9ae7fba5_10_SoftMax_cu_9f978f6320softmax_warp_forwardIN3c108BFloat16EffLi7ELb0ELb0EEEvPT0_PKT_iiiPKbib,"ax",@progbits
	.align	128
.text._ZN43_GLOBAL__N__9ae7fba5_10_SoftMax_cu_9f978f6320softmax_warp_forwardIN3c108BFloat16EffLi7ELb0ELb0EEEvPT0_PKT_iiiPKbib:
        .type           _ZN43_GLOBAL__N__9ae7fba5_10_SoftMax_cu_9f978f6320softmax_warp_forwardIN3c108BFloat16EffLi7ELb0ELb0EEEvPT0_PKT_iiiPKbib,@function
        .size           _ZN43_GLOBAL__N__9ae7fba5_10_SoftMax_cu_9f978f6320softmax_warp_forwardIN3c108BFloat16EffLi7ELb0ELb0EEEvPT0_PKT_iiiPKbib,(.L_x_11303 - _ZN43_GLOBAL__N__9ae7fba5_10_SoftMax_cu_9f978f6320softmax_warp_forwardIN3c108BFloat16EffLi7ELb0ELb0EEEvPT0_PKT_iiiPKbib)
        .other          _ZN43_GLOBAL__N__9ae7fba5_10_SoftMax_cu_9f978f6320softmax_warp_forwardIN3c108BFloat16EffLi7ELb0ELb0EEEvPT0_PKT_iiiPKbib,@"STO_CUDA_ENTRY STV_DEFAULT"
_ZN43_GLOBAL__N__9ae7fba5_10_SoftMax_cu_9f978f6320softmax_warp_forwardIN3c108BFloat16EffLi7ELb0ELb0EEEvPT0_PKT_iiiPKbib:
[----:B------:R-:W-:Y:S01]  /*0000*/  LDC R1, c[0x0][0x37c] ;  /* 0x0000df00ff017b82 */ /* 0x000fe20000000800 */
[----:B------:R-:W0:Y:S01]  /*0010*/  S2R R2, SR_CTAID.X ;  /* 0x0000000000027919 */ /* 0x000e220000002500 */
[----:B------:R-:W0:Y:S06]  /*0020*/  LDCU UR4, c[0x0][0x364] ;  /* 0x00006c80ff0477ac */ /* 0x000e2c0008000800 */
[----:B------:R-:W1:Y:S01]  /*0030*/  LDC R0, c[0x0][0x398] ;  /* 0x0000e600ff007b82 */ /* 0x000e620000000800 */
[----:B------:R-:W0:Y:S01]  /*0040*/  S2R R3, SR_TID.Y ;  /* 0x0000000000037919 */ /* 0x000e220000002200 */
[----:B------:R-:W2:Y:S01]  /*0050*/  LDCU.64 UR6, c[0x0][0x390] ;  /* 0x00007200ff0677ac */ /* 0x000ea20008000a00 */
[----:B------:R-:W1:Y:S05]  /*0060*/  S2R R11, SR_TID.X ;  /* 0x00000000000b7919 */ /* 0x000e6a0000002100 */
[----:B------:R-:W3:Y:S01]  /*0070*/  LDC.64 R8, c[0x0][0x388] ;  /* 0x0000e200ff087b82 */ /* 0x000ee20000000a00 */
[----:B0-----:R-:W-:Y:S01]  /*0080*/  IMAD R2, R2, UR4, R3 ;  /* 0x0000000402027c24 */ /* 0x001fe2000f8e0203 */
[----:B------:R-:W0:Y:S03]  /*0090*/  LDCU.64 UR4, c[0x0][0x358] ;  /* 0x00006b00ff0477ac */ /* 0x000e260008000a00 */
[----:B------:R-:W-:Y:S01]  /*00a0*/  IMAD.SHL.U32 R2, R2, 0x2, RZ ;  /* 0x0000000202027824 */ /* 0x000fe200078e00ff */
[C---:B-1----:R-:W-:Y:S01]  /*00b0*/  ISETP.GE.AND P0, PT, R11.reuse, R0, PT ;  /* 0x000000000b00720c */ /* 0x042fe20003f06270 */
[----:B------:R-:W-:-:S02]  /*00c0*/  VIADD R5, R11, 0x20 ;  /* 0x000000200b057836 */ /* 0x000fc40000000000 */
[C---:B--2---:R-:W-:Y:S01]  /*00d0*/  IMAD R3, R2.reuse, UR7, R11 ;  /* 0x0000000702037c24 */ /* 0x044fe2000f8e020b */
[----:B------:R-:W-:Y:S02]  /*00e0*/  IADD3 R14, PT, PT, -R2, UR6, RZ ;  /* 0x00000006020e7c10 */ /* 0x000fe4000fffe1ff */
[----:B------:R-:W-:Y:S01]  /*00f0*/  ISETP.GE.AND P1, PT, R5, R0, PT ;  /* 0x000000000500720c */ /* 0x000fe20003f26270 */
[----:B---3--:R-:W-:Y:S01]  /*0100*/  IMAD.WIDE R8, R3, 0x2, R8 ;  /* 0x0000000203087825 */ /* 0x008fe200078e0208 */
[C---:B------:R-:W-:Y:S02]  /*0110*/  ISETP.LT.OR P4, PT, R14.reuse, 0x1, P0 ;  /* 0x000000010e00780c */ /* 0x040fe40000781670 */
[----:B------:R-:W-:-:S11]  /*0120*/  ISETP.LT.OR P5, PT, R14, 0x1, P1 ;  /* 0x000000010e00780c */ /* 0x000fd60000fa1670 */
[----:B0-----:R-:W2:Y:S04]  /*0130*/  @!P4 LDG.E.U16 R6, desc[UR4][R8.64] ;  /* 0x000000040806c981 */ /* 0x001ea8000c1e1500 */
[----:B------:R-:W3:Y:S01]  /*0140*/  @!P5 LDG.E.U16 R4, desc[UR4][R8.64+0x40] ;  /* 0x000040040804d981 */ /* 0x000ee2000c1e1500 */
[----:B------:R-:W-:-:S04]  /*0150*/  IADD3 R5, PT, PT, R11, 0x40, RZ ;  /* 0x000000400b057810 */ /* 0x000fc80007ffe0ff */
[----:B------:R-:W-:-:S04]  /*0160*/  ISETP.GE.AND P2, PT, R5, R0, PT ;  /* 0x000000000500720c */ /* 0x000fc80003f46270 */
[----:B------:R-:W-:Y:S01]  /*0170*/  ISETP.LT.OR P6, PT, R14, 0x1, P2 ;  /* 0x000000010e00780c */ /* 0x000fe200017c1670 */
[----:B------:R-:W-:Y:S02]  /*0180*/  VIADD R5, R11, 0x60 ;  /* 0x000000600b057836 */ /* 0x000fe40000000000 */
[----:B------:R-:W-:-:S10]  /*0190*/  IMAD.MOV.U32 R2, RZ, RZ, -0x800000 ;  /* 0xff800000ff027424 */ /* 0x000fd400078e00ff */
[----:B------:R-:W4:Y:S01]  /*01a0*/  @!P6 LDG.E.U16 R7, desc[UR4][R8.64+0x80] ;  /* 0x000080040807e981 */ /* 0x000f22000c1e1500 */
[----:B------:R-:W-:Y:S01]  /*01b0*/  ISETP.GE.AND P3, PT, R5, R0, PT ;  /* 0x000000000500720c */ /* 0x000fe20003f66270 */
[----:B------:R-:W-:Y:S02]  /*01c0*/  IMAD.MOV.U32 R5, RZ, RZ, -0x800000 ;  /* 0xff800000ff057424 */ /* 0x000fe400078e00ff */
[----:B------:R-:W-:Y:S01]  /*01d0*/  IMAD.WIDE.U32 R10, R0, 0x2, R8 ;  /* 0x00000002000a7825 */ /* 0x000fe200078e0008 */
[----:B--2---:R-:W-:Y:S02]  /*01e0*/  @!P4 SHF.L.U32 R2, R6, 0x10, RZ ;  /* 0x000000100602c819 */ /* 0x004fe400000006ff */
[----:B------:R-:W-:Y:S01]  /*01f0*/  ISETP.LT.OR P4, PT, R14, 0x1, P3 ;  /* 0x000000010e00780c */ /* 0x000fe20001f81670 */
[----:B---3--:R-:W-:Y:S01]  /*0200*/  @!P5 IMAD.U32 R5, R4, 0x10000, RZ ;  /* 0x000100000405d824 */ /* 0x008fe200078e00ff */
[----:B------:R-:W-:-:S11]  /*0210*/  ISETP.LT.OR P5, PT, R14, 0x2, P0 ;  /* 0x000000020e00780c */ /* 0x000fd600007a1670 */
[----:B------:R-:W2:Y:S04]  /*0220*/  @!P4 LDG.E.U16 R12, desc[UR4][R8.64+0xc0] ;  /* 0x0000c004080cc981 */ /* 0x000ea8000c1e1500 */
[----:B------:R-:W3:Y:S01]  /*0230*/  @!P5 LDG.E.U16 R13, desc[UR4][R10.64] ;  /* 0x000000040a0dd981 */ /* 0x000ee2000c1e1500 */
[----:B------:R-:W-:Y:S01]  /*0240*/  MOV R6, 0xff800000 ;  /* 0xff80000000067802 */ /* 0x000fe20000000f00 */
[----:B----4-:R-:W-:Y:S01]  /*0250*/  @!P6 IMAD.U32 R6, R7, 0x10000, RZ ;  /* 0x000100000706e824 */ /* 0x010fe200078e00ff */
[----:B------:R-:W-:Y:S01]  /*0260*/  ISETP.LT.OR P6, PT, R14, 0x2, P1 ;  /* 0x000000020e00780c */ /* 0x000fe20000fc1670 */
[----:B------:R-:W-:-:S12]  /*0270*/  IMAD.MOV.U32 R4, RZ, RZ, -0x800000 ;  /* 0xff800000ff047424 */ /* 0x000fd800078e00ff */
[----:B------:R-:W4:Y:S01]  /*0280*/  @!P6 LDG.E.U16 R15, desc[UR4][R10.64+0x40] ;  /* 0x000040040a0fe981 */ /* 0x000f22000c1e1500 */
[----:B------:R-:W-:Y:S01]  /*0290*/  IMAD.MOV.U32 R7, RZ, RZ, -0x800000 ;  /* 0xff800000ff077424 */ /* 0x000fe200078e00ff */
[----:B--2---:R-:W-:Y:S02]  /*02a0*/  @!P4 SHF.L.U32 R4, R12, 0x10, RZ ;  /* 0x000000100c04c819 */ /* 0x004fe400000006ff */
[C---:B------:R-:W-:Y:S01]  /*02b0*/  ISETP.LT.OR P4, PT, R14.reuse, 0x2, P2 ;  /* 0x000000020e00780c */ /* 0x040fe20001781670 */
[----:B---3--:R-:W-:Y:S01]  /*02c0*/  @!P5 IMAD.U32 R7, R13, 0x10000, RZ ;  /* 0x000100000d07d824 */ /* 0x008fe200078e00ff */
[----:B------:R-:W-:-:S11]  /*02d0*/  ISETP.LT.OR P5, PT, R14, 0x2, P3 ;  /* 0x000000020e00780c */ /* 0x000fd60001fa1670 */
[----:B------:R-:W2:Y:S04]  /*02e0*/  @!P4 LDG.E.U16 R12, desc[UR4][R10.64+0x80] ;  /* 0x000080040a0cc981 */ /* 0x000ea8000c1e1500 */
[----:B------:R0:W3:Y:S01]  /*02f0*/  @!P5 LDG.E.U16 R13, desc[UR4][R10.64+0xc0] ;  /* 0x0000c0040a0dd981 */ /* 0x0000e2000c1e1500 */
[----:B------:R-:W-:Y:S01]  /*0300*/  MOV R8, 0xff800000 ;  /* 0xff80000000087802 */ /* 0x000fe20000000f00 */
[----:B----4-:R-:W-:Y:S01]  /*0310*/  @!P6 IMAD.U32 R8, R15, 0x10000, RZ ;  /* 0x000100000f08e824 */ /* 0x010fe200078e00ff */
[----:B------:R-:W-:Y:S01]  /*0320*/  FSETP.GT.FTZ.AND P6, PT, R2, R5, PT ;  /* 0x000000050200720b */ /* 0x000fe20003fd4000 */
[----:B0-----:R-:W-:-:S03]  /*0330*/  IMAD.MOV.U32 R10, RZ, RZ, -0x800000 ;  /* 0xff800000ff0a7424 */ /* 0x001fc600078e00ff */
[----:B------:R-:W-:-:S04]  /*0340*/  FSEL R9, R2, R5, P6 ;  /* 0x0000000502097208 */ /* 0x000fc80003000000 */
[----:B------:R-:W-:-:S04]  /*0350*/  FSETP.GT.FTZ.AND P6, PT, R9, R6, PT ;  /* 0x000000060900720b */ /* 0x000fc80003fd4000 */
[----:B------:R-:W-:-:S04]  /*0360*/  FSEL R9, R9, R6, P6 ;  /* 0x0000000609097208 */ /* 0x000fc80003000000 */
[----:B------:R-:W-:-:S04]  /*0370*/  FSETP.GT.FTZ.AND P6, PT, R9, R4, PT ;  /* 0x000000040900720b */ /* 0x000fc80003fd4000 */
[----:B------:R-:W-:Y:S01]  /*0380*/  FSEL R15, R9, R4, P6 ;  /* 0x00000004090f7208 */ /* 0x000fe20003000000 */
[----:B------:R-:W-:Y:S01]  /*0390*/  IMAD.MOV.U32 R9, RZ, RZ, -0x800000 ;  /* 0xff800000ff097424 */ /* 0x000fe200078e00ff */
[----:B------:R-:W-:-:S03]  /*03a0*/  FSETP.GT.FTZ.AND P6, PT, R7, R8, PT ;  /* 0x000000080700720b */ /* 0x000fc60003fd4000 */
[----:B------:R-:W0:Y:S01]  /*03b0*/  SHFL.BFLY PT, R16, R15, 0x10, 0x1f ;  /* 0x0e001f000f107f89 */ /* 0x000e2200000e0000 */
[----:B--2---:R-:W-:Y:S02]  /*03c0*/  @!P4 SHF.L.U32 R9, R12, 0x10, RZ ;  /* 0x000000100c09c819 */ /* 0x004fe400000006ff */
[----:B------:R-:W-:Y:S01]  /*03d0*/  FSEL R12, R7, R8, P6 ;  /* 0x00000008070c7208 */ /* 0x000fe20003000000 */
[----:B---3--:R-:W-:-:S03]  /*03e0*/  @!P5 IMAD.U32 R10, R13, 0x10000, RZ ;  /* 0x000100000d0ad824 */ /* 0x008fc600078e00ff */
[----:B------:R-:W-:-:S04]  /*03f0*/  FSETP.GT.FTZ.AND P4, PT, R12, R9, PT ;  /* 0x000000090c00720b */ /* 0x000fc80003f94000 */
[----:B------:R-:W-:-:S04]  /*0400*/  FSEL R11, R12, R9, P4 ;  /* 0x000000090c0b7208 */ /* 0x000fc80002000000 */
[----:B------:R-:W-:-:S04]  /*0410*/  FSETP.GT.FTZ.AND P4, PT, R11, R10, PT ;  /* 0x0000000a0b00720b */ /* 0x000fc80003f94000 */
[----:B------:R-:W-:Y:S02]  /*0420*/  FSEL R11, R11, R10, P4 ;  /* 0x0000000a0b0b7208 */ /* 0x000fe40002000000 */
[----:B0-----:R-:W-:-:S03]  /*0430*/  FSETP.GEU.FTZ.AND P4, PT, R15, R16, PT ;  /* 0x000000100f00720b */ /* 0x001fc60003f9e000 */
        /* <DEDUP_REMOVED lines=26> */
[C---:B------:R-:W-:Y:S01]  /*05e0*/  FADD.FTZ R2, -R15.reuse, R2 ;  /* 0x000000020f027221 */ /* 0x040fe20000010100 */
[C---:B------:R-:W-:Y:S01]  /*05f0*/  FADD.FTZ R5, -R15.reuse, R5 ;  /* 0x000000050f057221 */ /* 0x040fe20000010100 */
[C---:B------:R-:W-:Y:S01]  /*0600*/  FADD.FTZ R6, -R15.reuse, R6 ;  /* 0x000000060f067221 */ /* 0x040fe20000010100 */
[----:B------:R-:W-:Y:S01]  /*0610*/  FADD.FTZ R15, -R15, R4 ;  /* 0x000000040f0f7221 */ /* 0x000fe20000010100 */
[----:B------:R-:W-:Y:S01]  /*0620*/  FMUL.FTZ R2, R2, 1.4426950216293334961 ;  /* 0x3fb8aa3b02027820 */ /* 0x000fe20000410000 */
[----:B------:R-:W-:Y:S01]  /*0630*/  FMUL.FTZ R5, R5, 1.4426950216293334961 ;  /* 0x3fb8aa3b05057820 */ /* 0x000fe20000410000 */
[----:B------:R-:W-:Y:S01]  /*0640*/  FMUL.FTZ R4, R6, 1.4426950216293334961 ;  /* 0x3fb8aa3b06047820 */ /* 0x000fe20000410000 */
[----:B------:R-:W-:-:S03]  /*0650*/  FMUL.FTZ R6, R15, 1.4426950216293334961 ;  /* 0x3fb8aa3b0f067820 */ /* 0x000fc60000410000 */
[----:B------:R-:W1:Y:S01]  /*0660*/  MUFU.EX2 R2, R2 ;  /* 0x0000000200027308 */ /* 0x000e620000000800 */
[----:B0-----:R-:W-:-:S07]  /*0670*/  FSETP.GEU.FTZ.AND P4, PT, R11, R12, PT ;  /* 0x0000000c0b00720b */ /* 0x001fce0003f9e000 */
[----:B------:R-:W0:Y:S01]  /*0680*/  MUFU.EX2 R5, R5 ;  /* 0x0000000500057308 */ /* 0x000e220000000800 */
[----:B------:R-:W-:Y:S02]  /*0690*/  FSEL R11, R12, R11, !P4 ;  /* 0x0000000b0c0b7208 */ /* 0x000fe40006000000 */
[----:B------:R-:W-:-:S03]  /*06a0*/  ISETP.GE.AND P4, PT, R14, 0x1, PT ;  /* 0x000000010e00780c */ /* 0x000fc60003f86270 */
[C---:B------:R-:W-:Y:S01]  /*06b0*/  FADD.FTZ R7, -R11.reuse, R7 ;  /* 0x000000070b077221 */ /* 0x040fe20000010100 */
[C---:B------:R-:W-:Y:S01]  /*06c0*/  FADD.FTZ R8, -R11.reuse, R8 ;  /* 0x000000080b087221 */ /* 0x040fe20000010100 */
[----:B------:R-:W-:Y:S01]  /*06d0*/  FADD.FTZ R9, -R11, R9 ;  /* 0x000000090b097221 */ /* 0x000fe20000010100 */
[----:B------:R-:W2:Y:S01]  /*06e0*/  MUFU.EX2 R4, R4 ;  /* 0x0000000400047308 */ /* 0x000ea20000000800 */
[----:B------:R-:W-:Y:S01]  /*06f0*/  FMUL.FTZ R7, R7, 1.4426950216293334961 ;  /* 0x3fb8aa3b07077820 */ /* 0x000fe20000410000 */
[----:B------:R-:W-:Y:S01]  /*0700*/  FMUL.FTZ R8, R8, 1.4426950216293334961 ;  /* 0x3fb8aa3b08087820 */ /* 0x000fe20000410000 */
[----:B------:R-:W-:Y:S01]  /*0710*/  FMUL.FTZ R9, R9, 1.4426950216293334961 ;  /* 0x3fb8aa3b09097820 */ /* 0x000fe20000410000 */
[----:B-1----:R-:W-:Y:S01]  /*0720*/  FADD.FTZ R12, RZ, R2 ;  /* 0x00000002ff0c7221 */ /* 0x002fe20000010000 */
[----:B------:R-:W-:-:S03]  /*0730*/  FADD.FTZ R10, -R11, R10 ;  /* 0x0000000a0b0a7221 */ /* 0x000fc60000010100 */
[----:B------:R-:W1:Y:S01]  /*0740*/  MUFU.EX2 R7, R7 ;  /* 0x0000000700077308 */ /* 0x000e620000000800 */
[----:B0-----:R-:W-:Y:S01]  /*0750*/  FADD.FTZ R11, R12, R5 ;  /* 0x000000050c0b7221 */ /* 0x001fe20000010000 */
[----:B------:R-:W-:-:S06]  /*0760*/  FMUL.FTZ R10, R10, 1.4426950216293334961 ;  /* 0x3fb8aa3b0a0a7820 */ /* 0x000fcc0000410000 */
[----:B------:R-:W0:Y:S01]  /*0770*/  MUFU.EX2 R8, R8 ;  /* 0x0000000800087308 */ /* 0x000e220000000800 */
[----:B--2---:R-:W-:-:S07]  /*0780*/  FADD.FTZ R11, R11, R4 ;  /* 0x000000040b0b7221 */ /* 0x004fce0000010000 */
[----:B------:R-:W2:Y:S01]  /*0790*/  MUFU.EX2 R6, R6 ;  /* 0x0000000600067308 */ /* 0x000ea20000000800 */
[----:B-1----:R-:W-:-:S07]  /*07a0*/  FADD.FTZ R13, RZ, R7 ;  /* 0x00000007ff0d7221 */ /* 0x002fce0000010000 */
[----:B------:R-:W1:Y:S01]  /*07b0*/  MUFU.EX2 R9, R9 ;  /* 0x0000000900097308 */ /* 0x000e620000000800 */
[----:B0-----:R-:W-:-:S07]  /*07c0*/  FADD.FTZ R12, R13, R8 ;  /* 0x000000080d0c7221 */ /* 0x001fce0000010000 */
[----:B------:R-:W0:Y:S01]  /*07d0*/  MUFU.EX2 R10, R10 ;  /* 0x0000000a000a7308 */ /* 0x000e220000000800 */
[----:B--2---:R-:W-:Y:S01]  /*07e0*/  FADD.FTZ R11, R11, R6 ;  /* 0x000000060b0b7221 */ /* 0x004fe20000010000 */
[----:B-1----:R-:W-:-:S04]  /*07f0*/  FADD.FTZ R13, R12, R9 ;  /* 0x000000090c0d7221 */ /* 0x002fc80000010000 */
        /* <DEDUP_REMOVED lines=19> */
[----:B-1----:R-:W-:Y:S01]  /*0930*/  FADD.FTZ R19, R11, R12 ;  /* 0x0000000c0b137221 */ /* 0x002fe20000010000 */
[----:B0-----:R-:W-:Y:S06]  /*0940*/  @!P4 EXIT ;  /* 0x000000000000c94d */ /* 0x001fec0003800000 */
[----:B------:R-:W-:Y:S01]  /*0950*/  BSSY.RECONVERGENT B0, `(.L_x_3957) ;  /* 0x000001b000007945 */ /* 0x000fe20003800200 */
[----:B--2---:R-:W-:Y:S01]  /*0960*/  FADD.FTZ R11, R13, R16 ;  /* 0x000000100d0b7221 */ /* 0x004fe20000010000 */
[----:B------:R-:W-:Y:S02]  /*0970*/  SHF.R.S32.HI R16, RZ, 0x1f, R3 ;  /* 0x0000001fff107819 */ /* 0x000fe40000011403 */
[----:B------:R-:W-:Y:S05]  /*0980*/  @P0 BRA `(.L_x_3958) ;  /* 0x00000000005c0947 */ /* 0x000fea0003800000 */
[----:B------:R-:W-:Y:S01]  /*0990*/  FSETP.NEU.FTZ.AND P4, PT, R19, RZ, PT ;  /* 0x000000ff1300720b */ /* 0x000fe20003f9d000 */
[----:B------:R-:W0:Y:S01]  /*09a0*/  LDCU.64 UR6, c[0x0][0x380] ;  /* 0x00007000ff0677ac */ /* 0x000e220008000a00 */
[----:B------:R-:W-:-:S11]  /*09b0*/  MOV R15, 0x7fc00000 ;  /* 0x7fc00000000f7802 */ /* 0x000fd60000000f00 */
[----:B------:R-:W1:Y:S01]  /*09c0*/  @P4 MUFU.RCP R17, R19 ;  /* 0x0000001300114308 */ /* 0x000e620000001000 */
[----:B0-----:R-:W-:-:S04]  /*09d0*/  LEA R12, P5, R3, UR6, 0x2 ;  /* 0x00000006030c7c11 */ /* 0x001fc8000f8a10ff */
[----:B------:R-:W-:Y:S01]  /*09e0*/  LEA.HI.X R13, R3, UR7, R16, 0x2, P5 ;  /* 0x00000007030d7c11 */ /* 0x000fe2000a8f1410 */
[----:B-1----:R-:W-:-:S05]  /*09f0*/  @P4 FMUL.FTZ R15, R2, R17 ;  /* 0x00000011020f4220 */ /* 0x002fca0000410000 */
[----:B------:R0:W-:Y:S01]  /*0a00*/  STG.E desc[UR4][R12.64], R15 ;  /* 0x0000000f0c007986 */ /* 0x0001e2000c101904 */
[----:B------:R-:W-:Y:S05]  /*0a10*/  @P1 BRA `(.L_x_3958) ;  /* 0x0000000000381947 */ /* 0x000fea0003800000 */
[----:B------:R-:W1:Y:S01]  /*0a20*/  @P4 MUFU.RCP R2, R19 ;  /* 0x0000001300024308 */ /* 0x000e620000001000 */
[----:B0-----:R-:W-:Y:S02]  /*0a30*/  IMAD.MOV.U32 R15, RZ, RZ, 0x7fc00000 ;  /* 0x7fc00000ff0f7424 */ /* 0x001fe400078e00ff */
[----:B-1----:R-:W-:-:S05]  /*0a40*/  @P4 FMUL.FTZ R15, R5, R2 ;  /* 0x00000002050f4220 */ /* 0x002fca0000410000 */
[----:B------:R1:W-:Y:S01]  /*0a50*/  STG.E desc[UR4][R12.64+0x80], R15 ;  /* 0x0000800f0c007986 */ /* 0x0003e2000c101904 */
[----:B------:R-:W-:Y:S05]  /*0a60*/  @P2 BRA `(.L_x_3958) ;  /* 0x0000000000242947 */ /* 0x000fea0003800000 */
[----:B-1----:R-:W0:Y:S01]  /*0a70*/  @P4 MUFU.RCP R15, R19 ;  /* 0x00000013000f4308 */ /* 0x002e220000001000 */
[----:B------:R-:W-:Y:S01]  /*0a80*/  MOV R5, 0x7fc00000 ;  /* 0x7fc0000000057802 */ /* 0x000fe20000000f00 */
[----:B0-----:R-:W-:-:S05]  /*0a90*/  @P4 FMUL.FTZ R5, R4, R15 ;  /* 0x0000000f04054220 */ /* 0x001fca0000410000 */
[----:B------:R2:W-:Y:S01]  /*0aa0*/  STG.E desc[UR4][R12.64+0x100], R5 ;  /* 0x000100050c007986 */ /* 0x0005e2000c101904 */
[----:B------:R-:W-:Y:S05]  /*0ab0*/  @P3 BRA `(.L_x_3958) ;  /* 0x0000000000103947 */ /* 0x000fea0003800000 */
[----:B------:R-:W0:Y:S01]  /*0ac0*/  @P4 MUFU.RCP R19, R19 ;  /* 0x0000001300134308 */ /* 0x000e220000001000 */
[----:B--2---:R-:W-:Y:S02]  /*0ad0*/  IMAD.MOV.U32 R5, RZ, RZ, 0x7fc00000 ;  /* 0x7fc00000ff057424 */ /* 0x004fe400078e00ff */
[----:B0-----:R-:W-:-:S05]  /*0ae0*/  @P4 FMUL.FTZ R5, R6, R19 ;  /* 0x0000001306054220 */ /* 0x001fca0000410000 */
[----:B------:R3:W-:Y:S02]  /*0af0*/  STG.E desc[UR4][R12.64+0x180], R5 ;  /* 0x000180050c007986 */ /* 0x0007e4000c101904 */
.L_x_3958:
[----:B------:R-:W-:Y:S05]  /*0b00*/  BSYNC.RECONVERGENT B0 ;  /* 0x0000000000007941 */ /* 0x000fea0003800200 */
.L_x_3957:
[----:B------:R-:W-:-:S13]  /*0b10*/  ISETP.EQ.OR P0, PT, R14, 0x1, P0 ;  /* 0x000000010e00780c */ /* 0x000fda0000702670 */
[----:B------:R-:W-:Y:S05]  /*0b20*/  @P0 EXIT ;  /* 0x000000000000094d */ /* 0x000fea0003800000 */
[----:B------:R-:W-:Y:S01]  /*0b30*/  FSETP.NEU.FTZ.AND P0, PT, R11, RZ, PT ;  /* 0x000000ff0b00720b */ /* 0x000fe20003f1d000 */
[----:B------:R-:W4:Y:S01]  /*0b40*/  LDCU.64 UR6, c[0x0][0x380] ;  /* 0x00007000ff0677ac */ /* 0x000f220008000a00 */
[----:B------:R-:W-:Y:S02]  /*0b50*/  IADD3 R0, P4, PT, R3, R0, RZ ;  /* 0x0000000003007210 */ /* 0x000fe40007f9e0ff */
[----:B--23--:R-:W-:-:S03]  /*0b60*/  MOV R5, 0x7fc00000 ;  /* 0x7fc0000000057802 */ /* 0x00cfc60000000f00 */
[----:B------:R-:W-:-:S06]  /*0b70*/  IMAD.X R3, RZ, RZ, R16, P4 ;  /* 0x000000ffff037224 */ /* 0x000fcc00020e0610 */
[----:B------:R-:W2:Y:S01]  /*0b80*/  @P0 MUFU.RCP R4, R11 ;  /* 0x0000000b00040308 */ /* 0x000ea20000001000 */
[----:B----4-:R-:W-:-:S04]  /*0b90*/  LEA R2, P4, R0, UR6, 0x2 ;  /* 0x0000000600027c11 */ /* 0x010fc8000f8810ff */
[----:B------:R-:W-:Y:S01]  /*0ba0*/  LEA.HI.X R3, R0, UR7, R3, 0x2, P4 ;  /* 0x0000000700037c11 */ /* 0x000fe2000a0f1403 */
[----:B--2---:R-:W-:-:S05]  /*0bb0*/  @P0 FMUL.FTZ R5, R7, R4 ;  /* 0x0000000407050220 */ /* 0x004fca0000410000 */
        /* <DEDUP_REMOVED lines=15> */
[----:B------:R-:W-:Y:S01]  /*0cb0*/  STG.E desc[UR4][R2.64+0x180], R5 ;  /* 0x0001800502007986 */ /* 0x000fe2000c101904 */
[----:B------:R-:W-:Y:S05]  /*0cc0*/  EXIT ;  /* 0x000000000000794d */ /* 0x000fea0003800000 */
.L_x_3959:
        /* <DEDUP_REMOVED lines=11> */
.L_x_11303:


//--------------------- .text._ZN43_GLOBAL__N__9ae7fba5_10_SoftMax_cu_9f978f6320softmax_warp_forwardIN3c108BFloat16EffLi6ELb0ELb0EEEvPT0_PKT_iiiPKbib --------------------------
	.section	.text._ZN43_GLOBAL__N__9ae7fba5_10_SoftMax_cu_9f978f6320softmax_warp_forwardIN3c108BFloat16EffLi6ELb0ELb0EEEvPT0_PKT_iiiPKbib,"ax",@progbits
	.align	128
.text._ZN43_GLOBAL__N__9ae7fba5_10_SoftMax_cu_9f978f6320softmax_warp_forwardIN3c108BFloat16EffLi6ELb0ELb0EEEvPT0_PKT_iiiPKbib:
        .type           _ZN43_GLOBAL__N__9ae7fba5_10_SoftMax_cu_9f978f6320softmax_warp_forwardIN3c108BFloat16EffLi6ELb0ELb0EEEvPT0_PKT_iiiPKbib,@function
        .size           _ZN43_GLOBAL__N__9ae7fba5_10_SoftMax_cu_9f978f6320softmax_warp_forwardIN3c108BFloat16EffLi6ELb0ELb0EEEvPT0_PKT_iiiPKbib,(.L_x_11304 - _ZN43_GLOBAL__N__9ae7fba5_10_SoftMax_cu_9f978f6320softmax_warp_forwardIN3c108BFloat16EffLi6ELb0ELb0EEEvPT0_PKT_iiiPKbib)
        .other          _ZN43_GLOBAL__N__9ae7fba5_10_SoftMax_cu_9f978f6320softmax_warp_forwardIN3c108BFloat16EffLi6ELb0ELb0EEEvPT0_PKT_iiiPKbib,@"STO_CUDA_ENTRY STV_DEFAULT"
_ZN43_GLOBAL__N__9ae7fba5_10_SoftMax_cu_9f978f6320softmax_warp_forwardIN3c108BFloat16EffLi6ELb0ELb0EEEvPT0_PKT_iiiPKbib:
        /* <DEDUP_REMOVED lines=12> */
[----:B------:R-:W-:-:S03]  /*00c0*/  VIADD R3, R5, 0x20 ;  /* 0x0000002005037836 */ /* 0x000fc60000000000 */
[C---:B--2---:R-:W-:Y:S02]  /*00d0*/  IADD3 R13, PT, PT, -R2.reuse, UR6, RZ ;  /* 0x00000006020d7c10 */ /* 0x044fe4000fffe1ff */
[----:B------:R-:W-:Y:S01]  /*00e0*/  ISETP.GE.AND P1, PT, R3, R0, PT ;  /* 0x000000000300720c */ /* 0x000fe20003f26270 */
[----:B------:R-:W-:Y:S01]  /*00f0*/  IMAD R3, R2, UR7, R5 ;  /* 0x0000000702037c24 */ /* 0x000fe2000f8e0205 */
[C---:B------:R-:W-:Y:S02]  /*0100*/  ISETP.LT.OR P4, PT, R13.reuse, 0x1, P0 ;  /* 0x000000010d00780c */ /* 0x040fe40000781670 */
[----:B------:R-:W-:Y:S01]  /*0110*/  ISETP.LT.OR P5, PT, R13, 0x1, P1 ;  /* 0x000000010d00780c */ /* 0x000fe20000fa1670 */
[----:B---3--:R-:W-:Y:S01]  /*0120*/  IMAD.WIDE R8, R3, 0x2, R8 ;  /* 0x0000000203087825 */ /* 0x008fe200078e0208 */
[C---:B------:R-:W-:Y:S02]  /*0130*/  ISETP.LT.OR P3, PT, R13.reuse, 0x2, P0 ;  /* 0x000000020d00780c */ /* 0x040fe40000761670 */
[----:B------:R-:W-:Y:S01]  /*0140*/  ISETP.LT.OR P2, PT, R13, 0x2, P1 ;  /* 0x000000020d00780c */ /* 0x000fe20000f41670 */
[----:B------:R-:W-:-:S06]  /*0150*/  IMAD.WIDE.U32 R10, R0, 0x2, R8 ;  /* 0x00000002000a7825 */ /* 0x000fcc00078e0008 */
[----:B0-----:R-:W2:Y:S04]  /*0160*/  @!P4 LDG.E.U16 R5, desc[UR4][R8.64] ;  /* 0x000000040805c981 */ /* 0x001ea8000c1e1500 */
[----:B------:R-:W3:Y:S04]  /*0170*/  @!P5 LDG.E.U16 R2, desc[UR4][R8.64+0x40] ;  /* 0x000040040802d981 */ /* 0x000ee8000c1e1500 */
[----:B------:R-:W4:Y:S04]  /*0180*/  @!P3 LDG.E.U16 R6, desc[UR4][R10.64] ;  /* 0x000000040a06b981 */ /* 0x000f28000c1e1500 */
[----:B------:R-:W5:Y:S01]  /*0190*/  @!P2 LDG.E.U16 R12, desc[UR4][R10.64+0x40] ;  /* 0x000040040a0ca981 */ /* 0x000f62000c1e1500 */
[----:B------:R-:W-:-:S02]  /*01a0*/  IMAD.MOV.U32 R7, RZ, RZ, -0x800000 ;  /* 0xff800000ff077424 */ /* 0x000fc400078e00ff */
[----:B------:R-:W-:Y:S02]  /*01b0*/  IMAD.MOV.U32 R4, RZ, RZ, -0x800000 ;  /* 0xff800000ff047424 */ /* 0x000fe400078e00ff */
[----:B--2---:R-:W-:Y:S02]  /*01c0*/  @!P4 IMAD.U32 R7, R5, 0x10000, RZ ;  /* 0x000100000507c824 */ /* 0x004fe400078e00ff */
[----:B------:R-:W-:Y:S01]  /*01d0*/  IMAD.MOV.U32 R5, RZ, RZ, -0x800000 ;  /* 0xff800000ff057424 */ /* 0x000fe200078e00ff */
[----:B---3--:R-:W-:Y:S01]  /*01e0*/  @!P5 SHF.L.U32 R4, R2, 0x10, RZ ;  /* 0x000000100204d819 */ /* 0x008fe200000006ff */
[----:B------:R-:W-:-:S03]  /*01f0*/  IMAD.MOV.U32 R2, RZ, RZ, -0x800000 ;  /* 0xff800000ff027424 */ /* 0x000fc600078e00ff */
[CC--:B------:R-:W-:Y:S01]  /*0200*/  FSETP.GT.FTZ.AND P4, PT, R7.reuse, R4.reuse, PT ;  /* 0x000000040700720b */ /* 0x0c0fe20003f94000 */
[----:B----4-:R-:W-:Y:S01]  /*0210*/  @!P3 IMAD.U32 R5, R6, 0x10000, RZ ;  /* 0x000100000605b824 */ /* 0x010fe200078e00ff */
[----:B-----5:R-:W-:Y:S02]  /*0220*/  @!P2 SHF.L.U32 R2, R12, 0x10, RZ ;  /* 0x000000100c02a819 */ /* 0x020fe400000006ff */
[----:B------:R-:W-:Y:S02]  /*0230*/  FSEL R8, R7, R4, P4 ;  /* 0x0000000407087208 */ /* 0x000fe40002000000 */
[----:B------:R-:W-:-:S03]  /*0240*/  FSETP.GT.FTZ.AND P2, PT, R5, R2, PT ;  /* 0x000000020500720b */ /* 0x000fc60003f54000 */
[----:B------:R-:W0:Y:S01]  /*0250*/  SHFL.BFLY PT, R9, R8, 0x10, 0x1f ;  /* 0x0e001f0008097f89 */ /* 0x000e2200000e0000 */
[----:B------:R-:W-:-:S05]  /*0260*/  FSEL R6, R5, R2, P2 ;  /* 0x0000000205067208 */ /* 0x000fca0001000000 */
        /* <DEDUP_REMOVED lines=28> */
[----:B------:R-:W-:Y:S01]  /*0430*/  FADD.FTZ R7, -R9, R7 ;  /* 0x0000000709077221 */ /* 0x000fe20000010100 */
[----:B------:R-:W-:Y:S01]  /*0440*/  FSEL R11, R11, R8, !P2 ;  /* 0x000000080b0b7208 */ /* 0x000fe20005000000 */
[----:B------:R-:W-:Y:S01]  /*0450*/  FADD.FTZ R9, -R9, R4 ;  /* 0x0000000409097221 */ /* 0x000fe20000010100 */
[----:B------:R-:W-:Y:S01]  /*0460*/  ISETP.GE.AND P2, PT, R13, 0x1, PT ;  /* 0x000000010d00780c */ /* 0x000fe20003f46270 */
[----:B------:R-:W-:Y:S02]  /*0470*/  FMUL.FTZ R4, R7, 1.4426950216293334961 ;  /* 0x3fb8aa3b07047820 */ /* 0x000fe40000410000 */
[C---:B------:R-:W-:Y:S01]  /*0480*/  FADD.FTZ R6, -R11.reuse, R5 ;  /* 0x000000050b067221 */ /* 0x040fe20000010100 */
[----:B------:R-:W-:Y:S01]  /*0490*/  FADD.FTZ R11, -R11, R2 ;  /* 0x000000020b0b7221 */ /* 0x000fe20000010100 */
[----:B------:R-:W-:Y:S02]  /*04a0*/  FMUL.FTZ R9, R9, 1.4426950216293334961 ;  /* 0x3fb8aa3b09097820 */ /* 0x000fe40000410000 */
[----:B------:R-:W-:Y:S01]  /*04b0*/  FMUL.FTZ R7, R6, 1.4426950216293334961 ;  /* 0x3fb8aa3b06077820 */ /* 0x000fe20000410000 */
[----:B------:R-:W-:Y:S01]  /*04c0*/  FMUL.FTZ R6, R11, 1.4426950216293334961 ;  /* 0x3fb8aa3b0b067820 */ /* 0x000fe20000410000 */
[----:B------:R-:W0:Y:S08]  /*04d0*/  MUFU.EX2 R4, R4 ;  /* 0x0000000400047308 */ /* 0x000e300000000800 */
[----:B------:R-:W1:Y:S08]  /*04e0*/  MUFU.EX2 R2, R7 ;  /* 0x0000000700027308 */ /* 0x000e700000000800 */
[----:B------:R-:W2:Y:S01]  /*04f0*/  MUFU.EX2 R5, R9 ;  /* 0x0000000900057308 */ /* 0x000ea20000000800 */
[----:B0-----:R-:W-:-:S07]  /*0500*/  FADD.FTZ R8, RZ, R4 ;  /* 0x00000004ff087221 */ /* 0x001fce0000010000 */
[----:B------:R-:W0:Y:S01]  /*0510*/  MUFU.EX2 R6, R6 ;  /* 0x0000000600067308 */ /* 0x000e220000000800 */
[----:B-1----:R-:W-:Y:S01]  /*0520*/  FADD.FTZ R11, RZ, R2 ;  /* 0x00000002ff0b7221 */ /* 0x002fe20000010000 */
[----:B--2---:R-:W-:-:S05]  /*0530*/  FADD.FTZ R8, R8, R5 ;  /* 0x0000000508087221 */ /* 0x004fca0000010000 */
        /* <DEDUP_REMOVED lines=16> */
[----:B------:R1:W2:Y:S01]  /*0640*/  SHFL.BFLY PT, R15, R8, 0x1, 0x1f ;  /* 0x0c201f00080f7f89 */ /* 0x0002a200000e0000 */
[----:B0-----:R-:W-:-:S05]  /*0650*/  FADD.FTZ R11, R14, R11 ;  /* 0x0000000b0e0b7221 */ /* 0x001fca0000010000 */
[----:B------:R1:W0:Y:S01]  /*0660*/  SHFL.BFLY PT, R10, R11, 0x1, 0x1f ;  /* 0x0c201f000b0a7f89 */ /* 0x00022200000e0000 */
[----:B------:R-:W-:Y:S05]  /*0670*/  @!P2 EXIT ;  /* 0x000000000000a94d */ /* 0x000fea0003800000 */
[----:B------:R-:W-:Y:S01]  /*0680*/  BSSY.RECONVERGENT B0, `(.L_x_3960) ;  /* 0x0000013000007945 */ /* 0x000fe20003800200 */
[----:B0-----:R-:W-:Y:S01]  /*0690*/  FADD.FTZ R12, R11, R10 ;  /* 0x0000000a0b0c7221 */ /* 0x001fe20000010000 */
[----:B------:R-:W-:Y:S01]  /*06a0*/  ISETP.EQ.OR P2, PT, R13, 0x1, P0 ;  /* 0x000000010d00780c */ /* 0x000fe20000742670 */
[----:B--2---:R-:W-:Y:S01]  /*06b0*/  FADD.FTZ R15, R8, R15 ;  /* 0x0000000f080f7221 */ /* 0x004fe20000010000 */
[----:B------:R-:W-:Y:S01]  /*06c0*/  SHF.R.S32.HI R10, RZ, 0x1f, R3 ;  /* 0x0000001fff0a7819 */ /* 0x000fe20000011403 */
[----:B------:R-:W-:Y:S10]  /*06d0*/  @P0 BRA `(.L_x_3961) ;  /* 0x0000000000340947 */ /* 0x000ff40003800000 */
[----:B------:R-:W-:Y:S01]  /*06e0*/  FSETP.NEU.FTZ.AND P0, PT, R15, RZ, PT ;  /* 0x000000ff0f00720b */ /* 0x000fe20003f1d000 */
[----:B------:R-:W0:Y:S01]  /*06f0*/  LDCU.64 UR6, c[0x0][0x380] ;  /* 0x00007000ff0677ac */ /* 0x000e220008000a00 */
[----:B------:R-:W-:-:S11]  /*0700*/  IMAD.MOV.U32 R7, RZ, RZ, 0x7fc00000 ;  /* 0x7fc00000ff077424 */ /* 0x000fd600078e00ff */
[----:B-1----:R-:W1:Y:S01]  /*0710*/  @P0 MUFU.RCP R11, R15 ;  /* 0x0000000f000b0308 */ /* 0x002e620000001000 */
        /* <DEDUP_REMOVED lines=8> */
[----:B------:R2:W-:Y:S02]  /*07a0*/  STG.E desc[UR4][R8.64+0x80], R7 ;  /* 0x0000800708007986 */ /* 0x0005e4000c101904 */
.L_x_3961:
[----:B------:R-:W-:Y:S05]  /*07b0*/  BSYNC.RECONVERGENT B0 ;  /* 0x0000000000007941 */ /* 0x000fea0003800200 */
.L_x_3960:
[----:B------:R-:W-:Y:S05]  /*07c0*/  @P2 EXIT ;  /* 0x000000000000294d */ /* 0x000fea0003800000 */
[----:B------:R-:W-:Y:S01]  /*07d0*/  FSETP.NEU.FTZ.AND P0, PT, R12, RZ, PT ;  /* 0x000000ff0c00720b */ /* 0x000fe20003f1d000 */
[----:B------:R-:W3:Y:S01]  /*07e0*/  LDCU.64 UR6, c[0x0][0x380] ;  /* 0x00007000ff0677ac */ /* 0x000ee20008000a00 */
[----:B------:R-:W-:Y:S01]  /*07f0*/  IADD3 R0, P2, PT, R3, R0, RZ ;  /* 0x0000000003007210 */ /* 0x000fe20007f5e0ff */
[----:B------:R-:W-:-:S03]  /*0800*/  IMAD.MOV.U32 R3, RZ, RZ, 0x7fc00000 ;  /* 0x7fc00000ff037424 */ /* 0x000fc600078e00ff */
[----:B------:R-:W-:-:S07]  /*0810*/  IADD3.X R5, PT, PT, RZ, R10, RZ, P2, !PT ;  /* 0x0000000aff057210 */ /* 0x000fce00017fe4ff */
[----:B0-2---:R-:W0:Y:S01]  /*0820*/  @P0 MUFU.RCP R7, R12 ;  /* 0x0000000c00070308 */ /* 0x005e220000001000 */
[----:B---3--:R-:W-:-:S04]  /*0830*/  LEA R4, P2, R0, UR6, 0x2 ;  /* 0x0000000600047c11 */ /* 0x008fc8000f8410ff */
[----:B------:R-:W-:Y:S01]  /*0840*/  LEA.HI.X R5, R0, UR7, R5, 0x2, P2 ;  /* 0x0000000700057c11 */ /* 0x000fe200090f1405 */
[----:B0-----:R-:W-:-:S05]  /*0850*/  @P0 FMUL.FTZ R3, R2, R7 ;  /* 0x0000000702030220 */ /* 0x001fca0000410000 */
[----:B------:R0:W-:Y:S01]  /*0860*/  STG.E desc[UR4][R4.64], R3 ;  /* 0x0000000304007986 */ /* 0x0001e2000c101904 */
[----:B------:R-:W-:Y:S05]  /*0870*/  @P1 EXIT ;  /* 0x000000000000194d */ /* 0x000fea0003800000 */
[----:B------:R-:W2:Y:S01]  /*0880*/  @P0 MUFU.RCP R7, R12 ;  /* 0x0000000c00070308 */ /* 0x000ea20000001000 */
[----:B0-----:R-:W-:Y:S02]  /*0890*/  IMAD.MOV.U32 R3, RZ, RZ, 0x7fc00000 ;  /* 0x7fc00000ff037424 */ /* 0x001fe400078e00ff */
[----:B--2---:R-:W-:-:S05]  /*08a0*/  @P0 FMUL.FTZ R3, R6, R7 ;  /* 0x0000000706030220 */ /* 0x004fca0000410000 */
[----:B------:R-:W-:Y:S01]  /*08b0*/  STG.E desc[UR4][R4.64+0x80], R3 ;  /* 0x0000800304007986 */ /* 0x000fe2000c101904 */
[----:B------:R-:W-:Y:S05]  /*08c0*/  EXIT ;  /* 0x000000000000794d */ /* 0x000fea0003800000 */
.L_x_3962:
        /* <DEDUP_REMOVED lines=11> */
.L_x_11304:


//--------------------- .text._ZN43_GLOBAL__N__9ae7fba5_10_SoftMax_cu_9f978f6320softmax_warp_forwardIN3c108BFloat16EffLi5ELb0ELb0EEEvPT0_PKT_iiiPKbib --------------------------
	.section	.text._ZN43_GLOBAL__N__9ae7fba5_10_SoftMax_cu_9f978f6320softmax_warp_forwardIN3c108BFloat16EffLi5ELb0ELb0EEEvPT0_PKT_iiiPKbib,"ax",@progbits
	.align	128
.text._ZN43_GLOBAL__N__9ae7fba5_10_SoftMax_cu_9f978f6320softmax_warp_forwardIN3c108BFloat16EffLi5ELb0ELb0EEEvPT0_PKT_iiiPKbib:
        .type           _ZN43_GLOBAL__N__9ae7fba5_10_SoftMax_cu_9f978f6320softmax_warp_forwardIN3c108BFloat16EffLi5ELb0ELb0EEEvPT0_PKT_iiiPKbib,@function
        .size           _ZN43_GLOBAL__N__9ae7fba5_10_SoftMax_cu_9f978f6320softmax_warp_forwardIN3c108BFloat16EffLi5ELb0ELb0EEEvPT0_PKT_iiiPKbib,(.L_x_11305 - _ZN43_GLOBAL__N__9ae7fba5_10_SoftMax_cu_9f978f6320softmax_warp_forwardIN3c108BFloat16EffLi5ELb0ELb0EEEvPT0_PKT_iiiPKbib)
        .other          _ZN43_GLOBAL__N__9ae7fba5_10_SoftMax_cu_9f978f6320softmax_warp_forwardIN3c108BFloat16EffLi5ELb0ELb0EEEvPT0_PKT_iiiPKbib,@"STO_CUDA_ENTRY STV_DEFAULT"
_ZN43_GLOBAL__N__9ae7fba5_10_SoftMax_cu_9f978f6320softmax_warp_forwardIN3c108BFloat16EffLi5ELb0ELb0EEEvPT0_PKT_iiiPKbib:
[----:B------:R-:W-:Y:S01]  /*0000*/  LDC R1, c[0x0][0x37c] ;  /* 0x0000df00ff017b82 */ /* 0x000fe20000000800 */
[----:B------:R-:W0:Y:S01]  /*0010*/  S2R R2, SR_CTAID.X ;  /* 0x0000000000027919 */ /* 0x000e220000002500 */
[----:B------:R-:W0:Y:S01]  /*0020*/  LDCU UR4, c[0x0][0x364] ;  /* 0x00006c80ff0477ac */ /* 0x000e220008000800 */
[----:B------:R-:W0:Y:S01]  /*0030*/  S2R R3, SR_TID.Y ;  /* 0x0000000000037919 */ /* 0x000e220000002200 */
[----:B------:R-:W1:Y:S01]  /*0040*/  LDCU.64 UR6, c[0x0][0x390] ;  /* 0x00007200ff0677ac */ /* 0x000e620008000a00 */
[----:B------:R-:W1:Y:S01]  /*0050*/  S2R R0, SR_TID.X ;  /* 0x0000000000007919 */ /* 0x000e620000002100 */
[----:B------:R-:W2:Y:S01]  /*0060*/  LDCU UR8, c[0x0][0x398] ;  /* 0x00007300ff0877ac */ /* 0x000ea20008000800 */
[----:B0-----:R-:W-:Y:S01]  /*0070*/  IMAD R2, R2, UR4, R3 ;  /* 0x0000000402027c24 */ /* 0x001fe2000f8e0203 */
[----:B------:R-:W0:Y:S03]  /*0080*/  LDCU.64 UR4, c[0x0][0x358] ;  /* 0x00006b00ff0477ac */ /* 0x000e260008000a00 */
[----:B------:R-:W-:-:S04]  /*0090*/  IMAD.SHL.U32 R3, R2, 0x2, RZ ;  /* 0x0000000202037824 */ /* 0x000fc800078e00ff */
[C---:B-1----:R-:W-:Y:S01]  /*00a0*/  IMAD R2, R3.reuse, UR7, R0 ;  /* 0x0000000703027c24 */ /* 0x042fe2000f8e0200 */
[----:B------:R-:W-:-:S04]  /*00b0*/  IADD3 R12, PT, PT, -R3, UR6, RZ ;  /* 0x00000006030c7c10 */ /* 0x000fc8000fffe1ff */
[C---:B------:R-:W-:Y:S02]  /*00c0*/  ISETP.GE.AND P1, PT, R12.reuse, 0x1, PT ;  /* 0x000000010c00780c */ /* 0x040fe40003f26270 */
[----:B------:R-:W-:Y:S02]  /*00d0*/  ISETP.GE.AND P0, PT, R12, 0x2, PT ;  /* 0x000000020c00780c */ /* 0x000fe40003f06270 */
[C---:B--2---:R-:W-:Y:S02]  /*00e0*/  ISETP.GE.OR P2, PT, R0.reuse, UR8, !P1 ;  /* 0x0000000800007c0c */ /* 0x044fe4000cf46670 */
[----:B------:R-:W-:Y:S02]  /*00f0*/  ISETP.GE.OR P0, PT, R0, UR8, !P0 ;  /* 0x0000000800007c0c */ /* 0x000fe4000c706670 */
[----:B------:R-:W-:-:S09]  /*0100*/  SHF.R.S32.HI R3, RZ, 0x1f, R2 ;  /* 0x0000001fff037819 */ /* 0x000fd20000011402 */
[----:B------:R-:W1:Y:S02]  /*0110*/  @!P2 LDC.64 R6, c[0x0][0x388] ;  /* 0x0000e200ff06ab82 */ /* 0x000e640000000a00 */
[----:B------:R-:W-:-:S05]  /*0120*/  @!P0 IADD3 R4, P3, PT, R2, UR8, RZ ;  /* 0x0000000802048c10 */ /* 0x000fca000ff7e0ff */
[----:B------:R-:W-:Y:S01]  /*0130*/  @!P0 IMAD.X R5, RZ, RZ, R3, P3 ;  /* 0x000000ffff058224 */ /* 0x000fe200018e0603 */
[----:B------:R-:W2:Y:S01]  /*0140*/  @!P0 LDC.64 R8, c[0x0][0x388] ;  /* 0x0000e200ff088b82 */ /* 0x000ea20000000a00 */
[----:B-1----:R-:W-:-:S04]  /*0150*/  @!P2 LEA R6, P3, R2, R6, 0x1 ;  /* 0x000000060206a211 */ /* 0x002fc800078608ff */
[----:B------:R-:W-:Y:S02]  /*0160*/  @!P2 LEA.HI.X R7, R2, R7, R3, 0x1, P3 ;  /* 0x000000070207a211 */ /* 0x000fe400018f0c03 */
[----:B--2---:R-:W-:-:S03]  /*0170*/  @!P0 LEA R8, P4, R4, R8, 0x1 ;  /* 0x0000000804088211 */ /* 0x004fc600078808ff */
[----:B0-----:R-:W2:Y:S01]  /*0180*/  @!P2 LDG.E.U16 R6, desc[UR4][R6.64] ;  /* 0x000000040606a981 */ /* 0x001ea2000c1e1500 */
[----:B------:R-:W-:-:S05]  /*0190*/  @!P0 LEA.HI.X R9, R4, R9, R5, 0x1, P4 ;  /* 0x0000000904098211 */ /* 0x000fca00020f0c05 */
[----:B------:R-:W3:Y:S01]  /*01a0*/  @!P0 LDG.E.U16 R8, desc[UR4][R8.64] ;  /* 0x0000000408088981 */ /* 0x000ee2000c1e1500 */
[----:B------:R-:W-:Y:S02]  /*01b0*/  IMAD.MOV.U32 R4, RZ, RZ, -0x800000 ;  /* 0xff800000ff047424 */ /* 0x000fe400078e00ff */
[----:B------:R-:W-:Y:S02]  /*01c0*/  IMAD.MOV.U32 R5, RZ, RZ, -0x800000 ;  /* 0xff800000ff057424 */ /* 0x000fe400078e00ff */
[----:B--2---:R-:W-:-:S05]  /*01d0*/  @!P2 IMAD.U32 R4, R6, 0x10000, RZ ;  /* 0x000100000604a824 */ /* 0x004fca00078e00ff */
[----:B------:R-:W0:Y:S01]  /*01e0*/  SHFL.BFLY PT, R11, R4, 0x10, 0x1f ;  /* 0x0e001f00040b7f89 */ /* 0x000e2200000e0000 */
[----:B---3--:R-:W-:-:S05]  /*01f0*/  @!P0 IMAD.U32 R5, R8, 0x10000, RZ ;  /* 0x0001000008058824 */ /* 0x008fca00078e00ff */
        /* <DEDUP_REMOVED lines=29> */
[----:B------:R-:W-:-:S05]  /*03d0*/  FSEL R6, R6, R11, !P2 ;  /* 0x0000000b06067208 */ /* 0x000fca0005000000 */
[----:B------:R-:W-:Y:S01]  /*03e0*/  FADD.FTZ R6, -R6, R5 ;  /* 0x0000000506067221 */ /* 0x000fe20000010100 */
[----:B------:R-:W-:-:S03]  /*03f0*/  FMUL.FTZ R5, R7, 1.4426950216293334961 ;  /* 0x3fb8aa3b07057820 */ /* 0x000fc60000410000 */
[----:B------:R-:W-:-:S03]  /*0400*/  FMUL.FTZ R8, R6, 1.4426950216293334961 ;  /* 0x3fb8aa3b06087820 */ /* 0x000fc60000410000 */
[----:B------:R-:W0:Y:S08]  /*0410*/  MUFU.EX2 R5, R5 ;  /* 0x0000000500057308 */ /* 0x000e300000000800 */
[----:B------:R-:W1:Y:S01]  /*0420*/  MUFU.EX2 R4, R8 ;  /* 0x0000000800047308 */ /* 0x000e620000000800 */
[----:B0-----:R-:W-:Y:S01]  /*0430*/  FADD.FTZ R6, RZ, R5 ;  /* 0x00000005ff067221 */ /* 0x001fe20000010000 */
[----:B-1----:R-:W-:-:S04]  /*0440*/  FADD.FTZ R7, RZ, R4 ;  /* 0x00000004ff077221 */ /* 0x002fc80000010000 */
        /* <DEDUP_REMOVED lines=21> */
[----:B--2---:R-:W-:Y:S01]  /*05a0*/  FADD.FTZ R10, R7, R10 ;  /* 0x0000000a070a7221 */ /* 0x004fe20000010000 */
[----:B-1----:R-:W-:Y:S01]  /*05b0*/  FADD.FTZ R0, R6, R9 ;  /* 0x0000000906007221 */ /* 0x002fe20000010000 */
        /* <DEDUP_REMOVED lines=10> */
.L_x_3964:
[----:B------:R-:W-:Y:S05]  /*0660*/  BSYNC.RECONVERGENT B0 ;  /* 0x0000000000007941 */ /* 0x000fea0003800200 */
.L_x_3963:
[----:B------:R-:W-:Y:S05]  /*0670*/  @P0 EXIT ;  /* 0x000000000000094d */ /* 0x000fea0003800000 */
[----:B------:R-:W-:Y:S01]  /*0680*/  FSETP.NEU.FTZ.AND P0, PT, R10, RZ, PT ;  /* 0x000000ff0a00720b */ /* 0x000fe20003f1d000 */
[----:B------:R-:W2:Y:S01]  /*0690*/  LDCU.64 UR6, c[0x0][0x380] ;  /* 0x00007000ff0677ac */ /* 0x000ea20008000a00 */
[----:B------:R-:W-:Y:S01]  /*06a0*/  IADD3 R0, P1, PT, R2, UR8, RZ ;  /* 0x0000000802007c10 */ /* 0x000fe2000ff3e0ff */
[----:B------:R-:W-:-:S04]  /*06b0*/  IMAD.MOV.U32 R5, RZ, RZ, 0x7fc00000 ;  /* 0x7fc00000ff057424 */ /* 0x000fc800078e00ff */
[----:B------:R-:W-:-:S06]  /*06c0*/  IMAD.X R3, RZ, RZ, R3, P1 ;  /* 0x000000ffff037224 */ /* 0x000fcc00008e0603 */
[----:B01----:R-:W0:Y:S01]  /*06d0*/  @P0 MUFU.RCP R7, R10 ;  /* 0x0000000a00070308 */ /* 0x003e220000001000 */
[----:B--2---:R-:W-:-:S04]  /*06e0*/  LEA R2, P1, R0, UR6, 0x2 ;  /* 0x0000000600027c11 */ /* 0x004fc8000f8210ff */
[----:B------:R-:W-:Y:S01]  /*06f0*/  LEA.HI.X R3, R0, UR7, R3, 0x2, P1 ;  /* 0x0000000700037c11 */ /* 0x000fe200088f1403 */
[----:B0-----:R-:W-:-:S05]  /*0700*/  @P0 FMUL.FTZ R5, R4, R7 ;  /* 0x0000000704050220 */ /* 0x001fca0000410000 */
[----:B------:R-:W-:Y:S01]  /*0710*/  STG.E desc[UR4][R2.64], R5 ;  /* 0x0000000502007986 */ /* 0x000fe2000c101904 */
[----:B------:R-:W-:Y:S05]  /*0720*/  EXIT ;  /* 0x000000000000794d */ /* 0x000fea0003800000 */
.L_x_3965:
        /* <DEDUP_REMOVED lines=13> */
.L_x_11305:


//--------------------- .text._ZN43_GLOBAL__N__9ae7fba5_10_SoftMax_cu_9f978f6320softmax_warp_forwardIN3c108BFloat16EffLi4ELb0ELb0EEEvPT0_PKT_iiiPKbib --------------------------
	.section	.text._ZN43_GLOBAL__N__9ae7fba5_10_SoftMax_cu_9f978f6320softmax_warp_forwardIN3c108BFloat16EffLi4ELb0ELb0EEEvPT0_PKT_iiiPKbib,"ax",@progbits
	.align	128
.text._ZN43_GLOBAL__N__9ae7fba5_10_SoftMax_cu_9f978f6320softmax_warp_forwardIN3c108BFloat16EffLi4ELb0ELb0EEEvPT0_PKT_iiiPKbib:
        .type           _ZN43_GLOBAL__N__9ae7fba5_10_SoftMax_cu_9f978f6320softmax_warp_forwardIN3c108BFloat16EffLi4ELb0ELb0EEEvPT0_PKT_iiiPKbib,@function
        .size           _ZN43_GLOBAL__N__9ae7fba5_10_SoftMax_cu_9f978f6320softmax_warp_forwardIN3c108BFloat16EffLi4ELb0ELb0EEEvPT0_PKT_iiiPKbib,(.L_x_11306 - _ZN43_GLOBAL__N__9ae7fba5_10_SoftMax_cu_9f978f6320softmax_warp_forwardIN3c108BFloat16EffLi4ELb0ELb0EEEvPT0_PKT_iiiPKbib)
        .other          _ZN43_GLOBAL__N__9ae7fba5_10_SoftMax_cu_9f978f6320softmax_warp_forwardIN3c108BFloat16EffLi4ELb0ELb0EEEvPT0_PKT_iiiPKbib,@"STO_CUDA_ENTRY STV_DEFAULT"
_ZN43_GLOBAL__N__9ae7fba5_10_SoftMax_cu_9f978f6320softmax_warp_forwardIN3c108BFloat16EffLi4ELb0ELb0EEEvPT0_PKT_iiiPKbib:
        /* <DEDUP_REMOVED lines=17> */
[----:B------:R-:W1:Y:S01]  /*0110*/  @!P0 LDC.64 R6, c[0x0][0x388] ;  /* 0x0000e200ff068b82 */ /* 0x000e620000000a00 */
[----:B------:R-:W-:-:S05]  /*0120*/  @!P0 IADD3 R5, P3, PT, R2, UR8, RZ ;  /* 0x0000000802058c10 */ /* 0x000fca000ff7e0ff */
[----:B------:R-:W-:Y:S02]  /*0130*/  @!P0 IMAD.X R8, RZ, RZ, R3, P3 ;  /* 0x000000ffff088224 */ /* 0x000fe400018e0603 */
        /* <DEDUP_REMOVED lines=35> */
[----:B------:R-:W-:-:S03]  /*0370*/  FSEL R5, R10, R7, !P0 ;  /* 0x000000070a057208 */ /* 0x000fc60004000000 */
[----:B------:R-:W-:Y:S02]  /*0380*/  FMUL.FTZ R4, R14, 1.4426950216293334961 ;  /* 0x3fb8aa3b0e047820 */ /* 0x000fe40000410000 */
[----:B------:R-:W-:-:S04]  /*0390*/  FADD.FTZ R5, -R5, R8 ;  /* 0x0000000805057221 */ /* 0x000fc80000010100 */
[----:B------:R-:W-:Y:S01]  /*03a0*/  FMUL.FTZ R5, R5, 1.4426950216293334961 ;  /* 0x3fb8aa3b05057820 */ /* 0x000fe20000410000 */
        /* <DEDUP_REMOVED lines=33> */
.L_x_3967:
[----:B------:R-:W-:Y:S05]  /*05c0*/  BSYNC.RECONVERGENT B0 ;  /* 0x0000000000007941 */ /* 0x000fea0003800200 */
.L_x_3966:
        /* <DEDUP_REMOVED lines=12> */
.L_x_3968:
        /* <DEDUP_REMOVED lines=15> */
.L_x_11306:


//--------------------- .text._ZN43_GLOBAL__N__9ae7fba5_10_SoftMax_cu_9f978f6320softmax_warp_forwardIN3c108BFloat16EffLi3ELb0ELb0EEEvPT0_PKT_iiiPKbib --------------------------
	.section	.text._ZN43_GLOBAL__N__9ae7fba5_10_SoftMax_cu_9f978f6320softmax_warp_forwardIN3c108BFloat16EffLi3ELb0ELb0EEEvPT0_PKT_iiiPKbib,"ax",@progbits
	.align	128
.text._ZN43_GLOBAL__N__9ae7fba5_10_SoftMax_cu_9f978f6320softmax_warp_forwardIN3c108BFloat16EffLi3ELb0ELb0EEEvPT0_PKT_iiiPKbib:
        .type           _ZN43_GLOBAL__N__9ae7fba5_10_SoftMax_cu_9f978f6320softmax_warp_forwardIN3c108BFloat16EffLi3ELb0ELb0EEEvPT0_PKT_iiiPKbib,@function
        .size           _ZN43_GLOBAL__N__9ae7fba5_10_SoftMax_cu_9f978f6320softmax_warp_forwardIN3c108BFloat16EffLi3ELb0ELb0EEEvPT0_PKT_iiiPKbib,(.L_x_11307 - _ZN43_GLOBAL__N__9ae7fba5_10_SoftMax_cu_9f978f6320softmax_warp_forwardIN3c108BFloat16EffLi3ELb0ELb0EEEvPT0_PKT_iiiPKbib)
        .other          _ZN43_GLOBAL__N__9ae7fba5_10_SoftMax_cu_9f978f6320softmax_warp_forwardIN3c108BFloat16EffLi3ELb0ELb0EEEvPT0_PKT_iiiPKbib,@"STO_CUDA_ENTRY STV_DEFAULT"
_ZN43_GLOBAL__N__9ae7fba5_10_SoftMax_cu_9f978f6320softmax_warp_forwardIN3c108BFloat16EffLi3ELb0ELb0EEEvPT0_PKT_iiiPKbib:
        /* <DEDUP_REMOVED lines=82> */
.L_x_3970:
[----:B------:R-:W-:Y:S05]  /*0520*/  BSYNC.RECONVERGENT B0 ;  /* 0x0000000000007941 */ /* 0x000fea0003800200 */
.L_x_3969:
        /* <DEDUP_REMOVED lines=12> */
.L_x_3971:
        /* <DEDUP_REMOVED lines=9> */
.L_x_11307:


//--------------------- .text._ZN43_GLOBAL__N__9ae7fba5_10_SoftMax_cu_9f978f6320softmax_warp_forwardIN3c108BFloat16EffLi2ELb0ELb0EEEvPT0_PKT_iiiPKbib --------------------------
	.section	.text._ZN43_GLOBAL__N__9ae7fba5_10_SoftMax_cu_9f978f6320softmax_warp_forwardIN3c108BFloat16EffLi2ELb0ELb0EEEvPT0_PKT_iiiPKbib,"ax",@progbits
	.align	128
.text._ZN43_GLOBAL__N__9ae7fba5_10_SoftMax_cu_9f978f6320softmax_warp_forwardIN3c108BFloat16EffLi2ELb0ELb0EEEvPT0_PKT_iiiPKbib:
        .type           _ZN43_GLOBAL__N__9ae7fba5_10_SoftMax_cu_9f978f6320softmax_warp_forwardIN3c108BFloat16EffLi2ELb0ELb0EEEvPT0_PKT_iiiPKbib,@function
        .size           _ZN43_GLOBAL__N__9ae7fba5_10_SoftMax_cu_9f978f6320softmax_warp_forwardIN3c108BFloat16EffLi2ELb0ELb0EEEvPT0_PKT_iiiPKbib,(.L_x_11308 - _ZN43_GLOBAL__N__9ae7fba5_10_SoftMax_cu_9f978f6320softmax_warp_forwardIN3c108BFloat16EffLi2ELb0ELb0EEEvPT0_PKT_iiiPKbib)
        .other          _ZN43_GLOBAL__N__9ae7fba5_10_SoftMax_cu_9f978f6320softmax_warp_forwardIN3c108BFloat16EffLi2ELb0ELb0EEEvPT0_PKT_iiiPKbib,@"STO_CUDA_ENTRY STV_DEFAULT"
_ZN43_GLOBAL__N__9ae7fba5_10_SoftMax_cu_9f978f6320softmax_warp_forwardIN3c108BFloat16EffLi2ELb0ELb0EEEvPT0_PKT_iiiPKbib:
        /* <DEDUP_REMOVED lines=29> */
[----:B--2---:R-:W-:Y:S02]  /*01d0*/  @!P0 IMAD.U32 R9, R6, 0x10000, RZ ;  /* 0x0001000006098824 */ /* 0x004fe400078e00ff */
[----:B---3--:R-:W-:-:S03]  /*01e0*/  @!P2 IMAD.U32 R8, R4, 0x10000, RZ ;  /* 0x000100000408a824 */ /* 0x008fc600078e00ff */
        /* <DEDUP_REMOVED lines=12> */
[----:B------:R-:W-:Y:S02]  /*02b0*/  FADD.FTZ R6, -R6, R9 ;  /* 0x0000000906067221 */ /* 0x000fe40000010100 */
[----:B------:R-:W-:Y:S02]  /*02c0*/  FADD.FTZ R5, -R5, R8 ;  /* 0x0000000805057221 */ /* 0x000fe40000010100 */
[----:B------:R-:W-:Y:S02]  /*02d0*/  FMUL.FTZ R6, R6, 1.4426950216293334961 ;  /* 0x3fb8aa3b06067820 */ /* 0x000fe40000410000 */
[----:B------:R-:W-:Y:S02]  /*02e0*/  FMUL.FTZ R5, R5, 1.4426950216293334961 ;  /* 0x3fb8aa3b05057820 */ /* 0x000fe40000410000 */
        /* <DEDUP_REMOVED lines=25> */
.L_x_3973:
[----:B------:R-:W-:Y:S05]  /*0480*/  BSYNC.RECONVERGENT B0 ;  /* 0x0000000000007941 */ /* 0x000fea0003800200 */
.L_x_3972:
[----:B------:R-:W-:Y:S05]  /*0490*/  @P0 EXIT ;  /* 0x000000000000094d */ /* 0x000fea0003800000 */
[----:B------:R-:W-:Y:S01]  /*04a0*/  FSETP.NEU.FTZ.AND P0, PT, R11, RZ, PT ;  /* 0x000000ff0b00720b */ /* 0x000fe20003f1d000 */
[----:B------:R-:W2:Y:S01]  /*04b0*/  LDCU.64 UR6, c[0x0][0x380] ;  /* 0x00007000ff0677ac */ /* 0x000ea20008000a00 */
[----:B-1----:R-:W-:Y:S01]  /*04c0*/  IADD3 R4, P1, PT, R2, UR8, RZ ;  /* 0x0000000802047c10 */ /* 0x002fe2000ff3e0ff */
[----:B------:R-:W-:-:S04]  /*04d0*/  IMAD.MOV.U32 R5, RZ, RZ, 0x7fc00000 ;  /* 0x7fc00000ff057424 */ /* 0x000fc800078e00ff */
[----:B------:R-:W-:-:S06]  /*04e0*/  IMAD.X R3, RZ, RZ, R3, P1 ;  /* 0x000000ffff037224 */ /* 0x000fcc00008e0603 */
[----:B------:R-:W1:Y:S01]  /*04f0*/  @P0 MUFU.RCP R0, R11 ;  /* 0x0000000b00000308 */ /* 0x000e620000001000 */
[----:B--2---:R-:W-:-:S04]  /*0500*/  LEA R2, P1, R4, UR6, 0x2 ;  /* 0x0000000604027c11 */ /* 0x004fc8000f8210ff */
[----:B------:R-:W-:Y:S01]  /*0510*/  LEA.HI.X R3, R4, UR7, R3, 0x2, P1 ;  /* 0x0000000704037c11 */ /* 0x000fe200088f1403 */
[----:B-1----:R-:W-:-:S05]  /*0520*/  @P0 FMUL.FTZ R5, R15, R0 ;  /* 0x000000000f050220 */ /* 0x002fca0000410000 */
[----:B------:R-:W-:Y:S01]  /*0530*/  STG.E desc[UR4][R2.64], R5 ;  /* 0x0000000502007986 */ /* 0x000fe2000c101904 */
[----:B------:R-:W-:Y:S05]  /*0540*/  EXIT ;  /* 0x000000000000794d */ /* 0x000fea0003800000 */
.L_x_3974:
        /* <DEDUP_REMOVED lines=11> */
.L_x_11308:


//--------------------- .text._ZN43_GLOBAL__N__9ae7fba5_10_SoftMax_cu_9f978f6320softmax_warp_forwardIN3c108BFloat16EffLi1ELb0ELb0EEEvPT0_PKT_iiiPKbib --------------------------
	.section	.text._ZN43_GLOBAL__N__9ae7fba5_10_SoftMax_cu_9f978f6320softmax_warp_forwardIN3c108BFloat16EffLi1ELb0ELb0EEEvPT0_PKT_iiiPKbib,"ax",@progbits
	.align	128
.text._ZN43_GLOBAL__N__9ae7fba5_10_SoftMax_cu_9f978f6320softmax_warp_forwardIN3c108BFloat16EffLi1ELb0ELb0EEEvPT0_PKT_iiiPKbib:
        .type           _ZN43_GLOBAL__N__9ae7fba5_10_SoftMax_cu_9f978f6320softmax_warp_forwardIN3c108BFloat16EffLi1ELb0ELb0EEEvPT0_PKT_iiiPKbib,@function
        .size           _ZN43_GLOBAL__N__9ae7fba5_10_SoftMax_cu_9f978f6320softmax_warp_forwardIN3c108BFloat16EffLi1ELb0ELb0EEEvPT0_PKT_iiiPKbib,(.L_x_11309 - _ZN43_GLOBAL__N__9ae7fba5_10_SoftMax_cu_9f978f6320softmax_warp_forwardIN3c108BFloat16EffLi1ELb0ELb0EEEvPT0_PKT_iiiPKbib)
        .other          _ZN43_GLOBAL__N__9ae7fba5_10_SoftMax_cu_9f978f6320softmax_warp_forwardIN3c108BFloat16EffLi1ELb0ELb0EEEvPT0_PKT_iiiPKbib,@"STO_CUDA_ENTRY STV_DEFAULT"
_ZN43_GLOBAL__N__9ae7fba5_10_SoftMax_cu_9f978f6320softmax_warp_forwardIN3c108BFloat16EffLi1ELb0ELb0EEEvPT0_PKT_iiiPKbib:
        /* <DEDUP_REMOVED lines=9> */
[----:B------:R-:W-:-:S05]  /*0090*/  IMAD.SHL.U32 R3, R0, 0x2, RZ ;  /* 0x0000000200037824 */ /* 0x000fca00078e00ff */
[C---:B-1----:R-:W-:Y:S01]  /*00a0*/  IADD3 R12, PT, PT, -R3.reuse, UR6, RZ ;  /* 0x00000006030c7c10 */ /* 0x042fe2000fffe1ff */
[----:B--2---:R-:W-:-:S03]  /*00b0*/  IMAD R3, R3, UR7, R2 ;  /* 0x0000000703037c24 */ /* 0x004fc6000f8e0202 */
[C---:B------:R-:W-:Y:S02]  /*00c0*/  ISETP.GE.AND P0, PT, R12.reuse, 0x2, PT ;  /* 0x000000020c00780c */ /* 0x040fe40003f06270 */
[----:B------:R-:W-:Y:S02]  /*00d0*/  ISETP.GE.AND P1, PT, R12, 0x1, PT ;  /* 0x000000010c00780c */ /* 0x000fe40003f26270 */
[C---:B---3--:R-:W-:Y:S02]  /*00e0*/  ISETP.GE.OR P0, PT, R2.reuse, UR8, !P0 ;  /* 0x0000000802007c0c */ /* 0x048fe4000c706670 */
        /* <DEDUP_REMOVED lines=47> */
.L_x_3976:
[----:B------:R-:W-:Y:S05]  /*03e0*/  BSYNC.RECONVERGENT B0 ;  /* 0x0000000000007941 */ /* 0x000fea0003800200 */
.L_x_3975:
[----:B------:R-:W-:Y:S05]  /*03f0*/  @P0 EXIT ;  /* 0x000000000000094d */ /* 0x000fea0003800000 */
[----:B------:R-:W-:Y:S01]  /*0400*/  FSETP.NEU.FTZ.AND P0, PT, R6, RZ, PT ;  /* 0x000000ff0600720b */ /* 0x000fe20003f1d000 */
[----:B------:R-:W2:Y:S01]  /*0410*/  LDCU.64 UR6, c[0x0][0x380] ;  /* 0x00007000ff0677ac */ /* 0x000ea20008000a00 */
[----:B------:R-:W-:Y:S01]  /*0420*/  IADD3 R3, P1, PT, R3, UR8, RZ ;  /* 0x0000000803037c10 */ /* 0x000fe2000ff3e0ff */
[----:B01----:R-:W-:-:S04]  /*0430*/  IMAD.MOV.U32 R5, RZ, RZ, 0x7fc00000 ;  /* 0x7fc00000ff057424 */ /* 0x003fc800078e00ff */
[----:B------:R-:W-:-:S06]  /*0440*/  IMAD.X R0, RZ, RZ, R0, P1 ;  /* 0x000000ffff007224 */ /* 0x000fcc00008e0600 */
[----:B------:R-:W0:Y:S01]  /*0450*/  @P0 MUFU.RCP R4, R6 ;  /* 0x0000000600040308 */ /* 0x000e220000001000 */
[----:B--2---:R-:W-:-:S04]  /*0460*/  LEA R2, P1, R3, UR6, 0x2 ;  /* 0x0000000603027c11 */ /* 0x004fc8000f8210ff */
[----:B------:R-:W-:Y:S01]  /*0470*/  LEA.HI.X R3, R3, UR7, R0, 0x2, P1 ;  /* 0x0000000703037c11 */ /* 0x000fe200088f1400 */
[----:B0-----:R-:W-:-:S05]  /*0480*/  @P0 FMUL.FTZ R5, R13, R4 ;  /* 0x000000040d050220 */ /* 0x001fca0000410000 */
[----:B------:R-:W-:Y:S01]  /*0490*/  STG.E desc[UR4][R2.64], R5 ;  /* 0x0000000502007986 */ /* 0x000fe2000c101904 */
[----:B------:R-:W-:Y:S05]  /*04a0*/  EXIT ;  /* 0x000000000000794d */ /* 0x000fea0003800000 */
.L_x_3977:
        /* <DEDUP_REMOVED lines=13> */
.L_x_11309:


//--------------------- .text._ZN43_GLOBAL__N__9ae7fba5_10_SoftMax_cu_9f978f6320softmax_warp_forwardIN3c108BFloat16EffLi0ELb0ELb0EEEvPT0_PKT_iiiPKbib --------------------------
	.section	.text._ZN43_GLOBAL__N__9ae7fba5_10_SoftMax_cu_9f978f6320softmax_warp_forwardIN3c108BFloat16EffLi0ELb0ELb0EEEvPT0_PKT_iiiPKbib,"ax",@progbits
	.align	128
.text._ZN43_GLOBAL__N__9ae7fba5_10_SoftMax_cu_9f978f6320softmax_warp_forwardIN3c108BFloat16EffLi0ELb0ELb0EEEvPT0_PKT_iiiPKbib:
        .type           _ZN43_GLOBAL__N__9ae7fba5_10_SoftMax_cu_9f978f6320softmax_warp_forwardIN3c108BFloat16EffLi0ELb0ELb0EEEvPT0_PKT_iiiPKbib,@function
        .size           _ZN43_GLOBAL__N__9ae7fba5_10_SoftMax_cu_9f978f6320softmax_warp_forwardIN3c108BFloat16EffLi0ELb0ELb0EEEvPT0_PKT_iiiPKbib,(.L_x_11310 - _ZN43_GLOBAL__N__9ae7fba5_10_SoftMax_cu_9f978f6320softmax_warp_forwardIN3c108BFloat16EffLi0ELb0ELb0EEEvPT0_PKT_iiiPKbib)
        .other          _ZN43_GLOBAL__N__9ae7fba5_10_SoftMax_cu_9f978f6320softmax_warp_forwardIN3c108BFloat16EffLi0ELb0ELb0EEEvPT0_PKT_iiiPKbib,@"STO_CUDA_ENTRY STV_DEFAULT"
_ZN43_GLOBAL__N__9ae7fba5_10_SoftMax_cu_9f978f6320softmax_warp_forwardIN3c108BFloat16EffLi0ELb0ELb0EEEvPT0_PKT_iiiPKbib:
        /* <DEDUP_REMOVED lines=26> */
[----:B------:R0:W5:Y:S01]  /*01a0*/  @!P1 LDG.E.U16 R4, desc[UR4][R4.64] ;  /* 0x0000000404049981 */ /* 0x000162000c1e1500 */
[----:B------:R-:W-:Y:S02]  /*01b0*/  IMAD.MOV.U32 R2, RZ, RZ, -0x800000 ;  /* 0xff800000ff027424 */ /* 0x000fe400078e00ff */
[----:B--2---:R-:W-:-:S04]  /*01c0*/  @!P0 IMAD.U32 R2, R6, 0x10000, RZ ;  /* 0x0001000006028824 */ /* 0x004fc800078e00ff */
[----:B------:R-:W-:Y:S01]  /*01d0*/  FADD.FTZ R2, R2, -R2 ;  /* 0x8000000202027221 */ /* 0x000fe20000010000 */
[----:B0-----:R-:W-:Y:S06]  /*01e0*/  @!P2 EXIT ;  /* 0x000000000000a94d */ /* 0x001fec0003800000 */
[----:B------:R-:W-:Y:S01]  /*01f0*/  FMUL.FTZ R5, R2, 1.4426950216293334961 ;  /* 0x3fb8aa3b02057820 */ /* 0x000fe20000410000 */
[----:B------:R-:W-:Y:S01]  /*0200*/  ISETP.GE.AND P2, PT, R9, UR8, PT ;  /* 0x0000000809007c0c */ /* 0x000fe2000bf46270 */
[----:B------:R-:W-:Y:S01]  /*0210*/  IMAD.MOV.U32 R2, RZ, RZ, -0x800000 ;  /* 0xff800000ff027424 */ /* 0x000fe200078e00ff */
[----:B------:R-:W-:Y:S01]  /*0220*/  BSSY.RECONVERGENT B0, `(.L_x_3978) ;  /* 0x0000011000007945 */ /* 0x000fe20003800200 */
[----:B------:R0:W1:Y:S01]  /*0230*/  MUFU.EX2 R11, R5 ;  /* 0x00000005000b7308 */ /* 0x0000620000000800 */
[----:B-----5:R-:W-:Y:S01]  /*0240*/  @!P1 IMAD.U32 R2, R4, 0x10000, RZ ;  /* 0x0001000004029824 */ /* 0x020fe200078e00ff */
[----:B------:R-:W-:-:S03]  /*0250*/  ISETP.EQ.OR P0, PT, R8, 0x1, P2 ;  /* 0x000000010800780c */ /* 0x000fc60001702670 */
[----:B------:R-:W-:-:S05]  /*0260*/  FADD.FTZ R2, R2, -R2 ;  /* 0x8000000202027221 */ /* 0x000fca0000010000 */
[----:B0-----:R-:W-:Y:S05]  /*0270*/  @P2 BRA `(.L_x_3979) ;  /* 0x00000000002c2947 */ /* 0x001fea0003800000 */
[----:B------:R-:W-:Y:S01]  /*0280*/  FMUL.FTZ R2, R2, 1.4426950216293334961 ;  /* 0x3fb8aa3b02027820 */ /* 0x000fe20000410000 */
[----:B------:R-:W0:Y:S01]  /*0290*/  LDCU.64 UR6, c[0x0][0x380] ;  /* 0x00007000ff0677ac */ /* 0x000e220008000a00 */
[----:B------:R-:W-:Y:S02]  /*02a0*/  IMAD.MOV.U32 R7, RZ, RZ, 0x7fc00000 ;  /* 0x7fc00000ff077424 */ /* 0x000fe400078e00ff */
[----:B------:R-:W2:Y:S01]  /*02b0*/  MUFU.EX2 R9, R2 ;  /* 0x0000000200097308 */ /* 0x000ea20000000800 */
[----:B0-----:R-:W-:Y:S02]  /*02c0*/  LEA R4, P2, R3, UR6, 0x2 ;  /* 0x0000000603047c11 */ /* 0x001fe4000f8410ff */
[----:B--2---:R-:W-:Y:S02]  /*02d0*/  FSETP.NEU.FTZ.AND P1, PT, R9, RZ, PT ;  /* 0x000000ff0900720b */ /* 0x004fe40003f3d000 */
[----:B------:R-:W-:-:S11]  /*02e0*/  LEA.HI.X R5, R3, UR7, R0, 0x2, P2 ;  /* 0x0000000703057c11 */ /* 0x000fd600090f1400 */
[----:B------:R-:W-:-:S06]  /*02f0*/  @P1 FADD.FTZ R6, RZ, R9 ;  /* 0x00000009ff061221 */ /* 0x000fcc0000010000 */
[----:B------:R-:W0:Y:S02]  /*0300*/  @P1 MUFU.RCP R6, R6 ;  /* 0x0000000600061308 */ /* 0x000e240000001000 */
[----:B0-----:R-:W-:-:S05]  /*0310*/  @P1 FMUL.FTZ R7, R9, R6 ;  /* 0x0000000609071220 */ /* 0x001fca0000410000 */
[----:B------:R0:W-:Y:S02]  /*0320*/  STG.E desc[UR4][R4.64], R7 ;  /* 0x0000000704007986 */ /* 0x0001e4000c101904 */
.L_x_3979:
[----:B------:R-:W-:Y:S05]  /*0330*/  BSYNC.RECONVERGENT B0 ;  /* 0x0000000000007941 */ /* 0x000fea0003800200 */
.L_x_3978:
[----:B------:R-:W-:Y:S05]  /*0340*/  @P0 EXIT ;  /* 0x000000000000094d */ /* 0x000fea0003800000 */
[----:B-1----:R-:W-:Y:S01]  /*0350*/  FSETP.NEU.FTZ.AND P0, PT, R11, RZ, PT ;  /* 0x000000ff0b00720b */ /* 0x002fe20003f1d000 */
[----:B------:R-:W1:Y:S01]  /*0360*/  LDCU.64 UR6, c[0x0][0x380] ;  /* 0x00007000ff0677ac */ /* 0x000e620008000a00 */
[----:B------:R-:W-:Y:S01]  /*0370*/  IADD3 R3, P1, PT, R3, UR8, RZ ;  /* 0x0000000803037c10 */ /* 0x000fe2000ff3e0ff */
[----:B0-----:R-:W-:-:S04]  /*0380*/  IMAD.MOV.U32 R5, RZ, RZ, 0x7fc00000 ;  /* 0x7fc00000ff057424 */ /* 0x001fc800078e00ff */
[----:B------:R-:W-:-:S06]  /*0390*/  IMAD.X R0, RZ, RZ, R0, P1 ;  /* 0x000000ffff007224 */ /* 0x000fcc00008e0600 */
[----:B------:R-:W-:-:S06]  /*03a0*/  @P0 FADD.FTZ R4, RZ, R11 ;  /* 0x0000000bff040221 */ /* 0x000fcc0000010000 */
[----:B------:R-:W0:Y:S01]  /*03b0*/  @P0 MUFU.RCP R4, R4 ;  /* 0x0000000400040308 */ /* 0x000e220000001000 */
[----:B-1----:R-:W-:-:S04]  /*03c0*/  LEA R2, P1, R3, UR6, 0x2 ;  /* 0x0000000603027c11 */ /* 0x002fc8000f8210ff */
[----:B------:R-:W-:Y:S01]  /*03d0*/  LEA.HI.X R3, R3, UR7, R0, 0x2, P1 ;  /* 0x0000000703037c11 */ /* 0x000fe200088f1400 */
[----:B0-----:R-:W-:-:S05]  /*03e0*/  @P0 FMUL.FTZ R5, R11, R4 ;  /* 0x000000040b050220 */ /* 0x001fca0000410000 */
[----:B------:R-:W-:Y:S01]  /*03f0*/  STG.E desc[UR4][R2.64], R5 ;  /* 0x0000000502007986 */ /* 0x000fe2000c101904 */
[----:B------:R-:W-:Y:S05]  /*0400*/  EXIT ;  /* 0x000000000000794d */ /* 0x000fea0003800000 */
.L_x_3980:
        /* <DEDUP_REMOVED lines=15> */
.L_x_11310:


//--------------------- .text._ZN43_GLOBAL__N__9ae7fba5_10_SoftMax_cu_9f978f6320softmax_warp_forwardIN3c108BFloat16ES2_fLi11ELb0ELb0EEEvPT0_PKT_iiiPKbib --------------------------
	.section	.text._ZN43_GLOBAL__N__9ae7fba5_10_SoftMax_cu_9f978f6320softmax_warp_forwardIN3c108BFloat16ES2_fLi11ELb0ELb0EEEvPT0_PKT_iiiPKbib,"ax",@progbits
	.align	128
.text._ZN43_GLOBAL__N__9ae7fba5_10_SoftMax_cu_9f978f6320softmax_warp_forwardIN3c108BFloat16ES2_fLi11ELb0ELb0EEEvPT0_PKT_iiiPKbib:
        .type           _ZN43_GLOBAL__N__9ae7fba5_10_SoftMax_cu_9f978f6320softmax_warp_forwardIN3c108BFloat16ES2_fLi11ELb0ELb0EEEvPT0_PKT_iiiPKbib,@function
        .size           _ZN43_GLOBAL__N__9ae7fba5_10_SoftMax_cu_9f978f6320softmax_warp_forwardIN3c108BFloat16ES2_fLi11ELb0ELb0EEEvPT0_PKT_iiiPKbib,(.L_x_11311 - _ZN43_GLOBAL__N__9ae7fba5_10_SoftMax_cu_9f978f6320softmax_warp_forwardIN3c108BFloat16ES2_fLi11ELb0ELb0EEEvPT0_PKT_iiiPKbib)
        .other          _ZN43_GLOBAL__N__9ae7fba5_10_SoftMax_cu_9f978f6320softmax_warp_forwardIN3c108BFloat16ES2_fLi11ELb0ELb0EEEvPT0_PKT_iiiPKbib,@"STO_CUDA_ENTRY STV_DEFAULT"
_ZN43_GLOBAL__N__9ae7fba5_10_SoftMax_cu_9f978f6320softmax_warp_forwardIN3c108BFloat16ES2_fLi11ELb0ELb0EEEvPT0_PKT_iiiPKbib:
        /* <DEDUP_REMOVED lines=20> */
[----:B------:R-:W-:Y:S02]  /*0140*/  ISETP.GE.AND P0, PT, R113, UR8, PT ;  /* 0x0000000871007c0c */ /* 0x000fe4000bf06270 */
[----:B------:R-:W-:Y:S02]  /*0150*/  IADD3 R27, PT, PT, R86, 0x80, RZ ;  /* 0x00000080561b7810 */ /* 0x000fe40007ffe0ff */
[----:B------:R-:W-:-:S02]  /*0160*/  P2R R0, PR, RZ, 0x1 ;  /* 0x00000001ff007803 */ /* 0x000fc40000000000 */
[C---:B------:R-:W-:Y:S01]  /*0170*/  ISETP.LT.OR P0, PT, R6.reuse, 0x1, P0 ;  /* 0x000000010600780c */ /* 0x040fe20000701670 */
[----:B------:R-:W-:Y:S01]  /*0180*/  IMAD.MOV.U32 R73, RZ, RZ, -0x800000 ;  /* 0xff800000ff497424 */ /* 0x000fe200078e00ff */
[----:B------:R-:W-:-:S03]  /*0190*/  ISETP.LT.OR P1, PT, R6, 0x1, P1 ;  /* 0x000000010600780c */ /* 0x000fc60000f21670 */
[----:B0-----:R-:W2:Y:S08]  /*01a0*/  @!P2 LDG.E.U16 R0, desc[UR4][R2.64+0x40] ;  /* 0x000040040200a981 */ /* 0x001eb0000c1e1500 */
[----:B------:R-:W3:Y:S01]  /*01b0*/  @!P0 LDG.E.U16 R4, desc[UR4][R2.64+0x80] ;  /* 0x0000800402048981 */ /* 0x000ee2000c1e1500 */
[----:B------:R-:W-:Y:S02]  /*01c0*/  VIADD R26, R86, 0x60 ;  /* 0x00000060561a7836 */ /* 0x000fe40000000000 */
[----:B------:R-:W-:Y:S01]  /*01d0*/  IMAD.MOV.U32 R75, RZ, RZ, -0x800000 ;  /* 0xff800000ff4b7424 */ /* 0x000fe200078e00ff */
[----:B------:R-:W4:Y:S02]  /*01e0*/  @!P1 LDG.E.U16 R5, desc[UR4][R2.64] ;  /* 0x0000000402059981 */ /* 0x000f24000c1e1500 */
[----:B------:R-:W-:Y:S01]  /*01f0*/  ISETP.GE.AND P3, PT, R26, UR8, PT ;  /* 0x000000081a007c0c */ /* 0x000fe2000bf66270 */
[----:B--2---:R-:W-:Y:S01]  /*0200*/  @!P2 IMAD.U32 R73, R0, 0x10000, RZ ;  /* 0x000100000049a824 */ /* 0x004fe200078e00ff */
[----:B------:R-:W-:Y:S01]  /*0210*/  ISETP.GE.AND P2, PT, R27, UR8, PT ;  /* 0x000000081b007c0c */ /* 0x000fe2000bf46270 */
[----:B---3--:R-:W-:-:S03]  /*0220*/  @!P0 IMAD.U32 R75, R4, 0x10000, RZ ;  /* 0x00010000044b8824 */ /* 0x008fc600078e00ff */
[----:B------:R-:W-:Y:S02]  /*0230*/  ISETP.LT.OR P0, PT, R6, 0x1, P2 ;  /* 0x000000010600780c */ /* 0x000fe40001701670 */
[----:B------:R-:W-:Y:S02]  /*0240*/  P2R R0, PR, RZ, 0x8 ;  /* 0x00000008ff007803 */ /* 0x000fe40000000000 */
[----:B------:R-:W-:-:S09]  /*0250*/  P2R R0, PR, RZ, 0x4 ;  /* 0x00000004ff007803 */ /* 0x000fd20000000000 */
[----:B------:R-:W2:Y:S01]  /*0260*/  @!P0 LDG.E.U16 R0, desc[UR4][R2.64+0x100] ;  /* 0x0001000402008981 */ /* 0x000ea2000c1e1500 */
[----:B------:R-:W-:Y:S02]  /*0270*/  VIADD R28, R86, 0xa0 ;  /* 0x000000a0561c7836 */ /* 0x000fe40000000000 */
[----:B------:R-:W-:-:S03]  /*0280*/  IMAD.MOV.U32 R74, RZ, RZ, -0x800000 ;  /* 0xff800000ff4a7424 */ /* 0x000fc600078e00ff */
[----:B------:R-:W-:Y:S01]  /*0290*/  ISETP.GE.AND P2, PT, R28, UR8, PT ;  /* 0x000000081c007c0c */ /* 0x000fe2000bf46270 */
[----:B------:R-:W-:Y:S02]  /*02a0*/  IMAD.MOV.U32 R76, RZ, RZ, -0x800000 ;  /* 0xff800000ff4c7424 */ /* 0x000fe400078e00ff */
[----:B----4-:R-:W-:Y:S01]  /*02b0*/  @!P1 IMAD.U32 R76, R5, 0x10000, RZ ;  /* 0x00010000054c9824 */ /* 0x010fe200078e00ff */
[----:B------:R-:W-:-:S13]  /*02c0*/  ISETP.LT.OR P1, PT, R6, 0x1, P3 ;  /* 0x000000010600780c */ /* 0x000fda0001f21670 */
[----:B------:R-:W3:Y:S01]  /*02d0*/  @!P1 LDG.E.U16 R4, desc[UR4][R2.64+0xc0] ;  /* 0x0000c00402049981 */ /* 0x000ee2000c1e1500 */
[----:B--2---:R-:W-:Y:S01]  /*02e0*/  @!P0 IMAD.U32 R74, R0, 0x10000, RZ ;  /* 0x00010000004a8824 */ /* 0x004fe200078e00ff */
[----:B------:R-:W-:Y:S02]  /*02f0*/  ISETP.LT.OR P0, PT, R6, 0x1, P2 ;  /* 0x000000010600780c */ /* 0x000fe40001701670 */
[----:B------:R-:W-:-:S11]  /*0300*/  P2R R0, PR, RZ, 0x4 ;  /* 0x00000004ff007803 */ /* 0x000fd60000000000 */
[----:B------:R-:W2:Y:S01]  /*0310*/  @!P0 LDG.E.U16 R0, desc[UR4][R2.64+0x140] ;  /* 0x0001400402008981 */ /* 0x000ea2000c1e1500 */
[----:B------:R-:W-:Y:S02]  /*0320*/  IMAD.MOV.U32 R71, RZ, RZ, -0x800000 ;  /* 0xff800000ff477424 */ /* 0x000fe400078e00ff */
[----:B------:R-:W-:Y:S01]  /*0330*/  IMAD.MOV.U32 R97, RZ, RZ, -0x800000 ;  /* 0xff800000ff617424 */ /* 0x000fe200078e00ff */
[----:B---3--:R-:W-:Y:S01]  /*0340*/  @!P1 SHF.L.U32 R97, R4, 0x10, RZ ;  /* 0x0000001004619819 */ /* 0x008fe200000006ff */
[----:B------:R-:W-:-:S05]  /*0350*/  VIADD R29, R86, 0xc0 ;  /* 0x000000c0561d7836 */ /* 0x000fca0000000000 */
        /* <DEDUP_REMOVED lines=13> */
[----:B------:R-:W-:Y:S01]  /*0430*/  VIADD R30, R86, 0xe0 ;  /* 0x000000e0561e7836 */ /* 0x000fe20000000000 */
[----:B------:R-:W-:-:S04]  /*0440*/  MOV R72, 0xff800000 ;  /* 0xff80000000487802 */ /* 0x000fc80000000f00 */
[----:B------:R-:W-:Y:S01]  /*0450*/  ISETP.GE.AND P1, PT, R30, UR8, PT ;  /* 0x000000081e007c0c */ /* 0x000fe2000bf26270 */
[----:B--2---:R-:W-:Y:S01]  /*0460*/  @!P0 IMAD.U32 R72, R4, 0x10000, RZ ;  /* 0x0001000004488824 */ /* 0x004fe200078e00ff */
[----:B------:R-:W-:-:S04]  /*0470*/  FSETP.GT.FTZ.AND P0, PT, R0, R71, PT ;  /* 0x000000470000720b */ /* 0x000fc80003f14000 */
[----:B------:R-:W-:Y:S02]  /*0480*/  FSEL R5, R0, R71, P0 ;  /* 0x0000004700057208 */ /* 0x000fe40000000000 */
[----:B------:R-:W-:Y:S02]  /*0490*/  ISETP.LT.OR P0, PT, R6, 0x1, P1 ;  /* 0x000000010600780c */ /* 0x000fe40000f01670 */
[----:B------:R-:W-:-:S11]  /*04a0*/  P2R R0, PR, RZ, 0x2 ;  /* 0x00000002ff007803 */ /* 0x000fd60000000000 */
[----:B------:R-:W2:Y:S01]  /*04b0*/  @!P0 LDG.E.U16 R0, desc[UR4][R2.64+0x1c0] ;  /* 0x0001c00402008981 */ /* 0x000ea2000c1e1500 */
[----:B------:R-:W-:Y:S02]  /*04c0*/  VIADD R31, R86, 0x100 ;  /* 0x00000100561f7836 */ /* 0x000fe40000000000 */
        /* <DEDUP_REMOVED lines=163> */
[----:B------:R-:W-:Y:S01]  /*0f00*/  FSETP.GT.FTZ.AND P0, PT, R5, R54, PT ;  /* 0x000000360500720b */ /* 0x000fe20003f14000 */
[----:B------:R-:W-:-:S03]  /*0f10*/  VIADD R0, R86, 0x340 ;  /* 0x0000034056007836 */ /* 0x000fc60000000000 */
[----:B------:R-:W-:Y:S02]  /*0f20*/  FSEL R4, R5, R54, P0 ;  /* 0x0000003605047208 */ /* 0x000fe40000000000 */
[----:B------:R-:W-:-:S04]  /*0f30*/  ISETP.GE.AND P0, PT, R0, UR8, PT ;  /* 0x0000000800007c0c */ /* 0x000fc8000bf06270 */
[----:B------:R-:W-:-:S13]  /*0f40*/  ISETP.LT.OR P1, PT, R6, 0x1, P0 ;  /* 0x000000010600780c */ /* 0x000fda0000721670 */
[----:B------:R-:W2:Y:S01]  /*0f50*/  @!P1 LDG.E.U16 R0, desc[UR4][R2.64+0x680] ;  /* 0x0006800402009981 */ /* 0x000ea2000c1e1500 */
[----:B------:R-:W-:Y:S01]  /*0f60*/  MOV R52, 0xff800000 ;  /* 0xff80000000347802 */ /* 0x000fe20000000f00 */
[----:B--2---:R-:W-:Y:S01]  /*0f70*/  @!P1 IMAD.U32 R52, R0, 0x10000, RZ ;  /* 0x0001000000349824 */ /* 0x004fe200078e00ff */
[----:B------:R-:W-:Y:S01]  /*0f80*/  FSETP.GT.FTZ.AND P1, PT, R4, R53, PT ;  /* 0x000000350400720b */ /* 0x000fe20003f34000 */
[----:B------:R-:W-:-:S03]  /*0f90*/  VIADD R0, R86, 0x360 ;  /* 0x0000036056007836 */ /* 0x000fc60000000000 */
[----:B------:R-:W-:Y:S02]  /*0fa0*/  FSEL R5, R4, R53, P1 ;  /* 0x0000003504057208 */ /* 0x000fe40000800000 */
[----:B------:R-:W-:-:S04]  /*0fb0*/  ISETP.GE.AND P1, PT, R0, UR8, PT ;  /* 0x0000000800007c0c */ /* 0x000fc8000bf26270 */
[----:B------:R-:W-:-:S13]  /*0fc0*/  ISETP.LT.OR P2, PT, R6, 0x1, P1 ;  /* 0x000000010600780c */ /* 0x000fda0000f41670 */
        /* <DEDUP_REMOVED lines=30> */
[----:B------:R-:W-:-:S04]  /*11b0*/  ISETP.GE.AND P5, PT, R6, 0x1, PT ;  /* 0x000000010600780c */ /* 0x000fc80003fa6270 */
[----:B------:R-:W-:-:S13]  /*11c0*/  ISETP.GE.OR P6, PT, R0, UR8, !P5 ;  /* 0x0000000800007c0c */ /* 0x000fda000efc6670 */
[----:B------:R-:W2:Y:S01]  /*11d0*/  @!P6 LDG.E.U16 R0, desc[UR4][R2.64+0x7c0] ;  /* 0x0007c0040200e981 */ /* 0x000ea2000c1e1500 */
[----:B------:R-:W-:Y:S02]  /*11e0*/  IMAD.MOV.U32 R111, RZ, RZ, -0x800000 ;  /* 0xff800000ff6f7424 */ /* 0x000fe400078e00ff */
[----:B--2---:R-:W-:Y:S01]  /*11f0*/  @!P6 IMAD.U32 R111, R0, 0x10000, RZ ;  /* 0x00010000006fe824 */ /* 0x004fe200078e00ff */
[----:B------:R-:W-:Y:S01]  /*1200*/  FSETP.GT.FTZ.AND P6, PT, R4, R49, PT ;  /* 0x000000310400720b */ /* 0x000fe20003fd4000 */
[----:B------:R-:W-:-:S03]  /*1210*/  VIADD R0, R86, 0x400 ;  /* 0x0000040056007836 */ /* 0x000fc60000000000 */
[----:B------:R-:W-:Y:S02]  /*1220*/  FSEL R4, R4, R49, P6 ;  /* 0x0000003104047208 */ /* 0x000fe40003000000 */
[----:B------:R-:W-:-:S13]  /*1230*/  ISETP.GE.OR P6, PT, R0, UR8, !P5 ;  /* 0x0000000800007c0c */ /* 0x000fda000efc6670 */
[----:B------:R-:W2:Y:S01]  /*1240*/  @!P6 LDG.E.U16 R0, desc[UR4][R2.64+0x800] ;  /* 0x000800040200e981 */ /* 0x000ea2000c1e1500 */
[----:B------:R-:W-:Y:S01]  /*1250*/  MOV R101, 0xff800000 ;  /* 0xff80000000657802 */ /* 0x000fe20000000f00 */
[----:B--2---:R-:W-:Y:S01]  /*1260*/  @!P6 IMAD.U32 R101, R0, 0x10000, RZ ;  /* 0x000100000065e824 */ /* 0x004fe200078e00ff */
[----:B------:R-:W-:Y:S01]  /*1270*/  FSETP.GT.FTZ.AND P6, PT, R4, R111, PT ;  /* 0x0000006f0400720b */ /* 0x000fe20003fd4000 */
[----:B------:R-:W-:-:S03]  /*1280*/  VIADD R0, R86, 0x420 ;  /* 0x0000042056007836 */ /* 0x000fc60000000000 */
[----:B------:R-:W-:Y:S02]  /*1290*/  FSEL R4, R4, R111, P6 ;  /* 0x0000006f04047208 */ /* 0x000fe40003000000 */
        /* <DEDUP_REMOVED lines=58> */
[----:B------:R-:W-:Y:S01]  /*1640*/  IMAD.MOV.U32 R122, RZ, RZ, -0x800000 ;  /* 0xff800000ff7a7424 */ /* 0x000fe200078e00ff */
[----:B------:R-:W0:Y:S01]  /*1650*/  S2R R23, SR_TID.X ;  /* 0x0000000000177919 */ /* 0x000e220000002100 */
        /* <DEDUP_REMOVED lines=9> */
[----:B0-----:R-:W-:-:S03]  /*16f0*/  VIADD R0, R23, 0x560 ;  /* 0x0000056017007836 */ /* 0x001fc60000000000 */
        /* <DEDUP_REMOVED lines=137> */
[----:B------:R-:W-:Y:S02]  /*1f90*/  VIADD R23, R23, 0x7e0 ;  /* 0x000007e017177836 */ /* 0x000fe40000000000 */
[----:B--2---:R-:W-:Y:S01]  /*1fa0*/  @!P6 IMAD.U32 R85, R90, 0x10000, RZ ;  /* 0x000100005a55e824 */ /* 0x004fe200078e00ff */
[----:B------:R-:W-:-:S04]  /*1fb0*/  FSETP.GT.FTZ.AND P6, PT, R99, R79, PT ;  /* 0x0000004f6300720b */ /* 0x000fc80003fd4000 */
[----:B------:R-:W-:Y:S02]  /*1fc0*/  FSEL R103, R99, R79, P6 ;  /* 0x0000004f63677208 */ /* 0x000fe40003000000 */
        /* <DEDUP_REMOVED lines=24> */
[C---:B------:R-:W-:Y:S01]  /*2150*/  FADD.FTZ R76, -R3.reuse, R76 ;  /* 0x0000004c034c7221 */ /* 0x040fe20000010100 */
[C---:B------:R-:W-:Y:S01]  /*2160*/  FADD.FTZ R73, -R3.reuse, R73 ;  /* 0x0000004903497221 */ /* 0x040fe20000010100 */
[----:B------:R-:W-:Y:S01]  /*2170*/  FADD.FTZ R71, -R3, R71 ;  /* 0x0000004703477221 */ /* 0x000fe20000010100 */
[----:B------:R-:W-:Y:S01]  /*2180*/  FMUL.FTZ R97, R97, 1.4426950216293334961 ;  /* 0x3fb8aa3b61617820 */ /* 0x000fe20000410000 */
[C---:B------:R-:W-:Y:S01]  /*2190*/  FADD.FTZ R93, -R3.reuse, R93 ;  /* 0x0000005d035d7221 */ /* 0x040fe20000010100 */
[----:B------:R-:W-:Y:S01]  /*21a0*/  FMUL.FTZ R2, R76, 1.4426950216293334961 ;  /* 0x3fb8aa3b4c027820 */ /* 0x000fe20000410000 */
[----:B------:R-:W-:Y:S01]  /*21b0*/  FADD.FTZ R68, -R3, R68 ;  /* 0x0000004403447221 */ /* 0x000fe20000010100 */
[----:B------:R-:W-:Y:S01]  /*21c0*/  FMUL.FTZ R76, R73, 1.4426950216293334961 ;  /* 0x3fb8aa3b494c7820 */ /* 0x000fe20000410000 */
[----:B------:R-:W-:Y:S01]  /*21d0*/  FMUL.FTZ R99, R71, 1.4426950216293334961 ;  /* 0x3fb8aa3b47637820 */ /* 0x000fe20000410000 */
[----:B------:R-:W-:Y:S01]  /*21e0*/  FADD.FTZ R73, -R3, R74 ;  /* 0x0000004a03497221 */ /* 0x000fe20000010100 */
[----:B------:R-:W-:Y:S01]  /*21f0*/  FMUL.FTZ R93, R93, 1.4426950216293334961 ;  /* 0x3fb8aa3b5d5d7820 */ /* 0x000fe20000410000 */
[----:B------:R0:W-:Y:S01]  /*2200*/  MUFU.EX2 R74, R97 ;  /* 0x00000061004a7308 */ /* 0x0001e20000000800 */
[C---:B------:R-:W-:Y:S01]  /*2210*/  FADD.FTZ R71, -R3.reuse, R72 ;  /* 0x0000004803477221 */ /* 0x040fe20000010100 */
[----:B------:R-:W-:-:S06]  /*2220*/  FADD.FTZ R103, -R3, R66 ;  /* 0x0000004203677221 */ /* 0x000fcc0000010100 */
[----:B------:R1:W-:Y:S01]  /*2230*/  MUFU.EX2 R72, R99 ;  /* 0x0000006300487308 */ /* 0x0003e20000000800 */
[----:B0-----:R-:W-:Y:S01]  /*2240*/  FMUL.FTZ R97, R68, 1.4426950216293334961 ;  /* 0x3fb8aa3b44617820 */ /* 0x001fe20000410000 */
[C---:B------:R-:W-:Y:S01]  /*2250*/  FADD.FTZ R68, -R3.reuse, R69 ;  /* 0x0000004503447221 */ /* 0x040fe20000010100 */
[----:B-1----:R-:W-:-:S05]  /*2260*/  FADD.FTZ R99, -R3, R67 ;  /* 0x0000004303637221 */ /* 0x002fca0000010100 */
[----:B------:R0:W-:Y:S01]  /*2270*/  MUFU.EX2 R69, R97 ;  /* 0x0000006100457308 */ /* 0x0001e20000000800 */
[----:B------:R-:W-:-:S07]  /*2280*/  FMUL.FTZ R99, R99, 1.4426950216293334961 ;  /* 0x3fb8aa3b63637820 */ /* 0x000fce0000410000 */
[----:B------:R1:W-:Y:S01]  /*2290*/  MUFU.EX2 R67, R93 ;  /* 0x0000005d00437308 */ /* 0x0003e20000000800 */
[----:B0-----:R-:W-:Y:S01]  /*22a0*/  FADD.FTZ R97, -R3, R65 ;  /* 0x0000004103617221 */ /* 0x001fe20000010100 */
[----:B------:R-:W-:Y:S01]  /*22b0*/  FMUL.FTZ R103, R103, 1.4426950216293334961 ;  /* 0x3fb8aa3b67677820 */ /* 0x000fe20000410000 */
[C---:B------:R-:W-:Y:S01]  /*22c0*/  FADD.FTZ R105, -R3.reuse, R64 ;  /* 0x0000004003697221 */ /* 0x040fe20000010100 */
[----:B-1----:R-:W-:Y:S01]  /*22d0*/  FADD.FTZ R93, -R3, R63 ;  /* 0x0000003f035d7221 */ /* 0x002fe20000010100 */
[----:B------:R-:W-:-:S03]  /*22e0*/  FMUL.FTZ R97, R97, 1.4426950216293334961 ;  /* 0x3fb8aa3b61617820 */ /* 0x000fc60000410000 */
[----:B------:R0:W-:Y:S01]  /*22f0*/  MUFU.EX2 R66, R99 ;  /* 0x0000006300427308 */ /* 0x0001e20000000800 */
[----:B------:R-:W-:Y:S01]  /*2300*/  FMUL.FTZ R93, R93, 1.4426950216293334961 ;  /* 0x3fb8aa3b5d5d7820 */ /* 0x000fe20000410000 */
[----:B------:R-:W-:Y:S01]  /*2310*/  FMUL.FTZ R105, R105, 1.4426950216293334961 ;  /* 0x3fb8aa3b69697820 */ /* 0x000fe20000410000 */
[----:B0-----:R-:W-:-:S05]  /*2320*/  FADD.FTZ R99, -R3, R62 ;  /* 0x0000003e03637221 */ /* 0x001fca0000010100 */
[----:B------:R0:W-:Y:S01]  /*2330*/  MUFU.EX2 R65, R103 ;  /* 0x0000006700417308 */ /* 0x0001e20000000800 */
[----:B------:R-:W-:-:S07]  /*2340*/  FMUL.FTZ R99, R99, 1.4426950216293334961 ;  /* 0x3fb8aa3b63637820 */ /* 0x000fce0000410000 */
[----:B------:R1:W-:Y:S01]  /*2350*/  MUFU.EX2 R62, R93 ;  /* 0x0000005d003e7308 */ /* 0x0003e20000000800 */
[----:B0-----:R-:W-:-:S07]  /*2360*/  FADD.FTZ R103, -R3, R61 ;  /* 0x0000003d03677221 */ /* 0x001fce0000010100 */
[----:B------:R0:W-:Y:S01]  /*2370*/  MUFU.EX2 R64, R97 ;  /* 0x0000006100407308 */ /* 0x0001e20000000800 */
[----:B-1----:R-:W-:Y:S01]  /*2380*/  FADD.FTZ R93, -R3, R58 ;  /* 0x0000003a035d7221 */ /* 0x002fe20000010100 */
[----:B------:R-:W-:-:S03]  /*2390*/  FMUL.FTZ R103, R103, 1.4426950216293334961 ;  /* 0x3fb8aa3b67677820 */ /* 0x000fc60000410000 */
[----:B------:R-:W-:Y:S01]  /*23a0*/  FMUL.FTZ R93, R93, 1.4426950216293334961 ;  /* 0x3fb8aa3b5d5d7820 */ /* 0x000fe20000410000 */
[C---:B0-----:R-:W-:Y:S02]  /*23b0*/  FADD.FTZ R97, -R3.reuse, R60 ;  /* 0x0000003c03617221 */ /* 0x041fe40000010100 */
[----:B------:R0:W-:Y:S01]  /*23c0*/  MUFU.EX2 R63, R105 ;  /* 0x00000069003f7308 */ /* 0x0001e20000000800 */
[----:B------:R-:W-:Y:S01]  /*23d0*/  FADD.FTZ R75, -R3, R75 ;  /* 0x0000004b034b7221 */ /* 0x000fe20000010100 */
[----:B------:R-:W-:-:S06]  /*23e0*/  FMUL.FTZ R97, R97, 1.4426950216293334961 ;  /* 0x3fb8aa3b61617820 */ /* 0x000fcc0000410000 */
[----:B------:R1:W-:Y:S01]  /*23f0*/  MUFU.EX2 R61, R99 ;  /* 0x00000063003d7308 */ /* 0x0003e20000000800 */
[----:B0-----:R-:W-:Y:S01]  /*2400*/  FADD.FTZ R105, -R3, R59 ;  /* 0x0000003b03697221 */ /* 0x001fe20000010100 */
[----:B------:R-:W-:Y:S01]  /*2410*/  FMUL.FTZ R75, R75, 1.4426950216293334961 ;  /* 0x3fb8aa3b4b4b7820 */ /* 0x000fe20000410000 */
[----:B------:R-:W-:Y:S02]  /*2420*/  FADD.FTZ R47, -R3, R47 ;  /* 0x0000002f032f7221 */ /* 0x000fe40000010100 */
[----:B------:R-:W-:Y:S01]  /*2430*/  FMUL.FTZ R105, R105, 1.4426950216293334961 ;  /* 0x3fb8aa3b69697820 */ /* 0x000fe20000410000 */
[----:B-1----:R-:W-:Y:S02]  /*2440*/  FADD.FTZ R99, -R3, R57 ;  /* 0x0000003903637221 */ /* 0x002fe40000010100 */
[----:B------:R-:W0:Y:S02]  /*2450*/  MUFU.EX2 R2, R2 ;  /* 0x0000000200027308 */ /* 0x000e240000000800 */
[----:B------:R-:W-:-:S06]  /*2460*/  FMUL.FTZ R99, R99, 1.4426950216293334961 ;  /* 0x3fb8aa3b63637820 */ /* 0x000fcc0000410000 */
[----:B------:R1:W-:Y:S01]  /*2470*/  MUFU.EX2 R57, R93 ;  /* 0x0000005d00397308 */ /* 0x0003e20000000800 */
[----:B------:R-:W-:-:S07]  /*2480*/  FMUL.FTZ R109, R47, 1.4426950216293334961 ;  /* 0x3fb8aa3b2f6d7820 */ /* 0x000fce0000410000 */
[----:B------:R2:W-:Y:S01]  /*2490*/  MUFU.EX2 R60, R103 ;  /* 0x00000067003c7308 */ /* 0x0005e20000000800 */
[----:B-1----:R-:W-:-:S07]  /*24a0*/  FADD.FTZ R93, -R3, R53 ;  /* 0x00000035035d7221 */ /* 0x002fce0000010100 */
[----:B------:R1:W-:Y:S01]  /*24b0*/  MUFU.EX2 R59, R97 ;  /* 0x00000061003b7308 */ /* 0x0003e20000000800 */
[----:B--2---:R-:W-:Y:S01]  /*24c0*/  FADD.FTZ R103, -R3, R56 ;  /* 0x0000003803677221 */ /* 0x004fe20000010100 */
[----:B------:R-:W-:-:S03]  /*24d0*/  FMUL.FTZ R93, R93, 1.4426950216293334961 ;  /* 0x3fb8aa3b5d5d7820 */ /* 0x000fc60000410000 */
[----:B------:R-:W-:Y:S01]  /*24e0*/  FMUL.FTZ R103, R103, 1.4426950216293334961 ;  /* 0x3fb8aa3b67677820 */ /* 0x000fe20000410000 */
[----:B-1----:R-:W-:Y:S02]  /*24f0*/  FADD.FTZ R97, -R3, R55 ;  /* 0x0000003703617221 */ /* 0x002fe40000010100 */
[----:B------:R-:W1:Y:S02]  /*2500*/  MUFU.EX2 R76, R76 ;  /* 0x0000004c004c7308 */ /* 0x000e640000000800 */
[----:B------:R-:W-:Y:S01]  /*2510*/  FMUL.FTZ R97, R97, 1.4426950216293334961 ;  /* 0x3fb8aa3b61617820 */ /* 0x000fe20000410000 */
[----:B------:R-:W-:-:S05]  /*2520*/  FADD.FTZ R111, -R3, R111 ;  /* 0x0000006f036f7221 */ /* 0x000fca0000010100 */
[----:B------:R2:W-:Y:S01]  /*2530*/  MUFU.EX2 R58, R105 ;  /* 0x00000069003a7308 */ /* 0x0005e20000000800 */
[----:B------:R-:W-:-:S07]  /*2540*/  FMUL.FTZ R73, R73, 1.4426950216293334961 ;  /* 0x3fb8aa3b49497820 */ /* 0x000fce0000410000 */
[----:B------:R3:W-:Y:S01]  /*2550*/  MUFU.EX2 R56, R99 ;  /* 0x0000006300387308 */ /* 0x0007e20000000800 */
[----:B--2---:R-:W-:-:S04]  /*2560*/  FADD.FTZ R105, -R3, R54 ;  /* 0x0000003603697221 */ /* 0x004fc80000010100 */
[----:B------:R-:W-:-:S03]  /*2570*/  FMUL.FTZ R105, R105, 1.4426950216293334961 ;  /* 0x3fb8aa3b69697820 */ /* 0x000fc60000410000 */
[----:B------:R-:W2:Y:S01]  /*2580*/  MUFU.EX2 R75, R75 ;  /* 0x0000004b004b7308 */ /* 0x000ea20000000800 */
[C---:B---3--:R-:W-:Y:S01]  /*2590*/  FADD.FTZ R99, -R3.reuse, R52 ;  /* 0x0000003403637221 */ /* 0x048fe20000010100 */
[----:B------:R-:W-:-:S06]  /*25a0*/  FADD.FTZ R101, -R3, R101 ;  /* 0x0000006503657221 */ /* 0x000fcc0000010100 */
[----:B------:R3:W-:Y:S01]  /*25b0*/  MUFU.EX2 R52, R93 ;  /* 0x0000005d00347308 */ /* 0x0007e20000000800 */
[----:B------:R-:W-:Y:S01]  /*25c0*/  FMUL.FTZ R99, R99, 1.4426950216293334961 ;  /* 0x3fb8aa3b63637820 */ /* 0x000fe20000410000 */
[----:B------:R-:W-:-:S06]  /*25d0*/  FADD.FTZ R91, -R3, R91 ;  /* 0x0000005b035b7221 */ /* 0x000fcc0000010100 */
[----:B------:R4:W-:Y:S01]  /*25e0*/  MUFU.EX2 R55, R103 ;  /* 0x0000006700377308 */ /* 0x0009e20000000800 */
[----:B---3--:R-:W-:-:S07]  /*25f0*/  FADD.FTZ R93, -R3, R48 ;  /* 0x00000030035d7221 */ /* 0x008fce0000010100 */
[----:B------:R3:W-:Y:S01]  /*2600*/  MUFU.EX2 R54, R97 ;  /* 0x0000006100367308 */ /* 0x0007e20000000800 */
[C---:B----4-:R-:W-:Y:S01]  /*2610*/  FADD.FTZ R103, -R3.reuse, R51 ;  /* 0x0000003303677221 */ /* 0x050fe20000010100 */
[----:B------:R-:W-:-:S06]  /*2620*/  FADD.FTZ R115, -R3, R85 ;  /* 0x0000005503737221 */ /* 0x000fcc0000010100 */
[----:B------:R4:W-:Y:S01]  /*2630*/  MUFU.EX2 R48, R109 ;  /* 0x0000006d00307308 */ /* 0x0009e20000000800 */
[----:B---3--:R-:W-:Y:S01]  /*2640*/  FADD.FTZ R97, -R3, R50 ;  /* 0x0000003203617221 */ /* 0x008fe20000010100 */
[----:B------:R-:W-:-:S03]  /*2650*/  FMUL.FTZ R103, R103, 1.4426950216293334961 ;  /* 0x3fb8aa3b67677820 */ /* 0x000fc60000410000 */
[----:B------:R-:W-:Y:S01]  /*2660*/  FMUL.FTZ R97, R97, 1.4426950216293334961 ;  /* 0x3fb8aa3b61617820 */ /* 0x000fe20000410000 */
[----:B----4-:R-:W-:Y:S01]  /*2670*/  FADD.FTZ R109, -R3, R114 ;  /* 0x00000072036d7221 */ /* 0x010fe20000010100 */
[----:B------:R-:W-:Y:S01]  /*2680*/  FMUL.FTZ R114, R111, 1.4426950216293334961 ;  /* 0x3fb8aa3b6f727820 */ /* 0x000fe20000410000 */
[----:B------:R3:W-:Y:S01]  /*2690*/  MUFU.EX2 R53, R105 ;  /* 0x0000006900357308 */ /* 0x0007e20000000800 */
[C---:B------:R-:W-:Y:S01]  /*26a0*/  FADD.FTZ R111, -R3.reuse, R106 ;  /* 0x0000006a036f7221 */ /* 0x040fe20000010100 */
[----:B------:R-:W-:Y:S01]  /*26b0*/  FADD.FTZ R107, -R3, R116 ;  /* 0x00000074036b7221 */ /* 0x000fe20000010100 */
[----:B0-----:R-:W-:Y:S01]  /*26c0*/  FADD.FTZ R85, RZ, R2 ;  /* 0x00000002ff557221 */ /* 0x001fe20000010000 */
[----:B------:R-:W-:Y:S01]  /*26d0*/  FMUL.FTZ R71, R71, 1.4426950216293334961 ;  /* 0x3fb8aa3b47477820 */ /* 0x000fe20000410000 */
[C---:B------:R-:W-:Y:S01]  /*26e0*/  FADD.FTZ R70, -R3.reuse, R70 ;  /* 0x0000004603467221 */ /* 0x040fe20000010100 */
[----:B---3--:R-:W-:Y:S02]  /*26f0*/  FADD.FTZ R105, -R3, R49 ;  /* 0x0000003103697221 */ /* 0x008fe40000010100 */
[----:B------:R-:W0:Y:S01]  /*2700*/  MUFU.EX2 R73, R73 ;  /* 0x0000004900497308 */ /* 0x000e220000000800 */
[----:B------:R-:W-:Y:S01]  /*2710*/  FMUL.FTZ R116, R101, 1.4426950216293334961 ;  /* 0x3fb8aa3b65747820 */ /* 0x000fe20000410000 */
[----:B------:R-:W-:Y:S01]  /*2720*/  FADD.FTZ R92, -R3, R92 ;  /* 0x0000005c035c7221 */ /* 0x000fe20000010100 */
[----:B------:R-:W-:Y:S01]  /*2730*/  FMUL.FTZ R47, R105, 1.4426950216293334961 ;  /* 0x3fb8aa3b692f7820 */ /* 0x000fe20000410000 */
[C---:B------:R-:W-:Y:S01]  /*2740*/  FADD.FTZ R94, -R3.reuse, R94 ;  /* 0x0000005e035e7221 */ /* 0x040fe20000010100 */
[----:B------:R-:W-:-:S03]  /*2750*/  FADD.FTZ R95, -R3, R95 ;  /* 0x0000005f035f7221 */ /* 0x000fc60000010100 */
        /* <DEDUP_REMOVED lines=9> */
[----:B---3--:R-:W-:Y:S01]  /*27f0*/  FADD.FTZ R114, -R3, R81 ;  /* 0x0000005103727221 */ /* 0x008fe20000010100 */
        /* <DEDUP_REMOVED lines=12> */
[----:B------:R-:W-:-:S02]  /*28c0*/  FADD.FTZ R91, -R3, R79 ;  /* 0x0000004f035b7221 */ /* 0x000fc40000010100 */
[----:B------:R4:W-:Y:S01]  /*28d0*/  MUFU.EX2 R49, R97 ;  /* 0x0000006100317308 */ /* 0x0009e20000000800 */
[C---:B---3--:R-:W-:Y:S01]  /*28e0*/  FADD.FTZ R103, -R3.reuse, R120 ;  /* 0x0000007803677221 */ /* 0x048fe20000010100 */
[----:B------:R-:W-:Y:S01]  /*28f0*/  FMUL.FTZ R70, R70, 1.4426950216293334961 ;  /* 0x3fb8aa3b46467820 */ /* 0x000fe20000410000 */
[C---:B----4-:R-:W-:Y:S01]  /*2900*/  FADD.FTZ R97, -R3.reuse, R124 ;  /* 0x0000007c03617221 */ /* 0x050fe20000010100 */
[----:B------:R-:W-:Y:S01]  /*2910*/  FADD.FTZ R3, -R3, R90 ;  /* 0x0000005a03037221 */ /* 0x000fe20000010100 */
[----:B-1----:R-:W-:-:S03]  /*2920*/  FADD.FTZ R90, R85, R76 ;  /* 0x0000004c555a7221 */ /* 0x002fc60000010000 */
[----:B------:R-:W1:Y:S01]  /*2930*/  MUFU.EX2 R71, R71 ;  /* 0x0000004700477308 */ /* 0x000e620000000800 */
[----:B------:R-:W-:Y:S01]  /*2940*/  FMUL.FTZ R85, R93, 1.4426950216293334961 ;  /* 0x3fb8aa3b5d557820 */ /* 0x000fe20000410000 */
[----:B--2---:R-:W-:Y:S01]  /*2950*/  FADD.FTZ R93, R90, R75 ;  /* 0x0000004b5a5d7221 */ /* 0x004fe20000010000 */
[----:B------:R-:W-:-:S03]  /*2960*/  FMUL.FTZ R68, R68, 1.4426950216293334961 ;  /* 0x3fb8aa3b44447820 */ /* 0x000fc60000410000 */
[----:B------:R-:W-:Y:S02]  /*2970*/  FADD.FTZ R90, R93, R74 ;  /* 0x0000004a5d5a7221 */ /* 0x000fe40000010000 */
[----:B------:R-:W2:Y:S02]  /*2980*/  MUFU.EX2 R70, R70 ;  /* 0x0000004600467308 */ /* 0x000ea40000000800 */
[----:B0-----:R-:W-:Y:S01]  /*2990*/  FADD.FTZ R93, R90, R73 ;  /* 0x000000495a5d7221 */ /* 0x001fe20000010000 */
[----:B------:R-:W-:-:S03]  /*29a0*/  FMUL.FTZ R79, R92, 1.4426950216293334961 ;  /* 0x3fb8aa3b5c4f7820 */ /* 0x000fc60000410000 */
[----:B------:R-:W-:Y:S02]  /*29b0*/  FADD.FTZ R92, R93, R72 ;  /* 0x000000485d5c7221 */ /* 0x000fe40000010000 */
[----:B------:R-:W0:Y:S02]  /*29c0*/  MUFU.EX2 R68, R68 ;  /* 0x0000004400447308 */ /* 0x000e240000000800 */
[----:B-1----:R-:W-:-:S06]  /*29d0*/  FADD.FTZ R93, R92, R71 ;  /* 0x000000475c5d7221 */ /* 0x002fcc0000010000 */
[----:B------:R1:W-:Y:S01]  /*29e0*/  MUFU.EX2 R87, R116 ;  /* 0x0000007400577308 */ /* 0x0003e20000000800 */
[----:B------:R-:W-:Y:S01]  /*29f0*/  FMUL.FTZ R117, R95, 1.4426950216293334961 ;  /* 0x3fb8aa3b5f757820 */ /* 0x000fe20000410000 */
[----:B-1----:R-:W-:Y:S01]  /*2a00*/  FMUL.FTZ R116, R94, 1.4426950216293334961 ;  /* 0x3fb8aa3b5e747820 */ /* 0x002fe20000410000 */
[----:B--2---:R-:W-:-:S04]  /*2a10*/  FADD.FTZ R94, R93, R70 ;  /* 0x000000465d5e7221 */ /* 0x004fc80000010000 */
[----:B------:R-:W-:-:S04]  /*2a20*/  FADD.FTZ R95, R94, R69 ;  /* 0x000000455e5f7221 */ /* 0x000fc80000010000 */
[----:B0-----:R-:W-:Y:S01]  /*2a30*/  FADD.FTZ R94, R95, R68 ;  /* 0x000000445f5e7221 */ /* 0x001fe20000010000 */
[----:B------:R-:W-:-:S03]  /*2a40*/  FMUL.FTZ R93, R96, 1.4426950216293334961 ;  /* 0x3fb8aa3b605d7820 */ /* 0x000fc60000410000 */
[----:B------:R-:W-:Y:S01]  /*2a50*/  FADD.FTZ R95, R94, R67 ;  /* 0x000000435e5f7221 */ /* 0x000fe20000010000 */
[----:B------:R-:W-:-:S03]  /*2a60*/  FMUL.FTZ R118, R97, 1.4426950216293334961 ;  /* 0x3fb8aa3b61767820 */ /* 0x000fc60000410000 */
[----:B------:R-:W-:-:S04]  /*2a70*/  FADD.FTZ R96, R95, R66 ;  /* 0x000000425f607221 */ /* 0x000fc80000010000 */
[----:B------:R-:W-:-:S04]  /*2a80*/  FADD.FTZ R97, R96, R65 ;  /* 0x0000004160617221 */ /* 0x000fc80000010000 */
[----:B------:R-:W-:Y:S01]  /*2a90*/  FADD.FTZ R96, R97, R64 ;  /* 0x0000004061607221 */ /* 0x000fe20000010000 */
[----:B------:R-:W-:-:S03]  /*2aa0*/  FMUL.FTZ R95, R98, 1.4426950216293334961 ;  /* 0x3fb8aa3b625f7820 */ /* 0x000fc60000410000 */
[----:B------:R-:W-:Y:S01]  /*2ab0*/  FADD.FTZ R97, R96, R63 ;  /* 0x0000003f60617221 */ /* 0x000fe20000010000 */
[----:B------:R0:W-:Y:S03]  /*2ac0*/  MUFU.EX2 R92, R117 ;  /* 0x00000075005c7308 */ /* 0x0001e60000000800 */
[----:B------:R-:W-:Y:S01]  /*2ad0*/  FADD.FTZ R98, R97, R62 ;  /* 0x0000003e61627221 */ /* 0x000fe20000010000 */
[----:B0-----:R-:W-:-:S03]  /*2ae0*/  FMUL.FTZ R117, R99, 1.4426950216293334961 ;  /* 0x3fb8aa3b63757820 */ /* 0x001fc60000410000 */
[----:B------:R-:W-:-:S04]  /*2af0*/  FADD.FTZ R99, R98, R61 ;  /* 0x0000003d62637221 */ /* 0x000fc80000010000 */
[----:B------:R-:W-:Y:S01]  /*2b00*/  FADD.FTZ R98, R99, R60 ;  /* 0x0000003c63627221 */ /* 0x000fe20000010000 */
[----:B------:R0:W-:Y:S03]  /*2b10*/  MUFU.EX2 R90, R116 ;  /* 0x00000074005a7308 */ /* 0x0001e60000000800 */
[----:B------:R-:W-:Y:S01]  /*2b20*/  FADD.FTZ R99, R98, R59 ;  /* 0x0000003b62637221 */ /* 0x000fe20000010000 */
[----:B------:R-:W-:-:S03]  /*2b30*/  FMUL.FTZ R97, R103, 1.4426950216293334961 ;  /* 0x3fb8aa3b67617820 */ /* 0x000fc60000410000 */
[----:B0-----:R-:W-:-:S04]  /*2b40*/  FADD.FTZ R116, R99, R58 ;  /* 0x0000003a63747221 */ /* 0x001fc80000010000 */
[----:B------:R-:W-:Y:S01]  /*2b50*/  FADD.FTZ R103, R116, R57 ;  /* 0x0000003974677221 */ /* 0x000fe20000010000 */
[----:B------:R0:W-:Y:S03]  /*2b60*/  MUFU.EX2 R94, R118 ;  /* 0x00000076005e7308 */ /* 0x0001e60000000800 */
[----:B------:R-:W-:Y:S01]  /*2b70*/  FADD.FTZ R116, R103, R56 ;  /* 0x0000003867747221 */ /* 0x000fe20000010000 */
[----:B0-----:R-:W-:-:S03]  /*2b80*/  FMUL.FTZ R118, R105, 1.4426950216293334961 ;  /* 0x3fb8aa3b69767820 */ /* 0x001fc60000410000 */
[----:B------:R-:W-:Y:S01]  /*2b90*/  FADD.FTZ R105, R116, R55 ;  /* 0x0000003774697221 */ /* 0x000fe20000010000 */
[----:B------:R-:W-:-:S03]  /*2ba0*/  FMUL.FTZ R99, R107, 1.4426950216293334961 ;  /* 0x3fb8aa3b6b637820 */ /* 0x000fc60000410000 */
[----:B------:R-:W-:Y:S01]  /*2bb0*/  FADD.FTZ R116, R105, R54 ;  /* 0x0000003669747221 */ /* 0x000fe20000010000 */
[----:B------:R-:W-:-:S03]  /*2bc0*/  FMUL.FTZ R105, R110, 1.4426950216293334961 ;  /* 0x3fb8aa3b6e697820 */ /* 0x000fc60000410000 */
[----:B------:R-:W-:Y:S01]  /*2bd0*/  FADD.FTZ R107, R116, R53 ;  /* 0x00000035746b7221 */ /* 0x000fe20000010000 */
[----:B------:R-:W0:Y:S03]  /*2be0*/  MUFU.EX2 R47, R47 ;  /* 0x0000002f002f7308 */ /* 0x000e260000000800 */
[----:B------:R-:W-:Y:S01]  /*2bf0*/  FADD.FTZ R110, R107, R52 ;  /* 0x000000346b6e7221 */ /* 0x000fe20000010000 */
[----:B------:R-:W-:-:S03]  /*2c00*/  FMUL.FTZ R103, R109, 1.4426950216293334961 ;  /* 0x3fb8aa3b6d677820 */ /* 0x000fc60000410000 */
[----:B------:R-:W-:Y:S01]  /*2c10*/  FADD.FTZ R109, R110, R51 ;  /* 0x000000336e6d7221 */ /* 0x000fe20000010000 */
[----:B------:R-:W-:-:S03]  /*2c20*/  FMUL.FTZ R107, R108, 1.4426950216293334961 ;  /* 0x3fb8aa3b6c6b7820 */ /* 0x000fc60000410000 */
[----:B------:R-:W-:Y:S01]  /*2c30*/  FADD.FTZ R108, R109, R50 ;  /* 0x000000326d6c7221 */ /* 0x000fe20000010000 */
[----:B------:R-:W1:Y:S03]  /*2c40*/  MUFU.EX2 R81, R81 ;  /* 0x0000005100517308 */ /* 0x000e660000000800 */
[----:B------:R-:W-:-:S04]  /*2c50*/  FADD.FTZ R109, R108, R49 ;  /* 0x000000316c6d7221 */ /* 0x000fc80000010000 */
[----:B------:R-:W-:Y:S01]  /*2c60*/  FADD.FTZ R110, R109, R48 ;  /* 0x000000306d6e7221 */ /* 0x000fe20000010000 */
[----:B------:R-:W2:Y:S03]  /*2c70*/  MUFU.EX2 R79, R79 ;  /* 0x0000004f004f7308 */ /* 0x000ea60000000800 */
[----:B0-----:R-:W-:-:S04]  /*2c80*/  FADD.FTZ R109, R110, R47 ;  /* 0x0000002f6e6d7221 */ /* 0x001fc80000010000 */
[----:B------:R-:W-:Y:S01]  /*2c90*/  FADD.FTZ R110, R109, R106 ;  /* 0x0000006a6d6e7221 */ /* 0x000fe20000010000 */
[----:B------:R-:W0:Y:S03]  /*2ca0*/  MUFU.EX2 R85, R85 ;  /* 0x0000005500557308 */ /* 0x000e260000000800 */
[----:B------:R-:W-:-:S04]  /*2cb0*/  FADD.FTZ R110, R110, R87 ;  /* 0x000000576e6e7221 */ /* 0x000fc80000010000 */
[----:B-1----:R-:W-:Y:S01]  /*2cc0*/  FADD.FTZ R110, R110, R81 ;  /* 0x000000516e6e7221 */ /* 0x002fe20000010000 */
[----:B------:R-:W1:Y:S03]  /*2cd0*/  MUFU.EX2 R93, R93 ;  /* 0x0000005d005d7308 */ /* 0x000e660000000800 */
[----:B--2---:R-:W-:-:S04]  /*2ce0*/  FADD.FTZ R110, R110, R79 ;  /* 0x0000004f6e6e7221 */ /* 0x004fc80000010000 */
[----:B0-----:R-:W-:Y:S01]  /*2cf0*/  FADD.FTZ R109, R110, R85 ;  /* 0x000000556e6d7221 */ /* 0x001fe20000010000 */
[----:B------:R-:W0:Y:S03]  /*2d00*/  MUFU.EX2 R95, R95 ;  /* 0x0000005f005f7308 */ /* 0x000e260000000800 */
[----:B------:R-:W-:-:S04]  /*2d10*/  FADD.FTZ R109, R109, R90 ;  /* 0x0000005a6d6d7221 */ /* 0x000fc80000010000 */
[----:B------:R-:W-:Y:S01]  /*2d20*/  FADD.FTZ R110, R109, R92 ;  /* 0x0000005c6d6e7221 */ /* 0x000fe20000010000 */
[----:B------:R-:W2:Y:S03]  /*2d30*/  MUFU.EX2 R96, R117 ;  /* 0x0000007500607308 */ /* 0x000ea60000000800 */
[----:B-1----:R-:W-:-:S05]  /*2d40*/  FADD.FTZ R109, R110, R93 ;  /* 0x0000005d6e6d7221 */ /* 0x002fca0000010000 */
[----:B------:R-:W1:Y:S01]  /*2d50*/  MUFU.EX2 R97, R97 ;  /* 0x0000006100617308 */ /* 0x000e620000000800 */
[----:B------:R-:W-:-:S07]  /*2d60*/  FADD.FTZ R110, R109, R94 ;  /* 0x0000005e6d6e7221 */ /* 0x000fce0000010000 */
[----:B------:R-:W3:Y:S01]  /*2d70*/  MUFU.EX2 R98, R118 ;  /* 0x0000007600627308 */ /* 0x000ee20000000800 */
[----:B0-----:R-:W-:-:S07]  /*2d80*/  FADD.FTZ R109, R110, R95 ;  /* 0x0000005f6e6d7221 */ /* 0x001fce0000010000 */
[----:B------:R-:W0:Y:S01]  /*2d90*/  MUFU.EX2 R99, R99 ;  /* 0x0000006300637308 */ /* 0x000e220000000800 */
[----:B--2---:R-:W-:-:S07]  /*2da0*/  FADD.FTZ R110, R109, R96 ;  /* 0x000000606d6e7221 */ /* 0x004fce0000010000 */
[----:B------:R-:W2:Y:S01]  /*2db0*/  MUFU.EX2 R103, R103 ;  /* 0x0000006700677308 */ /* 0x000ea20000000800 */
[----:B-1----:R-:W-:Y:S01]  /*2dc0*/  FADD.FTZ R109, R110, R97 ;  /* 0x000000616e6d7221 */ /* 0x002fe20000010000 */
[----:B------:R-:W-:-:S06]  /*2dd0*/  FMUL.FTZ R111, R111, 1.4426950216293334961 ;  /* 0x3fb8aa3b6f6f7820 */ /* 0x000fcc0000410000 */
[----:B------:R-:W1:Y:S01]  /*2de0*/  MUFU.EX2 R105, R105 ;  /* 0x0000006900697308 */ /* 0x000e620000000800 */
[----:B---3--:R-:W-:Y:S01]  /*2df0*/  FADD.FTZ R110, R109, R98 ;  /* 0x000000626d6e7221 */ /* 0x008fe20000010000 */
[----:B------:R-:W-:-:S06]  /*2e00*/  FMUL.FTZ R104, R104, 1.4426950216293334961 ;  /* 0x3fb8aa3b68687820 */ /* 0x000fcc0000410000 */
[----:B------:R-:W3:Y:S01]  /*2e10*/  MUFU.EX2 R107, R107 ;  /* 0x0000006b006b7308 */ /* 0x000ee20000000800 */
[----:B0-----:R-:W-:Y:S01]  /*2e20*/  FADD.FTZ R110, R110, R99 ;  /* 0x000000636e6e7221 */ /* 0x001fe20000010000 */
[----:B------:R-:W-:-:S06]  /*2e30*/  FMUL.FTZ R102, R102, 1.4426950216293334961 ;  /* 0x3fb8aa3b66667820 */ /* 0x000fcc0000410000 */
[----:B------:R3:W0:Y:S01]  /*2e40*/  MUFU.EX2 R108, R111 ;  /* 0x0000006f006c7308 */ /* 0x0006220000000800 */
[----:B--2---:R-:W-:Y:S01]  /*2e50*/  FADD.FTZ R110, R110, R103 ;  /* 0x000000676e6e7221 */ /* 0x004fe20000010000 */
[----:B------:R-:W-:-:S06]  /*2e60*/  FMUL.FTZ R100, R100, 1.4426950216293334961 ;  /* 0x3fb8aa3b64647820 */ /* 0x000fcc0000410000 */
        /* <DEDUP_REMOVED lines=9> */
[----:B------:R-:W0:Y:S01]  /*2f00*/  MUFU.EX2 R89, R89 ;  /* 0x0000005900597308 */ /* 0x000e220000000800 */
        /* <DEDUP_REMOVED lines=27> */
[----:B-1----:R-:W-:-:S07]  /*30c0*/  FADD.FTZ R3, R111, R84 ;  /* 0x000000546f037221 */ /* 0x002fce0000010000 */
[----:B------:R-:W1:Y:S01]  /*30d0*/  MUFU.EX2 R110, R110 ;  /* 0x0000006e006e7308 */ /* 0x000e620000000800 */
[----:B---3--:R-:W-:-:S07]  /*30e0*/  FADD.FTZ R114, R3, R82 ;  /* 0x0000005203727221 */ /* 0x008fce0000010000 */
[----:B------:R-:W3:Y:S01]  /*30f0*/  MUFU.EX2 R111, R115 ;  /* 0x00000073006f7308 */ /* 0x000ee20000000800 */
[----:B0-----:R-:W-:-:S04]  /*3100*/  FADD.FTZ R114, R114, R83 ;  /* 0x0000005372727221 */ /* 0x001fc80000010000 */
[----:B--2---:R-:W-:-:S04]  /*3110*/  FADD.FTZ R3, R114, R91 ;  /* 0x0000005b72037221 */ /* 0x004fc80000010000 */
        /* <DEDUP_REMOVED lines=19> */
[----:B0-----:R-:W-:-:S05]  /*3250*/  @P5 FMUL.FTZ R2, R2, R3 ;  /* 0x0000000302025220 */ /* 0x001fca0000410000 */
[----:B------:R-:W-:Y:S02]  /*3260*/  @P5 F2FP.BF16.F32.PACK_AB R86, RZ, R2 ;  /* 0x00000002ff56523e */ /* 0x000fe400000010ff */
[----:B------:R-:W0:Y:S02]  /*3270*/  LDC.64 R2, c[0x0][0x380] ;  /* 0x0000e000ff027b82 */ /* 0x000e240000000a00 */
[----:B0-----:R-:W-:-:S05]  /*3280*/  IMAD.WIDE R2, R77, 0x2, R2 ;  /* 0x000000024d027825 */ /* 0x001fca00078e0202 */
[----:B------:R0:W-:Y:S01]  /*3290*/  STG.E.U16 desc[UR4][R2.64], R86 ;  /* 0x0000005602007986 */ /* 0x0001e2000c101504 */
[----:B------:R-:W-:Y:S05]  /*32a0*/  @P6 EXIT ;  /* 0x000000000000694d */ /* 0x000fea0003800000 */
[----:B------:R-:W1:Y:S01]  /*32b0*/  @P5 MUFU.RCP R77, R114 ;  /* 0x00000072004d5308 */ /* 0x000e620000001000 */
[----:B------:R-:W-:Y:S01]  /*32c0*/  ISETP.GE.AND P6, PT, R113, UR8, PT ;  /* 0x0000000871007c0c */ /* 0x000fe2000bfc6270 */
[----:B-1----:R-:W-:Y:S01]  /*32d0*/  @P5 FMUL.FTZ R76, R76, R77 ;  /* 0x0000004d4c4c5220 */ /* 0x002fe20000410000 */
[----:B------:R-:W-:-:S04]  /*32e0*/  HFMA2 R77, -RZ, RZ, 0, +QNAN ;  /* 0x00007fffff4d7431 */ /* 0x000fc800000001ff */
[----:B------:R-:W-:-:S04]  /*32f0*/  @P5 F2FP.BF16.F32.PACK_AB R76, RZ, R76 ;  /* 0x0000004cff4c523e */ /* 0x000fc800000010ff */
[----:B------:R-:W-:-:S05]  /*3300*/  @!P5 PRMT R76, R77, 0x7610, R76 ;  /* 0x000076104d4cd816 */ /* 0x000fca000000004c */
[----:B------:R1:W-:Y:S01]  /*3310*/  STG.E.U16 desc[UR4][R2.64+0x40], R76 ;  /* 0x0000404c02007986 */ /* 0x0003e2000c101504 */
[----:B------:R-:W-:Y:S05]  /*3320*/  @P6 EXIT ;  /* 0x000000000000694d */ /* 0x000fea0003800000 */
[----:B-1----:R-:W1:Y:S01]  /*3330*/  @P5 MUFU.RCP R76, R114 ;  /* 0x00000072004c5308 */ /* 0x002e620000001000 */
        /* <DEDUP_REMOVED lines=17> */
[----:B--2---:R-:W-:Y:S01]  /*3450*/  @P5 FMUL.FTZ R73, R73, R26 ;  /* 0x0000001a49495220 */ /* 0x004fe20000410000 */
[----:B------:R-:W-:-:S04]  /*3460*/  IMAD.MOV.U32 R26, RZ, RZ, 0x7fff ;  /* 0x00007fffff1a7424 */ /* 0x000fc800078e00ff */
        /* <DEDUP_REMOVED lines=21> */
[----:B------:R-:W-:Y:S02]  /*35c0*/  ISETP.GE.AND P6, PT, R31, UR8, PT ;  /* 0x000000081f007c0c */ /* 0x000fe4000bfc6270 */
[----:B------:R-:W-:Y:S01]  /*35d0*/  MOV R26, 0x7fff ;  /* 0x00007fff001a7802 */ /* 0x000fe20000000f00 */
[----:B-----5:R-:W-:-:S05]  /*35e0*/  @P5 FMUL.FTZ R70, R70, R27 ;  /* 0x0000001b46465220 */ /* 0x020fca0000410000 */
        /* <DEDUP_REMOVED lines=45> */
[----:B------:R-:W-:Y:S01]  /*38c0*/  HFMA2 R26, -RZ, RZ, 0, +QNAN ;  /* 0x00007fffff1a7431 */ /* 0x000fe200000001ff */
[----:B------:R-:W-:Y:S01]  /*38d0*/  ISETP.GE.AND P6, PT, R37, UR8, PT ;  /* 0x0000000825007c0c */ /* 0x000fe2000bfc6270 */
        /* <DEDUP_REMOVED lines=94> */
[----:B------:R-:W-:Y:S02]  /*3ec0*/  HFMA2 R24, -RZ, RZ, 0, +QNAN ;  /* 0x00007fffff187431 */ /* 0x000fe400000001ff */
[----:B-----5:R-:W-:-:S05]  /*3ed0*/  @P5 FMUL.FTZ R52, R52, R25 ;  /* 0x0000001934345220 */ /* 0x020fca0000410000 */
[----:B------:R-:W-:-:S04]  /*3ee0*/  @P5 F2FP.BF16.F32.PACK_AB R52, RZ, R52 ;  /* 0x00000034ff34523e */ /* 0x000fc800000010ff */
[----:B------:R-:W-:-:S05]  /*3ef0*/  @!P5 PRMT R52, R24, 0x7610, R52 ;  /* 0x000076101834d816 */ /* 0x000fca0000000034 */
[----:B------:R0:W-:Y:S01]  /*3f00*/  STG.E.U16 desc[UR4][R2.64+0x640], R52 ;  /* 0x0006403402007986 */ /* 0x0001e2000c101504 */
[----:B------:R-:W-:Y:S05]  /*3f10*/  @P0 EXIT ;  /* 0x000000000000094d */ /* 0x000fea0003800000 */
[----:B------:R-:W5:Y:S02]  /*3f20*/  @P5 MUFU.RCP R24, R114 ;  /* 0x0000007200185308 */ /* 0x000f640000001000 */
        /* <DEDUP_REMOVED lines=27> */
[----:B------:R-:W5:Y:S01]  /*40e0*/  S2R R24, SR_TID.X ;  /* 0x0000000000187919 */ /* 0x000f620000002100 */
[----:B------:R-:W1:Y:S02]  /*40f0*/  @P5 MUFU.RCP R26, R114 ;  /* 0x00000072001a5308 */ /* 0x000e640000001000 */
[----:B-1----:R-:W-:Y:S01]  /*4100*/  @P5 FMUL.FTZ R47, R47, R26 ;  /* 0x0000001a2f2f5220 */ /* 0x002fe20000410000 */
[----:B------:R-:W-:-:S04]  /*4110*/  IMAD.MOV.U32 R26, RZ, RZ, 0x7fff ;  /* 0x00007fffff1a7424 */ /* 0x000fc800078e00ff */
[----:B------:R-:W-:-:S04]  /*4120*/  @P5 F2FP.BF16.F32.PACK_AB R47, RZ, R47 ;  /* 0x0000002fff2f523e */ /* 0x000fc800000010ff */
[----:B------:R-:W-:Y:S02]  /*4130*/  @!P5 PRMT R47, R26, 0x7610, R47 ;  /* 0x000076101a2fd816 */ /* 0x000fe4000000002f */
[----:B-----5:R-:W-:-:S03]  /*4140*/  IADD3 R25, PT, PT, R24, 0x3e0, RZ ;  /* 0x000003e018197810 */ /* 0x020fc60007ffe0ff */
[----:B------:R1:W-:Y:S01]  /*4150*/  STG.E.U16 desc[UR4][R2.64+0x780], R47 ;  /* 0x0007802f02007986 */ /* 0x0003e2000c101504 */
[----:B------:R-:W-:-:S13]  /*4160*/  ISETP.GE.AND P0, PT, R25, UR8, PT ;  /* 0x0000000819007c0c */ /* 0x000fda000bf06270 */
[----:B-1----:R-:W-:Y:S05]  /*4170*/  @P0 EXIT ;  /* 0x000000000000094d */ /* 0x002fea0003800000 */
[----:B------:R-:W1:Y:S01]  /*4180*/  @P5 MUFU.RCP R25, R114 ;  /* 0x0000007200195308 */ /* 0x000e620000001000 */
[----:B------:R-:W-:Y:S02]  /*4190*/  IMAD.MOV.U32 R26, RZ, RZ, 0x7fff ;  /* 0x00007fffff1a7424 */ /* 0x000fe400078e00ff */
[----:B-1----:R-:W-:Y:S01]  /*41a0*/  @P5 FMUL.FTZ R106, R106, R25 ;  /* 0x000000196a6a5220 */ /* 0x002fe20000410000 */
[----:B------:R-:W-:-:S04]  /*41b0*/  VIADD R25, R24, 0x400 ;  /* 0x0000040018197836 */ /* 0x000fc80000000000 */
[----:B------:R-:W-:Y:S02]  /*41c0*/  @P5 F2FP.BF16.F32.PACK_AB R106, RZ, R106 ;  /* 0x0000006aff6a523e */ /* 0x000fe400000010ff */
[----:B------:R-:W-:Y:S02]  /*41d0*/  ISETP.GE.AND P0, PT, R25, UR8, PT ;  /* 0x0000000819007c0c */ /* 0x000fe4000bf06270 */
[----:B------:R-:W-:-:S05]  /*41e0*/  @!P5 PRMT R106, R26, 0x7610, R106 ;  /* 0x000076101a6ad816 */ /* 0x000fca000000006a */
[----:B------:R1:W-:Y:S06]  /*41f0*/  STG.E.U16 desc[UR4][R2.64+0x7c0], R106 ;  /* 0x0007c06a02007986 */ /* 0x0003ec000c101504 */
[----:B------:R-:W-:Y:S05]  /*4200*/  @P0 EXIT ;  /* 0x000000000000094d */ /* 0x000fea0003800000 */
[----:B------:R-:W5:Y:S01]  /*4210*/  @P5 MUFU.RCP R26, R114 ;  /* 0x00000072001a5308 */ /* 0x000f620000001000 */
[----:B------:R-:W-:-:S05]  /*4220*/  VIADD R25, R24, 0x420 ;  /* 0x0000042018197836 */ /* 0x000fca0000000000 */
        /* <DEDUP_REMOVED lines=8> */
[----:B------:R-:W-:-:S04]  /*42b0*/  IADD3 R25, PT, PT, R24, 0x440, RZ ;  /* 0x0000044018197810 */ /* 0x000fc80007ffe0ff */
        /* <DEDUP_REMOVED lines=27> */
[----:B-----5:R-:W-:Y:S01]  /*4470*/  @P5 FMUL.FTZ R90, R90, R25 ;  /* 0x000000195a5a5220 */ /* 0x020fe20000410000 */
[----:B------:R-:W-:-:S04]  /*4480*/  IADD3 R25, PT, PT, R24, 0x4a0, RZ ;  /* 0x000004a018197810 */ /* 0x000fc80007ffe0ff */
[----:B------:R-:W-:Y:S02]  /*4490*/  ISETP.GE.AND P0, PT, R25, UR8, PT ;  /* 0x0000000819007c0c */ /* 0x000fe4000bf06270 */
[----:B------:R-:W-:-:S04]  /*44a0*/  @P5 F2FP.BF16.F32.PACK_AB R90, RZ, R90 ;  /* 0x0000005aff5a523e */ /* 0x000fc800000010ff */
[----:B------:R-:W-:-:S05]  /*44b0*/  @!P5 PRMT R90, R26, 0x7610, R90 ;  /* 0x000076101a5ad816 */ /* 0x000fca000000005a */
[----:B------:R0:W-:Y:S02]  /*44c0*/  STG.E.U16 desc[UR4][R2.64+0x900], R90 ;  /* 0x0009005a02007986 */ /* 0x0001e4000c101504 */
[----:B------:R-:W-:Y:S05]  /*44d0*/  @P0 EXIT ;  /* 0x000000000000094d */ /* 0x000fea0003800000 */
[----:B------:R-:W5:Y:S01]  /*44e0*/  @P5 MUFU.RCP R25, R114 ;  /* 0x0000007200195308 */ /* 0x000f620000001000 */
[----:B------:R-:W-:Y:S02]  /*44f0*/  IMAD.MOV.U32 R26, RZ, RZ, 0x7fff ;  /* 0x00007fffff1a7424 */ /* 0x000fe400078e00ff */
[----:B-----5:R-:W-:Y:S01]  /*4500*/  @P5 FMUL.FTZ R92, R92, R25 ;  /* 0x000000195c5c5220 */ /* 0x020fe20000410000 */
        /* <DEDUP_REMOVED lines=189> */
[----:B------:R-:W-:-:S04]  /*50e0*/  HFMA2 R0, -RZ, RZ, 0, +QNAN ;  /* 0x00007fffff007431 */ /* 0x000fc800000001ff */
        /* <DEDUP_REMOVED lines=27> */
.L_x_3981:
        /* <DEDUP_REMOVED lines=14> */
.L_x_11311:


//--------------------- .text._ZN43_GLOBAL__N__9ae7fba5_10_SoftMax_cu_9f978f6320softmax_warp_forwardIN3c108BFloat16ES2_fLi10ELb0ELb0EEEvPT0_PKT_iiiPKbib --------------------------
	.section	.text._ZN43_GLOBAL__N__9ae7fba5_10_SoftMax_cu_9f978f6320softmax_warp_forwardIN3c108BFloat16ES2_fLi10ELb0ELb0EEEvPT0_PKT_iiiPKbib,"ax",@progbits
	.align	128
.text._ZN43_GLOBAL__N__9ae7fba5_10_SoftMax_cu_9f978f6320softmax_warp_forwardIN3c108BFloat16ES2_fLi10ELb0ELb0EEEvPT0_PKT_iiiPKbib:
        .type           _ZN43_GLOBAL__N__9ae7fba5_10_SoftMax_cu_9f978f6320softmax_warp_forwardIN3c108BFloat16ES2_fLi10ELb0ELb0EEEvPT0_PKT_iiiPKbib,@function
        .size           _ZN43_GLOBAL__N__9ae7fba5_10_SoftMax_cu_9f978f6320softmax_warp_forwardIN3c108BFloat16ES2_fLi10ELb0ELb0EEEvPT0_PKT_iiiPKbib,(.L_x_11312 - _ZN43_GLOBAL__N__9ae7fba5_10_SoftMax_cu_9f978f6320softmax_warp_forwardIN3c108BFloat16ES2_fLi10ELb0ELb0EEEvPT0_PKT_iiiPKbib)
        .other          _ZN43_GLOBAL__N__9ae7fba5_10_SoftMax_cu_9f978f6320softmax_warp_forwardIN3c108BFloat16ES2_fLi10ELb0ELb0EEEvPT0_PKT_iiiPKbib,@"STO_CUDA_ENTRY STV_DEFAULT"
_ZN43_GLOBAL__N__9ae7fba5_10_SoftMax_cu_9f978f6320softmax_warp_forwardIN3c108BFloat16ES2_fLi10ELb0ELb0EEEvPT0_PKT_iiiPKbib:
        /* <DEDUP_REMOVED lines=13> */
[----:B----4-:R-:W-:-:S02]  /*00d0*/  IADD3 R4, PT, PT, -R3, UR6, RZ ;  /* 0x0000000603047c10 */ /* 0x010fc4000fffe1ff */
[----:B------:R-:W-:Y:S02]  /*00e0*/  ISETP.GE.AND P0, PT, R54, UR8, PT ;  /* 0x0000000836007c0c */ /* 0x000fe4000bf06270 */
[----:B------:R-:W-:Y:S02]  /*00f0*/  P2R R0, PR, RZ, 0x2 ;  /* 0x00000002ff007803 */ /* 0x000fe40000000000 */
[----:B------:R-:W-:Y:S01]  /*0100*/  P2R R0, PR, RZ, 0x1 ;  /* 0x00000001ff007803 */ /* 0x000fe20000000000 */
[----:B------:R-:W-:Y:S01]  /*0110*/  IMAD R0, R3, UR7, R26 ;  /* 0x0000000703007c24 */ /* 0x000fe2000f8e021a */
[----:B------:R-:W-:Y:S02]  /*0120*/  ISETP.LT.OR P2, PT, R4, 0x1, P0 ;  /* 0x000000010400780c */ /* 0x000fe40000741670 */
[----:B------:R-:W-:Y:S01]  /*0130*/  ISETP.GE.AND P0, PT, R55, UR8, PT ;  /* 0x0000000837007c0c */ /* 0x000fe2000bf06270 */
[----:B-1----:R-:W-:Y:S01]  /*0140*/  IMAD.WIDE R22, R0, 0x2, R22 ;  /* 0x0000000200167825 */ /* 0x002fe200078e0216 */
[----:B------:R-:W-:-:S02]  /*0150*/  IADD3 R14, PT, PT, R26, 0x80, RZ ;  /* 0x000000801a0e7810 */ /* 0x000fc40007ffe0ff */
[----:B------:R-:W-:Y:S02]  /*0160*/  P2R R2, PR, RZ, 0x1 ;  /* 0x00000001ff027803 */ /* 0x000fe40000000000 */
        /* <DEDUP_REMOVED lines=17> */
[----:B------:R-:W-:Y:S02]  /*0280*/  IMAD.MOV.U32 R25, RZ, RZ, -0x800000 ;  /* 0xff800000ff197424 */ /* 0x000fe400078e00ff */
[----:B----4-:R-:W-:Y:S01]  /*0290*/  @!P1 IMAD.U32 R25, R5, 0x10000, RZ ;  /* 0x0001000005199824 */ /* 0x010fe200078e00ff */
[----:B------:R-:W-:Y:S02]  /*02a0*/  ISETP.LT.OR P1, PT, R4, 0x1, P3 ;  /* 0x000000010400780c */ /* 0x000fe40001f21670 */
[----:B------:R-:W-:Y:S01]  /*02b0*/  ISETP.GE.AND P2, PT, R15, UR8, PT ;  /* 0x000000080f007c0c */ /* 0x000fe2000bf46270 */
[----:B------:R-:W-:-:S10]  /*02c0*/  IMAD.MOV.U32 R24, RZ, RZ, -0x800000 ;  /* 0xff800000ff187424 */ /* 0x000fd400078e00ff */
[----:B------:R-:W3:Y:S01]  /*02d0*/  @!P1 LDG.E.U16 R3, desc[UR4][R22.64+0xc0] ;  /* 0x0000c00416039981 */ /* 0x000ee2000c1e1500 */
[----:B--2---:R-:W-:Y:S01]  /*02e0*/  @!P0 IMAD.U32 R24, R2, 0x10000, RZ ;  /* 0x0001000002188824 */ /* 0x004fe200078e00ff */
[----:B------:R-:W-:Y:S02]  /*02f0*/  ISETP.LT.OR P0, PT, R4, 0x1, P2 ;  /* 0x000000010400780c */ /* 0x000fe40001701670 */
[----:B------:R-:W-:-:S11]  /*0300*/  P2R R2, PR, RZ, 0x4 ;  /* 0x00000004ff027803 */ /* 0x000fd60000000000 */
[----:B------:R-:W2:Y:S01]  /*0310*/  @!P0 LDG.E.U16 R2, desc[UR4][R22.64+0x140] ;  /* 0x0001400416028981 */ /* 0x000ea2000c1e1500 */
[----:B------:R-:W-:Y:S02]  /*0320*/  VIADD R16, R26, 0xc0 ;  /* 0x000000c01a107836 */ /* 0x000fe40000000000 */
[----:B------:R-:W-:Y:S01]  /*0330*/  IMAD.MOV.U32 R43, RZ, RZ, -0x800000 ;  /* 0xff800000ff2b7424 */ /* 0x000fe200078e00ff */
[----:B---3--:R-:W-:Y:S02]  /*0340*/  @!P1 SHF.L.U32 R43, R3, 0x10, RZ ;  /* 0x00000010032b9819 */ /* 0x008fe400000006ff */
[----:B------:R-:W-:Y:S01]  /*0350*/  ISETP.GE.AND P1, PT, R16, UR8, PT ;  /* 0x0000000810007c0c */ /* 0x000fe2000bf26270 */
[----:B------:R-:W-:Y:S02]  /*0360*/  IMAD.MOV.U32 R51, RZ, RZ, -0x800000 ;  /* 0xff800000ff337424 */ /* 0x000fe400078e00ff */
[----:B--2---:R-:W-:Y:S01]  /*0370*/  @!P0 IMAD.U32 R51, R2, 0x10000, RZ ;  /* 0x0001000002338824 */ /* 0x004fe200078e00ff */
[----:B------:R-:W-:-:S02]  /*0380*/  ISETP.LT.OR P0, PT, R4, 0x1, P1 ;  /* 0x000000010400780c */ /* 0x000fc40000f01670 */
[----:B------:R-:W-:-:S11]  /*0390*/  P2R R2, PR, RZ, 0x2 ;  /* 0x00000002ff027803 */ /* 0x000fd60000000000 */
[----:B------:R-:W2:Y:S01]  /*03a0*/  @!P0 LDG.E.U16 R2, desc[UR4][R22.64+0x180] ;  /* 0x0001800416028981 */ /* 0x000ea2000c1e1500 */
[----:B------:R-:W-:Y:S01]  /*03b0*/  VIADD R17, R26, 0xe0 ;  /* 0x000000e01a117836 */ /* 0x000fe20000000000 */
[----:B------:R-:W-:-:S04]  /*03c0*/  MOV R53, 0xff800000 ;  /* 0xff80000000357802 */ /* 0x000fc80000000f00 */
[----:B------:R-:W-:Y:S01]  /*03d0*/  ISETP.GE.AND P1, PT, R17, UR8, PT ;  /* 0x0000000811007c0c */ /* 0x000fe2000bf26270 */
[----:B--2---:R-:W-:-:S03]  /*03e0*/  @!P0 IMAD.U32 R53, R2, 0x10000, RZ ;  /* 0x0001000002358824 */ /* 0x004fc600078e00ff */
[----:B------:R-:W-:Y:S02]  /*03f0*/  ISETP.LT.OR P0, PT, R4, 0x1, P1 ;  /* 0x000000010400780c */ /* 0x000fe40000f01670 */
[----:B------:R-:W-:-:S11]  /*0400*/  P2R R2, PR, RZ, 0x2 ;  /* 0x00000002ff027803 */ /* 0x000fd60000000000 */
[----:B------:R-:W2:Y:S01]  /*0410*/  @!P0 LDG.E.U16 R2, desc[UR4][R22.64+0x1c0] ;  /* 0x0001c00416028981 */ /* 0x000ea2000c1e1500 */
[----:B------:R-:W-:Y:S02]  /*0420*/  VIADD R18, R26, 0x100 ;  /* 0x000001001a127836 */ /* 0x000fe40000000000 */
[----:B------:R-:W-:-:S03]  /*0430*/  IMAD.MOV.U32 R52, RZ, RZ, -0x800000 ;  /* 0xff800000ff347424 */ /* 0x000fc600078e00ff */
[----:B------:R-:W-:Y:S01]  /*0440*/  ISETP.GE.AND P1, PT, R18, UR8, PT ;  /* 0x0000000812007c0c */ /* 0x000fe2000bf26270 */
[----:B--2---:R-:W-:-:S03]  /*0450*/  @!P0 IMAD.U32 R52, R2, 0x10000, RZ ;  /* 0x0001000002348824 */ /* 0x004fc600078e00ff */
[----:B------:R-:W-:Y:S02]  /*0460*/  ISETP.LT.OR P0, PT, R4, 0x1, P1 ;  /* 0x000000010400780c */ /* 0x000fe40000f01670 */
        /* <DEDUP_REMOVED lines=30> */
[----:B------:R-:W-:Y:S01]  /*0650*/  MOV R31, 0xff800000 ;  /* 0xff800000001f7802 */ /* 0x000fe20000000f00 */
[----:B--2---:R-:W-:Y:S02]  /*0660*/  @!P0 IMAD.U32 R31, R2, 0x10000, RZ ;  /* 0x00010000021f8824 */ /* 0x004fe400078e00ff */
[----:B------:R-:W-:-:S05]  /*0670*/  VIADD R2, R26, 0x1a0 ;  /* 0x000001a01a027836 */ /* 0x000fca0000000000 */
[----:B------:R-:W-:-:S04]  /*0680*/  ISETP.GE.AND P0, PT, R2, UR8, PT ;  /* 0x0000000802007c0c */ /* 0x000fc8000bf06270 */
[----:B------:R-:W-:-:S13]  /*0690*/  ISETP.LT.OR P1, PT, R4, 0x1, P0 ;  /* 0x000000010400780c */ /* 0x000fda0000721670 */
[----:B------:R-:W2:Y:S01]  /*06a0*/  @!P1 LDG.E.U16 R2, desc[UR4][R22.64+0x340] ;  /* 0x0003400416029981 */ /* 0x000ea2000c1e1500 */
[----:B------:R-:W-:Y:S02]  /*06b0*/  IMAD.MOV.U32 R32, RZ, RZ, -0x800000 ;  /* 0xff800000ff207424 */ /* 0x000fe400078e00ff */
[----:B--2---:R-:W-:Y:S02]  /*06c0*/  @!P1 IMAD.U32 R32, R2, 0x10000, RZ ;  /* 0x0001000002209824 */ /* 0x004fe400078e00ff */
[----:B------:R-:W-:-:S05]  /*06d0*/  VIADD R2, R26, 0x1c0 ;  /* 0x000001c01a027836 */ /* 0x000fca0000000000 */
[----:B------:R-:W-:-:S04]  /*06e0*/  ISETP.GE.AND P1, PT, R2, UR8, PT ;  /* 0x0000000802007c0c */ /* 0x000fc8000bf26270 */
[----:B------:R-:W-:-:S13]  /*06f0*/  ISETP.LT.OR P2, PT, R4, 0x1, P1 ;  /* 0x000000010400780c */ /* 0x000fda0000f41670 */
        /* <DEDUP_REMOVED lines=20> */
[----:B--2---:R-:W-:Y:S01]  /*0840*/  @!P5 IMAD.U32 R36, R2, 0x10000, RZ ;  /* 0x000100000224d824 */ /* 0x004fe200078e00ff */
[----:B------:R-:W-:Y:S01]  /*0850*/  ISETP.GE.AND P5, PT, R4, 0x1, PT ;  /* 0x000000010400780c */ /* 0x000fe20003fa6270 */
[----:B------:R-:W-:-:S05]  /*0860*/  VIADD R2, R26, 0x240 ;  /* 0x000002401a027836 */ /* 0x000fca0000000000 */
[----:B------:R-:W-:-:S13]  /*0870*/  ISETP.GE.OR P6, PT, R2, UR8, !P5 ;  /* 0x0000000802007c0c */ /* 0x000fda000efc6670 */
[----:B------:R-:W2:Y:S01]  /*0880*/  @!P6 LDG.E.U16 R2, desc[UR4][R22.64+0x480] ;  /* 0x000480041602e981 */ /* 0x000ea2000c1e1500 */
[----:B------:R-:W-:Y:S01]  /*0890*/  MOV R37, 0xff800000 ;  /* 0xff80000000257802 */ /* 0x000fe20000000f00 */
[----:B--2---:R-:W-:Y:S02]  /*08a0*/  @!P6 IMAD.U32 R37, R2, 0x10000, RZ ;  /* 0x000100000225e824 */ /* 0x004fe400078e00ff */
[----:B------:R-:W-:-:S05]  /*08b0*/  VIADD R2, R26, 0x260 ;  /* 0x000002601a027836 */ /* 0x000fca0000000000 */
[----:B------:R-:W-:-:S13]  /*08c0*/  ISETP.GE.OR P6, PT, R2, UR8, !P5 ;  /* 0x0000000802007c0c */ /* 0x000fda000efc6670 */
[----:B------:R-:W2:Y:S01]  /*08d0*/  @!P6 LDG.E.U16 R2, desc[UR4][R22.64+0x4c0] ;  /* 0x0004c0041602e981 */ /* 0x000ea2000c1e1500 */
[----:B------:R-:W-:Y:S02]  /*08e0*/  IMAD.MOV.U32 R38, RZ, RZ, -0x800000 ;  /* 0xff800000ff267424 */ /* 0x000fe400078e00ff */
[----:B--2---:R-:W-:Y:S02]  /*08f0*/  @!P6 IMAD.U32 R38, R2, 0x10000, RZ ;  /* 0x000100000226e824 */ /* 0x004fe400078e00ff */
        /* <DEDUP_REMOVED lines=8> */
[----:B------:R-:W-:Y:S01]  /*0980*/  IMAD.MOV.U32 R40, RZ, RZ, -0x800000 ;  /* 0xff800000ff287424 */ /* 0x000fe200078e00ff */
[----:B------:R-:W0:Y:S01]  /*0990*/  S2R R10, SR_TID.X ;  /* 0x00000000000a7919 */ /* 0x000e220000002100 */
[----:B--2---:R-:W-:Y:S02]  /*09a0*/  @!P6 IMAD.U32 R40, R2, 0x10000, RZ ;  /* 0x000100000228e824 */ /* 0x004fe400078e00ff */
[----:B------:R-:W-:-:S05]  /*09b0*/  VIADD R2, R26, 0x2c0 ;  /* 0x000002c01a027836 */ /* 0x000fca0000000000 */
[----:B------:R-:W-:-:S13]  /*09c0*/  ISETP.GE.OR P6, PT, R2, UR8, !P5 ;  /* 0x0000000802007c0c */ /* 0x000fda000efc6670 */
[----:B------:R-:W2:Y:S01]  /*09d0*/  @!P6 LDG.E.U16 R2, desc[UR4][R22.64+0x580] ;  /* 0x000580041602e981 */ /* 0x000ea2000c1e1500 */
[----:B------:R-:W-:Y:S01]  /*09e0*/  MOV R41, 0xff800000 ;  /* 0xff80000000297802 */ /* 0x000fe20000000f00 */
[----:B--2---:R-:W-:Y:S02]  /*09f0*/  @!P6 IMAD.U32 R41, R2, 0x10000, RZ ;  /* 0x000100000229e824 */ /* 0x004fe400078e00ff */
[----:B0-----:R-:W-:-:S05]  /*0a00*/  VIADD R2, R10, 0x2e0 ;  /* 0x000002e00a027836 */ /* 0x001fca0000000000 */
        /* <DEDUP_REMOVED lines=37> */
[----:B------:R-:W-:Y:S01]  /*0c60*/  VIADD R10, R10, 0x3e0 ;  /* 0x000003e00a0a7836 */ /* 0x000fe20000000000 */
[----:B------:R-:W-:Y:S01]  /*0c70*/  MOV R49, 0xff800000 ;  /* 0xff80000000317802 */ /* 0x000fe20000000f00 */
[----:B--2---:R-:W-:-:S03]  /*0c80*/  @!P6 IMAD.U32 R49, R47, 0x10000, RZ ;  /* 0x000100002f31e824 */ /* 0x004fc600078e00ff */
[----:B------:R-:W-:-:S13]  /*0c90*/  ISETP.GE.OR P6, PT, R10, UR8, !P5 ;  /* 0x000000080a007c0c */ /* 0x000fda000efc6670 */
[----:B------:R-:W2:Y:S01]  /*0ca0*/  @!P6 LDG.E.U16 R47, desc[UR4][R22.64+0x7c0] ;  /* 0x0007c004162fe981 */ /* 0x000ea2000c1e1500 */
[----:B------:R-:W-:Y:S02]  /*0cb0*/  IMAD.MOV.U32 R50, RZ, RZ, -0x800000 ;  /* 0xff800000ff327424 */ /* 0x000fe400078e00ff */
        /* <DEDUP_REMOVED lines=81> */
[----:B------:R-:W-:Y:S01]  /*11d0*/  FADD.FTZ R23, -R57, R45 ;  /* 0x0000002d39177221 */ /* 0x000fe20000010100 */
[----:B------:R-:W-:Y:S01]  /*11e0*/  FMUL.FTZ R21, R21, 1.4426950216293334961 ;  /* 0x3fb8aa3b15157820 */ /* 0x000fe20000410000 */
[----:B------:R-:W-:-:S03]  /*11f0*/  FADD.FTZ R22, -R57, R43 ;  /* 0x0000002b39167221 */ /* 0x000fc60000010100 */
[----:B------:R-:W0:Y:S01]  /*1200*/  MUFU.EX2 R25, R25 ;  /* 0x0000001900197308 */ /* 0x000e220000000800 */
[----:B------:R-:W-:Y:S01]  /*1210*/  FMUL.FTZ R23, R23, 1.4426950216293334961 ;  /* 0x3fb8aa3b17177820 */ /* 0x000fe20000410000 */
[----:B------:R-:W-:Y:S01]  /*1220*/  FADD.FTZ R24, -R57, R24 ;  /* 0x0000001839187221 */ /* 0x000fe20000010100 */
[----:B------:R-:W-:-:S05]  /*1230*/  FMUL.FTZ R22, R22, 1.4426950216293334961 ;  /* 0x3fb8aa3b16167820 */ /* 0x000fca0000410000 */
[----:B------:R-:W1:Y:S01]  /*1240*/  MUFU.EX2 R21, R21 ;  /* 0x0000001500157308 */ /* 0x000e620000000800 */
[----:B------:R-:W-:Y:S01]  /*1250*/  FADD.FTZ R51, -R57, R51 ;  /* 0x0000003339337221 */ /* 0x000fe20000010100 */
[----:B------:R-:W-:-:S06]  /*1260*/  FMUL.FTZ R24, R24, 1.4426950216293334961 ;  /* 0x3fb8aa3b18187820 */ /* 0x000fcc0000410000 */
[----:B------:R-:W2:Y:S01]  /*1270*/  MUFU.EX2 R23, R23 ;  /* 0x0000001700177308 */ /* 0x000ea20000000800 */
[----:B------:R-:W-:Y:S01]  /*1280*/  FADD.FTZ R53, -R57, R53 ;  /* 0x0000003539357221 */ /* 0x000fe20000010100 */
[----:B------:R-:W-:Y:S01]  /*1290*/  FMUL.FTZ R51, R51, 1.4426950216293334961 ;  /* 0x3fb8aa3b33337820 */ /* 0x000fe20000410000 */
[C---:B------:R-:W-:Y:S01]  /*12a0*/  FADD.FTZ R27, -R57.reuse, R27 ;  /* 0x0000001b391b7221 */ /* 0x040fe20000010100 */
[----:B------:R-:W-:-:S04]  /*12b0*/  FADD.FTZ R45, -R57, R58 ;  /* 0x0000003a392d7221 */ /* 0x000fc80000010100 */
[----:B------:R-:W3:Y:S01]  /*12c0*/  MUFU.EX2 R22, R22 ;  /* 0x0000001600167308 */ /* 0x000ee20000000800 */
[----:B0-----:R-:W-:Y:S01]  /*12d0*/  FADD.FTZ R58, RZ, R25 ;  /* 0x00000019ff3a7221 */ /* 0x001fe20000010000 */
[----:B------:R-:W-:Y:S01]  /*12e0*/  FADD.FTZ R52, -R57, R52 ;  /* 0x0000003439347221 */ /* 0x000fe20000010100 */
[----:B------:R-:W-:Y:S01]  /*12f0*/  FMUL.FTZ R53, R53, 1.4426950216293334961 ;  /* 0x3fb8aa3b35357820 */ /* 0x000fe20000410000 */
[----:B------:R-:W-:-:S04]  /*1300*/  FMUL.FTZ R27, R27, 1.4426950216293334961 ;  /* 0x3fb8aa3b1b1b7820 */ /* 0x000fc80000410000 */
[----:B------:R-:W0:Y:S01]  /*1310*/  MUFU.EX2 R24, R24 ;  /* 0x0000001800187308 */ /* 0x000e220000000800 */
[----:B-1----:R-:W-:Y:S01]  /*1320*/  FADD.FTZ R58, R58, R21 ;  /* 0x000000153a3a7221 */ /* 0x002fe20000010000 */
[----:B------:R-:W-:Y:S01]  /*1330*/  FMUL.FTZ R52, R52, 1.4426950216293334961 ;  /* 0x3fb8aa3b34347820 */ /* 0x000fe20000410000 */
[----:B------:R-:W-:-:S05]  /*1340*/  FADD.FTZ R47, -R57, R56 ;  /* 0x00000038392f7221 */ /* 0x000fca0000010100 */
[----:B------:R-:W1:Y:S01]  /*1350*/  MUFU.EX2 R51, R51 ;  /* 0x0000003300337308 */ /* 0x000e620000000800 */
[C---:B------:R-:W-:Y:S01]  /*1360*/  FADD.FTZ R28, -R57.reuse, R28 ;  /* 0x0000001c391c7221 */ /* 0x040fe20000010100 */
[----:B------:R-:W-:-:S06]  /*1370*/  FADD.FTZ R29, -R57, R29 ;  /* 0x0000001d391d7221 */ /* 0x000fcc0000010100 */
[----:B------:R-:W4:Y:S01]  /*1380*/  MUFU.EX2 R53, R53 ;  /* 0x0000003500357308 */ /* 0x000f220000000800 */
[----:B------:R-:W-:-:S07]  /*1390*/  FMUL.FTZ R28, R28, 1.4426950216293334961 ;  /* 0x3fb8aa3b1c1c7820 */ /* 0x000fce0000410000 */
[----:B------:R2:W-:Y:S02]  /*13a0*/  MUFU.EX2 R56, R27 ;  /* 0x0000001b00387308 */ /* 0x0005e40000000800 */
[----:B--2---:R-:W-:-:S06]  /*13b0*/  FADD.FTZ R27, R58, R23 ;  /* 0x000000173a1b7221 */ /* 0x004fcc0000010000 */
[----:B------:R-:W2:Y:S01]  /*13c0*/  MUFU.EX2 R52, R52 ;  /* 0x0000003400347308 */ /* 0x000ea20000000800 */
[----:B---3--:R-:W-:Y:S01]  /*13d0*/  FADD.FTZ R27, R27, R22 ;  /* 0x000000161b1b7221 */ /* 0x008fe20000010000 */
[----:B------:R-:W-:Y:S01]  /*13e0*/  FADD.FTZ R30, -R57, R30 ;  /* 0x0000001e391e7221 */ /* 0x000fe20000010100 */
[----:B------:R-:W-:Y:S02]  /*13f0*/  FMUL.FTZ R29, R29, 1.4426950216293334961 ;  /* 0x3fb8aa3b1d1d7820 */ /* 0x000fe40000410000 */
[----:B0-----:R-:W-:-:S03]  /*1400*/  FADD.FTZ R58, R27, R24 ;  /* 0x000000181b3a7221 */ /* 0x001fc60000010000 */
[----:B------:R-:W0:Y:S01]  /*1410*/  MUFU.EX2 R28, R28 ;  /* 0x0000001c001c7308 */ /* 0x000e220000000800 */
[C---:B------:R-:W-:Y:S01]  /*1420*/  FADD.FTZ R31, -R57.reuse, R31 ;  /* 0x0000001f391f7221 */ /* 0x040fe20000010100 */
[----:B------:R-:W-:Y:S01]  /*1430*/  FMUL.FTZ R30, R30, 1.4426950216293334961 ;  /* 0x3fb8aa3b1e1e7820 */ /* 0x000fe20000410000 */
[----:B-1----:R-:W-:Y:S01]  /*1440*/  FADD.FTZ R58, R58, R51 ;  /* 0x000000333a3a7221 */ /* 0x002fe20000010000 */
[----:B------:R-:W-:Y:S01]  /*1450*/  FADD.FTZ R32, -R57, R32 ;  /* 0x0000002039207221 */ /* 0x000fe20000010100 */
[----:B------:R-:W-:Y:S02]  /*1460*/  FMUL.FTZ R31, R31, 1.4426950216293334961 ;  /* 0x3fb8aa3b1f1f7820 */ /* 0x000fe40000410000 */
[----:B----4-:R-:W-:Y:S01]  /*1470*/  FADD.FTZ R27, R58, R53 ;  /* 0x000000353a1b7221 */ /* 0x010fe20000010000 */
[----:B------:R-:W1:Y:S01]  /*1480*/  MUFU.EX2 R29, R29 ;  /* 0x0000001d001d7308 */ /* 0x000e620000000800 */
[----:B------:R-:W-:Y:S01]  /*1490*/  FADD.FTZ R33, -R57, R33 ;  /* 0x0000002139217221 */ /* 0x000fe20000010100 */
[----:B------:R-:W-:Y:S01]  /*14a0*/  FMUL.FTZ R32, R32, 1.4426950216293334961 ;  /* 0x3fb8aa3b20207820 */ /* 0x000fe20000410000 */
[----:B--2---:R-:W-:-:S05]  /*14b0*/  FADD.FTZ R27, R27, R52 ;  /* 0x000000341b1b7221 */ /* 0x004fca0000010000 */
[----:B------:R-:W2:Y:S01]  /*14c0*/  MUFU.EX2 R30, R30 ;  /* 0x0000001e001e7308 */ /* 0x000ea20000000800 */
[----:B------:R-:W-:Y:S01]  /*14d0*/  FADD.FTZ R27, R27, R56 ;  /* 0x000000381b1b7221 */ /* 0x000fe20000010000 */
[----:B------:R-:W-:Y:S01]  /*14e0*/  FADD.FTZ R34, -R57, R34 ;  /* 0x0000002239227221 */ /* 0x000fe20000010100 */
[----:B------:R-:W-:-:S05]  /*14f0*/  FMUL.FTZ R33, R33, 1.4426950216293334961 ;  /* 0x3fb8aa3b21217820 */ /* 0x000fca0000410000 */
[----:B------:R-:W3:Y:S01]  /*1500*/  MUFU.EX2 R31, R31 ;  /* 0x0000001f001f7308 */ /* 0x000ee20000000800 */
[----:B0-----:R-:W-:Y:S01]  /*1510*/  FADD.FTZ R58, R27, R28 ;  /* 0x0000001c1b3a7221 */ /* 0x001fe20000010000 */
[----:B------:R-:W-:Y:S01]  /*1520*/  FADD.FTZ R35, -R57, R35 ;  /* 0x0000002339237221 */ /* 0x000fe20000010100 */
[----:B------:R-:W-:-:S05]  /*1530*/  FMUL.FTZ R34, R34, 1.4426950216293334961 ;  /* 0x3fb8aa3b22227820 */ /* 0x000fca0000410000 */
[----:B------:R-:W0:Y:S01]  /*1540*/  MUFU.EX2 R32, R32 ;  /* 0x0000002000207308 */ /* 0x000e220000000800 */
[----:B-1----:R-:W-:Y:S01]  /*1550*/  FADD.FTZ R27, R58, R29 ;  /* 0x0000001d3a1b7221 */ /* 0x002fe20000010000 */
[----:B------:R-:W-:Y:S01]  /*1560*/  FADD.FTZ R36, -R57, R36 ;  /* 0x0000002439247221 */ /* 0x000fe20000010100 */
[----:B------:R-:W-:-:S05]  /*1570*/  FMUL.FTZ R35, R35, 1.4426950216293334961 ;  /* 0x3fb8aa3b23237820 */ /* 0x000fca0000410000 */
[----:B------:R-:W1:Y:S01]  /*1580*/  MUFU.EX2 R33, R33 ;  /* 0x0000002100217308 */ /* 0x000e620000000800 */
[----:B--2---:R-:W-:Y:S01]  /*1590*/  FADD.FTZ R58, R27, R30 ;  /* 0x0000001e1b3a7221 */ /* 0x004fe20000010000 */
[----:B------:R-:W-:Y:S01]  /*15a0*/  FADD.FTZ R37, -R57, R37 ;  /* 0x0000002539257221 */ /* 0x000fe20000010100 */
[----:B------:R-:W-:-:S05]  /*15b0*/  FMUL.FTZ R36, R36, 1.4426950216293334961 ;  /* 0x3fb8aa3b24247820 */ /* 0x000fca0000410000 */
[----:B------:R-:W2:Y:S01]  /*15c0*/  MUFU.EX2 R34, R34 ;  /* 0x0000002200227308 */ /* 0x000ea20000000800 */
[----:B---3--:R-:W-:Y:S01]  /*15d0*/  FADD.FTZ R27, R58, R31 ;  /* 0x0000001f3a1b7221 */ /* 0x008fe20000010000 */
        /* <DEDUP_REMOVED lines=28> */
[----:B------:R-:W-:-:S06]  /*17a0*/  FMUL.FTZ R44, R44, 1.4426950216293334961 ;  /* 0x3fb8aa3b2c2c7820 */ /* 0x000fcc0000410000 */
[----:B------:R-:W2:Y:S01]  /*17b0*/  MUFU.EX2 R42, R42 ;  /* 0x0000002a002a7308 */ /* 0x000ea20000000800 */
[----:B---3--:R-:W-:Y:S01]  /*17c0*/  FADD.FTZ R27, R58, R39 ;  /* 0x000000273a1b7221 */ /* 0x008fe20000010000 */
[----:B------:R-:W-:Y:S01]  /*17d0*/  FADD.FTZ R46, -R57, R46 ;  /* 0x0000002e392e7221 */ /* 0x000fe20000010100 */
[----:B------:R-:W-:-:S05]  /*17e0*/  FMUL.FTZ R45, R45, 1.4426950216293334961 ;  /* 0x3fb8aa3b2d2d7820 */ /* 0x000fca0000410000 */
[----:B------:R-:W3:Y:S01]  /*17f0*/  MUFU.EX2 R43, R43 ;  /* 0x0000002b002b7308 */ /* 0x000ee20000000800 */
[----:B0-----:R-:W-:Y:S01]  /*1800*/  FADD.FTZ R58, R27, R40 ;  /* 0x000000281b3a7221 */ /* 0x001fe20000010000 */
[----:B------:R-:W-:-:S06]  /*1810*/  FMUL.FTZ R46, R46, 1.4426950216293334961 ;  /* 0x3fb8aa3b2e2e7820 */ /* 0x000fcc0000410000 */
        /* <DEDUP_REMOVED lines=16> */
[----:B-1----:R-:W-:-:S07]  /*1920*/  FADD.FTZ R27, R58, R45 ;  /* 0x0000002d3a1b7221 */ /* 0x002fce0000010000 */
[----:B------:R-:W1:Y:S01]  /*1930*/  MUFU.EX2 R49, R49 ;  /* 0x0000003100317308 */ /* 0x000e620000000800 */
[----:B--2---:R-:W-:-:S07]  /*1940*/  FADD.FTZ R58, R27, R46 ;  /* 0x0000002e1b3a7221 */ /* 0x004fce0000010000 */
[----:B------:R-:W2:Y:S01]  /*1950*/  MUFU.EX2 R50, R50 ;  /* 0x0000003200327308 */ /* 0x000ea20000000800 */
[----:B---3--:R-:W-:-:S04]  /*1960*/  FADD.FTZ R27, R58, R47 ;  /* 0x0000002f3a1b7221 */ /* 0x008fc80000010000 */
[----:B0-----:R-:W-:-:S04]  /*1970*/  FADD.FTZ R58, R27, R48 ;  /* 0x000000301b3a7221 */ /* 0x001fc80000010000 */
[----:B-1----:R-:W-:-:S04]  /*1980*/  FADD.FTZ R27, R58, R49 ;  /* 0x000000313a1b7221 */ /* 0x002fc80000010000 */
[----:B--2---:R-:W-:-:S05]  /*1990*/  FADD.FTZ R27, R27, R50 ;  /* 0x000000321b1b7221 */ /* 0x004fca0000010000 */
        /* <DEDUP_REMOVED lines=13> */
[----:B------:R-:W-:Y:S02]  /*1a70*/  FSETP.NEU.FTZ.AND P5, PT, R57, RZ, PT ;  /* 0x000000ff3900720b */ /* 0x000fe40003fbd000 */
[----:B------:R-:W-:-:S11]  /*1a80*/  ISETP.GE.AND P6, PT, R54, UR8, PT ;  /* 0x0000000836007c0c */ /* 0x000fd6000bfc6270 */
[----:B------:R-:W0:Y:S02]  /*1a90*/  @P5 MUFU.RCP R26, R57 ;  /* 0x00000039001a5308 */ /* 0x000e240000001000 */
[----:B0-----:R-:W-:Y:S01]  /*1aa0*/  @P5 FMUL.FTZ R26, R25, R26 ;  /* 0x0000001a191a5220 */ /* 0x001fe20000410000 */
[----:B------:R-:W-:-:S04]  /*1ab0*/  IMAD.MOV.U32 R25, RZ, RZ, 0x7fff ;  /* 0x00007fffff197424 */ /* 0x000fc800078e00ff */
        /* <DEDUP_REMOVED lines=157> */
[----:B------:R-:W-:Y:S01]  /*2490*/  MOV R11, 0x7fff ;  /* 0x00007fff000b7802 */ /* 0x000fe20000000f00 */
        /* <DEDUP_REMOVED lines=8> */
[----:B------:R-:W-:Y:S02]  /*2520*/  VIADD R12, R12, 0x2c0 ;  /* 0x000002c00c0c7836 */ /* 0x000fe40000000000 */
[----:B------:R-:W-:-:S03]  /*2530*/  IMAD.MOV.U32 R0, RZ, RZ, 0x7fff ;  /* 0x00007fffff007424 */ /* 0x000fc600078e00ff */
        /* <DEDUP_REMOVED lines=57> */
[----:B------:R-:W-:-:S04]  /*28d0*/  MOV R0, 0x7fff ;  /* 0x00007fff00007802 */ /* 0x000fc80000000f00 */
        /* <DEDUP_REMOVED lines=27> */
.L_x_3982:
        /* <DEDUP_REMOVED lines=15> */
.L_x_11312:


//--------------------- .text._ZN43_GLOBAL__N__9ae7fba5_10_SoftMax_cu_9f978f6320softmax_warp_forwardIN3c108BFloat16ES2_fLi9ELb0ELb0EEEvPT0_PKT_iiiPKbib --------------------------
	.section	.text._ZN43_GLOBAL__N__9ae7fba5_10_SoftMax_cu_9f978f6320softmax_warp_forwardIN3c108BFloat16ES2_fLi9ELb0ELb0EEEvPT0_PKT_iiiPKbib,"ax",@progbits
	.align	128
.text._ZN43_GLOBAL__N__9ae7fba5_10_SoftMax_cu_9f978f6320softmax_warp_forwardIN3c108BFloat16ES2_fLi9ELb0ELb0EEEvPT0_PKT_iiiPKbib:
        .type           _ZN43_GLOBAL__N__9ae7fba5_10_SoftMax_cu_9f978f6320softmax_warp_forwardIN3c108BFloat16ES2_fLi9ELb0ELb0EEEvPT0_PKT_iiiPKbib,@function
        .size           _ZN43_GLOBAL__N__9ae7fba5_10_SoftMax_cu_9f978f6320softmax_warp_forwardIN3c108BFloat16ES2_fLi9ELb0ELb0EEEvPT0_PKT_iiiPKbib,(.L_x_11313 - _ZN43_GLOBAL__N__9ae7fba5_10_SoftMax_cu_9f978f6320softmax_warp_forwardIN3c108BFloat16ES2_fLi9ELb0ELb0EEEvPT0_PKT_iiiPKbib)
        .other          _ZN43_GLOBAL__N__9ae7fba5_10_SoftMax_cu_9f978f6320softmax_warp_forwardIN3c108BFloat16ES2_fLi9ELb0ELb0EEEvPT0_PKT_iiiPKbib,@"STO_CUDA_ENTRY STV_DEFAULT"
_ZN43_GLOBAL__N__9ae7fba5_10_SoftMax_cu_9f978f6320softmax_warp_forwardIN3c108BFloat16ES2_fLi9ELb0ELb0EEEvPT0_PKT_iiiPKbib:
        /* <DEDUP_REMOVED lines=26> */
[----:B------:R-:W-:Y:S02]  /*01a0*/  IMAD.MOV.U32 R11, RZ, RZ, -0x800000 ;  /* 0xff800000ff0b7424 */ /* 0x000fe400078e00ff */
[----:B------:R-:W-:Y:S01]  /*01b0*/  VIADD R9, R12, 0x60 ;  /* 0x000000600c097836 */ /* 0x000fe20000000000 */
[----:B------:R-:W3:Y:S04]  /*01c0*/  @!P1 LDG.E.U16 R5, desc[UR4][R2.64] ;  /* 0x0000000402059981 */ /* 0x000ee8000c1e1500 */
[----:B------:R-:W4:Y:S01]  /*01d0*/  @!P0 LDG.E.U16 R4, desc[UR4][R2.64+0x80] ;  /* 0x0000800402048981 */ /* 0x000f22000c1e1500 */
[----:B------:R-:W-:Y:S01]  /*01e0*/  IMAD.MOV.U32 R35, RZ, RZ, -0x800000 ;  /* 0xff800000ff237424 */ /* 0x000fe200078e00ff */
[----:B------:R-:W-:-:S02]  /*01f0*/  ISETP.GE.AND P3, PT, R9, UR8, PT ;  /* 0x0000000809007c0c */ /* 0x000fc4000bf66270 */
[----:B--2---:R-:W-:Y:S02]  /*0200*/  @!P2 SHF.L.U32 R11, R0, 0x10, RZ ;  /* 0x00000010000ba819 */ /* 0x004fe400000006ff */
[----:B------:R-:W-:Y:S01]  /*0210*/  ISETP.GE.AND P2, PT, R8, UR8, PT ;  /* 0x0000000808007c0c */ /* 0x000fe2000bf46270 */
[----:B----4-:R-:W-:-:S03]  /*0220*/  @!P0 IMAD.U32 R35, R4, 0x10000, RZ ;  /* 0x0001000004238824 */ /* 0x010fc600078e00ff */
        /* <DEDUP_REMOVED lines=8> */
[----:B---3--:R-:W-:Y:S01]  /*02b0*/  @!P1 IMAD.U32 R10, R5, 0x10000, RZ ;  /* 0x00010000050a9824 */ /* 0x008fe200078e00ff */
        /* <DEDUP_REMOVED lines=8> */
[----:B---3--:R-:W-:Y:S02]  /*0340*/  @!P1 IMAD.U32 R37, R4, 0x10000, RZ ;  /* 0x0001000004259824 */ /* 0x008fe400078e00ff */
        /* <DEDUP_REMOVED lines=39> */
[----:B------:R-:W-:Y:S01]  /*05c0*/  IMAD.MOV.U32 R20, RZ, RZ, -0x800000 ;  /* 0xff800000ff147424 */ /* 0x000fe200078e00ff */
[----:B--2---:R-:W-:Y:S01]  /*05d0*/  @!P2 SHF.L.U32 R20, R0, 0x10, RZ ;  /* 0x000000100014a819 */ /* 0x004fe200000006ff */
[----:B------:R-:W-:Y:S01]  /*05e0*/  VIADD R0, R12, 0x140 ;  /* 0x000001400c007836 */ /* 0x000fe20000000000 */
[----:B------:R-:W-:-:S04]  /*05f0*/  FSETP.GT.FTZ.AND P2, PT, R4, R33, PT ;  /* 0x000000210400720b */ /* 0x000fc80003f54000 */
        /* <DEDUP_REMOVED lines=30> */
[----:B------:R-:W-:-:S04]  /*07e0*/  FSETP.GT.FTZ.AND P6, PT, R4, R15, PT ;  /* 0x0000000f0400720b */ /* 0x000fc80003fd4000 */
[----:B------:R-:W-:Y:S02]  /*07f0*/  FSEL R21, R4, R15, P6 ;  /* 0x0000000f04157208 */ /* 0x000fe40003000000 */
[----:B------:R-:W-:-:S04]  /*0800*/  IADD3 R4, PT, PT, R12, 0x1c0, RZ ;  /* 0x000001c00c047810 */ /* 0x000fc80007ffe0ff */
[----:B------:R-:W-:-:S13]  /*0810*/  ISETP.GE.OR P6, PT, R4, UR8, !P5 ;  /* 0x0000000804007c0c */ /* 0x000fda000efc6670 */
[----:B------:R-:W2:Y:S01]  /*0820*/  @!P6 LDG.E.U16 R0, desc[UR4][R2.64+0x380] ;  /* 0x000380040200e981 */ /* 0x000ea2000c1e1500 */
[----:B------:R-:W-:Y:S02]  /*0830*/  IMAD.MOV.U32 R17, RZ, RZ, -0x800000 ;  /* 0xff800000ff117424 */ /* 0x000fe400078e00ff */
[----:B--2---:R-:W-:Y:S02]  /*0840*/  @!P6 IMAD.U32 R17, R0, 0x10000, RZ ;  /* 0x000100000011e824 */ /* 0x004fe400078e00ff */
[----:B------:R-:W0:Y:S01]  /*0850*/  S2R R0, SR_TID.X ;  /* 0x0000000000007919 */ /* 0x000e220000002100 */
[----:B------:R-:W-:-:S04]  /*0860*/  FSETP.GT.FTZ.AND P6, PT, R21, R16, PT ;  /* 0x000000101500720b */ /* 0x000fc80003fd4000 */
[----:B------:R-:W-:Y:S01]  /*0870*/  FSEL R22, R21, R16, P6 ;  /* 0x0000001015167208 */ /* 0x000fe20003000000 */
[----:B0-----:R-:W-:-:S05]  /*0880*/  VIADD R0, R0, 0x1e0 ;  /* 0x000001e000007836 */ /* 0x001fca0000000000 */
        /* <DEDUP_REMOVED lines=103> */
[----:B------:R-:W-:-:S10]  /*0f00*/  HFMA2 R12, -RZ, RZ, 0, +QNAN ;  /* 0x00007fffff0c7431 */ /* 0x000fd400000001ff */
[----:B------:R-:W1:Y:S01]  /*0f10*/  @P5 MUFU.RCP R31, R30 ;  /* 0x0000001e001f5308 */ /* 0x000e620000001000 */
[----:B0-----:R-:W-:-:S04]  /*0f20*/  IMAD.WIDE R2, R13, 0x2, R2 ;  /* 0x000000020d027825 */ /* 0x001fc800078e0202 */
[----:B-1----:R-:W-:-:S05]  /*0f30*/  @P5 FMUL.FTZ R18, R18, R31 ;  /* 0x0000001f12125220 */ /* 0x002fca0000410000 */
[----:B------:R-:W-:-:S05]  /*0f40*/  @P5 F2FP.BF16.F32.PACK_AB R12, RZ, R18 ;  /* 0x00000012ff0c523e */ /* 0x000fca00000010ff */
        /* <DEDUP_REMOVED lines=45> */
[----:B------:R-:W-:-:S04]  /*1220*/  MOV R6, 0x7fff ;  /* 0x00007fff00067802 */ /* 0x000fc80000000f00 */
        /* <DEDUP_REMOVED lines=42> */
[----:B------:R-:W-:-:S04]  /*14d0*/  HFMA2 R5, -RZ, RZ, 0, +QNAN ;  /* 0x00007fffff057431 */ /* 0x000fc800000001ff */
[----:B------:R-:W-:-:S04]  /*14e0*/  @P5 F2FP.BF16.F32.PACK_AB R16, RZ, R16 ;  /* 0x00000010ff10523e */ /* 0x000fc800000010ff */
[----:B------:R-:W-:Y:S01]  /*14f0*/  @!P5 PRMT R16, R5, 0x7610, R16 ;  /* 0x000076100510d816 */ /* 0x000fe20000000010 */
[----:B-----5:R-:W-:-:S04]  /*1500*/  VIADD R6, R6, 0x1a0 ;  /* 0x000001a006067836 */ /* 0x020fc80000000000 */
[----:B------:R1:W-:Y:S01]  /*1510*/  STG.E.U16 desc[UR4][R2.64+0x300], R16 ;  /* 0x0003001002007986 */ /* 0x0003e2000c101504 */
[----:B------:R-:W-:-:S13]  /*1520*/  ISETP.GE.AND P0, PT, R6, UR8, PT ;  /* 0x0000000806007c0c */ /* 0x000fda000bf06270 */
[----:B-1----:R-:W-:Y:S05]  /*1530*/  @P0 EXIT ;  /* 0x000000000000094d */ /* 0x002fea0003800000 */
        /* <DEDUP_REMOVED lines=23> */
.L_x_3983:
        /* <DEDUP_REMOVED lines=13> */
.L_x_11313:


//--------------------- .text._ZN43_GLOBAL__N__9ae7fba5_10_SoftMax_cu_9f978f6320softmax_warp_forwardIN3c108BFloat16ES2_fLi8ELb0ELb0EEEvPT0_PKT_iiiPKbib --------------------------
	.section	.text._ZN43_GLOBAL__N__9ae7fba5_10_SoftMax_cu_9f978f6320softmax_warp_forwardIN3c108BFloat16ES2_fLi8ELb0ELb0EEEvPT0_PKT_iiiPKbib,"ax",@progbits
	.align	128
.text._ZN43_GLOBAL__N__9ae7fba5_10_SoftMax_cu_9f978f6320softmax_warp_forwardIN3c108BFloat16ES2_fLi8ELb0ELb0EEEvPT0_PKT_iiiPKbib:
        .type           _ZN43_GLOBAL__N__9ae7fba5_10_SoftMax_cu_9f978f6320softmax_warp_forwardIN3c108BFloat16ES2_fLi8ELb0ELb0EEEvPT0_PKT_iiiPKbib,@function
        .size           _ZN43_GLOBAL__N__9ae7fba5_10_SoftMax_cu_9f978f6320softmax_warp_forwardIN3c108BFloat16ES2_fLi8ELb0ELb0EEEvPT0_PKT_iiiPKbib,(.L_x_11314 - _ZN43_GLOBAL__N__9ae7fba5_10_SoftMax_cu_9f978f6320softmax_warp_forwardIN3c108BFloat16ES2_fLi8ELb0ELb0EEEvPT0_PKT_iiiPKbib)
        .other          _ZN43_GLOBAL__N__9ae7fba5_10_SoftMax_cu_9f978f6320softmax_warp_forwardIN3c108BFloat16ES2_fLi8ELb0ELb0EEEvPT0_PKT_iiiPKbib,@"STO_CUDA_ENTRY STV_DEFAULT"
_ZN43_GLOBAL__N__9ae7fba5_10_SoftMax_cu_9f978f6320softmax_warp_forwardIN3c108BFloat16ES2_fLi8ELb0ELb0EEEvPT0_PKT_iiiPKbib:
        /* <DEDUP_REMOVED lines=22> */
[----:B------:R-:W-:-:S04]  /*0160*/  P2R R13, PR, RZ, 0x2 ;  /* 0x00000002ff0d7803 */ /* 0x000fc80000000000 */
[----:B0-----:R-:W2:Y:S04]  /*0170*/  @!P2 LDG.E.U16 R10, desc[UR4][R2.64] ;  /* 0x00000004020aa981 */ /* 0x001ea8000c1e1500 */
[----:B------:R-:W3:Y:S04]  /*0180*/  @!P3 LDG.E.U16 R6, desc[UR4][R2.64+0x40] ;  /* 0x000040040206b981 */ /* 0x000ee8000c1e1500 */
[----:B------:R-:W4:Y:S01]  /*0190*/  @!P4 LDG.E.U16 R7, desc[UR4][R2.64+0x80] ;  /* 0x000080040207c981 */ /* 0x000f22000c1e1500 */
[----:B------:R-:W-:Y:S02]  /*01a0*/  VIADD R9, R8, 0x60 ;  /* 0x0000006008097836 */ /* 0x000fe40000000000 */
[----:B------:R-:W-:-:S02]  /*01b0*/  IMAD.MOV.U32 R5, RZ, RZ, -0x800000 ;  /* 0xff800000ff057424 */ /* 0x000fc400078e00ff */
[----:B------:R-:W-:Y:S01]  /*01c0*/  IMAD.MOV.U32 R4, RZ, RZ, -0x800000 ;  /* 0xff800000ff047424 */ /* 0x000fe200078e00ff */
[----:B------:R-:W-:Y:S01]  /*01d0*/  ISETP.GE.AND P1, PT, R9, UR8, PT ;  /* 0x0000000809007c0c */ /* 0x000fe2000bf26270 */
[----:B------:R-:W-:Y:S01]  /*01e0*/  VIADD R9, R8, 0x80 ;  /* 0x0000008008097836 */ /* 0x000fe20000000000 */
[----:B--2---:R-:W-:-:S04]  /*01f0*/  @!P2 SHF.L.U32 R5, R10, 0x10, RZ ;  /* 0x000000100a05a819 */ /* 0x004fc800000006ff */
[----:B------:R-:W-:Y:S01]  /*0200*/  ISETP.GE.AND P2, PT, R9, UR8, PT ;  /* 0x0000000809007c0c */ /* 0x000fe2000bf46270 */
[----:B---3--:R-:W-:Y:S01]  /*0210*/  @!P3 IMAD.U32 R4, R6, 0x10000, RZ ;  /* 0x000100000604b824 */ /* 0x008fe200078e00ff */
[----:B------:R-:W-:Y:S01]  /*0220*/  ISETP.LT.OR P3, PT, R15, 0x1, P1 ;  /* 0x000000010f00780c */ /* 0x000fe20000f61670 */
[----:B------:R-:W-:Y:S02]  /*0230*/  IMAD.MOV.U32 R6, RZ, RZ, -0x800000 ;  /* 0xff800000ff067424 */ /* 0x000fe400078e00ff */
[----:B----4-:R-:W-:Y:S01]  /*0240*/  @!P4 IMAD.U32 R6, R7, 0x10000, RZ ;  /* 0x000100000706c824 */ /* 0x010fe200078e00ff */
[----:B------:R-:W-:-:S09]  /*0250*/  ISETP.LT.OR P4, PT, R15, 0x1, P2 ;  /* 0x000000010f00780c */ /* 0x000fd20001781670 */
[----:B------:R-:W2:Y:S04]  /*0260*/  @!P3 LDG.E.U16 R7, desc[UR4][R2.64+0xc0] ;  /* 0x0000c0040207b981 */ /* 0x000ea8000c1e1500 */
[----:B------:R-:W3:Y:S01]  /*0270*/  @!P4 LDG.E.U16 R10, desc[UR4][R2.64+0x100] ;  /* 0x00010004020ac981 */ /* 0x000ee2000c1e1500 */
[----:B------:R-:W-:Y:S01]  /*0280*/  VIADD R11, R8, 0xa0 ;  /* 0x000000a0080b7836 */ /* 0x000fe20000000000 */
[----:B------:R-:W-:Y:S01]  /*0290*/  MOV R9, 0xff800000 ;  /* 0xff80000000097802 */ /* 0x000fe20000000f00 */
[----:B--2---:R-:W-:-:S03]  /*02a0*/  @!P3 IMAD.U32 R9, R7, 0x10000, RZ ;  /* 0x000100000709b824 */ /* 0x004fc600078e00ff */
[----:B------:R-:W-:Y:S01]  /*02b0*/  ISETP.GE.AND P3, PT, R11, UR8, PT ;  /* 0x000000080b007c0c */ /* 0x000fe2000bf66270 */
[----:B------:R-:W-:Y:S02]  /*02c0*/  IMAD.MOV.U32 R7, RZ, RZ, -0x800000 ;  /* 0xff800000ff077424 */ /* 0x000fe400078e00ff */
[----:B---3--:R-:W-:Y:S01]  /*02d0*/  @!P4 IMAD.U32 R7, R10, 0x10000, RZ ;  /* 0x000100000a07c824 */ /* 0x008fe200078e00ff */
[----:B------:R-:W-:-:S13]  /*02e0*/  ISETP.LT.OR P4, PT, R15, 0x1, P3 ;  /* 0x000000010f00780c */ /* 0x000fda0001f81670 */
[----:B------:R-:W2:Y:S01]  /*02f0*/  @!P4 LDG.E.U16 R11, desc[UR4][R2.64+0x140] ;  /* 0x00014004020bc981 */ /* 0x000ea2000c1e1500 */
[----:B------:R-:W-:Y:S01]  /*0300*/  MOV R10, 0xff800000 ;  /* 0xff800000000a7802 */ /* 0x000fe20000000f00 */
[----:B--2---:R-:W-:Y:S01]  /*0310*/  @!P4 IMAD.U32 R10, R11, 0x10000, RZ ;  /* 0x000100000b0ac824 */ /* 0x004fe200078e00ff */
        /* <DEDUP_REMOVED lines=12> */
[----:B------:R-:W-:Y:S01]  /*03e0*/  IMAD.MOV.U32 R11, RZ, RZ, -0x800000 ;  /* 0xff800000ff0b7424 */ /* 0x000fe200078e00ff */
[----:B------:R-:W-:Y:S01]  /*03f0*/  IADD3 R8, PT, PT, R8, 0xe0, RZ ;  /* 0x000000e008087810 */ /* 0x000fe20007ffe0ff */
[----:B--2---:R-:W-:Y:S01]  /*0400*/  @!P5 IMAD.U32 R11, R12, 0x10000, RZ ;  /* 0x000100000c0bd824 */ /* 0x004fe200078e00ff */
[----:B------:R-:W-:-:S04]  /*0410*/  FSETP.GT.FTZ.AND P5, PT, R17, R10, PT ;  /* 0x0000000a1100720b */ /* 0x000fc80003fb4000 */
[----:B------:R-:W-:Y:S02]  /*0420*/  FSEL R16, R17, R10, P5 ;  /* 0x0000000a11107208 */ /* 0x000fe40002800000 */
[----:B------:R-:W-:-:S04]  /*0430*/  ISETP.GE.AND P5, PT, R8, UR8, PT ;  /* 0x0000000808007c0c */ /* 0x000fc8000bfa6270 */
[----:B------:R-:W-:-:S13]  /*0440*/  ISETP.LT.OR P6, PT, R15, 0x1, P5 ;  /* 0x000000010f00780c */ /* 0x000fda0002fc1670 */
        /* <DEDUP_REMOVED lines=79> */
[----:B------:R-:W-:Y:S01]  /*0940*/  ISETP.NE.AND P0, PT, R13, RZ, PT ;  /* 0x000000ff0d00720c */ /* 0x000fe20003f05270 */
[----:B-1----:R-:W-:Y:S01]  /*0950*/  @P6 FMUL.FTZ R3, R3, R0 ;  /* 0x0000000003036220 */ /* 0x002fe20000410000 */
[----:B------:R-:W-:-:S04]  /*0960*/  HFMA2 R0, -RZ, RZ, 0, +QNAN ;  /* 0x00007fffff007431 */ /* 0x000fc800000001ff */
[----:B------:R-:W-:-:S04]  /*0970*/  @P6 F2FP.BF16.F32.PACK_AB R3, RZ, R3 ;  /* 0x00000003ff03623e */ /* 0x000fc800000010ff */
[----:B------:R-:W-:-:S05]  /*0980*/  @!P6 PRMT R3, R0, 0x7610, R3 ;  /* 0x000076100003e816 */ /* 0x000fca0000000003 */
[----:B------:R1:W-:Y:S01]  /*0990*/  STG.E.U16 desc[UR4][R10.64+0x40], R3 ;  /* 0x000040030a007986 */ /* 0x0003e2000c101504 */
[----:B------:R-:W-:Y:S05]  /*09a0*/  @P0 EXIT ;  /* 0x000000000000094d */ /* 0x000fea0003800000 */
[----:B-1----:R-:W1:Y:S01]  /*09b0*/  @P6 MUFU.RCP R3, R12 ;  /* 0x0000000c00036308 */ /* 0x002e620000001000 */
[----:B------:R-:W-:Y:S02]  /*09c0*/  IMAD.MOV.U32 R0, RZ, RZ, 0x7fff ;  /* 0x00007fffff007424 */ /* 0x000fe400078e00ff */
[----:B-1----:R-:W-:-:S05]  /*09d0*/  @P6 FMUL.FTZ R4, R4, R3 ;  /* 0x0000000304046220 */ /* 0x002fca0000410000 */
[----:B------:R-:W-:-:S04]  /*09e0*/  @P6 F2FP.BF16.F32.PACK_AB R4, RZ, R4 ;  /* 0x00000004ff04623e */ /* 0x000fc800000010ff */
[----:B------:R-:W-:-:S05]  /*09f0*/  @!P6 PRMT R4, R0, 0x7610, R4 ;  /* 0x000076100004e816 */ /* 0x000fca0000000004 */
[----:B------:R1:W-:Y:S01]  /*0a00*/  STG.E.U16 desc[UR4][R10.64+0x80], R4 ;  /* 0x000080040a007986 */ /* 0x0003e2000c101504 */
[----:B------:R-:W-:Y:S05]  /*0a10*/  @P1 EXIT ;  /* 0x000000000000194d */ /* 0x000fea0003800000 */
[----:B------:R-:W2:Y:S02]  /*0a20*/  @P6 MUFU.RCP R0, R12 ;  /* 0x0000000c00006308 */ /* 0x000ea40000001000 */
[----:B--2---:R-:W-:Y:S01]  /*0a30*/  @P6 FMUL.FTZ R5, R5, R0 ;  /* 0x0000000005056220 */ /* 0x004fe20000410000 */
[----:B------:R-:W-:-:S04]  /*0a40*/  IMAD.MOV.U32 R0, RZ, RZ, 0x7fff ;  /* 0x00007fffff007424 */ /* 0x000fc800078e00ff */
[----:B------:R-:W-:-:S04]  /*0a50*/  @P6 F2FP.BF16.F32.PACK_AB R5, RZ, R5 ;  /* 0x00000005ff05623e */ /* 0x000fc800000010ff */
[----:B------:R-:W-:-:S05]  /*0a60*/  @!P6 PRMT R5, R0, 0x7610, R5 ;  /* 0x000076100005e816 */ /* 0x000fca0000000005 */
[----:B------:R2:W-:Y:S01]  /*0a70*/  STG.E.U16 desc[UR4][R10.64+0xc0], R5 ;  /* 0x0000c0050a007986 */ /* 0x0005e2000c101504 */
[----:B------:R-:W-:Y:S05]  /*0a80*/  @P2 EXIT ;  /* 0x000000000000294d */ /* 0x000fea0003800000 */
[----:B------:R-:W3:Y:S01]  /*0a90*/  @P6 MUFU.RCP R3, R12 ;  /* 0x0000000c00036308 */ /* 0x000ee20000001000 */
[----:B------:R-:W-:Y:S02]  /*0aa0*/  IMAD.MOV.U32 R0, RZ, RZ, 0x7fff ;  /* 0x00007fffff007424 */ /* 0x000fe400078e00ff */
[----:B---3--:R-:W-:-:S05]  /*0ab0*/  @P6 FMUL.FTZ R6, R6, R3 ;  /* 0x0000000306066220 */ /* 0x008fca0000410000 */
[----:B------:R-:W-:-:S04]  /*0ac0*/  @P6 F2FP.BF16.F32.PACK_AB R6, RZ, R6 ;  /* 0x00000006ff06623e */ /* 0x000fc800000010ff */
[----:B------:R-:W-:-:S05]  /*0ad0*/  @!P6 PRMT R6, R0, 0x7610, R6 ;  /* 0x000076100006e816 */ /* 0x000fca0000000006 */
[----:B------:R3:W-:Y:S01]  /*0ae0*/  STG.E.U16 desc[UR4][R10.64+0x100], R6 ;  /* 0x000100060a007986 */ /* 0x0007e2000c101504 */
[----:B------:R-:W-:Y:S05]  /*0af0*/  @P3 EXIT ;  /* 0x000000000000394d */ /* 0x000fea0003800000 */
[----:B------:R-:W4:Y:S02]  /*0b00*/  @P6 MUFU.RCP R0, R12 ;  /* 0x0000000c00006308 */ /* 0x000f240000001000 */
[----:B----4-:R-:W-:Y:S01]  /*0b10*/  @P6 FMUL.FTZ R7, R7, R0 ;  /* 0x0000000007076220 */ /* 0x010fe20000410000 */
[----:B------:R-:W-:-:S04]  /*0b20*/  MOV R0, 0x7fff ;  /* 0x00007fff00007802 */ /* 0x000fc80000000f00 */
        /* <DEDUP_REMOVED lines=18> */
.L_x_3984:
        /* <DEDUP_REMOVED lines=11> */
.L_x_11314:


//--------------------- .text._ZN43_GLOBAL__N__9ae7fba5_10_SoftMax_cu_9f978f6320softmax_warp_forwardIN3c108BFloat16ES2_fLi7ELb0ELb0EEEvPT0_PKT_iiiPKbib --------------------------
	.section	.text._ZN43_GLOBAL__N__9ae7fba5_10_SoftMax_cu_9f978f6320softmax_warp_forwardIN3c108BFloat16ES2_fLi7ELb0ELb0EEEvPT0_PKT_iiiPKbib,"ax",@progbits
	.align	128
.text._ZN43_GLOBAL__N__9ae7fba5_10_SoftMax_cu_9f978f6320softmax_warp_forwardIN3c108BFloat16ES2_fLi7ELb0ELb0EEEvPT0_PKT_iiiPKbib:
        .type           _ZN43_GLOBAL__N__9ae7fba5_10_SoftMax_cu_9f978f6320softmax_warp_forwardIN3c108BFloat16ES2_fLi7ELb0ELb0EEEvPT0_PKT_iiiPKbib,@function
        .size           _ZN43_GLOBAL__N__9ae7fba5_10_SoftMax_cu_9f978f6320softmax_warp_forwardIN3c108BFloat16ES2_fLi7ELb0ELb0EEEvPT0_PKT_iiiPKbib,(.L_x_11315 - _ZN43_GLOBAL__N__9ae7fba5_10_SoftMax_cu_9f978f6320softmax_warp_forwardIN3c108BFloat16ES2_fLi7ELb0ELb0EEEvPT0_PKT_iiiPKbib)
        .other          _ZN43_GLOBAL__N__9ae7fba5_10_SoftMax_cu_9f978f6320softmax_warp_forwardIN3c108BFloat16ES2_fLi7ELb0ELb0EEEvPT0_PKT_iiiPKbib,@"STO_CUDA_ENTRY STV_DEFAULT"
_ZN43_GLOBAL__N__9ae7fba5_10_SoftMax_cu_9f978f6320softmax_warp_forwardIN3c108BFloat16ES2_fLi7ELb0ELb0EEEvPT0_PKT_iiiPKbib:
        /* <DEDUP_REMOVED lines=13> */
[C---:B--2---:R-:W-:Y:S01]  /*00d0*/  IADD3 R16, PT, PT, -R0.reuse, UR6, RZ ;  /* 0x0000000600107c10 */ /* 0x044fe2000fffe1ff */
[----:B------:R-:W-:Y:S01]  /*00e0*/  IMAD R0, R0, UR7, R6 ;  /* 0x0000000700007c24 */ /* 0x000fe2000f8e0206 */
[----:B------:R-:W-:Y:S02]  /*00f0*/  ISETP.GE.AND P1, PT, R2, R3, PT ;  /* 0x000000030200720c */ /* 0x000fe40003f26270 */
[----:B------:R-:W-:Y:S01]  /*0100*/  ISETP.LT.OR P4, PT, R16, 0x1, P0 ;  /* 0x000000011000780c */ /* 0x000fe20000781670 */
[----:B---3--:R-:W-:Y:S01]  /*0110*/  IMAD.WIDE R8, R0, 0x2, R8 ;  /* 0x0000000200087825 */ /* 0x008fe200078e0208 */
[----:B------:R-:W-:-:S11]  /*0120*/  ISETP.LT.OR P5, PT, R16, 0x1, P1 ;  /* 0x000000011000780c */ /* 0x000fd60000fa1670 */
[----:B0-----:R-:W2:Y:S04]  /*0130*/  @!P4 LDG.E.U16 R5, desc[UR4][R8.64] ;  /* 0x000000040805c981 */ /* 0x001ea8000c1e1500 */
[----:B------:R-:W3:Y:S01]  /*0140*/  @!P5 LDG.E.U16 R4, desc[UR4][R8.64+0x40] ;  /* 0x000040040804d981 */ /* 0x000ee2000c1e1500 */
[----:B------:R-:W-:-:S05]  /*0150*/  VIADD R2, R6, 0x40 ;  /* 0x0000004006027836 */ /* 0x000fca0000000000 */
[----:B------:R-:W-:-:S04]  /*0160*/  ISETP.GE.AND P2, PT, R2, R3, PT ;  /* 0x000000030200720c */ /* 0x000fc80003f46270 */
[----:B------:R-:W-:Y:S01]  /*0170*/  ISETP.LT.OR P6, PT, R16, 0x1, P2 ;  /* 0x000000011000780c */ /* 0x000fe200017c1670 */
[----:B------:R-:W-:Y:S02]  /*0180*/  VIADD R6, R6, 0x60 ;  /* 0x0000006006067836 */ /* 0x000fe40000000000 */
[----:B------:R-:W-:-:S10]  /*0190*/  IMAD.MOV.U32 R2, RZ, RZ, -0x800000 ;  /* 0xff800000ff027424 */ /* 0x000fd400078e00ff */
[----:B------:R-:W4:Y:S01]  /*01a0*/  @!P6 LDG.E.U16 R7, desc[UR4][R8.64+0x80] ;  /* 0x000080040807e981 */ /* 0x000f22000c1e1500 */
[----:B------:R-:W-:Y:S01]  /*01b0*/  ISETP.GE.AND P3, PT, R6, R3, PT ;  /* 0x000000030600720c */ /* 0x000fe20003f66270 */
[----:B------:R-:W-:-:S04]  /*01c0*/  IMAD.WIDE.U32 R10, R3, 0x2, R8 ;  /* 0x00000002030a7825 */ /* 0x000fc800078e0008 */
[----:B--2---:R-:W-:Y:S01]  /*01d0*/  @!P4 IMAD.U32 R2, R5, 0x10000, RZ ;  /* 0x000100000502c824 */ /* 0x004fe200078e00ff */
[----:B------:R-:W-:Y:S01]  /*01e0*/  ISETP.LT.OR P4, PT, R16, 0x1, P3 ;  /* 0x000000011000780c */ /* 0x000fe20001f81670 */
[----:B------:R-:W-:Y:S02]  /*01f0*/  IMAD.MOV.U32 R5, RZ, RZ, -0x800000 ;  /* 0xff800000ff057424 */ /* 0x000fe400078e00ff */
[----:B---3--:R-:W-:Y:S01]  /*0200*/  @!P5 IMAD.U32 R5, R4, 0x10000, RZ ;  /* 0x000100000405d824 */ /* 0x008fe200078e00ff */
[----:B------:R-:W-:-:S09]  /*0210*/  ISETP.LT.OR P5, PT, R16, 0x2, P0 ;  /* 0x000000021000780c */ /* 0x000fd200007a1670 */
[----:B------:R-:W2:Y:S04]  /*0220*/  @!P4 LDG.E.U16 R12, desc[UR4][R8.64+0xc0] ;  /* 0x0000c004080cc981 */ /* 0x000ea8000c1e1500 */
[----:B------:R-:W3:Y:S01]  /*0230*/  @!P5 LDG.E.U16 R13, desc[UR4][R10.64] ;  /* 0x000000040a0dd981 */ /* 0x000ee2000c1e1500 */
[----:B------:R-:W-:Y:S01]  /*0240*/  IMAD.MOV.U32 R6, RZ, RZ, -0x800000 ;  /* 0xff800000ff067424 */ /* 0x000fe200078e00ff */
[----:B----4-:R-:W-:Y:S02]  /*0250*/  @!P6 SHF.L.U32 R6, R7, 0x10, RZ ;  /* 0x000000100706e819 */ /* 0x010fe400000006ff */
[----:B------:R-:W-:Y:S01]  /*0260*/  ISETP.LT.OR P6, PT, R16, 0x2, P1 ;  /* 0x000000021000780c */ /* 0x000fe20000fc1670 */
[----:B------:R-:W-:-:S12]  /*0270*/  IMAD.MOV.U32 R4, RZ, RZ, -0x800000 ;  /* 0xff800000ff047424 */ /* 0x000fd800078e00ff */
[----:B------:R-:W4:Y:S01]  /*0280*/  @!P6 LDG.E.U16 R14, desc[UR4][R10.64+0x40] ;  /* 0x000040040a0ee981 */ /* 0x000f22000c1e1500 */
[----:B------:R-:W-:Y:S02]  /*0290*/  IMAD.MOV.U32 R7, RZ, RZ, -0x800000 ;  /* 0xff800000ff077424 */ /* 0x000fe400078e00ff */
[----:B--2---:R-:W-:Y:S01]  /*02a0*/  @!P4 IMAD.U32 R4, R12, 0x10000, RZ ;  /* 0x000100000c04c824 */ /* 0x004fe200078e00ff */
[C---:B------:R-:W-:Y:S01]  /*02b0*/  ISETP.LT.OR P4, PT, R16.reuse, 0x2, P2 ;  /* 0x000000021000780c */ /* 0x040fe20001781670 */
[----:B---3--:R-:W-:Y:S01]  /*02c0*/  @!P5 IMAD.U32 R7, R13, 0x10000, RZ ;  /* 0x000100000d07d824 */ /* 0x008fe200078e00ff */
[----:B------:R-:W-:-:S11]  /*02d0*/  ISETP.LT.OR P5, PT, R16, 0x2, P3 ;  /* 0x000000021000780c */ /* 0x000fd60001fa1670 */
[----:B------:R-:W2:Y:S04]  /*02e0*/  @!P4 LDG.E.U16 R12, desc[UR4][R10.64+0x80] ;  /* 0x000080040a0cc981 */ /* 0x000ea8000c1e1500 */
[----:B------:R0:W3:Y:S01]  /*02f0*/  @!P5 LDG.E.U16 R13, desc[UR4][R10.64+0xc0] ;  /* 0x0000c0040a0dd981 */ /* 0x0000e2000c1e1500 */
[----:B------:R-:W-:Y:S02]  /*0300*/  IMAD.MOV.U32 R8, RZ, RZ, -0x800000 ;  /* 0xff800000ff087424 */ /* 0x000fe400078e00ff */
[----:B----4-:R-:W-:Y:S01]  /*0310*/  @!P6 IMAD.U32 R8, R14, 0x10000, RZ ;  /* 0x000100000e08e824 */ /* 0x010fe200078e00ff */
[----:B------:R-:W-:Y:S01]  /*0320*/  FSETP.GT.FTZ.AND P6, PT, R2, R5, PT ;  /* 0x000000050200720b */ /* 0x000fe20003fd4000 */
[----:B0-----:R-:W-:-:S03]  /*0330*/  IMAD.MOV.U32 R10, RZ, RZ, -0x800000 ;  /* 0xff800000ff0a7424 */ /* 0x001fc600078e00ff */
[----:B------:R-:W-:-:S04]  /*0340*/  FSEL R9, R2, R5, P6 ;  /* 0x0000000502097208 */ /* 0x000fc80003000000 */
[----:B------:R-:W-:-:S04]  /*0350*/  FSETP.GT.FTZ.AND P6, PT, R9, R6, PT ;  /* 0x000000060900720b */ /* 0x000fc80003fd4000 */
[----:B------:R-:W-:-:S04]  /*0360*/  FSEL R9, R9, R6, P6 ;  /* 0x0000000609097208 */ /* 0x000fc80003000000 */
[----:B------:R-:W-:-:S04]  /*0370*/  FSETP.GT.FTZ.AND P6, PT, R9, R4, PT ;  /* 0x000000040900720b */ /* 0x000fc80003fd4000 */
[----:B------:R-:W-:Y:S02]  /*0380*/  FSEL R14, R9, R4, P6 ;  /* 0x00000004090e7208 */ /* 0x000fe40003000000 */
[CC--:B------:R-:W-:Y:S02]  /*0390*/  FSETP.GT.FTZ.AND P6, PT, R7.reuse, R8.reuse, PT ;  /* 0x000000080700720b */ /* 0x0c0fe40003fd4000 */
[----:B------:R-:W-:Y:S01]  /*03a0*/  MOV R9, 0xff800000 ;  /* 0xff80000000097802 */ /* 0x000fe20000000f00 */
[----:B------:R-:W0:Y:S01]  /*03b0*/  SHFL.BFLY PT, R15, R14, 0x10, 0x1f ;  /* 0x0e001f000e0f7f89 */ /* 0x000e2200000e0000 */
[----:B--2---:R-:W-:Y:S01]  /*03c0*/  @!P4 IMAD.U32 R9, R12, 0x10000, RZ ;  /* 0x000100000c09c824 */ /* 0x004fe200078e00ff */
        /* <DEDUP_REMOVED lines=94> */
[----:B------:R-:W-:-:S11]  /*09b0*/  IMAD.MOV.U32 R12, RZ, RZ, 0x7fff ;  /* 0x00007fffff0c7424 */ /* 0x000fd600078e00ff */
[----:B------:R-:W1:Y:S02]  /*09c0*/  @P4 MUFU.RCP R13, R14 ;  /* 0x0000000e000d4308 */ /* 0x000e640000001000 */
[----:B-1----:R-:W-:Y:S01]  /*09d0*/  @P4 FMUL.FTZ R13, R2, R13 ;  /* 0x0000000d020d4220 */ /* 0x002fe20000410000 */
[----:B------:R-:W-:Y:S02]  /*09e0*/  @!P4 PRMT R2, R12, 0x7610, R2 ;  /* 0x000076100c02c816 */ /* 0x000fe40000000002 */
[C---:B0-----:R-:W-:Y:S02]  /*09f0*/  LEA R12, P5, R0.reuse, UR6, 0x1 ;  /* 0x00000006000c7c11 */ /* 0x041fe4000f8a08ff */
[----:B------:R-:W-:Y:S02]  /*0a00*/  @P4 F2FP.BF16.F32.PACK_AB R2, RZ, R13 ;  /* 0x0000000dff02423e */ /* 0x000fe400000010ff */
[----:B------:R-:W-:-:S05]  /*0a10*/  LEA.HI.X R13, R0, UR7, R15, 0x1, P5 ;  /* 0x00000007000d7c11 */ /* 0x000fca000a8f0c0f */
[----:B------:R0:W-:Y:S01]  /*0a20*/  STG.E.U16 desc[UR4][R12.64], R2 ;  /* 0x000000020c007986 */ /* 0x0001e2000c101504 */
[----:B------:R-:W-:Y:S05]  /*0a30*/  @P1 BRA `(.L_x_3986) ;  /* 0x0000000000501947 */ /* 0x000fea0003800000 */
[----:B0-----:R-:W0:Y:S02]  /*0a40*/  @P4 MUFU.RCP R2, R14 ;  /* 0x0000000e00024308 */ /* 0x001e240000001000 */
[----:B0-----:R-:W-:Y:S01]  /*0a50*/  @P4 FMUL.FTZ R5, R5, R2 ;  /* 0x0000000205054220 */ /* 0x001fe20000410000 */
[----:B------:R-:W-:-:S04]  /*0a60*/  IMAD.MOV.U32 R2, RZ, RZ, 0x7fff ;  /* 0x00007fffff027424 */ /* 0x000fc800078e00ff */
[----:B------:R-:W-:-:S04]  /*0a70*/  @P4 F2FP.BF16.F32.PACK_AB R5, RZ, R5 ;  /* 0x00000005ff05423e */ /* 0x000fc800000010ff */
[----:B------:R-:W-:-:S05]  /*0a80*/  @!P4 PRMT R5, R2, 0x7610, R5 ;  /* 0x000076100205c816 */ /* 0x000fca0000000005 */
[----:B------:R1:W-:Y:S01]  /*0a90*/  STG.E.U16 desc[UR4][R12.64+0x40], R5 ;  /* 0x000040050c007986 */ /* 0x0003e2000c101504 */
[----:B------:R-:W-:Y:S05]  /*0aa0*/  @P2 BRA `(.L_x_3986) ;  /* 0x0000000000342947 */ /* 0x000fea0003800000 */
[----:B-1----:R-:W0:Y:S01]  /*0ab0*/  @P4 MUFU.RCP R5, R14 ;  /* 0x0000000e00054308 */ /* 0x002e220000001000 */
[----:B------:R-:W-:Y:S02]  /*0ac0*/  IMAD.MOV.U32 R2, RZ, RZ, 0x7fff ;  /* 0x00007fffff027424 */ /* 0x000fe400078e00ff */
[----:B0-----:R-:W-:-:S05]  /*0ad0*/  @P4 FMUL.FTZ R4, R4, R5 ;  /* 0x0000000504044220 */ /* 0x001fca0000410000 */
[----:B------:R-:W-:-:S04]  /*0ae0*/  @P4 F2FP.BF16.F32.PACK_AB R4, RZ, R4 ;  /* 0x00000004ff04423e */ /* 0x000fc800000010ff */
[----:B------:R-:W-:-:S05]  /*0af0*/  @!P4 PRMT R4, R2, 0x7610, R4 ;  /* 0x000076100204c816 */ /* 0x000fca0000000004 */
[----:B------:R2:W-:Y:S01]  /*0b00*/  STG.E.U16 desc[UR4][R12.64+0x80], R4 ;  /* 0x000080040c007986 */ /* 0x0005e2000c101504 */
[----:B------:R-:W-:Y:S05]  /*0b10*/  @P3 BRA `(.L_x_3986) ;  /* 0x0000000000183947 */ /* 0x000fea0003800000 */
[----:B------:R-:W0:Y:S01]  /*0b20*/  @P4 MUFU.RCP R5, R14 ;  /* 0x0000000e00054308 */ /* 0x000e220000001000 */
[----:B------:R-:W-:Y:S02]  /*0b30*/  HFMA2 R2, -RZ, RZ, 0, +QNAN ;  /* 0x00007fffff027431 */ /* 0x000fe400000001ff */
[----:B0-----:R-:W-:-:S05]  /*0b40*/  @P4 FMUL.FTZ R6, R6, R5 ;  /* 0x0000000506064220 */ /* 0x001fca0000410000 */
[----:B------:R-:W-:-:S04]  /*0b50*/  @P4 F2FP.BF16.F32.PACK_AB R6, RZ, R6 ;  /* 0x00000006ff06423e */ /* 0x000fc800000010ff */
[----:B------:R-:W-:-:S05]  /*0b60*/  @!P4 PRMT R6, R2, 0x7610, R6 ;  /* 0x000076100206c816 */ /* 0x000fca0000000006 */
[----:B------:R3:W-:Y:S02]  /*0b70*/  STG.E.U16 desc[UR4][R12.64+0xc0], R6 ;  /* 0x0000c0060c007986 */ /* 0x0007e4000c101504 */
.L_x_3986:
[----:B------:R-:W-:Y:S05]  /*0b80*/  BSYNC.RECONVERGENT B0 ;  /* 0x0000000000007941 */ /* 0x000fea0003800200 */
.L_x_3985:
[----:B------:R-:W-:-:S13]  /*0b90*/  ISETP.EQ.OR P0, PT, R16, 0x1, P0 ;  /* 0x000000011000780c */ /* 0x000fda0000702670 */
[----:B------:R-:W-:Y:S05]  /*0ba0*/  @P0 EXIT ;  /* 0x000000000000094d */ /* 0x000fea0003800000 */
[----:B------:R-:W-:Y:S01]  /*0bb0*/  FSETP.NEU.FTZ.AND P0, PT, R11, RZ, PT ;  /* 0x000000ff0b00720b */ /* 0x000fe20003f1d000 */
[----:B------:R-:W4:Y:S01]  /*0bc0*/  LDCU.64 UR6, c[0x0][0x380] ;  /* 0x00007000ff0677ac */ /* 0x000f220008000a00 */
[----:B------:R-:W-:Y:S01]  /*0bd0*/  IADD3 R0, P4, PT, R0, R3, RZ ;  /* 0x0000000300007210 */ /* 0x000fe20007f9e0ff */
[----:B------:R-:W-:-:S04]  /*0be0*/  IMAD.MOV.U32 R3, RZ, RZ, 0x7fff ;  /* 0x00007fffff037424 */ /* 0x000fc800078e00ff */
[----:B------:R-:W-:-:S06]  /*0bf0*/  IMAD.X R15, RZ, RZ, R15, P4 ;  /* 0x000000ffff0f7224 */ /* 0x000fcc00020e060f */
[----:B0-----:R-:W0:Y:S02]  /*0c00*/  @P0 MUFU.RCP R2, R11 ;  /* 0x0000000b00020308 */ /* 0x001e240000001000 */
[----:B0-----:R-:W-:Y:S01]  /*0c10*/  @P0 FMUL.FTZ R7, R7, R2 ;  /* 0x0000000207070220 */ /* 0x001fe20000410000 */
[----:B----4-:R-:W-:-:S04]  /*0c20*/  LEA R2, P4, R0, UR6, 0x1 ;  /* 0x0000000600027c11 */ /* 0x010fc8000f8808ff */
[----:B------:R-:W-:-:S04]  /*0c30*/  @P0 F2FP.BF16.F32.PACK_AB R7, RZ, R7 ;  /* 0x00000007ff07023e */ /* 0x000fc800000010ff */
[----:B------:R-:W-:Y:S02]  /*0c40*/  @!P0 PRMT R7, R3, 0x7610, R7 ;  /* 0x0000761003078816 */ /* 0x000fe40000000007 */
[----:B------:R-:W-:-:S05]  /*0c50*/  LEA.HI.X R3, R0, UR7, R15, 0x1, P4 ;  /* 0x0000000700037c11 */ /* 0x000fca000a0f0c0f */
        /* <DEDUP_REMOVED lines=9> */
[----:B------:R-:W4:Y:S02]  /*0cf0*/  @P0 MUFU.RCP R0, R11 ;  /* 0x0000000b00000308 */ /* 0x000f240000001000 */
[----:B----4-:R-:W-:Y:S01]  /*0d00*/  @P0 FMUL.FTZ R9, R9, R0 ;  /* 0x0000000009090220 */ /* 0x010fe20000410000 */
        /* <DEDUP_REMOVED lines=12> */
.L_x_3987:
        /* <DEDUP_REMOVED lines=11> */
.L_x_11315:


//--------------------- .text._ZN43_GLOBAL__N__9ae7fba5_10_SoftMax_cu_9f978f6320softmax_warp_forwardIN3c108BFloat16ES2_fLi6ELb0ELb0EEEvPT0_PKT_iiiPKbib --------------------------
	.section	.text._ZN43_GLOBAL__N__9ae7fba5_10_SoftMax_cu_9f978f6320softmax_warp_forwardIN3c108BFloat16ES2_fLi6ELb0ELb0EEEvPT0_PKT_iiiPKbib,"ax",@progbits
	.align	128
.text._ZN43_GLOBAL__N__9ae7fba5_10_SoftMax_cu_9f978f6320softmax_warp_forwardIN3c108BFloat16ES2_fLi6ELb0ELb0EEEvPT0_PKT_iiiPKbib:
        .type           _ZN43_GLOBAL__N__9ae7fba5_10_SoftMax_cu_9f978f6320softmax_warp_forwardIN3c108BFloat16ES2_fLi6ELb0ELb0EEEvPT0_PKT_iiiPKbib,@function
        .size           _ZN43_GLOBAL__N__9ae7fba5_10_SoftMax_cu_9f978f6320softmax_warp_forwardIN3c108BFloat16ES2_fLi6ELb0ELb0EEEvPT0_PKT_iiiPKbib,(.L_x_11316 - _ZN43_GLOBAL__N__9ae7fba5_10_SoftMax_cu_9f978f6320softmax_warp_forwardIN3c108BFloat16ES2_fLi6ELb0ELb0EEEvPT0_PKT_iiiPKbib)
        .other          _ZN43_GLOBAL__N__9ae7fba5_10_SoftMax_cu_9f978f6320softmax_warp_forwardIN3c108BFloat16ES2_fLi6ELb0ELb0EEEvPT0_PKT_iiiPKbib,@"STO_CUDA_ENTRY STV_DEFAULT"
_ZN43_GLOBAL__N__9ae7fba5_10_SoftMax_cu_9f978f6320softmax_warp_forwardIN3c108BFloat16ES2_fLi6ELb0ELb0EEEvPT0_PKT_iiiPKbib:
        /* <DEDUP_REMOVED lines=29> */
[----:B------:R-:W-:Y:S02]  /*01d0*/  IMAD.MOV.U32 R5, RZ, RZ, -0x800000 ;  /* 0xff800000ff057424 */ /* 0x000fe400078e00ff */
[----:B---3--:R-:W-:Y:S02]  /*01e0*/  @!P5 IMAD.U32 R4, R2, 0x10000, RZ ;  /* 0x000100000204d824 */ /* 0x008fe400078e00ff */
[----:B------:R-:W-:Y:S02]  /*01f0*/  IMAD.MOV.U32 R2, RZ, RZ, -0x800000 ;  /* 0xff800000ff027424 */ /* 0x000fe400078e00ff */
[----:B----4-:R-:W-:Y:S01]  /*0200*/  @!P3 IMAD.U32 R5, R6, 0x10000, RZ ;  /* 0x000100000605b824 */ /* 0x010fe200078e00ff */
[----:B------:R-:W-:Y:S01]  /*0210*/  FSETP.GT.FTZ.AND P4, PT, R7, R4, PT ;  /* 0x000000040700720b */ /* 0x000fe20003f94000 */
[----:B-----5:R-:W-:-:S03]  /*0220*/  @!P2 IMAD.U32 R2, R12, 0x10000, RZ ;  /* 0x000100000c02a824 */ /* 0x020fc600078e00ff */
        /* <DEDUP_REMOVED lines=32> */
[C---:B------:R-:W-:Y:S01]  /*0430*/  FADD.FTZ R7, -R9.reuse, R7 ;  /* 0x0000000709077221 */ /* 0x040fe20000010100 */
[----:B------:R-:W-:Y:S01]  /*0440*/  FADD.FTZ R9, -R9, R4 ;  /* 0x0000000409097221 */ /* 0x000fe20000010100 */
[----:B------:R-:W-:Y:S02]  /*0450*/  FSEL R11, R11, R8, !P2 ;  /* 0x000000080b0b7208 */ /* 0x000fe40005000000 */
[----:B------:R-:W-:Y:S01]  /*0460*/  FMUL.FTZ R4, R7, 1.4426950216293334961 ;  /* 0x3fb8aa3b07047820 */ /* 0x000fe20000410000 */
[----:B------:R-:W-:Y:S01]  /*0470*/  FMUL.FTZ R9, R9, 1.4426950216293334961 ;  /* 0x3fb8aa3b09097820 */ /* 0x000fe20000410000 */
[----:B------:R-:W-:Y:S01]  /*0480*/  ISETP.GE.AND P2, PT, R13, 0x1, PT ;  /* 0x000000010d00780c */ /* 0x000fe20003f46270 */
[C---:B------:R-:W-:Y:S01]  /*0490*/  FADD.FTZ R6, -R11.reuse, R5 ;  /* 0x000000050b067221 */ /* 0x040fe20000010100 */
[----:B------:R-:W-:Y:S02]  /*04a0*/  FADD.FTZ R2, -R11, R2 ;  /* 0x000000020b027221 */ /* 0x000fe40000010100 */
[----:B------:R-:W0:Y:S01]  /*04b0*/  MUFU.EX2 R4, R4 ;  /* 0x0000000400047308 */ /* 0x000e220000000800 */
[----:B------:R-:W-:Y:S01]  /*04c0*/  FMUL.FTZ R6, R6, 1.4426950216293334961 ;  /* 0x3fb8aa3b06067820 */ /* 0x000fe20000410000 */
[----:B------:R-:W-:-:S06]  /*04d0*/  FMUL.FTZ R2, R2, 1.4426950216293334961 ;  /* 0x3fb8aa3b02027820 */ /* 0x000fcc0000410000 */
        /* <DEDUP_REMOVED lines=27> */
[----:B01----:R-:W-:Y:S01]  /*0690*/  FADD.FTZ R7, R7, R10 ;  /* 0x0000000a07077221 */ /* 0x003fe20000010000 */
[----:B------:R-:W-:Y:S01]  /*06a0*/  ISETP.EQ.OR P2, PT, R13, 0x1, P0 ;  /* 0x000000010d00780c */ /* 0x000fe20000742670 */
[----:B--2---:R-:W-:Y:S01]  /*06b0*/  FADD.FTZ R11, R8, R11 ;  /* 0x0000000b080b7221 */ /* 0x004fe20000010000 */
[----:B------:R-:W-:Y:S01]  /*06c0*/  SHF.R.S32.HI R10, RZ, 0x1f, R3 ;  /* 0x0000001fff0a7819 */ /* 0x000fe20000011403 */
[----:B------:R-:W-:Y:S10]  /*06d0*/  @P0 BRA `(.L_x_3989) ;  /* 0x0000000000440947 */ /* 0x000ff40003800000 */
        /* <DEDUP_REMOVED lines=16> */
[----:B------:R1:W-:Y:S02]  /*07e0*/  STG.E.U16 desc[UR4][R8.64+0x40], R5 ;  /* 0x0000400508007986 */ /* 0x0003e4000c101504 */
.L_x_3989:
[----:B------:R-:W-:Y:S05]  /*07f0*/  BSYNC.RECONVERGENT B0 ;  /* 0x0000000000007941 */ /* 0x000fea0003800200 */
.L_x_3988:
[----:B------:R-:W-:Y:S05]  /*0800*/  @P2 EXIT ;  /* 0x000000000000294d */ /* 0x000fea0003800000 */
[----:B------:R-:W-:Y:S01]  /*0810*/  FSETP.NEU.FTZ.AND P0, PT, R7, RZ, PT ;  /* 0x000000ff0700720b */ /* 0x000fe20003f1d000 */
[----:B------:R-:W0:Y:S01]  /*0820*/  LDCU.64 UR6, c[0x0][0x380] ;  /* 0x00007000ff0677ac */ /* 0x000e220008000a00 */
[----:B------:R-:W-:-:S05]  /*0830*/  IADD3 R0, P2, PT, R3, R0, RZ ;  /* 0x0000000003007210 */ /* 0x000fca0007f5e0ff */
[----:B------:R-:W-:-:S06]  /*0840*/  IMAD.X R3, RZ, RZ, R10, P2 ;  /* 0x000000ffff037224 */ /* 0x000fcc00010e060a */
[----:B-1----:R-:W1:Y:S01]  /*0850*/  @P0 MUFU.RCP R5, R7 ;  /* 0x0000000700050308 */ /* 0x002e620000001000 */
[----:B0-----:R-:W-:Y:S01]  /*0860*/  LEA R4, P2, R0, UR6, 0x1 ;  /* 0x0000000600047c11 */ /* 0x001fe2000f8408ff */
[----:B-1----:R-:W-:Y:S01]  /*0870*/  @P0 FMUL.FTZ R6, R6, R5 ;  /* 0x0000000506060220 */ /* 0x002fe20000410000 */
        /* <DEDUP_REMOVED lines=13> */
.L_x_3990:
        /* <DEDUP_REMOVED lines=11> */
.L_x_11316:


//--------------------- .text._ZN43_GLOBAL__N__9ae7fba5_10_SoftMax_cu_9f978f6320softmax_warp_forwardIN3c108BFloat16ES2_fLi5ELb0ELb0EEEvPT0_PKT_iiiPKbib --------------------------
	.section	.text._ZN43_GLOBAL__N__9ae7fba5_10_SoftMax_cu_9f978f6320softmax_warp_forwardIN3c108BFloat16ES2_fLi5ELb0ELb0EEEvPT0_PKT_iiiPKbib,"ax",@progbits
	.align	128
.text._ZN43_GLOBAL__N__9ae7fba5_10_SoftMax_cu_9f978f6320softmax_warp_forwardIN3c108BFloat16ES2_fLi5ELb0ELb0EEEvPT0_PKT_iiiPKbib:
        .type           _ZN43_GLOBAL__N__9ae7fba5_10_SoftMax_cu_9f978f6320softmax_warp_forwardIN3c108BFloat16ES2_fLi5ELb0ELb0EEEvPT0_PKT_iiiPKbib,@function
        .size           _ZN43_GLOBAL__N__9ae7fba5_10_SoftMax_cu_9f978f6320softmax_warp_forwardIN3c108BFloat16ES2_fLi5ELb0ELb0EEEvPT0_PKT_iiiPKbib,(.L_x_11317 - _ZN43_GLOBAL__N__9ae7fba5_10_SoftMax_cu_9f978f6320softmax_warp_forwardIN3c108BFloat16ES2_fLi5ELb0ELb0EEEvPT0_PKT_iiiPKbib)
        .other          _ZN43_GLOBAL__N__9ae7fba5_10_SoftMax_cu_9f978f6320softmax_warp_forwardIN3c108BFloat16ES2_fLi5ELb0ELb0EEEvPT0_PKT_iiiPKbib,@"STO_CUDA_ENTRY STV_DEFAULT"
_ZN43_GLOBAL__N__9ae7fba5_10_SoftMax_cu_9f978f6320softmax_warp_forwardIN3c108BFloat16ES2_fLi5ELb0ELb0EEEvPT0_PKT_iiiPKbib:
        /* <DEDUP_REMOVED lines=95> */
[----:B------:R-:W1:Y:S01]  /*05f0*/  LDCU.64 UR6, c[0x0][0x380] ;  /* 0x00007000ff0677ac */ /* 0x000e620008000a00 */
[----:B0-----:R-:W-:-:S11]  /*0600*/  IMAD.MOV.U32 R6, RZ, RZ, 0x7fff ;  /* 0x00007fffff067424 */ /* 0x001fd600078e00ff */
[----:B------:R-:W0:Y:S02]  /*0610*/  @P0 MUFU.RCP R0, R9 ;  /* 0x0000000900000308 */ /* 0x000e240000001000 */
[----:B0-----:R-:W-:Y:S01]  /*0620*/  @P0 FMUL.FTZ R5, R5, R0 ;  /* 0x0000000005050220 */ /* 0x001fe20000410000 */
[----:B------:R-:W-:Y:S02]  /*0630*/  @!P0 PRMT R0, R6, 0x7610, R0 ;  /* 0x0000761006008816 */ /* 0x000fe40000000000 */
[C---:B-1----:R-:W-:Y:S02]  /*0640*/  LEA R6, P2, R2.reuse, UR6, 0x1 ;  /* 0x0000000602067c11 */ /* 0x042fe4000f8408ff */
[----:B------:R-:W-:Y:S02]  /*0650*/  @P0 F2FP.BF16.F32.PACK_AB R0, RZ, R5 ;  /* 0x00000005ff00023e */ /* 0x000fe400000010ff */
[----:B------:R-:W-:-:S05]  /*0660*/  LEA.HI.X R7, R2, UR7, R3, 0x1, P2 ;  /* 0x0000000702077c11 */ /* 0x000fca00090f0c03 */
[----:B------:R1:W-:Y:S04]  /*0670*/  STG.E.U16 desc[UR4][R6.64], R0 ;  /* 0x0000000006007986 */ /* 0x0003e8000c101504 */
.L_x_3992:
[----:B------:R-:W-:Y:S05]  /*0680*/  BSYNC.RECONVERGENT B0 ;  /* 0x0000000000007941 */ /* 0x000fea0003800200 */
.L_x_3991:
[----:B------:R-:W-:Y:S05]  /*0690*/  @P1 EXIT ;  /* 0x000000000000194d */ /* 0x000fea0003800000 */
[----:B------:R-:W-:Y:S01]  /*06a0*/  FSETP.NEU.FTZ.AND P0, PT, R10, RZ, PT ;  /* 0x000000ff0a00720b */ /* 0x000fe20003f1d000 */
[----:B------:R-:W2:Y:S01]  /*06b0*/  LDCU.64 UR6, c[0x0][0x380] ;  /* 0x00007000ff0677ac */ /* 0x000ea20008000a00 */
[----:B-1----:R-:W-:-:S05]  /*06c0*/  IADD3 R0, P1, PT, R2, UR8, RZ ;  /* 0x0000000802007c10 */ /* 0x002fca000ff3e0ff */
[----:B------:R-:W-:-:S06]  /*06d0*/  IMAD.X R3, RZ, RZ, R3, P1 ;  /* 0x000000ffff037224 */ /* 0x000fcc00008e0603 */
[----:B------:R-:W1:Y:S01]  /*06e0*/  @P0 MUFU.RCP R5, R10 ;  /* 0x0000000a00050308 */ /* 0x000e620000001000 */
[----:B--2---:R-:W-:-:S04]  /*06f0*/  LEA R2, P1, R0, UR6, 0x1 ;  /* 0x0000000600027c11 */ /* 0x004fc8000f8208ff */
[----:B------:R-:W-:Y:S01]  /*0700*/  LEA.HI.X R3, R0, UR7, R3, 0x1, P1 ;  /* 0x0000000700037c11 */ /* 0x000fe200088f0c03 */
[----:B-1----:R-:W-:Y:S01]  /*0710*/  @P0 FMUL.FTZ R4, R4, R5 ;  /* 0x0000000504040220 */ /* 0x002fe20000410000 */
[----:B------:R-:W-:-:S04]  /*0720*/  IMAD.MOV.U32 R5, RZ, RZ, 0x7fff ;  /* 0x00007fffff057424 */ /* 0x000fc800078e00ff */
[----:B------:R-:W-:-:S04]  /*0730*/  @P0 F2FP.BF16.F32.PACK_AB R4, RZ, R4 ;  /* 0x00000004ff04023e */ /* 0x000fc800000010ff */
[----:B------:R-:W-:-:S05]  /*0740*/  @!P0 PRMT R4, R5, 0x7610, R4 ;  /* 0x0000761005048816 */ /* 0x000fca0000000004 */
[----:B------:R-:W-:Y:S01]  /*0750*/  STG.E.U16 desc[UR4][R2.64], R4 ;  /* 0x0000000402007986 */ /* 0x000fe2000c101504 */
[----:B------:R-:W-:Y:S05]  /*0760*/  EXIT ;  /* 0x000000000000794d */ /* 0x000fea0003800000 */
.L_x_3993:
        /* <DEDUP_REMOVED lines=9> */
.L_x_11317:


//--------------------- .text._ZN43_GLOBAL__N__9ae7fba5_10_SoftMax_cu_9f978f6320softmax_warp_forwardIN3c108BFloat16ES2_fLi4ELb0ELb0EEEvPT0_PKT_iiiPKbib --------------------------
	.section	.text._ZN43_GLOBAL__N__9ae7fba5_10_SoftMax_cu_9f978f6320softmax_warp_forwardIN3c108BFloat16ES2_fLi4ELb0ELb0EEEvPT0_PKT_iiiPKbib,"ax",@progbits
	.align	128
.text._ZN43_GLOBAL__N__9ae7fba5_10_SoftMax_cu_9f978f6320softmax_warp_forwardIN3c108BFloat16ES2_fLi4ELb0ELb0EEEvPT0_PKT_iiiPKbib:
        .type           _ZN43_GLOBAL__N__9ae7fba5_10_SoftMax_cu_9f978f6320softmax_warp_forwardIN3c108BFloat16ES2_fLi4ELb0ELb0EEEvPT0_PKT_iiiPKbib,@function
        .size           _ZN43_GLOBAL__N__9ae7fba5_10_SoftMax_cu_9f978f6320softmax_warp_forwardIN3c108BFloat16ES2_fLi4ELb0ELb0EEEvPT0_PKT_iiiPKbib,(.L_x_11318 - _ZN43_GLOBAL__N__9ae7fba5_10_SoftMax_cu_9f978f6320softmax_warp_forwardIN3c108BFloat16ES2_fLi4ELb0ELb0EEEvPT0_PKT_iiiPKbib)
        .other          _ZN43_GLOBAL__N__9ae7fba5_10_SoftMax_cu_9f978f6320softmax_warp_forwardIN3c108BFloat16ES2_fLi4ELb0ELb0EEEvPT0_PKT_iiiPKbib,@"STO_CUDA_ENTRY STV_DEFAULT"
_ZN43_GLOBAL__N__9ae7fba5_10_SoftMax_cu_9f978f6320softmax_warp_forwardIN3c108BFloat16ES2_fLi4ELb0ELb0EEEvPT0_PKT_iiiPKbib:
        /* <DEDUP_REMOVED lines=91> */
[----:B------:R-:W-:-:S05]  /*05b0*/  @P0 F2FP.BF16.F32.PACK_AB R0, RZ, R5 ;  /* 0x00000005ff00023e */ /* 0x000fca00000010ff */
[----:B------:R0:W-:Y:S02]  /*05c0*/  STG.E.U16 desc[UR4][R6.64], R0 ;  /* 0x0000000006007986 */ /* 0x0001e4000c101504 */
.L_x_3995:
[----:B------:R-:W-:Y:S05]  /*05d0*/  BSYNC.RECONVERGENT B0 ;  /* 0x0000000000007941 */ /* 0x000fea0003800200 */
.L_x_3994:
[----:B------:R-:W-:Y:S05]  /*05e0*/  @P1 EXIT ;  /* 0x000000000000194d */ /* 0x000fea0003800000 */
[----:B------:R-:W-:Y:S01]  /*05f0*/  FSETP.NEU.FTZ.AND P0, PT, R14, RZ, PT ;  /* 0x000000ff0e00720b */ /* 0x000fe20003f1d000 */
[----:B------:R-:W1:Y:S01]  /*0600*/  LDCU.64 UR6, c[0x0][0x380] ;  /* 0x00007000ff0677ac */ /* 0x000e620008000a00 */
[----:B0-----:R-:W-:-:S05]  /*0610*/  IADD3 R0, P1, PT, R2, UR8, RZ ;  /* 0x0000000802007c10 */ /* 0x001fca000ff3e0ff */
[----:B------:R-:W-:-:S06]  /*0620*/  IMAD.X R3, RZ, RZ, R3, P1 ;  /* 0x000000ffff037224 */ /* 0x000fcc00008e0603 */
[----:B------:R-:W0:Y:S01]  /*0630*/  @P0 MUFU.RCP R5, R14 ;  /* 0x0000000e00050308 */ /* 0x000e220000001000 */
[----:B-1----:R-:W-:-:S04]  /*0640*/  LEA R2, P1, R0, UR6, 0x1 ;  /* 0x0000000600027c11 */ /* 0x002fc8000f8208ff */
[----:B------:R-:W-:Y:S01]  /*0650*/  LEA.HI.X R3, R0, UR7, R3, 0x1, P1 ;  /* 0x0000000700037c11 */ /* 0x000fe200088f0c03 */
[----:B0-----:R-:W-:Y:S01]  /*0660*/  @P0 FMUL.FTZ R4, R4, R5 ;  /* 0x0000000504040220 */ /* 0x001fe20000410000 */
[----:B------:R-:W-:-:S04]  /*0670*/  IMAD.MOV.U32 R5, RZ, RZ, 0x7fff ;  /* 0x00007fffff057424 */ /* 0x000fc800078e00ff */
[----:B------:R-:W-:-:S04]  /*0680*/  @P0 F2FP.BF16.F32.PACK_AB R4, RZ, R4 ;  /* 0x00000004ff04023e */ /* 0x000fc800000010ff */
[----:B------:R-:W-:-:S05]  /*0690*/  @!P0 PRMT R4, R5, 0x7610, R4 ;  /* 0x0000761005048816 */ /* 0x000fca0000000004 */
[----:B------:R-:W-:Y:S01]  /*06a0*/  STG.E.U16 desc[UR4][R2.64], R4 ;  /* 0x0000000402007986 */ /* 0x000fe2000c101504 */
[----:B------:R-:W-:Y:S05]  /*06b0*/  EXIT ;  /* 0x000000000000794d */ /* 0x000fea0003800000 */
.L_x_3996:
        /* <DEDUP_REMOVED lines=12> */
.L_x_11318:


//--------------------- .text._ZN43_GLOBAL__N__9ae7fba5_10_SoftMax_cu_9f978f6320softmax_warp_forwardIN3c108BFloat16ES2_fLi3ELb0ELb0EEEvPT0_PKT_iiiPKbib --------------------------
	.section	.text._ZN43_GLOBAL__N__9ae7fba5_10_SoftMax_cu_9f978f6320softmax_warp_forwardIN3c108BFloat16ES2_fLi3ELb0ELb0EEEvPT0_PKT_iiiPKbib,"ax",@progbits
	.align	128
.text._ZN43_GLOBAL__N__9ae7fba5_10_SoftMax_cu_9f978f6320softmax_warp_forwardIN3c108BFloat16ES2_fLi3ELb0ELb0EEEvPT0_PKT_iiiPKbib:
        .type           _ZN43_GLOBAL__N__9ae7fba5_10_SoftMax_cu_9f978f6320softmax_warp_forwardIN3c108BFloat16ES2_fLi3ELb0ELb0EEEvPT0_PKT_iiiPKbib,@function
        .size           _ZN43_GLOBAL__N__9ae7fba5_10_SoftMax_cu_9f978f6320softmax_warp_forwardIN3c108BFloat16ES2_fLi3ELb0ELb0EEEvPT0_PKT_iiiPKbib,(.L_x_11319 - _ZN43_GLOBAL__N__9ae7fba5_10_SoftMax_cu_9f978f6320softmax_warp_forwardIN3c108BFloat16ES2_fLi3ELb0ELb0EEEvPT0_PKT_iiiPKbib)
        .other          _ZN43_GLOBAL__N__9ae7fba5_10_SoftMax_cu_9f978f6320softmax_warp_forwardIN3c108BFloat16ES2_fLi3ELb0ELb0EEEvPT0_PKT_iiiPKbib,@"STO_CUDA_ENTRY STV_DEFAULT"
_ZN43_GLOBAL__N__9ae7fba5_10_SoftMax_cu_9f978f6320softmax_warp_forwardIN3c108BFloat16ES2_fLi3ELb0ELb0EEEvPT0_PKT_iiiPKbib:
        /* <DEDUP_REMOVED lines=83> */
.L_x_3998:
[----:B------:R-:W-:Y:S05]  /*0530*/  BSYNC.RECONVERGENT B0 ;  /* 0x0000000000007941 */ /* 0x000fea0003800200 */
.L_x_3997:
        /* <DEDUP_REMOVED lines=14> */
.L_x_3999:
        /* <DEDUP_REMOVED lines=14> */
.L_x_11319:


//--------------------- .text._ZN43_GLOBAL__N__9ae7fba5_10_SoftMax_cu_9f978f6320softmax_warp_forwardIN3c108BFloat16ES2_fLi2ELb0ELb0EEEvPT0_PKT_iiiPKbib --------------------------
	.section	.text._ZN43_GLOBAL__N__9ae7fba5_10_SoftMax_cu_9f978f6320softmax_warp_forwardIN3c108BFloat16ES2_fLi2ELb0ELb0EEEvPT0_PKT_iiiPKbib,"ax",@progbits
	.align	128
.text._ZN43_GLOBAL__N__9ae7fba5_10_SoftMax_cu_9f978f6320softmax_warp_forwardIN3c108BFloat16ES2_fLi2ELb0ELb0EEEvPT0_PKT_iiiPKbib:
        .type           _ZN43_GLOBAL__N__9ae7fba5_10_SoftMax_cu_9f978f6320softmax_warp_forwardIN3c108BFloat16ES2_fLi2ELb0ELb0EEEvPT0_PKT_iiiPKbib,@function
        .size           _ZN43_GLOBAL__N__9ae7fba5_10_SoftMax_cu_9f978f6320softmax_warp_forwardIN3c108BFloat16ES2_fLi2ELb0ELb0EEEvPT0_PKT_iiiPKbib,(.L_x_11320 - _ZN43_GLOBAL__N__9ae7fba5_10_SoftMax_cu_9f978f6320softmax_warp_forwardIN3c108BFloat16ES2_fLi2ELb0ELb0EEEvPT0_PKT_iiiPKbib)
        .other          _ZN43_GLOBAL__N__9ae7fba5_10_SoftMax_cu_9f978f6320softmax_warp_forwardIN3c108BFloat16ES2_fLi2ELb0ELb0EEEvPT0_PKT_iiiPKbib,@"STO_CUDA_ENTRY STV_DEFAULT"
_ZN43_GLOBAL__N__9ae7fba5_10_SoftMax_cu_9f978f6320softmax_warp_forwardIN3c108BFloat16ES2_fLi2ELb0ELb0EEEvPT0_PKT_iiiPKbib:
        /* <DEDUP_REMOVED lines=69> */
[----:B--2---:R-:W-:-:S05]  /*0450*/  @P0 FMUL.FTZ R5, R14, R5 ;  /* 0x000000050e050220 */ /* 0x004fca0000410000 */
[----:B------:R-:W-:Y:S02]  /*0460*/  @P0 F2FP.BF16.F32.PACK_AB R0, RZ, R5 ;  /* 0x00000005ff00023e */ /* 0x000fe400000010ff */
[----:B------:R-:W-:-:S05]  /*0470*/  LEA.HI.X R5, R2, UR7, R3, 0x1, P2 ;  /* 0x0000000702057c11 */ /* 0x000fca00090f0c03 */
[----:B------:R1:W-:Y:S02]  /*0480*/  STG.E.U16 desc[UR4][R4.64], R0 ;  /* 0x0000000004007986 */ /* 0x0003e4000c101504 */
.L_x_4001:
[----:B------:R-:W-:Y:S05]  /*0490*/  BSYNC.RECONVERGENT B0 ;  /* 0x0000000000007941 */ /* 0x000fea0003800200 */
.L_x_4000:
        /* <DEDUP_REMOVED lines=10> */
[----:B------:R-:W-:-:S04]  /*0540*/  @P0 F2FP.BF16.F32.PACK_AB R0, RZ, R0 ;  /* 0x00000000ff00023e */ /* 0x000fc800000010ff */
[----:B------:R-:W-:-:S05]  /*0550*/  @!P0 PRMT R0, R5, 0x7610, R0 ;  /* 0x0000761005008816 */ /* 0x000fca0000000000 */
[----:B------:R-:W-:Y:S01]  /*0560*/  STG.E.U16 desc[UR4][R2.64], R0 ;  /* 0x0000000002007986 */ /* 0x000fe2000c101504 */
[----:B------:R-:W-:Y:S05]  /*0570*/  EXIT ;  /* 0x000000000000794d */ /* 0x000fea0003800000 */
.L_x_4002:
        /* <DEDUP_REMOVED lines=16> */
.L_x_11320:


//--------------------- .text._ZN43_GLOBAL__N__9ae7fba5_10_SoftMax_cu_9f978f6320softmax_warp_forwardIN3c108BFloat16ES2_fLi1ELb0ELb0EEEvPT0_PKT_iiiPKbib --------------------------
	.section	.text._ZN43_GLOBAL__N__9ae7fba5_10_SoftMax_cu_9f978f6320softmax_warp_forwardIN3c108BFloat16ES2_fLi1ELb0ELb0EEEvPT0_PKT_iiiPKbib,"ax",@progbits
	.align	128
.text._ZN43_GLOBAL__N__9ae7fba5_10_SoftMax_cu_9f978f6320softmax_warp_forwardIN3c108BFloat16ES2_fLi1ELb0ELb0EEEvPT0_PKT_iiiPKbib:
        .type           _ZN43_GLOBAL__N__9ae7fba5_10_SoftMax_cu_9f978f6320softmax_warp_forwardIN3c108BFloat16ES2_fLi1ELb0ELb0EEEvPT0_PKT_iiiPKbib,@function
        .size           _ZN43_GLOBAL__N__9ae7fba5_10_SoftMax_cu_9f978f6320softmax_warp_forwardIN3c108BFloat16ES2_fLi1ELb0ELb0EEEvPT0_PKT_iiiPKbib,(.L_x_11321 - _ZN43_GLOBAL__N__9ae7fba5_10_SoftMax_cu_9f978f6320softmax_warp_forwardIN3c108BFloat16ES2_fLi1ELb0ELb0EEEvPT0_PKT_iiiPKbib)
        .other          _ZN43_GLOBAL__N__9ae7fba5_10_SoftMax_cu_9f978f6320softmax_warp_forwardIN3c108BFloat16ES2_fLi1ELb0ELb0EEEvPT0_PKT_iiiPKbib,@"STO_CUDA_ENTRY STV_DEFAULT"
_ZN43_GLOBAL__N__9ae7fba5_10_SoftMax_cu_9f978f6320softmax_warp_forwardIN3c108BFloat16ES2_fLi1ELb0ELb0EEEvPT0_PKT_iiiPKbib:
        /* <DEDUP_REMOVED lines=59> */
[----:B0-----:R-:W-:-:S05]  /*03b0*/  @P0 FMUL.FTZ R5, R14, R5 ;  /* 0x000000050e050220 */ /* 0x001fca0000410000 */
[----:B------:R-:W-:Y:S02]  /*03c0*/  @P0 F2FP.BF16.F32.PACK_AB R2, RZ, R5 ;  /* 0x00000005ff02023e */ /* 0x000fe400000010ff */
[----:B------:R-:W-:-:S05]  /*03d0*/  LEA.HI.X R5, R3, UR7, R0, 0x1, P2 ;  /* 0x0000000703057c11 */ /* 0x000fca00090f0c00 */
[----:B------:R1:W-:Y:S02]  /*03e0*/  STG.E.U16 desc[UR4][R4.64], R2 ;  /* 0x0000000204007986 */ /* 0x0003e4000c101504 */
.L_x_4004:
[----:B------:R-:W-:Y:S05]  /*03f0*/  BSYNC.RECONVERGENT B0 ;  /* 0x0000000000007941 */ /* 0x000fea0003800200 */
.L_x_4003:
[----:B------:R-:W-:Y:S05]  /*0400*/  @P1 EXIT ;  /* 0x000000000000194d */ /* 0x000fea0003800000 */
[----:B------:R-:W-:Y:S01]  /*0410*/  FSETP.NEU.FTZ.AND P0, PT, R6, RZ, PT ;  /* 0x000000ff0600720b */ /* 0x000fe20003f1d000 */
[----:B------:R-:W2:Y:S01]  /*0420*/  LDCU.64 UR6, c[0x0][0x380] ;  /* 0x00007000ff0677ac */ /* 0x000ea20008000a00 */
[----:B------:R-:W-:Y:S01]  /*0430*/  IADD3 R3, P1, PT, R3, UR8, RZ ;  /* 0x0000000803037c10 */ /* 0x000fe2000ff3e0ff */
[----:B01----:R-:W-:-:S04]  /*0440*/  IMAD.MOV.U32 R5, RZ, RZ, 0x7fff ;  /* 0x00007fffff057424 */ /* 0x003fc800078e00ff */
[----:B------:R-:W-:-:S06]  /*0450*/  IMAD.X R0, RZ, RZ, R0, P1 ;  /* 0x000000ffff007224 */ /* 0x000fcc00008e0600 */
[----:B------:R-:W0:Y:S02]  /*0460*/  @P0 MUFU.RCP R2, R6 ;  /* 0x0000000600020308 */ /* 0x000e240000001000 */
[----:B0-----:R-:W-:-:S05]  /*0470*/  @P0 FMUL.FTZ R2, R13, R2 ;  /* 0x000000020d020220 */ /* 0x001fca0000410000 */
[----:B------:R-:W-:Y:S02]  /*0480*/  @P0 F2FP.BF16.F32.PACK_AB R4, RZ, R2 ;  /* 0x00000002ff04023e */ /* 0x000fe400000010ff */
[----:B--2---:R-:W-:Y:S02]  /*0490*/  LEA R2, P1, R3, UR6, 0x1 ;  /* 0x0000000603027c11 */ /* 0x004fe4000f8208ff */
[----:B------:R-:W-:Y:S02]  /*04a0*/  @!P0 PRMT R4, R5, 0x7610, R4 ;  /* 0x0000761005048816 */ /* 0x000fe40000000004 */
[----:B------:R-:W-:-:S05]  /*04b0*/  LEA.HI.X R3, R3, UR7, R0, 0x1, P1 ;  /* 0x0000000703037c11 */ /* 0x000fca00088f0c00 */
[----:B------:R-:W-:Y:S01]  /*04c0*/  STG.E.U16 desc[UR4][R2.64], R4 ;  /* 0x0000000402007986 */ /* 0x000fe2000c101504 */
[----:B------:R-:W-:Y:S05]  /*04d0*/  EXIT ;  /* 0x000000000000794d */ /* 0x000fea0003800000 */
.L_x_4005:
        /* <DEDUP_REMOVED lines=10> */
.L_x_11321:


//--------------------- .text._ZN43_GLOBAL__N__9ae7fba5_10_SoftMax_cu_9f978f6320softmax_warp_forwardIN3c108BFloat16ES2_fLi0ELb0ELb0EEEvPT0_PKT_iiiPKbib --------------------------
	.section	.text._ZN43_GLOBAL__N__9ae7fba5_10_SoftMax_cu_9f978f6320softmax_warp_forwardIN3c108BFloat16ES2_fLi0ELb0ELb0EEEvPT0_PKT_iiiPKbib,"ax",@progbits
	.align	128
.text._ZN43_GLOBAL__N__9ae7fba5_10_SoftMax_cu_9f978f6320softmax_warp_forwardIN3c108BFloat16ES2_fLi0ELb0ELb0EEEvPT0_PKT_iiiPKbib:
        .type           _ZN43_GLOBAL__N__9ae7fba5_10_SoftMax_cu_9f978f6320softmax_warp_forwardIN3c108BFloat16ES2_fLi0ELb0ELb0EEEvPT0_PKT_iiiPKbib,@function
        .size           _ZN43_GLOBAL__N__9ae7fba5_10_SoftMax_cu_9f978f6320softmax_warp_forwardIN3c108BFloat16ES2_fLi0ELb0ELb0EEEvPT0_PKT_iiiPKbib,(.L_x_11322 - _ZN43_GLOBAL__N__9ae7fba5_10_SoftMax_cu_9f978f6320softmax_warp_forwardIN3c108BFloat16ES2_fLi0ELb0ELb0EEEvPT0_PKT_iiiPKbib)
        .other          _ZN43_GLOBAL__N__9ae7fba5_10_SoftMax_cu_9f978f6320softmax_warp_forwardIN3c108BFloat16ES2_fLi0ELb0ELb0EEEvPT0_PKT_iiiPKbib,@"STO_CUDA_ENTRY STV_DEFAULT"
_ZN43_GLOBAL__N__9ae7fba5_10_SoftMax_cu_9f978f6320softmax_warp_forwardIN3c108BFloat16ES2_fLi0ELb0ELb0EEEvPT0_PKT_iiiPKbib:
        /* <DEDUP_REMOVED lines=42> */
[----:B------:R-:W-:-:S04]  /*02a0*/  IMAD.MOV.U32 R6, RZ, RZ, 0x7fff ;  /* 0x00007fffff067424 */ /* 0x000fc800078e00ff */
[----:B------:R-:W2:Y:S01]  /*02b0*/  MUFU.EX2 R2, R2 ;  /* 0x0000000200027308 */ /* 0x000ea20000000800 */
[----:B0-----:R-:W-:Y:S02]  /*02c0*/  LEA R4, P2, R3, UR6, 0x1 ;  /* 0x0000000603047c11 */ /* 0x001fe4000f8408ff */
[----:B--2---:R-:W-:-:S13]  /*02d0*/  FSETP.NEU.FTZ.AND P1, PT, R2, RZ, PT ;  /* 0x000000ff0200720b */ /* 0x004fda0003f3d000 */
[----:B------:R-:W-:-:S04]  /*02e0*/  @P1 FADD.FTZ R7, RZ, R2 ;  /* 0x00000002ff071221 */ /* 0x000fc80000010000 */
[----:B------:R-:W0:Y:S02]  /*02f0*/  @P1 MUFU.RCP R5, R7 ;  /* 0x0000000700051308 */ /* 0x000e240000001000 */
[----:B0-----:R-:W-:-:S05]  /*0300*/  @P1 FMUL.FTZ R5, R2, R5 ;  /* 0x0000000502051220 */ /* 0x001fca0000410000 */
[----:B------:R-:W-:Y:S02]  /*0310*/  @P1 F2FP.BF16.F32.PACK_AB R6, RZ, R5 ;  /* 0x00000005ff06123e */ /* 0x000fe400000010ff */
[----:B------:R-:W-:-:S05]  /*0320*/  LEA.HI.X R5, R3, UR7, R0, 0x1, P2 ;  /* 0x0000000703057c11 */ /* 0x000fca00090f0c00 */
[----:B------:R0:W-:Y:S02]  /*0330*/  STG.E.U16 desc[UR4][R4.64], R6 ;  /* 0x0000000604007986 */ /* 0x0001e4000c101504 */
.L_x_4007:
[----:B------:R-:W-:Y:S05]  /*0340*/  BSYNC.RECONVERGENT B0 ;  /* 0x0000000000007941 */ /* 0x000fea0003800200 */
.L_x_4006:
[----:B------:R-:W-:Y:S05]  /*0350*/  @P0 EXIT ;  /* 0x000000000000094d */ /* 0x000fea0003800000 */
[----:B-1----:R-:W-:Y:S01]  /*0360*/  FSETP.NEU.FTZ.AND P0, PT, R9, RZ, PT ;  /* 0x000000ff0900720b */ /* 0x002fe20003f1d000 */
[----:B------:R-:W1:Y:S01]  /*0370*/  LDCU.64 UR6, c[0x0][0x380] ;  /* 0x00007000ff0677ac */ /* 0x000e620008000a00 */
[----:B------:R-:W-:Y:S01]  /*0380*/  IADD3 R3, P1, PT, R3, UR8, RZ ;  /* 0x0000000803037c10 */ /* 0x000fe2000ff3e0ff */
[----:B0-----:R-:W-:-:S04]  /*0390*/  IMAD.MOV.U32 R6, RZ, RZ, 0x7fff ;  /* 0x00007fffff067424 */ /* 0x001fc800078e00ff */
[----:B------:R-:W-:-:S06]  /*03a0*/  IMAD.X R0, RZ, RZ, R0, P1 ;  /* 0x000000ffff007224 */ /* 0x000fcc00008e0600 */
[----:B------:R-:W-:-:S04]  /*03b0*/  @P0 FADD.FTZ R4, RZ, R9 ;  /* 0x00000009ff040221 */ /* 0x000fc80000010000 */
[----:B------:R-:W0:Y:S02]  /*03c0*/  @P0 MUFU.RCP R2, R4 ;  /* 0x0000000400020308 */ /* 0x000e240000001000 */
[----:B0-----:R-:W-:-:S05]  /*03d0*/  @P0 FMUL.FTZ R2, R9, R2 ;  /* 0x0000000209020220 */ /* 0x001fca0000410000 */
[----:B------:R-:W-:Y:S02]  /*03e0*/  @P0 F2FP.BF16.F32.PACK_AB R5, RZ, R2 ;  /* 0x00000002ff05023e */ /* 0x000fe400000010ff */
[C---:B-1----:R-:W-:Y:S02]  /*03f0*/  LEA R2, P1, R3.reuse, UR6, 0x1 ;  /* 0x0000000603027c11 */ /* 0x042fe4000f8208ff */
[----:B------:R-:W-:Y:S02]  /*0400*/  @!P0 PRMT R5, R6, 0x7610, R5 ;  /* 0x0000761006058816 */ /* 0x000fe40000000005 */
[----:B------:R-:W-:-:S05]  /*0410*/  LEA.HI.X R3, R3, UR7, R0, 0x1, P1 ;  /* 0x0000000703037c11 */ /* 0x000fca00088f0c00 */
[----:B------:R-:W-:Y:S01]  /*0420*/  STG.E.U16 desc[UR4][R2.64], R5 ;  /* 0x0000000502007986 */ /* 0x000fe2000c101504 */
[----:B------:R-:W-:Y:S05]  /*0430*/  EXIT ;  /* 0x000000000000794d */ /* 0x000fea0003800000 */
.L_x_4008:
        /* <DEDUP_REMOVED lines=12> */
.L_x_11322:


//--------------------- .text._ZN43_GLOBAL__N__9ae7fba5_10_SoftMax_cu_9f978f6320softmax_warp_forwardIN3c104HalfEffLi11ELb0ELb0EEEvPT0_PKT_iiiPKbib --------------------------
	.section	.text._ZN43_GLOBAL__N__9ae7fba5_10_SoftMax_cu_9f978f6320softmax_warp_forwardIN3c104HalfEffLi11ELb0ELb0EEEvPT0_PKT_iiiPKbib,"ax",@progbits
	.align	128
.text._ZN43_GLOBAL__N__9ae7fba5_10_SoftMax_cu_9f978f6320softmax_warp_forwardIN3c104HalfEffLi11ELb0ELb0EEEvPT0_PKT_iiiPKbib:
        .type           _ZN43_GLOBAL__N__9ae7fba5_10_SoftMax_cu_9f978f6320softmax_warp_forwardIN3c104HalfEffLi11ELb0ELb0EEEvPT0_PKT_iiiPKbib,@function
        .size           _ZN43_GLOBAL__N__9ae7fba5_10_SoftMax_cu_9f978f6320softmax_warp_forwardIN3c104HalfEffLi11ELb0ELb0EEEvPT0_PKT_iiiPKbib,(.L_x_11323 - _ZN43_GLOBAL__N__9ae7fba5_10_SoftMax_cu_9f978f6320softmax_warp_forwardIN3c104HalfEffLi11ELb0ELb0EEEvPT0_PKT_iiiPKbib)
        .other          _ZN43_GLOBAL__N__9ae7fba5_10_SoftMax_cu_9f978f6320softmax_warp_forwardIN3c104HalfEffLi11ELb0ELb0EEEvPT0_PKT_iiiPKbib,@"STO_CUDA_ENTRY STV_DEFAULT"
_ZN43_GLOBAL__N__9ae7fba5_10_SoftMax_cu_9f978f6320softmax_warp_forwardIN3c104HalfEffLi11ELb0ELb0EEEvPT0_PKT_iiiPKbib:
[----:B------:R-:W-:Y:S01]  /*0000*/  LDC R1, c[0x0][0x37c] ;  /* 0x0000df00ff017b82 */ /* 0x000fe20000000800 */
[----:B------:R-:W0:Y:S01]  /*0010*/  S2R R77, SR_CTAID.X ;  /* 0x00000000004d7919 */ /* 0x000e220000002500 */
[----:B------:R-:W0:Y:S06]  /*0020*/  LDCU UR4, c[0x0][0x364] ;  /* 0x00006c80ff0477ac */ /* 0x000e2c0008000800 */
[----:B------:R-:W1:Y:S01]  /*0030*/  LDC.64 R2, c[0x0][0x388] ;  /* 0x0000e200ff027b82 */ /* 0x000e620000000a00 */
[----:B------:R-:W0:Y:S01]  /*0040*/  S2R R0, SR_TID.Y ;  /* 0x0000000000007919 */ /* 0x000e220000002200 */
[----:B------:R-:W2:Y:S01]  /*0050*/  LDCU UR8, c[0x0][0x398] ;  /* 0x00007300ff0877ac */ /* 0x000ea20008000800 */
[----:B------:R-:W2:Y:S01]  /*0060*/  S2R R78, SR_TID.X ;  /* 0x00000000004e7919 */ /* 0x000ea20000002100 */
[----:B------:R-:W3:Y:S01]  /*0070*/  LDCU.64 UR6, c[0x0][0x390] ;  /* 0x00007200ff0677ac */ /* 0x000ee20008000a00 */
[----:B0-----:R-:W-:Y:S01]  /*0080*/  IMAD R77, R77, UR4, R0 ;  /* 0x000000044d4d7c24 */ /* 0x001fe2000f8e0200 */
[----:B------:R-:W0:Y:S01]  /*0090*/  LDCU.64 UR4, c[0x0][0x358] ;  /* 0x00006b00ff0477ac */ /* 0x000e220008000a00 */
[C---:B--2---:R-:W-:Y:S01]  /*00a0*/  ISETP.GE.AND P0, PT, R78.reuse, UR8, PT ;  /* 0x000000084e007c0c */ /* 0x044fe2000bf06270 */
[C---:B------:R-:W-:Y:S01]  /*00b0*/  VIADD R112, R78.reuse, 0x40 ;  /* 0x000000404e707836 */ /* 0x040fe20000000000 */
[----:B------:R-:W-:-:S02]  /*00c0*/  IADD3 R113, PT, PT, R78, 0x20, RZ ;  /* 0x000000204e717810 */ /* 0x000fc40007ffe0ff */
[C---:B---3--:R-:W-:Y:S01]  /*00d0*/  IADD3 R6, PT, PT, -R77.reuse, UR6, RZ ;  /* 0x000000064d067c10 */ /* 0x048fe2000fffe1ff */
[----:B------:R-:W-:Y:S01]  /*00e0*/  IMAD R77, R77, UR7, R78 ;  /* 0x000000074d4d7c24 */ /* 0x000fe2000f8e024e */
[----:B------:R-:W-:Y:S02]  /*00f0*/  P2R R0, PR, RZ, 0x1 ;  /* 0x00000001ff007803 */ /* 0x000fe40000000000 */
[----:B------:R-:W-:Y:S01]  /*0100*/  ISETP.GE.AND P1, PT, R113, UR8, PT ;  /* 0x0000000871007c0c */ /* 0x000fe2000bf26270 */
[----:B-1----:R-:W-:Y:S01]  /*0110*/  IMAD.WIDE R2, R77, 0x2, R2 ;  /* 0x000000024d027825 */ /* 0x002fe200078e0202 */
[----:B------:R-:W-:Y:S02]  /*0120*/  ISETP.LT.OR P2, PT, R6, 0x1, P0 ;  /* 0x000000010600780c */ /* 0x000fe40000741670 */
[----:B------:R-:W-:Y:S02]  /*0130*/  ISETP.GE.AND P0, PT, R112, UR8, PT ;  /* 0x0000000870007c0c */ /* 0x000fe4000bf06270 */
[----:B------:R-:W-:-:S02]  /*0140*/  P2R R0, PR, RZ, 0x2 ;  /* 0x00000002ff007803 */ /* 0x000fc40000000000 */
[----:B------:R-:W-:Y:S02]  /*0150*/  P2R R0, PR, RZ, 0x1 ;  /* 0x00000001ff007803 */ /* 0x000fe40000000000 */
[C---:B------:R-:W-:Y:S02]  /*0160*/  ISETP.LT.OR P0, PT, R6.reuse, 0x1, P0 ;  /* 0x000000010600780c */ /* 0x040fe40000701670 */
[----:B------:R-:W-:Y:S02]  /*0170*/  ISETP.LT.OR P1, PT, R6, 0x1, P1 ;  /* 0x000000010600780c */ /* 0x000fe40000f21670 */
[----:B------:R-:W-:Y:S01]  /*0180*/  IADD3 R26, PT, PT, R78, 0x80, RZ ;  /* 0x000000804e1a7810 */ /* 0x000fe20007ffe0ff */
[----:B------:R-:W-:Y:S01]  /*0190*/  IMAD.MOV.U32 R74, RZ, RZ, -0x800000 ;  /* 0xff800000ff4a7424 */ /* 0x000fe200078e00ff */
[----:B------:R-:W-:Y:S01]  /*01a0*/  MOV R73, 0xff800000 ;  /* 0xff80000000497802 */ /* 0x000fe20000000f00 */
[----:B0-----:R-:W2:Y:S06]  /*01b0*/  @!P2 LDG.E.U16 R5, desc[UR4][R2.64] ;  /* 0x000000040205a981 */ /* 0x001eac000c1e1500 */
[----:B------:R-:W3:Y:S04]  /*01c0*/  @!P0 LDG.E.U16 R4, desc[UR4][R2.64+0x80] ;  /* 0x0000800402048981 */ /* 0x000ee8000c1e1500 */
[----:B------:R-:W4:Y:S01]  /*01d0*/  @!P1 LDG.E.U16 R0, desc[UR4][R2.64+0x40] ;  /* 0x0000400402009981 */ /* 0x000f22000c1e1500 */
[----:B------:R-:W-:Y:S01]  /*01e0*/  ISETP.GE.AND P3, PT, R26, UR8, PT ;  /* 0x000000081a007c0c */ /* 0x000fe2000bf66270 */
[----:B---3--:R-:W-:-:S03]  /*01f0*/  @!P0 HADD2.F32 R73, -RZ, R4.H0_H0 ;  /* 0x20000004ff498230 */ /* 0x008fc60000004100 */
[----:B------:R-:W-:Y:S01]  /*0200*/  ISETP.LT.OR P0, PT, R6, 0x1, P3 ;  /* 0x000000010600780c */ /* 0x000fe20001f01670 */
[----:B----4-:R-:W-:Y:S01]  /*0210*/  @!P1 HADD2.F32 R74, -RZ, R0.H0_H0 ;  /* 0x20000000ff4a9230 */ /* 0x010fe20000004100 */
[----:B------:R-:W-:-:S11]  /*0220*/  P2R R0, PR, RZ, 0x8 ;  /* 0x00000008ff007803 */ /* 0x000fd60000000000 */
[----:B------:R-:W3:Y:S01]  /*0230*/  @!P0 LDG.E.U16 R0, desc[UR4][R2.64+0x100] ;  /* 0x0001000402008981 */ /* 0x000ee2000c1e1500 */
[----:B------:R-:W-:Y:S02]  /*0240*/  IADD3 R42, PT, PT, R78, 0xa0, RZ ;  /* 0x000000a04e2a7810 */ /* 0x000fe40007ffe0ff */
[----:B------:R-:W-:Y:S01]  /*0250*/  MOV R75, 0xff800000 ;  /* 0xff800000004b7802 */ /* 0x000fe20000000f00 */
[----:B--2---:R-:W-:Y:S01]  /*0260*/  @!P2 HADD2.F32 R75, -RZ, R5.H0_H0 ;  /* 0x20000005ff4ba230 */ /* 0x004fe20000004100 */
[----:B------:R-:W-:Y:S01]  /*0270*/  ISETP.GE.AND P2, PT, R42, UR8, PT ;  /* 0x000000082a007c0c */ /* 0x000fe2000bf46270 */
[----:B------:R-:W-:Y:S02]  /*0280*/  IMAD.MOV.U32 R72, RZ, RZ, -0x800000 ;  /* 0xff800000ff487424 */ /* 0x000fe400078e00ff */
[----:B------:R-:W-:-:S05]  /*0290*/  VIADD R44, R78, 0x60 ;  /* 0x000000604e2c7836 */ /* 0x000fca0000000000 */
[----:B------:R-:W-:-:S04]  /*02a0*/  ISETP.GE.AND P4, PT, R44, UR8, PT ;  /* 0x000000082c007c0c */ /* 0x000fc8000bf86270 */
[----:B------:R-:W-:-:S13]  /*02b0*/  ISETP.LT.OR P1, PT, R6, 0x1, P4 ;  /* 0x000000010600780c */ /* 0x000fda0002721670 */
[----:B------:R-:W2:Y:S01]  /*02c0*/  @!P1 LDG.E.U16 R4, desc[UR4][R2.64+0xc0] ;  /* 0x0000c00402049981 */ /* 0x000ea2000c1e1500 */
[----:B---3--:R-:W-:Y:S01]  /*02d0*/  @!P0 HADD2.F32 R72, -RZ, R0.H0_H0 ;  /* 0x20000000ff488230 */ /* 0x008fe20000004100 */
[----:B------:R-:W-:Y:S02]  /*02e0*/  ISETP.LT.OR P0, PT, R6, 0x1, P2 ;  /* 0x000000010600780c */ /* 0x000fe40001701670 */
[----:B------:R-:W-:-:S11]  /*02f0*/  P2R R0, PR, RZ, 0x4 ;  /* 0x00000004ff007803 */ /* 0x000fd60000000000 */
[----:B------:R-:W3:Y:S01]  /*0300*/  @!P0 LDG.E.U16 R0, desc[UR4][R2.64+0x140] ;  /* 0x0001400402008981 */ /* 0x000ee2000c1e1500 */
[----:B------:R-:W-:Y:S01]  /*0310*/  MOV R98, 0xff800000 ;  /* 0xff80000000627802 */ /* 0x000fe20000000f00 */
[----:B------:R-:W-:Y:S01]  /*0320*/  IMAD.MOV.U32 R102, RZ, RZ, -0x800000 ;  /* 0xff800000ff667424 */ /* 0x000fe200078e00ff */
[----:B------:R-:W-:Y:S01]  /*0330*/  P2R R5, PR, RZ, 0x10 ;  /* 0x00000010ff057803 */ /* 0x000fe20000000000 */
[----:B------:R-:W-:Y:S02]  /*0340*/  VIADD R27, R78, 0xc0 ;  /* 0x000000c04e1b7836 */ /* 0x000fe40000000000 */
[----:B--2---:R-:W-:-:S03]  /*0350*/  @!P1 HADD2.F32 R102, -RZ, R4.H0_H0 ;  /* 0x20000004ff669230 */ /* 0x004fc60000004100 */
[----:B------:R-:W-:Y:S01]  /*0360*/  ISETP.GE.AND P1, PT, R27, UR8, PT ;  /* 0x000000081b007c0c */ /* 0x000fe2000bf26270 */
[----:B---3--:R-:W-:Y:S01]  /*0370*/  @!P0 HADD2.F32 R98, -RZ, R0.H0_H0 ;  /* 0x20000000ff628230 */ /* 0x008fe20000004100 */
        /* <DEDUP_REMOVED lines=14> */
[----:B--2---:R-:W-:Y:S01]  /*0460*/  @!P0 HADD2.F32 R70, -RZ, R0.H0_H0 ;  /* 0x20000000ff468230 */ /* 0x004fe20000004100 */
        /* <DEDUP_REMOVED lines=167> */
[----:B------:R-:W-:Y:S01]  /*0ee0*/  MOV R53, 0xff800000 ;  /* 0xff80000000357802 */ /* 0x000fe20000000f00 */
[----:B--2---:R-:W-:Y:S01]  /*0ef0*/  @!P0 HADD2.F32 R53, -RZ, R0.H0_H0 ;  /* 0x20000000ff358230 */ /* 0x004fe20000004100 */
[----:B------:R-:W-:Y:S01]  /*0f00*/  FSETP.GT.FTZ.AND P0, PT, R5, R54, PT ;  /* 0x000000360500720b */ /* 0x000fe20003f14000 */
[----:B------:R-:W-:-:S03]  /*0f10*/  VIADD R0, R78, 0x340 ;  /* 0x000003404e007836 */ /* 0x000fc60000000000 */
[----:B------:R-:W-:Y:S02]  /*0f20*/  FSEL R4, R5, R54, P0 ;  /* 0x0000003605047208 */ /* 0x000fe40000000000 */
[----:B------:R-:W-:-:S04]  /*0f30*/  ISETP.GE.AND P0, PT, R0, UR8, PT ;  /* 0x0000000800007c0c */ /* 0x000fc8000bf06270 */
[----:B------:R-:W-:-:S13]  /*0f40*/  ISETP.LT.OR P1, PT, R6, 0x1, P0 ;  /* 0x000000010600780c */ /* 0x000fda0000721670 */
        /* <DEDUP_REMOVED lines=38> */
[----:B------:R-:W-:-:S04]  /*11b0*/  ISETP.GE.AND P5, PT, R6, 0x1, PT ;  /* 0x000000010600780c */ /* 0x000fc80003fa6270 */
[----:B------:R-:W-:-:S13]  /*11c0*/  ISETP.GE.OR P6, PT, R0, UR8, !P5 ;  /* 0x0000000800007c0c */ /* 0x000fda000efc6670 */
[----:B------:R-:W2:Y:S01]  /*11d0*/  @!P6 LDG.E.U16 R0, desc[UR4][R2.64+0x7c0] ;  /* 0x0007c0040200e981 */ /* 0x000ea2000c1e1500 */
[----:B------:R-:W-:Y:S01]  /*11e0*/  MOV R110, 0xff800000 ;  /* 0xff800000006e7802 */ /* 0x000fe20000000f00 */
[----:B--2---:R-:W-:Y:S01]  /*11f0*/  @!P6 HADD2.F32 R110, -RZ, R0.H0_H0 ;  /* 0x20000000ff6ee230 */ /* 0x004fe20000004100 */
[----:B------:R-:W-:Y:S01]  /*1200*/  FSETP.GT.FTZ.AND P6, PT, R5, R94, PT ;  /* 0x0000005e0500720b */ /* 0x000fe20003fd4000 */
[----:B------:R-:W-:-:S03]  /*1210*/  VIADD R0, R78, 0x400 ;  /* 0x000004004e007836 */ /* 0x000fc60000000000 */
[----:B------:R-:W-:Y:S02]  /*1220*/  FSEL R5, R5, R94, P6 ;  /* 0x0000005e05057208 */ /* 0x000fe40003000000 */
        /* <DEDUP_REMOVED lines=73> */
[----:B--2---:R-:W-:Y:S02]  /*16c0*/  @!P6 HADD2.F32 R47, -RZ, R0.H0_H0 ;  /* 0x20000000ff2fe230 */ /* 0x004fe40000004100 */
[----:B------:R-:W0:Y:S01]  /*16d0*/  S2R R0, SR_TID.X ;  /* 0x0000000000007919 */ /* 0x000e220000002100 */
[----:B------:R-:W-:-:S04]  /*16e0*/  FSETP.GT.FTZ.AND P6, PT, R4, R119, PT ;  /* 0x000000770400720b */ /* 0x000fc80003fd4000 */
[----:B------:R-:W-:Y:S01]  /*16f0*/  FSEL R6, R4, R119, P6 ;  /* 0x0000007704067208 */ /* 0x000fe20003000000 */
[----:B0-----:R-:W-:-:S05]  /*1700*/  VIADD R20, R0, 0x560 ;  /* 0x0000056000147836 */ /* 0x001fca0000000000 */
[----:B------:R-:W-:-:S13]  /*1710*/  ISETP.GE.OR P6, PT, R20, UR8, !P5 ;  /* 0x0000000814007c0c */ /* 0x000fda000efc6670 */
[----:B------:R-:W2:Y:S01]  /*1720*/  @!P6 LDG.E.U16 R4, desc[UR4][R2.64+0xac0] ;  /* 0x000ac0040204e981 */ /* 0x000ea2000c1e1500 */
[----:B------:R-:W-:Y:S01]  /*1730*/  MOV R117, 0xff800000 ;  /* 0xff80000000757802 */ /* 0x000fe20000000f00 */
[----:B------:R-:W-:Y:S02]  /*1740*/  VIADD R21, R0, 0x580 ;  /* 0x0000058000157836 */ /* 0x000fe40000000000 */
[----:B--2---:R-:W-:Y:S01]  /*1750*/  @!P6 HADD2.F32 R117, -RZ, R4.H0_H0 ;  /* 0x20000004ff75e230 */ /* 0x004fe20000004100 */
[----:B------:R-:W-:-:S04]  /*1760*/  FSETP.GT.FTZ.AND P6, PT, R6, R47, PT ;  /* 0x0000002f0600720b */ /* 0x000fc80003fd4000 */
[----:B------:R-:W-:Y:S02]  /*1770*/  FSEL R6, R6, R47, P6 ;  /* 0x0000002f06067208 */ /* 0x000fe40003000000 */
        /* <DEDUP_REMOVED lines=156> */
[----:B------:R-:W-:-:S04]  /*2140*/  FADD.FTZ R70, -R92, R70 ;  /* 0x000000465c467221 */ /* 0x000fc80000010100 */
[----:B------:R-:W-:Y:S01]  /*2150*/  FMUL.FTZ R3, R70, 1.4426950216293334961 ;  /* 0x3fb8aa3b46037820 */ /* 0x000fe20000410000 */
[C---:B------:R-:W-:Y:S01]  /*2160*/  FADD.FTZ R70, -R92.reuse, R71 ;  /* 0x000000475c467221 */ /* 0x040fe20000010100 */
[C---:B------:R-:W-:Y:S01]  /*2170*/  FADD.FTZ R75, -R92.reuse, R75 ;  /* 0x0000004b5c4b7221 */ /* 0x040fe20000010100 */
[C---:B------:R-:W-:Y:S01]  /*2180*/  FADD.FTZ R73, -R92.reuse, R73 ;  /* 0x000000495c497221 */ /* 0x040fe20000010100 */
[----:B------:R0:W-:Y:S01]  /*2190*/  MUFU.EX2 R71, R3 ;  /* 0x0000000300477308 */ /* 0x0001e20000000800 */
[C---:B------:R-:W-:Y:S01]  /*21a0*/  FADD.FTZ R72, -R92.reuse, R72 ;  /* 0x000000485c487221 */ /* 0x040fe20000010100 */
[C---:B------:R-:W-:Y:S01]  /*21b0*/  FADD.FTZ R98, -R92.reuse, R98 ;  /* 0x000000625c627221 */ /* 0x040fe20000010100 */
[----:B------:R-:W-:Y:S01]  /*21c0*/  FMUL.FTZ R2, R75, 1.4426950216293334961 ;  /* 0x3fb8aa3b4b027820 */ /* 0x000fe20000410000 */
[----:B------:R-:W-:Y:S01]  /*21d0*/  FMUL.FTZ R75, R73, 1.4426950216293334961 ;  /* 0x3fb8aa3b494b7820 */ /* 0x000fe20000410000 */
[----:B0-----:R-:W-:Y:S01]  /*21e0*/  FADD.FTZ R3, -R92, R67 ;  /* 0x000000435c037221 */ /* 0x001fe20000010100 */
[----:B------:R-:W-:Y:S01]  /*21f0*/  FMUL.FTZ R73, R72, 1.4426950216293334961 ;  /* 0x3fb8aa3b48497820 */ /* 0x000fe20000410000 */
[----:B------:R-:W-:-:S02]  /*2200*/  FMUL.FTZ R72, R98, 1.4426950216293334961 ;  /* 0x3fb8aa3b62487820 */ /* 0x000fc40000410000 */
[----:B------:R-:W-:Y:S01]  /*2210*/  FMUL.FTZ R3, R3, 1.4426950216293334961 ;  /* 0x3fb8aa3b03037820 */ /* 0x000fe20000410000 */
[C---:B------:R-:W-:Y:S01]  /*2220*/  FADD.FTZ R98, -R92.reuse, R66 ;  /* 0x000000425c627221 */ /* 0x040fe20000010100 */
[C---:B------:R-:W-:Y:S01]  /*2230*/  FADD.FTZ R74, -R92.reuse, R74 ;  /* 0x0000004a5c4a7221 */ /* 0x040fe20000010100 */
[C---:B------:R-:W-:Y:S01]  /*2240*/  FADD.FTZ R102, -R92.reuse, R102 ;  /* 0x000000665c667221 */ /* 0x040fe20000010100 */
[----:B------:R0:W-:Y:S01]  /*2250*/  MUFU.EX2 R66, R3 ;  /* 0x0000000300427308 */ /* 0x0001e20000000800 */
[----:B------:R-:W-:Y:S01]  /*2260*/  FADD.FTZ R96, -R92, R96 ;  /* 0x000000605c607221 */ /* 0x000fe20000010100 */
[----:B------:R-:W-:Y:S01]  /*2270*/  FMUL.FTZ R98, R98, 1.4426950216293334961 ;  /* 0x3fb8aa3b62627820 */ /* 0x000fe20000410000 */
[----:B------:R-:W-:Y:S01]  /*2280*/  FMUL.FTZ R76, R74, 1.4426950216293334961 ;  /* 0x3fb8aa3b4a4c7820 */ /* 0x000fe20000410000 */
[----:B------:R-:W-:Y:S01]  /*2290*/  FADD.FTZ R104, -R92, R64 ;  /* 0x000000405c687221 */ /* 0x000fe20000010100 */
[----:B------:R-:W-:Y:S01]  /*22a0*/  FMUL.FTZ R74, R102, 1.4426950216293334961 ;  /* 0x3fb8aa3b664a7820 */ /* 0x000fe20000410000 */
[----:B0-----:R-:W-:Y:S01]  /*22b0*/  FADD.FTZ R3, -R92, R62 ;  /* 0x0000003e5c037221 */ /* 0x001fe20000010100 */
[----:B------:R-:W-:Y:S01]  /*22c0*/  FMUL.FTZ R96, R96, 1.4426950216293334961 ;  /* 0x3fb8aa3b60607820 */ /* 0x000fe20000410000 */
[----:B------:R-:W-:-:S02]  /*22d0*/  FADD.FTZ R102, -R92, R65 ;  /* 0x000000415c667221 */ /* 0x000fc40000010100 */
[----:B------:R-:W-:Y:S01]  /*22e0*/  FMUL.FTZ R3, R3, 1.4426950216293334961 ;  /* 0x3fb8aa3b03037820 */ /* 0x000fe20000410000 */
[----:B------:R0:W-:Y:S01]  /*22f0*/  MUFU.EX2 R65, R98 ;  /* 0x0000006200417308 */ /* 0x0001e20000000800 */
[----:B------:R-:W-:Y:S01]  /*2300*/  FMUL.FTZ R104, R104, 1.4426950216293334961 ;  /* 0x3fb8aa3b68687820 */ /* 0x000fe20000410000 */
[----:B------:R-:W-:Y:S01]  /*2310*/  FMUL.FTZ R102, R102, 1.4426950216293334961 ;  /* 0x3fb8aa3b66667820 */ /* 0x000fe20000410000 */
[----:B0-----:R-:W-:-:S05]  /*2320*/  FADD.FTZ R98, -R92, R61 ;  /* 0x0000003d5c627221 */ /* 0x001fca0000010100 */
[----:B------:R0:W-:Y:S01]  /*2330*/  MUFU.EX2 R67, R96 ;  /* 0x0000006000437308 */ /* 0x0001e20000000800 */
[----:B------:R-:W-:-:S07]  /*2340*/  FMUL.FTZ R98, R98, 1.4426950216293334961 ;  /* 0x3fb8aa3b62627820 */ /* 0x000fce0000410000 */
[----:B------:R1:W-:Y:S01]  /*2350*/  MUFU.EX2 R61, R3 ;  /* 0x00000003003d7308 */ /* 0x0003e20000000800 */
[C---:B0-----:R-:W-:Y:S01]  /*2360*/  FADD.FTZ R96, -R92.reuse, R63 ;  /* 0x0000003f5c607221 */ /* 0x041fe20000010100 */
[----:B-1----:R-:W-:-:S06]  /*2370*/  FADD.FTZ R3, -R92, R57 ;  /* 0x000000395c037221 */ /* 0x002fcc0000010100 */
[----:B------:R-:W0:Y:S01]  /*2380*/  MUFU.EX2 R2, R2 ;  /* 0x0000000200027308 */ /* 0x000e220000000800 */
[----:B------:R-:W-:Y:S01]  /*2390*/  FMUL.FTZ R96, R96, 1.4426950216293334961 ;  /* 0x3fb8aa3b60607820 */ /* 0x000fe20000410000 */
[----:B------:R-:W-:-:S06]  /*23a0*/  FMUL.FTZ R3, R3, 1.4426950216293334961 ;  /* 0x3fb8aa3b03037820 */ /* 0x000fcc0000410000 */
[----:B------:R1:W-:Y:S01]  /*23b0*/  MUFU.EX2 R63, R104 ;  /* 0x00000068003f7308 */ /* 0x0003e20000000800 */
[----:B------:R-:W-:-:S07]  /*23c0*/  FADD.FTZ R100, -R92, R100 ;  /* 0x000000645c647221 */ /* 0x000fce0000010100 */
[----:B------:R2:W-:Y:S01]  /*23d0*/  MUFU.EX2 R64, R102 ;  /* 0x0000006600407308 */ /* 0x0005e20000000800 */
[----:B-1----:R-:W-:-:S04]  /*23e0*/  FADD.FTZ R104, -R92, R59 ;  /* 0x0000003b5c687221 */ /* 0x002fc80000010100 */
[----:B------:R-:W-:-:S03]  /*23f0*/  FMUL.FTZ R104, R104, 1.4426950216293334961 ;  /* 0x3fb8aa3b68687820 */ /* 0x000fc60000410000 */
[----:B------:R-:W1:Y:S01]  /*2400*/  MUFU.EX2 R76, R76 ;  /* 0x0000004c004c7308 */ /* 0x000e620000000800 */
[C---:B--2---:R-:W-:Y:S01]  /*2410*/  FADD.FTZ R102, -R92.reuse, R60 ;  /* 0x0000003c5c667221 */ /* 0x044fe20000010100 */
[----:B------:R-:W-:-:S03]  /*2420*/  FADD.FTZ R108, -R92, R94 ;  /* 0x0000005e5c6c7221 */ /* 0x000fc60000010100 */
[----:B------:R-:W-:-:S03]  /*2430*/  FMUL.FTZ R102, R102, 1.4426950216293334961 ;  /* 0x3fb8aa3b66667820 */ /* 0x000fc60000410000 */
[----:B------:R2:W-:Y:S01]  /*2440*/  MUFU.EX2 R60, R98 ;  /* 0x00000062003c7308 */ /* 0x0005e20000000800 */
[----:B------:R-:W-:Y:S01]  /*2450*/  FADD.FTZ R110, -R92, R110 ;  /* 0x0000006e5c6e7221 */ /* 0x000fe20000010100 */
[----:B------:R-:W-:Y:S01]  /*2460*/  FMUL.FTZ R116, R100, 1.4426950216293334961 ;  /* 0x3fb8aa3b64747820 */ /* 0x000fe20000410000 */
[----:B--2---:R-:W-:-:S05]  /*2470*/  FADD.FTZ R98, -R92, R56 ;  /* 0x000000385c627221 */ /* 0x004fca0000010100 */
[----:B------:R2:W-:Y:S01]  /*2480*/  MUFU.EX2 R62, R96 ;  /* 0x00000060003e7308 */ /* 0x0005e20000000800 */
[----:B------:R-:W-:Y:S01]  /*2490*/  FMUL.FTZ R114, R108, 1.4426950216293334961 ;  /* 0x3fb8aa3b6c727820 */ /* 0x000fe20000410000 */
[----:B------:R-:W-:-:S06]  /*24a0*/  FMUL.FTZ R98, R98, 1.4426950216293334961 ;  /* 0x3fb8aa3b62627820 */ /* 0x000fcc0000410000 */
[----:B------:R3:W-:Y:S01]  /*24b0*/  MUFU.EX2 R56, R3 ;  /* 0x0000000300387308 */ /* 0x0007e20000000800 */
[C---:B--2---:R-:W-:Y:S01]  /*24c0*/  FADD.FTZ R96, -R92.reuse, R58 ;  /* 0x0000003a5c607221 */ /* 0x044fe20000010100 */
[----:B------:R-:W-:-:S06]  /*24d0*/  FADD.FTZ R108, -R92, R115 ;  /* 0x000000735c6c7221 */ /* 0x000fcc0000010100 */
[----:B------:R-:W2:Y:S01]  /*24e0*/  MUFU.EX2 R75, R75 ;  /* 0x0000004b004b7308 */ /* 0x000ea20000000800 */
[----:B---3--:R-:W-:Y:S01]  /*24f0*/  FADD.FTZ R3, -R92, R52 ;  /* 0x000000345c037221 */ /* 0x008fe20000010100 */
[----:B------:R-:W-:-:S03]  /*2500*/  FMUL.FTZ R96, R96, 1.4426950216293334961 ;  /* 0x3fb8aa3b60607820 */ /* 0x000fc60000410000 */
[----:B------:R-:W-:-:S03]  /*2510*/  FMUL.FTZ R106, R3, 1.4426950216293334961 ;  /* 0x3fb8aa3b036a7820 */ /* 0x000fc60000410000 */
[----:B------:R3:W-:Y:S01]  /*2520*/  MUFU.EX2 R58, R104 ;  /* 0x00000068003a7308 */ /* 0x0007e20000000800 */
[C---:B------:R-:W-:Y:S01]  /*2530*/  FADD.FTZ R3, -R92.reuse, R51 ;  /* 0x000000335c037221 */ /* 0x040fe20000010100 */
[----:B------:R-:W-:Y:S01]  /*2540*/  FADD.FTZ R100, -R92, R87 ;  /* 0x000000575c647221 */ /* 0x000fe20000010100 */
[----:B------:R-:W-:-:S05]  /*2550*/  FMUL.FTZ R115, R110, 1.4426950216293334961 ;  /* 0x3fb8aa3b6e737820 */ /* 0x000fca0000410000 */
[----:B------:R4:W-:Y:S01]  /*2560*/  MUFU.EX2 R59, R102 ;  /* 0x00000066003b7308 */ /* 0x0009e20000000800 */
[C---:B---3--:R-:W-:Y:S01]  /*2570*/  FADD.FTZ R104, -R92.reuse, R54 ;  /* 0x000000365c687221 */ /* 0x048fe20000010100 */
[----:B------:R-:W-:-:S03]  /*2580*/  FADD.FTZ R110, -R92, R111 ;  /* 0x0000006f5c6e7221 */ /* 0x000fc60000010100 */
[----:B------:R-:W-:-:S03]  /*2590*/  FMUL.FTZ R104, R104, 1.4426950216293334961 ;  /* 0x3fb8aa3b68687820 */ /* 0x000fc60000410000 */
[----:B------:R-:W3:Y:S01]  /*25a0*/  MUFU.EX2 R74, R74 ;  /* 0x0000004a004a7308 */ /* 0x000ee20000000800 */
[C---:B----4-:R-:W-:Y:S01]  /*25b0*/  FADD.FTZ R102, -R92.reuse, R55 ;  /* 0x000000375c667221 */ /* 0x050fe20000010100 */
[----:B------:R-:W-:-:S03]  /*25c0*/  FADD.FTZ R111, -R92, R105 ;  /* 0x000000695c6f7221 */ /* 0x000fc60000010100 */
[----:B------:R-:W-:-:S03]  /*25d0*/  FMUL.FTZ R102, R102, 1.4426950216293334961 ;  /* 0x3fb8aa3b66667820 */ /* 0x000fc60000410000 */
[----:B------:R4:W-:Y:S01]  /*25e0*/  MUFU.EX2 R55, R98 ;  /* 0x0000006200377308 */ /* 0x0009e20000000800 */
[----:B------:R-:W-:-:S07]  /*25f0*/  FMUL.FTZ R70, R70, 1.4426950216293334961 ;  /* 0x3fb8aa3b46467820 */ /* 0x000fce0000410000 */
[----:B------:R5:W-:Y:S01]  /*2600*/  MUFU.EX2 R87, R116 ;  /* 0x0000007400577308 */ /* 0x000be20000000800 */
[----:B----4-:R-:W-:Y:S01]  /*2610*/  FMUL.FTZ R98, R3, 1.4426950216293334961 ;  /* 0x3fb8aa3b03627820 */ /* 0x010fe20000410000 */
[----:B------:R-:W-:-:S06]  /*2620*/  FADD.FTZ R3, -R92, R50 ;  /* 0x000000325c037221 */ /* 0x000fcc0000010100 */
[----:B------:R-:W4:Y:S01]  /*2630*/  MUFU.EX2 R73, R73 ;  /* 0x0000004900497308 */ /* 0x000f220000000800 */
[----:B-----5:R-:W-:Y:S01]  /*2640*/  FADD.FTZ R116, -R92, R91 ;  /* 0x0000005b5c747221 */ /* 0x020fe20000010100 */
[----:B0-----:R-:W-:-:S06]  /*2650*/  FADD.FTZ R91, RZ, R2 ;  /* 0x00000002ff5b7221 */ /* 0x001fcc0000010000 */
[----:B------:R0:W-:Y:S01]  /*2660*/  MUFU.EX2 R57, R96 ;  /* 0x0000006000397308 */ /* 0x0001e20000000800 */
[C---:B------:R-:W-:Y:S01]  /*2670*/  FADD.FTZ R69, -R92.reuse, R69 ;  /* 0x000000455c457221 */ /* 0x040fe20000010100 */
[----:B0-----:R-:W-:-:S06]  /*2680*/  FADD.FTZ R96, -R92, R53 ;  /* 0x000000355c607221 */ /* 0x001fcc0000010100 */
[----:B------:R0:W-:Y:S01]  /*2690*/  MUFU.EX2 R105, R115 ;  /* 0x0000007300697308 */ /* 0x0001e20000000800 */
[----:B------:R-:W-:-:S07]  /*26a0*/  FMUL.FTZ R96, R96, 1.4426950216293334961 ;  /* 0x3fb8aa3b60607820 */ /* 0x000fce0000410000 */
[----:B------:R5:W-:Y:S01]  /*26b0*/  MUFU.EX2 R53, R104 ;  /* 0x0000006800357308 */ /* 0x000be20000000800 */
[----:B0-----:R-:W-:Y:S01]  /*26c0*/  FADD.FTZ R115, -R92, R86 ;  /* 0x000000565c737221 */ /* 0x001fe20000010100 */
[----:B-1----:R-:W-:-:S06]  /*26d0*/  FADD.FTZ R86, R91, R76 ;  /* 0x0000004c5b567221 */ /* 0x002fcc0000010000 */
[----:B------:R-:W0:Y:S01]  /*26e0*/  MUFU.EX2 R72, R72 ;  /* 0x0000004800487308 */ /* 0x000e220000000800 */
[----:B-----5:R-:W-:Y:S01]  /*26f0*/  FADD.FTZ R104, -R92, R49 ;  /* 0x000000315c687221 */ /* 0x020fe20000010100 */
[----:B--2---:R-:W-:-:S06]  /*2700*/  FADD.FTZ R91, R86, R75 ;  /* 0x0000004b565b7221 */ /* 0x004fcc0000010000 */
[----:B------:R1:W-:Y:S01]  /*2710*/  MUFU.EX2 R54, R102 ;  /* 0x0000006600367308 */ /* 0x0003e20000000800 */
        /* <DEDUP_REMOVED lines=23> */
[C---:B--2---:R-:W-:Y:S01]  /*2890*/  FADD.FTZ R96, -R92.reuse, R123 ;  /* 0x0000007b5c607221 */ /* 0x044fe20000010100 */
        /* <DEDUP_REMOVED lines=11> */
[----:B--2---:R-:W-:-:S07]  /*2950*/  FADD.FTZ R98, -R92, R121 ;  /* 0x000000795c627221 */ /* 0x004fce0000010100 */
[----:B------:R-:W2:Y:S01]  /*2960*/  MUFU.EX2 R70, R70 ;  /* 0x0000004600467308 */ /* 0x000ea20000000800 */
[----:B-1----:R-:W-:Y:S01]  /*2970*/  FADD.FTZ R102, -R92, R119 ;  /* 0x000000775c667221 */ /* 0x002fe20000010100 */
[----:B---3--:R-:W-:-:S04]  /*2980*/  FADD.FTZ R92, R91, R74 ;  /* 0x0000004a5b5c7221 */ /* 0x008fc80000010000 */
[----:B----4-:R-:W-:Y:S02]  /*2990*/  FADD.FTZ R93, R92, R73 ;  /* 0x000000495c5d7221 */ /* 0x010fe40000010000 */
[----:B------:R-:W1:Y:S02]  /*29a0*/  MUFU.EX2 R69, R69 ;  /* 0x0000004500457308 */ /* 0x000e640000000800 */
[----:B0-----:R-:W-:-:S06]  /*29b0*/  FADD.FTZ R92, R93, R72 ;  /* 0x000000485d5c7221 */ /* 0x001fcc0000010000 */
[----:B------:R-:W0:Y:S01]  /*29c0*/  MUFU.EX2 R68, R68 ;  /* 0x0000004400447308 */ /* 0x000e220000000800 */
[----:B------:R-:W-:Y:S01]  /*29d0*/  FADD.FTZ R93, R92, R71 ;  /* 0x000000475c5d7221 */ /* 0x000fe20000010000 */
[----:B------:R-:W-:-:S03]  /*29e0*/  FMUL.FTZ R117, R94, 1.4426950216293334961 ;  /* 0x3fb8aa3b5e757820 */ /* 0x000fc60000410000 */
[----:B--2---:R-:W-:Y:S01]  /*29f0*/  FADD.FTZ R94, R93, R70 ;  /* 0x000000465d5e7221 */ /* 0x004fe20000010000 */
[----:B------:R-:W-:-:S03]  /*2a00*/  FMUL.FTZ R91, R95, 1.4426950216293334961 ;  /* 0x3fb8aa3b5f5b7820 */ /* 0x000fc60000410000 */
[----:B-1----:R-:W-:Y:S01]  /*2a10*/  FADD.FTZ R95, R94, R69 ;  /* 0x000000455e5f7221 */ /* 0x002fe20000010000 */
[----:B------:R-:W-:-:S03]  /*2a20*/  FMUL.FTZ R118, R96, 1.4426950216293334961 ;  /* 0x3fb8aa3b60767820 */ /* 0x000fc60000410000 */
[----:B0-----:R-:W-:-:S04]  /*2a30*/  FADD.FTZ R94, R95, R68 ;  /* 0x000000445f5e7221 */ /* 0x001fc80000010000 */
        /* <DEDUP_REMOVED lines=375> */
[----:B------:R-:W-:Y:S02]  /*41b0*/  IADD3 R27, PT, PT, R26, 0x520, RZ ;  /* 0x000005201a1b7810 */ /* 0x000fe40007ffe0ff */
[----:B--2---:R-:W-:Y:S02]  /*41c0*/  MOV R25, 0x7fc00000 ;  /* 0x7fc0000000197802 */ /* 0x004fe40000000f00 */
        /* <DEDUP_REMOVED lines=59> */
[----:B------:R-:W4:Y:S01]  /*4580*/  @P5 MUFU.RCP R16, R114 ;  /* 0x0000007200105308 */ /* 0x000f220000001000 */
[----:B------:R-:W-:Y:S02]  /*4590*/  ISETP.GE.AND P0, PT, R15, UR8, PT ;  /* 0x000000080f007c0c */ /* 0x000fe4000bf06270 */
[----:B---3--:R-:W-:Y:S01]  /*45a0*/  MOV R17, 0x7fc00000 ;  /* 0x7fc0000000117802 */ /* 0x008fe20000000f00 */
        /* <DEDUP_REMOVED lines=27> */
[----:B------:R-:W4:Y:S01]  /*4760*/  @P5 MUFU.RCP R12, R114 ;  /* 0x00000072000c5308 */ /* 0x000f220000001000 */
[----:B------:R-:W-:Y:S01]  /*4770*/  ISETP.GE.AND P0, PT, R10, UR8, PT ;  /* 0x000000080a007c0c */ /* 0x000fe2000bf06270 */
[----:B------:R-:W-:Y:S02]  /*4780*/  IMAD.MOV.U32 R11, RZ, RZ, 0x7fc00000 ;  /* 0x7fc00000ff0b7424 */ /* 0x000fe400078e00ff */
[----:B----4-:R-:W-:-:S05]  /*4790*/  @P5 FMUL.FTZ R11, R79, R12 ;  /* 0x0000000c4f0b5220 */ /* 0x010fca0000410000 */
[----:B------:R4:W-:Y:S05]  /*47a0*/  STG.E desc[UR4][R2.64+0x1b80], R11 ;  /* 0x001b800b02007986 */ /* 0x0009ea000c101904 */
[----:B------:R-:W-:Y:S05]  /*47b0*/  @P0 EXIT ;  /* 0x000000000000094d */ /* 0x000fea0003800000 */
[----:B---3--:R-:W3:Y:S01]  /*47c0*/  @P5 MUFU.RCP R13, R114 ;  /* 0x00000072000d5308 */ /* 0x008ee20000001000 */
[----:B------:R-:W-:Y:S02]  /*47d0*/  ISETP.GE.AND P0, PT, R9, UR8, PT ;  /* 0x0000000809007c0c */ /* 0x000fe4000bf06270 */
[----:B----4-:R-:W-:Y:S01]  /*47e0*/  MOV R11, 0x7fc00000 ;  /* 0x7fc00000000b7802 */ /* 0x010fe20000000f00 */
        /* <DEDUP_REMOVED lines=44> */
.L_x_4009:
        /* <DEDUP_REMOVED lines=13> */
.L_x_11323:


//--------------------- .text._ZN43_GLOBAL__N__9ae7fba5_10_SoftMax_cu_9f978f6320softmax_warp_forwardIN3c104HalfEffLi10ELb0ELb0EEEvPT0_PKT_iiiPKbib --------------------------
	.section	.text._ZN43_GLOBAL__N__9ae7fba5_10_SoftMax_cu_9f978f6320softmax_warp_forwardIN3c104HalfEffLi10ELb0ELb0EEEvPT0_PKT_iiiPKbib,"ax",@progbits
	.align	128
.text._ZN43_GLOBAL__N__9ae7fba5_10_SoftMax_cu_9f978f6320softmax_warp_forwardIN3c104HalfEffLi10ELb0ELb0EEEvPT0_PKT_iiiPKbib:
        .type           _ZN43_GLOBAL__N__9ae7fba5_10_SoftMax_cu_9f978f6320softmax_warp_forwardIN3c104HalfEffLi10ELb0ELb0EEEvPT0_PKT_iiiPKbib,@function
        .size           _ZN43_GLOBAL__N__9ae7fba5_10_SoftMax_cu_9f978f6320softmax_warp_forwardIN3c104HalfEffLi10ELb0ELb0EEEvPT0_PKT_iiiPKbib,(.L_x_11324 - _ZN43_GLOBAL__N__9ae7fba5_10_SoftMax_cu_9f978f6320softmax_warp_forwardIN3c104HalfEffLi10ELb0ELb0EEEvPT0_PKT_iiiPKbib)
        .other          _ZN43_GLOBAL__N__9ae7fba5_10_SoftMax_cu_9f978f6320softmax_warp_forwardIN3c104HalfEffLi10ELb0ELb0EEEvPT0_PKT_iiiPKbib,@"STO_CUDA_ENTRY STV_DEFAULT"
_ZN43_GLOBAL__N__9ae7fba5_10_SoftMax_cu_9f978f6320softmax_warp_forwardIN3c104HalfEffLi10ELb0ELb0EEEvPT0_PKT_iiiPKbib:
        /* <DEDUP_REMOVED lines=36> */
[C---:B------:R-:W-:Y:S01]  /*0240*/  VIADD R13, R40.reuse, 0x60 ;  /* 0x00000060280d7836 */ /* 0x040fe20000000000 */
[----:B------:R-:W-:Y:S02]  /*0250*/  IADD3 R15, PT, PT, R40, 0xa0, RZ ;  /* 0x000000a0280f7810 */ /* 0x000fe40007ffe0ff */
[----:B------:R-:W-:Y:S02]  /*0260*/  MOV R36, 0xff800000 ;  /* 0xff80000000247802 */ /* 0x000fe40000000f00 */
[----:B------:R-:W-:Y:S01]  /*0270*/  ISETP.GE.AND P4, PT, R13, UR8, PT ;  /* 0x000000080d007c0c */ /* 0x000fe2000bf86270 */
[----:B--2---:R-:W-:Y:S01]  /*0280*/  @!P2 HADD2.F32 R36, -RZ, R6.H0_H0 ;  /* 0x20000006ff24a230 */ /* 0x004fe20000004100 */
[----:B------:R-:W-:Y:S02]  /*0290*/  ISETP.GE.AND P2, PT, R15, UR8, PT ;  /* 0x000000080f007c0c */ /* 0x000fe4000bf46270 */
[----:B------:R-:W-:Y:S01]  /*02a0*/  ISETP.LT.OR P1, PT, R5, 0x1, P4 ;  /* 0x000000010500780c */ /* 0x000fe20002721670 */
[----:B------:R-:W-:-:S12]  /*02b0*/  IMAD.MOV.U32 R31, RZ, RZ, -0x800000 ;  /* 0xff800000ff1f7424 */ /* 0x000fd800078e00ff */
[----:B------:R-:W2:Y:S01]  /*02c0*/  @!P1 LDG.E.U16 R4, desc[UR4][R2.64+0xc0] ;  /* 0x0000c00402049981 */ /* 0x000ea2000c1e1500 */
[----:B---3--:R-:W-:Y:S01]  /*02d0*/  @!P0 HADD2.F32 R31, -RZ, R0.H0_H0 ;  /* 0x20000000ff1f8230 */ /* 0x008fe20000004100 */
[----:B------:R-:W-:Y:S02]  /*02e0*/  ISETP.LT.OR P0, PT, R5, 0x1, P2 ;  /* 0x000000010500780c */ /* 0x000fe40001701670 */
[----:B------:R-:W-:-:S11]  /*02f0*/  P2R R0, PR, RZ, 0x4 ;  /* 0x00000004ff007803 */ /* 0x000fd60000000000 */
[----:B------:R-:W3:Y:S01]  /*0300*/  @!P0 LDG.E.U16 R0, desc[UR4][R2.64+0x140] ;  /* 0x0001400402008981 */ /* 0x000ee2000c1e1500 */
[----:B------:R-:W-:Y:S02]  /*0310*/  VIADD R16, R40, 0xc0 ;  /* 0x000000c028107836 */ /* 0x000fe40000000000 */
[----:B------:R-:W-:Y:S01]  /*0320*/  IMAD.MOV.U32 R47, RZ, RZ, -0x800000 ;  /* 0xff800000ff2f7424 */ /* 0x000fe200078e00ff */
[----:B------:R-:W-:Y:S01]  /*0330*/  MOV R33, 0xff800000 ;  /* 0xff80000000217802 */ /* 0x000fe20000000f00 */
[----:B--2---:R-:W-:Y:S01]  /*0340*/  @!P1 HADD2.F32 R47, -RZ, R4.H0_H0 ;  /* 0x20000004ff2f9230 */ /* 0x004fe20000004100 */
[----:B------:R-:W-:Y:S01]  /*0350*/  ISETP.GE.AND P1, PT, R16, UR8, PT ;  /* 0x0000000810007c0c */ /* 0x000fe2000bf26270 */
[----:B---3--:R-:W-:-:S03]  /*0360*/  @!P0 HADD2.F32 R33, -RZ, R0.H0_H0 ;  /* 0x20000000ff218230 */ /* 0x008fc60000004100 */
[----:B------:R-:W-:Y:S02]  /*0370*/  ISETP.LT.OR P0, PT, R5, 0x1, P1 ;  /* 0x000000010500780c */ /* 0x000fe40000f01670 */
[----:B------:R-:W-:-:S11]  /*0380*/  P2R R0, PR, RZ, 0x2 ;  /* 0x00000002ff007803 */ /* 0x000fd60000000000 */
[----:B------:R-:W2:Y:S01]  /*0390*/  @!P0 LDG.E.U16 R0, desc[UR4][R2.64+0x180] ;  /* 0x0001800402008981 */ /* 0x000ea2000c1e1500 */
[----:B------:R-:W-:Y:S01]  /*03a0*/  VIADD R17, R40, 0xe0 ;  /* 0x000000e028117836 */ /* 0x000fe20000000000 */
[----:B------:R-:W-:-:S04]  /*03b0*/  MOV R32, 0xff800000 ;  /* 0xff80000000207802 */ /* 0x000fc80000000f00 */
[----:B------:R-:W-:Y:S01]  /*03c0*/  ISETP.GE.AND P1, PT, R17, UR8, PT ;  /* 0x0000000811007c0c */ /* 0x000fe2000bf26270 */
[----:B--2---:R-:W-:-:S03]  /*03d0*/  @!P0 HADD2.F32 R32, -RZ, R0.H0_H0 ;  /* 0x20000000ff208230 */ /* 0x004fc60000004100 */
        /* <DEDUP_REMOVED lines=38> */
[----:B------:R-:W-:Y:S01]  /*0640*/  MOV R26, 0xff800000 ;  /* 0xff800000001a7802 */ /* 0x000fe20000000f00 */
[----:B--2---:R-:W-:Y:S02]  /*0650*/  @!P0 HADD2.F32 R26, -RZ, R0.H0_H0 ;  /* 0x20000000ff1a8230 */ /* 0x004fe40000004100 */
[----:B------:R-:W-:-:S05]  /*0660*/  VIADD R0, R40, 0x1a0 ;  /* 0x000001a028007836 */ /* 0x000fca0000000000 */
[----:B------:R-:W-:-:S04]  /*0670*/  ISETP.GE.AND P0, PT, R0, UR8, PT ;  /* 0x0000000800007c0c */ /* 0x000fc8000bf06270 */
[----:B------:R-:W-:-:S13]  /*0680*/  ISETP.LT.OR P1, PT, R5, 0x1, P0 ;  /* 0x000000010500780c */ /* 0x000fda0000721670 */
        /* <DEDUP_REMOVED lines=13> */
[----:B------:R-:W-:Y:S02]  /*0760*/  MOV R21, 0xff800000 ;  /* 0xff80000000157802 */ /* 0x000fe40000000f00 */
[----:B------:R-:W-:Y:S01]  /*0770*/  P2R R6, PR, RZ, 0x10 ;  /* 0x00000010ff067803 */ /* 0x000fe20000000000 */
        /* <DEDUP_REMOVED lines=12> */
[----:B--2---:R-:W-:Y:S01]  /*0840*/  @!P5 HADD2.F32 R49, -RZ, R0.H0_H0 ;  /* 0x20000000ff31d230 */ /* 0x004fe20000004100 */
[----:B------:R-:W-:Y:S01]  /*0850*/  ISETP.GE.AND P5, PT, R5, 0x1, PT ;  /* 0x000000010500780c */ /* 0x000fe20003fa6270 */
[----:B------:R-:W-:-:S05]  /*0860*/  VIADD R0, R40, 0x240 ;  /* 0x0000024028007836 */ /* 0x000fca0000000000 */
[----:B------:R-:W-:-:S13]  /*0870*/  ISETP.GE.OR P6, PT, R0, UR8, !P5 ;  /* 0x0000000800007c0c */ /* 0x000fda000efc6670 */
[----:B------:R-:W2:Y:S01]  /*0880*/  @!P6 LDG.E.U16 R0, desc[UR4][R2.64+0x480] ;  /* 0x000480040200e981 */ /* 0x000ea2000c1e1500 */
[----:B------:R-:W-:Y:S01]  /*0890*/  MOV R45, 0xff800000 ;  /* 0xff800000002d7802 */ /* 0x000fe20000000f00 */
[----:B--2---:R-:W-:Y:S02]  /*08a0*/  @!P6 HADD2.F32 R45, -RZ, R0.H0_H0 ;  /* 0x20000000ff2de230 */ /* 0x004fe40000004100 */
        /* <DEDUP_REMOVED lines=34> */
[----:B------:R-:W0:Y:S01]  /*0ad0*/  S2R R44, SR_TID.X ;  /* 0x00000000002c7919 */ /* 0x000e220000002100 */
[----:B--2---:R-:W-:Y:S02]  /*0ae0*/  @!P6 HADD2.F32 R48, -RZ, R5.H0_H0 ;  /* 0x20000005ff30e230 */ /* 0x004fe40000004100 */
[----:B------:R-:W-:-:S05]  /*0af0*/  VIADD R5, R40, 0x340 ;  /* 0x0000034028057836 */ /* 0x000fca0000000000 */
[----:B------:R-:W-:-:S13]  /*0b00*/  ISETP.GE.OR P6, PT, R5, UR8, !P5 ;  /* 0x0000000805007c0c */ /* 0x000fda000efc6670 */
[----:B------:R-:W2:Y:S01]  /*0b10*/  @!P6 LDG.E.U16 R6, desc[UR4][R2.64+0x680] ;  /* 0x000680040206e981 */ /* 0x000ea2000c1e1500 */
[----:B------:R-:W-:Y:S01]  /*0b20*/  MOV R43, 0xff800000 ;  /* 0xff800000002b7802 */ /* 0x000fe20000000f00 */
[----:B--2---:R-:W-:Y:S02]  /*0b30*/  @!P6 HADD2.F32 R43, -RZ, R6.H0_H0 ;  /* 0x20000006ff2be230 */ /* 0x004fe40000004100 */
[----:B0-----:R-:W-:-:S05]  /*0b40*/  VIADD R6, R44, 0x360 ;  /* 0x000003602c067836 */ /* 0x001fca0000000000 */
        /* <DEDUP_REMOVED lines=23> */
[----:B--2---:R-:W-:Y:S01]  /*0cc0*/  @!P6 HADD2.F32 R44, -RZ, R51.H0_H0 ;  /* 0x20000033ff2ce230 */ /* 0x004fe20000004100 */
        /* <DEDUP_REMOVED lines=79> */
[C---:B------:R-:W-:Y:S02]  /*11c0*/  FADD.FTZ R34, -R3.reuse, R34 ;  /* 0x0000002203227221 */ /* 0x040fe40000010100 */
[----:B------:R-:W-:Y:S01]  /*11d0*/  FMUL.FTZ R2, R36, 1.4426950216293334961 ;  /* 0x3fb8aa3b24027820 */ /* 0x000fe20000410000 */
[----:B------:R-:W-:Y:S01]  /*11e0*/  FADD.FTZ R47, -R3, R47 ;  /* 0x0000002f032f7221 */ /* 0x000fe20000010100 */
[----:B------:R-:W-:Y:S01]  /*11f0*/  FMUL.FTZ R36, R35, 1.4426950216293334961 ;  /* 0x3fb8aa3b23247820 */ /* 0x000fe20000410000 */
[----:B------:R-:W-:Y:S01]  /*1200*/  FADD.FTZ R31, -R3, R31 ;  /* 0x0000001f031f7221 */ /* 0x000fe20000010100 */
[----:B------:R-:W-:Y:S01]  /*1210*/  FMUL.FTZ R35, R34, 1.4426950216293334961 ;  /* 0x3fb8aa3b22237820 */ /* 0x000fe20000410000 */
[----:B------:R-:W-:Y:S01]  /*1220*/  FMUL.FTZ R34, R47, 1.4426950216293334961 ;  /* 0x3fb8aa3b2f227820 */ /* 0x000fe20000410000 */
[----:B------:R-:W0:Y:S01]  /*1230*/  MUFU.EX2 R2, R2 ;  /* 0x0000000200027308 */ /* 0x000e220000000800 */
[----:B------:R-:W-:Y:S01]  /*1240*/  FMUL.FTZ R47, R31, 1.4426950216293334961 ;  /* 0x3fb8aa3b1f2f7820 */ /* 0x000fe20000410000 */
[C---:B------:R-:W-:Y:S01]  /*1250*/  FADD.FTZ R31, -R3.reuse, R33 ;  /* 0x00000021031f7221 */ /* 0x040fe20000010100 */
[C---:B------:R-:W-:Y:S01]  /*1260*/  FADD.FTZ R29, -R3.reuse, R29 ;  /* 0x0000001d031d7221 */ /* 0x040fe20000010100 */
[----:B------:R-:W-:-:S04]  /*1270*/  FADD.FTZ R21, -R3, R21 ;  /* 0x0000001503157221 */ /* 0x000fc80000010100 */
[----:B------:R-:W1:Y:S01]  /*1280*/  MUFU.EX2 R36, R36 ;  /* 0x0000002400247308 */ /* 0x000e620000000800 */
[----:B------:R-:W-:Y:S01]  /*1290*/  FMUL.FTZ R51, R31, 1.4426950216293334961 ;  /* 0x3fb8aa3b1f337820 */ /* 0x000fe20000410000 */
[----:B------:R-:W-:Y:S01]  /*12a0*/  FMUL.FTZ R53, R29, 1.4426950216293334961 ;  /* 0x3fb8aa3b1d357820 */ /* 0x000fe20000410000 */
[C---:B------:R-:W-:Y:S01]  /*12b0*/  FADD.FTZ R25, -R3.reuse, R25 ;  /* 0x0000001903197221 */ /* 0x040fe20000010100 */
[C---:B------:R-:W-:Y:S01]  /*12c0*/  FADD.FTZ R23, -R3.reuse, R23 ;  /* 0x0000001703177221 */ /* 0x040fe20000010100 */
[C---:B------:R-:W-:Y:S01]  /*12d0*/  FADD.FTZ R31, -R3.reuse, R32 ;  /* 0x00000020031f7221 */ /* 0x040fe20000010100 */
[C---:B------:R-:W-:Y:S02]  /*12e0*/  FADD.FTZ R27, -R3.reuse, R27 ;  /* 0x0000001b031b7221 */ /* 0x040fe40000010100 */
[----:B------:R-:W2:Y:S01]  /*12f0*/  MUFU.EX2 R35, R35 ;  /* 0x0000002300237308 */ /* 0x000ea20000000800 */
[----:B------:R-:W-:Y:S01]  /*1300*/  FADD.FTZ R29, -R3, R30 ;  /* 0x0000001e031d7221 */ /* 0x000fe20000010100 */
[----:B------:R-:W-:Y:S01]  /*1310*/  FMUL.FTZ R57, R21, 1.4426950216293334961 ;  /* 0x3fb8aa3b15397820 */ /* 0x000fe20000410000 */
[C---:B------:R-:W-:Y:S01]  /*1320*/  FADD.FTZ R21, -R3.reuse, R22 ;  /* 0x0000001603157221 */ /* 0x040fe20000010100 */
[----:B------:R-:W-:-:S04]  /*1330*/  FADD.FTZ R49, -R3, R49 ;  /* 0x0000003103317221 */ /* 0x000fc80000010100 */
[----:B------:R3:W-:Y:S01]  /*1340*/  MUFU.EX2 R32, R51 ;  /* 0x0000003300207308 */ /* 0x0007e20000000800 */
[----:B------:R-:W-:-:S07]  /*1350*/  FMUL.FTZ R31, R31, 1.4426950216293334961 ;  /* 0x3fb8aa3b1f1f7820 */ /* 0x000fce0000410000 */
[----:B------:R-:W4:Y:S01]  /*1360*/  MUFU.EX2 R34, R34 ;  /* 0x0000002200227308 */ /* 0x000f220000000800 */
[----:B---3--:R-:W-:Y:S01]  /*1370*/  FMUL.FTZ R51, R25, 1.4426950216293334961 ;  /* 0x3fb8aa3b19337820 */ /* 0x008fe20000410000 */
[----:B------:R-:W-:-:S06]  /*1380*/  FADD.FTZ R25, -R3, R26 ;  /* 0x0000001a03197221 */ /* 0x000fcc0000010100 */
[----:B------:R3:W-:Y:S01]  /*1390*/  MUFU.EX2 R30, R53 ;  /* 0x00000035001e7308 */ /* 0x0007e20000000800 */
[C---:B------:R-:W-:Y:S01]  /*13a0*/  FADD.FTZ R45, -R3.reuse, R45 ;  /* 0x0000002d032d7221 */ /* 0x040fe20000010100 */
[----:B------:R-:W-:-:S06]  /*13b0*/  FADD.FTZ R46, -R3, R46 ;  /* 0x0000002e032e7221 */ /* 0x000fcc0000010100 */
[----:B------:R5:W4:Y:S01]  /*13c0*/  MUFU.EX2 R33, R47 ;  /* 0x0000002f00217308 */ /* 0x000b220000000800 */
[----:B---3--:R-:W-:Y:S01]  /*13d0*/  FMUL.FTZ R53, R23, 1.4426950216293334961 ;  /* 0x3fb8aa3b17357820 */ /* 0x008fe20000410000 */
[C---:B------:R-:W-:Y:S01]  /*13e0*/  FADD.FTZ R23, -R3.reuse, R24 ;  /* 0x0000001803177221 */ /* 0x040fe20000010100 */
[C---:B------:R-:W-:Y:S01]  /*13f0*/  FADD.FTZ R52, -R3.reuse, R52 ;  /* 0x0000003403347221 */ /* 0x040fe20000010100 */
[----:B------:R-:W-:-:S04]  /*1400*/  FADD.FTZ R50, -R3, R50 ;  /* 0x0000003203327221 */ /* 0x000fc80000010100 */
[----:B------:R3:W-:Y:S01]  /*1410*/  MUFU.EX2 R22, R57 ;  /* 0x0000003900167308 */ /* 0x0007e20000000800 */
[----:B-----5:R-:W-:Y:S01]  /*1420*/  FMUL.FTZ R47, R27, 1.4426950216293334961 ;  /* 0x3fb8aa3b1b2f7820 */ /* 0x020fe20000410000 */
[C---:B------:R-:W-:Y:S01]  /*1430*/  FADD.FTZ R27, -R3.reuse, R28 ;  /* 0x0000001c031b7221 */ /* 0x040fe20000010100 */
[C---:B------:R-:W-:Y:S01]  /*1440*/  FADD.FTZ R48, -R3.reuse, R48 ;  /* 0x0000003003307221 */ /* 0x040fe20000010100 */
[C---:B------:R-:W-:Y:S01]  /*1450*/  FADD.FTZ R43, -R3.reuse, R43 ;  /* 0x0000002b032b7221 */ /* 0x040fe20000010100 */
[----:B------:R-:W-:-:S03]  /*1460*/  FADD.FTZ R42, -R3, R42 ;  /* 0x0000002a032a7221 */ /* 0x000fc60000010100 */
[----:B------:R5:W-:Y:S01]  /*1470*/  MUFU.EX2 R26, R51 ;  /* 0x00000033001a7308 */ /* 0x000be20000000800 */
[----:B---3--:R-:W-:Y:S01]  /*1480*/  FADD.FTZ R57, -R3, R39 ;  /* 0x0000002703397221 */ /* 0x008fe20000010100 */
[----:B0-----:R-:W-:-:S06]  /*1490*/  FADD.FTZ R39, RZ, R2 ;  /* 0x00000002ff277221 */ /* 0x001fcc0000010000 */
[----:B------:R0:W-:Y:S01]  /*14a0*/  MUFU.EX2 R24, R53 ;  /* 0x0000003500187308 */ /* 0x0001e20000000800 */
[----:B-----5:R-:W-:Y:S01]  /*14b0*/  FADD.FTZ R51, -R3, R58 ;  /* 0x0000003a03337221 */ /* 0x020fe20000010100 */
[----:B------:R-:W-:Y:S01]  /*14c0*/  FMUL.FTZ R58, R49, 1.4426950216293334961 ;  /* 0x3fb8aa3b313a7820 */ /* 0x000fe20000410000 */
[----:B------:R-:W-:-:S05]  /*14d0*/  FADD.FTZ R49, -R3, R41 ;  /* 0x0000002903317221 */ /* 0x000fca0000010100 */
[----:B------:R3:W-:Y:S01]  /*14e0*/  MUFU.EX2 R28, R47 ;  /* 0x0000002f001c7308 */ /* 0x0007e20000000800 */
[C---:B0-----:R-:W-:Y:S01]  /*14f0*/  FADD.FTZ R53, -R3.reuse, R56 ;  /* 0x0000003803357221 */ /* 0x041fe20000010100 */
[----:B------:R-:W-:Y:S01]  /*1500*/  FADD.FTZ R56, -R3, R38 ;  /* 0x0000002603387221 */ /* 0x000fe20000010100 */
[----:B------:R-:W-:Y:S01]  /*1510*/  FMUL.FTZ R38, R45, 1.4426950216293334961 ;  /* 0x3fb8aa3b2d267820 */ /* 0x000fe20000410000 */
[C---:B---3--:R-:W-:Y:S01]  /*1520*/  FADD.FTZ R47, -R3.reuse, R60 ;  /* 0x0000003c032f7221 */ /* 0x048fe20000010100 */
[----:B------:R-:W-:Y:S01]  /*1530*/  FADD.FTZ R3, -R3, R44 ;  /* 0x0000002c03037221 */ /* 0x000fe20000010100 */
[----:B-1----:R-:W-:Y:S02]  /*1540*/  FADD.FTZ R44, R39, R36 ;  /* 0x00000024272c7221 */ /* 0x002fe40000010000 */
[----:B------:R-:W0:Y:S01]  /*1550*/  MUFU.EX2 R31, R31 ;  /* 0x0000001f001f7308 */ /* 0x000e220000000800 */
[----:B------:R-:W-:Y:S01]  /*1560*/  FMUL.FTZ R29, R29, 1.4426950216293334961 ;  /* 0x3fb8aa3b1d1d7820 */ /* 0x000fe20000410000 */
[----:B--2---:R-:W-:-:S04]  /*1570*/  FADD.FTZ R45, R44, R35 ;  /* 0x000000232c2d7221 */ /* 0x004fc80000010000 */
[----:B----4-:R-:W-:Y:S02]  /*1580*/  FADD.FTZ R44, R45, R34 ;  /* 0x000000222d2c7221 */ /* 0x010fe40000010000 */
[----:B------:R-:W1:Y:S01]  /*1590*/  MUFU.EX2 R29, R29 ;  /* 0x0000001d001d7308 */ /* 0x000e620000000800 */
[----:B------:R-:W-:Y:S01]  /*15a0*/  FMUL.FTZ R27, R27, 1.4426950216293334961 ;  /* 0x3fb8aa3b1b1b7820 */ /* 0x000fe20000410000 */
[----:B------:R-:W-:Y:S01]  /*15b0*/  FADD.FTZ R45, R44, R33 ;  /* 0x000000212c2d7221 */ /* 0x000fe20000010000 */
        /* <DEDUP_REMOVED lines=212> */
[----:B------:R-:W-:Y:S02]  /*2300*/  IADD3 R14, PT, PT, R14, 0x2e0, RZ ;  /* 0x000002e00e0e7810 */ /* 0x000fe40007ffe0ff */
[----:B-1----:R-:W-:Y:S02]  /*2310*/  MOV R11, 0x7fc00000 ;  /* 0x7fc00000000b7802 */ /* 0x002fe40000000f00 */
[----:B------:R-:W-:Y:S01]  /*2320*/  ISETP.GE.AND P0, PT, R14, UR8, PT ;  /* 0x000000080e007c0c */ /* 0x000fe2000bf06270 */
[----:B--2---:R-:W-:-:S05]  /*2330*/  @P5 FMUL.FTZ R11, R46, R13 ;  /* 0x0000000d2e0b5220 */ /* 0x004fca0000410000 */
[----:B------:R1:W-:Y:S07]  /*2340*/  STG.E desc[UR4][R2.64+0xb00], R11 ;  /* 0x000b000b02007986 */ /* 0x0003ee000c101904 */
        /* <DEDUP_REMOVED lines=54> */
.L_x_4010:
        /* <DEDUP_REMOVED lines=13> */
.L_x_11324:


//--------------------- .text._ZN43_GLOBAL__N__9ae7fba5_10_SoftMax_cu_9f978f6320softmax_warp_forwardIN3c104HalfEffLi9ELb0ELb0EEEvPT0_PKT_iiiPKbib --------------------------
	.section	.text._ZN43_GLOBAL__N__9ae7fba5_10_SoftMax_cu_9f978f6320softmax_warp_forwardIN3c104HalfEffLi9ELb0ELb0EEEvPT0_PKT_iiiPKbib,"ax",@progbits
	.align	128
.text._ZN43_GLOBAL__N__9ae7fba5_10_SoftMax_cu_9f978f6320softmax_warp_forwardIN3c104HalfEffLi9ELb0ELb0EEEvPT0_PKT_iiiPKbib:
        .type           _ZN43_GLOBAL__N__9ae7fba5_10_SoftMax_cu_9f978f6320softmax_warp_forwardIN3c104HalfEffLi9ELb0ELb0EEEvPT0_PKT_iiiPKbib,@function
        .size           _ZN43_GLOBAL__N__9ae7fba5_10_SoftMax_cu_9f978f6320softmax_warp_forwardIN3c104HalfEffLi9ELb0ELb0EEEvPT0_PKT_iiiPKbib,(.L_x_11325 - _ZN43_GLOBAL__N__9ae7fba5_10_SoftMax_cu_9f978f6320softmax_warp_forwardIN3c104HalfEffLi9ELb0ELb0EEEvPT0_PKT_iiiPKbib)
        .other          _ZN43_GLOBAL__N__9ae7fba5_10_SoftMax_cu_9f978f6320softmax_warp_forwardIN3c104HalfEffLi9ELb0ELb0EEEvPT0_PKT_iiiPKbib,@"STO_CUDA_ENTRY STV_DEFAULT"
_ZN43_GLOBAL__N__9ae7fba5_10_SoftMax_cu_9f978f6320softmax_warp_forwardIN3c104HalfEffLi9ELb0ELb0EEEvPT0_PKT_iiiPKbib:
        /* <DEDUP_REMOVED lines=15> */
[----:B------:R-:W-:-:S02]  /*00f0*/  P2R R0, PR, RZ, 0x1 ;  /* 0x00000001ff007803 */ /* 0x000fc40000000000 */
[----:B------:R-:W-:Y:S01]  /*0100*/  ISETP.GE.AND P1, PT, R27, UR8, PT ;  /* 0x000000081b007c0c */ /* 0x000fe2000bf26270 */
[----:B-1----:R-:W-:Y:S01]  /*0110*/  IMAD.WIDE R2, R11, 0x2, R2 ;  /* 0x000000020b027825 */ /* 0x002fe200078e0202 */
[----:B------:R-:W-:Y:S02]  /*0120*/  ISETP.LT.OR P2, PT, R12, 0x1, P0 ;  /* 0x000000010c00780c */ /* 0x000fe40000741670 */
[----:B------:R-:W-:Y:S02]  /*0130*/  ISETP.GE.AND P0, PT, R28, UR8, PT ;  /* 0x000000081c007c0c */ /* 0x000fe4000bf06270 */
[----:B------:R-:W-:Y:S02]  /*0140*/  P2R R0, PR, RZ, 0x2 ;  /* 0x00000002ff007803 */ /* 0x000fe40000000000 */
[----:B------:R-:W-:Y:S02]  /*0150*/  P2R R0, PR, RZ, 0x1 ;  /* 0x00000001ff007803 */ /* 0x000fe40000000000 */
[----:B------:R-:W-:-:S02]  /*0160*/  ISETP.LT.OR P0, PT, R12, 0x1, P0 ;  /* 0x000000010c00780c */ /* 0x000fc40000701670 */
        /* <DEDUP_REMOVED lines=13> */
[C---:B------:R-:W-:Y:S02]  /*0240*/  IADD3 R7, PT, PT, R14.reuse, 0xa0, RZ ;  /* 0x000000a00e077810 */ /* 0x040fe40007ffe0ff */
        /* <DEDUP_REMOVED lines=13> */
[----:B------:R-:W-:Y:S02]  /*0320*/  IMAD.MOV.U32 R37, RZ, RZ, -0x800000 ;  /* 0xff800000ff257424 */ /* 0x000fe400078e00ff */
[----:B------:R-:W-:Y:S02]  /*0330*/  VIADD R6, R14, 0xc0 ;  /* 0x000000c00e067836 */ /* 0x000fe40000000000 */
[----:B--2---:R-:W-:-:S03]  /*0340*/  @!P1 HADD2.F32 R37, -RZ, R4.H0_H0 ;  /* 0x20000004ff259230 */ /* 0x004fc60000004100 */
[----:B------:R-:W-:-:S04]  /*0350*/  ISETP.GE.AND P1, PT, R6, UR8, PT ;  /* 0x0000000806007c0c */ /* 0x000fc8000bf26270 */
[----:B------:R-:W-:Y:S01]  /*0360*/  P2R R4, PR, RZ, 0x2 ;  /* 0x00000002ff047803 */ /* 0x000fe20000000000 */
        /* <DEDUP_REMOVED lines=11> */
[----:B------:R-:W-:Y:S01]  /*0420*/  P2R R5, PR, RZ, 0x10 ;  /* 0x00000010ff057803 */ /* 0x000fe20000000000 */
        /* <DEDUP_REMOVED lines=106> */
[----:B------:R-:W-:-:S05]  /*0ad0*/  FADD.FTZ R30, -R2, R19 ;  /* 0x00000013021e7221 */ /* 0x000fca0000010100 */
[----:B------:R2:W3:Y:S01]  /*0ae0*/  MUFU.EX2 R12, R3 ;  /* 0x00000003000c7308 */ /* 0x0004e20000000800 */
[----:B------:R-:W-:Y:S01]  /*0af0*/  FMUL.FTZ R24, R29, 1.4426950216293334961 ;  /* 0x3fb8aa3b1d187820 */ /* 0x000fe20000410000 */
[----:B------:R-:W-:Y:S01]  /*0b00*/  FADD.FTZ R31, -R2, R31 ;  /* 0x0000001f021f7221 */ /* 0x000fe20000010100 */
[----:B------:R-:W-:-:S05]  /*0b10*/  FMUL.FTZ R32, R30, 1.4426950216293334961 ;  /* 0x3fb8aa3b1e207820 */ /* 0x000fca0000410000 */
[----:B------:R-:W4:Y:S01]  /*0b20*/  MUFU.EX2 R22, R22 ;  /* 0x0000001600167308 */ /* 0x000f220000000800 */
[----:B--2---:R-:W-:Y:S01]  /*0b30*/  FADD.FTZ R3, -R2, R25 ;  /* 0x0000001902037221 */ /* 0x004fe20000010100 */
[----:B0-----:R-:W-:-:S03]  /*0b40*/  FADD.FTZ R30, RZ, R10 ;  /* 0x0000000aff1e7221 */ /* 0x001fc60000010000 */
[----:B------:R-:W-:-:S03]  /*0b50*/  FMUL.FTZ R3, R3, 1.4426950216293334961 ;  /* 0x3fb8aa3b03037820 */ /* 0x000fc60000410000 */
[----:B------:R-:W0:Y:S01]  /*0b60*/  MUFU.EX2 R23, R23 ;  /* 0x0000001700177308 */ /* 0x000e220000000800 */
[----:B------:R-:W-:Y:S01]  /*0b70*/  FMUL.FTZ R31, R31, 1.4426950216293334961 ;  /* 0x3fb8aa3b1f1f7820 */ /* 0x000fe20000410000 */
[----:B------:R-:W-:-:S06]  /*0b80*/  FADD.FTZ R33, -R2, R33 ;  /* 0x0000002102217221 */ /* 0x000fcc0000010100 */
[----:B------:R-:W2:Y:S08]  /*0b90*/  MUFU.EX2 R24, R24 ;  /* 0x0000001800187308 */ /* 0x000eb00000000800 */
[----:B------:R1:W-:Y:S01]  /*0ba0*/  MUFU.EX2 R26, R3 ;  /* 0x00000003001a7308 */ /* 0x0003e20000000800 */
[----:B------:R-:W-:Y:S01]  /*0bb0*/  FMUL.FTZ R33, R33, 1.4426950216293334961 ;  /* 0x3fb8aa3b21217820 */ /* 0x000fe20000410000 */
[----:B------:R-:W-:Y:S01]  /*0bc0*/  FADD.FTZ R29, -R2, R20 ;  /* 0x00000014021d7221 */ /* 0x000fe20000010100 */
[----:B-1----:R-:W-:-:S05]  /*0bd0*/  FADD.FTZ R3, R30, R13 ;  /* 0x0000000d1e037221 */ /* 0x002fca0000010000 */
[----:B------:R1:W5:Y:S01]  /*0be0*/  MUFU.EX2 R25, R31 ;  /* 0x0000001f00197308 */ /* 0x0003620000000800 */
[----:B---3--:R-:W-:Y:S01]  /*0bf0*/  FADD.FTZ R3, R3, R12 ;  /* 0x0000000c03037221 */ /* 0x008fe20000010000 */
[----:B------:R-:W-:-:S03]  /*0c00*/  FMUL.FTZ R29, R29, 1.4426950216293334961 ;  /* 0x3fb8aa3b1d1d7820 */ /* 0x000fc60000410000 */
[----:B----4-:R-:W-:-:S03]  /*0c10*/  FADD.FTZ R30, R3, R22 ;  /* 0x00000016031e7221 */ /* 0x010fc60000010000 */
[----:B------:R3:W4:Y:S01]  /*0c20*/  MUFU.EX2 R20, R33 ;  /* 0x0000002100147308 */ /* 0x0007220000000800 */
[----:B0-----:R-:W-:Y:S01]  /*0c30*/  FADD.FTZ R3, R30, R23 ;  /* 0x000000171e037221 */ /* 0x001fe20000010000 */
[----:B-1----:R-:W-:-:S03]  /*0c40*/  FADD.FTZ R31, -R2, R15 ;  /* 0x0000000f021f7221 */ /* 0x002fc60000010100 */
[----:B--2---:R-:W-:-:S03]  /*0c50*/  FADD.FTZ R30, R3, R24 ;  /* 0x00000018031e7221 */ /* 0x004fc60000010000 */
[----:B------:R0:W1:Y:S01]  /*0c60*/  MUFU.EX2 R19, R29 ;  /* 0x0000001d00137308 */ /* 0x0000620000000800 */
[----:B------:R-:W-:Y:S01]  /*0c70*/  FMUL.FTZ R31, R31, 1.4426950216293334961 ;  /* 0x3fb8aa3b1f1f7820 */ /* 0x000fe20000410000 */
[----:B---3--:R-:W-:Y:S01]  /*0c80*/  FADD.FTZ R33, -R2, R16 ;  /* 0x0000001002217221 */ /* 0x008fe20000010100 */
[----:B-----5:R-:W-:-:S05]  /*0c90*/  FADD.FTZ R3, R30, R25 ;  /* 0x000000191e037221 */ /* 0x020fca0000010000 */
[----:B------:R2:W3:Y:S01]  /*0ca0*/  MUFU.EX2 R15, R32 ;  /* 0x00000020000f7308 */ /* 0x0004e20000000800 */
[----:B0-----:R-:W-:Y:S01]  /*0cb0*/  FADD.FTZ R29, -R2, R17 ;  /* 0x00000011021d7221 */ /* 0x001fe20000010100 */
[----:B------:R-:W-:Y:S01]  /*0cc0*/  FMUL.FTZ R33, R33, 1.4426950216293334961 ;  /* 0x3fb8aa3b21217820 */ /* 0x000fe20000410000 */
[----:B------:R-:W-:-:S05]  /*0cd0*/  FADD.FTZ R3, R3, R26 ;  /* 0x0000001a03037221 */ /* 0x000fca0000010000 */
[----:B------:R0:W5:Y:S01]  /*0ce0*/  MUFU.EX2 R16, R31 ;  /* 0x0000001f00107308 */ /* 0x0001620000000800 */
[----:B--2---:R-:W-:Y:S01]  /*0cf0*/  FMUL.FTZ R32, R29, 1.4426950216293334961 ;  /* 0x3fb8aa3b1d207820 */ /* 0x004fe20000410000 */
[C---:B------:R-:W-:Y:S01]  /*0d00*/  FADD.FTZ R29, -R2.reuse, R18 ;  /* 0x00000012021d7221 */ /* 0x040fe20000010100 */
[----:B----4-:R-:W-:Y:S01]  /*0d10*/  FADD.FTZ R30, R3, R20 ;  /* 0x00000014031e7221 */ /* 0x010fe20000010000 */
[----:B------:R-:W-:-:S04]  /*0d20*/  FADD.FTZ R2, -R2, R21 ;  /* 0x0000001502027221 */ /* 0x000fc80000010100 */
[----:B------:R-:W2:Y:S01]  /*0d30*/  MUFU.EX2 R17, R33 ;  /* 0x0000002100117308 */ /* 0x000ea20000000800 */
[----:B0-----:R-:W-:Y:S01]  /*0d40*/  FMUL.FTZ R31, R29, 1.4426950216293334961 ;  /* 0x3fb8aa3b1d1f7820 */ /* 0x001fe20000410000 */
[----:B-1----:R-:W-:Y:S01]  /*0d50*/  FADD.FTZ R30, R30, R19 ;  /* 0x000000131e1e7221 */ /* 0x002fe20000010000 */
[----:B------:R-:W-:-:S05]  /*0d60*/  FMUL.FTZ R29, R2, 1.4426950216293334961 ;  /* 0x3fb8aa3b021d7820 */ /* 0x000fca0000410000 */
[----:B------:R-:W0:Y:S01]  /*0d70*/  MUFU.EX2 R18, R32 ;  /* 0x0000002000127308 */ /* 0x000e220000000800 */
[----:B---3--:R-:W-:-:S07]  /*0d80*/  FADD.FTZ R3, R30, R15 ;  /* 0x0000000f1e037221 */ /* 0x008fce0000010000 */
        /* <DEDUP_REMOVED lines=66> */
[----:B------:R-:W-:Y:S01]  /*11b0*/  MOV R5, 0x7fc00000 ;  /* 0x7fc0000000057802 */ /* 0x000fe20000000f00 */
[----:B--2---:R-:W-:-:S05]  /*11c0*/  @P5 FMUL.FTZ R5, R26, R7 ;  /* 0x000000071a055220 */ /* 0x004fca0000410000 */
        /* <DEDUP_REMOVED lines=43> */
[----:B--2---:R-:W-:Y:S02]  /*1480*/  IMAD.MOV.U32 R5, RZ, RZ, 0x7fc00000 ;  /* 0x7fc00000ff057424 */ /* 0x004fe400078e00ff */
[----:B---3--:R-:W-:-:S05]  /*1490*/  @P5 FMUL.FTZ R5, R29, R30 ;  /* 0x0000001e1d055220 */ /* 0x008fca0000410000 */
[----:B------:R-:W-:Y:S01]  /*14a0*/  STG.E desc[UR4][R2.64+0x780], R5 ;  /* 0x0007800502007986 */ /* 0x000fe2000c101904 */
[----:B------:R-:W-:Y:S05]  /*14b0*/  EXIT ;  /* 0x000000000000794d */ /* 0x000fea0003800000 */
.L_x_4011:
        /* <DEDUP_REMOVED lines=12> */
.L_x_11325:


//--------------------- .text._ZN43_GLOBAL__N__9ae7fba5_10_SoftMax_cu_9f978f6320softmax_warp_forwardIN3c104HalfEffLi8ELb0ELb0EEEvPT0_PKT_iiiPKbib --------------------------
	.section	.text._ZN43_GLOBAL__N__9ae7fba5_10_SoftMax_cu_9f978f6320softmax_warp_forwardIN3c104HalfEffLi8ELb0ELb0EEEvPT0_PKT_iiiPKbib,"ax",@progbits
	.align	128
.text._ZN43_GLOBAL__N__9ae7fba5_10_SoftMax_cu_9f978f6320softmax_warp_forwardIN3c104HalfEffLi8ELb0ELb0EEEvPT0_PKT_iiiPKbib:
        .type           _ZN43_GLOBAL__N__9ae7fba5_10_SoftMax_cu_9f978f6320softmax_warp_forwardIN3c104HalfEffLi8ELb0ELb0EEEvPT0_PKT_iiiPKbib,@function
        .size           _ZN43_GLOBAL__N__9ae7fba5_10_SoftMax_cu_9f978f6320softmax_warp_forwardIN3c104HalfEffLi8ELb0ELb0EEEvPT0_PKT_iiiPKbib,(.L_x_11326 - _ZN43_GLOBAL__N__9ae7fba5_10_SoftMax_cu_9f978f6320softmax_warp_forwardIN3c104HalfEffLi8ELb0ELb0EEEvPT0_PKT_iiiPKbib)
        .other          _ZN43_GLOBAL__N__9ae7fba5_10_SoftMax_cu_9f978f6320softmax_warp_forwardIN3c104HalfEffLi8ELb0ELb0EEEvPT0_PKT_iiiPKbib,@"STO_CUDA_ENTRY STV_DEFAULT"
_ZN43_GLOBAL__N__9ae7fba5_10_SoftMax_cu_9f978f6320softmax_warp_forwardIN3c104HalfEffLi8ELb0ELb0EEEvPT0_PKT_iiiPKbib:
        /* <DEDUP_REMOVED lines=10> */
[C---:B---3--:R-:W-:Y:S01]  /*00a0*/  IADD3 R0, PT, PT, R8.reuse, 0x20, RZ ;  /* 0x0000002008007810 */ /* 0x048fe20007ffe0ff */
[C---:B------:R-:W-:Y:S01]  /*00b0*/  VIADD R4, R8.reuse, 0x40 ;  /* 0x0000004008047836 */ /* 0x040fe20000000000 */
[----:B--2---:R-:W-:-:S02]  /*00c0*/  ISETP.GE.AND P1, PT, R8, UR8, PT ;  /* 0x0000000808007c0c */ /* 0x004fc4000bf26270 */
[C---:B----4-:R-:W-:Y:S02]  /*00d0*/  IADD3 R15, PT, PT, -R5.reuse, UR6, RZ ;  /* 0x00000006050f7c10 */ /* 0x050fe4000fffe1ff */
[----:B------:R-:W-:Y:S01]  /*00e0*/  ISETP.GE.AND P0, PT, R0, UR8, PT ;  /* 0x0000000800007c0c */ /* 0x000fe2000bf06270 */
[----:B------:R-:W-:Y:S01]  /*00f0*/  IMAD R0, R5, UR7, R8 ;  /* 0x0000000705007c24 */ /* 0x000fe2000f8e0208 */
[----:B------:R-:W-:Y:S02]  /*0100*/  P2R R14, PR, RZ, 0x2 ;  /* 0x00000002ff0e7803 */ /* 0x000fe40000000000 */
[C---:B------:R-:W-:Y:S01]  /*0110*/  ISETP.LT.OR P2, PT, R15.reuse, 0x1, P1 ;  /* 0x000000010f00780c */ /* 0x040fe20000f41670 */
[----:B-1----:R-:W-:Y:S01]  /*0120*/  IMAD.WIDE R2, R0, 0x2, R2 ;  /* 0x0000000200027825 */ /* 0x002fe200078e0202 */
[----:B------:R-:W-:Y:S02]  /*0130*/  ISETP.GE.AND P1, PT, R4, UR8, PT ;  /* 0x0000000804007c0c */ /* 0x000fe4000bf26270 */
[----:B------:R-:W-:-:S02]  /*0140*/  ISETP.LT.OR P3, PT, R15, 0x1, P0 ;  /* 0x000000010f00780c */ /* 0x000fc40000761670 */
[----:B------:R-:W-:Y:S01]  /*0150*/  ISETP.LT.OR P4, PT, R15, 0x1, P1 ;  /* 0x000000010f00780c */ /* 0x000fe20000f81670 */
[----:B------:R-:W-:Y:S01]  /*0160*/  VIADD R6, R8, 0x60 ;  /* 0x0000006008067836 */ /* 0x000fe20000000000 */
[----:B------:R-:W-:-:S05]  /*0170*/  P2R R13, PR, RZ, 0x2 ;  /* 0x00000002ff0d7803 */ /* 0x000fca0000000000 */
[----:B0-----:R-:W2:Y:S04]  /*0180*/  @!P2 LDG.E.U16 R11, desc[UR4][R2.64] ;  /* 0x00000004020ba981 */ /* 0x001ea8000c1e1500 */
[----:B------:R-:W3:Y:S04]  /*0190*/  @!P3 LDG.E.U16 R7, desc[UR4][R2.64+0x40] ;  /* 0x000040040207b981 */ /* 0x000ee8000c1e1500 */
[----:B------:R-:W4:Y:S01]  /*01a0*/  @!P4 LDG.E.U16 R9, desc[UR4][R2.64+0x80] ;  /* 0x000080040209c981 */ /* 0x000f22000c1e1500 */
[----:B------:R-:W-:Y:S01]  /*01b0*/  IADD3 R10, PT, PT, R8, 0x80, RZ ;  /* 0x00000080080a7810 */ /* 0x000fe20007ffe0ff */
[----:B------:R-:W-:Y:S01]  /*01c0*/  IMAD.MOV.U32 R4, RZ, RZ, -0x800000 ;  /* 0xff800000ff047424 */ /* 0x000fe200078e00ff */
[----:B------:R-:W-:-:S02]  /*01d0*/  ISETP.GE.AND P1, PT, R6, UR8, PT ;  /* 0x0000000806007c0c */ /* 0x000fc4000bf26270 */
[----:B------:R-:W-:Y:S02]  /*01e0*/  MOV R5, 0xff800000 ;  /* 0xff80000000057802 */ /* 0x000fe40000000f00 */
[----:B------:R-:W-:Y:S01]  /*01f0*/  MOV R6, 0xff800000 ;  /* 0xff80000000067802 */ /* 0x000fe20000000f00 */
[----:B--2---:R-:W-:Y:S01]  /*0200*/  @!P2 HADD2.F32 R5, -RZ, R11.H0_H0 ;  /* 0x2000000bff05a230 */ /* 0x004fe20000004100 */
[----:B------:R-:W-:Y:S01]  /*0210*/  ISETP.GE.AND P2, PT, R10, UR8, PT ;  /* 0x000000080a007c0c */ /* 0x000fe2000bf46270 */
[----:B---3--:R-:W-:Y:S01]  /*0220*/  @!P3 HADD2.F32 R4, -RZ, R7.H0_H0 ;  /* 0x20000007ff04b230 */ /* 0x008fe20000004100 */
[C---:B------:R-:W-:Y:S01]  /*0230*/  ISETP.LT.OR P3, PT, R15.reuse, 0x1, P1 ;  /* 0x000000010f00780c */ /* 0x040fe20000f61670 */
[----:B----4-:R-:W-:Y:S01]  /*0240*/  @!P4 HADD2.F32 R6, -RZ, R9.H0_H0 ;  /* 0x20000009ff06c230 */ /* 0x010fe20000004100 */
[----:B------:R-:W-:-:S11]  /*0250*/  ISETP.LT.OR P4, PT, R15, 0x1, P2 ;  /* 0x000000010f00780c */ /* 0x000fd60001781670 */
[----:B------:R-:W2:Y:S04]  /*0260*/  @!P3 LDG.E.U16 R12, desc[UR4][R2.64+0xc0] ;  /* 0x0000c004020cb981 */ /* 0x000ea8000c1e1500 */
[----:B------:R-:W3:Y:S01]  /*0270*/  @!P4 LDG.E.U16 R10, desc[UR4][R2.64+0x100] ;  /* 0x00010004020ac981 */ /* 0x000ee2000c1e1500 */
[----:B------:R-:W-:Y:S01]  /*0280*/  IADD3 R11, PT, PT, R8, 0xa0, RZ ;  /* 0x000000a0080b7810 */ /* 0x000fe20007ffe0ff */
[----:B------:R-:W-:Y:S02]  /*0290*/  IMAD.MOV.U32 R9, RZ, RZ, -0x800000 ;  /* 0xff800000ff097424 */ /* 0x000fe400078e00ff */
[----:B------:R-:W-:Y:S02]  /*02a0*/  IMAD.MOV.U32 R7, RZ, RZ, -0x800000 ;  /* 0xff800000ff077424 */ /* 0x000fe400078e00ff */
[----:B--2---:R-:W-:Y:S01]  /*02b0*/  @!P3 HADD2.F32 R9, -RZ, R12.H0_H0 ;  /* 0x2000000cff09b230 */ /* 0x004fe20000004100 */
[----:B------:R-:W-:Y:S01]  /*02c0*/  ISETP.GE.AND P3, PT, R11, UR8, PT ;  /* 0x000000080b007c0c */ /* 0x000fe2000bf66270 */
[----:B---3--:R-:W-:-:S03]  /*02d0*/  @!P4 HADD2.F32 R7, -RZ, R10.H0_H0 ;  /* 0x2000000aff07c230 */ /* 0x008fc60000004100 */
[----:B------:R-:W-:-:S13]  /*02e0*/  ISETP.LT.OR P4, PT, R15, 0x1, P3 ;  /* 0x000000010f00780c */ /* 0x000fda0001f81670 */
[----:B------:R-:W2:Y:S01]  /*02f0*/  @!P4 LDG.E.U16 R11, desc[UR4][R2.64+0x140] ;  /* 0x00014004020bc981 */ /* 0x000ea2000c1e1500 */
[----:B------:R-:W-:Y:S01]  /*0300*/  MOV R10, 0xff800000 ;  /* 0xff800000000a7802 */ /* 0x000fe20000000f00 */
[----:B--2---:R-:W-:Y:S01]  /*0310*/  @!P4 HADD2.F32 R10, -RZ, R11.H0_H0 ;  /* 0x2000000bff0ac230 */ /* 0x004fe20000004100 */
        /* <DEDUP_REMOVED lines=12> */
[----:B------:R-:W-:Y:S01]  /*03e0*/  MOV R11, 0xff800000 ;  /* 0xff800000000b7802 */ /* 0x000fe20000000f00 */
[----:B------:R-:W-:Y:S02]  /*03f0*/  VIADD R8, R8, 0xe0 ;  /* 0x000000e008087836 */ /* 0x000fe40000000000 */
[----:B--2---:R-:W-:Y:S01]  /*0400*/  @!P5 HADD2.F32 R11, -RZ, R12.H0_H0 ;  /* 0x2000000cff0bd230 */ /* 0x004fe20000004100 */
[----:B------:R-:W-:-:S04]  /*0410*/  FSETP.GT.FTZ.AND P5, PT, R17, R10, PT ;  /* 0x0000000a1100720b */ /* 0x000fc80003fb4000 */
[----:B------:R-:W-:Y:S02]  /*0420*/  FSEL R16, R17, R10, P5 ;  /* 0x0000000a11107208 */ /* 0x000fe40002800000 */
[----:B------:R-:W-:-:S04]  /*0430*/  ISETP.GE.AND P5, PT, R8, UR8, PT ;  /* 0x0000000808007c0c */ /* 0x000fc8000bfa6270 */
[----:B------:R-:W-:-:S13]  /*0440*/  ISETP.LT.OR P6, PT, R15, 0x1, P5 ;  /* 0x000000010f00780c */ /* 0x000fda0002fc1670 */
        /* <DEDUP_REMOVED lines=112> */
.L_x_4012:
        /* <DEDUP_REMOVED lines=11> */
.L_x_11326:


//--------------------- .text._ZN43_GLOBAL__N__9ae7fba5_10_SoftMax_cu_9f978f6320softmax_warp_forwardIN3c104HalfEffLi7ELb0ELb0EEEvPT0_PKT_iiiPKbib --------------------------
	.section	.text._ZN43_GLOBAL__N__9ae7fba5_10_SoftMax_cu_9f978f6320softmax_warp_forwardIN3c104HalfEffLi7ELb0ELb0EEEvPT0_PKT_iiiPKbib,"ax",@progbits
	.align	128
.text._ZN43_GLOBAL__N__9ae7fba5_10_SoftMax_cu_9f978f6320softmax_warp_forwardIN3c104HalfEffLi7ELb0ELb0EEEvPT0_PKT_iiiPKbib:
        .type           _ZN43_GLOBAL__N__9ae7fba5_10_SoftMax_cu_9f978f6320softmax_warp_forwardIN3c104HalfEffLi7ELb0ELb0EEEvPT0_PKT_iiiPKbib,@function
        .size           _ZN43_GLOBAL__N__9ae7fba5_10_SoftMax_cu_9f978f6320softmax_warp_forwardIN3c104HalfEffLi7ELb0ELb0EEEvPT0_PKT_iiiPKbib,(.L_x_11327 - _ZN43_GLOBAL__N__9ae7fba5_10_SoftMax_cu_9f978f6320softmax_warp_forwardIN3c104HalfEffLi7ELb0ELb0EEEvPT0_PKT_iiiPKbib)
        .other          _ZN43_GLOBAL__N__9ae7fba5_10_SoftMax_cu_9f978f6320softmax_warp_forwardIN3c104HalfEffLi7ELb0ELb0EEEvPT0_PKT_iiiPKbib,@"STO_CUDA_ENTRY STV_DEFAULT"
_ZN43_GLOBAL__N__9ae7fba5_10_SoftMax_cu_9f978f6320softmax_warp_forwardIN3c104HalfEffLi7ELb0ELb0EEEvPT0_PKT_iiiPKbib:
        /* <DEDUP_REMOVED lines=11> */
[----:B-1----:R-:W-:-:S02]  /*00b0*/  ISETP.GE.AND P0, PT, R11, R0, PT ;  /* 0x000000000b00720c */ /* 0x002fc40003f06270 */
[----:B------:R-:W-:Y:S01]  /*00c0*/  IADD3 R5, PT, PT, R11, 0x20, RZ ;  /* 0x000000200b057810 */ /* 0x000fe20007ffe0ff */
        /* <DEDUP_REMOVED lines=8> */
[----:B------:R-:W-:-:S05]  /*0150*/  VIADD R5, R11, 0x40 ;  /* 0x000000400b057836 */ /* 0x000fca0000000000 */
[----:B------:R-:W-:-:S04]  /*0160*/  ISETP.GE.AND P2, PT, R5, R0, PT ;  /* 0x000000000500720c */ /* 0x000fc80003f46270 */
[----:B------:R-:W-:Y:S02]  /*0170*/  ISETP.LT.OR P6, PT, R14, 0x1, P2 ;  /* 0x000000010e00780c */ /* 0x000fe400017c1670 */
[----:B------:R-:W-:Y:S01]  /*0180*/  IADD3 R5, PT, PT, R11, 0x60, RZ ;  /* 0x000000600b057810 */ /* 0x000fe20007ffe0ff */
[----:B------:R-:W-:-:S10]  /*0190*/  IMAD.MOV.U32 R2, RZ, RZ, -0x800000 ;  /* 0xff800000ff027424 */ /* 0x000fd400078e00ff */
[----:B------:R-:W4:Y:S01]  /*01a0*/  @!P6 LDG.E.U16 R7, desc[UR4][R8.64+0x80] ;  /* 0x000080040807e981 */ /* 0x000f22000c1e1500 */
[----:B------:R-:W-:Y:S02]  /*01b0*/  ISETP.GE.AND P3, PT, R5, R0, PT ;  /* 0x000000000500720c */ /* 0x000fe40003f66270 */
[----:B------:R-:W-:Y:S01]  /*01c0*/  MOV R5, 0xff800000 ;  /* 0xff80000000057802 */ /* 0x000fe20000000f00 */
[----:B------:R-:W-:-:S04]  /*01d0*/  IMAD.WIDE.U32 R10, R0, 0x2, R8 ;  /* 0x00000002000a7825 */ /* 0x000fc800078e0008 */
[----:B--2---:R-:W-:Y:S01]  /*01e0*/  @!P4 HADD2.F32 R2, -RZ, R6.H0_H0 ;  /* 0x20000006ff02c230 */ /* 0x004fe20000004100 */
[C---:B------:R-:W-:Y:S01]  /*01f0*/  ISETP.LT.OR P4, PT, R14.reuse, 0x1, P3 ;  /* 0x000000010e00780c */ /* 0x040fe20001f81670 */
[----:B---3--:R-:W-:Y:S01]  /*0200*/  @!P5 HADD2.F32 R5, -RZ, R4.H0_H0 ;  /* 0x20000004ff05d230 */ /* 0x008fe20000004100 */
[----:B------:R-:W-:-:S11]  /*0210*/  ISETP.LT.OR P5, PT, R14, 0x2, P0 ;  /* 0x000000020e00780c */ /* 0x000fd600007a1670 */
[----:B------:R-:W2:Y:S04]  /*0220*/  @!P4 LDG.E.U16 R12, desc[UR4][R8.64+0xc0] ;  /* 0x0000c004080cc981 */ /* 0x000ea8000c1e1500 */
[----:B------:R-:W3:Y:S01]  /*0230*/  @!P5 LDG.E.U16 R13, desc[UR4][R10.64] ;  /* 0x000000040a0dd981 */ /* 0x000ee2000c1e1500 */
[----:B------:R-:W-:Y:S02]  /*0240*/  IMAD.MOV.U32 R6, RZ, RZ, -0x800000 ;  /* 0xff800000ff067424 */ /* 0x000fe400078e00ff */
[----:B----4-:R-:W-:Y:S01]  /*0250*/  @!P6 HADD2.F32 R6, -RZ, R7.H0_H0 ;  /* 0x20000007ff06e230 */ /* 0x010fe20000004100 */
[----:B------:R-:W-:Y:S02]  /*0260*/  ISETP.LT.OR P6, PT, R14, 0x2, P1 ;  /* 0x000000020e00780c */ /* 0x000fe40000fc1670 */
[----:B------:R-:W-:-:S11]  /*0270*/  MOV R4, 0xff800000 ;  /* 0xff80000000047802 */ /* 0x000fd60000000f00 */
[----:B------:R-:W4:Y:S01]  /*0280*/  @!P6 LDG.E.U16 R15, desc[UR4][R10.64+0x40] ;  /* 0x000040040a0fe981 */ /* 0x000f22000c1e1500 */
[----:B------:R-:W-:Y:S02]  /*0290*/  IMAD.MOV.U32 R7, RZ, RZ, -0x800000 ;  /* 0xff800000ff077424 */ /* 0x000fe400078e00ff */
[----:B--2---:R-:W-:Y:S01]  /*02a0*/  @!P4 HADD2.F32 R4, -RZ, R12.H0_H0 ;  /* 0x2000000cff04c230 */ /* 0x004fe20000004100 */
[C---:B------:R-:W-:Y:S01]  /*02b0*/  ISETP.LT.OR P4, PT, R14.reuse, 0x2, P2 ;  /* 0x000000020e00780c */ /* 0x040fe20001781670 */
[----:B---3--:R-:W-:Y:S01]  /*02c0*/  @!P5 HADD2.F32 R7, -RZ, R13.H0_H0 ;  /* 0x2000000dff07d230 */ /* 0x008fe20000004100 */
[----:B------:R-:W-:-:S11]  /*02d0*/  ISETP.LT.OR P5, PT, R14, 0x2, P3 ;  /* 0x000000020e00780c */ /* 0x000fd60001fa1670 */
[----:B------:R-:W2:Y:S04]  /*02e0*/  @!P4 LDG.E.U16 R12, desc[UR4][R10.64+0x80] ;  /* 0x000080040a0cc981 */ /* 0x000ea8000c1e1500 */
[----:B------:R0:W3:Y:S01]  /*02f0*/  @!P5 LDG.E.U16 R13, desc[UR4][R10.64+0xc0] ;  /* 0x0000c0040a0dd981 */ /* 0x0000e2000c1e1500 */
[----:B------:R-:W-:Y:S01]  /*0300*/  MOV R8, 0xff800000 ;  /* 0xff80000000087802 */ /* 0x000fe20000000f00 */
[----:B----4-:R-:W-:Y:S01]  /*0310*/  @!P6 HADD2.F32 R8, -RZ, R15.H0_H0 ;  /* 0x2000000fff08e230 */ /* 0x010fe20000004100 */
[CC--:B------:R-:W-:Y:S02]  /*0320*/  FSETP.GT.FTZ.AND P6, PT, R2.reuse, R5.reuse, PT ;  /* 0x000000050200720b */ /* 0x0c0fe40003fd4000 */
[----:B0-----:R-:W-:Y:S02]  /*0330*/  MOV R10, 0xff800000 ;  /* 0xff800000000a7802 */ /* 0x001fe40000000f00 */
        /* <DEDUP_REMOVED lines=8> */
[----:B--2---:R-:W-:Y:S01]  /*03c0*/  @!P4 HADD2.F32 R9, -RZ, R12.H0_H0 ;  /* 0x2000000cff09c230 */ /* 0x004fe20000004100 */
[----:B------:R-:W-:Y:S01]  /*03d0*/  FSEL R12, R7, R8, P6 ;  /* 0x00000008070c7208 */ /* 0x000fe20003000000 */
[----:B---3--:R-:W-:-:S03]  /*03e0*/  @!P5 HADD2.F32 R10, -RZ, R13.H0_H0 ;  /* 0x2000000dff0ad230 */ /* 0x008fc60000004100 */
        /* <DEDUP_REMOVED lines=97> */
[----:B------:R0:W-:Y:S01]  /*0a00*/  STG.E desc[UR4][R12.64], R15 ;  /* 0x0000000f0c007986 */ /* 0x0001e2000c101904 */
[----:B------:R-:W-:Y:S05]  /*0a10*/  @P1 BRA `(.L_x_4014) ;  /* 0x0000000000381947 */ /* 0x000fea0003800000 */
[----:B------:R-:W1:Y:S01]  /*0a20*/  @P4 MUFU.RCP R2, R19 ;  /* 0x0000001300024308 */ /* 0x000e620000001000 */
[----:B0-----:R-:W-:Y:S01]  /*0a30*/  MOV R15, 0x7fc00000 ;  /* 0x7fc00000000f7802 */ /* 0x001fe20000000f00 */
[----:B-1----:R-:W-:-:S05]  /*0a40*/  @P4 FMUL.FTZ R15, R5, R2 ;  /* 0x00000002050f4220 */ /* 0x002fca0000410000 */
[----:B------:R1:W-:Y:S01]  /*0a50*/  STG.E desc[UR4][R12.64+0x80], R15 ;  /* 0x0000800f0c007986 */ /* 0x0003e2000c101904 */
[----:B------:R-:W-:Y:S05]  /*0a60*/  @P2 BRA `(.L_x_4014) ;  /* 0x0000000000242947 */ /* 0x000fea0003800000 */
[----:B-1----:R-:W0:Y:S01]  /*0a70*/  @P4 MUFU.RCP R15, R19 ;  /* 0x00000013000f4308 */ /* 0x002e220000001000 */
[----:B------:R-:W-:Y:S02]  /*0a80*/  IMAD.MOV.U32 R5, RZ, RZ, 0x7fc00000 ;  /* 0x7fc00000ff057424 */ /* 0x000fe400078e00ff */
[----:B0-----:R-:W-:-:S05]  /*0a90*/  @P4 FMUL.FTZ R5, R4, R15 ;  /* 0x0000000f04054220 */ /* 0x001fca0000410000 */
[----:B------:R2:W-:Y:S01]  /*0aa0*/  STG.E desc[UR4][R12.64+0x100], R5 ;  /* 0x000100050c007986 */ /* 0x0005e2000c101904 */
[----:B------:R-:W-:Y:S05]  /*0ab0*/  @P3 BRA `(.L_x_4014) ;  /* 0x0000000000103947 */ /* 0x000fea0003800000 */
[----:B------:R-:W0:Y:S01]  /*0ac0*/  @P4 MUFU.RCP R19, R19 ;  /* 0x0000001300134308 */ /* 0x000e220000001000 */
[----:B--2---:R-:W-:Y:S01]  /*0ad0*/  MOV R5, 0x7fc00000 ;  /* 0x7fc0000000057802 */ /* 0x004fe20000000f00 */
[----:B0-----:R-:W-:-:S05]  /*0ae0*/  @P4 FMUL.FTZ R5, R6, R19 ;  /* 0x0000001306054220 */ /* 0x001fca0000410000 */
[----:B------:R3:W-:Y:S02]  /*0af0*/  STG.E desc[UR4][R12.64+0x180], R5 ;  /* 0x000180050c007986 */ /* 0x0007e4000c101904 */
.L_x_4014:
[----:B------:R-:W-:Y:S05]  /*0b00*/  BSYNC.RECONVERGENT B0 ;  /* 0x0000000000007941 */ /* 0x000fea0003800200 */
.L_x_4013:
[----:B------:R-:W-:-:S13]  /*0b10*/  ISETP.EQ.OR P0, PT, R14, 0x1, P0 ;  /* 0x000000010e00780c */ /* 0x000fda0000702670 */
[----:B------:R-:W-:Y:S05]  /*0b20*/  @P0 EXIT ;  /* 0x000000000000094d */ /* 0x000fea0003800000 */
[----:B------:R-:W-:Y:S01]  /*0b30*/  FSETP.NEU.FTZ.AND P0, PT, R11, RZ, PT ;  /* 0x000000ff0b00720b */ /* 0x000fe20003f1d000 */
[----:B------:R-:W4:Y:S01]  /*0b40*/  LDCU.64 UR6, c[0x0][0x380] ;  /* 0x00007000ff0677ac */ /* 0x000f220008000a00 */
[----:B------:R-:W-:Y:S01]  /*0b50*/  IADD3 R0, P4, PT, R3, R0, RZ ;  /* 0x0000000003007210 */ /* 0x000fe20007f9e0ff */
[----:B--23--:R-:W-:-:S03]  /*0b60*/  IMAD.MOV.U32 R5, RZ, RZ, 0x7fc00000 ;  /* 0x7fc00000ff057424 */ /* 0x00cfc600078e00ff */
[----:B------:R-:W-:-:S07]  /*0b70*/  IADD3.X R3, PT, PT, RZ, R16, RZ, P4, !PT ;  /* 0x00000010ff037210 */ /* 0x000fce00027fe4ff */
[----:B------:R-:W2:Y:S01]  /*0b80*/  @P0 MUFU.RCP R4, R11 ;  /* 0x0000000b00040308 */ /* 0x000ea20000001000 */
[----:B----4-:R-:W-:-:S04]  /*0b90*/  LEA R2, P4, R0, UR6, 0x2 ;  /* 0x0000000600027c11 */ /* 0x010fc8000f8810ff */
[----:B------:R-:W-:Y:S01]  /*0ba0*/  LEA.HI.X R3, R0, UR7, R3, 0x2, P4 ;  /* 0x0000000700037c11 */ /* 0x000fe2000a0f1403 */
        /* <DEDUP_REMOVED lines=16> */
[----:B------:R-:W-:Y:S01]  /*0cb0*/  STG.E desc[UR4][R2.64+0x180], R5 ;  /* 0x0001800502007986 */ /* 0x000fe2000c101904 */
[----:B------:R-:W-:Y:S05]  /*0cc0*/  EXIT ;  /* 0x000000000000794d */ /* 0x000fea0003800000 */
.L_x_4015:
        /* <DEDUP_REMOVED lines=11> */
.L_x_11327:


//--------------------- .text._ZN43_GLOBAL__N__9ae7fba5_10_SoftMax_cu_9f978f6320softmax_warp_forwardIN3c104HalfEffLi6ELb0ELb0EEEvPT0_PKT_iiiPKbib --------------------------
	.section	.text._ZN43_GLOBAL__N__9ae7fba5_10_SoftMax_cu_9f978f6320softmax_warp_forwardIN3c104HalfEffLi6ELb0ELb0EEEvPT0_PKT_iiiPKbib,"ax",@progbits
	.align	128
.text._ZN43_GLOBAL__N__9ae7fba5_10_SoftMax_cu_9f978f6320softmax_warp_forwardIN3c104HalfEffLi6ELb0ELb0EEEvPT0_PKT_iiiPKbib:
        .type           _ZN43_GLOBAL__N__9ae7fba5_10_SoftMax_cu_9f978f6320softmax_warp_forwardIN3c104HalfEffLi6ELb0ELb0EEEvPT0_PKT_iiiPKbib,@function
        .size           _ZN43_GLOBAL__N__9ae7fba5_10_SoftMax_cu_9f978f6320softmax_warp_forwardIN3c104HalfEffLi6ELb0ELb0EEEvPT0_PKT_iiiPKbib,(.L_x_11328 - _ZN43_GLOBAL__N__9ae7fba5_10_SoftMax_cu_9f978f6320softmax_warp_forwardIN3c104HalfEffLi6ELb0ELb0EEEvPT0_PKT_iiiPKbib)
        .other          _ZN43_GLOBAL__N__9ae7fba5_10_SoftMax_cu_9f978f6320softmax_warp_forwardIN3c104HalfEffLi6ELb0ELb0EEEvPT0_PKT_iiiPKbib,@"STO_CUDA_ENTRY STV_DEFAULT"
_ZN43_GLOBAL__N__9ae7fba5_10_SoftMax_cu_9f978f6320softmax_warp_forwardIN3c104HalfEffLi6ELb0ELb0EEEvPT0_PKT_iiiPKbib:
        /* <DEDUP_REMOVED lines=26> */
[----:B------:R-:W-:Y:S01]  /*01a0*/  IMAD.MOV.U32 R7, RZ, RZ, -0x800000 ;  /* 0xff800000ff077424 */ /* 0x000fe200078e00ff */
[----:B------:R-:W-:Y:S01]  /*01b0*/  MOV R4, 0xff800000 ;  /* 0xff80000000047802 */ /* 0x000fe20000000f00 */
[----:B--2---:R-:W-:-:S02]  /*01c0*/  @!P4 HADD2.F32 R7, -RZ, R5.H0_H0 ;  /* 0x20000005ff07c230 */ /* 0x004fc40000004100 */
[----:B------:R-:W-:Y:S02]  /*01d0*/  IMAD.MOV.U32 R5, RZ, RZ, -0x800000 ;  /* 0xff800000ff057424 */ /* 0x000fe400078e00ff */
[----:B---3--:R-:W-:Y:S02]  /*01e0*/  @!P5 HADD2.F32 R4, -RZ, R2.H0_H0 ;  /* 0x20000002ff04d230 */ /* 0x008fe40000004100 */
[----:B------:R-:W-:Y:S02]  /*01f0*/  IMAD.MOV.U32 R2, RZ, RZ, -0x800000 ;  /* 0xff800000ff027424 */ /* 0x000fe400078e00ff */
[----:B----4-:R-:W-:Y:S01]  /*0200*/  @!P3 HADD2.F32 R5, -RZ, R6.H0_H0 ;  /* 0x20000006ff05b230 */ /* 0x010fe20000004100 */
[----:B------:R-:W-:Y:S01]  /*0210*/  FSETP.GT.FTZ.AND P4, PT, R7, R4, PT ;  /* 0x000000040700720b */ /* 0x000fe20003f94000 */
[----:B-----5:R-:W-:-:S03]  /*0220*/  @!P2 HADD2.F32 R2, -RZ, R12.H0_H0 ;  /* 0x2000000cff02a230 */ /* 0x020fc60000004100 */
        /* <DEDUP_REMOVED lines=77> */
[----:B------:R-:W-:-:S11]  /*0700*/  MOV R7, 0x7fc00000 ;  /* 0x7fc0000000077802 */ /* 0x000fd60000000f00 */
        /* <DEDUP_REMOVED lines=10> */
.L_x_4017:
[----:B------:R-:W-:Y:S05]  /*07b0*/  BSYNC.RECONVERGENT B0 ;  /* 0x0000000000007941 */ /* 0x000fea0003800200 */
.L_x_4016:
        /* <DEDUP_REMOVED lines=17> */
.L_x_4018:
        /* <DEDUP_REMOVED lines=11> */
.L_x_11328:


//--------------------- .text._ZN43_GLOBAL__N__9ae7fba5_10_SoftMax_cu_9f978f6320softmax_warp_forwardIN3c104HalfEffLi5ELb0ELb0EEEvPT0_PKT_iiiPKbib --------------------------
	.section	.text._ZN43_GLOBAL__N__9ae7fba5_10_SoftMax_cu_9f978f6320softmax_warp_forwardIN3c104HalfEffLi5ELb0ELb0EEEvPT0_PKT_iiiPKbib,"ax",@progbits
	.align	128
.text._ZN43_GLOBAL__N__9ae7fba5_10_SoftMax_cu_9f978f6320softmax_warp_forwardIN3c104HalfEffLi5ELb0ELb0EEEvPT0_PKT_iiiPKbib:
        .type           _ZN43_GLOBAL__N__9ae7fba5_10_SoftMax_cu_9f978f6320softmax_warp_forwardIN3c104HalfEffLi5ELb0ELb0EEEvPT0_PKT_iiiPKbib,@function
        .size           _ZN43_GLOBAL__N__9ae7fba5_10_SoftMax_cu_9f978f6320softmax_warp_forwardIN3c104HalfEffLi5ELb0ELb0EEEvPT0_PKT_iiiPKbib,(.L_x_11329 - _ZN43_GLOBAL__N__9ae7fba5_10_SoftMax_cu_9f978f6320softmax_warp_forwardIN3c104HalfEffLi5ELb0ELb0EEEvPT0_PKT_iiiPKbib)
        .other          _ZN43_GLOBAL__N__9ae7fba5_10_SoftMax_cu_9f978f6320softmax_warp_forwardIN3c104HalfEffLi5ELb0ELb0EEEvPT0_PKT_iiiPKbib,@"STO_CUDA_ENTRY STV_DEFAULT"
_ZN43_GLOBAL__N__9ae7fba5_10_SoftMax_cu_9f978f6320softmax_warp_forwardIN3c104HalfEffLi5ELb0ELb0EEEvPT0_PKT_iiiPKbib:
        /* <DEDUP_REMOVED lines=29> */
[----:B--2---:R-:W-:-:S05]  /*01d0*/  @!P2 HADD2.F32 R4, -RZ, R6.H0_H0 ;  /* 0x20000006ff04a230 */ /* 0x004fca0000004100 */
[----:B------:R-:W0:Y:S01]  /*01e0*/  SHFL.BFLY PT, R11, R4, 0x10, 0x1f ;  /* 0x0e001f00040b7f89 */ /* 0x000e2200000e0000 */
[----:B---3--:R-:W-:-:S05]  /*01f0*/  @!P0 HADD2.F32 R5, -RZ, R8.H0_H0 ;  /* 0x20000008ff058230 */ /* 0x008fca0000004100 */
        /* <DEDUP_REMOVED lines=70> */
.L_x_4020:
[----:B------:R-:W-:Y:S05]  /*0660*/  BSYNC.RECONVERGENT B0 ;  /* 0x0000000000007941 */ /* 0x000fea0003800200 */
.L_x_4019:
        /* <DEDUP_REMOVED lines=12> */
.L_x_4021:
        /* <DEDUP_REMOVED lines=13> */
.L_x_11329:


//--------------------- .text._ZN43_GLOBAL__N__9ae7fba5_10_SoftMax_cu_9f978f6320softmax_warp_forwardIN3c104HalfEffLi4ELb0ELb0EEEvPT0_PKT_iiiPKbib --------------------------
	.section	.text._ZN43_GLOBAL__N__9ae7fba5_10_SoftMax_cu_9f978f6320softmax_warp_forwardIN3c104HalfEffLi4ELb0ELb0EEEvPT0_PKT_iiiPKbib,"ax",@progbits
	.align	128
.text._ZN43_GLOBAL__N__9ae7fba5_10_SoftMax_cu_9f978f6320softmax_warp_forwardIN3c104HalfEffLi4ELb0ELb0EEEvPT0_PKT_iiiPKbib:
        .type           _ZN43_GLOBAL__N__9ae7fba5_10_SoftMax_cu_9f978f6320softmax_warp_forwardIN3c104HalfEffLi4ELb0ELb0EEEvPT0_PKT_iiiPKbib,@function
        .size           _ZN43_GLOBAL__N__9ae7fba5_10_SoftMax_cu_9f978f6320softmax_warp_forwardIN3c104HalfEffLi4ELb0ELb0EEEvPT0_PKT_iiiPKbib,(.L_x_11330 - _ZN43_GLOBAL__N__9ae7fba5_10_SoftMax_cu_9f978f6320softmax_warp_forwardIN3c104HalfEffLi4ELb0ELb0EEEvPT0_PKT_iiiPKbib)
        .other          _ZN43_GLOBAL__N__9ae7fba5_10_SoftMax_cu_9f978f6320softmax_warp_forwardIN3c104HalfEffLi4ELb0ELb0EEEvPT0_PKT_iiiPKbib,@"STO_CUDA_ENTRY STV_DEFAULT"
_ZN43_GLOBAL__N__9ae7fba5_10_SoftMax_cu_9f978f6320softmax_warp_forwardIN3c104HalfEffLi4ELb0ELb0EEEvPT0_PKT_iiiPKbib:
        /* <DEDUP_REMOVED lines=92> */
.L_x_4023:
[----:B------:R-:W-:Y:S05]  /*05c0*/  BSYNC.RECONVERGENT B0 ;  /* 0x0000000000007941 */ /* 0x000fea0003800200 */
.L_x_4022:
        /* <DEDUP_REMOVED lines=12> */
.L_x_4024:
        /* <DEDUP_REMOVED lines=15> */
.L_x_11330:


//--------------------- .text._ZN43_GLOBAL__N__9ae7fba5_10_SoftMax_cu_9f978f6320softmax_warp_forwardIN3c104HalfEffLi3ELb0ELb0EEEvPT0_PKT_iiiPKbib --------------------------
	.section	.text._ZN43_GLOBAL__N__9ae7fba5_10_SoftMax_cu_9f978f6320softmax_warp_forwardIN3c104HalfEffLi3ELb0ELb0EEEvPT0_PKT_iiiPKbib,"ax",@progbits
	.align	128
.text._ZN43_GLOBAL__N__9ae7fba5_10_SoftMax_cu_9f978f6320softmax_warp_forwardIN3c104HalfEffLi3ELb0ELb0EEEvPT0_PKT_iiiPKbib:
        .type           _ZN43_GLOBAL__N__9ae7fba5_10_SoftMax_cu_9f978f6320softmax_warp_forwardIN3c104HalfEffLi3ELb0ELb0EEEvPT0_PKT_iiiPKbib,@function
        .size           _ZN43_GLOBAL__N__9ae7fba5_10_SoftMax_cu_9f978f6320softmax_warp_forwardIN3c104HalfEffLi3ELb0ELb0EEEvPT0_PKT_iiiPKbib,(.L_x_11331 - _ZN43_GLOBAL__N__9ae7fba5_10_SoftMax_cu_9f978f6320softmax_warp_forwardIN3c104HalfEffLi3ELb0ELb0EEEvPT0_PKT_iiiPKbib)
        .other          _ZN43_GLOBAL__N__9ae7fba5_10_SoftMax_cu_9f978f6320softmax_warp_forwardIN3c104HalfEffLi3ELb0ELb0EEEvPT0_PKT_iiiPKbib,@"STO_CUDA_ENTRY STV_DEFAULT"
_ZN43_GLOBAL__N__9ae7fba5_10_SoftMax_cu_9f978f6320softmax_warp_forwardIN3c104HalfEffLi3ELb0ELb0EEEvPT0_PKT_iiiPKbib:
        /* <DEDUP_REMOVED lines=82> */
.L_x_4026:
[----:B------:R-:W-:Y:S05]  /*0520*/  BSYNC.RECONVERGENT B0 ;  /* 0x0000000000007941 */ /* 0x000fea0003800200 */
.L_x_4025:
        /* <DEDUP_REMOVED lines=12> */
.L_x_4027:
        /* <DEDUP_REMOVED lines=9> */
.L_x_11331:


//--------------------- .text._ZN43_GLOBAL__N__9ae7fba5_10_SoftMax_cu_9f978f6320softmax_warp_forwardIN3c104HalfEffLi2ELb0ELb0EEEvPT0_PKT_iiiPKbib --------------------------
	.section	.text._ZN43_GLOBAL__N__9ae7fba5_10_SoftMax_cu_9f978f6320softmax_warp_forwardIN3c104HalfEffLi2ELb0ELb0EEEvPT0_PKT_iiiPKbib,"ax",@progbits
	.align	128
.text._ZN43_GLOBAL__N__9ae7fba5_10_SoftMax_cu_9f978f6320softmax_warp_forwardIN3c104HalfEffLi2ELb0ELb0EEEvPT0_PKT_iiiPKbib:
        .type           _ZN43_GLOBAL__N__9ae7fba5_10_SoftMax_cu_9f978f6320softmax_warp_forwardIN3c104HalfEffLi2ELb0ELb0EEEvPT0_PKT_iiiPKbib,@function
        .size           _ZN43_GLOBAL__N__9ae7fba5_10_SoftMax_cu_9f978f6320softmax_warp_forwardIN3c104HalfEffLi2ELb0ELb0EEEvPT0_PKT_iiiPKbib,(.L_x_11332 - _ZN43_GLOBAL__N__9ae7fba5_10_SoftMax_cu_9f978f6320softmax_warp_forwardIN3c104HalfEffLi2ELb0ELb0EEEvPT0_PKT_iiiPKbib)
        .other          _ZN43_GLOBAL__N__9ae7fba5_10_SoftMax_cu_9f978f6320softmax_warp_forwardIN3c104HalfEffLi2ELb0ELb0EEEvPT0_PKT_iiiPKbib,@"STO_CUDA_ENTRY STV_DEFAULT"
_ZN43_GLOBAL__N__9ae7fba5_10_SoftMax_cu_9f978f6320softmax_warp_forwardIN3c104HalfEffLi2ELb0ELb0EEEvPT0_PKT_iiiPKbib:
        /* <DEDUP_REMOVED lines=29> */
[----:B--2---:R-:W-:Y:S02]  /*01d0*/  @!P0 HADD2.F32 R9, -RZ, R6.H0_H0 ;  /* 0x20000006ff098230 */ /* 0x004fe40000004100 */
[----:B---3--:R-:W-:-:S03]  /*01e0*/  @!P2 HADD2.F32 R8, -RZ, R4.H0_H0 ;  /* 0x20000004ff08a230 */ /* 0x008fc60000004100 */
        /* <DEDUP_REMOVED lines=41> */
.L_x_4029:
[----:B------:R-:W-:Y:S05]  /*0480*/  BSYNC.RECONVERGENT B0 ;  /* 0x0000000000007941 */ /* 0x000fea0003800200 */
.L_x_4028:
        /* <DEDUP_REMOVED lines=12> */
.L_x_4030:
        /* <DEDUP_REMOVED lines=11> */
.L_x_11332:


//--------------------- .text._ZN43_GLOBAL__N__9ae7fba5_10_SoftMax_cu_9f978f6320softmax_warp_forwardIN3c104HalfEffLi1ELb0ELb0EEEvPT0_PKT_iiiPKbib --------------------------
	.section	.text._ZN43_GLOBAL__N__9ae7fba5_10_SoftMax_cu_9f978f6320softmax_warp_forwardIN3c104HalfEffLi1ELb0ELb0EEEvPT0_PKT_iiiPKbib,"ax",@progbits
	.align	128
.text._ZN43_GLOBAL__N__9ae7fba5_10_SoftMax_cu_9f978f6320softmax_warp_forwardIN3c104HalfEffLi1ELb0ELb0EEEvPT0_PKT_iiiPKbib:
        .type           _ZN43_GLOBAL__N__9ae7fba5_10_SoftMax_cu_9f978f6320softmax_warp_forwardIN3c104HalfEffLi1ELb0ELb0EEEvPT0_PKT_iiiPKbib,@function
        .size           _ZN43_GLOBAL__N__9ae7fba5_10_SoftMax_cu_9f978f6320softmax_warp_forwardIN3c104HalfEffLi1ELb0ELb0EEEvPT0_PKT_iiiPKbib,(.L_x_11333 - _ZN43_GLOBAL__N__9ae7fba5_10_SoftMax_cu_9f978f6320softmax_warp_forwardIN3c104HalfEffLi1ELb0ELb0EEEvPT0_PKT_iiiPKbib)
        .other          _ZN43_GLOBAL__N__9ae7fba5_10_SoftMax_cu_9f978f6320softmax_warp_forwardIN3c104HalfEffLi1ELb0ELb0EEEvPT0_PKT_iiiPKbib,@"STO_CUDA_ENTRY STV_DEFAULT"
_ZN43_GLOBAL__N__9ae7fba5_10_SoftMax_cu_9f978f6320softmax_warp_forwardIN3c104HalfEffLi1ELb0ELb0EEEvPT0_PKT_iiiPKbib:
        /* <DEDUP_REMOVED lines=62> */
.L_x_4032:
[----:B------:R-:W-:Y:S05]  /*03e0*/  BSYNC.RECONVERGENT B0 ;  /* 0x0000000000007941 */ /* 0x000fea0003800200 */
.L_x_4031:
        /* <DEDUP_REMOVED lines=12> */
.L_x_4033:
        /* <DEDUP_REMOVED lines=13> */
.L_x_11333:


//--------------------- .text._ZN43_GLOBAL__N__9ae7fba5_10_SoftMax_cu_9f978f6320softmax_warp_forwardIN3c104HalfEffLi0ELb0ELb0EEEvPT0_PKT_iiiPKbib --------------------------
	.section	.text._ZN43_GLOBAL__N__9ae7fba5_10_SoftMax_cu_9f978f6320softmax_warp_forwardIN3c104HalfEffLi0ELb0ELb0EEEvPT0_PKT_iiiPKbib,"ax",@progbits
	.align	128
.text._ZN43_GLOBAL__N__9ae7fba5_10_SoftMax_cu_9f978f6320softmax_warp_forwardIN3c104HalfEffLi0ELb0ELb0EEEvPT0_PKT_iiiPKbib:
        .type           _ZN43_GLOBAL__N__9ae7fba5_10_SoftMax_cu_9f978f6320softmax_warp_forwardIN3c104HalfEffLi0ELb0ELb0EEEvPT0_PKT_iiiPKbib,@function
        .size           _ZN43_GLOBAL__N__9ae7fba5_10_SoftMax_cu_9f978f6320softmax_warp_forwardIN3c104HalfEffLi0ELb0ELb0EEEvPT0_PKT_iiiPKbib,(.L_x_11334 - _ZN43_GLOBAL__N__9ae7fba5_10_SoftMax_cu_9f978f6320softmax_warp_forwardIN3c104HalfEffLi0ELb0ELb0EEEvPT0_PKT_iiiPKbib)
        .other          _ZN43_GLOBAL__N__9ae7fba5_10_SoftMax_cu_9f978f6320softmax_warp_forwardIN3c104HalfEffLi0ELb0ELb0EEEvPT0_PKT_iiiPKbib,@"STO_CUDA_ENTRY STV_DEFAULT"
_ZN43_GLOBAL__N__9ae7fba5_10_SoftMax_cu_9f978f6320softmax_warp_forwardIN3c104HalfEffLi0ELb0ELb0EEEvPT0_PKT_iiiPKbib:
        /* <DEDUP_REMOVED lines=28> */
[----:B--2---:R-:W-:-:S05]  /*01c0*/  @!P0 HADD2.F32 R2, -RZ, R6.H0_H0 ;  /* 0x20000006ff028230 */ /* 0x004fca0000004100 */
[----:B------:R-:W-:Y:S01]  /*01d0*/  FADD.FTZ R2, R2, -R2 ;  /* 0x8000000202027221 */ /* 0x000fe20000010000 */
[----:B0-----:R-:W-:Y:S06]  /*01e0*/  @!P2 EXIT ;  /* 0x000000000000a94d */ /* 0x001fec0003800000 */
[----:B------:R-:W-:Y:S01]  /*01f0*/  FMUL.FTZ R5, R2, 1.4426950216293334961 ;  /* 0x3fb8aa3b02057820 */ /* 0x000fe20000410000 */
[----:B------:R-:W-:Y:S01]  /*0200*/  ISETP.GE.AND P2, PT, R9, UR8, PT ;  /* 0x0000000809007c0c */ /* 0x000fe2000bf46270 */
[----:B------:R-:W-:Y:S01]  /*0210*/  IMAD.MOV.U32 R2, RZ, RZ, -0x800000 ;  /* 0xff800000ff027424 */ /* 0x000fe200078e00ff */
[----:B------:R-:W-:Y:S01]  /*0220*/  BSSY.RECONVERGENT B0, `(.L_x_4034) ;  /* 0x0000011000007945 */ /* 0x000fe20003800200 */
[----:B------:R0:W1:Y:S01]  /*0230*/  MUFU.EX2 R11, R5 ;  /* 0x00000005000b7308 */ /* 0x0000620000000800 */
[----:B-----5:R-:W-:Y:S01]  /*0240*/  @!P1 HADD2.F32 R2, -RZ, R4.H0_H0 ;  /* 0x20000004ff029230 */ /* 0x020fe20000004100 */
[----:B------:R-:W-:-:S04]  /*0250*/  ISETP.EQ.OR P0, PT, R8, 0x1, P2 ;  /* 0x000000010800780c */ /* 0x000fc80001702670 */
[----:B------:R-:W-:-:S04]  /*0260*/  FADD.FTZ R2, R2, -R2 ;  /* 0x8000000202027221 */ /* 0x000fc80000010000 */
        /* <DEDUP_REMOVED lines=12> */
.L_x_4035:
[----:B------:R-:W-:Y:S05]  /*0330*/  BSYNC.RECONVERGENT B0 ;  /* 0x0000000000007941 */ /* 0x000fea0003800200 */
.L_x_4034:
        /* <DEDUP_REMOVED lines=13> */
.L_x_4036:
        /* <DEDUP_REMOVED lines=15> */
.L_x_11334:


//--------------------- .text._ZN43_GLOBAL__N__9ae7fba5_10_SoftMax_cu_9f978f6320softmax_warp_forwardIN3c104HalfES2_fLi11ELb0ELb0EEEvPT0_PKT_iiiPKbib --------------------------
	.section	.text._ZN43_GLOBAL__N__9ae7fba5_10_SoftMax_cu_9f978f6320softmax_warp_forwardIN3c104HalfES2_fLi11ELb0ELb0EEEvPT0_PKT_iiiPKbib,"ax",@progbits
	.align	128
.text._ZN43_GLOBAL__N__9ae7fba5_10_SoftMax_cu_9f978f6320softmax_warp_forwardIN3c104HalfES2_fLi11ELb0ELb0EEEvPT0_PKT_iiiPKbib:
        .type           _ZN43_GLOBAL__N__9ae7fba5_10_SoftMax_cu_9f978f6320softmax_warp_forwardIN3c104HalfES2_fLi11ELb0ELb0EEEvPT0_PKT_iiiPKbib,@function
        .size           _ZN43_GLOBAL__N__9ae7fba5_10_SoftMax_cu_9f978f6320softmax_warp_forwardIN3c104HalfES2_fLi11ELb0ELb0EEEvPT0_PKT_iiiPKbib,(.L_x_11335 - _ZN43_GLOBAL__N__9ae7fba5_10_SoftMax_cu_9f978f6320softmax_warp_forwardIN3c104HalfES2_fLi11ELb0ELb0EEEvPT0_PKT_iiiPKbib)
        .other          _ZN43_GLOBAL__N__9ae7fba5_10_SoftMax_cu_9f978f6320softmax_warp_forwardIN3c104HalfES2_fLi11ELb0ELb0EEEvPT0_PKT_iiiPKbib,@"STO_CUDA_ENTRY STV_DEFAULT"
_ZN43_GLOBAL__N__9ae7fba5_10_SoftMax_cu_9f978f6320softmax_warp_forwardIN3c104HalfES2_fLi11ELb0ELb0EEEvPT0_PKT_iiiPKbib:
        /* <DEDUP_REMOVED lines=18> */
[C---:B------:R-:W-:Y:S02]  /*0120*/  ISETP.LT.OR P2, PT, R6.reuse, 0x1, P0 ;  /* 0x000000010600780c */ /* 0x040fe40000741670 */
[----:B------:R-:W-:Y:S02]  /*0130*/  ISETP.GE.AND P0, PT, R113, UR8, PT ;  /* 0x0000000871007c0c */ /* 0x000fe4000bf06270 */
[----:B------:R-:W-:Y:S02]  /*0140*/  P2R R0, PR, RZ, 0x2 ;  /* 0x00000002ff007803 */ /* 0x000fe40000000000 */
[----:B------:R-:W-:Y:S02]  /*0150*/  P2R R0, PR, RZ, 0x1 ;  /* 0x00000001ff007803 */ /* 0x000fe40000000000 */
[----:B------:R-:W-:-:S02]  /*0160*/  ISETP.LT.OR P0, PT, R6, 0x1, P0 ;  /* 0x000000010600780c */ /* 0x000fc40000701670 */
[----:B------:R-:W-:Y:S02]  /*0170*/  ISETP.LT.OR P1, PT, R6, 0x1, P1 ;  /* 0x000000010600780c */ /* 0x000fe40000f21670 */
[----:B------:R-:W-:Y:S01]  /*0180*/  IADD3 R27, PT, PT, R86, 0x80, RZ ;  /* 0x00000080561b7810 */ /* 0x000fe20007ffe0ff */
[----:B------:R-:W-:Y:S01]  /*0190*/  IMAD.MOV.U32 R74, RZ, RZ, -0x800000 ;  /* 0xff800000ff4a7424 */ /* 0x000fe200078e00ff */
[----:B0-----:R-:W2:Y:S07]  /*01a0*/  @!P2 LDG.E.U16 R5, desc[UR4][R2.64] ;  /* 0x000000040205a981 */ /* 0x001eae000c1e1500 */
[----:B------:R-:W3:Y:S04]  /*01b0*/  @!P0 LDG.E.U16 R4, desc[UR4][R2.64+0x80] ;  /* 0x0000800402048981 */ /* 0x000ee8000c1e1500 */
[----:B------:R-:W4:Y:S01]  /*01c0*/  @!P1 LDG.E.U16 R0, desc[UR4][R2.64+0x40] ;  /* 0x0000400402009981 */ /* 0x000f22000c1e1500 */
[----:B------:R-:W-:Y:S01]  /*01d0*/  ISETP.GE.AND P3, PT, R27, UR8, PT ;  /* 0x000000081b007c0c */ /* 0x000fe2000bf66270 */
[----:B------:R-:W-:-:S02]  /*01e0*/  IMAD.MOV.U32 R75, RZ, RZ, -0x800000 ;  /* 0xff800000ff4b7424 */ /* 0x000fc400078e00ff */
[----:B---3--:R-:W-:Y:S01]  /*01f0*/  @!P0 HADD2.F32 R74, -RZ, R4.H0_H0 ;  /* 0x20000004ff4a8230 */ /* 0x008fe20000004100 */
[----:B------:R-:W-:Y:S01]  /*0200*/  ISETP.LT.OR P0, PT, R6, 0x1, P3 ;  /* 0x000000010600780c */ /* 0x000fe20001f01670 */
[----:B----4-:R-:W-:Y:S01]  /*0210*/  @!P1 HADD2.F32 R75, -RZ, R0.H0_H0 ;  /* 0x20000000ff4b9230 */ /* 0x010fe20000004100 */
[----:B------:R-:W-:-:S11]  /*0220*/  P2R R0, PR, RZ, 0x8 ;  /* 0x00000008ff007803 */ /* 0x000fd60000000000 */
[----:B------:R-:W3:Y:S01]  /*0230*/  @!P0 LDG.E.U16 R0, desc[UR4][R2.64+0x100] ;  /* 0x0001000402008981 */ /* 0x000ee2000c1e1500 */
[----:B------:R-:W-:Y:S02]  /*0240*/  VIADD R28, R86, 0xa0 ;  /* 0x000000a0561c7836 */ /* 0x000fe40000000000 */
[----:B------:R-:W-:Y:S02]  /*0250*/  IMAD.MOV.U32 R76, RZ, RZ, -0x800000 ;  /* 0xff800000ff4c7424 */ /* 0x000fe400078e00ff */
[----:B--2---:R-:W-:Y:S01]  /*0260*/  @!P2 HADD2.F32 R76, -RZ, R5.H0_H0 ;  /* 0x20000005ff4ca230 */ /* 0x004fe20000004100 */
[----:B------:R-:W-:Y:S02]  /*0270*/  ISETP.GE.AND P2, PT, R28, UR8, PT ;  /* 0x000000081c007c0c */ /* 0x000fe4000bf46270 */
[----:B------:R-:W-:Y:S01]  /*0280*/  MOV R71, 0xff800000 ;  /* 0xff80000000477802 */ /* 0x000fe20000000f00 */
        /* <DEDUP_REMOVED lines=8> */
[----:B------:R-:W-:Y:S01]  /*0310*/  IMAD.MOV.U32 R73, RZ, RZ, -0x800000 ;  /* 0xff800000ff497424 */ /* 0x000fe200078e00ff */
[----:B------:R-:W-:Y:S01]  /*0320*/  P2R R5, PR, RZ, 0x10 ;  /* 0x00000010ff057803 */ /* 0x000fe20000000000 */
        /* <DEDUP_REMOVED lines=187> */
[----:B------:R-:W-:Y:S02]  /*0ee0*/  IMAD.MOV.U32 R53, RZ, RZ, -0x800000 ;  /* 0xff800000ff357424 */ /* 0x000fe400078e00ff */
[----:B--2---:R-:W-:Y:S01]  /*0ef0*/  @!P0 HADD2.F32 R53, -RZ, R0.H0_H0 ;  /* 0x20000000ff358230 */ /* 0x004fe20000004100 */
[----:B------:R-:W-:Y:S01]  /*0f00*/  FSETP.GT.FTZ.AND P0, PT, R5, R54, PT ;  /* 0x000000360500720b */ /* 0x000fe20003f14000 */
[----:B------:R-:W-:-:S03]  /*0f10*/  VIADD R0, R86, 0x340 ;  /* 0x0000034056007836 */ /* 0x000fc60000000000 */
[----:B------:R-:W-:Y:S02]  /*0f20*/  FSEL R4, R5, R54, P0 ;  /* 0x0000003605047208 */ /* 0x000fe40000000000 */
[----:B------:R-:W-:-:S04]  /*0f30*/  ISETP.GE.AND P0, PT, R0, UR8, PT ;  /* 0x0000000800007c0c */ /* 0x000fc8000bf06270 */
[----:B------:R-:W-:-:S13]  /*0f40*/  ISETP.LT.OR P1, PT, R6, 0x1, P0 ;  /* 0x000000010600780c */ /* 0x000fda0000721670 */
        /* <DEDUP_REMOVED lines=27> */
[CC--:B------:R-:W-:Y:S02]  /*1100*/  FSETP.GT.FTZ.AND P4, PT, R5.reuse, R50.reuse, PT ;  /* 0x000000320500720b */ /* 0x0c0fe40003f94000 */
[----:B------:R-:W-:Y:S02]  /*1110*/  IADD3 R0, PT, PT, R86, 0x3c0, RZ ;  /* 0x000003c056007810 */ /* 0x000fe40007ffe0ff */
        /* <DEDUP_REMOVED lines=9> */
[----:B------:R-:W-:-:S04]  /*11b0*/  ISETP.GE.AND P5, PT, R6, 0x1, PT ;  /* 0x000000010600780c */ /* 0x000fc80003fa6270 */
[----:B------:R-:W-:-:S13]  /*11c0*/  ISETP.GE.OR P6, PT, R0, UR8, !P5 ;  /* 0x0000000800007c0c */ /* 0x000fda000efc6670 */
[----:B------:R-:W2:Y:S01]  /*11d0*/  @!P6 LDG.E.U16 R0, desc[UR4][R2.64+0x7c0] ;  /* 0x0007c0040200e981 */ /* 0x000ea2000c1e1500 */
[----:B------:R-:W-:Y:S02]  /*11e0*/  IMAD.MOV.U32 R111, RZ, RZ, -0x800000 ;  /* 0xff800000ff6f7424 */ /* 0x000fe400078e00ff */
        /* <DEDUP_REMOVED lines=22> */
[-C--:B------:R-:W-:Y:S02]  /*1350*/  FSETP.GT.FTZ.AND P6, PT, R4, R91.reuse, PT ;  /* 0x0000005b0400720b */ /* 0x080fe40003fd4000 */
[----:B------:R-:W-:Y:S02]  /*1360*/  IADD3 R0, PT, PT, R86, 0x460, RZ ;  /* 0x0000046056007810 */ /* 0x000fe40007ffe0ff */
        /* <DEDUP_REMOVED lines=33> */
[CC--:B------:R-:W-:Y:S02]  /*1580*/  FSETP.GT.FTZ.AND P6, PT, R5.reuse, R96.reuse, PT ;  /* 0x000000600500720b */ /* 0x0c0fe40003fd4000 */
        /* <DEDUP_REMOVED lines=11> */
[----:B------:R-:W-:Y:S01]  /*1640*/  IMAD.MOV.U32 R122, RZ, RZ, -0x800000 ;  /* 0xff800000ff7a7424 */ /* 0x000fe200078e00ff */
[----:B------:R-:W0:Y:S01]  /*1650*/  S2R R23, SR_TID.X ;  /* 0x0000000000177919 */ /* 0x000e220000002100 */
        /* <DEDUP_REMOVED lines=9> */
[----:B0-----:R-:W-:-:S03]  /*16f0*/  VIADD R0, R23, 0x560 ;  /* 0x0000056017007836 */ /* 0x001fc60000000000 */
        /* <DEDUP_REMOVED lines=143> */
[----:B------:R-:W-:Y:S02]  /*1ff0*/  IMAD.MOV.U32 R90, RZ, RZ, -0x800000 ;  /* 0xff800000ff5a7424 */ /* 0x000fe400078e00ff */
        /* <DEDUP_REMOVED lines=23> */
[C---:B------:R-:W-:Y:S01]  /*2170*/  FADD.FTZ R97, -R3.reuse, R97 ;  /* 0x0000006103617221 */ /* 0x040fe20000010100 */
[----:B------:R-:W-:Y:S01]  /*2180*/  FMUL.FTZ R2, R76, 1.4426950216293334961 ;  /* 0x3fb8aa3b4c027820 */ /* 0x000fe20000410000 */
[----:B------:R-:W-:Y:S01]  /*2190*/  FADD.FTZ R71, -R3, R71 ;  /* 0x0000004703477221 */ /* 0x000fe20000010100 */
[----:B------:R-:W-:Y:S01]  /*21a0*/  FMUL.FTZ R76, R75, 1.4426950216293334961 ;  /* 0x3fb8aa3b4b4c7820 */ /* 0x000fe20000410000 */
[----:B------:R-:W-:Y:S01]  /*21b0*/  FMUL.FTZ R75, R74, 1.4426950216293334961 ;  /* 0x3fb8aa3b4a4b7820 */ /* 0x000fe20000410000 */
[----:B------:R-:W-:Y:S01]  /*21c0*/  FMUL.FTZ R74, R97, 1.4426950216293334961 ;  /* 0x3fb8aa3b614a7820 */ /* 0x000fe20000410000 */
[----:B------:R-:W-:Y:S01]  /*21d0*/  FMUL.FTZ R97, R71, 1.4426950216293334961 ;  /* 0x3fb8aa3b47617820 */ /* 0x000fe20000410000 */
[C---:B------:R-:W-:Y:S01]  /*21e0*/  FADD.FTZ R93, -R3.reuse, R93 ;  /* 0x0000005d035d7221 */ /* 0x040fe20000010100 */
[C---:B------:R-:W-:Y:S01]  /*21f0*/  FADD.FTZ R71, -R3.reuse, R73 ;  /* 0x0000004903477221 */ /* 0x040fe20000010100 */
[----:B------:R-:W-:-:S02]  /*2200*/  FADD.FTZ R68, -R3, R68 ;  /* 0x0000004403447221 */ /* 0x000fc40000010100 */
[----:B------:R-:W-:Y:S01]  /*2210*/  FMUL.FTZ R93, R93, 1.4426950216293334961 ;  /* 0x3fb8aa3b5d5d7820 */ /* 0x000fe20000410000 */
[----:B------:R-:W-:Y:S01]  /*2220*/  FMUL.FTZ R99, R71, 1.4426950216293334961 ;  /* 0x3fb8aa3b47637820 */ /* 0x000fe20000410000 */
[----:B------:R-:W-:Y:S01]  /*2230*/  FMUL.FTZ R103, R68, 1.4426950216293334961 ;  /* 0x3fb8aa3b44677820 */ /* 0x000fe20000410000 */
[----:B------:R0:W-:Y:S01]  /*2240*/  MUFU.EX2 R73, R97 ;  /* 0x0000006100497308 */ /* 0x0001e20000000800 */
[C---:B------:R-:W-:Y:S01]  /*2250*/  FADD.FTZ R71, -R3.reuse, R72 ;  /* 0x0000004803477221 */ /* 0x040fe20000010100 */
[C---:B------:R-:W-:Y:S01]  /*2260*/  FADD.FTZ R68, -R3.reuse, R69 ;  /* 0x0000004503447221 */ /* 0x040fe20000010100 */
[----:B0-----:R-:W-:-:S05]  /*2270*/  FADD.FTZ R97, -R3, R67 ;  /* 0x0000004303617221 */ /* 0x001fca0000010100 */
[----:B------:R0:W-:Y:S01]  /*2280*/  MUFU.EX2 R72, R99 ;  /* 0x0000006300487308 */ /* 0x0001e20000000800 */
[----:B------:R-:W-:-:S07]  /*2290*/  FMUL.FTZ R97, R97, 1.4426950216293334961 ;  /* 0x3fb8aa3b61617820 */ /* 0x000fce0000410000 */
[----:B------:R1:W-:Y:S01]  /*22a0*/  MUFU.EX2 R67, R93 ;  /* 0x0000005d00437308 */ /* 0x0003e20000000800 */
[C---:B0-----:R-:W-:Y:S01]  /*22b0*/  FADD.FTZ R99, -R3.reuse, R66 ;  /* 0x0000004203637221 */ /* 0x041fe20000010100 */
[----:B------:R-:W-:-:S06]  /*22c0*/  FADD.FTZ R105, -R3, R64 ;  /* 0x0000004003697221 */ /* 0x000fcc0000010100 */
[----:B------:R0:W-:Y:S01]  /*22d0*/  MUFU.EX2 R69, R103 ;  /* 0x0000006700457308 */ /* 0x0001e20000000800 */
[----:B-1----:R-:W-:Y:S01]  /*22e0*/  FADD.FTZ R93, -R3, R63 ;  /* 0x0000003f035d7221 */ /* 0x002fe20000010100 */
[----:B------:R-:W-:-:S03]  /*22f0*/  FMUL.FTZ R99, R99, 1.4426950216293334961 ;  /* 0x3fb8aa3b63637820 */ /* 0x000fc60000410000 */
[----:B------:R-:W-:Y:S01]  /*2300*/  FMUL.FTZ R93, R93, 1.4426950216293334961 ;  /* 0x3fb8aa3b5d5d7820 */ /* 0x000fe20000410000 */
[----:B0-----:R-:W-:Y:S02]  /*2310*/  FADD.FTZ R103, -R3, R65 ;  /* 0x0000004103677221 */ /* 0x001fe40000010100 */
[----:B------:R0:W-:Y:S02]  /*2320*/  MUFU.EX2 R66, R97 ;  /* 0x0000006100427308 */ /* 0x0001e40000000800 */
[----:B------:R-:W-:Y:S01]  /*2330*/  FMUL.FTZ R103, R103, 1.4426950216293334961 ;  /* 0x3fb8aa3b67677820 */ /* 0x000fe20000410000 */
[----:B------:R-:W-:Y:S01]  /*2340*/  FMUL.FTZ R105, R105, 1.4426950216293334961 ;  /* 0x3fb8aa3b69697820 */ /* 0x000fe20000410000 */
[----:B0-----:R-:W-:-:S04]  /*2350*/  FADD.FTZ R97, -R3, R62 ;  /* 0x0000003e03617221 */ /* 0x001fc80000010100 */
        /* <DEDUP_REMOVED lines=8> */
[----:B0-----:R-:W-:Y:S02]  /*23e0*/  FADD.FTZ R103, -R3, R60 ;  /* 0x0000003c03677221 */ /* 0x001fe40000010100 */
[----:B------:R0:W-:Y:S02]  /*23f0*/  MUFU.EX2 R63, R105 ;  /* 0x00000069003f7308 */ /* 0x0001e40000000800 */
[----:B------:R-:W-:-:S06]  /*2400*/  FMUL.FTZ R103, R103, 1.4426950216293334961 ;  /* 0x3fb8aa3b67677820 */ /* 0x000fcc0000410000 */
[----:B------:R1:W-:Y:S01]  /*2410*/  MUFU.EX2 R61, R97 ;  /* 0x00000061003d7308 */ /* 0x0003e20000000800 */
[C---:B0-----:R-:W-:Y:S01]  /*2420*/  FADD.FTZ R105, -R3.reuse, R59 ;  /* 0x0000003b03697221 */ /* 0x041fe20000010100 */
[----:B------:R-:W-:-:S03]  /*2430*/  FADD.FTZ R47, -R3, R47 ;  /* 0x0000002f032f7221 */ /* 0x000fc60000010100 */
        /* <DEDUP_REMOVED lines=16> */
[----:B------:R2:W-:Y:S08]  /*2540*/  MUFU.EX2 R58, R105 ;  /* 0x00000069003a7308 */ /* 0x0005f00000000800 */
        /* <DEDUP_REMOVED lines=17> */
[----:B------:R-:W-:-:S03]  /*2660*/  FMUL.FTZ R103, R103, 1.4426950216293334961 ;  /* 0x3fb8aa3b67677820 */ /* 0x000fc60000410000 */
[----:B------:R-:W3:Y:S01]  /*2670*/  MUFU.EX2 R74, R74 ;  /* 0x0000004a004a7308 */ /* 0x000ee20000000800 */
[----:B----4-:R-:W-:Y:S01]  /*2680*/  FADD.FTZ R109, -R3, R114 ;  /* 0x00000072036d7221 */ /* 0x010fe20000010100 */
[----:B------:R-:W-:Y:S01]  /*2690*/  FMUL.FTZ R114, R111, 1.4426950216293334961 ;  /* 0x3fb8aa3b6f727820 */ /* 0x000fe20000410000 */
[C---:B------:R-:W-:Y:S01]  /*26a0*/  FADD.FTZ R111, -R3.reuse, R106 ;  /* 0x0000006a036f7221 */ /* 0x040fe20000010100 */
[----:B------:R-:W-:-:S04]  /*26b0*/  FADD.FTZ R107, -R3, R116 ;  /* 0x00000074036b7221 */ /* 0x000fc80000010100 */
[----:B------:R4:W-:Y:S01]  /*26c0*/  MUFU.EX2 R53, R105 ;  /* 0x0000006900357308 */ /* 0x0009e20000000800 */
[----:B0-----:R-:W-:Y:S01]  /*26d0*/  FADD.FTZ R85, RZ, R2 ;  /* 0x00000002ff557221 */ /* 0x001fe20000010000 */
[----:B------:R-:W-:Y:S01]  /*26e0*/  FMUL.FTZ R71, R71, 1.4426950216293334961 ;  /* 0x3fb8aa3b47477820 */ /* 0x000fe20000410000 */
[----:B------:R-:W-:Y:S01]  /*26f0*/  FADD.FTZ R70, -R3, R70 ;  /* 0x0000004603467221 */ /* 0x000fe20000010100 */
[----:B------:R-:W-:Y:S01]  /*2700*/  FMUL.FTZ R116, R101, 1.4426950216293334961 ;  /* 0x3fb8aa3b65747820 */ /* 0x000fe20000410000 */
[----:B----4-:R-:W-:-:S03]  /*2710*/  FADD.FTZ R105, -R3, R49 ;  /* 0x0000003103697221 */ /* 0x010fc60000010100 */
[----:B------:R0:W-:Y:S01]  /*2720*/  MUFU.EX2 R106, R114 ;  /* 0x00000072006a7308 */ /* 0x0001e20000000800 */
[C---:B------:R-:W-:Y:S01]  /*2730*/  FADD.FTZ R92, -R3.reuse, R92 ;  /* 0x0000005c035c7221 */ /* 0x040fe20000010100 */
[----:B------:R-:W-:Y:S01]  /*2740*/  FADD.FTZ R94, -R3, R94 ;  /* 0x0000005e035e7221 */ /* 0x000fe20000010100 */
[----:B------:R-:W-:Y:S01]  /*2750*/  FMUL.FTZ R47, R105, 1.4426950216293334961 ;  /* 0x3fb8aa3b692f7820 */ /* 0x000fe20000410000 */
[C---:B------:R-:W-:Y:S01]  /*2760*/  FADD.FTZ R95, -R3.reuse, R95 ;  /* 0x0000005f035f7221 */ /* 0x040fe20000010100 */
[C---:B------:R-:W-:Y:S01]  /*2770*/  FADD.FTZ R96, -R3.reuse, R96 ;  /* 0x0000006003607221 */ /* 0x040fe20000010100 */
[C---:B------:R-:W-:Y:S01]  /*2780*/  FADD.FTZ R98, -R3.reuse, R98 ;  /* 0x0000006203627221 */ /* 0x040fe20000010100 */
[C---:B------:R-:W-:Y:S01]  /*2790*/  FADD.FTZ R105, -R3.reuse, R118 ;  /* 0x0000007603697221 */ /* 0x040fe20000010100 */
[----:B------:R4:W-:Y:S01]  /*27a0*/  MUFU.EX2 R51, R97 ;  /* 0x0000006100337308 */ /* 0x0009e20000000800 */
[----:B0-----:R-:W-:Y:S01]  /*27b0*/  FADD.FTZ R114, -R3, R81 ;  /* 0x0000005103727221 */ /* 0x001fe20000010100 */
        /* <DEDUP_REMOVED lines=15> */
[C---:B0-----:R-:W-:Y:S01]  /*28b0*/  FADD.FTZ R99, -R3.reuse, R122 ;  /* 0x0000007a03637221 */ /* 0x041fe20000010100 */
[C---:B------:R-:W-:Y:S01]  /*28c0*/  FADD.FTZ R82, -R3.reuse, R82 ;  /* 0x0000005203527221 */ /* 0x040fe20000010100 */
[C---:B------:R-:W-:Y:S01]  /*28d0*/  FADD.FTZ R83, -R3.reuse, R83 ;  /* 0x0000005303537221 */ /* 0x040fe20000010100 */
[C---:B------:R-:W-:Y:S01]  /*28e0*/  FADD.FTZ R91, -R3.reuse, R79 ;  /* 0x0000004f035b7221 */ /* 0x040fe20000010100 */
[----:B------:R-:W-:Y:S01]  /*28f0*/  FMUL.FTZ R70, R70, 1.4426950216293334961 ;  /* 0x3fb8aa3b46467820 */ /* 0x000fe20000410000 */
[C---:B----4-:R-:W-:Y:S01]  /*2900*/  FADD.FTZ R103, -R3.reuse, R120 ;  /* 0x0000007803677221 */ /* 0x050fe20000010100 */
[----:B------:R-:W-:Y:S01]  /*2910*/  FADD.FTZ R3, -R3, R90 ;  /* 0x0000005a03037221 */ /* 0x000fe20000010100 */
[----:B-1----:R-:W-:Y:S01]  /*2920*/  FADD.FTZ R90, R85, R76 ;  /* 0x0000004c555a7221 */ /* 0x002fe20000010000 */
[----:B------:R-:W0:Y:S01]  /*2930*/  MUFU.EX2 R71, R71 ;  /* 0x0000004700477308 */ /* 0x000e220000000800 */
[----:B------:R-:W-:-:S02]  /*2940*/  FMUL.FTZ R85, R93, 1.4426950216293334961 ;  /* 0x3fb8aa3b5d557820 */ /* 0x000fc40000410000 */
[----:B--2---:R-:W-:Y:S01]  /*2950*/  FADD.FTZ R93, R90, R75 ;  /* 0x0000004b5a5d7221 */ /* 0x004fe20000010000 */
[----:B------:R-:W-:-:S03]  /*2960*/  FMUL.FTZ R68, R68, 1.4426950216293334961 ;  /* 0x3fb8aa3b44447820 */ /* 0x000fc60000410000 */
[----:B---3--:R-:W-:Y:S01]  /*2970*/  FADD.FTZ R90, R93, R74 ;  /* 0x0000004a5d5a7221 */ /* 0x008fe20000010000 */
[----:B------:R-:W1:Y:S03]  /*2980*/  MUFU.EX2 R70, R70 ;  /* 0x0000004600467308 */ /* 0x000e660000000800 */
[----:B------:R-:W-:Y:S01]  /*2990*/  FADD.FTZ R93, R90, R73 ;  /* 0x000000495a5d7221 */ /* 0x000fe20000010000 */
[----:B------:R-:W-:-:S03]  /*29a0*/  FMUL.FTZ R79, R92, 1.4426950216293334961 ;  /* 0x3fb8aa3b5c4f7820 */ /* 0x000fc60000410000 */
[----:B------:R-:W-:Y:S01]  /*29b0*/  FADD.FTZ R92, R93, R72 ;  /* 0x000000485d5c7221 */ /* 0x000fe20000010000 */
[----:B------:R-:W2:Y:S03]  /*29c0*/  MUFU.EX2 R68, R68 ;  /* 0x0000004400447308 */ /* 0x000ea60000000800 */
[----:B0-----:R-:W-:-:S05]  /*29d0*/  FADD.FTZ R93, R92, R71 ;  /* 0x000000475c5d7221 */ /* 0x001fca0000010000 */
[----:B------:R0:W-:Y:S01]  /*29e0*/  MUFU.EX2 R87, R116 ;  /* 0x0000007400577308 */ /* 0x0001e20000000800 */
[----:B------:R-:W-:Y:S01]  /*29f0*/  FMUL.FTZ R117, R95, 1.4426950216293334961 ;  /* 0x3fb8aa3b5f757820 */ /* 0x000fe20000410000 */
[----:B0-----:R-:W-:Y:S01]  /*2a00*/  FMUL.FTZ R116, R94, 1.4426950216293334961 ;  /* 0x3fb8aa3b5e747820 */ /* 0x001fe20000410000 */
[----:B-1----:R-:W-:-:S04]  /*2a10*/  FADD.FTZ R94, R93, R70 ;  /* 0x000000465d5e7221 */ /* 0x002fc80000010000 */
[----:B------:R-:W-:-:S04]  /*2a20*/  FADD.FTZ R95, R94, R69 ;  /* 0x000000455e5f7221 */ /* 0x000fc80000010000 */
[----:B--2---:R-:W-:Y:S01]  /*2a30*/  FADD.FTZ R94, R95, R68 ;  /* 0x000000445f5e7221 */ /* 0x004fe20000010000 */
        /* <DEDUP_REMOVED lines=130> */
[----:B------:R-:W-:Y:S02]  /*3260*/  @P5 F2FP.F16.F32.PACK_AB R86, RZ, R2 ;  /* 0x00000002ff56523e */ /* 0x000fe400000000ff */
        /* <DEDUP_REMOVED lines=8> */
[----:B------:R-:W-:-:S04]  /*32f0*/  @P5 F2FP.F16.F32.PACK_AB R76, RZ, R76 ;  /* 0x0000004cff4c523e */ /* 0x000fc800000000ff */
[----:B------:R-:W-:-:S05]  /*3300*/  @!P5 PRMT R76, R77, 0x7610, R76 ;  /* 0x000076104d4cd816 */ /* 0x000fca000000004c */
[----:B------:R1:W-:Y:S01]  /*3310*/  STG.E.U16 desc[UR4][R2.64+0x40], R76 ;  /* 0x0000404c02007986 */ /* 0x0003e2000c101504 */
[----:B------:R-:W-:Y:S05]  /*3320*/  @P6 EXIT ;  /* 0x000000000000694d */ /* 0x000fea0003800000 */
[----:B-1----:R-:W1:Y:S01]  /*3330*/  @P5 MUFU.RCP R76, R114 ;  /* 0x00000072004c5308 */ /* 0x002e620000001000 */
        /* <DEDUP_REMOVED lines=17> */
[----:B--2---:R-:W-:Y:S01]  /*3450*/  @P5 FMUL.FTZ R73, R73, R26 ;  /* 0x0000001a49495220 */ /* 0x004fe20000410000 */
[----:B------:R-:W-:-:S04]  /*3460*/  IMAD.MOV.U32 R26, RZ, RZ, 0x7fff ;  /* 0x00007fffff1a7424 */ /* 0x000fc800078e00ff */
[----:B------:R-:W-:-:S04]  /*3470*/  @P5 F2FP.F16.F32.PACK_AB R73, RZ, R73 ;  /* 0x00000049ff49523e */ /* 0x000fc800000000ff */
[----:B------:R-:W-:-:S05]  /*3480*/  @!P5 PRMT R73, R26, 0x7610, R73 ;  /* 0x000076101a49d816 */ /* 0x000fca0000000049 */
[----:B------:R2:W-:Y:S01]  /*3490*/  STG.E.U16 desc[UR4][R2.64+0x100], R73 ;  /* 0x0001004902007986 */ /* 0x0005e2000c101504 */
[----:B------:R-:W-:Y:S05]  /*34a0*/  @P6 EXIT ;  /* 0x000000000000694d */ /* 0x000fea0003800000 */
[----:B------:R-:W3:Y:S01]  /*34b0*/  @P5 MUFU.RCP R27, R114 ;  /* 0x00000072001b5308 */ /* 0x000ee20000001000 */
[----:B------:R-:W-:Y:S02]  /*34c0*/  ISETP.GE.AND P6, PT, R29, UR8, PT ;  /* 0x000000081d007c0c */ /* 0x000fe4000bfc6270 */
[----:B------:R-:W-:Y:S01]  /*34d0*/  MOV R26, 0x7fff ;  /* 0x00007fff001a7802 */ /* 0x000fe20000000f00 */
[----:B---3--:R-:W-:-:S05]  /*34e0*/  @P5 FMUL.FTZ R72, R72, R27 ;  /* 0x0000001b48485220 */ /* 0x008fca0000410000 */
        /* <DEDUP_REMOVED lines=29> */
[----:B------:R-:W-:Y:S01]  /*36c0*/  HFMA2 R26, -RZ, RZ, 0, +QNAN ;  /* 0x00007fffff1a7431 */ /* 0x000fe200000001ff */
[----:B------:R-:W-:Y:S01]  /*36d0*/  ISETP.GE.AND P6, PT, R33, UR8, PT ;  /* 0x0000000821007c0c */ /* 0x000fe2000bfc6270 */
        /* <DEDUP_REMOVED lines=30> */
[----:B------:R-:W-:Y:S02]  /*38c0*/  ISETP.GE.AND P6, PT, R37, UR8, PT ;  /* 0x0000000825007c0c */ /* 0x000fe4000bfc6270 */
[----:B------:R-:W-:Y:S01]  /*38d0*/  MOV R26, 0x7fff ;  /* 0x00007fff001a7802 */ /* 0x000fe20000000f00 */
        /* <DEDUP_REMOVED lines=94> */
[----:B------:R-:W-:Y:S02]  /*3ec0*/  HFMA2 R24, -RZ, RZ, 0, +QNAN ;  /* 0x00007fffff187431 */ /* 0x000fe400000001ff */
[----:B-----5:R-:W-:-:S05]  /*3ed0*/  @P5 FMUL.FTZ R52, R52, R25 ;  /* 0x0000001934345220 */ /* 0x020fca0000410000 */
[----:B------:R-:W-:-:S04]  /*3ee0*/  @P5 F2FP.F16.F32.PACK_AB R52, RZ, R52 ;  /* 0x00000034ff34523e */ /* 0x000fc800000000ff */
[----:B------:R-:W-:-:S05]  /*3ef0*/  @!P5 PRMT R52, R24, 0x7610, R52 ;  /* 0x000076101834d816 */ /* 0x000fca0000000034 */
[----:B------:R0:W-:Y:S01]  /*3f00*/  STG.E.U16 desc[UR4][R2.64+0x640], R52 ;  /* 0x0006403402007986 */ /* 0x0001e2000c101504 */
[----:B------:R-:W-:Y:S05]  /*3f10*/  @P0 EXIT ;  /* 0x000000000000094d */ /* 0x000fea0003800000 */
[----:B------:R-:W5:Y:S02]  /*3f20*/  @P5 MUFU.RCP R24, R114 ;  /* 0x0000007200185308 */ /* 0x000f640000001000 */
        /* <DEDUP_REMOVED lines=21> */
[----:B------:R-:W-:Y:S01]  /*4080*/  MOV R24, 0x7fff ;  /* 0x00007fff00187802 */ /* 0x000fe20000000f00 */
[----:B-----5:R-:W-:-:S05]  /*4090*/  @P5 FMUL.FTZ R48, R48, R25 ;  /* 0x0000001930305220 */ /* 0x020fca0000410000 */
[----:B------:R-:W-:-:S04]  /*40a0*/  @P5 F2FP.F16.F32.PACK_AB R48, RZ, R48 ;  /* 0x00000030ff30523e */ /* 0x000fc800000000ff */
[----:B------:R-:W-:-:S05]  /*40b0*/  @!P5 PRMT R48, R24, 0x7610, R48 ;  /* 0x000076101830d816 */ /* 0x000fca0000000030 */
[----:B------:R0:W-:Y:S01]  /*40c0*/  STG.E.U16 desc[UR4][R2.64+0x740], R48 ;  /* 0x0007403002007986 */ /* 0x0001e2000c101504 */
[----:B------:R-:W-:Y:S05]  /*40d0*/  @P4 EXIT ;  /* 0x000000000000494d */ /* 0x000fea0003800000 */
[----:B------:R-:W5:Y:S01]  /*40e0*/  S2R R24, SR_TID.X ;  /* 0x0000000000187919 */ /* 0x000f620000002100 */
[----:B------:R-:W1:Y:S02]  /*40f0*/  @P5 MUFU.RCP R26, R114 ;  /* 0x00000072001a5308 */ /* 0x000e640000001000 */
[----:B-1----:R-:W-:Y:S01]  /*4100*/  @P5 FMUL.FTZ R47, R47, R26 ;  /* 0x0000001a2f2f5220 */ /* 0x002fe20000410000 */
[----:B------:R-:W-:-:S04]  /*4110*/  IMAD.MOV.U32 R26, RZ, RZ, 0x7fff ;  /* 0x00007fffff1a7424 */ /* 0x000fc800078e00ff */
[----:B------:R-:W-:-:S04]  /*4120*/  @P5 F2FP.F16.F32.PACK_AB R47, RZ, R47 ;  /* 0x0000002fff2f523e */ /* 0x000fc800000000ff */
[----:B------:R-:W-:Y:S01]  /*4130*/  @!P5 PRMT R47, R26, 0x7610, R47 ;  /* 0x000076101a2fd816 */ /* 0x000fe2000000002f */
[----:B-----5:R-:W-:-:S04]  /*4140*/  VIADD R25, R24, 0x3e0 ;  /* 0x000003e018197836 */ /* 0x020fc80000000000 */
[----:B------:R1:W-:Y:S01]  /*4150*/  STG.E.U16 desc[UR4][R2.64+0x780], R47 ;  /* 0x0007802f02007986 */ /* 0x0003e2000c101504 */
[----:B------:R-:W-:-:S13]  /*4160*/  ISETP.GE.AND P0, PT, R25, UR8, PT ;  /* 0x0000000819007c0c */ /* 0x000fda000bf06270 */
[----:B-1----:R-:W-:Y:S05]  /*4170*/  @P0 EXIT ;  /* 0x000000000000094d */ /* 0x002fea0003800000 */
[----:B------:R-:W1:Y:S01]  /*4180*/  @P5 MUFU.RCP R25, R114 ;  /* 0x0000007200195308 */ /* 0x000e620000001000 */
[----:B------:R-:W-:Y:S02]  /*4190*/  IMAD.MOV.U32 R26, RZ, RZ, 0x7fff ;  /* 0x00007fffff1a7424 */ /* 0x000fe400078e00ff */
[----:B-1----:R-:W-:Y:S01]  /*41a0*/  @P5 FMUL.FTZ R106, R106, R25 ;  /* 0x000000196a6a5220 */ /* 0x002fe20000410000 */
[----:B------:R-:W-:-:S04]  /*41b0*/  IADD3 R25, PT, PT, R24, 0x400, RZ ;  /* 0x0000040018197810 */ /* 0x000fc80007ffe0ff */
[----:B------:R-:W-:Y:S02]  /*41c0*/  ISETP.GE.AND P0, PT, R25, UR8, PT ;  /* 0x0000000819007c0c */ /* 0x000fe4000bf06270 */
[----:B------:R-:W-:-:S04]  /*41d0*/  @P5 F2FP.F16.F32.PACK_AB R106, RZ, R106 ;  /* 0x0000006aff6a523e */ /* 0x000fc800000000ff */
        /* <DEDUP_REMOVED lines=41> */
[----:B-----5:R-:W-:Y:S01]  /*4470*/  @P5 FMUL.FTZ R90, R90, R25 ;  /* 0x000000195a5a5220 */ /* 0x020fe20000410000 */
[----:B------:R-:W-:-:S04]  /*4480*/  VIADD R25, R24, 0x4a0 ;  /* 0x000004a018197836 */ /* 0x000fc80000000000 */
[----:B------:R-:W-:Y:S02]  /*4490*/  @P5 F2FP.F16.F32.PACK_AB R90, RZ, R90 ;  /* 0x0000005aff5a523e */ /* 0x000fe400000000ff */
[----:B------:R-:W-:Y:S02]  /*44a0*/  ISETP.GE.AND P0, PT, R25, UR8, PT ;  /* 0x0000000819007c0c */ /* 0x000fe4000bf06270 */
[----:B------:R-:W-:-:S05]  /*44b0*/  @!P5 PRMT R90, R26, 0x7610, R90 ;  /* 0x000076101a5ad816 */ /* 0x000fca000000005a */
[----:B------:R0:W-:Y:S06]  /*44c0*/  STG.E.U16 desc[UR4][R2.64+0x900], R90 ;  /* 0x0009005a02007986 */ /* 0x0001ec000c101504 */
[----:B------:R-:W-:Y:S05]  /*44d0*/  @P0 EXIT ;  /* 0x000000000000094d */ /* 0x000fea0003800000 */
[----:B------:R-:W5:Y:S01]  /*44e0*/  @P5 MUFU.RCP R25, R114 ;  /* 0x0000007200195308 */ /* 0x000f620000001000 */
[----:B------:R-:W-:Y:S02]  /*44f0*/  IMAD.MOV.U32 R26, RZ, RZ, 0x7fff ;  /* 0x00007fffff1a7424 */ /* 0x000fe400078e00ff */
[----:B-----5:R-:W-:Y:S01]  /*4500*/  @P5 FMUL.FTZ R92, R92, R25 ;  /* 0x000000195c5c5220 */ /* 0x020fe20000410000 */
        /* <DEDUP_REMOVED lines=69> */
[----:B------:R-:W-:-:S04]  /*4960*/  HFMA2 R0, -RZ, RZ, 0, +QNAN ;  /* 0x00007fffff007431 */ /* 0x000fc800000001ff */
        /* <DEDUP_REMOVED lines=95> */
[----:B------:R-:W-:-:S04]  /*4f60*/  MOV R0, 0x7fff ;  /* 0x00007fff00007802 */ /* 0x000fc80000000f00 */
        /* <DEDUP_REMOVED lines=51> */
.L_x_4037:
        /* <DEDUP_REMOVED lines=14> */
.L_x_11335:


//--------------------- .text._ZN43_GLOBAL__N__9ae7fba5_10_SoftMax_cu_9f978f6320softmax_warp_forwardIN3c104HalfES2_fLi10ELb0ELb0EEEvPT0_PKT_iiiPKbib --------------------------
	.section	.text._ZN43_GLOBAL__N__9ae7fba5_10_SoftMax_cu_9f978f6320softmax_warp_forwardIN3c104HalfES2_fLi10ELb0ELb0EEEvPT0_PKT_iiiPKbib,"ax",@progbits
	.align	128
.text._ZN43_GLOBAL__N__9ae7fba5_10_SoftMax_cu_9f978f6320softmax_warp_forwardIN3c104HalfES2_fLi10ELb0ELb0EEEvPT0_PKT_iiiPKbib:
        .type           _ZN43_GLOBAL__N__9ae7fba5_10_SoftMax_cu_9f978f6320softmax_warp_forwardIN3c104HalfES2_fLi10ELb0ELb0EEEvPT0_PKT_iiiPKbib,@function
        .size           _ZN43_GLOBAL__N__9ae7fba5_10_SoftMax_cu_9f978f6320softmax_warp_forwardIN3c104HalfES2_fLi10ELb0ELb0EEEvPT0_PKT_iiiPKbib,(.L_x_11336 - _ZN43_GLOBAL__N__9ae7fba5_10_SoftMax_cu_9f978f6320softmax_warp_forwardIN3c104HalfES2_fLi10ELb0ELb0EEEvPT0_PKT_iiiPKbib)
        .other          _ZN43_GLOBAL__N__9ae7fba5_10_SoftMax_cu_9f978f6320softmax_warp_forwardIN3c104HalfES2_fLi10ELb0ELb0EEEvPT0_PKT_iiiPKbib,@"STO_CUDA_ENTRY STV_DEFAULT"
_ZN43_GLOBAL__N__9ae7fba5_10_SoftMax_cu_9f978f6320softmax_warp_forwardIN3c104HalfES2_fLi10ELb0ELb0EEEvPT0_PKT_iiiPKbib:
        /* <DEDUP_REMOVED lines=11> */
[----:B------:R-:W-:-:S02]  /*00b0*/  VIADD R55, R26, 0x40 ;  /* 0x000000401a377836 */ /* 0x000fc40000000000 */
[----:B---3--:R-:W-:Y:S01]  /*00c0*/  IADD3 R4, PT, PT, -R3, UR6, RZ ;  /* 0x0000000603047c10 */ /* 0x008fe2000fffe1ff */
[----:B------:R-:W-:Y:S01]  /*00d0*/  VIADD R54, R26, 0x20 ;  /* 0x000000201a367836 */ /* 0x000fe20000000000 */
[----:B------:R-:W-:Y:S02]  /*00e0*/  P2R R0, PR, RZ, 0x1 ;  /* 0x00000001ff007803 */ /* 0x000fe40000000000 */
[----:B------:R-:W-:Y:S02]  /*00f0*/  ISETP.LT.OR P2, PT, R4, 0x1, P0 ;  /* 0x000000010400780c */ /* 0x000fe40000741670 */
[----:B------:R-:W-:Y:S02]  /*0100*/  ISETP.GE.AND P0, PT, R55, UR8, PT ;  /* 0x0000000837007c0c */ /* 0x000fe4000bf06270 */
[----:B------:R-:W-:Y:S02]  /*0110*/  ISETP.GE.AND P1, PT, R54, UR8, PT ;  /* 0x0000000836007c0c */ /* 0x000fe4000bf26270 */
[----:B------:R-:W-:-:S02]  /*0120*/  P2R R2, PR, RZ, 0x1 ;  /* 0x00000001ff027803 */ /* 0x000fc40000000000 */
[C---:B------:R-:W-:Y:S02]  /*0130*/  ISETP.LT.OR P0, PT, R4.reuse, 0x1, P0 ;  /* 0x000000010400780c */ /* 0x040fe40000701670 */
[----:B------:R-:W-:Y:S01]  /*0140*/  P2R R0, PR, RZ, 0x2 ;  /* 0x00000002ff007803 */ /* 0x000fe20000000000 */
[----:B------:R-:W-:Y:S01]  /*0150*/  IMAD R0, R3, UR7, R26 ;  /* 0x0000000703007c24 */ /* 0x000fe2000f8e021a */
[----:B------:R-:W-:-:S03]  /*0160*/  ISETP.LT.OR P1, PT, R4, 0x1, P1 ;  /* 0x000000010400780c */ /* 0x000fc60000f21670 */
[----:B-1----:R-:W-:Y:S01]  /*0170*/  IMAD.WIDE R22, R0, 0x2, R22 ;  /* 0x0000000200167825 */ /* 0x002fe200078e0216 */
[----:B------:R-:W-:-:S05]  /*0180*/  IADD3 R14, PT, PT, R26, 0x80, RZ ;  /* 0x000000801a0e7810 */ /* 0x000fca0007ffe0ff */
[----:B0-----:R-:W2:Y:S04]  /*0190*/  @!P0 LDG.E.U16 R3, desc[UR4][R22.64+0x80] ;  /* 0x0000800416038981 */ /* 0x001ea8000c1e1500 */
[----:B------:R-:W3:Y:S01]  /*01a0*/  @!P1 LDG.E.U16 R2, desc[UR4][R22.64+0x40] ;  /* 0x0000400416029981 */ /* 0x000ee2000c1e1500 */
[----:B------:R-:W-:Y:S01]  /*01b0*/  ISETP.GE.AND P3, PT, R14, UR8, PT ;  /* 0x000000080e007c0c */ /* 0x000fe2000bf66270 */
[----:B------:R-:W-:Y:S02]  /*01c0*/  IMAD.MOV.U32 R45, RZ, RZ, -0x800000 ;  /* 0xff800000ff2d7424 */ /* 0x000fe400078e00ff */
[----:B------:R-:W-:Y:S01]  /*01d0*/  IMAD.MOV.U32 R21, RZ, RZ, -0x800000 ;  /* 0xff800000ff157424 */ /* 0x000fe200078e00ff */
[----:B------:R-:W4:Y:S01]  /*01e0*/  @!P2 LDG.E.U16 R5, desc[UR4][R22.64] ;  /* 0x000000041605a981 */ /* 0x000f22000c1e1500 */
[----:B--2---:R-:W-:Y:S01]  /*01f0*/  @!P0 HADD2.F32 R45, -RZ, R3.H0_H0 ;  /* 0x20000003ff2d8230 */ /* 0x004fe20000004100 */
[----:B------:R-:W-:Y:S01]  /*0200*/  ISETP.LT.OR P0, PT, R4, 0x1, P3 ;  /* 0x000000010400780c */ /* 0x000fe20001f01670 */
[----:B---3--:R-:W-:Y:S01]  /*0210*/  @!P1 HADD2.F32 R21, -RZ, R2.H0_H0 ;  /* 0x20000002ff159230 */ /* 0x008fe20000004100 */
[----:B------:R-:W-:-:S11]  /*0220*/  P2R R2, PR, RZ, 0x8 ;  /* 0x00000008ff027803 */ /* 0x000fd60000000000 */
[----:B------:R-:W2:Y:S01]  /*0230*/  @!P0 LDG.E.U16 R2, desc[UR4][R22.64+0x100] ;  /* 0x0001000416028981 */ /* 0x000ea2000c1e1500 */
[C---:B------:R-:W-:Y:S02]  /*0240*/  VIADD R13, R26.reuse, 0x60 ;  /* 0x000000601a0d7836 */ /* 0x040fe40000000000 */
[----:B------:R-:W-:-:S03]  /*0250*/  VIADD R15, R26, 0xa0 ;  /* 0x000000a01a0f7836 */ /* 0x000fc60000000000 */
[----:B------:R-:W-:Y:S01]  /*0260*/  ISETP.GE.AND P4, PT, R13, UR8, PT ;  /* 0x000000080d007c0c */ /* 0x000fe2000bf86270 */
[----:B------:R-:W-:Y:S02]  /*0270*/  IMAD.MOV.U32 R25, RZ, RZ, -0x800000 ;  /* 0xff800000ff197424 */ /* 0x000fe400078e00ff */
[----:B----4-:R-:W-:Y:S01]  /*0280*/  @!P2 HADD2.F32 R25, -RZ, R5.H0_H0 ;  /* 0x20000005ff19a230 */ /* 0x010fe20000004100 */
[----:B------:R-:W-:Y:S02]  /*0290*/  ISETP.LT.OR P1, PT, R4, 0x1, P4 ;  /* 0x000000010400780c */ /* 0x000fe40002721670 */
[----:B------:R-:W-:Y:S02]  /*02a0*/  ISETP.GE.AND P2, PT, R15, UR8, PT ;  /* 0x000000080f007c0c */ /* 0x000fe4000bf46270 */
[----:B------:R-:W-:-:S09]  /*02b0*/  MOV R24, 0xff800000 ;  /* 0xff80000000187802 */ /* 0x000fd20000000f00 */
[----:B------:R-:W3:Y:S01]  /*02c0*/  @!P1 LDG.E.U16 R3, desc[UR4][R22.64+0xc0] ;  /* 0x0000c00416039981 */ /* 0x000ee2000c1e1500 */
[----:B--2---:R-:W-:Y:S01]  /*02d0*/  @!P0 HADD2.F32 R24, -RZ, R2.H0_H0 ;  /* 0x20000002ff188230 */ /* 0x004fe20000004100 */
[----:B------:R-:W-:Y:S02]  /*02e0*/  ISETP.LT.OR P0, PT, R4, 0x1, P2 ;  /* 0x000000010400780c */ /* 0x000fe40001701670 */
[----:B------:R-:W-:-:S11]  /*02f0*/  P2R R2, PR, RZ, 0x4 ;  /* 0x00000004ff027803 */ /* 0x000fd60000000000 */
[----:B------:R-:W2:Y:S01]  /*0300*/  @!P0 LDG.E.U16 R2, desc[UR4][R22.64+0x140] ;  /* 0x0001400416028981 */ /* 0x000ea2000c1e1500 */
[----:B------:R-:W-:Y:S02]  /*0310*/  VIADD R16, R26, 0xc0 ;  /* 0x000000c01a107836 */ /* 0x000fe40000000000 */
[----:B------:R-:W-:Y:S02]  /*0320*/  IMAD.MOV.U32 R43, RZ, RZ, -0x800000 ;  /* 0xff800000ff2b7424 */ /* 0x000fe400078e00ff */
[----:B------:R-:W-:Y:S02]  /*0330*/  IMAD.MOV.U32 R51, RZ, RZ, -0x800000 ;  /* 0xff800000ff337424 */ /* 0x000fe400078e00ff */
[----:B---3--:R-:W-:Y:S01]  /*0340*/  @!P1 HADD2.F32 R43, -RZ, R3.H0_H0 ;  /* 0x20000003ff2b9230 */ /* 0x008fe20000004100 */
[----:B------:R-:W-:Y:S01]  /*0350*/  ISETP.GE.AND P1, PT, R16, UR8, PT ;  /* 0x0000000810007c0c */ /* 0x000fe2000bf26270 */
[----:B--2---:R-:W-:-:S03]  /*0360*/  @!P0 HADD2.F32 R51, -RZ, R2.H0_H0 ;  /* 0x20000002ff338230 */ /* 0x004fc60000004100 */
[----:B------:R-:W-:Y:S02]  /*0370*/  ISETP.LT.OR P0, PT, R4, 0x1, P1 ;  /* 0x000000010400780c */ /* 0x000fe40000f01670 */
[----:B------:R-:W-:-:S11]  /*0380*/  P2R R2, PR, RZ, 0x2 ;  /* 0x00000002ff027803 */ /* 0x000fd60000000000 */
[----:B------:R-:W2:Y:S01]  /*0390*/  @!P0 LDG.E.U16 R2, desc[UR4][R22.64+0x180] ;  /* 0x0001800416028981 */ /* 0x000ea2000c1e1500 */
[----:B------:R-:W-:Y:S02]  /*03a0*/  VIADD R17, R26, 0xe0 ;  /* 0x000000e01a117836 */ /* 0x000fe40000000000 */
[----:B------:R-:W-:-:S03]  /*03b0*/  IMAD.MOV.U32 R53, RZ, RZ, -0x800000 ;  /* 0xff800000ff357424 */ /* 0x000fc600078e00ff */
        /* <DEDUP_REMOVED lines=19> */
[----:B------:R-:W-:Y:S01]  /*04f0*/  IADD3 R20, PT, PT, R26, 0x140, RZ ;  /* 0x000001401a147810 */ /* 0x000fe20007ffe0ff */
[----:B------:R-:W-:-:S03]  /*0500*/  IMAD.MOV.U32 R28, RZ, RZ, -0x800000 ;  /* 0xff800000ff1c7424 */ /* 0x000fc600078e00ff */
        /* <DEDUP_REMOVED lines=25> */
[----:B------:R-:W-:Y:S02]  /*06a0*/  IMAD.MOV.U32 R32, RZ, RZ, -0x800000 ;  /* 0xff800000ff207424 */ /* 0x000fe400078e00ff */
[----:B--2---:R-:W-:Y:S02]  /*06b0*/  @!P1 HADD2.F32 R32, -RZ, R2.H0_H0 ;  /* 0x20000002ff209230 */ /* 0x004fe40000004100 */
[----:B------:R-:W-:-:S05]  /*06c0*/  VIADD R2, R26, 0x1c0 ;  /* 0x000001c01a027836 */ /* 0x000fca0000000000 */
[----:B------:R-:W-:-:S04]  /*06d0*/  ISETP.GE.AND P1, PT, R2, UR8, PT ;  /* 0x0000000802007c0c */ /* 0x000fc8000bf26270 */
[----:B------:R-:W-:-:S13]  /*06e0*/  ISETP.LT.OR P2, PT, R4, 0x1, P1 ;  /* 0x000000010400780c */ /* 0x000fda0000f41670 */
[----:B------:R-:W2:Y:S01]  /*06f0*/  @!P2 LDG.E.U16 R2, desc[UR4][R22.64+0x380] ;  /* 0x000380041602a981 */ /* 0x000ea2000c1e1500 */
[----:B------:R-:W-:Y:S02]  /*0700*/  IMAD.MOV.U32 R33, RZ, RZ, -0x800000 ;  /* 0xff800000ff217424 */ /* 0x000fe400078e00ff */
[----:B--2---:R-:W-:Y:S01]  /*0710*/  @!P2 HADD2.F32 R33, -RZ, R2.H0_H0 ;  /* 0x20000002ff21a230 */ /* 0x004fe20000004100 */
[----:B------:R-:W-:-:S04]  /*0720*/  IADD3 R2, PT, PT, R26, 0x1e0, RZ ;  /* 0x000001e01a027810 */ /* 0x000fc80007ffe0ff */
[----:B------:R-:W-:-:S04]  /*0730*/  ISETP.GE.AND P2, PT, R2, UR8, PT ;  /* 0x0000000802007c0c */ /* 0x000fc8000bf46270 */
[----:B------:R-:W-:-:S13]  /*0740*/  ISETP.LT.OR P3, PT, R4, 0x1, P2 ;  /* 0x000000010400780c */ /* 0x000fda0001761670 */
[----:B------:R-:W2:Y:S01]  /*0750*/  @!P3 LDG.E.U16 R2, desc[UR4][R22.64+0x3c0] ;  /* 0x0003c0041602b981 */ /* 0x000ea2000c1e1500 */
[----:B------:R-:W-:Y:S01]  /*0760*/  IMAD.MOV.U32 R34, RZ, RZ, -0x800000 ;  /* 0xff800000ff227424 */ /* 0x000fe200078e00ff */
[----:B------:R-:W-:Y:S01]  /*0770*/  P2R R5, PR, RZ, 0x10 ;  /* 0x00000010ff057803 */ /* 0x000fe20000000000 */
        /* <DEDUP_REMOVED lines=17> */
[----:B------:R-:W-:Y:S02]  /*0890*/  IMAD.MOV.U32 R37, RZ, RZ, -0x800000 ;  /* 0xff800000ff257424 */ /* 0x000fe400078e00ff */
[----:B--2---:R-:W-:Y:S02]  /*08a0*/  @!P6 HADD2.F32 R37, -RZ, R2.H0_H0 ;  /* 0x20000002ff25e230 */ /* 0x004fe40000004100 */
[----:B------:R-:W-:-:S05]  /*08b0*/  VIADD R2, R26, 0x260 ;  /* 0x000002601a027836 */ /* 0x000fca0000000000 */
[----:B------:R-:W-:-:S13]  /*08c0*/  ISETP.GE.OR P6, PT, R2, UR8, !P5 ;  /* 0x0000000802007c0c */ /* 0x000fda000efc6670 */
[----:B------:R-:W2:Y:S01]  /*08d0*/  @!P6 LDG.E.U16 R2, desc[UR4][R22.64+0x4c0] ;  /* 0x0004c0041602e981 */ /* 0x000ea2000c1e1500 */
[----:B------:R-:W-:Y:S02]  /*08e0*/  IMAD.MOV.U32 R38, RZ, RZ, -0x800000 ;  /* 0xff800000ff267424 */ /* 0x000fe400078e00ff */
[----:B--2---:R-:W-:Y:S01]  /*08f0*/  @!P6 HADD2.F32 R38, -RZ, R2.H0_H0 ;  /* 0x20000002ff26e230 */ /* 0x004fe20000004100 */
[----:B------:R-:W-:-:S04]  /*0900*/  IADD3 R2, PT, PT, R26, 0x280, RZ ;  /* 0x000002801a027810 */ /* 0x000fc80007ffe0ff */
[----:B------:R-:W-:-:S13]  /*0910*/  ISETP.GE.OR P6, PT, R2, UR8, !P5 ;  /* 0x0000000802007c0c */ /* 0x000fda000efc6670 */
[----:B------:R-:W2:Y:S01]  /*0920*/  @!P6 LDG.E.U16 R2, desc[UR4][R22.64+0x500] ;  /* 0x000500041602e981 */ /* 0x000ea2000c1e1500 */
[----:B------:R-:W-:Y:S02]  /*0930*/  IMAD.MOV.U32 R39, RZ, RZ, -0x800000 ;  /* 0xff800000ff277424 */ /* 0x000fe400078e00ff */
[----:B--2---:R-:W-:Y:S02]  /*0940*/  @!P6 HADD2.F32 R39, -RZ, R2.H0_H0 ;  /* 0x20000002ff27e230 */ /* 0x004fe40000004100 */
[----:B------:R-:W-:-:S05]  /*0950*/  VIADD R2, R26, 0x2a0 ;  /* 0x000002a01a027836 */ /* 0x000fca0000000000 */
[----:B------:R-:W-:-:S13]  /*0960*/  ISETP.GE.OR P6, PT, R2, UR8, !P5 ;  /* 0x0000000802007c0c */ /* 0x000fda000efc6670 */
[----:B------:R-:W2:Y:S01]  /*0970*/  @!P6 LDG.E.U16 R2, desc[UR4][R22.64+0x540] ;  /* 0x000540041602e981 */ /* 0x000ea2000c1e1500 */
[----:B------:R-:W-:Y:S01]  /*0980*/  IMAD.MOV.U32 R40, RZ, RZ, -0x800000 ;  /* 0xff800000ff287424 */ /* 0x000fe200078e00ff */
        /* <DEDUP_REMOVED lines=45> */
[----:B------:R-:W-:Y:S01]  /*0c60*/  IADD3 R10, PT, PT, R10, 0x3e0, RZ ;  /* 0x000003e00a0a7810 */ /* 0x000fe20007ffe0ff */
[----:B------:R-:W-:Y:S02]  /*0c70*/  IMAD.MOV.U32 R49, RZ, RZ, -0x800000 ;  /* 0xff800000ff317424 */ /* 0x000fe400078e00ff */
[----:B--2---:R-:W-:Y:S01]  /*0c80*/  @!P6 HADD2.F32 R49, -RZ, R47.H0_H0 ;  /* 0x2000002fff31e230 */ /* 0x004fe20000004100 */
[----:B------:R-:W-:-:S13]  /*0c90*/  ISETP.GE.OR P6, PT, R10, UR8, !P5 ;  /* 0x000000080a007c0c */ /* 0x000fda000efc6670 */
[----:B------:R-:W2:Y:S01]  /*0ca0*/  @!P6 LDG.E.U16 R47, desc[UR4][R22.64+0x7c0] ;  /* 0x0007c004162fe981 */ /* 0x000ea2000c1e1500 */
[----:B------:R-:W-:Y:S02]  /*0cb0*/  IMAD.MOV.U32 R50, RZ, RZ, -0x800000 ;  /* 0xff800000ff327424 */ /* 0x000fe400078e00ff */
        /* <DEDUP_REMOVED lines=237> */
[----:B------:R-:W2:Y:S01]  /*1b90*/  @P5 MUFU.RCP R0, R57 ;  /* 0x0000003900005308 */ /* 0x000ea20000001000 */
[----:B------:R-:W-:Y:S01]  /*1ba0*/  ISETP.GE.AND P6, PT, R13, UR8, PT ;  /* 0x000000080d007c0c */ /* 0x000fe2000bfc6270 */
[----:B--2---:R-:W-:Y:S01]  /*1bb0*/  @P5 FMUL.FTZ R23, R23, R0 ;  /* 0x0000000017175220 */ /* 0x004fe20000410000 */
[----:B------:R-:W-:-:S04]  /*1bc0*/  HFMA2 R0, -RZ, RZ, 0, +QNAN ;  /* 0x00007fffff007431 */ /* 0x000fc800000001ff */
        /* <DEDUP_REMOVED lines=92> */
[----:B------:R-:W-:-:S04]  /*2190*/  MOV R0, 0x7fff ;  /* 0x00007fff00007802 */ /* 0x000fc80000000f00 */
        /* <DEDUP_REMOVED lines=32> */
[----:B------:R-:W-:Y:S02]  /*23a0*/  @P5 F2FP.F16.F32.PACK_AB R37, RZ, R37 ;  /* 0x00000025ff25523e */ /* 0x000fe400000000ff */
[----:B------:R-:W-:Y:S02]  /*23b0*/  ISETP.GE.AND P0, PT, R0, UR8, PT ;  /* 0x0000000800007c0c */ /* 0x000fe4000bf06270 */
[----:B------:R-:W-:-:S05]  /*23c0*/  @!P5 PRMT R37, R11, 0x7610, R37 ;  /* 0x000076100b25d816 */ /* 0x000fca0000000025 */
[----:B------:R1:W-:Y:S06]  /*23d0*/  STG.E.U16 desc[UR4][R26.64+0x480], R37 ;  /* 0x000480251a007986 */ /* 0x0003ec000c101504 */
        /* <DEDUP_REMOVED lines=20> */
[----:B------:R-:W-:Y:S01]  /*2520*/  IADD3 R12, PT, PT, R12, 0x2c0, RZ ;  /* 0x000002c00c0c7810 */ /* 0x000fe20007ffe0ff */
[----:B------:R-:W-:-:S03]  /*2530*/  IMAD.MOV.U32 R0, RZ, RZ, 0x7fff ;  /* 0x00007fffff007424 */ /* 0x000fc600078e00ff */
        /* <DEDUP_REMOVED lines=85> */
.L_x_4038:
        /* <DEDUP_REMOVED lines=15> */
.L_x_11336:


//--------------------- .text._ZN43_GLOBAL__N__9ae7fba5_10_SoftMax_cu_9f978f6320softmax_warp_forwardIN3c104HalfES2_fLi9ELb0ELb0EEEvPT0_PKT_iiiPKbib --------------------------
	.section	.text._ZN43_GLOBAL__N__9ae7fba5_10_SoftMax_cu_9f978f6320softmax_warp_forwardIN3c104HalfES2_fLi9ELb0ELb0EEEvPT0_PKT_iiiPKbib,"ax",@progbits
	.align	128
.text._ZN43_GLOBAL__N__9ae7fba5_10_SoftMax_cu_9f978f6320softmax_warp_forwardIN3c104HalfES2_fLi9ELb0ELb0EEEvPT0_PKT_iiiPKbib:
        .type           _ZN43_GLOBAL__N__9ae7fba5_10_SoftMax_cu_9f978f6320softmax_warp_forwardIN3c104HalfES2_fLi9ELb0ELb0EEEvPT0_PKT_iiiPKbib,@function
        .size           _ZN43_GLOBAL__N__9ae7fba5_10_SoftMax_cu_9f978f6320softmax_warp_forwardIN3c104HalfES2_fLi9ELb0ELb0EEEvPT0_PKT_iiiPKbib,(.L_x_11337 - _ZN43_GLOBAL__N__9ae7fba5_10_SoftMax_cu_9f978f6320softmax_warp_forwardIN3c104HalfES2_fLi9ELb0ELb0EEEvPT0_PKT_iiiPKbib)
        .other          _ZN43_GLOBAL__N__9ae7fba5_10_SoftMax_cu_9f978f6320softmax_warp_forwardIN3c104HalfES2_fLi9ELb0ELb0EEEvPT0_PKT_iiiPKbib,@"STO_CUDA_ENTRY STV_DEFAULT"
_ZN43_GLOBAL__N__9ae7fba5_10_SoftMax_cu_9f978f6320softmax_warp_forwardIN3c104HalfES2_fLi9ELb0ELb0EEEvPT0_PKT_iiiPKbib:
        /* <DEDUP_REMOVED lines=12> */
[C---:B---3--:R-:W-:Y:S01]  /*00c0*/  IADD3 R16, PT, PT, -R0.reuse, UR6, RZ ;  /* 0x0000000600107c10 */ /* 0x048fe2000fffe1ff */
[----:B------:R-:W-:Y:S01]  /*00d0*/  VIADD R27, R13, 0x20 ;  /* 0x000000200d1b7836 */ /* 0x000fe20000000000 */
[----:B------:R-:W-:Y:S01]  /*00e0*/  P2R R4, PR, RZ, 0x1 ;  /* 0x00000001ff047803 */ /* 0x000fe20000000000 */
[----:B------:R-:W-:Y:S01]  /*00f0*/  IMAD R11, R0, UR7, R13 ;  /* 0x00000007000b7c24 */ /* 0x000fe2000f8e020d */
[----:B------:R-:W-:Y:S02]  /*0100*/  ISETP.LT.OR P2, PT, R16, 0x1, P0 ;  /* 0x000000011000780c */ /* 0x000fe40000741670 */
[----:B------:R-:W-:Y:S01]  /*0110*/  ISETP.GE.AND P0, PT, R28, UR8, PT ;  /* 0x000000081c007c0c */ /* 0x000fe2000bf06270 */
[----:B-1----:R-:W-:Y:S01]  /*0120*/  IMAD.WIDE R2, R11, 0x2, R2 ;  /* 0x000000020b027825 */ /* 0x002fe200078e0202 */
[----:B------:R-:W-:Y:S02]  /*0130*/  ISETP.GE.AND P1, PT, R27, UR8, PT ;  /* 0x000000081b007c0c */ /* 0x000fe4000bf26270 */
[----:B------:R-:W-:-:S02]  /*0140*/  P2R R0, PR, RZ, 0x1 ;  /* 0x00000001ff007803 */ /* 0x000fc40000000000 */
[C---:B------:R-:W-:Y:S02]  /*0150*/  ISETP.LT.OR P0, PT, R16.reuse, 0x1, P0 ;  /* 0x000000011000780c */ /* 0x040fe40000701670 */
[----:B------:R-:W-:Y:S02]  /*0160*/  P2R R4, PR, RZ, 0x2 ;  /* 0x00000002ff047803 */ /* 0x000fe40000000000 */
[----:B------:R-:W-:Y:S01]  /*0170*/  ISETP.LT.OR P1, PT, R16, 0x1, P1 ;  /* 0x000000011000780c */ /* 0x000fe20000f21670 */
[----:B------:R-:W-:Y:S01]  /*0180*/  VIADD R9, R13, 0x80 ;  /* 0x000000800d097836 */ /* 0x000fe20000000000 */
[----:B------:R-:W-:Y:S01]  /*0190*/  MOV R23, 0xff800000 ;  /* 0xff80000000177802 */ /* 0x000fe20000000f00 */
[----:B------:R-:W-:Y:S01]  /*01a0*/  IMAD.MOV.U32 R37, RZ, RZ, -0x800000 ;  /* 0xff800000ff257424 */ /* 0x000fe200078e00ff */
[----:B0-----:R-:W2:Y:S05]  /*01b0*/  @!P2 LDG.E.U16 R5, desc[UR4][R2.64] ;  /* 0x000000040205a981 */ /* 0x001eaa000c1e1500 */
        /* <DEDUP_REMOVED lines=8> */
[----:B------:R-:W-:Y:S02]  /*0240*/  VIADD R7, R13, 0xa0 ;  /* 0x000000a00d077836 */ /* 0x000fe40000000000 */
[----:B------:R-:W-:Y:S02]  /*0250*/  IMAD.MOV.U32 R12, RZ, RZ, -0x800000 ;  /* 0xff800000ff0c7424 */ /* 0x000fe400078e00ff */
        /* <DEDUP_REMOVED lines=88> */
[----:B------:R-:W-:-:S04]  /*07e0*/  FSETP.GT.FTZ.AND P6, PT, R4, R15, PT ;  /* 0x0000000f0400720b */ /* 0x000fc80003fd4000 */
[----:B------:R-:W-:Y:S01]  /*07f0*/  FSEL R21, R4, R15, P6 ;  /* 0x0000000f04157208 */ /* 0x000fe20003000000 */
[----:B------:R-:W-:-:S05]  /*0800*/  VIADD R4, R13, 0x1c0 ;  /* 0x000001c00d047836 */ /* 0x000fca0000000000 */
[----:B------:R-:W-:-:S13]  /*0810*/  ISETP.GE.OR P6, PT, R4, UR8, !P5 ;  /* 0x0000000804007c0c */ /* 0x000fda000efc6670 */
[----:B------:R-:W2:Y:S01]  /*0820*/  @!P6 LDG.E.U16 R0, desc[UR4][R2.64+0x380] ;  /* 0x000380040200e981 */ /* 0x000ea2000c1e1500 */
[----:B------:R-:W-:Y:S02]  /*0830*/  IMAD.MOV.U32 R17, RZ, RZ, -0x800000 ;  /* 0xff800000ff117424 */ /* 0x000fe400078e00ff */
[----:B--2---:R-:W-:Y:S02]  /*0840*/  @!P6 HADD2.F32 R17, -RZ, R0.H0_H0 ;  /* 0x20000000ff11e230 */ /* 0x004fe40000004100 */
[----:B------:R-:W0:Y:S01]  /*0850*/  S2R R0, SR_TID.X ;  /* 0x0000000000007919 */ /* 0x000e220000002100 */
[----:B------:R-:W-:-:S04]  /*0860*/  FSETP.GT.FTZ.AND P6, PT, R21, R16, PT ;  /* 0x000000101500720b */ /* 0x000fc80003fd4000 */
[----:B------:R-:W-:Y:S02]  /*0870*/  FSEL R22, R21, R16, P6 ;  /* 0x0000001015167208 */ /* 0x000fe40003000000 */
[----:B0-----:R-:W-:-:S04]  /*0880*/  IADD3 R0, PT, PT, R0, 0x1e0, RZ ;  /* 0x000001e000007810 */ /* 0x001fc80007ffe0ff */
        /* <DEDUP_REMOVED lines=25> */
[----:B------:R-:W-:Y:S02]  /*0a20*/  FADD.FTZ R37, -R2, R37 ;  /* 0x0000002502257221 */ /* 0x000fe40000010100 */
[----:B------:R-:W-:Y:S01]  /*0a30*/  FMUL.FTZ R18, R12, 1.4426950216293334961 ;  /* 0x3fb8aa3b0c127820 */ /* 0x000fe20000410000 */
[----:B------:R-:W-:Y:S01]  /*0a40*/  FMUL.FTZ R3, R23, 1.4426950216293334961 ;  /* 0x3fb8aa3b17037820 */ /* 0x000fe20000410000 */
[----:B------:R-:W-:Y:S01]  /*0a50*/  FMUL.FTZ R12, R37, 1.4426950216293334961 ;  /* 0x3fb8aa3b250c7820 */ /* 0x000fe20000410000 */
[C---:B------:R-:W-:Y:S02]  /*0a60*/  FADD.FTZ R22, -R2.reuse, R10 ;  /* 0x0000000a02167221 */ /* 0x040fe40000010100 */
[----:B------:R0:W-:Y:S01]  /*0a70*/  MUFU.EX2 R10, R3 ;  /* 0x00000003000a7308 */ /* 0x0001e20000000800 */
[----:B------:R-:W-:Y:S01]  /*0a80*/  FADD.FTZ R29, -R2, R29 ;  /* 0x0000001d021d7221 */ /* 0x000fe20000010100 */
[----:B------:R-:W-:-:S06]  /*0a90*/  FMUL.FTZ R22, R22, 1.4426950216293334961 ;  /* 0x3fb8aa3b16167820 */ /* 0x000fcc0000410000 */
[----:B------:R-:W1:Y:S01]  /*0aa0*/  MUFU.EX2 R18, R18 ;  /* 0x0000001200127308 */ /* 0x000e620000000800 */
[----:B0-----:R-:W-:-:S04]  /*0ab0*/  FADD.FTZ R3, -R2, R25 ;  /* 0x0000001902037221 */ /* 0x001fc80000010100 */
[----:B------:R-:W-:-:S03]  /*0ac0*/  FMUL.FTZ R26, R3, 1.4426950216293334961 ;  /* 0x3fb8aa3b031a7820 */ /* 0x000fc60000410000 */
[----:B------:R-:W0:Y:S01]  /*0ad0*/  MUFU.EX2 R12, R12 ;  /* 0x0000000c000c7308 */ /* 0x000e220000000800 */
[C---:B------:R-:W-:Y:S01]  /*0ae0*/  FADD.FTZ R3, -R2.reuse, R20 ;  /* 0x0000001402037221 */ /* 0x040fe20000010100 */
[----:B------:R-:W-:Y:S01]  /*0af0*/  FMUL.FTZ R23, R29, 1.4426950216293334961 ;  /* 0x3fb8aa3b1d177820 */ /* 0x000fe20000410000 */
[C---:B------:R-:W-:Y:S02]  /*0b00*/  FADD.FTZ R31, -R2.reuse, R31 ;  /* 0x0000001f021f7221 */ /* 0x040fe40000010100 */
[----:B------:R-:W-:Y:S01]  /*0b10*/  FMUL.FTZ R29, R3, 1.4426950216293334961 ;  /* 0x3fb8aa3b031d7820 */ /* 0x000fe20000410000 */
[C---:B------:R-:W-:Y:S02]  /*0b20*/  FADD.FTZ R3, -R2.reuse, R19 ;  /* 0x0000001302037221 */ /* 0x040fe40000010100 */
[----:B------:R-:W2:Y:S01]  /*0b30*/  MUFU.EX2 R22, R22 ;  /* 0x0000001600167308 */ /* 0x000ea20000000800 */
[----:B------:R-:W-:Y:S01]  /*0b40*/  FMUL.FTZ R24, R31, 1.4426950216293334961 ;  /* 0x3fb8aa3b1f187820 */ /* 0x000fe20000410000 */
[----:B------:R-:W-:Y:S01]  /*0b50*/  FADD.FTZ R33, -R2, R33 ;  /* 0x0000002102217221 */ /* 0x000fe20000010100 */
[----:B------:R-:W-:Y:S01]  /*0b60*/  FMUL.FTZ R31, R3, 1.4426950216293334961 ;  /* 0x3fb8aa3b031f7820 */ /* 0x000fe20000410000 */
[----:B-1----:R-:W-:-:S04]  /*0b70*/  FADD.FTZ R3, RZ, R18 ;  /* 0x00000012ff037221 */ /* 0x002fc80000010000 */
[----:B------:R-:W1:Y:S01]  /*0b80*/  MUFU.EX2 R23, R23 ;  /* 0x0000001700177308 */ /* 0x000e620000000800 */
[----:B------:R-:W-:Y:S01]  /*0b90*/  FMUL.FTZ R33, R33, 1.4426950216293334961 ;  /* 0x3fb8aa3b21217820 */ /* 0x000fe20000410000 */
[----:B0-----:R-:W-:Y:S01]  /*0ba0*/  FADD.FTZ R3, R3, R12 ;  /* 0x0000000c03037221 */ /* 0x001fe20000010000 */
[C---:B------:R-:W-:Y:S01]  /*0bb0*/  FADD.FTZ R35, -R2.reuse, R35 ;  /* 0x0000002302237221 */ /* 0x040fe20000010100 */
[----:B------:R-:W-:-:S04]  /*0bc0*/  FADD.FTZ R30, -R2, R14 ;  /* 0x0000000e021e7221 */ /* 0x000fc80000010100 */
[----:B------:R-:W0:Y:S01]  /*0bd0*/  MUFU.EX2 R24, R24 ;  /* 0x0000001800187308 */ /* 0x000e220000000800 */
[----:B------:R-:W-:Y:S01]  /*0be0*/  FADD.FTZ R3, R3, R10 ;  /* 0x0000000a03037221 */ /* 0x000fe20000010000 */
[----:B------:R-:W-:Y:S01]  /*0bf0*/  FMUL.FTZ R35, R35, 1.4426950216293334961 ;  /* 0x3fb8aa3b23237820 */ /* 0x000fe20000410000 */
[----:B------:R-:W-:-:S05]  /*0c00*/  FMUL.FTZ R32, R30, 1.4426950216293334961 ;  /* 0x3fb8aa3b1e207820 */ /* 0x000fca0000410000 */
[----:B------:R3:W4:Y:S01]  /*0c10*/  MUFU.EX2 R25, R33 ;  /* 0x0000002100197308 */ /* 0x0007220000000800 */
[----:B--2---:R-:W-:-:S07]  /*0c20*/  FADD.FTZ R30, R3, R22 ;  /* 0x00000016031e7221 */ /* 0x004fce0000010000 */
[----:B------:R-:W2:Y:S01]  /*0c30*/  MUFU.EX2 R26, R26 ;  /* 0x0000001a001a7308 */ /* 0x000ea20000000800 */
[----:B-1----:R-:W-:-:S07]  /*0c40*/  FADD.FTZ R3, R30, R23 ;  /* 0x000000171e037221 */ /* 0x002fce0000010000 */
[----:B------:R-:W1:Y:S01]  /*0c50*/  MUFU.EX2 R20, R35 ;  /* 0x0000002300147308 */ /* 0x000e620000000800 */
[----:B0-----:R-:W-:Y:S01]  /*0c60*/  FADD.FTZ R30, R3, R24 ;  /* 0x00000018031e7221 */ /* 0x001fe20000010000 */
[----:B---3--:R-:W-:-:S06]  /*0c70*/  FADD.FTZ R33, -R2, R15 ;  /* 0x0000000f02217221 */ /* 0x008fcc0000010100 */
[----:B------:R0:W3:Y:S01]  /*0c80*/  MUFU.EX2 R19, R29 ;  /* 0x0000001d00137308 */ /* 0x0000e20000000800 */
[----:B----4-:R-:W-:Y:S01]  /*0c90*/  FADD.FTZ R3, R30, R25 ;  /* 0x000000191e037221 */ /* 0x010fe20000010000 */
[----:B------:R-:W-:-:S06]  /*0ca0*/  FMUL.FTZ R33, R33, 1.4426950216293334961 ;  /* 0x3fb8aa3b21217820 */ /* 0x000fcc0000410000 */
[----:B------:R4:W5:Y:S01]  /*0cb0*/  MUFU.EX2 R14, R31 ;  /* 0x0000001f000e7308 */ /* 0x0009620000000800 */
[----:B0-----:R-:W-:Y:S01]  /*0cc0*/  FADD.FTZ R29, -R2, R16 ;  /* 0x00000010021d7221 */ /* 0x001fe20000010100 */
[----:B--2---:R-:W-:-:S06]  /*0cd0*/  FADD.FTZ R3, R3, R26 ;  /* 0x0000001a03037221 */ /* 0x004fcc0000010000 */
[----:B------:R0:W2:Y:S01]  /*0ce0*/  MUFU.EX2 R15, R32 ;  /* 0x00000020000f7308 */ /* 0x0000a20000000800 */
[----:B----4-:R-:W-:Y:S01]  /*0cf0*/  FMUL.FTZ R31, R29, 1.4426950216293334961 ;  /* 0x3fb8aa3b1d1f7820 */ /* 0x010fe20000410000 */
[C---:B------:R-:W-:Y:S01]  /*0d00*/  FADD.FTZ R29, -R2.reuse, R17 ;  /* 0x00000011021d7221 */ /* 0x040fe20000010100 */
[----:B-1----:R-:W-:Y:S01]  /*0d10*/  FADD.FTZ R30, R3, R20 ;  /* 0x00000014031e7221 */ /* 0x002fe20000010000 */
[----:B------:R-:W-:-:S04]  /*0d20*/  FADD.FTZ R2, -R2, R21 ;  /* 0x0000001502027221 */ /* 0x000fc80000010100 */
[----:B------:R-:W1:Y:S01]  /*0d30*/  MUFU.EX2 R16, R33 ;  /* 0x0000002100107308 */ /* 0x000e620000000800 */
[----:B0-----:R-:W-:Y:S01]  /*0d40*/  FMUL.FTZ R32, R29, 1.4426950216293334961 ;  /* 0x3fb8aa3b1d207820 */ /* 0x001fe20000410000 */
[----:B---3--:R-:W-:Y:S01]  /*0d50*/  FADD.FTZ R3, R30, R19 ;  /* 0x000000131e037221 */ /* 0x008fe20000010000 */
[----:B------:R-:W-:-:S05]  /*0d60*/  FMUL.FTZ R29, R2, 1.4426950216293334961 ;  /* 0x3fb8aa3b021d7820 */ /* 0x000fca0000410000 */
[----:B------:R-:W0:Y:S01]  /*0d70*/  MUFU.EX2 R17, R31 ;  /* 0x0000001f00117308 */ /* 0x000e220000000800 */
[----:B-----5:R-:W-:-:S07]  /*0d80*/  FADD.FTZ R2, R3, R14 ;  /* 0x0000000e03027221 */ /* 0x020fce0000010000 */
[----:B------:R-:W3:Y:S01]  /*0d90*/  MUFU.EX2 R21, R32 ;  /* 0x0000002000157308 */ /* 0x000ee20000000800 */
[----:B--2---:R-:W-:-:S07]  /*0da0*/  FADD.FTZ R3, R2, R15 ;  /* 0x0000000f02037221 */ /* 0x004fce0000010000 */
[----:B------:R-:W2:Y:S01]  /*0db0*/  MUFU.EX2 R29, R29 ;  /* 0x0000001d001d7308 */ /* 0x000ea20000000800 */
[----:B-1----:R-:W-:-:S04]  /*0dc0*/  FADD.FTZ R2, R3, R16 ;  /* 0x0000001003027221 */ /* 0x002fc80000010000 */
[----:B0-----:R-:W-:-:S04]  /*0dd0*/  FADD.FTZ R2, R2, R17 ;  /* 0x0000001102027221 */ /* 0x001fc80000010000 */
[----:B---3--:R-:W-:-:S04]  /*0de0*/  FADD.FTZ R2, R2, R21 ;  /* 0x0000001502027221 */ /* 0x008fc80000010000 */
        /* <DEDUP_REMOVED lines=42> */
[----:B------:R-:W-:Y:S01]  /*1090*/  HFMA2 R8, -RZ, RZ, 0, +QNAN ;  /* 0x00007fffff087431 */ /* 0x000fe200000001ff */
[----:B------:R-:W-:Y:S01]  /*10a0*/  ISETP.GE.AND P6, PT, R9, UR8, PT ;  /* 0x0000000809007c0c */ /* 0x000fe2000bfc6270 */
        /* <DEDUP_REMOVED lines=97> */
.L_x_4039:
        /* <DEDUP_REMOVED lines=12> */
.L_x_11337:


//--------------------- .text._ZN43_GLOBAL__N__9ae7fba5_10_SoftMax_cu_9f978f6320softmax_warp_forwardIN3c104HalfES2_fLi8ELb0ELb0EEEvPT0_PKT_iiiPKbib --------------------------
	.section	.text._ZN43_GLOBAL__N__9ae7fba5_10_SoftMax_cu_9f978f6320softmax_warp_forwardIN3c104HalfES2_fLi8ELb0ELb0EEEvPT0_PKT_iiiPKbib,"ax",@progbits
	.align	128
.text._ZN43_GLOBAL__N__9ae7fba5_10_SoftMax_cu_9f978f6320softmax_warp_forwardIN3c104HalfES2_fLi8ELb0ELb0EEEvPT0_PKT_iiiPKbib:
        .type           _ZN43_GLOBAL__N__9ae7fba5_10_SoftMax_cu_9f978f6320softmax_warp_forwardIN3c104HalfES2_fLi8ELb0ELb0EEEvPT0_PKT_iiiPKbib,@function
        .size           _ZN43_GLOBAL__N__9ae7fba5_10_SoftMax_cu_9f978f6320softmax_warp_forwardIN3c104HalfES2_fLi8ELb0ELb0EEEvPT0_PKT_iiiPKbib,(.L_x_11338 - _ZN43_GLOBAL__N__9ae7fba5_10_SoftMax_cu_9f978f6320softmax_warp_forwardIN3c104HalfES2_fLi8ELb0ELb0EEEvPT0_PKT_iiiPKbib)
        .other          _ZN43_GLOBAL__N__9ae7fba5_10_SoftMax_cu_9f978f6320softmax_warp_forwardIN3c104HalfES2_fLi8ELb0ELb0EEEvPT0_PKT_iiiPKbib,@"STO_CUDA_ENTRY STV_DEFAULT"
_ZN43_GLOBAL__N__9ae7fba5_10_SoftMax_cu_9f978f6320softmax_warp_forwardIN3c104HalfES2_fLi8ELb0ELb0EEEvPT0_PKT_iiiPKbib:
        /* <DEDUP_REMOVED lines=14> */
[----:B------:R-:W-:Y:S01]  /*00e0*/  ISETP.GE.AND P0, PT, R0, UR8, PT ;  /* 0x0000000800007c0c */ /* 0x000fe2000bf06270 */
[----:B------:R-:W-:Y:S01]  /*00f0*/  IMAD R0, R5, UR7, R8 ;  /* 0x0000000705007c24 */ /* 0x000fe2000f8e0208 */
[----:B------:R-:W-:Y:S02]  /*0100*/  P2R R14, PR, RZ, 0x2 ;  /* 0x00000002ff0e7803 */ /* 0x000fe40000000000 */
[C---:B------:R-:W-:Y:S01]  /*0110*/  ISETP.LT.OR P2, PT, R15.reuse, 0x1, P1 ;  /* 0x000000010f00780c */ /* 0x040fe20000f41670 */
[----:B-1----:R-:W-:Y:S01]  /*0120*/  IMAD.WIDE R2, R0, 0x2, R2 ;  /* 0x0000000200027825 */ /* 0x002fe200078e0202 */
[----:B------:R-:W-:Y:S02]  /*0130*/  ISETP.GE.AND P1, PT, R4, UR8, PT ;  /* 0x0000000804007c0c */ /* 0x000fe4000bf26270 */
[C---:B------:R-:W-:Y:S02]  /*0140*/  ISETP.LT.OR P3, PT, R15.reuse, 0x1, P0 ;  /* 0x000000010f00780c */ /* 0x040fe40000761670 */
[----:B------:R-:W-:-:S02]  /*0150*/  ISETP.LT.OR P4, PT, R15, 0x1, P1 ;  /* 0x000000010f00780c */ /* 0x000fc40000f81670 */
[C---:B------:R-:W-:Y:S01]  /*0160*/  IADD3 R6, PT, PT, R8.reuse, 0x60, RZ ;  /* 0x0000006008067810 */ /* 0x040fe20007ffe0ff */
[----:B------:R-:W-:Y:S01]  /*0170*/  VIADD R10, R8, 0x80 ;  /* 0x00000080080a7836 */ /* 0x000fe20000000000 */
[----:B------:R-:W-:-:S03]  /*0180*/  P2R R13, PR, RZ, 0x2 ;  /* 0x00000002ff0d7803 */ /* 0x000fc60000000000 */
[----:B0-----:R-:W2:Y:S04]  /*0190*/  @!P2 LDG.E.U16 R11, desc[UR4][R2.64] ;  /* 0x00000004020ba981 */ /* 0x001ea8000c1e1500 */
[----:B------:R-:W3:Y:S04]  /*01a0*/  @!P3 LDG.E.U16 R7, desc[UR4][R2.64+0x40] ;  /* 0x000040040207b981 */ /* 0x000ee8000c1e1500 */
[----:B------:R-:W4:Y:S01]  /*01b0*/  @!P4 LDG.E.U16 R9, desc[UR4][R2.64+0x80] ;  /* 0x000080040209c981 */ /* 0x000f22000c1e1500 */
[----:B------:R-:W-:Y:S01]  /*01c0*/  ISETP.GE.AND P1, PT, R6, UR8, PT ;  /* 0x0000000806007c0c */ /* 0x000fe2000bf26270 */
[----:B------:R-:W-:-:S02]  /*01d0*/  IMAD.MOV.U32 R5, RZ, RZ, -0x800000 ;  /* 0xff800000ff057424 */ /* 0x000fc400078e00ff */
[----:B------:R-:W-:Y:S02]  /*01e0*/  IMAD.MOV.U32 R4, RZ, RZ, -0x800000 ;  /* 0xff800000ff047424 */ /* 0x000fe400078e00ff */
[----:B------:R-:W-:Y:S02]  /*01f0*/  IMAD.MOV.U32 R6, RZ, RZ, -0x800000 ;  /* 0xff800000ff067424 */ /* 0x000fe400078e00ff */
        /* <DEDUP_REMOVED lines=8> */
[----:B------:R-:W-:Y:S01]  /*0280*/  VIADD R11, R8, 0xa0 ;  /* 0x000000a0080b7836 */ /* 0x000fe20000000000 */
[----:B------:R-:W-:Y:S01]  /*0290*/  MOV R9, 0xff800000 ;  /* 0xff80000000097802 */ /* 0x000fe20000000f00 */
[----:B------:R-:W-:Y:S02]  /*02a0*/  IMAD.MOV.U32 R7, RZ, RZ, -0x800000 ;  /* 0xff800000ff077424 */ /* 0x000fe400078e00ff */
[----:B--2---:R-:W-:Y:S01]  /*02b0*/  @!P3 HADD2.F32 R9, -RZ, R12.H0_H0 ;  /* 0x2000000cff09b230 */ /* 0x004fe20000004100 */
[----:B------:R-:W-:Y:S01]  /*02c0*/  ISETP.GE.AND P3, PT, R11, UR8, PT ;  /* 0x000000080b007c0c */ /* 0x000fe2000bf66270 */
[----:B---3--:R-:W-:-:S03]  /*02d0*/  @!P4 HADD2.F32 R7, -RZ, R10.H0_H0 ;  /* 0x2000000aff07c230 */ /* 0x008fc60000004100 */
[----:B------:R-:W-:-:S13]  /*02e0*/  ISETP.LT.OR P4, PT, R15, 0x1, P3 ;  /* 0x000000010f00780c */ /* 0x000fda0001f81670 */
[----:B------:R-:W2:Y:S01]  /*02f0*/  @!P4 LDG.E.U16 R11, desc[UR4][R2.64+0x140] ;  /* 0x00014004020bc981 */ /* 0x000ea2000c1e1500 */
[----:B------:R-:W-:Y:S02]  /*0300*/  IMAD.MOV.U32 R10, RZ, RZ, -0x800000 ;  /* 0xff800000ff0a7424 */ /* 0x000fe400078e00ff */
[----:B--2---:R-:W-:Y:S01]  /*0310*/  @!P4 HADD2.F32 R10, -RZ, R11.H0_H0 ;  /* 0x2000000bff0ac230 */ /* 0x004fe20000004100 */
[----:B------:R-:W-:-:S04]  /*0320*/  FSETP.GT.FTZ.AND P4, PT, R5, R4, PT ;  /* 0x000000040500720b */ /* 0x000fc80003f94000 */
[----:B------:R-:W-:-:S04]  /*0330*/  FSEL R11, R5, R4, P4 ;  /* 0x00000004050b7208 */ /* 0x000fc80002000000 */
[----:B------:R-:W-:-:S04]  /*0340*/  FSETP.GT.FTZ.AND P4, PT, R11, R6, PT ;  /* 0x000000060b00720b */ /* 0x000fc80003f94000 */
[----:B------:R-:W-:Y:S02]  /*0350*/  FSEL R12, R11, R6, P4 ;  /* 0x000000060b0c7208 */ /* 0x000fe40002000000 */
[----:B------:R-:W-:Y:S02]  /*0360*/  IADD3 R11, PT, PT, R8, 0xc0, RZ ;  /* 0x000000c0080b7810 */ /* 0x000fe40007ffe0ff */
[----:B------:R-:W-:-:S04]  /*0370*/  FSETP.GT.FTZ.AND P4, PT, R12, R9, PT ;  /* 0x000000090c00720b */ /* 0x000fc80003f94000 */
[----:B------:R-:W-:-:S04]  /*0380*/  FSEL R12, R12, R9, P4 ;  /* 0x000000090c0c7208 */ /* 0x000fc80002000000 */
[----:B------:R-:W-:-:S04]  /*0390*/  FSETP.GT.FTZ.AND P4, PT, R12, R7, PT ;  /* 0x000000070c00720b */ /* 0x000fc80003f94000 */
[----:B------:R-:W-:Y:S02]  /*03a0*/  FSEL R17, R12, R7, P4 ;  /* 0x000000070c117208 */ /* 0x000fe40002000000 */
[----:B------:R-:W-:-:S04]  /*03b0*/  ISETP.GE.AND P4, PT, R11, UR8, PT ;  /* 0x000000080b007c0c */ /* 0x000fc8000bf86270 */
[----:B------:R-:W-:-:S13]  /*03c0*/  ISETP.LT.OR P5, PT, R15, 0x1, P4 ;  /* 0x000000010f00780c */ /* 0x000fda00027a1670 */
[----:B------:R-:W2:Y:S01]  /*03d0*/  @!P5 LDG.E.U16 R12, desc[UR4][R2.64+0x180] ;  /* 0x00018004020cd981 */ /* 0x000ea2000c1e1500 */
[----:B------:R-:W-:Y:S02]  /*03e0*/  IMAD.MOV.U32 R11, RZ, RZ, -0x800000 ;  /* 0xff800000ff0b7424 */ /* 0x000fe400078e00ff */
[----:B------:R-:W-:Y:S02]  /*03f0*/  VIADD R8, R8, 0xe0 ;  /* 0x000000e008087836 */ /* 0x000fe40000000000 */
[----:B--2---:R-:W-:Y:S01]  /*0400*/  @!P5 HADD2.F32 R11, -RZ, R12.H0_H0 ;  /* 0x2000000cff0bd230 */ /* 0x004fe20000004100 */
[----:B------:R-:W-:-:S04]  /*0410*/  FSETP.GT.FTZ.AND P5, PT, R17, R10, PT ;  /* 0x0000000a1100720b */ /* 0x000fc80003fb4000 */
[----:B------:R-:W-:Y:S02]  /*0420*/  FSEL R16, R17, R10, P5 ;  /* 0x0000000a11107208 */ /* 0x000fe40002800000 */
[----:B------:R-:W-:-:S04]  /*0430*/  ISETP.GE.AND P5, PT, R8, UR8, PT ;  /* 0x0000000808007c0c */ /* 0x000fc8000bfa6270 */
[----:B------:R-:W-:-:S13]  /*0440*/  ISETP.LT.OR P6, PT, R15, 0x1, P5 ;  /* 0x000000010f00780c */ /* 0x000fda0002fc1670 */
        /* <DEDUP_REMOVED lines=70> */
[----:B------:R-:W-:-:S11]  /*08b0*/  HFMA2 R16, -RZ, RZ, 0, +QNAN ;  /* 0x00007fffff107431 */ /* 0x000fd600000001ff */
        /* <DEDUP_REMOVED lines=8> */
[----:B------:R-:W-:Y:S01]  /*0940*/  ISETP.NE.AND P0, PT, R13, RZ, PT ;  /* 0x000000ff0d00720c */ /* 0x000fe20003f05270 */
[----:B-1----:R-:W-:Y:S01]  /*0950*/  @P6 FMUL.FTZ R3, R3, R0 ;  /* 0x0000000003036220 */ /* 0x002fe20000410000 */
[----:B------:R-:W-:-:S04]  /*0960*/  IMAD.MOV.U32 R0, RZ, RZ, 0x7fff ;  /* 0x00007fffff007424 */ /* 0x000fc800078e00ff */
[----:B------:R-:W-:-:S04]  /*0970*/  @P6 F2FP.F16.F32.PACK_AB R3, RZ, R3 ;  /* 0x00000003ff03623e */ /* 0x000fc800000000ff */
[----:B------:R-:W-:-:S05]  /*0980*/  @!P6 PRMT R3, R0, 0x7610, R3 ;  /* 0x000076100003e816 */ /* 0x000fca0000000003 */
[----:B------:R1:W-:Y:S01]  /*0990*/  STG.E.U16 desc[UR4][R10.64+0x40], R3 ;  /* 0x000040030a007986 */ /* 0x0003e2000c101504 */
[----:B------:R-:W-:Y:S05]  /*09a0*/  @P0 EXIT ;  /* 0x000000000000094d */ /* 0x000fea0003800000 */
[----:B-1----:R-:W1:Y:S01]  /*09b0*/  @P6 MUFU.RCP R3, R12 ;  /* 0x0000000c00036308 */ /* 0x002e620000001000 */
[----:B------:R-:W-:Y:S02]  /*09c0*/  IMAD.MOV.U32 R0, RZ, RZ, 0x7fff ;  /* 0x00007fffff007424 */ /* 0x000fe400078e00ff */
[----:B-1----:R-:W-:-:S05]  /*09d0*/  @P6 FMUL.FTZ R4, R4, R3 ;  /* 0x0000000304046220 */ /* 0x002fca0000410000 */
[----:B------:R-:W-:-:S04]  /*09e0*/  @P6 F2FP.F16.F32.PACK_AB R4, RZ, R4 ;  /* 0x00000004ff04623e */ /* 0x000fc800000000ff */
[----:B------:R-:W-:-:S05]  /*09f0*/  @!P6 PRMT R4, R0, 0x7610, R4 ;  /* 0x000076100004e816 */ /* 0x000fca0000000004 */
[----:B------:R1:W-:Y:S01]  /*0a00*/  STG.E.U16 desc[UR4][R10.64+0x80], R4 ;  /* 0x000080040a007986 */ /* 0x0003e2000c101504 */
[----:B------:R-:W-:Y:S05]  /*0a10*/  @P1 EXIT ;  /* 0x000000000000194d */ /* 0x000fea0003800000 */
[----:B------:R-:W2:Y:S02]  /*0a20*/  @P6 MUFU.RCP R0, R12 ;  /* 0x0000000c00006308 */ /* 0x000ea40000001000 */
[----:B--2---:R-:W-:Y:S01]  /*0a30*/  @P6 FMUL.FTZ R5, R5, R0 ;  /* 0x0000000005056220 */ /* 0x004fe20000410000 */
[----:B------:R-:W-:-:S04]  /*0a40*/  MOV R0, 0x7fff ;  /* 0x00007fff00007802 */ /* 0x000fc80000000f00 */
[----:B------:R-:W-:-:S04]  /*0a50*/  @P6 F2FP.F16.F32.PACK_AB R5, RZ, R5 ;  /* 0x00000005ff05623e */ /* 0x000fc800000000ff */
[----:B------:R-:W-:-:S05]  /*0a60*/  @!P6 PRMT R5, R0, 0x7610, R5 ;  /* 0x000076100005e816 */ /* 0x000fca0000000005 */
[----:B------:R2:W-:Y:S01]  /*0a70*/  STG.E.U16 desc[UR4][R10.64+0xc0], R5 ;  /* 0x0000c0050a007986 */ /* 0x0005e2000c101504 */
[----:B------:R-:W-:Y:S05]  /*0a80*/  @P2 EXIT ;  /* 0x000000000000294d */ /* 0x000fea0003800000 */
[----:B------:R-:W3:Y:S01]  /*0a90*/  @P6 MUFU.RCP R3, R12 ;  /* 0x0000000c00036308 */ /* 0x000ee20000001000 */
[----:B------:R-:W-:Y:S02]  /*0aa0*/  IMAD.MOV.U32 R0, RZ, RZ, 0x7fff ;  /* 0x00007fffff007424 */ /* 0x000fe400078e00ff */
[----:B---3--:R-:W-:-:S05]  /*0ab0*/  @P6 FMUL.FTZ R6, R6, R3 ;  /* 0x0000000306066220 */ /* 0x008fca0000410000 */
[----:B------:R-:W-:-:S04]  /*0ac0*/  @P6 F2FP.F16.F32.PACK_AB R6, RZ, R6 ;  /* 0x00000006ff06623e */ /* 0x000fc800000000ff */
[----:B------:R-:W-:-:S05]  /*0ad0*/  @!P6 PRMT R6, R0, 0x7610, R6 ;  /* 0x000076100006e816 */ /* 0x000fca0000000006 */
[----:B------:R3:W-:Y:S01]  /*0ae0*/  STG.E.U16 desc[UR4][R10.64+0x100], R6 ;  /* 0x000100060a007986 */ /* 0x0007e2000c101504 */
[----:B------:R-:W-:Y:S05]  /*0af0*/  @P3 EXIT ;  /* 0x000000000000394d */ /* 0x000fea0003800000 */
[----:B------:R-:W4:Y:S02]  /*0b00*/  @P6 MUFU.RCP R0, R12 ;  /* 0x0000000c00006308 */ /* 0x000f240000001000 */
[----:B----4-:R-:W-:Y:S01]  /*0b10*/  @P6 FMUL.FTZ R7, R7, R0 ;  /* 0x0000000007076220 */ /* 0x010fe20000410000 */
        /* <DEDUP_REMOVED lines=19> */
.L_x_4040:
        /* <DEDUP_REMOVED lines=11> */
.L_x_11338:


//--------------------- .text._ZN43_GLOBAL__N__9ae7fba5_10_SoftMax_cu_9f978f6320softmax_warp_forwardIN3c104HalfES2_fLi7ELb0ELb0EEEvPT0_PKT_iiiPKbib --------------------------
	.section	.text._ZN43_GLOBAL__N__9ae7fba5_10_SoftMax_cu_9f978f6320softmax_warp_forwardIN3c104HalfES2_fLi7ELb0ELb0EEEvPT0_PKT_iiiPKbib,"ax",@progbits
	.align	128
.text._ZN43_GLOBAL__N__9ae7fba5_10_SoftMax_cu_9f978f6320softmax_warp_forwardIN3c104HalfES2_fLi7ELb0ELb0EEEvPT0_PKT_iiiPKbib:
        .type           _ZN43_GLOBAL__N__9ae7fba5_10_SoftMax_cu_9f978f6320softmax_warp_forwardIN3c104HalfES2_fLi7ELb0ELb0EEEvPT0_PKT_iiiPKbib,@function
        .size           _ZN43_GLOBAL__N__9ae7fba5_10_SoftMax_cu_9f978f6320softmax_warp_forwardIN3c104HalfES2_fLi7ELb0ELb0EEEvPT0_PKT_iiiPKbib,(.L_x_11339 - _ZN43_GLOBAL__N__9ae7fba5_10_SoftMax_cu_9f978f6320softmax_warp_forwardIN3c104HalfES2_fLi7ELb0ELb0EEEvPT0_PKT_iiiPKbib)
        .other          _ZN43_GLOBAL__N__9ae7fba5_10_SoftMax_cu_9f978f6320softmax_warp_forwardIN3c104HalfES2_fLi7ELb0ELb0EEEvPT0_PKT_iiiPKbib,@"STO_CUDA_ENTRY STV_DEFAULT"
_ZN43_GLOBAL__N__9ae7fba5_10_SoftMax_cu_9f978f6320softmax_warp_forwardIN3c104HalfES2_fLi7ELb0ELb0EEEvPT0_PKT_iiiPKbib:
        /* <DEDUP_REMOVED lines=29> */
[----:B--2---:R-:W-:Y:S01]  /*01d0*/  @!P4 HADD2.F32 R2, -RZ, R5.H0_H0 ;  /* 0x20000005ff02c230 */ /* 0x004fe20000004100 */
[C---:B------:R-:W-:Y:S01]  /*01e0*/  ISETP.LT.OR P4, PT, R16.reuse, 0x1, P3 ;  /* 0x000000011000780c */ /* 0x040fe20001f81670 */
[----:B------:R-:W-:Y:S02]  /*01f0*/  IMAD.MOV.U32 R5, RZ, RZ, -0x800000 ;  /* 0xff800000ff057424 */ /* 0x000fe400078e00ff */
[----:B---3--:R-:W-:Y:S01]  /*0200*/  @!P5 HADD2.F32 R5, -RZ, R4.H0_H0 ;  /* 0x20000004ff05d230 */ /* 0x008fe20000004100 */
[----:B------:R-:W-:-:S09]  /*0210*/  ISETP.LT.OR P5, PT, R16, 0x2, P0 ;  /* 0x000000021000780c */ /* 0x000fd200007a1670 */
        /* <DEDUP_REMOVED lines=14> */
[----:B------:R-:W-:Y:S02]  /*0300*/  IMAD.MOV.U32 R8, RZ, RZ, -0x800000 ;  /* 0xff800000ff087424 */ /* 0x000fe400078e00ff */
[----:B----4-:R-:W-:Y:S01]  /*0310*/  @!P6 HADD2.F32 R8, -RZ, R14.H0_H0 ;  /* 0x2000000eff08e230 */ /* 0x010fe20000004100 */
        /* <DEDUP_REMOVED lines=105> */
[----:B------:R-:W-:-:S11]  /*09b0*/  HFMA2 R12, -RZ, RZ, 0, +QNAN ;  /* 0x00007fffff0c7431 */ /* 0x000fd600000001ff */
[----:B------:R-:W1:Y:S02]  /*09c0*/  @P4 MUFU.RCP R13, R14 ;  /* 0x0000000e000d4308 */ /* 0x000e640000001000 */
[----:B-1----:R-:W-:Y:S01]  /*09d0*/  @P4 FMUL.FTZ R13, R2, R13 ;  /* 0x0000000d020d4220 */ /* 0x002fe20000410000 */
[----:B------:R-:W-:Y:S02]  /*09e0*/  @!P4 PRMT R2, R12, 0x7610, R2 ;  /* 0x000076100c02c816 */ /* 0x000fe40000000002 */
[C---:B0-----:R-:W-:Y:S02]  /*09f0*/  LEA R12, P5, R0.reuse, UR6, 0x1 ;  /* 0x00000006000c7c11 */ /* 0x041fe4000f8a08ff */
[----:B------:R-:W-:Y:S02]  /*0a00*/  @P4 F2FP.F16.F32.PACK_AB R2, RZ, R13 ;  /* 0x0000000dff02423e */ /* 0x000fe400000000ff */
[----:B------:R-:W-:-:S05]  /*0a10*/  LEA.HI.X R13, R0, UR7, R15, 0x1, P5 ;  /* 0x00000007000d7c11 */ /* 0x000fca000a8f0c0f */
[----:B------:R0:W-:Y:S01]  /*0a20*/  STG.E.U16 desc[UR4][R12.64], R2 ;  /* 0x000000020c007986 */ /* 0x0001e2000c101504 */
[----:B------:R-:W-:Y:S05]  /*0a30*/  @P1 BRA `(.L_x_4042) ;  /* 0x0000000000501947 */ /* 0x000fea0003800000 */
[----:B0-----:R-:W0:Y:S02]  /*0a40*/  @P4 MUFU.RCP R2, R14 ;  /* 0x0000000e00024308 */ /* 0x001e240000001000 */
[----:B0-----:R-:W-:Y:S01]  /*0a50*/  @P4 FMUL.FTZ R5, R5, R2 ;  /* 0x0000000205054220 */ /* 0x001fe20000410000 */
[----:B------:R-:W-:-:S04]  /*0a60*/  IMAD.MOV.U32 R2, RZ, RZ, 0x7fff ;  /* 0x00007fffff027424 */ /* 0x000fc800078e00ff */
[----:B------:R-:W-:-:S04]  /*0a70*/  @P4 F2FP.F16.F32.PACK_AB R5, RZ, R5 ;  /* 0x00000005ff05423e */ /* 0x000fc800000000ff */
[----:B------:R-:W-:-:S05]  /*0a80*/  @!P4 PRMT R5, R2, 0x7610, R5 ;  /* 0x000076100205c816 */ /* 0x000fca0000000005 */
[----:B------:R1:W-:Y:S01]  /*0a90*/  STG.E.U16 desc[UR4][R12.64+0x40], R5 ;  /* 0x000040050c007986 */ /* 0x0003e2000c101504 */
[----:B------:R-:W-:Y:S05]  /*0aa0*/  @P2 BRA `(.L_x_4042) ;  /* 0x0000000000342947 */ /* 0x000fea0003800000 */
[----:B-1----:R-:W0:Y:S01]  /*0ab0*/  @P4 MUFU.RCP R5, R14 ;  /* 0x0000000e00054308 */ /* 0x002e220000001000 */
[----:B------:R-:W-:Y:S02]  /*0ac0*/  IMAD.MOV.U32 R2, RZ, RZ, 0x7fff ;  /* 0x00007fffff027424 */ /* 0x000fe400078e00ff */
[----:B0-----:R-:W-:-:S05]  /*0ad0*/  @P4 FMUL.FTZ R4, R4, R5 ;  /* 0x0000000504044220 */ /* 0x001fca0000410000 */
[----:B------:R-:W-:-:S04]  /*0ae0*/  @P4 F2FP.F16.F32.PACK_AB R4, RZ, R4 ;  /* 0x00000004ff04423e */ /* 0x000fc800000000ff */
[----:B------:R-:W-:-:S05]  /*0af0*/  @!P4 PRMT R4, R2, 0x7610, R4 ;  /* 0x000076100204c816 */ /* 0x000fca0000000004 */
[----:B------:R2:W-:Y:S01]  /*0b00*/  STG.E.U16 desc[UR4][R12.64+0x80], R4 ;  /* 0x000080040c007986 */ /* 0x0005e2000c101504 */
[----:B------:R-:W-:Y:S05]  /*0b10*/  @P3 BRA `(.L_x_4042) ;  /* 0x0000000000183947 */ /* 0x000fea0003800000 */
[----:B------:R-:W0:Y:S01]  /*0b20*/  @P4 MUFU.RCP R5, R14 ;  /* 0x0000000e00054308 */ /* 0x000e220000001000 */
[----:B------:R-:W-:Y:S02]  /*0b30*/  IMAD.MOV.U32 R2, RZ, RZ, 0x7fff ;  /* 0x00007fffff027424 */ /* 0x000fe400078e00ff */
[----:B0-----:R-:W-:-:S05]  /*0b40*/  @P4 FMUL.FTZ R6, R6, R5 ;  /* 0x0000000506064220 */ /* 0x001fca0000410000 */
[----:B------:R-:W-:-:S04]  /*0b50*/  @P4 F2FP.F16.F32.PACK_AB R6, RZ, R6 ;  /* 0x00000006ff06423e */ /* 0x000fc800000000ff */
[----:B------:R-:W-:-:S05]  /*0b60*/  @!P4 PRMT R6, R2, 0x7610, R6 ;  /* 0x000076100206c816 */ /* 0x000fca0000000006 */
[----:B------:R3:W-:Y:S02]  /*0b70*/  STG.E.U16 desc[UR4][R12.64+0xc0], R6 ;  /* 0x0000c0060c007986 */ /* 0x0007e4000c101504 */
.L_x_4042:
[----:B------:R-:W-:Y:S05]  /*0b80*/  BSYNC.RECONVERGENT B0 ;  /* 0x0000000000007941 */ /* 0x000fea0003800200 */
.L_x_4041:
[----:B------:R-:W-:-:S13]  /*0b90*/  ISETP.EQ.OR P0, PT, R16, 0x1, P0 ;  /* 0x000000011000780c */ /* 0x000fda0000702670 */
[----:B------:R-:W-:Y:S05]  /*0ba0*/  @P0 EXIT ;  /* 0x000000000000094d */ /* 0x000fea0003800000 */
[----:B------:R-:W-:Y:S01]  /*0bb0*/  FSETP.NEU.FTZ.AND P0, PT, R11, RZ, PT ;  /* 0x000000ff0b00720b */ /* 0x000fe20003f1d000 */
[----:B------:R-:W4:Y:S01]  /*0bc0*/  LDCU.64 UR6, c[0x0][0x380] ;  /* 0x00007000ff0677ac */ /* 0x000f220008000a00 */
[----:B------:R-:W-:Y:S01]  /*0bd0*/  IADD3 R0, P4, PT, R0, R3, RZ ;  /* 0x0000000300007210 */ /* 0x000fe20007f9e0ff */
[----:B------:R-:W-:-:S03]  /*0be0*/  IMAD.MOV.U32 R3, RZ, RZ, 0x7fff ;  /* 0x00007fffff037424 */ /* 0x000fc600078e00ff */
[----:B------:R-:W-:-:S07]  /*0bf0*/  IADD3.X R15, PT, PT, RZ, R15, RZ, P4, !PT ;  /* 0x0000000fff0f7210 */ /* 0x000fce00027fe4ff */
[----:B0-----:R-:W0:Y:S02]  /*0c00*/  @P0 MUFU.RCP R2, R11 ;  /* 0x0000000b00020308 */ /* 0x001e240000001000 */
[----:B0-----:R-:W-:Y:S01]  /*0c10*/  @P0 FMUL.FTZ R7, R7, R2 ;  /* 0x0000000207070220 */ /* 0x001fe20000410000 */
[----:B----4-:R-:W-:-:S04]  /*0c20*/  LEA R2, P4, R0, UR6, 0x1 ;  /* 0x0000000600027c11 */ /* 0x010fc8000f8808ff */
[----:B------:R-:W-:-:S04]  /*0c30*/  @P0 F2FP.F16.F32.PACK_AB R7, RZ, R7 ;  /* 0x00000007ff07023e */ /* 0x000fc800000000ff */
[----:B------:R-:W-:Y:S02]  /*0c40*/  @!P0 PRMT R7, R3, 0x7610, R7 ;  /* 0x0000761003078816 */ /* 0x000fe40000000007 */
[----:B------:R-:W-:-:S05]  /*0c50*/  LEA.HI.X R3, R0, UR7, R15, 0x1, P4 ;  /* 0x0000000700037c11 */ /* 0x000fca000a0f0c0f */
        /* <DEDUP_REMOVED lines=23> */
.L_x_4043:
        /* <DEDUP_REMOVED lines=11> */
.L_x_11339:


//--------------------- .text._ZN43_GLOBAL__N__9ae7fba5_10_SoftMax_cu_9f978f6320softmax_warp_forwardIN3c104HalfES2_fLi6ELb0ELb0EEEvPT0_PKT_iiiPKbib --------------------------
	.section	.text._ZN43_GLOBAL__N__9ae7fba5_10_SoftMax_cu_9f978f6320softmax_warp_forwardIN3c104HalfES2_fLi6ELb0ELb0EEEvPT0_PKT_iiiPKbib,"ax",@progbits
	.align	128
.text._ZN43_GLOBAL__N__9ae7fba5_10_SoftMax_cu_9f978f6320softmax_warp_forwardIN3c104HalfES2_fLi6ELb0ELb0EEEvPT0_PKT_iiiPKbib:
        .type           _ZN43_GLOBAL__N__9ae7fba5_10_SoftMax_cu_9f978f6320softmax_warp_forwardIN3c104HalfES2_fLi6ELb0ELb0EEEvPT0_PKT_iiiPKbib,@function
        .size           _ZN43_GLOBAL__N__9ae7fba5_10_SoftMax_cu_9f978f6320softmax_warp_forwardIN3c104HalfES2_fLi6ELb0ELb0EEEvPT0_PKT_iiiPKbib,(.L_x_11340 - _ZN43_GLOBAL__N__9ae7fba5_10_SoftMax_cu_9f978f6320softmax_warp_forwardIN3c104HalfES2_fLi6ELb0ELb0EEEvPT0_PKT_iiiPKbib)
        .other          _ZN43_GLOBAL__N__9ae7fba5_10_SoftMax_cu_9f978f6320softmax_warp_forwardIN3c104HalfES2_fLi6ELb0ELb0EEEvPT0_PKT_iiiPKbib,@"STO_CUDA_ENTRY STV_DEFAULT"
_ZN43_GLOBAL__N__9ae7fba5_10_SoftMax_cu_9f978f6320softmax_warp_forwardIN3c104HalfES2_fLi6ELb0ELb0EEEvPT0_PKT_iiiPKbib:
        /* <DEDUP_REMOVED lines=28> */
[----:B--2---:R-:W-:Y:S02]  /*01c0*/  @!P4 HADD2.F32 R7, -RZ, R5.H0_H0 ;  /* 0x20000005ff07c230 */ /* 0x004fe40000004100 */
        /* <DEDUP_REMOVED lines=97> */
[----:B------:R1:W-:Y:S02]  /*07e0*/  STG.E.U16 desc[UR4][R8.64+0x40], R5 ;  /* 0x0000400508007986 */ /* 0x0003e4000c101504 */
.L_x_4045:
[----:B------:R-:W-:Y:S05]  /*07f0*/  BSYNC.RECONVERGENT B0 ;  /* 0x0000000000007941 */ /* 0x000fea0003800200 */
.L_x_4044:
        /* <DEDUP_REMOVED lines=21> */
.L_x_4046:
        /* <DEDUP_REMOVED lines=11> */
.L_x_11340:


//--------------------- .text._ZN43_GLOBAL__N__9ae7fba5_10_SoftMax_cu_9f978f6320softmax_warp_forwardIN3c104HalfES2_fLi5ELb0ELb0EEEvPT0_PKT_iiiPKbib --------------------------
	.section	.text._ZN43_GLOBAL__N__9ae7fba5_10_SoftMax_cu_9f978f6320softmax_warp_forwardIN3c104HalfES2_fLi5ELb0ELb0EEEvPT0_PKT_iiiPKbib,"ax",@progbits
	.align	128
.text._ZN43_GLOBAL__N__9ae7fba5_10_SoftMax_cu_9f978f6320softmax_warp_forwardIN3c104HalfES2_fLi5ELb0ELb0EEEvPT0_PKT_iiiPKbib:
        .type           _ZN43_GLOBAL__N__9ae7fba5_10_SoftMax_cu_9f978f6320softmax_warp_forwardIN3c104HalfES2_fLi5ELb0ELb0EEEvPT0_PKT_iiiPKbib,@function
        .size           _ZN43_GLOBAL__N__9ae7fba5_10_SoftMax_cu_9f978f6320softmax_warp_forwardIN3c104HalfES2_fLi5ELb0ELb0EEEvPT0_PKT_iiiPKbib,(.L_x_11341 - _ZN43_GLOBAL__N__9ae7fba5_10_SoftMax_cu_9f978f6320softmax_warp_forwardIN3c104HalfES2_fLi5ELb0ELb0EEEvPT0_PKT_iiiPKbib)
        .other          _ZN43_GLOBAL__N__9ae7fba5_10_SoftMax_cu_9f978f6320softmax_warp_forwardIN3c104HalfES2_fLi5ELb0ELb0EEEvPT0_PKT_iiiPKbib,@"STO_CUDA_ENTRY STV_DEFAULT"
_ZN43_GLOBAL__N__9ae7fba5_10_SoftMax_cu_9f978f6320softmax_warp_forwardIN3c104HalfES2_fLi5ELb0ELb0EEEvPT0_PKT_iiiPKbib:
        /* <DEDUP_REMOVED lines=101> */
[----:B------:R-:W-:Y:S02]  /*0650*/  @P0 F2FP.F16.F32.PACK_AB R0, RZ, R5 ;  /* 0x00000005ff00023e */ /* 0x000fe400000000ff */
[----:B------:R-:W-:-:S05]  /*0660*/  LEA.HI.X R7, R2, UR7, R3, 0x1, P2 ;  /* 0x0000000702077c11 */ /* 0x000fca00090f0c03 */
[----:B------:R1:W-:Y:S04]  /*0670*/  STG.E.U16 desc[UR4][R6.64], R0 ;  /* 0x0000000006007986 */ /* 0x0003e8000c101504 */
.L_x_4048:
[----:B------:R-:W-:Y:S05]  /*0680*/  BSYNC.RECONVERGENT B0 ;  /* 0x0000000000007941 */ /* 0x000fea0003800200 */
.L_x_4047:
        /* <DEDUP_REMOVED lines=10> */
[----:B------:R-:W-:-:S04]  /*0730*/  @P0 F2FP.F16.F32.PACK_AB R4, RZ, R4 ;  /* 0x00000004ff04023e */ /* 0x000fc800000000ff */
[----:B------:R-:W-:-:S05]  /*0740*/  @!P0 PRMT R4, R5, 0x7610, R4 ;  /* 0x0000761005048816 */ /* 0x000fca0000000004 */
[----:B------:R-:W-:Y:S01]  /*0750*/  STG.E.U16 desc[UR4][R2.64], R4 ;  /* 0x0000000402007986 */ /* 0x000fe2000c101504 */
[----:B------:R-:W-:Y:S05]  /*0760*/  EXIT ;  /* 0x000000000000794d */ /* 0x000fea0003800000 */
.L_x_4049:
        /* <DEDUP_REMOVED lines=9> */
.L_x_11341:


//--------------------- .text._ZN43_GLOBAL__N__9ae7fba5_10_SoftMax_cu_9f978f6320softmax_warp_forwardIN3c104HalfES2_fLi4ELb0ELb0EEEvPT0_PKT_iiiPKbib --------------------------
	.section	.text._ZN43_GLOBAL__N__9ae7fba5_10_SoftMax_cu_9f978f6320softmax_warp_forwardIN3c104HalfES2_fLi4ELb0ELb0EEEvPT0_PKT_iiiPKbib,"ax",@progbits
	.align	128
.text._ZN43_GLOBAL__N__9ae7fba5_10_SoftMax_cu_9f978f6320softmax_warp_forwardIN3c104HalfES2_fLi4ELb0ELb0EEEvPT0_PKT_iiiPKbib:
        .type           _ZN43_GLOBAL__N__9ae7fba5_10_SoftMax_cu_9f978f6320softmax_warp_forwardIN3c104HalfES2_fLi4ELb0ELb0EEEvPT0_PKT_iiiPKbib,@function
        .size           _ZN43_GLOBAL__N__9ae7fba5_10_SoftMax_cu_9f978f6320softmax_warp_forwardIN3c104HalfES2_fLi4ELb0ELb0EEEvPT0_PKT_iiiPKbib,(.L_x_11342 - _ZN43_GLOBAL__N__9ae7fba5_10_SoftMax_cu_9f978f6320softmax_warp_forwardIN3c104HalfES2_fLi4ELb0ELb0EEEvPT0_PKT_iiiPKbib)
        .other          _ZN43_GLOBAL__N__9ae7fba5_10_SoftMax_cu_9f978f6320softmax_warp_forwardIN3c104HalfES2_fLi4ELb0ELb0EEEvPT0_PKT_iiiPKbib,@"STO_CUDA_ENTRY STV_DEFAULT"
_ZN43_GLOBAL__N__9ae7fba5_10_SoftMax_cu_9f978f6320softmax_warp_forwardIN3c104HalfES2_fLi4ELb0ELb0EEEvPT0_PKT_iiiPKbib:
        /* <DEDUP_REMOVED lines=91> */
[----:B------:R-:W-:-:S05]  /*05b0*/  @P0 F2FP.F16.F32.PACK_AB R0, RZ, R5 ;  /* 0x00000005ff00023e */ /* 0x000fca00000000ff */
[----:B------:R0:W-:Y:S02]  /*05c0*/  STG.E.U16 desc[UR4][R6.64], R0 ;  /* 0x0000000006007986 */ /* 0x0001e4000c101504 */
.L_x_4051:
[----:B------:R-:W-:Y:S05]  /*05d0*/  BSYNC.RECONVERGENT B0 ;  /* 0x0000000000007941 */ /* 0x000fea0003800200 */
.L_x_4050:
        /* <DEDUP_REMOVED lines=10> */
[----:B------:R-:W-:-:S04]  /*0680*/  @P0 F2FP.F16.F32.PACK_AB R4, RZ, R4 ;  /* 0x00000004ff04023e */ /* 0x000fc800000000ff */
[----:B------:R-:W-:-:S05]  /*0690*/  @!P0 PRMT R4, R5, 0x7610, R4 ;  /* 0x0000761005048816 */ /* 0x000fca0000000004 */
[----:B------:R-:W-:Y:S01]  /*06a0*/  STG.E.U16 desc[UR4][R2.64], R4 ;  /* 0x0000000402007986 */ /* 0x000fe2000c101504 */
[----:B------:R-:W-:Y:S05]  /*06b0*/  EXIT ;  /* 0x000000000000794d */ /* 0x000fea0003800000 */
.L_x_4052:
        /* <DEDUP_REMOVED lines=12> */
.L_x_11342:


//--------------------- .text._ZN43_GLOBAL__N__9ae7fba5_10_SoftMax_cu_9f978f6320softmax_warp_forwardIN3c104HalfES2_fLi3ELb0ELb0EEEvPT0_PKT_iiiPKbib --------------------------
	.section	.text._ZN43_GLOBAL__N__9ae7fba5_10_SoftMax_cu_9f978f6320softmax_warp_forwardIN3c104HalfES2_fLi3ELb0ELb0EEEvPT0_PKT_iiiPKbib,"ax",@progbits
	.align	128
.text._ZN43_GLOBAL__N__9ae7fba5_10_SoftMax_cu_9f978f6320softmax_warp_forwardIN3c104HalfES2_fLi3ELb0ELb0EEEvPT0_PKT_iiiPKbib:
        .type           _ZN43_GLOBAL__N__9ae7fba5_10_SoftMax_cu_9f978f6320softmax_warp_forwardIN3c104HalfES2_fLi3ELb0ELb0EEEvPT0_PKT_iiiPKbib,@function
        .size           _ZN43_GLOBAL__N__9ae7fba5_10_SoftMax_cu_9f978f6320softmax_warp_forwardIN3c104HalfES2_fLi3ELb0ELb0EEEvPT0_PKT_iiiPKbib,(.L_x_11343 - _ZN43_GLOBAL__N__9ae7fba5_10_SoftMax_cu_9f978f6320softmax_warp_forwardIN3c104HalfES2_fLi3ELb0ELb0EEEvPT0_PKT_iiiPKbib)
        .other          _ZN43_GLOBAL__N__9ae7fba5_10_SoftMax_cu_9f978f6320softmax_warp_forwardIN3c104HalfES2_fLi3ELb0ELb0EEEvPT0_PKT_iiiPKbib,@"STO_CUDA_ENTRY STV_DEFAULT"
_ZN43_GLOBAL__N__9ae7fba5_10_SoftMax_cu_9f978f6320softmax_warp_forwardIN3c104HalfES2_fLi3ELb0ELb0EEEvPT0_PKT_iiiPKbib:
        /* <DEDUP_REMOVED lines=83> */
.L_x_4054:
[----:B------:R-:W-:Y:S05]  /*0530*/  BSYNC.RECONVERGENT B0 ;  /* 0x0000000000007941 */ /* 0x000fea0003800200 */
.L_x_4053:
        /* <DEDUP_REMOVED lines=14> */
.L_x_4055:
        /* <DEDUP_REMOVED lines=14> */
.L_x_11343:


//--------------------- .text._ZN43_GLOBAL__N__9ae7fba5_10_SoftMax_cu_9f978f6320softmax_warp_forwardIN3c104HalfES2_fLi2ELb0ELb0EEEvPT0_PKT_iiiPKbib --------------------------
	.section	.text._ZN43_GLOBAL__N__9ae7fba5_10_SoftMax_cu_9f978f6320softmax_warp_forwardIN3c104HalfES2_fLi2ELb0ELb0EEEvPT0_PKT_iiiPKbib,"ax",@progbits
	.align	128
.text._ZN43_GLOBAL__N__9ae7fba5_10_SoftMax_cu_9f978f6320softmax_warp_forwardIN3c104HalfES2_fLi2ELb0ELb0EEEvPT0_PKT_iiiPKbib:
        .type           _ZN43_GLOBAL__N__9ae7fba5_10_SoftMax_cu_9f978f6320softmax_warp_forwardIN3c104HalfES2_fLi2ELb0ELb0EEEvPT0_PKT_iiiPKbib,@function
        .size           _ZN43_GLOBAL__N__9ae7fba5_10_SoftMax_cu_9f978f6320softmax_warp_forwardIN3c104HalfES2_fLi2ELb0ELb0EEEvPT0_PKT_iiiPKbib,(.L_x_11344 - _ZN43_GLOBAL__N__9ae7fba5_10_SoftMax_cu_9f978f6320softmax_warp_forwardIN3c104HalfES2_fLi2ELb0ELb0EEEvPT0_PKT_iiiPKbib)
        .other          _ZN43_GLOBAL__N__9ae7fba5_10_SoftMax_cu_9f978f6320softmax_warp_forwardIN3c104HalfES2_fLi2ELb0ELb0EEEvPT0_PKT_iiiPKbib,@"STO_CUDA_ENTRY STV_DEFAULT"
_ZN43_GLOBAL__N__9ae7fba5_10_SoftMax_cu_9f978f6320softmax_warp_forwardIN3c104HalfES2_fLi2ELb0ELb0EEEvPT0_PKT_iiiPKbib:
        /* <DEDUP_REMOVED lines=70> */
[----:B------:R-:W-:Y:S02]  /*0460*/  @P0 F2FP.F16.F32.PACK_AB R0, RZ, R5 ;  /* 0x00000005ff00023e */ /* 0x000fe400000000ff */
[----:B------:R-:W-:-:S05]  /*0470*/  LEA.HI.X R5, R2, UR7, R3, 0x1, P2 ;  /* 0x0000000702057c11 */ /* 0x000fca00090f0c03 */
[----:B------:R1:W-:Y:S02]  /*0480*/  STG.E.U16 desc[UR4][R4.64], R0 ;  /* 0x0000000004007986 */ /* 0x0003e4000c101504 */
.L_x_4057:
[----:B------:R-:W-:Y:S05]  /*0490*/  BSYNC.RECONVERGENT B0 ;  /* 0x0000000000007941 */ /* 0x000fea0003800200 */
.L_x_4056:
        /* <DEDUP_REMOVED lines=10> */
[----:B------:R-:W-:-:S04]  /*0540*/  @P0 F2FP.F16.F32.PACK_AB R0, RZ, R0 ;  /* 0x00000000ff00023e */ /* 0x000fc800000000ff */
[----:B------:R-:W-:-:S05]  /*0550*/  @!P0 PRMT R0, R5, 0x7610, R0 ;  /* 0x0000761005008816 */ /* 0x000fca0000000000 */
[----:B------:R-:W-:Y:S01]  /*0560*/  STG.E.U16 desc[UR4][R2.64], R0 ;  /* 0x0000000002007986 */ /* 0x000fe2000c101504 */
[----:B------:R-:W-:Y:S05]  /*0570*/  EXIT ;  /* 0x000000000000794d */ /* 0x000fea0003800000 */
.L_x_4058:
        /* <DEDUP_REMOVED lines=16> */
.L_x_11344:


//--------------------- .text._ZN43_GLOBAL__N__9ae7fba5_10_SoftMax_cu_9f978f6320softmax_warp_forwardIN3c104HalfES2_fLi1ELb0ELb0EEEvPT0_PKT_iiiPKbib --------------------------
	.section	.text._ZN43_GLOBAL__N__9ae7fba5_10_SoftMax_cu_9f978f6320softmax_warp_forwardIN3c104HalfES2_fLi1ELb0ELb0EEEvPT0_PKT_iiiPKbib,"ax",@progbits
	.align	128
.text._ZN43_GLOBAL__N__9ae7fba5_10_SoftMax_cu_9f978f6320softmax_warp_forwardIN3c104HalfES2_fLi1ELb0ELb0EEEvPT0_PKT_iiiPKbib:
        .type           _ZN43_GLOBAL__N__9ae7fba5_10_SoftMax_cu_9f978f6320softmax_warp_forwardIN3c104HalfES2_fLi1ELb0ELb0EEEvPT0_PKT_iiiPKbib,@function
        .size           _ZN43_GLOBAL__N__9ae7fba5_10_SoftMax_cu_9f978f6320softmax_warp_forwardIN3c104HalfES2_fLi1ELb0ELb0EEEvPT0_PKT_iiiPKbib,(.L_x_11345 - _ZN43_GLOBAL__N__9ae7fba5_10_SoftMax_cu_9f978f6320softmax_warp_forwardIN3c104HalfES2_fLi1ELb0ELb0EEEvPT0_PKT_iiiPKbib)
        .other          _ZN43_GLOBAL__N__9ae7fba5_10_SoftMax_cu_9f978f6320softmax_warp_forwardIN3c104HalfES2_fLi1ELb0ELb0EEEvPT0_PKT_iiiPKbib,@"STO_CUDA_ENTRY STV_DEFAULT"
_ZN43_GLOBAL__N__9ae7fba5_10_SoftMax_cu_9f978f6320softmax_warp_forwardIN3c104HalfES2_fLi1ELb0ELb0EEEvPT0_PKT_iiiPKbib:
        /* <DEDUP_REMOVED lines=60> */
[----:B------:R-:W-:Y:S02]  /*03c0*/  @P0 F2FP.F16.F32.PACK_AB R2, RZ, R5 ;  /* 0x00000005ff02023e */ /* 0x000fe400000000ff */
[----:B------:R-:W-:-:S05]  /*03d0*/  LEA.HI.X R5, R3, UR7, R0, 0x1, P2 ;  /* 0x0000000703057c11 */ /* 0x000fca00090f0c00 */
[----:B------:R1:W-:Y:S02]  /*03e0*/  STG.E.U16 desc[UR4][R4.64], R2 ;  /* 0x0000000204007986 */ /* 0x0003e4000c101504 */
.L_x_4060:
[----:B------:R-:W-:Y:S05]  /*03f0*/  BSYNC.RECONVERGENT B0 ;  /* 0x0000000000007941 */ /* 0x000fea0003800200 */
.L_x_4059:
        /* <DEDUP_REMOVED lines=8> */
[----:B------:R-:W-:Y:S02]  /*0480*/  @P0 F2FP.F16.F32.PACK_AB R4, RZ, R2 ;  /* 0x00000002ff04023e */ /* 0x000fe400000000ff */
[----:B--2---:R-:W-:Y:S02]  /*0490*/  LEA R2, P1, R3, UR6, 0x1 ;  /* 0x0000000603027c11 */ /* 0x004fe4000f8208ff */
[----:B------:R-:W-:Y:S02]  /*04a0*/  @!P0 PRMT R4, R5, 0x7610, R4 ;  /* 0x0000761005048816 */ /* 0x000fe40000000004 */
[----:B------:R-:W-:-:S05]  /*04b0*/  LEA.HI.X R3, R3, UR7, R0, 0x1, P1 ;  /* 0x0000000703037c11 */ /* 0x000fca00088f0c00 */
[----:B------:R-:W-:Y:S01]  /*04c0*/  STG.E.U16 desc[UR4][R2.64], R4 ;  /* 0x0000000402007986 */ /* 0x000fe2000c101504 */
[----:B------:R-:W-:Y:S05]  /*04d0*/  EXIT ;  /* 0x000000000000794d */ /* 0x000fea0003800000 */
.L_x_4061:
        /* <DEDUP_REMOVED lines=10> */
.L_x_11345:


//--------------------- .text._ZN43_GLOBAL__N__9ae7fba5_10_SoftMax_cu_9f978f6320softmax_warp_forwardIN3c104HalfES2_fLi0ELb0ELb0EEEvPT0_PKT_iiiPKbib --------------------------
	.section	.text._ZN43_GLOBAL__N__9ae7fba5_10_SoftMax_cu_9f978f6320softmax_warp_forwardIN3c104HalfES2_fLi0ELb0ELb0EEEvPT0_PKT_iiiPKbib,"ax",@progbits
	.align	128
.text._ZN43_GLOBAL__N__9ae7fba5_10_SoftMax_cu_9f978f6320softmax_warp_forwardIN3c104HalfES2_fLi0ELb0ELb0EEEvPT0_PKT_iiiPKbib:
        .type           _ZN43_GLOBAL__N__9ae7fba5_10_SoftMax_cu_9f978f6320softmax_warp_forwardIN3c104HalfES2_fLi0ELb0ELb0EEEvPT0_PKT_iiiPKbib,@function
        .size           _ZN43_GLOBAL__N__9ae7fba5_10_SoftMax_cu_9f978f6320softmax_warp_forwardIN3c104HalfES2_fLi0ELb0ELb0EEEvPT0_PKT_iiiPKbib,(.L_x_11346 - _ZN43_GLOBAL__N__9ae7fba5_10_SoftMax_cu_9f978f6320softmax_warp_forwardIN3c104HalfES2_fLi0ELb0ELb0EEEvPT0_PKT_iiiPKbib)
        .other          _ZN43_GLOBAL__N__9ae7fba5_10_SoftMax_cu_9f978f6320softmax_warp_forwardIN3c104HalfES2_fLi0ELb0ELb0EEEvPT0_PKT_iiiPKbib,@"STO_CUDA_ENTRY STV_DEFAULT"
_ZN43_GLOBAL__N__9ae7fba5_10_SoftMax_cu_9f978f6320softmax_warp_forwardIN3c104HalfES2_fLi0ELb0ELb0EEEvPT0_PKT_iiiPKbib:
        /* <DEDUP_REMOVED lines=49> */
[----:B------:R-:W-:Y:S02]  /*0310*/  @P1 F2FP.F16.F32.PACK_AB R6, RZ, R5 ;  /* 0x00000005ff06123e */ /* 0x000fe400000000ff */
[----:B------:R-:W-:-:S05]  /*0320*/  LEA.HI.X R5, R3, UR7, R0, 0x1, P2 ;  /* 0x0000000703057c11 */ /* 0x000fca00090f0c00 */
[----:B------:R0:W-:Y:S02]  /*0330*/  STG.E.U16 desc[UR4][R4.64], R6 ;  /* 0x0000000604007986 */ /* 0x0001e4000c101504 */
.L_x_4063:
[----:B------:R-:W-:Y:S05]  /*0340*/  BSYNC.RECONVERGENT B0 ;  /* 0x0000000000007941 */ /* 0x000fea0003800200 */
.L_x_4062:
        /* <DEDUP_REMOVED lines=9> */
[----:B------:R-:W-:Y:S02]  /*03e0*/  @P0 F2FP.F16.F32.PACK_AB R5, RZ, R2 ;  /* 0x00000002ff05023e */ /* 0x000fe400000000ff */
[C---:B-1----:R-:W-:Y:S02]  /*03f0*/  LEA R2, P1, R3.reuse, UR6, 0x1 ;  /* 0x0000000603027c11 */ /* 0x042fe4000f8208ff */
[----:B------:R-:W-:Y:S02]  /*0400*/  @!P0 PRMT R5, R6, 0x7610, R5 ;  /* 0x0000761006058816 */ /* 0x000fe40000000005 */
[----:B------:R-:W-:-:S05]  /*0410*/  LEA.HI.X R3, R3, UR7, R0, 0x1, P1 ;  /* 0x0000000703037c11 */ /* 0x000fca00088f0c00 */
[----:B------:R-:W-:Y:S01]  /*0420*/  STG.E.U16 desc[UR4][R2.64], R5 ;  /* 0x0000000502007986 */ /* 0x000fe2000c101504 */
[----:B------:R-:W-:Y:S05]  /*0430*/  EXIT ;  /* 0x000000000000794d */ /* 0x000fea0003800000 */
.L_x_4064:
        /* <DEDUP_REMOVED lines=12> */
.L_x_11346:


//--------------------- .text._ZN43_GLOBAL__N__9ae7fba5_10_SoftMax_cu_9f978f6320softmax_warp_forwardIfffLi11ELb0ELb0EEEvPT0_PKT_iiiPKbib --------------------------
	.section	.text._ZN43_GLOBAL__N__9ae7fba5_10_SoftMax_cu_9f978f6320softmax_warp_forwardIfffLi11ELb0ELb0EEEvPT0_PKT_iiiPKbib,"ax",@progbits
	.align	128
.text._ZN43_GLOBAL__N__9ae7fba5_10_SoftMax_cu_9f978f6320softmax_warp_forwardIfffLi11ELb0ELb0EEEvPT0_PKT_iiiPKbib:
        .type           _ZN43_GLOBAL__N__9ae7fba5_10_SoftMax_cu_9f978f6320softmax_warp_forwardIfffLi11ELb0ELb0EEEvPT0_PKT_iiiPKbib,@function
        .size           _ZN43_GLOBAL__N__9ae7fba5_10_SoftMax_cu_9f978f6320softmax_warp_forwardIfffLi11ELb0ELb0EEEvPT0_PKT_iiiPKbib,(.L_x_11347 - _ZN43_GLOBAL__N__9ae7fba5_10_SoftMax_cu_9f978f6320softmax_warp_forwardIfffLi11ELb0ELb0EEEvPT0_PKT_iiiPKbib)
        .other          _ZN43_GLOBAL__N__9ae7fba5_10_SoftMax_cu_9f978f6320softmax_warp_forwardIfffLi11ELb0ELb0EEEvPT0_PKT_iiiPKbib,@"STO_CUDA_ENTRY STV_DEFAULT"
_ZN43_GLOBAL__N__9ae7fba5_10_SoftMax_cu_9f978f6320softmax_warp_forwardIfffLi11ELb0ELb0EEEvPT0_PKT_iiiPKbib:
        /* <DEDUP_REMOVED lines=8> */
[----:B------:R-:W-:Y:S01]  /*0080*/  IMAD.MOV.U32 R89, RZ, RZ, -0x800000 ;  /* 0xff800000ff597424 */ /* 0x000fe200078e00ff */
[----:B------:R-:W-:-:S02]  /*0090*/  MOV R44, 0xff800000 ;  /* 0xff800000002c7802 */ /* 0x000fc40000000f00 */
[----:B------:R-:W-:Y:S01]  /*00a0*/  MOV R91, 0xff800000 ;  /* 0xff800000005b7802 */ /* 0x000fe20000000f00 */
[----:B0-----:R-:W-:Y:S01]  /*00b0*/  IMAD R0, R0, UR4, R5 ;  /* 0x0000000400007c24 */ /* 0x001fe2000f8e0205 */
[----:B------:R-:W0:Y:S01]  /*00c0*/  LDCU.64 UR4, c[0x0][0x358] ;  /* 0x00006b00ff0477ac */ /* 0x000e220008000a00 */
[C---:B--2---:R-:W-:Y:S01]  /*00d0*/  ISETP.GE.AND P0, PT, R87.reuse, UR8, PT ;  /* 0x0000000857007c0c */ /* 0x044fe2000bf06270 */
[C---:B------:R-:W-:Y:S02]  /*00e0*/  VIADD R111, R87.reuse, 0x40 ;  /* 0x00000040576f7836 */ /* 0x040fe40000000000 */
[C---:B---3--:R-:W-:Y:S01]  /*00f0*/  IADD3 R5, PT, PT, -R0.reuse, UR6, RZ ;  /* 0x0000000600057c10 */ /* 0x048fe2000fffe1ff */
[----:B------:R-:W-:Y:S01]  /*0100*/  IMAD R45, R0, UR7, R87 ;  /* 0x00000007002d7c24 */ /* 0x000fe2000f8e0257 */
[----:B------:R-:W-:Y:S01]  /*0110*/  P2R R4, PR, RZ, 0x1 ;  /* 0x00000001ff047803 */ /* 0x000fe20000000000 */
[----:B------:R-:W-:Y:S01]  /*0120*/  VIADD R107, R87, 0x20 ;  /* 0x00000020576b7836 */ /* 0x000fe20000000000 */
[----:B------:R-:W-:Y:S01]  /*0130*/  ISETP.LT.OR P2, PT, R5, 0x1, P0 ;  /* 0x000000010500780c */ /* 0x000fe20000741670 */
[----:B------:R-:W-:Y:S01]  /*0140*/  VIADD R113, R87, 0x80 ;  /* 0x0000008057717836 */ /* 0x000fe20000000000 */
[----:B------:R-:W-:Y:S01]  /*0150*/  ISETP.GE.AND P0, PT, R111, UR8, PT ;  /* 0x000000086f007c0c */ /* 0x000fe2000bf06270 */
[----:B-1----:R-:W-:Y:S01]  /*0160*/  IMAD.WIDE R2, R45, 0x4, R2 ;  /* 0x000000042d027825 */ /* 0x002fe200078e0202 */
[----:B------:R-:W-:-:S02]  /*0170*/  ISETP.GE.AND P1, PT, R107, UR8, PT ;  /* 0x000000086b007c0c */ /* 0x000fc4000bf26270 */
[----:B------:R-:W-:Y:S01]  /*0180*/  P2R R0, PR, RZ, 0x1 ;  /* 0x00000001ff007803 */ /* 0x000fe20000000000 */
[----:B------:R-:W-:Y:S01]  /*0190*/  VIADD R109, R87, 0x60 ;  /* 0x00000060576d7836 */ /* 0x000fe20000000000 */
[C---:B------:R-:W-:Y:S02]  /*01a0*/  ISETP.LT.OR P0, PT, R5.reuse, 0x1, P0 ;  /* 0x000000010500780c */ /* 0x040fe40000701670 */
[----:B------:R-:W-:Y:S02]  /*01b0*/  P2R R4, PR, RZ, 0x2 ;  /* 0x00000002ff047803 */ /* 0x000fe40000000000 */
[----:B------:R-:W-:Y:S01]  /*01c0*/  ISETP.LT.OR P1, PT, R5, 0x1, P1 ;  /* 0x000000010500780c */ /* 0x000fe20000f21670 */
[----:B------:R-:W-:Y:S01]  /*01d0*/  IMAD.MOV.U32 R47, RZ, RZ, -0x800000 ;  /* 0xff800000ff2f7424 */ /* 0x000fe200078e00ff */
[----:B------:R-:W-:Y:S01]  /*01e0*/  ISETP.GE.AND P3, PT, R113, UR8, PT ;  /* 0x0000000871007c0c */ /* 0x000fe2000bf66270 */
[----:B0-----:R-:W2:Y:S01]  /*01f0*/  @!P2 LDG.E R44, desc[UR4][R2.64] ;  /* 0x00000004022ca981 */ /* 0x001ea2000c1e1900 */
[----:B------:R-:W-:-:S05]  /*0200*/  ISETP.GE.AND P4, PT, R109, UR8, PT ;  /* 0x000000086d007c0c */ /* 0x000fca000bf86270 */
[----:B------:R-:W3:Y:S01]  /*0210*/  @!P0 LDG.E R89, desc[UR4][R2.64+0x100] ;  /* 0x0001000402598981 */ /* 0x000ee2000c1e1900 */
[----:B------:R-:W-:Y:S02]  /*0220*/  ISETP.LT.OR P0, PT, R5, 0x1, P3 ;  /* 0x000000010500780c */ /* 0x000fe40001f01670 */
[----:B------:R-:W-:Y:S01]  /*0230*/  IADD3 R26, PT, PT, R87, 0xa0, RZ ;  /* 0x000000a0571a7810 */ /* 0x000fe20007ffe0ff */
[----:B------:R-:W2:Y:S01]  /*0240*/  @!P1 LDG.E R91, desc[UR4][R2.64+0x80] ;  /* 0x00008004025b9981 */ /* 0x000ea2000c1e1900 */
[----:B------:R-:W-:Y:S02]  /*0250*/  ISETP.LT.OR P1, PT, R5, 0x1, P4 ;  /* 0x000000010500780c */ /* 0x000fe40002721670 */
[----:B------:R-:W-:Y:S01]  /*0260*/  ISETP.GE.AND P2, PT, R26, UR8, PT ;  /* 0x000000081a007c0c */ /* 0x000fe2000bf46270 */
[----:B------:R-:W-:-:S06]  /*0270*/  IMAD.MOV.U32 R46, RZ, RZ, -0x800000 ;  /* 0xff800000ff2e7424 */ /* 0x000fcc00078e00ff */
[----:B------:R-:W4:Y:S01]  /*0280*/  @!P0 LDG.E R47, desc[UR4][R2.64+0x200] ;  /* 0x00020004022f8981 */ /* 0x000f22000c1e1900 */
[----:B------:R-:W-:Y:S01]  /*0290*/  ISETP.LT.OR P0, PT, R5, 0x1, P2 ;  /* 0x000000010500780c */ /* 0x000fe20001701670 */
[----:B------:R-:W-:Y:S01]  /*02a0*/  IMAD.MOV.U32 R48, RZ, RZ, -0x800000 ;  /* 0xff800000ff307424 */ /* 0x000fe200078e00ff */
[----:B------:R-:W-:Y:S01]  /*02b0*/  IADD3 R41, PT, PT, R87, 0xc0, RZ ;  /* 0x000000c057297810 */ /* 0x000fe20007ffe0ff */
[----:B------:R-:W5:Y:S03]  /*02c0*/  @!P1 LDG.E R46, desc[UR4][R2.64+0x180] ;  /* 0x00018004022e9981 */ /* 0x000f66000c1e1900 */
[----:B------:R-:W-:Y:S01]  /*02d0*/  ISETP.GE.AND P1, PT, R41, UR8, PT ;  /* 0x0000000829007c0c */ /* 0x000fe2000bf26270 */
[----:B------:R-:W-:-:S06]  /*02e0*/  VIADD R27, R87, 0xe0 ;  /* 0x000000e0571b7836 */ /* 0x000fcc0000000000 */
[----:B------:R-:W4:Y:S01]  /*02f0*/  @!P0 LDG.E R48, desc[UR4][R2.64+0x280] ;  /* 0x0002800402308981 */ /* 0x000f22000c1e1900 */
[----:B------:R-:W-:Y:S01]  /*0300*/  ISETP.LT.OR P0, PT, R5, 0x1, P1 ;  /* 0x000000010500780c */ /* 0x000fe20000f01670 */
[----:B------:R-:W-:Y:S01]  /*0310*/  IMAD.MOV.U32 R49, RZ, RZ, -0x800000 ;  /* 0xff800000ff317424 */ /* 0x000fe200078e00ff */
[----:B------:R-:W-:Y:S02]  /*0320*/  P2R R0, PR, RZ, 0x10 ;  /* 0x00000010ff007803 */ /* 0x000fe40000000000 */
[----:B------:R-:W-:Y:S02]  /*0330*/  P2R R0, PR, RZ, 0x8 ;  /* 0x00000008ff007803 */ /* 0x000fe40000000000 */
[----:B------:R-:W-:Y:S02]  /*0340*/  P2R R0, PR, RZ, 0x4 ;  /* 0x00000004ff007803 */ /* 0x000fe40000000000 */
[----:B------:R-:W-:Y:S02]  /*0350*/  P2R R0, PR, RZ, 0x2 ;  /* 0x00000002ff007803 */ /* 0x000fe40000000000 */
[----:B------:R-:W-:-:S03]  /*0360*/  ISETP.GE.AND P1, PT, R27, UR8, PT ;  /* 0x000000081b007c0c */ /* 0x000fc6000bf26270 */
[----:B------:R-:W4:Y:S01]  /*0370*/  @!P0 LDG.E R49, desc[UR4][R2.64+0x300] ;  /* 0x0003000402318981 */ /* 0x000f22000c1e1900 */
[----:B------:R-:W-:Y:S01]  /*0380*/  ISETP.LT.OR P0, PT, R5, 0x1, P1 ;  /* 0x000000010500780c */ /* 0x000fe20000f01670 */
[----:B------:R-:W-:Y:S01]  /*0390*/  VIADD R23, R87, 0x100 ;  /* 0x0000010057177836 */ /* 0x000fe20000000000 */
[----:B------:R-:W-:Y:S02]  /*03a0*/  MOV R50, 0xff800000 ;  /* 0xff80000000327802 */ /* 0x000fe40000000f00 */
[----:B------:R-:W-:Y:S02]  /*03b0*/  P2R R0, PR, RZ, 0x2 ;  /* 0x00000002ff007803 */ /* 0x000fe40000000000 */
[----:B------:R-:W-:-:S07]  /*03c0*/  ISETP.GE.AND P1, PT, R23, UR8, PT ;  /* 0x0000000817007c0c */ /* 0x000fce000bf26270 */
[----:B------:R-:W4:Y:S01]  /*03d0*/  @!P0 LDG.E R50, desc[UR4][R2.64+0x380] ;  /* 0x0003800402328981 */ /* 0x000f22000c1e1900 */
[----:B------:R-:W-:Y:S01]  /*03e0*/  ISETP.LT.OR P0, PT, R5, 0x1, P1 ;  /* 0x000000010500780c */ /* 0x000fe20000f01670 */
[----:B------:R-:W-:Y:S01]  /*03f0*/  IMAD.MOV.U32 R51, RZ, RZ, -0x800000 ;  /* 0xff800000ff337424 */ /* 0x000fe200078e00ff */
[C---:B------:R-:W-:Y:S02]  /*0400*/  IADD3 R28, PT, PT, R87.reuse, 0x120, RZ ;  /* 0x00000120571c7810 */ /* 0x040fe40007ffe0ff */
[----:B------:R-:W-:Y:S02]  /*0410*/  P2R R0, PR, RZ, 0x2 ;  /* 0x00000002ff007803 */ /* 0x000fe40000000000 */
[----:B------:R-:W-:Y:S01]  /*0420*/  ISETP.GE.AND P1, PT, R28, UR8, PT ;  /* 0x000000081c007c0c */ /* 0x000fe2000bf26270 */
[----:B------:R-:W-:-:S06]  /*0430*/  VIADD R36, R87, 0x140 ;  /* 0x0000014057247836 */ /* 0x000fcc0000000000 */
[----:B------:R-:W4:Y:S01]  /*0440*/  @!P0 LDG.E R51, desc[UR4][R2.64+0x400] ;  /* 0x0004000402338981 */ /* 0x000f22000c1e1900 */
[----:B------:R-:W-:Y:S01]  /*0450*/  ISETP.LT.OR P0, PT, R5, 0x1, P1 ;  /* 0x000000010500780c */ /* 0x000fe20000f01670 */
[----:B------:R-:W-:Y:S01]  /*0460*/  IMAD.MOV.U32 R52, RZ, RZ, -0x800000 ;  /* 0xff800000ff347424 */ /* 0x000fe200078e00ff */
[----:B------:R-:W-:Y:S02]  /*0470*/  P2R R0, PR, RZ, 0x2 ;  /* 0x00000002ff007803 */ /* 0x000fe40000000000 */
[----:B------:R-:W-:Y:S01]  /*0480*/  ISETP.GE.AND P1, PT, R36, UR8, PT ;  /* 0x0000000824007c0c */ /* 0x000fe2000bf26270 */
[----:B------:R-:W-:-:S08]  /*0490*/  VIADD R29, R87, 0x160 ;  /* 0x00000160571d7836 */ /* 0x000fd00000000000 */
[----:B------:R-:W4:Y:S01]  /*04a0*/  @!P0 LDG.E R52, desc[UR4][R2.64+0x480] ;  /* 0x0004800402348981 */ /* 0x000f22000c1e1900 */
[----:B------:R-:W-:Y:S02]  /*04b0*/  ISETP.LT.OR P0, PT, R5, 0x1, P1 ;  /* 0x000000010500780c */ /* 0x000fe40000f01670 */
        /* <DEDUP_REMOVED lines=24> */
[----:B------:R-:W-:Y:S02]  /*0640*/  IADD3 R31, PT, PT, R87, 0x1e0, RZ ;  /* 0x000001e0571f7810 */ /* 0x000fe40007ffe0ff */
        /* <DEDUP_REMOVED lines=61> */
[----:B------:R-:W-:-:S09]  /*0a20*/  ISETP.GE.AND P1, PT, R40, UR8, PT ;  /* 0x0000000828007c0c */ /* 0x000fd2000bf26270 */
[----:B------:R-:W4:Y:S01]  /*0a30*/  @!P0 LDG.E R67, desc[UR4][R2.64+0xc00] ;  /* 0x000c000402438981 */ /* 0x000f22000c1e1900 */
[----:B------:R-:W-:Y:S02]  /*0a40*/  ISETP.LT.OR P0, PT, R5, 0x1, P1 ;  /* 0x000000010500780c */ /* 0x000fe40000f01670 */
[----:B------:R-:W-:Y:S02]  /*0a50*/  MOV R68, 0xff800000 ;  /* 0xff80000000447802 */ /* 0x000fe40000000f00 */
[----:B------:R-:W-:Y:S01]  /*0a60*/  P2R R0, PR, RZ, 0x2 ;  /* 0x00000002ff007803 */ /* 0x000fe20000000000 */
[----:B------:R-:W-:-:S08]  /*0a70*/  VIADD R0, R87, 0x340 ;  /* 0x0000034057007836 */ /* 0x000fd00000000000 */
[----:B------:R-:W4:Y:S01]  /*0a80*/  @!P0 LDG.E R68, desc[UR4][R2.64+0xc80] ;  /* 0x000c800402448981 */ /* 0x000f22000c1e1900 */
[----:B------:R-:W-:-:S04]  /*0a90*/  ISETP.GE.AND P0, PT, R0, UR8, PT ;  /* 0x0000000800007c0c */ /* 0x000fc8000bf06270 */
[----:B------:R-:W-:Y:S01]  /*0aa0*/  ISETP.LT.OR P1, PT, R5, 0x1, P0 ;  /* 0x000000010500780c */ /* 0x000fe20000721670 */
[----:B------:R-:W-:Y:S01]  /*0ab0*/  IMAD.MOV.U32 R69, RZ, RZ, -0x800000 ;  /* 0xff800000ff457424 */ /* 0x000fe200078e00ff */
[----:B------:R-:W-:-:S11]  /*0ac0*/  IADD3 R0, PT, PT, R87, 0x360, RZ ;  /* 0x0000036057007810 */ /* 0x000fd60007ffe0ff */
[----:B------:R-:W4:Y:S01]  /*0ad0*/  @!P1 LDG.E R69, desc[UR4][R2.64+0xd00] ;  /* 0x000d000402459981 */ /* 0x000f22000c1e1900 */
[----:B------:R-:W-:-:S04]  /*0ae0*/  ISETP.GE.AND P1, PT, R0, UR8, PT ;  /* 0x0000000800007c0c */ /* 0x000fc8000bf26270 */
[----:B------:R-:W-:Y:S01]  /*0af0*/  ISETP.LT.OR P2, PT, R5, 0x1, P1 ;  /* 0x000000010500780c */ /* 0x000fe20000f41670 */
[----:B------:R-:W-:Y:S02]  /*0b00*/  IMAD.MOV.U32 R70, RZ, RZ, -0x800000 ;  /* 0xff800000ff467424 */ /* 0x000fe400078e00ff */
[----:B------:R-:W-:-:S10]  /*0b10*/  VIADD R0, R87, 0x380 ;  /* 0x0000038057007836 */ /* 0x000fd40000000000 */
[----:B------:R-:W4:Y:S01]  /*0b20*/  @!P2 LDG.E R70, desc[UR4][R2.64+0xd80] ;  /* 0x000d80040246a981 */ /* 0x000f22000c1e1900 */
[----:B------:R-:W-:-:S04]  /*0b30*/  ISETP.GE.AND P2, PT, R0, UR8, PT ;  /* 0x0000000800007c0c */ /* 0x000fc8000bf46270 */
[----:B------:R-:W-:Y:S02]  /*0b40*/  ISETP.LT.OR P3, PT, R5, 0x1, P2 ;  /* 0x000000010500780c */ /* 0x000fe40001761670 */
[----:B------:R-:W-:Y:S01]  /*0b50*/  MOV R71, 0xff800000 ;  /* 0xff80000000477802 */ /* 0x000fe20000000f00 */
[----:B------:R-:W-:-:S10]  /*0b60*/  VIADD R0, R87, 0x3a0 ;  /* 0x000003a057007836 */ /* 0x000fd40000000000 */
        /* <DEDUP_REMOVED lines=8> */
[----:B------:R-:W-:Y:S01]  /*0bf0*/  IMAD.MOV.U32 R73, RZ, RZ, -0x800000 ;  /* 0xff800000ff497424 */ /* 0x000fe200078e00ff */
[----:B------:R-:W-:-:S11]  /*0c00*/  IADD3 R0, PT, PT, R87, 0x3e0, RZ ;  /* 0x000003e057007810 */ /* 0x000fd60007ffe0ff */
[----:B------:R-:W4:Y:S01]  /*0c10*/  @!P5 LDG.E R73, desc[UR4][R2.64+0xf00] ;  /* 0x000f00040249d981 */ /* 0x000f22000c1e1900 */
[----:B------:R-:W-:-:S04]  /*0c20*/  ISETP.GE.AND P5, PT, R5, 0x1, PT ;  /* 0x000000010500780c */ /* 0x000fc80003fa6270 */
[----:B------:R-:W-:Y:S01]  /*0c30*/  ISETP.GE.OR P6, PT, R0, UR8, !P5 ;  /* 0x0000000800007c0c */ /* 0x000fe2000efc6670 */
[----:B------:R-:W-:Y:S02]  /*0c40*/  IMAD.MOV.U32 R103, RZ, RZ, -0x800000 ;  /* 0xff800000ff677424 */ /* 0x000fe400078e00ff */
[----:B------:R-:W-:Y:S02]  /*0c50*/  VIADD R0, R87, 0x400 ;  /* 0x0000040057007836 */ /* 0x000fe40000000000 */
[----:B------:R-:W-:-:S08]  /*0c60*/  IMAD.MOV.U32 R124, RZ, RZ, -0x800000 ;  /* 0xff800000ff7c7424 */ /* 0x000fd000078e00ff */
[----:B------:R-:W4:Y:S01]  /*0c70*/  @!P6 LDG.E R103, desc[UR4][R2.64+0xf80] ;  /* 0x000f80040267e981 */ /* 0x000f22000c1e1900 */
[----:B------:R-:W-:Y:S02]  /*0c80*/  ISETP.GE.OR P6, PT, R0, UR8, !P5 ;  /* 0x0000000800007c0c */ /* 0x000fe4000efc6670 */
[----:B------:R-:W-:Y:S01]  /*0c90*/  IADD3 R0, PT, PT, R87, 0x420, RZ ;  /* 0x0000042057007810 */ /* 0x000fe20007ffe0ff */
[----:B------:R-:W-:-:S10]  /*0ca0*/  IMAD.MOV.U32 R90, RZ, RZ, -0x800000 ;  /* 0xff800000ff5a7424 */ /* 0x000fd400078e00ff */
[----:B------:R-:W4:Y:S01]  /*0cb0*/  @!P6 LDG.E R124, desc[UR4][R2.64+0x1000] ;  /* 0x00100004027ce981 */ /* 0x000f22000c1e1900 */
[----:B------:R-:W-:Y:S01]  /*0cc0*/  ISETP.GE.OR P6, PT, R0, UR8, !P5 ;  /* 0x0000000800007c0c */ /* 0x000fe2000efc6670 */
[----:B------:R-:W-:Y:S01]  /*0cd0*/  VIADD R0, R87, 0x440 ;  /* 0x0000044057007836 */ /* 0x000fe20000000000 */
[----:B------:R-:W-:-:S11]  /*0ce0*/  MOV R122, 0xff800000 ;  /* 0xff800000007a7802 */ /* 0x000fd60000000f00 */
[----:B------:R-:W4:Y:S01]  /*0cf0*/  @!P6 LDG.E R90, desc[UR4][R2.64+0x1080] ;  /* 0x00108004025ae981 */ /* 0x000f22000c1e1900 */
[----:B------:R-:W-:Y:S01]  /*0d00*/  ISETP.GE.OR P6, PT, R0, UR8, !P5 ;  /* 0x0000000800007c0c */ /* 0x000fe2000efc6670 */
[----:B------:R-:W-:Y:S02]  /*0d10*/  VIADD R0, R87, 0x460 ;  /* 0x0000046057007836 */ /* 0x000fe40000000000 */
[----:B------:R-:W-:-:S10]  /*0d20*/  IMAD.MOV.U32 R92, RZ, RZ, -0x800000 ;  /* 0xff800000ff5c7424 */ /* 0x000fd400078e00ff */
        /* <DEDUP_REMOVED lines=30> */
[C---:B------:R-:W-:Y:S01]  /*0f10*/  VIADD R0, R87.reuse, 0x560 ;  /* 0x0000056057007836 */ /* 0x040fe20000000000 */
[----:B------:R-:W-:Y:S01]  /*0f20*/  MOV R114, 0xff800000 ;  /* 0xff80000000727802 */ /* 0x000fe20000000f00 */
[----:B------:R-:W-:-:S10]  /*0f30*/  VIADD R22, R87, 0x580 ;  /* 0x0000058057167836 */ /* 0x000fd40000000000 */
[----:B------:R-:W4:Y:S01]  /*0f40*/  @!P6 LDG.E R100, desc[UR4][R2.64+0x1500] ;  /* 0x001500040264e981 */ /* 0x000f22000c1e1900 */
[----:B------:R-:W-:Y:S01]  /*0f50*/  ISETP.GE.OR P6, PT, R0, UR8, !P5 ;  /* 0x0000000800007c0c */ /* 0x000fe2000efc6670 */
[----:B------:R-:W-:Y:S01]  /*0f60*/  IMAD.MOV.U32 R102, RZ, RZ, -0x800000 ;  /* 0xff800000ff667424 */ /* 0x000fe200078e00ff */
[----:B------:R-:W-:-:S11]  /*0f70*/  IADD3 R21, PT, PT, R87, 0x5a0, RZ ;  /* 0x000005a057157810 */ /* 0x000fd60007ffe0ff */
[----:B------:R-:W4:Y:S01]  /*0f80*/  @!P6 LDG.E R114, desc[UR4][R2.64+0x1580] ;  /* 0x001580040272e981 */ /* 0x000f22000c1e1900 */
[----:B------:R-:W-:Y:S01]  /*0f90*/  ISETP.GE.OR P6, PT, R22, UR8, !P5 ;  /* 0x0000000816007c0c */ /* 0x000fe2000efc6670 */
[----:B------:R-:W-:Y:S02]  /*0fa0*/  IMAD.MOV.U32 R104, RZ, RZ, -0x800000 ;  /* 0xff800000ff687424 */ /* 0x000fe400078e00ff */
[----:B------:R-:W-:-:S10]  /*0fb0*/  VIADD R20, R87, 0x5c0 ;  /* 0x000005c057147836 */ /* 0x000fd40000000000 */
[----:B------:R-:W4:Y:S01]  /*0fc0*/  @!P6 LDG.E R102, desc[UR4][R2.64+0x1600] ;  /* 0x001600040266e981 */ /* 0x000f22000c1e1900 */
[----:B------:R-:W-:Y:S02]  /*0fd0*/  ISETP.GE.OR P6, PT, R21, UR8, !P5 ;  /* 0x0000000815007c0c */ /* 0x000fe4000efc6670 */
        /* <DEDUP_REMOVED lines=8> */
[----:B------:R-:W-:Y:S01]  /*1060*/  IMAD.MOV.U32 R108, RZ, RZ, -0x800000 ;  /* 0xff800000ff6c7424 */ /* 0x000fe200078e00ff */
[----:B------:R-:W0:Y:S11]  /*1070*/  S2R R0, SR_TID.X ;  /* 0x0000000000007919 */ /* 0x000e360000002100 */
[----:B------:R-:W4:Y:S01]  /*1080*/  @!P6 LDG.E R110, desc[UR4][R2.64+0x1780] ;  /* 0x00178004026ee981 */ /* 0x000f22000c1e1900 */
[----:B------:R-:W-:Y:S01]  /*1090*/  ISETP.GE.OR P6, PT, R18, UR8, !P5 ;  /* 0x0000000812007c0c */ /* 0x000fe2000efc6670 */
[C---:B------:R-:W-:Y:S01]  /*10a0*/  VIADD R17, R87.reuse, 0x620 ;  /* 0x0000062057117836 */ /* 0x040fe20000000000 */
[----:B------:R-:W-:Y:S01]  /*10b0*/  MOV R106, 0xff800000 ;  /* 0xff800000006a7802 */ /* 0x000fe20000000f00 */
[----:B------:R-:W-:-:S10]  /*10c0*/  VIADD R16, R87, 0x640 ;  /* 0x0000064057107836 */ /* 0x000fd40000000000 */
[----:B------:R-:W4:Y:S01]  /*10d0*/  @!P6 LDG.E R108, desc[UR4][R2.64+0x1800] ;  /* 0x00180004026ce981 */ /* 0x000f22000c1e1900 */
[----:B------:R-:W-:Y:S01]  /*10e0*/  ISETP.GE.OR P6, PT, R17, UR8, !P5 ;  /* 0x0000000811007c0c */ /* 0x000fe2000efc6670 */
[----:B------:R-:W-:-:S12]  /*10f0*/  IMAD.MOV.U32 R88, RZ, RZ, -0x800000 ;  /* 0xff800000ff587424 */ /* 0x000fd800078e00ff */
[----:B------:R-:W4:Y:S01]  /*1100*/  @!P6 LDG.E R106, desc[UR4][R2.64+0x1880] ;  /* 0x00188004026ae981 */ /* 0x000f22000c1e1900 */
[----:B------:R-:W-:Y:S02]  /*1110*/  ISETP.GE.OR P6, PT, R16, UR8, !P5 ;  /* 0x0000000810007c0c */ /* 0x000fe4000efc6670 */
[----:B0-----:R-:W-:Y:S01]  /*1120*/  IADD3 R15, PT, PT, R0, 0x660, RZ ;  /* 0x00000660000f7810 */ /* 0x001fe20007ffe0ff */
        /* <DEDUP_REMOVED lines=48> */
[----:B------:R-:W-:-:S12]  /*1430*/  IMAD.MOV.U32 R86, RZ, RZ, -0x800000 ;  /* 0xff800000ff567424 */ /* 0x000fd800078e00ff */
[----:B------:R-:W4:Y:S01]  /*1440*/  @!P6 LDG.E R85, desc[UR4][R2.64+0x1f00] ;  /* 0x001f00040255e981 */ /* 0x000f22000c1e1900 */
[----:B------:R-:W-:-:S13]  /*1450*/  ISETP.GE.OR P6, PT, R0, UR8, !P5 ;  /* 0x0000000800007c0c */ /* 0x000fda000efc6670 */
[----:B------:R0:W4:Y:S01]  /*1460*/  @!P6 LDG.E R86, desc[UR4][R2.64+0x1f80] ;  /* 0x001f80040256e981 */ /* 0x000122000c1e1900 */
[----:B--2---:R-:W-:-:S04]  /*1470*/  FSETP.GT.FTZ.AND P6, PT, R44, R91, PT ;  /* 0x0000005b2c00720b */ /* 0x004fc80003fd4000 */
[----:B------:R-:W-:-:S04]  /*1480*/  FSEL R93, R44, R91, P6 ;  /* 0x0000005b2c5d7208 */ /* 0x000fc80003000000 */
[----:B---3--:R-:W-:-:S04]  /*1490*/  FSETP.GT.FTZ.AND P6, PT, R93, R89, PT ;  /* 0x000000595d00720b */ /* 0x008fc80003fd4000 */
[----:B------:R-:W-:-:S04]  /*14a0*/  FSEL R93, R93, R89, P6 ;  /* 0x000000595d5d7208 */ /* 0x000fc80003000000 */
[----:B-----5:R-:W-:-:S04]  /*14b0*/  FSETP.GT.FTZ.AND P6, PT, R93, R46, PT ;  /* 0x0000002e5d00720b */ /* 0x020fc80003fd4000 */
[----:B------:R-:W-:-:S04]  /*14c0*/  FSEL R93, R93, R46, P6 ;  /* 0x0000002e5d5d7208 */ /* 0x000fc80003000000 */
[----:B----4-:R-:W-:-:S04]  /*14d0*/  FSETP.GT.FTZ.AND P6, PT, R93, R47, PT ;  /* 0x0000002f5d00720b */ /* 0x010fc80003fd4000 */
[----:B------:R-:W-:-:S04]  /*14e0*/  FSEL R93, R93, R47, P6 ;  /* 0x0000002f5d5d7208 */ /* 0x000fc80003000000 */
[----:B------:R-:W-:-:S04]  /*14f0*/  FSETP.GT.FTZ.AND P6, PT, R93, R48, PT ;  /* 0x000000305d00720b */ /* 0x000fc80003fd4000 */
[----:B------:R-:W-:-:S04]  /*1500*/  FSEL R93, R93, R48, P6 ;  /* 0x000000305d5d7208 */ /* 0x000fc80003000000 */
[----:B------:R-:W-:-:S04]  /*1510*/  FSETP.GT.FTZ.AND P6, PT, R93, R49, PT ;  /* 0x000000315d00720b */ /* 0x000fc80003fd4000 */
[----:B------:R-:W-:-:S04]  /*1520*/  FSEL R93, R93, R49, P6 ;  /* 0x000000315d5d7208 */ /* 0x000fc80003000000 */
[----:B------:R-:W-:-:S04]  /*1530*/  FSETP.GT.FTZ.AND P6, PT, R93, R50, PT ;  /* 0x000000325d00720b */ /* 0x000fc80003fd4000 */
[----:B0-----:R-:W-:-:S04]  /*1540*/  FSEL R2, R93, R50, P6 ;  /* 0x000000325d027208 */ /* 0x001fc80003000000 */
        /* <DEDUP_REMOVED lines=133> */
[----:B------:R-:W-:Y:S01]  /*1da0*/  FMUL.FTZ R91, R91, 1.4426950216293334961 ;  /* 0x3fb8aa3b5b5b7820 */ /* 0x000fe20000410000 */
[----:B------:R-:W-:Y:S01]  /*1db0*/  FMUL.FTZ R89, R89, 1.4426950216293334961 ;  /* 0x3fb8aa3b59597820 */ /* 0x000fe20000410000 */
[----:B------:R-:W-:Y:S02]  /*1dc0*/  FADD.FTZ R93, -R3, R47 ;  /* 0x0000002f035d7221 */ /* 0x000fe40000010100 */
[----:B------:R0:W-:Y:S02]  /*1dd0*/  MUFU.EX2 R47, R91 ;  /* 0x0000005b002f7308 */ /* 0x0001e40000000800 */
[----:B------:R-:W-:Y:S01]  /*1de0*/  FMUL.FTZ R93, R93, 1.4426950216293334961 ;  /* 0x3fb8aa3b5d5d7820 */ /* 0x000fe20000410000 */
[C---:B------:R-:W-:Y:S01]  /*1df0*/  FADD.FTZ R95, -R3.reuse, R48 ;  /* 0x00000030035f7221 */ /* 0x040fe20000010100 */
[----:B------:R-:W-:-:S04]  /*1e00*/  FADD.FTZ R97, -R3, R49 ;  /* 0x0000003103617221 */ /* 0x000fc80000010100 */
[----:B------:R1:W-:Y:S01]  /*1e10*/  MUFU.EX2 R46, R89 ;  /* 0x00000059002e7308 */ /* 0x0003e20000000800 */
[----:B0-----:R-:W-:-:S04]  /*1e20*/  FADD.FTZ R91, -R3, R51 ;  /* 0x00000033035b7221 */ /* 0x001fc80000010100 */
[----:B------:R-:W-:Y:S01]  /*1e30*/  FMUL.FTZ R91, R91, 1.4426950216293334961 ;  /* 0x3fb8aa3b5b5b7820 */ /* 0x000fe20000410000 */
[----:B-1----:R-:W-:Y:S02]  /*1e40*/  FADD.FTZ R89, -R3, R50 ;  /* 0x0000003203597221 */ /* 0x002fe40000010100 */
[----:B------:R0:W-:Y:S02]  /*1e50*/  MUFU.EX2 R48, R93 ;  /* 0x0000005d00307308 */ /* 0x0001e40000000800 */
[----:B------:R-:W-:Y:S01]  /*1e60*/  FMUL.FTZ R89, R89, 1.4426950216293334961 ;  /* 0x3fb8aa3b59597820 */ /* 0x000fe20000410000 */
[----:B------:R-:W-:Y:S01]  /*1e70*/  FMUL.FTZ R95, R95, 1.4426950216293334961 ;  /* 0x3fb8aa3b5f5f7820 */ /* 0x000fe20000410000 */
[----:B------:R-:W-:Y:S01]  /*1e80*/  FMUL.FTZ R97, R97, 1.4426950216293334961 ;  /* 0x3fb8aa3b61617820 */ /* 0x000fe20000410000 */
[----:B0-----:R-:W-:-:S03]  /*1e90*/  FADD.FTZ R93, -R3, R52 ;  /* 0x00000034035d7221 */ /* 0x001fc60000010100 */
[----:B------:R0:W-:Y:S01]  /*1ea0*/  MUFU.EX2 R52, R91 ;  /* 0x0000005b00347308 */ /* 0x0001e20000000800 */
[----:B------:R-:W-:-:S07]  /*1eb0*/  FMUL.FTZ R93, R93, 1.4426950216293334961 ;  /* 0x3fb8aa3b5d5d7820 */ /* 0x000fce0000410000 */
[----:B------:R1:W-:Y:S01]  /*1ec0*/  MUFU.EX2 R51, R89 ;  /* 0x0000005900337308 */ /* 0x0003e20000000800 */
[----:B0-----:R-:W-:-:S04]  /*1ed0*/  FADD.FTZ R91, -R3, R56 ;  /* 0x00000038035b7221 */ /* 0x001fc80000010100 */
[----:B------:R-:W-:Y:S01]  /*1ee0*/  FMUL.FTZ R91, R91, 1.4426950216293334961 ;  /* 0x3fb8aa3b5b5b7820 */ /* 0x000fe20000410000 */
[----:B-1----:R-:W-:Y:S02]  /*1ef0*/  FADD.FTZ R89, -R3, R55 ;  /* 0x0000003703597221 */ /* 0x002fe40000010100 */
[----:B------:R0:W-:Y:S02]  /*1f00*/  MUFU.EX2 R49, R95 ;  /* 0x0000005f00317308 */ /* 0x0001e40000000800 */
[----:B------:R-:W-:-:S06]  /*1f10*/  FMUL.FTZ R89, R89, 1.4426950216293334961 ;  /* 0x3fb8aa3b59597820 */ /* 0x000fcc0000410000 */
[----:B------:R1:W-:Y:S01]  /*1f20*/  MUFU.EX2 R50, R97 ;  /* 0x0000006100327308 */ /* 0x0003e20000000800 */
[----:B0-----:R-:W-:-:S04]  /*1f30*/  FADD.FTZ R95, -R3, R53 ;  /* 0x00000035035f7221 */ /* 0x001fc80000010100 */
[----:B------:R-:W-:-:S03]  /*1f40*/  FMUL.FTZ R95, R95, 1.4426950216293334961 ;  /* 0x3fb8aa3b5f5f7820 */ /* 0x000fc60000410000 */
[----:B------:R0:W-:Y:S01]  /*1f50*/  MUFU.EX2 R53, R93 ;  /* 0x0000005d00357308 */ /* 0x0001e20000000800 */
[----:B-1----:R-:W-:-:S04]  /*1f60*/  FADD.FTZ R97, -R3, R54 ;  /* 0x0000003603617221 */ /* 0x002fc80000010100 */
[----:B------:R-:W-:Y:S01]  /*1f70*/  FMUL.FTZ R97, R97, 1.4426950216293334961 ;  /* 0x3fb8aa3b61617820 */ /* 0x000fe20000410000 */
[----:B0-----:R-:W-:Y:S02]  /*1f80*/  FADD.FTZ R93, -R3, R57 ;  /* 0x00000039035d7221 */ /* 0x001fe40000010100 */
[----:B------:R0:W-:Y:S02]  /*1f90*/  MUFU.EX2 R57, R91 ;  /* 0x0000005b00397308 */ /* 0x0001e40000000800 */
[----:B------:R-:W-:-:S06]  /*1fa0*/  FMUL.FTZ R93, R93, 1.4426950216293334961 ;  /* 0x3fb8aa3b5d5d7820 */ /* 0x000fcc0000410000 */
        /* <DEDUP_REMOVED lines=17> */
[----:B------:R-:W-:-:S03]  /*20c0*/  FMUL.FTZ R91, R91, 1.4426950216293334961 ;  /* 0x3fb8aa3b5b5b7820 */ /* 0x000fc60000410000 */
[----:B------:R-:W0:Y:S01]  /*20d0*/  MUFU.EX2 R2, R2 ;  /* 0x0000000200027308 */ /* 0x000e220000000800 */
[----:B-1----:R-:W-:-:S04]  /*20e0*/  FADD.FTZ R89, -R3, R65 ;  /* 0x0000004103597221 */ /* 0x002fc80000010100 */
[----:B------:R-:W-:-:S03]  /*20f0*/  FMUL.FTZ R89, R89, 1.4426950216293334961 ;  /* 0x3fb8aa3b59597820 */ /* 0x000fc60000410000 */
[----:B------:R1:W-:Y:S08]  /*2100*/  MUFU.EX2 R59, R95 ;  /* 0x0000005f003b7308 */ /* 0x0003f00000000800 */
[----:B------:R2:W-:Y:S01]  /*2110*/  MUFU.EX2 R60, R97 ;  /* 0x00000061003c7308 */ /* 0x0005e20000000800 */
[----:B-1----:R-:W-:-:S07]  /*2120*/  FADD.FTZ R95, -R3, R63 ;  /* 0x0000003f035f7221 */ /* 0x002fce0000010100 */
[----:B------:R1:W-:Y:S01]  /*2130*/  MUFU.EX2 R63, R93 ;  /* 0x0000005d003f7308 */ /* 0x0003e20000000800 */
[----:B--2---:R-:W-:Y:S01]  /*2140*/  FADD.FTZ R97, -R3, R64 ;  /* 0x0000004003617221 */ /* 0x004fe20000010100 */
[----:B------:R-:W-:-:S03]  /*2150*/  FMUL.FTZ R95, R95, 1.4426950216293334961 ;  /* 0x3fb8aa3b5f5f7820 */ /* 0x000fc60000410000 */
[----:B------:R-:W-:-:S03]  /*2160*/  FMUL.FTZ R97, R97, 1.4426950216293334961 ;  /* 0x3fb8aa3b61617820 */ /* 0x000fc60000410000 */
[----:B------:R-:W2:Y:S01]  /*2170*/  MUFU.EX2 R44, R44 ;  /* 0x0000002c002c7308 */ /* 0x000ea20000000800 */
[----:B-1----:R-:W-:-:S07]  /*2180*/  FADD.FTZ R93, -R3, R67 ;  /* 0x00000043035d7221 */ /* 0x002fce0000010100 */
[----:B------:R1:W-:Y:S01]  /*2190*/  MUFU.EX2 R67, R91 ;  /* 0x0000005b00437308 */ /* 0x0003e20000000800 */
[----:B------:R-:W-:-:S07]  /*21a0*/  FADD.FTZ R105, -R3, R73 ;  /* 0x0000004903697221 */ /* 0x000fce0000010100 */
[----:B------:R3:W-:Y:S01]  /*21b0*/  MUFU.EX2 R66, R89 ;  /* 0x0000005900427308 */ /* 0x0007e20000000800 */
[----:B-1----:R-:W-:-:S04]  /*21c0*/  FADD.FTZ R91, -R3, R71 ;  /* 0x00000047035b7221 */ /* 0x002fc80000010100 */
[----:B------:R-:W-:Y:S01]  /*21d0*/  FMUL.FTZ R101, R91, 1.4426950216293334961 ;  /* 0x3fb8aa3b5b657820 */ /* 0x000fe20000410000 */
[C---:B---3--:R-:W-:Y:S02]  /*21e0*/  FADD.FTZ R89, -R3.reuse, R70 ;  /* 0x0000004603597221 */ /* 0x048fe40000010100 */
[----:B------:R1:W-:Y:S01]  /*21f0*/  MUFU.EX2 R65, R97 ;  /* 0x0000006100417308 */ /* 0x0003e20000000800 */
[----:B------:R-:W-:Y:S01]  /*2200*/  FADD.FTZ R91, -R3, R72 ;  /* 0x00000048035b7221 */ /* 0x000fe20000010100 */
[----:B------:R-:W-:Y:S01]  /*2210*/  FMUL.FTZ R89, R89, 1.4426950216293334961 ;  /* 0x3fb8aa3b59597820 */ /* 0x000fe20000410000 */
[----:B-1----:R-:W-:-:S05]  /*2220*/  FADD.FTZ R97, -R3, R69 ;  /* 0x0000004503617221 */ /* 0x002fca0000010100 */
[----:B------:R1:W3:Y:S01]  /*2230*/  MUFU.EX2 R64, R95 ;  /* 0x0000005f00407308 */ /* 0x0002e20000000800 */
[----:B------:R-:W-:Y:S01]  /*2240*/  FMUL.FTZ R99, R97, 1.4426950216293334961 ;  /* 0x3fb8aa3b61637820 */ /* 0x000fe20000410000 */
[----:B------:R-:W-:-:S06]  /*2250*/  FADD.FTZ R97, -R3, R124 ;  /* 0x0000007c03617221 */ /* 0x000fcc0000010100 */
[----:B------:R4:W-:Y:S01]  /*2260*/  MUFU.EX2 R72, R101 ;  /* 0x0000006500487308 */ /* 0x0009e20000000800 */
[----:B-1----:R-:W-:Y:S01]  /*2270*/  FADD.FTZ R95, -R3, R68 ;  /* 0x00000044035f7221 */ /* 0x002fe20000010100 */
[----:B------:R-:W-:Y:S01]  /*2280*/  FMUL.FTZ R93, R93, 1.4426950216293334961 ;  /* 0x3fb8aa3b5d5d7820 */ /* 0x000fe20000410000 */
[----:B------:R-:W-:Y:S02]  /*2290*/  FADD.FTZ R90, -R3, R90 ;  /* 0x0000005a035a7221 */ /* 0x000fe40000010100 */
[----:B------:R-:W-:-:S03]  /*22a0*/  FMUL.FTZ R95, R95, 1.4426950216293334961 ;  /* 0x3fb8aa3b5f5f7820 */ /* 0x000fc60000410000 */
[----:B------:R1:W-:Y:S01]  /*22b0*/  MUFU.EX2 R71, R89 ;  /* 0x0000005900477308 */ /* 0x0003e20000000800 */
[C---:B----4-:R-:W-:Y:S01]  /*22c0*/  FADD.FTZ R101, -R3.reuse, R114 ;  /* 0x0000007203657221 */ /* 0x050fe20000010100 */
[----:B------:R-:W-:Y:S01]  /*22d0*/  FADD.FTZ R114, -R3, R85 ;  /* 0x0000005503727221 */ /* 0x000fe20000010100 */
[----:B0-----:R-:W-:Y:S01]  /*22e0*/  FADD.FTZ R85, RZ, R2 ;  /* 0x00000002ff557221 */ /* 0x001fe20000010000 */
[----:B------:R-:W-:Y:S01]  /*22f0*/  FMUL.FTZ R73, R91, 1.4426950216293334961 ;  /* 0x3fb8aa3b5b497820 */ /* 0x000fe20000410000 */
[----:B-1----:R-:W-:Y:S01]  /*2300*/  FMUL.FTZ R89, R105, 1.4426950216293334961 ;  /* 0x3fb8aa3b69597820 */ /* 0x002fe20000410000 */
[C---:B------:R-:W-:Y:S01]  /*2310*/  FADD.FTZ R105, -R3.reuse, R112 ;  /* 0x0000007003697221 */ /* 0x040fe20000010100 */
[----:B------:R-:W-:Y:S01]  /*2320*/  FADD.FTZ R112, -R3, R76 ;  /* 0x0000004c03707221 */ /* 0x000fe20000010100 */
[----:B------:R-:W-:Y:S01]  /*2330*/  FMUL.FTZ R76, R97, 1.4426950216293334961 ;  /* 0x3fb8aa3b614c7820 */ /* 0x000fe20000410000 */
[----:B------:R-:W-:Y:S01]  /*2340*/  FADD.FTZ R97, -R3, R81 ;  /* 0x0000005103617221 */ /* 0x000fe20000010100 */
[----:B--2---:R-:W-:Y:S01]  /*2350*/  FADD.FTZ R85, R85, R44 ;  /* 0x0000002c55557221 */ /* 0x004fe20000010000 */
[----:B------:R0:W1:Y:S01]  /*2360*/  MUFU.EX2 R68, R93 ;  /* 0x0000005d00447308 */ /* 0x0000620000000800 */
[----:B------:R-:W-:Y:S01]  /*2370*/  FMUL.FTZ R81, R90, 1.4426950216293334961 ;  /* 0x3fb8aa3b5a517820 */ /* 0x000fe20000410000 */
[C---:B------:R-:W-:Y:S01]  /*2380*/  FADD.FTZ R103, -R3.reuse, R103 ;  /* 0x0000006703677221 */ /* 0x040fe20000010100 */
[C---:B------:R-:W-:Y:S01]  /*2390*/  FADD.FTZ R91, -R3.reuse, R122 ;  /* 0x0000007a035b7221 */ /* 0x040fe20000010100 */
[C---:B------:R-:W-:Y:S01]  /*23a0*/  FADD.FTZ R92, -R3.reuse, R92 ;  /* 0x0000005c035c7221 */ /* 0x040fe20000010100 */
[C---:B------:R-:W-:Y:S01]  /*23b0*/  FADD.FTZ R94, -R3.reuse, R94 ;  /* 0x0000005e035e7221 */ /* 0x040fe20000010100 */
[C---:B------:R-:W-:Y:S01]  /*23c0*/  FADD.FTZ R96, -R3.reuse, R96 ;  /* 0x0000006003607221 */ /* 0x040fe20000010100 */
[C---:B------:R-:W-:Y:S01]  /*23d0*/  FADD.FTZ R98, -R3.reuse, R98 ;  /* 0x0000006203627221 */ /* 0x040fe20000010100 */
[----:B------:R2:W4:Y:S01]  /*23e0*/  MUFU.EX2 R69, R95 ;  /* 0x0000005f00457308 */ /* 0x0005220000000800 */
[C---:B0-----:R-:W-:Y:S01]  /*23f0*/  FADD.FTZ R93, -R3.reuse, R120 ;  /* 0x00000078035d7221 */ /* 0x041fe20000010100 */
[C---:B------:R-:W-:Y:S01]  /*2400*/  FADD.FTZ R100, -R3.reuse, R100 ;  /* 0x0000006403647221 */ /* 0x040fe20000010100 */
[C---:B------:R-:W-:Y:S01]  /*2410*/  FADD.FTZ R102, -R3.reuse, R102 ;  /* 0x0000006603667221 */ /* 0x040fe20000010100 */
[C---:B------:R-:W-:Y:S01]  /*2420*/  FADD.FTZ R104, -R3.reuse, R104 ;  /* 0x0000006803687221 */ /* 0x040fe20000010100 */
[C---:B------:R-:W-:Y:S01]  /*2430*/  FADD.FTZ R110, -R3.reuse, R110 ;  /* 0x0000006e036e7221 */ /* 0x040fe20000010100 */
[C---:B------:R-:W-:Y:S01]  /*2440*/  FADD.FTZ R108, -R3.reuse, R108 ;  /* 0x0000006c036c7221 */ /* 0x040fe20000010100 */
[C---:B------:R-:W-:Y:S01]  /*2450*/  FADD.FTZ R106, -R3.reuse, R106 ;  /* 0x0000006a036a7221 */ /* 0x040fe20000010100 */
[----:B------:R0:W5:Y:S01]  /*2460*/  MUFU.EX2 R70, R99 ;  /* 0x0000006300467308 */ /* 0x0001620000000800 */
[C---:B--2---:R-:W-:Y:S01]  /*2470*/  FADD.FTZ R95, -R3.reuse, R118 ;  /* 0x00000076035f7221 */ /* 0x044fe20000010100 */
[C---:B------:R-:W-:Y:S01]  /*2480*/  FADD.FTZ R88, -R3.reuse, R88 ;  /* 0x0000005803587221 */ /* 0x040fe20000010100 */
[C---:B------:R-:W-:Y:S01]  /*2490*/  FADD.FTZ R79, -R3.reuse, R79 ;  /* 0x0000004f034f7221 */ /* 0x040fe20000010100 */
[C---:B------:R-:W-:Y:S01]  /*24a0*/  FADD.FTZ R77, -R3.reuse, R77 ;  /* 0x0000004d034d7221 */ /* 0x040fe20000010100 */
[C---:B------:R-:W-:Y:S01]  /*24b0*/  FADD.FTZ R78, -R3.reuse, R78 ;  /* 0x0000004e034e7221 */ /* 0x040fe20000010100 */
[C---:B------:R-:W-:Y:S01]  /*24c0*/  FADD.FTZ R74, -R3.reuse, R74 ;  /* 0x0000004a034a7221 */ /* 0x040fe20000010100 */
[C---:B------:R-:W-:Y:S01]  /*24d0*/  FADD.FTZ R80, -R3.reuse, R80 ;  /* 0x0000005003507221 */ /* 0x040fe20000010100 */
[C---:B------:R-:W-:Y:S01]  /*24e0*/  FADD.FTZ R84, -R3.reuse, R84 ;  /* 0x0000005403547221 */ /* 0x040fe20000010100 */
[C---:B0-----:R-:W-:Y:S01]  /*24f0*/  FADD.FTZ R99, -R3.reuse, R116 ;  /* 0x0000007403637221 */ /* 0x041fe20000010100 */
[C---:B------:R-:W-:Y:S01]  /*2500*/  FADD.FTZ R82, -R3.reuse, R82 ;  /* 0x0000005203527221 */ /* 0x040fe20000010100 */
[C---:B------:R-:W-:Y:S01]  /*2510*/  FADD.FTZ R83, -R3.reuse, R83 ;  /* 0x0000005303537221 */ /* 0x040fe20000010100 */
[C---:B------:R-:W-:Y:S01]  /*2520*/  FADD.FTZ R90, -R3.reuse, R75 ;  /* 0x0000004b035a7221 */ /* 0x040fe20000010100 */
[----:B------:R-:W-:Y:S01]  /*2530*/  FADD.FTZ R3, -R3, R86 ;  /* 0x0000005603037221 */ /* 0x000fe20000010100 */
[----:B------:R-:W-:Y:S01]  /*2540*/  FADD.FTZ R86, R85, R46 ;  /* 0x0000002e55567221 */ /* 0x000fe20000010000 */
[----:B------:R-:W-:-:S03]  /*2550*/  FMUL.FTZ R75, R91, 1.4426950216293334961 ;  /* 0x3fb8aa3b5b4b7820 */ /* 0x000fc60000410000 */
[----:B------:R-:W-:Y:S01]  /*2560*/  FADD.FTZ R91, R86, R47 ;  /* 0x0000002f565b7221 */ /* 0x000fe20000010000 */
[----:B------:R-:W-:-:S03]  /*2570*/  FMUL.FTZ R115, R92, 1.4426950216293334961 ;  /* 0x3fb8aa3b5c737820 */ /* 0x000fc60000410000 */
[----:B------:R-:W-:-:S04]  /*2580*/  FADD.FTZ R92, R91, R48 ;  /* 0x000000305b5c7221 */ /* 0x000fc80000010000 */
[----:B------:R-:W-:Y:S01]  /*2590*/  FADD.FTZ R91, R92, R49 ;  /* 0x000000315c5b7221 */ /* 0x000fe20000010000 */
        /* <DEDUP_REMOVED lines=15> */
[----:B------:R-:W-:Y:S01]  /*2690*/  FMUL.FTZ R94, R98, 1.4426950216293334961 ;  /* 0x3fb8aa3b625e7820 */ /* 0x000fe20000410000 */
[----:B0-----:R-:W-:Y:S02]  /*26a0*/  FMUL.FTZ R116, R99, 1.4426950216293334961 ;  /* 0x3fb8aa3b63747820 */ /* 0x001fe40000410000 */
[----:B------:R-:W-:-:S04]  /*26b0*/  FADD.FTZ R99, R96, R59 ;  /* 0x0000003b60637221 */ /* 0x000fc80000010000 */
[----:B------:R-:W-:Y:S01]  /*26c0*/  FADD.FTZ R98, R99, R60 ;  /* 0x0000003c63627221 */ /* 0x000fe20000010000 */
[----:B------:R-:W-:-:S03]  /*26d0*/  FMUL.FTZ R96, R100, 1.4426950216293334961 ;  /* 0x3fb8aa3b64607820 */ /* 0x000fc60000410000 */
[----:B------:R-:W-:-:S04]  /*26e0*/  FADD.FTZ R99, R98, R61 ;  /* 0x0000003d62637221 */ /* 0x000fc80000010000 */
[----:B------:R-:W-:-:S04]  /*26f0*/  FADD.FTZ R100, R99, R62 ;  /* 0x0000003e63647221 */ /* 0x000fc80000010000 */
[----:B------:R-:W-:Y:S01]  /*2700*/  FADD.FTZ R99, R100, R63 ;  /* 0x0000003f64637221 */ /* 0x000fe20000010000 */
[----:B------:R-:W-:-:S03]  /*2710*/  FMUL.FTZ R98, R101, 1.4426950216293334961 ;  /* 0x3fb8aa3b65627820 */ /* 0x000fc60000410000 */
[----:B---3--:R-:W-:Y:S01]  /*2720*/  FADD.FTZ R100, R99, R64 ;  /* 0x0000004063647221 */ /* 0x008fe20000010000 */
[----:B------:R0:W-:Y:S03]  /*2730*/  MUFU.EX2 R93, R115 ;  /* 0x00000073005d7308 */ /* 0x0001e60000000800 */
[----:B------:R-:W-:Y:S01]  /*2740*/  FADD.FTZ R101, R100, R65 ;  /* 0x0000004164657221 */ /* 0x000fe20000010000 */
[----:B0-----:R-:W-:-:S03]  /*2750*/  FMUL.FTZ R115, R102, 1.4426950216293334961 ;  /* 0x3fb8aa3b66737820 */ /* 0x001fc60000410000 */
[----:B------:R-:W-:-:S04]  /*2760*/  FADD.FTZ R102, R101, R66 ;  /* 0x0000004265667221 */ /* 0x000fc80000010000 */
[----:B------:R-:W-:Y:S01]  /*2770*/  FADD.FTZ R101, R102, R67 ;  /* 0x0000004366657221 */ /* 0x000fe20000010000 */
[----:B------:R0:W-:Y:S03]  /*2780*/  MUFU.EX2 R95, R116 ;  /* 0x00000074005f7308 */ /* 0x0001e60000000800 */
[----:B-1----:R-:W-:Y:S01]  /*2790*/  FADD.FTZ R102, R101, R68 ;  /* 0x0000004465667221 */ /* 0x002fe20000010000 */
[----:B------:R-:W-:-:S04]  /*27a0*/  FMUL.FTZ R103, R103, 1.4426950216293334961 ;  /* 0x3fb8aa3b67677820 */ /* 0x000fc80000410000 */
[----:B------:R-:W1:Y:S01]  /*27b0*/  MUFU.EX2 R73, R73 ;  /* 0x0000004900497308 */ /* 0x000e620000000800 */
[----:B0-----:R-:W-:Y:S01]  /*27c0*/  FMUL.FTZ R116, R105, 1.4426950216293334961 ;  /* 0x3fb8aa3b69747820 */ /* 0x001fe20000410000 */
[----:B----4-:R-:W-:Y:S01]  /*27d0*/  FADD.FTZ R105, R102, R69 ;  /* 0x0000004566697221 */ /* 0x010fe20000010000 */
[----:B------:R-:W-:-:S03]  /*27e0*/  FMUL.FTZ R100, R104, 1.4426950216293334961 ;  /* 0x3fb8aa3b68647820 */ /* 0x000fc60000410000 */
[----:B-----5:R-:W-:Y:S02]  /*27f0*/  FADD.FTZ R104, R105, R70 ;  /* 0x0000004669687221 */ /* 0x020fe40000010000 */
[----:B------:R-:W0:Y:S02]  /*2800*/  MUFU.EX2 R89, R89 ;  /* 0x0000005900597308 */ /* 0x000e240000000800 */
[----:B------:R-:W-:Y:S01]  /*2810*/  FADD.FTZ R105, R104, R71 ;  /* 0x0000004768697221 */ /* 0x000fe20000010000 */
[----:B------:R-:W-:-:S05]  /*2820*/  FMUL.FTZ R104, R108, 1.4426950216293334961 ;  /* 0x3fb8aa3b6c687820 */ /* 0x000fca0000410000 */
[----:B------:R-:W2:Y:S01]  /*2830*/  MUFU.EX2 R103, R103 ;  /* 0x0000006700677308 */ /* 0x000ea20000000800 */
[----:B------:R-:W-:-:S07]  /*2840*/  FADD.FTZ R108, R105, R72 ;  /* 0x00000048696c7221 */ /* 0x000fce0000010000 */
[----:B------:R-:W3:Y:S01]  /*2850*/  MUFU.EX2 R76, R76 ;  /* 0x0000004c004c7308 */ /* 0x000ee20000000800 */
[----:B-1----:R-:W-:-:S07]  /*2860*/  FADD.FTZ R108, R108, R73 ;  /* 0x000000496c6c7221 */ /* 0x002fce0000010000 */
[----:B------:R-:W1:Y:S01]  /*2870*/  MUFU.EX2 R81, R81 ;  /* 0x0000005100517308 */ /* 0x000e620000000800 */
[----:B0-----:R-:W-:-:S07]  /*2880*/  FADD.FTZ R108, R108, R89 ;  /* 0x000000596c6c7221 */ /* 0x001fce0000010000 */
[----:B------:R-:W0:Y:S01]  /*2890*/  MUFU.EX2 R75, R75 ;  /* 0x0000004b004b7308 */ /* 0x000e220000000800 */
[----:B------:R-:W-:-:S07]  /*28a0*/  FMUL.FTZ R105, R106, 1.4426950216293334961 ;  /* 0x3fb8aa3b6a697820 */ /* 0x000fce0000410000 */
[----:B------:R2:W-:Y:S02]  /*28b0*/  MUFU.EX2 R99, R115 ;  /* 0x0000007300637308 */ /* 0x0005e40000000800 */
[----:B--2---:R-:W-:-:S06]  /*28c0*/  FADD.FTZ R115, R108, R103 ;  /* 0x000000676c737221 */ /* 0x004fcc0000010000 */
[----:B------:R-:W2:Y:S01]  /*28d0*/  MUFU.EX2 R86, R86 ;  /* 0x0000005600567308 */ /* 0x000ea20000000800 */
[----:B---3--:R-:W-:-:S04]  /*28e0*/  FADD.FTZ R106, R115, R76 ;  /* 0x0000004c736a7221 */ /* 0x008fc80000010000 */
[----:B-1----:R-:W-:-:S03]  /*28f0*/  FADD.FTZ R106, R106, R81 ;  /* 0x000000516a6a7221 */ /* 0x002fc60000010000 */
[----:B------:R-:W1:Y:S01]  /*2900*/  MUFU.EX2 R92, R92 ;  /* 0x0000005c005c7308 */ /* 0x000e620000000800 */
[----:B0-----:R-:W-:-:S04]  /*2910*/  FADD.FTZ R108, R106, R75 ;  /* 0x0000004b6a6c7221 */ /* 0x001fc80000010000 */
[----:B------:R-:W-:-:S03]  /*2920*/  FADD.FTZ R115, R108, R85 ;  /* 0x000000556c737221 */ /* 0x000fc60000010000 */
[----:B------:R-:W0:Y:S01]  /*2930*/  MUFU.EX2 R94, R94 ;  /* 0x0000005e005e7308 */ /* 0x000e220000000800 */
[----:B--2---:R-:W-:-:S04]  /*2940*/  FADD.FTZ R108, R115, R86 ;  /* 0x00000056736c7221 */ /* 0x004fc80000010000 */
[----:B------:R-:W-:-:S03]  /*2950*/  FADD.FTZ R115, R108, R91 ;  /* 0x0000005b6c737221 */ /* 0x000fc60000010000 */
[----:B------:R-:W2:Y:S01]  /*2960*/  MUFU.EX2 R96, R96 ;  /* 0x0000006000607308 */ /* 0x000ea20000000800 */
[----:B-1----:R-:W-:-:S04]  /*2970*/  FADD.FTZ R108, R115, R92 ;  /* 0x0000005c736c7221 */ /* 0x002fc80000010000 */
[----:B------:R-:W-:-:S03]  /*2980*/  FADD.FTZ R115, R108, R93 ;  /* 0x0000005d6c737221 */ /* 0x000fc60000010000 */
[----:B------:R-:W1:Y:S01]  /*2990*/  MUFU.EX2 R98, R98 ;  /* 0x0000006200627308 */ /* 0x000e620000000800 */
[----:B0-----:R-:W-:Y:S01]  /*29a0*/  FADD.FTZ R108, R115, R94 ;  /* 0x0000005e736c7221 */ /* 0x001fe20000010000 */
[----:B------:R-:W-:-:S03]  /*29b0*/  FMUL.FTZ R102, R110, 1.4426950216293334961 ;  /* 0x3fb8aa3b6e667820 */ /* 0x000fc60000410000 */
[----:B------:R-:W-:-:S03]  /*29c0*/  FADD.FTZ R115, R108, R95 ;  /* 0x0000005f6c737221 */ /* 0x000fc60000010000 */
[----:B------:R-:W0:Y:S01]  /*29d0*/  MUFU.EX2 R100, R100 ;  /* 0x0000006400647308 */ /* 0x000e220000000800 */
[----:B--2---:R-:W-:-:S07]  /*29e0*/  FADD.FTZ R115, R115, R96 ;  /* 0x0000006073737221 */ /* 0x004fce0000010000 */
[----:B------:R-:W2:Y:S01]  /*29f0*/  MUFU.EX2 R101, R116 ;  /* 0x0000007400657308 */ /* 0x000ea20000000800 */
[----:B-1----:R-:W-:Y:S01]  /*2a00*/  FADD.FTZ R108, R115, R98 ;  /* 0x00000062736c7221 */ /* 0x002fe20000010000 */
[----:B------:R-:W-:-:S06]  /*2a10*/  FMUL.FTZ R88, R88, 1.4426950216293334961 ;  /* 0x3fb8aa3b58587820 */ /* 0x000fcc0000410000 */
[----:B------:R-:W1:Y:S01]  /*2a20*/  MUFU.EX2 R102, R102 ;  /* 0x0000006600667308 */ /* 0x000e620000000800 */
[----:B------:R-:W-:-:S07]  /*2a30*/  FADD.FTZ R115, R108, R99 ;  /* 0x000000636c737221 */ /* 0x000fce0000010000 */
        /* <DEDUP_REMOVED lines=40> */
[----:B--2---:R-:W-:-:S07]  /*2cc0*/  FADD.FTZ R115, R115, R84 ;  /* 0x0000005473737221 */ /* 0x004fce0000010000 */
[----:B------:R-:W2:Y:S01]  /*2cd0*/  MUFU.EX2 R108, R108 ;  /* 0x0000006c006c7308 */ /* 0x000ea20000000800 */
[----:B-1----:R-:W-:-:S07]  /*2ce0*/  FADD.FTZ R112, R115, R82 ;  /* 0x0000005273707221 */ /* 0x002fce0000010000 */
[----:B------:R-:W1:Y:S01]  /*2cf0*/  MUFU.EX2 R110, R110 ;  /* 0x0000006e006e7308 */ /* 0x000e620000000800 */
[----:B---3--:R-:W-:-:S04]  /*2d00*/  FADD.FTZ R3, R112, R83 ;  /* 0x0000005370037221 */ /* 0x008fc80000010000 */
[----:B0-----:R-:W-:-:S04]  /*2d10*/  FADD.FTZ R3, R3, R90 ;  /* 0x0000005a03037221 */ /* 0x001fc80000010000 */
[----:B--2---:R-:W-:-:S04]  /*2d20*/  FADD.FTZ R3, R3, R108 ;  /* 0x0000006c03037221 */ /* 0x004fc80000010000 */
        /* <DEDUP_REMOVED lines=43> */
[----:B0-----:R-:W-:Y:S01]  /*2fe0*/  MOV R45, 0x7fc00000 ;  /* 0x7fc00000002d7802 */ /* 0x001fe20000000f00 */
        /* <DEDUP_REMOVED lines=278> */
[----:B------:R-:W-:Y:S01]  /*4150*/  MOV R17, 0x7fc00000 ;  /* 0x7fc0000000117802 */ /* 0x000fe20000000f00 */
[----:B--2---:R-:W-:-:S05]  /*4160*/  @P5 FMUL.FTZ R17, R105, R18 ;  /* 0x0000001269115220 */ /* 0x004fca0000410000 */
[----:B------:R2:W-:Y:S05]  /*4170*/  STG.E desc[UR4][R2.64+0x1880], R17 ;  /* 0x0018801102007986 */ /* 0x0005ea000c101904 */
[----:B------:R-:W-:Y:S05]  /*4180*/  @P0 EXIT ;  /* 0x000000000000094d */ /* 0x000fea0003800000 */
[----:B-1----:R-:W1:Y:S01]  /*4190*/  @P5 MUFU.RCP R19, R112 ;  /* 0x0000007000135308 */ /* 0x002e620000001000 */
[----:B------:R-:W-:Y:S01]  /*41a0*/  ISETP.GE.AND P0, PT, R15, UR8, PT ;  /* 0x000000080f007c0c */ /* 0x000fe2000bf06270 */
[----:B--2---:R-:W-:Y:S02]  /*41b0*/  IMAD.MOV.U32 R17, RZ, RZ, 0x7fc00000 ;  /* 0x7fc00000ff117424 */ /* 0x004fe400078e00ff */
        /* <DEDUP_REMOVED lines=80> */
.L_x_4065:
        /* <DEDUP_REMOVED lines=12> */
.L_x_11347:


//--------------------- .text._ZN43_GLOBAL__N__9ae7fba5_10_SoftMax_cu_9f978f6320softmax_warp_forwardIfffLi10ELb0ELb0EEEvPT0_PKT_iiiPKbib --------------------------
	.section	.text._ZN43_GLOBAL__N__9ae7fba5_10_SoftMax_cu_9f978f6320softmax_warp_forwardIfffLi10ELb0ELb0EEEvPT0_PKT_iiiPKbib,"ax",@progbits
	.align	128
.text._ZN43_GLOBAL__N__9ae7fba5_10_SoftMax_cu_9f978f6320softmax_warp_forwardIfffLi10ELb0ELb0EEEvPT0_PKT_iiiPKbib:
        .type           _ZN43_GLOBAL__N__9ae7fba5_10_SoftMax_cu_9f978f6320softmax_warp_forwardIfffLi10ELb0ELb0EEEvPT0_PKT_iiiPKbib,@function
        .size           _ZN43_GLOBAL__N__9ae7fba5_10_SoftMax_cu_9f978f6320softmax_warp_forwardIfffLi10ELb0ELb0EEEvPT0_PKT_iiiPKbib,(.L_x_11348 - _ZN43_GLOBAL__N__9ae7fba5_10_SoftMax_cu_9f978f6320softmax_warp_forwardIfffLi10ELb0ELb0EEEvPT0_PKT_iiiPKbib)
        .other          _ZN43_GLOBAL__N__9ae7fba5_10_SoftMax_cu_9f978f6320softmax_warp_forwardIfffLi10ELb0ELb0EEEvPT0_PKT_iiiPKbib,@"STO_CUDA_ENTRY STV_DEFAULT"
_ZN43_GLOBAL__N__9ae7fba5_10_SoftMax_cu_9f978f6320softmax_warp_forwardIfffLi10ELb0ELb0EEEvPT0_PKT_iiiPKbib:
        /* <DEDUP_REMOVED lines=43> */
[C---:B------:R-:W-:Y:S01]  /*02b0*/  IADD3 R14, PT, PT, R39.reuse, 0xc0, RZ ;  /* 0x000000c0270e7810 */ /* 0x040fe20007ffe0ff */
        /* <DEDUP_REMOVED lines=40> */
[----:B------:R-:W-:-:S07]  /*0540*/  ISETP.GE.AND P1, PT, R12, UR8, PT ;  /* 0x000000080c007c0c */ /* 0x000fce000bf26270 */
[----:B------:R-:W4:Y:S01]  /*0550*/  @!P0 LDG.E R23, desc[UR4][R2.64+0x580] ;  /* 0x0005800402178981 */ /* 0x000f22000c1e1900 */
[----:B------:R-:W-:Y:S01]  /*0560*/  ISETP.LT.OR P0, PT, R5, 0x1, P1 ;  /* 0x000000010500780c */ /* 0x000fe20000f01670 */
[----:B------:R-:W-:Y:S01]  /*0570*/  IMAD.MOV.U32 R24, RZ, RZ, -0x800000 ;  /* 0xff800000ff187424 */ /* 0x000fe200078e00ff */
[----:B------:R-:W-:Y:S01]  /*0580*/  P2R R0, PR, RZ, 0x2 ;  /* 0x00000002ff007803 */ /* 0x000fe20000000000 */
        /* <DEDUP_REMOVED lines=24> */
[----:B------:R-:W-:Y:S02]  /*0710*/  IMAD.MOV.U32 R47, RZ, RZ, -0x800000 ;  /* 0xff800000ff2f7424 */ /* 0x000fe400078e00ff */
[----:B------:R-:W-:-:S10]  /*0720*/  VIADD R0, R39, 0x240 ;  /* 0x0000024027007836 */ /* 0x000fd40000000000 */
[----:B------:R-:W4:Y:S01]  /*0730*/  @!P5 LDG.E R47, desc[UR4][R2.64+0x880] ;  /* 0x00088004022fd981 */ /* 0x000f22000c1e1900 */
[----:B------:R-:W-:-:S04]  /*0740*/  ISETP.GE.AND P5, PT, R5, 0x1, PT ;  /* 0x000000010500780c */ /* 0x000fc80003fa6270 */
[----:B------:R-:W-:Y:S02]  /*0750*/  ISETP.GE.OR P6, PT, R0, UR8, !P5 ;  /* 0x0000000800007c0c */ /* 0x000fe4000efc6670 */
[----:B------:R-:W-:Y:S01]  /*0760*/  MOV R43, 0xff800000 ;  /* 0xff800000002b7802 */ /* 0x000fe20000000f00 */
[----:B------:R-:W-:Y:S01]  /*0770*/  VIADD R0, R39, 0x260 ;  /* 0x0000026027007836 */ /* 0x000fe20000000000 */
[----:B------:R-:W-:-:S09]  /*0780*/  MOV R44, 0xff800000 ;  /* 0xff800000002c7802 */ /* 0x000fd20000000f00 */
        /* <DEDUP_REMOVED lines=19> */
[----:B------:R-:W0:Y:S01]  /*08c0*/  S2R R10, SR_TID.X ;  /* 0x00000000000a7919 */ /* 0x000e220000002100 */
[----:B------:R-:W-:-:S09]  /*08d0*/  IMAD.MOV.U32 R48, RZ, RZ, -0x800000 ;  /* 0xff800000ff307424 */ /* 0x000fd200078e00ff */
        /* <DEDUP_REMOVED lines=27> */
[----:B------:R-:W-:-:S11]  /*0a90*/  MOV R38, 0xff800000 ;  /* 0xff80000000267802 */ /* 0x000fd60000000f00 */
        /* <DEDUP_REMOVED lines=89> */
[----:B------:R-:W-:Y:S01]  /*1030*/  FADD.FTZ R27, -R3, R27 ;  /* 0x0000001b031b7221 */ /* 0x000fe20000010100 */
[----:B------:R-:W-:Y:S01]  /*1040*/  FMUL.FTZ R45, R31, 1.4426950216293334961 ;  /* 0x3fb8aa3b1f2d7820 */ /* 0x000fe20000410000 */
[----:B------:R-:W-:-:S03]  /*1050*/  FADD.FTZ R31, -R3, R32 ;  /* 0x00000020031f7221 */ /* 0x000fc60000010100 */
[----:B------:R-:W1:Y:S01]  /*1060*/  MUFU.EX2 R34, R34 ;  /* 0x0000002200227308 */ /* 0x000e620000000800 */
[----:B------:R-:W-:Y:S01]  /*1070*/  FMUL.FTZ R49, R29, 1.4426950216293334961 ;  /* 0x3fb8aa3b1d317820 */ /* 0x000fe20000410000 */
[----:B------:R-:W-:Y:S01]  /*1080*/  FADD.FTZ R19, -R3, R19 ;  /* 0x0000001303137221 */ /* 0x000fe20000010100 */
        /* <DEDUP_REMOVED lines=322> */
.L_x_4066:
        /* <DEDUP_REMOVED lines=13> */
.L_x_11348:


//--------------------- .text._ZN43_GLOBAL__N__9ae7fba5_10_SoftMax_cu_9f978f6320softmax_warp_forwardIfffLi9ELb0ELb0EEEvPT0_PKT_iiiPKbib --------------------------
	.section	.text._ZN43_GLOBAL__N__9ae7fba5_10_SoftMax_cu_9f978f6320softmax_warp_forwardIfffLi9ELb0ELb0EEEvPT0_PKT_iiiPKbib,"ax",@progbits
	.align	128
.text._ZN43_GLOBAL__N__9ae7fba5_10_SoftMax_cu_9f978f6320softmax_warp_forwardIfffLi9ELb0ELb0EEEvPT0_PKT_iiiPKbib:
        .type           _ZN43_GLOBAL__N__9ae7fba5_10_SoftMax_cu_9f978f6320softmax_warp_forwardIfffLi9ELb0ELb0EEEvPT0_PKT_iiiPKbib,@function
        .size           _ZN43_GLOBAL__N__9ae7fba5_10_SoftMax_cu_9f978f6320softmax_warp_forwardIfffLi9ELb0ELb0EEEvPT0_PKT_iiiPKbib,(.L_x_11349 - _ZN43_GLOBAL__N__9ae7fba5_10_SoftMax_cu_9f978f6320softmax_warp_forwardIfffLi9ELb0ELb0EEEvPT0_PKT_iiiPKbib)
        .other          _ZN43_GLOBAL__N__9ae7fba5_10_SoftMax_cu_9f978f6320softmax_warp_forwardIfffLi9ELb0ELb0EEEvPT0_PKT_iiiPKbib,@"STO_CUDA_ENTRY STV_DEFAULT"
_ZN43_GLOBAL__N__9ae7fba5_10_SoftMax_cu_9f978f6320softmax_warp_forwardIfffLi9ELb0ELb0EEEvPT0_PKT_iiiPKbib:
        /* <DEDUP_REMOVED lines=8> */
[----:B------:R-:W-:Y:S01]  /*0080*/  MOV R37, 0xff800000 ;  /* 0xff80000000257802 */ /* 0x000fe20000000f00 */
[----:B------:R-:W-:-:S02]  /*0090*/  IMAD.MOV.U32 R9, RZ, RZ, -0x800000 ;  /* 0xff800000ff097424 */ /* 0x000fc400078e00ff */
[----:B------:R-:W-:Y:S02]  /*00a0*/  IMAD.MOV.U32 R8, RZ, RZ, -0x800000 ;  /* 0xff800000ff087424 */ /* 0x000fe400078e00ff */
[----:B0-----:R-:W-:Y:S01]  /*00b0*/  IMAD R11, R11, UR4, R0 ;  /* 0x000000040b0b7c24 */ /* 0x001fe2000f8e0200 */
[----:B------:R-:W0:Y:S01]  /*00c0*/  LDCU.64 UR4, c[0x0][0x358] ;  /* 0x00006b00ff0477ac */ /* 0x000e220008000a00 */
[C---:B---3--:R-:W-:Y:S01]  /*00d0*/  VIADD R27, R12.reuse, 0x20 ;  /* 0x000000200c1b7836 */ /* 0x048fe20000000000 */
[C---:B--2---:R-:W-:Y:S01]  /*00e0*/  ISETP.GE.AND P0, PT, R12.reuse, UR8, PT ;  /* 0x000000080c007c0c */ /* 0x044fe2000bf06270 */
[C---:B------:R-:W-:Y:S01]  /*00f0*/  VIADD R28, R12.reuse, 0x40 ;  /* 0x000000400c1c7836 */ /* 0x040fe20000000000 */
[C---:B----4-:R-:W-:Y:S01]  /*0100*/  IADD3 R4, PT, PT, -R11.reuse, UR6, RZ ;  /* 0x000000060b047c10 */ /* 0x050fe2000fffe1ff */
[----:B------:R-:W-:Y:S01]  /*0110*/  IMAD R11, R11, UR7, R12 ;  /* 0x000000070b0b7c24 */ /* 0x000fe2000f8e020c */
[----:B------:R-:W-:Y:S01]  /*0120*/  P2R R0, PR, RZ, 0x1 ;  /* 0x00000001ff007803 */ /* 0x000fe20000000000 */
[----:B------:R-:W-:Y:S01]  /*0130*/  VIADD R26, R12, 0x80 ;  /* 0x000000800c1a7836 */ /* 0x000fe20000000000 */
[----:B------:R-:W-:Y:S01]  /*0140*/  ISETP.GE.AND P1, PT, R27, UR8, PT ;  /* 0x000000081b007c0c */ /* 0x000fe2000bf26270 */
[----:B-1----:R-:W-:Y:S01]  /*0150*/  IMAD.WIDE R2, R11, 0x4, R2 ;  /* 0x000000040b027825 */ /* 0x002fe200078e0202 */
[----:B------:R-:W-:-:S02]  /*0160*/  ISETP.LT.OR P2, PT, R4, 0x1, P0 ;  /* 0x000000010400780c */ /* 0x000fc40000741670 */
[----:B------:R-:W-:Y:S02]  /*0170*/  ISETP.GE.AND P0, PT, R28, UR8, PT ;  /* 0x000000081c007c0c */ /* 0x000fe4000bf06270 */
[----:B------:R-:W-:Y:S02]  /*0180*/  P2R R0, PR, RZ, 0x2 ;  /* 0x00000002ff007803 */ /* 0x000fe40000000000 */
[----:B------:R-:W-:Y:S02]  /*0190*/  P2R R0, PR, RZ, 0x1 ;  /* 0x00000001ff007803 */ /* 0x000fe40000000000 */
[C---:B------:R-:W-:Y:S02]  /*01a0*/  ISETP.LT.OR P0, PT, R4.reuse, 0x1, P0 ;  /* 0x000000010400780c */ /* 0x040fe40000701670 */
[----:B------:R-:W-:Y:S02]  /*01b0*/  ISETP.LT.OR P1, PT, R4, 0x1, P1 ;  /* 0x000000010400780c */ /* 0x000fe40000f21670 */
[----:B------:R-:W-:Y:S01]  /*01c0*/  ISETP.GE.AND P3, PT, R26, UR8, PT ;  /* 0x000000081a007c0c */ /* 0x000fe2000bf66270 */
[C---:B------:R-:W-:Y:S01]  /*01d0*/  VIADD R7, R12.reuse, 0xa0 ;  /* 0x000000a00c077836 */ /* 0x040fe20000000000 */
[----:B------:R-:W-:Y:S01]  /*01e0*/  IADD3 R29, PT, PT, R12, 0x60, RZ ;  /* 0x000000600c1d7810 */ /* 0x000fe20007ffe0ff */
[----:B0-----:R-:W2:Y:S01]  /*01f0*/  @!P2 LDG.E R9, desc[UR4][R2.64] ;  /* 0x000000040209a981 */ /* 0x001ea2000c1e1900 */
[----:B------:R-:W-:-:S02]  /*0200*/  MOV R33, 0xff800000 ;  /* 0xff80000000217802 */ /* 0x000fc40000000f00 */
[----:B------:R-:W-:-:S03]  /*0210*/  ISETP.GE.AND P4, PT, R29, UR8, PT ;  /* 0x000000081d007c0c */ /* 0x000fc6000bf86270 */
[----:B------:R-:W3:Y:S01]  /*0220*/  @!P0 LDG.E R37, desc[UR4][R2.64+0x100] ;  /* 0x0001000402258981 */ /* 0x000ee2000c1e1900 */
[C---:B------:R-:W-:Y:S02]  /*0230*/  ISETP.LT.OR P0, PT, R4.reuse, 0x1, P3 ;  /* 0x000000010400780c */ /* 0x040fe40001f01670 */
[----:B------:R-:W-:Y:S01]  /*0240*/  ISETP.GE.AND P2, PT, R7, UR8, PT ;  /* 0x0000000807007c0c */ /* 0x000fe2000bf46270 */
[----:B------:R-:W2:Y:S01]  /*0250*/  @!P1 LDG.E R8, desc[UR4][R2.64+0x80] ;  /* 0x0000800402089981 */ /* 0x000ea2000c1e1900 */
[----:B------:R-:W-:Y:S01]  /*0260*/  ISETP.LT.OR P1, PT, R4, 0x1, P4 ;  /* 0x000000010400780c */ /* 0x000fe20002721670 */
[----:B------:R-:W-:Y:S02]  /*0270*/  IMAD.MOV.U32 R35, RZ, RZ, -0x800000 ;  /* 0xff800000ff237424 */ /* 0x000fe400078e00ff */
[----:B------:R-:W-:-:S06]  /*0280*/  VIADD R6, R12, 0xc0 ;  /* 0x000000c00c067836 */ /* 0x000fcc0000000000 */
[----:B------:R-:W4:Y:S01]  /*0290*/  @!P0 LDG.E R33, desc[UR4][R2.64+0x200] ;  /* 0x0002000402218981 */ /* 0x000f22000c1e1900 */
[----:B------:R-:W-:Y:S01]  /*02a0*/  ISETP.LT.OR P0, PT, R4, 0x1, P2 ;  /* 0x000000010400780c */ /* 0x000fe20001701670 */
[----:B------:R-:W-:Y:S02]  /*02b0*/  IMAD.MOV.U32 R21, RZ, RZ, -0x800000 ;  /* 0xff800000ff157424 */ /* 0x000fe400078e00ff */
[----:B------:R-:W5:Y:S01]  /*02c0*/  @!P1 LDG.E R35, desc[UR4][R2.64+0x180] ;  /* 0x0001800402239981 */ /* 0x000f62000c1e1900 */
[----:B------:R-:W-:Y:S01]  /*02d0*/  ISETP.GE.AND P1, PT, R6, UR8, PT ;  /* 0x0000000806007c0c */ /* 0x000fe2000bf26270 */
[----:B------:R-:W-:Y:S01]  /*02e0*/  VIADD R5, R12, 0xe0 ;  /* 0x000000e00c057836 */ /* 0x000fe20000000000 */
[----:B------:R-:W-:-:S07]  /*02f0*/  P2R R0, PR, RZ, 0x10 ;  /* 0x00000010ff007803 */ /* 0x000fce0000000000 */
[----:B------:R-:W4:Y:S01]  /*0300*/  @!P0 LDG.E R21, desc[UR4][R2.64+0x280] ;  /* 0x0002800402158981 */ /* 0x000f22000c1e1900 */
[----:B------:R-:W-:Y:S02]  /*0310*/  ISETP.LT.OR P0, PT, R4, 0x1, P1 ;  /* 0x000000010400780c */ /* 0x000fe40000f01670 */
[----:B------:R-:W-:Y:S02]  /*0320*/  P2R R0, PR, RZ, 0x8 ;  /* 0x00000008ff007803 */ /* 0x000fe40000000000 */
[----:B------:R-:W-:Y:S02]  /*0330*/  MOV R31, 0xff800000 ;  /* 0xff800000001f7802 */ /* 0x000fe40000000f00 */
[----:B------:R-:W-:Y:S02]  /*0340*/  P2R R0, PR, RZ, 0x4 ;  /* 0x00000004ff007803 */ /* 0x000fe40000000000 */
[----:B------:R-:W-:Y:S02]  /*0350*/  P2R R0, PR, RZ, 0x2 ;  /* 0x00000002ff007803 */ /* 0x000fe40000000000 */
[----:B------:R-:W-:-:S03]  /*0360*/  ISETP.GE.AND P1, PT, R5, UR8, PT ;  /* 0x0000000805007c0c */ /* 0x000fc6000bf26270 */
[----:B------:R-:W4:Y:S01]  /*0370*/  @!P0 LDG.E R31, desc[UR4][R2.64+0x300] ;  /* 0x00030004021f8981 */ /* 0x000f22000c1e1900 */
[----:B------:R-:W-:Y:S01]  /*0380*/  ISETP.LT.OR P0, PT, R4, 0x1, P1 ;  /* 0x000000010400780c */ /* 0x000fe20000f01670 */
[----:B------:R-:W-:Y:S01]  /*0390*/  IMAD.MOV.U32 R23, RZ, RZ, -0x800000 ;  /* 0xff800000ff177424 */ /* 0x000fe200078e00ff */
[----:B------:R-:W-:Y:S02]  /*03a0*/  P2R R0, PR, RZ, 0x2 ;  /* 0x00000002ff007803 */ /* 0x000fe40000000000 */
[----:B------:R-:W-:-:S09]  /*03b0*/  IADD3 R0, PT, PT, R12, 0x100, RZ ;  /* 0x000001000c007810 */ /* 0x000fd20007ffe0ff */
        /* <DEDUP_REMOVED lines=26> */
[----:B------:R-:W-:-:S04]  /*0560*/  ISETP.GE.AND P5, PT, R4, 0x1, PT ;  /* 0x000000010400780c */ /* 0x000fc80003fa6270 */
[----:B------:R-:W-:Y:S02]  /*0570*/  ISETP.GE.OR P6, PT, R0, UR8, !P5 ;  /* 0x0000000800007c0c */ /* 0x000fe4000efc6670 */
[----:B------:R-:W0:Y:S01]  /*0580*/  S2R R0, SR_TID.X ;  /* 0x0000000000007919 */ /* 0x000e220000002100 */
[----:B------:R-:W-:Y:S01]  /*0590*/  IMAD.MOV.U32 R15, RZ, RZ, -0x800000 ;  /* 0xff800000ff0f7424 */ /* 0x000fe200078e00ff */
[----:B------:R-:W-:Y:S01]  /*05a0*/  IADD3 R4, PT, PT, R12, 0x1c0, RZ ;  /* 0x000001c00c047810 */ /* 0x000fe20007ffe0ff */
[----:B------:R-:W-:-:S08]  /*05b0*/  IMAD.MOV.U32 R16, RZ, RZ, -0x800000 ;  /* 0xff800000ff107424 */ /* 0x000fd000078e00ff */
[----:B------:R-:W4:Y:S01]  /*05c0*/  @!P6 LDG.E R15, desc[UR4][R2.64+0x680] ;  /* 0x00068004020fe981 */ /* 0x000f22000c1e1900 */
[----:B------:R-:W-:Y:S02]  /*05d0*/  ISETP.GE.OR P6, PT, R4, UR8, !P5 ;  /* 0x0000000804007c0c */ /* 0x000fe4000efc6670 */
[----:B------:R-:W-:-:S11]  /*05e0*/  MOV R17, 0xff800000 ;  /* 0xff80000000117802 */ /* 0x000fd60000000f00 */
[----:B------:R-:W4:Y:S01]  /*05f0*/  @!P6 LDG.E R16, desc[UR4][R2.64+0x700] ;  /* 0x000700040210e981 */ /* 0x000f22000c1e1900 */
[----:B0-----:R-:W-:-:S05]  /*0600*/  VIADD R0, R0, 0x1e0 ;  /* 0x000001e000007836 */ /* 0x001fca0000000000 */
        /* <DEDUP_REMOVED lines=52> */
[----:B------:R-:W-:Y:S02]  /*0950*/  FMUL.FTZ R8, R37, 1.4426950216293334961 ;  /* 0x3fb8aa3b25087820 */ /* 0x000fe40000410000 */
[----:B------:R0:W1:Y:S01]  /*0960*/  MUFU.EX2 R10, R3 ;  /* 0x00000003000a7308 */ /* 0x0000620000000800 */
[C---:B------:R-:W-:Y:S01]  /*0970*/  FADD.FTZ R35, -R2.reuse, R35 ;  /* 0x0000002302237221 */ /* 0x040fe20000010100 */
[----:B------:R-:W-:-:S03]  /*0980*/  FADD.FTZ R33, -R2, R33 ;  /* 0x0000002102217221 */ /* 0x000fc60000010100 */
[----:B------:R-:W-:-:S03]  /*0990*/  FMUL.FTZ R20, R35, 1.4426950216293334961 ;  /* 0x3fb8aa3b23147820 */ /* 0x000fc60000410000 */
[----:B------:R-:W2:Y:S01]  /*09a0*/  MUFU.EX2 R9, R9 ;  /* 0x0000000900097308 */ /* 0x000ea20000000800 */
[C---:B0-----:R-:W-:Y:S01]  /*09b0*/  FADD.FTZ R3, -R2.reuse, R21 ;  /* 0x0000001502037221 */ /* 0x041fe20000010100 */
[----:B------:R-:W-:Y:S01]  /*09c0*/  FMUL.FTZ R33, R33, 1.4426950216293334961 ;  /* 0x3fb8aa3b21217820 */ /* 0x000fe20000410000 */
[----:B------:R-:W-:Y:S02]  /*09d0*/  FADD.FTZ R30, -R2, R19 ;  /* 0x00000013021e7221 */ /* 0x000fe40000010100 */
[----:B------:R-:W-:-:S03]  /*09e0*/  FMUL.FTZ R3, R3, 1.4426950216293334961 ;  /* 0x3fb8aa3b03037820 */ /* 0x000fc60000410000 */
[----:B------:R-:W0:Y:S01]  /*09f0*/  MUFU.EX2 R8, R8 ;  /* 0x0000000800087308 */ /* 0x000e220000000800 */
[----:B------:R-:W-:Y:S01]  /*0a00*/  FADD.FTZ R31, -R2, R31 ;  /* 0x0000001f021f7221 */ /* 0x000fe20000010100 */
[----:B------:R-:W-:Y:S01]  /*0a10*/  FMUL.FTZ R32, R30, 1.4426950216293334961 ;  /* 0x3fb8aa3b1e207820 */ /* 0x000fe20000410000 */
[----:B-1----:R-:W-:-:S05]  /*0a20*/  FADD.FTZ R30, RZ, R10 ;  /* 0x0000000aff1e7221 */ /* 0x002fca0000010000 */
[----:B------:R-:W1:Y:S01]  /*0a30*/  MUFU.EX2 R20, R20 ;  /* 0x0000001400147308 */ /* 0x000e620000000800 */
[----:B------:R-:W-:Y:S01]  /*0a40*/  FADD.FTZ R24, -R2, R23 ;  /* 0x0000001702187221 */ /* 0x000fe20000010100 */
[----:B------:R-:W-:-:S06]  /*0a50*/  FMUL.FTZ R31, R31, 1.4426950216293334961 ;  /* 0x3fb8aa3b1f1f7820 */ /* 0x000fcc0000410000 */
[----:B------:R3:W-:Y:S01]  /*0a60*/  MUFU.EX2 R22, R3 ;  /* 0x0000000300167308 */ /* 0x0007e20000000800 */
[----:B------:R-:W-:-:S07]  /*0a70*/  FMUL.FTZ R24, R24, 1.4426950216293334961 ;  /* 0x3fb8aa3b18187820 */ /* 0x000fce0000410000 */
[----:B------:R4:W5:Y:S01]  /*0a80*/  MUFU.EX2 R21, R33 ;  /* 0x0000002100157308 */ /* 0x0009620000000800 */
[C---:B---3--:R-:W-:Y:S01]  /*0a90*/  FADD.FTZ R3, -R2.reuse, R18 ;  /* 0x0000001202037221 */ /* 0x048fe20000010100 */
[----:B------:R-:W-:-:S03]  /*0aa0*/  FADD.FTZ R25, -R2, R25 ;  /* 0x0000001902197221 */ /* 0x000fc60000010100 */
[----:B----4-:R-:W-:Y:S01]  /*0ab0*/  FMUL.FTZ R33, R3, 1.4426950216293334961 ;  /* 0x3fb8aa3b03217820 */ /* 0x010fe20000410000 */
[----:B--2---:R-:W-:Y:S02]  /*0ac0*/  FADD.FTZ R3, R30, R9 ;  /* 0x000000091e037221 */ /* 0x004fe40000010000 */
[----:B------:R2:W3:Y:S02]  /*0ad0*/  MUFU.EX2 R23, R31 ;  /* 0x0000001f00177308 */ /* 0x0004e40000000800 */
[----:B0-----:R-:W-:Y:S01]  /*0ae0*/  FADD.FTZ R3, R3, R8 ;  /* 0x0000000803037221 */ /* 0x001fe20000010000 */
[----:B------:R-:W-:-:S03]  /*0af0*/  FMUL.FTZ R25, R25, 1.4426950216293334961 ;  /* 0x3fb8aa3b19197820 */ /* 0x000fc60000410000 */
[----:B-1----:R-:W-:Y:S02]  /*0b00*/  FADD.FTZ R30, R3, R20 ;  /* 0x00000014031e7221 */ /* 0x002fe40000010000 */
[----:B------:R-:W0:Y:S02]  /*0b10*/  MUFU.EX2 R24, R24 ;  /* 0x0000001800187308 */ /* 0x000e240000000800 */
[----:B-----5:R-:W-:Y:S01]  /*0b20*/  FADD.FTZ R3, R30, R21 ;  /* 0x000000151e037221 */ /* 0x020fe20000010000 */
[----:B--2---:R-:W-:-:S05]  /*0b30*/  FADD.FTZ R31, -R2, R13 ;  /* 0x0000000d021f7221 */ /* 0x004fca0000010100 */
[----:B------:R1:W2:Y:S01]  /*0b40*/  MUFU.EX2 R19, R25 ;  /* 0x0000001900137308 */ /* 0x0002a20000000800 */
[----:B------:R-:W-:Y:S01]  /*0b50*/  FADD.FTZ R30, R3, R22 ;  /* 0x00000016031e7221 */ /* 0x000fe20000010000 */
[----:B------:R-:W-:-:S06]  /*0b60*/  FMUL.FTZ R31, R31, 1.4426950216293334961 ;  /* 0x3fb8aa3b1f1f7820 */ /* 0x000fcc0000410000 */
[----:B------:R4:W5:Y:S01]  /*0b70*/  MUFU.EX2 R18, R32 ;  /* 0x0000002000127308 */ /* 0x0009620000000800 */
[----:B-1----:R-:W-:Y:S01]  /*0b80*/  FADD.FTZ R25, -R2, R14 ;  /* 0x0000000e02197221 */ /* 0x002fe20000010100 */
[----:B---3--:R-:W-:-:S06]  /*0b90*/  FADD.FTZ R3, R30, R23 ;  /* 0x000000171e037221 */ /* 0x008fcc0000010000 */
[----:B------:R1:W3:Y:S01]  /*0ba0*/  MUFU.EX2 R13, R33 ;  /* 0x00000021000d7308 */ /* 0x0002e20000000800 */
[----:B------:R-:W-:Y:S01]  /*0bb0*/  FMUL.FTZ R25, R25, 1.4426950216293334961 ;  /* 0x3fb8aa3b19197820 */ /* 0x000fe20000410000 */
[----:B----4-:R-:W-:Y:S01]  /*0bc0*/  FADD.FTZ R32, -R2, R15 ;  /* 0x0000000f02207221 */ /* 0x010fe20000010100 */
[----:B0-----:R-:W-:-:S05]  /*0bd0*/  FADD.FTZ R30, R3, R24 ;  /* 0x00000018031e7221 */ /* 0x001fca0000010000 */
[----:B------:R-:W0:Y:S01]  /*0be0*/  MUFU.EX2 R14, R31 ;  /* 0x0000001f000e7308 */ /* 0x000e220000000800 */
[----:B------:R-:W-:Y:S01]  /*0bf0*/  FMUL.FTZ R32, R32, 1.4426950216293334961 ;  /* 0x3fb8aa3b20207820 */ /* 0x000fe20000410000 */
[----:B-1----:R-:W-:Y:S01]  /*0c00*/  FADD.FTZ R33, -R2, R16 ;  /* 0x0000001002217221 */ /* 0x002fe20000010100 */
[----:B--2---:R-:W-:Y:S01]  /*0c10*/  FADD.FTZ R3, R30, R19 ;  /* 0x000000131e037221 */ /* 0x004fe20000010000 */
[----:B------:R-:W-:-:S04]  /*0c20*/  FADD.FTZ R30, -R2, R17 ;  /* 0x00000011021e7221 */ /* 0x000fc80000010100 */
[----:B------:R1:W2:Y:S01]  /*0c30*/  MUFU.EX2 R15, R25 ;  /* 0x00000019000f7308 */ /* 0x0002a20000000800 */
[----:B------:R-:W-:Y:S01]  /*0c40*/  FMUL.FTZ R33, R33, 1.4426950216293334961 ;  /* 0x3fb8aa3b21217820 */ /* 0x000fe20000410000 */
[----:B-----5:R-:W-:-:S06]  /*0c50*/  FADD.FTZ R2, R3, R18 ;  /* 0x0000001203027221 */ /* 0x020fcc0000010000 */
[----:B------:R-:W4:Y:S01]  /*0c60*/  MUFU.EX2 R16, R32 ;  /* 0x0000002000107308 */ /* 0x000f220000000800 */
[----:B-1----:R-:W-:Y:S01]  /*0c70*/  FMUL.FTZ R25, R30, 1.4426950216293334961 ;  /* 0x3fb8aa3b1e197820 */ /* 0x002fe20000410000 */
[----:B---3--:R-:W-:-:S06]  /*0c80*/  FADD.FTZ R3, R2, R13 ;  /* 0x0000000d02037221 */ /* 0x008fcc0000010000 */
[----:B------:R-:W1:Y:S01]  /*0c90*/  MUFU.EX2 R17, R33 ;  /* 0x0000002100117308 */ /* 0x000e620000000800 */
[----:B0-----:R-:W-:-:S07]  /*0ca0*/  FADD.FTZ R2, R3, R14 ;  /* 0x0000000e03027221 */ /* 0x001fce0000010000 */
[----:B------:R-:W0:Y:S01]  /*0cb0*/  MUFU.EX2 R25, R25 ;  /* 0x0000001900197308 */ /* 0x000e220000000800 */
[----:B--2---:R-:W-:-:S04]  /*0cc0*/  FADD.FTZ R3, R2, R15 ;  /* 0x0000000f02037221 */ /* 0x004fc80000010000 */
[----:B----4-:R-:W-:-:S04]  /*0cd0*/  FADD.FTZ R2, R3, R16 ;  /* 0x0000001003027221 */ /* 0x010fc80000010000 */
[----:B-1----:R-:W-:-:S04]  /*0ce0*/  FADD.FTZ R2, R2, R17 ;  /* 0x0000001102027221 */ /* 0x002fc80000010000 */
        /* <DEDUP_REMOVED lines=84> */
[----:B------:R-:W2:Y:S01]  /*1230*/  S2R R7, SR_TID.X ;  /* 0x0000000000077919 */ /* 0x000ea20000002100 */
[----:B------:R-:W3:Y:S01]  /*1240*/  @P5 MUFU.RCP R6, R30 ;  /* 0x0000001e00065308 */ /* 0x000ee20000001000 */
[----:B-1----:R-:W-:Y:S02]  /*1250*/  IMAD.MOV.U32 R5, RZ, RZ, 0x7fc00000 ;  /* 0x7fc00000ff057424 */ /* 0x002fe400078e00ff */
        /* <DEDUP_REMOVED lines=22> */
.L_x_4067:
        /* <DEDUP_REMOVED lines=12> */
.L_x_11349:


//--------------------- .text._ZN43_GLOBAL__N__9ae7fba5_10_SoftMax_cu_9f978f6320softmax_warp_forwardIfffLi8ELb0ELb0EEEvPT0_PKT_iiiPKbib --------------------------
	.section	.text._ZN43_GLOBAL__N__9ae7fba5_10_SoftMax_cu_9f978f6320softmax_warp_forwardIfffLi8ELb0ELb0EEEvPT0_PKT_iiiPKbib,"ax",@progbits
	.align	128
.text._ZN43_GLOBAL__N__9ae7fba5_10_SoftMax_cu_9f978f6320softmax_warp_forwardIfffLi8ELb0ELb0EEEvPT0_PKT_iiiPKbib:
        .type           _ZN43_GLOBAL__N__9ae7fba5_10_SoftMax_cu_9f978f6320softmax_warp_forwardIfffLi8ELb0ELb0EEEvPT0_PKT_iiiPKbib,@function
        .size           _ZN43_GLOBAL__N__9ae7fba5_10_SoftMax_cu_9f978f6320softmax_warp_forwardIfffLi8ELb0ELb0EEEvPT0_PKT_iiiPKbib,(.L_x_11350 - _ZN43_GLOBAL__N__9ae7fba5_10_SoftMax_cu_9f978f6320softmax_warp_forwardIfffLi8ELb0ELb0EEEvPT0_PKT_iiiPKbib)
        .other          _ZN43_GLOBAL__N__9ae7fba5_10_SoftMax_cu_9f978f6320softmax_warp_forwardIfffLi8ELb0ELb0EEEvPT0_PKT_iiiPKbib,@"STO_CUDA_ENTRY STV_DEFAULT"
_ZN43_GLOBAL__N__9ae7fba5_10_SoftMax_cu_9f978f6320softmax_warp_forwardIfffLi8ELb0ELb0EEEvPT0_PKT_iiiPKbib:
[----:B------:R-:W-:Y:S01]  /*0000*/  LDC R1, c[0x0][0x37c] ;  /* 0x0000df00ff017b82 */ /* 0x000fe20000000800 */
[----:B------:R-:W0:Y:S01]  /*0010*/  S2R R0, SR_CTAID.X ;  /* 0x0000000000007919 */ /* 0x000e220000002500 */
[----:B------:R-:W0:Y:S06]  /*0020*/  LDCU UR4, c[0x0][0x364] ;  /* 0x00006c80ff0477ac */ /* 0x000e2c0008000800 */
[----:B------:R-:W1:Y:S01]  /*0030*/  LDC.64 R2, c[0x0][0x388] ;  /* 0x0000e200ff027b82 */ /* 0x000e620000000a00 */
[----:B------:R-:W-:Y:S01]  /*0040*/  MOV R9, 0xff800000 ;  /* 0xff80000000097802 */ /* 0x000fe20000000f00 */
[----:B------:R-:W0:Y:S01]  /*0050*/  S2R R5, SR_TID.Y ;  /* 0x0000000000057919 */ /* 0x000e220000002200 */
[----:B------:R-:W2:Y:S01]  /*0060*/  LDCU UR8, c[0x0][0x398] ;  /* 0x00007300ff0877ac */ /* 0x000ea20008000800 */
[----:B------:R-:W-:Y:S01]  /*0070*/  MOV R12, 0xff800000 ;  /* 0xff800000000c7802 */ /* 0x000fe20000000f00 */
[----:B------:R-:W3:Y:S01]  /*0080*/  S2R R11, SR_TID.X ;  /* 0x00000000000b7919 */ /* 0x000ee20000002100 */
[----:B------:R-:W4:Y:S01]  /*0090*/  LDCU.64 UR6, c[0x0][0x390] ;  /* 0x00007200ff0677ac */ /* 0x000f220008000a00 */
[----:B------:R-:W-:-:S02]  /*00a0*/  IMAD.MOV.U32 R10, RZ, RZ, -0x800000 ;  /* 0xff800000ff0a7424 */ /* 0x000fc400078e00ff */
[----:B0-----:R-:W-:Y:S01]  /*00b0*/  IMAD R0, R0, UR4, R5 ;  /* 0x0000000400007c24 */ /* 0x001fe2000f8e0205 */
[----:B------:R-:W0:Y:S01]  /*00c0*/  LDCU.64 UR4, c[0x0][0x358] ;  /* 0x00006b00ff0477ac */ /* 0x000e220008000a00 */
[C---:B---3--:R-:W-:Y:S01]  /*00d0*/  VIADD R4, R11.reuse, 0x20 ;  /* 0x000000200b047836 */ /* 0x048fe20000000000 */
[C---:B--2---:R-:W-:Y:S01]  /*00e0*/  ISETP.GE.AND P1, PT, R11.reuse, UR8, PT ;  /* 0x000000080b007c0c */ /* 0x044fe2000bf26270 */
[C---:B------:R-:W-:Y:S01]  /*00f0*/  VIADD R5, R11.reuse, 0x40 ;  /* 0x000000400b057836 */ /* 0x040fe20000000000 */
[C---:B----4-:R-:W-:Y:S01]  /*0100*/  IADD3 R14, PT, PT, -R0.reuse, UR6, RZ ;  /* 0x00000006000e7c10 */ /* 0x050fe2000fffe1ff */
[----:B------:R-:W-:Y:S01]  /*0110*/  IMAD R0, R0, UR7, R11 ;  /* 0x0000000700007c24 */ /* 0x000fe2000f8e020b */
[----:B------:R-:W-:Y:S01]  /*0120*/  ISETP.GE.AND P0, PT, R4, UR8, PT ;  /* 0x0000000804007c0c */ /* 0x000fe2000bf06270 */
[----:B------:R-:W-:Y:S01]  /*0130*/  VIADD R4, R11, 0x60 ;  /* 0x000000600b047836 */ /* 0x000fe20000000000 */
[----:B------:R-:W-:Y:S01]  /*0140*/  P2R R15, PR, RZ, 0x2 ;  /* 0x00000002ff0f7803 */ /* 0x000fe20000000000 */
[----:B-1----:R-:W-:Y:S01]  /*0150*/  IMAD.WIDE R2, R0, 0x4, R2 ;  /* 0x0000000400027825 */ /* 0x002fe200078e0202 */
[----:B------:R-:W-:-:S02]  /*0160*/  ISETP.LT.OR P2, PT, R14, 0x1, P1 ;  /* 0x000000010e00780c */ /* 0x000fc40000f41670 */
[----:B------:R-:W-:Y:S01]  /*0170*/  ISETP.GE.AND P1, PT, R5, UR8, PT ;  /* 0x0000000805007c0c */ /* 0x000fe2000bf26270 */
[----:B------:R-:W-:Y:S01]  /*0180*/  VIADD R5, R11, 0x80 ;  /* 0x000000800b057836 */ /* 0x000fe20000000000 */
[C---:B------:R-:W-:Y:S02]  /*0190*/  ISETP.LT.OR P3, PT, R14.reuse, 0x1, P0 ;  /* 0x000000010e00780c */ /* 0x040fe40000761670 */
[----:B------:R-:W-:Y:S02]  /*01a0*/  ISETP.LT.OR P4, PT, R14, 0x1, P1 ;  /* 0x000000010e00780c */ /* 0x000fe40000f81670 */
[----:B------:R-:W-:Y:S02]  /*01b0*/  P2R R13, PR, RZ, 0x2 ;  /* 0x00000002ff0d7803 */ /* 0x000fe40000000000 */
[----:B------:R-:W-:-:S03]  /*01c0*/  ISETP.GE.AND P1, PT, R4, UR8, PT ;  /* 0x0000000804007c0c */ /* 0x000fc6000bf26270 */
[----:B0-----:R-:W2:Y:S01]  /*01d0*/  @!P2 LDG.E R9, desc[UR4][R2.64] ;  /* 0x000000040209a981 */ /* 0x001ea2000c1e1900 */
[----:B------:R-:W-:-:S03]  /*01e0*/  ISETP.GE.AND P2, PT, R5, UR8, PT ;  /* 0x0000000805007c0c */ /* 0x000fc6000bf46270 */
[----:B------:R-:W2:Y:S01]  /*01f0*/  @!P3 LDG.E R12, desc[UR4][R2.64+0x80] ;  /* 0x00008004020cb981 */ /* 0x000ea2000c1e1900 */
[----:B------:R-:W-:-:S03]  /*0200*/  ISETP.LT.OR P3, PT, R14, 0x1, P1 ;  /* 0x000000010e00780c */ /* 0x000fc60000f61670 */
[----:B------:R-:W3:Y:S01]  /*0210*/  @!P4 LDG.E R10, desc[UR4][R2.64+0x100] ;  /* 0x00010004020ac981 */ /* 0x000ee2000c1e1900 */
[----:B------:R-:W-:Y:S01]  /*0220*/  ISETP.LT.OR P4, PT, R14, 0x1, P2 ;  /* 0x000000010e00780c */ /* 0x000fe20001781670 */
[----:B------:R-:W-:Y:S01]  /*0230*/  IMAD.MOV.U32 R8, RZ, RZ, -0x800000 ;  /* 0xff800000ff087424 */ /* 0x000fe200078e00ff */
[----:B------:R-:W-:Y:S01]  /*0240*/  IADD3 R4, PT, PT, R11, 0xa0, RZ ;  /* 0x000000a00b047810 */ /* 0x000fe20007ffe0ff */
[----:B------:R-:W-:-:S06]  /*0250*/  IMAD.MOV.U32 R5, RZ, RZ, -0x800000 ;  /* 0xff800000ff057424 */ /* 0x000fcc00078e00ff */
[----:B------:R-:W4:Y:S01]  /*0260*/  @!P3 LDG.E R8, desc[UR4][R2.64+0x180] ;  /* 0x000180040208b981 */ /* 0x000f22000c1e1900 */
[----:B------:R-:W-:-:S03]  /*0270*/  ISETP.GE.AND P3, PT, R4, UR8, PT ;  /* 0x0000000804007c0c */ /* 0x000fc6000bf66270 */
[----:B------:R-:W5:Y:S01]  /*0280*/  @!P4 LDG.E R5, desc[UR4][R2.64+0x200] ;  /* 0x000200040205c981 */ /* 0x000f62000c1e1900 */
[----:B------:R-:W-:Y:S01]  /*0290*/  ISETP.LT.OR P4, PT, R14, 0x1, P3 ;  /* 0x000000010e00780c */ /* 0x000fe20001f81670 */
[----:B------:R-:W-:Y:S01]  /*02a0*/  VIADD R4, R11, 0xc0 ;  /* 0x000000c00b047836 */ /* 0x000fe20000000000 */
[----:B------:R-:W-:-:S11]  /*02b0*/  MOV R6, 0xff800000 ;  /* 0xff80000000067802 */ /* 0x000fd60000000f00 */
[----:B------:R-:W5:Y:S01]  /*02c0*/  @!P4 LDG.E R6, desc[UR4][R2.64+0x280] ;  /* 0x000280040206c981 */ /* 0x000f62000c1e1900 */
[----:B------:R-:W-:Y:S02]  /*02d0*/  ISETP.GE.AND P4, PT, R4, UR8, PT ;  /* 0x0000000804007c0c */ /* 0x000fe4000bf86270 */
[----:B------:R-:W-:Y:S02]  /*02e0*/  MOV R7, 0xff800000 ;  /* 0xff80000000077802 */ /* 0x000fe40000000f00 */
[----:B------:R-:W-:Y:S01]  /*02f0*/  ISETP.LT.OR P5, PT, R14, 0x1, P4 ;  /* 0x000000010e00780c */ /* 0x000fe200027a1670 */
[----:B------:R-:W-:-:S12]  /*0300*/  VIADD R11, R11, 0xe0 ;  /* 0x000000e00b0b7836 */ /* 0x000fd80000000000 */
[----:B------:R-:W5:Y:S01]  /*0310*/  @!P5 LDG.E R7, desc[UR4][R2.64+0x300] ;  /* 0x000300040207d981 */ /* 0x000f62000c1e1900 */
[----:B------:R-:W-:Y:S02]  /*0320*/  ISETP.GE.AND P5, PT, R11, UR8, PT ;  /* 0x000000080b007c0c */ /* 0x000fe4000bfa6270 */
[----:B------:R-:W-:Y:S02]  /*0330*/  MOV R4, 0xff800000 ;  /* 0xff80000000047802 */ /* 0x000fe40000000f00 */
[----:B------:R-:W-:-:S13]  /*0340*/  ISETP.LT.OR P6, PT, R14, 0x1, P5 ;  /* 0x000000010e00780c */ /* 0x000fda0002fc1670 */
[----:B------:R0:W5:Y:S01]  /*0350*/  @!P6 LDG.E R4, desc[UR4][R2.64+0x380] ;  /* 0x000380040204e981 */ /* 0x000162000c1e1900 */
[----:B--2---:R-:W-:-:S04]  /*0360*/  FSETP.GT.FTZ.AND P6, PT, R9, R12, PT ;  /* 0x0000000c0900720b */ /* 0x004fc80003fd4000 */
[----:B------:R-:W-:-:S04]  /*0370*/  FSEL R11, R9, R12, P6 ;  /* 0x0000000c090b7208 */ /* 0x000fc80003000000 */
[----:B---3--:R-:W-:-:S04]  /*0380*/  FSETP.GT.FTZ.AND P6, PT, R11, R10, PT ;  /* 0x0000000a0b00720b */ /* 0x008fc80003fd4000 */
[----:B------:R-:W-:-:S04]  /*0390*/  FSEL R11, R11, R10, P6 ;  /* 0x0000000a0b0b7208 */ /* 0x000fc80003000000 */
[----:B----4-:R-:W-:-:S04]  /*03a0*/  FSETP.GT.FTZ.AND P6, PT, R11, R8, PT ;  /* 0x000000080b00720b */ /* 0x010fc80003fd4000 */
[----:B------:R-:W-:-:S04]  /*03b0*/  FSEL R16, R11, R8, P6 ;  /* 0x000000080b107208 */ /* 0x000fc80003000000 */
[----:B-----5:R-:W-:-:S04]  /*03c0*/  FSETP.GT.FTZ.AND P6, PT, R16, R5, PT ;  /* 0x000000051000720b */ /* 0x020fc80003fd4000 */
[----:B------:R-:W-:-:S04]  /*03d0*/  FSEL R11, R16, R5, P6 ;  /* 0x00000005100b7208 */ /* 0x000fc80003000000 */
[----:B------:R-:W-:-:S04]  /*03e0*/  FSETP.GT.FTZ.AND P6, PT, R11, R6, PT ;  /* 0x000000060b00720b */ /* 0x000fc80003fd4000 */
[----:B------:R-:W-:-:S04]  /*03f0*/  FSEL R16, R11, R6, P6 ;  /* 0x000000060b107208 */ /* 0x000fc80003000000 */
[----:B------:R-:W-:-:S04]  /*0400*/  FSETP.GT.FTZ.AND P6, PT, R16, R7, PT ;  /* 0x000000071000720b */ /* 0x000fc80003fd4000 */
[----:B0-----:R-:W-:-:S04]  /*0410*/  FSEL R3, R16, R7, P6 ;  /* 0x0000000710037208 */ /* 0x001fc80003000000 */
        /* <DEDUP_REMOVED lines=25> */
[C---:B------:R-:W-:Y:S01]  /*05b0*/  FADD.FTZ R9, -R11.reuse, R8 ;  /* 0x000000080b097221 */ /* 0x040fe20000010100 */
[----:B------:R-:W-:Y:S01]  /*05c0*/  FADD.FTZ R12, -R11, R5 ;  /* 0x000000050b0c7221 */ /* 0x000fe20000010100 */
[----:B------:R-:W-:Y:S01]  /*05d0*/  FMUL.FTZ R16, R16, 1.4426950216293334961 ;  /* 0x3fb8aa3b10107820 */ /* 0x000fe20000410000 */
[----:B------:R-:W0:Y:S01]  /*05e0*/  MUFU.EX2 R2, R2 ;  /* 0x0000000200027308 */ /* 0x000e220000000800 */
[----:B------:R-:W-:Y:S01]  /*05f0*/  FMUL.FTZ R9, R9, 1.4426950216293334961 ;  /* 0x3fb8aa3b09097820 */ /* 0x000fe20000410000 */
[----:B------:R-:W-:Y:S01]  /*0600*/  FMUL.FTZ R12, R12, 1.4426950216293334961 ;  /* 0x3fb8aa3b0c0c7820 */ /* 0x000fe20000410000 */
[C---:B------:R-:W-:Y:S01]  /*0610*/  FADD.FTZ R17, -R11.reuse, R7 ;  /* 0x000000070b117221 */ /* 0x040fe20000010100 */
[----:B------:R-:W-:-:S03]  /*0620*/  FADD.FTZ R11, -R11, R4 ;  /* 0x000000040b0b7221 */ /* 0x000fc60000010100 */
[----:B------:R-:W-:Y:S01]  /*0630*/  FMUL.FTZ R17, R17, 1.4426950216293334961 ;  /* 0x3fb8aa3b11117820 */ /* 0x000fe20000410000 */
[----:B------:R-:W1:Y:S01]  /*0640*/  MUFU.EX2 R3, R3 ;  /* 0x0000000300037308 */ /* 0x000e620000000800 */
[----:B------:R-:W-:-:S07]  /*0650*/  FMUL.FTZ R18, R11, 1.4426950216293334961 ;  /* 0x3fb8aa3b0b127820 */ /* 0x000fce0000410000 */
[----:B------:R0:W2:Y:S08]  /*0660*/  MUFU.EX2 R8, R10 ;  /* 0x0000000a00087308 */ /* 0x0000b00000000800 */
[----:B------:R1:W3:Y:S01]  /*0670*/  MUFU.EX2 R5, R9 ;  /* 0x0000000900057308 */ /* 0x0002e20000000800 */
[----:B0-----:R-:W-:-:S07]  /*0680*/  FADD.FTZ R10, RZ, R2 ;  /* 0x00000002ff0a7221 */ /* 0x001fce0000010000 */
[----:B------:R-:W0:Y:S01]  /*0690*/  MUFU.EX2 R6, R12 ;  /* 0x0000000c00067308 */ /* 0x000e220000000800 */
[----:B-1----:R-:W-:-:S04]  /*06a0*/  FADD.FTZ R9, R10, R3 ;  /* 0x000000030a097221 */ /* 0x002fc80000010000 */
[----:B--2---:R-:W-:-:S03]  /*06b0*/  FADD.FTZ R10, R9, R8 ;  /* 0x00000008090a7221 */ /* 0x004fc60000010000 */
[----:B------:R-:W1:Y:S01]  /*06c0*/  MUFU.EX2 R7, R16 ;  /* 0x0000001000077308 */ /* 0x000e620000000800 */
[----:B---3--:R-:W-:-:S07]  /*06d0*/  FADD.FTZ R11, R10, R5 ;  /* 0x000000050a0b7221 */ /* 0x008fce0000010000 */
        /* <DEDUP_REMOVED lines=63> */
.L_x_4068:
        /* <DEDUP_REMOVED lines=11> */
.L_x_11350:


//--------------------- .text._ZN43_GLOBAL__N__9ae7fba5_10_SoftMax_cu_9f978f6320softmax_warp_forwardIfffLi7ELb0ELb0EEEvPT0_PKT_iiiPKbib --------------------------
	.section	.text._ZN43_GLOBAL__N__9ae7fba5_10_SoftMax_cu_9f978f6320softmax_warp_forwardIfffLi7ELb0ELb0EEEvPT0_PKT_iiiPKbib,"ax",@progbits
	.align	128
.text._ZN43_GLOBAL__N__9ae7fba5_10_SoftMax_cu_9f978f6320softmax_warp_forwardIfffLi7ELb0ELb0EEEvPT0_PKT_iiiPKbib:
        .type           _ZN43_GLOBAL__N__9ae7fba5_10_SoftMax_cu_9f978f6320softmax_warp_forwardIfffLi7ELb0ELb0EEEvPT0_PKT_iiiPKbib,@function
        .size           _ZN43_GLOBAL__N__9ae7fba5_10_SoftMax_cu_9f978f6320softmax_warp_forwardIfffLi7ELb0ELb0EEEvPT0_PKT_iiiPKbib,(.L_x_11351 - _ZN43_GLOBAL__N__9ae7fba5_10_SoftMax_cu_9f978f6320softmax_warp_forwardIfffLi7ELb0ELb0EEEvPT0_PKT_iiiPKbib)
        .other          _ZN43_GLOBAL__N__9ae7fba5_10_SoftMax_cu_9f978f6320softmax_warp_forwardIfffLi7ELb0ELb0EEEvPT0_PKT_iiiPKbib,@"STO_CUDA_ENTRY STV_DEFAULT"
_ZN43_GLOBAL__N__9ae7fba5_10_SoftMax_cu_9f978f6320softmax_warp_forwardIfffLi7ELb0ELb0EEEvPT0_PKT_iiiPKbib:
[----:B------:R-:W-:Y:S01]  /*0000*/  LDC R1, c[0x0][0x37c] ;  /* 0x0000df00ff017b82 */ /* 0x000fe20000000800 */
[----:B------:R-:W0:Y:S01]  /*0010*/  S2R R2, SR_CTAID.X ;  /* 0x0000000000027919 */ /* 0x000e220000002500 */
[----:B------:R-:W0:Y:S06]  /*0020*/  LDCU UR4, c[0x0][0x364] ;  /* 0x00006c80ff0477ac */ /* 0x000e2c0008000800 */
[----:B------:R-:W1:Y:S01]  /*0030*/  LDC R0, c[0x0][0x398] ;  /* 0x0000e600ff007b82 */ /* 0x000e620000000800 */
[----:B------:R-:W-:Y:S01]  /*0040*/  MOV R8, 0xff800000 ;  /* 0xff80000000087802 */ /* 0x000fe20000000f00 */
[----:B------:R-:W0:Y:S01]  /*0050*/  S2R R3, SR_TID.Y ;  /* 0x0000000000037919 */ /* 0x000e220000002200 */
[----:B------:R-:W2:Y:S01]  /*0060*/  LDCU.64 UR6, c[0x0][0x390] ;  /* 0x00007200ff0677ac */ /* 0x000ea20008000a00 */
[----:B------:R-:W-:Y:S01]  /*0070*/  IMAD.MOV.U32 R5, RZ, RZ, -0x800000 ;  /* 0xff800000ff057424 */ /* 0x000fe200078e00ff */
[----:B------:R-:W1:Y:S03]  /*0080*/  S2R R7, SR_TID.X ;  /* 0x0000000000077919 */ /* 0x000e660000002100 */
[----:B------:R-:W3:Y:S01]  /*0090*/  LDC.64 R12, c[0x0][0x388] ;  /* 0x0000e200ff0c7b82 */ /* 0x000ee20000000a00 */
[----:B0-----:R-:W-:Y:S01]  /*00a0*/  IMAD R2, R2, UR4, R3 ;  /* 0x0000000402027c24 */ /* 0x001fe2000f8e0203 */
[----:B------:R-:W0:Y:S03]  /*00b0*/  LDCU.64 UR4, c[0x0][0x358] ;  /* 0x00006b00ff0477ac */ /* 0x000e260008000a00 */
[----:B------:R-:W-:Y:S01]  /*00c0*/  IMAD.SHL.U32 R2, R2, 0x2, RZ ;  /* 0x0000000202027824 */ /* 0x000fe200078e00ff */
[C---:B-1----:R-:W-:Y:S01]  /*00d0*/  ISETP.GE.AND P0, PT, R7.reuse, R0, PT ;  /* 0x000000000700720c */ /* 0x042fe20003f06270 */
[----:B------:R-:W-:-:S03]  /*00e0*/  VIADD R3, R7, 0x20 ;  /* 0x0000002007037836 */ /* 0x000fc60000000000 */
[----:B--2---:R-:W-:Y:S02]  /*00f0*/  IADD3 R16, PT, PT, -R2, UR6, RZ ;  /* 0x0000000602107c10 */ /* 0x004fe4000fffe1ff */
[-C--:B------:R-:W-:Y:S01]  /*0100*/  ISETP.GE.AND P1, PT, R3, R0.reuse, PT ;  /* 0x000000000300720c */ /* 0x080fe20003f26270 */
[----:B------:R-:W-:Y:S01]  /*0110*/  VIADD R3, R7, 0x40 ;  /* 0x0000004007037836 */ /* 0x000fe20000000000 */
[C---:B------:R-:W-:Y:S02]  /*0120*/  ISETP.LT.OR P4, PT, R16.reuse, 0x1, P0 ;  /* 0x000000011000780c */ /* 0x040fe40000781670 */
[----:B------:R-:W-:Y:S02]  /*0130*/  ISETP.LT.OR P6, PT, R16, 0x1, P1 ;  /* 0x000000011000780c */ /* 0x000fe40000fc1670 */
[----:B------:R-:W-:Y:S01]  /*0140*/  ISETP.GE.AND P2, PT, R3, R0, PT ;  /* 0x000000000300720c */ /* 0x000fe20003f46270 */
[----:B------:R-:W-:Y:S02]  /*0150*/  IMAD R3, R2, UR7, R7 ;  /* 0x0000000702037c24 */ /* 0x000fe4000f8e0207 */
[----:B------:R-:W-:Y:S01]  /*0160*/  VIADD R7, R7, 0x60 ;  /* 0x0000006007077836 */ /* 0x000fe20000000000 */
[----:B------:R-:W-:Y:S01]  /*0170*/  ISETP.LT.OR P5, PT, R16, 0x1, P2 ;  /* 0x000000011000780c */ /* 0x000fe200017a1670 */
[----:B---3--:R-:W-:-:S03]  /*0180*/  IMAD.WIDE R12, R3, 0x4, R12 ;  /* 0x00000004030c7825 */ /* 0x008fc600078e020c */
[----:B------:R-:W-:Y:S02]  /*0190*/  ISETP.GE.AND P3, PT, R7, R0, PT ;  /* 0x000000000700720c */ /* 0x000fe40003f66270 */
[----:B0-----:R-:W2:Y:S01]  /*01a0*/  @!P4 LDG.E R8, desc[UR4][R12.64] ;  /* 0x000000040c08c981 */ /* 0x001ea2000c1e1900 */
[----:B------:R-:W-:-:S03]  /*01b0*/  MOV R10, 0xff800000 ;  /* 0xff800000000a7802 */ /* 0x000fc60000000f00 */
[----:B------:R-:W2:Y:S01]  /*01c0*/  @!P6 LDG.E R5, desc[UR4][R12.64+0x80] ;  /* 0x000080040c05e981 */ /* 0x000ea2000c1e1900 */
[C---:B------:R-:W-:Y:S01]  /*01d0*/  ISETP.LT.OR P4, PT, R16.reuse, 0x1, P3 ;  /* 0x000000011000780c */ /* 0x040fe20001f81670 */
[----:B------:R-:W-:Y:S01]  /*01e0*/  IMAD.MOV.U32 R9, RZ, RZ, -0x800000 ;  /* 0xff800000ff097424 */ /* 0x000fe200078e00ff */
[C---:B------:R-:W-:Y:S01]  /*01f0*/  ISETP.LT.OR P6, PT, R16.reuse, 0x2, P0 ;  /* 0x000000021000780c */ /* 0x040fe200007c1670 */
[----:B------:R-:W3:Y:S01]  /*0200*/  @!P5 LDG.E R10, desc[UR4][R12.64+0x100] ;  /* 0x000100040c0ad981 */ /* 0x000ee2000c1e1900 */
[----:B------:R-:W-:Y:S01]  /*0210*/  ISETP.LT.OR P5, PT, R16, 0x2, P1 ;  /* 0x000000021000780c */ /* 0x000fe20000fa1670 */
[----:B------:R-:W-:Y:S01]  /*0220*/  IMAD.MOV.U32 R7, RZ, RZ, -0x800000 ;  /* 0xff800000ff077424 */ /* 0x000fe200078e00ff */
[----:B------:R-:W-:Y:S01]  /*0230*/  MOV R2, 0xff800000 ;  /* 0xff80000000027802 */ /* 0x000fe20000000f00 */
[----:B------:R-:W-:-:S06]  /*0240*/  IMAD.WIDE.U32 R14, R0, 0x4, R12 ;  /* 0x00000004000e7825 */ /* 0x000fcc00078e000c */
[----:B------:R0:W4:Y:S01]  /*0250*/  @!P4 LDG.E R9, desc[UR4][R12.64+0x180] ;  /* 0x000180040c09c981 */ /* 0x000122000c1e1900 */
[C---:B------:R-:W-:Y:S01]  /*0260*/  ISETP.LT.OR P4, PT, R16.reuse, 0x2, P2 ;  /* 0x000000021000780c */ /* 0x040fe20001781670 */
[----:B------:R-:W-:Y:S02]  /*0270*/  IMAD.MOV.U32 R6, RZ, RZ, -0x800000 ;  /* 0xff800000ff067424 */ /* 0x000fe400078e00ff */
[----:B------:R-:W5:Y:S04]  /*0280*/  @!P6 LDG.E R7, desc[UR4][R14.64] ;  /* 0x000000040e07e981 */ /* 0x000f68000c1e1900 */
[----:B------:R-:W5:Y:S01]  /*0290*/  @!P5 LDG.E R2, desc[UR4][R14.64+0x80] ;  /* 0x000080040e02d981 */ /* 0x000f62000c1e1900 */
[----:B------:R-:W-:Y:S01]  /*02a0*/  ISETP.LT.OR P5, PT, R16, 0x2, P3 ;  /* 0x000000021000780c */ /* 0x000fe20001fa1670 */
[----:B------:R-:W-:-:S04]  /*02b0*/  IMAD.MOV.U32 R4, RZ, RZ, -0x800000 ;  /* 0xff800000ff047424 */ /* 0x000fc800078e00ff */
[----:B------:R-:W5:Y:S08]  /*02c0*/  @!P4 LDG.E R6, desc[UR4][R14.64+0x100] ;  /* 0x000100040e06c981 */ /* 0x000f70000c1e1900 */
[----:B------:R-:W5:Y:S01]  /*02d0*/  @!P5 LDG.E R4, desc[UR4][R14.64+0x180] ;  /* 0x000180040e04d981 */ /* 0x000f62000c1e1900 */
[----:B--2---:R-:W-:-:S04]  /*02e0*/  FSETP.GT.FTZ.AND P4, PT, R8, R5, PT ;  /* 0x000000050800720b */ /* 0x004fc80003f94000 */
[----:B------:R-:W-:-:S04]  /*02f0*/  FSEL R11, R8, R5, P4 ;  /* 0x00000005080b7208 */ /* 0x000fc80002000000 */
[----:B---3--:R-:W-:-:S04]  /*0300*/  FSETP.GT.FTZ.AND P4, PT, R11, R10, PT ;  /* 0x0000000a0b00720b */ /* 0x008fc80003f94000 */
[----:B0-----:R-:W-:-:S04]  /*0310*/  FSEL R12, R11, R10, P4 ;  /* 0x0000000a0b0c7208 */ /* 0x001fc80002000000 */
[----:B----4-:R-:W-:-:S04]  /*0320*/  FSETP.GT.FTZ.AND P4, PT, R12, R9, PT ;  /* 0x000000090c00720b */ /* 0x010fc80003f94000 */
[----:B------:R-:W-:Y:S02]  /*0330*/  FSEL R12, R12, R9, P4 ;  /* 0x000000090c0c7208 */ /* 0x000fe40002000000 */
[----:B-----5:R-:W-:-:S03]  /*0340*/  FSETP.GT.FTZ.AND P4, PT, R7, R2, PT ;  /* 0x000000020700720b */ /* 0x020fc60003f94000 */
[----:B------:R-:W0:Y:S01]  /*0350*/  SHFL.BFLY PT, R13, R12, 0x10, 0x1f ;  /* 0x0e001f000c0d7f89 */ /* 0x000e2200000e0000 */
[----:B------:R-:W-:-:S04]  /*0360*/  FSEL R11, R7, R2, P4 ;  /* 0x00000002070b7208 */ /* 0x000fc80002000000 */
[----:B------:R-:W-:-:S04]  /*0370*/  FSETP.GT.FTZ.AND P4, PT, R11, R6, PT ;  /* 0x000000060b00720b */ /* 0x000fc80003f94000 */
[----:B------:R-:W-:-:S04]  /*0380*/  FSEL R11, R11, R6, P4 ;  /* 0x000000060b0b7208 */ /* 0x000fc80002000000 */
[----:B------:R-:W-:-:S04]  /*0390*/  FSETP.GT.FTZ.AND P4, PT, R11, R4, PT ;  /* 0x000000040b00720b */ /* 0x000fc80003f94000 */
[----:B------:R-:W-:-:S05]  /*03a0*/  FSEL R11, R11, R4, P4 ;  /* 0x000000040b0b7208 */ /* 0x000fca0002000000 */
[----:B------:R-:W1:Y:S01]  /*03b0*/  SHFL.BFLY PT, R14, R11, 0x10, 0x1f ;  /* 0x0e001f000b0e7f89 */ /* 0x000e6200000e0000 */
[----:B0-----:R-:W-:-:S04]  /*03c0*/  FSETP.GEU.FTZ.AND P4, PT, R12, R13, PT ;  /* 0x0000000d0c00720b */ /* 0x001fc80003f9e000 */
[----:B------:R-:W-:-:S05]  /*03d0*/  FSEL R13, R13, R12, !P4 ;  /* 0x0000000c0d0d7208 */ /* 0x000fca0006000000 */
[----:B------:R-:W0:Y:S01]  /*03e0*/  SHFL.BFLY PT, R18, R13, 0x8, 0x1f ;  /* 0x0d001f000d127f89 */ /* 0x000e2200000e0000 */
[----:B-1----:R-:W-:-:S04]  /*03f0*/  FSETP.GEU.FTZ.AND P4, PT, R11, R14, PT ;  /* 0x0000000e0b00720b */ /* 0x002fc80003f9e000 */
[----:B------:R-:W-:-:S05]  /*0400*/  FSEL R14, R14, R11, !P4 ;  /* 0x0000000b0e0e7208 */ /* 0x000fca0006000000 */
        /* <DEDUP_REMOVED lines=21> */
[C---:B------:R-:W-:Y:S01]  /*0560*/  FADD.FTZ R8, -R13.reuse, R8 ;  /* 0x000000080d087221 */ /* 0x040fe20000010100 */
[----:B------:R-:W-:-:S03]  /*0570*/  FADD.FTZ R10, -R13, R10 ;  /* 0x0000000a0d0a7221 */ /* 0x000fc60000010100 */
[----:B------:R-:W-:Y:S01]  /*0580*/  FMUL.FTZ R15, R8, 1.4426950216293334961 ;  /* 0x3fb8aa3b080f7820 */ /* 0x000fe20000410000 */
[C---:B------:R-:W-:Y:S01]  /*0590*/  FADD.FTZ R8, -R13.reuse, R5 ;  /* 0x000000050d087221 */ /* 0x040fe20000010100 */
[----:B------:R-:W-:Y:S01]  /*05a0*/  FADD.FTZ R13, -R13, R9 ;  /* 0x000000090d0d7221 */ /* 0x000fe20000010100 */
[----:B------:R-:W-:Y:S01]  /*05b0*/  FMUL.FTZ R9, R10, 1.4426950216293334961 ;  /* 0x3fb8aa3b0a097820 */ /* 0x000fe20000410000 */
[----:B------:R0:W2:Y:S01]  /*05c0*/  MUFU.EX2 R5, R15 ;  /* 0x0000000f00057308 */ /* 0x0000a20000000800 */
[----:B------:R-:W-:Y:S01]  /*05d0*/  FMUL.FTZ R8, R8, 1.4426950216293334961 ;  /* 0x3fb8aa3b08087820 */ /* 0x000fe20000410000 */
[----:B------:R-:W-:Y:S01]  /*05e0*/  FMUL.FTZ R13, R13, 1.4426950216293334961 ;  /* 0x3fb8aa3b0d0d7820 */ /* 0x000fe20000410000 */
[----:B-1----:R-:W-:-:S05]  /*05f0*/  FSETP.GEU.FTZ.AND P4, PT, R11, R14, PT ;  /* 0x0000000e0b00720b */ /* 0x002fca0003f9e000 */
[----:B------:R-:W1:Y:S01]  /*0600*/  MUFU.EX2 R8, R8 ;  /* 0x0000000800087308 */ /* 0x000e620000000800 */
[----:B------:R-:W-:Y:S02]  /*0610*/  FSEL R11, R14, R11, !P4 ;  /* 0x0000000b0e0b7208 */ /* 0x000fe40006000000 */
[----:B------:R-:W-:-:S03]  /*0620*/  ISETP.GE.AND P4, PT, R16, 0x1, PT ;  /* 0x000000011000780c */ /* 0x000fc60003f86270 */
[C---:B------:R-:W-:Y:S02]  /*0630*/  FADD.FTZ R10, -R11.reuse, R7 ;  /* 0x000000070b0a7221 */ /* 0x040fe40000010100 */
[----:B------:R-:W3:Y:S02]  /*0640*/  MUFU.EX2 R9, R9 ;  /* 0x0000000900097308 */ /* 0x000ee40000000800 */
[----:B------:R-:W-:Y:S01]  /*0650*/  FMUL.FTZ R14, R10, 1.4426950216293334961 ;  /* 0x3fb8aa3b0a0e7820 */ /* 0x000fe20000410000 */
[----:B------:R-:W-:-:S04]  /*0660*/  FADD.FTZ R10, -R11, R2 ;  /* 0x000000020b0a7221 */ /* 0x000fc80000010100 */
[----:B0-----:R-:W-:Y:S01]  /*0670*/  FMUL.FTZ R15, R10, 1.4426950216293334961 ;  /* 0x3fb8aa3b0a0f7820 */ /* 0x001fe20000410000 */
[C---:B------:R-:W-:Y:S01]  /*0680*/  FADD.FTZ R10, -R11.reuse, R6 ;  /* 0x000000060b0a7221 */ /* 0x040fe20000010100 */
[----:B------:R-:W0:Y:S01]  /*0690*/  MUFU.EX2 R7, R13 ;  /* 0x0000000d00077308 */ /* 0x000e220000000800 */
[----:B------:R-:W-:Y:S02]  /*06a0*/  FADD.FTZ R11, -R11, R4 ;  /* 0x000000040b0b7221 */ /* 0x000fe40000010100 */
[----:B------:R-:W-:Y:S02]  /*06b0*/  FMUL.FTZ R17, R10, 1.4426950216293334961 ;  /* 0x3fb8aa3b0a117820 */ /* 0x000fe40000410000 */
[----:B------:R-:W-:Y:S01]  /*06c0*/  FMUL.FTZ R10, R11, 1.4426950216293334961 ;  /* 0x3fb8aa3b0b0a7820 */ /* 0x000fe20000410000 */
[----:B--2---:R-:W-:Y:S02]  /*06d0*/  FADD.FTZ R11, RZ, R5 ;  /* 0x00000005ff0b7221 */ /* 0x004fe40000010000 */
[----:B------:R-:W2:Y:S02]  /*06e0*/  MUFU.EX2 R2, R14 ;  /* 0x0000000e00027308 */ /* 0x000ea40000000800 */
[----:B-1----:R-:W-:-:S04]  /*06f0*/  FADD.FTZ R12, R11, R8 ;  /* 0x000000080b0c7221 */ /* 0x002fc80000010000 */
[----:B---3--:R-:W-:Y:S02]  /*0700*/  FADD.FTZ R12, R12, R9 ;  /* 0x000000090c0c7221 */ /* 0x008fe40000010000 */
[----:B------:R-:W1:Y:S02]  /*0710*/  MUFU.EX2 R6, R15 ;  /* 0x0000000f00067308 */ /* 0x000e640000000800 */
[----:B0-----:R-:W-:-:S05]  /*0720*/  FADD.FTZ R12, R12, R7 ;  /* 0x000000070c0c7221 */ /* 0x001fca0000010000 */
[----:B------:R-:W0:Y:S01]  /*0730*/  SHFL.BFLY PT, R13, R12, 0x10, 0x1f ;  /* 0x0e001f000c0d7f89 */ /* 0x000e2200000e0000 */
[----:B------:R-:W3:Y:S01]  /*0740*/  MUFU.EX2 R4, R17 ;  /* 0x0000001100047308 */ /* 0x000ee20000000800 */
[----:B--2---:R-:W-:-:S07]  /*0750*/  FADD.FTZ R11, RZ, R2 ;  /* 0x00000002ff0b7221 */ /* 0x004fce0000010000 */
[----:B------:R-:W2:Y:S01]  /*0760*/  MUFU.EX2 R10, R10 ;  /* 0x0000000a000a7308 */ /* 0x000ea20000000800 */
[----:B-1----:R-:W-:-:S04]  /*0770*/  FADD.FTZ R11, R11, R6 ;  /* 0x000000060b0b7221 */ /* 0x002fc80000010000 */
[----:B---3--:R-:W-:Y:S01]  /*0780*/  FADD.FTZ R11, R11, R4 ;  /* 0x000000040b0b7221 */ /* 0x008fe20000010000 */
[----:B0-----:R-:W-:-:S03]  /*0790*/  FADD.FTZ R13, R12, R13 ;  /* 0x0000000d0c0d7221 */ /* 0x001fc60000010000 */
[----:B--2---:R-:W-:Y:S02]  /*07a0*/  FADD.FTZ R11, R11, R10 ;  /* 0x0000000a0b0b7221 */ /* 0x004fe40000010000 */
        /* <DEDUP_REMOVED lines=15> */
[----:B-1----:R-:W-:-:S05]  /*08a0*/  FADD.FTZ R11, R20, R11 ;  /* 0x0000000b140b7221 */ /* 0x002fca0000010000 */
[----:B------:R0:W1:Y:S01]  /*08b0*/  SHFL.BFLY PT, R14, R11, 0x1, 0x1f ;  /* 0x0c201f000b0e7f89 */ /* 0x00006200000e0000 */
[----:B------:R-:W-:Y:S05]  /*08c0*/  @!P4 EXIT ;  /* 0x000000000000c94d */ /* 0x000fea0003800000 */
[----:B------:R-:W-:Y:S01]  /*08d0*/  BSSY.RECONVERGENT B0, `(.L_x_4069) ;  /* 0x000001b000007945 */ /* 0x000fe20003800200 */
[----:B01----:R-:W-:Y:S01]  /*08e0*/  FADD.FTZ R11, R11, R14 ;  /* 0x0000000e0b0b7221 */ /* 0x003fe20000010000 */
        /* <DEDUP_REMOVED lines=11> */
[----:B0-----:R-:W0:Y:S01]  /*09a0*/  @P4 MUFU.RCP R15, R19 ;  /* 0x00000013000f4308 */ /* 0x001e220000001000 */
[----:B------:R-:W-:Y:S02]  /*09b0*/  IMAD.MOV.U32 R5, RZ, RZ, 0x7fc00000 ;  /* 0x7fc00000ff057424 */ /* 0x000fe400078e00ff */
[----:B0-----:R-:W-:-:S05]  /*09c0*/  @P4 FMUL.FTZ R5, R8, R15 ;  /* 0x0000000f08054220 */ /* 0x001fca0000410000 */
[----:B------:R1:W-:Y:S01]  /*09d0*/  STG.E desc[UR4][R12.64+0x80], R5 ;  /* 0x000080050c007986 */ /* 0x0003e2000c101904 */
[----:B------:R-:W-:Y:S05]  /*09e0*/  @P2 BRA `(.L_x_4070) ;  /* 0x0000000000242947 */ /* 0x000fea0003800000 */
[----:B------:R-:W0:Y:S01]  /*09f0*/  @P4 MUFU.RCP R8, R19 ;  /* 0x0000001300084308 */ /* 0x000e220000001000 */
[----:B-1----:R-:W-:Y:S02]  /*0a00*/  IMAD.MOV.U32 R5, RZ, RZ, 0x7fc00000 ;  /* 0x7fc00000ff057424 */ /* 0x002fe400078e00ff */
[----:B0-----:R-:W-:-:S05]  /*0a10*/  @P4 FMUL.FTZ R5, R9, R8 ;  /* 0x0000000809054220 */ /* 0x001fca0000410000 */
[----:B------:R2:W-:Y:S01]  /*0a20*/  STG.E desc[UR4][R12.64+0x100], R5 ;  /* 0x000100050c007986 */ /* 0x0005e2000c101904 */
[----:B------:R-:W-:Y:S05]  /*0a30*/  @P3 BRA `(.L_x_4070) ;  /* 0x0000000000103947 */ /* 0x000fea0003800000 */
[----:B------:R-:W0:Y:S01]  /*0a40*/  @P4 MUFU.RCP R8, R19 ;  /* 0x0000001300084308 */ /* 0x000e220000001000 */
[----:B--2---:R-:W-:Y:S01]  /*0a50*/  MOV R5, 0x7fc00000 ;  /* 0x7fc0000000057802 */ /* 0x004fe20000000f00 */
[----:B0-----:R-:W-:-:S05]  /*0a60*/  @P4 FMUL.FTZ R5, R7, R8 ;  /* 0x0000000807054220 */ /* 0x001fca0000410000 */
[----:B------:R3:W-:Y:S02]  /*0a70*/  STG.E desc[UR4][R12.64+0x180], R5 ;  /* 0x000180050c007986 */ /* 0x0007e4000c101904 */
.L_x_4070:
[----:B------:R-:W-:Y:S05]  /*0a80*/  BSYNC.RECONVERGENT B0 ;  /* 0x0000000000007941 */ /* 0x000fea0003800200 */
.L_x_4069:
[----:B------:R-:W-:-:S13]  /*0a90*/  ISETP.EQ.OR P0, PT, R16, 0x1, P0 ;  /* 0x000000011000780c */ /* 0x000fda0000702670 */
[----:B------:R-:W-:Y:S05]  /*0aa0*/  @P0 EXIT ;  /* 0x000000000000094d */ /* 0x000fea0003800000 */
[----:B------:R-:W-:Y:S01]  /*0ab0*/  FSETP.NEU.FTZ.AND P0, PT, R11, RZ, PT ;  /* 0x000000ff0b00720b */ /* 0x000fe20003f1d000 */
[----:B------:R-:W4:Y:S01]  /*0ac0*/  LDCU.64 UR6, c[0x0][0x380] ;  /* 0x00007000ff0677ac */ /* 0x000f220008000a00 */
[----:B------:R-:W-:Y:S01]  /*0ad0*/  IADD3 R0, P4, PT, R3, R0, RZ ;  /* 0x0000000003007210 */ /* 0x000fe20007f9e0ff */
[----:B------:R-:W-:-:S04]  /*0ae0*/  IMAD.MOV.U32 R3, RZ, RZ, 0x7fc00000 ;  /* 0x7fc00000ff037424 */ /* 0x000fc800078e00ff */
[----:B------:R-:W-:-:S06]  /*0af0*/  IMAD.X R7, RZ, RZ, R18, P4 ;  /* 0x000000ffff077224 */ /* 0x000fcc00020e0612 */
[----:B-123--:R-:W1:Y:S01]  /*0b00*/  @P0 MUFU.RCP R5, R11 ;  /* 0x0000000b00050308 */ /* 0x00ee620000001000 */
[----:B----4-:R-:W-:-:S04]  /*0b10*/  LEA R8, P4, R0, UR6, 0x2 ;  /* 0x0000000600087c11 */ /* 0x010fc8000f8810ff */
[----:B------:R-:W-:Y:S01]  /*0b20*/  LEA.HI.X R9, R0, UR7, R7, 0x2, P4 ;  /* 0x0000000700097c11 */ /* 0x000fe2000a0f1407 */
        /* <DEDUP_REMOVED lines=18> */
.L_x_4071:
        /* <DEDUP_REMOVED lines=11> */
.L_x_11351:


//--------------------- .text._ZN43_GLOBAL__N__9ae7fba5_10_SoftMax_cu_9f978f6320softmax_warp_forwardIfffLi6ELb0ELb0EEEvPT0_PKT_iiiPKbib --------------------------
	.section	.text._ZN43_GLOBAL__N__9ae7fba5_10_SoftMax_cu_9f978f6320softmax_warp_forwardIfffLi6ELb0ELb0EEEvPT0_PKT_iiiPKbib,"ax",@progbits
	.align	128
.text._ZN43_GLOBAL__N__9ae7fba5_10_SoftMax_cu_9f978f6320softmax_warp_forwardIfffLi6ELb0ELb0EEEvPT0_PKT_iiiPKbib:
        .type           _ZN43_GLOBAL__N__9ae7fba5_10_SoftMax_cu_9f978f6320softmax_warp_forwardIfffLi6ELb0ELb0EEEvPT0_PKT_iiiPKbib,@function
        .size           _ZN43_GLOBAL__N__9ae7fba5_10_SoftMax_cu_9f978f6320softmax_warp_forwardIfffLi6ELb0ELb0EEEvPT0_PKT_iiiPKbib,(.L_x_11352 - _ZN43_GLOBAL__N__9ae7fba5_10_SoftMax_cu_9f978f6320softmax_warp_forwardIfffLi6ELb0ELb0EEEvPT0_PKT_iiiPKbib)
        .other          _ZN43_GLOBAL__N__9ae7fba5_10_SoftMax_cu_9f978f6320softmax_warp_forwardIfffLi6ELb0ELb0EEEvPT0_PKT_iiiPKbib,@"STO_CUDA_ENTRY STV_DEFAULT"
_ZN43_GLOBAL__N__9ae7fba5_10_SoftMax_cu_9f978f6320softmax_warp_forwardIfffLi6ELb0ELb0EEEvPT0_PKT_iiiPKbib:
        /* <DEDUP_REMOVED lines=8> */
[----:B------:R-:W-:-:S02]  /*0080*/  IMAD.MOV.U32 R4, RZ, RZ, -0x800000 ;  /* 0xff800000ff047424 */ /* 0x000fc400078e00ff */
        /* <DEDUP_REMOVED lines=8> */
[C---:B------:R-:W-:Y:S01]  /*0110*/  ISETP.LT.OR P2, PT, R14.reuse, 0x1, P0 ;  /* 0x000000010e00780c */ /* 0x040fe20000741670 */
[----:B------:R-:W-:Y:S01]  /*0120*/  IMAD.MOV.U32 R2, RZ, RZ, -0x800000 ;  /* 0xff800000ff027424 */ /* 0x000fe200078e00ff */
[C---:B------:R-:W-:Y:S01]  /*0130*/  ISETP.LT.OR P3, PT, R14.reuse, 0x1, P1 ;  /* 0x000000010e00780c */ /* 0x040fe20000f61670 */
[----:B---3--:R-:W-:Y:S01]  /*0140*/  IMAD.WIDE R8, R3, 0x4, R8 ;  /* 0x0000000403087825 */ /* 0x008fe200078e0208 */
[C---:B------:R-:W-:Y:S02]  /*0150*/  ISETP.LT.OR P4, PT, R14.reuse, 0x2, P0 ;  /* 0x000000020e00780c */ /* 0x040fe40000781670 */
[----:B------:R-:W-:Y:S01]  /*0160*/  ISETP.LT.OR P5, PT, R14, 0x2, P1 ;  /* 0x000000020e00780c */ /* 0x000fe20000fa1670 */
[----:B------:R-:W-:-:S02]  /*0170*/  IMAD.MOV.U32 R5, RZ, RZ, -0x800000 ;  /* 0xff800000ff057424 */ /* 0x000fc400078e00ff */
[----:B------:R-:W-:Y:S02]  /*0180*/  IMAD.MOV.U32 R7, RZ, RZ, -0x800000 ;  /* 0xff800000ff077424 */ /* 0x000fe400078e00ff */
[----:B------:R-:W-:Y:S02]  /*0190*/  IMAD.WIDE.U32 R10, R0, 0x4, R8 ;  /* 0x00000004000a7825 */ /* 0x000fe400078e0008 */
[----:B0-----:R-:W2:Y:S04]  /*01a0*/  @!P2 LDG.E R2, desc[UR4][R8.64] ;  /* 0x000000040802a981 */ /* 0x001ea8000c1e1900 */
[----:B------:R-:W2:Y:S04]  /*01b0*/  @!P3 LDG.E R5, desc[UR4][R8.64+0x80] ;  /* 0x000080040805b981 */ /* 0x000ea8000c1e1900 */
[----:B------:R-:W3:Y:S04]  /*01c0*/  @!P4 LDG.E R4, desc[UR4][R10.64] ;  /* 0x000000040a04c981 */ /* 0x000ee8000c1e1900 */
[----:B------:R-:W3:Y:S01]  /*01d0*/  @!P5 LDG.E R7, desc[UR4][R10.64+0x80] ;  /* 0x000080040a07d981 */ /* 0x000ee2000c1e1900 */
[----:B--2---:R-:W-:-:S04]  /*01e0*/  FSETP.GT.FTZ.AND P2, PT, R2, R5, PT ;  /* 0x000000050200720b */ /* 0x004fc80003f54000 */
[----:B------:R-:W-:Y:S02]  /*01f0*/  FSEL R6, R2, R5, P2 ;  /* 0x0000000502067208 */ /* 0x000fe40001000000 */
[----:B---3--:R-:W-:-:S03]  /*0200*/  FSETP.GT.FTZ.AND P2, PT, R4, R7, PT ;  /* 0x000000070400720b */ /* 0x008fc60003f54000 */
        /* <DEDUP_REMOVED lines=37> */
[----:B------:R-:W-:Y:S01]  /*0460*/  FADD.FTZ R7, -R13, R7 ;  /* 0x000000070d077221 */ /* 0x000fe20000010100 */
[----:B------:R-:W-:Y:S02]  /*0470*/  MUFU.EX2 R4, R8 ;  /* 0x0000000800047308 */ /* 0x000fe40000000800 */
[----:B------:R-:W-:Y:S01]  /*0480*/  FMUL.FTZ R5, R5, 1.4426950216293334961 ;  /* 0x3fb8aa3b05057820 */ /* 0x000fe20000410000 */
[----:B------:R-:W-:-:S05]  /*0490*/  FMUL.FTZ R6, R7, 1.4426950216293334961 ;  /* 0x3fb8aa3b07067820 */ /* 0x000fca0000410000 */
[----:B------:R-:W0:Y:S08]  /*04a0*/  MUFU.EX2 R2, R2 ;  /* 0x0000000200027308 */ /* 0x000e300000000800 */
[----:B------:R-:W1:Y:S08]  /*04b0*/  MUFU.EX2 R5, R5 ;  /* 0x0000000500057308 */ /* 0x000e700000000800 */
[----:B------:R-:W2:Y:S01]  /*04c0*/  MUFU.EX2 R6, R6 ;  /* 0x0000000600067308 */ /* 0x000ea20000000800 */
[----:B0-----:R-:W-:-:S04]  /*04d0*/  FADD.FTZ R7, RZ, R2 ;  /* 0x00000002ff077221 */ /* 0x001fc80000010000 */
[----:B------:R-:W-:Y:S01]  /*04e0*/  FADD.FTZ R7, R7, R4 ;  /* 0x0000000407077221 */ /* 0x000fe20000010000 */
[----:B-1----:R-:W-:-:S04]  /*04f0*/  FADD.FTZ R9, RZ, R5 ;  /* 0x00000005ff097221 */ /* 0x002fc80000010000 */
[----:B------:R-:W0:Y:S01]  /*0500*/  SHFL.BFLY PT, R10, R7, 0x10, 0x1f ;  /* 0x0e001f00070a7f89 */ /* 0x000e2200000e0000 */
        /* <DEDUP_REMOVED lines=19> */
[----:B------:R-:W-:Y:S01]  /*0640*/  BSSY.RECONVERGENT B0, `(.L_x_4072) ;  /* 0x0000013000007945 */ /* 0x000fe20003800200 */
[----:B-1----:R-:W-:Y:S01]  /*0650*/  FADD.FTZ R13, R9, R10 ;  /* 0x0000000a090d7221 */ /* 0x002fe20000010000 */
[----:B------:R-:W-:Y:S01]  /*0660*/  ISETP.EQ.OR P2, PT, R14, 0x1, P0 ;  /* 0x000000010e00780c */ /* 0x000fe20000742670 */
[----:B--2---:R-:W-:Y:S01]  /*0670*/  FADD.FTZ R12, R7, R8 ;  /* 0x00000008070c7221 */ /* 0x004fe20000010000 */
[----:B------:R-:W-:Y:S01]  /*0680*/  SHF.R.S32.HI R10, RZ, 0x1f, R3 ;  /* 0x0000001fff0a7819 */ /* 0x000fe20000011403 */
[----:B------:R-:W-:Y:S10]  /*0690*/  @P0 BRA `(.L_x_4073) ;  /* 0x0000000000340947 */ /* 0x000ff40003800000 */
[----:B------:R-:W-:Y:S01]  /*06a0*/  FSETP.NEU.FTZ.AND P0, PT, R12, RZ, PT ;  /* 0x000000ff0c00720b */ /* 0x000fe20003f1d000 */
[----:B------:R-:W1:Y:S01]  /*06b0*/  LDCU.64 UR6, c[0x0][0x380] ;  /* 0x00007000ff0677ac */ /* 0x000e620008000a00 */
[----:B0-----:R-:W-:-:S11]  /*06c0*/  IMAD.MOV.U32 R7, RZ, RZ, 0x7fc00000 ;  /* 0x7fc00000ff077424 */ /* 0x001fd600078e00ff */
[----:B------:R-:W0:Y:S01]  /*06d0*/  @P0 MUFU.RCP R11, R12 ;  /* 0x0000000c000b0308 */ /* 0x000e220000001000 */
[----:B-1----:R-:W-:-:S04]  /*06e0*/  LEA R8, P3, R3, UR6, 0x2 ;  /* 0x0000000603087c11 */ /* 0x002fc8000f8610ff */
[----:B------:R-:W-:Y:S01]  /*06f0*/  LEA.HI.X R9, R3, UR7, R10, 0x2, P3 ;  /* 0x0000000703097c11 */ /* 0x000fe200098f140a */
[----:B0-----:R-:W-:-:S05]  /*0700*/  @P0 FMUL.FTZ R7, R2, R11 ;  /* 0x0000000b02070220 */ /* 0x001fca0000410000 */
[----:B------:R1:W-:Y:S01]  /*0710*/  STG.E desc[UR4][R8.64], R7 ;  /* 0x0000000708007986 */ /* 0x0003e2000c101904 */
[----:B------:R-:W-:Y:S05]  /*0720*/  @P1 BRA `(.L_x_4073) ;  /* 0x0000000000101947 */ /* 0x000fea0003800000 */
[----:B------:R-:W0:Y:S01]  /*0730*/  @P0 MUFU.RCP R11, R12 ;  /* 0x0000000c000b0308 */ /* 0x000e220000001000 */
[----:B-1----:R-:W-:Y:S02]  /*0740*/  IMAD.MOV.U32 R7, RZ, RZ, 0x7fc00000 ;  /* 0x7fc00000ff077424 */ /* 0x002fe400078e00ff */
[----:B0-----:R-:W-:-:S05]  /*0750*/  @P0 FMUL.FTZ R7, R4, R11 ;  /* 0x0000000b04070220 */ /* 0x001fca0000410000 */
[----:B------:R2:W-:Y:S02]  /*0760*/  STG.E desc[UR4][R8.64+0x80], R7 ;  /* 0x0000800708007986 */ /* 0x0005e4000c101904 */
.L_x_4073:
[----:B------:R-:W-:Y:S05]  /*0770*/  BSYNC.RECONVERGENT B0 ;  /* 0x0000000000007941 */ /* 0x000fea0003800200 */
.L_x_4072:
[----:B------:R-:W-:Y:S05]  /*0780*/  @P2 EXIT ;  /* 0x000000000000294d */ /* 0x000fea0003800000 */
[----:B------:R-:W-:Y:S01]  /*0790*/  FSETP.NEU.FTZ.AND P0, PT, R13, RZ, PT ;  /* 0x000000ff0d00720b */ /* 0x000fe20003f1d000 */
[----:B------:R-:W3:Y:S01]  /*07a0*/  LDCU.64 UR6, c[0x0][0x380] ;  /* 0x00007000ff0677ac */ /* 0x000ee20008000a00 */
[----:B------:R-:W-:Y:S01]  /*07b0*/  IADD3 R0, P2, PT, R3, R0, RZ ;  /* 0x0000000003007210 */ /* 0x000fe20007f5e0ff */
[----:B012---:R-:W-:-:S04]  /*07c0*/  IMAD.MOV.U32 R7, RZ, RZ, 0x7fc00000 ;  /* 0x7fc00000ff077424 */ /* 0x007fc800078e00ff */
[----:B------:R-:W-:-:S06]  /*07d0*/  IMAD.X R3, RZ, RZ, R10, P2 ;  /* 0x000000ffff037224 */ /* 0x000fcc00010e060a */
[----:B------:R-:W0:Y:S01]  /*07e0*/  @P0 MUFU.RCP R4, R13 ;  /* 0x0000000d00040308 */ /* 0x000e220000001000 */
[----:B---3--:R-:W-:-:S04]  /*07f0*/  LEA R2, P2, R0, UR6, 0x2 ;  /* 0x0000000600027c11 */ /* 0x008fc8000f8410ff */
[----:B------:R-:W-:Y:S01]  /*0800*/  LEA.HI.X R3, R0, UR7, R3, 0x2, P2 ;  /* 0x0000000700037c11 */ /* 0x000fe200090f1403 */
[----:B0-----:R-:W-:-:S05]  /*0810*/  @P0 FMUL.FTZ R7, R5, R4 ;  /* 0x0000000405070220 */ /* 0x001fca0000410000 */
[----:B------:R0:W-:Y:S01]  /*0820*/  STG.E desc[UR4][R2.64], R7 ;  /* 0x0000000702007986 */ /* 0x0001e2000c101904 */
[----:B------:R-:W-:Y:S05]  /*0830*/  @P1 EXIT ;  /* 0x000000000000194d */ /* 0x000fea0003800000 */
[----:B------:R-:W1:Y:S01]  /*0840*/  @P0 MUFU.RCP R13, R13 ;  /* 0x0000000d000d0308 */ /* 0x000e620000001000 */
[----:B------:R-:W-:Y:S02]  /*0850*/  IMAD.MOV.U32 R5, RZ, RZ, 0x7fc00000 ;  /* 0x7fc00000ff057424 */ /* 0x000fe400078e00ff */
[----:B-1----:R-:W-:-:S05]  /*0860*/  @P0 FMUL.FTZ R5, R6, R13 ;  /* 0x0000000d06050220 */ /* 0x002fca0000410000 */
[----:B------:R-:W-:Y:S01]  /*0870*/  STG.E desc[UR4][R2.64+0x80], R5 ;  /* 0x0000800502007986 */ /* 0x000fe2000c101904 */
[----:B------:R-:W-:Y:S05]  /*0880*/  EXIT ;  /* 0x000000000000794d */ /* 0x000fea0003800000 */
.L_x_4074:
        /* <DEDUP_REMOVED lines=15> */
.L_x_11352:


//--------------------- .text._ZN43_GLOBAL__N__9ae7fba5_10_SoftMax_cu_9f978f6320softmax_warp_forwardIfffLi5ELb0ELb0EEEvPT0_PKT_iiiPKbib --------------------------
	.section	.text._ZN43_GLOBAL__N__9ae7fba5_10_SoftMax_cu_9f978f6320softmax_warp_forwardIfffLi5ELb0ELb0EEEvPT0_PKT_iiiPKbib,"ax",@progbits
	.align	128
.text._ZN43_GLOBAL__N__9ae7fba5_10_SoftMax_cu_9f978f6320softmax_warp_forwardIfffLi5ELb0ELb0EEEvPT0_PKT_iiiPKbib:
        .type           _ZN43_GLOBAL__N__9ae7fba5_10_SoftMax_cu_9f978f6320softmax_warp_forwardIfffLi5ELb0ELb0EEEvPT0_PKT_iiiPKbib,@function
        .size           _ZN43_GLOBAL__N__9ae7fba5_10_SoftMax_cu_9f978f6320softmax_warp_forwardIfffLi5ELb0ELb0EEEvPT0_PKT_iiiPKbib,(.L_x_11353 - _ZN43_GLOBAL__N__9ae7fba5_10_SoftMax_cu_9f978f6320softmax_warp_forwardIfffLi5ELb0ELb0EEEvPT0_PKT_iiiPKbib)
        .other          _ZN43_GLOBAL__N__9ae7fba5_10_SoftMax_cu_9f978f6320softmax_warp_forwardIfffLi5ELb0ELb0EEEvPT0_PKT_iiiPKbib,@"STO_CUDA_ENTRY STV_DEFAULT"
_ZN43_GLOBAL__N__9ae7fba5_10_SoftMax_cu_9f978f6320softmax_warp_forwardIfffLi5ELb0ELb0EEEvPT0_PKT_iiiPKbib:
        /* <DEDUP_REMOVED lines=22> */
[----:B------:R-:W-:Y:S01]  /*0160*/  @!P0 LEA.HI.X R9, R4, R9, R5, 0x2, P4 ;  /* 0x0000000904098211 */ /* 0x000fe200020f1405 */
[----:B------:R-:W-:Y:S02]  /*0170*/  IMAD.MOV.U32 R4, RZ, RZ, -0x800000 ;  /* 0xff800000ff047424 */ /* 0x000fe400078e00ff */
[----:B------:R-:W-:Y:S01]  /*0180*/  IMAD.MOV.U32 R5, RZ, RZ, -0x800000 ;  /* 0xff800000ff057424 */ /* 0x000fe200078e00ff */
[----:B--2---:R-:W-:-:S04]  /*0190*/  @!P2 LEA R6, P3, R2, R6, 0x2 ;  /* 0x000000060206a211 */ /* 0x004fc800078610ff */
[----:B------:R-:W-:Y:S01]  /*01a0*/  @!P2 LEA.HI.X R7, R2, R7, R3, 0x2, P3 ;  /* 0x000000070207a211 */ /* 0x000fe200018f1403 */
[----:B0-----:R-:W2:Y:S04]  /*01b0*/  @!P0 LDG.E R5, desc[UR4][R8.64] ;  /* 0x0000000408058981 */ /* 0x001ea8000c1e1900 */
[----:B------:R-:W3:Y:S04]  /*01c0*/  @!P2 LDG.E R4, desc[UR4][R6.64] ;  /* 0x000000040604a981 */ /* 0x000ee8000c1e1900 */
[----:B--2---:R-:W0:Y:S04]  /*01d0*/  SHFL.BFLY PT, R10, R5, 0x10, 0x1f ;  /* 0x0e001f00050a7f89 */ /* 0x004e2800000e0000 */
[----:B---3--:R-:W1:Y:S01]  /*01e0*/  SHFL.BFLY PT, R11, R4, 0x10, 0x1f ;  /* 0x0e001f00040b7f89 */ /* 0x008e6200000e0000 */
[----:B0-----:R-:W-:-:S02]  /*01f0*/  FSETP.GEU.FTZ.AND P2, PT, R5, R10, PT ;  /* 0x0000000a0500720b */ /* 0x001fc40003f5e000 */
        /* <DEDUP_REMOVED lines=33> */
[----:B0-----:R-:W-:-:S05]  /*0410*/  FADD.FTZ R7, RZ, R4 ;  /* 0x00000004ff077221 */ /* 0x001fca0000010000 */
[----:B------:R-:W0:Y:S01]  /*0420*/  SHFL.BFLY PT, R8, R7, 0x10, 0x1f ;  /* 0x0e001f0007087f89 */ /* 0x000e2200000e0000 */
[----:B-1----:R-:W-:-:S05]  /*0430*/  FADD.FTZ R6, RZ, R5 ;  /* 0x00000005ff067221 */ /* 0x002fca0000010000 */
        /* <DEDUP_REMOVED lines=32> */
.L_x_4076:
[----:B------:R-:W-:Y:S05]  /*0640*/  BSYNC.RECONVERGENT B0 ;  /* 0x0000000000007941 */ /* 0x000fea0003800200 */
.L_x_4075:
        /* <DEDUP_REMOVED lines=12> */
.L_x_4077:
        /* <DEDUP_REMOVED lines=15> */
.L_x_11353:


//--------------------- .text._ZN43_GLOBAL__N__9ae7fba5_10_SoftMax_cu_9f978f6320softmax_warp_forwardIfffLi4ELb0ELb0EEEvPT0_PKT_iiiPKbib --------------------------
	.section	.text._ZN43_GLOBAL__N__9ae7fba5_10_SoftMax_cu_9f978f6320softmax_warp_forwardIfffLi4ELb0ELb0EEEvPT0_PKT_iiiPKbib,"ax",@progbits
	.align	128
.text._ZN43_GLOBAL__N__9ae7fba5_10_SoftMax_cu_9f978f6320softmax_warp_forwardIfffLi4ELb0ELb0EEEvPT0_PKT_iiiPKbib:
        .type           _ZN43_GLOBAL__N__9ae7fba5_10_SoftMax_cu_9f978f6320softmax_warp_forwardIfffLi4ELb0ELb0EEEvPT0_PKT_iiiPKbib,@function
        .size           _ZN43_GLOBAL__N__9ae7fba5_10_SoftMax_cu_9f978f6320softmax_warp_forwardIfffLi4ELb0ELb0EEEvPT0_PKT_iiiPKbib,(.L_x_11354 - _ZN43_GLOBAL__N__9ae7fba5_10_SoftMax_cu_9f978f6320softmax_warp_forwardIfffLi4ELb0ELb0EEEvPT0_PKT_iiiPKbib)
        .other          _ZN43_GLOBAL__N__9ae7fba5_10_SoftMax_cu_9f978f6320softmax_warp_forwardIfffLi4ELb0ELb0EEEvPT0_PKT_iiiPKbib,@"STO_CUDA_ENTRY STV_DEFAULT"
_ZN43_GLOBAL__N__9ae7fba5_10_SoftMax_cu_9f978f6320softmax_warp_forwardIfffLi4ELb0ELb0EEEvPT0_PKT_iiiPKbib:
[----:B------:R-:W-:Y:S01]  /*0000*/  LDC R1, c[0x0][0x37c] ;  /* 0x0000df00ff017b82 */ /* 0x000fe20000000800 */
[----:B------:R-:W0:Y:S01]  /*0010*/  S2R R2, SR_CTAID.X ;  /* 0x0000000000027919 */ /* 0x000e220000002500 */
[----:B------:R-:W0:Y:S01]  /*0020*/  LDCU UR4, c[0x0][0x364] ;  /* 0x00006c80ff0477ac */ /* 0x000e220008000800 */
[----:B------:R-:W-:Y:S01]  /*0030*/  IMAD.MOV.U32 R9, RZ, RZ, -0x800000 ;  /* 0xff800000ff097424 */ /* 0x000fe200078e00ff */
        /* <DEDUP_REMOVED lines=20> */
[----:B------:R-:W-:Y:S01]  /*0180*/  IMAD.MOV.U32 R8, RZ, RZ, -0x800000 ;  /* 0xff800000ff087424 */ /* 0x000fe200078e00ff */
[----:B--2---:R-:W-:-:S03]  /*0190*/  @!P2 LEA R4, P3, R2, R10, 0x2 ;  /* 0x0000000a0204a211 */ /* 0x004fc600078610ff */
[----:B0-----:R-:W2:Y:S01]  /*01a0*/  @!P0 LDG.E R9, desc[UR4][R6.64] ;  /* 0x0000000406098981 */ /* 0x001ea2000c1e1900 */
[----:B------:R-:W-:-:S05]  /*01b0*/  @!P2 LEA.HI.X R5, R2, R11, R3, 0x2, P3 ;  /* 0x0000000b0205a211 */ /* 0x000fca00018f1403 */
[----:B------:R-:W3:Y:S04]  /*01c0*/  @!P2 LDG.E R8, desc[UR4][R4.64] ;  /* 0x000000040408a981 */ /* 0x000ee8000c1e1900 */
[----:B--2---:R-:W0:Y:S04]  /*01d0*/  SHFL.BFLY PT, R10, R9, 0x8, 0x101f ;  /* 0x0d101f00090a7f89 */ /* 0x004e2800000e0000 */
[----:B---3--:R-:W1:Y:S01]  /*01e0*/  SHFL.BFLY PT, R11, R8, 0x8, 0x101f ;  /* 0x0d101f00080b7f89 */ /* 0x008e6200000e0000 */
        /* <DEDUP_REMOVED lines=56> */
[----:B0-----:R-:W-:Y:S01]  /*0570*/  LEA.HI.X R7, R2, UR7, R3, 0x2, P2 ;  /* 0x0000000702077c11 */ /* 0x001fe200090f1403 */
[----:B--2---:R-:W-:-:S05]  /*0580*/  @P1 FMUL.FTZ R5, R13, R0 ;  /* 0x000000000d051220 */ /* 0x004fca0000410000 */
[----:B------:R1:W-:Y:S03]  /*0590*/  STG.E desc[UR4][R6.64], R5 ;  /* 0x0000000506007986 */ /* 0x0003e6000c101904 */
.L_x_4079:
[----:B------:R-:W-:Y:S05]  /*05a0*/  BSYNC.RECONVERGENT B0 ;  /* 0x0000000000007941 */ /* 0x000fea0003800200 */
.L_x_4078:
[----:B------:R-:W-:Y:S05]  /*05b0*/  @P0 EXIT ;  /* 0x000000000000094d */ /* 0x000fea0003800000 */
[----:B------:R-:W-:Y:S01]  /*05c0*/  FSETP.NEU.FTZ.AND P0, PT, R8, RZ, PT ;  /* 0x000000ff0800720b */ /* 0x000fe20003f1d000 */
[----:B------:R-:W2:Y:S01]  /*05d0*/  LDCU.64 UR6, c[0x0][0x380] ;  /* 0x00007000ff0677ac */ /* 0x000ea20008000a00 */
[----:B------:R-:W-:Y:S01]  /*05e0*/  IADD3 R0, P1, PT, R2, UR8, RZ ;  /* 0x0000000802007c10 */ /* 0x000fe2000ff3e0ff */
[----:B-1----:R-:W-:-:S04]  /*05f0*/  IMAD.MOV.U32 R5, RZ, RZ, 0x7fc00000 ;  /* 0x7fc00000ff057424 */ /* 0x002fc800078e00ff */
[----:B------:R-:W-:-:S06]  /*0600*/  IMAD.X R3, RZ, RZ, R3, P1 ;  /* 0x000000ffff037224 */ /* 0x000fcc00008e0603 */
[----:B0-----:R-:W0:Y:S01]  /*0610*/  @P0 MUFU.RCP R7, R8 ;  /* 0x0000000800070308 */ /* 0x001e220000001000 */
[----:B--2---:R-:W-:-:S04]  /*0620*/  LEA R2, P1, R0, UR6, 0x2 ;  /* 0x0000000600027c11 */ /* 0x004fc8000f8210ff */
[----:B------:R-:W-:Y:S01]  /*0630*/  LEA.HI.X R3, R0, UR7, R3, 0x2, P1 ;  /* 0x0000000700037c11 */ /* 0x000fe200088f1403 */
[----:B0-----:R-:W-:-:S05]  /*0640*/  @P0 FMUL.FTZ R5, R4, R7 ;  /* 0x0000000704050220 */ /* 0x001fca0000410000 */
[----:B------:R-:W-:Y:S01]  /*0650*/  STG.E desc[UR4][R2.64], R5 ;  /* 0x0000000502007986 */ /* 0x000fe2000c101904 */
[----:B------:R-:W-:Y:S05]  /*0660*/  EXIT ;  /* 0x000000000000794d */ /* 0x000fea0003800000 */
.L_x_4080:
        /* <DEDUP_REMOVED lines=9> */
.L_x_11354:


//--------------------- .text._ZN43_GLOBAL__N__9ae7fba5_10_SoftMax_cu_9f978f6320softmax_warp_forwardIfffLi3ELb0ELb0EEEvPT0_PKT_iiiPKbib --------------------------
	.section	.text._ZN43_GLOBAL__N__9ae7fba5_10_SoftMax_cu_9f978f6320softmax_warp_forwardIfffLi3ELb0ELb0EEEvPT0_PKT_iiiPKbib,"ax",@progbits
	.align	128
.text._ZN43_GLOBAL__N__9ae7fba5_10_SoftMax_cu_9f978f6320softmax_warp_forwardIfffLi3ELb0ELb0EEEvPT0_PKT_iiiPKbib:
        .type           _ZN43_GLOBAL__N__9ae7fba5_10_SoftMax_cu_9f978f6320softmax_warp_forwardIfffLi3ELb0ELb0EEEvPT0_PKT_iiiPKbib,@function
        .size           _ZN43_GLOBAL__N__9ae7fba5_10_SoftMax_cu_9f978f6320softmax_warp_forwardIfffLi3ELb0ELb0EEEvPT0_PKT_iiiPKbib,(.L_x_11355 - _ZN43_GLOBAL__N__9ae7fba5_10_SoftMax_cu_9f978f6320softmax_warp_forwardIfffLi3ELb0ELb0EEEvPT0_PKT_iiiPKbib)
        .other          _ZN43_GLOBAL__N__9ae7fba5_10_SoftMax_cu_9f978f6320softmax_warp_forwardIfffLi3ELb0ELb0EEEvPT0_PKT_iiiPKbib,@"STO_CUDA_ENTRY STV_DEFAULT"
_ZN43_GLOBAL__N__9ae7fba5_10_SoftMax_cu_9f978f6320softmax_warp_forwardIfffLi3ELb0ELb0EEEvPT0_PKT_iiiPKbib:
        /* <DEDUP_REMOVED lines=80> */
.L_x_4082:
[----:B------:R-:W-:Y:S05]  /*0500*/  BSYNC.RECONVERGENT B0 ;  /* 0x0000000000007941 */ /* 0x000fea0003800200 */
.L_x_4081:
        /* <DEDUP_REMOVED lines=12> */
.L_x_4083:
        /* <DEDUP_REMOVED lines=11> */
.L_x_11355:


//--------------------- .text._ZN43_GLOBAL__N__9ae7fba5_10_SoftMax_cu_9f978f6320softmax_warp_forwardIfffLi2ELb0ELb0EEEvPT0_PKT_iiiPKbib --------------------------
	.section	.text._ZN43_GLOBAL__N__9ae7fba5_10_SoftMax_cu_9f978f6320softmax_warp_forwardIfffLi2ELb0ELb0EEEvPT0_PKT_iiiPKbib,"ax",@progbits
	.align	128
.text._ZN43_GLOBAL__N__9ae7fba5_10_SoftMax_cu_9f978f6320softmax_warp_forwardIfffLi2ELb0ELb0EEEvPT0_PKT_iiiPKbib:
        .type           _ZN43_GLOBAL__N__9ae7fba5_10_SoftMax_cu_9f978f6320softmax_warp_forwardIfffLi2ELb0ELb0EEEvPT0_PKT_iiiPKbib,@function
        .size           _ZN43_GLOBAL__N__9ae7fba5_10_SoftMax_cu_9f978f6320softmax_warp_forwardIfffLi2ELb0ELb0EEEvPT0_PKT_iiiPKbib,(.L_x_11356 - _ZN43_GLOBAL__N__9ae7fba5_10_SoftMax_cu_9f978f6320softmax_warp_forwardIfffLi2ELb0ELb0EEEvPT0_PKT_iiiPKbib)
        .other          _ZN43_GLOBAL__N__9ae7fba5_10_SoftMax_cu_9f978f6320softmax_warp_forwardIfffLi2ELb0ELb0EEEvPT0_PKT_iiiPKbib,@"STO_CUDA_ENTRY STV_DEFAULT"
_ZN43_GLOBAL__N__9ae7fba5_10_SoftMax_cu_9f978f6320softmax_warp_forwardIfffLi2ELb0ELb0EEEvPT0_PKT_iiiPKbib:
        /* <DEDUP_REMOVED lines=33> */
[----:B-1----:R-:W-:-:S04]  /*0210*/  FSETP.GEU.FTZ.AND P0, PT, R8, R11, PT ;  /* 0x0000000b0800720b */ /* 0x002fc80003f1e000 */
[----:B------:R-:W-:Y:S01]  /*0220*/  FSEL R11, R11, R8, !P0 ;  /* 0x000000080b0b7208 */ /* 0x000fe20004000000 */
[----:B------:R-:W0:Y:S04]  /*0230*/  SHFL.BFLY PT, R13, R10, 0x1, 0x1c1f ;  /* 0x0c3c1f000a0d7f89 */ /* 0x000e2800000e0000 */
[----:B------:R-:W1:Y:S01]  /*0240*/  SHFL.BFLY PT, R12, R11, 0x1, 0x1c1f ;  /* 0x0c3c1f000b0c7f89 */ /* 0x000e6200000e0000 */
[----:B0-----:R-:W-:Y:S02]  /*0250*/  FSETP.GEU.FTZ.AND P2, PT, R10, R13, PT ;  /* 0x0000000d0a00720b */ /* 0x001fe40003f5e000 */
[----:B-1----:R-:W-:Y:S02]  /*0260*/  FSETP.GEU.FTZ.AND P0, PT, R11, R12, PT ;  /* 0x0000000c0b00720b */ /* 0x002fe40003f1e000 */
[----:B------:R-:W-:-:S02]  /*0270*/  FSEL R4, R13, R10, !P2 ;  /* 0x0000000a0d047208 */ /* 0x000fc40005000000 */
        /* <DEDUP_REMOVED lines=30> */
.L_x_4085:
[----:B------:R-:W-:Y:S05]  /*0460*/  BSYNC.RECONVERGENT B0 ;  /* 0x0000000000007941 */ /* 0x000fea0003800200 */
.L_x_4084:
        /* <DEDUP_REMOVED lines=12> */
.L_x_4086:
        /* <DEDUP_REMOVED lines=13> */
.L_x_11356:


//--------------------- .text._ZN43_GLOBAL__N__9ae7fba5_10_SoftMax_cu_9f978f6320softmax_warp_forwardIfffLi1ELb0ELb0EEEvPT0_PKT_iiiPKbib --------------------------
	.section	.text._ZN43_GLOBAL__N__9ae7fba5_10_SoftMax_cu_9f978f6320softmax_warp_forwardIfffLi1ELb0ELb0EEEvPT0_PKT_iiiPKbib,"ax",@progbits
	.align	128
.text._ZN43_GLOBAL__N__9ae7fba5_10_SoftMax_cu_9f978f6320softmax_warp_forwardIfffLi1ELb0ELb0EEEvPT0_PKT_iiiPKbib:
        .type           _ZN43_GLOBAL__N__9ae7fba5_10_SoftMax_cu_9f978f6320softmax_warp_forwardIfffLi1ELb0ELb0EEEvPT0_PKT_iiiPKbib,@function
        .size           _ZN43_GLOBAL__N__9ae7fba5_10_SoftMax_cu_9f978f6320softmax_warp_forwardIfffLi1ELb0ELb0EEEvPT0_PKT_iiiPKbib,(.L_x_11357 - _ZN43_GLOBAL__N__9ae7fba5_10_SoftMax_cu_9f978f6320softmax_warp_forwardIfffLi1ELb0ELb0EEEvPT0_PKT_iiiPKbib)
        .other          _ZN43_GLOBAL__N__9ae7fba5_10_SoftMax_cu_9f978f6320softmax_warp_forwardIfffLi1ELb0ELb0EEEvPT0_PKT_iiiPKbib,@"STO_CUDA_ENTRY STV_DEFAULT"
_ZN43_GLOBAL__N__9ae7fba5_10_SoftMax_cu_9f978f6320softmax_warp_forwardIfffLi1ELb0ELb0EEEvPT0_PKT_iiiPKbib:
[----:B------:R-:W-:Y:S01]  /*0000*/  LDC R1, c[0x0][0x37c] ;  /* 0x0000df00ff017b82 */ /* 0x000fe20000000800 */
[----:B------:R-:W0:Y:S01]  /*0010*/  S2R R0, SR_CTAID.X ;  /* 0x0000000000007919 */ /* 0x000e220000002500 */
[----:B------:R-:W0:Y:S01]  /*0020*/  LDCU UR4, c[0x0][0x364] ;  /* 0x00006c80ff0477ac */ /* 0x000e220008000800 */
[----:B------:R-:W-:Y:S01]  /*0030*/  IMAD.MOV.U32 R9, RZ, RZ, -0x800000 ;  /* 0xff800000ff097424 */ /* 0x000fe200078e00ff */
        /* <DEDUP_REMOVED lines=27> */
[----:B0-----:R-:W-:Y:S02]  /*01f0*/  FSETP.GEU.FTZ.AND P2, PT, R9, R10, PT ;  /* 0x0000000a0900720b */ /* 0x001fe40003f5e000 */
[----:B-1----:R-:W-:-:S02]  /*0200*/  FSETP.GEU.FTZ.AND P0, PT, R8, R11, PT ;  /* 0x0000000b0800720b */ /* 0x002fc40003f1e000 */
        /* <DEDUP_REMOVED lines=27> */
.L_x_4088:
[----:B------:R-:W-:Y:S05]  /*03c0*/  BSYNC.RECONVERGENT B0 ;  /* 0x0000000000007941 */ /* 0x000fea0003800200 */
.L_x_4087:
        /* <DEDUP_REMOVED lines=12> */
.L_x_4089:
        /* <DEDUP_REMOVED lines=15> */
.L_x_11357:


//--------------------- .text._ZN43_GLOBAL__N__9ae7fba5_10_SoftMax_cu_9f978f6320softmax_warp_forwardIfffLi0ELb0ELb0EEEvPT0_PKT_iiiPKbib --------------------------
	.section	.text._ZN43_GLOBAL__N__9ae7fba5_10_SoftMax_cu_9f978f6320softmax_warp_forwardIfffLi0ELb0ELb0EEEvPT0_PKT_iiiPKbib,"ax",@progbits
	.align	128
.text._ZN43_GLOBAL__N__9ae7fba5_10_SoftMax_cu_9f978f6320softmax_warp_forwardIfffLi0ELb0ELb0EEEvPT0_PKT_iiiPKbib:
        .type           _ZN43_GLOBAL__N__9ae7fba5_10_SoftMax_cu_9f978f6320softmax_warp_forwardIfffLi0ELb0ELb0EEEvPT0_PKT_iiiPKbib,@function
        .size           _ZN43_GLOBAL__N__9ae7fba5_10_SoftMax_cu_9f978f6320softmax_warp_forwardIfffLi0ELb0ELb0EEEvPT0_PKT_iiiPKbib,(.L_x_11358 - _ZN43_GLOBAL__N__9ae7fba5_10_SoftMax_cu_9f978f6320softmax_warp_forwardIfffLi0ELb0ELb0EEEvPT0_PKT_iiiPKbib)
        .other          _ZN43_GLOBAL__N__9ae7fba5_10_SoftMax_cu_9f978f6320softmax_warp_forwardIfffLi0ELb0ELb0EEEvPT0_PKT_iiiPKbib,@"STO_CUDA_ENTRY STV_DEFAULT"
_ZN43_GLOBAL__N__9ae7fba5_10_SoftMax_cu_9f978f6320softmax_warp_forwardIfffLi0ELb0ELb0EEEvPT0_PKT_iiiPKbib:
        /* <DEDUP_REMOVED lines=22> */
[----:B------:R-:W-:Y:S01]  /*0160*/  IMAD.MOV.U32 R6, RZ, RZ, -0x800000 ;  /* 0xff800000ff067424 */ /* 0x000fe200078e00ff */
[----:B-1----:R-:W-:-:S04]  /*0170*/  @!P0 LEA R4, P3, R2, R4, 0x2 ;  /* 0x0000000402048211 */ /* 0x002fc800078610ff */
[----:B------:R-:W-:-:S05]  /*0180*/  @!P0 LEA.HI.X R5, R2, R5, R3, 0x2, P3 ;  /* 0x0000000502058211 */ /* 0x000fca00018f1403 */
[----:B0-----:R-:W3:Y:S01]  /*0190*/  @!P0 LDG.E R8, desc[UR4][R4.64] ;  /* 0x0000000404088981 */ /* 0x001ee2000c1e1900 */
[----:B--2---:R-:W-:-:S04]  /*01a0*/  @!P2 LEA R2, P0, R7, R10, 0x2 ;  /* 0x0000000a0702a211 */ /* 0x004fc800078010ff */
[----:B------:R-:W-:-:S05]  /*01b0*/  @!P2 LEA.HI.X R3, R7, R11, R0, 0x2, P0 ;  /* 0x0000000b0703a211 */ /* 0x000fca00000f1400 */
[----:B------:R0:W5:Y:S01]  /*01c0*/  @!P2 LDG.E R6, desc[UR4][R2.64] ;  /* 0x000000040206a981 */ /* 0x000162000c1e1900 */
[----:B---3--:R-:W-:Y:S01]  /*01d0*/  FADD.FTZ R8, R8, -R8 ;  /* 0x8000000808087221 */ /* 0x008fe20000010000 */
[----:B0-----:R-:W-:Y:S06]  /*01e0*/  @!P1 EXIT ;  /* 0x000000000000994d */ /* 0x001fec0003800000 */
[----:B------:R-:W-:Y:S01]  /*01f0*/  FMUL.FTZ R8, R8, 1.4426950216293334961 ;  /* 0x3fb8aa3b08087820 */ /* 0x000fe20000410000 */
[----:B------:R-:W-:Y:S01]  /*0200*/  ISETP.GE.AND P1, PT, R9, UR8, PT ;  /* 0x0000000809007c0c */ /* 0x000fe2000bf26270 */
[----:B------:R-:W-:Y:S01]  /*0210*/  BSSY.RECONVERGENT B0, `(.L_x_4090) ;  /* 0x0000010000007945 */ /* 0x000fe20003800200 */
[----:B-----5:R-:W-:Y:S01]  /*0220*/  FADD.FTZ R6, R6, -R6 ;  /* 0x8000000606067221 */ /* 0x020fe20000010000 */
[----:B------:R0:W1:Y:S01]  /*0230*/  MUFU.EX2 R11, R8 ;  /* 0x00000008000b7308 */ /* 0x0000620000000800 */
[----:B------:R-:W-:-:S09]  /*0240*/  ISETP.EQ.OR P0, PT, R12, 0x1, P1 ;  /* 0x000000010c00780c */ /* 0x000fd20000f02670 */
        /* <DEDUP_REMOVED lines=12> */
.L_x_4091:
[----:B------:R-:W-:Y:S05]  /*0310*/  BSYNC.RECONVERGENT B0 ;  /* 0x0000000000007941 */ /* 0x000fea0003800200 */
.L_x_4090:
        /* <DEDUP_REMOVED lines=13> */
.L_x_4092:
        /* <DEDUP_REMOVED lines=9> */
.L_x_11358:


//--------------------- .text._ZN43_GLOBAL__N__9ae7fba5_10_SoftMax_cu_9f978f6320softmax_warp_forwardIdddLi11ELb0ELb0EEEvPT0_PKT_iiiPKbib --------------------------
	.section	.text._ZN43_GLOBAL__N__9ae7fba5_10_SoftMax_cu_9f978f6320softmax_warp_forwardIdddLi11ELb0ELb0EEEvPT0_PKT_iiiPKbib,"ax",@progbits
	.align	128
.text._ZN43_GLOBAL__N__9ae7fba5_10_SoftMax_cu_9f978f6320softmax_warp_forwardIdddLi11ELb0ELb0EEEvPT0_PKT_iiiPKbib:
        .type           _ZN43_GLOBAL__N__9ae7fba5_10_SoftMax_cu_9f978f6320softmax_warp_forwardIdddLi11ELb0ELb0EEEvPT0_PKT_iiiPKbib,@function
        .size           _ZN43_GLOBAL__N__9ae7fba5_10_SoftMax_cu_9f978f6320softmax_warp_forwardIdddLi11ELb0ELb0EEEvPT0_PKT_iiiPKbib,(.L_x_11359 - _ZN43_GLOBAL__N__9ae7fba5_10_SoftMax_cu_9f978f6320softmax_warp_forwardIdddLi11ELb0ELb0EEEvPT0_PKT_iiiPKbib)
        .other          _ZN43_GLOBAL__N__9ae7fba5_10_SoftMax_cu_9f978f6320softmax_warp_forwardIdddLi11ELb0ELb0EEEvPT0_PKT_iiiPKbib,@"STO_CUDA_ENTRY STV_DEFAULT"
_ZN43_GLOBAL__N__9ae7fba5_10_SoftMax_cu_9f978f6320softmax_warp_forwardIdddLi11ELb0ELb0EEEvPT0_PKT_iiiPKbib:
[----:B------:R-:W-:Y:S01]  /*0000*/  LDC R1, c[0x0][0x37c] ;  /* 0x0000df00ff017b82 */ /* 0x000fe20000000800 */
[----:B------:R-:W0:Y:S01]  /*0010*/  S2R R3, SR_CTAID.X ;  /* 0x0000000000037919 */ /* 0x000e220000002500 */
[----:B------:R-:W0:Y:S06]  /*0020*/  LDCU UR4, c[0x0][0x364] ;  /* 0x00006c80ff0477ac */ /* 0x000e2c0008000800 */
[----:B------:R-:W1:Y:S01]  /*0030*/  LDC.64 R4, c[0x0][0x388] ;  /* 0x0000e200ff047b82 */ /* 0x000e620000000a00 */
[----:B------:R-:W-:Y:S01]  /*0040*/  IMAD.MOV.U32 R132, RZ, RZ, 0x0 ;  /* 0x00000000ff847424 */ /* 0x000fe200078e00ff */
[----:B------:R-:W0:Y:S01]  /*0050*/  S2R R2, SR_TID.Y ;  /* 0x0000000000027919 */ /* 0x000e220000002200 */
[----:B------:R-:W2:Y:S01]  /*0060*/  LDCU UR10, c[0x0][0x398] ;  /* 0x00007300ff0a77ac */ /* 0x000ea20008000800 */
[----:B------:R-:W-:Y:S01]  /*0070*/  IMAD.MOV.U32 R133, RZ, RZ, -0x100000 ;  /* 0xfff00000ff857424 */ /* 0x000fe200078e00ff */
[----:B------:R-:W3:Y:S01]  /*0080*/  S2R R6, SR_TID.X ;  /* 0x0000000000067919 */ /* 0x000ee20000002100 */
[----:B------:R-:W4:Y:S01]  /*0090*/  LDCU.64 UR8, c[0x0][0x390] ;  /* 0x00007200ff0877ac */ /* 0x000f220008000a00 */
[----:B------:R-:W-:-:S02]  /*00a0*/  IMAD.MOV.U32 R130, RZ, RZ, 0x0 ;  /* 0x00000000ff827424 */ /* 0x000fc400078e00ff */
[----:B------:R-:W-:Y:S02]  /*00b0*/  IMAD.MOV.U32 R131, RZ, RZ, -0x100000 ;  /* 0xfff00000ff837424 */ /* 0x000fe400078e00ff */
[----:B0-----:R-:W-:Y:S01]  /*00c0*/  IMAD R9, R3, UR4, R2 ;  /* 0x0000000403097c24 */ /* 0x001fe2000f8e0202 */
[----:B------:R-:W0:Y:S01]  /*00d0*/  LDCU.64 UR4, c[0x0][0x358] ;  /* 0x00006b00ff0477ac */ /* 0x000e220008000a00 */
[C---:B---3--:R-:W-:Y:S01]  /*00e0*/  VIADD R0, R6.reuse, 0x20 ;  /* 0x0000002006007836 */ /* 0x048fe20000000000 */
[C---:B--2---:R-:W-:Y:S01]  /*00f0*/  ISETP.GE.AND P3, PT, R6.reuse, UR10, PT ;  /* 0x0000000a06007c0c */ /* 0x044fe2000bf66270 */
[----:B------:R-:W-:Y:S01]  /*0100*/  VIADD R8, R6, 0x40 ;  /* 0x0000004006087836 */ /* 0x000fe20000000000 */
[C---:B----4-:R-:W-:Y:S02]  /*0110*/  IADD3 R7, PT, PT, -R9.reuse, UR8, RZ ;  /* 0x0000000809077c10 */ /* 0x050fe4000fffe1ff */
[----:B------:R-:W-:Y:S01]  /*0120*/  ISETP.GE.AND P0, PT, R0, UR10, PT ;  /* 0x0000000a00007c0c */ /* 0x000fe2000bf06270 */
[----:B------:R-:W-:Y:S01]  /*0130*/  IMAD R0, R9, UR9, R6 ;  /* 0x0000000909007c24 */ /* 0x000fe2000f8e0206 */
[----:B------:R-:W-:-:S02]  /*0140*/  ISETP.LT.OR P2, PT, R7, 0x1, P3 ;  /* 0x000000010700780c */ /* 0x000fc40001f41670 */
[----:B------:R-:W-:Y:S01]  /*0150*/  ISETP.LT.OR P4, PT, R7, 0x1, P0 ;  /* 0x000000010700780c */ /* 0x000fe20000781670 */
[----:B-1----:R-:W-:Y:S01]  /*0160*/  IMAD.WIDE R4, R0, 0x8, R4 ;  /* 0x0000000800047825 */ /* 0x002fe200078e0204 */
[----:B------:R-:W-:-:S04]  /*0170*/  ISETP.GE.AND P1, PT, R8, UR10, PT ;  /* 0x0000000a08007c0c */ /* 0x000fc8000bf26270 */
[----:B------:R-:W-:-:S05]  /*0180*/  ISETP.LT.OR P1, PT, R7, 0x1, P1 ;  /* 0x000000010700780c */ /* 0x000fca0000f21670 */
[----:B0-----:R-:W2:Y:S04]  /*0190*/  @!P2 LDG.E.64 R132, desc[UR4][R4.64] ;  /* 0x000000040484a981 */ /* 0x001ea8000c1e1b00 */
[----:B------:R-:W2:Y:S01]  /*01a0*/  @!P4 LDG.E.64 R130, desc[UR4][R4.64+0x100] ;  /* 0x000100040482c981 */ /* 0x000ea2000c1e1b00 */
[----:B------:R-:W-:Y:S02]  /*01b0*/  VIADD R8, R6, 0x60 ;  /* 0x0000006006087836 */ /* 0x000fe40000000000 */
[----:B------:R-:W-:Y:S02]  /*01c0*/  IMAD.MOV.U32 R134, RZ, RZ, 0x0 ;  /* 0x00000000ff867424 */ /* 0x000fe400078e00ff */
[----:B------:R-:W-:Y:S01]  /*01d0*/  IMAD.MOV.U32 R135, RZ, RZ, -0x100000 ;  /* 0xfff00000ff877424 */ /* 0x000fe200078e00ff */
[----:B------:R-:W-:Y:S01]  /*01e0*/  ISETP.GE.AND P2, PT, R8, UR10, PT ;  /* 0x0000000a08007c0c */ /* 0x000fe2000bf46270 */
[----:B------:R-:W-:-:S03]  /*01f0*/  VIADD R8, R6, 0x80 ;  /* 0x0000008006087836 */ /* 0x000fc60000000000 */
[----:B------:R-:W-:Y:S01]  /*0200*/  ISETP.LT.OR P2, PT, R7, 0x1, P2 ;  /* 0x000000010700780c */ /* 0x000fe20001741670 */
[----:B------:R-:W3:Y:S01]  /*0210*/  @!P1 LDG.E.64 R134, desc[UR4][R4.64+0x200] ;  /* 0x0002000404869981 */ /* 0x000ee2000c1e1b00 */
[----:B------:R-:W-:Y:S01]  /*0220*/  IMAD.MOV.U32 R136, RZ, RZ, 0x0 ;  /* 0x00000000ff887424 */ /* 0x000fe200078e00ff */
[----:B------:R-:W-:Y:S01]  /*0230*/  ISETP.GE.AND P1, PT, R8, UR10, PT ;  /* 0x0000000a08007c0c */ /* 0x000fe2000bf26270 */
[----:B------:R-:W-:-:S03]  /*0240*/  IMAD.MOV.U32 R137, RZ, RZ, -0x100000 ;  /* 0xfff00000ff897424 */ /* 0x000fc600078e00ff */
[----:B------:R-:W-:Y:S01]  /*0250*/  ISETP.LT.OR P1, PT, R7, 0x1, P1 ;  /* 0x000000010700780c */ /* 0x000fe20000f21670 */
[----:B------:R-:W-:-:S05]  /*0260*/  VIADD R8, R6, 0xa0 ;  /* 0x000000a006087836 */ /* 0x000fca0000000000 */
[----:B------:R-:W4:Y:S01]  /*0270*/  @!P2 LDG.E.64 R136, desc[UR4][R4.64+0x300] ;  /* 0x000300040488a981 */ /* 0x000f22000c1e1b00 */
[----:B------:R-:W-:Y:S01]  /*0280*/  IMAD.MOV.U32 R138, RZ, RZ, 0x0 ;  /* 0x00000000ff8a7424 */ /* 0x000fe200078e00ff */
[----:B------:R-:W-:Y:S01]  /*0290*/  ISETP.GE.AND P2, PT, R8, UR10, PT ;  /* 0x0000000a08007c0c */ /* 0x000fe2000bf46270 */
[----:B------:R-:W-:-:S03]  /*02a0*/  IMAD.MOV.U32 R139, RZ, RZ, -0x100000 ;  /* 0xfff00000ff8b7424 */ /* 0x000fc600078e00ff */
[----:B------:R-:W-:Y:S01]  /*02b0*/  ISETP.LT.OR P2, PT, R7, 0x1, P2 ;  /* 0x000000010700780c */ /* 0x000fe20001741670 */
[----:B------:R-:W-:Y:S02]  /*02c0*/  VIADD R8, R6, 0xc0 ;  /* 0x000000c006087836 */ /* 0x000fe40000000000 */
[----:B------:R-:W5:Y:S01]  /*02d0*/  @!P1 LDG.E.64 R138, desc[UR4][R4.64+0x400] ;  /* 0x00040004048a9981 */ /* 0x000f62000c1e1b00 */
[----:B------:R-:W-:Y:S02]  /*02e0*/  IMAD.MOV.U32 R128, RZ, RZ, 0x0 ;  /* 0x00000000ff807424 */ /* 0x000fe400078e00ff */
[----:B------:R-:W-:Y:S01]  /*02f0*/  IMAD.MOV.U32 R129, RZ, RZ, -0x100000 ;  /* 0xfff00000ff817424 */ /* 0x000fe200078e00ff */
[----:B------:R-:W-:Y:S01]  /*0300*/  ISETP.GE.AND P1, PT, R8, UR10, PT ;  /* 0x0000000a08007c0c */ /* 0x000fe2000bf26270 */
[----:B------:R-:W-:-:S03]  /*0310*/  VIADD R8, R6, 0xe0 ;  /* 0x000000e006087836 */ /* 0x000fc60000000000 */
[----:B------:R-:W-:Y:S02]  /*0320*/  ISETP.LT.OR P1, PT, R7, 0x1, P1 ;  /* 0x000000010700780c */ /* 0x000fe40000f21670 */
[----:B------:R-:W5:Y:S01]  /*0330*/  @!P2 LDG.E.64 R128, desc[UR4][R4.64+0x500] ;  /* 0x000500040480a981 */ /* 0x000f62000c1e1b00 */
[----:B------:R-:W-:Y:S01]  /*0340*/  IMAD.MOV.U32 R126, RZ, RZ, 0x0 ;  /* 0x00000000ff7e7424 */ /* 0x000fe200078e00ff */
[----:B------:R-:W-:Y:S01]  /*0350*/  ISETP.GE.AND P2, PT, R8, UR10, PT ;  /* 0x0000000a08007c0c */ /* 0x000fe2000bf46270 */
[----:B------:R-:W-:-:S03]  /*0360*/  IMAD.MOV.U32 R127, RZ, RZ, -0x100000 ;  /* 0xfff00000ff7f7424 */ /* 0x000fc600078e00ff */
[----:B------:R-:W-:Y:S01]  /*0370*/  ISETP.LT.OR P2, PT, R7, 0x1, P2 ;  /* 0x000000010700780c */ /* 0x000fe20001741670 */
[----:B------:R-:W-:-:S04]  /*0380*/  VIADD R8, R6, 0x100 ;  /* 0x0000010006087836 */ /* 0x000fc80000000000 */
[----:B------:R-:W5:Y:S01]  /*0390*/  @!P1 LDG.E.64 R126, desc[UR4][R4.64+0x600] ;  /* 0x00060004047e9981 */ /* 0x000f62000c1e1b00 */
        /* <DEDUP_REMOVED lines=108> */
[----:B------:R-:W-:Y:S02]  /*0a60*/  IMAD.MOV.U32 R86, RZ, RZ, 0x0 ;  /* 0x00000000ff567424 */ /* 0x000fe400078e00ff */
[----:B------:R-:W-:-:S06]  /*0a70*/  IMAD.MOV.U32 R87, RZ, RZ, -0x100000 ;  /* 0xfff00000ff577424 */ /* 0x000fcc00078e00ff */
[----:B------:R-:W5:Y:S01]  /*0a80*/  @!P1 LDG.E.64 R86, desc[UR4][R4.64+0x1900] ;  /* 0x0019000404569981 */ /* 0x000f62000c1e1b00 */
[----:B------:R-:W-:Y:S02]  /*0a90*/  IMAD.MOV.U32 R88, RZ, RZ, 0x0 ;  /* 0x00000000ff587424 */ /* 0x000fe400078e00ff */
[----:B------:R-:W-:Y:S02]  /*0aa0*/  IMAD.MOV.U32 R89, RZ, RZ, -0x100000 ;  /* 0xfff00000ff597424 */ /* 0x000fe400078e00ff */
[----:B------:R-:W-:Y:S02]  /*0ab0*/  IMAD.MOV.U32 R82, RZ, RZ, 0x0 ;  /* 0x00000000ff527424 */ /* 0x000fe400078e00ff */
[----:B------:R-:W-:Y:S02]  /*0ac0*/  IMAD.MOV.U32 R83, RZ, RZ, -0x100000 ;  /* 0xfff00000ff537424 */ /* 0x000fe400078e00ff */
[----:B------:R-:W-:Y:S02]  /*0ad0*/  IMAD.MOV.U32 R84, RZ, RZ, 0x0 ;  /* 0x00000000ff547424 */ /* 0x000fe400078e00ff */
[----:B------:R-:W-:Y:S01]  /*0ae0*/  IMAD.MOV.U32 R85, RZ, RZ, -0x100000 ;  /* 0xfff00000ff557424 */ /* 0x000fe200078e00ff */
[----:B--2---:R-:W-:-:S06]  /*0af0*/  DSETP.GT.AND P2, PT, R132, R130, PT ;  /* 0x000000828400722a */ /* 0x004fcc0003f44000 */
[----:B------:R-:W-:Y:S02]  /*0b00*/  FSEL R8, R132, R130, P2 ;  /* 0x0000008284087208 */ /* 0x000fe40001000000 */
[----:B------:R-:W-:Y:S02]  /*0b10*/  FSEL R9, R133, R131, P2 ;  /* 0x0000008385097208 */ /* 0x000fe40001000000 */
[----:B------:R-:W-:Y:S01]  /*0b20*/  ISETP.GE.AND P2, PT, R10, UR10, PT ;  /* 0x0000000a0a007c0c */ /* 0x000fe2000bf46270 */
[----:B------:R-:W-:-:S03]  /*0b30*/  VIADD R10, R6, 0x360 ;  /* 0x00000360060a7836 */ /* 0x000fc60000000000 */
[----:B------:R-:W-:Y:S02]  /*0b40*/  ISETP.LT.OR P2, PT, R7, 0x1, P2 ;  /* 0x000000010700780c */ /* 0x000fe40001741670 */
[----:B------:R-:W-:Y:S01]  /*0b50*/  ISETP.GE.AND P1, PT, R10, UR10, PT ;  /* 0x0000000a0a007c0c */ /* 0x000fe2000bf26270 */
[----:B------:R-:W-:-:S03]  /*0b60*/  VIADD R10, R6, 0x380 ;  /* 0x00000380060a7836 */ /* 0x000fc60000000000 */
[----:B------:R-:W-:-:S07]  /*0b70*/  ISETP.LT.OR P1, PT, R7, 0x1, P1 ;  /* 0x000000010700780c */ /* 0x000fce0000f21670 */
[----:B------:R-:W2:Y:S01]  /*0b80*/  @!P2 LDG.E.64 R88, desc[UR4][R4.64+0x1a00] ;  /* 0x001a00040458a981 */ /* 0x000ea2000c1e1b00 */
[----:B------:R-:W-:Y:S01]  /*0b90*/  ISETP.GE.AND P2, PT, R10, UR10, PT ;  /* 0x0000000a0a007c0c */ /* 0x000fe2000bf46270 */
[----:B---3--:R-:W-:-:S03]  /*0ba0*/  DSETP.GT.AND P4, PT, R8, R134, PT ;  /* 0x000000860800722a */ /* 0x008fc60003f84000 */
[----:B------:R-:W-:Y:S01]  /*0bb0*/  ISETP.LT.OR P2, PT, R7, 0x1, P2 ;  /* 0x000000010700780c */ /* 0x000fe20001741670 */
[----:B------:R-:W3:Y:S01]  /*0bc0*/  @!P1 LDG.E.64 R82, desc[UR4][R4.64+0x1b00] ;  /* 0x001b000404529981 */ /* 0x000ee2000c1e1b00 */
[----:B------:R-:W-:Y:S01]  /*0bd0*/  VIADD R10, R6, 0x3a0 ;  /* 0x000003a0060a7836 */ /* 0x000fe20000000000 */
[----:B------:R-:W-:Y:S02]  /*0be0*/  FSEL R8, R8, R134, P4 ;  /* 0x0000008608087208 */ /* 0x000fe40002000000 */
[----:B------:R-:W-:Y:S02]  /*0bf0*/  FSEL R9, R9, R135, P4 ;  /* 0x0000008709097208 */ /* 0x000fe40002000000 */
[----:B------:R-:W-:Y:S01]  /*0c00*/  ISETP.GE.AND P1, PT, R10, UR10, PT ;  /* 0x0000000a0a007c0c */ /* 0x000fe2000bf26270 */
[----:B------:R-:W-:-:S03]  /*0c10*/  VIADD R10, R6, 0x3c0 ;  /* 0x000003c0060a7836 */ /* 0x000fc60000000000 */
[----:B------:R-:W-:Y:S01]  /*0c20*/  ISETP.LT.OR P1, PT, R7, 0x1, P1 ;  /* 0x000000010700780c */ /* 0x000fe20000f21670 */
[----:B----4-:R-:W-:Y:S01]  /*0c30*/  DSETP.GT.AND P4, PT, R8, R136, PT ;  /* 0x000000880800722a */ /* 0x010fe20003f84000 */
[----:B------:R-:W4:Y:S01]  /*0c40*/  @!P2 LDG.E.64 R84, desc[UR4][R4.64+0x1c00] ;  /* 0x001c00040454a981 */ /* 0x000f22000c1e1b00 */
[----:B------:R-:W-:Y:S01]  /*0c50*/  IMAD.MOV.U32 R78, RZ, RZ, 0x0 ;  /* 0x00000000ff4e7424 */ /* 0x000fe200078e00ff */
[----:B------:R-:W-:Y:S01]  /*0c60*/  ISETP.GE.AND P2, PT, R10, UR10, PT ;  /* 0x0000000a0a007c0c */ /* 0x000fe2000bf46270 */
[----:B------:R-:W-:Y:S02]  /*0c70*/  IMAD.MOV.U32 R79, RZ, RZ, -0x100000 ;  /* 0xfff00000ff4f7424 */ /* 0x000fe400078e00ff */
[----:B------:R-:W-:Y:S02]  /*0c80*/  FSEL R8, R8, R136, P4 ;  /* 0x0000008808087208 */ /* 0x000fe40002000000 */
[----:B------:R-:W-:Y:S02]  /*0c90*/  FSEL R9, R9, R137, P4 ;  /* 0x0000008909097208 */ /* 0x000fe40002000000 */
[----:B------:R-:W-:-:S02]  /*0ca0*/  ISETP.LT.OR P2, PT, R7, 0x1, P2 ;  /* 0x000000010700780c */ /* 0x000fc40001741670 */
[----:B------:R-:W4:Y:S02]  /*0cb0*/  @!P1 LDG.E.64 R78, desc[UR4][R4.64+0x1d00] ;  /* 0x001d0004044e9981 */ /* 0x000f24000c1e1b00 */
[----:B-----5:R-:W-:Y:S01]  /*0cc0*/  DSETP.GT.AND P4, PT, R8, R138, PT ;  /* 0x0000008a0800722a */ /* 0x020fe20003f84000 */
[----:B------:R-:W-:Y:S02]  /*0cd0*/  IMAD.MOV.U32 R80, RZ, RZ, 0x0 ;  /* 0x00000000ff507424 */ /* 0x000fe400078e00ff */
[----:B------:R-:W-:-:S03]  /*0ce0*/  IMAD.MOV.U32 R81, RZ, RZ, -0x100000 ;  /* 0xfff00000ff517424 */ /* 0x000fc600078e00ff */
[----:B------:R-:W-:Y:S02]  /*0cf0*/  FSEL R8, R8, R138, P4 ;  /* 0x0000008a08087208 */ /* 0x000fe40002000000 */
[----:B------:R-:W-:Y:S01]  /*0d00*/  FSEL R9, R9, R139, P4 ;  /* 0x0000008b09097208 */ /* 0x000fe20002000000 */
[----:B------:R-:W-:Y:S01]  /*0d10*/  VIADD R10, R6, 0x3e0 ;  /* 0x000003e0060a7836 */ /* 0x000fe20000000000 */
[----:B------:R-:W5:Y:S04]  /*0d20*/  @!P2 LDG.E.64 R80, desc[UR4][R4.64+0x1e00] ;  /* 0x001e00040450a981 */ /* 0x000f68000c1e1b00 */
[----:B------:R-:W-:Y:S01]  /*0d30*/  DSETP.GT.AND P4, PT, R8, R128, PT ;  /* 0x000000800800722a */ /* 0x000fe20003f84000 */
[----:B------:R-:W-:Y:S01]  /*0d40*/  ISETP.GE.AND P1, PT, R10, UR10, PT ;  /* 0x0000000a0a007c0c */ /* 0x000fe2000bf26270 */
[----:B------:R-:W-:-:S03]  /*0d50*/  VIADD R10, R6, 0x400 ;  /* 0x00000400060a7836 */ /* 0x000fc60000000000 */
[----:B------:R-:W-:Y:S02]  /*0d60*/  ISETP.LT.OR P1, PT, R7, 0x1, P1 ;  /* 0x000000010700780c */ /* 0x000fe40000f21670 */
[----:B------:R-:W-:Y:S02]  /*0d70*/  FSEL R8, R8, R128, P4 ;  /* 0x0000008008087208 */ /* 0x000fe40002000000 */
[----:B------:R-:W-:Y:S01]  /*0d80*/  FSEL R9, R9, R129, P4 ;  /* 0x0000008109097208 */ /* 0x000fe20002000000 */
[----:B------:R-:W-:Y:S01]  /*0d90*/  IMAD.MOV.U32 R74, RZ, RZ, 0x0 ;  /* 0x00000000ff4a7424 */ /* 0x000fe200078e00ff */
[----:B------:R-:W-:Y:S01]  /*0da0*/  ISETP.GE.AND P2, PT, R10, UR10, PT ;  /* 0x0000000a0a007c0c */ /* 0x000fe2000bf46270 */
[----:B------:R-:W-:-:S03]  /*0db0*/  IMAD.MOV.U32 R75, RZ, RZ, -0x100000 ;  /* 0xfff00000ff4b7424 */ /* 0x000fc600078e00ff */
[----:B------:R-:W-:Y:S01]  /*0dc0*/  DSETP.GT.AND P4, PT, R8, R126, PT ;  /* 0x0000007e0800722a */ /* 0x000fe20003f84000 */
[----:B------:R-:W-:Y:S02]  /*0dd0*/  ISETP.LT.OR P2, PT, R7, 0x1, P2 ;  /* 0x000000010700780c */ /* 0x000fe40001741670 */
[----:B------:R-:W5:Y:S03]  /*0de0*/  @!P1 LDG.E.64 R74, desc[UR4][R4.64+0x1f00] ;  /* 0x001f0004044a9981 */ /* 0x000f66000c1e1b00 */
[----:B------:R-:W-:Y:S02]  /*0df0*/  FSEL R8, R8, R126, P4 ;  /* 0x0000007e08087208 */ /* 0x000fe40002000000 */
[----:B------:R-:W-:Y:S01]  /*0e00*/  FSEL R9, R9, R127, P4 ;  /* 0x0000007f09097208 */ /* 0x000fe20002000000 */
[----:B------:R-:W-:Y:S02]  /*0e10*/  VIADD R10, R6, 0x420 ;  /* 0x00000420060a7836 */ /* 0x000fe40000000000 */
[----:B------:R-:W-:-:S02]  /*0e20*/  IMAD.MOV.U32 R76, RZ, RZ, 0x0 ;  /* 0x00000000ff4c7424 */ /* 0x000fc400078e00ff */
[----:B------:R-:W-:Y:S01]  /*0e30*/  IMAD.MOV.U32 R77, RZ, RZ, -0x100000 ;  /* 0xfff00000ff4d7424 */ /* 0x000fe200078e00ff */
[----:B------:R-:W-:Y:S01]  /*0e40*/  DSETP.GT.AND P4, PT, R8, R124, PT ;  /* 0x0000007c0800722a */ /* 0x000fe20003f84000 */
[----:B------:R-:W-:Y:S01]  /*0e50*/  ISETP.GE.AND P1, PT, R10, UR10, PT ;  /* 0x0000000a0a007c0c */ /* 0x000fe2000bf26270 */
[----:B------:R-:W-:-:S03]  /*0e60*/  VIADD R10, R6, 0x440 ;  /* 0x00000440060a7836 */ /* 0x000fc60000000000 */
[----:B------:R-:W-:Y:S01]  /*0e70*/  ISETP.LT.OR P1, PT, R7, 0x1, P1 ;  /* 0x000000010700780c */ /* 0x000fe20000f21670 */
[----:B------:R-:W5:Y:S01]  /*0e80*/  @!P2 LDG.E.64 R76, desc[UR4][R4.64+0x2000] ;  /* 0x00200004044ca981 */ /* 0x000f62000c1e1b00 */
        /* <DEDUP_REMOVED lines=32> */
[----:B------:R-:W-:-:S04]  /*1090*/  ISETP.GE.AND P1, PT, R10, UR10, PT ;  /* 0x0000000a0a007c0c */ /* 0x000fc8000bf26270 */
[----:B------:R-:W-:Y:S01]  /*10a0*/  ISETP.LT.OR P1, PT, R7, 0x1, P1 ;  /* 0x000000010700780c */ /* 0x000fe20000f21670 */
[----:B------:R-:W5:Y:S01]  /*10b0*/  @!P2 LDG.E.64 R68, desc[UR4][R4.64+0x2400] ;  /* 0x002400040444a981 */ /* 0x000f62000c1e1b00 */
[----:B------:R-:W-:Y:S02]  /*10c0*/  FSEL R8, R8, R116, P4 ;  /* 0x0000007408087208 */ /* 0x000fe40002000000 */
[----:B------:R-:W-:Y:S01]  /*10d0*/  FSEL R9, R9, R117, P4 ;  /* 0x0000007509097208 */ /* 0x000fe20002000000 */
[----:B------:R-:W-:Y:S02]  /*10e0*/  IMAD.MOV.U32 R62, RZ, RZ, 0x0 ;  /* 0x00000000ff3e7424 */ /* 0x000fe400078e00ff */
[----:B------:R-:W-:-:S03]  /*10f0*/  IMAD.MOV.U32 R63, RZ, RZ, -0x100000 ;  /* 0xfff00000ff3f7424 */ /* 0x000fc600078e00ff */
[----:B------:R-:W-:-:S03]  /*1100*/  DSETP.GT.AND P4, PT, R8, R114, PT ;  /* 0x000000720800722a */ /* 0x000fc60003f84000 */
[----:B------:R-:W5:Y:S03]  /*1110*/  @!P1 LDG.E.64 R62, desc[UR4][R4.64+0x2500] ;  /* 0x00250004043e9981 */ /* 0x000f66000c1e1b00 */
[----:B------:R-:W-:Y:S02]  /*1120*/  FSEL R8, R8, R114, P4 ;  /* 0x0000007208087208 */ /* 0x000fe40002000000 */
[----:B------:R-:W-:-:S06]  /*1130*/  FSEL R9, R9, R115, P4 ;  /* 0x0000007309097208 */ /* 0x000fcc0002000000 */
[----:B------:R-:W-:Y:S01]  /*1140*/  DSETP.GT.AND P4, PT, R8, R112, PT ;  /* 0x000000700800722a */ /* 0x000fe20003f84000 */
[----:B------:R-:W-:-:S05]  /*1150*/  VIADD R10, R6, 0x4c0 ;  /* 0x000004c0060a7836 */ /* 0x000fca0000000000 */
[----:B------:R-:W-:Y:S02]  /*1160*/  FSEL R8, R8, R112, P4 ;  /* 0x0000007008087208 */ /* 0x000fe40002000000 */
[----:B------:R-:W-:Y:S02]  /*1170*/  FSEL R9, R9, R113, P4 ;  /* 0x0000007109097208 */ /* 0x000fe40002000000 */
[----:B------:R-:W-:-:S04]  /*1180*/  ISETP.GE.AND P2, PT, R10, UR10, PT ;  /* 0x0000000a0a007c0c */ /* 0x000fc8000bf46270 */
[----:B------:R-:W-:Y:S01]  /*1190*/  DSETP.GT.AND P4, PT, R8, R110, PT ;  /* 0x0000006e0800722a */ /* 0x000fe20003f84000 */
[----:B------:R-:W-:Y:S01]  /*11a0*/  ISETP.LT.OR P2, PT, R7, 0x1, P2 ;  /* 0x000000010700780c */ /* 0x000fe20001741670 */
[----:B------:R-:W-:-:S04]  /*11b0*/  VIADD R10, R6, 0x4e0 ;  /* 0x000004e0060a7836 */ /* 0x000fc80000000000 */
        /* <DEDUP_REMOVED lines=11> */
[----:B------:R-:W-:-:S03]  /*1270*/  IMAD.MOV.U32 R58, RZ, RZ, 0x0 ;  /* 0x00000000ff3a7424 */ /* 0x000fc600078e00ff */
[----:B------:R-:W-:Y:S01]  /*1280*/  DSETP.GT.AND P4, PT, R8, R106, PT ;  /* 0x0000006a0800722a */ /* 0x000fe20003f84000 */
[----:B------:R-:W-:Y:S01]  /*1290*/  IMAD.MOV.U32 R59, RZ, RZ, -0x100000 ;  /* 0xfff00000ff3b7424 */ /* 0x000fe200078e00ff */
[----:B------:R-:W-:-:S04]  /*12a0*/  ISETP.GE.AND P2, PT, R10, UR10, PT ;  /* 0x0000000a0a007c0c */ /* 0x000fc8000bf46270 */
[----:B------:R-:W-:Y:S01]  /*12b0*/  FSEL R8, R8, R106, P4 ;  /* 0x0000006a08087208 */ /* 0x000fe20002000000 */
[----:B------:R-:W5:Y:S01]  /*12c0*/  @!P1 LDG.E.64 R58, desc[UR4][R4.64+0x2700] ;  /* 0x00270004043a9981 */ /* 0x000f62000c1e1b00 */
[----:B------:R-:W-:Y:S02]  /*12d0*/  FSEL R9, R9, R107, P4 ;  /* 0x0000006b09097208 */ /* 0x000fe40002000000 */
[----:B------:R-:W-:Y:S01]  /*12e0*/  ISETP.LT.OR P2, PT, R7, 0x1, P2 ;  /* 0x000000010700780c */ /* 0x000fe20001741670 */
[----:B------:R-:W-:-:S03]  /*12f0*/  VIADD R10, R6, 0x520 ;  /* 0x00000520060a7836 */ /* 0x000fc60000000000 */
[----:B------:R-:W-:Y:S01]  /*1300*/  DSETP.GT.AND P4, PT, R8, R104, PT ;  /* 0x000000680800722a */ /* 0x000fe20003f84000 */
[----:B------:R-:W-:Y:S01]  /*1310*/  IMAD.MOV.U32 R60, RZ, RZ, 0x0 ;  /* 0x00000000ff3c7424 */ /* 0x000fe200078e00ff */
[----:B------:R-:W-:Y:S01]  /*1320*/  ISETP.GE.AND P1, PT, R10, UR10, PT ;  /* 0x0000000a0a007c0c */ /* 0x000fe2000bf26270 */
[----:B------:R-:W-:-:S03]  /*1330*/  IMAD.MOV.U32 R61, RZ, RZ, -0x100000 ;  /* 0xfff00000ff3d7424 */ /* 0x000fc600078e00ff */
[----:B------:R-:W-:Y:S02]  /*1340*/  FSEL R8, R8, R104, P4 ;  /* 0x0000006808087208 */ /* 0x000fe40002000000 */
[----:B------:R-:W-:Y:S01]  /*1350*/  FSEL R9, R9, R105, P4 ;  /* 0x0000006909097208 */ /* 0x000fe20002000000 */
[----:B------:R-:W5:Y:S01]  /*1360*/  @!P2 LDG.E.64 R60, desc[UR4][R4.64+0x2800] ;  /* 0x00280004043ca981 */ /* 0x000f62000c1e1b00 */
        /* <DEDUP_REMOVED lines=55> */
[----:B------:R-:W-:-:S03]  /*16e0*/  IMAD.MOV.U32 R42, RZ, RZ, 0x0 ;  /* 0x00000000ff2a7424 */ /* 0x000fc600078e00ff */
[----:B------:R-:W-:Y:S01]  /*16f0*/  DSETP.GT.AND P2, PT, R8, R92, PT ;  /* 0x0000005c0800722a */ /* 0x000fe20003f44000 */
[----:B------:R-:W-:Y:S01]  /*1700*/  IMAD.MOV.U32 R43, RZ, RZ, -0x100000 ;  /* 0xfff00000ff2b7424 */ /* 0x000fe200078e00ff */
[----:B------:R-:W-:Y:S01]  /*1710*/  ISETP.GE.AND P1, PT, R7, 0x1, PT ;  /* 0x000000010700780c */ /* 0x000fe20003f26270 */
[----:B------:R-:W-:-:S03]  /*1720*/  VIADD R10, R6, 0x600 ;  /* 0x00000600060a7836 */ /* 0x000fc60000000000 */
[----:B------:R-:W-:Y:S02]  /*1730*/  FSEL R8, R8, R92, P2 ;  /* 0x0000005c08087208 */ /* 0x000fe40001000000 */
[----:B------:R-:W-:Y:S01]  /*1740*/  FSEL R9, R9, R93, P2 ;  /* 0x0000005d09097208 */ /* 0x000fe20001000000 */
[----:B------:R-:W5:Y:S01]  /*1750*/  @!P4 LDG.E.64 R42, desc[UR4][R4.64+0x2f00] ;  /* 0x002f0004042ac981 */ /* 0x000f62000c1e1b00 */
[----:B------:R-:W-:Y:S01]  /*1760*/  ISETP.GE.OR P2, PT, R10, UR10, !P1 ;  /* 0x0000000a0a007c0c */ /* 0x000fe2000cf46670 */
[----:B------:R-:W-:-:S03]  /*1770*/  IMAD.MOV.U32 R44, RZ, RZ, 0x0 ;  /* 0x00000000ff2c7424 */ /* 0x000fc600078e00ff */
[----:B------:R-:W-:Y:S01]  /*1780*/  DSETP.GT.AND P4, PT, R8, R86, PT ;  /* 0x000000560800722a */ /* 0x000fe20003f84000 */
[----:B------:R-:W-:Y:S02]  /*1790*/  IMAD.MOV.U32 R45, RZ, RZ, -0x100000 ;  /* 0xfff00000ff2d7424 */ /* 0x000fe400078e00ff */
[----:B------:R-:W-:-:S03]  /*17a0*/  VIADD R10, R6, 0x620 ;  /* 0x00000620060a7836 */ /* 0x000fc60000000000 */
[----:B------:R-:W-:Y:S02]  /*17b0*/  FSEL R8, R8, R86, P4 ;  /* 0x0000005608087208 */ /* 0x000fe40002000000 */
[----:B------:R-:W-:Y:S01]  /*17c0*/  FSEL R9, R9, R87, P4 ;  /* 0x0000005709097208 */ /* 0x000fe20002000000 */
[----:B------:R-:W5:Y:S01]  /*17d0*/  @!P2 LDG.E.64 R44, desc[UR4][R4.64+0x3000] ;  /* 0x00300004042ca981 */ /* 0x000f62000c1e1b00 */
[----:B------:R-:W-:Y:S01]  /*17e0*/  ISETP.GE.OR P4, PT, R10, UR10, !P1 ;  /* 0x0000000a0a007c0c */ /* 0x000fe2000cf86670 */
[----:B------:R-:W-:-:S03]  /*17f0*/  IMAD.MOV.U32 R38, RZ, RZ, 0x0 ;  /* 0x00000000ff267424 */ /* 0x000fc600078e00ff */
[----:B--2---:R-:W-:Y:S01]  /*1800*/  DSETP.GT.AND P2, PT, R8, R88, PT ;  /* 0x000000580800722a */ /* 0x004fe20003f44000 */
[----:B------:R-:W-:Y:S02]  /*1810*/  IMAD.MOV.U32 R39, RZ, RZ, -0x100000 ;  /* 0xfff00000ff277424 */ /* 0x000fe400078e00ff */
[----:B------:R-:W-:-:S03]  /*1820*/  VIADD R10, R6, 0x640 ;  /* 0x00000640060a7836 */ /* 0x000fc60000000000 */
[----:B------:R-:W-:Y:S02]  /*1830*/  FSEL R8, R8, R88, P2 ;  /* 0x0000005808087208 */ /* 0x000fe40001000000 */
[----:B------:R-:W-:Y:S01]  /*1840*/  FSEL R9, R9, R89, P2 ;  /* 0x0000005909097208 */ /* 0x000fe20001000000 */
[----:B------:R-:W2:Y:S01]  /*1850*/  @!P4 LDG.E.64 R38, desc[UR4][R4.64+0x3100] ;  /* 0x003100040426c981 */ /* 0x000ea2000c1e1b00 */
[----:B------:R-:W-:Y:S01]  /*1860*/  ISETP.GE.OR P2, PT, R10, UR10, !P1 ;  /* 0x0000000a0a007c0c */ /* 0x000fe2000cf46670 */
[----:B------:R-:W-:-:S03]  /*1870*/  IMAD.MOV.U32 R40, RZ, RZ, 0x0 ;  /* 0x00000000ff287424 */ /* 0x000fc600078e00ff */
[----:B---3--:R-:W-:Y:S01]  /*1880*/  DSETP.GT.AND P4, PT, R8, R82, PT ;  /* 0x000000520800722a */ /* 0x008fe20003f84000 */
[----:B------:R-:W-:Y:S02]  /*1890*/  IMAD.MOV.U32 R41, RZ, RZ, -0x100000 ;  /* 0xfff00000ff297424 */ /* 0x000fe400078e00ff */
[----:B------:R-:W-:-:S03]  /*18a0*/  VIADD R10, R6, 0x660 ;  /* 0x00000660060a7836 */ /* 0x000fc60000000000 */
[----:B------:R-:W-:Y:S02]  /*18b0*/  FSEL R8, R8, R82, P4 ;  /* 0x0000005208087208 */ /* 0x000fe40002000000 */
[----:B------:R-:W-:Y:S01]  /*18c0*/  FSEL R9, R9, R83, P4 ;  /* 0x0000005309097208 */ /* 0x000fe20002000000 */
[----:B------:R-:W3:Y:S01]  /*18d0*/  @!P2 LDG.E.64 R40, desc[UR4][R4.64+0x3200] ;  /* 0x003200040428a981 */ /* 0x000ee2000c1e1b00 */
[----:B------:R-:W-:Y:S01]  /*18e0*/  ISETP.GE.OR P4, PT, R10, UR10, !P1 ;  /* 0x0000000a0a007c0c */ /* 0x000fe2000cf86670 */
[----:B------:R-:W-:-:S03]  /*18f0*/  IMAD.MOV.U32 R34, RZ, RZ, 0x0 ;  /* 0x00000000ff227424 */ /* 0x000fc600078e00ff */
[----:B----4-:R-:W-:Y:S01]  /*1900*/  DSETP.GT.AND P2, PT, R8, R84, PT ;  /* 0x000000540800722a */ /* 0x010fe20003f44000 */
[----:B------:R-:W-:Y:S02]  /*1910*/  IMAD.MOV.U32 R35, RZ, RZ, -0x100000 ;  /* 0xfff00000ff237424 */ /* 0x000fe400078e00ff */
[----:B------:R-:W-:-:S03]  /*1920*/  VIADD R10, R6, 0x680 ;  /* 0x00000680060a7836 */ /* 0x000fc60000000000 */
[----:B------:R-:W-:Y:S02]  /*1930*/  FSEL R8, R8, R84, P2 ;  /* 0x0000005408087208 */ /* 0x000fe40001000000 */
[----:B------:R-:W-:Y:S01]  /*1940*/  FSEL R9, R9, R85, P2 ;  /* 0x0000005509097208 */ /* 0x000fe20001000000 */
[----:B------:R-:W4:Y:S01]  /*1950*/  @!P4 LDG.E.64 R34, desc[UR4][R4.64+0x3300] ;  /* 0x003300040422c981 */ /* 0x000f22000c1e1b00 */
[----:B------:R-:W-:Y:S01]  /*1960*/  ISETP.GE.OR P2, PT, R10, UR10, !P1 ;  /* 0x0000000a0a007c0c */ /* 0x000fe2000cf46670 */
[----:B------:R-:W-:-:S03]  /*1970*/  IMAD.MOV.U32 R36, RZ, RZ, 0x0 ;  /* 0x00000000ff247424 */ /* 0x000fc600078e00ff */
[----:B------:R-:W-:Y:S01]  /*1980*/  DSETP.GT.AND P4, PT, R8, R78, PT ;  /* 0x0000004e0800722a */ /* 0x000fe20003f84000 */
[----:B------:R-:W-:Y:S02]  /*1990*/  IMAD.MOV.U32 R37, RZ, RZ, -0x100000 ;  /* 0xfff00000ff257424 */ /* 0x000fe400078e00ff */
[----:B------:R-:W-:-:S03]  /*19a0*/  VIADD R10, R6, 0x6a0 ;  /* 0x000006a0060a7836 */ /* 0x000fc60000000000 */
[----:B------:R-:W-:Y:S02]  /*19b0*/  FSEL R8, R8, R78, P4 ;  /* 0x0000004e08087208 */ /* 0x000fe40002000000 */
[----:B------:R-:W-:Y:S01]  /*19c0*/  FSEL R9, R9, R79, P4 ;  /* 0x0000004f09097208 */ /* 0x000fe20002000000 */
[----:B------:R-:W4:Y:S01]  /*19d0*/  @!P2 LDG.E.64 R36, desc[UR4][R4.64+0x3400] ;  /* 0x003400040424a981 */ /* 0x000f22000c1e1b00 */
[----:B------:R-:W-:Y:S01]  /*19e0*/  ISETP.GE.OR P4, PT, R10, UR10, !P1 ;  /* 0x0000000a0a007c0c */ /* 0x000fe2000cf86670 */
[----:B------:R-:W-:-:S03]  /*19f0*/  IMAD.MOV.U32 R30, RZ, RZ, 0x0 ;  /* 0x00000000ff1e7424 */ /* 0x000fc600078e00ff */
[----:B-----5:R-:W-:Y:S01]  /*1a00*/  DSETP.GT.AND P2, PT, R8, R80, PT ;  /* 0x000000500800722a */ /* 0x020fe20003f44000 */
[----:B------:R-:W-:Y:S02]  /*1a10*/  IMAD.MOV.U32 R31, RZ, RZ, -0x100000 ;  /* 0xfff00000ff1f7424 */ /* 0x000fe400078e00ff */
[----:B------:R-:W-:-:S03]  /*1a20*/  VIADD R10, R6, 0x6c0 ;  /* 0x000006c0060a7836 */ /* 0x000fc60000000000 */
[----:B------:R-:W-:Y:S02]  /*1a30*/  FSEL R8, R8, R80, P2 ;  /* 0x0000005008087208 */ /* 0x000fe40001000000 */
[----:B------:R-:W-:Y:S01]  /*1a40*/  FSEL R9, R9, R81, P2 ;  /* 0x0000005109097208 */ /* 0x000fe20001000000 */
[----:B------:R-:W5:Y:S01]  /*1a50*/  @!P4 LDG.E.64 R30, desc[UR4][R4.64+0x3500] ;  /* 0x00350004041ec981 */ /* 0x000f62000c1e1b00 */
[----:B------:R-:W-:Y:S01]  /*1a60*/  ISETP.GE.OR P2, PT, R10, UR10, !P1 ;  /* 0x0000000a0a007c0c */ /* 0x000fe2000cf46670 */
[----:B------:R-:W-:Y:S02]  /*1a70*/  IMAD.MOV.U32 R32, RZ, RZ, 0x0 ;  /* 0x00000000ff207424 */ /* 0x000fe400078e00ff */
[----:B------:R-:W-:Y:S02]  /*1a80*/  IMAD.MOV.U32 R33, RZ, RZ, -0x100000 ;  /* 0xfff00000ff217424 */ /* 0x000fe400078e00ff */
[----:B------:R-:W-:Y:S01]  /*1a90*/  VIADD R10, R6, 0x6e0 ;  /* 0x000006e0060a7836 */ /* 0x000fe20000000000 */
[----:B------:R-:W-:-:S04]  /*1aa0*/  DSETP.GT.AND P4, PT, R8, R74, PT ;  /* 0x0000004a0800722a */ /* 0x000fc80003f84000 */
[----:B------:R-:W-:Y:S01]  /*1ab0*/  ISETP.GE.OR P1, PT, R10, UR10, !P1 ;  /* 0x0000000a0a007c0c */ /* 0x000fe2000cf26670 */
[----:B------:R-:W-:Y:S02]  /*1ac0*/  VIADD R10, R6, 0x700 ;  /* 0x00000700060a7836 */ /* 0x000fe40000000000 */
[----:B------:R-:W5:Y:S01]  /*1ad0*/  @!P2 LDG.E.64 R32, desc[UR4][R4.64+0x3600] ;  /* 0x003600040420a981 */ /* 0x000f62000c1e1b00 */
[----:B------:R-:W-:Y:S01]  /*1ae0*/  FSEL R8, R8, R74, P4 ;  /* 0x0000004a08087208 */ /* 0x000fe20002000000 */
[----:B------:R-:W-:Y:S01]  /*1af0*/  IMAD.MOV.U32 R26, RZ, RZ, 0x0 ;  /* 0x00000000ff1a7424 */ /* 0x000fe200078e00ff */
[----:B------:R-:W-:Y:S01]  /*1b00*/  FSEL R9, R9, R75, P4 ;  /* 0x0000004b09097208 */ /* 0x000fe20002000000 */
[----:B------:R-:W-:Y:S01]  /*1b10*/  IMAD.MOV.U32 R27, RZ, RZ, -0x100000 ;  /* 0xfff00000ff1b7424 */ /* 0x000fe200078e00ff */
[----:B------:R-:W-:Y:S01]  /*1b20*/  ISETP.GE.AND P2, PT, R10, UR10, PT ;  /* 0x0000000a0a007c0c */ /* 0x000fe2000bf46270 */
[----:B------:R-:W-:-:S03]  /*1b30*/  VIADD R10, R6, 0x720 ;  /* 0x00000720060a7836 */ /* 0x000fc60000000000 */
[----:B------:R-:W-:Y:S01]  /*1b40*/  DSETP.GT.AND P4, PT, R8, R76, PT ;  /* 0x0000004c0800722a */ /* 0x000fe20003f84000 */
[----:B------:R-:W-:Y:S01]  /*1b50*/  ISETP.LT.OR P2, PT, R7, 0x1, P2 ;  /* 0x000000010700780c */ /* 0x000fe20001741670 */
[----:B------:R-:W5:Y:S01]  /*1b60*/  @!P1 LDG.E.64 R26, desc[UR4][R4.64+0x3700] ;  /* 0x00370004041a9981 */ /* 0x000f62000c1e1b00 */
[----:B------:R-:W-:Y:S01]  /*1b70*/  IMAD.MOV.U32 R28, RZ, RZ, 0x0 ;  /* 0x00000000ff1c7424 */ /* 0x000fe200078e00ff */
[----:B------:R-:W-:Y:S01]  /*1b80*/  ISETP.GE.AND P1, PT, R10, UR10, PT ;  /* 0x0000000a0a007c0c */ /* 0x000fe2000bf26270 */
[----:B------:R-:W-:Y:S01]  /*1b90*/  IMAD.MOV.U32 R29, RZ, RZ, -0x100000 ;  /* 0xfff00000ff1d7424 */ /* 0x000fe200078e00ff */
[----:B------:R-:W-:Y:S02]  /*1ba0*/  FSEL R8, R8, R76, P4 ;  /* 0x0000004c08087208 */ /* 0x000fe40002000000 */
[----:B------:R-:W-:Y:S02]  /*1bb0*/  FSEL R9, R9, R77, P4 ;  /* 0x0000004d09097208 */ /* 0x000fe40002000000 */
[----:B------:R-:W-:Y:S01]  /*1bc0*/  ISETP.LT.OR P1, PT, R7, 0x1, P1 ;  /* 0x000000010700780c */ /* 0x000fe20000f21670 */
[----:B------:R-:W-:-:S03]  /*1bd0*/  VIADD R10, R6, 0x740 ;  /* 0x00000740060a7836 */ /* 0x000fc60000000000 */
[----:B------:R-:W-:Y:S01]  /*1be0*/  DSETP.GT.AND P4, PT, R8, R70, PT ;  /* 0x000000460800722a */ /* 0x000fe20003f84000 */
[----:B------:R-:W5:Y:S01]  /*1bf0*/  @!P2 LDG.E.64 R28, desc[UR4][R4.64+0x3800] ;  /* 0x00380004041ca981 */ /* 0x000f62000c1e1b00 */
[----:B------:R-:W-:Y:S01]  /*1c00*/  IMAD.MOV.U32 R22, RZ, RZ, 0x0 ;  /* 0x00000000ff167424 */ /* 0x000fe200078e00ff */
[----:B------:R-:W-:Y:S01]  /*1c10*/  ISETP.GE.AND P2, PT, R10, UR10, PT ;  /* 0x0000000a0a007c0c */ /* 0x000fe2000bf46270 */
[----:B------:R-:W-:Y:S02]  /*1c20*/  IMAD.MOV.U32 R23, RZ, RZ, -0x100000 ;  /* 0xfff00000ff177424 */ /* 0x000fe400078e00ff */
[----:B------:R-:W-:Y:S02]  /*1c30*/  FSEL R8, R8, R70, P4 ;  /* 0x0000004608087208 */ /* 0x000fe40002000000 */
[----:B------:R-:W-:Y:S02]  /*1c40*/  FSEL R9, R9, R71, P4 ;  /* 0x0000004709097208 */ /* 0x000fe40002000000 */
[----:B------:R-:W-:Y:S01]  /*1c50*/  ISETP.LT.OR P2, PT, R7, 0x1, P2 ;  /* 0x000000010700780c */ /* 0x000fe20001741670 */
[----:B------:R-:W5:Y:S03]  /*1c60*/  @!P1 LDG.E.64 R22, desc[UR4][R4.64+0x3900] ;  /* 0x0039000404169981 */ /* 0x000f66000c1e1b00 */
[----:B------:R-:W-:Y:S01]  /*1c70*/  DSETP.GT.AND P4, PT, R8, R72, PT ;  /* 0x000000480800722a */ /* 0x000fe20003f84000 */
[----:B------:R-:W-:-:S02]  /*1c80*/  VIADD R10, R6, 0x760 ;  /* 0x00000760060a7836 */ /* 0x000fc40000000000 */
[----:B------:R-:W-:Y:S02]  /*1c90*/  IMAD.MOV.U32 R24, RZ, RZ, 0x0 ;  /* 0x00000000ff187424 */ /* 0x000fe400078e00ff */
[----:B------:R-:W-:Y:S01]  /*1ca0*/  IMAD.MOV.U32 R25, RZ, RZ, -0x100000 ;  /* 0xfff00000ff197424 */ /* 0x000fe200078e00ff */
[----:B------:R-:W-:Y:S02]  /*1cb0*/  FSEL R8, R8, R72, P4 ;  /* 0x0000004808087208 */ /* 0x000fe40002000000 */
[----:B------:R-:W-:Y:S01]  /*1cc0*/  FSEL R9, R9, R73, P4 ;  /* 0x0000004909097208 */ /* 0x000fe20002000000 */
[----:B------:R-:W0:Y:S01]  /*1cd0*/  LDCU UR6, c[0x0][0x364] ;  /* 0x00006c80ff0677ac */ /* 0x000e220008000800 */
[----:B------:R-:W-:Y:S01]  /*1ce0*/  ISETP.GE.AND P1, PT, R10, UR10, PT ;  /* 0x0000000a0a007c0c */ /* 0x000fe2000bf26270 */
[----:B------:R-:W5:Y:S03]  /*1cf0*/  @!P2 LDG.E.64 R24, desc[UR4][R4.64+0x3a00] ;  /* 0x003a00040418a981 */ /* 0x000f66000c1e1b00 */
[----:B------:R-:W-:Y:S01]  /*1d00*/  DSETP.GT.AND P4, PT, R8, R66, PT ;  /* 0x000000420800722a */ /* 0x000fe20003f84000 */
[----:B------:R-:W-:Y:S01]  /*1d10*/  ISETP.LT.OR P1, PT, R7, 0x1, P1 ;  /* 0x000000010700780c */ /* 0x000fe20000f21670 */
[----:B------:R-:W-:Y:S01]  /*1d20*/  VIADD R10, R6, 0x780 ;  /* 0x00000780060a7836 */ /* 0x000fe20000000000 */
[----:B------:R-:W1:Y:S01]  /*1d30*/  LDCU UR7, c[0x0][0x364] ;  /* 0x00006c80ff0777ac */ /* 0x000e620008000800 */
[----:B------:R-:W-:-:S02]  /*1d40*/  IMAD.MOV.U32 R18, RZ, RZ, 0x0 ;  /* 0x00000000ff127424 */ /* 0x000fc400078e00ff */
[----:B------:R-:W-:Y:S01]  /*1d50*/  FSEL R8, R8, R66, P4 ;  /* 0x0000004208087208 */ /* 0x000fe20002000000 */
[----:B------:R-:W-:Y:S01]  /*1d60*/  IMAD.MOV.U32 R19, RZ, RZ, -0x100000 ;  /* 0xfff00000ff137424 */ /* 0x000fe200078e00ff */
[----:B------:R-:W-:Y:S02]  /*1d70*/  FSEL R9, R9, R67, P4 ;  /* 0x0000004309097208 */ /* 0x000fe40002000000 */
[----:B------:R-:W-:Y:S01]  /*1d80*/  ISETP.GE.AND P2, PT, R10, UR10, PT ;  /* 0x0000000a0a007c0c */ /* 0x000fe2000bf46270 */
[----:B------:R-:W-:-:S03]  /*1d90*/  VIADD R10, R6, 0x7a0 ;  /* 0x000007a0060a7836 */ /* 0x000fc60000000000 */
[----:B------:R-:W-:Y:S01]  /*1da0*/  DSETP.GT.AND P4, PT, R8, R68, PT ;  /* 0x000000440800722a */ /* 0x000fe20003f84000 */
[----:B------:R-:W-:Y:S01]  /*1db0*/  ISETP.LT.OR P2, PT, R7, 0x1, P2 ;  /* 0x000000010700780c */ /* 0x000fe20001741670 */
[----:B------:R-:W5:Y:S01]  /*1dc0*/  @!P1 LDG.E.64 R18, desc[UR4][R4.64+0x3b00] ;  /* 0x003b000404129981 */ /* 0x000f62000c1e1b00 */
[----:B0-----:R-:W-:Y:S01]  /*1dd0*/  IMAD R7, R3, UR6, R2 ;  /* 0x0000000603077c24 */ /* 0x001fe2000f8e0202 */
[----:B------:R-:W-:Y:S01]  /*1de0*/  ISETP.GE.AND P1, PT, R10, UR10, PT ;  /* 0x0000000a0a007c0c */ /* 0x000fe2000bf26270 */
[----:B------:R-:W-:Y:S01]  /*1df0*/  IMAD.MOV.U32 R20, RZ, RZ, 0x0 ;  /* 0x00000000ff147424 */ /* 0x000fe200078e00ff */
[----:B------:R-:W-:Y:S01]  /*1e00*/  FSEL R8, R8, R68, P4 ;  /* 0x0000004408087208 */ /* 0x000fe20002000000 */
[----:B------:R-:W-:Y:S01]  /*1e10*/  IMAD.MOV.U32 R21, RZ, RZ, -0x100000 ;  /* 0xfff00000ff157424 */ /* 0x000fe200078e00ff */
[----:B------:R-:W-:Y:S01]  /*1e20*/  FSEL R9, R9, R69, P4 ;  /* 0x0000004509097208 */ /* 0x000fe20002000000 */
[----:B------:R-:W0:Y:S01]  /*1e30*/  LDCU UR6, c[0x0][0x364] ;  /* 0x00006c80ff0677ac */ /* 0x000e220008000800 */
[----:B------:R-:W-:Y:S01]  /*1e40*/  IADD3 R7, PT, PT, -R7, UR8, RZ ;  /* 0x0000000807077c10 */ /* 0x000fe2000fffe1ff */
[----:B------:R-:W-:-:S02]  /*1e50*/  VIADD R11, R6, 0x7c0 ;  /* 0x000007c0060b7836 */ /* 0x000fc40000000000 */
[----:B-1----:R-:W-:Y:S01]  /*1e60*/  IMAD R10, R3, UR7, R2 ;  /* 0x00000007030a7c24 */ /* 0x002fe2000f8e0202 */
[----:B------:R-:W-:Y:S01]  /*1e70*/  DSETP.GT.AND P4, PT, R8, R62, PT ;  /* 0x0000003e0800722a */ /* 0x000fe20003f84000 */
[----:B------:R-:W-:Y:S01]  /*1e80*/  ISETP.LT.OR P1, PT, R7, 0x1, P1 ;  /* 0x000000010700780c */ /* 0x000fe20000f21670 */
[----:B------:R-:W5:Y:S01]  /*1e90*/  @!P2 LDG.E.64 R20, desc[UR4][R4.64+0x3c00] ;  /* 0x003c00040414a981 */ /* 0x000f62000c1e1b00 */
[----:B------:R-:W-:Y:S02]  /*1ea0*/  ISETP.GE.AND P2, PT, R11, UR10, PT ;  /* 0x0000000a0b007c0c */ /* 0x000fe4000bf46270 */
[----:B------:R-:W-:Y:S02]  /*1eb0*/  IADD3 R7, PT, PT, -R10, UR8, RZ ;  /* 0x000000080a077c10 */ /* 0x000fe4000fffe1ff */
[----:B------:R-:W-:Y:S01]  /*1ec0*/  FSEL R10, R8, R62, P4 ;  /* 0x0000003e080a7208 */ /* 0x000fe20002000000 */
[----:B------:R-:W-:Y:S01]  /*1ed0*/  IMAD.MOV.U32 R8, RZ, RZ, 0x0 ;  /* 0x00000000ff087424 */ /* 0x000fe200078e00ff */
[----:B------:R-:W-:Y:S01]  /*1ee0*/  FSEL R11, R9, R63, P4 ;  /* 0x0000003f090b7208 */ /* 0x000fe20002000000 */
[----:B------:R-:W-:Y:S01]  /*1ef0*/  IMAD.MOV.U32 R9, RZ, RZ, -0x100000 ;  /* 0xfff00000ff097424 */ /* 0x000fe200078e00ff */
[----:B------:R-:W-:Y:S01]  /*1f00*/  ISETP.LT.OR P2, PT, R7, 0x1, P2 ;  /* 0x000000010700780c */ /* 0x000fe20001741670 */
[----:B------:R-:W-:-:S02]  /*1f10*/  VIADD R7, R6, 0x7e0 ;  /* 0x000007e006077836 */ /* 0x000fc40000000000 */
[----:B0-----:R-:W-:Y:S02]  /*1f20*/  IMAD R6, R3, UR6, R2 ;  /* 0x0000000603067c24 */ /* 0x001fe4000f8e0202 */
[----:B------:R-:W5:Y:S01]  /*1f30*/  @!P1 LDG.E.64 R8, desc[UR4][R4.64+0x3d00] ;  /* 0x003d000404089981 */ /* 0x000f62000c1e1b00 */
[----:B------:R-:W-:Y:S01]  /*1f40*/  IMAD.MOV.U32 R12, RZ, RZ, 0x0 ;  /* 0x00000000ff0c7424 */ /* 0x000fe200078e00ff */
[----:B------:R-:W-:Y:S01]  /*1f50*/  ISETP.GE.AND P1, PT, R7, UR10, PT ;  /* 0x0000000a07007c0c */ /* 0x000fe2000bf26270 */
[----:B------:R-:W-:Y:S01]  /*1f60*/  IMAD.MOV.U32 R13, RZ, RZ, -0x100000 ;  /* 0xfff00000ff0d7424 */ /* 0x000fe200078e00ff */
[----:B------:R-:W-:-:S04]  /*1f70*/  IADD3 R14, PT, PT, -R6, UR8, RZ ;  /* 0x00000008060e7c10 */ /* 0x000fc8000fffe1ff */
[----:B------:R-:W-:Y:S01]  /*1f80*/  ISETP.LT.OR P1, PT, R14, 0x1, P1 ;  /* 0x000000010e00780c */ /* 0x000fe20000f21670 */
[----:B------:R-:W5:Y:S01]  /*1f90*/  @!P2 LDG.E.64 R12, desc[UR4][R4.64+0x3e00] ;  /* 0x003e0004040ca981 */ /* 0x000f62000c1e1b00 */
[----:B------:R-:W-:Y:S02]  /*1fa0*/  IMAD.MOV.U32 R14, RZ, RZ, 0x0 ;  /* 0x00000000ff0e7424 */ /* 0x000fe400078e00ff */
[----:B------:R-:W-:Y:S01]  /*1fb0*/  IMAD.MOV.U32 R15, RZ, RZ, -0x100000 ;  /* 0xfff00000ff0f7424 */ /* 0x000fe200078e00ff */
[----:B------:R-:W-:-:S08]  /*1fc0*/  DSETP.GT.AND P4, PT, R10, R64, PT ;  /* 0x000000400a00722a */ /* 0x000fd00003f84000 */
[----:B------:R0:W5:Y:S01]  /*1fd0*/  @!P1 LDG.E.64 R14, desc[UR4][R4.64+0x3f00] ;  /* 0x003f0004040e9981 */ /* 0x000162000c1e1b00 */
[----:B------:R-:W-:Y:S02]  /*1fe0*/  FSEL R6, R10, R64, P4 ;  /* 0x000000400a067208 */ /* 0x000fe40002000000 */
[----:B------:R-:W-:-:S06]  /*1ff0*/  FSEL R7, R11, R65, P4 ;  /* 0x000000410b077208 */ /* 0x000fcc0002000000 */
[----:B------:R-:W-:-:S06]  /*2000*/  DSETP.GT.AND P2, PT, R6, R58, PT ;  /* 0x0000003a0600722a */ /* 0x000fcc0003f44000 */
        /* <DEDUP_REMOVED lines=12> */
[----:B0-----:R-:W-:Y:S02]  /*20d0*/  FSEL R4, R6, R50, P1 ;  /* 0x0000003206047208 */ /* 0x001fe40000800000 */
        /* <DEDUP_REMOVED lines=16> */
[----:B--2---:R-:W-:-:S06]  /*21e0*/  DSETP.GT.AND P1, PT, R4, R38, PT ;  /* 0x000000260400722a */ /* 0x004fcc0003f24000 */
[----:B------:R-:W-:Y:S02]  /*21f0*/  FSEL R4, R4, R38, P1 ;  /* 0x0000002604047208 */ /* 0x000fe40000800000 */
[----:B------:R-:W-:-:S06]  /*2200*/  FSEL R5, R5, R39, P1 ;  /* 0x0000002705057208 */ /* 0x000fcc0000800000 */
[----:B---3--:R-:W-:-:S06]  /*2210*/  DSETP.GT.AND P1, PT, R4, R40, PT ;  /* 0x000000280400722a */ /* 0x008fcc0003f24000 */
[----:B------:R-:W-:Y:S02]  /*2220*/  FSEL R4, R4, R40, P1 ;  /* 0x0000002804047208 */ /* 0x000fe40000800000 */
[----:B------:R-:W-:-:S06]  /*2230*/  FSEL R5, R5, R41, P1 ;  /* 0x0000002905057208 */ /* 0x000fcc0000800000 */
[----:B----4-:R-:W-:-:S06]  /*2240*/  DSETP.GT.AND P1, PT, R4, R34, PT ;  /* 0x000000220400722a */ /* 0x010fcc0003f24000 */
[----:B------:R-:W-:Y:S02]  /*2250*/  FSEL R4, R4, R34, P1 ;  /* 0x0000002204047208 */ /* 0x000fe40000800000 */
[----:B------:R-:W-:-:S06]  /*2260*/  FSEL R5, R5, R35, P1 ;  /* 0x0000002305057208 */ /* 0x000fcc0000800000 */
[----:B------:R-:W-:-:S06]  /*2270*/  DSETP.GT.AND P1, PT, R4, R36, PT ;  /* 0x000000240400722a */ /* 0x000fcc0003f24000 */
[----:B------:R-:W-:Y:S02]  /*2280*/  FSEL R4, R4, R36, P1 ;  /* 0x0000002404047208 */ /* 0x000fe40000800000 */
[----:B------:R-:W-:-:S06]  /*2290*/  FSEL R5, R5, R37, P1 ;  /* 0x0000002505057208 */ /* 0x000fcc0000800000 */
[----:B-----5:R-:W-:-:S06]  /*22a0*/  DSETP.GT.AND P1, PT, R4, R30, PT ;  /* 0x0000001e0400722a */ /* 0x020fcc0003f24000 */
        /* <DEDUP_REMOVED lines=31> */
[----:B------:R-:W-:-:S03]  /*24a0*/  FSEL R6, R4, R14, P1 ;  /* 0x0000000e04067208 */ /* 0x000fc60000800000 */
        /* <DEDUP_REMOVED lines=25> */
[----:B------:R-:W-:Y:S02]  /*2640*/  IMAD.MOV.U32 R4, RZ, RZ, 0x652b82fe ;  /* 0x652b82feff047424 */ /* 0x000fe400078e00ff */
[----:B------:R-:W-:-:S03]  /*2650*/  IMAD.MOV.U32 R5, RZ, RZ, 0x3ff71547 ;  /* 0x3ff71547ff057424 */ /* 0x000fc600078e00ff */
[----:B------:R-:W-:-:S08]  /*2660*/  DADD R132, -R16, R132 ;  /* 0x0000000010847229 */ /* 0x000fd00000000184 */
[----:B------:R-:W-:Y:S01]  /*2670*/  DFMA R142, R132, R4, 6.75539944105574400000e+15 ;  /* 0x43380000848e742b */ /* 0x000fe20000000004 */
[----:B------:R-:W-:Y:S01]  /*2680*/  UMOV UR6, 0xfefa39ef ;  /* 0xfefa39ef00067882 */ /* 0x000fe20000000000 */
[----:B------:R-:W-:-:S06]  /*2690*/  UMOV UR7, 0x3fe62e42 ;  /* 0x3fe62e4200077882 */ /* 0x000fcc0000000000 */
[----:B------:R-:W-:Y:S01]  /*26a0*/  DADD R10, R142, -6.75539944105574400000e+15 ;  /* 0xc33800008e0a7429 */ /* 0x000fe20000000000 */
[----:B------:R-:W-:Y:S01]  /*26b0*/  UMOV UR10, 0x3b39803f ;  /* 0x3b39803f000a7882 */ /* 0x000fe20000000000 */
[----:B------:R-:W-:-:S06]  /*26c0*/  UMOV UR11, 0x3c7abc9e ;  /* 0x3c7abc9e000b7882 */ /* 0x000fcc0000000000 */
[----:B------:R-:W-:Y:S01]  /*26d0*/  DFMA R6, R10, -UR6, R132 ;  /* 0x800000060a067c2b */ /* 0x000fe20008000084 */
[----:B------:R-:W-:Y:S01]  /*26e0*/  UMOV UR12, 0x69ce2bdf ;  /* 0x69ce2bdf000c7882 */ /* 0x000fe20000000000 */
[----:B------:R-:W-:-:S06]  /*26f0*/  UMOV UR13, 0x3e5ade15 ;  /* 0x3e5ade15000d7882 */ /* 0x000fcc0000000000 */
[----:B------:R-:W-:Y:S01]  /*2700*/  DFMA R10, R10, -UR10, R6 ;  /* 0x8000000a0a0a7c2b */ /* 0x000fe20008000006 */
[----:B------:R-:W-:Y:S02]  /*2710*/  IMAD.MOV.U32 R6, RZ, RZ, -0x35dec16 ;  /* 0xfca213eaff067424 */ /* 0x000fe400078e00ff */
        /* <DEDUP_REMOVED lines=25> */
[----:B------:R-:W-:Y:S02]  /*28b0*/  DFMA R140, R10, R140, UR28 ;  /* 0x0000001c0a8c7e2b */ /* 0x000fe4000800008c */
[----:B------:R-:W-:Y:S01]  /*28c0*/  DADD R130, -R16, R130 ;  /* 0x0000000010827229 */ /* 0x000fe20000000182 */
[----:B------:R-:W-:-:S05]  /*28d0*/  FSETP.GEU.FTZ.AND P1, PT, |R133|, 4.1917929649353027344, PT ;  /* 0x4086232b8500780b */ /* 0x000fca0003f3e200 */
[----:B------:R-:W-:Y:S02]  /*28e0*/  DFMA R140, R10, R140, 1 ;  /* 0x3ff000000a8c742b */ /* 0x000fe4000000008c */
[----:B------:R-:W-:Y:S02]  /*28f0*/  DADD R134, -R16, R134 ;  /* 0x0000000010867229 */ /* 0x000fe40000000186 */
[----:B------:R-:W-:-:S04]  /*2900*/  DFMA R144, R130, R4, 6.75539944105574400000e+15 ;  /* 0x433800008290742b */ /* 0x000fc80000000004 */
[----:B------:R-:W-:Y:S01]  /*2910*/  DFMA R148, R10, R140, 1 ;  /* 0x3ff000000a94742b */ /* 0x000fe2000000008c */
[----:B------:R-:W-:Y:S01]  /*2920*/  BSSY.RECONVERGENT B0, `(.L_x_4093) ;  /* 0x0000013000007945 */ /* 0x000fe20003800200 */
[----:B------:R-:W-:Y:S02]  /*2930*/  DFMA R140, R134, R4, 6.75539944105574400000e+15 ;  /* 0x43380000868c742b */ /* 0x000fe40000000004 */
[----:B------:R-:W-:-:S06]  /*2940*/  DADD R146, R144, -6.75539944105574400000e+15 ;  /* 0xc338000090927429 */ /* 0x000fcc0000000000 */
        /* <DEDUP_REMOVED lines=16> */
.L_x_4094:
[----:B------:R-:W-:Y:S05]  /*2a50*/  BSYNC.RECONVERGENT B0 ;  /* 0x0000000000007941 */ /* 0x000fea0003800200 */
.L_x_4093:
[----:B------:R-:W-:Y:S01]  /*2a60*/  DADD R132, R140, -6.75539944105574400000e+15 ;  /* 0xc33800008c847429 */ /* 0x000fe20000000000 */
[----:B------:R-:W-:Y:S01]  /*2a70*/  FSETP.GEU.FTZ.AND P1, PT, |R131|, 4.1917929649353027344, PT ;  /* 0x4086232b8300780b */ /* 0x000fe20003f3e200 */
[----:B------:R-:W-:Y:S01]  /*2a80*/  DFMA R142, R146, -UR6, R130 ;  /* 0x80000006928e7c2b */ /* 0x000fe20008000082 */
[----:B------:R-:W-:Y:S01]  /*2a90*/  BSSY.RECONVERGENT B0, `(.L_x_4095) ;  /* 0x000002c000007945 */ /* 0x000fe20003800200 */
[C---:B------:R-:W-:Y:S02]  /*2aa0*/  DADD R136, -R16.reuse, R136 ;  /* 0x0000000010887229 */ /* 0x040fe40000000188 */
[----:B------:R-:W-:Y:S02]  /*2ab0*/  DADD R138, -R16, R138 ;  /* 0x00000000108a7229 */ /* 0x000fe4000000018a */
[----:B------:R-:W-:Y:S02]  /*2ac0*/  DFMA R148, R132, -UR6, R134 ;  /* 0x8000000684947c2b */ /* 0x000fe40008000086 */
[----:B------:R-:W-:-:S06]  /*2ad0*/  DFMA R142, R146, -UR10, R142 ;  /* 0x8000000a928e7c2b */ /* 0x000fcc000800008e */
[----:B------:R-:W-:Y:S02]  /*2ae0*/  DFMA R132, R132, -UR10, R148 ;  /* 0x8000000a84847c2b */ /* 0x000fe40008000094 */
[----:B------:R-:W-:-:S06]  /*2af0*/  DFMA R146, R142, UR12, R6 ;  /* 0x0000000c8e927c2b */ /* 0x000fcc0008000006 */
[----:B------:R-:W-:Y:S02]  /*2b00*/  DFMA R148, R132, UR12, R6 ;  /* 0x0000000c84947c2b */ /* 0x000fe40008000006 */
[----:B------:R-:W-:-:S06]  /*2b10*/  DFMA R146, R142, R146, UR14 ;  /* 0x0000000e8e927e2b */ /* 0x000fcc0008000092 */
[----:B------:R-:W-:Y:S02]  /*2b20*/  DFMA R148, R132, R148, UR14 ;  /* 0x0000000e84947e2b */ /* 0x000fe40008000094 */
        /* <DEDUP_REMOVED lines=14> */
[----:B------:R-:W-:-:S06]  /*2c10*/  DFMA R146, R142, R146, 1 ;  /* 0x3ff000008e92742b */ /* 0x000fcc0000000092 */
[----:B------:R-:W-:Y:S02]  /*2c20*/  DFMA R150, R132, R148, 1 ;  /* 0x3ff000008496742b */ /* 0x000fe40000000094 */
[----:B------:R-:W-:Y:S02]  /*2c30*/  DFMA R148, R142, R146, 1 ;  /* 0x3ff000008e94742b */ /* 0x000fe40000000092 */
[----:B------:R-:W-:-:S04]  /*2c40*/  DFMA R142, R136, R4, 6.75539944105574400000e+15 ;  /* 0x43380000888e742b */ /* 0x000fc80000000004 */
[----:B------:R-:W-:-:S04]  /*2c50*/  DFMA R146, R132, R150, 1 ;  /* 0x3ff000008492742b */ /* 0x000fc80000000096 */
        /* <DEDUP_REMOVED lines=15> */
.L_x_4096:
[----:B------:R-:W-:Y:S05]  /*2d50*/  BSYNC.RECONVERGENT B0 ;  /* 0x0000000000007941 */ /* 0x000fea0003800200 */
.L_x_4095:
[----:B------:R-:W-:Y:S01]  /*2d60*/  FSETP.GEU.FTZ.AND P1, PT, |R135|, 4.1917929649353027344, PT ;  /* 0x4086232b8700780b */ /* 0x000fe20003f3e200 */
[----:B------:R-:W-:Y:S01]  /*2d70*/  BSSY.RECONVERGENT B0, `(.L_x_4097) ;  /* 0x0000012000007945 */ /* 0x000fe20003800200 */
[----:B------:R-:W-:Y:S01]  /*2d80*/  DFMA R144, R138, R4, 6.75539944105574400000e+15 ;  /* 0x433800008a90742b */ /* 0x000fe20000000004 */
[----:B------:R-:W-:Y:S01]  /*2d90*/  IMAD R131, R140, 0x100000, R147 ;  /* 0x001000008c837824 */ /* 0x000fe200078e0293 */
[----:B------:R-:W-:Y:S01]  /*2da0*/  DADD R148, R142, -6.75539944105574400000e+15 ;  /* 0xc33800008e947429 */ /* 0x000fe20000000000 */
[----:B------:R-:W-:-:S08]  /*2db0*/  IMAD.MOV.U32 R130, RZ, RZ, R146 ;  /* 0x000000ffff827224 */ /* 0x000fd000078e0092 */
[----:B------:R-:W-:Y:S05]  /*2dc0*/  @!P1 BRA `(.L_x_4098) ;  /* 0x0000000000309947 */ /* 0x000fea0003800000 */
        /* <DEDUP_REMOVED lines=12> */
.L_x_4098:
[----:B------:R-:W-:Y:S05]  /*2e90*/  BSYNC.RECONVERGENT B0 ;  /* 0x0000000000007941 */ /* 0x000fea0003800200 */
.L_x_4097:
[----:B------:R-:W-:Y:S01]  /*2ea0*/  DADD R140, R144, -6.75539944105574400000e+15 ;  /* 0xc3380000908c7429 */ /* 0x000fe20000000000 */
[----:B------:R-:W-:Y:S01]  /*2eb0*/  FSETP.GEU.FTZ.AND P1, PT, |R137|, 4.1917929649353027344, PT ;  /* 0x4086232b8900780b */ /* 0x000fe20003f3e200 */
[----:B------:R-:W-:Y:S01]  /*2ec0*/  DFMA R134, R148, -UR6, R136 ;  /* 0x8000000694867c2b */ /* 0x000fe20008000088 */
[----:B------:R-:W-:Y:S05]  /*2ed0*/  BSSY.RECONVERGENT B0, `(.L_x_4099) ;  /* 0x000002c000007945 */ /* 0x000fea0003800200 */
        /* <DEDUP_REMOVED lines=24> */
[----:B------:R-:W-:-:S04]  /*3060*/  DADD R134, -R16, R128 ;  /* 0x0000000010867229 */ /* 0x000fc80000000180 */
[----:B------:R-:W-:Y:S02]  /*3070*/  DFMA R148, R140, R148, 1 ;  /* 0x3ff000008c94742b */ /* 0x000fe40000000094 */
[----:B------:R-:W-:Y:S02]  /*3080*/  DADD R140, -R16, R126 ;  /* 0x00000000108c7229 */ /* 0x000fe4000000017e */
[----:B------:R-:W-:Y:S01]  /*3090*/  DFMA R146, R134, R4, 6.75539944105574400000e+15 ;  /* 0x433800008692742b */ /* 0x000fe20000000004 */
[----:B------:R-:W-:Y:S02]  /*30a0*/  IMAD R129, R142, 0x100000, R151 ;  /* 0x001000008e817824 */ /* 0x000fe400078e0297 */
[----:B------:R-:W-:Y:S01]  /*30b0*/  IMAD.MOV.U32 R128, RZ, RZ, R150 ;  /* 0x000000ffff807224 */ /* 0x000fe200078e0096 */
[----:B------:R-:W-:Y:S07]  /*30c0*/  @!P1 BRA `(.L_x_4100) ;  /* 0x0000000000309947 */ /* 0x000fee0003800000 */
        /* <DEDUP_REMOVED lines=12> */
.L_x_4100:
[----:B------:R-:W-:Y:S05]  /*3190*/  BSYNC.RECONVERGENT B0 ;  /* 0x0000000000007941 */ /* 0x000fea0003800200 */
.L_x_4099:
        /* <DEDUP_REMOVED lines=19> */
.L_x_4102:
[----:B------:R-:W-:Y:S05]  /*32d0*/  BSYNC.RECONVERGENT B0 ;  /* 0x0000000000007941 */ /* 0x000fea0003800200 */
.L_x_4101:
        /* <DEDUP_REMOVED lines=47> */
.L_x_4104:
[----:B------:R-:W-:Y:S05]  /*35d0*/  BSYNC.RECONVERGENT B0 ;  /* 0x0000000000007941 */ /* 0x000fea0003800200 */
.L_x_4103:
        /* <DEDUP_REMOVED lines=19> */
.L_x_4106:
[----:B------:R-:W-:Y:S05]  /*3710*/  BSYNC.RECONVERGENT B0 ;  /* 0x0000000000007941 */ /* 0x000fea0003800200 */
.L_x_4105:
        /* <DEDUP_REMOVED lines=47> */
.L_x_4108:
[----:B------:R-:W-:Y:S05]  /*3a10*/  BSYNC.RECONVERGENT B0 ;  /* 0x0000000000007941 */ /* 0x000fea0003800200 */
.L_x_4107:
        /* <DEDUP_REMOVED lines=19> */
.L_x_4110:
[----:B------:R-:W-:Y:S05]  /*3b50*/  BSYNC.RECONVERGENT B0 ;  /* 0x0000000000007941 */ /* 0x000fea0003800200 */
.L_x_4109:
        /* <DEDUP_REMOVED lines=47> */
.L_x_4112:
[----:B------:R-:W-:Y:S05]  /*3e50*/  BSYNC.RECONVERGENT B0 ;  /* 0x0000000000007941 */ /* 0x000fea0003800200 */
.L_x_4111:
        /* <DEDUP_REMOVED lines=19> */
.L_x_4114:
[----:B------:R-:W-:Y:S05]  /*3f90*/  BSYNC.RECONVERGENT B0 ;  /* 0x0000000000007941 */ /* 0x000fea0003800200 */
.L_x_4113:
        /* <DEDUP_REMOVED lines=47> */
.L_x_4116:
[----:B------:R-:W-:Y:S05]  /*4290*/  BSYNC.RECONVERGENT B0 ;  /* 0x0000000000007941 */ /* 0x000fea0003800200 */
.L_x_4115:
        /* <DEDUP_REMOVED lines=19> */
.L_x_4118:
[----:B------:R-:W-:Y:S05]  /*43d0*/  BSYNC.RECONVERGENT B0 ;  /* 0x0000000000007941 */ /* 0x000fea0003800200 */
.L_x_4117:
        /* <DEDUP_REMOVED lines=47> */
.L_x_4120:
[----:B------:R-:W-:Y:S05]  /*46d0*/  BSYNC.RECONVERGENT B0 ;  /* 0x0000000000007941 */ /* 0x000fea0003800200 */
.L_x_4119:
        /* <DEDUP_REMOVED lines=19> */
.L_x_4122:
[----:B------:R-:W-:Y:S05]  /*4810*/  BSYNC.RECONVERGENT B0 ;  /* 0x0000000000007941 */ /* 0x000fea0003800200 */
.L_x_4121:
        /* <DEDUP_REMOVED lines=47> */
.L_x_4124:
[----:B------:R-:W-:Y:S05]  /*4b10*/  BSYNC.RECONVERGENT B0 ;  /* 0x0000000000007941 */ /* 0x000fea0003800200 */
.L_x_4123:
        /* <DEDUP_REMOVED lines=19> */
.L_x_4126:
[----:B------:R-:W-:Y:S05]  /*4c50*/  BSYNC.RECONVERGENT B0 ;  /* 0x0000000000007941 */ /* 0x000fea0003800200 */
.L_x_4125:
        /* <DEDUP_REMOVED lines=47> */
.L_x_4128:
[----:B------:R-:W-:Y:S05]  /*4f50*/  BSYNC.RECONVERGENT B0 ;  /* 0x0000000000007941 */ /* 0x000fea0003800200 */
.L_x_4127:
        /* <DEDUP_REMOVED lines=19> */
.L_x_4130:
[----:B------:R-:W-:Y:S05]  /*5090*/  BSYNC.RECONVERGENT B0 ;  /* 0x0000000000007941 */ /* 0x000fea0003800200 */
.L_x_4129:
        /* <DEDUP_REMOVED lines=47> */
.L_x_4132:
[----:B------:R-:W-:Y:S05]  /*5390*/  BSYNC.RECONVERGENT B0 ;  /* 0x0000000000007941 */ /* 0x000fea0003800200 */
.L_x_4131:
        /* <DEDUP_REMOVED lines=19> */
.L_x_4134:
[----:B------:R-:W-:Y:S05]  /*54d0*/  BSYNC.RECONVERGENT B0 ;  /* 0x0000000000007941 */ /* 0x000fea0003800200 */
.L_x_4133:
        /* <DEDUP_REMOVED lines=47> */
.L_x_4136:
[----:B------:R-:W-:Y:S05]  /*57d0*/  BSYNC.RECONVERGENT B0 ;  /* 0x0000000000007941 */ /* 0x000fea0003800200 */
.L_x_4135:
        /* <DEDUP_REMOVED lines=19> */
.L_x_4138:
[----:B------:R-:W-:Y:S05]  /*5910*/  BSYNC.RECONVERGENT B0 ;  /* 0x0000000000007941 */ /* 0x000fea0003800200 */
.L_x_4137:
        /* <DEDUP_REMOVED lines=47> */
.L_x_4140:
[----:B------:R-:W-:Y:S05]  /*5c10*/  BSYNC.RECONVERGENT B0 ;  /* 0x0000000000007941 */ /* 0x000fea0003800200 */
.L_x_4139:
        /* <DEDUP_REMOVED lines=19> */
.L_x_4142:
[----:B------:R-:W-:Y:S05]  /*5d50*/  BSYNC.RECONVERGENT B0 ;  /* 0x0000000000007941 */ /* 0x000fea0003800200 */
.L_x_4141:
        /* <DEDUP_REMOVED lines=47> */
.L_x_4144:
[----:B------:R-:W-:Y:S05]  /*6050*/  BSYNC.RECONVERGENT B0 ;  /* 0x0000000000007941 */ /* 0x000fea0003800200 */
.L_x_4143:
        /* <DEDUP_REMOVED lines=19> */
.L_x_4146:
[----:B------:R-:W-:Y:S05]  /*6190*/  BSYNC.RECONVERGENT B0 ;  /* 0x0000000000007941 */ /* 0x000fea0003800200 */
.L_x_4145:
        /* <DEDUP_REMOVED lines=47> */
.L_x_4148:
[----:B------:R-:W-:Y:S05]  /*6490*/  BSYNC.RECONVERGENT B0 ;  /* 0x0000000000007941 */ /* 0x000fea0003800200 */
.L_x_4147:
        /* <DEDUP_REMOVED lines=19> */
.L_x_4150:
[----:B------:R-:W-:Y:S05]  /*65d0*/  BSYNC.RECONVERGENT B0 ;  /* 0x0000000000007941 */ /* 0x000fea0003800200 */
.L_x_4149:
        /* <DEDUP_REMOVED lines=47> */
.L_x_4152:
[----:B------:R-:W-:Y:S05]  /*68d0*/  BSYNC.RECONVERGENT B0 ;  /* 0x0000000000007941 */ /* 0x000fea0003800200 */
.L_x_4151:
        /* <DEDUP_REMOVED lines=19> */
.L_x_4154:
[----:B------:R-:W-:Y:S05]  /*6a10*/  BSYNC.RECONVERGENT B0 ;  /* 0x0000000000007941 */ /* 0x000fea0003800200 */
.L_x_4153:
        /* <DEDUP_REMOVED lines=47> */
.L_x_4156:
[----:B------:R-:W-:Y:S05]  /*6d10*/  BSYNC.RECONVERGENT B0 ;  /* 0x0000000000007941 */ /* 0x000fea0003800200 */
.L_x_4155:
        /* <DEDUP_REMOVED lines=19> */
.L_x_4158:
[----:B------:R-:W-:Y:S05]  /*6e50*/  BSYNC.RECONVERGENT B0 ;  /* 0x0000000000007941 */ /* 0x000fea0003800200 */
.L_x_4157:
        /* <DEDUP_REMOVED lines=47> */
.L_x_4160:
[----:B------:R-:W-:Y:S05]  /*7150*/  BSYNC.RECONVERGENT B0 ;  /* 0x0000000000007941 */ /* 0x000fea0003800200 */
.L_x_4159:
        /* <DEDUP_REMOVED lines=19> */
.L_x_4162:
[----:B------:R-:W-:Y:S05]  /*7290*/  BSYNC.RECONVERGENT B0 ;  /* 0x0000000000007941 */ /* 0x000fea0003800200 */
.L_x_4161:
        /* <DEDUP_REMOVED lines=47> */
.L_x_4164:
[----:B------:R-:W-:Y:S05]  /*7590*/  BSYNC.RECONVERGENT B0 ;  /* 0x0000000000007941 */ /* 0x000fea0003800200 */
.L_x_4163:
        /* <DEDUP_REMOVED lines=19> */
.L_x_4166:
[----:B------:R-:W-:Y:S05]  /*76d0*/  BSYNC.RECONVERGENT B0 ;  /* 0x0000000000007941 */ /* 0x000fea0003800200 */
.L_x_4165:
        /* <DEDUP_REMOVED lines=47> */
.L_x_4168:
[----:B------:R-:W-:Y:S05]  /*79d0*/  BSYNC.RECONVERGENT B0 ;  /* 0x0000000000007941 */ /* 0x000fea0003800200 */
.L_x_4167:
        /* <DEDUP_REMOVED lines=19> */
.L_x_4170:
[----:B------:R-:W-:Y:S05]  /*7b10*/  BSYNC.RECONVERGENT B0 ;  /* 0x0000000000007941 */ /* 0x000fea0003800200 */
.L_x_4169:
        /* <DEDUP_REMOVED lines=47> */
.L_x_4172:
[----:B------:R-:W-:Y:S05]  /*7e10*/  BSYNC.RECONVERGENT B0 ;  /* 0x0000000000007941 */ /* 0x000fea0003800200 */
.L_x_4171:
        /* <DEDUP_REMOVED lines=19> */
.L_x_4174:
[----:B------:R-:W-:Y:S05]  /*7f50*/  BSYNC.RECONVERGENT B0 ;  /* 0x0000000000007941 */ /* 0x000fea0003800200 */
.L_x_4173:
        /* <DEDUP_REMOVED lines=47> */
.L_x_4176:
[----:B------:R-:W-:Y:S05]  /*8250*/  BSYNC.RECONVERGENT B0 ;  /* 0x0000000000007941 */ /* 0x000fea0003800200 */
.L_x_4175:
        /* <DEDUP_REMOVED lines=19> */
.L_x_4178:
[----:B------:R-:W-:Y:S05]  /*8390*/  BSYNC.RECONVERGENT B0 ;  /* 0x0000000000007941 */ /* 0x000fea0003800200 */
.L_x_4177:
        /* <DEDUP_REMOVED lines=47> */
.L_x_4180:
[----:B------:R-:W-:Y:S05]  /*8690*/  BSYNC.RECONVERGENT B0 ;  /* 0x0000000000007941 */ /* 0x000fea0003800200 */
.L_x_4179:
        /* <DEDUP_REMOVED lines=19> */
.L_x_4182:
[----:B------:R-:W-:Y:S05]  /*87d0*/  BSYNC.RECONVERGENT B0 ;  /* 0x0000000000007941 */ /* 0x000fea0003800200 */
.L_x_4181:
        /* <DEDUP_REMOVED lines=47> */
.L_x_4184:
[----:B------:R-:W-:Y:S05]  /*8ad0*/  BSYNC.RECONVERGENT B0 ;  /* 0x0000000000007941 */ /* 0x000fea0003800200 */
.L_x_4183:
        /* <DEDUP_REMOVED lines=19> */
.L_x_4186:
[----:B------:R-:W-:Y:S05]  /*8c10*/  BSYNC.RECONVERGENT B0 ;  /* 0x0000000000007941 */ /* 0x000fea0003800200 */
.L_x_4185:
        /* <DEDUP_REMOVED lines=47> */
.L_x_4188:
[----:B------:R-:W-:Y:S05]  /*8f10*/  BSYNC.RECONVERGENT B0 ;  /* 0x0000000000007941 */ /* 0x000fea0003800200 */
.L_x_4187:
        /* <DEDUP_REMOVED lines=19> */
.L_x_4190:
[----:B------:R-:W-:Y:S05]  /*9050*/  BSYNC.RECONVERGENT B0 ;  /* 0x0000000000007941 */ /* 0x000fea0003800200 */
.L_x_4189:
        /* <DEDUP_REMOVED lines=47> */
.L_x_4192:
[----:B------:R-:W-:Y:S05]  /*9350*/  BSYNC.RECONVERGENT B0 ;  /* 0x0000000000007941 */ /* 0x000fea0003800200 */
.L_x_4191:
        /* <DEDUP_REMOVED lines=19> */
.L_x_4194:
[----:B------:R-:W-:Y:S05]  /*9490*/  BSYNC.RECONVERGENT B0 ;  /* 0x0000000000007941 */ /* 0x000fea0003800200 */
.L_x_4193:
        /* <DEDUP_REMOVED lines=47> */
.L_x_4196:
[----:B------:R-:W-:Y:S05]  /*9790*/  BSYNC.RECONVERGENT B0 ;  /* 0x0000000000007941 */ /* 0x000fea0003800200 */
.L_x_4195:
        /* <DEDUP_REMOVED lines=19> */
.L_x_4198:
[----:B------:R-:W-:Y:S05]  /*98d0*/  BSYNC.RECONVERGENT B0 ;  /* 0x0000000000007941 */ /* 0x000fea0003800200 */
.L_x_4197:
        /* <DEDUP_REMOVED lines=47> */
.L_x_4200:
[----:B------:R-:W-:Y:S05]  /*9bd0*/  BSYNC.RECONVERGENT B0 ;  /* 0x0000000000007941 */ /* 0x000fea0003800200 */
.L_x_4199:
        /* <DEDUP_REMOVED lines=19> */
.L_x_4202:
[----:B------:R-:W-:Y:S05]  /*9d10*/  BSYNC.RECONVERGENT B0 ;  /* 0x0000000000007941 */ /* 0x000fea0003800200 */
.L_x_4201:
        /* <DEDUP_REMOVED lines=28> */
[C---:B------:R-:W-:Y:S02]  /*9ee0*/  DADD R142, -R16.reuse, R22 ;  /* 0x00000000108e7229 */ /* 0x040fe40000000116 */
[----:B------:R-:W-:Y:S02]  /*9ef0*/  DADD R144, -R16, R24 ;  /* 0x0000000010907229 */ /* 0x000fe40000000118 */
[----:B------:R-:W-:-:S04]  /*9f00*/  DFMA R140, R140, R148, 1 ;  /* 0x3ff000008c8c742b */ /* 0x000fc80000000094 */
        /* <DEDUP_REMOVED lines=16> */
.L_x_4204:
[----:B------:R-:W-:Y:S05]  /*a010*/  BSYNC.RECONVERGENT B0 ;  /* 0x0000000000007941 */ /* 0x000fea0003800200 */
.L_x_4203:
        /* <DEDUP_REMOVED lines=19> */
.L_x_4206:
[----:B------:R-:W-:Y:S05]  /*a150*/  BSYNC.RECONVERGENT B0 ;  /* 0x0000000000007941 */ /* 0x000fea0003800200 */
.L_x_4205:
        /* <DEDUP_REMOVED lines=23> */
[----:B------:R-:W-:Y:S02]  /*a2d0*/  DFMA R138, R136, R138, UR28 ;  /* 0x0000001c888a7e2b */ /* 0x000fe4000800008a */
[----:B------:R-:W-:-:S04]  /*a2e0*/  DADD R140, -R16, R18 ;  /* 0x00000000108c7229 */ /* 0x000fc80000000112 */
[----:B------:R-:W-:Y:S02]  /*a2f0*/  DFMA R150, R134, R150, UR28 ;  /* 0x0000001c86967e2b */ /* 0x000fe40008000096 */
[----:B------:R-:W-:Y:S02]  /*a300*/  DFMA R18, R136, R138, 1 ;  /* 0x3ff000008812742b */ /* 0x000fe4000000008a */
[----:B------:R-:W-:-:S04]  /*a310*/  DFMA R138, R140, R4, 6.75539944105574400000e+15 ;  /* 0x433800008c8a742b */ /* 0x000fc80000000004 */
[----:B------:R-:W-:Y:S02]  /*a320*/  DFMA R150, R134, R150, 1 ;  /* 0x3ff000008696742b */ /* 0x000fe40000000096 */
[----:B------:R-:W-:Y:S02]  /*a330*/  DFMA R136, R136, R18, 1 ;  /* 0x3ff000008888742b */ /* 0x000fe40000000012 */
[----:B------:R-:W-:-:S04]  /*a340*/  DADD R18, R138, -6.75539944105574400000e+15 ;  /* 0xc33800008a127429 */ /* 0x000fc80000000000 */
[----:B------:R-:W-:Y:S02]  /*a350*/  DFMA R152, R134, R150, 1 ;  /* 0x3ff000008698742b */ /* 0x000fe40000000096 */
[----:B------:R-:W-:Y:S02]  /*a360*/  DADD R134, -R16, R20 ;  /* 0x0000000010867229 */ /* 0x000fe40000000114 */
[----:B------:R-:W-:Y:S01]  /*a370*/  DFMA R150, R18, -UR6, R140 ;  /* 0x8000000612967c2b */ /* 0x000fe2000800008c */
[----:B------:R-:W-:Y:S02]  /*a380*/  IMAD R21, R148, 0x100000, R137 ;  /* 0x0010000094157824 */ /* 0x000fe400078e0289 */
[----:B------:R-:W-:-:S05]  /*a390*/  IMAD.MOV.U32 R20, RZ, RZ, R136 ;  /* 0x000000ffff147224 */ /* 0x000fca00078e0088 */
[----:B------:R-:W-:Y:S01]  /*a3a0*/  DFMA R150, R18, -UR10, R150 ;  /* 0x8000000a12967c2b */ /* 0x000fe20008000096 */
[----:B------:R-:W-:Y:S10]  /*a3b0*/  @!P1 BRA `(.L_x_4208) ;  /* 0x0000000000309947 */ /* 0x000ff40003800000 */
        /* <DEDUP_REMOVED lines=12> */
.L_x_4208:
[----:B------:R-:W-:Y:S05]  /*a480*/  BSYNC.RECONVERGENT B0 ;  /* 0x0000000000007941 */ /* 0x000fea0003800200 */
.L_x_4207:
[----:B------:R-:W-:Y:S01]  /*a490*/  FSETP.GEU.FTZ.AND P1, PT, |R145|, 4.1917929649353027344, PT ;  /* 0x4086232b9100780b */ /* 0x000fe20003f3e200 */
[----:B------:R-:W-:Y:S01]  /*a4a0*/  BSSY.RECONVERGENT B0, `(.L_x_4209) ;  /* 0x0000012000007945 */ /* 0x000fe20003800200 */
[----:B------:R-:W-:Y:S01]  /*a4b0*/  DFMA R136, R134, R4, 6.75539944105574400000e+15 ;  /* 0x433800008688742b */ /* 0x000fe20000000004 */
[----:B------:R-:W-:Y:S01]  /*a4c0*/  IMAD R19, R146, 0x100000, R153 ;  /* 0x0010000092137824 */ /* 0x000fe200078e0299 */
[----:B------:R-:W-:Y:S01]  /*a4d0*/  DFMA R142, R150, UR12, R6 ;  /* 0x0000000c968e7c2b */ /* 0x000fe20008000006 */
[----:B------:R-:W-:-:S08]  /*a4e0*/  IMAD.MOV.U32 R18, RZ, RZ, R152 ;  /* 0x000000ffff127224 */ /* 0x000fd000078e0098 */
[----:B------:R-:W-:Y:S05]  /*a4f0*/  @!P1 BRA `(.L_x_4210) ;  /* 0x0000000000309947 */ /* 0x000fea0003800000 */
[----:B------:R-:W-:Y:S01]  /*a500*/  FSETP.GEU.FTZ.AND P1, PT, |R145|, 4.2275390625, PT ;  /* 0x408748009100780b */ /* 0x000fe20003f3e200 */
[C---:B------:R-:W-:Y:S02]  /*a510*/  DSETP.GEU.AND P2, PT, R144.reuse, RZ, PT ;  /* 0x000000ff9000722a */ /* 0x040fe40003f4e000 */
[----:B------:R-:W-:-:S10]  /*a520*/  DADD R144, R144, +INF ;  /* 0x7ff0000090907429 */ /* 0x000fd40000000000 */
[----:B------:R-:W-:Y:S02]  /*a530*/  @!P1 LEA.HI R18, R146, R146, RZ, 0x1 ;  /* 0x0000009292129211 */ /* 0x000fe400078f08ff */
[----:B------:R-:W-:Y:S02]  /*a540*/  FSEL R19, R145, RZ, P2 ;  /* 0x000000ff91137208 */ /* 0x000fe40001000000 */
[----:B------:R-:W-:Y:S02]  /*a550*/  @!P1 SHF.R.S32.HI R147, RZ, 0x1, R18 ;  /* 0x00000001ff939819 */ /* 0x000fe40000011412 */
[----:B------:R-:W-:Y:S01]  /*a560*/  FSEL R18, R144, RZ, P2 ;  /* 0x000000ff90127208 */ /* 0x000fe20001000000 */
[----:B------:R-:W-:Y:S02]  /*a570*/  @!P1 IMAD.MOV.U32 R144, RZ, RZ, RZ ;  /* 0x000000ffff909224 */ /* 0x000fe400078e00ff */
[----:B------:R-:W-:Y:S02]  /*a580*/  @!P1 IMAD.IADD R146, R146, 0x1, -R147 ;  /* 0x0000000192929824 */ /* 0x000fe400078e0a93 */
[----:B------:R-:W-:-:S03]  /*a590*/  @!P1 IMAD R153, R147, 0x100000, R153 ;  /* 0x0010000093999824 */ /* 0x000fc600078e0299 */
[----:B------:R-:W-:-:S06]  /*a5a0*/  @!P1 LEA R145, R146, 0x3ff00000, 0x14 ;  /* 0x3ff0000092919811 */ /* 0x000fcc00078ea0ff */
[----:B------:R-:W-:-:S11]  /*a5b0*/  @!P1 DMUL R18, R152, R144 ;  /* 0x0000009098129228 */ /* 0x000fd60000000000 */
.L_x_4210:
[----:B------:R-:W-:Y:S05]  /*a5c0*/  BSYNC.RECONVERGENT B0 ;  /* 0x0000000000007941 */ /* 0x000fea0003800200 */
.L_x_4209:
[----:B------:R-:W-:Y:S01]  /*a5d0*/  DFMA R142, R150, R142, UR14 ;  /* 0x0000000e968e7e2b */ /* 0x000fe2000800008e */
[----:B------:R-:W-:Y:S01]  /*a5e0*/  FSETP.GEU.FTZ.AND P1, PT, |R141|, 4.1917929649353027344, PT ;  /* 0x4086232b8d00780b */ /* 0x000fe20003f3e200 */
[----:B------:R-:W-:Y:S01]  /*a5f0*/  DADD R148, R136, -6.75539944105574400000e+15 ;  /* 0xc338000088947429 */ /* 0x000fe20000000000 */
[----:B------:R-:W-:Y:S01]  /*a600*/  BSSY.RECONVERGENT B0, `(.L_x_4211) ;  /* 0x0000027000007945 */ /* 0x000fe20003800200 */
[----:B------:R-:W-:-:S04]  /*a610*/  DADD R8, -R16, R8 ;  /* 0x0000000010087229 */ /* 0x000fc80000000108 */
[----:B------:R-:W-:Y:S02]  /*a620*/  DFMA R142, R150, R142, UR16 ;  /* 0x00000010968e7e2b */ /* 0x000fe4000800008e */
[----:B------:R-:W-:Y:S02]  /*a630*/  DFMA R144, R148, -UR6, R134 ;  /* 0x8000000694907c2b */ /* 0x000fe40008000086 */
[----:B------:R-:W-:-:S04]  /*a640*/  DFMA R146, R8, R4, 6.75539944105574400000e+15 ;  /* 0x433800000892742b */ /* 0x000fc80000000004 */
[----:B------:R-:W-:Y:S02]  /*a650*/  DFMA R142, R150, R142, UR18 ;  /* 0x00000012968e7e2b */ /* 0x000fe4000800008e */
[----:B------:R-:W-:-:S06]  /*a660*/  DFMA R148, R148, -UR10, R144 ;  /* 0x8000000a94947c2b */ /* 0x000fcc0008000090 */
[----:B------:R-:W-:Y:S02]  /*a670*/  DFMA R142, R150, R142, UR20 ;  /* 0x00000014968e7e2b */ /* 0x000fe4000800008e */
[----:B------:R-:W-:-:S06]  /*a680*/  DFMA R144, R148, UR12, R6 ;  /* 0x0000000c94907c2b */ /* 0x000fcc0008000006 */
        /* <DEDUP_REMOVED lines=8> */
[----:B------:R-:W-:Y:S02]  /*a710*/  DFMA R142, R150, R142, 1 ;  /* 0x3ff00000968e742b */ /* 0x000fe4000000008e */
[----:B------:R-:W-:-:S06]  /*a720*/  DFMA R144, R148, R144, UR22 ;  /* 0x0000001694907e2b */ /* 0x000fcc0008000090 */
[----:B------:R-:W-:Y:S02]  /*a730*/  DFMA R150, R150, R142, 1 ;  /* 0x3ff000009696742b */ /* 0x000fe4000000008e */
[----:B------:R-:W-:Y:S02]  /*a740*/  DFMA R152, R148, R144, UR24 ;  /* 0x0000001894987e2b */ /* 0x000fe40008000090 */
[C---:B------:R-:W-:Y:S02]  /*a750*/  DADD R142, -R16.reuse, R12 ;  /* 0x00000000108e7229 */ /* 0x040fe4000000010c */
[----:B------:R-:W-:-:S04]  /*a760*/  DADD R144, -R16, R14 ;  /* 0x0000000010907229 */ /* 0x000fc8000000010e */
[----:B------:R-:W-:Y:S01]  /*a770*/  DFMA R12, R148, R152, UR26 ;  /* 0x0000001a940c7e2b */ /* 0x000fe20008000098 */
        /* <DEDUP_REMOVED lines=15> */
.L_x_4212:
[----:B------:R-:W-:Y:S05]  /*a870*/  BSYNC.RECONVERGENT B0 ;  /* 0x0000000000007941 */ /* 0x000fea0003800200 */
.L_x_4211:
[----:B------:R-:W-:Y:S01]  /*a880*/  DFMA R12, R148, R12, UR28 ;  /* 0x0000001c940c7e2b */ /* 0x000fe2000800000c */
[----:B------:R-:W-:Y:S01]  /*a890*/  FSETP.GEU.FTZ.AND P5, PT, |R135|, 4.1917929649353027344, PT ;  /* 0x4086232b8700780b */ /* 0x000fe20003fbe200 */
[-C--:B------:R-:W-:Y:S01]  /*a8a0*/  DFMA R138, R142, R4.reuse, 6.75539944105574400000e+15 ;  /* 0x433800008e8a742b */ /* 0x080fe20000000004 */
[----:B------:R-:W-:Y:S01]  /*a8b0*/  BSSY.RECONVERGENT B0, `(.L_x_4213) ;  /* 0x0000041000007945 */ /* 0x000fe20003800200 */
[----:B------:R-:W-:Y:S01]  /*a8c0*/  DFMA R140, R144, R4, 6.75539944105574400000e+15 ;  /* 0x43380000908c742b */ /* 0x000fe20000000004 */
[----:B------:R-:W-:Y:S01]  /*a8d0*/  FSETP.GEU.FTZ.AND P4, PT, |R9|, 4.1917929649353027344, PT ;  /* 0x4086232b0900780b */ /* 0x000fe20003f9e200 */
[----:B------:R-:W-:Y:S01]  /*a8e0*/  DADD R14, R146, -6.75539944105574400000e+15 ;  /* 0xc3380000920e7429 */ /* 0x000fe20000000000 */
[----:B------:R-:W-:Y:S01]  /*a8f0*/  FSETP.GEU.FTZ.AND P2, PT, |R143|, 4.1917929649353027344, PT ;  /* 0x4086232b8f00780b */ /* 0x000fe20003f5e200 */
[----:B------:R-:W-:Y:S01]  /*a900*/  DFMA R4, R148, R12, 1 ;  /* 0x3ff000009404742b */ /* 0x000fe2000000000c */
[----:B------:R-:W-:Y:S01]  /*a910*/  FSETP.GEU.FTZ.AND P1, PT, |R145|, 4.1917929649353027344, PT ;  /* 0x4086232b9100780b */ /* 0x000fe20003f3e200 */
[----:B------:R-:W-:-:S04]  /*a920*/  DADD R152, R138, -6.75539944105574400000e+15 ;  /* 0xc33800008a987429 */ /* 0x000fc80000000000 */
[----:B------:R-:W-:Y:S02]  /*a930*/  DFMA R150, R14, -UR6, R8 ;  /* 0x800000060e967c2b */ /* 0x000fe40008000008 */
[----:B------:R-:W-:Y:S02]  /*a940*/  DFMA R148, R148, R4, 1 ;  /* 0x3ff000009494742b */ /* 0x000fe40000000004 */
[----:B------:R-:W-:-:S04]  /*a950*/  DADD R4, R140, -6.75539944105574400000e+15 ;  /* 0xc33800008c047429 */ /* 0x000fc80000000000 */
[----:B------:R-:W-:Y:S02]  /*a960*/  DFMA R12, R14, -UR10, R150 ;  /* 0x8000000a0e0c7c2b */ /* 0x000fe40008000096 */
[----:B------:R-:W-:Y:S02]  /*a970*/  DFMA R14, R152, -UR6, R142 ;  /* 0x80000006980e7c2b */ /* 0x000fe4000800008e */
[----:B------:R-:W-:-:S06]  /*a980*/  DFMA R150, R4, -UR6, R144 ;  /* 0x8000000604967c2b */ /* 0x000fcc0008000090 */
[----:B------:R-:W-:Y:S02]  /*a990*/  DFMA R14, R152, -UR10, R14 ;  /* 0x8000000a980e7c2b */ /* 0x000fe4000800000e */
[----:B------:R-:W-:Y:S02]  /*a9a0*/  DFMA R4, R4, -UR10, R150 ;  /* 0x8000000a04047c2b */ /* 0x000fe40008000096 */
[----:B------:R-:W-:-:S04]  /*a9b0*/  DFMA R150, R12, UR12, R6 ;  /* 0x0000000c0c967c2b */ /* 0x000fc80008000006 */
[--C-:B------:R-:W-:Y:S02]  /*a9c0*/  DFMA R152, R14, UR12, R6.reuse ;  /* 0x0000000c0e987c2b */ /* 0x100fe40008000006 */
[----:B------:R-:W-:Y:S02]  /*a9d0*/  DFMA R6, R4, UR12, R6 ;  /* 0x0000000c04067c2b */ /* 0x000fe40008000006 */
[----:B------:R-:W-:-:S04]  /*a9e0*/  DFMA R150, R12, R150, UR14 ;  /* 0x0000000e0c967e2b */ /* 0x000fc80008000096 */
[----:B------:R-:W-:Y:S02]  /*a9f0*/  DFMA R152, R14, R152, UR14 ;  /* 0x0000000e0e987e2b */ /* 0x000fe40008000098 */
[----:B------:R-:W-:Y:S02]  /*aa00*/  DFMA R6, R4, R6, UR14 ;  /* 0x0000000e04067e2b */ /* 0x000fe40008000006 */
        /* <DEDUP_REMOVED lines=21> */
[----:B------:R-:W-:-:S04]  /*ab60*/  DFMA R150, R12, R150, 1 ;  /* 0x3ff000000c96742b */ /* 0x000fc80000000096 */
[----:B------:R-:W-:-:S04]  /*ab70*/  DFMA R6, R14, R152, 1 ;  /* 0x3ff000000e06742b */ /* 0x000fc80000000098 */
[----:B------:R-:W-:Y:S02]  /*ab80*/  DFMA R152, R12, R150, 1 ;  /* 0x3ff000000c98742b */ /* 0x000fe40000000096 */
[----:B------:R-:W-:Y:S02]  /*ab90*/  DFMA R150, R4, R154, 1 ;  /* 0x3ff000000496742b */ /* 0x000fe4000000009a */
[----:B------:R-:W-:Y:S01]  /*aba0*/  DFMA R6, R14, R6, 1 ;  /* 0x3ff000000e06742b */ /* 0x000fe20000000006 */
[----:B------:R-:W-:Y:S02]  /*abb0*/  IMAD R15, R136, 0x100000, R149 ;  /* 0x00100000880f7824 */ /* 0x000fe400078e0295 */
[----:B------:R-:W-:-:S03]  /*abc0*/  IMAD.MOV.U32 R14, RZ, RZ, R148 ;  /* 0x000000ffff0e7224 */ /* 0x000fc600078e0094 */
[----:B------:R-:W-:Y:S01]  /*abd0*/  DFMA R150, R4, R150, 1 ;  /* 0x3ff000000496742b */ /* 0x000fe20000000096 */
[----:B------:R-:W-:Y:S01]  /*abe0*/  IMAD R13, R146, 0x100000, R153 ;  /* 0x00100000920d7824 */ /* 0x000fe200078e0299 */
[----:B------:R-:W-:Y:S09]  /*abf0*/  @!P5 BRA `(.L_x_4214) ;  /* 0x000000000030d947 */ /* 0x000ff20003800000 */
        /* <DEDUP_REMOVED lines=12> */
.L_x_4214:
[----:B------:R-:W-:Y:S05]  /*acc0*/  BSYNC.RECONVERGENT B0 ;  /* 0x0000000000007941 */ /* 0x000fea0003800200 */
.L_x_4213:
[----:B------:R-:W-:Y:S01]  /*acd0*/  BSSY.RECONVERGENT B0, `(.L_x_4215) ;  /* 0x0000011000007945 */ /* 0x000fe20003800200 */
[----:B------:R-:W-:Y:S02]  /*ace0*/  IMAD R135, R138, 0x100000, R7 ;  /* 0x001000008a877824 */ /* 0x000fe400078e0207 */
        /* <DEDUP_REMOVED lines=15> */
.L_x_4216:
[----:B------:R-:W-:Y:S05]  /*ade0*/  BSYNC.RECONVERGENT B0 ;  /* 0x0000000000007941 */ /* 0x000fea0003800200 */
.L_x_4215:
[----:B------:R-:W-:Y:S01]  /*adf0*/  BSSY.RECONVERGENT B0, `(.L_x_4217) ;  /* 0x0000012000007945 */ /* 0x000fe20003800200 */
[----:B------:R-:W-:Y:S02]  /*ae00*/  IMAD.MOV.U32 R8, RZ, RZ, R6 ;  /* 0x000000ffff087224 */ /* 0x000fe400078e0006 */
[----:B------:R-:W-:Y:S02]  /*ae10*/  IMAD.MOV.U32 R9, RZ, RZ, R135 ;  /* 0x000000ffff097224 */ /* 0x000fe400078e0087 */
[----:B------:R-:W-:Y:S02]  /*ae20*/  IMAD.MOV.U32 R4, RZ, RZ, R150 ;  /* 0x000000ffff047224 */ /* 0x000fe400078e0096 */
        /* <DEDUP_REMOVED lines=14> */
.L_x_4218:
[----:B------:R-:W-:Y:S05]  /*af10*/  BSYNC.RECONVERGENT B0 ;  /* 0x0000000000007941 */ /* 0x000fea0003800200 */
.L_x_4217:
[----:B------:R-:W-:Y:S04]  /*af20*/  BSSY.RECONVERGENT B0, `(.L_x_4219) ;  /* 0x000000e000007945 */ /* 0x000fe80003800200 */
        /* <DEDUP_REMOVED lines=13> */
.L_x_4220:
[----:B------:R-:W-:Y:S05]  /*b000*/  BSYNC.RECONVERGENT B0 ;  /* 0x0000000000007941 */ /* 0x000fea0003800200 */
.L_x_4219:
[----:B------:R-:W-:Y:S01]  /*b010*/  DADD R6, RZ, R10 ;  /* 0x00000000ff067229 */ /* 0x000fe2000000000a */
[----:B------:R-:W0:Y:S07]  /*b020*/  LDCU UR6, c[0x0][0x364] ;  /* 0x00006c80ff0677ac */ /* 0x000e2e0008000800 */
[----:B------:R-:W-:-:S08]  /*b030*/  DADD R6, R6, R132 ;  /* 0x0000000006067229 */ /* 0x000fd00000000084 */
[----:B------:R-:W-:Y:S01]  /*b040*/  DADD R6, R6, R130 ;  /* 0x0000000006067229 */ /* 0x000fe20000000082 */
[----:B0-----:R-:W-:-:S07]  /*b050*/  IMAD R2, R3, UR6, R2 ;  /* 0x0000000603027c24 */ /* 0x001fce000f8e0202 */
[----:B------:R-:W-:Y:S01]  /*b060*/  DADD R6, R6, R128 ;  /* 0x0000000006067229 */ /* 0x000fe20000000080 */
[----:B------:R-:W-:-:S04]  /*b070*/  IADD3 R2, PT, PT, -R2, UR8, RZ ;  /* 0x0000000802027c10 */ /* 0x000fc8000fffe1ff */
[----:B------:R-:W-:-:S03]  /*b080*/  ISETP.GE.AND P1, PT, R2, 0x1, PT ;  /* 0x000000010200780c */ /* 0x000fc60003f26270 */
        /* <DEDUP_REMOVED lines=98> */
[----:B------:R-:W-:Y:S05]  /*b6b0*/  CALL.REL.NOINC `($__internal_12_$__cuda_sm20_div_rn_f64_full) ;  /* 0x0000007400647944 */ /* 0x000fea0003c00000 */
.L_x_4222:
[----:B------:R-:W-:Y:S05]  /*b6c0*/  BSYNC.RECONVERGENT B1 ;  /* 0x0000000000017941 */ /* 0x000fea0003800200 */
.L_x_4221:
        /* <DEDUP_REMOVED lines=14> */
[----:B------:R-:W-:Y:S01]  /*b7b0*/  DFMA R134, R2, R134, R2 ;  /* 0x000000860286722b */ /* 0x000fe20000000002 */
[----:B-1----:R-:W-:-:S05]  /*b7c0*/  VIADD R0, R0, 0x40 ;  /* 0x0000004000007836 */ /* 0x002fca0000000000 */
[----:B--2---:R-:W-:Y:S02]  /*b7d0*/  ISETP.GE.AND P0, PT, R0, UR6, PT ;  /* 0x0000000600007c0c */ /* 0x004fe4000bf06270 */
        /* <DEDUP_REMOVED lines=14> */
.L_x_4224:
[----:B------:R-:W-:Y:S05]  /*b8c0*/  BSYNC.RECONVERGENT B1 ;  /* 0x0000000000017941 */ /* 0x000fea0003800200 */
.L_x_4223:
        /* <DEDUP_REMOVED lines=29> */
.L_x_4226:
[----:B------:R-:W-:Y:S05]  /*baa0*/  BSYNC.RECONVERGENT B1 ;  /* 0x0000000000017941 */ /* 0x000fea0003800200 */
.L_x_4225:
        /* <DEDUP_REMOVED lines=29> */
.L_x_4228:
[----:B------:R-:W-:Y:S05]  /*bc80*/  BSYNC.RECONVERGENT B1 ;  /* 0x0000000000017941 */ /* 0x000fea0003800200 */
.L_x_4227:
        /* <DEDUP_REMOVED lines=28> */
.L_x_4230:
[----:B------:R-:W-:Y:S05]  /*be50*/  BSYNC.RECONVERGENT B1 ;  /* 0x0000000000017941 */ /* 0x000fea0003800200 */
.L_x_4229:
        /* <DEDUP_REMOVED lines=28> */
.L_x_4232:
[----:B------:R-:W-:Y:S05]  /*c020*/  BSYNC.RECONVERGENT B1 ;  /* 0x0000000000017941 */ /* 0x000fea0003800200 */
.L_x_4231:
        /* <DEDUP_REMOVED lines=28> */
.L_x_4234:
[----:B------:R-:W-:Y:S05]  /*c1f0*/  BSYNC.RECONVERGENT B1 ;  /* 0x0000000000017941 */ /* 0x000fea0003800200 */
.L_x_4233:
        /* <DEDUP_REMOVED lines=28> */
.L_x_4236:
[----:B------:R-:W-:Y:S05]  /*c3c0*/  BSYNC.RECONVERGENT B1 ;  /* 0x0000000000017941 */ /* 0x000fea0003800200 */
.L_x_4235:
        /* <DEDUP_REMOVED lines=28> */
.L_x_4238:
[----:B------:R-:W-:Y:S05]  /*c590*/  BSYNC.RECONVERGENT B1 ;  /* 0x0000000000017941 */ /* 0x000fea0003800200 */
.L_x_4237:
        /* <DEDUP_REMOVED lines=28> */
.L_x_4240:
[----:B------:R-:W-:Y:S05]  /*c760*/  BSYNC.RECONVERGENT B1 ;  /* 0x0000000000017941 */ /* 0x000fea0003800200 */
.L_x_4239:
        /* <DEDUP_REMOVED lines=28> */
.L_x_4242:
[----:B------:R-:W-:Y:S05]  /*c930*/  BSYNC.RECONVERGENT B1 ;  /* 0x0000000000017941 */ /* 0x000fea0003800200 */
.L_x_4241:
        /* <DEDUP_REMOVED lines=28> */
.L_x_4244:
[----:B------:R-:W-:Y:S05]  /*cb00*/  BSYNC.RECONVERGENT B1 ;  /* 0x0000000000017941 */ /* 0x000fea0003800200 */
.L_x_4243:
        /* <DEDUP_REMOVED lines=28> */
.L_x_4246:
[----:B------:R-:W-:Y:S05]  /*ccd0*/  BSYNC.RECONVERGENT B1 ;  /* 0x0000000000017941 */ /* 0x000fea0003800200 */
.L_x_4245:
        /* <DEDUP_REMOVED lines=28> */
.L_x_4248:
[----:B------:R-:W-:Y:S05]  /*cea0*/  BSYNC.RECONVERGENT B1 ;  /* 0x0000000000017941 */ /* 0x000fea0003800200 */
.L_x_4247:
        /* <DEDUP_REMOVED lines=28> */
.L_x_4250:
[----:B------:R-:W-:Y:S05]  /*d070*/  BSYNC.RECONVERGENT B1 ;  /* 0x0000000000017941 */ /* 0x000fea0003800200 */
.L_x_4249:
        /* <DEDUP_REMOVED lines=28> */
.L_x_4252:
[----:B------:R-:W-:Y:S05]  /*d240*/  BSYNC.RECONVERGENT B1 ;  /* 0x0000000000017941 */ /* 0x000fea0003800200 */
.L_x_4251:
        /* <DEDUP_REMOVED lines=28> */
.L_x_4254:
[----:B------:R-:W-:Y:S05]  /*d410*/  BSYNC.RECONVERGENT B1 ;  /* 0x0000000000017941 */ /* 0x000fea0003800200 */
.L_x_4253:
        /* <DEDUP_REMOVED lines=29> */
.L_x_4256:
[----:B------:R-:W-:Y:S05]  /*d5f0*/  BSYNC.RECONVERGENT B1 ;  /* 0x0000000000017941 */ /* 0x000fea0003800200 */
.L_x_4255:
        /* <DEDUP_REMOVED lines=29> */
.L_x_4258:
[----:B------:R-:W-:Y:S05]  /*d7d0*/  BSYNC.RECONVERGENT B1 ;  /* 0x0000000000017941 */ /* 0x000fea0003800200 */
.L_x_4257:
        /* <DEDUP_REMOVED lines=29> */
.L_x_4260:
[----:B------:R-:W-:Y:S05]  /*d9b0*/  BSYNC.RECONVERGENT B1 ;  /* 0x0000000000017941 */ /* 0x000fea0003800200 */
.L_x_4259:
        /* <DEDUP_REMOVED lines=29> */
.L_x_4262:
[----:B------:R-:W-:Y:S05]  /*db90*/  BSYNC.RECONVERGENT B1 ;  /* 0x0000000000017941 */ /* 0x000fea0003800200 */
.L_x_4261:
        /* <DEDUP_REMOVED lines=29> */
.L_x_4264:
[----:B------:R-:W-:Y:S05]  /*dd70*/  BSYNC.RECONVERGENT B1 ;  /* 0x0000000000017941 */ /* 0x000fea0003800200 */
.L_x_4263:
        /* <DEDUP_REMOVED lines=29> */
.L_x_4266:
[----:B------:R-:W-:Y:S05]  /*df50*/  BSYNC.RECONVERGENT B1 ;  /* 0x0000000000017941 */ /* 0x000fea0003800200 */
.L_x_4265:
        /* <DEDUP_REMOVED lines=29> */
.L_x_4268:
[----:B------:R-:W-:Y:S05]  /*e130*/  BSYNC.RECONVERGENT B1 ;  /* 0x0000000000017941 */ /* 0x000fea0003800200 */
.L_x_4267:
        /* <DEDUP_REMOVED lines=29> */
.L_x_4270:
[----:B------:R-:W-:Y:S05]  /*e310*/  BSYNC.RECONVERGENT B1 ;  /* 0x0000000000017941 */ /* 0x000fea0003800200 */
.L_x_4269:
        /* <DEDUP_REMOVED lines=29> */
.L_x_4272:
[----:B------:R-:W-:Y:S05]  /*e4f0*/  BSYNC.RECONVERGENT B1 ;  /* 0x0000000000017941 */ /* 0x000fea0003800200 */
.L_x_4271:
        /* <DEDUP_REMOVED lines=29> */
.L_x_4274:
[----:B------:R-:W-:Y:S05]  /*e6d0*/  BSYNC.RECONVERGENT B1 ;  /* 0x0000000000017941 */ /* 0x000fea0003800200 */
.L_x_4273:
        /* <DEDUP_REMOVED lines=29> */
.L_x_4276:
[----:B------:R-:W-:Y:S05]  /*e8b0*/  BSYNC.RECONVERGENT B1 ;  /* 0x0000000000017941 */ /* 0x000fea0003800200 */
.L_x_4275:
        /* <DEDUP_REMOVED lines=29> */
.L_x_4278:
[----:B------:R-:W-:Y:S05]  /*ea90*/  BSYNC.RECONVERGENT B1 ;  /* 0x0000000000017941 */ /* 0x000fea0003800200 */
.L_x_4277:
        /* <DEDUP_REMOVED lines=29> */
.L_x_4280:
[----:B------:R-:W-:Y:S05]  /*ec70*/  BSYNC.RECONVERGENT B1 ;  /* 0x0000000000017941 */ /* 0x000fea0003800200 */
.L_x_4279:
        /* <DEDUP_REMOVED lines=29> */
.L_x_4282:
[----:B------:R-:W-:Y:S05]  /*ee50*/  BSYNC.RECONVERGENT B1 ;  /* 0x0000000000017941 */ /* 0x000fea0003800200 */
.L_x_4281:
        /* <DEDUP_REMOVED lines=29> */
.L_x_4284:
[----:B------:R-:W-:Y:S05]  /*f030*/  BSYNC.RECONVERGENT B1 ;  /* 0x0000000000017941 */ /* 0x000fea0003800200 */
.L_x_4283:
        /* <DEDUP_REMOVED lines=29> */
.L_x_4286:
[----:B------:R-:W-:Y:S05]  /*f210*/  BSYNC.RECONVERGENT B1 ;  /* 0x0000000000017941 */ /* 0x000fea0003800200 */
.L_x_4285:
        /* <DEDUP_REMOVED lines=29> */
.L_x_4288:
[----:B------:R-:W-:Y:S05]  /*f3f0*/  BSYNC.RECONVERGENT B1 ;  /* 0x0000000000017941 */ /* 0x000fea0003800200 */
.L_x_4287:
        /* <DEDUP_REMOVED lines=29> */
.L_x_4290:
[----:B------:R-:W-:Y:S05]  /*f5d0*/  BSYNC.RECONVERGENT B1 ;  /* 0x0000000000017941 */ /* 0x000fea0003800200 */
.L_x_4289:
        /* <DEDUP_REMOVED lines=29> */
.L_x_4292:
[----:B------:R-:W-:Y:S05]  /*f7b0*/  BSYNC.RECONVERGENT B1 ;  /* 0x0000000000017941 */ /* 0x000fea0003800200 */
.L_x_4291:
        /* <DEDUP_REMOVED lines=29> */
.L_x_4294:
[----:B------:R-:W-:Y:S05]  /*f990*/  BSYNC.RECONVERGENT B1 ;  /* 0x0000000000017941 */ /* 0x000fea0003800200 */
.L_x_4293:
        /* <DEDUP_REMOVED lines=29> */
.L_x_4296:
[----:B------:R-:W-:Y:S05]  /*fb70*/  BSYNC.RECONVERGENT B1 ;  /* 0x0000000000017941 */ /* 0x000fea0003800200 */
.L_x_4295:
        /* <DEDUP_REMOVED lines=29> */
.L_x_4298:
[----:B------:R-:W-:Y:S05]  /*fd50*/  BSYNC.RECONVERGENT B1 ;  /* 0x0000000000017941 */ /* 0x000fea0003800200 */
.L_x_4297:
        /* <DEDUP_REMOVED lines=29> */
.L_x_4300:
[----:B------:R-:W-:Y:S05]  /*ff30*/  BSYNC.RECONVERGENT B1 ;  /* 0x0000000000017941 */ /* 0x000fea0003800200 */
.L_x_4299:
        /* <DEDUP_REMOVED lines=29> */
.L_x_4302:
[----:B------:R-:W-:Y:S05]  /*10110*/  BSYNC.RECONVERGENT B1 ;  /* 0x0000000000017941 */ /* 0x000fea0003800200 */
.L_x_4301:
        /* <DEDUP_REMOVED lines=29> */
.L_x_4304:
[----:B------:R-:W-:Y:S05]  /*102f0*/  BSYNC.RECONVERGENT B1 ;  /* 0x0000000000017941 */ /* 0x000fea0003800200 */
.L_x_4303:
        /* <DEDUP_REMOVED lines=29> */
.L_x_4306:
[----:B------:R-:W-:Y:S05]  /*104d0*/  BSYNC.RECONVERGENT B1 ;  /* 0x0000000000017941 */ /* 0x000fea0003800200 */
.L_x_4305:
        /* <DEDUP_REMOVED lines=29> */
.L_x_4308:
[----:B------:R-:W-:Y:S05]  /*106b0*/  BSYNC.RECONVERGENT B1 ;  /* 0x0000000000017941 */ /* 0x000fea0003800200 */
.L_x_4307:
        /* <DEDUP_REMOVED lines=29> */
.L_x_4310:
[----:B------:R-:W-:Y:S05]  /*10890*/  BSYNC.RECONVERGENT B1 ;  /* 0x0000000000017941 */ /* 0x000fea0003800200 */
.L_x_4309:
        /* <DEDUP_REMOVED lines=29> */
.L_x_4312:
[----:B------:R-:W-:Y:S05]  /*10a70*/  BSYNC.RECONVERGENT B1 ;  /* 0x0000000000017941 */ /* 0x000fea0003800200 */
.L_x_4311:
        /* <DEDUP_REMOVED lines=29> */
.L_x_4314:
[----:B------:R-:W-:Y:S05]  /*10c50*/  BSYNC.RECONVERGENT B1 ;  /* 0x0000000000017941 */ /* 0x000fea0003800200 */
.L_x_4313:
        /* <DEDUP_REMOVED lines=29> */
.L_x_4316:
[----:B------:R-:W-:Y:S05]  /*10e30*/  BSYNC.RECONVERGENT B1 ;  /* 0x0000000000017941 */ /* 0x000fea0003800200 */
.L_x_4315:
        /* <DEDUP_REMOVED lines=29> */
.L_x_4318:
[----:B------:R-:W-:Y:S05]  /*11010*/  BSYNC.RECONVERGENT B1 ;  /* 0x0000000000017941 */ /* 0x000fea0003800200 */
.L_x_4317:
        /* <DEDUP_REMOVED lines=29> */
.L_x_4320:
[----:B------:R-:W-:Y:S05]  /*111f0*/  BSYNC.RECONVERGENT B1 ;  /* 0x0000000000017941 */ /* 0x000fea0003800200 */
.L_x_4319:
        /* <DEDUP_REMOVED lines=29> */
.L_x_4322:
[----:B------:R-:W-:Y:S05]  /*113d0*/  BSYNC.RECONVERGENT B1 ;  /* 0x0000000000017941 */ /* 0x000fea0003800200 */
.L_x_4321:
        /* <DEDUP_REMOVED lines=29> */
.L_x_4324:
[----:B------:R-:W-:Y:S05]  /*115b0*/  BSYNC.RECONVERGENT B1 ;  /* 0x0000000000017941 */ /* 0x000fea0003800200 */
.L_x_4323:
        /* <DEDUP_REMOVED lines=29> */
.L_x_4326:
[----:B------:R-:W-:Y:S05]  /*11790*/  BSYNC.RECONVERGENT B1 ;  /* 0x0000000000017941 */ /* 0x000fea0003800200 */
.L_x_4325:
        /* <DEDUP_REMOVED lines=29> */
.L_x_4328:
[----:B------:R-:W-:Y:S05]  /*11970*/  BSYNC.RECONVERGENT B1 ;  /* 0x0000000000017941 */ /* 0x000fea0003800200 */
.L_x_4327:
        /* <DEDUP_REMOVED lines=29> */
.L_x_4330:
[----:B------:R-:W-:Y:S05]  /*11b50*/  BSYNC.RECONVERGENT B1 ;  /* 0x0000000000017941 */ /* 0x000fea0003800200 */
.L_x_4329:
        /* <DEDUP_REMOVED lines=29> */
.L_x_4332:
[----:B------:R-:W-:Y:S05]  /*11d30*/  BSYNC.RECONVERGENT B1 ;  /* 0x0000000000017941 */ /* 0x000fea0003800200 */
.L_x_4331:
        /* <DEDUP_REMOVED lines=29> */
.L_x_4334:
[----:B------:R-:W-:Y:S05]  /*11f10*/  BSYNC.RECONVERGENT B1 ;  /* 0x0000000000017941 */ /* 0x000fea0003800200 */
.L_x_4333:
        /* <DEDUP_REMOVED lines=29> */
.L_x_4336:
[----:B------:R-:W-:Y:S05]  /*120f0*/  BSYNC.RECONVERGENT B1 ;  /* 0x0000000000017941 */ /* 0x000fea0003800200 */
.L_x_4335:
        /* <DEDUP_REMOVED lines=29> */
.L_x_4338:
[----:B------:R-:W-:Y:S05]  /*122d0*/  BSYNC.RECONVERGENT B1 ;  /* 0x0000000000017941 */ /* 0x000fea0003800200 */
.L_x_4337:
        /* <DEDUP_REMOVED lines=29> */
.L_x_4340:
[----:B------:R-:W-:Y:S05]  /*124b0*/  BSYNC.RECONVERGENT B1 ;  /* 0x0000000000017941 */ /* 0x000fea0003800200 */
.L_x_4339:
        /* <DEDUP_REMOVED lines=29> */
.L_x_4342:
[----:B------:R-:W-:Y:S05]  /*12690*/  BSYNC.RECONVERGENT B1 ;  /* 0x0000000000017941 */ /* 0x000fea0003800200 */
.L_x_4341:
        /* <DEDUP_REMOVED lines=29> */
.L_x_4344:
[----:B------:R-:W-:Y:S05]  /*12870*/  BSYNC.RECONVERGENT B1 ;  /* 0x0000000000017941 */ /* 0x000fea0003800200 */
.L_x_4343:
        /* <DEDUP_REMOVED lines=29> */
.L_x_4346:
[----:B------:R-:W-:Y:S05]  /*12a50*/  BSYNC.RECONVERGENT B1 ;  /* 0x0000000000017941 */ /* 0x000fea0003800200 */
.L_x_4345:
        /* <DEDUP_REMOVED lines=26> */
.L_x_4348:
[----:B------:R-:W-:Y:S05]  /*12c00*/  BSYNC.RECONVERGENT B1 ;  /* 0x0000000000017941 */ /* 0x000fea0003800200 */
.L_x_4347:
[----:B------:R-:W-:Y:S02]  /*12c10*/  FSEL R2, R2, RZ, P0 ;  /* 0x000000ff02027208 */ /* 0x000fe40000000000 */
[----:B------:R-:W-:-:S05]  /*12c20*/  FSEL R3, R3, +QNAN , P0 ;  /* 0x7ff8000003037808 */ /* 0x000fca0000000000 */
[----:B------:R-:W-:Y:S01]  /*12c30*/  STG.E.64 desc[UR4][R10.64+0x3f00], R2 ;  /* 0x003f00020a007986 */ /* 0x000fe2000c101b04 */
[----:B------:R-:W-:Y:S05]  /*12c40*/  EXIT ;  /* 0x000000000000794d */ /* 0x000fea0003800000 */
        .weak           $__internal_12_$__cuda_sm20_div_rn_f64_full
        .type           $__internal_12_$__cuda_sm20_div_rn_f64_full,@function
        .size           $__internal_12_$__cuda_sm20_div_rn_f64_full,(.L_x_11359 - $__internal_12_$__cuda_sm20_div_rn_f64_full)
$__internal_12_$__cuda_sm20_div_rn_f64_full:
[C---:B------:R-:W-:Y:S01]  /*12c50*/  FSETP.GEU.AND P3, PT, |R135|.reuse, 1.469367938527859385e-39, PT ;  /* 0x001000008700780b */ /* 0x040fe20003f6e200 */
[----:B------:R-:W-:Y:S01]  /*12c60*/  IMAD.MOV.U32 R138, RZ, RZ, 0x1 ;  /* 0x00000001ff8a7424 */ /* 0x000fe200078e00ff */
[----:B------:R-:W-:Y:S01]  /*12c70*/  LOP3.LUT R2, R135, 0x800fffff, RZ, 0xc0, !PT ;  /* 0x800fffff87027812 */ /* 0x000fe200078ec0ff */
[----:B------:R-:W-:Y:S01]  /*12c80*/  BSSY.RECONVERGENT B0, `(.L_x_4349) ;  /* 0x0000054000007945 */ /* 0x000fe20003800200 */
[C---:B------:R-:W-:Y:S02]  /*12c90*/  FSETP.GEU.AND P2, PT, |R137|.reuse, 1.469367938527859385e-39, PT ;  /* 0x001000008900780b */ /* 0x040fe40003f4e200 */
        /* <DEDUP_REMOVED lines=9> */
[----:B------:R-:W-:Y:S01]  /*12d30*/  @!P2 ISETP.GE.U32.AND P4, PT, R141, R144, PT ;  /* 0x000000908d00a20c */ /* 0x000fe20003f86070 */
[----:B------:R-:W-:Y:S01]  /*12d40*/  IMAD.MOV.U32 R144, RZ, RZ, 0x1ca00000 ;  /* 0x1ca00000ff907424 */ /* 0x000fe200078e00ff */
        /* <DEDUP_REMOVED lines=50> */
.L_x_4350:
        /* <DEDUP_REMOVED lines=16> */
.L_x_4353:
[----:B------:R-:W-:Y:S01]  /*13170*/  LOP3.LUT R145, R135, 0x80000, RZ, 0xfc, !PT ;  /* 0x0008000087917812 */ /* 0x000fe200078efcff */
[----:B------:R-:W-:Y:S01]  /*13180*/  IMAD.MOV.U32 R144, RZ, RZ, R134 ;  /* 0x000000ffff907224 */ /* 0x000fe200078e0086 */
[----:B------:R-:W-:Y:S06]  /*13190*/  BRA `(.L_x_4351) ;  /* 0x0000000000087947 */ /* 0x000fec0003800000 */
.L_x_4352:
[----:B------:R-:W-:Y:S01]  /*131a0*/  LOP3.LUT R145, R137, 0x80000, RZ, 0xfc, !PT ;  /* 0x0008000089917812 */ /* 0x000fe200078efcff */
[----:B------:R-:W-:-:S07]  /*131b0*/  IMAD.MOV.U32 R144, RZ, RZ, R136 ;  /* 0x000000ffff907224 */ /* 0x000fce00078e0088 */
.L_x_4351:
[----:B------:R-:W-:Y:S05]  /*131c0*/  BSYNC.RECONVERGENT B0 ;  /* 0x0000000000007941 */ /* 0x000fea0003800200 */
.L_x_4349:
[----:B------:R-:W-:Y:S02]  /*131d0*/  IMAD.MOV.U32 R141, RZ, RZ, 0x0 ;  /* 0x00000000ff8d7424 */ /* 0x000fe400078e00ff */
[----:B------:R-:W-:Y:S02]  /*131e0*/  IMAD.MOV.U32 R2, RZ, RZ, R144 ;  /* 0x000000ffff027224 */ /* 0x000fe400078e0090 */
[----:B------:R-:W-:Y:S01]  /*131f0*/  IMAD.MOV.U32 R3, RZ, RZ, R145 ;  /* 0x000000ffff037224 */ /* 0x000fe200078e0091 */
[----:B------:R-:W-:Y:S06]  /*13200*/  RET.REL.NODEC R140 `(_ZN43_GLOBAL__N__9ae7fba5_10_SoftMax_cu_9f978f6320softmax_warp_forwardIdddLi11ELb0ELb0EEEvPT0_PKT_iiiPKbib) ;  /* 0xfffffecc8c7c7950 */ /* 0x000fec0003c3ffff */
.L_x_4354:
        /* <DEDUP_REMOVED lines=15> */
.L_x_11359:


//--------------------- .text._ZN43_GLOBAL__N__9ae7fba5_10_SoftMax_cu_9f978f6320softmax_warp_forwardIdddLi10ELb0ELb0EEEvPT0_PKT_iiiPKbib --------------------------
	.section	.text._ZN43_GLOBAL__N__9ae7fba5_10_SoftMax_cu_9f978f6320softmax_warp_forwardIdddLi10ELb0ELb0EEEvPT0_PKT_iiiPKbib,"ax",@progbits
	.align	128
.text._ZN43_GLOBAL__N__9ae7fba5_10_SoftMax_cu_9f978f6320softmax_warp_forwardIdddLi10ELb0ELb0EEEvPT0_PKT_iiiPKbib:
        .type           _ZN43_GLOBAL__N__9ae7fba5_10_SoftMax_cu_9f978f6320softmax_warp_forwardIdddLi10ELb0ELb0EEEvPT0_PKT_iiiPKbib,@function
        .size           _ZN43_GLOBAL__N__9ae7fba5_10_SoftMax_cu_9f978f6320softmax_warp_forwardIdddLi10ELb0ELb0EEEvPT0_PKT_iiiPKbib,(.L_x_11361 - _ZN43_GLOBAL__N__9ae7fba5_10_SoftMax_cu_9f978f6320softmax_warp_forwardIdddLi10ELb0ELb0EEEvPT0_PKT_iiiPKbib)
        .other          _ZN43_GLOBAL__N__9ae7fba5_10_SoftMax_cu_9f978f6320softmax_warp_forwardIdddLi10ELb0ELb0EEEvPT0_PKT_iiiPKbib,@"STO_CUDA_ENTRY STV_DEFAULT"
_ZN43_GLOBAL__N__9ae7fba5_10_SoftMax_cu_9f978f6320softmax_warp_forwardIdddLi10ELb0ELb0EEEvPT0_PKT_iiiPKbib:
        /* <DEDUP_REMOVED lines=15> */
[----:B--2---:R-:W-:Y:S01]  /*00f0*/  ISETP.GE.AND P3, PT, R84, UR8, PT ;  /* 0x0000000854007c0c */ /* 0x004fe2000bf66270 */
[C---:B----4-:R-:W-:Y:S01]  /*0100*/  IMAD R66, R5.reuse, UR7, R84 ;  /* 0x0000000705427c24 */ /* 0x050fe2000f8e0254 */
[----:B------:R-:W-:Y:S02]  /*0110*/  IADD3 R4, PT, PT, -R5, UR6, RZ ;  /* 0x0000000605047c10 */ /* 0x000fe4000fffe1ff */
[----:B------:R-:W-:Y:S01]  /*0120*/  ISETP.GE.AND P0, PT, R0, UR8, PT ;  /* 0x0000000800007c0c */ /* 0x000fe2000bf06270 */
[----:B------:R-:W-:Y:S01]  /*0130*/  VIADD R0, R84, 0x40 ;  /* 0x0000004054007836 */ /* 0x000fe20000000000 */
[----:B------:R-:W-:Y:S01]  /*0140*/  ISETP.LT.OR P2, PT, R4, 0x1, P3 ;  /* 0x000000010400780c */ /* 0x000fe20001f41670 */
[----:B-1----:R-:W-:Y:S01]  /*0150*/  IMAD.WIDE R2, R66, 0x8, R2 ;  /* 0x0000000842027825 */ /* 0x002fe200078e0202 */
[----:B------:R-:W-:-:S02]  /*0160*/  ISETP.LT.OR P4, PT, R4, 0x1, P0 ;  /* 0x000000010400780c */ /* 0x000fc40000781670 */
[----:B------:R-:W-:Y:S01]  /*0170*/  ISETP.GE.AND P1, PT, R0, UR8, PT ;  /* 0x0000000800007c0c */ /* 0x000fe2000bf26270 */
[----:B------:R-:W-:-:S03]  /*0180*/  VIADD R0, R84, 0x60 ;  /* 0x0000006054007836 */ /* 0x000fc60000000000 */
[----:B------:R-:W-:-:S05]  /*0190*/  ISETP.LT.OR P1, PT, R4, 0x1, P1 ;  /* 0x000000010400780c */ /* 0x000fca0000f21670 */
[----:B0-----:R-:W2:Y:S04]  /*01a0*/  @!P2 LDG.E.64 R78, desc[UR4][R2.64] ;  /* 0x00000004024ea981 */ /* 0x001ea8000c1e1b00 */
[----:B------:R-:W2:Y:S01]  /*01b0*/  @!P4 LDG.E.64 R74, desc[UR4][R2.64+0x100] ;  /* 0x00010004024ac981 */ /* 0x000ea2000c1e1b00 */
[----:B------:R-:W-:Y:S01]  /*01c0*/  IMAD.MOV.U32 R6, RZ, RZ, 0x0 ;  /* 0x00000000ff067424 */ /* 0x000fe200078e00ff */
[----:B------:R-:W-:Y:S01]  /*01d0*/  ISETP.GE.AND P2, PT, R0, UR8, PT ;  /* 0x0000000800007c0c */ /* 0x000fe2000bf46270 */
[----:B------:R-:W-:-:S03]  /*01e0*/  IMAD.MOV.U32 R7, RZ, RZ, -0x100000 ;  /* 0xfff00000ff077424 */ /* 0x000fc600078e00ff */
[----:B------:R-:W-:Y:S01]  /*01f0*/  ISETP.LT.OR P2, PT, R4, 0x1, P2 ;  /* 0x000000010400780c */ /* 0x000fe20001741670 */
[----:B------:R-:W-:Y:S02]  /*0200*/  VIADD R0, R84, 0x80 ;  /* 0x0000008054007836 */ /* 0x000fe40000000000 */
[----:B------:R-:W3:Y:S01]  /*0210*/  @!P1 LDG.E.64 R6, desc[UR4][R2.64+0x200] ;  /* 0x0002000402069981 */ /* 0x000ee2000c1e1b00 */
[----:B------:R-:W-:Y:S02]  /*0220*/  IMAD.MOV.U32 R8, RZ, RZ, 0x0 ;  /* 0x00000000ff087424 */ /* 0x000fe400078e00ff */
[----:B------:R-:W-:Y:S01]  /*0230*/  IMAD.MOV.U32 R9, RZ, RZ, -0x100000 ;  /* 0xfff00000ff097424 */ /* 0x000fe200078e00ff */
[----:B------:R-:W-:Y:S01]  /*0240*/  ISETP.GE.AND P1, PT, R0, UR8, PT ;  /* 0x0000000800007c0c */ /* 0x000fe2000bf26270 */
[----:B------:R-:W-:-:S03]  /*0250*/  VIADD R0, R84, 0xa0 ;  /* 0x000000a054007836 */ /* 0x000fc60000000000 */
[----:B------:R-:W-:Y:S02]  /*0260*/  ISETP.LT.OR P1, PT, R4, 0x1, P1 ;  /* 0x000000010400780c */ /* 0x000fe40000f21670 */
[----:B------:R-:W4:Y:S01]  /*0270*/  @!P2 LDG.E.64 R8, desc[UR4][R2.64+0x300] ;  /* 0x000300040208a981 */ /* 0x000f22000c1e1b00 */
        /* <DEDUP_REMOVED lines=9> */
[----:B------:R-:W-:-:S03]  /*0310*/  ISETP.LT.OR P1, PT, R4, 0x1, P1 ;  /* 0x000000010400780c */ /* 0x000fc60000f21670 */
[----:B------:R-:W5:Y:S01]  /*0320*/  @!P2 LDG.E.64 R52, desc[UR4][R2.64+0x500] ;  /* 0x000500040234a981 */ /* 0x000f62000c1e1b00 */
[----:B------:R-:W-:Y:S02]  /*0330*/  IMAD.MOV.U32 R54, RZ, RZ, 0x0 ;  /* 0x00000000ff367424 */ /* 0x000fe400078e00ff */
[----:B------:R-:W-:Y:S02]  /*0340*/  IMAD.MOV.U32 R55, RZ, RZ, -0x100000 ;  /* 0xfff00000ff377424 */ /* 0x000fe400078e00ff */
[----:B------:R-:W-:-:S05]  /*0350*/  VIADD R0, R84, 0xe0 ;  /* 0x000000e054007836 */ /* 0x000fca0000000000 */
[----:B------:R-:W5:Y:S01]  /*0360*/  @!P1 LDG.E.64 R54, desc[UR4][R2.64+0x600] ;  /* 0x0006000402369981 */ /* 0x000f62000c1e1b00 */
[----:B------:R-:W-:Y:S01]  /*0370*/  ISETP.GE.AND P2, PT, R0, UR8, PT ;  /* 0x0000000800007c0c */ /* 0x000fe2000bf46270 */
[----:B------:R-:W-:-:S03]  /*0380*/  VIADD R0, R84, 0x100 ;  /* 0x0000010054007836 */ /* 0x000fc60000000000 */
[----:B------:R-:W-:Y:S01]  /*0390*/  ISETP.LT.OR P2, PT, R4, 0x1, P2 ;  /* 0x000000010400780c */ /* 0x000fe20001741670 */
[----:B------:R-:W-:Y:S01]  /*03a0*/  IMAD.MOV.U32 R50, RZ, RZ, 0x0 ;  /* 0x00000000ff327424 */ /* 0x000fe200078e00ff */
[----:B------:R-:W-:Y:S01]  /*03b0*/  ISETP.GE.AND P1, PT, R0, UR8, PT ;  /* 0x0000000800007c0c */ /* 0x000fe2000bf26270 */
[----:B------:R-:W-:-:S03]  /*03c0*/  IMAD.MOV.U32 R51, RZ, RZ, -0x100000 ;  /* 0xfff00000ff337424 */ /* 0x000fc600078e00ff */
[----:B------:R-:W-:Y:S01]  /*03d0*/  ISETP.LT.OR P1, PT, R4, 0x1, P1 ;  /* 0x000000010400780c */ /* 0x000fe20000f21670 */
[----:B------:R-:W-:-:S06]  /*03e0*/  VIADD R0, R84, 0x120 ;  /* 0x0000012054007836 */ /* 0x000fcc0000000000 */
        /* <DEDUP_REMOVED lines=78> */
[----:B------:R-:W-:Y:S01]  /*08d0*/  IMAD.MOV.U32 R38, RZ, RZ, 0x0 ;  /* 0x00000000ff267424 */ /* 0x000fe200078e00ff */
[----:B------:R-:W-:Y:S01]  /*08e0*/  ISETP.GE.AND P1, PT, R4, 0x1, PT ;  /* 0x000000010400780c */ /* 0x000fe20003f26270 */
[----:B------:R-:W-:Y:S02]  /*08f0*/  IMAD.MOV.U32 R39, RZ, RZ, -0x100000 ;  /* 0xfff00000ff277424 */ /* 0x000fe400078e00ff */
[----:B------:R-:W-:-:S05]  /*0900*/  VIADD R0, R84, 0x2c0 ;  /* 0x000002c054007836 */ /* 0x000fca0000000000 */
[----:B------:R-:W-:Y:S01]  /*0910*/  ISETP.GE.OR P4, PT, R0, UR8, !P1 ;  /* 0x0000000800007c0c */ /* 0x000fe2000cf86670 */
[----:B------:R-:W5:Y:S01]  /*0920*/  @!P2 LDG.E.64 R38, desc[UR4][R2.64+0x1500] ;  /* 0x001500040226a981 */ /* 0x000f62000c1e1b00 */
[----:B------:R-:W-:Y:S02]  /*0930*/  IMAD.MOV.U32 R40, RZ, RZ, 0x0 ;  /* 0x00000000ff287424 */ /* 0x000fe400078e00ff */
[----:B------:R-:W-:Y:S02]  /*0940*/  IMAD.MOV.U32 R41, RZ, RZ, -0x100000 ;  /* 0xfff00000ff297424 */ /* 0x000fe400078e00ff */
[----:B------:R-:W-:-:S05]  /*0950*/  VIADD R0, R84, 0x2e0 ;  /* 0x000002e054007836 */ /* 0x000fca0000000000 */
[----:B------:R-:W-:Y:S02]  /*0960*/  ISETP.GE.OR P2, PT, R0, UR8, !P1 ;  /* 0x0000000800007c0c */ /* 0x000fe4000cf46670 */
[----:B------:R-:W5:Y:S01]  /*0970*/  @!P4 LDG.E.64 R40, desc[UR4][R2.64+0x1600] ;  /* 0x001600040228c981 */ /* 0x000f62000c1e1b00 */
[----:B------:R-:W-:Y:S02]  /*0980*/  IMAD.MOV.U32 R42, RZ, RZ, 0x0 ;  /* 0x00000000ff2a7424 */ /* 0x000fe400078e00ff */
        /* <DEDUP_REMOVED lines=11> */
[----:B------:R-:W-:-:S06]  /*0a40*/  VIADD R0, R84, 0x340 ;  /* 0x0000034054007836 */ /* 0x000fcc0000000000 */
[----:B------:R-:W5:Y:S01]  /*0a50*/  @!P2 LDG.E.64 R46, desc[UR4][R2.64+0x1900] ;  /* 0x00190004022ea981 */ /* 0x000f62000c1e1b00 */
[----:B------:R-:W-:Y:S02]  /*0a60*/  IMAD.MOV.U32 R48, RZ, RZ, 0x0 ;  /* 0x00000000ff307424 */ /* 0x000fe400078e00ff */
[----:B------:R-:W-:Y:S02]  /*0a70*/  IMAD.MOV.U32 R49, RZ, RZ, -0x100000 ;  /* 0xfff00000ff317424 */ /* 0x000fe400078e00ff */
[----:B------:R-:W-:Y:S02]  /*0a80*/  IMAD.MOV.U32 R76, RZ, RZ, 0x0 ;  /* 0x00000000ff4c7424 */ /* 0x000fe400078e00ff */
[----:B------:R-:W-:Y:S02]  /*0a90*/  IMAD.MOV.U32 R77, RZ, RZ, -0x100000 ;  /* 0xfff00000ff4d7424 */ /* 0x000fe400078e00ff */
[----:B------:R-:W-:Y:S01]  /*0aa0*/  IMAD.MOV.U32 R72, RZ, RZ, 0x0 ;  /* 0x00000000ff487424 */ /* 0x000fe200078e00ff */
[----:B--2---:R-:W-:-:S06]  /*0ab0*/  DSETP.GT.AND P4, PT, R78, R74, PT ;  /* 0x0000004a4e00722a */ /* 0x004fcc0003f84000 */
[----:B------:R-:W-:Y:S02]  /*0ac0*/  FSEL R4, R78, R74, P4 ;  /* 0x0000004a4e047208 */ /* 0x000fe40002000000 */
[----:B------:R-:W-:Y:S02]  /*0ad0*/  FSEL R5, R79, R75, P4 ;  /* 0x0000004b4f057208 */ /* 0x000fe40002000000 */
[----:B------:R-:W-:Y:S01]  /*0ae0*/  ISETP.GE.OR P4, PT, R0, UR8, !P1 ;  /* 0x0000000800007c0c */ /* 0x000fe2000cf86670 */
[----:B------:R-:W-:-:S03]  /*0af0*/  VIADD R0, R84, 0x360 ;  /* 0x0000036054007836 */ /* 0x000fc60000000000 */
[----:B---3--:R-:W-:-:S06]  /*0b00*/  DSETP.GT.AND P2, PT, R4, R6, PT ;  /* 0x000000060400722a */ /* 0x008fcc0003f44000 */
[----:B------:R-:W-:Y:S02]  /*0b10*/  FSEL R4, R4, R6, P2 ;  /* 0x0000000604047208 */ /* 0x000fe40001000000 */
[----:B------:R-:W-:Y:S01]  /*0b20*/  FSEL R5, R5, R7, P2 ;  /* 0x0000000705057208 */ /* 0x000fe20001000000 */
[----:B------:R-:W2:Y:S01]  /*0b30*/  @!P4 LDG.E.64 R48, desc[UR4][R2.64+0x1a00] ;  /* 0x001a00040230c981 */ /* 0x000ea2000c1e1b00 */
[----:B------:R-:W-:Y:S01]  /*0b40*/  ISETP.GE.OR P2, PT, R0, UR8, !P1 ;  /* 0x0000000800007c0c */ /* 0x000fe2000cf46670 */
[----:B------:R-:W-:-:S03]  /*0b50*/  VIADD R0, R84, 0x380 ;  /* 0x0000038054007836 */ /* 0x000fc60000000000 */
[----:B----4-:R-:W-:-:S06]  /*0b60*/  DSETP.GT.AND P4, PT, R4, R8, PT ;  /* 0x000000080400722a */ /* 0x010fcc0003f84000 */
[----:B------:R-:W-:Y:S02]  /*0b70*/  FSEL R4, R4, R8, P4 ;  /* 0x0000000804047208 */ /* 0x000fe40002000000 */
[----:B------:R-:W-:Y:S01]  /*0b80*/  FSEL R5, R5, R9, P4 ;  /* 0x0000000905057208 */ /* 0x000fe20002000000 */
[----:B------:R-:W3:Y:S01]  /*0b90*/  @!P2 LDG.E.64 R76, desc[UR4][R2.64+0x1b00] ;  /* 0x001b0004024ca981 */ /* 0x000ee2000c1e1b00 */
[----:B------:R-:W-:Y:S01]  /*0ba0*/  ISETP.GE.OR P4, PT, R0, UR8, !P1 ;  /* 0x0000000800007c0c */ /* 0x000fe2000cf86670 */
[----:B------:R-:W-:-:S03]  /*0bb0*/  IMAD.MOV.U32 R73, RZ, RZ, -0x100000 ;  /* 0xfff00000ff497424 */ /* 0x000fc600078e00ff */
[----:B-----5:R-:W-:Y:S01]  /*0bc0*/  DSETP.GT.AND P2, PT, R4, R10, PT ;  /* 0x0000000a0400722a */ /* 0x020fe20003f44000 */
[----:B------:R-:W-:-:S05]  /*0bd0*/  VIADD R82, R84, 0x3a0 ;  /* 0x000003a054527836 */ /* 0x000fca0000000000 */
        /* <DEDUP_REMOVED lines=20> */
[----:B------:R-:W-:Y:S02]  /*0d20*/  IMAD.MOV.U32 R68, RZ, RZ, 0x0 ;  /* 0x00000000ff447424 */ /* 0x000fe400078e00ff */
[----:B------:R-:W-:-:S10]  /*0d30*/  IMAD.MOV.U32 R69, RZ, RZ, -0x100000 ;  /* 0xfff00000ff457424 */ /* 0x000fd400078e00ff */
[----:B------:R0:W5:Y:S01]  /*0d40*/  @!P2 LDG.E.64 R68, desc[UR4][R2.64+0x1f00] ;  /* 0x001f00040244a981 */ /* 0x000162000c1e1b00 */
        /* <DEDUP_REMOVED lines=96> */
[----:B------:R-:W0:Y:S01]  /*1350*/  SHFL.BFLY PT, R2, R80, 0x1, 0x1f ;  /* 0x0c201f0050027f89 */ /* 0x000e2200000e0000 */
[----:B------:R-:W-:Y:S02]  /*1360*/  IMAD.MOV.U32 R56, RZ, RZ, 0x652b82fe ;  /* 0x652b82feff387424 */ /* 0x000fe400078e00ff */
[----:B------:R-:W-:Y:S01]  /*1370*/  IMAD.MOV.U32 R57, RZ, RZ, 0x3ff71547 ;  /* 0x3ff71547ff397424 */ /* 0x000fe200078e00ff */
[----:B0-----:R-:W-:-:S06]  /*1380*/  DSETP.GEU.AND P2, PT, R80, R2, PT ;  /* 0x000000025000722a */ /* 0x001fcc0003f4e000 */
[----:B------:R-:W-:Y:S02]  /*1390*/  FSEL R62, R2, R80, !P2 ;  /* 0x00000050023e7208 */ /* 0x000fe40005000000 */
[----:B------:R-:W-:-:S06]  /*13a0*/  FSEL R63, R3, R81, !P2 ;  /* 0x00000051033f7208 */ /* 0x000fcc0005000000 */
        /* <DEDUP_REMOVED lines=8> */
[----:B------:R-:W-:Y:S02]  /*1430*/  IMAD.MOV.U32 R58, RZ, RZ, -0x35dec16 ;  /* 0xfca213eaff3a7424 */ /* 0x000fe400078e00ff */
[----:B------:R-:W-:-:S05]  /*1440*/  IMAD.MOV.U32 R59, RZ, RZ, 0x3e928af3 ;  /* 0x3e928af3ff3b7424 */ /* 0x000fca00078e00ff */
[----:B------:R-:W-:Y:S01]  /*1450*/  DFMA R70, R70, -UR8, R4 ;  /* 0x8000000846467c2b */ /* 0x000fe20008000004 */
[----:B------:R-:W-:Y:S01]  /*1460*/  UMOV UR10, 0x69ce2bdf ;  /* 0x69ce2bdf000a7882 */ /* 0x000fe20000000000 */
[----:B------:R-:W-:-:S06]  /*1470*/  UMOV UR11, 0x3e5ade15 ;  /* 0x3e5ade15000b7882 */ /* 0x000fcc0000000000 */
        /* <DEDUP_REMOVED lines=20> */
[----:B------:R-:W-:Y:S01]  /*15c0*/  UMOV UR25, 0x3fc55555 ;  /* 0x3fc5555500197882 */ /* 0x000fe20000000000 */
[----:B------:R-:W-:-:S05]  /*15d0*/  DADD R74, -R62, R74 ;  /* 0x000000003e4a7229 */ /* 0x000fca000000014a */
[----:B------:R-:W-:Y:S01]  /*15e0*/  DFMA R4, R70, R4, UR24 ;  /* 0x0000001846047e2b */ /* 0x000fe20008000004 */
[----:B------:R-:W-:Y:S01]  /*15f0*/  UMOV UR26, 0xb ;  /* 0x0000000b001a7882 */ /* 0x000fe20000000000 */
[----:B------:R-:W-:-:S06]  /*1600*/  UMOV UR27, 0x3fe00000 ;  /* 0x3fe00000001b7882 */ /* 0x000fcc0000000000 */
[----:B------:R-:W-:Y:S02]  /*1610*/  DFMA R80, R70, R4, UR26 ;  /* 0x0000001a46507e2b */ /* 0x000fe40008000004 */
[----:B------:R-:W-:Y:S01]  /*1620*/  DFMA R4, R74, R56, 6.75539944105574400000e+15 ;  /* 0x433800004a04742b */ /* 0x000fe20000000038 */
[----:B------:R-:W-:-:S05]  /*1630*/  FSETP.GEU.FTZ.AND P2, PT, |R79|, 4.1917929649353027344, PT ;  /* 0x4086232b4f00780b */ /* 0x000fca0003f5e200 */
[----:B------:R-:W-:Y:S02]  /*1640*/  DFMA R80, R70, R80, 1 ;  /* 0x3ff000004650742b */ /* 0x000fe40000000050 */
[----:B------:R-:W-:-:S06]  /*1650*/  DADD R86, R4, -6.75539944105574400000e+15 ;  /* 0xc338000004567429 */ /* 0x000fcc0000000000 */
[----:B------:R-:W-:Y:S02]  /*1660*/  DFMA R80, R70, R80, 1 ;  /* 0x3ff000004650742b */ /* 0x000fe40000000050 */
[----:B------:R-:W-:Y:S01]  /*1670*/  DFMA R70, R86, -UR6, R74 ;  /* 0x8000000656467c2b */ /* 0x000fe2000800004a */
[----:B------:R-:W-:Y:S01]  /*1680*/  BSSY.RECONVERGENT B0, `(.L_x_4355) ;  /* 0x0000012000007945 */ /* 0x000fe20003800200 */
[----:B------:R-:W-:-:S06]  /*1690*/  DADD R6, -R62, R6 ;  /* 0x000000003e067229 */ /* 0x000fcc0000000106 */
[----:B------:R-:W-:Y:S01]  /*16a0*/  DFMA R86, R86, -UR8, R70 ;  /* 0x8000000856567c2b */ /* 0x000fe20008000046 */
[----:B------:R-:W-:Y:S02]  /*16b0*/  IMAD R71, R2, 0x100000, R81 ;  /* 0x0010000002477824 */ /* 0x000fe400078e0251 */
[----:B------:R-:W-:Y:S01]  /*16c0*/  IMAD.MOV.U32 R70, RZ, RZ, R80 ;  /* 0x000000ffff467224 */ /* 0x000fe200078e0050 */
[----:B------:R-:W-:Y:S07]  /*16d0*/  @!P2 BRA `(.L_x_4356) ;  /* 0x000000000030a947 */ /* 0x000fee0003800000 */
        /* <DEDUP_REMOVED lines=12> */
.L_x_4356:
[----:B------:R-:W-:Y:S05]  /*17a0*/  BSYNC.RECONVERGENT B0 ;  /* 0x0000000000007941 */ /* 0x000fea0003800200 */
.L_x_4355:
[----:B------:R-:W-:Y:S01]  /*17b0*/  DFMA R2, R86, UR10, R58 ;  /* 0x0000000a56027c2b */ /* 0x000fe2000800003a */
[----:B------:R-:W-:Y:S01]  /*17c0*/  FSETP.GEU.FTZ.AND P2, PT, |R75|, 4.1917929649353027344, PT ;  /* 0x4086232b4b00780b */ /* 0x000fe20003f5e200 */
[----:B------:R-:W-:Y:S01]  /*17d0*/  DFMA R78, R6, R56, 6.75539944105574400000e+15 ;  /* 0x43380000064e742b */ /* 0x000fe20000000038 */
[----:B------:R-:W-:Y:S01]  /*17e0*/  BSSY.RECONVERGENT B0, `(.L_x_4357) ;  /* 0x0000026000007945 */ /* 0x000fe20003800200 */
[----:B------:R-:W-:-:S04]  /*17f0*/  DADD R8, -R62, R8 ;  /* 0x000000003e087229 */ /* 0x000fc80000000108 */
[----:B------:R-:W-:Y:S02]  /*1800*/  DFMA R2, R86, R2, UR12 ;  /* 0x0000000c56027e2b */ /* 0x000fe40008000002 */
[----:B------:R-:W-:-:S06]  /*1810*/  DADD R80, R78, -6.75539944105574400000e+15 ;  /* 0xc33800004e507429 */ /* 0x000fcc0000000000 */
[----:B------:R-:W-:Y:S02]  /*1820*/  DFMA R2, R86, R2, UR14 ;  /* 0x0000000e56027e2b */ /* 0x000fe40008000002 */
[----:B------:R-:W-:-:S06]  /*1830*/  DFMA R88, R80, -UR6, R6 ;  /* 0x8000000650587c2b */ /* 0x000fcc0008000006 */
        /* <DEDUP_REMOVED lines=15> */
[----:B------:R-:W-:-:S08]  /*1930*/  DFMA R88, R80, R88, UR22 ;  /* 0x0000001650587e2b */ /* 0x000fd00008000058 */
[----:B------:R-:W-:Y:S01]  /*1940*/  DFMA R88, R80, R88, UR24 ;  /* 0x0000001850587e2b */ /* 0x000fe20008000058 */
        /* <DEDUP_REMOVED lines=15> */
.L_x_4358:
[----:B------:R-:W-:Y:S05]  /*1a40*/  BSYNC.RECONVERGENT B0 ;  /* 0x0000000000007941 */ /* 0x000fea0003800200 */
.L_x_4357:
[----:B------:R-:W-:Y:S01]  /*1a50*/  DFMA R88, R80, R88, UR26 ;  /* 0x0000001a50587e2b */ /* 0x000fe20008000058 */
[----:B------:R-:W-:Y:S01]  /*1a60*/  FSETP.GEU.FTZ.AND P2, PT, |R7|, 4.1917929649353027344, PT ;  /* 0x4086232b0700780b */ /* 0x000fe20003f5e200 */
[----:B------:R-:W-:Y:S01]  /*1a70*/  DFMA R74, R8, R56, 6.75539944105574400000e+15 ;  /* 0x43380000084a742b */ /* 0x000fe20000000038 */
[----:B------:R-:W-:Y:S01]  /*1a80*/  BSSY.RECONVERGENT B0, `(.L_x_4359) ;  /* 0x0000016000007945 */ /* 0x000fe20003800200 */
[----:B------:R-:W-:-:S04]  /*1a90*/  DADD R10, -R62, R10 ;  /* 0x000000003e0a7229 */ /* 0x000fc8000000010a */
[----:B------:R-:W-:Y:S02]  /*1aa0*/  DFMA R88, R80, R88, 1 ;  /* 0x3ff000005058742b */ /* 0x000fe40000000058 */
[----:B------:R-:W-:-:S06]  /*1ab0*/  DADD R86, R74, -6.75539944105574400000e+15 ;  /* 0xc33800004a567429 */ /* 0x000fcc0000000000 */
[----:B------:R-:W-:Y:S02]  /*1ac0*/  DFMA R80, R80, R88, 1 ;  /* 0x3ff000005050742b */ /* 0x000fe40000000058 */
[----:B------:R-:W-:-:S08]  /*1ad0*/  DFMA R4, R86, -UR6, R8 ;  /* 0x8000000656047c2b */ /* 0x000fd00008000008 */
        /* <DEDUP_REMOVED lines=8> */
[----:B------:R-:W-:Y:S01]  /*1b60*/  FSEL R4, R6, RZ, P4 ;  /* 0x000000ff06047208 */ /* 0x000fe20002000000 */
[----:B------:R-:W-:Y:S01]  /*1b70*/  @!P2 IMAD.MOV.U32 R6, RZ, RZ, RZ ;  /* 0x000000ffff06a224 */ /* 0x000fe200078e00ff */
[----:B------:R-:W-:Y:S02]  /*1b80*/  @!P2 SHF.R.S32.HI R67, RZ, 0x1, R0 ;  /* 0x00000001ff43a819 */ /* 0x000fe40000011400 */
[----:B------:R-:W-:-:S03]  /*1b90*/  FSEL R5, R7, RZ, P4 ;  /* 0x000000ff07057208 */ /* 0x000fc60002000000 */
[----:B------:R-:W-:Y:S02]  /*1ba0*/  @!P2 IMAD.IADD R78, R78, 0x1, -R67 ;  /* 0x000000014e4ea824 */ /* 0x000fe400078e0a43 */
[----:B------:R-:W-:-:S03]  /*1bb0*/  @!P2 IMAD R81, R67, 0x100000, R81 ;  /* 0x001000004351a824 */ /* 0x000fc600078e0251 */
[----:B------:R-:W-:-:S06]  /*1bc0*/  @!P2 LEA R7, R78, 0x3ff00000, 0x14 ;  /* 0x3ff000004e07a811 */ /* 0x000fcc00078ea0ff */
[----:B------:R-:W-:-:S11]  /*1bd0*/  @!P2 DMUL R4, R80, R6 ;  /* 0x000000065004a228 */ /* 0x000fd60000000000 */
.L_x_4360:
[----:B------:R-:W-:Y:S05]  /*1be0*/  BSYNC.RECONVERGENT B0 ;  /* 0x0000000000007941 */ /* 0x000fea0003800200 */
.L_x_4359:
        /* <DEDUP_REMOVED lines=41> */
.L_x_4362:
[----:B------:R-:W-:Y:S05]  /*1e80*/  BSYNC.RECONVERGENT B0 ;  /* 0x0000000000007941 */ /* 0x000fea0003800200 */
.L_x_4361:
        /* <DEDUP_REMOVED lines=25> */
.L_x_4364:
[----:B------:R-:W-:Y:S05]  /*2020*/  BSYNC.RECONVERGENT B0 ;  /* 0x0000000000007941 */ /* 0x000fea0003800200 */
.L_x_4363:
        /* <DEDUP_REMOVED lines=41> */
.L_x_4366:
[----:B------:R-:W-:Y:S05]  /*22c0*/  BSYNC.RECONVERGENT B0 ;  /* 0x0000000000007941 */ /* 0x000fea0003800200 */
.L_x_4365:
[----:B------:R-:W-:Y:S01]  /*22d0*/  DFMA R88, R80, R88, UR26 ;  /* 0x0000001a50587e2b */ /* 0x000fe20008000058 */
[----:B------:R-:W-:Y:S01]  /*22e0*/  FSETP.GEU.FTZ.AND P2, PT, |R55|, 4.1917929649353027344, PT ;  /* 0x4086232b3700780b */ /* 0x000fe20003f5e200 */
[----:B------:R-:W-:Y:S01]  /*22f0*/  DFMA R74, R50, R56, 6.75539944105574400000e+15 ;  /* 0x43380000324a742b */ /* 0x000fe20000000038 */
[----:B------:R-:W-:Y:S05]  /*2300*/  BSSY.RECONVERGENT B0, `(.L_x_4367) ;  /* 0x0000016000007945 */ /* 0x000fea0003800200 */
[----:B------:R-:W-:Y:S02]  /*2310*/  DFMA R88, R80, R88, 1 ;  /* 0x3ff000005058742b */ /* 0x000fe40000000058 */
[----:B------:R-:W-:-:S06]  /*2320*/  DADD R86, R74, -6.75539944105574400000e+15 ;  /* 0xc33800004a567429 */ /* 0x000fcc0000000000 */
[----:B------:R-:W-:Y:S02]  /*2330*/  DFMA R80, R80, R88, 1 ;  /* 0x3ff000005050742b */ /* 0x000fe40000000058 */
[----:B------:R-:W-:-:S08]  /*2340*/  DFMA R52, R86, -UR6, R50 ;  /* 0x8000000656347c2b */ /* 0x000fd00008000032 */
[----:B------:R-:W-:Y:S02]  /*2350*/  DFMA R86, R86, -UR8, R52 ;  /* 0x8000000856567c2b */ /* 0x000fe40008000034 */
[----:B------:R-:W-:Y:S01]  /*2360*/  DADD R52, -R62, R12 ;  /* 0x000000003e347229 */ /* 0x000fe2000000010c */
        /* <DEDUP_REMOVED lines=15> */
.L_x_4368:
[----:B------:R-:W-:Y:S05]  /*2460*/  BSYNC.RECONVERGENT B0 ;  /* 0x0000000000007941 */ /* 0x000fea0003800200 */
.L_x_4367:
[----:B------:R-:W-:Y:S01]  /*2470*/  DFMA R54, R86, UR10, R58 ;  /* 0x0000000a56367c2b */ /* 0x000fe2000800003a */
[----:B------:R-:W-:Y:S01]  /*2480*/  FSETP.GEU.FTZ.AND P2, PT, |R51|, 4.1917929649353027344, PT ;  /* 0x4086232b3300780b */ /* 0x000fe20003f5e200 */
[----:B------:R-:W-:Y:S01]  /*2490*/  DFMA R78, R52, R56, 6.75539944105574400000e+15 ;  /* 0x43380000344e742b */ /* 0x000fe20000000038 */
[----:B------:R-:W-:Y:S05]  /*24a0*/  BSSY.RECONVERGENT B0, `(.L_x_4369) ;  /* 0x0000026000007945 */ /* 0x000fea0003800200 */
        /* <DEDUP_REMOVED lines=20> */
[----:B------:R-:W-:-:S06]  /*25f0*/  DADD R54, -R62, R14 ;  /* 0x000000003e367229 */ /* 0x000fcc000000010e */
        /* <DEDUP_REMOVED lines=16> */
.L_x_4370:
[----:B------:R-:W-:Y:S05]  /*2700*/  BSYNC.RECONVERGENT B0 ;  /* 0x0000000000007941 */ /* 0x000fea0003800200 */
.L_x_4369:
        /* <DEDUP_REMOVED lines=25> */
.L_x_4372:
[----:B------:R-:W-:Y:S05]  /*28a0*/  BSYNC.RECONVERGENT B0 ;  /* 0x0000000000007941 */ /* 0x000fea0003800200 */
.L_x_4371:
        /* <DEDUP_REMOVED lines=41> */
.L_x_4374:
[----:B------:R-:W-:Y:S05]  /*2b40*/  BSYNC.RECONVERGENT B0 ;  /* 0x0000000000007941 */ /* 0x000fea0003800200 */
.L_x_4373:
        /* <DEDUP_REMOVED lines=25> */
.L_x_4376:
[----:B------:R-:W-:Y:S05]  /*2ce0*/  BSYNC.RECONVERGENT B0 ;  /* 0x0000000000007941 */ /* 0x000fea0003800200 */
.L_x_4375:
        /* <DEDUP_REMOVED lines=41> */
.L_x_4378:
[----:B------:R-:W-:Y:S05]  /*2f80*/  BSYNC.RECONVERGENT B0 ;  /* 0x0000000000007941 */ /* 0x000fea0003800200 */
.L_x_4377:
        /* <DEDUP_REMOVED lines=25> */
.L_x_4380:
[----:B------:R-:W-:Y:S05]  /*3120*/  BSYNC.RECONVERGENT B0 ;  /* 0x0000000000007941 */ /* 0x000fea0003800200 */
.L_x_4379:
        /* <DEDUP_REMOVED lines=41> */
.L_x_4382:
[----:B------:R-:W-:Y:S05]  /*33c0*/  BSYNC.RECONVERGENT B0 ;  /* 0x0000000000007941 */ /* 0x000fea0003800200 */
.L_x_4381:
        /* <DEDUP_REMOVED lines=25> */
.L_x_4384:
[----:B------:R-:W-:Y:S05]  /*3560*/  BSYNC.RECONVERGENT B0 ;  /* 0x0000000000007941 */ /* 0x000fea0003800200 */
.L_x_4383:
        /* <DEDUP_REMOVED lines=41> */
.L_x_4386:
[----:B------:R-:W-:Y:S05]  /*3800*/  BSYNC.RECONVERGENT B0 ;  /* 0x0000000000007941 */ /* 0x000fea0003800200 */
.L_x_4385:
        /* <DEDUP_REMOVED lines=25> */
.L_x_4388:
[----:B------:R-:W-:Y:S05]  /*39a0*/  BSYNC.RECONVERGENT B0 ;  /* 0x0000000000007941 */ /* 0x000fea0003800200 */
.L_x_4387:
        /* <DEDUP_REMOVED lines=41> */
.L_x_4390:
[----:B------:R-:W-:Y:S05]  /*3c40*/  BSYNC.RECONVERGENT B0 ;  /* 0x0000000000007941 */ /* 0x000fea0003800200 */
.L_x_4389:
        /* <DEDUP_REMOVED lines=25> */
.L_x_4392:
[----:B------:R-:W-:Y:S05]  /*3de0*/  BSYNC.RECONVERGENT B0 ;  /* 0x0000000000007941 */ /* 0x000fea0003800200 */
.L_x_4391:
        /* <DEDUP_REMOVED lines=41> */
.L_x_4394:
[----:B------:R-:W-:Y:S05]  /*4080*/  BSYNC.RECONVERGENT B0 ;  /* 0x0000000000007941 */ /* 0x000fea0003800200 */
.L_x_4393:
        /* <DEDUP_REMOVED lines=25> */
.L_x_4396:
[----:B------:R-:W-:Y:S05]  /*4220*/  BSYNC.RECONVERGENT B0 ;  /* 0x0000000000007941 */ /* 0x000fea0003800200 */
.L_x_4395:
        /* <DEDUP_REMOVED lines=41> */
.L_x_4398:
[----:B------:R-:W-:Y:S05]  /*44c0*/  BSYNC.RECONVERGENT B0 ;  /* 0x0000000000007941 */ /* 0x000fea0003800200 */
.L_x_4397:
        /* <DEDUP_REMOVED lines=25> */
.L_x_4400:
[----:B------:R-:W-:Y:S05]  /*4660*/  BSYNC.RECONVERGENT B0 ;  /* 0x0000000000007941 */ /* 0x000fea0003800200 */
.L_x_4399:
        /* <DEDUP_REMOVED lines=41> */
.L_x_4402:
[----:B------:R-:W-:Y:S05]  /*4900*/  BSYNC.RECONVERGENT B0 ;  /* 0x0000000000007941 */ /* 0x000fea0003800200 */
.L_x_4401:
        /* <DEDUP_REMOVED lines=10> */
[----:B------:R-:W-:Y:S01]  /*49b0*/  IMAD R49, R50, 0x100000, R87 ;  /* 0x0010000032317824 */ /* 0x000fe200078e0257 */
[----:B------:R-:W-:Y:S01]  /*49c0*/  DFMA R78, R54, R56, 6.75539944105574400000e+15 ;  /* 0x43380000364e742b */ /* 0x000fe20000000038 */
[----:B------:R-:W-:Y:S01]  /*49d0*/  IMAD.MOV.U32 R48, RZ, RZ, R86 ;  /* 0x000000ffff307224 */ /* 0x000fe200078e0056 */
        /* <DEDUP_REMOVED lines=13> */
.L_x_4404:
[----:B------:R-:W-:Y:S05]  /*4ab0*/  BSYNC.RECONVERGENT B0 ;  /* 0x0000000000007941 */ /* 0x000fea0003800200 */
.L_x_4403:
[----:B------:R-:W-:Y:S01]  /*4ac0*/  DFMA R50, R88, UR10, R58 ;  /* 0x0000000a58327c2b */ /* 0x000fe2000800003a */
[----:B------:R-:W-:Y:S01]  /*4ad0*/  FSETP.GEU.FTZ.AND P2, PT, |R81|, 4.1917929649353027344, PT ;  /* 0x4086232b5100780b */ /* 0x000fe20003f5e200 */
[----:B------:R-:W-:Y:S01]  /*4ae0*/  DADD R74, R78, -6.75539944105574400000e+15 ;  /* 0xc33800004e4a7429 */ /* 0x000fe20000000000 */
[----:B------:R-:W-:Y:S05]  /*4af0*/  BSSY.RECONVERGENT B0, `(.L_x_4405) ;  /* 0x0000025000007945 */ /* 0x000fea0003800200 */
        /* <DEDUP_REMOVED lines=36> */
.L_x_4406:
[----:B------:R-:W-:Y:S05]  /*4d40*/  BSYNC.RECONVERGENT B0 ;  /* 0x0000000000007941 */ /* 0x000fea0003800200 */
.L_x_4405:
[----:B------:R-:W-:Y:S01]  /*4d50*/  DFMA R86, R74, R86, 1 ;  /* 0x3ff000004a56742b */ /* 0x000fe20000000056 */
[----:B------:R-:W-:Y:S01]  /*4d60*/  FSETP.GEU.FTZ.AND P2, PT, |R55|, 4.1917929649353027344, PT ;  /* 0x4086232b3700780b */ /* 0x000fe20003f5e200 */
[C---:B------:R-:W-:Y:S01]  /*4d70*/  DADD R76, -R62.reuse, R76 ;  /* 0x000000003e4c7229 */ /* 0x040fe2000000014c */
[----:B------:R-:W-:Y:S01]  /*4d80*/  BSSY.RECONVERGENT B0, `(.L_x_4407) ;  /* 0x0000015000007945 */ /* 0x000fe20003800200 */
[----:B------:R-:W-:-:S04]  /*4d90*/  DADD R72, -R62, R72 ;  /* 0x000000003e487229 */ /* 0x000fc80000000148 */
[----:B------:R-:W-:Y:S02]  /*4da0*/  DFMA R86, R74, R86, 1 ;  /* 0x3ff000004a56742b */ /* 0x000fe40000000056 */
[-C--:B------:R-:W-:Y:S02]  /*4db0*/  DFMA R80, R76, R56.reuse, 6.75539944105574400000e+15 ;  /* 0x433800004c50742b */ /* 0x080fe40000000038 */
[----:B------:R-:W-:-:S06]  /*4dc0*/  DFMA R74, R72, R56, 6.75539944105574400000e+15 ;  /* 0x43380000484a742b */ /* 0x000fcc0000000038 */
[----:B------:R-:W-:Y:S01]  /*4dd0*/  DADD R88, R80, -6.75539944105574400000e+15 ;  /* 0xc338000050587429 */ /* 0x000fe20000000000 */
        /* <DEDUP_REMOVED lines=15> */
.L_x_4408:
[----:B------:R-:W-:Y:S05]  /*4ed0*/  BSYNC.RECONVERGENT B0 ;  /* 0x0000000000007941 */ /* 0x000fea0003800200 */
.L_x_4407:
[----:B------:R-:W-:Y:S01]  /*4ee0*/  DADD R78, R74, -6.75539944105574400000e+15 ;  /* 0xc33800004a4e7429 */ /* 0x000fe20000000000 */
[----:B------:R-:W-:Y:S01]  /*4ef0*/  FSETP.GEU.FTZ.AND P2, PT, |R77|, 4.1917929649353027344, PT ;  /* 0x4086232b4d00780b */ /* 0x000fe20003f5e200 */
[----:B------:R-:W-:Y:S01]  /*4f00*/  DFMA R86, R88, -UR6, R76 ;  /* 0x8000000658567c2b */ /* 0x000fe2000800004c */
[----:B------:R-:W-:Y:S01]  /*4f10*/  BSSY.RECONVERGENT B0, `(.L_x_4409) ;  /* 0x000002d000007945 */ /* 0x000fe20003800200 */
[C---:B------:R-:W-:Y:S02]  /*4f20*/  DADD R60, -R62.reuse, R60 ;  /* 0x000000003e3c7229 */ /* 0x040fe4000000013c */
[----:B------:R-:W-:Y:S02]  /*4f30*/  DADD R64, -R62, R64 ;  /* 0x000000003e407229 */ /* 0x000fe40000000140 */
[----:B------:R-:W-:Y:S02]  /*4f40*/  DFMA R54, R78, -UR6, R72 ;  /* 0x800000064e367c2b */ /* 0x000fe40008000048 */
[----:B------:R-:W-:-:S02]  /*4f50*/  DFMA R86, R88, -UR8, R86 ;  /* 0x8000000858567c2b */ /* 0x000fc40008000056 */
[----:B------:R-:W-:Y:S02]  /*4f60*/  DADD R68, -R62, R68 ;  /* 0x000000003e447229 */ /* 0x000fe40000000144 */
[----:B------:R-:W-:Y:S02]  /*4f70*/  DFMA R62, R60, R56, 6.75539944105574400000e+15 ;  /* 0x433800003c3e742b */ /* 0x000fe40000000038 */
        /* <DEDUP_REMOVED lines=19> */
[----:B------:R-:W-:-:S08]  /*50b0*/  DFMA R54, R86, R54, 1 ;  /* 0x3ff000005636742b */ /* 0x000fd00000000036 */
[----:B------:R-:W-:Y:S02]  /*50c0*/  DFMA R86, R86, R54, 1 ;  /* 0x3ff000005656742b */ /* 0x000fe40000000036 */
[----:B------:R-:W-:-:S08]  /*50d0*/  DFMA R54, R78, R88, 1 ;  /* 0x3ff000004e36742b */ /* 0x000fd00000000058 */
[----:B------:R-:W-:Y:S01]  /*50e0*/  DFMA R78, R78, R54, 1 ;  /* 0x3ff000004e4e742b */ /* 0x000fe20000000036 */
        /* <DEDUP_REMOVED lines=15> */
.L_x_4410:
[----:B------:R-:W-:Y:S05]  /*51e0*/  BSYNC.RECONVERGENT B0 ;  /* 0x0000000000007941 */ /* 0x000fea0003800200 */
.L_x_4409:
[----:B------:R-:W-:Y:S01]  /*51f0*/  FSETP.GEU.FTZ.AND P2, PT, |R73|, 4.1917929649353027344, PT ;  /* 0x4086232b4900780b */ /* 0x000fe20003f5e200 */
[----:B------:R-:W-:Y:S01]  /*5200*/  BSSY.RECONVERGENT B0, `(.L_x_4411) ;  /* 0x0000013000007945 */ /* 0x000fe20003800200 */
[----:B------:R-:W-:Y:S02]  /*5210*/  DADD R86, R62, -6.75539944105574400000e+15 ;  /* 0xc33800003e567429 */ /* 0x000fe40000000000 */
[-C--:B------:R-:W-:Y:S02]  /*5220*/  DFMA R76, R64, R56.reuse, 6.75539944105574400000e+15 ;  /* 0x43380000404c742b */ /* 0x080fe40000000038 */
[----:B------:R-:W-:Y:S01]  /*5230*/  DFMA R80, R68, R56, 6.75539944105574400000e+15 ;  /* 0x433800004450742b */ /* 0x000fe20000000038 */
[----:B------:R-:W-:Y:S02]  /*5240*/  IMAD R57, R74, 0x100000, R79 ;  /* 0x001000004a397824 */ /* 0x000fe400078e024f */
[----:B------:R-:W-:-:S04]  /*5250*/  IMAD.MOV.U32 R56, RZ, RZ, R78 ;  /* 0x000000ffff387224 */ /* 0x000fc800078e004e */
[----:B------:R-:W-:Y:S05]  /*5260*/  @!P2 BRA `(.L_x_4412) ;  /* 0x000000000030a947 */ /* 0x000fea0003800000 */
        /* <DEDUP_REMOVED lines=12> */
.L_x_4412:
[----:B------:R-:W-:Y:S05]  /*5330*/  BSYNC.RECONVERGENT B0 ;  /* 0x0000000000007941 */ /* 0x000fea0003800200 */
.L_x_4411:
[----:B------:R-:W-:Y:S01]  /*5340*/  DFMA R78, R86, -UR6, R60 ;  /* 0x80000006564e7c2b */ /* 0x000fe2000800003c */
[----:B------:R-:W-:Y:S01]  /*5350*/  FSETP.GEU.FTZ.AND P5, PT, |R61|, 4.1917929649353027344, PT ;  /* 0x4086232b3d00780b */ /* 0x000fe20003fbe200 */
[----:B------:R-:W-:Y:S01]  /*5360*/  DADD R74, R76, -6.75539944105574400000e+15 ;  /* 0xc33800004c4a7429 */ /* 0x000fe20000000000 */
[----:B------:R-:W-:Y:S01]  /*5370*/  BSSY.RECONVERGENT B0, `(.L_x_4413) ;  /* 0x000003b000007945 */ /* 0x000fe20003800200 */
[----:B------:R-:W-:Y:S01]  /*5380*/  DADD R72, R80, -6.75539944105574400000e+15 ;  /* 0xc338000050487429 */ /* 0x000fe20000000000 */
[----:B------:R-:W-:Y:S02]  /*5390*/  FSETP.GEU.FTZ.AND P4, PT, |R65|, 4.1917929649353027344, PT ;  /* 0x4086232b4100780b */ /* 0x000fe40003f9e200 */
[----:B------:R-:W-:Y:S01]  /*53a0*/  FSETP.GEU.FTZ.AND P2, PT, |R69|, 4.1917929649353027344, PT ;  /* 0x4086232b4500780b */ /* 0x000fe20003f5e200 */
[----:B------:R-:W-:Y:S02]  /*53b0*/  DFMA R78, R86, -UR8, R78 ;  /* 0x80000008564e7c2b */ /* 0x000fe4000800004e */
[----:B------:R-:W-:-:S02]  /*53c0*/  DFMA R86, R74, -UR6, R64 ;  /* 0x800000064a567c2b */ /* 0x000fc40008000040 */
        /* <DEDUP_REMOVED lines=31> */
[----:B------:R-:W-:Y:S02]  /*55c0*/  DFMA R88, R74, R88, 1 ;  /* 0x3ff000004a58742b */ /* 0x000fe40000000058 */
[----:B------:R-:W-:Y:S02]  /*55d0*/  DFMA R58, R72, R58, 1 ;  /* 0x3ff00000483a742b */ /* 0x000fe4000000003a */
[----:B------:R-:W-:-:S04]  /*55e0*/  DFMA R78, R78, R86, 1 ;  /* 0x3ff000004e4e742b */ /* 0x000fc80000000056 */
[----:B------:R-:W-:Y:S02]  /*55f0*/  DFMA R74, R74, R88, 1 ;  /* 0x3ff000004a4a742b */ /* 0x000fe40000000058 */
[----:B------:R-:W-:-:S04]  /*5600*/  DFMA R72, R72, R58, 1 ;  /* 0x3ff000004848742b */ /* 0x000fc8000000003a */
[----:B------:R-:W-:Y:S02]  /*5610*/  IMAD R59, R62, 0x100000, R79 ;  /* 0x001000003e3b7824 */ /* 0x000fe400078e024f */
[----:B------:R-:W-:Y:S02]  /*5620*/  IMAD.MOV.U32 R58, RZ, RZ, R78 ;  /* 0x000000ffff3a7224 */ /* 0x000fe400078e004e */
[----:B------:R-:W-:Y:S02]  /*5630*/  IMAD R85, R76, 0x100000, R75 ;  /* 0x001000004c557824 */ /* 0x000fe400078e024b */
[----:B------:R-:W-:Y:S01]  /*5640*/  IMAD R67, R80, 0x100000, R73 ;  /* 0x0010000050437824 */ /* 0x000fe200078e0249 */
[----:B------:R-:W-:Y:S06]  /*5650*/  @!P5 BRA `(.L_x_4414) ;  /* 0x000000000030d947 */ /* 0x000fec0003800000 */
        /* <DEDUP_REMOVED lines=12> */
.L_x_4414:
[----:B------:R-:W-:Y:S05]  /*5720*/  BSYNC.RECONVERGENT B0 ;  /* 0x0000000000007941 */ /* 0x000fea0003800200 */
.L_x_4413:
        /* <DEDUP_REMOVED lines=18> */
.L_x_4416:
[----:B------:R-:W-:Y:S05]  /*5850*/  BSYNC.RECONVERGENT B0 ;  /* 0x0000000000007941 */ /* 0x000fea0003800200 */
.L_x_4415:
[----:B------:R-:W-:Y:S04]  /*5860*/  BSSY.RECONVERGENT B0, `(.L_x_4417) ;  /* 0x000000e000007945 */ /* 0x000fe80003800200 */
[----:B------:R-:W-:Y:S05]  /*5870*/  @!P2 BRA `(.L_x_4418) ;  /* 0x000000000030a947 */ /* 0x000fea0003800000 */
        /* <DEDUP_REMOVED lines=12> */
.L_x_4418:
[----:B------:R-:W-:Y:S05]  /*5940*/  BSYNC.RECONVERGENT B0 ;  /* 0x0000000000007941 */ /* 0x000fea0003800200 */
.L_x_4417:
[----:B------:R-:W-:-:S08]  /*5950*/  DADD R64, RZ, R70 ;  /* 0x00000000ff407229 */ /* 0x000fd00000000046 */
        /* <DEDUP_REMOVED lines=69> */
[----:B------:R-:W-:Y:S05]  /*5db0*/  CALL.REL.NOINC `($__internal_13_$__cuda_sm20_div_rn_f64_full) ;  /* 0x0000003c00747944 */ /* 0x000fea0003c00000 */
[----:B------:R-:W-:Y:S02]  /*5dc0*/  IMAD.MOV.U32 R68, RZ, RZ, R76 ;  /* 0x000000ffff447224 */ /* 0x000fe400078e004c */
[----:B------:R-:W-:-:S07]  /*5dd0*/  IMAD.MOV.U32 R69, RZ, RZ, R77 ;  /* 0x000000ffff457224 */ /* 0x000fce00078e004d */
.L_x_4420:
[----:B------:R-:W-:Y:S05]  /*5de0*/  BSYNC.RECONVERGENT B1 ;  /* 0x0000000000017941 */ /* 0x000fea0003800200 */
.L_x_4419:
        /* <DEDUP_REMOVED lines=33> */
.L_x_4422:
[----:B------:R-:W-:Y:S05]  /*6000*/  BSYNC.RECONVERGENT B1 ;  /* 0x0000000000017941 */ /* 0x000fea0003800200 */
.L_x_4421:
        /* <DEDUP_REMOVED lines=31> */
.L_x_4424:
[----:B------:R-:W-:Y:S05]  /*6200*/  BSYNC.RECONVERGENT B1 ;  /* 0x0000000000017941 */ /* 0x000fea0003800200 */
.L_x_4423:
        /* <DEDUP_REMOVED lines=31> */
.L_x_4426:
[----:B------:R-:W-:Y:S05]  /*6400*/  BSYNC.RECONVERGENT B1 ;  /* 0x0000000000017941 */ /* 0x000fea0003800200 */
.L_x_4425:
        /* <DEDUP_REMOVED lines=31> */
.L_x_4428:
[----:B------:R-:W-:Y:S05]  /*6600*/  BSYNC.RECONVERGENT B1 ;  /* 0x0000000000017941 */ /* 0x000fea0003800200 */
.L_x_4427:
        /* <DEDUP_REMOVED lines=13> */
[----:B------:R-:W-:Y:S02]  /*66e0*/  DFMA R8, R4, R2, R4 ;  /* 0x000000020408722b */ /* 0x000fe40000000004 */
[----:B------:R-:W0:Y:S06]  /*66f0*/  S2R R2, SR_TID.X ;  /* 0x0000000000027919 */ /* 0x000e2c0000002100 */
[----:B------:R-:W-:-:S08]  /*6700*/  DMUL R4, R8, R10 ;  /* 0x0000000a08047228 */ /* 0x000fd00000000000 */
[----:B------:R-:W-:-:S08]  /*6710*/  DFMA R6, -R64, R4, R10 ;  /* 0x000000044006722b */ /* 0x000fd0000000010a */
[----:B------:R-:W-:-:S10]  /*6720*/  DFMA R4, R8, R6, R4 ;  /* 0x000000060804722b */ /* 0x000fd40000000004 */
[----:B------:R-:W-:Y:S01]  /*6730*/  FFMA R0, RZ, R65, R5 ;  /* 0x00000041ff007223 */ /* 0x000fe20000000005 */
[----:B0-----:R-:W-:-:S04]  /*6740*/  VIADD R3, R2, 0xc0 ;  /* 0x000000c002037836 */ /* 0x001fc80000000000 */
[----:B------:R-:W-:Y:S02]  /*6750*/  FSETP.GT.AND P2, PT, |R0|, 1.469367938527859385e-39, PT ;  /* 0x001000000000780b */ /* 0x000fe40003f44200 */
[----:B-1----:R-:W-:-:S11]  /*6760*/  ISETP.GE.AND P0, PT, R3, UR6, PT ;  /* 0x0000000603007c0c */ /* 0x002fd6000bf06270 */
        /* <DEDUP_REMOVED lines=9> */
.L_x_4430:
[----:B------:R-:W-:Y:S05]  /*6800*/  BSYNC.RECONVERGENT B1 ;  /* 0x0000000000017941 */ /* 0x000fea0003800200 */
.L_x_4429:
        /* <DEDUP_REMOVED lines=30> */
.L_x_4432:
[----:B------:R-:W-:Y:S05]  /*69f0*/  BSYNC.RECONVERGENT B1 ;  /* 0x0000000000017941 */ /* 0x000fea0003800200 */
.L_x_4431:
        /* <DEDUP_REMOVED lines=30> */
.L_x_4434:
[----:B------:R-:W-:Y:S05]  /*6be0*/  BSYNC.RECONVERGENT B1 ;  /* 0x0000000000017941 */ /* 0x000fea0003800200 */
.L_x_4433:
        /* <DEDUP_REMOVED lines=30> */
.L_x_4436:
[----:B------:R-:W-:Y:S05]  /*6dd0*/  BSYNC.RECONVERGENT B1 ;  /* 0x0000000000017941 */ /* 0x000fea0003800200 */
.L_x_4435:
        /* <DEDUP_REMOVED lines=30> */
.L_x_4438:
[----:B------:R-:W-:Y:S05]  /*6fc0*/  BSYNC.RECONVERGENT B1 ;  /* 0x0000000000017941 */ /* 0x000fea0003800200 */
.L_x_4437:
        /* <DEDUP_REMOVED lines=30> */
.L_x_4440:
[----:B------:R-:W-:Y:S05]  /*71b0*/  BSYNC.RECONVERGENT B1 ;  /* 0x0000000000017941 */ /* 0x000fea0003800200 */
.L_x_4439:
        /* <DEDUP_REMOVED lines=30> */
.L_x_4442:
[----:B------:R-:W-:Y:S05]  /*73a0*/  BSYNC.RECONVERGENT B1 ;  /* 0x0000000000017941 */ /* 0x000fea0003800200 */
.L_x_4441:
        /* <DEDUP_REMOVED lines=31> */
.L_x_4444:
[----:B------:R-:W-:Y:S05]  /*75a0*/  BSYNC.RECONVERGENT B1 ;  /* 0x0000000000017941 */ /* 0x000fea0003800200 */
.L_x_4443:
        /* <DEDUP_REMOVED lines=31> */
.L_x_4446:
[----:B------:R-:W-:Y:S05]  /*77a0*/  BSYNC.RECONVERGENT B1 ;  /* 0x0000000000017941 */ /* 0x000fea0003800200 */
.L_x_4445:
        /* <DEDUP_REMOVED lines=31> */
.L_x_4448:
[----:B------:R-:W-:Y:S05]  /*79a0*/  BSYNC.RECONVERGENT B1 ;  /* 0x0000000000017941 */ /* 0x000fea0003800200 */
.L_x_4447:
        /* <DEDUP_REMOVED lines=31> */
.L_x_4450:
[----:B------:R-:W-:Y:S05]  /*7ba0*/  BSYNC.RECONVERGENT B1 ;  /* 0x0000000000017941 */ /* 0x000fea0003800200 */
.L_x_4449:
        /* <DEDUP_REMOVED lines=31> */
.L_x_4452:
[----:B------:R-:W-:Y:S05]  /*7da0*/  BSYNC.RECONVERGENT B1 ;  /* 0x0000000000017941 */ /* 0x000fea0003800200 */
.L_x_4451:
        /* <DEDUP_REMOVED lines=31> */
.L_x_4454:
[----:B------:R-:W-:Y:S05]  /*7fa0*/  BSYNC.RECONVERGENT B1 ;  /* 0x0000000000017941 */ /* 0x000fea0003800200 */
.L_x_4453:
        /* <DEDUP_REMOVED lines=31> */
.L_x_4456:
[----:B------:R-:W-:Y:S05]  /*81a0*/  BSYNC.RECONVERGENT B1 ;  /* 0x0000000000017941 */ /* 0x000fea0003800200 */
.L_x_4455:
        /* <DEDUP_REMOVED lines=31> */
.L_x_4458:
[----:B------:R-:W-:Y:S05]  /*83a0*/  BSYNC.RECONVERGENT B1 ;  /* 0x0000000000017941 */ /* 0x000fea0003800200 */
.L_x_4457:
        /* <DEDUP_REMOVED lines=31> */
.L_x_4460:
[----:B------:R-:W-:Y:S05]  /*85a0*/  BSYNC.RECONVERGENT B1 ;  /* 0x0000000000017941 */ /* 0x000fea0003800200 */
.L_x_4459:
        /* <DEDUP_REMOVED lines=31> */
.L_x_4462:
[----:B------:R-:W-:Y:S05]  /*87a0*/  BSYNC.RECONVERGENT B1 ;  /* 0x0000000000017941 */ /* 0x000fea0003800200 */
.L_x_4461:
        /* <DEDUP_REMOVED lines=31> */
.L_x_4464:
[----:B------:R-:W-:Y:S05]  /*89a0*/  BSYNC.RECONVERGENT B1 ;  /* 0x0000000000017941 */ /* 0x000fea0003800200 */
.L_x_4463:
        /* <DEDUP_REMOVED lines=31> */
.L_x_4466:
[----:B------:R-:W-:Y:S05]  /*8ba0*/  BSYNC.RECONVERGENT B1 ;  /* 0x0000000000017941 */ /* 0x000fea0003800200 */
.L_x_4465:
        /* <DEDUP_REMOVED lines=31> */
.L_x_4468:
[----:B------:R-:W-:Y:S05]  /*8da0*/  BSYNC.RECONVERGENT B1 ;  /* 0x0000000000017941 */ /* 0x000fea0003800200 */
.L_x_4467:
        /* <DEDUP_REMOVED lines=31> */
.L_x_4470:
[----:B------:R-:W-:Y:S05]  /*8fa0*/  BSYNC.RECONVERGENT B1 ;  /* 0x0000000000017941 */ /* 0x000fea0003800200 */
.L_x_4469:
        /* <DEDUP_REMOVED lines=31> */
.L_x_4472:
[----:B------:R-:W-:Y:S05]  /*91a0*/  BSYNC.RECONVERGENT B1 ;  /* 0x0000000000017941 */ /* 0x000fea0003800200 */
.L_x_4471:
        /* <DEDUP_REMOVED lines=31> */
.L_x_4474:
[----:B------:R-:W-:Y:S05]  /*93a0*/  BSYNC.RECONVERGENT B1 ;  /* 0x0000000000017941 */ /* 0x000fea0003800200 */
.L_x_4473:
        /* <DEDUP_REMOVED lines=30> */
.L_x_4476:
[----:B------:R-:W-:Y:S05]  /*9590*/  BSYNC.RECONVERGENT B1 ;  /* 0x0000000000017941 */ /* 0x000fea0003800200 */
.L_x_4475:
        /* <DEDUP_REMOVED lines=30> */
.L_x_4478:
[----:B------:R-:W-:Y:S05]  /*9780*/  BSYNC.RECONVERGENT B1 ;  /* 0x0000000000017941 */ /* 0x000fea0003800200 */
.L_x_4477:
        /* <DEDUP_REMOVED lines=30> */
.L_x_4480:
[----:B------:R-:W-:Y:S05]  /*9970*/  BSYNC.RECONVERGENT B1 ;  /* 0x0000000000017941 */ /* 0x000fea0003800200 */
.L_x_4479:
        /* <DEDUP_REMOVED lines=28> */
.L_x_4482:
[----:B------:R-:W-:Y:S05]  /*9b40*/  BSYNC.RECONVERGENT B1 ;  /* 0x0000000000017941 */ /* 0x000fea0003800200 */
.L_x_4481:
[----:B------:R-:W-:Y:S02]  /*9b50*/  FSEL R2, R2, RZ, P0 ;  /* 0x000000ff02027208 */ /* 0x000fe40000000000 */
[----:B------:R-:W-:-:S05]  /*9b60*/  FSEL R3, R3, +QNAN , P0 ;  /* 0x7ff8000003037808 */ /* 0x000fca0000000000 */
[----:B------:R-:W-:Y:S01]  /*9b70*/  STG.E.64 desc[UR4][R66.64+0x1f00], R2 ;  /* 0x001f000242007986 */ /* 0x000fe2000c101b04 */
[----:B------:R-:W-:Y:S05]  /*9b80*/  EXIT ;  /* 0x000000000000794d */ /* 0x000fea0003800000 */
        .weak           $__internal_13_$__cuda_sm20_div_rn_f64_full
        .type           $__internal_13_$__cuda_sm20_div_rn_f64_full,@function
        .size           $__internal_13_$__cuda_sm20_div_rn_f64_full,(.L_x_11361 - $__internal_13_$__cuda_sm20_div_rn_f64_full)
$__internal_13_$__cuda_sm20_div_rn_f64_full:
        /* <DEDUP_REMOVED lines=66> */
.L_x_4484:
        /* <DEDUP_REMOVED lines=16> */
.L_x_4487:
[----:B------:R-:W-:Y:S01]  /*a0b0*/  LOP3.LUT R77, R71, 0x80000, RZ, 0xfc, !PT ;  /* 0x00080000474d7812 */ /* 0x000fe200078efcff */
[----:B------:R-:W-:Y:S01]  /*a0c0*/  IMAD.MOV.U32 R76, RZ, RZ, R70 ;  /* 0x000000ffff4c7224 */ /* 0x000fe200078e0046 */
[----:B------:R-:W-:Y:S06]  /*a0d0*/  BRA `(.L_x_4485) ;  /* 0x0000000000087947 */ /* 0x000fec0003800000 */
.L_x_4486:
[----:B------:R-:W-:Y:S01]  /*a0e0*/  LOP3.LUT R77, R73, 0x80000, RZ, 0xfc, !PT ;  /* 0x00080000494d7812 */ /* 0x000fe200078efcff */
[----:B------:R-:W-:-:S07]  /*a0f0*/  IMAD.MOV.U32 R76, RZ, RZ, R72 ;  /* 0x000000ffff4c7224 */ /* 0x000fce00078e0048 */
.L_x_4485:
[----:B------:R-:W-:Y:S05]  /*a100*/  BSYNC.RECONVERGENT B0 ;  /* 0x0000000000007941 */ /* 0x000fea0003800200 */
.L_x_4483:
[----:B------:R-:W-:Y:S02]  /*a110*/  IMAD.MOV.U32 R68, RZ, RZ, R0 ;  /* 0x000000ffff447224 */ /* 0x000fe400078e0000 */
[----:B------:R-:W-:-:S04]  /*a120*/  IMAD.MOV.U32 R69, RZ, RZ, 0x0 ;  /* 0x00000000ff457424 */ /* 0x000fc800078e00ff */
[----:B------:R-:W-:Y:S05]  /*a130*/  RET.REL.NODEC R68 `(_ZN43_GLOBAL__N__9ae7fba5_10_SoftMax_cu_9f978f6320softmax_warp_forwardIdddLi10ELb0ELb0EEEvPT0_PKT_iiiPKbib) ;  /* 0xffffff5c44b07950 */ /* 0x000fea0003c3ffff */
.L_x_4488:
        /* <DEDUP_REMOVED lines=12> */
.L_x_11361:


//--------------------- .text._ZN43_GLOBAL__N__9ae7fba5_10_SoftMax_cu_9f978f6320softmax_warp_forwardIdddLi9ELb0ELb0EEEvPT0_PKT_iiiPKbib --------------------------
	.section	.text._ZN43_GLOBAL__N__9ae7fba5_10_SoftMax_cu_9f978f6320softmax_warp_forwardIdddLi9ELb0ELb0EEEvPT0_PKT_iiiPKbib,"ax",@progbits
	.align	128
.text._ZN43_GLOBAL__N__9ae7fba5_10_SoftMax_cu_9f978f6320softmax_warp_forwardIdddLi9ELb0ELb0EEEvPT0_PKT_iiiPKbib:
        .type           _ZN43_GLOBAL__N__9ae7fba5_10_SoftMax_cu_9f978f6320softmax_warp_forwardIdddLi9ELb0ELb0EEEvPT0_PKT_iiiPKbib,@function
        .size           _ZN43_GLOBAL__N__9ae7fba5_10_SoftMax_cu_9f978f6320softmax_warp_forwardIdddLi9ELb0ELb0EEEvPT0_PKT_iiiPKbib,(.L_x_11363 - _ZN43_GLOBAL__N__9ae7fba5_10_SoftMax_cu_9f978f6320softmax_warp_forwardIdddLi9ELb0ELb0EEEvPT0_PKT_iiiPKbib)
        .other          _ZN43_GLOBAL__N__9ae7fba5_10_SoftMax_cu_9f978f6320softmax_warp_forwardIdddLi9ELb0ELb0EEEvPT0_PKT_iiiPKbib,@"STO_CUDA_ENTRY STV_DEFAULT"
_ZN43_GLOBAL__N__9ae7fba5_10_SoftMax_cu_9f978f6320softmax_warp_forwardIdddLi9ELb0ELb0EEEvPT0_PKT_iiiPKbib:
        /* <DEDUP_REMOVED lines=15> */
[C---:B--2---:R-:W-:Y:S02]  /*00f0*/  ISETP.GE.AND P3, PT, R3.reuse, UR8, PT ;  /* 0x0000000803007c0c */ /* 0x044fe4000bf66270 */
[C---:B----4-:R-:W-:Y:S01]  /*0100*/  IADD3 R2, PT, PT, -R12.reuse, UR6, RZ ;  /* 0x000000060c027c10 */ /* 0x050fe2000fffe1ff */
[----:B------:R-:W-:Y:S01]  /*0110*/  IMAD R12, R12, UR7, R3 ;  /* 0x000000070c0c7c24 */ /* 0x000fe2000f8e0203 */
        /* <DEDUP_REMOVED lines=14> */
[C---:B------:R-:W-:Y:S02]  /*0200*/  VIADD R0, R3.reuse, 0x80 ;  /* 0x0000008003007836 */ /* 0x040fe40000000000 */
        /* <DEDUP_REMOVED lines=17> */
[C---:B------:R-:W-:Y:S02]  /*0320*/  VIADD R0, R3.reuse, 0xe0 ;  /* 0x000000e003007836 */ /* 0x040fe40000000000 */
        /* <DEDUP_REMOVED lines=28> */
[----:B------:R-:W-:-:S05]  /*04f0*/  ISETP.LT.OR P2, PT, R2, 0x1, P2 ;  /* 0x000000010200780c */ /* 0x000fca0001741670 */
[----:B------:R-:W5:Y:S01]  /*0500*/  @!P1 LDG.E.64 R24, desc[UR4][R4.64+0xa00] ;  /* 0x000a000404189981 */ /* 0x000f62000c1e1b00 */
[----:B------:R-:W-:Y:S01]  /*0510*/  IMAD.MOV.U32 R14, RZ, RZ, 0x0 ;  /* 0x00000000ff0e7424 */ /* 0x000fe200078e00ff */
[----:B------:R-:W-:Y:S01]  /*0520*/  ISETP.GE.AND P1, PT, R2, 0x1, PT ;  /* 0x000000010200780c */ /* 0x000fe20003f26270 */
[----:B------:R-:W-:Y:S02]  /*0530*/  IMAD.MOV.U32 R15, RZ, RZ, -0x100000 ;  /* 0xfff00000ff0f7424 */ /* 0x000fe400078e00ff */
[----:B------:R-:W-:-:S04]  /*0540*/  VIADD R0, R3, 0x180 ;  /* 0x0000018003007836 */ /* 0x000fc80000000000 */
[----:B------:R-:W5:Y:S01]  /*0550*/  @!P2 LDG.E.64 R14, desc[UR4][R4.64+0xb00] ;  /* 0x000b0004040ea981 */ /* 0x000f62000c1e1b00 */
[----:B------:R-:W-:Y:S01]  /*0560*/  ISETP.GE.OR P4, PT, R0, UR8, !P1 ;  /* 0x0000000800007c0c */ /* 0x000fe2000cf86670 */
[----:B------:R-:W-:Y:S02]  /*0570*/  IMAD.MOV.U32 R46, RZ, RZ, 0x0 ;  /* 0x00000000ff2e7424 */ /* 0x000fe400078e00ff */
[----:B------:R-:W-:Y:S02]  /*0580*/  IMAD.MOV.U32 R47, RZ, RZ, -0x100000 ;  /* 0xfff00000ff2f7424 */ /* 0x000fe400078e00ff */
[----:B------:R-:W-:-:S05]  /*0590*/  VIADD R0, R3, 0x1a0 ;  /* 0x000001a003007836 */ /* 0x000fca0000000000 */
[----:B------:R-:W-:-:S03]  /*05a0*/  ISETP.GE.OR P2, PT, R0, UR8, !P1 ;  /* 0x0000000800007c0c */ /* 0x000fc6000cf46670 */
        /* <DEDUP_REMOVED lines=12> */
[----:B------:R-:W-:-:S08]  /*0670*/  IMAD.MOV.U32 R19, RZ, RZ, -0x100000 ;  /* 0xfff00000ff137424 */ /* 0x000fd000078e00ff */
[----:B------:R0:W5:Y:S01]  /*0680*/  @!P2 LDG.E.64 R18, desc[UR4][R4.64+0xf00] ;  /* 0x000f00040412a981 */ /* 0x000162000c1e1b00 */
        /* <DEDUP_REMOVED lines=110> */
[----:B------:R-:W-:-:S07]  /*0d70*/  FSETP.GEU.FTZ.AND P2, PT, |R51|, 4.1917929649353027344, PT ;  /* 0x4086232b3300780b */ /* 0x000fce0003f5e200 */
[----:B------:R-:W-:Y:S02]  /*0d80*/  DFMA R6, R44, R6, 1 ;  /* 0x3ff000002c06742b */ /* 0x000fe40000000006 */
[----:B------:R-:W-:-:S06]  /*0d90*/  DADD R38, -R20, R38 ;  /* 0x0000000014267229 */ /* 0x000fcc0000000126 */
[----:B------:R-:W-:Y:S01]  /*0da0*/  DFMA R44, R44, R6, 1 ;  /* 0x3ff000002c2c742b */ /* 0x000fe20000000006 */
[----:B------:R-:W-:Y:S01]  /*0db0*/  BSSY.RECONVERGENT B0, `(.L_x_4489) ;  /* 0x0000011000007945 */ /* 0x000fe20003800200 */
[----:B------:R-:W-:-:S08]  /*0dc0*/  DFMA R42, R38, R8, 6.75539944105574400000e+15 ;  /* 0x43380000262a742b */ /* 0x000fd00000000008 */
        /* <DEDUP_REMOVED lines=15> */
.L_x_4490:
[----:B------:R-:W-:Y:S05]  /*0ec0*/  BSYNC.RECONVERGENT B0 ;  /* 0x0000000000007941 */ /* 0x000fea0003800200 */
.L_x_4489:
[----:B------:R-:W-:Y:S01]  /*0ed0*/  DADD R50, R42, -6.75539944105574400000e+15 ;  /* 0xc33800002a327429 */ /* 0x000fe20000000000 */
[----:B------:R-:W-:Y:S01]  /*0ee0*/  FSETP.GEU.FTZ.AND P2, PT, |R39|, 4.1917929649353027344, PT ;  /* 0x4086232b2700780b */ /* 0x000fe20003f5e200 */
[----:B------:R-:W-:Y:S01]  /*0ef0*/  DADD R40, -R20, R40 ;  /* 0x0000000014287229 */ /* 0x000fe20000000128 */
[----:B------:R-:W-:Y:S05]  /*0f00*/  BSSY.RECONVERGENT B0, `(.L_x_4491) ;  /* 0x000001e000007945 */ /* 0x000fea0003800200 */
[----:B------:R-:W-:Y:S02]  /*0f10*/  DFMA R44, R50, -UR6, R38 ;  /* 0x80000006322c7c2b */ /* 0x000fe40008000026 */
[----:B------:R-:W-:-:S06]  /*0f20*/  DFMA R48, R40, R8, 6.75539944105574400000e+15 ;  /* 0x433800002830742b */ /* 0x000fcc0000000008 */
[----:B------:R-:W-:-:S08]  /*0f30*/  DFMA R50, R50, -UR8, R44 ;  /* 0x8000000832327c2b */ /* 0x000fd0000800002c */
[----:B------:R-:W-:-:S08]  /*0f40*/  DFMA R44, R50, UR10, R4 ;  /* 0x0000000a322c7c2b */ /* 0x000fd00008000004 */
[----:B------:R-:W-:-:S08]  /*0f50*/  DFMA R44, R50, R44, UR12 ;  /* 0x0000000c322c7e2b */ /* 0x000fd0000800002c */
[----:B------:R-:W-:-:S08]  /*0f60*/  DFMA R44, R50, R44, UR14 ;  /* 0x0000000e322c7e2b */ /* 0x000fd0000800002c */
[----:B------:R-:W-:-:S08]  /*0f70*/  DFMA R44, R50, R44, UR16 ;  /* 0x00000010322c7e2b */ /* 0x000fd0000800002c */
[----:B------:R-:W-:-:S08]  /*0f80*/  DFMA R44, R50, R44, UR18 ;  /* 0x00000012322c7e2b */ /* 0x000fd0000800002c */
[----:B------:R-:W-:-:S08]  /*0f90*/  DFMA R44, R50, R44, UR20 ;  /* 0x00000014322c7e2b */ /* 0x000fd0000800002c */
[----:B------:R-:W-:-:S08]  /*0fa0*/  DFMA R44, R50, R44, UR22 ;  /* 0x00000016322c7e2b */ /* 0x000fd0000800002c */
[----:B------:R-:W-:-:S08]  /*0fb0*/  DFMA R44, R50, R44, UR24 ;  /* 0x00000018322c7e2b */ /* 0x000fd0000800002c */
        /* <DEDUP_REMOVED lines=18> */
.L_x_4492:
[----:B------:R-:W-:Y:S05]  /*10e0*/  BSYNC.RECONVERGENT B0 ;  /* 0x0000000000007941 */ /* 0x000fea0003800200 */
.L_x_4491:
[----:B------:R-:W-:Y:S01]  /*10f0*/  DADD R50, R48, -6.75539944105574400000e+15 ;  /* 0xc338000030327429 */ /* 0x000fe20000000000 */
[----:B------:R-:W-:Y:S01]  /*1100*/  FSETP.GEU.FTZ.AND P2, PT, |R41|, 4.1917929649353027344, PT ;  /* 0x4086232b2900780b */ /* 0x000fe20003f5e200 */
[----:B------:R-:W-:Y:S01]  /*1110*/  DADD R34, -R20, R34 ;  /* 0x0000000014227229 */ /* 0x000fe20000000122 */
[----:B------:R-:W-:Y:S05]  /*1120*/  BSSY.RECONVERGENT B0, `(.L_x_4493) ;  /* 0x000001e000007945 */ /* 0x000fea0003800200 */
[----:B------:R-:W-:-:S08]  /*1130*/  DFMA R38, R50, -UR6, R40 ;  /* 0x8000000632267c2b */ /* 0x000fd00008000028 */
        /* <DEDUP_REMOVED lines=11> */
[----:B------:R-:W-:Y:S02]  /*11f0*/  DFMA R50, R50, R38, 1 ;  /* 0x3ff000003232742b */ /* 0x000fe40000000026 */
        /* <DEDUP_REMOVED lines=16> */
.L_x_4494:
[----:B------:R-:W-:Y:S05]  /*1300*/  BSYNC.RECONVERGENT B0 ;  /* 0x0000000000007941 */ /* 0x000fea0003800200 */
.L_x_4493:
        /* <DEDUP_REMOVED lines=33> */
.L_x_4496:
[----:B------:R-:W-:Y:S05]  /*1520*/  BSYNC.RECONVERGENT B0 ;  /* 0x0000000000007941 */ /* 0x000fea0003800200 */
.L_x_4495:
        /* <DEDUP_REMOVED lines=33> */
.L_x_4498:
[----:B------:R-:W-:Y:S05]  /*1740*/  BSYNC.RECONVERGENT B0 ;  /* 0x0000000000007941 */ /* 0x000fea0003800200 */
.L_x_4497:
        /* <DEDUP_REMOVED lines=33> */
.L_x_4500:
[----:B------:R-:W-:Y:S05]  /*1960*/  BSYNC.RECONVERGENT B0 ;  /* 0x0000000000007941 */ /* 0x000fea0003800200 */
.L_x_4499:
        /* <DEDUP_REMOVED lines=33> */
.L_x_4502:
[----:B------:R-:W-:Y:S05]  /*1b80*/  BSYNC.RECONVERGENT B0 ;  /* 0x0000000000007941 */ /* 0x000fea0003800200 */
.L_x_4501:
        /* <DEDUP_REMOVED lines=33> */
.L_x_4504:
[----:B------:R-:W-:Y:S05]  /*1da0*/  BSYNC.RECONVERGENT B0 ;  /* 0x0000000000007941 */ /* 0x000fea0003800200 */
.L_x_4503:
        /* <DEDUP_REMOVED lines=33> */
.L_x_4506:
[----:B------:R-:W-:Y:S05]  /*1fc0*/  BSYNC.RECONVERGENT B0 ;  /* 0x0000000000007941 */ /* 0x000fea0003800200 */
.L_x_4505:
        /* <DEDUP_REMOVED lines=33> */
.L_x_4508:
[----:B------:R-:W-:Y:S05]  /*21e0*/  BSYNC.RECONVERGENT B0 ;  /* 0x0000000000007941 */ /* 0x000fea0003800200 */
.L_x_4507:
        /* <DEDUP_REMOVED lines=33> */
.L_x_4510:
[----:B------:R-:W-:Y:S05]  /*2400*/  BSYNC.RECONVERGENT B0 ;  /* 0x0000000000007941 */ /* 0x000fea0003800200 */
.L_x_4509:
        /* <DEDUP_REMOVED lines=33> */
.L_x_4512:
[----:B------:R-:W-:Y:S05]  /*2620*/  BSYNC.RECONVERGENT B0 ;  /* 0x0000000000007941 */ /* 0x000fea0003800200 */
.L_x_4511:
        /* <DEDUP_REMOVED lines=33> */
.L_x_4514:
[----:B------:R-:W-:Y:S05]  /*2840*/  BSYNC.RECONVERGENT B0 ;  /* 0x0000000000007941 */ /* 0x000fea0003800200 */
.L_x_4513:
        /* <DEDUP_REMOVED lines=18> */
[----:B------:R-:W-:-:S08]  /*2970*/  DADD R48, -R20, R18 ;  /* 0x0000000014307229 */ /* 0x000fd00000000112 */
        /* <DEDUP_REMOVED lines=15> */
.L_x_4516:
[----:B------:R-:W-:Y:S05]  /*2a70*/  BSYNC.RECONVERGENT B0 ;  /* 0x0000000000007941 */ /* 0x000fea0003800200 */
.L_x_4515:
[----:B------:R-:W-:Y:S01]  /*2a80*/  DADD R14, R50, -6.75539944105574400000e+15 ;  /* 0xc3380000320e7429 */ /* 0x000fe20000000000 */
[----:B------:R-:W-:Y:S01]  /*2a90*/  FSETP.GEU.FTZ.AND P2, PT, |R17|, 4.1917929649353027344, PT ;  /* 0x4086232b1100780b */ /* 0x000fe20003f5e200 */
[----:B------:R-:W-:Y:S01]  /*2aa0*/  DFMA R8, R48, R8, 6.75539944105574400000e+15 ;  /* 0x433800003008742b */ /* 0x000fe20000000008 */
[----:B------:R-:W-:Y:S01]  /*2ab0*/  BSSY.RECONVERGENT B0, `(.L_x_4517) ;  /* 0x000002d000007945 */ /* 0x000fe20003800200 */
[----:B------:R-:W-:-:S04]  /*2ac0*/  FSETP.GEU.FTZ.AND P5, PT, |R49|, 4.1917929649353027344, PT ;  /* 0x4086232b3100780b */ /* 0x000fc80003fbe200 */
[----:B------:R-:W-:Y:S02]  /*2ad0*/  DFMA R18, R14, -UR6, R16 ;  /* 0x800000060e127c2b */ /* 0x000fe40008000010 */
[----:B------:R-:W-:-:S06]  /*2ae0*/  DADD R10, R8, -6.75539944105574400000e+15 ;  /* 0xc3380000080a7429 */ /* 0x000fcc0000000000 */
[----:B------:R-:W-:Y:S02]  /*2af0*/  DFMA R14, R14, -UR8, R18 ;  /* 0x800000080e0e7c2b */ /* 0x000fe40008000012 */
[----:B------:R-:W-:-:S08]  /*2b00*/  DFMA R18, R10, -UR6, R48 ;  /* 0x800000060a127c2b */ /* 0x000fd00008000030 */
        /* <DEDUP_REMOVED lines=21> */
[----:B------:R-:W-:-:S06]  /*2c60*/  DFMA R14, R14, R18, 1 ;  /* 0x3ff000000e0e742b */ /* 0x000fcc0000000012 */
[----:B------:R-:W-:-:S04]  /*2c70*/  DFMA R10, R10, R4, 1 ;  /* 0x3ff000000a0a742b */ /* 0x000fc80000000004 */
[----:B------:R-:W-:Y:S02]  /*2c80*/  IMAD R19, R50, 0x100000, R15 ;  /* 0x0010000032137824 */ /* 0x000fe400078e020f */
[----:B------:R-:W-:-:S04]  /*2c90*/  IMAD.MOV.U32 R18, RZ, RZ, R14 ;  /* 0x000000ffff127224 */ /* 0x000fc800078e000e */
[----:B------:R-:W-:Y:S01]  /*2ca0*/  IMAD R5, R8, 0x100000, R11 ;  /* 0x0010000008057824 */ /* 0x000fe200078e020b */
        /* <DEDUP_REMOVED lines=13> */
.L_x_4518:
[----:B------:R-:W-:Y:S05]  /*2d80*/  BSYNC.RECONVERGENT B0 ;  /* 0x0000000000007941 */ /* 0x000fea0003800200 */
.L_x_4517:
[----:B------:R-:W-:Y:S01]  /*2d90*/  BSSY.RECONVERGENT B0, `(.L_x_4519) ;  /* 0x0000010000007945 */ /* 0x000fe20003800200 */
        /* <DEDUP_REMOVED lines=15> */
.L_x_4520:
[----:B------:R-:W-:Y:S05]  /*2e90*/  BSYNC.RECONVERGENT B0 ;  /* 0x0000000000007941 */ /* 0x000fea0003800200 */
.L_x_4519:
        /* <DEDUP_REMOVED lines=51> */
[----:B------:R-:W-:-:S07]  /*31d0*/  IMAD.MOV.U32 R48, RZ, RZ, R15 ;  /* 0x000000ffff307224 */ /* 0x000fce00078e000f */
[----:B------:R-:W-:Y:S05]  /*31e0*/  CALL.REL.NOINC `($__internal_14_$__cuda_sm20_div_rn_f64_full) ;  /* 0x0000001c00847944 */ /* 0x000fea0003c00000 */
[----:B------:R-:W-:Y:S02]  /*31f0*/  IMAD.MOV.U32 R4, RZ, RZ, R54 ;  /* 0x000000ffff047224 */ /* 0x000fe400078e0036 */
[----:B------:R-:W-:-:S07]  /*3200*/  IMAD.MOV.U32 R5, RZ, RZ, R55 ;  /* 0x000000ffff057224 */ /* 0x000fce00078e0037 */
.L_x_4522:
[----:B------:R-:W-:Y:S05]  /*3210*/  BSYNC.RECONVERGENT B1 ;  /* 0x0000000000017941 */ /* 0x000fea0003800200 */
.L_x_4521:
        /* <DEDUP_REMOVED lines=30> */
[----:B------:R-:W-:Y:S05]  /*3400*/  CALL.REL.NOINC `($__internal_14_$__cuda_sm20_div_rn_f64_full) ;  /* 0x0000001800fc7944 */ /* 0x000fea0003c00000 */
[----:B------:R-:W-:Y:S02]  /*3410*/  IMAD.MOV.U32 R6, RZ, RZ, R54 ;  /* 0x000000ffff067224 */ /* 0x000fe400078e0036 */
[----:B------:R-:W-:-:S07]  /*3420*/  IMAD.MOV.U32 R7, RZ, RZ, R55 ;  /* 0x000000ffff077224 */ /* 0x000fce00078e0037 */
.L_x_4524:
[----:B------:R-:W-:Y:S05]  /*3430*/  BSYNC.RECONVERGENT B1 ;  /* 0x0000000000017941 */ /* 0x000fea0003800200 */
.L_x_4523:
        /* <DEDUP_REMOVED lines=30> */
.L_x_4526:
[----:B------:R-:W-:Y:S05]  /*3620*/  BSYNC.RECONVERGENT B1 ;  /* 0x0000000000017941 */ /* 0x000fea0003800200 */
.L_x_4525:
        /* <DEDUP_REMOVED lines=30> */
.L_x_4528:
[----:B------:R-:W-:Y:S05]  /*3810*/  BSYNC.RECONVERGENT B1 ;  /* 0x0000000000017941 */ /* 0x000fea0003800200 */
.L_x_4527:
        /* <DEDUP_REMOVED lines=30> */
.L_x_4530:
[----:B------:R-:W-:Y:S05]  /*3a00*/  BSYNC.RECONVERGENT B1 ;  /* 0x0000000000017941 */ /* 0x000fea0003800200 */
.L_x_4529:
        /* <DEDUP_REMOVED lines=31> */
.L_x_4532:
[----:B------:R-:W-:Y:S05]  /*3c00*/  BSYNC.RECONVERGENT B1 ;  /* 0x0000000000017941 */ /* 0x000fea0003800200 */
.L_x_4531:
        /* <DEDUP_REMOVED lines=31> */
.L_x_4534:
[----:B------:R-:W-:Y:S05]  /*3e00*/  BSYNC.RECONVERGENT B1 ;  /* 0x0000000000017941 */ /* 0x000fea0003800200 */
.L_x_4533:
        /* <DEDUP_REMOVED lines=31> */
.L_x_4536:
[----:B------:R-:W-:Y:S05]  /*4000*/  BSYNC.RECONVERGENT B1 ;  /* 0x0000000000017941 */ /* 0x000fea0003800200 */
.L_x_4535:
        /* <DEDUP_REMOVED lines=31> */
.L_x_4538:
[----:B------:R-:W-:Y:S05]  /*4200*/  BSYNC.RECONVERGENT B1 ;  /* 0x0000000000017941 */ /* 0x000fea0003800200 */
.L_x_4537:
        /* <DEDUP_REMOVED lines=31> */
.L_x_4540:
[----:B------:R-:W-:Y:S05]  /*4400*/  BSYNC.RECONVERGENT B1 ;  /* 0x0000000000017941 */ /* 0x000fea0003800200 */
.L_x_4539:
        /* <DEDUP_REMOVED lines=31> */
.L_x_4542:
[----:B------:R-:W-:Y:S05]  /*4600*/  BSYNC.RECONVERGENT B1 ;  /* 0x0000000000017941 */ /* 0x000fea0003800200 */
.L_x_4541:
        /* <DEDUP_REMOVED lines=31> */
.L_x_4544:
[----:B------:R-:W-:Y:S05]  /*4800*/  BSYNC.RECONVERGENT B1 ;  /* 0x0000000000017941 */ /* 0x000fea0003800200 */
.L_x_4543:
        /* <DEDUP_REMOVED lines=31> */
.L_x_4546:
[----:B------:R-:W-:Y:S05]  /*4a00*/  BSYNC.RECONVERGENT B1 ;  /* 0x0000000000017941 */ /* 0x000fea0003800200 */
.L_x_4545:
        /* <DEDUP_REMOVED lines=30> */
.L_x_4548:
[----:B------:R-:W-:Y:S05]  /*4bf0*/  BSYNC.RECONVERGENT B1 ;  /* 0x0000000000017941 */ /* 0x000fea0003800200 */
.L_x_4547:
        /* <DEDUP_REMOVED lines=30> */
.L_x_4550:
[----:B------:R-:W-:Y:S05]  /*4de0*/  BSYNC.RECONVERGENT B1 ;  /* 0x0000000000017941 */ /* 0x000fea0003800200 */
.L_x_4549:
        /* <DEDUP_REMOVED lines=28> */
.L_x_4552:
[----:B------:R-:W-:Y:S05]  /*4fb0*/  BSYNC.RECONVERGENT B1 ;  /* 0x0000000000017941 */ /* 0x000fea0003800200 */
.L_x_4551:
[----:B------:R-:W-:Y:S02]  /*4fc0*/  FSEL R2, R2, RZ, P0 ;  /* 0x000000ff02027208 */ /* 0x000fe40000000000 */
[----:B------:R-:W-:-:S05]  /*4fd0*/  FSEL R3, R3, +QNAN , P0 ;  /* 0x7ff8000003037808 */ /* 0x000fca0000000000 */
[----:B------:R-:W-:Y:S01]  /*4fe0*/  STG.E.64 desc[UR4][R12.64+0xf00], R2 ;  /* 0x000f00020c007986 */ /* 0x000fe2000c101b04 */
[----:B------:R-:W-:Y:S05]  /*4ff0*/  EXIT ;  /* 0x000000000000794d */ /* 0x000fea0003800000 */
        .weak           $__internal_14_$__cuda_sm20_div_rn_f64_full
        .type           $__internal_14_$__cuda_sm20_div_rn_f64_full,@function
        .size           $__internal_14_$__cuda_sm20_div_rn_f64_full,(.L_x_11363 - $__internal_14_$__cuda_sm20_div_rn_f64_full)
$__internal_14_$__cuda_sm20_div_rn_f64_full:
[----:B------:R-:W-:Y:S01]  /*5000*/  IMAD.MOV.U32 R11, RZ, RZ, R7 ;  /* 0x000000ffff0b7224 */ /* 0x000fe200078e0007 */
[C---:B------:R-:W-:Y:S01]  /*5010*/  FSETP.GEU.AND P3, PT, |R48|.reuse, 1.469367938527859385e-39, PT ;  /* 0x001000003000780b */ /* 0x040fe20003f6e200 */
[----:B------:R-:W-:Y:S01]  /*5020*/  IMAD.MOV.U32 R10, RZ, RZ, R6 ;  /* 0x000000ffff0a7224 */ /* 0x000fe200078e0006 */
[----:B------:R-:W-:Y:S01]  /*5030*/  LOP3.LUT R8, R48, 0x800fffff, RZ, 0xc0, !PT ;  /* 0x800fffff30087812 */ /* 0x000fe200078ec0ff */
[--C-:B------:R-:W-:Y:S01]  /*5040*/  IMAD.MOV.U32 R6, RZ, RZ, R47.reuse ;  /* 0x000000ffff067224 */ /* 0x100fe200078e002f */
[C---:B------:R-:W-:Y:S01]  /*5050*/  FSETP.GEU.AND P2, PT, |R11|.reuse, 1.469367938527859385e-39, PT ;  /* 0x001000000b00780b */ /* 0x040fe20003f4e200 */
[----:B------:R-:W-:Y:S01]  /*5060*/  IMAD.MOV.U32 R7, RZ, RZ, R48 ;  /* 0x000000ffff077224 */ /* 0x000fe200078e0030 */
[----:B------:R-:W-:Y:S01]  /*5070*/  LOP3.LUT R9, R8, 0x3ff00000, RZ, 0xfc, !PT ;  /* 0x3ff0000008097812 */ /* 0x000fe200078efcff */
[----:B------:R-:W-:Y:S01]  /*5080*/  IMAD.MOV.U32 R8, RZ, RZ, R47 ;  /* 0x000000ffff087224 */ /* 0x000fe200078e002f */
[----:B------:R-:W-:Y:S01]  /*5090*/  LOP3.LUT R5, R11, 0x7ff00000, RZ, 0xc0, !PT ;  /* 0x7ff000000b057812 */ /* 0x000fe200078ec0ff */
[----:B------:R-:W-:Y:S01]  /*50a0*/  IMAD.MOV.U32 R50, RZ, RZ, 0x1ca00000 ;  /* 0x1ca00000ff327424 */ /* 0x000fe200078e00ff */
[----:B------:R-:W-:Y:S01]  /*50b0*/  LOP3.LUT R52, R48, 0x7ff00000, RZ, 0xc0, !PT ;  /* 0x7ff0000030347812 */ /* 0x000fe200078ec0ff */
[----:B------:R-:W-:Y:S01]  /*50c0*/  IMAD.MOV.U32 R54, RZ, RZ, 0x1 ;  /* 0x00000001ff367424 */ /* 0x000fe200078e00ff */
[----:B------:R-:W-:Y:S01]  /*50d0*/  BSSY.RECONVERGENT B0, `(.L_x_4553) ;  /* 0x000004e000007945 */ /* 0x000fe20003800200 */
[----:B------:R-:W-:Y:S01]  /*50e0*/  @!P3 DMUL R8, R6, 8.98846567431157953865e+307 ;  /* 0x7fe000000608b828 */ /* 0x000fe20000000000 */
[----:B------:R-:W-:Y:S01]  /*50f0*/  ISETP.GE.U32.AND P5, PT, R5, R52, PT ;  /* 0x000000340500720c */ /* 0x000fe20003fa6070 */
[----:B------:R-:W-:-:S02]  /*5100*/  IMAD.MOV.U32 R51, RZ, RZ, R5 ;  /* 0x000000ffff337224 */ /* 0x000fc400078e0005 */
[----:B------:R-:W-:Y:S02]  /*5110*/  @!P2 LOP3.LUT R46, R7, 0x7ff00000, RZ, 0xc0, !PT ;  /* 0x7ff00000072ea812 */ /* 0x000fe400078ec0ff */
[----:B------:R-:W0:Y:S01]  /*5120*/  MUFU.RCP64H R55, R9 ;  /* 0x0000000900377308 */ /* 0x000e220000001800 */
[C---:B------:R-:W-:Y:S02]  /*5130*/  SEL R47, R50.reuse, 0x63400000, !P5 ;  /* 0x63400000322f7807 */ /* 0x040fe40006800000 */
[----:B------:R-:W-:Y:S01]  /*5140*/  @!P2 ISETP.GE.U32.AND P4, PT, R5, R46, PT ;  /* 0x0000002e0500a20c */ /* 0x000fe20003f86070 */
[----:B------:R-:W-:Y:S01]  /*5150*/  IMAD.MOV.U32 R46, RZ, RZ, R10 ;  /* 0x000000ffff2e7224 */ /* 0x000fe200078e000a */
[----:B------:R-:W-:Y:S02]  /*5160*/  LOP3.LUT R47, R47, 0x800fffff, R11, 0xf8, !PT ;  /* 0x800fffff2f2f7812 */ /* 0x000fe400078ef80b */
[----:B------:R-:W-:Y:S02]  /*5170*/  @!P2 SEL R49, R50, 0x63400000, !P4 ;  /* 0x634000003231a807 */ /* 0x000fe40006000000 */
[----:B------:R-:W-:-:S02]  /*5180*/  @!P3 LOP3.LUT R52, R9, 0x7ff00000, RZ, 0xc0, !PT ;  /* 0x7ff000000934b812 */ /* 0x000fc400078ec0ff */
[----:B------:R-:W-:-:S04]  /*5190*/  @!P2 LOP3.LUT R48, R49, 0x80000000, R11, 0xf8, !PT ;  /* 0x800000003130a812 */ /* 0x000fc800078ef80b */
[----:B------:R-:W-:Y:S01]  /*51a0*/  @!P2 LOP3.LUT R49, R48, 0x100000, RZ, 0xfc, !PT ;  /* 0x001000003031a812 */ /* 0x000fe200078efcff */
[----:B------:R-:W-:-:S06]  /*51b0*/  @!P2 IMAD.MOV.U32 R48, RZ, RZ, RZ ;  /* 0x000000ffff30a224 */ /* 0x000fcc00078e00ff */
[----:B------:R-:W-:Y:S02]  /*51c0*/  @!P2 DFMA R46, R46, 2, -R48 ;  /* 0x400000002e2ea82b */ /* 0x000fe40000000830 */
[----:B0-----:R-:W-:-:S08]  /*51d0*/  DFMA R48, R54, -R8, 1 ;  /* 0x3ff000003630742b */ /* 0x001fd00000000808 */
[----:B------:R-:W-:Y:S01]  /*51e0*/  DFMA R48, R48, R48, R48 ;  /* 0x000000303030722b */ /* 0x000fe20000000030 */
[----:B------:R-:W-:-:S05]  /*51f0*/  @!P2 LOP3.LUT R51, R47, 0x7ff00000, RZ, 0xc0, !PT ;  /* 0x7ff000002f33a812 */ /* 0x000fca00078ec0ff */
[----:B------:R-:W-:Y:S02]  /*5200*/  VIADD R53, R51, 0xffffffff ;  /* 0xffffffff33357836 */ /* 0x000fe40000000000 */
[----:B------:R-:W-:-:S03]  /*5210*/  DFMA R48, R54, R48, R54 ;  /* 0x000000303630722b */ /* 0x000fc60000000036 */
[----:B------:R-:W-:Y:S01]  /*5220*/  ISETP.GT.U32.AND P2, PT, R53, 0x7feffffe, PT ;  /* 0x7feffffe3500780c */ /* 0x000fe20003f44070 */
[----:B------:R-:W-:-:S04]  /*5230*/  VIADD R53, R52, 0xffffffff ;  /* 0xffffffff34357836 */ /* 0x000fc80000000000 */
[----:B------:R-:W-:Y:S01]  /*5240*/  DFMA R56, R48, -R8, 1 ;  /* 0x3ff000003038742b */ /* 0x000fe20000000808 */
[----:B------:R-:W-:-:S07]  /*5250*/  ISETP.GT.U32.OR P2, PT, R53, 0x7feffffe, P2 ;  /* 0x7feffffe3500780c */ /* 0x000fce0001744470 */
[----:B------:R-:W-:-:S08]  /*5260*/  DFMA R56, R48, R56, R48 ;  /* 0x000000383038722b */ /* 0x000fd00000000030 */
[----:B------:R-:W-:-:S08]  /*5270*/  DMUL R54, R56, R46 ;  /* 0x0000002e38367228 */ /* 0x000fd00000000000 */
[----:B------:R-:W-:-:S08]  /*5280*/  DFMA R48, R54, -R8, R46 ;  /* 0x800000083630722b */ /* 0x000fd0000000002e */
[----:B------:R-:W-:Y:S01]  /*5290*/  DFMA R48, R56, R48, R54 ;  /* 0x000000303830722b */ /* 0x000fe20000000036 */
[----:B------:R-:W-:Y:S10]  /*52a0*/  @P2 BRA `(.L_x_4554) ;  /* 0x00000000006c2947 */ /* 0x000ff40003800000 */
[----:B------:R-:W-:-:S04]  /*52b0*/  LOP3.LUT R10, R7, 0x7ff00000, RZ, 0xc0, !PT ;  /* 0x7ff00000070a7812 */ /* 0x000fc800078ec0ff */
[CC--:B------:R-:W-:Y:S02]  /*52c0*/  ISETP.GE.U32.AND P2, PT, R5.reuse, R10.reuse, PT ;  /* 0x0000000a0500720c */ /* 0x0c0fe40003f46070 */
[----:B------:R-:W-:Y:S01]  /*52d0*/  VIADDMNMX R5, R5, -R10, 0xb9600000, !PT ;  /* 0xb960000005057446 */ /* 0x000fe2000780090a */
[----:B------:R-:W-:Y:S01]  /*52e0*/  IMAD.MOV.U32 R10, RZ, RZ, RZ ;  /* 0x000000ffff0a7224 */ /* 0x000fe200078e00ff */
[----:B------:R-:W-:Y:S02]  /*52f0*/  SEL R50, R50, 0x63400000, !P2 ;  /* 0x6340000032327807 */ /* 0x000fe40005000000 */
[----:B------:R-:W-:-:S05]  /*5300*/  VIMNMX R5, PT, PT, R5, 0x46a00000, PT ;  /* 0x46a0000005057848 */ /* 0x000fca0003fe0100 */
        /* <DEDUP_REMOVED lines=21> */
.L_x_4554:
        /* <DEDUP_REMOVED lines=16> */
.L_x_4557:
[----:B------:R-:W-:Y:S01]  /*5560*/  LOP3.LUT R55, R7, 0x80000, RZ, 0xfc, !PT ;  /* 0x0008000007377812 */ /* 0x000fe200078efcff */
[----:B------:R-:W-:Y:S01]  /*5570*/  IMAD.MOV.U32 R54, RZ, RZ, R6 ;  /* 0x000000ffff367224 */ /* 0x000fe200078e0006 */
[----:B------:R-:W-:Y:S06]  /*5580*/  BRA `(.L_x_4555) ;  /* 0x0000000000087947 */ /* 0x000fec0003800000 */
.L_x_4556:
[----:B------:R-:W-:Y:S01]  /*5590*/  LOP3.LUT R55, R11, 0x80000, RZ, 0xfc, !PT ;  /* 0x000800000b377812 */ /* 0x000fe200078efcff */
[----:B------:R-:W-:-:S07]  /*55a0*/  IMAD.MOV.U32 R54, RZ, RZ, R10 ;  /* 0x000000ffff367224 */ /* 0x000fce00078e000a */
.L_x_4555:
[----:B------:R-:W-:Y:S05]  /*55b0*/  BSYNC.RECONVERGENT B0 ;  /* 0x0000000000007941 */ /* 0x000fea0003800200 */
.L_x_4553:
[----:B------:R-:W-:Y:S02]  /*55c0*/  IMAD.MOV.U32 R6, RZ, RZ, R0 ;  /* 0x000000ffff067224 */ /* 0x000fe400078e0000 */
[----:B------:R-:W-:-:S04]  /*55d0*/  IMAD.MOV.U32 R7, RZ, RZ, 0x0 ;  /* 0x00000000ff077424 */ /* 0x000fc800078e00ff */
[----:B------:R-:W-:Y:S05]  /*55e0*/  RET.REL.NODEC R6 `(_ZN43_GLOBAL__N__9ae7fba5_10_SoftMax_cu_9f978f6320softmax_warp_forwardIdddLi9ELb0ELb0EEEvPT0_PKT_iiiPKbib) ;  /* 0xffffffa806847950 */ /* 0x000fea0003c3ffff */
.L_x_4558:
        /* <DEDUP_REMOVED lines=9> */
.L_x_11363:


//--------------------- .text._ZN43_GLOBAL__N__9ae7fba5_10_SoftMax_cu_9f978f6320softmax_warp_forwardIdddLi8ELb0ELb0EEEvPT0_PKT_iiiPKbib --------------------------
	.section	.text._ZN43_GLOBAL__N__9ae7fba5_10_SoftMax_cu_9f978f6320softmax_warp_forwardIdddLi8ELb0ELb0EEEvPT0_PKT_iiiPKbib,"ax",@progbits
	.align	128
.text._ZN43_GLOBAL__N__9ae7fba5_10_SoftMax_cu_9f978f6320softmax_warp_forwardIdddLi8ELb0ELb0EEEvPT0_PKT_iiiPKbib:
        .type           _ZN43_GLOBAL__N__9ae7fba5_10_SoftMax_cu_9f978f6320softmax_warp_forwardIdddLi8ELb0ELb0EEEvPT0_PKT_iiiPKbib,@function
        .size           _ZN43_GLOBAL__N__9ae7fba5_10_SoftMax_cu_9f978f6320softmax_warp_forwardIdddLi8ELb0ELb0EEEvPT0_PKT_iiiPKbib,(.L_x_11365 - _ZN43_GLOBAL__N__9ae7fba5_10_SoftMax_cu_9f978f6320softmax_warp_forwardIdddLi8ELb0ELb0EEEvPT0_PKT_iiiPKbib)
        .other          _ZN43_GLOBAL__N__9ae7fba5_10_SoftMax_cu_9f978f6320softmax_warp_forwardIdddLi8ELb0ELb0EEEvPT0_PKT_iiiPKbib,@"STO_CUDA_ENTRY STV_DEFAULT"
_ZN43_GLOBAL__N__9ae7fba5_10_SoftMax_cu_9f978f6320softmax_warp_forwardIdddLi8ELb0ELb0EEEvPT0_PKT_iiiPKbib:
        /* <DEDUP_REMOVED lines=54> */
[----:B------:R-:W-:-:S04]  /*0360*/  ISETP.GE.AND P1, PT, R8, UR8, PT ;  /* 0x0000000808007c0c */ /* 0x000fc8000bf26270 */
[----:B------:R-:W-:Y:S02]  /*0370*/  ISETP.LT.OR P1, PT, R2, 0x1, P1 ;  /* 0x000000010200780c */ /* 0x000fe40000f21670 */
[----:B------:R-:W5:Y:S01]  /*0380*/  @!P0 LDG.E.64 R26, desc[UR4][R6.64+0x600] ;  /* 0x00060004061a8981 */ /* 0x000f62000c1e1b00 */
[----:B------:R-:W-:Y:S02]  /*0390*/  IMAD.MOV.U32 R22, RZ, RZ, 0x0 ;  /* 0x00000000ff167424 */ /* 0x000fe400078e00ff */
[----:B------:R-:W-:-:S08]  /*03a0*/  IMAD.MOV.U32 R23, RZ, RZ, -0x100000 ;  /* 0xfff00000ff177424 */ /* 0x000fd000078e00ff */
[----:B------:R0:W5:Y:S01]  /*03b0*/  @!P1 LDG.E.64 R22, desc[UR4][R6.64+0x700] ;  /* 0x0007000406169981 */ /* 0x000162000c1e1b00 */
[----:B------:R-:W-:Y:S01]  /*03c0*/  IMAD.MOV.U32 R30, RZ, RZ, 0x652b82fe ;  /* 0x652b82feff1e7424 */ /* 0x000fe200078e00ff */
[----:B------:R-:W-:Y:S01]  /*03d0*/  UMOV UR6, 0xfefa39ef ;  /* 0xfefa39ef00067882 */ /* 0x000fe20000000000 */
[----:B------:R-:W-:Y:S01]  /*03e0*/  IMAD.MOV.U32 R31, RZ, RZ, 0x3ff71547 ;  /* 0x3ff71547ff1f7424 */ /* 0x000fe200078e00ff */
[----:B------:R-:W-:Y:S01]  /*03f0*/  UMOV UR7, 0x3fe62e42 ;  /* 0x3fe62e4200077882 */ /* 0x000fe20000000000 */
[----:B------:R-:W-:Y:S01]  /*0400*/  UMOV UR8, 0x3b39803f ;  /* 0x3b39803f00087882 */ /* 0x000fe20000000000 */
[----:B------:R-:W-:Y:S01]  /*0410*/  UMOV UR9, 0x3c7abc9e ;  /* 0x3c7abc9e00097882 */ /* 0x000fe20000000000 */
[----:B------:R-:W-:Y:S01]  /*0420*/  IMAD.MOV.U32 R16, RZ, RZ, -0x35dec16 ;  /* 0xfca213eaff107424 */ /* 0x000fe200078e00ff */
[----:B------:R-:W-:Y:S01]  /*0430*/  UMOV UR10, 0x69ce2bdf ;  /* 0x69ce2bdf000a7882 */ /* 0x000fe20000000000 */
[----:B------:R-:W-:Y:S01]  /*0440*/  IMAD.MOV.U32 R17, RZ, RZ, 0x3e928af3 ;  /* 0x3e928af3ff117424 */ /* 0x000fe200078e00ff */
[----:B------:R-:W-:Y:S01]  /*0450*/  UMOV UR11, 0x3e5ade15 ;  /* 0x3e5ade15000b7882 */ /* 0x000fe20000000000 */
        /* <DEDUP_REMOVED lines=16> */
[----:B------:R-:W-:Y:S01]  /*0560*/  BSSY.RECONVERGENT B0, `(.L_x_4559) ;  /* 0x0000054000007945 */ /* 0x000fe20003800200 */
        /* <DEDUP_REMOVED lines=45> */
[----:B------:R-:W-:-:S06]  /*0840*/  FSEL R37, R7, R11, !P0 ;  /* 0x0000000b07257208 */ /* 0x000fcc0004000000 */
[C---:B------:R-:W-:Y:S02]  /*0850*/  DADD R34, -R36.reuse, R34 ;  /* 0x0000000024227229 */ /* 0x040fe40000000122 */
[C---:B------:R-:W-:Y:S02]  /*0860*/  DADD R40, -R36.reuse, R40 ;  /* 0x0000000024287229 */ /* 0x040fe40000000128 */
[----:B------:R-:W-:-:S04]  /*0870*/  DADD R12, -R36, R12 ;  /* 0x00000000240c7229 */ /* 0x000fc8000000010c */
[-C--:B------:R-:W-:Y:S02]  /*0880*/  DFMA R18, R34, R30.reuse, 6.75539944105574400000e+15 ;  /* 0x433800002212742b */ /* 0x080fe4000000001e */
[----:B------:R-:W-:Y:S01]  /*0890*/  FSETP.GEU.FTZ.AND P0, PT, |R35|, 4.1917929649353027344, PT ;  /* 0x4086232b2300780b */ /* 0x000fe20003f1e200 */
[-C--:B------:R-:W-:Y:S02]  /*08a0*/  DFMA R10, R40, R30.reuse, 6.75539944105574400000e+15 ;  /* 0x43380000280a742b */ /* 0x080fe4000000001e */
[----:B------:R-:W-:-:S03]  /*08b0*/  DFMA R14, R12, R30, 6.75539944105574400000e+15 ;  /* 0x433800000c0e742b */ /* 0x000fc6000000001e */
[----:B------:R-:W-:-:S03]  /*08c0*/  DADD R8, R18, -6.75539944105574400000e+15 ;  /* 0xc338000012087429 */ /* 0x000fc60000000000 */
[----:B------:R-:W-:-:S05]  /*08d0*/  DADD R38, R10, -6.75539944105574400000e+15 ;  /* 0xc33800000a267429 */ /* 0x000fca0000000000 */
        /* <DEDUP_REMOVED lines=28> */
.L_x_4560:
[----:B------:R-:W-:Y:S05]  /*0aa0*/  BSYNC.RECONVERGENT B0 ;  /* 0x0000000000007941 */ /* 0x000fea0003800200 */
.L_x_4559:
[----:B------:R-:W-:Y:S01]  /*0ab0*/  DFMA R18, R38, -UR6, R40 ;  /* 0x8000000626127c2b */ /* 0x000fe20008000028 */
[----:B------:R-:W-:Y:S01]  /*0ac0*/  FSETP.GEU.FTZ.AND P0, PT, |R41|, 4.1917929649353027344, PT ;  /* 0x4086232b2900780b */ /* 0x000fe20003f1e200 */
[----:B------:R-:W-:Y:S01]  /*0ad0*/  DADD R8, R14, -6.75539944105574400000e+15 ;  /* 0xc33800000e087429 */ /* 0x000fe20000000000 */
[----:B------:R-:W-:Y:S01]  /*0ae0*/  BSSY.RECONVERGENT B0, `(.L_x_4561) ;  /* 0x000002c000007945 */ /* 0x000fe20003800200 */
[C---:B------:R-:W-:Y:S02]  /*0af0*/  DADD R28, -R36.reuse, R28 ;  /* 0x00000000241c7229 */ /* 0x040fe4000000011c */
[----:B------:R-:W-:Y:S02]  /*0b00*/  DADD R32, -R36, R32 ;  /* 0x0000000024207229 */ /* 0x000fe40000000120 */
[----:B------:R-:W-:Y:S02]  /*0b10*/  DFMA R38, R38, -UR8, R18 ;  /* 0x8000000826267c2b */ /* 0x000fe40008000012 */
[----:B------:R-:W-:-:S06]  /*0b20*/  DFMA R34, R8, -UR6, R12 ;  /* 0x8000000608227c2b */ /* 0x000fcc000800000c */
[----:B------:R-:W-:Y:S02]  /*0b30*/  DFMA R18, R38, UR10, R16 ;  /* 0x0000000a26127c2b */ /* 0x000fe40008000010 */
        /* <DEDUP_REMOVED lines=20> */
[----:B------:R-:W-:Y:S02]  /*0c80*/  DFMA R8, R34, R8, 1 ;  /* 0x3ff000002208742b */ /* 0x000fe40000000008 */
[----:B------:R-:W-:-:S06]  /*0c90*/  DFMA R38, R28, R30, 6.75539944105574400000e+15 ;  /* 0x433800001c26742b */ /* 0x000fcc000000001e */
        /* <DEDUP_REMOVED lines=16> */
.L_x_4562:
[----:B------:R-:W-:Y:S05]  /*0da0*/  BSYNC.RECONVERGENT B0 ;  /* 0x0000000000007941 */ /* 0x000fea0003800200 */
.L_x_4561:
        /* <DEDUP_REMOVED lines=19> */
.L_x_4564:
[----:B------:R-:W-:Y:S05]  /*0ee0*/  BSYNC.RECONVERGENT B0 ;  /* 0x0000000000007941 */ /* 0x000fea0003800200 */
.L_x_4563:
[----:B------:R-:W-:Y:S01]  /*0ef0*/  DFMA R12, R40, -UR6, R28 ;  /* 0x80000006280c7c2b */ /* 0x000fe2000800001c */
[----:B------:R-:W-:Y:S01]  /*0f00*/  FSETP.GEU.FTZ.AND P0, PT, |R29|, 4.1917929649353027344, PT ;  /* 0x4086232b1d00780b */ /* 0x000fe20003f1e200 */
[----:B------:R-:W-:Y:S01]  /*0f10*/  DADD R34, R18, -6.75539944105574400000e+15 ;  /* 0xc338000012227429 */ /* 0x000fe20000000000 */
[----:B------:R-:W-:Y:S01]  /*0f20*/  BSSY.RECONVERGENT B0, `(.L_x_4565) ;  /* 0x000002d000007945 */ /* 0x000fe20003800200 */
[C---:B------:R-:W-:Y:S02]  /*0f30*/  DADD R20, -R36.reuse, R20 ;  /* 0x0000000024147229 */ /* 0x040fe40000000114 */
[----:B------:R-:W-:Y:S02]  /*0f40*/  DADD R26, -R36, R26 ;  /* 0x00000000241a7229 */ /* 0x000fe4000000011a */
[----:B------:R-:W-:Y:S02]  /*0f50*/  DFMA R40, R40, -UR8, R12 ;  /* 0x8000000828287c2b */ /* 0x000fe4000800000c */
[----:B------:R-:W-:-:S02]  /*0f60*/  DFMA R14, R34, -UR6, R32 ;  /* 0x80000006220e7c2b */ /* 0x000fc40008000020 */
[----:B------:R-:W-:Y:S02]  /*0f70*/  DADD R22, -R36, R22 ;  /* 0x0000000024167229 */ /* 0x000fe40000000116 */
[----:B------:R-:W-:Y:S02]  /*0f80*/  DFMA R36, R20, R30, 6.75539944105574400000e+15 ;  /* 0x433800001424742b */ /* 0x000fe4000000001e */
        /* <DEDUP_REMOVED lines=21> */
[----:B------:R-:W-:-:S08]  /*10e0*/  DFMA R12, R34, R12, 1 ;  /* 0x3ff00000220c742b */ /* 0x000fd0000000000c */
[----:B------:R-:W-:Y:S01]  /*10f0*/  DFMA R34, R34, R12, 1 ;  /* 0x3ff000002222742b */ /* 0x000fe2000000000c */
        /* <DEDUP_REMOVED lines=15> */
.L_x_4566:
[----:B------:R-:W-:Y:S05]  /*11f0*/  BSYNC.RECONVERGENT B0 ;  /* 0x0000000000007941 */ /* 0x000fea0003800200 */
.L_x_4565:
[----:B------:R-:W-:Y:S01]  /*1200*/  FSETP.GEU.FTZ.AND P0, PT, |R33|, 4.1917929649353027344, PT ;  /* 0x4086232b2100780b */ /* 0x000fe20003f1e200 */
[-C--:B------:R-:W-:Y:S01]  /*1210*/  DFMA R28, R26, R30.reuse, 6.75539944105574400000e+15 ;  /* 0x433800001a1c742b */ /* 0x080fe2000000001e */
[----:B------:R-:W-:Y:S01]  /*1220*/  BSSY.RECONVERGENT B0, `(.L_x_4567) ;  /* 0x0000012000007945 */ /* 0x000fe20003800200 */
[----:B------:R-:W-:Y:S01]  /*1230*/  DFMA R30, R22, R30, 6.75539944105574400000e+15 ;  /* 0x43380000161e742b */ /* 0x000fe2000000001e */
[----:B------:R-:W-:Y:S01]  /*1240*/  IMAD R15, R18, 0x100000, R35 ;  /* 0x00100000120f7824 */ /* 0x000fe200078e0223 */
[----:B------:R-:W-:Y:S01]  /*1250*/  DADD R40, R36, -6.75539944105574400000e+15 ;  /* 0xc338000024287429 */ /* 0x000fe20000000000 */
[----:B------:R-:W-:-:S07]  /*1260*/  IMAD.MOV.U32 R14, RZ, RZ, R34 ;  /* 0x000000ffff0e7224 */ /* 0x000fce00078e0022 */
        /* <DEDUP_REMOVED lines=13> */
.L_x_4568:
[----:B------:R-:W-:Y:S05]  /*1340*/  BSYNC.RECONVERGENT B0 ;  /* 0x0000000000007941 */ /* 0x000fea0003800200 */
.L_x_4567:
[----:B------:R-:W-:Y:S01]  /*1350*/  DADD R32, R28, -6.75539944105574400000e+15 ;  /* 0xc33800001c207429 */ /* 0x000fe20000000000 */
[----:B------:R-:W-:Y:S01]  /*1360*/  FSETP.GEU.FTZ.AND P1, PT, |R21|, 4.1917929649353027344, PT ;  /* 0x4086232b1500780b */ /* 0x000fe20003f3e200 */
[----:B------:R-:W-:Y:S01]  /*1370*/  DFMA R18, R40, -UR6, R20 ;  /* 0x8000000628127c2b */ /* 0x000fe20008000014 */
[----:B------:R-:W-:Y:S01]  /*1380*/  BSSY.RECONVERGENT B0, `(.L_x_4569) ;  /* 0x000003b000007945 */ /* 0x000fe20003800200 */
[----:B------:R-:W-:Y:S01]  /*1390*/  DADD R34, R30, -6.75539944105574400000e+15 ;  /* 0xc33800001e227429 */ /* 0x000fe20000000000 */
[----:B------:R-:W-:Y:S02]  /*13a0*/  FSETP.GEU.FTZ.AND P4, PT, |R27|, 4.1917929649353027344, PT ;  /* 0x4086232b1b00780b */ /* 0x000fe40003f9e200 */
[----:B------:R-:W-:Y:S01]  /*13b0*/  FSETP.GEU.FTZ.AND P0, PT, |R23|, 4.1917929649353027344, PT ;  /* 0x4086232b1700780b */ /* 0x000fe20003f1e200 */
[----:B------:R-:W-:Y:S02]  /*13c0*/  DFMA R38, R32, -UR6, R26 ;  /* 0x8000000620267c2b */ /* 0x000fe4000800001a */
[----:B------:R-:W-:-:S02]  /*13d0*/  DFMA R40, R40, -UR8, R18 ;  /* 0x8000000828287c2b */ /* 0x000fc40008000012 */
[----:B------:R-:W-:-:S04]  /*13e0*/  DFMA R18, R34, -UR6, R22 ;  /* 0x8000000622127c2b */ /* 0x000fc80008000016 */
[----:B------:R-:W-:-:S04]  /*13f0*/  DFMA R32, R32, -UR8, R38 ;  /* 0x8000000820207c2b */ /* 0x000fc80008000026 */
[----:B------:R-:W-:Y:S02]  /*1400*/  DFMA R34, R34, -UR8, R18 ;  /* 0x8000000822227c2b */ /* 0x000fe40008000012 */
[--C-:B------:R-:W-:Y:S02]  /*1410*/  DFMA R18, R40, UR10, R16.reuse ;  /* 0x0000000a28127c2b */ /* 0x100fe40008000010 */
[----:B------:R-:W-:-:S04]  /*1420*/  DFMA R38, R32, UR10, R16 ;  /* 0x0000000a20267c2b */ /* 0x000fc80008000010 */
[----:B------:R-:W-:Y:S02]  /*1430*/  DFMA R16, R34, UR10, R16 ;  /* 0x0000000a22107c2b */ /* 0x000fe40008000010 */
        /* <DEDUP_REMOVED lines=24> */
[----:B------:R-:W-:Y:S02]  /*15c0*/  DFMA R18, R40, R18, 1 ;  /* 0x3ff000002812742b */ /* 0x000fe40000000012 */
[----:B------:R-:W-:-:S04]  /*15d0*/  DFMA R38, R32, R38, 1 ;  /* 0x3ff000002026742b */ /* 0x000fc80000000026 */
[----:B------:R-:W-:Y:S02]  /*15e0*/  DFMA R16, R34, R16, 1 ;  /* 0x3ff000002210742b */ /* 0x000fe40000000010 */
[----:B------:R-:W-:Y:S02]  /*15f0*/  DFMA R18, R40, R18, 1 ;  /* 0x3ff000002812742b */ /* 0x000fe40000000012 */
[----:B------:R-:W-:-:S04]  /*1600*/  DFMA R32, R32, R38, 1 ;  /* 0x3ff000002020742b */ /* 0x000fc80000000026 */
[----:B------:R-:W-:-:S04]  /*1610*/  DFMA R34, R34, R16, 1 ;  /* 0x3ff000002222742b */ /* 0x000fc80000000010 */
[----:B------:R-:W-:Y:S02]  /*1620*/  IMAD R17, R36, 0x100000, R19 ;  /* 0x0010000024117824 */ /* 0x000fe400078e0213 */
[----:B------:R-:W-:Y:S02]  /*1630*/  IMAD R39, R28, 0x100000, R33 ;  /* 0x001000001c277824 */ /* 0x000fe400078e0221 */
[----:B------:R-:W-:Y:S02]  /*1640*/  IMAD.MOV.U32 R16, RZ, RZ, R18 ;  /* 0x000000ffff107224 */ /* 0x000fe400078e0012 */
        /* <DEDUP_REMOVED lines=14> */
.L_x_4570:
[----:B------:R-:W-:Y:S05]  /*1730*/  BSYNC.RECONVERGENT B0 ;  /* 0x0000000000007941 */ /* 0x000fea0003800200 */
.L_x_4569:
        /* <DEDUP_REMOVED lines=18> */
.L_x_4572:
[----:B------:R-:W-:Y:S05]  /*1860*/  BSYNC.RECONVERGENT B0 ;  /* 0x0000000000007941 */ /* 0x000fea0003800200 */
.L_x_4571:
        /* <DEDUP_REMOVED lines=14> */
.L_x_4574:
[----:B------:R-:W-:Y:S05]  /*1950*/  BSYNC.RECONVERGENT B0 ;  /* 0x0000000000007941 */ /* 0x000fea0003800200 */
.L_x_4573:
[----:B------:R-:W-:Y:S01]  /*1960*/  DADD R22, RZ, R6 ;  /* 0x00000000ff167229 */ /* 0x000fe20000000006 */
[----:B------:R-:W-:-:S07]  /*1970*/  ISETP.GE.AND P0, PT, R2, 0x1, PT ;  /* 0x000000010200780c */ /* 0x000fce0003f06270 */
        /* <DEDUP_REMOVED lines=43> */
[----:B------:R-:W-:Y:S05]  /*1c30*/  CALL.REL.NOINC `($__internal_15_$__cuda_sm20_div_rn_f64_full) ;  /* 0x0000000c00847944 */ /* 0x000fea0003c00000 */
.L_x_4576:
[----:B------:R-:W-:Y:S05]  /*1c40*/  BSYNC.RECONVERGENT B0 ;  /* 0x0000000000007941 */ /* 0x000fea0003800200 */
.L_x_4575:
        /* <DEDUP_REMOVED lines=30> */
[----:B------:R-:W-:Y:S05]  /*1e30*/  CALL.REL.NOINC `($__internal_15_$__cuda_sm20_div_rn_f64_full) ;  /* 0x0000000c00047944 */ /* 0x000fea0003c00000 */
[----:B------:R-:W-:Y:S02]  /*1e40*/  IMAD.MOV.U32 R6, RZ, RZ, R26 ;  /* 0x000000ffff067224 */ /* 0x000fe400078e001a */
[----:B------:R-:W-:-:S07]  /*1e50*/  IMAD.MOV.U32 R7, RZ, RZ, R27 ;  /* 0x000000ffff077224 */ /* 0x000fce00078e001b */
.L_x_4578:
[----:B------:R-:W-:Y:S05]  /*1e60*/  BSYNC.RECONVERGENT B0 ;  /* 0x0000000000007941 */ /* 0x000fea0003800200 */
.L_x_4577:
        /* <DEDUP_REMOVED lines=30> */
.L_x_4580:
[----:B------:R-:W-:Y:S05]  /*2050*/  BSYNC.RECONVERGENT B0 ;  /* 0x0000000000007941 */ /* 0x000fea0003800200 */
.L_x_4579:
        /* <DEDUP_REMOVED lines=30> */
.L_x_4582:
[----:B------:R-:W-:Y:S05]  /*2240*/  BSYNC.RECONVERGENT B0 ;  /* 0x0000000000007941 */ /* 0x000fea0003800200 */
.L_x_4581:
        /* <DEDUP_REMOVED lines=31> */
.L_x_4584:
[----:B------:R-:W-:Y:S05]  /*2440*/  BSYNC.RECONVERGENT B0 ;  /* 0x0000000000007941 */ /* 0x000fea0003800200 */
.L_x_4583:
        /* <DEDUP_REMOVED lines=30> */
.L_x_4586:
[----:B------:R-:W-:Y:S05]  /*2630*/  BSYNC.RECONVERGENT B0 ;  /* 0x0000000000007941 */ /* 0x000fea0003800200 */
.L_x_4585:
        /* <DEDUP_REMOVED lines=31> */
.L_x_4588:
[----:B------:R-:W-:Y:S05]  /*2830*/  BSYNC.RECONVERGENT B0 ;  /* 0x0000000000007941 */ /* 0x000fea0003800200 */
.L_x_4587:
        /* <DEDUP_REMOVED lines=28> */
.L_x_4590:
[----:B------:R-:W-:Y:S05]  /*2a00*/  BSYNC.RECONVERGENT B0 ;  /* 0x0000000000007941 */ /* 0x000fea0003800200 */
.L_x_4589:
[----:B------:R-:W-:Y:S02]  /*2a10*/  FSEL R2, R2, RZ, P4 ;  /* 0x000000ff02027208 */ /* 0x000fe40002000000 */
[----:B------:R-:W-:-:S05]  /*2a20*/  FSEL R3, R3, +QNAN , P4 ;  /* 0x7ff8000003037808 */ /* 0x000fca0002000000 */
[----:B------:R-:W-:Y:S01]  /*2a30*/  STG.E.64 desc[UR4][R24.64+0x700], R2 ;  /* 0x0007000218007986 */ /* 0x000fe2000c101b04 */
[----:B------:R-:W-:Y:S05]  /*2a40*/  EXIT ;  /* 0x000000000000794d */ /* 0x000fea0003800000 */
        .weak           $__internal_15_$__cuda_sm20_div_rn_f64_full
        .type           $__internal_15_$__cuda_sm20_div_rn_f64_full,@function
        .size           $__internal_15_$__cuda_sm20_div_rn_f64_full,(.L_x_11365 - $__internal_15_$__cuda_sm20_div_rn_f64_full)
$__internal_15_$__cuda_sm20_div_rn_f64_full:
[C---:B------:R-:W-:Y:S01]  /*2a50*/  FSETP.GEU.AND P0, PT, |R29|.reuse, 1.469367938527859385e-39, PT ;  /* 0x001000001d00780b */ /* 0x040fe20003f0e200 */
[----:B------:R-:W-:Y:S01]  /*2a60*/  IMAD.MOV.U32 R31, RZ, RZ, R7 ;  /* 0x000000ffff1f7224 */ /* 0x000fe200078e0007 */
[C---:B------:R-:W-:Y:S01]  /*2a70*/  LOP3.LUT R26, R29.reuse, 0x800fffff, RZ, 0xc0, !PT ;  /* 0x800fffff1d1a7812 */ /* 0x040fe200078ec0ff */
[----:B------:R-:W-:Y:S01]  /*2a80*/  IMAD.MOV.U32 R32, RZ, RZ, 0x1 ;  /* 0x00000001ff207424 */ /* 0x000fe200078e00ff */
[----:B------:R-:W-:Y:S01]  /*2a90*/  LOP3.LUT R41, R29, 0x7ff00000, RZ, 0xc0, !PT ;  /* 0x7ff000001d297812 */ /* 0x000fe200078ec0ff */
[----:B------:R-:W-:Y:S01]  /*2aa0*/  IMAD.MOV.U32 R30, RZ, RZ, R6 ;  /* 0x000000ffff1e7224 */ /* 0x000fe200078e0006 */
[----:B------:R-:W-:Y:S01]  /*2ab0*/  LOP3.LUT R27, R26, 0x3ff00000, RZ, 0xfc, !PT ;  /* 0x3ff000001a1b7812 */ /* 0x000fe200078efcff */
[----:B------:R-:W-:Y:S01]  /*2ac0*/  IMAD.MOV.U32 R26, RZ, RZ, R28 ;  /* 0x000000ffff1a7224 */ /* 0x000fe200078e001c */
[C---:B------:R-:W-:Y:S01]  /*2ad0*/  FSETP.GEU.AND P1, PT, |R31|.reuse, 1.469367938527859385e-39, PT ;  /* 0x001000001f00780b */ /* 0x040fe20003f2e200 */
[----:B------:R-:W-:Y:S01]  /*2ae0*/  BSSY.RECONVERGENT B1, `(.L_x_4591) ;  /* 0x0000050000017945 */ /* 0x000fe20003800200 */
[----:B------:R-:W-:-:S03]  /*2af0*/  LOP3.LUT R6, R31, 0x7ff00000, RZ, 0xc0, !PT ;  /* 0x7ff000001f067812 */ /* 0x000fc600078ec0ff */
[----:B------:R-:W-:Y:S01]  /*2b00*/  @!P0 DMUL R26, R28, 8.98846567431157953865e+307 ;  /* 0x7fe000001c1a8828 */ /* 0x000fe20000000000 */
[----:B------:R-:W-:Y:S01]  /*2b10*/  ISETP.GE.U32.AND P3, PT, R6, R41, PT ;  /* 0x000000290600720c */ /* 0x000fe20003f66070 */
[----:B------:R-:W-:-:S04]  /*2b20*/  IMAD.MOV.U32 R40, RZ, RZ, R6 ;  /* 0x000000ffff287224 */ /* 0x000fc800078e0006 */
[----:B------:R-:W0:Y:S02]  /*2b30*/  MUFU.RCP64H R33, R27 ;  /* 0x0000001b00217308 */ /* 0x000e240000001800 */
[----:B------:R-:W-:Y:S02]  /*2b40*/  @!P1 LOP3.LUT R7, R29, 0x7ff00000, RZ, 0xc0, !PT ;  /* 0x7ff000001d079812 */ /* 0x000fe400078ec0ff */
[----:B------:R-:W-:Y:S02]  /*2b50*/  @!P0 LOP3.LUT R41, R27, 0x7ff00000, RZ, 0xc0, !PT ;  /* 0x7ff000001b298812 */ /* 0x000fe400078ec0ff */
[----:B------:R-:W-:Y:S01]  /*2b60*/  @!P1 ISETP.GE.U32.AND P2, PT, R6, R7, PT ;  /* 0x000000070600920c */ /* 0x000fe20003f46070 */
[----:B------:R-:W-:-:S05]  /*2b70*/  IMAD.MOV.U32 R7, RZ, RZ, 0x1ca00000 ;  /* 0x1ca00000ff077424 */ /* 0x000fca00078e00ff */
[----:B------:R-:W-:-:S04]  /*2b80*/  @!P1 SEL R37, R7, 0x63400000, !P2 ;  /* 0x6340000007259807 */ /* 0x000fc80005000000 */
[----:B------:R-:W-:Y:S01]  /*2b90*/  @!P1 LOP3.LUT R38, R37, 0x80000000, R31, 0xf8, !PT ;  /* 0x8000000025269812 */ /* 0x000fe200078ef81f */
[----:B0-----:R-:W-:-:S03]  /*2ba0*/  DFMA R34, R32, -R26, 1 ;  /* 0x3ff000002022742b */ /* 0x001fc6000000081a */
[----:B------:R-:W-:Y:S01]  /*2bb0*/  @!P1 LOP3.LUT R39, R38, 0x100000, RZ, 0xfc, !PT ;  /* 0x0010000026279812 */ /* 0x000fe200078efcff */
[----:B------:R-:W-:-:S04]  /*2bc0*/  @!P1 IMAD.MOV.U32 R38, RZ, RZ, RZ ;  /* 0x000000ffff269224 */ /* 0x000fc800078e00ff */
[----:B------:R-:W-:-:S08]  /*2bd0*/  DFMA R34, R34, R34, R34 ;  /* 0x000000222222722b */ /* 0x000fd00000000022 */
[----:B------:R-:W-:Y:S01]  /*2be0*/  DFMA R34, R32, R34, R32 ;  /* 0x000000222022722b */ /* 0x000fe20000000020 */
[----:B------:R-:W-:Y:S01]  /*2bf0*/  SEL R33, R7, 0x63400000, !P3 ;  /* 0x6340000007217807 */ /* 0x000fe20005800000 */
[----:B------:R-:W-:-:S03]  /*2c00*/  IMAD.MOV.U32 R32, RZ, RZ, R30 ;  /* 0x000000ffff207224 */ /* 0x000fc600078e001e */
[----:B------:R-:W-:-:S03]  /*2c10*/  LOP3.LUT R33, R33, 0x800fffff, R31, 0xf8, !PT ;  /* 0x800fffff21217812 */ /* 0x000fc600078ef81f */
[----:B------:R-:W-:-:S03]  /*2c20*/  DFMA R36, R34, -R26, 1 ;  /* 0x3ff000002224742b */ /* 0x000fc6000000081a */
        /* <DEDUP_REMOVED lines=38> */
.L_x_4592:
        /* <DEDUP_REMOVED lines=16> */
.L_x_4595:
[----:B------:R-:W-:Y:S01]  /*2f90*/  LOP3.LUT R7, R29, 0x80000, RZ, 0xfc, !PT ;  /* 0x000800001d077812 */ /* 0x000fe200078efcff */
[----:B------:R-:W-:Y:S01]  /*2fa0*/  IMAD.MOV.U32 R6, RZ, RZ, R28 ;  /* 0x000000ffff067224 */ /* 0x000fe200078e001c */
[----:B------:R-:W-:Y:S06]  /*2fb0*/  BRA `(.L_x_4593) ;  /* 0x0000000000087947 */ /* 0x000fec0003800000 */
.L_x_4594:
[----:B------:R-:W-:Y:S01]  /*2fc0*/  LOP3.LUT R7, R31, 0x80000, RZ, 0xfc, !PT ;  /* 0x000800001f077812 */ /* 0x000fe200078efcff */
[----:B------:R-:W-:-:S07]  /*2fd0*/  IMAD.MOV.U32 R6, RZ, RZ, R30 ;  /* 0x000000ffff067224 */ /* 0x000fce00078e001e */
.L_x_4593:
[----:B------:R-:W-:Y:S05]  /*2fe0*/  BSYNC.RECONVERGENT B1 ;  /* 0x0000000000017941 */ /* 0x000fea0003800200 */
.L_x_4591:
[----:B------:R-:W-:Y:S02]  /*2ff0*/  IMAD.MOV.U32 R26, RZ, RZ, R6 ;  /* 0x000000ffff1a7224 */ /* 0x000fe400078e0006 */
[----:B------:R-:W-:Y:S02]  /*3000*/  IMAD.MOV.U32 R27, RZ, RZ, R7 ;  /* 0x000000ffff1b7224 */ /* 0x000fe400078e0007 */
[----:B------:R-:W-:Y:S02]  /*3010*/  IMAD.MOV.U32 R6, RZ, RZ, R2 ;  /* 0x000000ffff067224 */ /* 0x000fe400078e0002 */
[----:B------:R-:W-:-:S04]  /*3020*/  IMAD.MOV.U32 R7, RZ, RZ, 0x0 ;  /* 0x00000000ff077424 */ /* 0x000fc800078e00ff */
[----:B------:R-:W-:Y:S05]  /*3030*/  RET.REL.NODEC R6 `(_ZN43_GLOBAL__N__9ae7fba5_10_SoftMax_cu_9f978f6320softmax_warp_forwardIdddLi8ELb0ELb0EEEvPT0_PKT_iiiPKbib) ;  /* 0xffffffcc06f07950 */ /* 0x000fea0003c3ffff */
.L_x_4596:
        /* <DEDUP_REMOVED lines=12> */
.L_x_11365:


//--------------------- .text._ZN43_GLOBAL__N__9ae7fba5_10_SoftMax_cu_9f978f6320softmax_warp_forwardIdddLi7ELb0ELb0EEEvPT0_PKT_iiiPKbib --------------------------
	.section	.text._ZN43_GLOBAL__N__9ae7fba5_10_SoftMax_cu_9f978f6320softmax_warp_forwardIdddLi7ELb0ELb0EEEvPT0_PKT_iiiPKbib,"ax",@progbits
	.align	128
.text._ZN43_GLOBAL__N__9ae7fba5_10_SoftMax_cu_9f978f6320softmax_warp_forwardIdddLi7ELb0ELb0EEEvPT0_PKT_iiiPKbib:
        .type           _ZN43_GLOBAL__N__9ae7fba5_10_SoftMax_cu_9f978f6320softmax_warp_forwardIdddLi7ELb0ELb0EEEvPT0_PKT_iiiPKbib,@function
        .size           _ZN43_GLOBAL__N__9ae7fba5_10_SoftMax_cu_9f978f6320softmax_warp_forwardIdddLi7ELb0ELb0EEEvPT0_PKT_iiiPKbib,(.L_x_11367 - _ZN43_GLOBAL__N__9ae7fba5_10_SoftMax_cu_9f978f6320softmax_warp_forwardIdddLi7ELb0ELb0EEEvPT0_PKT_iiiPKbib)
        .other          _ZN43_GLOBAL__N__9ae7fba5_10_SoftMax_cu_9f978f6320softmax_warp_forwardIdddLi7ELb0ELb0EEEvPT0_PKT_iiiPKbib,@"STO_CUDA_ENTRY STV_DEFAULT"
_ZN43_GLOBAL__N__9ae7fba5_10_SoftMax_cu_9f978f6320softmax_warp_forwardIdddLi7ELb0ELb0EEEvPT0_PKT_iiiPKbib:
[----:B------:R-:W-:Y:S01]  /*0000*/  LDC R1, c[0x0][0x37c] ;  /* 0x0000df00ff017b82 */ /* 0x000fe20000000800 */
[----:B------:R-:W0:Y:S01]  /*0010*/  S2R R0, SR_CTAID.X ;  /* 0x0000000000007919 */ /* 0x000e220000002500 */
[----:B------:R-:W0:Y:S06]  /*0020*/  LDCU UR4, c[0x0][0x364] ;  /* 0x00006c80ff0477ac */ /* 0x000e2c0008000800 */
[----:B------:R-:W1:Y:S01]  /*0030*/  LDC R17, c[0x0][0x398] ;  /* 0x0000e600ff117b82 */ /* 0x000e620000000800 */
[----:B------:R-:W-:Y:S01]  /*0040*/  IMAD.MOV.U32 R38, RZ, RZ, 0x0 ;  /* 0x00000000ff267424 */ /* 0x000fe200078e00ff */
[----:B------:R-:W0:Y:S01]  /*0050*/  S2R R3, SR_TID.Y ;  /* 0x0000000000037919 */ /* 0x000e220000002200 */
[----:B------:R-:W2:Y:S01]  /*0060*/  LDCU.64 UR6, c[0x0][0x390] ;  /* 0x00007200ff0677ac */ /* 0x000ea20008000a00 */
[----:B------:R-:W-:Y:S01]  /*0070*/  IMAD.MOV.U32 R39, RZ, RZ, -0x100000 ;  /* 0xfff00000ff277424 */ /* 0x000fe200078e00ff */
[----:B------:R-:W1:Y:S01]  /*0080*/  S2R R2, SR_TID.X ;  /* 0x0000000000027919 */ /* 0x000e620000002100 */
[----:B------:R-:W-:-:S02]  /*0090*/  IMAD.MOV.U32 R10, RZ, RZ, 0x0 ;  /* 0x00000000ff0a7424 */ /* 0x000fc400078e00ff */
[----:B------:R-:W3:Y:S01]  /*00a0*/  LDC.64 R8, c[0x0][0x388] ;  /* 0x0000e200ff087b82 */ /* 0x000ee20000000a00 */
[----:B------:R-:W-:Y:S02]  /*00b0*/  IMAD.MOV.U32 R11, RZ, RZ, -0x100000 ;  /* 0xfff00000ff0b7424 */ /* 0x000fe400078e00ff */
[----:B0-----:R-:W-:Y:S01]  /*00c0*/  IMAD R0, R0, UR4, R3 ;  /* 0x0000000400007c24 */ /* 0x001fe2000f8e0203 */
[----:B------:R-:W0:Y:S03]  /*00d0*/  LDCU.64 UR4, c[0x0][0x358] ;  /* 0x00006b00ff0477ac */ /* 0x000e260008000a00 */
[----:B------:R-:W-:Y:S01]  /*00e0*/  IMAD.SHL.U32 R5, R0, 0x2, RZ ;  /* 0x0000000200057824 */ /* 0x000fe200078e00ff */
[CC--:B-1----:R-:W-:Y:S01]  /*00f0*/  ISETP.GE.AND P2, PT, R2.reuse, R17.reuse, PT ;  /* 0x000000110200720c */ /* 0x0c2fe20003f46270 */
[C---:B------:R-:W-:Y:S02]  /*0100*/  VIADD R0, R2.reuse, 0x20 ;  /* 0x0000002002007836 */ /* 0x040fe40000000000 */
[----:B------:R-:W-:Y:S01]  /*0110*/  VIADD R4, R2, 0x40 ;  /* 0x0000004002047836 */ /* 0x000fe20000000000 */
[C---:B--2---:R-:W-:Y:S01]  /*0120*/  IADD3 R3, PT, PT, -R5.reuse, UR6, RZ ;  /* 0x0000000605037c10 */ /* 0x044fe2000fffe1ff */
[----:B------:R-:W-:Y:S01]  /*0130*/  IMAD R5, R5, UR7, R2 ;  /* 0x0000000705057c24 */ /* 0x000fe2000f8e0202 */
[----:B------:R-:W-:-:S02]  /*0140*/  ISETP.GE.AND P4, PT, R0, R17, PT ;  /* 0x000000110000720c */ /* 0x000fc40003f86270 */
[----:B------:R-:W-:Y:S01]  /*0150*/  ISETP.LT.OR P1, PT, R3, 0x1, P2 ;  /* 0x000000010300780c */ /* 0x000fe20001721670 */
[----:B---3--:R-:W-:Y:S01]  /*0160*/  IMAD.WIDE R8, R5, 0x8, R8 ;  /* 0x0000000805087825 */ /* 0x008fe200078e0208 */
[----:B------:R-:W-:Y:S02]  /*0170*/  ISETP.LT.OR P5, PT, R3, 0x1, P4 ;  /* 0x000000010300780c */ /* 0x000fe400027a1670 */
[----:B------:R-:W-:Y:S01]  /*0180*/  ISETP.GE.AND P0, PT, R4, R17, PT ;  /* 0x000000110400720c */ /* 0x000fe20003f06270 */
[----:B------:R-:W-:-:S03]  /*0190*/  VIADD R0, R2, 0x60 ;  /* 0x0000006002007836 */ /* 0x000fc60000000000 */
[----:B------:R-:W-:-:S05]  /*01a0*/  ISETP.LT.OR P3, PT, R3, 0x1, P0 ;  /* 0x000000010300780c */ /* 0x000fca0000761670 */
[----:B0-----:R-:W2:Y:S04]  /*01b0*/  @!P1 LDG.E.64 R38, desc[UR4][R8.64] ;  /* 0x0000000408269981 */ /* 0x001ea8000c1e1b00 */
[----:B------:R-:W2:Y:S01]  /*01c0*/  @!P5 LDG.E.64 R10, desc[UR4][R8.64+0x100] ;  /* 0x00010004080ad981 */ /* 0x000ea2000c1e1b00 */
[----:B------:R-:W-:Y:S01]  /*01d0*/  IMAD.MOV.U32 R18, RZ, RZ, 0x0 ;  /* 0x00000000ff127424 */ /* 0x000fe200078e00ff */
[----:B------:R-:W-:Y:S01]  /*01e0*/  ISETP.GE.AND P1, PT, R0, R17, PT ;  /* 0x000000110000720c */ /* 0x000fe20003f26270 */
[----:B------:R-:W-:-:S03]  /*01f0*/  IMAD.MOV.U32 R19, RZ, RZ, -0x100000 ;  /* 0xfff00000ff137424 */ /* 0x000fc600078e00ff */
[----:B------:R-:W-:-:S03]  /*0200*/  ISETP.LT.OR P5, PT, R3, 0x1, P1 ;  /* 0x000000010300780c */ /* 0x000fc60000fa1670 */
[----:B------:R-:W3:Y:S01]  /*0210*/  @!P3 LDG.E.64 R18, desc[UR4][R8.64+0x200] ;  /* 0x000200040812b981 */ /* 0x000ee2000c1e1b00 */
[----:B------:R-:W-:Y:S02]  /*0220*/  IMAD.MOV.U32 R22, RZ, RZ, 0x0 ;  /* 0x00000000ff167424 */ /* 0x000fe400078e00ff */
[----:B------:R-:W-:-:S07]  /*0230*/  IMAD.MOV.U32 R23, RZ, RZ, -0x100000 ;  /* 0xfff00000ff177424 */ /* 0x000fce00078e00ff */
[----:B------:R0:W4:Y:S01]  /*0240*/  @!P5 LDG.E.64 R22, desc[UR4][R8.64+0x300] ;  /* 0x000300040816d981 */ /* 0x000122000c1e1b00 */
[C---:B------:R-:W-:Y:S01]  /*0250*/  ISETP.LT.OR P3, PT, R3.reuse, 0x2, P2 ;  /* 0x000000020300780c */ /* 0x040fe20001761670 */
[----:B------:R-:W-:Y:S01]  /*0260*/  IMAD.MOV.U32 R14, RZ, RZ, 0x0 ;  /* 0x00000000ff0e7424 */ /* 0x000fe200078e00ff */
[C---:B------:R-:W-:Y:S01]  /*0270*/  ISETP.LT.OR P5, PT, R3.reuse, 0x2, P4 ;  /* 0x000000020300780c */ /* 0x040fe200027a1670 */
[----:B------:R-:W-:Y:S01]  /*0280*/  IMAD.MOV.U32 R15, RZ, RZ, -0x100000 ;  /* 0xfff00000ff0f7424 */ /* 0x000fe200078e00ff */
[----:B------:R-:W-:Y:S01]  /*0290*/  ISETP.LT.OR P0, PT, R3, 0x2, P0 ;  /* 0x000000020300780c */ /* 0x000fe20000701670 */
[----:B------:R-:W-:Y:S02]  /*02a0*/  IMAD.MOV.U32 R12, RZ, RZ, 0x0 ;  /* 0x00000000ff0c7424 */ /* 0x000fe400078e00ff */
[----:B------:R-:W-:Y:S02]  /*02b0*/  IMAD.MOV.U32 R13, RZ, RZ, -0x100000 ;  /* 0xfff00000ff0d7424 */ /* 0x000fe400078e00ff */
[----:B------:R-:W-:-:S05]  /*02c0*/  IMAD.WIDE.U32 R16, R17, 0x8, R8 ;  /* 0x0000000811107825 */ /* 0x000fca00078e0008 */
[----:B------:R-:W5:Y:S04]  /*02d0*/  @!P3 LDG.E.64 R14, desc[UR4][R16.64] ;  /* 0x00000004100eb981 */ /* 0x000f68000c1e1b00 */
[----:B------:R-:W5:Y:S01]  /*02e0*/  @!P5 LDG.E.64 R12, desc[UR4][R16.64+0x100] ;  /* 0x00010004100cd981 */ /* 0x000f62000c1e1b00 */
[----:B------:R-:W-:Y:S01]  /*02f0*/  IMAD.MOV.U32 R6, RZ, RZ, 0x0 ;  /* 0x00000000ff067424 */ /* 0x000fe200078e00ff */
[----:B------:R-:W-:Y:S01]  /*0300*/  ISETP.LT.OR P1, PT, R3, 0x2, P1 ;  /* 0x000000020300780c */ /* 0x000fe20000f21670 */
[----:B------:R-:W-:-:S06]  /*0310*/  IMAD.MOV.U32 R7, RZ, RZ, -0x100000 ;  /* 0xfff00000ff077424 */ /* 0x000fcc00078e00ff */
[----:B------:R-:W5:Y:S01]  /*0320*/  @!P0 LDG.E.64 R6, desc[UR4][R16.64+0x200] ;  /* 0x0002000410068981 */ /* 0x000f62000c1e1b00 */
[----:B------:R-:W-:Y:S02]  /*0330*/  IMAD.MOV.U32 R26, RZ, RZ, 0x0 ;  /* 0x00000000ff1a7424 */ /* 0x000fe400078e00ff */
[----:B------:R-:W-:-:S06]  /*0340*/  IMAD.MOV.U32 R27, RZ, RZ, -0x100000 ;  /* 0xfff00000ff1b7424 */ /* 0x000fcc00078e00ff */
[----:B------:R1:W5:Y:S01]  /*0350*/  @!P1 LDG.E.64 R26, desc[UR4][R16.64+0x300] ;  /* 0x00030004101a9981 */ /* 0x000362000c1e1b00 */
        /* <DEDUP_REMOVED lines=24> */
[----:B0-----:R-:W-:Y:S02]  /*04e0*/  FSEL R8, R38, R10, P0 ;  /* 0x0000000a26087208 */ /* 0x001fe40000000000 */
[----:B------:R-:W-:-:S06]  /*04f0*/  FSEL R9, R39, R11, P0 ;  /* 0x0000000b27097208 */ /* 0x000fcc0000000000 */
[----:B---3--:R-:W-:-:S06]  /*0500*/  DSETP.GT.AND P0, PT, R8, R18, PT ;  /* 0x000000120800722a */ /* 0x008fcc0003f04000 */
[----:B------:R-:W-:Y:S02]  /*0510*/  FSEL R8, R8, R18, P0 ;  /* 0x0000001208087208 */ /* 0x000fe40000000000 */
[----:B------:R-:W-:-:S06]  /*0520*/  FSEL R9, R9, R19, P0 ;  /* 0x0000001309097208 */ /* 0x000fcc0000000000 */
[----:B----4-:R-:W-:-:S06]  /*0530*/  DSETP.GT.AND P0, PT, R8, R22, PT ;  /* 0x000000160800722a */ /* 0x010fcc0003f04000 */
[----:B------:R-:W-:Y:S02]  /*0540*/  FSEL R21, R9, R23, P0 ;  /* 0x0000001709157208 */ /* 0x000fe40000000000 */
[----:B------:R-:W-:-:S03]  /*0550*/  FSEL R20, R8, R22, P0 ;  /* 0x0000001608147208 */ /* 0x000fc60000000000 */
[----:B------:R-:W-:Y:S04]  /*0560*/  SHFL.BFLY PT, R9, R21, 0x10, 0x1f ;  /* 0x0e001f0015097f89 */ /* 0x000fe800000e0000 */
[----:B------:R-:W0:Y:S02]  /*0570*/  SHFL.BFLY PT, R8, R20, 0x10, 0x1f ;  /* 0x0e001f0014087f89 */ /* 0x000e2400000e0000 */
[----:B0-----:R-:W-:-:S06]  /*0580*/  DSETP.GEU.AND P0, PT, R20, R8, PT ;  /* 0x000000081400722a */ /* 0x001fcc0003f0e000 */
[----:B------:R-:W-:Y:S02]  /*0590*/  FSEL R25, R9, R21, !P0 ;  /* 0x0000001509197208 */ /* 0x000fe40004000000 */
[----:B------:R-:W-:Y:S01]  /*05a0*/  FSEL R24, R8, R20, !P0 ;  /* 0x0000001408187208 */ /* 0x000fe20004000000 */
[----:B-----5:R-:W-:Y:S02]  /*05b0*/  DSETP.GT.AND P0, PT, R14, R12, PT ;  /* 0x0000000c0e00722a */ /* 0x020fe40003f04000 */
[----:B------:R-:W-:Y:S04]  /*05c0*/  SHFL.BFLY PT, R9, R25, 0x8, 0x1f ;  /* 0x0d001f0019097f89 */ /* 0x000fe800000e0000 */
[----:B------:R-:W0:Y:S02]  /*05d0*/  SHFL.BFLY PT, R8, R24, 0x8, 0x1f ;  /* 0x0d001f0018087f89 */ /* 0x000e2400000e0000 */
[----:B0-----:R-:W-:-:S06]  /*05e0*/  DSETP.GEU.AND P1, PT, R24, R8, PT ;  /* 0x000000081800722a */ /* 0x001fcc0003f2e000 */
[----:B------:R-:W-:Y:S02]  /*05f0*/  FSEL R28, R8, R24, !P1 ;  /* 0x00000018081c7208 */ /* 0x000fe40004800000 */
[----:B------:R-:W-:Y:S02]  /*0600*/  FSEL R29, R9, R25, !P1 ;  /* 0x00000019091d7208 */ /* 0x000fe40004800000 */
[----:B------:R-:W-:Y:S01]  /*0610*/  FSEL R8, R14, R12, P0 ;  /* 0x0000000c0e087208 */ /* 0x000fe20000000000 */
[----:B-1----:R-:W-:Y:S01]  /*0620*/  SHFL.BFLY PT, R16, R28, 0x4, 0x1f ;  /* 0x0c801f001c107f89 */ /* 0x002fe200000e0000 */
[----:B------:R-:W-:-:S03]  /*0630*/  FSEL R9, R15, R13, P0 ;  /* 0x0000000d0f097208 */ /* 0x000fc60000000000 */
[----:B------:R-:W0:Y:S03]  /*0640*/  SHFL.BFLY PT, R17, R29, 0x4, 0x1f ;  /* 0x0c801f001d117f89 */ /* 0x000e2600000e0000 */
[----:B------:R-:W-:-:S06]  /*0650*/  DSETP.GT.AND P0, PT, R8, R6, PT ;  /* 0x000000060800722a */ /* 0x000fcc0003f04000 */
[----:B------:R-:W-:Y:S02]  /*0660*/  FSEL R8, R8, R6, P0 ;  /* 0x0000000608087208 */ /* 0x000fe40000000000 */
[----:B------:R-:W-:-:S06]  /*0670*/  FSEL R9, R9, R7, P0 ;  /* 0x0000000709097208 */ /* 0x000fcc0000000000 */
[----:B------:R-:W-:-:S06]  /*0680*/  DSETP.GT.AND P0, PT, R8, R26, PT ;  /* 0x0000001a0800722a */ /* 0x000fcc0003f04000 */
[----:B------:R-:W-:Y:S02]  /*0690*/  FSEL R21, R9, R27, P0 ;  /* 0x0000001b09157208 */ /* 0x000fe40000000000 */
[----:B------:R-:W-:Y:S01]  /*06a0*/  FSEL R20, R8, R26, P0 ;  /* 0x0000001a08147208 */ /* 0x000fe20000000000 */
[----:B0-----:R-:W-:Y:S02]  /*06b0*/  DSETP.GEU.AND P0, PT, R28, R16, PT ;  /* 0x000000101c00722a */ /* 0x001fe40003f0e000 */
[----:B------:R-:W-:Y:S04]  /*06c0*/  SHFL.BFLY PT, R9, R21, 0x10, 0x1f ;  /* 0x0e001f0015097f89 */ /* 0x000fe800000e0000 */
[----:B------:R-:W0:Y:S01]  /*06d0*/  SHFL.BFLY PT, R8, R20, 0x10, 0x1f ;  /* 0x0e001f0014087f89 */ /* 0x000e2200000e0000 */
[----:B------:R-:W-:Y:S01]  /*06e0*/  FSEL R31, R17, R29, !P0 ;  /* 0x0000001d111f7208 */ /* 0x000fe20004000000 */
[----:B------:R-:W-:Y:S01]  /*06f0*/  IMAD.MOV.U32 R29, RZ, RZ, 0x3ff71547 ;  /* 0x3ff71547ff1d7424 */ /* 0x000fe200078e00ff */
[----:B------:R-:W-:Y:S01]  /*0700*/  FSEL R30, R16, R28, !P0 ;  /* 0x0000001c101e7208 */ /* 0x000fe20004000000 */
[----:B------:R-:W-:-:S02]  /*0710*/  IMAD.MOV.U32 R28, RZ, RZ, 0x652b82fe ;  /* 0x652b82feff1c7424 */ /* 0x000fc400078e00ff */
        /* <DEDUP_REMOVED lines=19> */
[----:B------:R-:W-:-:S06]  /*0850*/  FSEL R9, R21, R33, !P0 ;  /* 0x0000002115097208 */ /* 0x000fcc0004000000 */
[C---:B------:R-:W-:Y:S02]  /*0860*/  DADD R38, -R8.reuse, R38 ;  /* 0x0000000008267229 */ /* 0x040fe40000000126 */
[C---:B------:R-:W-:Y:S02]  /*0870*/  DADD R10, -R8.reuse, R10 ;  /* 0x00000000080a7229 */ /* 0x040fe4000000010a */
[----:B------:R-:W-:-:S04]  /*0880*/  DADD R18, -R8, R18 ;  /* 0x0000000008127229 */ /* 0x000fc80000000112 */
[----:B------:R-:W-:Y:S02]  /*0890*/  DFMA R34, R38, R28, 6.75539944105574400000e+15 ;  /* 0x433800002622742b */ /* 0x000fe4000000001c */
[----:B------:R-:W-:Y:S01]  /*08a0*/  FSETP.GEU.FTZ.AND P1, PT, |R39|, 4.1917929649353027344, PT ;  /* 0x4086232b2700780b */ /* 0x000fe20003f3e200 */
[----:B0-----:R-:W-:-:S05]  /*08b0*/  DSETP.GEU.AND P0, PT, R30, R16, PT ;  /* 0x000000101e00722a */ /* 0x001fca0003f0e000 */
[----:B------:R-:W-:Y:S01]  /*08c0*/  DADD R40, R34, -6.75539944105574400000e+15 ;  /* 0xc338000022287429 */ /* 0x000fe20000000000 */
[----:B------:R-:W-:Y:S02]  /*08d0*/  FSEL R25, R17, R31, !P0 ;  /* 0x0000001f11197208 */ /* 0x000fe40004000000 */
[----:B------:R-:W-:Y:S01]  /*08e0*/  FSEL R24, R16, R30, !P0 ;  /* 0x0000001e10187208 */ /* 0x000fe20004000000 */
[----:B------:R-:W-:-:S04]  /*08f0*/  DFMA R30, R10, R28, 6.75539944105574400000e+15 ;  /* 0x433800000a1e742b */ /* 0x000fc8000000001c */
[----:B------:R-:W-:Y:S01]  /*0900*/  DFMA R16, R40, -UR6, R38 ;  /* 0x8000000628107c2b */ /* 0x000fe20008000026 */
[----:B------:R-:W-:Y:S04]  /*0910*/  SHFL.BFLY PT, R33, R25, 0x2, 0x1f ;  /* 0x0c401f0019217f89 */ /* 0x000fe800000e0000 */
[----:B------:R-:W0:Y:S01]  /*0920*/  SHFL.BFLY PT, R32, R24, 0x2, 0x1f ;  /* 0x0c401f0018207f89 */ /* 0x000e2200000e0000 */
[----:B------:R-:W-:Y:S02]  /*0930*/  DADD R42, R30, -6.75539944105574400000e+15 ;  /* 0xc33800001e2a7429 */ /* 0x000fe40000000000 */
[----:B------:R-:W-:Y:S01]  /*0940*/  DFMA R40, R40, -UR8, R16 ;  /* 0x8000000828287c2b */ /* 0x000fe20008000010 */
[----:B------:R-:W-:Y:S02]  /*0950*/  IMAD.MOV.U32 R16, RZ, RZ, -0x35dec16 ;  /* 0xfca213eaff107424 */ /* 0x000fe400078e00ff */
[----:B------:R-:W-:-:S03]  /*0960*/  IMAD.MOV.U32 R17, RZ, RZ, 0x3e928af3 ;  /* 0x3e928af3ff117424 */ /* 0x000fc600078e00ff */
[----:B------:R-:W-:-:S03]  /*0970*/  DFMA R36, R42, -UR6, R10 ;  /* 0x800000062a247c2b */ /* 0x000fc6000800000a */
[----:B------:R-:W-:-:S05]  /*0980*/  DFMA R20, R40, UR10, R16 ;  /* 0x0000000a28147c2b */ /* 0x000fca0008000010 */
[----:B------:R-:W-:-:S03]  /*0990*/  DFMA R36, R42, -UR8, R36 ;  /* 0x800000082a247c2b */ /* 0x000fc60008000024 */
[----:B------:R-:W-:Y:S02]  /*09a0*/  DFMA R20, R40, R20, UR12 ;  /* 0x0000000c28147e2b */ /* 0x000fe40008000014 */
[----:B0-----:R-:W-:-:S03]  /*09b0*/  DSETP.GEU.AND P0, PT, R24, R32, PT ;  /* 0x000000201800722a */ /* 0x001fc60003f0e000 */
[----:B------:R-:W-:-:S03]  /*09c0*/  DFMA R42, R36, UR10, R16 ;  /* 0x0000000a242a7c2b */ /* 0x000fc60008000010 */
[----:B------:R-:W-:Y:S01]  /*09d0*/  DFMA R20, R40, R20, UR14 ;  /* 0x0000000e28147e2b */ /* 0x000fe20008000014 */
[----:B------:R-:W-:Y:S02]  /*09e0*/  FSEL R32, R32, R24, !P0 ;  /* 0x0000001820207208 */ /* 0x000fe40004000000 */
[----:B------:R-:W-:Y:S02]  /*09f0*/  FSEL R33, R33, R25, !P0 ;  /* 0x0000001921217208 */ /* 0x000fe40004000000 */
[----:B------:R-:W-:-:S03]  /*0a00*/  DFMA R42, R36, R42, UR12 ;  /* 0x0000000c242a7e2b */ /* 0x000fc6000800002a */
[----:B------:R-:W-:-:S05]  /*0a10*/  DFMA R20, R40, R20, UR16 ;  /* 0x0000001028147e2b */ /* 0x000fca0008000014 */
[----:B------:R-:W-:-:S03]  /*0a20*/  DFMA R42, R36, R42, UR14 ;  /* 0x0000000e242a7e2b */ /* 0x000fc6000800002a */
[----:B------:R-:W-:-:S05]  /*0a30*/  DFMA R20, R40, R20, UR18 ;  /* 0x0000001228147e2b */ /* 0x000fca0008000014 */
[----:B------:R-:W-:-:S03]  /*0a40*/  DFMA R42, R36, R42, UR16 ;  /* 0x00000010242a7e2b */ /* 0x000fc6000800002a */
[----:B------:R-:W-:-:S05]  /*0a50*/  DFMA R20, R40, R20, UR20 ;  /* 0x0000001428147e2b */ /* 0x000fca0008000014 */
[----:B------:R-:W-:-:S03]  /*0a60*/  DFMA R42, R36, R42, UR18 ;  /* 0x00000012242a7e2b */ /* 0x000fc6000800002a */
[----:B------:R-:W-:-:S05]  /*0a70*/  DFMA R20, R40, R20, UR22 ;  /* 0x0000001628147e2b */ /* 0x000fca0008000014 */
[----:B------:R-:W-:-:S03]  /*0a80*/  DFMA R42, R36, R42, UR20 ;  /* 0x00000014242a7e2b */ /* 0x000fc6000800002a */
[----:B------:R-:W-:-:S08]  /*0a90*/  DFMA R20, R40, R20, UR24 ;  /* 0x0000001828147e2b */ /* 0x000fd00008000014 */
[----:B------:R-:W-:-:S08]  /*0aa0*/  DFMA R20, R40, R20, UR26 ;  /* 0x0000001a28147e2b */ /* 0x000fd00008000014 */
[----:B------:R-:W-:-:S08]  /*0ab0*/  DFMA R20, R40, R20, 1 ;  /* 0x3ff000002814742b */ /* 0x000fd00000000014 */
[----:B------:R-:W-:Y:S01]  /*0ac0*/  DFMA R20, R40, R20, 1 ;  /* 0x3ff000002814742b */ /* 0x000fe20000000014 */
[----:B------:R0:W1:Y:S04]  /*0ad0*/  SHFL.BFLY PT, R41, R33, 0x1, 0x1f ;  /* 0x0c201f0021297f89 */ /* 0x00006800000e0000 */
[----:B------:R0:W2:Y:S05]  /*0ae0*/  SHFL.BFLY PT, R40, R32, 0x1, 0x1f ;  /* 0x0c201f0020287f89 */ /* 0x0000aa00000e0000 */
[----:B------:R-:W-:-:S02]  /*0af0*/  IMAD R25, R34, 0x100000, R21 ;  /* 0x0010000022197824 */ /* 0x000fc400078e0215 */
[----:B------:R-:W-:Y:S01]  /*0b00*/  IMAD.MOV.U32 R24, RZ, RZ, R20 ;  /* 0x000000ffff187224 */ /* 0x000fe200078e0014 */
[----:B0-----:R-:W-:Y:S06]  /*0b10*/  @!P1 BRA `(.L_x_4598) ;  /* 0x0000000000309947 */ /* 0x001fec0003800000 */
        /* <DEDUP_REMOVED lines=12> */
.L_x_4598:
[----:B------:R-:W-:Y:S05]  /*0be0*/  BSYNC.RECONVERGENT B0 ;  /* 0x0000000000007941 */ /* 0x000fea0003800200 */
.L_x_4597:
[----:B------:R-:W-:Y:S01]  /*0bf0*/  DFMA R42, R36, R42, UR22 ;  /* 0x00000016242a7e2b */ /* 0x000fe2000800002a */
        /* <DEDUP_REMOVED lines=8> */
[----:B------:R-:W-:Y:S02]  /*0c80*/  DFMA R20, R36, R20, 1 ;  /* 0x3ff000002414742b */ /* 0x000fe40000000014 */
[----:B------:R-:W-:-:S06]  /*0c90*/  DFMA R38, R42, -UR8, R38 ;  /* 0x800000082a267c2b */ /* 0x000fcc0008000026 */
[----:B------:R-:W-:Y:S02]  /*0ca0*/  DFMA R36, R36, R20, 1 ;  /* 0x3ff000002424742b */ /* 0x000fe40000000014 */
[----:B------:R-:W-:-:S08]  /*0cb0*/  DFMA R20, R38, UR10, R16 ;  /* 0x0000000a26147c2b */ /* 0x000fd00008000010 */
        /* <DEDUP_REMOVED lines=16> */
.L_x_4600:
[----:B------:R-:W-:Y:S05]  /*0dc0*/  BSYNC.RECONVERGENT B0 ;  /* 0x0000000000007941 */ /* 0x000fea0003800200 */
.L_x_4599:
[----:B------:R-:W-:Y:S01]  /*0dd0*/  DFMA R10, R8, R28, 6.75539944105574400000e+15 ;  /* 0x43380000080a742b */ /* 0x000fe2000000001c */
[----:B------:R-:W-:Y:S01]  /*0de0*/  BSSY.RECONVERGENT B0, `(.L_x_4601) ;  /* 0x0000029000007945 */ /* 0x000fe20003800200 */
[----:B------:R-:W-:Y:S02]  /*0df0*/  DFMA R20, R38, R20, UR14 ;  /* 0x0000000e26147e2b */ /* 0x000fe40008000014 */
[----:B-12---:R-:W-:-:S04]  /*0e00*/  DSETP.GEU.AND P0, PT, R32, R40, PT ;  /* 0x000000282000722a */ /* 0x006fc80003f0e000 */
[----:B------:R-:W-:Y:S02]  /*0e10*/  DADD R30, R10, -6.75539944105574400000e+15 ;  /* 0xc33800000a1e7429 */ /* 0x000fe40000000000 */
[----:B------:R-:W-:Y:S01]  /*0e20*/  DFMA R20, R38, R20, UR16 ;  /* 0x0000001026147e2b */ /* 0x000fe20008000014 */
[----:B------:R-:W-:Y:S02]  /*0e30*/  FSEL R32, R40, R32, !P0 ;  /* 0x0000002028207208 */ /* 0x000fe40004000000 */
[----:B------:R-:W-:Y:S02]  /*0e40*/  FSEL R33, R41, R33, !P0 ;  /* 0x0000002129217208 */ /* 0x000fe40004000000 */
[----:B------:R-:W-:Y:S01]  /*0e50*/  FSETP.GEU.FTZ.AND P0, PT, |R19|, 4.1917929649353027344, PT ;  /* 0x4086232b1300780b */ /* 0x000fe20003f1e200 */
[----:B------:R-:W-:Y:S02]  /*0e60*/  DFMA R36, R30, -UR6, R8 ;  /* 0x800000061e247c2b */ /* 0x000fe40008000008 */
[----:B------:R-:W-:-:S02]  /*0e70*/  DFMA R20, R38, R20, UR18 ;  /* 0x0000001226147e2b */ /* 0x000fc40008000014 */
[----:B------:R-:W-:-:S04]  /*0e80*/  DADD R14, -R32, R14 ;  /* 0x00000000200e7229 */ /* 0x000fc8000000010e */
[----:B------:R-:W-:Y:S02]  /*0e90*/  DFMA R30, R30, -UR8, R36 ;  /* 0x800000081e1e7c2b */ /* 0x000fe40008000024 */
[----:B------:R-:W-:-:S06]  /*0ea0*/  DFMA R36, R38, R20, UR20 ;  /* 0x0000001426247e2b */ /* 0x000fcc0008000014 */
[----:B------:R-:W-:Y:S02]  /*0eb0*/  DFMA R20, R30, UR10, R16 ;  /* 0x0000000a1e147c2b */ /* 0x000fe40008000010 */
[----:B------:R-:W-:-:S06]  /*0ec0*/  DFMA R36, R38, R36, UR22 ;  /* 0x0000001626247e2b */ /* 0x000fcc0008000024 */
[----:B------:R-:W-:Y:S02]  /*0ed0*/  DFMA R20, R30, R20, UR12 ;  /* 0x0000000c1e147e2b */ /* 0x000fe40008000014 */
[----:B------:R-:W-:-:S06]  /*0ee0*/  DFMA R36, R38, R36, UR24 ;  /* 0x0000001826247e2b */ /* 0x000fcc0008000024 */
[----:B------:R-:W-:Y:S02]  /*0ef0*/  DFMA R20, R30, R20, UR14 ;  /* 0x0000000e1e147e2b */ /* 0x000fe40008000014 */
[----:B------:R-:W-:-:S06]  /*0f00*/  DFMA R36, R38, R36, UR26 ;  /* 0x0000001a26247e2b */ /* 0x000fcc0008000024 */
[----:B------:R-:W-:Y:S02]  /*0f10*/  DFMA R20, R30, R20, UR16 ;  /* 0x000000101e147e2b */ /* 0x000fe40008000014 */
[----:B------:R-:W-:-:S06]  /*0f20*/  DFMA R36, R38, R36, 1 ;  /* 0x3ff000002624742b */ /* 0x000fcc0000000024 */
[----:B------:R-:W-:Y:S02]  /*0f30*/  DFMA R20, R30, R20, UR18 ;  /* 0x000000121e147e2b */ /* 0x000fe40008000014 */
[----:B------:R-:W-:Y:S02]  /*0f40*/  DFMA R38, R38, R36, 1 ;  /* 0x3ff000002626742b */ /* 0x000fe40000000024 */
[----:B------:R-:W-:-:S04]  /*0f50*/  DFMA R36, R14, R28, 6.75539944105574400000e+15 ;  /* 0x433800000e24742b */ /* 0x000fc8000000001c */
        /* <DEDUP_REMOVED lines=17> */
.L_x_4602:
[----:B------:R-:W-:Y:S05]  /*1070*/  BSYNC.RECONVERGENT B0 ;  /* 0x0000000000007941 */ /* 0x000fea0003800200 */
.L_x_4601:
[----:B------:R-:W-:Y:S01]  /*1080*/  DFMA R18, R30, R40, UR24 ;  /* 0x000000181e127e2b */ /* 0x000fe20008000028 */
[----:B------:R-:W-:Y:S01]  /*1090*/  FSETP.GEU.FTZ.AND P0, PT, |R9|, 4.1917929649353027344, PT ;  /* 0x4086232b0900780b */ /* 0x000fe20003f1e200 */
[----:B------:R-:W-:Y:S01]  /*10a0*/  DADD R12, -R32, R12 ;  /* 0x00000000200c7229 */ /* 0x000fe2000000010c */
[----:B------:R-:W-:Y:S01]  /*10b0*/  BSSY.RECONVERGENT B0, `(.L_x_4603) ;  /* 0x000001c000007945 */ /* 0x000fe20003800200 */
[----:B------:R-:W-:-:S04]  /*10c0*/  DADD R38, R36, -6.75539944105574400000e+15 ;  /* 0xc338000024267429 */ /* 0x000fc80000000000 */
[----:B------:R-:W-:Y:S02]  /*10d0*/  DFMA R18, R30, R18, UR26 ;  /* 0x0000001a1e127e2b */ /* 0x000fe40008000012 */
[----:B------:R-:W-:Y:S02]  /*10e0*/  DFMA R34, R12, R28, 6.75539944105574400000e+15 ;  /* 0x433800000c22742b */ /* 0x000fe4000000001c */
[----:B------:R-:W-:-:S04]  /*10f0*/  DFMA R40, R38, -UR6, R14 ;  /* 0x8000000626287c2b */ /* 0x000fc8000800000e */
[----:B------:R-:W-:Y:S02]  /*1100*/  DFMA R18, R30, R18, 1 ;  /* 0x3ff000001e12742b */ /* 0x000fe40000000012 */
[----:B------:R-:W-:Y:S02]  /*1110*/  DADD R42, R34, -6.75539944105574400000e+15 ;  /* 0xc3380000222a7429 */ /* 0x000fe40000000000 */
[----:B------:R-:W-:-:S04]  /*1120*/  DFMA R38, R38, -UR8, R40 ;  /* 0x8000000826267c2b */ /* 0x000fc80008000028 */
[----:B------:R-:W-:Y:S02]  /*1130*/  DFMA R30, R30, R18, 1 ;  /* 0x3ff000001e1e742b */ /* 0x000fe40000000012 */
[----:B------:R-:W-:Y:S02]  /*1140*/  DFMA R40, R42, -UR6, R12 ;  /* 0x800000062a287c2b */ /* 0x000fe4000800000c */
[----:B------:R-:W-:-:S06]  /*1150*/  DFMA R18, R38, UR10, R16 ;  /* 0x0000000a26127c2b */ /* 0x000fcc0008000010 */
[----:B------:R-:W-:Y:S02]  /*1160*/  DFMA R40, R42, -UR8, R40 ;  /* 0x800000082a287c2b */ /* 0x000fe40008000028 */
        /* <DEDUP_REMOVED lines=16> */
.L_x_4604:
[----:B------:R-:W-:Y:S05]  /*1270*/  BSYNC.RECONVERGENT B0 ;  /* 0x0000000000007941 */ /* 0x000fea0003800200 */
.L_x_4603:
[----:B------:R-:W-:Y:S01]  /*1280*/  DFMA R42, R38, R42, UR14 ;  /* 0x0000000e262a7e2b */ /* 0x000fe2000800002a */
[----:B------:R-:W-:Y:S01]  /*1290*/  FSETP.GEU.FTZ.AND P5, PT, |R15|, 4.1917929649353027344, PT ;  /* 0x4086232b0f00780b */ /* 0x000fe20003fbe200 */
[----:B------:R-:W-:Y:S01]  /*12a0*/  DFMA R8, R40, UR10, R16 ;  /* 0x0000000a28087c2b */ /* 0x000fe20008000010 */
[----:B------:R-:W-:Y:S01]  /*12b0*/  BSSY.RECONVERGENT B0, `(.L_x_4605) ;  /* 0x0000046000007945 */ /* 0x000fe20003800200 */
[C---:B------:R-:W-:Y:S01]  /*12c0*/  DADD R6, -R32.reuse, R6 ;  /* 0x0000000020067229 */ /* 0x040fe20000000106 */
[----:B------:R-:W-:Y:S01]  /*12d0*/  FSETP.GEU.FTZ.AND P3, PT, |R13|, 4.1917929649353027344, PT ;  /* 0x4086232b0d00780b */ /* 0x000fe20003f7e200 */
[----:B------:R-:W-:Y:S02]  /*12e0*/  DADD R26, -R32, R26 ;  /* 0x00000000201a7229 */ /* 0x000fe4000000011a */
[----:B------:R-:W-:Y:S02]  /*12f0*/  DFMA R42, R38, R42, UR16 ;  /* 0x00000010262a7e2b */ /* 0x000fe4000800002a */
[----:B------:R-:W-:-:S04]  /*1300*/  DFMA R8, R40, R8, UR12 ;  /* 0x0000000c28087e2b */ /* 0x000fc80008000008 */
[----:B------:R-:W-:Y:S02]  /*1310*/  FSETP.GEU.FTZ.AND P1, PT, |R7|, 4.1917929649353027344, PT ;  /* 0x4086232b0700780b */ /* 0x000fe40003f3e200 */
[----:B------:R-:W-:Y:S01]  /*1320*/  DFMA R42, R38, R42, UR18 ;  /* 0x00000012262a7e2b */ /* 0x000fe2000800002a */
[----:B------:R-:W-:Y:S01]  /*1330*/  FSETP.GEU.FTZ.AND P0, PT, |R27|, 4.1917929649353027344, PT ;  /* 0x4086232b1b00780b */ /* 0x000fe20003f1e200 */
[----:B------:R-:W-:-:S06]  /*1340*/  DFMA R8, R40, R8, UR14 ;  /* 0x0000000e28087e2b */ /* 0x000fcc0008000008 */
[----:B------:R-:W-:Y:S02]  /*1350*/  DFMA R42, R38, R42, UR20 ;  /* 0x00000014262a7e2b */ /* 0x000fe4000800002a */
[----:B------:R-:W-:-:S06]  /*1360*/  DFMA R8, R40, R8, UR16 ;  /* 0x0000001028087e2b */ /* 0x000fcc0008000008 */
[----:B------:R-:W-:Y:S02]  /*1370*/  DFMA R30, R38, R42, UR22 ;  /* 0x00000016261e7e2b */ /* 0x000fe4000800002a */
[----:B------:R-:W-:-:S06]  /*1380*/  DFMA R8, R40, R8, UR18 ;  /* 0x0000001228087e2b */ /* 0x000fcc0008000008 */
[----:B------:R-:W-:Y:S02]  /*1390*/  DFMA R30, R38, R30, UR24 ;  /* 0x00000018261e7e2b */ /* 0x000fe4000800001e */
[----:B------:R-:W-:Y:S02]  /*13a0*/  DFMA R10, R40, R8, UR20 ;  /* 0x00000014280a7e2b */ /* 0x000fe40008000008 */
[-C--:B------:R-:W-:Y:S02]  /*13b0*/  DFMA R8, R6, R28.reuse, 6.75539944105574400000e+15 ;  /* 0x433800000608742b */ /* 0x080fe4000000001c */
[----:B------:R-:W-:Y:S02]  /*13c0*/  DFMA R28, R26, R28, 6.75539944105574400000e+15 ;  /* 0x433800001a1c742b */ /* 0x000fe4000000001c */
[----:B------:R-:W-:Y:S02]  /*13d0*/  DFMA R30, R38, R30, UR26 ;  /* 0x0000001a261e7e2b */ /* 0x000fe4000800001e */
[----:B------:R-:W-:-:S02]  /*13e0*/  DFMA R10, R40, R10, UR22 ;  /* 0x00000016280a7e2b */ /* 0x000fc4000800000a */
[----:B------:R-:W-:Y:S02]  /*13f0*/  DADD R32, R8, -6.75539944105574400000e+15 ;  /* 0xc338000008207429 */ /* 0x000fe40000000000 */
[----:B------:R-:W-:Y:S02]  /*1400*/  DADD R42, R28, -6.75539944105574400000e+15 ;  /* 0xc33800001c2a7429 */ /* 0x000fe40000000000 */
[----:B------:R-:W-:Y:S02]  /*1410*/  DFMA R30, R38, R30, 1 ;  /* 0x3ff00000261e742b */ /* 0x000fe4000000001e */
[----:B------:R-:W-:-:S06]  /*1420*/  DFMA R10, R40, R10, UR24 ;  /* 0x00000018280a7e2b */ /* 0x000fcc000800000a */
[----:B------:R-:W-:Y:S02]  /*1430*/  DFMA R38, R38, R30, 1 ;  /* 0x3ff000002626742b */ /* 0x000fe4000000001e */
[----:B------:R-:W-:Y:S02]  /*1440*/  DFMA R30, R32, -UR6, R6 ;  /* 0x80000006201e7c2b */ /* 0x000fe40008000006 */
[----:B------:R-:W-:-:S06]  /*1450*/  DFMA R10, R40, R10, UR26 ;  /* 0x0000001a280a7e2b */ /* 0x000fcc000800000a */
[----:B------:R-:W-:Y:S02]  /*1460*/  DFMA R30, R32, -UR8, R30 ;  /* 0x80000008201e7c2b */ /* 0x000fe4000800001e */
[----:B------:R-:W-:Y:S02]  /*1470*/  DFMA R32, R42, -UR6, R26 ;  /* 0x800000062a207c2b */ /* 0x000fe4000800001a */
[----:B------:R-:W-:-:S06]  /*1480*/  DFMA R10, R40, R10, 1 ;  /* 0x3ff00000280a742b */ /* 0x000fcc000000000a */
[----:B------:R-:W-:Y:S02]  /*1490*/  DFMA R32, R42, -UR8, R32 ;  /* 0x800000082a207c2b */ /* 0x000fe40008000020 */
[----:B------:R-:W-:Y:S02]  /*14a0*/  DFMA R10, R40, R10, 1 ;  /* 0x3ff00000280a742b */ /* 0x000fe4000000000a */
[----:B------:R-:W-:-:S04]  /*14b0*/  DFMA R40, R30, UR10, R16 ;  /* 0x0000000a1e287c2b */ /* 0x000fc80008000010 */
[----:B------:R-:W-:-:S04]  /*14c0*/  DFMA R16, R32, UR10, R16 ;  /* 0x0000000a20107c2b */ /* 0x000fc80008000010 */
[----:B------:R-:W-:-:S04]  /*14d0*/  DFMA R40, R30, R40, UR12 ;  /* 0x0000000c1e287e2b */ /* 0x000fc80008000028 */
        /* <DEDUP_REMOVED lines=15> */
[----:B------:R-:W-:-:S04]  /*15d0*/  DFMA R40, R30, R40, 1 ;  /* 0x3ff000001e28742b */ /* 0x000fc80000000028 */
[----:B------:R-:W-:-:S04]  /*15e0*/  DFMA R16, R32, R16, 1 ;  /* 0x3ff000002010742b */ /* 0x000fc80000000010 */
[----:B------:R-:W-:Y:S01]  /*15f0*/  DFMA R30, R30, R40, 1 ;  /* 0x3ff000001e1e742b */ /* 0x000fe20000000028 */
[----:B------:R-:W-:-:S03]  /*1600*/  IMAD R41, R34, 0x100000, R11 ;  /* 0x0010000022297824 */ /* 0x000fc600078e020b */
        /* <DEDUP_REMOVED lines=16> */
.L_x_4606:
[----:B------:R-:W-:Y:S05]  /*1710*/  BSYNC.RECONVERGENT B0 ;  /* 0x0000000000007941 */ /* 0x000fea0003800200 */
.L_x_4605:
[----:B------:R-:W-:Y:S01]  /*1720*/  BSSY.RECONVERGENT B0, `(.L_x_4607) ;  /* 0x0000012000007945 */ /* 0x000fe20003800200 */
[----:B------:R-:W-:Y:S02]  /*1730*/  IMAD R39, R8, 0x100000, R31 ;  /* 0x0010000008277824 */ /* 0x000fe400078e021f */
[----:B------:R-:W-:Y:S02]  /*1740*/  IMAD R37, R28, 0x100000, R33 ;  /* 0x001000001c257824 */ /* 0x000fe400078e0221 */
        /* <DEDUP_REMOVED lines=15> */
.L_x_4608:
[----:B------:R-:W-:Y:S05]  /*1840*/  BSYNC.RECONVERGENT B0 ;  /* 0x0000000000007941 */ /* 0x000fea0003800200 */
.L_x_4607:
        /* <DEDUP_REMOVED lines=18> */
.L_x_4610:
[----:B------:R-:W-:Y:S05]  /*1970*/  BSYNC.RECONVERGENT B0 ;  /* 0x0000000000007941 */ /* 0x000fea0003800200 */
.L_x_4609:
        /* <DEDUP_REMOVED lines=14> */
.L_x_4612:
[----:B------:R-:W-:Y:S05]  /*1a60*/  BSYNC.RECONVERGENT B0 ;  /* 0x0000000000007941 */ /* 0x000fea0003800200 */
.L_x_4611:
[----:B------:R-:W-:Y:S01]  /*1a70*/  DADD R6, RZ, R24 ;  /* 0x00000000ff067229 */ /* 0x000fe20000000018 */
[----:B------:R-:W-:Y:S01]  /*1a80*/  ISETP.GE.AND P0, PT, R3, 0x1, PT ;  /* 0x000000010300780c */ /* 0x000fe20003f06270 */
[----:B------:R-:W-:-:S06]  /*1a90*/  DADD R8, RZ, R16 ;  /* 0x00000000ff087229 */ /* 0x000fcc0000000010 */
[----:B------:R-:W-:Y:S02]  /*1aa0*/  DADD R6, R6, R22 ;  /* 0x0000000006067229 */ /* 0x000fe40000000016 */
[----:B------:R-:W-:-:S06]  /*1ab0*/  DADD R8, R8, R14 ;  /* 0x0000000008087229 */ /* 0x000fcc000000000e */
[----:B------:R-:W-:Y:S02]  /*1ac0*/  DADD R6, R6, R20 ;  /* 0x0000000006067229 */ /* 0x000fe40000000014 */
[----:B------:R-:W-:-:S06]  /*1ad0*/  DADD R8, R8, R12 ;  /* 0x0000000008087229 */ /* 0x000fcc000000000c */
[----:B------:R-:W-:Y:S02]  /*1ae0*/  DADD R6, R6, R18 ;  /* 0x0000000006067229 */ /* 0x000fe40000000012 */
[----:B------:R-:W-:-:S05]  /*1af0*/  DADD R8, R8, R10 ;  /* 0x0000000008087229 */ /* 0x000fca000000000a */
        /* <DEDUP_REMOVED lines=31> */
[----:B------:R-:W-:Y:S01]  /*1cf0*/  BSSY.RECONVERGENT B0, `(.L_x_4613) ;  /* 0x000007c000007945 */ /* 0x000fe20003800200 */
[----:B------:R-:W-:-:S03]  /*1d00*/  SHF.R.S32.HI R40, RZ, 0x1f, R5 ;  /* 0x0000001fff287819 */ /* 0x000fc60000011405 */
        /* <DEDUP_REMOVED lines=22> */
[----:B------:R-:W-:Y:S05]  /*1e70*/  CALL.REL.NOINC `($__internal_16_$__cuda_sm20_div_rn_f64_full) ;  /* 0x0000000c00a47944 */ /* 0x000fea0003c00000 */
[----:B------:R-:W-:Y:S02]  /*1e80*/  IMAD.MOV.U32 R26, RZ, RZ, R34 ;  /* 0x000000ffff1a7224 */ /* 0x000fe400078e0022 */
[----:B------:R-:W-:-:S07]  /*1e90*/  IMAD.MOV.U32 R27, RZ, RZ, R35 ;  /* 0x000000ffff1b7224 */ /* 0x000fce00078e0023 */
.L_x_4616:
[----:B------:R-:W-:Y:S05]  /*1ea0*/  BSYNC.RECONVERGENT B1 ;  /* 0x0000000000017941 */ /* 0x000fea0003800200 */
.L_x_4615:
        /* <DEDUP_REMOVED lines=32> */
.L_x_4618:
[----:B------:R-:W-:Y:S05]  /*20b0*/  BSYNC.RECONVERGENT B1 ;  /* 0x0000000000017941 */ /* 0x000fea0003800200 */
.L_x_4617:
        /* <DEDUP_REMOVED lines=30> */
.L_x_4620:
[----:B------:R-:W-:Y:S05]  /*22a0*/  BSYNC.RECONVERGENT B1 ;  /* 0x0000000000017941 */ /* 0x000fea0003800200 */
.L_x_4619:
[----:B------:R-:W-:Y:S02]  /*22b0*/  FSEL R20, R22, RZ, P5 ;  /* 0x000000ff16147208 */ /* 0x000fe40002800000 */
[----:B------:R-:W-:-:S05]  /*22c0*/  FSEL R21, R23, +QNAN , P5 ;  /* 0x7ff8000017157808 */ /* 0x000fca0002800000 */
[----:B------:R2:W-:Y:S01]  /*22d0*/  STG.E.64 desc[UR4][R24.64+0x200], R20 ;  /* 0x0002001418007986 */ /* 0x0005e2000c101b04 */
[----:B------:R-:W-:Y:S05]  /*22e0*/  @P4 BRA `(.L_x_4614) ;  /* 0x0000000000704947 */ /* 0x000fea0003800000 */
[----:B--2---:R-:W0:Y:S01]  /*22f0*/  MUFU.RCP64H R21, R9 ;  /* 0x0000000900157308 */ /* 0x004e220000001800 */
        /* <DEDUP_REMOVED lines=23> */
.L_x_4622:
[----:B------:R-:W-:Y:S05]  /*2470*/  BSYNC.RECONVERGENT B1 ;  /* 0x0000000000017941 */ /* 0x000fea0003800200 */
.L_x_4621:
[----:B------:R-:W-:Y:S02]  /*2480*/  FSEL R8, R20, RZ, P4 ;  /* 0x000000ff14087208 */ /* 0x000fe40002000000 */
[----:B------:R-:W-:-:S05]  /*2490*/  FSEL R9, R21, +QNAN , P4 ;  /* 0x7ff8000015097808 */ /* 0x000fca0002000000 */
[----:B------:R3:W-:Y:S02]  /*24a0*/  STG.E.64 desc[UR4][R24.64+0x300], R8 ;  /* 0x0003000818007986 */ /* 0x0007e4000c101b04 */
.L_x_4614:
[----:B------:R-:W-:Y:S05]  /*24b0*/  BSYNC.RECONVERGENT B0 ;  /* 0x0000000000007941 */ /* 0x000fea0003800200 */
.L_x_4613:
[----:B------:R-:W4:Y:S02]  /*24c0*/  LDCU UR6, c[0x0][0x398] ;  /* 0x00007300ff0677ac */ /* 0x000f240008000800 */
[----:B----4-:R-:W-:-:S04]  /*24d0*/  ISETP.GE.AND P0, PT, R2, UR6, PT ;  /* 0x0000000602007c0c */ /* 0x010fc8000bf06270 */
[----:B------:R-:W-:-:S13]  /*24e0*/  ISETP.EQ.OR P0, PT, R3, 0x1, P0 ;  /* 0x000000010300780c */ /* 0x000fda0000702670 */
[----:B------:R-:W-:Y:S05]  /*24f0*/  @P0 EXIT ;  /* 0x000000000000094d */ /* 0x000fea0003800000 */
[----:B------:R-:W3:Y:S01]  /*2500*/  MUFU.RCP64H R3, R7 ;  /* 0x0000000700037308 */ /* 0x000ee20000001800 */
[----:B------:R-:W-:Y:S01]  /*2510*/  IMAD.MOV.U32 R2, RZ, RZ, 0x1 ;  /* 0x00000001ff027424 */ /* 0x000fe200078e00ff */
[----:B------:R-:W-:Y:S01]  /*2520*/  FSETP.GEU.AND P1, PT, |R17|, 6.5827683646048100446e-37, PT ;  /* 0x036000001100780b */ /* 0x000fe20003f2e200 */
[----:B------:R-:W-:Y:S01]  /*2530*/  BSSY.RECONVERGENT B0, `(.L_x_4623) ;  /* 0x0000018000007945 */ /* 0x000fe20003800200 */
[----:B------:R-:W-:-:S03]  /*2540*/  DSETP.NEU.AND P4, PT, R6, RZ, PT ;  /* 0x000000ff0600722a */ /* 0x000fc60003f8d000 */
[----:B---3--:R-:W-:-:S08]  /*2550*/  DFMA R8, -R6, R2, 1 ;  /* 0x3ff000000608742b */ /* 0x008fd00000000102 */
[----:B------:R-:W-:-:S08]  /*2560*/  DFMA R8, R8, R8, R8 ;  /* 0x000000080808722b */ /* 0x000fd00000000008 */
[----:B------:R-:W-:-:S08]  /*2570*/  DFMA R8, R2, R8, R2 ;  /* 0x000000080208722b */ /* 0x000fd00000000002 */
[----:B------:R-:W-:-:S08]  /*2580*/  DFMA R2, -R6, R8, 1 ;  /* 0x3ff000000602742b */ /* 0x000fd00000000108 */
[----:B------:R-:W-:Y:S02]  /*2590*/  DFMA R8, R8, R2, R8 ;  /* 0x000000020808722b */ /* 0x000fe40000000008 */
[----:B------:R-:W3:Y:S06]  /*25a0*/  S2R R2, SR_TID.X ;  /* 0x0000000000027919 */ /* 0x000eec0000002100 */
[----:B------:R-:W-:-:S08]  /*25b0*/  DMUL R18, R8, R16 ;  /* 0x0000001008127228 */ /* 0x000fd00000000000 */
[----:B--2---:R-:W-:-:S08]  /*25c0*/  DFMA R20, -R6, R18, R16 ;  /* 0x000000120614722b */ /* 0x004fd00000000110 */
[----:B------:R-:W-:-:S10]  /*25d0*/  DFMA R18, R8, R20, R18 ;  /* 0x000000140812722b */ /* 0x000fd40000000012 */
[----:B------:R-:W-:Y:S01]  /*25e0*/  FFMA R0, RZ, R7, R19 ;  /* 0x00000007ff007223 */ /* 0x000fe20000000013 */
[----:B---3--:R-:W-:-:S04]  /*25f0*/  VIADD R3, R2, 0x20 ;  /* 0x0000002002037836 */ /* 0x008fc80000000000 */
[----:B------:R-:W-:Y:S02]  /*2600*/  FSETP.GT.AND P0, PT, |R0|, 1.469367938527859385e-39, PT ;  /* 0x001000000000780b */ /* 0x000fe40003f04200 */
[----:B------:R-:W-:-:S11]  /*2610*/  ISETP.GE.AND P5, PT, R3, UR6, PT ;  /* 0x0000000603007c0c */ /* 0x000fd6000bfa6270 */
[----:B------:R-:W-:Y:S05]  /*2620*/  @P0 BRA P1, `(.L_x_4624) ;  /* 0x0000000000200947 */ /* 0x000fea0000800000 */
[----:B------:R-:W-:Y:S01]  /*2630*/  IMAD.MOV.U32 R30, RZ, RZ, R16 ;  /* 0x000000ffff1e7224 */ /* 0x000fe200078e0010 */
[----:B------:R-:W-:Y:S01]  /*2640*/  MOV R0, 0x2690 ;  /* 0x0000269000007802 */ /* 0x000fe20000000f00 */
[----:B------:R-:W-:Y:S02]  /*2650*/  IMAD.MOV.U32 R31, RZ, RZ, R17 ;  /* 0x000000ffff1f7224 */ /* 0x000fe400078e0011 */
[----:B------:R-:W-:Y:S02]  /*2660*/  IMAD.MOV.U32 R28, RZ, RZ, R6 ;  /* 0x000000ffff1c7224 */ /* 0x000fe400078e0006 */
[----:B------:R-:W-:-:S07]  /*2670*/  IMAD.MOV.U32 R29, RZ, RZ, R7 ;  /* 0x000000ffff1d7224 */ /* 0x000fce00078e0007 */
[----:B01----:R-:W-:Y:S05]  /*2680*/  CALL.REL.NOINC `($__internal_16_$__cuda_sm20_div_rn_f64_full) ;  /* 0x0000000400a07944 */ /* 0x003fea0003c00000 */
[----:B------:R-:W-:Y:S02]  /*2690*/  IMAD.MOV.U32 R18, RZ, RZ, R34 ;  /* 0x000000ffff127224 */ /* 0x000fe400078e0022 */
[----:B------:R-:W-:-:S07]  /*26a0*/  IMAD.MOV.U32 R19, RZ, RZ, R35 ;  /* 0x000000ffff137224 */ /* 0x000fce00078e0023 */
.L_x_4624:
[----:B------:R-:W-:Y:S05]  /*26b0*/  BSYNC.RECONVERGENT B0 ;  /* 0x0000000000007941 */ /* 0x000fea0003800200 */
.L_x_4623:
[----:B------:R-:W2:Y:S01]  /*26c0*/  LDCU UR6, c[0x0][0x398] ;  /* 0x00007300ff0677ac */ /* 0x000ea20008000800 */
[----:B------:R-:W-:Y:S02]  /*26d0*/  FSEL R16, R18, RZ, P4 ;  /* 0x000000ff12107208 */ /* 0x000fe40002000000 */
[----:B------:R-:W-:Y:S01]  /*26e0*/  FSEL R17, R19, +QNAN , P4 ;  /* 0x7ff8000013117808 */ /* 0x000fe20002000000 */
[----:B------:R-:W3:Y:S01]  /*26f0*/  LDCU.64 UR8, c[0x0][0x380] ;  /* 0x00007000ff0877ac */ /* 0x000ee20008000a00 */
[----:B--2---:R-:W-:-:S05]  /*2700*/  IADD3 R5, P0, PT, R5, UR6, RZ ;  /* 0x0000000605057c10 */ /* 0x004fca000ff1e0ff */
[----:B------:R-:W-:Y:S01]  /*2710*/  IMAD.X R40, RZ, RZ, R40, P0 ;  /* 0x000000ffff287224 */ /* 0x000fe200000e0628 */
[----:B---3--:R-:W-:-:S04]  /*2720*/  LEA R8, P0, R5, UR8, 0x3 ;  /* 0x0000000805087c11 */ /* 0x008fc8000f8018ff */
[----:B------:R-:W-:-:S05]  /*2730*/  LEA.HI.X R9, R5, UR9, R40, 0x3, P0 ;  /* 0x0000000905097c11 */ /* 0x000fca00080f1c28 */
[----:B------:R2:W-:Y:S01]  /*2740*/  STG.E.64 desc[UR4][R8.64], R16 ;  /* 0x0000001008007986 */ /* 0x0005e2000c101b04 */
[----:B------:R-:W-:Y:S05]  /*2750*/  @P5 EXIT ;  /* 0x000000000000594d */ /* 0x000fea0003800000 */
[----:B--2---:R-:W2:Y:S01]  /*2760*/  MUFU.RCP64H R17, R7 ;  /* 0x0000000700117308 */ /* 0x004ea20000001800 */
[----:B------:R-:W-:Y:S01]  /*2770*/  IMAD.MOV.U32 R16, RZ, RZ, 0x1 ;  /* 0x00000001ff107424 */ /* 0x000fe200078e00ff */
[----:B------:R-:W-:Y:S01]  /*2780*/  FSETP.GEU.AND P1, PT, |R15|, 6.5827683646048100446e-37, PT ;  /* 0x036000000f00780b */ /* 0x000fe20003f2e200 */
[----:B------:R-:W-:Y:S01]  /*2790*/  BSSY.RECONVERGENT B0, `(.L_x_4625) ;  /* 0x0000016000007945 */ /* 0x000fe20003800200 */
[C---:B------:R-:W-:Y:S01]  /*27a0*/  DSETP.NEU.AND P4, PT, R6.reuse, RZ, PT ;  /* 0x000000ff0600722a */ /* 0x040fe20003f8d000 */
[----:B------:R-:W-:Y:S02]  /*27b0*/  ISETP.GE.AND P5, PT, R4, UR6, PT ;  /* 0x0000000604007c0c */ /* 0x000fe4000bfa6270 */
[----:B--2---:R-:W-:-:S08]  /*27c0*/  DFMA R18, -R6, R16, 1 ;  /* 0x3ff000000612742b */ /* 0x004fd00000000110 */
        /* <DEDUP_REMOVED lines=18> */
.L_x_4626:
[----:B------:R-:W-:Y:S05]  /*28f0*/  BSYNC.RECONVERGENT B0 ;  /* 0x0000000000007941 */ /* 0x000fea0003800200 */
.L_x_4625:
[----:B------:R-:W-:Y:S02]  /*2900*/  FSEL R4, R16, RZ, P4 ;  /* 0x000000ff10047208 */ /* 0x000fe40002000000 */
[----:B------:R-:W-:-:S05]  /*2910*/  FSEL R5, R17, +QNAN , P4 ;  /* 0x7ff8000011057808 */ /* 0x000fca0002000000 */
[----:B------:R2:W-:Y:S01]  /*2920*/  STG.E.64 desc[UR4][R8.64+0x100], R4 ;  /* 0x0001000408007986 */ /* 0x0005e2000c101b04 */
[----:B------:R-:W-:Y:S05]  /*2930*/  @P5 EXIT ;  /* 0x000000000000594d */ /* 0x000fea0003800000 */
[----:B--2---:R-:W2:Y:S01]  /*2940*/  MUFU.RCP64H R5, R7 ;  /* 0x0000000700057308 */ /* 0x004ea20000001800 */
[----:B------:R-:W-:Y:S01]  /*2950*/  IMAD.MOV.U32 R4, RZ, RZ, 0x1 ;  /* 0x00000001ff047424 */ /* 0x000fe200078e00ff */
[----:B------:R-:W3:Y:S01]  /*2960*/  LDCU UR6, c[0x0][0x398] ;  /* 0x00007300ff0677ac */ /* 0x000ee20008000800 */
[----:B------:R-:W-:Y:S01]  /*2970*/  FSETP.GEU.AND P1, PT, |R13|, 6.5827683646048100446e-37, PT ;  /* 0x036000000d00780b */ /* 0x000fe20003f2e200 */
[----:B------:R-:W-:Y:S01]  /*2980*/  VIADD R2, R2, 0x60 ;  /* 0x0000006002027836 */ /* 0x000fe20000000000 */
[----:B------:R-:W-:Y:S01]  /*2990*/  BSSY.RECONVERGENT B0, `(.L_x_4627) ;  /* 0x0000016000007945 */ /* 0x000fe20003800200 */
[C---:B------:R-:W-:Y:S02]  /*29a0*/  DSETP.NEU.AND P4, PT, R6.reuse, RZ, PT ;  /* 0x000000ff0600722a */ /* 0x040fe40003f8d000 */
[----:B--2---:R-:W-:Y:S01]  /*29b0*/  DFMA R14, -R6, R4, 1 ;  /* 0x3ff00000060e742b */ /* 0x004fe20000000104 */
[----:B---3--:R-:W-:-:S07]  /*29c0*/  ISETP.GE.AND P5, PT, R2, UR6, PT ;  /* 0x0000000602007c0c */ /* 0x008fce000bfa6270 */
        /* <DEDUP_REMOVED lines=18> */
.L_x_4628:
[----:B------:R-:W-:Y:S05]  /*2af0*/  BSYNC.RECONVERGENT B0 ;  /* 0x0000000000007941 */ /* 0x000fea0003800200 */
.L_x_4627:
[----:B------:R-:W-:Y:S02]  /*2b00*/  FSEL R2, R4, RZ, P4 ;  /* 0x000000ff04027208 */ /* 0x000fe40002000000 */
[----:B------:R-:W-:-:S05]  /*2b10*/  FSEL R3, R5, +QNAN , P4 ;  /* 0x7ff8000005037808 */ /* 0x000fca0002000000 */
[----:B------:R2:W-:Y:S01]  /*2b20*/  STG.E.64 desc[UR4][R8.64+0x200], R2 ;  /* 0x0002000208007986 */ /* 0x0005e2000c101b04 */
[----:B------:R-:W-:Y:S05]  /*2b30*/  @P5 EXIT ;  /* 0x000000000000594d */ /* 0x000fea0003800000 */
[----:B--2---:R-:W2:Y:S01]  /*2b40*/  MUFU.RCP64H R3, R7 ;  /* 0x0000000700037308 */ /* 0x004ea20000001800 */
[----:B------:R-:W-:Y:S01]  /*2b50*/  IMAD.MOV.U32 R2, RZ, RZ, 0x1 ;  /* 0x00000001ff027424 */ /* 0x000fe200078e00ff */
[----:B------:R-:W-:Y:S01]  /*2b60*/  FSETP.GEU.AND P1, PT, |R11|, 6.5827683646048100446e-37, PT ;  /* 0x036000000b00780b */ /* 0x000fe20003f2e200 */
[----:B------:R-:W-:Y:S01]  /*2b70*/  BSSY.RECONVERGENT B0, `(.L_x_4629) ;  /* 0x0000015000007945 */ /* 0x000fe20003800200 */
[----:B------:R-:W-:-:S03]  /*2b80*/  DSETP.NEU.AND P4, PT, R6, RZ, PT ;  /* 0x000000ff0600722a */ /* 0x000fc60003f8d000 */
        /* <DEDUP_REMOVED lines=19> */
.L_x_4630:
[----:B------:R-:W-:Y:S05]  /*2cc0*/  BSYNC.RECONVERGENT B0 ;  /* 0x0000000000007941 */ /* 0x000fea0003800200 */
.L_x_4629:
[----:B------:R-:W-:Y:S02]  /*2cd0*/  FSEL R2, R2, RZ, P4 ;  /* 0x000000ff02027208 */ /* 0x000fe40002000000 */
[----:B------:R-:W-:-:S05]  /*2ce0*/  FSEL R3, R3, +QNAN , P4 ;  /* 0x7ff8000003037808 */ /* 0x000fca0002000000 */
[----:B------:R-:W-:Y:S01]  /*2cf0*/  STG.E.64 desc[UR4][R8.64+0x300], R2 ;  /* 0x0003000208007986 */ /* 0x000fe2000c101b04 */
[----:B------:R-:W-:Y:S05]  /*2d00*/  EXIT ;  /* 0x000000000000794d */ /* 0x000fea0003800000 */
        .weak           $__internal_16_$__cuda_sm20_div_rn_f64_full
        .type           $__internal_16_$__cuda_sm20_div_rn_f64_full,@function
        .size           $__internal_16_$__cuda_sm20_div_rn_f64_full,(.L_x_11367 - $__internal_16_$__cuda_sm20_div_rn_f64_full)
$__internal_16_$__cuda_sm20_div_rn_f64_full:
        /* <DEDUP_REMOVED lines=66> */
.L_x_4632:
        /* <DEDUP_REMOVED lines=16> */
.L_x_4635:
[----:B------:R-:W-:Y:S01]  /*3230*/  LOP3.LUT R35, R29, 0x80000, RZ, 0xfc, !PT ;  /* 0x000800001d237812 */ /* 0x000fe200078efcff */
[----:B------:R-:W-:Y:S01]  /*3240*/  IMAD.MOV.U32 R34, RZ, RZ, R28 ;  /* 0x000000ffff227224 */ /* 0x000fe200078e001c */
[----:B------:R-:W-:Y:S06]  /*3250*/  BRA `(.L_x_4633) ;  /* 0x0000000000087947 */ /* 0x000fec0003800000 */
.L_x_4634:
[----:B------:R-:W-:Y:S01]  /*3260*/  LOP3.LUT R35, R31, 0x80000, RZ, 0xfc, !PT ;  /* 0x000800001f237812 */ /* 0x000fe200078efcff */
[----:B------:R-:W-:-:S07]  /*3270*/  IMAD.MOV.U32 R34, RZ, RZ, R30 ;  /* 0x000000ffff227224 */ /* 0x000fce00078e001e */
.L_x_4633:
[----:B------:R-:W-:Y:S05]  /*3280*/  BSYNC.RECONVERGENT B2 ;  /* 0x0000000000027941 */ /* 0x000fea0003800200 */
.L_x_4631:
[----:B------:R-:W-:Y:S02]  /*3290*/  IMAD.MOV.U32 R26, RZ, RZ, R0 ;  /* 0x000000ffff1a7224 */ /* 0x000fe400078e0000 */
[----:B------:R-:W-:-:S04]  /*32a0*/  IMAD.MOV.U32 R27, RZ, RZ, 0x0 ;  /* 0x00000000ff1b7424 */ /* 0x000fc800078e00ff */
[----:B------:R-:W-:Y:S05]  /*32b0*/  RET.REL.NODEC R26 `(_ZN43_GLOBAL__N__9ae7fba5_10_SoftMax_cu_9f978f6320softmax_warp_forwardIdddLi7ELb0ELb0EEEvPT0_PKT_iiiPKbib) ;  /* 0xffffffcc1a507950 */ /* 0x000fea0003c3ffff */
.L_x_4636:
        /* <DEDUP_REMOVED lines=12> */
.L_x_11367:


//--------------------- .text._ZN43_GLOBAL__N__9ae7fba5_10_SoftMax_cu_9f978f6320softmax_warp_forwardIdddLi6ELb0ELb0EEEvPT0_PKT_iiiPKbib --------------------------
	.section	.text._ZN43_GLOBAL__N__9ae7fba5_10_SoftMax_cu_9f978f6320softmax_warp_forwardIdddLi6ELb0ELb0EEEvPT0_PKT_iiiPKbib,"ax",@progbits
	.align	128
.text._ZN43_GLOBAL__N__9ae7fba5_10_SoftMax_cu_9f978f6320softmax_warp_forwardIdddLi6ELb0ELb0EEEvPT0_PKT_iiiPKbib:
        .type           _ZN43_GLOBAL__N__9ae7fba5_10_SoftMax_cu_9f978f6320softmax_warp_forwardIdddLi6ELb0ELb0EEEvPT0_PKT_iiiPKbib,@function
        .size           _ZN43_GLOBAL__N__9ae7fba5_10_SoftMax_cu_9f978f6320softmax_warp_forwardIdddLi6ELb0ELb0EEEvPT0_PKT_iiiPKbib,(.L_x_11369 - _ZN43_GLOBAL__N__9ae7fba5_10_SoftMax_cu_9f978f6320softmax_warp_forwardIdddLi6ELb0ELb0EEEvPT0_PKT_iiiPKbib)
        .other          _ZN43_GLOBAL__N__9ae7fba5_10_SoftMax_cu_9f978f6320softmax_warp_forwardIdddLi6ELb0ELb0EEEvPT0_PKT_iiiPKbib,@"STO_CUDA_ENTRY STV_DEFAULT"
_ZN43_GLOBAL__N__9ae7fba5_10_SoftMax_cu_9f978f6320softmax_warp_forwardIdddLi6ELb0ELb0EEEvPT0_PKT_iiiPKbib:
        /* <DEDUP_REMOVED lines=20> */
[C---:B------:R-:W-:Y:S01]  /*0140*/  ISETP.LT.OR P1, PT, R4.reuse, 0x1, P0 ;  /* 0x000000010400780c */ /* 0x040fe20000721670 */
[----:B---3--:R-:W-:Y:S01]  /*0150*/  IMAD.WIDE R8, R5, 0x8, R8 ;  /* 0x0000000805087825 */ /* 0x008fe200078e0208 */
[----:B------:R-:W-:-:S11]  /*0160*/  ISETP.LT.OR P2, PT, R4, 0x1, P4 ;  /* 0x000000010400780c */ /* 0x000fd60002741670 */
[----:B0-----:R-:W2:Y:S04]  /*0170*/  @!P1 LDG.E.64 R28, desc[UR4][R8.64] ;  /* 0x00000004081c9981 */ /* 0x001ea8000c1e1b00 */
[----:B------:R-:W2:Y:S01]  /*0180*/  @!P2 LDG.E.64 R12, desc[UR4][R8.64+0x100] ;  /* 0x00010004080ca981 */ /* 0x000ea2000c1e1b00 */
[C---:B------:R-:W-:Y:S01]  /*0190*/  ISETP.LT.OR P1, PT, R4.reuse, 0x2, P0 ;  /* 0x000000020400780c */ /* 0x040fe20000721670 */
[----:B------:R-:W-:Y:S01]  /*01a0*/  IMAD.MOV.U32 R6, RZ, RZ, 0x0 ;  /* 0x00000000ff067424 */ /* 0x000fe200078e00ff */
[----:B------:R-:W-:Y:S01]  /*01b0*/  ISETP.LT.OR P2, PT, R4, 0x2, P4 ;  /* 0x000000020400780c */ /* 0x000fe20002741670 */
[----:B------:R-:W-:Y:S02]  /*01c0*/  IMAD.MOV.U32 R7, RZ, RZ, -0x100000 ;  /* 0xfff00000ff077424 */ /* 0x000fe400078e00ff */
[----:B------:R-:W-:-:S02]  /*01d0*/  IMAD.MOV.U32 R18, RZ, RZ, 0x0 ;  /* 0x00000000ff127424 */ /* 0x000fc400078e00ff */
[----:B------:R-:W-:Y:S02]  /*01e0*/  IMAD.MOV.U32 R19, RZ, RZ, -0x100000 ;  /* 0xfff00000ff137424 */ /* 0x000fe400078e00ff */
[----:B------:R-:W-:-:S05]  /*01f0*/  IMAD.WIDE.U32 R10, R11, 0x8, R8 ;  /* 0x000000080b0a7825 */ /* 0x000fca00078e0008 */
[----:B------:R-:W3:Y:S04]  /*0200*/  @!P1 LDG.E.64 R6, desc[UR4][R10.64] ;  /* 0x000000040a069981 */ /* 0x000ee8000c1e1b00 */
[----:B------:R-:W3:Y:S01]  /*0210*/  @!P2 LDG.E.64 R18, desc[UR4][R10.64+0x100] ;  /* 0x000100040a12a981 */ /* 0x000ee2000c1e1b00 */
        /* <DEDUP_REMOVED lines=25> */
[----:B------:R-:W-:-:S03]  /*03b0*/  FSEL R16, R28, R12, P1 ;  /* 0x0000000c1c107208 */ /* 0x000fc60000800000 */
[----:B------:R-:W-:Y:S04]  /*03c0*/  SHFL.BFLY PT, R9, R17, 0x10, 0x1f ;  /* 0x0e001f0011097f89 */ /* 0x000fe800000e0000 */
[----:B------:R-:W0:Y:S02]  /*03d0*/  SHFL.BFLY PT, R8, R16, 0x10, 0x1f ;  /* 0x0e001f0010087f89 */ /* 0x000e2400000e0000 */
[----:B0-----:R-:W-:-:S06]  /*03e0*/  DSETP.GEU.AND P1, PT, R16, R8, PT ;  /* 0x000000081000722a */ /* 0x001fcc0003f2e000 */
[----:B------:R-:W-:Y:S02]  /*03f0*/  FSEL R23, R9, R17, !P1 ;  /* 0x0000001109177208 */ /* 0x000fe40004800000 */
[----:B------:R-:W-:Y:S01]  /*0400*/  FSEL R22, R8, R16, !P1 ;  /* 0x0000001008167208 */ /* 0x000fe20004800000 */
[----:B---3--:R-:W-:Y:S02]  /*0410*/  DSETP.GT.AND P1, PT, R6, R18, PT ;  /* 0x000000120600722a */ /* 0x008fe40003f24000 */
[----:B------:R-:W-:Y:S04]  /*0420*/  SHFL.BFLY PT, R15, R23, 0x8, 0x1f ;  /* 0x0d001f00170f7f89 */ /* 0x000fe800000e0000 */
[----:B------:R-:W0:Y:S01]  /*0430*/  SHFL.BFLY PT, R14, R22, 0x8, 0x1f ;  /* 0x0d001f00160e7f89 */ /* 0x000e2200000e0000 */
[----:B------:R-:W-:-:S02]  /*0440*/  FSEL R21, R7, R19, P1 ;  /* 0x0000001307157208 */ /* 0x000fc40000800000 */
[----:B------:R-:W-:-:S03]  /*0450*/  FSEL R20, R6, R18, P1 ;  /* 0x0000001206147208 */ /* 0x000fc60000800000 */
        /* <DEDUP_REMOVED lines=23> */
[----:B------:R-:W-:Y:S01]  /*05d0*/  FSEL R23, R11, R21, !P1 ;  /* 0x000000150b177208 */ /* 0x000fe20004800000 */
[----:B------:R-:W-:Y:S01]  /*05e0*/  IMAD.MOV.U32 R21, RZ, RZ, 0x3ff71547 ;  /* 0x3ff71547ff157424 */ /* 0x000fe200078e00ff */
[----:B------:R-:W-:Y:S01]  /*05f0*/  FSEL R22, R10, R20, !P1 ;  /* 0x000000140a167208 */ /* 0x000fe20004800000 */
[----:B------:R-:W-:Y:S01]  /*0600*/  IMAD.MOV.U32 R20, RZ, RZ, 0x652b82fe ;  /* 0x652b82feff147424 */ /* 0x000fe200078e00ff */
[----:B-1----:R-:W-:Y:S01]  /*0610*/  DSETP.GEU.AND P1, PT, R16, R8, PT ;  /* 0x000000081000722a */ /* 0x002fe20003f2e000 */
[----:B------:R-:W-:Y:S04]  /*0620*/  SHFL.BFLY PT, R15, R23, 0x1, 0x1f ;  /* 0x0c201f00170f7f89 */ /* 0x000fe800000e0000 */
[----:B------:R-:W0:Y:S01]  /*0630*/  SHFL.BFLY PT, R14, R22, 0x1, 0x1f ;  /* 0x0c201f00160e7f89 */ /* 0x000e2200000e0000 */
[----:B------:R-:W-:Y:S01]  /*0640*/  FSEL R9, R9, R17, !P1 ;  /* 0x0000001109097208 */ /* 0x000fe20004800000 */
[----:B------:R-:W-:Y:S01]  /*0650*/  IMAD.MOV.U32 R17, RZ, RZ, 0x3e928af3 ;  /* 0x3e928af3ff117424 */ /* 0x000fe200078e00ff */
[----:B------:R-:W-:Y:S01]  /*0660*/  FSEL R8, R8, R16, !P1 ;  /* 0x0000001008087208 */ /* 0x000fe20004800000 */
[----:B------:R-:W-:-:S02]  /*0670*/  IMAD.MOV.U32 R16, RZ, RZ, -0x35dec16 ;  /* 0xfca213eaff107424 */ /* 0x000fc400078e00ff */
[----:B------:R-:W-:Y:S04]  /*0680*/  SHFL.BFLY PT, R11, R9, 0x2, 0x1f ;  /* 0x0c401f00090b7f89 */ /* 0x000fe800000e0000 */
[----:B------:R-:W1:Y:S01]  /*0690*/  SHFL.BFLY PT, R10, R8, 0x2, 0x1f ;  /* 0x0c401f00080a7f89 */ /* 0x000e6200000e0000 */
[----:B0-----:R-:W-:-:S06]  /*06a0*/  DSETP.GEU.AND P1, PT, R22, R14, PT ;  /* 0x0000000e1600722a */ /* 0x001fcc0003f2e000 */
[----:B------:R-:W-:Y:S02]  /*06b0*/  FSEL R14, R14, R22, !P1 ;  /* 0x000000160e0e7208 */ /* 0x000fe40004800000 */
[----:B------:R-:W-:Y:S01]  /*06c0*/  FSEL R15, R15, R23, !P1 ;  /* 0x000000170f0f7208 */ /* 0x000fe20004800000 */
[----:B-1----:R-:W-:-:S05]  /*06d0*/  DSETP.GEU.AND P1, PT, R8, R10, PT ;  /* 0x0000000a0800722a */ /* 0x002fca0003f2e000 */
[C---:B------:R-:W-:Y:S02]  /*06e0*/  DADD R28, -R14.reuse, R28 ;  /* 0x000000000e1c7229 */ /* 0x040fe4000000011c */
[----:B------:R-:W-:Y:S01]  /*06f0*/  DADD R12, -R14, R12 ;  /* 0x000000000e0c7229 */ /* 0x000fe2000000010c */
[----:B------:R-:W-:Y:S02]  /*0700*/  FSEL R25, R11, R9, !P1 ;  /* 0x000000090b197208 */ /* 0x000fe40004800000 */
[----:B------:R-:W-:-:S03]  /*0710*/  FSEL R24, R10, R8, !P1 ;  /* 0x000000080a187208 */ /* 0x000fc60004800000 */
[-C--:B------:R-:W-:Y:S01]  /*0720*/  DFMA R30, R28, R20.reuse, 6.75539944105574400000e+15 ;  /* 0x433800001c1e742b */ /* 0x080fe20000000014 */
[----:B------:R-:W-:Y:S01]  /*0730*/  SHFL.BFLY PT, R9, R25, 0x1, 0x1f ;  /* 0x0c201f0019097f89 */ /* 0x000fe200000e0000 */
[----:B------:R-:W-:Y:S01]  /*0740*/  DFMA R26, R12, R20, 6.75539944105574400000e+15 ;  /* 0x433800000c1a742b */ /* 0x000fe20000000014 */
[----:B------:R-:W-:Y:S02]  /*0750*/  FSETP.GEU.FTZ.AND P5, PT, |R29|, 4.1917929649353027344, PT ;  /* 0x4086232b1d00780b */ /* 0x000fe40003fbe200 */
[----:B------:R-:W0:Y:S01]  /*0760*/  SHFL.BFLY PT, R8, R24, 0x1, 0x1f ;  /* 0x0c201f0018087f89 */ /* 0x000e2200000e0000 */
[----:B------:R-:W-:Y:S02]  /*0770*/  FSETP.GEU.FTZ.AND P3, PT, |R13|, 4.1917929649353027344, PT ;  /* 0x4086232b0d00780b */ /* 0x000fe40003f7e200 */
[----:B------:R-:W-:Y:S02]  /*0780*/  DADD R14, R30, -6.75539944105574400000e+15 ;  /* 0xc33800001e0e7429 */ /* 0x000fe40000000000 */
[----:B------:R-:W-:-:S06]  /*0790*/  DADD R32, R26, -6.75539944105574400000e+15 ;  /* 0xc33800001a207429 */ /* 0x000fcc0000000000 */
[----:B------:R-:W-:Y:S02]  /*07a0*/  DFMA R10, R14, -UR6, R28 ;  /* 0x800000060e0a7c2b */ /* 0x000fe4000800001c */
[----:B------:R-:W-:-:S06]  /*07b0*/  DFMA R22, R32, -UR6, R12 ;  /* 0x8000000620167c2b */ /* 0x000fcc000800000c */
[----:B------:R-:W-:Y:S02]  /*07c0*/  DFMA R14, R14, -UR8, R10 ;  /* 0x800000080e0e7c2b */ /* 0x000fe4000800000a */
[----:B------:R-:W-:Y:S02]  /*07d0*/  DFMA R32, R32, -UR8, R22 ;  /* 0x8000000820207c2b */ /* 0x000fe40008000016 */
[----:B0-----:R-:W-:-:S04]  /*07e0*/  DSETP.GEU.AND P1, PT, R24, R8, PT ;  /* 0x000000081800722a */ /* 0x001fc80003f2e000 */
[----:B------:R-:W-:Y:S02]  /*07f0*/  DFMA R10, R14, UR10, R16 ;  /* 0x0000000a0e0a7c2b */ /* 0x000fe40008000010 */
[----:B------:R-:W-:Y:S02]  /*0800*/  FSEL R24, R8, R24, !P1 ;  /* 0x0000001808187208 */ /* 0x000fe40004800000 */
[----:B------:R-:W-:-:S04]  /*0810*/  FSEL R25, R9, R25, !P1 ;  /* 0x0000001909197208 */ /* 0x000fc80004800000 */
[----:B------:R-:W-:Y:S02]  /*0820*/  DFMA R22, R14, R10, UR12 ;  /* 0x0000000c0e167e2b */ /* 0x000fe4000800000a */
[----:B------:R-:W-:Y:S02]  /*0830*/  DFMA R10, R32, UR10, R16 ;  /* 0x0000000a200a7c2b */ /* 0x000fe40008000010 */
[C---:B------:R-:W-:Y:S02]  /*0840*/  DADD R6, -R24.reuse, R6 ;  /* 0x0000000018067229 */ /* 0x040fe40000000106 */
[----:B------:R-:W-:Y:S02]  /*0850*/  DADD R18, -R24, R18 ;  /* 0x0000000018127229 */ /* 0x000fe40000000112 */
[----:B------:R-:W-:Y:S02]  /*0860*/  DFMA R22, R14, R22, UR14 ;  /* 0x0000000e0e167e2b */ /* 0x000fe40008000016 */
[----:B------:R-:W-:-:S02]  /*0870*/  DFMA R10, R32, R10, UR12 ;  /* 0x0000000c200a7e2b */ /* 0x000fc4000800000a */
[-C--:B------:R-:W-:Y:S02]  /*0880*/  DFMA R8, R6, R20.reuse, 6.75539944105574400000e+15 ;  /* 0x433800000608742b */ /* 0x080fe40000000014 */
[----:B------:R-:W-:Y:S01]  /*0890*/  DFMA R20, R18, R20, 6.75539944105574400000e+15 ;  /* 0x433800001214742b */ /* 0x000fe20000000014 */
[----:B------:R-:W-:Y:S01]  /*08a0*/  FSETP.GEU.FTZ.AND P2, PT, |R7|, 4.1917929649353027344, PT ;  /* 0x4086232b0700780b */ /* 0x000fe20003f5e200 */
[----:B------:R-:W-:Y:S01]  /*08b0*/  DFMA R22, R14, R22, UR16 ;  /* 0x000000100e167e2b */ /* 0x000fe20008000016 */
[----:B------:R-:W-:Y:S01]  /*08c0*/  FSETP.GEU.FTZ.AND P1, PT, |R19|, 4.1917929649353027344, PT ;  /* 0x4086232b1300780b */ /* 0x000fe20003f3e200 */
[----:B------:R-:W-:Y:S02]  /*08d0*/  DFMA R10, R32, R10, UR14 ;  /* 0x0000000e200a7e2b */ /* 0x000fe4000800000a */
[----:B------:R-:W-:Y:S02]  /*08e0*/  DADD R24, R8, -6.75539944105574400000e+15 ;  /* 0xc338000008187429 */ /* 0x000fe40000000000 */
[----:B------:R-:W-:-:S02]  /*08f0*/  DADD R34, R20, -6.75539944105574400000e+15 ;  /* 0xc338000014227429 */ /* 0x000fc40000000000 */
        /* <DEDUP_REMOVED lines=13> */
[----:B------:R-:W-:Y:S02]  /*09d0*/  DFMA R22, R24, -UR6, R6 ;  /* 0x8000000618167c2b */ /* 0x000fe40008000006 */
[----:B------:R-:W-:-:S06]  /*09e0*/  DFMA R10, R32, R10, 1 ;  /* 0x3ff00000200a742b */ /* 0x000fcc000000000a */
[----:B------:R-:W-:Y:S02]  /*09f0*/  DFMA R22, R24, -UR8, R22 ;  /* 0x8000000818167c2b */ /* 0x000fe40008000016 */
[----:B------:R-:W-:Y:S02]  /*0a00*/  DFMA R24, R34, -UR6, R18 ;  /* 0x8000000622187c2b */ /* 0x000fe40008000012 */
[----:B------:R-:W-:-:S04]  /*0a10*/  DFMA R10, R32, R10, 1 ;  /* 0x3ff00000200a742b */ /* 0x000fc8000000000a */
        /* <DEDUP_REMOVED lines=21> */
[----:B------:R-:W-:Y:S01]  /*0b70*/  DFMA R16, R24, R16, 1 ;  /* 0x3ff000001810742b */ /* 0x000fe20000000010 */
[----:B------:R-:W-:-:S07]  /*0b80*/  IMAD R33, R26, 0x100000, R11 ;  /* 0x001000001a217824 */ /* 0x000fce00078e020b */
        /* <DEDUP_REMOVED lines=16> */
.L_x_4638:
[----:B------:R-:W-:Y:S05]  /*0c90*/  BSYNC.RECONVERGENT B0 ;  /* 0x0000000000007941 */ /* 0x000fea0003800200 */
.L_x_4637:
        /* <DEDUP_REMOVED lines=18> */
.L_x_4640:
[----:B------:R-:W-:Y:S05]  /*0dc0*/  BSYNC.RECONVERGENT B0 ;  /* 0x0000000000007941 */ /* 0x000fea0003800200 */
.L_x_4639:
        /* <DEDUP_REMOVED lines=18> */
.L_x_4642:
[----:B------:R-:W-:Y:S05]  /*0ef0*/  BSYNC.RECONVERGENT B0 ;  /* 0x0000000000007941 */ /* 0x000fea0003800200 */
.L_x_4641:
        /* <DEDUP_REMOVED lines=14> */
.L_x_4644:
[----:B------:R-:W-:Y:S05]  /*0fe0*/  BSYNC.RECONVERGENT B0 ;  /* 0x0000000000007941 */ /* 0x000fea0003800200 */
.L_x_4643:
[----:B------:R-:W-:Y:S01]  /*0ff0*/  DADD R6, RZ, R16 ;  /* 0x00000000ff067229 */ /* 0x000fe20000000010 */
[----:B------:R-:W-:Y:S01]  /*1000*/  ISETP.GE.AND P1, PT, R4, 0x1, PT ;  /* 0x000000010400780c */ /* 0x000fe20003f26270 */
[----:B------:R-:W-:-:S06]  /*1010*/  DADD R8, RZ, R12 ;  /* 0x00000000ff087229 */ /* 0x000fcc000000000c */
        /* <DEDUP_REMOVED lines=57> */
[----:B------:R-:W-:Y:S05]  /*13b0*/  CALL.REL.NOINC `($__internal_17_$__cuda_sm20_div_rn_f64_full) ;  /* 0x0000000400b07944 */ /* 0x000fea0003c00000 */
[----:B------:R-:W-:Y:S02]  /*13c0*/  IMAD.MOV.U32 R18, RZ, RZ, R26 ;  /* 0x000000ffff127224 */ /* 0x000fe400078e001a */
[----:B------:R-:W-:-:S07]  /*13d0*/  IMAD.MOV.U32 R19, RZ, RZ, R27 ;  /* 0x000000ffff137224 */ /* 0x000fce00078e001b */
.L_x_4648:
[----:B------:R-:W-:Y:S05]  /*13e0*/  BSYNC.RECONVERGENT B1 ;  /* 0x0000000000017941 */ /* 0x000fea0003800200 */
.L_x_4647:
        /* <DEDUP_REMOVED lines=31> */
.L_x_4650:
[----:B------:R-:W-:Y:S05]  /*15e0*/  BSYNC.RECONVERGENT B1 ;  /* 0x0000000000017941 */ /* 0x000fea0003800200 */
.L_x_4649:
[----:B------:R-:W-:Y:S02]  /*15f0*/  FSEL R8, R18, RZ, P4 ;  /* 0x000000ff12087208 */ /* 0x000fe40002000000 */
[----:B------:R-:W-:-:S05]  /*1600*/  FSEL R9, R19, +QNAN , P4 ;  /* 0x7ff8000013097808 */ /* 0x000fca0002000000 */
[----:B------:R1:W-:Y:S02]  /*1610*/  STG.E.64 desc[UR4][R16.64+0x100], R8 ;  /* 0x0001000810007986 */ /* 0x0003e4000c101b04 */
.L_x_4646:
[----:B------:R-:W-:Y:S05]  /*1620*/  BSYNC.RECONVERGENT B0 ;  /* 0x0000000000007941 */ /* 0x000fea0003800200 */
.L_x_4645:
        /* <DEDUP_REMOVED lines=29> */
.L_x_4652:
[----:B------:R-:W-:Y:S05]  /*1800*/  BSYNC.RECONVERGENT B0 ;  /* 0x0000000000007941 */ /* 0x000fea0003800200 */
.L_x_4651:
[----:B------:R-:W0:Y:S01]  /*1810*/  LDCU UR6, c[0x0][0x398] ;  /* 0x00007300ff0677ac */ /* 0x000e220008000800 */
[----:B------:R-:W-:Y:S01]  /*1820*/  FSEL R4, R8, RZ, P5 ;  /* 0x000000ff08047208 */ /* 0x000fe20002800000 */
[----:B------:R-:W1:Y:S01]  /*1830*/  LDCU.64 UR8, c[0x0][0x380] ;  /* 0x00007000ff0877ac */ /* 0x000e620008000a00 */
[----:B0-----:R-:W-:Y:S02]  /*1840*/  IADD3 R0, P0, PT, R5, UR6, RZ ;  /* 0x0000000605007c10 */ /* 0x001fe4000ff1e0ff */
[----:B------:R-:W-:-:S03]  /*1850*/  FSEL R5, R9, +QNAN , P5 ;  /* 0x7ff8000009057808 */ /* 0x000fc60002800000 */
        /* <DEDUP_REMOVED lines=29> */
.L_x_4654:
[----:B------:R-:W-:Y:S05]  /*1a30*/  BSYNC.RECONVERGENT B0 ;  /* 0x0000000000007941 */ /* 0x000fea0003800200 */
.L_x_4653:
[----:B------:R-:W-:Y:S02]  /*1a40*/  FSEL R4, R4, RZ, P4 ;  /* 0x000000ff04047208 */ /* 0x000fe40002000000 */
[----:B------:R-:W-:-:S05]  /*1a50*/  FSEL R5, R5, +QNAN , P4 ;  /* 0x7ff8000005057808 */ /* 0x000fca0002000000 */
[----:B------:R-:W-:Y:S01]  /*1a60*/  STG.E.64 desc[UR4][R2.64+0x100], R4 ;  /* 0x0001000402007986 */ /* 0x000fe2000c101b04 */
[----:B------:R-:W-:Y:S05]  /*1a70*/  EXIT ;  /* 0x000000000000794d */ /* 0x000fea0003800000 */
        .weak           $__internal_17_$__cuda_sm20_div_rn_f64_full
        .type           $__internal_17_$__cuda_sm20_div_rn_f64_full,@function
        .size           $__internal_17_$__cuda_sm20_div_rn_f64_full,(.L_x_11369 - $__internal_17_$__cuda_sm20_div_rn_f64_full)
$__internal_17_$__cuda_sm20_div_rn_f64_full:
        /* <DEDUP_REMOVED lines=66> */
.L_x_4656:
        /* <DEDUP_REMOVED lines=16> */
.L_x_4659:
[----:B------:R-:W-:Y:S01]  /*1fa0*/  LOP3.LUT R27, R21, 0x80000, RZ, 0xfc, !PT ;  /* 0x00080000151b7812 */ /* 0x000fe200078efcff */
[----:B------:R-:W-:Y:S01]  /*1fb0*/  IMAD.MOV.U32 R26, RZ, RZ, R20 ;  /* 0x000000ffff1a7224 */ /* 0x000fe200078e0014 */
[----:B------:R-:W-:Y:S06]  /*1fc0*/  BRA `(.L_x_4657) ;  /* 0x0000000000087947 */ /* 0x000fec0003800000 */
.L_x_4658:
[----:B------:R-:W-:Y:S01]  /*1fd0*/  LOP3.LUT R27, R23, 0x80000, RZ, 0xfc, !PT ;  /* 0x00080000171b7812 */ /* 0x000fe200078efcff */
[----:B------:R-:W-:-:S07]  /*1fe0*/  IMAD.MOV.U32 R26, RZ, RZ, R22 ;  /* 0x000000ffff1a7224 */ /* 0x000fce00078e0016 */
.L_x_4657:
[----:B------:R-:W-:Y:S05]  /*1ff0*/  BSYNC.RECONVERGENT B2 ;  /* 0x0000000000027941 */ /* 0x000fea0003800200 */
.L_x_4655:
[----:B------:R-:W-:Y:S02]  /*2000*/  IMAD.MOV.U32 R18, RZ, RZ, R0 ;  /* 0x000000ffff127224 */ /* 0x000fe400078e0000 */
[----:B------:R-:W-:-:S04]  /*2010*/  IMAD.MOV.U32 R19, RZ, RZ, 0x0 ;  /* 0x00000000ff137424 */ /* 0x000fc800078e00ff */
[----:B------:R-:W-:Y:S05]  /*2020*/  RET.REL.NODEC R18 `(_ZN43_GLOBAL__N__9ae7fba5_10_SoftMax_cu_9f978f6320softmax_warp_forwardIdddLi6ELb0ELb0EEEvPT0_PKT_iiiPKbib) ;  /* 0xffffffdc12f47950 */ /* 0x000fea0003c3ffff */
.L_x_4660:
        /* <DEDUP_REMOVED lines=13> */
.L_x_11369:


//--------------------- .text._ZN43_GLOBAL__N__9ae7fba5_10_SoftMax_cu_9f978f6320softmax_warp_forwardIdddLi5ELb0ELb0EEEvPT0_PKT_iiiPKbib --------------------------
	.section	.text._ZN43_GLOBAL__N__9ae7fba5_10_SoftMax_cu_9f978f6320softmax_warp_forwardIdddLi5ELb0ELb0EEEvPT0_PKT_iiiPKbib,"ax",@progbits
	.align	128
.text._ZN43_GLOBAL__N__9ae7fba5_10_SoftMax_cu_9f978f6320softmax_warp_forwardIdddLi5ELb0ELb0EEEvPT0_PKT_iiiPKbib:
        .type           _ZN43_GLOBAL__N__9ae7fba5_10_SoftMax_cu_9f978f6320softmax_warp_forwardIdddLi5ELb0ELb0EEEvPT0_PKT_iiiPKbib,@function
        .size           _ZN43_GLOBAL__N__9ae7fba5_10_SoftMax_cu_9f978f6320softmax_warp_forwardIdddLi5ELb0ELb0EEEvPT0_PKT_iiiPKbib,(.L_x_11371 - _ZN43_GLOBAL__N__9ae7fba5_10_SoftMax_cu_9f978f6320softmax_warp_forwardIdddLi5ELb0ELb0EEEvPT0_PKT_iiiPKbib)
        .other          _ZN43_GLOBAL__N__9ae7fba5_10_SoftMax_cu_9f978f6320softmax_warp_forwardIdddLi5ELb0ELb0EEEvPT0_PKT_iiiPKbib,@"STO_CUDA_ENTRY STV_DEFAULT"
_ZN43_GLOBAL__N__9ae7fba5_10_SoftMax_cu_9f978f6320softmax_warp_forwardIdddLi5ELb0ELb0EEEvPT0_PKT_iiiPKbib:
[----:B------:R-:W-:Y:S01]  /*0000*/  LDC R1, c[0x0][0x37c] ;  /* 0x0000df00ff017b82 */ /* 0x000fe20000000800 */
[----:B------:R-:W0:Y:S01]  /*0010*/  S2R R0, SR_CTAID.X ;  /* 0x0000000000007919 */ /* 0x000e220000002500 */
[----:B------:R-:W0:Y:S01]  /*0020*/  LDCU UR4, c[0x0][0x364] ;  /* 0x00006c80ff0477ac */ /* 0x000e220008000800 */
[----:B------:R-:W-:Y:S01]  /*0030*/  IMAD.MOV.U32 R6, RZ, RZ, 0x0 ;  /* 0x00000000ff067424 */ /* 0x000fe200078e00ff */
[----:B------:R-:W0:Y:S01]  /*0040*/  S2R R3, SR_TID.Y ;  /* 0x0000000000037919 */ /* 0x000e220000002200 */
[----:B------:R-:W1:Y:S01]  /*0050*/  LDCU.64 UR6, c[0x0][0x390] ;  /* 0x00007200ff0677ac */ /* 0x000e620008000a00 */
[----:B------:R-:W-:Y:S01]  /*0060*/  IMAD.MOV.U32 R7, RZ, RZ, -0x100000 ;  /* 0xfff00000ff077424 */ /* 0x000fe200078e00ff */
[----:B------:R-:W1:Y:S01]  /*0070*/  S2R R2, SR_TID.X ;  /* 0x0000000000027919 */ /* 0x000e620000002100 */
[----:B------:R-:W2:Y:S01]  /*0080*/  LDCU UR8, c[0x0][0x398] ;  /* 0x00007300ff0877ac */ /* 0x000ea20008000800 */
[----:B------:R-:W-:Y:S02]  /*0090*/  IMAD.MOV.U32 R9, RZ, RZ, -0x100000 ;  /* 0xfff00000ff097424 */ /* 0x000fe400078e00ff */
        /* <DEDUP_REMOVED lines=16> */
[----:B------:R-:W-:Y:S01]  /*01a0*/  IMAD.MOV.U32 R8, RZ, RZ, 0x0 ;  /* 0x00000000ff087424 */ /* 0x000fe200078e00ff */
[----:B--2---:R-:W-:-:S05]  /*01b0*/  @!P2 LEA R14, P3, R4, R14, 0x3 ;  /* 0x0000000e040ea211 */ /* 0x004fca00078618ff */
[----:B0-----:R-:W2:Y:S01]  /*01c0*/  @!P0 LDG.E.64 R8, desc[UR4][R16.64] ;  /* 0x0000000410088981 */ /* 0x001ea2000c1e1b00 */
[----:B------:R-:W-:-:S05]  /*01d0*/  @!P2 LEA.HI.X R15, R4, R15, R5, 0x3, P3 ;  /* 0x0000000f040fa211 */ /* 0x000fca00018f1c05 */
        /* <DEDUP_REMOVED lines=21> */
[----:B--2---:R-:W-:Y:S04]  /*0330*/  SHFL.BFLY PT, R13, R9, 0x10, 0x1f ;  /* 0x0e001f00090d7f89 */ /* 0x004fe800000e0000 */
[----:B------:R-:W0:Y:S04]  /*0340*/  SHFL.BFLY PT, R12, R8, 0x10, 0x1f ;  /* 0x0e001f00080c7f89 */ /* 0x000e2800000e0000 */
[----:B---3--:R-:W-:Y:S04]  /*0350*/  SHFL.BFLY PT, R11, R7, 0x10, 0x1f ;  /* 0x0e001f00070b7f89 */ /* 0x008fe800000e0000 */
[----:B------:R-:W1:Y:S01]  /*0360*/  SHFL.BFLY PT, R10, R6, 0x10, 0x1f ;  /* 0x0e001f00060a7f89 */ /* 0x000e6200000e0000 */
[----:B0-----:R-:W-:-:S02]  /*0370*/  DSETP.GEU.AND P2, PT, R8, R12, PT ;  /* 0x0000000c0800722a */ /* 0x001fc40003f4e000 */
[----:B-1----:R-:W-:-:S04]  /*0380*/  DSETP.GEU.AND P0, PT, R6, R10, PT ;  /* 0x0000000a0600722a */ /* 0x002fc80003f0e000 */
[----:B------:R-:W-:Y:S02]  /*0390*/  FSEL R21, R13, R9, !P2 ;  /* 0x000000090d157208 */ /* 0x000fe40005000000 */
[----:B------:R-:W-:Y:S02]  /*03a0*/  FSEL R20, R12, R8, !P2 ;  /* 0x000000080c147208 */ /* 0x000fe40005000000 */
[----:B------:R-:W-:Y:S02]  /*03b0*/  FSEL R19, R11, R7, !P0 ;  /* 0x000000070b137208 */ /* 0x000fe40004000000 */
[----:B------:R-:W-:Y:S01]  /*03c0*/  FSEL R18, R10, R6, !P0 ;  /* 0x000000060a127208 */ /* 0x000fe20004000000 */
[----:B------:R-:W-:Y:S04]  /*03d0*/  SHFL.BFLY PT, R13, R21, 0x8, 0x1f ;  /* 0x0d001f00150d7f89 */ /* 0x000fe800000e0000 */
[----:B------:R-:W-:Y:S04]  /*03e0*/  SHFL.BFLY PT, R11, R19, 0x8, 0x1f ;  /* 0x0d001f00130b7f89 */ /* 0x000fe800000e0000 */
[----:B------:R-:W0:Y:S04]  /*03f0*/  SHFL.BFLY PT, R10, R18, 0x8, 0x1f ;  /* 0x0d001f00120a7f89 */ /* 0x000e2800000e0000 */
        /* <DEDUP_REMOVED lines=8> */
[----:B------:R-:W0:Y:S04]  /*0480*/  SHFL.BFLY PT, R10, R14, 0x4, 0x1f ;  /* 0x0c801f000e0a7f89 */ /* 0x000e2800000e0000 */
[----:B------:R-:W-:Y:S04]  /*0490*/  SHFL.BFLY PT, R13, R17, 0x4, 0x1f ;  /* 0x0c801f00110d7f89 */ /* 0x000fe800000e0000 */
        /* <DEDUP_REMOVED lines=26> */
[----:B------:R-:W-:Y:S02]  /*0640*/  FSEL R13, R13, R17, !P2 ;  /* 0x000000110d0d7208 */ /* 0x000fe40005000000 */
[----:B------:R-:W-:-:S04]  /*0650*/  DADD R6, R6, -R10 ;  /* 0x0000000006067229 */ /* 0x000fc8000000080a */
[----:B------:R-:W-:Y:S01]  /*0660*/  DADD R10, R8, -R12 ;  /* 0x00000000080a7229 */ /* 0x000fe2000000080c */
[----:B------:R-:W-:Y:S02]  /*0670*/  IMAD.MOV.U32 R8, RZ, RZ, 0x652b82fe ;  /* 0x652b82feff087424 */ /* 0x000fe400078e00ff */
[----:B------:R-:W-:-:S06]  /*0680*/  IMAD.MOV.U32 R9, RZ, RZ, 0x3ff71547 ;  /* 0x3ff71547ff097424 */ /* 0x000fcc00078e00ff */
[-C--:B------:R-:W-:Y:S02]  /*0690*/  DFMA R12, R6, R8.reuse, 6.75539944105574400000e+15 ;  /* 0x43380000060c742b */ /* 0x080fe40000000008 */
[----:B------:R-:W-:-:S06]  /*06a0*/  DFMA R16, R10, R8, 6.75539944105574400000e+15 ;  /* 0x433800000a10742b */ /* 0x000fcc0000000008 */
[----:B------:R-:W-:Y:S02]  /*06b0*/  DADD R14, R12, -6.75539944105574400000e+15 ;  /* 0xc33800000c0e7429 */ /* 0x000fe40000000000 */
[----:B------:R-:W-:-:S06]  /*06c0*/  DADD R18, R16, -6.75539944105574400000e+15 ;  /* 0xc338000010127429 */ /* 0x000fcc0000000000 */
[----:B------:R-:W-:Y:S02]  /*06d0*/  DFMA R8, R14, -UR6, R6 ;  /* 0x800000060e087c2b */ /* 0x000fe40008000006 */
[----:B------:R-:W-:-:S06]  /*06e0*/  DFMA R20, R18, -UR6, R10 ;  /* 0x8000000612147c2b */ /* 0x000fcc000800000a */
[----:B------:R-:W-:Y:S02]  /*06f0*/  DFMA R14, R14, -UR10, R8 ;  /* 0x8000000a0e0e7c2b */ /* 0x000fe40008000008 */
[----:B------:R-:W-:Y:S01]  /*0700*/  DFMA R8, R18, -UR10, R20 ;  /* 0x8000000a12087c2b */ /* 0x000fe20008000014 */
[----:B------:R-:W-:Y:S02]  /*0710*/  IMAD.MOV.U32 R20, RZ, RZ, -0x35dec16 ;  /* 0xfca213eaff147424 */ /* 0x000fe400078e00ff */
[----:B------:R-:W-:-:S06]  /*0720*/  IMAD.MOV.U32 R21, RZ, RZ, 0x3e928af3 ;  /* 0x3e928af3ff157424 */ /* 0x000fcc00078e00ff */
[--C-:B------:R-:W-:Y:S02]  /*0730*/  DFMA R18, R14, UR12, R20.reuse ;  /* 0x0000000c0e127c2b */ /* 0x100fe40008000014 */
        /* <DEDUP_REMOVED lines=14> */
[----:B------:R-:W-:Y:S01]  /*0820*/  DFMA R20, R8, R20, UR26 ;  /* 0x0000001a08147e2b */ /* 0x000fe20008000014 */
[----:B------:R-:W-:Y:S01]  /*0830*/  UMOV UR28, 0xb ;  /* 0x0000000b001c7882 */ /* 0x000fe20000000000 */
[----:B------:R-:W-:-:S04]  /*0840*/  UMOV UR29, 0x3fe00000 ;  /* 0x3fe00000001d7882 */ /* 0x000fc80000000000 */
[----:B------:R-:W-:Y:S02]  /*0850*/  DFMA R18, R14, R18, UR28 ;  /* 0x0000001c0e127e2b */ /* 0x000fe40008000012 */
[----:B------:R-:W-:Y:S01]  /*0860*/  DFMA R20, R8, R20, UR28 ;  /* 0x0000001c08147e2b */ /* 0x000fe20008000014 */
[----:B------:R-:W-:-:S05]  /*0870*/  FSETP.GEU.FTZ.AND P0, PT, |R7|, 4.1917929649353027344, PT ;  /* 0x4086232b0700780b */ /* 0x000fca0003f1e200 */
[----:B------:R-:W-:Y:S02]  /*0880*/  DFMA R18, R14, R18, 1 ;  /* 0x3ff000000e12742b */ /* 0x000fe40000000012 */
[----:B------:R-:W-:-:S06]  /*0890*/  DFMA R22, R8, R20, 1 ;  /* 0x3ff000000816742b */ /* 0x000fcc0000000014 */
[----:B------:R-:W-:Y:S02]  /*08a0*/  DFMA R20, R14, R18, 1 ;  /* 0x3ff000000e14742b */ /* 0x000fe40000000012 */
[----:B------:R-:W-:Y:S01]  /*08b0*/  DFMA R18, R8, R22, 1 ;  /* 0x3ff000000812742b */ /* 0x000fe20000000016 */
[----:B------:R-:W-:Y:S01]  /*08c0*/  BSSY.RECONVERGENT B0, `(.L_x_4661) ;  /* 0x0000013000007945 */ /* 0x000fe20003800200 */
[----:B------:R-:W-:-:S06]  /*08d0*/  FSETP.GEU.FTZ.AND P3, PT, |R11|, 4.1917929649353027344, PT ;  /* 0x4086232b0b00780b */ /* 0x000fcc0003f7e200 */
        /* <DEDUP_REMOVED lines=17> */
.L_x_4662:
[----:B------:R-:W-:Y:S05]  /*09f0*/  BSYNC.RECONVERGENT B0 ;  /* 0x0000000000007941 */ /* 0x000fea0003800200 */
.L_x_4661:
        /* <DEDUP_REMOVED lines=14> */
.L_x_4664:
[----:B------:R-:W-:Y:S05]  /*0ae0*/  BSYNC.RECONVERGENT B0 ;  /* 0x0000000000007941 */ /* 0x000fea0003800200 */
.L_x_4663:
[----:B------:R-:W-:Y:S02]  /*0af0*/  DADD R6, RZ, R8 ;  /* 0x00000000ff067229 */ /* 0x000fe40000000008 */
[----:B------:R-:W-:-:S05]  /*0b00*/  DADD R10, RZ, R14 ;  /* 0x00000000ff0a7229 */ /* 0x000fca000000000e */
        /* <DEDUP_REMOVED lines=55> */
[----:B------:R-:W-:Y:S05]  /*0e80*/  CALL.REL.NOINC `($__internal_18_$__cuda_sm20_div_rn_f64_full) ;  /* 0x0000000000c47944 */ /* 0x000fea0003c00000 */
[----:B------:R-:W-:Y:S02]  /*0e90*/  IMAD.MOV.U32 R6, RZ, RZ, R18 ;  /* 0x000000ffff067224 */ /* 0x000fe400078e0012 */
[----:B------:R-:W-:-:S07]  /*0ea0*/  IMAD.MOV.U32 R7, RZ, RZ, R19 ;  /* 0x000000ffff077224 */ /* 0x000fce00078e0013 */
.L_x_4668:
[----:B------:R-:W-:Y:S05]  /*0eb0*/  BSYNC.RECONVERGENT B1 ;  /* 0x0000000000017941 */ /* 0x000fea0003800200 */
.L_x_4667:
[----:B------:R-:W0:Y:S01]  /*0ec0*/  LDCU.64 UR6, c[0x0][0x380] ;  /* 0x00007000ff0677ac */ /* 0x000e220008000a00 */
[----:B------:R-:W-:Y:S02]  /*0ed0*/  FSEL R6, R6, RZ, P1 ;  /* 0x000000ff06067208 */ /* 0x000fe40000800000 */
[----:B------:R-:W-:Y:S02]  /*0ee0*/  FSEL R7, R7, +QNAN , P1 ;  /* 0x7ff8000007077808 */ /* 0x000fe40000800000 */
[----:B0-----:R-:W-:-:S04]  /*0ef0*/  LEA R8, P0, R4, UR6, 0x3 ;  /* 0x0000000604087c11 */ /* 0x001fc8000f8018ff */
[----:B------:R-:W-:-:S05]  /*0f00*/  LEA.HI.X R9, R4, UR7, R5, 0x3, P0 ;  /* 0x0000000704097c11 */ /* 0x000fca00080f1c05 */
[----:B------:R0:W-:Y:S04]  /*0f10*/  STG.E.64 desc[UR4][R8.64], R6 ;  /* 0x0000000608007986 */ /* 0x0001e8000c101b04 */
.L_x_4666:
[----:B------:R-:W-:Y:S05]  /*0f20*/  BSYNC.RECONVERGENT B0 ;  /* 0x0000000000007941 */ /* 0x000fea0003800200 */
.L_x_4665:
        /* <DEDUP_REMOVED lines=28> */
.L_x_4670:
[----:B------:R-:W-:Y:S05]  /*10f0*/  BSYNC.RECONVERGENT B0 ;  /* 0x0000000000007941 */ /* 0x000fea0003800200 */
.L_x_4669:
        /* <DEDUP_REMOVED lines=10> */
        .weak           $__internal_18_$__cuda_sm20_div_rn_f64_full
        .type           $__internal_18_$__cuda_sm20_div_rn_f64_full,@function
        .size           $__internal_18_$__cuda_sm20_div_rn_f64_full,(.L_x_11371 - $__internal_18_$__cuda_sm20_div_rn_f64_full)
$__internal_18_$__cuda_sm20_div_rn_f64_full:
        /* <DEDUP_REMOVED lines=66> */
.L_x_4672:
        /* <DEDUP_REMOVED lines=16> */
.L_x_4675:
[----:B------:R-:W-:Y:S01]  /*16c0*/  LOP3.LUT R19, R9, 0x80000, RZ, 0xfc, !PT ;  /* 0x0008000009137812 */ /* 0x000fe200078efcff */
[----:B------:R-:W-:Y:S01]  /*16d0*/  IMAD.MOV.U32 R18, RZ, RZ, R8 ;  /* 0x000000ffff127224 */ /* 0x000fe200078e0008 */
[----:B------:R-:W-:Y:S06]  /*16e0*/  BRA `(.L_x_4673) ;  /* 0x0000000000087947 */ /* 0x000fec0003800000 */
.L_x_4674:
[----:B------:R-:W-:Y:S01]  /*16f0*/  LOP3.LUT R19, R7, 0x80000, RZ, 0xfc, !PT ;  /* 0x0008000007137812 */ /* 0x000fe200078efcff */
[----:B------:R-:W-:-:S07]  /*1700*/  IMAD.MOV.U32 R18, RZ, RZ, R6 ;  /* 0x000000ffff127224 */ /* 0x000fce00078e0006 */
.L_x_4673:
[----:B------:R-:W-:Y:S05]  /*1710*/  BSYNC.RECONVERGENT B2 ;  /* 0x0000000000027941 */ /* 0x000fea0003800200 */
.L_x_4671:
[----:B------:R-:W-:Y:S02]  /*1720*/  IMAD.MOV.U32 R6, RZ, RZ, R0 ;  /* 0x000000ffff067224 */ /* 0x000fe400078e0000 */
[----:B------:R-:W-:-:S04]  /*1730*/  IMAD.MOV.U32 R7, RZ, RZ, 0x0 ;  /* 0x00000000ff077424 */ /* 0x000fc800078e00ff */
[----:B------:R-:W-:Y:S05]  /*1740*/  RET.REL.NODEC R6 `(_ZN43_GLOBAL__N__9ae7fba5_10_SoftMax_cu_9f978f6320softmax_warp_forwardIdddLi5ELb0ELb0EEEvPT0_PKT_iiiPKbib) ;  /* 0xffffffe8062c7950 */ /* 0x000fea0003c3ffff */
.L_x_4676:
        /* <DEDUP_REMOVED lines=11> */
.L_x_11371:


//--------------------- .text._ZN43_GLOBAL__N__9ae7fba5_10_SoftMax_cu_9f978f6320softmax_warp_forwardIdddLi4ELb0ELb0EEEvPT0_PKT_iiiPKbib --------------------------
	.section	.text._ZN43_GLOBAL__N__9ae7fba5_10_SoftMax_cu_9f978f6320softmax_warp_forwardIdddLi4ELb0ELb0EEEvPT0_PKT_iiiPKbib,"ax",@progbits
	.align	128
.text._ZN43_GLOBAL__N__9ae7fba5_10_SoftMax_cu_9f978f6320softmax_warp_forwardIdddLi4ELb0ELb0EEEvPT0_PKT_iiiPKbib:
        .type           _ZN43_GLOBAL__N__9ae7fba5_10_SoftMax_cu_9f978f6320softmax_warp_forwardIdddLi4ELb0ELb0EEEvPT0_PKT_iiiPKbib,@function
        .size           _ZN43_GLOBAL__N__9ae7fba5_10_SoftMax_cu_9f978f6320softmax_warp_forwardIdddLi4ELb0ELb0EEEvPT0_PKT_iiiPKbib,(.L_x_11373 - _ZN43_GLOBAL__N__9ae7fba5_10_SoftMax_cu_9f978f6320softmax_warp_forwardIdddLi4ELb0ELb0EEEvPT0_PKT_iiiPKbib)
        .other          _ZN43_GLOBAL__N__9ae7fba5_10_SoftMax_cu_9f978f6320softmax_warp_forwardIdddLi4ELb0ELb0EEEvPT0_PKT_iiiPKbib,@"STO_CUDA_ENTRY STV_DEFAULT"
_ZN43_GLOBAL__N__9ae7fba5_10_SoftMax_cu_9f978f6320softmax_warp_forwardIdddLi4ELb0ELb0EEEvPT0_PKT_iiiPKbib:
        /* <DEDUP_REMOVED lines=88> */
[----:B------:R-:W-:Y:S01]  /*0580*/  IMAD.MOV.U32 R16, RZ, RZ, 0x652b82fe ;  /* 0x652b82feff107424 */ /* 0x000fe200078e00ff */
[----:B0-----:R-:W-:-:S02]  /*0590*/  DSETP.GEU.AND P0, PT, R18, R10, PT ;  /* 0x0000000a1200722a */ /* 0x001fc40003f0e000 */
[----:B-1----:R-:W-:-:S04]  /*05a0*/  DSETP.GEU.AND P2, PT, R20, R12, PT ;  /* 0x0000000c1400722a */ /* 0x002fc80003f4e000 */
[----:B------:R-:W-:Y:S02]  /*05b0*/  FSEL R10, R10, R18, !P0 ;  /* 0x000000120a0a7208 */ /* 0x000fe40004000000 */
[----:B------:R-:W-:Y:S02]  /*05c0*/  FSEL R11, R11, R19, !P0 ;  /* 0x000000130b0b7208 */ /* 0x000fe40004000000 */
[----:B------:R-:W-:Y:S02]  /*05d0*/  FSEL R12, R12, R20, !P2 ;  /* 0x000000140c0c7208 */ /* 0x000fe40005000000 */
[----:B------:R-:W-:Y:S02]  /*05e0*/  FSEL R13, R13, R21, !P2 ;  /* 0x000000150d0d7208 */ /* 0x000fe40005000000 */
[----:B------:R-:W-:Y:S01]  /*05f0*/  DADD R6, R6, -R10 ;  /* 0x0000000006067229 */ /* 0x000fe2000000080a */
[----:B------:R-:W-:-:S03]  /*0600*/  IMAD.MOV.U32 R17, RZ, RZ, 0x3ff71547 ;  /* 0x3ff71547ff117424 */ /* 0x000fc600078e00ff */
[----:B------:R-:W-:-:S04]  /*0610*/  DADD R10, R8, -R12 ;  /* 0x00000000080a7229 */ /* 0x000fc8000000080c */
[----:B------:R-:W-:-:S04]  /*0620*/  DFMA R12, R6, R16, 6.75539944105574400000e+15 ;  /* 0x43380000060c742b */ /* 0x000fc80000000010 */
[----:B------:R-:W-:-:S04]  /*0630*/  DFMA R16, R10, R16, 6.75539944105574400000e+15 ;  /* 0x433800000a10742b */ /* 0x000fc80000000010 */
[----:B------:R-:W-:-:S04]  /*0640*/  DADD R14, R12, -6.75539944105574400000e+15 ;  /* 0xc33800000c0e7429 */ /* 0x000fc80000000000 */
[----:B------:R-:W-:-:S04]  /*0650*/  DADD R18, R16, -6.75539944105574400000e+15 ;  /* 0xc338000010127429 */ /* 0x000fc80000000000 */
[----:B------:R-:W-:-:S04]  /*0660*/  DFMA R8, R14, -UR6, R6 ;  /* 0x800000060e087c2b */ /* 0x000fc80008000006 */
[----:B------:R-:W-:-:S04]  /*0670*/  DFMA R20, R18, -UR6, R10 ;  /* 0x8000000612147c2b */ /* 0x000fc8000800000a */
[----:B------:R-:W-:-:S04]  /*0680*/  DFMA R14, R14, -UR10, R8 ;  /* 0x8000000a0e0e7c2b */ /* 0x000fc80008000008 */
        /* <DEDUP_REMOVED lines=21> */
[----:B------:R-:W-:-:S05]  /*07e0*/  FSETP.GEU.FTZ.AND P0, PT, |R7|, 4.1917929649353027344, PT ;  /* 0x4086232b0700780b */ /* 0x000fca0003f1e200 */
[----:B------:R-:W-:Y:S02]  /*07f0*/  DFMA R18, R14, R18, 1 ;  /* 0x3ff000000e12742b */ /* 0x000fe40000000012 */
[----:B------:R-:W-:-:S06]  /*0800*/  DFMA R22, R8, R20, 1 ;  /* 0x3ff000000816742b */ /* 0x000fcc0000000014 */
[----:B------:R-:W-:Y:S02]  /*0810*/  DFMA R20, R14, R18, 1 ;  /* 0x3ff000000e14742b */ /* 0x000fe40000000012 */
[----:B------:R-:W-:Y:S01]  /*0820*/  DFMA R18, R8, R22, 1 ;  /* 0x3ff000000812742b */ /* 0x000fe20000000016 */
[----:B------:R-:W-:-:S07]  /*0830*/  FSETP.GEU.FTZ.AND P3, PT, |R11|, 4.1917929649353027344, PT ;  /* 0x4086232b0b00780b */ /* 0x000fce0003f7e200 */
        /* <DEDUP_REMOVED lines=17> */
.L_x_4678:
[----:B------:R-:W-:Y:S05]  /*0950*/  BSYNC.RECONVERGENT B0 ;  /* 0x0000000000007941 */ /* 0x000fea0003800200 */
.L_x_4677:
        /* <DEDUP_REMOVED lines=14> */
.L_x_4680:
[----:B------:R-:W-:Y:S05]  /*0a40*/  BSYNC.RECONVERGENT B0 ;  /* 0x0000000000007941 */ /* 0x000fea0003800200 */
.L_x_4679:
        /* <DEDUP_REMOVED lines=51> */
[----:B------:R-:W-:Y:S05]  /*0d80*/  CALL.REL.NOINC `($__internal_19_$__cuda_sm20_div_rn_f64_full) ;  /* 0x0000000000c47944 */ /* 0x000fea0003c00000 */
[----:B------:R-:W-:Y:S02]  /*0d90*/  IMAD.MOV.U32 R6, RZ, RZ, R18 ;  /* 0x000000ffff067224 */ /* 0x000fe400078e0012 */
[----:B------:R-:W-:-:S07]  /*0da0*/  IMAD.MOV.U32 R7, RZ, RZ, R19 ;  /* 0x000000ffff077224 */ /* 0x000fce00078e0013 */
.L_x_4684:
[----:B------:R-:W-:Y:S05]  /*0db0*/  BSYNC.RECONVERGENT B1 ;  /* 0x0000000000017941 */ /* 0x000fea0003800200 */
.L_x_4683:
[----:B------:R-:W0:Y:S01]  /*0dc0*/  LDCU.64 UR6, c[0x0][0x380] ;  /* 0x00007000ff0677ac */ /* 0x000e220008000a00 */
[----:B------:R-:W-:Y:S02]  /*0dd0*/  FSEL R6, R6, RZ, P1 ;  /* 0x000000ff06067208 */ /* 0x000fe40000800000 */
[----:B------:R-:W-:Y:S02]  /*0de0*/  FSEL R7, R7, +QNAN , P1 ;  /* 0x7ff8000007077808 */ /* 0x000fe40000800000 */
[----:B0-----:R-:W-:-:S04]  /*0df0*/  LEA R8, P0, R4, UR6, 0x3 ;  /* 0x0000000604087c11 */ /* 0x001fc8000f8018ff */
[----:B------:R-:W-:-:S05]  /*0e00*/  LEA.HI.X R9, R4, UR7, R5, 0x3, P0 ;  /* 0x0000000704097c11 */ /* 0x000fca00080f1c05 */
[----:B------:R0:W-:Y:S04]  /*0e10*/  STG.E.64 desc[UR4][R8.64], R6 ;  /* 0x0000000608007986 */ /* 0x0001e8000c101b04 */
.L_x_4682:
[----:B------:R-:W-:Y:S05]  /*0e20*/  BSYNC.RECONVERGENT B0 ;  /* 0x0000000000007941 */ /* 0x000fea0003800200 */
.L_x_4681:
        /* <DEDUP_REMOVED lines=28> */
.L_x_4686:
[----:B------:R-:W-:Y:S05]  /*0ff0*/  BSYNC.RECONVERGENT B0 ;  /* 0x0000000000007941 */ /* 0x000fea0003800200 */
.L_x_4685:
        /* <DEDUP_REMOVED lines=10> */
        .weak           $__internal_19_$__cuda_sm20_div_rn_f64_full
        .type           $__internal_19_$__cuda_sm20_div_rn_f64_full,@function
        .size           $__internal_19_$__cuda_sm20_div_rn_f64_full,(.L_x_11373 - $__internal_19_$__cuda_sm20_div_rn_f64_full)
$__internal_19_$__cuda_sm20_div_rn_f64_full:
        /* <DEDUP_REMOVED lines=66> */
.L_x_4688:
        /* <DEDUP_REMOVED lines=16> */
.L_x_4691:
[----:B------:R-:W-:Y:S01]  /*15c0*/  LOP3.LUT R19, R9, 0x80000, RZ, 0xfc, !PT ;  /* 0x0008000009137812 */ /* 0x000fe200078efcff */
[----:B------:R-:W-:Y:S01]  /*15d0*/  IMAD.MOV.U32 R18, RZ, RZ, R8 ;  /* 0x000000ffff127224 */ /* 0x000fe200078e0008 */
[----:B------:R-:W-:Y:S06]  /*15e0*/  BRA `(.L_x_4689) ;  /* 0x0000000000087947 */ /* 0x000fec0003800000 */
.L_x_4690:
[----:B------:R-:W-:Y:S01]  /*15f0*/  LOP3.LUT R19, R7, 0x80000, RZ, 0xfc, !PT ;  /* 0x0008000007137812 */ /* 0x000fe200078efcff */
[----:B------:R-:W-:-:S07]  /*1600*/  IMAD.MOV.U32 R18, RZ, RZ, R6 ;  /* 0x000000ffff127224 */ /* 0x000fce00078e0006 */
.L_x_4689:
[----:B------:R-:W-:Y:S05]  /*1610*/  BSYNC.RECONVERGENT B2 ;  /* 0x0000000000027941 */ /* 0x000fea0003800200 */
.L_x_4687:
[----:B------:R-:W-:Y:S02]  /*1620*/  IMAD.MOV.U32 R6, RZ, RZ, R0 ;  /* 0x000000ffff067224 */ /* 0x000fe400078e0000 */
[----:B------:R-:W-:-:S04]  /*1630*/  IMAD.MOV.U32 R7, RZ, RZ, 0x0 ;  /* 0x00000000ff077424 */ /* 0x000fc800078e00ff */
[----:B------:R-:W-:Y:S05]  /*1640*/  RET.REL.NODEC R6 `(_ZN43_GLOBAL__N__9ae7fba5_10_SoftMax_cu_9f978f6320softmax_warp_forwardIdddLi4ELb0ELb0EEEvPT0_PKT_iiiPKbib) ;  /* 0xffffffe8066c7950 */ /* 0x000fea0003c3ffff */
.L_x_4692:
        /* <DEDUP_REMOVED lines=11> */
.L_x_11373:


//--------------------- .text._ZN43_GLOBAL__N__9ae7fba5_10_SoftMax_cu_9f978f6320softmax_warp_forwardIdddLi3ELb0ELb0EEEvPT0_PKT_iiiPKbib --------------------------
	.section	.text._ZN43_GLOBAL__N__9ae7fba5_10_SoftMax_cu_9f978f6320softmax_warp_forwardIdddLi3ELb0ELb0EEEvPT0_PKT_iiiPKbib,"ax",@progbits
	.align	128
.text._ZN43_GLOBAL__N__9ae7fba5_10_SoftMax_cu_9f978f6320softmax_warp_forwardIdddLi3ELb0ELb0EEEvPT0_PKT_iiiPKbib:
        .type           _ZN43_GLOBAL__N__9ae7fba5_10_SoftMax_cu_9f978f6320softmax_warp_forwardIdddLi3ELb0ELb0EEEvPT0_PKT_iiiPKbib,@function
        .size           _ZN43_GLOBAL__N__9ae7fba5_10_SoftMax_cu_9f978f6320softmax_warp_forwardIdddLi3ELb0ELb0EEEvPT0_PKT_iiiPKbib,(.L_x_11375 - _ZN43_GLOBAL__N__9ae7fba5_10_SoftMax_cu_9f978f6320softmax_warp_forwardIdddLi3ELb0ELb0EEEvPT0_PKT_iiiPKbib)
        .other          _ZN43_GLOBAL__N__9ae7fba5_10_SoftMax_cu_9f978f6320softmax_warp_forwardIdddLi3ELb0ELb0EEEvPT0_PKT_iiiPKbib,@"STO_CUDA_ENTRY STV_DEFAULT"
_ZN43_GLOBAL__N__9ae7fba5_10_SoftMax_cu_9f978f6320softmax_warp_forwardIdddLi3ELb0ELb0EEEvPT0_PKT_iiiPKbib:
        /* <DEDUP_REMOVED lines=9> */
[----:B------:R-:W-:Y:S02]  /*0090*/  IMAD.MOV.U32 R10, RZ, RZ, 0x0 ;  /* 0x00000000ff0a7424 */ /* 0x000fe400078e00ff */
[----:B------:R-:W-:-:S02]  /*00a0*/  IMAD.MOV.U32 R11, RZ, RZ, -0x100000 ;  /* 0xfff00000ff0b7424 */ /* 0x000fc400078e00ff */
        /* <DEDUP_REMOVED lines=73> */
[----:B------:R-:W-:Y:S01]  /*0540*/  DADD R6, R6, -R8 ;  /* 0x0000000006067229 */ /* 0x000fe20000000808 */
[----:B------:R-:W-:Y:S02]  /*0550*/  IMAD.MOV.U32 R8, RZ, RZ, 0x652b82fe ;  /* 0x652b82feff087424 */ /* 0x000fe400078e00ff */
[----:B------:R-:W-:Y:S01]  /*0560*/  IMAD.MOV.U32 R9, RZ, RZ, 0x3ff71547 ;  /* 0x3ff71547ff097424 */ /* 0x000fe200078e00ff */
[----:B------:R-:W-:-:S05]  /*0570*/  DADD R10, R10, -R12 ;  /* 0x000000000a0a7229 */ /* 0x000fca000000080c */
[----:B------:R-:W-:-:S03]  /*0580*/  DFMA R12, R6, R8, 6.75539944105574400000e+15 ;  /* 0x43380000060c742b */ /* 0x000fc60000000008 */
[----:B------:R-:W-:-:S05]  /*0590*/  DFMA R16, R10, R8, 6.75539944105574400000e+15 ;  /* 0x433800000a10742b */ /* 0x000fca0000000008 */
[----:B------:R-:W-:-:S03]  /*05a0*/  DADD R14, R12, -6.75539944105574400000e+15 ;  /* 0xc33800000c0e7429 */ /* 0x000fc60000000000 */
[----:B------:R-:W-:-:S05]  /*05b0*/  DADD R18, R16, -6.75539944105574400000e+15 ;  /* 0xc338000010127429 */ /* 0x000fca0000000000 */
[----:B------:R-:W-:-:S03]  /*05c0*/  DFMA R8, R14, -UR6, R6 ;  /* 0x800000060e087c2b */ /* 0x000fc60008000006 */
[----:B------:R-:W-:-:S05]  /*05d0*/  DFMA R20, R18, -UR6, R10 ;  /* 0x8000000612147c2b */ /* 0x000fca000800000a */
[----:B------:R-:W-:-:S03]  /*05e0*/  DFMA R14, R14, -UR10, R8 ;  /* 0x8000000a0e0e7c2b */ /* 0x000fc60008000008 */
        /* <DEDUP_REMOVED lines=44> */
.L_x_4694:
[----:B------:R-:W-:Y:S05]  /*08b0*/  BSYNC.RECONVERGENT B0 ;  /* 0x0000000000007941 */ /* 0x000fea0003800200 */
.L_x_4693:
        /* <DEDUP_REMOVED lines=14> */
.L_x_4696:
[----:B------:R-:W-:Y:S05]  /*09a0*/  BSYNC.RECONVERGENT B0 ;  /* 0x0000000000007941 */ /* 0x000fea0003800200 */
.L_x_4695:
        /* <DEDUP_REMOVED lines=45> */
[----:B------:R-:W-:Y:S05]  /*0c80*/  CALL.REL.NOINC `($__internal_20_$__cuda_sm20_div_rn_f64_full) ;  /* 0x0000000000c47944 */ /* 0x000fea0003c00000 */
[----:B------:R-:W-:Y:S02]  /*0c90*/  IMAD.MOV.U32 R6, RZ, RZ, R18 ;  /* 0x000000ffff067224 */ /* 0x000fe400078e0012 */
[----:B------:R-:W-:-:S07]  /*0ca0*/  IMAD.MOV.U32 R7, RZ, RZ, R19 ;  /* 0x000000ffff077224 */ /* 0x000fce00078e0013 */
.L_x_4700:
[----:B------:R-:W-:Y:S05]  /*0cb0*/  BSYNC.RECONVERGENT B1 ;  /* 0x0000000000017941 */ /* 0x000fea0003800200 */
.L_x_4699:
[----:B------:R-:W0:Y:S01]  /*0cc0*/  LDCU.64 UR6, c[0x0][0x380] ;  /* 0x00007000ff0677ac */ /* 0x000e220008000a00 */
[----:B------:R-:W-:Y:S02]  /*0cd0*/  FSEL R6, R6, RZ, P1 ;  /* 0x000000ff06067208 */ /* 0x000fe40000800000 */
[----:B------:R-:W-:Y:S02]  /*0ce0*/  FSEL R7, R7, +QNAN , P1 ;  /* 0x7ff8000007077808 */ /* 0x000fe40000800000 */
[----:B0-----:R-:W-:-:S04]  /*0cf0*/  LEA R8, P0, R4, UR6, 0x3 ;  /* 0x0000000604087c11 */ /* 0x001fc8000f8018ff */
[----:B------:R-:W-:-:S05]  /*0d00*/  LEA.HI.X R9, R4, UR7, R5, 0x3, P0 ;  /* 0x0000000704097c11 */ /* 0x000fca00080f1c05 */
[----:B------:R0:W-:Y:S04]  /*0d10*/  STG.E.64 desc[UR4][R8.64], R6 ;  /* 0x0000000608007986 */ /* 0x0001e8000c101b04 */
.L_x_4698:
[----:B------:R-:W-:Y:S05]  /*0d20*/  BSYNC.RECONVERGENT B0 ;  /* 0x0000000000007941 */ /* 0x000fea0003800200 */
.L_x_4697:
        /* <DEDUP_REMOVED lines=28> */
.L_x_4702:
[----:B------:R-:W-:Y:S05]  /*0ef0*/  BSYNC.RECONVERGENT B0 ;  /* 0x0000000000007941 */ /* 0x000fea0003800200 */
.L_x_4701:
        /* <DEDUP_REMOVED lines=10> */
        .weak           $__internal_20_$__cuda_sm20_div_rn_f64_full
        .type           $__internal_20_$__cuda_sm20_div_rn_f64_full,@function
        .size           $__internal_20_$__cuda_sm20_div_rn_f64_full,(.L_x_11375 - $__internal_20_$__cuda_sm20_div_rn_f64_full)
$__internal_20_$__cuda_sm20_div_rn_f64_full:
        /* <DEDUP_REMOVED lines=66> */
.L_x_4704:
        /* <DEDUP_REMOVED lines=16> */
.L_x_4707:
[----:B------:R-:W-:Y:S01]  /*14c0*/  LOP3.LUT R19, R9, 0x80000, RZ, 0xfc, !PT ;  /* 0x0008000009137812 */ /* 0x000fe200078efcff */
[----:B------:R-:W-:Y:S01]  /*14d0*/  IMAD.MOV.U32 R18, RZ, RZ, R8 ;  /* 0x000000ffff127224 */ /* 0x000fe200078e0008 */
[----:B------:R-:W-:Y:S06]  /*14e0*/  BRA `(.L_x_4705) ;  /* 0x0000000000087947 */ /* 0x000fec0003800000 */
.L_x_4706:
[----:B------:R-:W-:Y:S01]  /*14f0*/  LOP3.LUT R19, R7, 0x80000, RZ, 0xfc, !PT ;  /* 0x0008000007137812 */ /* 0x000fe200078efcff */
[----:B------:R-:W-:-:S07]  /*1500*/  IMAD.MOV.U32 R18, RZ, RZ, R6 ;  /* 0x000000ffff127224 */ /* 0x000fce00078e0006 */
.L_x_4705:
[----:B------:R-:W-:Y:S05]  /*1510*/  BSYNC.RECONVERGENT B2 ;  /* 0x0000000000027941 */ /* 0x000fea0003800200 */
.L_x_4703:
[----:B------:R-:W-:Y:S02]  /*1520*/  IMAD.MOV.U32 R6, RZ, RZ, R0 ;  /* 0x000000ffff067224 */ /* 0x000fe400078e0000 */
[----:B------:R-:W-:-:S04]  /*1530*/  IMAD.MOV.U32 R7, RZ, RZ, 0x0 ;  /* 0x00000000ff077424 */ /* 0x000fc800078e00ff */
[----:B------:R-:W-:Y:S05]  /*1540*/  RET.REL.NODEC R6 `(_ZN43_GLOBAL__N__9ae7fba5_10_SoftMax_cu_9f978f6320softmax_warp_forwardIdddLi3ELb0ELb0EEEvPT0_PKT_iiiPKbib) ;  /* 0xffffffe806ac7950 */ /* 0x000fea0003c3ffff */
.L_x_4708:
        /* <DEDUP_REMOVED lines=11> */
.L_x_11375:


//--------------------- .text._ZN43_GLOBAL__N__9ae7fba5_10_SoftMax_cu_9f978f6320softmax_warp_forwardIdddLi2ELb0ELb0EEEvPT0_PKT_iiiPKbib --------------------------
	.section	.text._ZN43_GLOBAL__N__9ae7fba5_10_SoftMax_cu_9f978f6320softmax_warp_forwardIdddLi2ELb0ELb0EEEvPT0_PKT_iiiPKbib,"ax",@progbits
	.align	128
.text._ZN43_GLOBAL__N__9ae7fba5_10_SoftMax_cu_9f978f6320softmax_warp_forwardIdddLi2ELb0ELb0EEEvPT0_PKT_iiiPKbib:
        .type           _ZN43_GLOBAL__N__9ae7fba5_10_SoftMax_cu_9f978f6320softmax_warp_forwardIdddLi2ELb0ELb0EEEvPT0_PKT_iiiPKbib,@function
        .size           _ZN43_GLOBAL__N__9ae7fba5_10_SoftMax_cu_9f978f6320softmax_warp_forwardIdddLi2ELb0ELb0EEEvPT0_PKT_iiiPKbib,(.L_x_11377 - _ZN43_GLOBAL__N__9ae7fba5_10_SoftMax_cu_9f978f6320softmax_warp_forwardIdddLi2ELb0ELb0EEEvPT0_PKT_iiiPKbib)
        .other          _ZN43_GLOBAL__N__9ae7fba5_10_SoftMax_cu_9f978f6320softmax_warp_forwardIdddLi2ELb0ELb0EEEvPT0_PKT_iiiPKbib,@"STO_CUDA_ENTRY STV_DEFAULT"
_ZN43_GLOBAL__N__9ae7fba5_10_SoftMax_cu_9f978f6320softmax_warp_forwardIdddLi2ELb0ELb0EEEvPT0_PKT_iiiPKbib:
        /* <DEDUP_REMOVED lines=30> */
[----:B------:R0:W3:Y:S02]  /*01e0*/  @!P0 LDG.E.64 R10, desc[UR4][R16.64] ;  /* 0x00000004100a8981 */ /* 0x0000e4000c1e1b00 */
[----:B0-----:R-:W-:Y:S02]  /*01f0*/  IMAD.MOV.U32 R16, RZ, RZ, 0x652b82fe ;  /* 0x652b82feff107424 */ /* 0x001fe400078e00ff */
        /* <DEDUP_REMOVED lines=97> */
.L_x_4710:
[----:B------:R-:W-:Y:S05]  /*0810*/  BSYNC.RECONVERGENT B0 ;  /* 0x0000000000007941 */ /* 0x000fea0003800200 */
.L_x_4709:
        /* <DEDUP_REMOVED lines=14> */
.L_x_4712:
[----:B------:R-:W-:Y:S05]  /*0900*/  BSYNC.RECONVERGENT B0 ;  /* 0x0000000000007941 */ /* 0x000fea0003800200 */
.L_x_4711:
        /* <DEDUP_REMOVED lines=39> */
[----:B------:R-:W-:Y:S05]  /*0b80*/  CALL.REL.NOINC `($__internal_21_$__cuda_sm20_div_rn_f64_full) ;  /* 0x0000000000c47944 */ /* 0x000fea0003c00000 */
[----:B------:R-:W-:Y:S02]  /*0b90*/  IMAD.MOV.U32 R6, RZ, RZ, R18 ;  /* 0x000000ffff067224 */ /* 0x000fe400078e0012 */
[----:B------:R-:W-:-:S07]  /*0ba0*/  IMAD.MOV.U32 R7, RZ, RZ, R19 ;  /* 0x000000ffff077224 */ /* 0x000fce00078e0013 */
.L_x_4716:
[----:B------:R-:W-:Y:S05]  /*0bb0*/  BSYNC.RECONVERGENT B1 ;  /* 0x0000000000017941 */ /* 0x000fea0003800200 */
.L_x_4715:
[----:B------:R-:W0:Y:S01]  /*0bc0*/  LDCU.64 UR6, c[0x0][0x380] ;  /* 0x00007000ff0677ac */ /* 0x000e220008000a00 */
[----:B------:R-:W-:Y:S02]  /*0bd0*/  FSEL R6, R6, RZ, P1 ;  /* 0x000000ff06067208 */ /* 0x000fe40000800000 */
[----:B------:R-:W-:Y:S02]  /*0be0*/  FSEL R7, R7, +QNAN , P1 ;  /* 0x7ff8000007077808 */ /* 0x000fe40000800000 */
[----:B0-----:R-:W-:-:S04]  /*0bf0*/  LEA R8, P0, R4, UR6, 0x3 ;  /* 0x0000000604087c11 */ /* 0x001fc8000f8018ff */
[----:B------:R-:W-:-:S05]  /*0c00*/  LEA.HI.X R9, R4, UR7, R5, 0x3, P0 ;  /* 0x0000000704097c11 */ /* 0x000fca00080f1c05 */
[----:B------:R0:W-:Y:S04]  /*0c10*/  STG.E.64 desc[UR4][R8.64], R6 ;  /* 0x0000000608007986 */ /* 0x0001e8000c101b04 */
.L_x_4714:
[----:B------:R-:W-:Y:S05]  /*0c20*/  BSYNC.RECONVERGENT B0 ;  /* 0x0000000000007941 */ /* 0x000fea0003800200 */
.L_x_4713:
        /* <DEDUP_REMOVED lines=28> */
.L_x_4718:
[----:B------:R-:W-:Y:S05]  /*0df0*/  BSYNC.RECONVERGENT B0 ;  /* 0x0000000000007941 */ /* 0x000fea0003800200 */
.L_x_4717:
        /* <DEDUP_REMOVED lines=10> */
        .weak           $__internal_21_$__cuda_sm20_div_rn_f64_full
        .type           $__internal_21_$__cuda_sm20_div_rn_f64_full,@function
        .size           $__internal_21_$__cuda_sm20_div_rn_f64_full,(.L_x_11377 - $__internal_21_$__cuda_sm20_div_rn_f64_full)
$__internal_21_$__cuda_sm20_div_rn_f64_full:
        /* <DEDUP_REMOVED lines=66> */
.L_x_4720:
        /* <DEDUP_REMOVED lines=16> */
.L_x_4723:
[----:B------:R-:W-:Y:S01]  /*13c0*/  LOP3.LUT R19, R9, 0x80000, RZ, 0xfc, !PT ;  /* 0x0008000009137812 */ /* 0x000fe200078efcff */
[----:B------:R-:W-:Y:S01]  /*13d0*/  IMAD.MOV.U32 R18, RZ, RZ, R8 ;  /* 0x000000ffff127224 */ /* 0x000fe200078e0008 */
[----:B------:R-:W-:Y:S06]  /*13e0*/  BRA `(.L_x_4721) ;  /* 0x0000000000087947 */ /* 0x000fec0003800000 */
.L_x_4722:
[----:B------:R-:W-:Y:S01]  /*13f0*/  LOP3.LUT R19, R7, 0x80000, RZ, 0xfc, !PT ;  /* 0x0008000007137812 */ /* 0x000fe200078efcff */
[----:B------:R-:W-:-:S07]  /*1400*/  IMAD.MOV.U32 R18, RZ, RZ, R6 ;  /* 0x000000ffff127224 */ /* 0x000fce00078e0006 */
.L_x_4721:
[----:B------:R-:W-:Y:S05]  /*1410*/  BSYNC.RECONVERGENT B2 ;  /* 0x0000000000027941 */ /* 0x000fea0003800200 */
.L_x_4719:
[----:B------:R-:W-:Y:S02]  /*1420*/  IMAD.MOV.U32 R6, RZ, RZ, R0 ;  /* 0x000000ffff067224 */ /* 0x000fe400078e0000 */
[----:B------:R-:W-:-:S04]  /*1430*/  IMAD.MOV.U32 R7, RZ, RZ, 0x0 ;  /* 0x00000000ff077424 */ /* 0x000fc800078e00ff */
[----:B------:R-:W-:Y:S05]  /*1440*/  RET.REL.NODEC R6 `(_ZN43_GLOBAL__N__9ae7fba5_10_SoftMax_cu_9f978f6320softmax_warp_forwardIdddLi2ELb0ELb0EEEvPT0_PKT_iiiPKbib) ;  /* 0xffffffe806ec7950 */ /* 0x000fea0003c3ffff */
.L_x_4724:
        /* <DEDUP_REMOVED lines=11> */
.L_x_11377:


//--------------------- .text._ZN43_GLOBAL__N__9ae7fba5_10_SoftMax_cu_9f978f6320softmax_warp_forwardIdddLi1ELb0ELb0EEEvPT0_PKT_iiiPKbib --------------------------
	.section	.text._ZN43_GLOBAL__N__9ae7fba5_10_SoftMax_cu_9f978f6320softmax_warp_forwardIdddLi1ELb0ELb0EEEvPT0_PKT_iiiPKbib,"ax",@progbits
	.align	128
.text._ZN43_GLOBAL__N__9ae7fba5_10_SoftMax_cu_9f978f6320softmax_warp_forwardIdddLi1ELb0ELb0EEEvPT0_PKT_iiiPKbib:
        .type           _ZN43_GLOBAL__N__9ae7fba5_10_SoftMax_cu_9f978f6320softmax_warp_forwardIdddLi1ELb0ELb0EEEvPT0_PKT_iiiPKbib,@function
        .size           _ZN43_GLOBAL__N__9ae7fba5_10_SoftMax_cu_9f978f6320softmax_warp_forwardIdddLi1ELb0ELb0EEEvPT0_PKT_iiiPKbib,(.L_x_11379 - _ZN43_GLOBAL__N__9ae7fba5_10_SoftMax_cu_9f978f6320softmax_warp_forwardIdddLi1ELb0ELb0EEEvPT0_PKT_iiiPKbib)
        .other          _ZN43_GLOBAL__N__9ae7fba5_10_SoftMax_cu_9f978f6320softmax_warp_forwardIdddLi1ELb0ELb0EEEvPT0_PKT_iiiPKbib,@"STO_CUDA_ENTRY STV_DEFAULT"
_ZN43_GLOBAL__N__9ae7fba5_10_SoftMax_cu_9f978f6320softmax_warp_forwardIdddLi1ELb0ELb0EEEvPT0_PKT_iiiPKbib:
        /* <DEDUP_REMOVED lines=119> */
.L_x_4726:
[----:B------:R-:W-:Y:S05]  /*0770*/  BSYNC.RECONVERGENT B0 ;  /* 0x0000000000007941 */ /* 0x000fea0003800200 */
.L_x_4725:
        /* <DEDUP_REMOVED lines=14> */
.L_x_4728:
[----:B------:R-:W-:Y:S05]  /*0860*/  BSYNC.RECONVERGENT B0 ;  /* 0x0000000000007941 */ /* 0x000fea0003800200 */
.L_x_4727:
[----:B------:R-:W-:Y:S02]  /*0870*/  DADD R6, RZ, R8 ;  /* 0x00000000ff067229 */ /* 0x000fe40000000008 */
[----:B------:R-:W-:-:S05]  /*0880*/  DADD R12, RZ, R14 ;  /* 0x00000000ff0c7229 */ /* 0x000fca000000000e */
[----:B------:R-:W-:Y:S04]  /*0890*/  SHFL.BFLY PT, R11, R7, 0x1, 0x1e1f ;  /* 0x0c3e1f00070b7f89 */ /* 0x000fe800000e0000 */
        /* <DEDUP_REMOVED lines=30> */
[----:B------:R-:W-:Y:S05]  /*0a80*/  CALL.REL.NOINC `($__internal_22_$__cuda_sm20_div_rn_f64_full) ;  /* 0x0000000000c47944 */ /* 0x000fea0003c00000 */
[----:B------:R-:W-:Y:S02]  /*0a90*/  IMAD.MOV.U32 R6, RZ, RZ, R18 ;  /* 0x000000ffff067224 */ /* 0x000fe400078e0012 */
[----:B------:R-:W-:-:S07]  /*0aa0*/  IMAD.MOV.U32 R7, RZ, RZ, R19 ;  /* 0x000000ffff077224 */ /* 0x000fce00078e0013 */
.L_x_4732:
[----:B------:R-:W-:Y:S05]  /*0ab0*/  BSYNC.RECONVERGENT B1 ;  /* 0x0000000000017941 */ /* 0x000fea0003800200 */
.L_x_4731:
[----:B------:R-:W0:Y:S01]  /*0ac0*/  LDCU.64 UR6, c[0x0][0x380] ;  /* 0x00007000ff0677ac */ /* 0x000e220008000a00 */
[----:B------:R-:W-:Y:S02]  /*0ad0*/  FSEL R6, R6, RZ, P1 ;  /* 0x000000ff06067208 */ /* 0x000fe40000800000 */
[----:B------:R-:W-:Y:S02]  /*0ae0*/  FSEL R7, R7, +QNAN , P1 ;  /* 0x7ff8000007077808 */ /* 0x000fe40000800000 */
[----:B0-----:R-:W-:-:S04]  /*0af0*/  LEA R8, P0, R4, UR6, 0x3 ;  /* 0x0000000604087c11 */ /* 0x001fc8000f8018ff */
[----:B------:R-:W-:-:S05]  /*0b00*/  LEA.HI.X R9, R4, UR7, R5, 0x3, P0 ;  /* 0x0000000704097c11 */ /* 0x000fca00080f1c05 */
[----:B------:R0:W-:Y:S04]  /*0b10*/  STG.E.64 desc[UR4][R8.64], R6 ;  /* 0x0000000608007986 */ /* 0x0001e8000c101b04 */
.L_x_4730:
[----:B------:R-:W-:Y:S05]  /*0b20*/  BSYNC.RECONVERGENT B0 ;  /* 0x0000000000007941 */ /* 0x000fea0003800200 */
.L_x_4729:
        /* <DEDUP_REMOVED lines=28> */
.L_x_4734:
[----:B------:R-:W-:Y:S05]  /*0cf0*/  BSYNC.RECONVERGENT B0 ;  /* 0x0000000000007941 */ /* 0x000fea0003800200 */
.L_x_4733:
        /* <DEDUP_REMOVED lines=10> */
        .weak           $__internal_22_$__cuda_sm20_div_rn_f64_full
        .type           $__internal_22_$__cuda_sm20_div_rn_f64_full,@function
        .size           $__internal_22_$__cuda_sm20_div_rn_f64_full,(.L_x_11379 - $__internal_22_$__cuda_sm20_div_rn_f64_full)
$__internal_22_$__cuda_sm20_div_rn_f64_full:
        /* <DEDUP_REMOVED lines=66> */
.L_x_4736:
        /* <DEDUP_REMOVED lines=16> */
.L_x_4739:
[----:B------:R-:W-:Y:S01]  /*12c0*/  LOP3.LUT R19, R9, 0x80000, RZ, 0xfc, !PT ;  /* 0x0008000009137812 */ /* 0x000fe200078efcff */
[----:B------:R-:W-:Y:S01]  /*12d0*/  IMAD.MOV.U32 R18, RZ, RZ, R8 ;  /* 0x000000ffff127224 */ /* 0x000fe200078e0008 */
[----:B------:R-:W-:Y:S06]  /*12e0*/  BRA `(.L_x_4737) ;  /* 0x0000000000087947 */ /* 0x000fec0003800000 */
.L_x_4738:
[----:B------:R-:W-:Y:S01]  /*12f0*/  LOP3.LUT R19, R7, 0x80000, RZ, 0xfc, !PT ;  /* 0x0008000007137812 */ /* 0x000fe200078efcff */
[----:B------:R-:W-:-:S07]  /*1300*/  IMAD.MOV.U32 R18, RZ, RZ, R6 ;  /* 0x000000ffff127224 */ /* 0x000fce00078e0006 */
.L_x_4737:
[----:B------:R-:W-:Y:S05]  /*1310*/  BSYNC.RECONVERGENT B2 ;  /* 0x0000000000027941 */ /* 0x000fea0003800200 */
.L_x_4735:
[----:B------:R-:W-:Y:S02]  /*1320*/  IMAD.MOV.U32 R6, RZ, RZ, R0 ;  /* 0x000000ffff067224 */ /* 0x000fe400078e0000 */
[----:B------:R-:W-:-:S04]  /*1330*/  IMAD.MOV.U32 R7, RZ, RZ, 0x0 ;  /* 0x00000000ff077424 */ /* 0x000fc800078e00ff */
[----:B------:R-:W-:Y:S05]  /*1340*/  RET.REL.NODEC R6 `(_ZN43_GLOBAL__N__9ae7fba5_10_SoftMax_cu_9f978f6320softmax_warp_forwardIdddLi1ELb0ELb0EEEvPT0_PKT_iiiPKbib) ;  /* 0xffffffec062c7950 */ /* 0x000fea0003c3ffff */
.L_x_4740:
        /* <DEDUP_REMOVED lines=11> */
.L_x_11379:


//--------------------- .text._ZN43_GLOBAL__N__9ae7fba5_10_SoftMax_cu_9f978f6320softmax_warp_forwardIdddLi0ELb0ELb0EEEvPT0_PKT_iiiPKbib --------------------------
	.section	.text._ZN43_GLOBAL__N__9ae7fba5_10_SoftMax_cu_9f978f6320softmax_warp_forwardIdddLi0ELb0ELb0EEEvPT0_PKT_iiiPKbib,"ax",@progbits
	.align	128
.text._ZN43_GLOBAL__N__9ae7fba5_10_SoftMax_cu_9f978f6320softmax_warp_forwardIdddLi0ELb0ELb0EEEvPT0_PKT_iiiPKbib:
        .type           _ZN43_GLOBAL__N__9ae7fba5_10_SoftMax_cu_9f978f6320softmax_warp_forwardIdddLi0ELb0ELb0EEEvPT0_PKT_iiiPKbib,@function
        .size           _ZN43_GLOBAL__N__9ae7fba5_10_SoftMax_cu_9f978f6320softmax_warp_forwardIdddLi0ELb0ELb0EEEvPT0_PKT_iiiPKbib,(.L_x_11381 - _ZN43_GLOBAL__N__9ae7fba5_10_SoftMax_cu_9f978f6320softmax_warp_forwardIdddLi0ELb0ELb0EEEvPT0_PKT_iiiPKbib)
        .other          _ZN43_GLOBAL__N__9ae7fba5_10_SoftMax_cu_9f978f6320softmax_warp_forwardIdddLi0ELb0ELb0EEEvPT0_PKT_iiiPKbib,@"STO_CUDA_ENTRY STV_DEFAULT"
_ZN43_GLOBAL__N__9ae7fba5_10_SoftMax_cu_9f978f6320softmax_warp_forwardIdddLi0ELb0ELb0EEEvPT0_PKT_iiiPKbib:
        /* <DEDUP_REMOVED lines=25> */
[----:B------:R-:W-:Y:S02]  /*0190*/  IMAD.MOV.U32 R2, RZ, RZ, 0x0 ;  /* 0x00000000ff027424 */ /* 0x000fe400078e00ff */
[----:B------:R-:W-:Y:S01]  /*01a0*/  IMAD.MOV.U32 R3, RZ, RZ, -0x100000 ;  /* 0xfff00000ff037424 */ /* 0x000fe200078e00ff */
[----:B--2---:R-:W-:-:S04]  /*01b0*/  @!P2 LEA R22, P3, R11, R22, 0x3 ;  /* 0x000000160b16a211 */ /* 0x004fc800078618ff */
[----:B------:R-:W-:Y:S01]  /*01c0*/  @!P2 LEA.HI.X R23, R11, R23, R0, 0x3, P3 ;  /* 0x000000170b17a211 */ /* 0x000fe200018f1c00 */
[----:B0-----:R-:W2:Y:S04]  /*01d0*/  @!P0 LDG.E.64 R2, desc[UR4][R16.64] ;  /* 0x0000000410028981 */ /* 0x001ea8000c1e1b00 */
[----:B------:R-:W3:Y:S01]  /*01e0*/  @!P2 LDG.E.64 R6, desc[UR4][R22.64] ;  /* 0x000000041606a981 */ /* 0x000ee2000c1e1b00 */
[----:B------:R-:W-:Y:S01]  /*01f0*/  IMAD.MOV.U32 R12, RZ, RZ, 0x652b82fe ;  /* 0x652b82feff0c7424 */ /* 0x000fe200078e00ff */
        /* <DEDUP_REMOVED lines=24> */
[----:B--2---:R-:W-:-:S02]  /*0380*/  DADD R2, R2, -R2 ;  /* 0x0000000002027229 */ /* 0x004fc40000000802 */
[----:B---3--:R-:W-:-:S06]  /*0390*/  DADD R6, R6, -R6 ;  /* 0x0000000006067229 */ /* 0x008fcc0000000806 */
[-C--:B------:R-:W-:Y:S02]  /*03a0*/  DFMA R8, R2, R12.reuse, 6.75539944105574400000e+15 ;  /* 0x433800000208742b */ /* 0x080fe4000000000c */
[----:B------:R-:W-:Y:S01]  /*03b0*/  FSETP.GEU.FTZ.AND P3, PT, |R3|, 4.1917929649353027344, PT ;  /* 0x4086232b0300780b */ /* 0x000fe20003f7e200 */
[----:B------:R-:W-:Y:S01]  /*03c0*/  DFMA R12, R6, R12, 6.75539944105574400000e+15 ;  /* 0x43380000060c742b */ /* 0x000fe2000000000c */
[----:B------:R-:W-:-:S04]  /*03d0*/  FSETP.GEU.FTZ.AND P0, PT, |R7|, 4.1917929649353027344, PT ;  /* 0x4086232b0700780b */ /* 0x000fc80003f1e200 */
        /* <DEDUP_REMOVED lines=27> */
[----:B------:R-:W-:-:S06]  /*0590*/  DFMA R18, R14, R16, 1 ;  /* 0x3ff000000e12742b */ /* 0x000fcc0000000010 */
[----:B------:R-:W-:Y:S02]  /*05a0*/  DFMA R16, R4, R22, 1 ;  /* 0x3ff000000410742b */ /* 0x000fe40000000016 */
[----:B------:R-:W-:-:S08]  /*05b0*/  DFMA R18, R14, R18, 1 ;  /* 0x3ff000000e12742b */ /* 0x000fd00000000012 */
        /* <DEDUP_REMOVED lines=17> */
.L_x_4742:
[----:B------:R-:W-:Y:S05]  /*06d0*/  BSYNC.RECONVERGENT B0 ;  /* 0x0000000000007941 */ /* 0x000fea0003800200 */
.L_x_4741:
        /* <DEDUP_REMOVED lines=14> */
.L_x_4744:
[----:B------:R-:W-:Y:S05]  /*07c0*/  BSYNC.RECONVERGENT B0 ;  /* 0x0000000000007941 */ /* 0x000fea0003800200 */
.L_x_4743:
[----:B------:R-:W-:Y:S05]  /*07d0*/  @!P1 EXIT ;  /* 0x000000000000994d */ /* 0x000fea0003800000 */
[----:B------:R-:W-:Y:S01]  /*07e0*/  ISETP.GE.AND P0, PT, R10, UR8, PT ;  /* 0x000000080a007c0c */ /* 0x000fe2000bf06270 */
[----:B------:R-:W-:-:S12]  /*07f0*/  BSSY.RECONVERGENT B0, `(.L_x_4745) ;  /* 0x000001e000007945 */ /* 0x000fd80003800200 */
[----:B------:R-:W-:Y:S05]  /*0800*/  @P0 BRA `(.L_x_4746) ;  /* 0x0000000000700947 */ /* 0x000fea0003800000 */
[----:B------:R-:W-:Y:S01]  /*0810*/  DADD R6, RZ, R14 ;  /* 0x00000000ff067229 */ /* 0x000fe2000000000e */
[----:B------:R-:W-:Y:S01]  /*0820*/  IMAD.MOV.U32 R2, RZ, RZ, 0x1 ;  /* 0x00000001ff027424 */ /* 0x000fe200078e00ff */
[----:B------:R-:W-:Y:S01]  /*0830*/  FSETP.GEU.AND P2, PT, |R15|, 6.5827683646048100446e-37, PT ;  /* 0x036000000f00780b */ /* 0x000fe20003f4e200 */
[----:B------:R-:W-:Y:S01]  /*0840*/  BSSY.RECONVERGENT B1, `(.L_x_4747) ;  /* 0x0000012000017945 */ /* 0x000fe20003800200 */
[----:B------:R-:W-:Y:S02]  /*0850*/  DSETP.NEU.AND P1, PT, R14, RZ, PT ;  /* 0x000000ff0e00722a */ /* 0x000fe40003f2d000 */
[----:B------:R-:W0:Y:S02]  /*0860*/  MUFU.RCP64H R3, R7 ;  /* 0x0000000700037308 */ /* 0x000e240000001800 */
        /* <DEDUP_REMOVED lines=14> */
[----:B------:R-:W-:Y:S05]  /*0950*/  CALL.REL.NOINC `($__internal_23_$__cuda_sm20_div_rn_f64_full) ;  /* 0x0000000000b07944 */ /* 0x000fea0003c00000 */
.L_x_4748:
[----:B------:R-:W-:Y:S05]  /*0960*/  BSYNC.RECONVERGENT B1 ;  /* 0x0000000000017941 */ /* 0x000fea0003800200 */
.L_x_4747:
[----:B------:R-:W0:Y:S01]  /*0970*/  LDCU.64 UR6, c[0x0][0x380] ;  /* 0x00007000ff0677ac */ /* 0x000e220008000a00 */
[----:B------:R-:W-:Y:S02]  /*0980*/  FSEL R2, R2, RZ, P1 ;  /* 0x000000ff02027208 */ /* 0x000fe40000800000 */
[----:B------:R-:W-:Y:S02]  /*0990*/  FSEL R3, R3, +QNAN , P1 ;  /* 0x7ff8000003037808 */ /* 0x000fe40000800000 */
[----:B0-----:R-:W-:-:S04]  /*09a0*/  LEA R6, P0, R11, UR6, 0x3 ;  /* 0x000000060b067c11 */ /* 0x001fc8000f8018ff */
[----:B------:R-:W-:-:S05]  /*09b0*/  LEA.HI.X R7, R11, UR7, R0, 0x3, P0 ;  /* 0x000000070b077c11 */ /* 0x000fca00080f1c00 */
[----:B------:R0:W-:Y:S04]  /*09c0*/  STG.E.64 desc[UR4][R6.64], R2 ;  /* 0x0000000206007986 */ /* 0x0001e8000c101b04 */
.L_x_4746:
[----:B------:R-:W-:Y:S05]  /*09d0*/  BSYNC.RECONVERGENT B0 ;  /* 0x0000000000007941 */ /* 0x000fea0003800200 */
.L_x_4745:
[----:B------:R-:W1:Y:S02]  /*09e0*/  LDCU UR6, c[0x0][0x398] ;  /* 0x00007300ff0677ac */ /* 0x000e640008000800 */
[----:B-1----:R-:W-:-:S04]  /*09f0*/  ISETP.GE.AND P0, PT, R10, UR6, PT ;  /* 0x000000060a007c0c */ /* 0x002fc8000bf06270 */
[----:B------:R-:W-:-:S13]  /*0a00*/  ISETP.EQ.OR P0, PT, R21, 0x1, P0 ;  /* 0x000000011500780c */ /* 0x000fda0000702670 */
[----:B------:R-:W-:Y:S05]  /*0a10*/  @P0 EXIT ;  /* 0x000000000000094d */ /* 0x000fea0003800000 */
[----:B0-----:R-:W-:Y:S01]  /*0a20*/  DADD R6, RZ, R4 ;  /* 0x00000000ff067229 */ /* 0x001fe20000000004 */
        /* <DEDUP_REMOVED lines=20> */
.L_x_4750:
[----:B------:R-:W-:Y:S05]  /*0b70*/  BSYNC.RECONVERGENT B0 ;  /* 0x0000000000007941 */ /* 0x000fea0003800200 */
.L_x_4749:
        /* <DEDUP_REMOVED lines=10> */
        .weak           $__internal_23_$__cuda_sm20_div_rn_f64_full
        .type           $__internal_23_$__cuda_sm20_div_rn_f64_full,@function
        .size           $__internal_23_$__cuda_sm20_div_rn_f64_full,(.L_x_11381 - $__internal_23_$__cuda_sm20_div_rn_f64_full)
$__internal_23_$__cuda_sm20_div_rn_f64_full:
        /* <DEDUP_REMOVED lines=11> */
[C---:B------:R-:W-:Y:S01]  /*0cd0*/  ISETP.GE.U32.AND P2, PT, R22.reuse, R23, PT ;  /* 0x000000171600720c */ /* 0x040fe20003f46070 */
[----:B------:R-:W-:Y:S02]  /*0ce0*/  IMAD.MOV.U32 R25, RZ, RZ, R22 ;  /* 0x000000ffff197224 */ /* 0x000fe400078e0016 */
[----:B------:R-:W-:Y:S02]  /*0cf0*/  @!P3 LOP3.LUT R17, R7, 0x7ff00000, RZ, 0xc0, !PT ;  /* 0x7ff000000711b812 */ /* 0x000fe400078ec0ff */
[----:B------:R-:W0:Y:S02]  /*0d00*/  MUFU.RCP64H R15, R9 ;  /* 0x00000009000f7308 */ /* 0x000e240000001800 */
[----:B------:R-:W-:Y:S02]  /*0d10*/  @!P3 ISETP.GE.U32.AND P4, PT, R22, R17, PT ;  /* 0x000000111600b20c */ /* 0x000fe40003f86070 */
[----:B------:R-:W-:-:S02]  /*0d20*/  @!P0 LOP3.LUT R23, R9, 0x7ff00000, RZ, 0xc0, !PT ;  /* 0x7ff0000009178812 */ /* 0x000fc400078ec0ff */
        /* <DEDUP_REMOVED lines=49> */
.L_x_4752:
        /* <DEDUP_REMOVED lines=16> */
.L_x_4755:
[----:B------:R-:W-:Y:S01]  /*1140*/  LOP3.LUT R15, R7, 0x80000, RZ, 0xfc, !PT ;  /* 0x00080000070f7812 */ /* 0x000fe200078efcff */
[----:B------:R-:W-:Y:S01]  /*1150*/  IMAD.MOV.U32 R14, RZ, RZ, R6 ;  /* 0x000000ffff0e7224 */ /* 0x000fe200078e0006 */
[----:B------:R-:W-:Y:S06]  /*1160*/  BRA `(.L_x_4753) ;  /* 0x0000000000087947 */ /* 0x000fec0003800000 */
.L_x_4754:
[----:B------:R-:W-:Y:S01]  /*1170*/  LOP3.LUT R15, R3, 0x80000, RZ, 0xfc, !PT ;  /* 0x00080000030f7812 */ /* 0x000fe200078efcff */
[----:B------:R-:W-:-:S07]  /*1180*/  IMAD.MOV.U32 R14, RZ, RZ, R2 ;  /* 0x000000ffff0e7224 */ /* 0x000fce00078e0002 */
.L_x_4753:
[----:B------:R-:W-:Y:S05]  /*1190*/  BSYNC.RECONVERGENT B2 ;  /* 0x0000000000027941 */ /* 0x000fea0003800200 */
.L_x_4751:
[----:B------:R-:W-:Y:S02]  /*11a0*/  IMAD.MOV.U32 R25, RZ, RZ, 0x0 ;  /* 0x00000000ff197424 */ /* 0x000fe400078e00ff */
[----:B------:R-:W-:Y:S02]  /*11b0*/  IMAD.MOV.U32 R2, RZ, RZ, R14 ;  /* 0x000000ffff027224 */ /* 0x000fe400078e000e */
[----:B------:R-:W-:Y:S01]  /*11c0*/  IMAD.MOV.U32 R3, RZ, RZ, R15 ;  /* 0x000000ffff037224 */ /* 0x000fe200078e000f */
[----:B------:R-:W-:Y:S06]  /*11d0*/  RET.REL.NODEC R24 `(_ZN43_GLOBAL__N__9ae7fba5_10_SoftMax_cu_9f978f6320softmax_warp_forwardIdddLi0ELb0ELb0EEEvPT0_PKT_iiiPKbib) ;  /* 0xffffffec18887950 */ /* 0x000fec0003c3ffff */
.L_x_4756:
        /* <DEDUP_REMOVED lines=10> */
.L_x_11381:


//--------------------- .text._ZN43_GLOBAL__N__9ae7fba5_10_SoftMax_cu_9f978f6321softmax_warp_backwardIfN3c108BFloat16EfLi10ELb1ELb0EEEvPT0_PKT_S7_iiiPKb --------------------------
	.section	.text._ZN43_GLOBAL__N__9ae7fba5_10_SoftMax_cu_9f978f6321softmax_warp_backwardIfN3c108BFloat16EfLi10ELb1ELb0EEEvPT0_PKT_S7_iiiPKb,"ax",@progbits
	.align	128
.text._ZN43_GLOBAL__N__9ae7fba5_10_SoftMax_cu_9f978f6321softmax_warp_backwardIfN3c108BFloat16EfLi10ELb1ELb0EEEvPT0_PKT_S7_iiiPKb:
        .type           _ZN43_GLOBAL__N__9ae7fba5_10_SoftMax_cu_9f978f6321softmax_warp_backwardIfN3c108BFloat16EfLi10ELb1ELb0EEEvPT0_PKT_S7_iiiPKb,@function
        .size           _ZN43_GLOBAL__N__9ae7fba5_10_SoftMax_cu_9f978f6321softmax_warp_backwardIfN3c108BFloat16EfLi10ELb1ELb0EEEvPT0_PKT_S7_iiiPKb,(.L_x_11383 - _ZN43_GLOBAL__N__9ae7fba5_10_SoftMax_cu_9f978f6321softmax_warp_backwardIfN3c108BFloat16EfLi10ELb1ELb0EEEvPT0_PKT_S7_iiiPKb)
        .other          _ZN43_GLOBAL__N__9ae7fba5_10_SoftMax_cu_9f978f6321softmax_warp_backwardIfN3c108BFloat16EfLi10ELb1ELb0EEEvPT0_PKT_S7_iiiPKb,@"STO_CUDA_ENTRY STV_DEFAULT"
_ZN43_GLOBAL__N__9ae7fba5_10_SoftMax_cu_9f978f6321softmax_warp_backwardIfN3c108BFloat16EfLi10ELb1ELb0EEEvPT0_PKT_S7_iiiPKb:
        /* <DEDUP_REMOVED lines=16> */
[----:B-1----:R-:W-:Y:S01]  /*0100*/  IMAD.WIDE R2, R63, 0x4, R2 ;  /* 0x000000043f027825 */ /* 0x002fe200078e0202 */
[----:B------:R-:W-:-:S03]  /*0110*/  CS2R R68, SRZ ;  /* 0x0000000000447805 */ /* 0x000fc6000001ff00 */
[----:B------:R-:W-:Y:S01]  /*0120*/  IMAD.MOV.U32 R62, RZ, RZ, RZ ;  /* 0x000000ffff3e7224 */ /* 0x000fe200078e00ff */
[----:B------:R-:W-:Y:S01]  /*0130*/  CS2R R66, SRZ ;  /* 0x0000000000427805 */ /* 0x000fe2000001ff00 */
[C---:B------:R-:W-:Y:S01]  /*0140*/  VIADD R0, R60.reuse, 0x20 ;  /* 0x000000203c007836 */ /* 0x040fe20000000000 */
[----:B------:R-:W-:Y:S01]  /*0150*/  CS2R R58, SRZ ;  /* 0x00000000003a7805 */ /* 0x000fe2000001ff00 */
[----:B------:R-:W-:Y:S02]  /*0160*/  VIADD R7, R60, 0x80 ;  /* 0x000000803c077836 */ /* 0x000fe40000000000 */
[----:B------:R-:W-:Y:S01]  /*0170*/  IMAD.MOV.U32 R65, RZ, RZ, RZ ;  /* 0x000000ffff417224 */ /* 0x000fe200078e00ff */
[----:B------:R-:W-:Y:S01]  /*0180*/  CS2R R56, SRZ ;  /* 0x0000000000387805 */ /* 0x000fe2000001ff00 */
[----:B0-----:R-:W2:Y:S01]  /*0190*/  @!P4 LDG.E R6, desc[UR4][R2.64] ;  /* 0x000000040206c981 */ /* 0x001ea2000c1e1900 */
[----:B------:R-:W-:Y:S01]  /*01a0*/  ISETP.GE.AND P1, PT, R0, UR8, PT ;  /* 0x0000000800007c0c */ /* 0x000fe2000bf26270 */
[----:B------:R-:W-:-:S02]  /*01b0*/  VIADD R0, R60, 0x40 ;  /* 0x000000403c007836 */ /* 0x000fc40000000000 */
[----:B------:R-:W-:Y:S01]  /*01c0*/  IMAD.MOV.U32 R61, RZ, RZ, RZ ;  /* 0x000000ffff3d7224 */ /* 0x000fe200078e00ff */
[----:B------:R-:W-:Y:S02]  /*01d0*/  ISETP.LT.OR P6, PT, R9, 0x1, P1 ;  /* 0x000000010900780c */ /* 0x000fe40000fc1670 */
[----:B------:R-:W-:Y:S01]  /*01e0*/  ISETP.GE.AND P2, PT, R0, UR8, PT ;  /* 0x0000000800007c0c */ /* 0x000fe2000bf46270 */
[----:B------:R-:W-:Y:S01]  /*01f0*/  VIADD R0, R60, 0x60 ;  /* 0x000000603c007836 */ /* 0x000fe20000000000 */
[----:B------:R-:W-:Y:S01]  /*0200*/  CS2R R54, SRZ ;  /* 0x0000000000367805 */ /* 0x000fe2000001ff00 */
[----:B------:R-:W-:Y:S01]  /*0210*/  IMAD.WIDE R4, R63, 0x4, R4 ;  /* 0x000000043f047825 */ /* 0x000fe200078e0204 */
[----:B------:R-:W-:Y:S02]  /*0220*/  ISETP.LT.OR P5, PT, R9, 0x1, P2 ;  /* 0x000000010900780c */ /* 0x000fe400017a1670 */
[----:B------:R-:W-:Y:S02]  /*0230*/  ISETP.GE.AND P3, PT, R0, UR8, PT ;  /* 0x0000000800007c0c */ /* 0x000fe4000bf66270 */
[----:B------:R-:W3:Y:S01]  /*0240*/  @!P4 LDG.E R68, desc[UR4][R4.64] ;  /* 0x000000040444c981 */ /* 0x000ee2000c1e1900 */
[----:B------:R-:W-:-:S02]  /*0250*/  CS2R R52, SRZ ;  /* 0x0000000000347805 */ /* 0x000fc4000001ff00 */
[----:B------:R-:W-:Y:S02]  /*0260*/  CS2R R50, SRZ ;  /* 0x0000000000327805 */ /* 0x000fe4000001ff00 */
[----:B------:R-:W-:Y:S01]  /*0270*/  CS2R R48, SRZ ;  /* 0x0000000000307805 */ /* 0x000fe2000001ff00 */
[----:B------:R-:W4:Y:S01]  /*0280*/  @!P6 LDG.E R8, desc[UR4][R2.64+0x80] ;  /* 0x000080040208e981 */ /* 0x000f22000c1e1900 */
[----:B------:R-:W-:Y:S02]  /*0290*/  CS2R R46, SRZ ;  /* 0x00000000002e7805 */ /* 0x000fe4000001ff00 */
[----:B------:R-:W-:Y:S02]  /*02a0*/  CS2R R44, SRZ ;  /* 0x00000000002c7805 */ /* 0x000fe4000001ff00 */
[----:B------:R-:W-:Y:S01]  /*02b0*/  CS2R R42, SRZ ;  /* 0x00000000002a7805 */ /* 0x000fe2000001ff00 */
[----:B------:R-:W3:Y:S01]  /*02c0*/  @!P6 LDG.E R62, desc[UR4][R4.64+0x80] ;  /* 0x00008004043ee981 */ /* 0x000ee2000c1e1900 */
[----:B------:R-:W-:-:S02]  /*02d0*/  CS2R R40, SRZ ;  /* 0x0000000000287805 */ /* 0x000fc4000001ff00 */
[----:B------:R-:W-:Y:S02]  /*02e0*/  CS2R R38, SRZ ;  /* 0x0000000000267805 */ /* 0x000fe4000001ff00 */
[----:B------:R-:W-:Y:S01]  /*02f0*/  CS2R R36, SRZ ;  /* 0x0000000000247805 */ /* 0x000fe2000001ff00 */
[----:B------:R-:W3:Y:S01]  /*0300*/  @!P5 LDG.E R0, desc[UR4][R2.64+0x100] ;  /* 0x000100040200d981 */ /* 0x000ee2000c1e1900 */
[----:B------:R-:W-:Y:S02]  /*0310*/  CS2R R34, SRZ ;  /* 0x0000000000227805 */ /* 0x000fe4000001ff00 */
[----:B------:R-:W-:Y:S02]  /*0320*/  CS2R R32, SRZ ;  /* 0x0000000000207805 */ /* 0x000fe4000001ff00 */
[----:B------:R-:W-:Y:S01]  /*0330*/  CS2R R30, SRZ ;  /* 0x00000000001e7805 */ /* 0x000fe2000001ff00 */
[----:B------:R-:W3:Y:S01]  /*0340*/  @!P5 LDG.E R59, desc[UR4][R4.64+0x100] ;  /* 0x00010004043bd981 */ /* 0x000ee2000c1e1900 */
[----:B------:R-:W-:-:S02]  /*0350*/  CS2R R28, SRZ ;  /* 0x00000000001c7805 */ /* 0x000fc4000001ff00 */
[----:B------:R-:W-:Y:S02]  /*0360*/  CS2R R26, SRZ ;  /* 0x00000000001a7805 */ /* 0x000fe4000001ff00 */
[----:B------:R-:W-:Y:S02]  /*0370*/  CS2R R24, SRZ ;  /* 0x0000000000187805 */ /* 0x000fe4000001ff00 */
[----:B------:R-:W-:Y:S02]  /*0380*/  CS2R R22, SRZ ;  /* 0x0000000000167805 */ /* 0x000fe4000001ff00 */
[----:B------:R-:W-:Y:S02]  /*0390*/  CS2R R20, SRZ ;  /* 0x0000000000147805 */ /* 0x000fe4000001ff00 */
[----:B------:R-:W-:Y:S02]  /*03a0*/  CS2R R18, SRZ ;  /* 0x0000000000127805 */ /* 0x000fe4000001ff00 */
[----:B------:R-:W-:-:S02]  /*03b0*/  CS2R R16, SRZ ;  /* 0x0000000000107805 */ /* 0x000fc4000001ff00 */
[----:B------:R-:W-:Y:S02]  /*03c0*/  CS2R R14, SRZ ;  /* 0x00000000000e7805 */ /* 0x000fe4000001ff00 */
[----:B------:R-:W-:Y:S02]  /*03d0*/  CS2R R12, SRZ ;  /* 0x00000000000c7805 */ /* 0x000fe4000001ff00 */
[----:B------:R-:W-:Y:S02]  /*03e0*/  CS2R R10, SRZ ;  /* 0x00000000000a7805 */ /* 0x000fe4000001ff00 */
[----:B------:R-:W-:Y:S01]  /*03f0*/  P2R R70, PR, RZ, 0x1 ;  /* 0x00000001ff467803 */ /* 0x000fe20000000000 */
[----:B--2---:R-:W-:Y:S01]  /*0400*/  @!P4 FMUL.FTZ R69, R6, 1.4426950216293334961 ;  /* 0x3fb8aa3b0645c820 */ /* 0x004fe20000410000 */
[----:B------:R-:W-:-:S13]  /*0410*/  ISETP.LT.OR P4, PT, R9, 0x1, P3 ;  /* 0x000000010900780c */ /* 0x000fda0001f81670 */
[----:B------:R-:W2:Y:S04]  /*0420*/  @!P4 LDG.E R6, desc[UR4][R2.64+0x180] ;  /* 0x000180040206c981 */ /* 0x000ea8000c1e1900 */
[----:B------:R-:W2:Y:S01]  /*0430*/  @!P4 LDG.E R58, desc[UR4][R4.64+0x180] ;  /* 0x00018004043ac981 */ /* 0x000ea2000c1e1900 */
[----:B----4-:R-:W-:Y:S01]  /*0440*/  @!P6 FMUL.FTZ R67, R8, 1.4426950216293334961 ;  /* 0x3fb8aa3b0843e820 */ /* 0x010fe20000410000 */
[----:B------:R-:W-:Y:S01]  /*0450*/  ISETP.GE.AND P6, PT, R7, UR8, PT ;  /* 0x0000000807007c0c */ /* 0x000fe2000bfc6270 */
[----:B------:R-:W-:-:S03]  /*0460*/  VIADD R7, R60, 0xa0 ;  /* 0x000000a03c077836 */ /* 0x000fc60000000000 */
[----:B------:R-:W-:Y:S01]  /*0470*/  ISETP.LT.OR P6, PT, R9, 0x1, P6 ;  /* 0x000000010900780c */ /* 0x000fe200037c1670 */
[----:B---3--:R-:W-:Y:S01]  /*0480*/  @!P5 FMUL.FTZ R66, R0, 1.4426950216293334961 ;  /* 0x3fb8aa3b0042d820 */ /* 0x008fe20000410000 */
[----:B------:R-:W-:Y:S01]  /*0490*/  ISETP.GE.AND P5, PT, R7, UR8, PT ;  /* 0x0000000807007c0c */ /* 0x000fe2000bfa6270 */
[----:B------:R-:W-:-:S03]  /*04a0*/  VIADD R0, R60, 0xc0 ;  /* 0x000000c03c007836 */ /* 0x000fc60000000000 */
[----:B------:R-:W-:Y:S01]  /*04b0*/  ISETP.LT.OR P5, PT, R9, 0x1, P5 ;  /* 0x000000010900780c */ /* 0x000fe20002fa1670 */
[----:B--2---:R-:W-:Y:S01]  /*04c0*/  @!P4 FMUL.FTZ R65, R6, 1.4426950216293334961 ;  /* 0x3fb8aa3b0641c820 */ /* 0x004fe20000410000 */
[----:B------:R-:W-:-:S11]  /*04d0*/  ISETP.GE.AND P4, PT, R0, UR8, PT ;  /* 0x0000000800007c0c */ /* 0x000fd6000bf86270 */
[----:B------:R-:W2:Y:S01]  /*04e0*/  @!P5 LDG.E R6, desc[UR4][R2.64+0x280] ;  /* 0x000280040206d981 */ /* 0x000ea2000c1e1900 */
[----:B------:R-:W-:-:S03]  /*04f0*/  ISETP.LT.OR P4, PT, R9, 0x1, P4 ;  /* 0x000000010900780c */ /* 0x000fc60002781670 */
[----:B------:R-:W3:Y:S01]  /*0500*/  @!P6 LDG.E R0, desc[UR4][R2.64+0x200] ;  /* 0x000200040200e981 */ /* 0x000ee2000c1e1900 */
[----:B------:R-:W-:-:S03]  /*0510*/  VIADD R8, R60, 0xe0 ;  /* 0x000000e03c087836 */ /* 0x000fc60000000000 */
[----:B------:R-:W4:Y:S04]  /*0520*/  @!P6 LDG.E R57, desc[UR4][R4.64+0x200] ;  /* 0x000200040439e981 */ /* 0x000f28000c1e1900 */
[----:B------:R-:W4:Y:S04]  /*0530*/  @!P5 LDG.E R56, desc[UR4][R4.64+0x280] ;  /* 0x000280040438d981 */ /* 0x000f28000c1e1900 */
[----:B------:R-:W4:Y:S04]  /*0540*/  @!P4 LDG.E R7, desc[UR4][R2.64+0x300] ;  /* 0x000300040207c981 */ /* 0x000f28000c1e1900 */
[----:B------:R-:W4:Y:S01]  /*0550*/  @!P4 LDG.E R54, desc[UR4][R4.64+0x300] ;  /* 0x000300040436c981 */ /* 0x000f22000c1e1900 */
[----:B---3--:R-:W-:Y:S01]  /*0560*/  @!P6 FMUL.FTZ R61, R0, 1.4426950216293334961 ;  /* 0x3fb8aa3b003de820 */ /* 0x008fe20000410000 */
[----:B------:R-:W-:Y:S01]  /*0570*/  ISETP.GE.AND P6, PT, R8, UR8, PT ;  /* 0x0000000808007c0c */ /* 0x000fe2000bfc6270 */
[----:B------:R-:W-:-:S02]  /*0580*/  VIADD R0, R60, 0x100 ;  /* 0x000001003c007836 */ /* 0x000fc40000000000 */
[----:B--2---:R-:W-:Y:S01]  /*0590*/  @!P5 FMUL.FTZ R55, R6, 1.4426950216293334961 ;  /* 0x3fb8aa3b0637d820 */ /* 0x004fe20000410000 */
[----:B------:R-:W-:Y:S02]  /*05a0*/  ISETP.LT.OR P6, PT, R9, 0x1, P6 ;  /* 0x000000010900780c */ /* 0x000fe400037c1670 */
[----:B------:R-:W-:Y:S01]  /*05b0*/  ISETP.GE.AND P5, PT, R0, UR8, PT ;  /* 0x0000000800007c0c */ /* 0x000fe2000bfa6270 */
[----:B------:R-:W-:-:S03]  /*05c0*/  VIADD R0, R60, 0x120 ;  /* 0x000001203c007836 */ /* 0x000fc60000000000 */
[----:B------:R-:W-:Y:S01]  /*05d0*/  ISETP.LT.OR P5, PT, R9, 0x1, P5 ;  /* 0x000000010900780c */ /* 0x000fe20002fa1670 */
[----:B----4-:R-:W-:Y:S01]  /*05e0*/  @!P4 FMUL.FTZ R53, R7, 1.4426950216293334961 ;  /* 0x3fb8aa3b0735c820 */ /* 0x010fe20000410000 */
[----:B------:R-:W-:-:S04]  /*05f0*/  ISETP.GE.AND P4, PT, R0, UR8, PT ;  /* 0x0000000800007c0c */ /* 0x000fc8000bf86270 */
[----:B------:R-:W-:Y:S01]  /*0600*/  ISETP.LT.OR P4, PT, R9, 0x1, P4 ;  /* 0x000000010900780c */ /* 0x000fe20002781670 */
[----:B------:R-:W2:Y:S01]  /*0610*/  @!P6 LDG.E R0, desc[UR4][R2.64+0x380] ;  /* 0x000380040200e981 */ /* 0x000ea2000c1e1900 */
[----:B------:R-:W-:-:S03]  /*0620*/  VIADD R8, R60, 0x140 ;  /* 0x000001403c087836 */ /* 0x000fc60000000000 */
[----:B------:R-:W3:Y:S04]  /*0630*/  @!P6 LDG.E R52, desc[UR4][R4.64+0x380] ;  /* 0x000380040434e981 */ /* 0x000ee8000c1e1900 */
[----:B------:R-:W4:Y:S04]  /*0640*/  @!P5 LDG.E R6, desc[UR4][R2.64+0x400] ;  /* 0x000400040206d981 */ /* 0x000f28000c1e1900 */
[----:B------:R-:W3:Y:S04]  /*0650*/  @!P4 LDG.E R7, desc[UR4][R2.64+0x480] ;  /* 0x000480040207c981 */ /* 0x000ee8000c1e1900 */
[----:B------:R-:W3:Y:S04]  /*0660*/  @!P5 LDG.E R50, desc[UR4][R4.64+0x400] ;  /* 0x000400040432d981 */ /* 0x000ee8000c1e1900 */
[----:B------:R-:W3:Y:S01]  /*0670*/  @!P4 LDG.E R48, desc[UR4][R4.64+0x480] ;  /* 0x000480040430c981 */ /* 0x000ee2000c1e1900 */
[----:B--2---:R-:W-:Y:S01]  /*0680*/  @!P6 FMUL.FTZ R51, R0, 1.4426950216293334961 ;  /* 0x3fb8aa3b0033e820 */ /* 0x004fe20000410000 */
[----:B------:R-:W-:Y:S01]  /*0690*/  ISETP.GE.AND P6, PT, R8, UR8, PT ;  /* 0x0000000808007c0c */ /* 0x000fe2000bfc6270 */
[----:B------:R-:W-:-:S03]  /*06a0*/  VIADD R0, R60, 0x160 ;  /* 0x000001603c007836 */ /* 0x000fc60000000000 */
[----:B------:R-:W-:Y:S01]  /*06b0*/  ISETP.LT.OR P6, PT, R9, 0x1, P6 ;  /* 0x000000010900780c */ /* 0x000fe200037c1670 */
[----:B----4-:R-:W-:Y:S01]  /*06c0*/  @!P5 FMUL.FTZ R49, R6, 1.4426950216293334961 ;  /* 0x3fb8aa3b0631d820 */ /* 0x010fe20000410000 */
[----:B------:R-:W-:Y:S01]  /*06d0*/  ISETP.GE.AND P5, PT, R0, UR8, PT ;  /* 0x0000000800007c0c */ /* 0x000fe2000bfa6270 */
[----:B------:R-:W-:Y:S02]  /*06e0*/  VIADD R0, R60, 0x180 ;  /* 0x000001803c007836 */ /* 0x000fe40000000000 */
[----:B---3--:R-:W-:Y:S01]  /*06f0*/  @!P4 FMUL.FTZ R47, R7, 1.4426950216293334961 ;  /* 0x3fb8aa3b072fc820 */ /* 0x008fe20000410000 */
[----:B------:R-:W-:Y:S02]  /*0700*/  ISETP.LT.OR P5, PT, R9, 0x1, P5 ;  /* 0x000000010900780c */ /* 0x000fe40002fa1670 */
[----:B------:R-:W-:-:S05]  /*0710*/  ISETP.GE.AND P4, PT, R0, UR8, PT ;  /* 0x0000000800007c0c */ /* 0x000fca000bf86270 */
[----:B------:R-:W2:Y:S01]  /*0720*/  @!P6 LDG.E R0, desc[UR4][R2.64+0x500] ;  /* 0x000500040200e981 */ /* 0x000ea2000c1e1900 */
[----:B------:R-:W-:Y:S01]  /*0730*/  ISETP.LT.OR P4, PT, R9, 0x1, P4 ;  /* 0x000000010900780c */ /* 0x000fe20002781670 */
[----:B------:R-:W-:Y:S02]  /*0740*/  VIADD R8, R60, 0x1a0 ;  /* 0x000001a03c087836 */ /* 0x000fe40000000000 */
        /* <DEDUP_REMOVED lines=11> */
[----:B------:R-:W-:-:S03]  /*0800*/  VIADD R0, R60, 0x1e0 ;  /* 0x000001e03c007836 */ /* 0x000fc60000000000 */
[----:B------:R-:W-:Y:S01]  /*0810*/  ISETP.LT.OR P5, PT, R9, 0x1, P5 ;  /* 0x000000010900780c */ /* 0x000fe20002fa1670 */
[----:B---3--:R-:W-:Y:S01]  /*0820*/  @!P4 FMUL.FTZ R41, R7, 1.4426950216293334961 ;  /* 0x3fb8aa3b0729c820 */ /* 0x008fe20000410000 */
[----:B------:R-:W-:Y:S01]  /*0830*/  ISETP.GE.AND P4, PT, R0, UR8, PT ;  /* 0x0000000800007c0c */ /* 0x000fe2000bf86270 */
[----:B------:R-:W-:-:S04]  /*0840*/  VIADD R8, R60, 0x200 ;  /* 0x000002003c087836 */ /* 0x000fc80000000000 */
[----:B------:R-:W2:Y:S01]  /*0850*/  @!P6 LDG.E R0, desc[UR4][R2.64+0x680] ;  /* 0x000680040200e981 */ /* 0x000ea2000c1e1900 */
[----:B------:R-:W-:-:S03]  /*0860*/  ISETP.LT.OR P4, PT, R9, 0x1, P4 ;  /* 0x000000010900780c */ /* 0x000fc60002781670 */
        /* <DEDUP_REMOVED lines=14> */
[----:B------:R-:W-:-:S05]  /*0950*/  ISETP.GE.AND P4, PT, R0, UR8, PT ;  /* 0x0000000800007c0c */ /* 0x000fca000bf86270 */
[----:B------:R-:W2:Y:S01]  /*0960*/  @!P6 LDG.E R34, desc[UR4][R4.64+0x800] ;  /* 0x000800040422e981 */ /* 0x000ea2000c1e1900 */
[----:B------:R-:W-:-:S03]  /*0970*/  ISETP.LT.OR P4, PT, R9, 0x1, P4 ;  /* 0x000000010900780c */ /* 0x000fc60002781670 */
[----:B------:R-:W3:Y:S04]  /*0980*/  @!P6 LDG.E R0, desc[UR4][R2.64+0x800] ;  /* 0x000800040200e981 */ /* 0x000ee8000c1e1900 */
[----:B------:R-:W4:Y:S04]  /*0990*/  @!P5 LDG.E R6, desc[UR4][R2.64+0x880] ;  /* 0x000880040206d981 */ /* 0x000f28000c1e1900 */
[----:B------:R-:W2:Y:S04]  /*09a0*/  @!P5 LDG.E R32, desc[UR4][R4.64+0x880] ;  /* 0x000880040420d981 */ /* 0x000ea8000c1e1900 */
[----:B------:R-:W2:Y:S04]  /*09b0*/  @!P4 LDG.E R7, desc[UR4][R2.64+0x900] ;  /* 0x000900040207c981 */ /* 0x000ea8000c1e1900 */
[----:B------:R-:W2:Y:S01]  /*09c0*/  @!P4 LDG.E R30, desc[UR4][R4.64+0x900] ;  /* 0x00090004041ec981 */ /* 0x000ea2000c1e1900 */
[----:B---3--:R-:W-:Y:S01]  /*09d0*/  @!P6 FMUL.FTZ R33, R0, 1.4426950216293334961 ;  /* 0x3fb8aa3b0021e820 */ /* 0x008fe20000410000 */
[----:B------:R-:W-:Y:S01]  /*09e0*/  VIADD R0, R60, 0x260 ;  /* 0x000002603c007836 */ /* 0x000fe20000000000 */
[----:B------:R-:W-:Y:S01]  /*09f0*/  ISETP.GE.AND P6, PT, R9, 0x1, PT ;  /* 0x000000010900780c */ /* 0x000fe20003fc6270 */
[----:B----4-:R-:W-:-:S03]  /*0a00*/  @!P5 FMUL.FTZ R31, R6, 1.4426950216293334961 ;  /* 0x3fb8aa3b061fd820 */ /* 0x010fc60000410000 */
[----:B------:R-:W-:Y:S01]  /*0a10*/  ISETP.GE.OR P5, PT, R0, UR8, !P6 ;  /* 0x0000000800007c0c */ /* 0x000fe2000f7a6670 */
[----:B------:R-:W-:Y:S02]  /*0a20*/  VIADD R0, R60, 0x280 ;  /* 0x000002803c007836 */ /* 0x000fe40000000000 */
[----:B--2---:R-:W-:-:S03]  /*0a30*/  @!P4 FMUL.FTZ R29, R7, 1.4426950216293334961 ;  /* 0x3fb8aa3b071dc820 */ /* 0x004fc60000410000 */
[----:B------:R-:W-:-:S07]  /*0a40*/  ISETP.GE.OR P4, PT, R0, UR8, !P6 ;  /* 0x0000000800007c0c */ /* 0x000fce000f786670 */
[----:B------:R-:W2:Y:S04]  /*0a50*/  @!P5 LDG.E R0, desc[UR4][R2.64+0x980] ;  /* 0x000980040200d981 */ /* 0x000ea8000c1e1900 */
[----:B------:R-:W3:Y:S04]  /*0a60*/  @!P5 LDG.E R28, desc[UR4][R4.64+0x980] ;  /* 0x00098004041cd981 */ /* 0x000ee8000c1e1900 */
[----:B------:R-:W4:Y:S01]  /*0a70*/  @!P4 LDG.E R6, desc[UR4][R2.64+0xa00] ;  /* 0x000a00040206c981 */ /* 0x000f22000c1e1900 */
[----:B------:R-:W-:-:S03]  /*0a80*/  VIADD R7, R60, 0x2a0 ;  /* 0x000002a03c077836 */ /* 0x000fc60000000000 */
[----:B------:R-:W3:Y:S01]  /*0a90*/  @!P4 LDG.E R26, desc[UR4][R4.64+0xa00] ;  /* 0x000a0004041ac981 */ /* 0x000ee2000c1e1900 */
[----:B--2---:R-:W-:Y:S01]  /*0aa0*/  @!P5 FMUL.FTZ R27, R0, 1.4426950216293334961 ;  /* 0x3fb8aa3b001bd820 */ /* 0x004fe20000410000 */
[----:B------:R-:W-:Y:S01]  /*0ab0*/  ISETP.GE.OR P5, PT, R7, UR8, !P6 ;  /* 0x0000000807007c0c */ /* 0x000fe2000f7a6670 */
[----:B------:R-:W-:Y:S02]  /*0ac0*/  VIADD R0, R60, 0x2c0 ;  /* 0x000002c03c007836 */ /* 0x000fe40000000000 */
[----:B----4-:R-:W-:-:S03]  /*0ad0*/  @!P4 FMUL.FTZ R25, R6, 1.4426950216293334961 ;  /* 0x3fb8aa3b0619c820 */ /* 0x010fc60000410000 */
[----:B------:R-:W-:-:S07]  /*0ae0*/  ISETP.GE.OR P4, PT, R0, UR8, !P6 ;  /* 0x0000000800007c0c */ /* 0x000fce000f786670 */
[----:B------:R-:W2:Y:S01]  /*0af0*/  @!P5 LDG.E R0, desc[UR4][R2.64+0xa80] ;  /* 0x000a80040200d981 */ /* 0x000ea2000c1e1900 */
[----:B------:R-:W-:-:S03]  /*0b00*/  VIADD R7, R60, 0x2e0 ;  /* 0x000002e03c077836 */ /* 0x000fc60000000000 */
[----:B------:R-:W4:Y:S04]  /*0b10*/  @!P5 LDG.E R24, desc[UR4][R4.64+0xa80] ;  /* 0x000a80040418d981 */ /* 0x000f28000c1e1900 */
[----:B------:R-:W3:Y:S04]  /*0b20*/  @!P4 LDG.E R6, desc[UR4][R2.64+0xb00] ;  /* 0x000b00040206c981 */ /* 0x000ee8000c1e1900 */
[----:B------:R-:W4:Y:S01]  /*0b30*/  @!P4 LDG.E R22, desc[UR4][R4.64+0xb00] ;  /* 0x000b00040416c981 */ /* 0x000f22000c1e1900 */
[----:B--2---:R-:W-:Y:S01]  /*0b40*/  @!P5 FMUL.FTZ R23, R0, 1.4426950216293334961 ;  /* 0x3fb8aa3b0017d820 */ /* 0x004fe20000410000 */
[----:B------:R-:W-:Y:S01]  /*0b50*/  ISETP.GE.OR P5, PT, R7, UR8, !P6 ;  /* 0x0000000807007c0c */ /* 0x000fe2000f7a6670 */
[----:B------:R-:W-:-:S02]  /*0b60*/  VIADD R0, R60, 0x300 ;  /* 0x000003003c007836 */ /* 0x000fc40000000000 */
[----:B---3--:R-:W-:-:S03]  /*0b70*/  @!P4 FMUL.FTZ R21, R6, 1.4426950216293334961 ;  /* 0x3fb8aa3b0615c820 */ /* 0x008fc60000410000 */
[----:B------:R-:W-:-:S07]  /*0b80*/  ISETP.GE.OR P4, PT, R0, UR8, !P6 ;  /* 0x0000000800007c0c */ /* 0x000fce000f786670 */
[----:B------:R-:W2:Y:S01]  /*0b90*/  @!P5 LDG.E R0, desc[UR4][R2.64+0xb80] ;  /* 0x000b80040200d981 */ /* 0x000ea2000c1e1900 */
[----:B------:R-:W-:-:S03]  /*0ba0*/  VIADD R7, R60, 0x320 ;  /* 0x000003203c077836 */ /* 0x000fc60000000000 */
[----:B------:R-:W3:Y:S04]  /*0bb0*/  @!P5 LDG.E R20, desc[UR4][R4.64+0xb80] ;  /* 0x000b80040414d981 */ /* 0x000ee8000c1e1900 */
[----:B------:R-:W4:Y:S04]  /*0bc0*/  @!P4 LDG.E R6, desc[UR4][R2.64+0xc00] ;  /* 0x000c00040206c981 */ /* 0x000f28000c1e1900 */
[----:B------:R-:W3:Y:S01]  /*0bd0*/  @!P4 LDG.E R18, desc[UR4][R4.64+0xc00] ;  /* 0x000c00040412c981 */ /* 0x000ee2000c1e1900 */
[----:B--2---:R-:W-:Y:S01]  /*0be0*/  @!P5 FMUL.FTZ R19, R0, 1.4426950216293334961 ;  /* 0x3fb8aa3b0013d820 */ /* 0x004fe20000410000 */
[----:B------:R-:W-:Y:S01]  /*0bf0*/  ISETP.GE.OR P5, PT, R7, UR8, !P6 ;  /* 0x0000000807007c0c */ /* 0x000fe2000f7a6670 */
[----:B------:R-:W-:-:S02]  /*0c00*/  VIADD R0, R60, 0x340 ;  /* 0x000003403c007836 */ /* 0x000fc40000000000 */
        /* <DEDUP_REMOVED lines=8> */
[----:B------:R-:W-:Y:S01]  /*0c90*/  VIADD R0, R60, 0x380 ;  /* 0x000003803c007836 */ /* 0x000fe20000000000 */
[----:B------:R-:W-:Y:S01]  /*0ca0*/  ISETP.GE.OR P5, PT, R7, UR8, !P6 ;  /* 0x0000000807007c0c */ /* 0x000fe2000f7a6670 */
[----:B---3--:R-:W-:-:S03]  /*0cb0*/  @!P4 FMUL.FTZ R13, R6, 1.4426950216293334961 ;  /* 0x3fb8aa3b060dc820 */ /* 0x008fc60000410000 */
[----:B------:R-:W-:-:S09]  /*0cc0*/  ISETP.GE.OR P4, PT, R0, UR8, !P6 ;  /* 0x0000000800007c0c */ /* 0x000fd2000f786670 */
[----:B------:R-:W2:Y:S01]  /*0cd0*/  @!P5 LDG.E R0, desc[UR4][R2.64+0xd80] ;  /* 0x000d80040200d981 */ /* 0x000ea2000c1e1900 */
[----:B------:R-:W-:Y:S01]  /*0ce0*/  VIADD R7, R60, 0x3a0 ;  /* 0x000003a03c077836 */ /* 0x000fe20000000000 */
[----:B------:R-:W-:Y:S02]  /*0cf0*/  CS2R R8, SRZ ;  /* 0x0000000000087805 */ /* 0x000fe4000001ff00 */
[----:B------:R-:W3:Y:S04]  /*0d00*/  @!P5 LDG.E R12, desc[UR4][R4.64+0xd80] ;  /* 0x000d8004040cd981 */ /* 0x000ee8000c1e1900 */
[----:B------:R-:W4:Y:S01]  /*0d10*/  @!P4 LDG.E R6, desc[UR4][R2.64+0xe00] ;  /* 0x000e00040206c981 */ /* 0x000f22000c1e1900 */
[----:B------:R-:W-:-:S03]  /*0d20*/  ISETP.GE.OR P0, PT, R7, UR8, !P6 ;  /* 0x0000000807007c0c */ /* 0x000fc6000f706670 */
[----:B------:R-:W3:Y:S01]  /*0d30*/  @!P4 LDG.E R10, desc[UR4][R4.64+0xe00] ;  /* 0x000e0004040ac981 */ /* 0x000ee2000c1e1900 */
[----:B------:R-:W-:-:S09]  /*0d40*/  IMAD.MOV.U32 R7, RZ, RZ, RZ ;  /* 0x000000ffff077224 */ /* 0x000fd200078e00ff */
[----:B------:R-:W3:Y:S01]  /*0d50*/  @!P0 LDG.E R8, desc[UR4][R4.64+0xe80] ;  /* 0x000e800404088981 */ /* 0x000ee2000c1e1900 */
[----:B------:R-:W-:-:S03]  /*0d60*/  FADD.FTZ R73, RZ, R68 ;  /* 0x00000044ff497221 */ /* 0x000fc60000010000 */
[----:B------:R-:W5:Y:S01]  /*0d70*/  @!P0 LDG.E R64, desc[UR4][R2.64+0xe80] ;  /* 0x000e800402408981 */ /* 0x000f62000c1e1900 */
        /* <DEDUP_REMOVED lines=9> */
[----:B--2---:R-:W-:Y:S01]  /*0e10*/  @!P5 FMUL.FTZ R11, R0, 1.4426950216293334961 ;  /* 0x3fb8aa3b000bd820 */ /* 0x004fe20000410000 */
[----:B------:R-:W-:Y:S02]  /*0e20*/  VIADD R0, R60, 0x3c0 ;  /* 0x000003c03c007836 */ /* 0x000fe40000000000 */
[----:B----4-:R-:W-:Y:S01]  /*0e30*/  @!P4 FMUL.FTZ R9, R6, 1.4426950216293334961 ;  /* 0x3fb8aa3b0609c820 */ /* 0x010fe20000410000 */
[----:B------:R-:W-:Y:S02]  /*0e40*/  VIADD R6, R60, 0x3e0 ;  /* 0x000003e03c067836 */ /* 0x000fe40000000000 */
[----:B------:R-:W-:-:S03]  /*0e50*/  ISETP.GE.OR P4, PT, R0, UR8, !P6 ;  /* 0x0000000800007c0c */ /* 0x000fc6000f786670 */
[----:B------:R-:W-:Y:S01]  /*0e60*/  ISETP.GE.OR P5, PT, R6, UR8, !P6 ;  /* 0x0000000806007c0c */ /* 0x000fe2000f7a6670 */
[----:B------:R-:W-:-:S09]  /*0e70*/  IMAD.MOV.U32 R0, RZ, RZ, RZ ;  /* 0x000000ffff007224 */ /* 0x000fd200078e00ff */
[----:B------:R-:W2:Y:S04]  /*0e80*/  @!P4 LDG.E R7, desc[UR4][R4.64+0xf00] ;  /* 0x000f00040407c981 */ /* 0x000ea8000c1e1900 */
[----:B------:R-:W4:Y:S01]  /*0e90*/  @!P5 LDG.E R0, desc[UR4][R4.64+0xf80] ;  /* 0x000f80040400d981 */ /* 0x000f22000c1e1900 */
[----:B------:R-:W-:Y:S01]  /*0ea0*/  FADD.FTZ R73, R73, R46 ;  /* 0x0000002e49497221 */ /* 0x000fe20000010000 */
[----:B------:R-:W-:Y:S02]  /*0eb0*/  P2R R74, PR, RZ, 0x1 ;  /* 0x00000001ff4a7803 */ /* 0x000fe40000000000 */
        /* <DEDUP_REMOVED lines=17> */
[----:B---3--:R-:W-:Y:S01]  /*0fd0*/  FADD.FTZ R73, R73, R12 ;  /* 0x0000000c49497221 */ /* 0x008fe20000010000 */
[----:B------:R-:W-:Y:S02]  /*0fe0*/  ISETP.NE.AND P0, PT, R70, RZ, PT ;  /* 0x000000ff4600720c */ /* 0x000fe40003f05270 */
[----:B------:R0:W5:Y:S01]  /*0ff0*/  @!P5 LDG.E R70, desc[UR4][R2.64+0xf80] ;  /* 0x000f80040246d981 */ /* 0x000162000c1e1900 */
[----:B------:R-:W-:-:S04]  /*1000*/  FADD.FTZ R73, R73, R10 ;  /* 0x0000000a49497221 */ /* 0x000fc80000010000 */
[----:B0-----:R-:W-:-:S04]  /*1010*/  FADD.FTZ R2, R73, R8 ;  /* 0x0000000849027221 */ /* 0x001fc80000010000 */
[----:B--2---:R-:W-:-:S04]  /*1020*/  FADD.FTZ R3, R2, R7 ;  /* 0x0000000702037221 */ /* 0x004fc80000010000 */
[----:B----4-:R-:W-:-:S05]  /*1030*/  FADD.FTZ R3, R3, R0 ;  /* 0x0000000003037221 */ /* 0x010fca0000010000 */
        /* <DEDUP_REMOVED lines=10> */
[----:B------:R-:W2:Y:S01]  /*10e0*/  @!P0 MUFU.EX2 R69, R69 ;  /* 0x0000004500458308 */ /* 0x000ea20000000800 */
[----:B------:R-:W-:Y:S01]  /*10f0*/  ISETP.NE.AND P6, PT, R74, RZ, PT ;  /* 0x000000ff4a00720c */ /* 0x000fe20003fc5270 */
[----:B------:R-:W-:Y:S02]  /*1100*/  IMAD.MOV.U32 R4, RZ, RZ, RZ ;  /* 0x000000ffff047224 */ /* 0x000fe400078e00ff */
[----:B-1----:R-:W-:Y:S01]  /*1110*/  FADD.FTZ R5, R73, R72 ;  /* 0x0000004849057221 */ /* 0x002fe20000010000 */
[----:B------:R-:W1:Y:S03]  /*1120*/  LDC.64 R2, c[0x0][0x380] ;  /* 0x0000e000ff027b82 */ /* 0x000e660000000a00 */
[----:B------:R-:W3:Y:S06]  /*1130*/  @!P1 MUFU.EX2 R67, R67 ;  /* 0x0000004300439308 */ /* 0x000eec0000000800 */
[----:B-----5:R-:W-:Y:S01]  /*1140*/  @!P6 FMUL.FTZ R4, R64, 1.4426950216293334961 ;  /* 0x3fb8aa3b4004e820 */ /* 0x020fe20000410000 */
[----:B------:R-:W-:-:S02]  /*1150*/  IMAD.MOV.U32 R64, RZ, RZ, RZ ;  /* 0x000000ffff407224 */ /* 0x000fc400078e00ff */
[----:B------:R-:W-:Y:S01]  /*1160*/  @!P4 FMUL.FTZ R64, R71, 1.4426950216293334961 ;  /* 0x3fb8aa3b4740c820 */ /* 0x000fe20000410000 */
[C---:B--2---:R-:W-:Y:S01]  /*1170*/  @!P0 FFMA.FTZ R71, -R5.reuse, R69, R68 ;  /* 0x0000004505478223 */ /* 0x044fe20000010144 */
[C---:B------:R-:W-:Y:S01]  /*1180*/  LOP3.LUT R68, R60.reuse, 0x80, RZ, 0xfc, !PT ;  /* 0x000000803c447812 */ /* 0x040fe200078efcff */
[----:B------:R-:W2:Y:S01]  /*1190*/  @!P2 MUFU.EX2 R66, R66 ;  /* 0x000000420042a308 */ /* 0x000ea20000000800 */
[----:B------:R-:W-:Y:S02]  /*11a0*/  LOP3.LUT R69, R60, 0xc0, RZ, 0xfc, !PT ;  /* 0x000000c03c457812 */ /* 0x000fe400078efcff */
[----:B------:R-:W-:Y:S02]  /*11b0*/  ISETP.GE.AND P6, PT, R68, UR8, PT ;  /* 0x0000000844007c0c */ /* 0x000fe4000bfc6270 */
[----:B------:R-:W-:Y:S01]  /*11c0*/  LOP3.LUT R68, R60, 0xa0, RZ, 0xfc, !PT ;  /* 0x000000a03c447812 */ /* 0x000fe200078efcff */
[----:B---3--:R-:W-:Y:S01]  /*11d0*/  @!P1 FFMA.FTZ R67, -R5, R67, R62 ;  /* 0x0000004305439223 */ /* 0x008fe2000001013e */
[----:B------:R-:W-:Y:S01]  /*11e0*/  @!P0 F2FP.BF16.F32.PACK_AB R71, RZ, R71 ;  /* 0x00000047ff47823e */ /* 0x000fe200000010ff */
[----:B------:R-:W3:Y:S01]  /*11f0*/  @!P3 MUFU.EX2 R65, R65 ;  /* 0x000000410041b308 */ /* 0x000ee20000000800 */
[----:B------:R-:W-:Y:S01]  /*1200*/  ISETP.GE.AND P4, PT, R68, UR8, PT ;  /* 0x0000000844007c0c */ /* 0x000fe2000bf86270 */
[----:B-1----:R-:W-:Y:S01]  /*1210*/  IMAD.WIDE R2, R63, 0x2, R2 ;  /* 0x000000023f027825 */ /* 0x002fe200078e0202 */
[----:B------:R-:W-:-:S02]  /*1220*/  @!P1 F2FP.BF16.F32.PACK_AB R67, RZ, R67 ;  /* 0x00000043ff43923e */ /* 0x000fc400000010ff */
[----:B------:R-:W-:Y:S01]  /*1230*/  LOP3.LUT R63, R60, 0xe0, RZ, 0xfc, !PT ;  /* 0x000000e03c3f7812 */ /* 0x000fe200078efcff */
[----:B------:R-:W-:Y:S02]  /*1240*/  IMAD.MOV.U32 R68, RZ, RZ, RZ ;  /* 0x000000ffff447224 */ /* 0x000fe400078e00ff */
[----:B------:R-:W-:Y:S01]  /*1250*/  @!P5 FMUL.FTZ R68, R70, 1.4426950216293334961 ;  /* 0x3fb8aa3b4644d820 */ /* 0x000fe20000410000 */
[----:B------:R-:W1:Y:S01]  /*1260*/  @!P6 MUFU.EX2 R62, R61 ;  /* 0x0000003d003ee308 */ /* 0x000e620000000800 */
[----:B--2---:R-:W-:Y:S01]  /*1270*/  @!P2 FFMA.FTZ R66, -R5, R66, R59 ;  /* 0x000000420542a223 */ /* 0x004fe2000001013b */
[C---:B------:R-:W-:Y:S01]  /*1280*/  LOP3.LUT R59, R60.reuse, 0x100, RZ, 0xfc, !PT ;  /* 0x000001003c3b7812 */ /* 0x040fe200078efcff */
[----:B------:R2:W-:Y:S01]  /*1290*/  @!P1 STG.E.U16 desc[UR4][R2.64+0x40], R67 ;  /* 0x0000404302009986 */ /* 0x0005e2000c101504 */
[----:B------:R-:W-:Y:S02]  /*12a0*/  ISETP.GE.AND P5, PT, R69, UR8, PT ;  /* 0x0000000845007c0c */ /* 0x000fe4000bfa6270 */
[----:B------:R-:W-:Y:S01]  /*12b0*/  @!P2 F2FP.BF16.F32.PACK_AB R66, RZ, R66 ;  /* 0x00000042ff42a23e */ /* 0x000fe200000010ff */
[----:B------:R2:W-:Y:S01]  /*12c0*/  @!P0 STG.E.U16 desc[UR4][R2.64], R71 ;  /* 0x0000004702008986 */ /* 0x0005e2000c101504 */
[----:B------:R-:W4:Y:S01]  /*12d0*/  @!P4 MUFU.EX2 R55, R55 ;  /* 0x000000370037c308 */ /* 0x000f220000000800 */
[----:B---3--:R-:W-:Y:S01]  /*12e0*/  @!P3 FFMA.FTZ R65, -R5, R65, R58 ;  /* 0x000000410541b223 */ /* 0x008fe2000001013a */
[----:B------:R-:W-:Y:S01]  /*12f0*/  LOP3.LUT R58, R60, 0x120, RZ, 0xfc, !PT ;  /* 0x000001203c3a7812 */ /* 0x000fe200078efcff */
[----:B------:R2:W-:Y:S01]  /*1300*/  @!P2 STG.E.U16 desc[UR4][R2.64+0x80], R66 ;  /* 0x000080420200a986 */ /* 0x0005e2000c101504 */
[----:B------:R-:W-:-:S02]  /*1310*/  ISETP.GE.AND P1, PT, R59, UR8, PT ;  /* 0x000000083b007c0c */ /* 0x000fc4000bf26270 */
[----:B------:R-:W-:Y:S02]  /*1320*/  @!P3 F2FP.BF16.F32.PACK_AB R65, RZ, R65 ;  /* 0x00000041ff41b23e */ /* 0x000fe400000010ff */
[----:B------:R-:W-:Y:S01]  /*1330*/  ISETP.GE.AND P2, PT, R58, UR8, PT ;  /* 0x000000083a007c0c */ /* 0x000fe2000bf46270 */
[----:B-1----:R-:W-:Y:S01]  /*1340*/  @!P6 FFMA.FTZ R62, -R5, R62, R57 ;  /* 0x0000003e053ee223 */ /* 0x002fe20000010139 */
[C---:B------:R-:W-:Y:S01]  /*1350*/  LOP3.LUT R57, R60.reuse, 0x140, RZ, 0xfc, !PT ;  /* 0x000001403c397812 */ /* 0x040fe200078efcff */
[----:B------:R2:W-:Y:S01]  /*1360*/  @!P3 STG.E.U16 desc[UR4][R2.64+0xc0], R65 ;  /* 0x0000c0410200b986 */ /* 0x0005e2000c101504 */
[----:B------:R-:W-:Y:S01]  /*1370*/  ISETP.GE.AND P0, PT, R63, UR8, PT ;  /* 0x000000083f007c0c */ /* 0x000fe2000bf06270 */
[----:B------:R-:W1:Y:S01]  /*1380*/  @!P5 MUFU.EX2 R53, R53 ;  /* 0x000000350035d308 */ /* 0x000e620000000800 */
[----:B------:R-:W-:Y:S02]  /*1390*/  ISETP.GE.AND P3, PT, R57, UR8, PT ;  /* 0x0000000839007c0c */ /* 0x000fe4000bf66270 */
[----:B------:R-:W-:Y:S01]  /*13a0*/  @!P6 F2FP.BF16.F32.PACK_AB R62, RZ, R62 ;  /* 0x0000003eff3ee23e */ /* 0x000fe200000010ff */
[----:B----4-:R-:W-:Y:S01]  /*13b0*/  @!P4 FFMA.FTZ R55, -R5, R55, R56 ;  /* 0x000000370537c223 */ /* 0x010fe20000010138 */
[----:B------:R-:W-:-:S03]  /*13c0*/  LOP3.LUT R56, R60, 0x160, RZ, 0xfc, !PT ;  /* 0x000001603c387812 */ /* 0x000fc600078efcff */
[----:B------:R-:W3:Y:S01]  /*13d0*/  @!P1 MUFU.EX2 R49, R49 ;  /* 0x0000003100319308 */ /* 0x000ee20000000800 */
[----:B------:R2:W-:Y:S01]  /*13e0*/  @!P6 STG.E.U16 desc[UR4][R2.64+0x100], R62 ;  /* 0x0001003e0200e986 */ /* 0x0005e2000c101504 */
[----:B------:R-:W-:Y:S02]  /*13f0*/  ISETP.GE.AND P6, PT, R56, UR8, PT ;  /* 0x0000000838007c0c */ /* 0x000fe4000bfc6270 */
[----:B------:R-:W-:-:S04]  /*1400*/  @!P4 F2FP.BF16.F32.PACK_AB R55, RZ, R55 ;  /* 0x00000037ff37c23e */ /* 0x000fc800000010ff */
[----:B------:R-:W4:Y:S01]  /*1410*/  @!P2 MUFU.EX2 R47, R47 ;  /* 0x0000002f002fa308 */ /* 0x000f220000000800 */
[C---:B-1----:R-:W-:Y:S01]  /*1420*/  @!P5 FFMA.FTZ R53, -R5.reuse, R53, R54 ;  /* 0x000000350535d223 */ /* 0x042fe20000010136 */
[C---:B------:R-:W-:Y:S01]  /*1430*/  LOP3.LUT R54, R60.reuse, 0x180, RZ, 0xfc, !PT ;  /* 0x000001803c367812 */ /* 0x040fe200078efcff */
[----:B------:R2:W-:Y:S03]  /*1440*/  @!P4 STG.E.U16 desc[UR4][R2.64+0x140], R55 ;  /* 0x000140370200c986 */ /* 0x0005e6000c101504 */
[----:B------:R-:W-:Y:S02]  /*1450*/  @!P5 F2FP.BF16.F32.PACK_AB R53, RZ, R53 ;  /* 0x00000035ff35d23e */ /* 0x000fe400000010ff */
[----:B------:R-:W1:Y:S01]  /*1460*/  @!P3 MUFU.EX2 R45, R45 ;  /* 0x0000002d002db308 */ /* 0x000e620000000800 */
[----:B---3--:R-:W-:Y:S01]  /*1470*/  @!P1 FFMA.FTZ R49, -R5, R49, R50 ;  /* 0x0000003105319223 */ /* 0x008fe20000010132 */
[----:B------:R-:W-:Y:S01]  /*1480*/  LOP3.LUT R50, R60, 0x1c0, RZ, 0xfc, !PT ;  /* 0x000001c03c327812 */ /* 0x000fe200078efcff */
[----:B------:R2:W-:Y:S01]  /*1490*/  @!P5 STG.E.U16 desc[UR4][R2.64+0x180], R53 ;  /* 0x000180350200d986 */ /* 0x0005e2000c101504 */
[----:B------:R-:W-:-:S02]  /*14a0*/  ISETP.GE.AND P4, PT, R54, UR8, PT ;  /* 0x0000000836007c0c */ /* 0x000fc4000bf86270 */
[----:B------:R-:W-:Y:S02]  /*14b0*/  @!P1 F2FP.BF16.F32.PACK_AB R49, RZ, R49 ;  /* 0x00000031ff31923e */ /* 0x000fe400000010ff */
[----:B------:R-:W3:Y:S01]  /*14c0*/  @!P0 MUFU.EX2 R51, R51 ;  /* 0x0000003300338308 */ /* 0x000ee20000000800 */
[C---:B----4-:R-:W-:Y:S01]  /*14d0*/  @!P2 FFMA.FTZ R47, -R5.reuse, R47, R48 ;  /* 0x0000002f052fa223 */ /* 0x050fe20000010130 */
[C---:B------:R-:W-:Y:S01]  /*14e0*/  LOP3.LUT R48, R60.reuse, 0x1e0, RZ, 0xfc, !PT ;  /* 0x000001e03c307812 */ /* 0x040fe200078efcff */
[----:B------:R2:W-:Y:S03]  /*14f0*/  @!P1 STG.E.U16 desc[UR4][R2.64+0x200], R49 ;  /* 0x0002003102009986 */ /* 0x0005e6000c101504 */
[----:B------:R-:W-:Y:S02]  /*1500*/  @!P2 F2FP.BF16.F32.PACK_AB R47, RZ, R47 ;  /* 0x0000002fff2fa23e */ /* 0x000fe400000010ff */
[----:B------:R-:W4:Y:S01]  /*1510*/  @!P6 MUFU.EX2 R43, R43 ;  /* 0x0000002b002be308 */ /* 0x000f220000000800 */
[----:B-1----:R-:W-:Y:S01]  /*1520*/  @!P3 FFMA.FTZ R45, -R5, R45, R46 ;  /* 0x0000002d052db223 */ /* 0x002fe2000001012e */
[----:B------:R-:W-:Y:S01]  /*1530*/  LOP3.LUT R46, R60, 0x200, RZ, 0xfc, !PT ;  /* 0x000002003c2e7812 */ /* 0x000fe200078efcff */
[----:B------:R2:W-:Y:S01]  /*1540*/  @!P2 STG.E.U16 desc[UR4][R2.64+0x240], R47 ;  /* 0x0002402f0200a986 */ /* 0x0005e2000c101504 */
[----:B------:R-:W-:-:S02]  /*1550*/  ISETP.GE.AND P1, PT, R48, UR8, PT ;  /* 0x0000000830007c0c */ /* 0x000fc4000bf26270 */
[----:B------:R-:W-:Y:S02]  /*1560*/  ISETP.GE.AND P2, PT, R46, UR8, PT ;  /* 0x000000082e007c0c */ /* 0x000fe4000bf46270 */
[----:B------:R-:W-:Y:S01]  /*1570*/  @!P3 F2FP.BF16.F32.PACK_AB R45, RZ, R45 ;  /* 0x0000002dff2db23e */ /* 0x000fe200000010ff */
[C---:B---3--:R-:W-:Y:S01]  /*1580*/  @!P0 FFMA.FTZ R51, -R5.reuse, R51, R52 ;  /* 0x0000003305338223 */ /* 0x048fe20000010134 */
[----:B------:R-:W-:Y:S01]  /*1590*/  LOP3.LUT R52, R60, 0x1a0, RZ, 0xfc, !PT ;  /* 0x000001a03c347812 */ /* 0x000fe200078efcff */
[----:B------:R-:W1:Y:S02]  /*15a0*/  @!P4 MUFU.EX2 R41, R41 ;  /* 0x000000290029c308 */ /* 0x000e640000000800 */
[----:B------:R2:W-:Y:S01]  /*15b0*/  @!P3 STG.E.U16 desc[UR4][R2.64+0x280], R45 ;  /* 0x0002802d0200b986 */ /* 0x0005e2000c101504 */
[----:B------:R-:W-:Y:S02]  /*15c0*/  @!P0 F2FP.BF16.F32.PACK_AB R51, RZ, R51 ;  /* 0x00000033ff33823e */ /* 0x000fe400000010ff */
[----:B------:R-:W-:Y:S01]  /*15d0*/  ISETP.GE.AND P5, PT, R52, UR8, PT ;  /* 0x0000000834007c0c */ /* 0x000fe2000bfa6270 */
[----:B----4-:R-:W-:Y:S01]  /*15e0*/  @!P6 FFMA.FTZ R43, -R5, R43, R44 ;  /* 0x0000002b052be223 */ /* 0x010fe2000001012c */
[----:B------:R-:W-:Y:S01]  /*15f0*/  LOP3.LUT R44, R60, 0x220, RZ, 0xfc, !PT ;  /* 0x000002203c2c7812 */ /* 0x000fe200078efcff */
[----:B------:R2:W-:Y:S01]  /*1600*/  @!P0 STG.E.U16 desc[UR4][R2.64+0x1c0], R51 ;  /* 0x0001c03302008986 */ /* 0x0005e2000c101504 */
[----:B------:R-:W-:Y:S01]  /*1610*/  ISETP.GE.AND P0, PT, R50, UR8, PT ;  /* 0x0000000832007c0c */ /* 0x000fe2000bf06270 */
[----:B------:R-:W3:Y:S01]  /*1620*/  @!P1 MUFU.EX2 R35, R35 ;  /* 0x0000002300239308 */ /* 0x000ee20000000800 */
[----:B------:R-:W-:-:S02]  /*1630*/  ISETP.GE.AND P3, PT, R44, UR8, PT ;  /* 0x000000082c007c0c */ /* 0x000fc4000bf66270 */
[----:B------:R-:W-:Y:S01]  /*1640*/  @!P6 F2FP.BF16.F32.PACK_AB R43, RZ, R43 ;  /* 0x0000002bff2be23e */ /* 0x000fe200000010ff */
[----:B-1----:R-:W-:-:S04]  /*1650*/  @!P4 FFMA.FTZ R41, -R5, R41, R42 ;  /* 0x000000290529c223 */ /* 0x002fc8000001012a */
[----:B------:R-:W1:Y:S01]  /*1660*/  @!P2 MUFU.EX2 R33, R33 ;  /* 0x000000210021a308 */ /* 0x000e620000000800 */
[----:B------:R-:W-:Y:S01]  /*1670*/  LOP3.LUT R42, R60, 0x240, RZ, 0xfc, !PT ;  /* 0x000002403c2a7812 */ /* 0x000fe200078efcff */
[----:B------:R2:W-:Y:S01]  /*1680*/  @!P6 STG.E.U16 desc[UR4][R2.64+0x2c0], R43 ;  /* 0x0002c02b0200e986 */ /* 0x0005e2000c101504 */
[----:B------:R-:W-:Y:S02]  /*1690*/  @!P4 F2FP.BF16.F32.PACK_AB R41, RZ, R41 ;  /* 0x00000029ff29c23e */ /* 0x000fe400000010ff */
[----:B------:R-:W-:-:S03]  /*16a0*/  ISETP.GE.AND P6, PT, R42, UR8, PT ;  /* 0x000000082a007c0c */ /* 0x000fc6000bfc6270 */
[----:B------:R-:W4:Y:S01]  /*16b0*/  @!P5 MUFU.EX2 R39, R39 ;  /* 0x000000270027d308 */ /* 0x000f220000000800 */
[C---:B---3--:R-:W-:Y:S01]  /*16c0*/  @!P1 FFMA.FTZ R35, -R5.reuse, R35, R36 ;  /* 0x0000002305239223 */ /* 0x048fe20000010124 */
[C---:B------:R-:W-:Y:S01]  /*16d0*/  LOP3.LUT R36, R60.reuse, 0x280, RZ, 0xfc, !PT ;  /* 0x000002803c247812 */ /* 0x040fe200078efcff */
[----:B------:R2:W-:Y:S03]  /*16e0*/  @!P4 STG.E.U16 desc[UR4][R2.64+0x300], R41 ;  /* 0x000300290200c986 */ /* 0x0005e6000c101504 */
[----:B------:R-:W-:Y:S02]  /*16f0*/  @!P1 F2FP.BF16.F32.PACK_AB R35, RZ, R35 ;  /* 0x00000023ff23923e */ /* 0x000fe400000010ff */
[----:B------:R-:W3:Y:S01]  /*1700*/  @!P0 MUFU.EX2 R37, R37 ;  /* 0x0000002500258308 */ /* 0x000ee20000000800 */
[----:B-1----:R-:W-:Y:S01]  /*1710*/  @!P2 FFMA.FTZ R33, -R5, R33, R34 ;  /* 0x000000210521a223 */ /* 0x002fe20000010122 */
[----:B------:R-:W-:Y:S01]  /*1720*/  LOP3.LUT R34, R60, 0x2c0, RZ, 0xfc, !PT ;  /* 0x000002c03c227812 */ /* 0x000fe200078efcff */
[----:B------:R2:W-:Y:S03]  /*1730*/  @!P1 STG.E.U16 desc[UR4][R2.64+0x3c0], R35 ;  /* 0x0003c02302009986 */ /* 0x0005e6000c101504 */
[----:B------:R-:W-:-:S02]  /*1740*/  @!P2 F2FP.BF16.F32.PACK_AB R33, RZ, R33 ;  /* 0x00000021ff21a23e */ /* 0x000fc400000010ff */
[----:B------:R-:W1:Y:S01]  /*1750*/  @!P3 MUFU.EX2 R31, R31 ;  /* 0x0000001f001fb308 */ /* 0x000e620000000800 */
[----:B----4-:R-:W-:Y:S01]  /*1760*/  @!P5 FFMA.FTZ R39, -R5, R39, R40 ;  /* 0x000000270527d223 */ /* 0x010fe20000010128 */
[----:B------:R-:W-:Y:S02]  /*1770*/  ISETP.GE.AND P1, PT, R34, UR8, PT ;  /* 0x0000000822007c0c */ /* 0x000fe4000bf26270 */
[----:B------:R-:W-:Y:S02]  /*1780*/  PRMT R34, R33, 0x7610, R34 ;  /* 0x0000761021227816 */ /* 0x000fe40000000022 */
[----:B------:R-:W-:Y:S01]  /*1790*/  @!P5 F2FP.BF16.F32.PACK_AB R39, RZ, R39 ;  /* 0x00000027ff27d23e */ /* 0x000fe200000010ff */
[----:B------:R-:W4:Y:S01]  /*17a0*/  S2R R33, SR_TID.X ;  /* 0x0000000000217919 */ /* 0x000f220000002100 */
[----:B------:R-:W-:Y:S01]  /*17b0*/  LOP3.LUT R40, R60, 0x260, RZ, 0xfc, !PT ;  /* 0x000002603c287812 */ /* 0x000fe200078efcff */
[----:B---3--:R-:W-:Y:S01]  /*17c0*/  @!P0 FFMA.FTZ R37, -R5, R37, R38 ;  /* 0x0000002505258223 */ /* 0x008fe20000010126 */
[----:B------:R-:W3:Y:S01]  /*17d0*/  @!P6 MUFU.EX2 R29, R29 ;  /* 0x0000001d001de308 */ /* 0x000ee20000000800 */
[----:B------:R2:W-:Y:S01]  /*17e0*/  @!P5 STG.E.U16 desc[UR4][R2.64+0x340], R39 ;  /* 0x000340270200d986 */ /* 0x0005e2000c101504 */
[----:B------:R-:W-:-:S02]  /*17f0*/  ISETP.GE.AND P5, PT, R36, UR8, PT ;  /* 0x0000000824007c0c */ /* 0x000fc4000bfa6270 */
[----:B------:R-:W-:Y:S01]  /*1800*/  @!P0 F2FP.BF16.F32.PACK_AB R37, RZ, R37 ;  /* 0x00000025ff25823e */ /* 0x000fe200000010ff */
[----:B------:R2:W-:Y:S01]  /*1810*/  @!P2 STG.E.U16 desc[UR4][R2.64+0x400], R34 ;  /* 0x000400220200a986 */ /* 0x0005e2000c101504 */
[C---:B------:R-:W-:Y:S01]  /*1820*/  LOP3.LUT R36, R60.reuse, 0x2a0, RZ, 0xfc, !PT ;  /* 0x000002a03c247812 */ /* 0x040fe200078efcff */
[----:B-1----:R-:W-:Y:S01]  /*1830*/  @!P3 FFMA.FTZ R31, -R5, R31, R32 ;  /* 0x0000001f051fb223 */ /* 0x002fe20000010120 */
[----:B------:R-:W-:Y:S01]  /*1840*/  LOP3.LUT R32, R60, 0x2e0, RZ, 0xfc, !PT ;  /* 0x000002e03c207812 */ /* 0x000fe200078efcff */
[----:B------:R2:W-:Y:S01]  /*1850*/  @!P0 STG.E.U16 desc[UR4][R2.64+0x380], R37 ;  /* 0x0003802502008986 */ /* 0x0005e2000c101504 */
[----:B------:R-:W-:Y:S01]  /*1860*/  ISETP.GE.AND P4, PT, R40, UR8, PT ;  /* 0x0000000828007c0c */ /* 0x000fe2000bf86270 */
[----:B------:R-:W1:Y:S01]  /*1870*/  @!P1 MUFU.EX2 R21, R21 ;  /* 0x0000001500159308 */ /* 0x000e620000000800 */
[----:B------:R-:W-:Y:S02]  /*1880*/  ISETP.GE.AND P2, PT, R32, UR8, PT ;  /* 0x0000000820007c0c */ /* 0x000fe4000bf46270 */
[----:B------:R-:W-:-:S02]  /*1890*/  ISETP.GE.AND P0, PT, R36, UR8, PT ;  /* 0x0000000824007c0c */ /* 0x000fc4000bf06270 */
[----:B------:R-:W-:Y:S01]  /*18a0*/  @!P3 F2FP.BF16.F32.PACK_AB R31, RZ, R31 ;  /* 0x0000001fff1fb23e */ /* 0x000fe200000010ff */
[----:B---3--:R-:W-:Y:S02]  /*18b0*/  @!P6 FFMA.FTZ R29, -R5, R29, R30 ;  /* 0x0000001d051de223 */ /* 0x008fe4000001011e */
[----:B------:R-:W3:Y:S02]  /*18c0*/  @!P5 MUFU.EX2 R25, R25 ;  /* 0x000000190019d308 */ /* 0x000ee40000000800 */
[----:B------:R2:W-:Y:S01]  /*18d0*/  @!P3 STG.E.U16 desc[UR4][R2.64+0x440], R31 ;  /* 0x0004401f0200b986 */ /* 0x0005e2000c101504 */
[----:B------:R-:W-:-:S05]  /*18e0*/  @!P6 F2FP.BF16.F32.PACK_AB R29, RZ, R29 ;  /* 0x0000001dff1de23e */ /* 0x000fca00000010ff */
[----:B------:R-:W0:Y:S01]  /*18f0*/  @!P2 MUFU.EX2 R19, R19 ;  /* 0x000000130013a308 */ /* 0x000e220000000800 */
[----:B-1----:R-:W-:Y:S01]  /*1900*/  @!P1 FFMA.FTZ R21, -R5, R21, R22 ;  /* 0x0000001505159223 */ /* 0x002fe20000010116 */
[----:B----4-:R-:W-:Y:S01]  /*1910*/  LOP3.LUT R33, R33, 0x1f, RZ, 0xc0, !PT ;  /* 0x0000001f21217812 */ /* 0x010fe200078ec0ff */
[----:B------:R2:W-:Y:S03]  /*1920*/  @!P6 STG.E.U16 desc[UR4][R2.64+0x480], R29 ;  /* 0x0004801d0200e986 */ /* 0x0005e6000c101504 */
[----:B------:R-:W-:Y:S02]  /*1930*/  @!P1 F2FP.BF16.F32.PACK_AB R21, RZ, R21 ;  /* 0x00000015ff15923e */ /* 0x000fe400000010ff */
[----:B------:R-:W1:Y:S01]  /*1940*/  @!P4 MUFU.EX2 R27, R27 ;  /* 0x0000001b001bc308 */ /* 0x000e620000000800 */
[----:B---3--:R-:W-:Y:S01]  /*1950*/  @!P5 FFMA.FTZ R25, -R5, R25, R26 ;  /* 0x000000190519d223 */ /* 0x008fe2000001011a */
[----:B------:R-:W-:Y:S01]  /*1960*/  PRMT R22, R21, 0x7610, R22 ;  /* 0x0000761015167816 */ /* 0x000fe20000000016 */
[----:B------:R-:W-:-:S03]  /*1970*/  VIADD R21, R33, 0x3a0 ;  /* 0x000003a021157836 */ /* 0x000fc60000000000 */
[----:B------:R-:W-:Y:S01]  /*1980*/  @!P5 F2FP.BF16.F32.PACK_AB R25, RZ, R25 ;  /* 0x00000019ff19d23e */ /* 0x000fe200000010ff */
[----:B------:R2:W-:Y:S01]  /*1990*/  @!P1 STG.E.U16 desc[UR4][R2.64+0x580], R22 ;  /* 0x0005801602009986 */ /* 0x0005e2000c101504 */
[----:B------:R-:W3:Y:S01]  /*19a0*/  @!P0 MUFU.EX2 R23, R23 ;  /* 0x0000001700178308 */ /* 0x000ee20000000800 */
[----:B0-----:R-:W-:Y:S01]  /*19b0*/  @!P2 FFMA.FTZ R19, -R5, R19, R20 ;  /* 0x000000130513a223 */ /* 0x001fe20000010114 */
[----:B------:R-:W-:Y:S01]  /*19c0*/  VIADD R20, R33, 0x360 ;  /* 0x0000036021147836 */ /* 0x000fe20000000000 */
[----:B------:R2:W-:Y:S01]  /*19d0*/  @!P5 STG.E.U16 desc[UR4][R2.64+0x500], R25 ;  /* 0x000500190200d986 */ /* 0x0005e2000c101504 */
[----:B------:R-:W-:Y:S02]  /*19e0*/  ISETP.GE.AND P1, PT, R21, UR8, PT ;  /* 0x0000000815007c0c */ /* 0x000fe4000bf26270 */
[----:B------:R-:W-:Y:S02]  /*19f0*/  @!P2 F2FP.BF16.F32.PACK_AB R19, RZ, R19 ;  /* 0x00000013ff13a23e */ /* 0x000fe400000010ff */
[----:B------:R-:W-:Y:S01]  /*1a00*/  ISETP.GE.AND P5, PT, R20, UR8, PT ;  /* 0x0000000814007c0c */ /* 0x000fe2000bfa6270 */
[----:B-1----:R-:W-:Y:S01]  /*1a10*/  @!P4 FFMA.FTZ R27, -R5, R27, R28 ;  /* 0x0000001b051bc223 */ /* 0x002fe2000001011c */
[----:B------:R-:W-:Y:S01]  /*1a20*/  LOP3.LUT R28, R60, 0x300, RZ, 0xfc, !PT ;  /* 0x000003003c1c7812 */ /* 0x000fe200078efcff */
[----:B------:R-:W-:-:S02]  /*1a30*/  VIADD R20, R33, 0x380 ;  /* 0x0000038021147836 */ /* 0x000fc40000000000 */
[----:B------:R-:W-:Y:S01]  /*1a40*/  VIADD R33, R33, 0x3c0 ;  /* 0x000003c021217836 */ /* 0x000fe20000000000 */
[----:B------:R-:W-:Y:S02]  /*1a50*/  ISETP.GE.AND P3, PT, R28, UR8, PT ;  /* 0x000000081c007c0c */ /* 0x000fe4000bf66270 */
[----:B------:R-:W-:Y:S01]  /*1a60*/  @!P4 F2FP.BF16.F32.PACK_AB R27, RZ, R27 ;  /* 0x0000001bff1bc23e */ /* 0x000fe200000010ff */
[----:B---3--:R-:W-:Y:S01]  /*1a70*/  @!P0 FFMA.FTZ R23, -R5, R23, R24 ;  /* 0x0000001705178223 */ /* 0x008fe20000010118 */
[C---:B------:R-:W-:Y:S02]  /*1a80*/  LOP3.LUT R28, R60.reuse, 0x320, RZ, 0xfc, !PT ;  /* 0x000003203c1c7812 */ /* 0x040fe400078efcff */
[----:B------:R-:W-:Y:S01]  /*1a90*/  LOP3.LUT R60, R60, 0x340, RZ, 0xfc, !PT ;  /* 0x000003403c3c7812 */ /* 0x000fe200078efcff */
[----:B------:R2:W-:Y:S01]  /*1aa0*/  @!P4 STG.E.U16 desc[UR4][R2.64+0x4c0], R27 ;  /* 0x0004c01b0200c986 */ /* 0x0005e2000c101504 */
[----:B------:R-:W-:Y:S01]  /*1ab0*/  @!P0 F2FP.BF16.F32.PACK_AB R23, RZ, R23 ;  /* 0x00000017ff17823e */ /* 0x000fe200000010ff */
[----:B------:R-:W0:Y:S01]  /*1ac0*/  @!P5 MUFU.EX2 R11, R11 ;  /* 0x0000000b000bd308 */ /* 0x000e220000000800 */
[----:B------:R-:W-:-:S02]  /*1ad0*/  ISETP.GE.AND P6, PT, R28, UR8, PT ;  /* 0x000000081c007c0c */ /* 0x000fc4000bfc6270 */
[----:B------:R-:W-:Y:S01]  /*1ae0*/  ISETP.GE.AND P4, PT, R60, UR8, PT ;  /* 0x000000083c007c0c */ /* 0x000fe2000bf86270 */
[----:B------:R2:W-:Y:S01]  /*1af0*/  @!P0 STG.E.U16 desc[UR4][R2.64+0x540], R23 ;  /* 0x0005401702008986 */ /* 0x0005e2000c101504 */
[----:B------:R-:W-:Y:S02]  /*1b00*/  ISETP.GE.AND P0, PT, R20, UR8, PT ;  /* 0x0000000814007c0c */ /* 0x000fe4000bf06270 */
[----:B------:R-:W-:Y:S01]  /*1b10*/  PRMT R20, R19, 0x7610, R20 ;  /* 0x0000761013147816 */ /* 0x000fe20000000014 */
[----:B------:R-:W1:Y:S04]  /*1b20*/  @!P3 MUFU.EX2 R17, R17 ;  /* 0x000000110011b308 */ /* 0x000e680000000800 */
[----:B------:R2:W-:Y:S01]  /*1b30*/  @!P2 STG.E.U16 desc[UR4][R2.64+0x5c0], R20 ;  /* 0x0005c0140200a986 */ /* 0x0005e2000c101504 */
[----:B------:R-:W-:-:S03]  /*1b40*/  ISETP.GE.AND P2, PT, R33, UR8, PT ;  /* 0x0000000821007c0c */ /* 0x000fc6000bf46270 */
[----:B------:R-:W3:Y:S01]  /*1b50*/  @!P6 MUFU.EX2 R15, R15 ;  /* 0x0000000f000fe308 */ /* 0x000ee20000000800 */
[----:B0-----:R-:W-:-:S05]  /*1b60*/  @!P5 FFMA.FTZ R11, -R5, R11, R12 ;  /* 0x0000000b050bd223 */ /* 0x001fca000001010c */
[----:B------:R-:W-:Y:S02]  /*1b70*/  @!P5 F2FP.BF16.F32.PACK_AB R11, RZ, R11 ;  /* 0x0000000bff0bd23e */ /* 0x000fe400000010ff */
[----:B------:R-:W0:Y:S01]  /*1b80*/  @!P4 MUFU.EX2 R13, R13 ;  /* 0x0000000d000dc308 */ /* 0x000e220000000800 */
[C---:B-1----:R-:W-:Y:S02]  /*1b90*/  @!P3 FFMA.FTZ R17, -R5.reuse, R17, R18 ;  /* 0x000000110511b223 */ /* 0x042fe40000010112 */
[----:B------:R2:W-:Y:S03]  /*1ba0*/  @!P5 STG.E.U16 desc[UR4][R2.64+0x6c0], R11 ;  /* 0x0006c00b0200d986 */ /* 0x0005e6000c101504 */
[----:B------:R-:W-:Y:S02]  /*1bb0*/  @!P3 F2FP.BF16.F32.PACK_AB R17, RZ, R17 ;  /* 0x00000011ff11b23e */ /* 0x000fe400000010ff */
[----:B------:R-:W1:Y:S01]  /*1bc0*/  @!P0 MUFU.EX2 R9, R9 ;  /* 0x0000000900098308 */ /* 0x000e620000000800 */
[----:B---3--:R-:W-:-:S02]  /*1bd0*/  @!P6 FFMA.FTZ R15, -R5, R15, R16 ;  /* 0x0000000f050fe223 */ /* 0x008fc40000010110 */
[----:B------:R2:W-:Y:S01]  /*1be0*/  @!P3 STG.E.U16 desc[UR4][R2.64+0x600], R17 ;  /* 0x000600110200b986 */ /* 0x0005e2000c101504 */
[----:B------:R-:W-:Y:S02]  /*1bf0*/  ISETP.GE.AND P3, PT, R6, UR8, PT ;  /* 0x0000000806007c0c */ /* 0x000fe4000bf66270 */
[----:B------:R-:W-:Y:S02]  /*1c00*/  @!P6 F2FP.BF16.F32.PACK_AB R15, RZ, R15 ;  /* 0x0000000fff0fe23e */ /* 0x000fe400000010ff */
[----:B------:R-:W3:Y:S01]  /*1c10*/  @!P1 MUFU.EX2 R19, R4 ;  /* 0x0000000400139308 */ /* 0x000ee20000000800 */
[----:B0-----:R-:W-:Y:S02]  /*1c20*/  @!P4 FFMA.FTZ R13, -R5, R13, R14 ;  /* 0x0000000d050dc223 */ /* 0x001fe4000001010e */
[----:B------:R2:W-:Y:S03]  /*1c30*/  @!P6 STG.E.U16 desc[UR4][R2.64+0x640], R15 ;  /* 0x0006400f0200e986 */ /* 0x0005e6000c101504 */
[----:B------:R-:W-:-:S02]  /*1c40*/  @!P4 F2FP.BF16.F32.PACK_AB R13, RZ, R13 ;  /* 0x0000000dff0dc23e */ /* 0x000fc400000010ff */
[----:B------:R-:W0:Y:S01]  /*1c50*/  @!P2 MUFU.EX2 R64, R64 ;  /* 0x000000400040a308 */ /* 0x000e220000000800 */
[C---:B-1----:R-:W-:Y:S02]  /*1c60*/  @!P0 FFMA.FTZ R9, -R5.reuse, R9, R10 ;  /* 0x0000000905098223 */ /* 0x042fe4000001010a */
[----:B------:R2:W-:Y:S03]  /*1c70*/  @!P4 STG.E.U16 desc[UR4][R2.64+0x680], R13 ;  /* 0x0006800d0200c986 */ /* 0x0005e6000c101504 */
[----:B------:R-:W-:Y:S01]  /*1c80*/  @!P0 F2FP.BF16.F32.PACK_AB R9, RZ, R9 ;  /* 0x00000009ff09823e */ /* 0x000fe200000010ff */
[----:B---3--:R-:W-:-:S04]  /*1c90*/  @!P1 FFMA.FTZ R19, -R5, R19, R8 ;  /* 0x0000001305139223 */ /* 0x008fc80000010108 */
[----:B------:R2:W-:Y:S01]  /*1ca0*/  @!P0 STG.E.U16 desc[UR4][R2.64+0x700], R9 ;  /* 0x0007000902008986 */ /* 0x0005e2000c101504 */
[----:B------:R-:W-:Y:S01]  /*1cb0*/  @!P1 F2FP.BF16.F32.PACK_AB R19, RZ, R19 ;  /* 0x00000013ff13923e */ /* 0x000fe200000010ff */
[----:B0-----:R-:W-:-:S04]  /*1cc0*/  @!P2 FFMA.FTZ R64, -R5, R64, R7 ;  /* 0x000000400540a223 */ /* 0x001fc80000010107 */
[----:B------:R2:W-:Y:S01]  /*1cd0*/  @!P1 STG.E.U16 desc[UR4][R2.64+0x740], R19 ;  /* 0x0007401302009986 */ /* 0x0005e2000c101504 */
[----:B------:R-:W-:-:S05]  /*1ce0*/  @!P2 F2FP.BF16.F32.PACK_AB R64, RZ, R64 ;  /* 0x00000040ff40a23e */ /* 0x000fca00000010ff */
[----:B------:R2:W-:Y:S01]  /*1cf0*/  @!P2 STG.E.U16 desc[UR4][R2.64+0x780], R64 ;  /* 0x000780400200a986 */ /* 0x0005e2000c101504 */
[----:B------:R-:W-:Y:S05]  /*1d00*/  @P3 EXIT ;  /* 0x000000000000394d */ /* 0x000fea0003800000 */
[----:B------:R-:W0:Y:S02]  /*1d10*/  MUFU.EX2 R68, R68 ;  /* 0x0000004400447308 */ /* 0x000e240000000800 */
[----:B0-----:R-:W-:-:S05]  /*1d20*/  FFMA.FTZ R0, -R5, R68, R0 ;  /* 0x0000004405007223 */ /* 0x001fca0000010100 */
[----:B------:R-:W-:-:S05]  /*1d30*/  F2FP.BF16.F32.PACK_AB R0, RZ, R0 ;  /* 0x00000000ff00723e */ /* 0x000fca00000010ff */
[----:B------:R-:W-:Y:S01]  /*1d40*/  STG.E.U16 desc[UR4][R2.64+0x7c0], R0 ;  /* 0x0007c00002007986 */ /* 0x000fe2000c101504 */
[----:B------:R-:W-:Y:S05]  /*1d50*/  EXIT ;  /* 0x000000000000794d */ /* 0x000fea0003800000 */
.L_x_4757:
        /* <DEDUP_REMOVED lines=10> */
.L_x_11383:


//--------------------- .text._ZN43_GLOBAL__N__9ae7fba5_10_SoftMax_cu_9f978f6321softmax_warp_backwardIfN3c108BFloat16EfLi9ELb1ELb0EEEvPT0_PKT_S7_iiiPKb --------------------------
	.section	.text._ZN43_GLOBAL__N__9ae7fba5_10_SoftMax_cu_9f978f6321softmax_warp_backwardIfN3c108BFloat16EfLi9ELb1ELb0EEEvPT0_PKT_S7_iiiPKb,"ax",@progbits
	.align	128
.text._ZN43_GLOBAL__N__9ae7fba5_10_SoftMax_cu_9f978f6321softmax_warp_backwardIfN3c108BFloat16EfLi9ELb1ELb0EEEvPT0_PKT_S7_iiiPKb:
        .type           _ZN43_GLOBAL__N__9ae7fba5_10_SoftMax_cu_9f978f6321softmax_warp_backwardIfN3c108BFloat16EfLi9ELb1ELb0EEEvPT0_PKT_S7_iiiPKb,@function
        .size           _ZN43_GLOBAL__N__9ae7fba5_10_SoftMax_cu_9f978f6321softmax_warp_backwardIfN3c108BFloat16EfLi9ELb1ELb0EEEvPT0_PKT_S7_iiiPKb,(.L_x_11384 - _ZN43_GLOBAL__N__9ae7fba5_10_SoftMax_cu_9f978f6321softmax_warp_backwardIfN3c108BFloat16EfLi9ELb1ELb0EEEvPT0_PKT_S7_iiiPKb)
        .other          _ZN43_GLOBAL__N__9ae7fba5_10_SoftMax_cu_9f978f6321softmax_warp_backwardIfN3c108BFloat16EfLi9ELb1ELb0EEEvPT0_PKT_S7_iiiPKb,@"STO_CUDA_ENTRY STV_DEFAULT"
_ZN43_GLOBAL__N__9ae7fba5_10_SoftMax_cu_9f978f6321softmax_warp_backwardIfN3c108BFloat16EfLi9ELb1ELb0EEEvPT0_PKT_S7_iiiPKb:
        /* <DEDUP_REMOVED lines=22> */
[----:B------:R-:W-:-:S02]  /*0160*/  ISETP.LT.OR P6, PT, R10, 0x1, P1 ;  /* 0x000000010a00780c */ /* 0x000fc40000fc1670 */
[----:B------:R-:W-:Y:S01]  /*0170*/  ISETP.GE.AND P3, PT, R0, UR8, PT ;  /* 0x0000000800007c0c */ /* 0x000fe2000bf66270 */
[----:B------:R-:W-:Y:S02]  /*0180*/  VIADD R0, R28, 0x60 ;  /* 0x000000601c007836 */ /* 0x000fe40000000000 */
[----:B------:R-:W-:Y:S01]  /*0190*/  IMAD.MOV.U32 R38, RZ, RZ, RZ ;  /* 0x000000ffff267224 */ /* 0x000fe200078e00ff */
[----:B------:R-:W-:Y:S02]  /*01a0*/  ISETP.LT.OR P3, PT, R10, 0x1, P3 ;  /* 0x000000010a00780c */ /* 0x000fe40001f61670 */
[----:B------:R-:W-:Y:S01]  /*01b0*/  ISETP.GE.AND P4, PT, R0, UR8, PT ;  /* 0x0000000800007c0c */ /* 0x000fe2000bf86270 */
[----:B------:R-:W-:Y:S01]  /*01c0*/  IMAD.MOV.U32 R29, RZ, RZ, RZ ;  /* 0x000000ffff1d7224 */ /* 0x000fe200078e00ff */
[----:B------:R-:W-:Y:S01]  /*01d0*/  CS2R R26, SRZ ;  /* 0x00000000001a7805 */ /* 0x000fe2000001ff00 */
[----:B0-----:R-:W2:Y:S01]  /*01e0*/  @!P5 LDG.E R9, desc[UR4][R2.64] ;  /* 0x000000040209d981 */ /* 0x001ea2000c1e1900 */
[----:B------:R-:W-:Y:S01]  /*01f0*/  ISETP.LT.OR P4, PT, R10, 0x1, P4 ;  /* 0x000000010a00780c */ /* 0x000fe20002781670 */
[----:B------:R-:W-:-:S02]  /*0200*/  IMAD.MOV.U32 R35, RZ, RZ, RZ ;  /* 0x000000ffff237224 */ /* 0x000fc400078e00ff */
[----:B------:R-:W-:Y:S01]  /*0210*/  IMAD.MOV.U32 R30, RZ, RZ, RZ ;  /* 0x000000ffff1e7224 */ /* 0x000fe200078e00ff */
[----:B------:R-:W3:Y:S01]  /*0220*/  @!P6 LDG.E R0, desc[UR4][R2.64+0x80] ;  /* 0x000080040200e981 */ /* 0x000ee2000c1e1900 */
[----:B------:R-:W-:Y:S02]  /*0230*/  CS2R R24, SRZ ;  /* 0x0000000000187805 */ /* 0x000fe4000001ff00 */
[----:B------:R-:W-:Y:S02]  /*0240*/  CS2R R20, SRZ ;  /* 0x0000000000147805 */ /* 0x000fe4000001ff00 */
[----:B------:R-:W-:Y:S01]  /*0250*/  CS2R R22, SRZ ;  /* 0x0000000000167805 */ /* 0x000fe2000001ff00 */
[----:B------:R-:W4:Y:S01]  /*0260*/  @!P3 LDG.E R6, desc[UR4][R2.64+0x100] ;  /* 0x000100040206b981 */ /* 0x000f22000c1e1900 */
[----:B------:R-:W-:Y:S02]  /*0270*/  CS2R R18, SRZ ;  /* 0x0000000000127805 */ /* 0x000fe4000001ff00 */
[----:B------:R-:W-:-:S02]  /*0280*/  CS2R R16, SRZ ;  /* 0x0000000000107805 */ /* 0x000fc4000001ff00 */
[----:B------:R-:W-:Y:S02]  /*0290*/  CS2R R14, SRZ ;  /* 0x00000000000e7805 */ /* 0x000fe4000001ff00 */
[----:B------:R-:W-:Y:S01]  /*02a0*/  CS2R R12, SRZ ;  /* 0x00000000000c7805 */ /* 0x000fe2000001ff00 */
[----:B------:R-:W4:Y:S01]  /*02b0*/  @!P4 LDG.E R7, desc[UR4][R2.64+0x180] ;  /* 0x000180040207c981 */ /* 0x000f22000c1e1900 */
[----:B------:R-:W-:Y:S01]  /*02c0*/  IMAD.WIDE R4, R31, 0x4, R4 ;  /* 0x000000041f047825 */ /* 0x000fe200078e0204 */
[----:B------:R-:W-:Y:S02]  /*02d0*/  ISETP.GE.AND P2, PT, R8, UR8, PT ;  /* 0x0000000808007c0c */ /* 0x000fe4000bf46270 */
[----:B------:R-:W-:Y:S01]  /*02e0*/  P2R R34, PR, RZ, 0x1 ;  /* 0x00000001ff227803 */ /* 0x000fe20000000000 */
[----:B------:R-:W-:Y:S01]  /*02f0*/  VIADD R8, R28, 0xa0 ;  /* 0x000000a01c087836 */ /* 0x000fe20000000000 */
[----:B------:R-:W4:Y:S01]  /*0300*/  @!P5 LDG.E R32, desc[UR4][R4.64] ;  /* 0x000000040420d981 */ /* 0x000f22000c1e1900 */
[----:B------:R-:W-:-:S03]  /*0310*/  ISETP.LT.OR P2, PT, R10, 0x1, P2 ;  /* 0x000000010a00780c */ /* 0x000fc60001741670 */
[----:B------:R-:W4:Y:S04]  /*0320*/  @!P6 LDG.E R29, desc[UR4][R4.64+0x80] ;  /* 0x00008004041de981 */ /* 0x000f28000c1e1900 */
[----:B------:R-:W4:Y:S04]  /*0330*/  @!P3 LDG.E R27, desc[UR4][R4.64+0x100] ;  /* 0x00010004041bb981 */ /* 0x000f28000c1e1900 */
[----:B------:R-:W4:Y:S04]  /*0340*/  @!P4 LDG.E R26, desc[UR4][R4.64+0x180] ;  /* 0x00018004041ac981 */ /* 0x000f28000c1e1900 */
[----:B------:R-:W4:Y:S01]  /*0350*/  @!P2 LDG.E R25, desc[UR4][R4.64+0x200] ;  /* 0x000200040419a981 */ /* 0x000f22000c1e1900 */
[----:B--2---:R-:W-:Y:S01]  /*0360*/  @!P5 FMUL.FTZ R38, R9, 1.4426950216293334961 ;  /* 0x3fb8aa3b0926d820 */ /* 0x004fe20000410000 */
[----:B------:R-:W-:Y:S01]  /*0370*/  ISETP.GE.AND P5, PT, R8, UR8, PT ;  /* 0x0000000808007c0c */ /* 0x000fe2000bfa6270 */
[----:B------:R-:W-:-:S02]  /*0380*/  VIADD R8, R28, 0xc0 ;  /* 0x000000c01c087836 */ /* 0x000fc40000000000 */
[----:B---3--:R-:W-:Y:S01]  /*0390*/  @!P6 FMUL.FTZ R35, R0, 1.4426950216293334961 ;  /* 0x3fb8aa3b0023e820 */ /* 0x008fe20000410000 */
[----:B------:R-:W-:Y:S02]  /*03a0*/  IADD3 R0, PT, PT, R28, 0xe0, RZ ;  /* 0x000000e01c007810 */ /* 0x000fe40007ffe0ff */
[----:B------:R-:W-:Y:S01]  /*03b0*/  ISETP.GE.AND P6, PT, R8, UR8, PT ;  /* 0x0000000808007c0c */ /* 0x000fe2000bfc6270 */
[----:B----4-:R-:W-:Y:S01]  /*03c0*/  @!P3 FMUL.FTZ R33, R6, 1.4426950216293334961 ;  /* 0x3fb8aa3b0621b820 */ /* 0x010fe20000410000 */
[----:B------:R-:W-:Y:S01]  /*03d0*/  ISETP.GE.AND P3, PT, R0, UR8, PT ;  /* 0x0000000800007c0c */ /* 0x000fe2000bf66270 */
[----:B------:R-:W-:Y:S01]  /*03e0*/  VIADD R6, R28, 0x100 ;  /* 0x000001001c067836 */ /* 0x000fe20000000000 */
[C---:B------:R-:W-:Y:S01]  /*03f0*/  ISETP.LT.OR P6, PT, R10.reuse, 0x1, P6 ;  /* 0x000000010a00780c */ /* 0x040fe200037c1670 */
[----:B------:R-:W2:Y:S01]  /*0400*/  @!P2 LDG.E R0, desc[UR4][R2.64+0x200] ;  /* 0x000200040200a981 */ /* 0x000ea2000c1e1900 */
[C---:B------:R-:W-:Y:S01]  /*0410*/  ISETP.LT.OR P5, PT, R10.reuse, 0x1, P5 ;  /* 0x000000010a00780c */ /* 0x040fe20002fa1670 */
[----:B------:R-:W-:Y:S01]  /*0420*/  @!P4 FMUL.FTZ R30, R7, 1.4426950216293334961 ;  /* 0x3fb8aa3b071ec820 */ /* 0x000fe20000410000 */
[----:B------:R-:W-:-:S02]  /*0430*/  ISETP.LT.OR P3, PT, R10, 0x1, P3 ;  /* 0x000000010a00780c */ /* 0x000fc40001f61670 */
[----:B------:R-:W-:-:S04]  /*0440*/  ISETP.GE.AND P4, PT, R6, UR8, PT ;  /* 0x0000000806007c0c */ /* 0x000fc8000bf86270 */
[----:B------:R-:W-:-:S03]  /*0450*/  ISETP.LT.OR P4, PT, R10, 0x1, P4 ;  /* 0x000000010a00780c */ /* 0x000fc60002781670 */
[----:B------:R-:W3:Y:S04]  /*0460*/  @!P6 LDG.E R7, desc[UR4][R2.64+0x300] ;  /* 0x000300040207e981 */ /* 0x000ee8000c1e1900 */
[----:B------:R-:W4:Y:S04]  /*0470*/  @!P5 LDG.E R6, desc[UR4][R2.64+0x280] ;  /* 0x000280040206d981 */ /* 0x000f28000c1e1900 */
[----:B------:R-:W4:Y:S04]  /*0480*/  @!P3 LDG.E R8, desc[UR4][R2.64+0x380] ;  /* 0x000380040208b981 */ /* 0x000f28000c1e1900 */
[----:B------:R-:W4:Y:S04]  /*0490*/  @!P4 LDG.E R9, desc[UR4][R2.64+0x400] ;  /* 0x000400040209c981 */ /* 0x000f28000c1e1900 */
[----:B------:R-:W4:Y:S04]  /*04a0*/  @!P6 LDG.E R20, desc[UR4][R4.64+0x300] ;  /* 0x000300040414e981 */ /* 0x000f28000c1e1900 */
[----:B------:R-:W4:Y:S04]  /*04b0*/  @!P5 LDG.E R23, desc[UR4][R4.64+0x280] ;  /* 0x000280040417d981 */ /* 0x000f28000c1e1900 */
[----:B------:R-:W4:Y:S04]  /*04c0*/  @!P3 LDG.E R19, desc[UR4][R4.64+0x380] ;  /* 0x000380040413b981 */ /* 0x000f28000c1e1900 */
[----:B------:R-:W4:Y:S01]  /*04d0*/  @!P4 LDG.E R17, desc[UR4][R4.64+0x400] ;  /* 0x000400040411c981 */ /* 0x000f22000c1e1900 */
[----:B--2---:R-:W-:Y:S01]  /*04e0*/  @!P2 FMUL.FTZ R24, R0, 1.4426950216293334961 ;  /* 0x3fb8aa3b0018a820 */ /* 0x004fe20000410000 */
[----:B------:R-:W-:-:S05]  /*04f0*/  VIADD R0, R28, 0x120 ;  /* 0x000001201c007836 */ /* 0x000fca0000000000 */
[----:B------:R-:W-:Y:S01]  /*0500*/  ISETP.GE.AND P2, PT, R0, UR8, PT ;  /* 0x0000000800007c0c */ /* 0x000fe2000bf46270 */
[----:B------:R-:W-:Y:S02]  /*0510*/  VIADD R0, R28, 0x140 ;  /* 0x000001401c007836 */ /* 0x000fe40000000000 */
[----:B---3--:R-:W-:Y:S01]  /*0520*/  @!P6 FMUL.FTZ R21, R7, 1.4426950216293334961 ;  /* 0x3fb8aa3b0715e820 */ /* 0x008fe20000410000 */
[----:B------:R-:W-:Y:S01]  /*0530*/  ISETP.GE.AND P6, PT, R10, 0x1, PT ;  /* 0x000000010a00780c */ /* 0x000fe20003fc6270 */
[----:B----4-:R-:W-:Y:S01]  /*0540*/  @!P5 FMUL.FTZ R22, R6, 1.4426950216293334961 ;  /* 0x3fb8aa3b0616d820 */ /* 0x010fe20000410000 */
[----:B------:R-:W-:Y:S01]  /*0550*/  ISETP.LT.OR P5, PT, R10, 0x1, P2 ;  /* 0x000000010a00780c */ /* 0x000fe200017a1670 */
[----:B------:R-:W-:Y:S01]  /*0560*/  @!P3 FMUL.FTZ R18, R8, 1.4426950216293334961 ;  /* 0x3fb8aa3b0812b820 */ /* 0x000fe20000410000 */
[----:B------:R-:W-:Y:S01]  /*0570*/  ISETP.GE.OR P3, PT, R0, UR8, !P6 ;  /* 0x0000000800007c0c */ /* 0x000fe2000f766670 */
[----:B------:R-:W-:Y:S02]  /*0580*/  VIADD R0, R28, 0x160 ;  /* 0x000001601c007836 */ /* 0x000fe40000000000 */
[----:B------:R-:W-:-:S03]  /*0590*/  @!P4 FMUL.FTZ R16, R9, 1.4426950216293334961 ;  /* 0x3fb8aa3b0910c820 */ /* 0x000fc60000410000 */
[----:B------:R-:W-:-:S05]  /*05a0*/  ISETP.GE.OR P4, PT, R0, UR8, !P6 ;  /* 0x0000000800007c0c */ /* 0x000fca000f786670 */
[----:B------:R-:W2:Y:S04]  /*05b0*/  @!P5 LDG.E R0, desc[UR4][R2.64+0x480] ;  /* 0x000480040200d981 */ /* 0x000ea8000c1e1900 */
[----:B------:R-:W3:Y:S01]  /*05c0*/  @!P3 LDG.E R6, desc[UR4][R2.64+0x500] ;  /* 0x000500040206b981 */ /* 0x000ee2000c1e1900 */
[----:B------:R-:W-:Y:S01]  /*05d0*/  VIADD R8, R28, 0x180 ;  /* 0x000001801c087836 */ /* 0x000fe20000000000 */
[----:B------:R-:W-:Y:S02]  /*05e0*/  CS2R R10, SRZ ;  /* 0x00000000000a7805 */ /* 0x000fe4000001ff00 */
[----:B------:R-:W4:Y:S04]  /*05f0*/  @!P5 LDG.E R15, desc[UR4][R4.64+0x480] ;  /* 0x00048004040fd981 */ /* 0x000f28000c1e1900 */
[----:B------:R-:W4:Y:S01]  /*0600*/  @!P4 LDG.E R7, desc[UR4][R2.64+0x580] ;  /* 0x000580040207c981 */ /* 0x000f22000c1e1900 */
[----:B------:R-:W-:-:S03]  /*0610*/  ISETP.GE.OR P0, PT, R8, UR8, !P6 ;  /* 0x0000000808007c0c */ /* 0x000fc6000f706670 */
[----:B------:R-:W4:Y:S01]  /*0620*/  @!P3 LDG.E R13, desc[UR4][R4.64+0x500] ;  /* 0x00050004040db981 */ /* 0x000f22000c1e1900 */
[----:B------:R-:W-:-:S03]  /*0630*/  CS2R R8, SRZ ;  /* 0x0000000000087805 */ /* 0x000fc6000001ff00 */
[----:B------:R-:W4:Y:S06]  /*0640*/  @!P4 LDG.E R11, desc[UR4][R4.64+0x580] ;  /* 0x00058004040bc981 */ /* 0x000f2c000c1e1900 */
[----:B------:R-:W4:Y:S01]  /*0650*/  @!P0 LDG.E R9, desc[UR4][R4.64+0x600] ;  /* 0x0006000404098981 */ /* 0x000f22000c1e1900 */
[----:B------:R-:W-:-:S03]  /*0660*/  FADD.FTZ R40, RZ, R32 ;  /* 0x00000020ff287221 */ /* 0x000fc60000010000 */
[----:B------:R-:W5:Y:S01]  /*0670*/  @!P0 LDG.E R39, desc[UR4][R2.64+0x600] ;  /* 0x0006000402278981 */ /* 0x000f62000c1e1900 */
[----:B--2---:R-:W-:Y:S01]  /*0680*/  @!P5 FMUL.FTZ R14, R0, 1.4426950216293334961 ;  /* 0x3fb8aa3b000ed820 */ /* 0x004fe20000410000 */
[----:B------:R-:W-:Y:S01]  /*0690*/  IADD3 R0, PT, PT, R28, 0x1a0, RZ ;  /* 0x000001a01c007810 */ /* 0x000fe20007ffe0ff */
[----:B---3--:R-:W-:Y:S01]  /*06a0*/  @!P3 FMUL.FTZ R12, R6, 1.4426950216293334961 ;  /* 0x3fb8aa3b060cb820 */ /* 0x008fe20000410000 */
[----:B------:R-:W-:Y:S02]  /*06b0*/  VIADD R6, R28, 0x1c0 ;  /* 0x000001c01c067836 */ /* 0x000fe40000000000 */
[----:B------:R-:W-:Y:S01]  /*06c0*/  ISETP.GE.OR P3, PT, R0, UR8, !P6 ;  /* 0x0000000800007c0c */ /* 0x000fe2000f766670 */
[----:B------:R-:W-:Y:S02]  /*06d0*/  VIADD R0, R28, 0x1e0 ;  /* 0x000001e01c007836 */ /* 0x000fe40000000000 */
[----:B----4-:R-:W-:Y:S01]  /*06e0*/  @!P4 FMUL.FTZ R10, R7, 1.4426950216293334961 ;  /* 0x3fb8aa3b070ac820 */ /* 0x010fe20000410000 */
[----:B------:R-:W-:-:S02]  /*06f0*/  ISETP.GE.OR P4, PT, R6, UR8, !P6 ;  /* 0x0000000806007c0c */ /* 0x000fc4000f786670 */
[----:B------:R-:W-:Y:S02]  /*0700*/  ISETP.GE.OR P5, PT, R0, UR8, !P6 ;  /* 0x0000000800007c0c */ /* 0x000fe4000f7a6670 */
[----:B------:R-:W-:-:S05]  /*0710*/  CS2R R6, SRZ ;  /* 0x0000000000067805 */ /* 0x000fca000001ff00 */
[----:B------:R-:W2:Y:S01]  /*0720*/  @!P3 LDG.E R8, desc[UR4][R4.64+0x680] ;  /* 0x000680040408b981 */ /* 0x000ea2000c1e1900 */
[----:B------:R-:W-:Y:S01]  /*0730*/  FADD.FTZ R40, R40, R29 ;  /* 0x0000001d28287221 */ /* 0x000fe20000010000 */
[----:B------:R-:W-:Y:S02]  /*0740*/  P2R R41, PR, RZ, 0x1 ;  /* 0x00000001ff297803 */ /* 0x000fe40000000000 */
[----:B------:R-:W5:Y:S04]  /*0750*/  @!P3 LDG.E R37, desc[UR4][R2.64+0x680] ;  /* 0x000680040225b981 */ /* 0x000f68000c1e1900 */
[----:B------:R-:W3:Y:S04]  /*0760*/  @!P4 LDG.E R7, desc[UR4][R4.64+0x700] ;  /* 0x000700040407c981 */ /* 0x000ee8000c1e1900 */
[----:B------:R0:W4:Y:S01]  /*0770*/  @!P5 LDG.E R6, desc[UR4][R4.64+0x780] ;  /* 0x000780040406d981 */ /* 0x000122000c1e1900 */
[----:B------:R-:W-:-:S03]  /*0780*/  FADD.FTZ R43, R40, R27 ;  /* 0x0000001b282b7221 */ /* 0x000fc60000010000 */
[----:B------:R-:W5:Y:S01]  /*0790*/  @!P4 LDG.E R36, desc[UR4][R2.64+0x700] ;  /* 0x000700040224c981 */ /* 0x000f62000c1e1900 */
[----:B------:R-:W-:-:S04]  /*07a0*/  FADD.FTZ R40, R43, R26 ;  /* 0x0000001a2b287221 */ /* 0x000fc80000010000 */
[----:B------:R-:W-:-:S04]  /*07b0*/  FADD.FTZ R40, R40, R25 ;  /* 0x0000001928287221 */ /* 0x000fc80000010000 */
[----:B------:R-:W-:-:S04]  /*07c0*/  FADD.FTZ R43, R40, R23 ;  /* 0x00000017282b7221 */ /* 0x000fc80000010000 */
[----:B0-----:R-:W-:-:S04]  /*07d0*/  FADD.FTZ R4, R43, R20 ;  /* 0x000000142b047221 */ /* 0x001fc80000010000 */
[----:B------:R-:W-:-:S04]  /*07e0*/  FADD.FTZ R4, R4, R19 ;  /* 0x0000001304047221 */ /* 0x000fc80000010000 */
[----:B------:R-:W-:-:S04]  /*07f0*/  FADD.FTZ R4, R4, R17 ;  /* 0x0000001104047221 */ /* 0x000fc80000010000 */
[----:B------:R-:W-:-:S04]  /*0800*/  FADD.FTZ R4, R4, R15 ;  /* 0x0000000f04047221 */ /* 0x000fc80000010000 */
[----:B------:R-:W-:Y:S01]  /*0810*/  FADD.FTZ R4, R4, R13 ;  /* 0x0000000d04047221 */ /* 0x000fe20000010000 */
[----:B------:R-:W-:Y:S02]  /*0820*/  ISETP.NE.AND P0, PT, R34, RZ, PT ;  /* 0x000000ff2200720c */ /* 0x000fe40003f05270 */
[----:B------:R0:W5:Y:S01]  /*0830*/  @!P5 LDG.E R34, desc[UR4][R2.64+0x780] ;  /* 0x000780040222d981 */ /* 0x000162000c1e1900 */
[----:B------:R-:W-:-:S04]  /*0840*/  FADD.FTZ R4, R4, R11 ;  /* 0x0000000b04047221 */ /* 0x000fc80000010000 */
[----:B0-----:R-:W-:-:S04]  /*0850*/  FADD.FTZ R3, R4, R9 ;  /* 0x0000000904037221 */ /* 0x001fc80000010000 */
[----:B--2---:R-:W-:-:S04]  /*0860*/  FADD.FTZ R2, R3, R8 ;  /* 0x0000000803027221 */ /* 0x004fc80000010000 */
[----:B---3--:R-:W-:-:S04]  /*0870*/  FADD.FTZ R3, R2, R7 ;  /* 0x0000000702037221 */ /* 0x008fc80000010000 */
[----:B----4-:R-:W-:-:S05]  /*0880*/  FADD.FTZ R3, R3, R6 ;  /* 0x0000000603037221 */ /* 0x010fca0000010000 */
[----:B------:R-:W0:Y:S02]  /*0890*/  SHFL.BFLY PT, R2, R3, 0x10, 0x1f ;  /* 0x0e001f0003027f89 */ /* 0x000e2400000e0000 */
[----:B0-----:R-:W-:-:S05]  /*08a0*/  FADD.FTZ R2, R3, R2 ;  /* 0x0000000203027221 */ /* 0x001fca0000010000 */
[----:B------:R-:W0:Y:S02]  /*08b0*/  SHFL.BFLY PT, R5, R2, 0x8, 0x1f ;  /* 0x0d001f0002057f89 */ /* 0x000e2400000e0000 */
[----:B0-----:R-:W-:-:S05]  /*08c0*/  FADD.FTZ R5, R2, R5 ;  /* 0x0000000502057221 */ /* 0x001fca0000010000 */
[----:B------:R-:W0:Y:S02]  /*08d0*/  SHFL.BFLY PT, R4, R5, 0x4, 0x1f ;  /* 0x0c801f0005047f89 */ /* 0x000e2400000e0000 */
[----:B0-----:R-:W-:-:S05]  /*08e0*/  FADD.FTZ R42, R5, R4 ;  /* 0x00000004052a7221 */ /* 0x001fca0000010000 */
[----:B------:R-:W0:Y:S01]  /*08f0*/  SHFL.BFLY PT, R43, R42, 0x2, 0x1f ;  /* 0x0c401f002a2b7f89 */ /* 0x000e2200000e0000 */
[----:B------:R-:W-:Y:S02]  /*0900*/  IMAD.MOV.U32 R4, RZ, RZ, RZ ;  /* 0x000000ffff047224 */ /* 0x000fe400078e00ff */
[----:B0-----:R-:W-:-:S05]  /*0910*/  FADD.FTZ R40, R42, R43 ;  /* 0x0000002b2a287221 */ /* 0x001fca0000010000 */
[----:B------:R0:W1:Y:S01]  /*0920*/  SHFL.BFLY PT, R43, R40, 0x1, 0x1f ;  /* 0x0c201f00282b7f89 */ /* 0x00006200000e0000 */
[----:B------:R-:W-:Y:S05]  /*0930*/  @!P6 EXIT ;  /* 0x000000000000e94d */ /* 0x000fea0003800000 */
[----:B------:R-:W-:Y:S01]  /*0940*/  ISETP.NE.AND P6, PT, R41, RZ, PT ;  /* 0x000000ff2900720c */ /* 0x000fe20003fc5270 */
[----:B------:R2:W3:Y:S01]  /*0950*/  @!P1 MUFU.EX2 R42, R35 ;  /* 0x00000023002a9308 */ /* 0x0004e20000000800 */
[----:B------:R-:W-:Y:S01]  /*0960*/  LOP3.LUT R2, R28, 0x40, RZ, 0xfc, !PT ;  /* 0x000000401c027812 */ /* 0x000fe200078efcff */
[----:B------:R-:W-:Y:S02]  /*0970*/  IMAD.MOV.U32 R5, RZ, RZ, RZ ;  /* 0x000000ffff057224 */ /* 0x000fe400078e00ff */
[----:B-----5:R-:W-:Y:S01]  /*0980*/  @!P3 FMUL.FTZ R5, R37, 1.4426950216293334961 ;  /* 0x3fb8aa3b2505b820 */ /* 0x020fe20000410000 */
[----:B------:R-:W-:Y:S02]  /*0990*/  IMAD.MOV.U32 R37, RZ, RZ, RZ ;  /* 0x000000ffff257224 */ /* 0x000fe400078e00ff */
[----:B------:R-:W-:Y:S01]  /*09a0*/  @!P4 FMUL.FTZ R37, R36, 1.4426950216293334961 ;  /* 0x3fb8aa3b2425c820 */ /* 0x000fe20000410000 */
[----:B-1----:R-:W-:Y:S01]  /*09b0*/  FADD.FTZ R36, R40, R43 ;  /* 0x0000002b28247221 */ /* 0x002fe20000010000 */
[----:B------:R1:W4:Y:S01]  /*09c0*/  @!P0 MUFU.EX2 R41, R38 ;  /* 0x0000002600298308 */ /* 0x0003220000000800 */
[----:B--2---:R-:W-:-:S02]  /*09d0*/  LOP3.LUT R35, R28, 0xa0, RZ, 0xfc, !PT ;  /* 0x000000a01c237812 */ /* 0x004fc400078efcff */
[----:B------:R-:W-:Y:S01]  /*09e0*/  @!P6 FMUL.FTZ R4, R39, 1.4426950216293334961 ;  /* 0x3fb8aa3b2704e820 */ /* 0x000fe20000410000 */
[----:B------:R-:W-:Y:S02]  /*09f0*/  ISETP.GE.AND P6, PT, R2, UR8, PT ;  /* 0x0000000802007c0c */ /* 0x000fe4000bfc6270 */
[----:B------:R-:W2:Y:S01]  /*0a00*/  LDC.64 R2, c[0x0][0x380] ;  /* 0x0000e000ff027b82 */ /* 0x000ea20000000a00 */
[----:B------:R-:W-:Y:S01]  /*0a10*/  LOP3.LUT R39, R28, 0x60, RZ, 0xfc, !PT ;  /* 0x000000601c277812 */ /* 0x000fe200078efcff */
[----:B---3--:R-:W-:Y:S01]  /*0a20*/  @!P1 FFMA.FTZ R42, -R36, R42, R29 ;  /* 0x0000002a242a9223 */ /* 0x008fe2000001011d */
[----:B-1----:R-:W-:Y:S01]  /*0a30*/  LOP3.LUT R38, R28, 0x80, RZ, 0xfc, !PT ;  /* 0x000000801c267812 */ /* 0x002fe200078efcff */
[----:B------:R-:W1:Y:S01]  /*0a40*/  @!P2 MUFU.EX2 R14, R14 ;  /* 0x0000000e000ea308 */ /* 0x000e620000000800 */
[----:B------:R-:W-:Y:S02]  /*0a50*/  ISETP.GE.AND P3, PT, R39, UR8, PT ;  /* 0x0000000827007c0c */ /* 0x000fe4000bf66270 */
[----:B------:R-:W-:-:S02]  /*0a60*/  @!P1 F2FP.BF16.F32.PACK_AB R42, RZ, R42 ;  /* 0x0000002aff2a923e */ /* 0x000fc400000010ff */
[----:B------:R-:W-:Y:S01]  /*0a70*/  ISETP.GE.AND P4, PT, R38, UR8, PT ;  /* 0x0000000826007c0c */ /* 0x000fe2000bf86270 */
[----:B----4-:R-:W-:Y:S01]  /*0a80*/  @!P0 FFMA.FTZ R41, -R36, R41, R32 ;  /* 0x0000002924298223 */ /* 0x010fe20000010120 */
[----:B------:R-:W-:Y:S02]  /*0a90*/  IMAD.MOV.U32 R32, RZ, RZ, RZ ;  /* 0x000000ffff207224 */ /* 0x000fe400078e00ff */
[----:B------:R-:W-:Y:S01]  /*0aa0*/  @!P5 FMUL.FTZ R32, R34, 1.4426950216293334961 ;  /* 0x3fb8aa3b2220d820 */ /* 0x000fe20000410000 */
[----:B------:R-:W-:Y:S01]  /*0ab0*/  ISETP.GE.AND P5, PT, R35, UR8, PT ;  /* 0x0000000823007c0c */ /* 0x000fe2000bfa6270 */
[----:B------:R-:W3:Y:S01]  /*0ac0*/  @!P6 MUFU.EX2 R33, R33 ;  /* 0x000000210021e308 */ /* 0x000ee20000000800 */
[----:B------:R-:W-:Y:S02]  /*0ad0*/  @!P0 F2FP.BF16.F32.PACK_AB R41, RZ, R41 ;  /* 0x00000029ff29823e */ /* 0x000fe400000010ff */
[----:B------:R-:W-:Y:S01]  /*0ae0*/  LOP3.LUT R34, R28, 0xc0, RZ, 0xfc, !PT ;  /* 0x000000c01c227812 */ /* 0x000fe200078efcff */
[----:B-1----:R-:W-:-:S04]  /*0af0*/  @!P2 FFMA.FTZ R14, -R36, R14, R15 ;  /* 0x0000000e240ea223 */ /* 0x002fc8000001010f */
[----:B------:R1:W4:Y:S01]  /*0b00*/  @!P3 MUFU.EX2 R29, R30 ;  /* 0x0000001e001db308 */ /* 0x0003220000000800 */
[----:B--2---:R-:W-:Y:S02]  /*0b10*/  IMAD.WIDE R2, R31, 0x2, R2 ;  /* 0x000000021f027825 */ /* 0x004fe400078e0202 */
[----:B------:R-:W2:Y:S01]  /*0b20*/  S2R R31, SR_TID.X ;  /* 0x00000000001f7919 */ /* 0x000ea20000002100 */
[----:B------:R-:W-:Y:S02]  /*0b30*/  @!P2 F2FP.BF16.F32.PACK_AB R14, RZ, R14 ;  /* 0x0000000eff0ea23e */ /* 0x000fe400000010ff */
[----:B------:R0:W-:Y:S01]  /*0b40*/  @!P1 STG.E.U16 desc[UR4][R2.64+0x40], R42 ;  /* 0x0000402a02009986 */ /* 0x0001e2000c101504 */
[----:B-1----:R-:W-:Y:S01]  /*0b50*/  LOP3.LUT R30, R28, 0xe0, RZ, 0xfc, !PT ;  /* 0x000000e01c1e7812 */ /* 0x002fe200078efcff */
[----:B------:R-:W1:Y:S01]  /*0b60*/  @!P4 MUFU.EX2 R24, R24 ;  /* 0x000000180018c308 */ /* 0x000e620000000800 */
[----:B---3--:R-:W-:Y:S01]  /*0b70*/  @!P6 FFMA.FTZ R33, -R36, R33, R27 ;  /* 0x000000212421e223 */ /* 0x008fe2000001011b */
[----:B------:R0:W-:Y:S01]  /*0b80*/  @!P0 STG.E.U16 desc[UR4][R2.64], R41 ;  /* 0x0000002902008986 */ /* 0x0001e2000c101504 */
[----:B------:R-:W-:-:S02]  /*0b90*/  ISETP.GE.AND P1, PT, R30, UR8, PT ;  /* 0x000000081e007c0c */ /* 0x000fc4000bf26270 */
[----:B------:R-:W-:Y:S01]  /*0ba0*/  ISETP.GE.AND P0, PT, R34, UR8, PT ;  /* 0x0000000822007c0c */ /* 0x000fe2000bf06270 */
[----:B------:R0:W-:Y:S01]  /*0bb0*/  @!P2 STG.E.U16 desc[UR4][R2.64+0x240], R14 ;  /* 0x0002400e0200a986 */ /* 0x0001e2000c101504 */
[----:B------:R-:W-:Y:S01]  /*0bc0*/  @!P6 F2FP.BF16.F32.PACK_AB R33, RZ, R33 ;  /* 0x00000021ff21e23e */ /* 0x000fe200000010ff */
[----:B------:R-:W3:Y:S01]  /*0bd0*/  @!P5 MUFU.EX2 R22, R22 ;  /* 0x000000160016d308 */ /* 0x000ee20000000800 */
[----:B----4-:R-:W-:Y:S01]  /*0be0*/  @!P3 FFMA.FTZ R29, -R36, R29, R26 ;  /* 0x0000001d241db223 */ /* 0x010fe2000001011a */
[----:B------:R-:W-:Y:S02]  /*0bf0*/  LOP3.LUT R28, R28, 0x100, RZ, 0xfc, !PT ;  /* 0x000001001c1c7812 */ /* 0x000fe400078efcff */
[----:B------:R0:W-:Y:S02]  /*0c00*/  @!P6 STG.E.U16 desc[UR4][R2.64+0x80], R33 ;  /* 0x000080210200e986 */ /* 0x0001e4000c101504 */
[----:B------:R-:W-:Y:S02]  /*0c10*/  @!P3 F2FP.BF16.F32.PACK_AB R29, RZ, R29 ;  /* 0x0000001dff1db23e */ /* 0x000fe400000010ff */
[----:B------:R-:W4:Y:S01]  /*0c20*/  @!P1 MUFU.EX2 R18, R18 ;  /* 0x0000001200129308 */ /* 0x000f220000000800 */
[----:B-1----:R-:W-:Y:S01]  /*0c30*/  @!P4 FFMA.FTZ R24, -R36, R24, R25 ;  /* 0x000000182418c223 */ /* 0x002fe20000010119 */
[----:B------:R-:W-:Y:S01]  /*0c40*/  ISETP.GE.AND P6, PT, R28, UR8, PT ;  /* 0x000000081c007c0c */ /* 0x000fe2000bfc6270 */
[----:B------:R0:W-:Y:S03]  /*0c50*/  @!P3 STG.E.U16 desc[UR4][R2.64+0xc0], R29 ;  /* 0x0000c01d0200b986 */ /* 0x0001e6000c101504 */
[----:B------:R-:W-:-:S02]  /*0c60*/  @!P4 F2FP.BF16.F32.PACK_AB R24, RZ, R24 ;  /* 0x00000018ff18c23e */ /* 0x000fc400000010ff */
[----:B------:R-:W1:Y:S01]  /*0c70*/  @!P0 MUFU.EX2 R21, R21 ;  /* 0x0000001500158308 */ /* 0x000e620000000800 */
[C---:B---3--:R-:W-:Y:S01]  /*0c80*/  @!P5 FFMA.FTZ R22, -R36.reuse, R22, R23 ;  /* 0x000000162416d223 */ /* 0x048fe20000010117 */
[----:B--2---:R-:W-:Y:S01]  /*0c90*/  LOP3.LUT R31, R31, 0x1f, RZ, 0xc0, !PT ;  /* 0x0000001f1f1f7812 */ /* 0x004fe200078ec0ff */
[----:B------:R0:W-:Y:S03]  /*0ca0*/  @!P4 STG.E.U16 desc[UR4][R2.64+0x100], R24 ;  /* 0x000100180200c986 */ /* 0x0001e6000c101504 */
[----:B------:R-:W-:Y:S02]  /*0cb0*/  @!P5 F2FP.BF16.F32.PACK_AB R22, RZ, R22 ;  /* 0x00000016ff16d23e */ /* 0x000fe400000010ff */
[----:B------:R-:W2:Y:S01]  /*0cc0*/  @!P6 MUFU.EX2 R16, R16 ;  /* 0x000000100010e308 */ /* 0x000ea20000000800 */
[----:B----4-:R-:W-:Y:S01]  /*0cd0*/  @!P1 FFMA.FTZ R18, -R36, R18, R19 ;  /* 0x0000001224129223 */ /* 0x010fe20000010113 */
[----:B------:R-:W-:Y:S01]  /*0ce0*/  VIADD R19, R31, 0x160 ;  /* 0x000001601f137836 */ /* 0x000fe20000000000 */
[----:B------:R0:W-:Y:S03]  /*0cf0*/  @!P5 STG.E.U16 desc[UR4][R2.64+0x140], R22 ;  /* 0x000140160200d986 */ /* 0x0001e6000c101504 */
[----:B------:R-:W-:-:S02]  /*0d00*/  @!P1 F2FP.BF16.F32.PACK_AB R18, RZ, R18 ;  /* 0x00000012ff12923e */ /* 0x000fc400000010ff */
[----:B------:R-:W-:Y:S01]  /*0d10*/  ISETP.GE.AND P4, PT, R19, UR8, PT ;  /* 0x0000000813007c0c */ /* 0x000fe2000bf86270 */
[----:B-1----:R-:W-:Y:S01]  /*0d20*/  @!P0 FFMA.FTZ R21, -R36, R21, R20 ;  /* 0x0000001524158223 */ /* 0x002fe20000010114 */
[C---:B------:R-:W-:Y:S01]  /*0d30*/  VIADD R19, R31.reuse, 0x180 ;  /* 0x000001801f137836 */ /* 0x040fe20000000000 */
[----:B------:R-:W-:-:S03]  /*0d40*/  IADD3 R20, PT, PT, R31, 0x140, RZ ;  /* 0x000001401f147810 */ /* 0x000fc60007ffe0ff */
[----:B------:R-:W-:Y:S02]  /*0d50*/  @!P0 F2FP.BF16.F32.PACK_AB R21, RZ, R21 ;  /* 0x00000015ff15823e */ /* 0x000fe400000010ff */
[----:B------:R-:W-:Y:S01]  /*0d60*/  ISETP.GE.AND P3, PT, R20, UR8, PT ;  /* 0x0000000814007c0c */ /* 0x000fe2000bf66270 */
[----:B------:R-:W-:Y:S01]  /*0d70*/  VIADD R20, R31, 0x1a0 ;  /* 0x000001a01f147836 */ /* 0x000fe20000000000 */
[----:B------:R-:W-:Y:S01]  /*0d80*/  ISETP.GE.AND P5, PT, R19, UR8, PT ;  /* 0x0000000813007c0c */ /* 0x000fe2000bfa6270 */
[----:B------:R-:W-:Y:S01]  /*0d90*/  VIADD R31, R31, 0x1c0 ;  /* 0x000001c01f1f7836 */ /* 0x000fe20000000000 */
[----:B------:R-:W-:Y:S01]  /*0da0*/  PRMT R19, R18, 0x7610, R19 ;  /* 0x0000761012137816 */ /* 0x000fe20000000013 */
[----:B------:R0:W-:Y:S01]  /*0db0*/  @!P0 STG.E.U16 desc[UR4][R2.64+0x180], R21 ;  /* 0x0001801502008986 */ /* 0x0001e2000c101504 */
[----:B------:R-:W-:Y:S01]  /*0dc0*/  ISETP.GE.AND P0, PT, R20, UR8, PT ;  /* 0x0000000814007c0c */ /* 0x000fe2000bf06270 */
[----:B------:R-:W1:Y:S01]  /*0dd0*/  @!P4 MUFU.EX2 R10, R10 ;  /* 0x0000000a000ac308 */ /* 0x000e620000000800 */
[----:B--2---:R-:W-:Y:S01]  /*0de0*/  @!P6 FFMA.FTZ R16, -R36, R16, R17 ;  /* 0x000000102410e223 */ /* 0x004fe20000010111 */
[----:B------:R0:W-:Y:S01]  /*0df0*/  @!P1 STG.E.U16 desc[UR4][R2.64+0x1c0], R19 ;  /* 0x0001c01302009986 */ /* 0x0001e2000c101504 */
[----:B------:R-:W-:-:S03]  /*0e00*/  ISETP.GE.AND P1, PT, R31, UR8, PT ;  /* 0x000000081f007c0c */ /* 0x000fc6000bf26270 */
[----:B------:R-:W-:Y:S02]  /*0e10*/  @!P6 F2FP.BF16.F32.PACK_AB R16, RZ, R16 ;  /* 0x00000010ff10e23e */ /* 0x000fe400000010ff */
[----:B------:R-:W2:Y:S03]  /*0e20*/  @!P3 MUFU.EX2 R12, R12 ;  /* 0x0000000c000cb308 */ /* 0x000ea60000000800 */
[----:B------:R0:W-:Y:S01]  /*0e30*/  @!P6 STG.E.U16 desc[UR4][R2.64+0x200], R16 ;  /* 0x000200100200e986 */ /* 0x0001e2000c101504 */
[----:B------:R-:W-:-:S04]  /*0e40*/  ISETP.GE.AND P6, PT, R0, UR8, PT ;  /* 0x0000000800007c0c */ /* 0x000fc8000bfc6270 */
[----:B------:R-:W3:Y:S01]  /*0e50*/  @!P5 MUFU.EX2 R4, R4 ;  /* 0x000000040004d308 */ /* 0x000ee20000000800 */
[----:B-1----:R-:W-:-:S05]  /*0e60*/  @!P4 FFMA.FTZ R10, -R36, R10, R11 ;  /* 0x0000000a240ac223 */ /* 0x002fca000001010b */
[----:B------:R-:W-:Y:S02]  /*0e70*/  @!P4 F2FP.BF16.F32.PACK_AB R10, RZ, R10 ;  /* 0x0000000aff0ac23e */ /* 0x000fe400000010ff */
[----:B------:R-:W1:Y:S01]  /*0e80*/  @!P0 MUFU.EX2 R5, R5 ;  /* 0x0000000500058308 */ /* 0x000e620000000800 */
[C---:B--2---:R-:W-:Y:S02]  /*0e90*/  @!P3 FFMA.FTZ R12, -R36.reuse, R12, R13 ;  /* 0x0000000c240cb223 */ /* 0x044fe4000001010d */
[----:B------:R0:W-:Y:S03]  /*0ea0*/  @!P4 STG.E.U16 desc[UR4][R2.64+0x2c0], R10 ;  /* 0x0002c00a0200c986 */ /* 0x0001e6000c101504 */
[----:B------:R-:W-:Y:S02]  /*0eb0*/  @!P3 F2FP.BF16.F32.PACK_AB R12, RZ, R12 ;  /* 0x0000000cff0cb23e */ /* 0x000fe400000010ff */
[----:B------:R-:W2:Y:S01]  /*0ec0*/  @!P1 MUFU.EX2 R18, R37 ;  /* 0x0000002500129308 */ /* 0x000ea20000000800 */
[----:B---3--:R-:W-:-:S02]  /*0ed0*/  @!P5 FFMA.FTZ R4, -R36, R4, R9 ;  /* 0x000000042404d223 */ /* 0x008fc40000010109 */
[----:B------:R0:W-:Y:S03]  /*0ee0*/  @!P3 STG.E.U16 desc[UR4][R2.64+0x280], R12 ;  /* 0x0002800c0200b986 */ /* 0x0001e6000c101504 */
[----:B------:R-:W-:Y:S01]  /*0ef0*/  @!P5 F2FP.BF16.F32.PACK_AB R4, RZ, R4 ;  /* 0x00000004ff04d23e */ /* 0x000fe200000010ff */
[----:B-1----:R-:W-:-:S04]  /*0f00*/  @!P0 FFMA.FTZ R5, -R36, R5, R8 ;  /* 0x0000000524058223 */ /* 0x002fc80000010108 */
[----:B------:R0:W-:Y:S01]  /*0f10*/  @!P5 STG.E.U16 desc[UR4][R2.64+0x300], R4 ;  /* 0x000300040200d986 */ /* 0x0001e2000c101504 */
[----:B------:R-:W-:Y:S01]  /*0f20*/  @!P0 F2FP.BF16.F32.PACK_AB R5, RZ, R5 ;  /* 0x00000005ff05823e */ /* 0x000fe200000010ff */
[----:B--2---:R-:W-:-:S04]  /*0f30*/  @!P1 FFMA.FTZ R18, -R36, R18, R7 ;  /* 0x0000001224129223 */ /* 0x004fc80000010107 */
[----:B------:R0:W-:Y:S01]  /*0f40*/  @!P0 STG.E.U16 desc[UR4][R2.64+0x340], R5 ;  /* 0x0003400502008986 */ /* 0x0001e2000c101504 */
[----:B------:R-:W-:-:S05]  /*0f50*/  @!P1 F2FP.BF16.F32.PACK_AB R18, RZ, R18 ;  /* 0x00000012ff12923e */ /* 0x000fca00000010ff */
[----:B------:R0:W-:Y:S01]  /*0f60*/  @!P1 STG.E.U16 desc[UR4][R2.64+0x380], R18 ;  /* 0x0003801202009986 */ /* 0x0001e2000c101504 */
[----:B------:R-:W-:Y:S05]  /*0f70*/  @P6 EXIT ;  /* 0x000000000000694d */ /* 0x000fea0003800000 */
[----:B0-----:R-:W0:Y:S02]  /*0f80*/  MUFU.EX2 R5, R32 ;  /* 0x0000002000057308 */ /* 0x001e240000000800 */
[----:B0-----:R-:W-:-:S05]  /*0f90*/  FFMA.FTZ R5, -R36, R5, R6 ;  /* 0x0000000524057223 */ /* 0x001fca0000010106 */
[----:B------:R-:W-:-:S05]  /*0fa0*/  F2FP.BF16.F32.PACK_AB R5, RZ, R5 ;  /* 0x00000005ff05723e */ /* 0x000fca00000010ff */
[----:B------:R-:W-:Y:S01]  /*0fb0*/  STG.E.U16 desc[UR4][R2.64+0x3c0], R5 ;  /* 0x0003c00502007986 */ /* 0x000fe2000c101504 */
[----:B------:R-:W-:Y:S05]  /*0fc0*/  EXIT ;  /* 0x000000000000794d */ /* 0x000fea0003800000 */
.L_x_4758:
        /* <DEDUP_REMOVED lines=11> */
.L_x_11384:


//--------------------- .text._ZN43_GLOBAL__N__9ae7fba5_10_SoftMax_cu_9f978f6321softmax_warp_backwardIfN3c108BFloat16EfLi8ELb1ELb0EEEvPT0_PKT_S7_iiiPKb --------------------------
	.section	.text._ZN43_GLOBAL__N__9ae7fba5_10_SoftMax_cu_9f978f6321softmax_warp_backwardIfN3c108BFloat16EfLi8ELb1ELb0EEEvPT0_PKT_S7_iiiPKb,"ax",@progbits
	.align	128
.text._ZN43_GLOBAL__N__9ae7fba5_10_SoftMax_cu_9f978f6321softmax_warp_backwardIfN3c108BFloat16EfLi8ELb1ELb0EEEvPT0_PKT_S7_iiiPKb:
        .type           _ZN43_GLOBAL__N__9ae7fba5_10_SoftMax_cu_9f978f6321softmax_warp_backwardIfN3c108BFloat16EfLi8ELb1ELb0EEEvPT0_PKT_S7_iiiPKb,@function
        .size           _ZN43_GLOBAL__N__9ae7fba5_10_SoftMax_cu_9f978f6321softmax_warp_backwardIfN3c108BFloat16EfLi8ELb1ELb0EEEvPT0_PKT_S7_iiiPKb,(.L_x_11385 - _ZN43_GLOBAL__N__9ae7fba5_10_SoftMax_cu_9f978f6321softmax_warp_backwardIfN3c108BFloat16EfLi8ELb1ELb0EEEvPT0_PKT_S7_iiiPKb)
        .other          _ZN43_GLOBAL__N__9ae7fba5_10_SoftMax_cu_9f978f6321softmax_warp_backwardIfN3c108BFloat16EfLi8ELb1ELb0EEEvPT0_PKT_S7_iiiPKb,@"STO_CUDA_ENTRY STV_DEFAULT"
_ZN43_GLOBAL__N__9ae7fba5_10_SoftMax_cu_9f978f6321softmax_warp_backwardIfN3c108BFloat16EfLi8ELb1ELb0EEEvPT0_PKT_S7_iiiPKb:
[----:B------:R-:W-:Y:S01]  /*0000*/  LDC R1, c[0x0][0x37c] ;  /* 0x0000df00ff017b82 */ /* 0x000fe20000000800 */
[----:B------:R-:W0:Y:S01]  /*0010*/  S2R R11, SR_TID.X ;  /* 0x00000000000b7919 */ /* 0x000e220000002100 */
[----:B------:R-:W1:Y:S06]  /*0020*/  LDCU UR4, c[0x0][0x364] ;  /* 0x00006c80ff0477ac */ /* 0x000e6c0008000800 */
[----:B------:R-:W2:Y:S01]  /*0030*/  LDC.64 R2, c[0x0][0x390] ;  /* 0x0000e400ff027b82 */ /* 0x000ea20000000a00 */
[----:B------:R-:W1:Y:S01]  /*0040*/  S2R R0, SR_CTAID.X ;  /* 0x0000000000007919 */ /* 0x000e620000002500 */
[----:B------:R-:W3:Y:S01]  /*0050*/  LDCU UR8, c[0x0][0x3a0] ;  /* 0x00007400ff0877ac */ /* 0x000ee20008000800 */
[----:B------:R-:W1:Y:S01]  /*0060*/  S2R R5, SR_TID.Y ;  /* 0x0000000000057919 */ /* 0x000e620000002200 */
[----:B------:R-:W4:Y:S01]  /*0070*/  LDCU.64 UR6, c[0x0][0x398] ;  /* 0x00007300ff0677ac */ /* 0x000f220008000a00 */
[----:B0-----:R-:W-:-:S04]  /*0080*/  LOP3.LUT R11, R11, 0x1f, RZ, 0xc0, !PT ;  /* 0x0000001f0b0b7812 */ /* 0x001fc800078ec0ff */
[C---:B---3--:R-:W-:Y:S01]  /*0090*/  ISETP.GE.AND P0, PT, R11.reuse, UR8, PT ;  /* 0x000000080b007c0c */ /* 0x048fe2000bf06270 */
[C---:B------:R-:W-:Y:S02]  /*00a0*/  VIADD R4, R11.reuse, 0x20 ;  /* 0x000000200b047836 */ /* 0x040fe40000000000 */
[----:B-1----:R-:W-:Y:S01]  /*00b0*/  IMAD R0, R0, UR4, R5 ;  /* 0x0000000400007c24 */ /* 0x002fe2000f8e0205 */
[----:B------:R-:W0:Y:S01]  /*00c0*/  LDCU.64 UR4, c[0x0][0x358] ;  /* 0x00006b00ff0477ac */ /* 0x000e220008000a00 */
[----:B------:R-:W-:Y:S02]  /*00d0*/  IADD3 R5, PT, PT, R11, 0x40, RZ ;  /* 0x000000400b057810 */ /* 0x000fe40007ffe0ff */
[----:B------:R-:W-:Y:S01]  /*00e0*/  ISETP.GE.AND P1, PT, R4, UR8, PT ;  /* 0x0000000804007c0c */ /* 0x000fe2000bf26270 */
[C---:B----4-:R-:W-:Y:S01]  /*00f0*/  IMAD R17, R0.reuse, UR7, R11 ;  /* 0x0000000700117c24 */ /* 0x050fe2000f8e020b */
[----:B------:R-:W-:Y:S02]  /*0100*/  IADD3 R10, PT, PT, -R0, UR6, RZ ;  /* 0x00000006000a7c10 */ /* 0x000fe4000fffe1ff */
[----:B------:R-:W-:Y:S01]  /*0110*/  ISETP.GE.AND P2, PT, R5, UR8, PT ;  /* 0x0000000805007c0c */ /* 0x000fe2000bf46270 */
[----:B--2---:R-:W-:Y:S01]  /*0120*/  IMAD.WIDE R2, R17, 0x4, R2 ;  /* 0x0000000411027825 */ /* 0x004fe200078e0202 */
[C---:B------:R-:W-:Y:S01]  /*0130*/  ISETP.LT.OR P6, PT, R10.reuse, 0x1, P0 ;  /* 0x000000010a00780c */ /* 0x040fe200007c1670 */
[----:B------:R-:W1:Y:S01]  /*0140*/  LDC.64 R4, c[0x0][0x388] ;  /* 0x0000e200ff047b82 */ /* 0x000e620000000a00 */
[----:B------:R-:W-:-:S02]  /*0150*/  ISETP.LT.OR P4, PT, R10, 0x1, P1 ;  /* 0x000000010a00780c */ /* 0x000fc40000f81670 */
[----:B------:R-:W-:Y:S02]  /*0160*/  ISETP.LT.OR P5, PT, R10, 0x1, P2 ;  /* 0x000000010a00780c */ /* 0x000fe400017a1670 */
[----:B------:R-:W-:Y:S01]  /*0170*/  IADD3 R7, PT, PT, R11, 0x60, RZ ;  /* 0x000000600b077810 */ /* 0x000fe20007ffe0ff */
[----:B------:R-:W-:Y:S01]  /*0180*/  IMAD.MOV.U32 R16, RZ, RZ, RZ ;  /* 0x000000ffff107224 */ /* 0x000fe200078e00ff */
[----:B------:R-:W-:Y:S02]  /*0190*/  CS2R R14, SRZ ;  /* 0x00000000000e7805 */ /* 0x000fe4000001ff00 */
[----:B------:R-:W-:Y:S01]  /*01a0*/  CS2R R20, SRZ ;  /* 0x0000000000147805 */ /* 0x000fe2000001ff00 */
[----:B------:R-:W-:Y:S01]  /*01b0*/  IMAD.MOV.U32 R19, RZ, RZ, RZ ;  /* 0x000000ffff137224 */ /* 0x000fe200078e00ff */
[----:B------:R-:W-:Y:S02]  /*01c0*/  CS2R R12, SRZ ;  /* 0x00000000000c7805 */ /* 0x000fe4000001ff00 */
[----:B------:R-:W-:Y:S01]  /*01d0*/  P2R R22, PR, RZ, 0x1 ;  /* 0x00000001ff167803 */ /* 0x000fe20000000000 */
[----:B0-----:R-:W2:Y:S04]  /*01e0*/  @!P6 LDG.E R8, desc[UR4][R2.64] ;  /* 0x000000040208e981 */ /* 0x001ea8000c1e1900 */
[----:B------:R-:W3:Y:S04]  /*01f0*/  @!P4 LDG.E R0, desc[UR4][R2.64+0x80] ;  /* 0x000080040200c981 */ /* 0x000ee8000c1e1900 */
[----:B------:R-:W4:Y:S01]  /*0200*/  @!P5 LDG.E R6, desc[UR4][R2.64+0x100] ;  /* 0x000100040206d981 */ /* 0x000f22000c1e1900 */
[----:B------:R-:W-:Y:S01]  /*0210*/  ISETP.GE.AND P3, PT, R7, UR8, PT ;  /* 0x0000000807007c0c */ /* 0x000fe2000bf66270 */
[----:B-1----:R-:W-:Y:S01]  /*0220*/  IMAD.WIDE R4, R17, 0x4, R4 ;  /* 0x0000000411047825 */ /* 0x002fe200078e0204 */
[----:B------:R-:W-:-:S04]  /*0230*/  IADD3 R7, PT, PT, R11, 0x80, RZ ;  /* 0x000000800b077810 */ /* 0x000fc80007ffe0ff */
[----:B------:R-:W4:Y:S04]  /*0240*/  @!P6 LDG.E R16, desc[UR4][R4.64] ;  /* 0x000000040410e981 */ /* 0x000f28000c1e1900 */
[----:B------:R-:W4:Y:S01]  /*0250*/  @!P4 LDG.E R15, desc[UR4][R4.64+0x80] ;  /* 0x00008004040fc981 */ /* 0x000f22000c1e1900 */
[----:B--2---:R-:W-:Y:S01]  /*0260*/  @!P6 FMUL.FTZ R21, R8, 1.4426950216293334961 ;  /* 0x3fb8aa3b0815e820 */ /* 0x004fe20000410000 */
[----:B------:R-:W-:Y:S02]  /*0270*/  CS2R R8, SRZ ;  /* 0x0000000000087805 */ /* 0x000fe4000001ff00 */
[----:B------:R-:W-:Y:S01]  /*0280*/  ISETP.LT.OR P6, PT, R10, 0x1, P3 ;  /* 0x000000010a00780c */ /* 0x000fe20001fc1670 */
[----:B---3--:R-:W-:Y:S01]  /*0290*/  @!P4 FMUL.FTZ R20, R0, 1.4426950216293334961 ;  /* 0x3fb8aa3b0014c820 */ /* 0x008fe20000410000 */
[----:B------:R-:W-:-:S02]  /*02a0*/  ISETP.GE.AND P4, PT, R7, UR8, PT ;  /* 0x0000000807007c0c */ /* 0x000fc4000bf86270 */
[----:B------:R-:W2:Y:S01]  /*02b0*/  @!P5 LDG.E R9, desc[UR4][R4.64+0x100] ;  /* 0x000100040409d981 */ /* 0x000ea2000c1e1900 */
[----:B----4-:R-:W-:Y:S01]  /*02c0*/  @!P5 FMUL.FTZ R19, R6, 1.4426950216293334961 ;  /* 0x3fb8aa3b0613d820 */ /* 0x010fe20000410000 */
[----:B------:R-:W-:-:S07]  /*02d0*/  ISETP.LT.OR P5, PT, R10, 0x1, P4 ;  /* 0x000000010a00780c */ /* 0x000fce00027a1670 */
[----:B------:R-:W3:Y:S04]  /*02e0*/  @!P6 LDG.E R0, desc[UR4][R2.64+0x180] ;  /* 0x000180040200e981 */ /* 0x000ee8000c1e1900 */
[----:B------:R-:W4:Y:S04]  /*02f0*/  @!P6 LDG.E R8, desc[UR4][R4.64+0x180] ;  /* 0x000180040408e981 */ /* 0x000f28000c1e1900 */
[----:B------:R-:W2:Y:S01]  /*0300*/  @!P5 LDG.E R6, desc[UR4][R2.64+0x200] ;  /* 0x000200040206d981 */ /* 0x000ea2000c1e1900 */
[----:B------:R-:W-:-:S06]  /*0310*/  IMAD.MOV.U32 R7, RZ, RZ, RZ ;  /* 0x000000ffff077224 */ /* 0x000fcc00078e00ff */
[----:B------:R-:W4:Y:S01]  /*0320*/  @!P5 LDG.E R7, desc[UR4][R4.64+0x200] ;  /* 0x000200040407d981 */ /* 0x000f22000c1e1900 */
[----:B---3--:R-:W-:Y:S01]  /*0330*/  @!P6 FMUL.FTZ R14, R0, 1.4426950216293334961 ;  /* 0x3fb8aa3b000ee820 */ /* 0x008fe20000410000 */
[----:B------:R-:W-:Y:S02]  /*0340*/  ISETP.GE.AND P6, PT, R10, 0x1, PT ;  /* 0x000000010a00780c */ /* 0x000fe40003fc6270 */
[----:B------:R-:W-:Y:S01]  /*0350*/  IADD3 R0, PT, PT, R11, 0xa0, RZ ;  /* 0x000000a00b007810 */ /* 0x000fe20007ffe0ff */
[----:B--2---:R-:W-:-:S03]  /*0360*/  @!P5 FMUL.FTZ R13, R6, 1.4426950216293334961 ;  /* 0x3fb8aa3b060dd820 */ /* 0x004fc60000410000 */
[----:B------:R-:W-:-:S13]  /*0370*/  ISETP.GE.OR P5, PT, R0, UR8, !P6 ;  /* 0x0000000800007c0c */ /* 0x000fda000f7a6670 */
[----:B------:R-:W2:Y:S01]  /*0380*/  @!P5 LDG.E R0, desc[UR4][R2.64+0x280] ;  /* 0x000280040200d981 */ /* 0x000ea2000c1e1900 */
[C---:B------:R-:W-:Y:S01]  /*0390*/  IADD3 R10, PT, PT, R11.reuse, 0xc0, RZ ;  /* 0x000000c00b0a7810 */ /* 0x040fe20007ffe0ff */
[----:B------:R-:W-:Y:S01]  /*03a0*/  IMAD.MOV.U32 R6, RZ, RZ, RZ ;  /* 0x000000ffff067224 */ /* 0x000fe200078e00ff */
[----:B------:R-:W-:Y:S02]  /*03b0*/  IADD3 R11, PT, PT, R11, 0xe0, RZ ;  /* 0x000000e00b0b7810 */ /* 0x000fe40007ffe0ff */
[----:B------:R-:W-:-:S03]  /*03c0*/  ISETP.GE.OR P0, PT, R10, UR8, !P6 ;  /* 0x000000080a007c0c */ /* 0x000fc6000f706670 */
[----:B------:R-:W3:Y:S01]  /*03d0*/  @!P5 LDG.E R6, desc[UR4][R4.64+0x280] ;  /* 0x000280040406d981 */ /* 0x000ee2000c1e1900 */
[----:B------:R-:W-:Y:S02]  /*03e0*/  IMAD.MOV.U32 R10, RZ, RZ, RZ ;  /* 0x000000ffff0a7224 */ /* 0x000fe400078e00ff */
[----:B------:R-:W-:Y:S01]  /*03f0*/  FADD.FTZ R24, RZ, R16 ;  /* 0x00000010ff187221 */ /* 0x000fe20000010000 */
[----:B--2---:R-:W-:Y:S01]  /*0400*/  @!P5 FMUL.FTZ R12, R0, 1.4426950216293334961 ;  /* 0x3fb8aa3b000cd820 */ /* 0x004fe20000410000 */
[----:B------:R-:W-:Y:S01]  /*0410*/  ISETP.GE.OR P5, PT, R11, UR8, !P6 ;  /* 0x000000080b007c0c */ /* 0x000fe2000f7a6670 */
[----:B------:R-:W-:-:S04]  /*0420*/  IMAD.MOV.U32 R0, RZ, RZ, RZ ;  /* 0x000000ffff007224 */ /* 0x000fc800078e00ff */
[----:B------:R-:W5:Y:S04]  /*0430*/  @!P0 LDG.E R18, desc[UR4][R2.64+0x300] ;  /* 0x0003000402128981 */ /* 0x000f68000c1e1900 */
[----:B------:R-:W2:Y:S04]  /*0440*/  @!P0 LDG.E R0, desc[UR4][R4.64+0x300] ;  /* 0x0003000404008981 */ /* 0x000ea8000c1e1900 */
[----:B------:R-:W2:Y:S01]  /*0450*/  @!P5 LDG.E R10, desc[UR4][R4.64+0x380] ;  /* 0x00038004040ad981 */ /* 0x000ea2000c1e1900 */
[----:B------:R-:W-:-:S04]  /*0460*/  FADD.FTZ R24, R24, R15 ;  /* 0x0000000f18187221 */ /* 0x000fc80000010000 */
[----:B------:R-:W-:-:S04]  /*0470*/  FADD.FTZ R23, R24, R9 ;  /* 0x0000000918177221 */ /* 0x000fc80000010000 */
[----:B----4-:R-:W-:-:S04]  /*0480*/  FADD.FTZ R24, R23, R8 ;  /* 0x0000000817187221 */ /* 0x010fc80000010000 */
[----:B------:R-:W-:-:S04]  /*0490*/  FADD.FTZ R23, R24, R7 ;  /* 0x0000000718177221 */ /* 0x000fc80000010000 */
[----:B---3--:R-:W-:Y:S01]  /*04a0*/  FADD.FTZ R23, R23, R6 ;  /* 0x0000000617177221 */ /* 0x008fe20000010000 */
[----:B------:R-:W-:Y:S02]  /*04b0*/  P2R R25, PR, RZ, 0x1 ;  /* 0x00000001ff197803 */ /* 0x000fe40000000000 */
[----:B------:R-:W-:Y:S02]  /*04c0*/  ISETP.NE.AND P0, PT, R22, RZ, PT ;  /* 0x000000ff1600720c */ /* 0x000fe40003f05270 */
[----:B------:R0:W5:Y:S01]  /*04d0*/  @!P5 LDG.E R22, desc[UR4][R2.64+0x380] ;  /* 0x000380040216d981 */ /* 0x000162000c1e1900 */
[----:B--2---:R-:W-:-:S04]  /*04e0*/  FADD.FTZ R23, R23, R0 ;  /* 0x0000000017177221 */ /* 0x004fc80000010000 */
[----:B------:R-:W-:-:S05]  /*04f0*/  FADD.FTZ R26, R23, R10 ;  /* 0x0000000a171a7221 */ /* 0x000fca0000010000 */
[----:B------:R-:W1:Y:S02]  /*0500*/  SHFL.BFLY PT, R5, R26, 0x10, 0x1f ;  /* 0x0e001f001a057f89 */ /* 0x000e6400000e0000 */
[----:B-1----:R-:W-:-:S05]  /*0510*/  FADD.FTZ R5, R26, R5 ;  /* 0x000000051a057221 */ /* 0x002fca0000010000 */
[----:B0-----:R-:W0:Y:S02]  /*0520*/  SHFL.BFLY PT, R2, R5, 0x8, 0x1f ;  /* 0x0d001f0005027f89 */ /* 0x001e2400000e0000 */
[----:B0-----:R-:W-:-:S05]  /*0530*/  FADD.FTZ R2, R5, R2 ;  /* 0x0000000205027221 */ /* 0x001fca0000010000 */
[----:B------:R-:W0:Y:S02]  /*0540*/  SHFL.BFLY PT, R3, R2, 0x4, 0x1f ;  /* 0x0c801f0002037f89 */ /* 0x000e2400000e0000 */
[----:B0-----:R-:W-:-:S05]  /*0550*/  FADD.FTZ R3, R2, R3 ;  /* 0x0000000302037221 */ /* 0x001fca0000010000 */
[----:B------:R-:W0:Y:S02]  /*0560*/  SHFL.BFLY PT, R4, R3, 0x2, 0x1f ;  /* 0x0c401f0003047f89 */ /* 0x000e2400000e0000 */
[----:B0-----:R-:W-:-:S05]  /*0570*/  FADD.FTZ R23, R3, R4 ;  /* 0x0000000403177221 */ /* 0x001fca0000010000 */
[----:B------:R0:W1:Y:S01]  /*0580*/  SHFL.BFLY PT, R24, R23, 0x1, 0x1f ;  /* 0x0c201f0017187f89 */ /* 0x00006200000e0000 */
[----:B------:R-:W-:Y:S05]  /*0590*/  @!P6 EXIT ;  /* 0x000000000000e94d */ /* 0x000fea0003800000 */
[----:B------:R-:W2:Y:S01]  /*05a0*/  S2R R2, SR_TID.X ;  /* 0x0000000000027919 */ /* 0x000ea20000002100 */
[----:B------:R-:W-:Y:S01]  /*05b0*/  ISETP.NE.AND P6, PT, R25, RZ, PT ;  /* 0x000000ff1900720c */ /* 0x000fe20003fc5270 */
[----:B------:R-:W-:Y:S01]  /*05c0*/  HFMA2 R26, -RZ, RZ, 0, 0 ;  /* 0x00000000ff1a7431 */ /* 0x000fe200000001ff */
[----:B------:R-:W3:Y:S01]  /*05d0*/  @!P0 MUFU.EX2 R5, R21 ;  /* 0x0000001500058308 */ /* 0x000ee20000000800 */
[----:B01----:R-:W-:-:S07]  /*05e0*/  FADD.FTZ R23, R23, R24 ;  /* 0x0000001817177221 */ /* 0x003fce0000010000 */
[----:B------:R-:W0:Y:S03]  /*05f0*/  @!P2 MUFU.EX2 R4, R19 ;  /* 0x000000130004a308 */ /* 0x000e260000000800 */
[----:B-----5:R-:W-:Y:S01]  /*0600*/  @!P6 FMUL.FTZ R26, R18, 1.4426950216293334961 ;  /* 0x3fb8aa3b121ae820 */ /* 0x020fe20000410000 */
[----:B------:R-:W-:Y:S01]  /*0610*/  MOV R18, RZ ;  /* 0x000000ff00127202 */ /* 0x000fe20000000f00 */
[----:B------:R-:W-:-:S03]  /*0620*/  @!P5 FMUL.FTZ R18, R22, 1.4426950216293334961 ;  /* 0x3fb8aa3b1612d820 */ /* 0x000fc60000410000 */
[----:B------:R-:W1:Y:S01]  /*0630*/  @!P1 MUFU.EX2 R20, R20 ;  /* 0x0000001400149308 */ /* 0x000e620000000800 */
[----:B---3--:R-:W-:-:S05]  /*0640*/  @!P0 FFMA.FTZ R16, -R23, R5, R16 ;  /* 0x0000000517108223 */ /* 0x008fca0000010110 */
[----:B------:R-:W-:Y:S02]  /*0650*/  @!P0 F2FP.BF16.F32.PACK_AB R16, RZ, R16 ;  /* 0x00000010ff10823e */ /* 0x000fe400000010ff */
[----:B------:R-:W3:Y:S01]  /*0660*/  @!P3 MUFU.EX2 R25, R14 ;  /* 0x0000000e0019b308 */ /* 0x000ee20000000800 */
[----:B0-----:R-:W-:Y:S01]  /*0670*/  @!P2 FFMA.FTZ R4, -R23, R4, R9 ;  /* 0x000000041704a223 */ /* 0x001fe20000010109 */
[----:B--2---:R-:W-:-:S04]  /*0680*/  LOP3.LUT R27, R2, 0x1f, RZ, 0xc0, !PT ;  /* 0x0000001f021b7812 */ /* 0x004fc800078ec0ff */
[----:B------:R-:W-:Y:S02]  /*0690*/  @!P2 F2FP.BF16.F32.PACK_AB R4, RZ, R4 ;  /* 0x00000004ff04a23e */ /* 0x000fe400000010ff */
[----:B------:R-:W0:Y:S01]  /*06a0*/  @!P4 MUFU.EX2 R22, R13 ;  /* 0x0000000d0016c308 */ /* 0x000e220000000800 */
[----:B-1----:R-:W-:Y:S01]  /*06b0*/  @!P1 FFMA.FTZ R20, -R23, R20, R15 ;  /* 0x0000001417149223 */ /* 0x002fe2000001010f */
[C---:B------:R-:W-:Y:S02]  /*06c0*/  VIADD R2, R27.reuse, 0xa0 ;  /* 0x000000a01b027836 */ /* 0x040fe40000000000 */
[----:B------:R-:W-:Y:S02]  /*06d0*/  VIADD R27, R27, 0xc0 ;  /* 0x000000c01b1b7836 */ /* 0x000fe40000000000 */
[----:B------:R-:W-:Y:S02]  /*06e0*/  @!P1 F2FP.BF16.F32.PACK_AB R20, RZ, R20 ;  /* 0x00000014ff14923e */ /* 0x000fe400000010ff */
[----:B------:R-:W-:Y:S01]  /*06f0*/  ISETP.GE.AND P6, PT, R2, UR8, PT ;  /* 0x0000000802007c0c */ /* 0x000fe2000bfc6270 */
[----:B---3--:R-:W-:Y:S01]  /*0700*/  @!P3 FFMA.FTZ R25, -R23, R25, R8 ;  /* 0x000000191719b223 */ /* 0x008fe20000010108 */
[----:B------:R-:W1:Y:S01]  /*0710*/  LDC.64 R2, c[0x0][0x380] ;  /* 0x0000e000ff027b82 */ /* 0x000e620000000a00 */
[----:B------:R-:W-:-:S03]  /*0720*/  ISETP.GE.AND P5, PT, R27, UR8, PT ;  /* 0x000000081b007c0c */ /* 0x000fc6000bfa6270 */
[----:B------:R-:W-:Y:S01]  /*0730*/  @!P3 F2FP.BF16.F32.PACK_AB R25, RZ, R25 ;  /* 0x00000019ff19b23e */ /* 0x000fe200000010ff */
[----:B0-----:R-:W-:-:S06]  /*0740*/  @!P4 FFMA.FTZ R22, -R23, R22, R7 ;  /* 0x000000161716c223 */ /* 0x001fcc0000010107 */
[----:B------:R-:W0:Y:S01]  /*0750*/  @!P6 MUFU.EX2 R19, R12 ;  /* 0x0000000c0013e308 */ /* 0x000e220000000800 */
[----:B------:R-:W-:-:S07]  /*0760*/  @!P4 F2FP.BF16.F32.PACK_AB R22, RZ, R22 ;  /* 0x00000016ff16c23e */ /* 0x000fce00000010ff */
[----:B------:R-:W2:Y:S01]  /*0770*/  @!P5 MUFU.EX2 R5, R26 ;  /* 0x0000001a0005d308 */ /* 0x000ea20000000800 */
[----:B-1----:R-:W-:-:S04]  /*0780*/  IMAD.WIDE R2, R17, 0x2, R2 ;  /* 0x0000000211027825 */ /* 0x002fc800078e0202 */
[----:B0-----:R-:W-:Y:S01]  /*0790*/  @!P6 FFMA.FTZ R19, -R23, R19, R6 ;  /* 0x000000131713e223 */ /* 0x001fe20000010106 */
[----:B------:R0:W-:Y:S01]  /*07a0*/  @!P0 STG.E.U16 desc[UR4][R2.64], R16 ;  /* 0x0000001002008986 */ /* 0x0001e2000c101504 */
[----:B------:R-:W-:-:S03]  /*07b0*/  ISETP.GE.AND P0, PT, R11, UR8, PT ;  /* 0x000000080b007c0c */ /* 0x000fc6000bf06270 */
[----:B------:R-:W-:Y:S01]  /*07c0*/  @!P6 F2FP.BF16.F32.PACK_AB R19, RZ, R19 ;  /* 0x00000013ff13e23e */ /* 0x000fe200000010ff */
[----:B------:R0:W-:Y:S01]  /*07d0*/  @!P1 STG.E.U16 desc[UR4][R2.64+0x40], R20 ;  /* 0x0000401402009986 */ /* 0x0001e2000c101504 */
[----:B--2---:R-:W-:-:S03]  /*07e0*/  @!P5 FFMA.FTZ R5, -R23, R5, R0 ;  /* 0x000000051705d223 */ /* 0x004fc60000010100 */
[----:B------:R0:W-:Y:S02]  /*07f0*/  @!P2 STG.E.U16 desc[UR4][R2.64+0x80], R4 ;  /* 0x000080040200a986 */ /* 0x0001e4000c101504 */
[----:B------:R-:W-:Y:S02]  /*0800*/  @!P5 F2FP.BF16.F32.PACK_AB R5, RZ, R5 ;  /* 0x00000005ff05d23e */ /* 0x000fe400000010ff */
[----:B------:R0:W-:Y:S04]  /*0810*/  @!P3 STG.E.U16 desc[UR4][R2.64+0xc0], R25 ;  /* 0x0000c0190200b986 */ /* 0x0001e8000c101504 */
[----:B------:R0:W-:Y:S04]  /*0820*/  @!P4 STG.E.U16 desc[UR4][R2.64+0x100], R22 ;  /* 0x000100160200c986 */ /* 0x0001e8000c101504 */
[----:B------:R0:W-:Y:S04]  /*0830*/  @!P6 STG.E.U16 desc[UR4][R2.64+0x140], R19 ;  /* 0x000140130200e986 */ /* 0x0001e8000c101504 */
[----:B------:R0:W-:Y:S01]  /*0840*/  @!P5 STG.E.U16 desc[UR4][R2.64+0x180], R5 ;  /* 0x000180050200d986 */ /* 0x0001e2000c101504 */
[----:B------:R-:W-:Y:S05]  /*0850*/  @P0 EXIT ;  /* 0x000000000000094d */ /* 0x000fea0003800000 */
[----:B------:R-:W1:Y:S02]  /*0860*/  MUFU.EX2 R18, R18 ;  /* 0x0000001200127308 */ /* 0x000e640000000800 */
[----:B-1----:R-:W-:-:S05]  /*0870*/  FFMA.FTZ R10, -R23, R18, R10 ;  /* 0x00000012170a7223 */ /* 0x002fca000001010a */
[----:B------:R-:W-:-:S05]  /*0880*/  F2FP.BF16.F32.PACK_AB R10, RZ, R10 ;  /* 0x0000000aff0a723e */ /* 0x000fca00000010ff */
[----:B------:R-:W-:Y:S01]  /*0890*/  STG.E.U16 desc[UR4][R2.64+0x1c0], R10 ;  /* 0x0001c00a02007986 */ /* 0x000fe2000c101504 */
[----:B------:R-:W-:Y:S05]  /*08a0*/  EXIT ;  /* 0x000000000000794d */ /* 0x000fea0003800000 */
.L_x_4759:
        /* <DEDUP_REMOVED lines=13> */
.L_x_11385:


//--------------------- .text._ZN43_GLOBAL__N__9ae7fba5_10_SoftMax_cu_9f978f6321softmax_warp_backwardIfN3c108BFloat16EfLi7ELb1ELb0EEEvPT0_PKT_S7_iiiPKb --------------------------
	.section	.text._ZN43_GLOBAL__N__9ae7fba5_10_SoftMax_cu_9f978f6321softmax_warp_backwardIfN3c108BFloat16EfLi7ELb1ELb0EEEvPT0_PKT_S7_iiiPKb,"ax",@progbits
	.align	128
.text._ZN43_GLOBAL__N__9ae7fba5_10_SoftMax_cu_9f978f6321softmax_warp_backwardIfN3c108BFloat16EfLi7ELb1ELb0EEEvPT0_PKT_S7_iiiPKb:
        .type           _ZN43_GLOBAL__N__9ae7fba5_10_SoftMax_cu_9f978f6321softmax_warp_backwardIfN3c108BFloat16EfLi7ELb1ELb0EEEvPT0_PKT_S7_iiiPKb,@function
        .size           _ZN43_GLOBAL__N__9ae7fba5_10_SoftMax_cu_9f978f6321softmax_warp_backwardIfN3c108BFloat16EfLi7ELb1ELb0EEEvPT0_PKT_S7_iiiPKb,(.L_x_11386 - _ZN43_GLOBAL__N__9ae7fba5_10_SoftMax_cu_9f978f6321softmax_warp_backwardIfN3c108BFloat16EfLi7ELb1ELb0EEEvPT0_PKT_S7_iiiPKb)
        .other          _ZN43_GLOBAL__N__9ae7fba5_10_SoftMax_cu_9f978f6321softmax_warp_backwardIfN3c108BFloat16EfLi7ELb1ELb0EEEvPT0_PKT_S7_iiiPKb,@"STO_CUDA_ENTRY STV_DEFAULT"
_ZN43_GLOBAL__N__9ae7fba5_10_SoftMax_cu_9f978f6321softmax_warp_backwardIfN3c108BFloat16EfLi7ELb1ELb0EEEvPT0_PKT_S7_iiiPKb:
        /* <DEDUP_REMOVED lines=20> */
[C---:B------:R-:W-:Y:S02]  /*0140*/  ISETP.LT.OR P5, PT, R23.reuse, 0x1, P0 ;  /* 0x000000011700780c */ /* 0x040fe400007a1670 */
[----:B------:R-:W-:Y:S02]  /*0150*/  ISETP.LT.OR P6, PT, R23, 0x1, P1 ;  /* 0x000000011700780c */ /* 0x000fe40000fc1670 */
[----:B------:R-:W-:-:S04]  /*0160*/  ISETP.GE.AND P2, PT, R13, R12, PT ;  /* 0x0000000c0d00720c */ /* 0x000fc80003f46270 */
[----:B------:R-:W-:-:S05]  /*0170*/  ISETP.LT.OR P4, PT, R23, 0x1, P2 ;  /* 0x000000011700780c */ /* 0x000fca0001781670 */
[----:B0-----:R-:W2:Y:S04]  /*0180*/  @!P5 LDG.E R4, desc[UR4][R20.64] ;  /* 0x000000041404d981 */ /* 0x001ea8000c1e1900 */
[----:B------:R-:W3:Y:S04]  /*0190*/  @!P6 LDG.E R0, desc[UR4][R20.64+0x80] ;  /* 0x000080041400e981 */ /* 0x000ee8000c1e1900 */
[----:B------:R-:W4:Y:S01]  /*01a0*/  @!P4 LDG.E R2, desc[UR4][R20.64+0x100] ;  /* 0x000100041402c981 */ /* 0x000f22000c1e1900 */
[----:B------:R-:W-:Y:S01]  /*01b0*/  HFMA2 R10, -RZ, RZ, 0, 0 ;  /* 0x00000000ff0a7431 */ /* 0x000fe200000001ff */
[----:B------:R-:W-:-:S02]  /*01c0*/  IADD3 R5, PT, PT, R3, 0x60, RZ ;  /* 0x0000006003057810 */ /* 0x000fc40007ffe0ff */
[----:B------:R-:W-:Y:S01]  /*01d0*/  CS2R R8, SRZ ;  /* 0x0000000000087805 */ /* 0x000fe2000001ff00 */
[----:B------:R-:W-:Y:S01]  /*01e0*/  IMAD.WIDE R14, R11, 0x4, R14 ;  /* 0x000000040b0e7825 */ /* 0x000fe200078e020e */
[----:B------:R-:W-:Y:S02]  /*01f0*/  CS2R R18, SRZ ;  /* 0x0000000000127805 */ /* 0x000fe4000001ff00 */
[-C--:B------:R-:W-:Y:S02]  /*0200*/  ISETP.GE.AND P3, PT, R5, R12.reuse, PT ;  /* 0x0000000c0500720c */ /* 0x080fe40003f66270 */
[----:B------:R-:W-:Y:S01]  /*0210*/  CS2R R16, SRZ ;  /* 0x0000000000107805 */ /* 0x000fe2000001ff00 */
[----:B------:R-:W4:Y:S04]  /*0220*/  @!P6 LDG.E R9, desc[UR4][R14.64+0x80] ;  /* 0x000080040e09e981 */ /* 0x000f28000c1e1900 */
[----:B------:R-:W4:Y:S04]  /*0230*/  @!P5 LDG.E R10, desc[UR4][R14.64] ;  /* 0x000000040e0ad981 */ /* 0x000f28000c1e1900 */
[----:B------:R-:W4:Y:S01]  /*0240*/  @!P4 LDG.E R8, desc[UR4][R14.64+0x100] ;  /* 0x000100040e08c981 */ /* 0x000f22000c1e1900 */
[----:B--2---:R-:W-:Y:S01]  /*0250*/  @!P5 FMUL.FTZ R19, R4, 1.4426950216293334961 ;  /* 0x3fb8aa3b0413d820 */ /* 0x004fe20000410000 */
[C---:B------:R-:W-:Y:S01]  /*0260*/  ISETP.GE.AND P5, PT, R23.reuse, 0x2, PT ;  /* 0x000000021700780c */ /* 0x040fe20003fa6270 */
[----:B---3--:R-:W-:Y:S01]  /*0270*/  @!P6 FMUL.FTZ R18, R0, 1.4426950216293334961 ;  /* 0x3fb8aa3b0012e820 */ /* 0x008fe20000410000 */
[----:B------:R-:W-:Y:S01]  /*0280*/  ISETP.LT.OR P6, PT, R23, 0x1, P3 ;  /* 0x000000011700780c */ /* 0x000fe20001fc1670 */
[----:B----4-:R-:W-:Y:S01]  /*0290*/  @!P4 FMUL.FTZ R17, R2, 1.4426950216293334961 ;  /* 0x3fb8aa3b0211c820 */ /* 0x010fe20000410000 */
[----:B------:R-:W-:Y:S01]  /*02a0*/  ISETP.GE.OR P4, PT, R3, R12, !P5 ;  /* 0x0000000c0300720c */ /* 0x000fe20006f86670 */
[----:B------:R-:W-:-:S10]  /*02b0*/  IMAD.WIDE.U32 R2, R12, 0x4, R20 ;  /* 0x000000040c027825 */ /* 0x000fd400078e0014 */
[----:B------:R-:W2:Y:S04]  /*02c0*/  @!P6 LDG.E R20, desc[UR4][R20.64+0x180] ;  /* 0x000180041414e981 */ /* 0x000ea8000c1e1900 */
[----:B------:R-:W3:Y:S01]  /*02d0*/  @!P4 LDG.E R22, desc[UR4][R2.64] ;  /* 0x000000040216c981 */ /* 0x000ee2000c1e1900 */
[----:B------:R-:W0:Y:S01]  /*02e0*/  S2R R24, SR_TID.X ;  /* 0x0000000000187919 */ /* 0x000e220000002100 */
[----:B------:R-:W-:Y:S02]  /*02f0*/  CS2R R6, SRZ ;  /* 0x0000000000067805 */ /* 0x000fe4000001ff00 */
[----:B------:R-:W-:Y:S01]  /*0300*/  MOV R0, RZ ;  /* 0x000000ff00007202 */ /* 0x000fe20000000f00 */
[----:B------:R-:W-:-:S03]  /*0310*/  IMAD.WIDE.U32 R4, R12, 0x4, R14 ;  /* 0x000000040c047825 */ /* 0x000fc600078e000e */
[----:B------:R1:W4:Y:S04]  /*0320*/  @!P6 LDG.E R7, desc[UR4][R14.64+0x180] ;  /* 0x000180040e07e981 */ /* 0x000328000c1e1900 */
[----:B------:R-:W4:Y:S01]  /*0330*/  @!P4 LDG.E R0, desc[UR4][R4.64] ;  /* 0x000000040400c981 */ /* 0x000f22000c1e1900 */
[----:B-1----:R-:W-:Y:S02]  /*0340*/  CS2R R14, SRZ ;  /* 0x00000000000e7805 */ /* 0x002fe4000001ff00 */
[----:B0-----:R-:W-:-:S04]  /*0350*/  LOP3.LUT R24, R24, 0x1f, RZ, 0xc0, !PT ;  /* 0x0000001f18187812 */ /* 0x001fc800078ec0ff */
[----:B------:R-:W-:Y:S01]  /*0360*/  IADD3 R21, PT, PT, R24, 0x60, RZ ;  /* 0x0000006018157810 */ /* 0x000fe20007ffe0ff */
[----:B--2---:R-:W-:Y:S01]  /*0370*/  @!P6 FMUL.FTZ R6, R20, 1.4426950216293334961 ;  /* 0x3fb8aa3b1406e820 */ /* 0x004fe20000410000 */
[-C--:B------:R-:W-:Y:S01]  /*0380*/  ISETP.GE.OR P6, PT, R25, R12.reuse, !P5 ;  /* 0x0000000c1900720c */ /* 0x080fe20006fc6670 */
[----:B---3--:R-:W-:Y:S01]  /*0390*/  @!P4 FMUL.FTZ R16, R22, 1.4426950216293334961 ;  /* 0x3fb8aa3b1610c820 */ /* 0x008fe20000410000 */
[-C--:B------:R-:W-:Y:S02]  /*03a0*/  ISETP.GE.OR P4, PT, R13, R12.reuse, !P5 ;  /* 0x0000000c0d00720c */ /* 0x080fe40006f86670 */
[----:B------:R-:W-:Y:S01]  /*03b0*/  ISETP.GE.OR P5, PT, R21, R12, !P5 ;  /* 0x0000000c1500720c */ /* 0x000fe20006fa6670 */
[----:B------:R-:W-:-:S08]  /*03c0*/  HFMA2 R13, -RZ, RZ, 0, 0 ;  /* 0x00000000ff0d7431 */ /* 0x000fd000000001ff */
[----:B------:R-:W2:Y:S04]  /*03d0*/  @!P6 LDG.E R15, desc[UR4][R4.64+0x80] ;  /* 0x00008004040fe981 */ /* 0x000ea8000c1e1900 */
[----:B------:R-:W3:Y:S04]  /*03e0*/  @!P4 LDG.E R14, desc[UR4][R4.64+0x100] ;  /* 0x00010004040ec981 */ /* 0x000ee8000c1e1900 */
[----:B------:R0:W3:Y:S01]  /*03f0*/  @!P5 LDG.E R13, desc[UR4][R4.64+0x180] ;  /* 0x00018004040dd981 */ /* 0x0000e2000c1e1900 */
[----:B------:R-:W-:Y:S01]  /*0400*/  FADD.FTZ R24, RZ, R10 ;  /* 0x0000000aff187221 */ /* 0x000fe20000010000 */
[----:B----4-:R-:W-:-:S02]  /*0410*/  FADD.FTZ R26, RZ, R0 ;  /* 0x00000000ff1a7221 */ /* 0x010fc40000010000 */
[----:B------:R-:W5:Y:S01]  /*0420*/  @!P6 LDG.E R21, desc[UR4][R2.64+0x80] ;  /* 0x000080040215e981 */ /* 0x000f62000c1e1900 */
[----:B------:R-:W-:-:S03]  /*0430*/  FADD.FTZ R27, R24, R9 ;  /* 0x00000009181b7221 */ /* 0x000fc60000010000 */
[----:B------:R-:W5:Y:S01]  /*0440*/  @!P4 LDG.E R20, desc[UR4][R2.64+0x100] ;  /* 0x000100040214c981 */ /* 0x000f62000c1e1900 */
[----:B------:R-:W-:-:S03]  /*0450*/  FADD.FTZ R24, R27, R8 ;  /* 0x000000081b187221 */ /* 0x000fc60000010000 */
[----:B------:R1:W5:Y:S01]  /*0460*/  @!P5 LDG.E R22, desc[UR4][R2.64+0x180] ;  /* 0x000180040216d981 */ /* 0x000362000c1e1900 */
[----:B------:R-:W-:-:S05]  /*0470*/  FADD.FTZ R24, R24, R7 ;  /* 0x0000000718187221 */ /* 0x000fca0000010000 */
[----:B0-----:R-:W0:Y:S02]  /*0480*/  SHFL.BFLY PT, R5, R24, 0x10, 0x1f ;  /* 0x0e001f0018057f89 */ /* 0x001e2400000e0000 */
[----:B0-----:R-:W-:-:S05]  /*0490*/  FADD.FTZ R5, R24, R5 ;  /* 0x0000000518057221 */ /* 0x001fca0000010000 */
[----:B------:R-:W1:Y:S02]  /*04a0*/  SHFL.BFLY PT, R4, R5, 0x8, 0x1f ;  /* 0x0d001f0005047f89 */ /* 0x000e6400000e0000 */
[----:B-1----:R-:W-:-:S05]  /*04b0*/  FADD.FTZ R3, R5, R4 ;  /* 0x0000000405037221 */ /* 0x002fca0000010000 */
[----:B------:R-:W-:Y:S01]  /*04c0*/  SHFL.BFLY PT, R4, R3, 0x4, 0x1f ;  /* 0x0c801f0003047f89 */ /* 0x000fe200000e0000 */
[----:B------:R-:W-:Y:S02]  /*04d0*/  P2R R25, PR, RZ, 0x40 ;  /* 0x00000040ff197803 */ /* 0x000fe40000000000 */
[----:B------:R-:W-:Y:S01]  /*04e0*/  ISETP.GE.AND P6, PT, R23, 0x1, PT ;  /* 0x000000011700780c */ /* 0x000fe20003fc6270 */
[----:B--2---:R-:W-:-:S04]  /*04f0*/  FADD.FTZ R29, R26, R15 ;  /* 0x0000000f1a1d7221 */ /* 0x004fc80000010000 */
[----:B---3--:R-:W-:-:S04]  /*0500*/  FADD.FTZ R26, R29, R14 ;  /* 0x0000000e1d1a7221 */ /* 0x008fc80000010000 */
[----:B------:R-:W-:-:S05]  /*0510*/  FADD.FTZ R26, R26, R13 ;  /* 0x0000000d1a1a7221 */ /* 0x000fca0000010000 */
[----:B------:R-:W0:Y:S02]  /*0520*/  SHFL.BFLY PT, R27, R26, 0x10, 0x1f ;  /* 0x0e001f001a1b7f89 */ /* 0x000e2400000e0000 */
[----:B0-----:R-:W-:-:S05]  /*0530*/  FADD.FTZ R2, R26, R27 ;  /* 0x0000001b1a027221 */ /* 0x001fca0000010000 */
[----:B------:R-:W0:Y:S02]  /*0540*/  SHFL.BFLY PT, R27, R2, 0x8, 0x1f ;  /* 0x0d001f00021b7f89 */ /* 0x000e2400000e0000 */
[----:B0-----:R-:W-:-:S05]  /*0550*/  FADD.FTZ R28, R2, R27 ;  /* 0x0000001b021c7221 */ /* 0x001fca0000010000 */
[----:B------:R-:W0:Y:S01]  /*0560*/  SHFL.BFLY PT, R27, R28, 0x4, 0x1f ;  /* 0x0c801f001c1b7f89 */ /* 0x000e2200000e0000 */
[----:B------:R-:W-:-:S05]  /*0570*/  FADD.FTZ R29, R3, R4 ;  /* 0x00000004031d7221 */ /* 0x000fca0000010000 */
[----:B------:R-:W1:Y:S01]  /*0580*/  SHFL.BFLY PT, R24, R29, 0x2, 0x1f ;  /* 0x0c401f001d187f89 */ /* 0x000e6200000e0000 */
[----:B0-----:R-:W-:-:S05]  /*0590*/  FADD.FTZ R4, R28, R27 ;  /* 0x0000001b1c047221 */ /* 0x001fca0000010000 */
[----:B------:R-:W0:Y:S01]  /*05a0*/  SHFL.BFLY PT, R26, R4, 0x2, 0x1f ;  /* 0x0c401f00041a7f89 */ /* 0x000e2200000e0000 */
[----:B-1----:R-:W-:-:S05]  /*05b0*/  FADD.FTZ R27, R29, R24 ;  /* 0x000000181d1b7221 */ /* 0x002fca0000010000 */
[----:B------:R1:W2:Y:S01]  /*05c0*/  SHFL.BFLY PT, R24, R27, 0x1, 0x1f ;  /* 0x0c201f001b187f89 */ /* 0x0002a200000e0000 */
[----:B0-----:R-:W-:-:S05]  /*05d0*/  FADD.FTZ R4, R4, R26 ;  /* 0x0000001a04047221 */ /* 0x001fca0000010000 */
[----:B------:R1:W0:Y:S01]  /*05e0*/  SHFL.BFLY PT, R5, R4, 0x1, 0x1f ;  /* 0x0c201f0004057f89 */ /* 0x00022200000e0000 */
[----:B--2---:R-:W-:Y:S05]  /*05f0*/  @!P6 EXIT ;  /* 0x000000000000e94d */ /* 0x004fea0003800000 */
[----:B------:R-:W2:Y:S01]  /*0600*/  LDC.64 R2, c[0x0][0x380] ;  /* 0x0000e000ff027b82 */ /* 0x000ea20000000a00 */
[----:B------:R-:W3:Y:S01]  /*0610*/  @!P0 MUFU.EX2 R19, R19 ;  /* 0x0000001300138308 */ /* 0x000ee20000000800 */
[----:B-1----:R-:W-:Y:S01]  /*0620*/  FADD.FTZ R27, R27, R24 ;  /* 0x000000181b1b7221 */ /* 0x002fe20000010000 */
[----:B------:R-:W-:-:S06]  /*0630*/  ISETP.NE.AND P6, PT, R23, 0x1, PT ;  /* 0x000000011700780c */ /* 0x000fcc0003fc5270 */
[----:B------:R-:W1:Y:S08]  /*0640*/  @!P1 MUFU.EX2 R18, R18 ;  /* 0x0000001200129308 */ /* 0x000e700000000800 */
[----:B------:R-:W4:Y:S01]  /*0650*/  @!P2 MUFU.EX2 R17, R17 ;  /* 0x000000110011a308 */ /* 0x000f220000000800 */
[----:B---3--:R-:W-:-:S05]  /*0660*/  @!P0 FFMA.FTZ R10, R27, -R19, R10 ;  /* 0x800000131b0a8223 */ /* 0x008fca000001000a */
[----:B------:R-:W-:Y:S01]  /*0670*/  @!P0 F2FP.BF16.F32.PACK_AB R10, RZ, R10 ;  /* 0x0000000aff0a823e */ /* 0x000fe200000010ff */
[----:B--2---:R-:W-:Y:S01]  /*0680*/  IMAD.WIDE R2, R11, 0x2, R2 ;  /* 0x000000020b027825 */ /* 0x004fe200078e0202 */
[----:B------:R-:W2:Y:S03]  /*0690*/  @!P3 MUFU.EX2 R6, R6 ;  /* 0x000000060006b308 */ /* 0x000ea60000000800 */
[C---:B-1----:R-:W-:Y:S01]  /*06a0*/  @!P1 FFMA.FTZ R9, R27.reuse, -R18, R9 ;  /* 0x800000121b099223 */ /* 0x042fe20000010009 */
[----:B------:R1:W-:Y:S04]  /*06b0*/  @!P0 STG.E.U16 desc[UR4][R2.64], R10 ;  /* 0x0000000a02008986 */ /* 0x0003e8000c101504 */
[----:B------:R-:W-:Y:S01]  /*06c0*/  @!P1 F2FP.BF16.F32.PACK_AB R9, RZ, R9 ;  /* 0x00000009ff09923e */ /* 0x000fe200000010ff */
[----:B----4-:R-:W-:-:S04]  /*06d0*/  @!P2 FFMA.FTZ R8, R27, -R17, R8 ;  /* 0x800000111b08a223 */ /* 0x010fc80000010008 */
[----:B------:R1:W-:Y:S01]  /*06e0*/  @!P1 STG.E.U16 desc[UR4][R2.64+0x40], R9 ;  /* 0x0000400902009986 */ /* 0x0003e2000c101504 */
[----:B------:R-:W-:Y:S01]  /*06f0*/  @!P2 F2FP.BF16.F32.PACK_AB R8, RZ, R8 ;  /* 0x00000008ff08a23e */ /* 0x000fe200000010ff */
[----:B--2---:R-:W-:Y:S01]  /*0700*/  @!P3 FFMA.FTZ R7, R27, -R6, R7 ;  /* 0x800000061b07b223 */ /* 0x004fe20000010007 */
[----:B------:R-:W-:-:S03]  /*0710*/  MOV R6, RZ ;  /* 0x000000ff00067202 */ /* 0x000fc60000000f00 */
[----:B------:R1:W-:Y:S01]  /*0720*/  @!P2 STG.E.U16 desc[UR4][R2.64+0x80], R8 ;  /* 0x000080080200a986 */ /* 0x0003e2000c101504 */
[----:B------:R-:W-:-:S05]  /*0730*/  @!P3 F2FP.BF16.F32.PACK_AB R7, RZ, R7 ;  /* 0x00000007ff07b23e */ /* 0x000fca00000010ff */
[----:B------:R1:W-:Y:S01]  /*0740*/  @!P3 STG.E.U16 desc[UR4][R2.64+0xc0], R7 ;  /* 0x0000c0070200b986 */ /* 0x0003e2000c101504 */
[----:B------:R-:W-:Y:S05]  /*0750*/  @!P6 EXIT ;  /* 0x000000000000e94d */ /* 0x000fea0003800000 */
[----:B------:R-:W-:Y:S01]  /*0760*/  ISETP.NE.AND P6, PT, R25, RZ, PT ;  /* 0x000000ff1900720c */ /* 0x000fe20003fc5270 */
[----:B-1----:R-:W1:Y:S01]  /*0770*/  @!P0 MUFU.EX2 R9, R16 ;  /* 0x0000001000098308 */ /* 0x002e620000000800 */
[----:B------:R-:W-:Y:S01]  /*0780*/  MOV R7, RZ ;  /* 0x000000ff00077202 */ /* 0x000fe20000000f00 */
[----:B-----5:R-:W-:Y:S01]  /*0790*/  @!P4 FMUL.FTZ R7, R20, 1.4426950216293334961 ;  /* 0x3fb8aa3b1407c820 */ /* 0x020fe20000410000 */
[----:B0-----:R-:W-:Y:S01]  /*07a0*/  FADD.FTZ R5, R4, R5 ;  /* 0x0000000504057221 */ /* 0x001fe20000010000 */
[----:B------:R-:W-:-:S04]  /*07b0*/  IMAD.WIDE.U32 R2, R12, 0x2, R2 ;  /* 0x000000020c027825 */ /* 0x000fc800078e0002 */
[----:B------:R-:W0:Y:S04]  /*07c0*/  @!P2 MUFU.EX2 R7, R7 ;  /* 0x000000070007a308 */ /* 0x000e280000000800 */
[----:B------:R-:W-:Y:S01]  /*07d0*/  @!P6 FMUL.FTZ R6, R21, 1.4426950216293334961 ;  /* 0x3fb8aa3b1506e820 */ /* 0x000fe20000410000 */
[----:B-1----:R-:W-:-:S05]  /*07e0*/  @!P0 FFMA.FTZ R9, R5, -R9, R0 ;  /* 0x8000000905098223 */ /* 0x002fca0000010000 */
[----:B------:R-:W1:Y:S01]  /*07f0*/  @!P1 MUFU.EX2 R6, R6 ;  /* 0x0000000600069308 */ /* 0x000e620000000800 */
[----:B------:R-:W-:Y:S01]  /*0800*/  HFMA2 R0, -RZ, RZ, 0, 0 ;  /* 0x00000000ff007431 */ /* 0x000fe200000001ff */
[----:B------:R-:W-:Y:S01]  /*0810*/  @!P0 F2FP.BF16.F32.PACK_AB R9, RZ, R9 ;  /* 0x00000009ff09823e */ /* 0x000fe200000010ff */
[----:B0-----:R-:W-:Y:S01]  /*0820*/  @!P2 FFMA.FTZ R14, R5, -R7, R14 ;  /* 0x80000007050ea223 */ /* 0x001fe2000001000e */
[----:B------:R-:W-:-:S03]  /*0830*/  @!P5 FMUL.FTZ R0, R22, 1.4426950216293334961 ;  /* 0x3fb8aa3b1600d820 */ /* 0x000fc60000410000 */
[----:B------:R0:W-:Y:S01]  /*0840*/  @!P0 STG.E.U16 desc[UR4][R2.64], R9 ;  /* 0x0000000902008986 */ /* 0x0001e2000c101504 */
[----:B------:R-:W-:Y:S01]  /*0850*/  @!P2 F2FP.BF16.F32.PACK_AB R14, RZ, R14 ;  /* 0x0000000eff0ea23e */ /* 0x000fe200000010ff */
[----:B-1----:R-:W-:-:S04]  /*0860*/  @!P1 FFMA.FTZ R15, R5, -R6, R15 ;  /* 0x80000006050f9223 */ /* 0x002fc8000001000f */
[----:B------:R0:W-:Y:S01]  /*0870*/  @!P2 STG.E.U16 desc[UR4][R2.64+0x80], R14 ;  /* 0x0000800e0200a986 */ /* 0x0001e2000c101504 */
[----:B------:R-:W-:-:S05]  /*0880*/  @!P1 F2FP.BF16.F32.PACK_AB R15, RZ, R15 ;  /* 0x0000000fff0f923e */ /* 0x000fca00000010ff */
[----:B------:R0:W-:Y:S01]  /*0890*/  @!P1 STG.E.U16 desc[UR4][R2.64+0x40], R15 ;  /* 0x0000400f02009986 */ /* 0x0001e2000c101504 */
[----:B------:R-:W-:Y:S05]  /*08a0*/  @P3 EXIT ;  /* 0x000000000000394d */ /* 0x000fea0003800000 */
[----:B------:R-:W1:Y:S02]  /*08b0*/  MUFU.EX2 R0, R0 ;  /* 0x0000000000007308 */ /* 0x000e640000000800 */
[----:B-1----:R-:W-:-:S05]  /*08c0*/  FFMA.FTZ R13, R5, -R0, R13 ;  /* 0x80000000050d7223 */ /* 0x002fca000001000d */
[----:B------:R-:W-:-:S05]  /*08d0*/  F2FP.BF16.F32.PACK_AB R13, RZ, R13 ;  /* 0x0000000dff0d723e */ /* 0x000fca00000010ff */
[----:B------:R-:W-:Y:S01]  /*08e0*/  STG.E.U16 desc[UR4][R2.64+0xc0], R13 ;  /* 0x0000c00d02007986 */ /* 0x000fe2000c101504 */
[----:B------:R-:W-:Y:S05]  /*08f0*/  EXIT ;  /* 0x000000000000794d */ /* 0x000fea0003800000 */
.L_x_4760:
        /* <DEDUP_REMOVED lines=16> */
.L_x_11386:


//--------------------- .text._ZN43_GLOBAL__N__9ae7fba5_10_SoftMax_cu_9f978f6321softmax_warp_backwardIfN3c108BFloat16EfLi6ELb1ELb0EEEvPT0_PKT_S7_iiiPKb --------------------------
	.section	.text._ZN43_GLOBAL__N__9ae7fba5_10_SoftMax_cu_9f978f6321softmax_warp_backwardIfN3c108BFloat16EfLi6ELb1ELb0EEEvPT0_PKT_S7_iiiPKb,"ax",@progbits
	.align	128
.text._ZN43_GLOBAL__N__9ae7fba5_10_SoftMax_cu_9f978f6321softmax_warp_backwardIfN3c108BFloat16EfLi6ELb1ELb0EEEvPT0_PKT_S7_iiiPKb:
        .type           _ZN43_GLOBAL__N__9ae7fba5_10_SoftMax_cu_9f978f6321softmax_warp_backwardIfN3c108BFloat16EfLi6ELb1ELb0EEEvPT0_PKT_S7_iiiPKb,@function
        .size           _ZN43_GLOBAL__N__9ae7fba5_10_SoftMax_cu_9f978f6321softmax_warp_backwardIfN3c108BFloat16EfLi6ELb1ELb0EEEvPT0_PKT_S7_iiiPKb,(.L_x_11387 - _ZN43_GLOBAL__N__9ae7fba5_10_SoftMax_cu_9f978f6321softmax_warp_backwardIfN3c108BFloat16EfLi6ELb1ELb0EEEvPT0_PKT_S7_iiiPKb)
        .other          _ZN43_GLOBAL__N__9ae7fba5_10_SoftMax_cu_9f978f6321softmax_warp_backwardIfN3c108BFloat16EfLi6ELb1ELb0EEEvPT0_PKT_S7_iiiPKb,@"STO_CUDA_ENTRY STV_DEFAULT"
_ZN43_GLOBAL__N__9ae7fba5_10_SoftMax_cu_9f978f6321softmax_warp_backwardIfN3c108BFloat16EfLi6ELb1ELb0EEEvPT0_PKT_S7_iiiPKb:
[----:B------:R-:W-:Y:S01]  /*0000*/  LDC R1, c[0x0][0x37c] ;  /* 0x0000df00ff017b82 */ /* 0x000fe20000000800 */
[----:B------:R-:W0:Y:S01]  /*0010*/  S2R R2, SR_CTAID.X ;  /* 0x0000000000027919 */ /* 0x000e220000002500 */
[----:B------:R-:W0:Y:S06]  /*0020*/  LDCU UR4, c[0x0][0x364] ;  /* 0x00006c80ff0477ac */ /* 0x000e2c0008000800 */
[----:B------:R-:W1:Y:S01]  /*0030*/  LDC R0, c[0x0][0x3a0] ;  /* 0x0000e800ff007b82 */ /* 0x000e620000000800 */
[----:B------:R-:W-:Y:S01]  /*0040*/  HFMA2 R6, -RZ, RZ, 0, 0 ;  /* 0x00000000ff067431 */ /* 0x000fe200000001ff */
        /* <DEDUP_REMOVED lines=15> */
[----:B------:R-:W-:-:S02]  /*0140*/  ISETP.LT.OR P3, PT, R22, 0x2, P0 ;  /* 0x000000021600780c */ /* 0x000fc40000761670 */
[----:B------:R-:W-:Y:S02]  /*0150*/  CS2R R4, SRZ ;  /* 0x0000000000047805 */ /* 0x000fe4000001ff00 */
[C---:B------:R-:W-:Y:S02]  /*0160*/  ISETP.LT.OR P2, PT, R22.reuse, 0x2, P1 ;  /* 0x000000021600780c */ /* 0x040fe40000f41670 */
[C---:B------:R-:W-:Y:S02]  /*0170*/  ISETP.LT.OR P4, PT, R22.reuse, 0x1, P0 ;  /* 0x000000011600780c */ /* 0x040fe40000781670 */
[----:B------:R-:W-:Y:S02]  /*0180*/  ISETP.LT.OR P5, PT, R22, 0x1, P1 ;  /* 0x000000011600780c */ /* 0x000fe40000fa1670 */
[----:B------:R-:W-:-:S03]  /*0190*/  MOV R2, RZ ;  /* 0x000000ff00027202 */ /* 0x000fc60000000f00 */
[----:B------:R-:W-:-:S04]  /*01a0*/  @!P3 IMAD.WIDE.U32 R16, R0, 0x4, R12 ;  /* 0x000000040010b825 */ /* 0x000fc800078e000c */
[----:B------:R-:W-:Y:S02]  /*01b0*/  @!P2 IMAD.WIDE.U32 R20, R0, 0x4, R12 ;  /* 0x000000040014a825 */ /* 0x000fe400078e000c */
[----:B0-----:R-:W2:Y:S04]  /*01c0*/  @!P4 LDG.E R6, desc[UR4][R12.64] ;  /* 0x000000040c06c981 */ /* 0x001ea8000c1e1900 */
[----:B------:R2:W3:Y:S04]  /*01d0*/  @!P3 LDG.E R4, desc[UR4][R16.64] ;  /* 0x000000041004b981 */ /* 0x0004e8000c1e1900 */
[----:B------:R-:W4:Y:S04]  /*01e0*/  @!P5 LDG.E R5, desc[UR4][R12.64+0x80] ;  /* 0x000080040c05d981 */ /* 0x000f28000c1e1900 */
[----:B------:R-:W4:Y:S01]  /*01f0*/  @!P2 LDG.E R2, desc[UR4][R20.64+0x80] ;  /* 0x000080041402a981 */ /* 0x000f22000c1e1900 */
[----:B------:R-:W-:-:S05]  /*0200*/  IMAD.WIDE R14, R3, 0x4, R14 ;  /* 0x00000004030e7825 */ /* 0x000fca00078e020e */
[----:B------:R-:W4:Y:S01]  /*0210*/  @!P4 LDG.E R10, desc[UR4][R14.64] ;  /* 0x000000040e0ac981 */ /* 0x000f22000c1e1900 */
[----:B------:R-:W-:-:S03]  /*0220*/  @!P2 IMAD.WIDE.U32 R24, R0, 0x4, R14 ;  /* 0x000000040018a825 */ /* 0x000fc600078e000e */
[----:B------:R0:W5:Y:S01]  /*0230*/  @!P5 LDG.E R9, desc[UR4][R14.64+0x80] ;  /* 0x000080040e09d981 */ /* 0x000162000c1e1900 */
[----:B------:R-:W-:-:S03]  /*0240*/  @!P3 IMAD.WIDE.U32 R18, R0, 0x4, R14 ;  /* 0x000000040012b825 */ /* 0x000fc600078e000e */
[----:B------:R-:W5:Y:S04]  /*0250*/  @!P2 LDG.E R8, desc[UR4][R24.64+0x80] ;  /* 0x000080041808a981 */ /* 0x000f68000c1e1900 */
        /* <DEDUP_REMOVED lines=14> */
[----:B------:R-:W1:Y:S04]  /*0340*/  SHFL.BFLY PT, R14, R15, 0x4, 0x1f ;  /* 0x0c801f000f0e7f89 */ /* 0x000e6800000e0000 */
[----:B------:R-:W0:Y:S01]  /*0350*/  SHFL.BFLY PT, R20, R17, 0x4, 0x1f ;  /* 0x0c801f0011147f89 */ /* 0x000e2200000e0000 */
[----:B-1----:R-:W-:Y:S01]  /*0360*/  FADD.FTZ R18, R15, R14 ;  /* 0x0000000e0f127221 */ /* 0x002fe20000010000 */
[----:B0-----:R-:W-:-:S04]  /*0370*/  FADD.FTZ R20, R17, R20 ;  /* 0x0000001411147221 */ /* 0x001fc80000010000 */
[----:B------:R-:W0:Y:S04]  /*0380*/  SHFL.BFLY PT, R11, R18, 0x2, 0x1f ;  /* 0x0c401f00120b7f89 */ /* 0x000e2800000e0000 */
[----:B------:R-:W1:Y:S01]  /*0390*/  SHFL.BFLY PT, R19, R20, 0x2, 0x1f ;  /* 0x0c401f0014137f89 */ /* 0x000e6200000e0000 */
[----:B------:R-:W-:Y:S02]  /*03a0*/  CS2R R14, SRZ ;  /* 0x00000000000e7805 */ /* 0x000fe4000001ff00 */
[----:B------:R-:W-:Y:S01]  /*03b0*/  @!P4 FMUL.FTZ R14, R10, 1.4426950216293334961 ;  /* 0x3fb8aa3b0a0ec820 */ /* 0x000fe20000410000 */
[----:B0-----:R-:W-:Y:S01]  /*03c0*/  FADD.FTZ R16, R18, R11 ;  /* 0x0000000b12107221 */ /* 0x001fe20000010000 */
[----:B-1----:R-:W-:-:S04]  /*03d0*/  FADD.FTZ R12, R20, R19 ;  /* 0x00000013140c7221 */ /* 0x002fc80000010000 */
[----:B------:R0:W1:Y:S04]  /*03e0*/  SHFL.BFLY PT, R17, R16, 0x1, 0x1f ;  /* 0x0c201f0010117f89 */ /* 0x00006800000e0000 */
[----:B------:R0:W2:Y:S01]  /*03f0*/  SHFL.BFLY PT, R13, R12, 0x1, 0x1f ;  /* 0x0c201f000c0d7f89 */ /* 0x0000a200000e0000 */
[----:B------:R-:W-:Y:S05]  /*0400*/  @!P6 EXIT ;  /* 0x000000000000e94d */ /* 0x000fea0003800000 */
[----:B-----5:R-:W-:Y:S01]  /*0410*/  @!P5 FMUL.FTZ R15, R9, 1.4426950216293334961 ;  /* 0x3fb8aa3b090fd820 */ /* 0x020fe20000410000 */
[----:B------:R-:W3:Y:S01]  /*0420*/  LDC.64 R10, c[0x0][0x380] ;  /* 0x0000e000ff0a7b82 */ /* 0x000ee20000000a00 */
[----:B------:R-:W4:Y:S01]  /*0430*/  @!P0 MUFU.EX2 R19, R14 ;  /* 0x0000000e00138308 */ /* 0x000f220000000800 */
[----:B-1----:R-:W-:Y:S01]  /*0440*/  FADD.FTZ R17, R16, R17 ;  /* 0x0000001110117221 */ /* 0x002fe20000010000 */
[----:B------:R-:W-:-:S06]  /*0450*/  ISETP.NE.AND P4, PT, R22, 0x1, PT ;  /* 0x000000011600780c */ /* 0x000fcc0003f85270 */
[----:B------:R-:W1:Y:S01]  /*0460*/  @!P1 MUFU.EX2 R18, R15 ;  /* 0x0000000f00129308 */ /* 0x000e620000000800 */
[----:B----4-:R-:W-:-:S05]  /*0470*/  @!P0 FFMA.FTZ R19, R17, -R19, R6 ;  /* 0x8000001311138223 */ /* 0x010fca0000010006 */
[----:B------:R-:W-:Y:S01]  /*0480*/  @!P0 F2FP.BF16.F32.PACK_AB R19, RZ, R19 ;  /* 0x00000013ff13823e */ /* 0x000fe200000010ff */
[----:B---3--:R-:W-:Y:S01]  /*0490*/  IMAD.WIDE R10, R3, 0x2, R10 ;  /* 0x00000002030a7825 */ /* 0x008fe200078e020a */
[----:B------:R-:W-:-:S03]  /*04a0*/  MOV R3, RZ ;  /* 0x000000ff00037202 */ /* 0x000fc60000000f00 */
[----:B-1----:R-:W-:Y:S01]  /*04b0*/  @!P1 FFMA.FTZ R18, R17, -R18, R5 ;  /* 0x8000001211129223 */ /* 0x002fe20000010005 */
[----:B------:R-:W-:Y:S01]  /*04c0*/  @!P3 FMUL.FTZ R3, R7, 1.4426950216293334961 ;  /* 0x3fb8aa3b0703b820 */ /* 0x000fe20000410000 */
[----:B------:R1:W-:Y:S03]  /*04d0*/  @!P0 STG.E.U16 desc[UR4][R10.64], R19 ;  /* 0x000000130a008986 */ /* 0x0003e6000c101504 */
[----:B------:R-:W-:-:S05]  /*04e0*/  @!P1 F2FP.BF16.F32.PACK_AB R18, RZ, R18 ;  /* 0x00000012ff12923e */ /* 0x000fca00000010ff */
[----:B------:R1:W-:Y:S01]  /*04f0*/  @!P1 STG.E.U16 desc[UR4][R10.64+0x40], R18 ;  /* 0x000040120a009986 */ /* 0x0003e2000c101504 */
[----:B------:R-:W-:Y:S05]  /*0500*/  @!P4 EXIT ;  /* 0x000000000000c94d */ /* 0x000fea0003800000 */
[----:B------:R-:W3:Y:S01]  /*0510*/  @!P0 MUFU.EX2 R3, R3 ;  /* 0x0000000300038308 */ /* 0x000ee20000000800 */
[----:B--2---:R-:W-:Y:S01]  /*0520*/  FADD.FTZ R13, R12, R13 ;  /* 0x0000000d0c0d7221 */ /* 0x004fe20000010000 */
[----:B-1----:R-:W-:-:S04]  /*0530*/  IMAD.WIDE.U32 R10, R0, 0x2, R10 ;  /* 0x00000002000a7825 */ /* 0x002fc800078e000a */
[----:B---3--:R-:W-:-:S05]  /*0540*/  @!P0 FFMA.FTZ R4, R13, -R3, R4 ;  /* 0x800000030d048223 */ /* 0x008fca0000010004 */
[----:B------:R-:W-:Y:S01]  /*0550*/  @!P0 F2FP.BF16.F32.PACK_AB R5, RZ, R4 ;  /* 0x00000004ff05823e */ /* 0x000fe200000010ff */
[----:B------:R-:W-:-:S04]  /*0560*/  HFMA2 R4, -RZ, RZ, 0, 0 ;  /* 0x00000000ff047431 */ /* 0x000fc800000001ff */
[----:B------:R1:W-:Y:S01]  /*0570*/  @!P0 STG.E.U16 desc[UR4][R10.64], R5 ;  /* 0x000000050a008986 */ /* 0x0003e2000c101504 */
[----:B------:R-:W-:Y:S01]  /*0580*/  @!P2 FMUL.FTZ R4, R8, 1.4426950216293334961 ;  /* 0x3fb8aa3b0804a820 */ /* 0x000fe20000410000 */
[----:B------:R-:W-:Y:S06]  /*0590*/  @P1 EXIT ;  /* 0x000000000000194d */ /* 0x000fec0003800000 */
[----:B------:R-:W2:Y:S02]  /*05a0*/  MUFU.EX2 R3, R4 ;  /* 0x0000000400037308 */ /* 0x000ea40000000800 */
[----:B--2---:R-:W-:-:S05]  /*05b0*/  FFMA.FTZ R3, R13, -R3, R2 ;  /* 0x800000030d037223 */ /* 0x004fca0000010002 */
[----:B------:R-:W-:-:S05]  /*05c0*/  F2FP.BF16.F32.PACK_AB R3, RZ, R3 ;  /* 0x00000003ff03723e */ /* 0x000fca00000010ff */
[----:B------:R-:W-:Y:S01]  /*05d0*/  STG.E.U16 desc[UR4][R10.64+0x40], R3 ;  /* 0x000040030a007986 */ /* 0x000fe2000c101504 */
[----:B------:R-:W-:Y:S05]  /*05e0*/  EXIT ;  /* 0x000000000000794d */ /* 0x000fea0003800000 */
.L_x_4761:
        /* <DEDUP_REMOVED lines=9> */
.L_x_11387:


//--------------------- .text._ZN43_GLOBAL__N__9ae7fba5_10_SoftMax_cu_9f978f6321softmax_warp_backwardIfN3c108BFloat16EfLi5ELb1ELb0EEEvPT0_PKT_S7_iiiPKb --------------------------
	.section	.text._ZN43_GLOBAL__N__9ae7fba5_10_SoftMax_cu_9f978f6321softmax_warp_backwardIfN3c108BFloat16EfLi5ELb1ELb0EEEvPT0_PKT_S7_iiiPKb,"ax",@progbits
	.align	128
.text._ZN43_GLOBAL__N__9ae7fba5_10_SoftMax_cu_9f978f6321softmax_warp_backwardIfN3c108BFloat16EfLi5ELb1ELb0EEEvPT0_PKT_S7_iiiPKb:
        .type           _ZN43_GLOBAL__N__9ae7fba5_10_SoftMax_cu_9f978f6321softmax_warp_backwardIfN3c108BFloat16EfLi5ELb1ELb0EEEvPT0_PKT_S7_iiiPKb,@function
        .size           _ZN43_GLOBAL__N__9ae7fba5_10_SoftMax_cu_9f978f6321softmax_warp_backwardIfN3c108BFloat16EfLi5ELb1ELb0EEEvPT0_PKT_S7_iiiPKb,(.L_x_11388 - _ZN43_GLOBAL__N__9ae7fba5_10_SoftMax_cu_9f978f6321softmax_warp_backwardIfN3c108BFloat16EfLi5ELb1ELb0EEEvPT0_PKT_S7_iiiPKb)
        .other          _ZN43_GLOBAL__N__9ae7fba5_10_SoftMax_cu_9f978f6321softmax_warp_backwardIfN3c108BFloat16EfLi5ELb1ELb0EEEvPT0_PKT_S7_iiiPKb,@"STO_CUDA_ENTRY STV_DEFAULT"
_ZN43_GLOBAL__N__9ae7fba5_10_SoftMax_cu_9f978f6321softmax_warp_backwardIfN3c108BFloat16EfLi5ELb1ELb0EEEvPT0_PKT_S7_iiiPKb:
        /* <DEDUP_REMOVED lines=26> */
[----:B------:R-:W-:Y:S01]  /*01a0*/  @!P0 SHF.L.U64.HI R16, R16, 0x2, R5 ;  /* 0x0000000210108819 */ /* 0x000fe20000010205 */
[----:B------:R-:W-:-:S05]  /*01b0*/  HFMA2 R5, -RZ, RZ, 0, 0 ;  /* 0x00000000ff057431 */ /* 0x000fca00000001ff */
        /* <DEDUP_REMOVED lines=8> */
[----:B0-----:R-:W-:-:S04]  /*0240*/  @!P1 IADD3 R10, P3, PT, R11, R6, RZ ;  /* 0x000000060b0a9210 */ /* 0x001fc80007f7e0ff */
[----:B------:R-:W-:Y:S02]  /*0250*/  @!P1 IADD3.X R11, PT, PT, R14, R7, RZ, P3, !PT ;  /* 0x000000070e0b9210 */ /* 0x000fe40001ffe4ff */
[----:B---3--:R-:W-:-:S03]  /*0260*/  @!P0 IADD3 R14, P3, PT, R15, R18, RZ ;  /* 0x000000120f0e8210 */ /* 0x008fc60007f7e0ff */
[----:B------:R0:W5:Y:S02]  /*0270*/  @!P1 LDG.E R7, desc[UR4][R10.64] ;  /* 0x000000040a079981 */ /* 0x000164000c1e1900 */
        /* <DEDUP_REMOVED lines=12> */
[----:B------:R-:W0:Y:S04]  /*0340*/  SHFL.BFLY PT, R11, R12, 0x4, 0x1f ;  /* 0x0c801f000c0b7f89 */ /* 0x000e2800000e0000 */
[----:B-1----:R-:W1:Y:S01]  /*0350*/  SHFL.BFLY PT, R15, R10, 0x4, 0x1f ;  /* 0x0c801f000a0f7f89 */ /* 0x002e6200000e0000 */
        /* <DEDUP_REMOVED lines=10> */
[----:B01----:R-:W-:Y:S01]  /*0400*/  FADD.FTZ R14, R14, R13 ;  /* 0x0000000d0e0e7221 */ /* 0x003fe20000010000 */
[----:B------:R-:W-:Y:S01]  /*0410*/  MOV R4, RZ ;  /* 0x000000ff00047202 */ /* 0x000fe20000000f00 */
[----:B-----5:R-:W-:Y:S01]  /*0420*/  @!P1 FMUL.FTZ R4, R7, 1.4426950216293334961 ;  /* 0x3fb8aa3b07049820 */ /* 0x020fe20000410000 */
[----:B------:R-:W-:-:S09]  /*0430*/  ISETP.EQ.OR P1, PT, R17, 0x1, P2 ;  /* 0x000000011100780c */ /* 0x000fd20001722670 */
[----:B------:R-:W0:Y:S01]  /*0440*/  @!P2 LDC.64 R8, c[0x0][0x380] ;  /* 0x0000e000ff08ab82 */ /* 0x000e220000000a00 */
[----:B------:R-:W1:Y:S02]  /*0450*/  @!P2 MUFU.EX2 R4, R4 ;  /* 0x000000040004a308 */ /* 0x000e640000000800 */
[----:B-1----:R-:W-:-:S05]  /*0460*/  @!P2 FFMA.FTZ R5, R14, -R4, R5 ;  /* 0x800000040e05a223 */ /* 0x002fca0000010005 */
[----:B------:R-:W-:Y:S01]  /*0470*/  @!P2 F2FP.BF16.F32.PACK_AB R7, RZ, R5 ;  /* 0x00000005ff07a23e */ /* 0x000fe200000010ff */
[----:B------:R-:W-:Y:S01]  /*0480*/  IMAD.MOV.U32 R5, RZ, RZ, RZ ;  /* 0x000000ffff057224 */ /* 0x000fe200078e00ff */
[----:B0-----:R-:W-:Y:S01]  /*0490*/  @!P2 LEA R8, P3, R0, R8, 0x1 ;  /* 0x000000080008a211 */ /* 0x001fe200078608ff */
[----:B------:R-:W-:-:S03]  /*04a0*/  @!P0 FMUL.FTZ R5, R6, 1.4426950216293334961 ;  /* 0x3fb8aa3b06058820 */ /* 0x000fc60000410000 */
[----:B------:R-:W-:-:S05]  /*04b0*/  @!P2 LEA.HI.X R9, R0, R9, R3, 0x1, P3 ;  /* 0x000000090009a211 */ /* 0x000fca00018f0c03 */
[----:B------:R0:W-:Y:S01]  /*04c0*/  @!P2 STG.E.U16 desc[UR4][R8.64], R7 ;  /* 0x000000070800a986 */ /* 0x0001e2000c101504 */
[----:B------:R-:W-:Y:S05]  /*04d0*/  @P1 EXIT ;  /* 0x000000000000194d */ /* 0x000fea0003800000 */
[----:B------:R-:W1:Y:S01]  /*04e0*/  MUFU.EX2 R5, R5 ;  /* 0x0000000500057308 */ /* 0x000e620000000800 */
[----:B------:R-:W3:Y:S01]  /*04f0*/  LDCU.64 UR6, c[0x0][0x380] ;  /* 0x00007000ff0677ac */ /* 0x000ee20008000a00 */
[----:B--2---:R-:W-:Y:S01]  /*0500*/  FADD.FTZ R19, R16, R19 ;  /* 0x0000001310137221 */ /* 0x004fe20000010000 */
[----:B------:R-:W-:-:S04]  /*0510*/  IADD3 R4, P0, PT, R0, UR8, RZ ;  /* 0x0000000800047c10 */ /* 0x000fc8000ff1e0ff */
[----:B------:R-:W-:Y:S01]  /*0520*/  IADD3.X R3, PT, PT, RZ, R3, RZ, P0, !PT ;  /* 0x00000003ff037210 */ /* 0x000fe200007fe4ff */
[----:B-1----:R-:W-:Y:S01]  /*0530*/  FFMA.FTZ R0, R19, -R5, R2 ;  /* 0x8000000513007223 */ /* 0x002fe20000010002 */
[----:B---3--:R-:W-:-:S04]  /*0540*/  LEA R2, P0, R4, UR6, 0x1 ;  /* 0x0000000604027c11 */ /* 0x008fc8000f8008ff */
[----:B------:R-:W-:Y:S02]  /*0550*/  F2FP.BF16.F32.PACK_AB R0, RZ, R0 ;  /* 0x00000000ff00723e */ /* 0x000fe400000010ff */
[----:B------:R-:W-:-:S05]  /*0560*/  LEA.HI.X R3, R4, UR7, R3, 0x1, P0 ;  /* 0x0000000704037c11 */ /* 0x000fca00080f0c03 */
[----:B------:R-:W-:Y:S01]  /*0570*/  STG.E.U16 desc[UR4][R2.64], R0 ;  /* 0x0000000002007986 */ /* 0x000fe2000c101504 */
[----:B------:R-:W-:Y:S05]  /*0580*/  EXIT ;  /* 0x000000000000794d */ /* 0x000fea0003800000 */
.L_x_4762:
        /* <DEDUP_REMOVED lines=15> */
.L_x_11388:


//--------------------- .text._ZN43_GLOBAL__N__9ae7fba5_10_SoftMax_cu_9f978f6321softmax_warp_backwardIfN3c108BFloat16EfLi4ELb1ELb0EEEvPT0_PKT_S7_iiiPKb --------------------------
	.section	.text._ZN43_GLOBAL__N__9ae7fba5_10_SoftMax_cu_9f978f6321softmax_warp_backwardIfN3c108BFloat16EfLi4ELb1ELb0EEEvPT0_PKT_S7_iiiPKb,"ax",@progbits
	.align	128
.text._ZN43_GLOBAL__N__9ae7fba5_10_SoftMax_cu_9f978f6321softmax_warp_backwardIfN3c108BFloat16EfLi4ELb1ELb0EEEvPT0_PKT_S7_iiiPKb:
        .type           _ZN43_GLOBAL__N__9ae7fba5_10_SoftMax_cu_9f978f6321softmax_warp_backwardIfN3c108BFloat16EfLi4ELb1ELb0EEEvPT0_PKT_S7_iiiPKb,@function
        .size           _ZN43_GLOBAL__N__9ae7fba5_10_SoftMax_cu_9f978f6321softmax_warp_backwardIfN3c108BFloat16EfLi4ELb1ELb0EEEvPT0_PKT_S7_iiiPKb,(.L_x_11389 - _ZN43_GLOBAL__N__9ae7fba5_10_SoftMax_cu_9f978f6321softmax_warp_backwardIfN3c108BFloat16EfLi4ELb1ELb0EEEvPT0_PKT_S7_iiiPKb)
        .other          _ZN43_GLOBAL__N__9ae7fba5_10_SoftMax_cu_9f978f6321softmax_warp_backwardIfN3c108BFloat16EfLi4ELb1ELb0EEEvPT0_PKT_S7_iiiPKb,@"STO_CUDA_ENTRY STV_DEFAULT"
_ZN43_GLOBAL__N__9ae7fba5_10_SoftMax_cu_9f978f6321softmax_warp_backwardIfN3c108BFloat16EfLi4ELb1ELb0EEEvPT0_PKT_S7_iiiPKb:
        /* <DEDUP_REMOVED lines=26> */
[----:B------:R-:W-:Y:S01]  /*01a0*/  @!P0 SHF.L.U64.HI R16, R16, 0x2, R5 ;  /* 0x0000000210108819 */ /* 0x000fe20000010205 */
[----:B------:R-:W-:-:S03]  /*01b0*/  IMAD.MOV.U32 R5, RZ, RZ, RZ ;  /* 0x000000ffff057224 */ /* 0x000fc600078e00ff */
[----:B------:R-:W3:Y:S01]  /*01c0*/  @!P0 LDC.64 R18, c[0x0][0x390] ;  /* 0x0000e400ff128b82 */ /* 0x000ee20000000a00 */
[----:B-1----:R-:W-:-:S05]  /*01d0*/  @!P1 IADD3 R8, P3, PT, R11, R8, RZ ;  /* 0x000000080b089210 */ /* 0x002fca0007f7e0ff */
[----:B------:R-:W-:Y:S01]  /*01e0*/  @!P1 IMAD.X R9, R14, 0x1, R9, P3 ;  /* 0x000000010e099824 */ /* 0x000fe200018e0609 */
[----:B--2---:R-:W-:-:S04]  /*01f0*/  @!P0 IADD3 R12, P4, PT, R15, R6, RZ ;  /* 0x000000060f0c8210 */ /* 0x004fc80007f9e0ff */
[----:B0-----:R-:W2:Y:S01]  /*0200*/  @!P1 LDG.E R5, desc[UR4][R8.64] ;  /* 0x0000000408059981 */ /* 0x001ea2000c1e1900 */
[----:B------:R-:W-:Y:S02]  /*0210*/  @!P0 IADD3.X R13, PT, PT, R16, R7, RZ, P4, !PT ;  /* 0x00000007100d8210 */ /* 0x000fe400027fe4ff */
[----:B------:R-:W0:Y:S03]  /*0220*/  @!P1 LDC.64 R6, c[0x0][0x390] ;  /* 0x0000e400ff069b82 */ /* 0x000e260000000a00 */
[----:B------:R-:W4:Y:S01]  /*0230*/  @!P0 LDG.E R2, desc[UR4][R12.64] ;  /* 0x000000040c028981 */ /* 0x000f22000c1e1900 */
[----:B0-----:R-:W-:-:S05]  /*0240*/  @!P1 IADD3 R10, P3, PT, R11, R6, RZ ;  /* 0x000000060b0a9210 */ /* 0x001fca0007f7e0ff */
[----:B------:R-:W-:Y:S01]  /*0250*/  @!P1 IMAD.X R11, R14, 0x1, R7, P3 ;  /* 0x000000010e0b9824 */ /* 0x000fe200018e0607 */
[----:B---3--:R-:W-:-:S04]  /*0260*/  @!P0 IADD3 R14, P3, PT, R15, R18, RZ ;  /* 0x000000120f0e8210 */ /* 0x008fc80007f7e0ff */
[----:B------:R-:W-:Y:S01]  /*0270*/  @!P0 IADD3.X R15, PT, PT, R16, R19, RZ, P3, !PT ;  /* 0x00000013100f8210 */ /* 0x000fe20001ffe4ff */
[----:B------:R0:W5:Y:S04]  /*0280*/  @!P1 LDG.E R7, desc[UR4][R10.64] ;  /* 0x000000040a079981 */ /* 0x000168000c1e1900 */
        /* <DEDUP_REMOVED lines=15> */
[----:B------:R0:W1:Y:S04]  /*0380*/  SHFL.BFLY PT, R14, R11, 0x1, 0x101f ;  /* 0x0c301f000b0e7f89 */ /* 0x00006800000e0000 */
[----:B------:R0:W2:Y:S01]  /*0390*/  SHFL.BFLY PT, R16, R15, 0x1, 0x101f ;  /* 0x0c301f000f107f89 */ /* 0x0000a200000e0000 */
[----:B------:R-:W-:Y:S05]  /*03a0*/  @!P2 EXIT ;  /* 0x000000000000a94d */ /* 0x000fea0003800000 */
[----:B------:R-:W-:Y:S01]  /*03b0*/  ISETP.GE.AND P2, PT, R4, UR8, PT ;  /* 0x0000000804007c0c */ /* 0x000fe2000bf46270 */
[----:B------:R-:W-:Y:S02]  /*03c0*/  IMAD.MOV.U32 R4, RZ, RZ, RZ ;  /* 0x000000ffff047224 */ /* 0x000fe400078e00ff */
[----:B-----5:R-:W-:Y:S01]  /*03d0*/  @!P1 FMUL.FTZ R4, R7, 1.4426950216293334961 ;  /* 0x3fb8aa3b07049820 */ /* 0x020fe20000410000 */
[----:B-1----:R-:W-:Y:S01]  /*03e0*/  FADD.FTZ R14, R11, R14 ;  /* 0x0000000e0b0e7221 */ /* 0x002fe20000010000 */
[----:B------:R-:W-:-:S08]  /*03f0*/  ISETP.EQ.OR P1, PT, R17, 0x1, P2 ;  /* 0x000000011100780c */ /* 0x000fd00001722670 */
[----:B------:R-:W1:Y:S01]  /*0400*/  @!P2 LDC.64 R8, c[0x0][0x380] ;  /* 0x0000e000ff08ab82 */ /* 0x000e620000000a00 */
[----:B------:R-:W3:Y:S02]  /*0410*/  @!P2 MUFU.EX2 R4, R4 ;  /* 0x000000040004a308 */ /* 0x000ee40000000800 */
[----:B---3--:R-:W-:-:S05]  /*0420*/  @!P2 FFMA.FTZ R5, R14, -R4, R5 ;  /* 0x800000040e05a223 */ /* 0x008fca0000010005 */
[----:B------:R-:W-:Y:S01]  /*0430*/  @!P2 F2FP.BF16.F32.PACK_AB R7, RZ, R5 ;  /* 0x00000005ff07a23e */ /* 0x000fe200000010ff */
[----:B------:R-:W-:Y:S01]  /*0440*/  IMAD.MOV.U32 R5, RZ, RZ, RZ ;  /* 0x000000ffff057224 */ /* 0x000fe200078e00ff */
[----:B-1----:R-:W-:Y:S01]  /*0450*/  @!P2 LEA R8, P3, R0, R8, 0x1 ;  /* 0x000000080008a211 */ /* 0x002fe200078608ff */
[----:B------:R-:W-:-:S03]  /*0460*/  @!P0 FMUL.FTZ R5, R6, 1.4426950216293334961 ;  /* 0x3fb8aa3b06058820 */ /* 0x000fc60000410000 */
[----:B------:R-:W-:-:S05]  /*0470*/  @!P2 LEA.HI.X R9, R0, R9, R3, 0x1, P3 ;  /* 0x000000090009a211 */ /* 0x000fca00018f0c03 */
[----:B------:R1:W-:Y:S01]  /*0480*/  @!P2 STG.E.U16 desc[UR4][R8.64], R7 ;  /* 0x000000070800a986 */ /* 0x0003e2000c101504 */
[----:B------:R-:W-:Y:S05]  /*0490*/  @P1 EXIT ;  /* 0x000000000000194d */ /* 0x000fea0003800000 */
[----:B------:R-:W3:Y:S01]  /*04a0*/  MUFU.EX2 R5, R5 ;  /* 0x0000000500057308 */ /* 0x000ee20000000800 */
[----:B------:R-:W4:Y:S01]  /*04b0*/  LDCU.64 UR6, c[0x0][0x380] ;  /* 0x00007000ff0677ac */ /* 0x000f220008000a00 */
[----:B0-2---:R-:W-:Y:S01]  /*04c0*/  FADD.FTZ R15, R15, R16 ;  /* 0x000000100f0f7221 */ /* 0x005fe20000010000 */
[----:B------:R-:W-:-:S04]  /*04d0*/  IADD3 R4, P0, PT, R0, UR8, RZ ;  /* 0x0000000800047c10 */ /* 0x000fc8000ff1e0ff */
[----:B------:R-:W-:Y:S01]  /*04e0*/  IADD3.X R3, PT, PT, RZ, R3, RZ, P0, !PT ;  /* 0x00000003ff037210 */ /* 0x000fe200007fe4ff */
[----:B---3--:R-:W-:Y:S01]  /*04f0*/  FFMA.FTZ R0, R15, -R5, R2 ;  /* 0x800000050f007223 */ /* 0x008fe20000010002 */
[----:B----4-:R-:W-:-:S04]  /*0500*/  LEA R2, P0, R4, UR6, 0x1 ;  /* 0x0000000604027c11 */ /* 0x010fc8000f8008ff */
[----:B------:R-:W-:Y:S02]  /*0510*/  F2FP.BF16.F32.PACK_AB R0, RZ, R0 ;  /* 0x00000000ff00723e */ /* 0x000fe400000010ff */
[----:B------:R-:W-:-:S05]  /*0520*/  LEA.HI.X R3, R4, UR7, R3, 0x1, P0 ;  /* 0x0000000704037c11 */ /* 0x000fca00080f0c03 */
[----:B------:R-:W-:Y:S01]  /*0530*/  STG.E.U16 desc[UR4][R2.64], R0 ;  /* 0x0000000002007986 */ /* 0x000fe2000c101504 */
[----:B------:R-:W-:Y:S05]  /*0540*/  EXIT ;  /* 0x000000000000794d */ /* 0x000fea0003800000 */
.L_x_4763:
        /* <DEDUP_REMOVED lines=11> */
.L_x_11389:


//--------------------- .text._ZN43_GLOBAL__N__9ae7fba5_10_SoftMax_cu_9f978f6321softmax_warp_backwardIfN3c108BFloat16EfLi3ELb1ELb0EEEvPT0_PKT_S7_iiiPKb --------------------------
	.section	.text._ZN43_GLOBAL__N__9ae7fba5_10_SoftMax_cu_9f978f6321softmax_warp_backwardIfN3c108BFloat16EfLi3ELb1ELb0EEEvPT0_PKT_S7_iiiPKb,"ax",@progbits
	.align	128
.text._ZN43_GLOBAL__N__9ae7fba5_10_SoftMax_cu_9f978f6321softmax_warp_backwardIfN3c108BFloat16EfLi3ELb1ELb0EEEvPT0_PKT_S7_iiiPKb:
        .type           _ZN43_GLOBAL__N__9ae7fba5_10_SoftMax_cu_9f978f6321softmax_warp_backwardIfN3c108BFloat16EfLi3ELb1ELb0EEEvPT0_PKT_S7_iiiPKb,@function
        .size           _ZN43_GLOBAL__N__9ae7fba5_10_SoftMax_cu_9f978f6321softmax_warp_backwardIfN3c108BFloat16EfLi3ELb1ELb0EEEvPT0_PKT_S7_iiiPKb,(.L_x_11390 - _ZN43_GLOBAL__N__9ae7fba5_10_SoftMax_cu_9f978f6321softmax_warp_backwardIfN3c108BFloat16EfLi3ELb1ELb0EEEvPT0_PKT_S7_iiiPKb)
        .other          _ZN43_GLOBAL__N__9ae7fba5_10_SoftMax_cu_9f978f6321softmax_warp_backwardIfN3c108BFloat16EfLi3ELb1ELb0EEEvPT0_PKT_S7_iiiPKb,@"STO_CUDA_ENTRY STV_DEFAULT"
_ZN43_GLOBAL__N__9ae7fba5_10_SoftMax_cu_9f978f6321softmax_warp_backwardIfN3c108BFloat16EfLi3ELb1ELb0EEEvPT0_PKT_S7_iiiPKb:
        /* <DEDUP_REMOVED lines=26> */
[----:B------:R-:W-:Y:S01]  /*01a0*/  @!P0 SHF.L.U64.HI R14, R14, 0x2, R5 ;  /* 0x000000020e0e8819 */ /* 0x000fe20000010205 */
[----:B------:R-:W-:Y:S02]  /*01b0*/  IMAD.MOV.U32 R5, RZ, RZ, RZ ;  /* 0x000000ffff057224 */ /* 0x000fe400078e00ff */
[----:B-1----:R-:W-:-:S05]  /*01c0*/  @!P0 IADD3 R12, P4, PT, R11, R6, RZ ;  /* 0x000000060b0c8210 */ /* 0x002fca0007f9e0ff */
[----:B------:R-:W-:Y:S02]  /*01d0*/  @!P0 IMAD.X R13, R14, 0x1, R7, P4 ;  /* 0x000000010e0d8824 */ /* 0x000fe400020e0607 */
[----:B------:R-:W1:Y:S01]  /*01e0*/  @!P1 LDC.64 R6, c[0x0][0x390] ;  /* 0x0000e400ff069b82 */ /* 0x000e620000000a00 */
[----:B--2---:R-:W-:Y:S02]  /*01f0*/  @!P1 IADD3 R8, P3, PT, R17, R8, RZ ;  /* 0x0000000811089210 */ /* 0x004fe40007f7e0ff */
[----:B0-----:R-:W2:Y:S02]  /*0200*/  @!P0 LDG.E R2, desc[UR4][R12.64] ;  /* 0x000000040c028981 */ /* 0x001ea4000c1e1900 */
[----:B------:R-:W-:-:S05]  /*0210*/  @!P1 IADD3.X R9, PT, PT, R10, R9, RZ, P3, !PT ;  /* 0x000000090a099210 */ /* 0x000fca0001ffe4ff */
[----:B------:R2:W3:Y:S01]  /*0220*/  @!P1 LDG.E R5, desc[UR4][R8.64] ;  /* 0x0000000408059981 */ /* 0x0004e2000c1e1900 */
[----:B-1----:R-:W-:Y:S02]  /*0230*/  @!P1 IADD3 R6, P3, PT, R17, R6, RZ ;  /* 0x0000000611069210 */ /* 0x002fe40007f7e0ff */
[----:B------:R-:W0:Y:S02]  /*0240*/  @!P0 LDC.64 R16, c[0x0][0x390] ;  /* 0x0000e400ff108b82 */ /* 0x000e240000000a00 */
[----:B------:R-:W-:-:S05]  /*0250*/  @!P1 IADD3.X R7, PT, PT, R10, R7, RZ, P3, !PT ;  /* 0x000000070a079210 */ /* 0x000fca0001ffe4ff */
[----:B------:R-:W5:Y:S01]  /*0260*/  @!P1 LDG.E R6, desc[UR4][R6.64] ;  /* 0x0000000406069981 */ /* 0x000f62000c1e1900 */
[----:B0-----:R-:W-:-:S05]  /*0270*/  @!P0 IADD3 R10, P3, PT, R11, R16, RZ ;  /* 0x000000100b0a8210 */ /* 0x001fca0007f7e0ff */
[----:B------:R-:W-:-:S05]  /*0280*/  @!P0 IMAD.X R11, R14, 0x1, R17, P3 ;  /* 0x000000010e0b8824 */ /* 0x000fca00018e0611 */
[----:B------:R0:W5:Y:S01]  /*0290*/  @!P0 LDG.E R10, desc[UR4][R10.64] ;  /* 0x000000040a0a8981 */ /* 0x000162000c1e1900 */
[----:B--2---:R-:W-:Y:S01]  /*02a0*/  FADD.FTZ R8, RZ, R2 ;  /* 0x00000002ff087221 */ /* 0x004fe20000010000 */
[----:B---3--:R-:W-:-:S04]  /*02b0*/  FADD.FTZ R14, RZ, R5 ;  /* 0x00000005ff0e7221 */ /* 0x008fc80000010000 */
        /* <DEDUP_REMOVED lines=8> */
[----:B------:R1:W2:Y:S04]  /*0340*/  SHFL.BFLY PT, R17, R16, 0x1, 0x181f ;  /* 0x0c381f0010117f89 */ /* 0x0002a800000e0000 */
[----:B0-----:R1:W0:Y:S01]  /*0350*/  SHFL.BFLY PT, R11, R12, 0x1, 0x181f ;  /* 0x0c381f000c0b7f89 */ /* 0x00122200000e0000 */
[----:B------:R-:W-:Y:S05]  /*0360*/  @!P2 EXIT ;  /* 0x000000000000a94d */ /* 0x000fea0003800000 */
[----:B------:R-:W-:Y:S01]  /*0370*/  ISETP.GE.AND P2, PT, R4, UR8, PT ;  /* 0x0000000804007c0c */ /* 0x000fe2000bf46270 */
[----:B------:R-:W-:Y:S02]  /*0380*/  IMAD.MOV.U32 R4, RZ, RZ, RZ ;  /* 0x000000ffff047224 */ /* 0x000fe400078e00ff */
[----:B-----5:R-:W-:Y:S01]  /*0390*/  @!P1 FMUL.FTZ R4, R6, 1.4426950216293334961 ;  /* 0x3fb8aa3b06049820 */ /* 0x020fe20000410000 */
[----:B01----:R-:W-:Y:S01]  /*03a0*/  FADD.FTZ R12, R12, R11 ;  /* 0x0000000b0c0c7221 */ /* 0x003fe20000010000 */
[----:B------:R-:W-:-:S08]  /*03b0*/  ISETP.EQ.OR P1, PT, R15, 0x1, P2 ;  /* 0x000000010f00780c */ /* 0x000fd00001722670 */
[----:B------:R-:W0:Y:S01]  /*03c0*/  @!P2 LDC.64 R6, c[0x0][0x380] ;  /* 0x0000e000ff06ab82 */ /* 0x000e220000000a00 */
[----:B------:R-:W1:Y:S02]  /*03d0*/  @!P2 MUFU.EX2 R4, R4 ;  /* 0x000000040004a308 */ /* 0x000e640000000800 */
[----:B-1----:R-:W-:-:S05]  /*03e0*/  @!P2 FFMA.FTZ R5, R12, -R4, R5 ;  /* 0x800000040c05a223 */ /* 0x002fca0000010005 */
[----:B------:R-:W-:Y:S01]  /*03f0*/  @!P2 F2FP.BF16.F32.PACK_AB R8, RZ, R5 ;  /* 0x00000005ff08a23e */ /* 0x000fe200000010ff */
[----:B------:R-:W-:Y:S01]  /*0400*/  HFMA2 R5, -RZ, RZ, 0, 0 ;  /* 0x00000000ff057431 */ /* 0x000fe200000001ff */
[----:B0-----:R-:W-:-:S04]  /*0410*/  @!P2 LEA R6, P3, R0, R6, 0x1 ;  /* 0x000000060006a211 */ /* 0x001fc800078608ff */
[----:B------:R-:W-:Y:S01]  /*0420*/  @!P2 LEA.HI.X R7, R0, R7, R3, 0x1, P3 ;  /* 0x000000070007a211 */ /* 0x000fe200018f0c03 */
[----:B------:R-:W-:-:S04]  /*0430*/  @!P0 FMUL.FTZ R5, R10, 1.4426950216293334961 ;  /* 0x3fb8aa3b0a058820 */ /* 0x000fc80000410000 */
[----:B------:R0:W-:Y:S01]  /*0440*/  @!P2 STG.E.U16 desc[UR4][R6.64], R8 ;  /* 0x000000080600a986 */ /* 0x0001e2000c101504 */
[----:B------:R-:W-:Y:S05]  /*0450*/  @P1 EXIT ;  /* 0x000000000000194d */ /* 0x000fea0003800000 */
[----:B------:R-:W1:Y:S01]  /*0460*/  MUFU.EX2 R5, R5 ;  /* 0x0000000500057308 */ /* 0x000e620000000800 */
[----:B------:R-:W3:Y:S01]  /*0470*/  LDCU.64 UR6, c[0x0][0x380] ;  /* 0x00007000ff0677ac */ /* 0x000ee20008000a00 */
[----:B------:R-:W-:Y:S01]  /*0480*/  IADD3 R4, P0, PT, R0, UR8, RZ ;  /* 0x0000000800047c10 */ /* 0x000fe2000ff1e0ff */
[----:B--2---:R-:W-:-:S04]  /*0490*/  FADD.FTZ R17, R16, R17 ;  /* 0x0000001110117221 */ /* 0x004fc80000010000 */
[----:B------:R-:W-:Y:S02]  /*04a0*/  IMAD.X R3, RZ, RZ, R3, P0 ;  /* 0x000000ffff037224 */ /* 0x000fe400000e0603 */
[----:B-1----:R-:W-:Y:S01]  /*04b0*/  FFMA.FTZ R0, R17, -R5, R2 ;  /* 0x8000000511007223 */ /* 0x002fe20000010002 */
[----:B---3--:R-:W-:-:S04]  /*04c0*/  LEA R2, P0, R4, UR6, 0x1 ;  /* 0x0000000604027c11 */ /* 0x008fc8000f8008ff */
[----:B------:R-:W-:Y:S02]  /*04d0*/  F2FP.BF16.F32.PACK_AB R0, RZ, R0 ;  /* 0x00000000ff00723e */ /* 0x000fe400000010ff */
[----:B------:R-:W-:-:S05]  /*04e0*/  LEA.HI.X R3, R4, UR7, R3, 0x1, P0 ;  /* 0x0000000704037c11 */ /* 0x000fca00080f0c03 */
[----:B------:R-:W-:Y:S01]  /*04f0*/  STG.E.U16 desc[UR4][R2.64], R0 ;  /* 0x0000000002007986 */ /* 0x000fe2000c101504 */
[----:B------:R-:W-:Y:S05]  /*0500*/  EXIT ;  /* 0x000000000000794d */ /* 0x000fea0003800000 */
.L_x_4764:
        /* <DEDUP_REMOVED lines=15> */
.L_x_11390:


//--------------------- .text._ZN43_GLOBAL__N__9ae7fba5_10_SoftMax_cu_9f978f6321softmax_warp_backwardIfN3c108BFloat16EfLi2ELb1ELb0EEEvPT0_PKT_S7_iiiPKb --------------------------
	.section	.text._ZN43_GLOBAL__N__9ae7fba5_10_SoftMax_cu_9f978f6321softmax_warp_backwardIfN3c108BFloat16EfLi2ELb1ELb0EEEvPT0_PKT_S7_iiiPKb,"ax",@progbits
	.align	128
.text._ZN43_GLOBAL__N__9ae7fba5_10_SoftMax_cu_9f978f6321softmax_warp_backwardIfN3c108BFloat16EfLi2ELb1ELb0EEEvPT0_PKT_S7_iiiPKb:
        .type           _ZN43_GLOBAL__N__9ae7fba5_10_SoftMax_cu_9f978f6321softmax_warp_backwardIfN3c108BFloat16EfLi2ELb1ELb0EEEvPT0_PKT_S7_iiiPKb,@function
        .size           _ZN43_GLOBAL__N__9ae7fba5_10_SoftMax_cu_9f978f6321softmax_warp_backwardIfN3c108BFloat16EfLi2ELb1ELb0EEEvPT0_PKT_S7_iiiPKb,(.L_x_11391 - _ZN43_GLOBAL__N__9ae7fba5_10_SoftMax_cu_9f978f6321softmax_warp_backwardIfN3c108BFloat16EfLi2ELb1ELb0EEEvPT0_PKT_S7_iiiPKb)
        .other          _ZN43_GLOBAL__N__9ae7fba5_10_SoftMax_cu_9f978f6321softmax_warp_backwardIfN3c108BFloat16EfLi2ELb1ELb0EEEvPT0_PKT_S7_iiiPKb,@"STO_CUDA_ENTRY STV_DEFAULT"
_ZN43_GLOBAL__N__9ae7fba5_10_SoftMax_cu_9f978f6321softmax_warp_backwardIfN3c108BFloat16EfLi2ELb1ELb0EEEvPT0_PKT_S7_iiiPKb:
        /* <DEDUP_REMOVED lines=31> */
[----:B------:R-:W-:-:S03]  /*01f0*/  IMAD.MOV.U32 R6, RZ, RZ, RZ ;  /* 0x000000ffff067224 */ /* 0x000fc600078e00ff */
[----:B------:R-:W-:-:S03]  /*0200*/  @!P0 IADD3.X R13, PT, PT, R18, R7, RZ, P4, !PT ;  /* 0x00000007120d8210 */ /* 0x000fc600027fe4ff */
[----:B0-----:R-:W2:Y:S01]  /*0210*/  @!P1 LDG.E R6, desc[UR4][R8.64] ;  /* 0x0000000408069981 */ /* 0x001ea2000c1e1900 */
[----:B---3--:R-:W-:-:S03]  /*0220*/  @!P1 IADD3 R10, P3, PT, R11, R20, RZ ;  /* 0x000000140b0a9210 */ /* 0x008fc60007f7e0ff */
[----:B------:R-:W3:Y:S02]  /*0230*/  @!P0 LDG.E R2, desc[UR4][R12.64] ;  /* 0x000000040c028981 */ /* 0x000ee4000c1e1900 */
[----:B------:R-:W-:Y:S02]  /*0240*/  @!P1 IMAD.X R11, R14, 0x1, R21, P3 ;  /* 0x000000010e0b9824 */ /* 0x000fe400018e0615 */
[----:B------:R-:W0:Y:S03]  /*0250*/  @!P0 LDC.64 R20, c[0x0][0x390] ;  /* 0x0000e400ff148b82 */ /* 0x000e260000000a00 */
[----:B------:R1:W5:Y:S01]  /*0260*/  @!P1 LDG.E R10, desc[UR4][R10.64] ;  /* 0x000000040a0a9981 */ /* 0x000362000c1e1900 */
        /* <DEDUP_REMOVED lines=9> */
[----:B------:R0:W2:Y:S04]  /*0300*/  SHFL.BFLY PT, R9, R8, 0x1, 0x1c1f ;  /* 0x0c3c1f0008097f89 */ /* 0x0000a800000e0000 */
[----:B-1----:R0:W1:Y:S01]  /*0310*/  SHFL.BFLY PT, R11, R12, 0x1, 0x1c1f ;  /* 0x0c3c1f000c0b7f89 */ /* 0x00206200000e0000 */
[----:B------:R-:W-:Y:S05]  /*0320*/  @!P2 EXIT ;  /* 0x000000000000a94d */ /* 0x000fea0003800000 */
[----:B------:R-:W-:Y:S01]  /*0330*/  ISETP.GE.AND P2, PT, R4, UR8, PT ;  /* 0x0000000804007c0c */ /* 0x000fe2000bf46270 */
[----:B------:R-:W-:Y:S02]  /*0340*/  HFMA2 R7, -RZ, RZ, 0, 0 ;  /* 0x00000000ff077431 */ /* 0x000fe400000001ff */
[----:B--2---:R-:W-:Y:S01]  /*0350*/  FADD.FTZ R9, R8, R9 ;  /* 0x0000000908097221 */ /* 0x004fe20000010000 */
[----:B-----5:R-:W-:Y:S01]  /*0360*/  @!P1 FMUL.FTZ R7, R10, 1.4426950216293334961 ;  /* 0x3fb8aa3b0a079820 */ /* 0x020fe20000410000 */
[----:B------:R-:W-:-:S08]  /*0370*/  ISETP.EQ.OR P1, PT, R16, 0x1, P2 ;  /* 0x000000011000780c */ /* 0x000fd00001722670 */
[----:B------:R-:W2:Y:S01]  /*0380*/  @!P2 LDC.64 R4, c[0x0][0x380] ;  /* 0x0000e000ff04ab82 */ /* 0x000ea20000000a00 */
[----:B------:R-:W3:Y:S02]  /*0390*/  @!P2 MUFU.EX2 R7, R7 ;  /* 0x000000070007a308 */ /* 0x000ee40000000800 */
[----:B---3--:R-:W-:-:S05]  /*03a0*/  @!P2 FFMA.FTZ R6, R9, -R7, R6 ;  /* 0x800000070906a223 */ /* 0x008fca0000010006 */
[----:B0-----:R-:W-:Y:S01]  /*03b0*/  @!P2 F2FP.BF16.F32.PACK_AB R8, RZ, R6 ;  /* 0x00000006ff08a23e */ /* 0x001fe200000010ff */
[----:B------:R-:W-:Y:S01]  /*03c0*/  IMAD.MOV.U32 R6, RZ, RZ, RZ ;  /* 0x000000ffff067224 */ /* 0x000fe200078e00ff */
[----:B--2---:R-:W-:Y:S01]  /*03d0*/  @!P2 LEA R4, P3, R3, R4, 0x1 ;  /* 0x000000040304a211 */ /* 0x004fe200078608ff */
[----:B------:R-:W-:-:S03]  /*03e0*/  @!P0 FMUL.FTZ R6, R14, 1.4426950216293334961 ;  /* 0x3fb8aa3b0e068820 */ /* 0x000fc60000410000 */
[----:B------:R-:W-:-:S05]  /*03f0*/  @!P2 LEA.HI.X R5, R3, R5, R0, 0x1, P3 ;  /* 0x000000050305a211 */ /* 0x000fca00018f0c00 */
[----:B------:R0:W-:Y:S01]  /*0400*/  @!P2 STG.E.U16 desc[UR4][R4.64], R8 ;  /* 0x000000080400a986 */ /* 0x0001e2000c101504 */
[----:B------:R-:W-:Y:S05]  /*0410*/  @P1 EXIT ;  /* 0x000000000000194d */ /* 0x000fea0003800000 */
[----:B0-----:R-:W0:Y:S01]  /*0420*/  MUFU.EX2 R5, R6 ;  /* 0x0000000600057308 */ /* 0x001e220000000800 */
[----:B------:R-:W2:Y:S01]  /*0430*/  LDCU.64 UR6, c[0x0][0x380] ;  /* 0x00007000ff0677ac */ /* 0x000ea20008000a00 */
[----:B------:R-:W-:Y:S01]  /*0440*/  IADD3 R3, P0, PT, R3, UR8, RZ ;  /* 0x0000000803037c10 */ /* 0x000fe2000ff1e0ff */
[----:B-1----:R-:W-:-:S04]  /*0450*/  FADD.FTZ R11, R12, R11 ;  /* 0x0000000b0c0b7221 */ /* 0x002fc80000010000 */
[----:B------:R-:W-:Y:S02]  /*0460*/  IMAD.X R0, RZ, RZ, R0, P0 ;  /* 0x000000ffff007224 */ /* 0x000fe400000e0600 */
[----:B0-----:R-:W-:Y:S01]  /*0470*/  FFMA.FTZ R5, R11, -R5, R2 ;  /* 0x800000050b057223 */ /* 0x001fe20000010002 */
[----:B--2---:R-:W-:-:S04]  /*0480*/  LEA R2, P0, R3, UR6, 0x1 ;  /* 0x0000000603027c11 */ /* 0x004fc8000f8008ff */
[----:B------:R-:W-:Y:S02]  /*0490*/  F2FP.BF16.F32.PACK_AB R5, RZ, R5 ;  /* 0x00000005ff05723e */ /* 0x000fe400000010ff */
[----:B------:R-:W-:-:S05]  /*04a0*/  LEA.HI.X R3, R3, UR7, R0, 0x1, P0 ;  /* 0x0000000703037c11 */ /* 0x000fca00080f0c00 */
[----:B------:R-:W-:Y:S01]  /*04b0*/  STG.E.U16 desc[UR4][R2.64], R5 ;  /* 0x0000000502007986 */ /* 0x000fe2000c101504 */
[----:B------:R-:W-:Y:S05]  /*04c0*/  EXIT ;  /* 0x000000000000794d */ /* 0x000fea0003800000 */
.L_x_4765:
        /* <DEDUP_REMOVED lines=11> */
.L_x_11391:


//--------------------- .text._ZN43_GLOBAL__N__9ae7fba5_10_SoftMax_cu_9f978f6321softmax_warp_backwardIfN3c108BFloat16EfLi1ELb1ELb0EEEvPT0_PKT_S7_iiiPKb --------------------------
	.section	.text._ZN43_GLOBAL__N__9ae7fba5_10_SoftMax_cu_9f978f6321softmax_warp_backwardIfN3c108BFloat16EfLi1ELb1ELb0EEEvPT0_PKT_S7_iiiPKb,"ax",@progbits
	.align	128
.text._ZN43_GLOBAL__N__9ae7fba5_10_SoftMax_cu_9f978f6321softmax_warp_backwardIfN3c108BFloat16EfLi1ELb1ELb0EEEvPT0_PKT_S7_iiiPKb:
        .type           _ZN43_GLOBAL__N__9ae7fba5_10_SoftMax_cu_9f978f6321softmax_warp_backwardIfN3c108BFloat16EfLi1ELb1ELb0EEEvPT0_PKT_S7_iiiPKb,@function
        .size           _ZN43_GLOBAL__N__9ae7fba5_10_SoftMax_cu_9f978f6321softmax_warp_backwardIfN3c108BFloat16EfLi1ELb1ELb0EEEvPT0_PKT_S7_iiiPKb,(.L_x_11392 - _ZN43_GLOBAL__N__9ae7fba5_10_SoftMax_cu_9f978f6321softmax_warp_backwardIfN3c108BFloat16EfLi1ELb1ELb0EEEvPT0_PKT_S7_iiiPKb)
        .other          _ZN43_GLOBAL__N__9ae7fba5_10_SoftMax_cu_9f978f6321softmax_warp_backwardIfN3c108BFloat16EfLi1ELb1ELb0EEEvPT0_PKT_S7_iiiPKb,@"STO_CUDA_ENTRY STV_DEFAULT"
_ZN43_GLOBAL__N__9ae7fba5_10_SoftMax_cu_9f978f6321softmax_warp_backwardIfN3c108BFloat16EfLi1ELb1ELb0EEEvPT0_PKT_S7_iiiPKb:
        /* <DEDUP_REMOVED lines=24> */
[----:B------:R-:W2:Y:S04]  /*0180*/  @!P0 LDC.64 R6, c[0x0][0x388] ;  /* 0x0000e200ff068b82 */ /* 0x000ea80000000a00 */
[C---:B------:R-:W-:Y:S01]  /*0190*/  @!P0 SHF.L.U64.HI R16, R15.reuse, 0x2, R16 ;  /* 0x000000020f108819 */ /* 0x040fe20000010210 */
[----:B------:R-:W-:-:S03]  /*01a0*/  @!P0 IMAD.SHL.U32 R15, R15, 0x4, RZ ;  /* 0x000000040f0f8824 */ /* 0x000fc600078e00ff */
[----:B------:R-:W3:Y:S08]  /*01b0*/  @!P1 LDC.64 R10, c[0x0][0x390] ;  /* 0x0000e400ff0a9b82 */ /* 0x000ef00000000a00 */
[----:B------:R-:W4:Y:S01]  /*01c0*/  @!P0 LDC.64 R18, c[0x0][0x390] ;  /* 0x0000e400ff128b82 */ /* 0x000f220000000a00 */
[----:B-1----:R-:W-:-:S05]  /*01d0*/  @!P1 IADD3 R8, P3, PT, R5, R8, RZ ;  /* 0x0000000805089210 */ /* 0x002fca0007f7e0ff */
[----:B------:R-:W-:Y:S01]  /*01e0*/  @!P1 IMAD.X R9, R14, 0x1, R9, P3 ;  /* 0x000000010e099824 */ /* 0x000fe200018e0609 */
[----:B--2---:R-:W-:Y:S01]  /*01f0*/  @!P0 IADD3 R12, P4, PT, R15, R6, RZ ;  /* 0x000000060f0c8210 */ /* 0x004fe20007f9e0ff */
[----:B------:R-:W-:-:S04]  /*0200*/  IMAD.MOV.U32 R6, RZ, RZ, RZ ;  /* 0x000000ffff067224 */ /* 0x000fc800078e00ff */
[----:B------:R-:W-:Y:S02]  /*0210*/  @!P0 IMAD.X R13, R16, 0x1, R7, P4 ;  /* 0x00000001100d8824 */ /* 0x000fe400020e0607 */
[----:B0-----:R-:W2:Y:S01]  /*0220*/  @!P1 LDG.E R6, desc[UR4][R8.64] ;  /* 0x0000000408069981 */ /* 0x001ea2000c1e1900 */
[----:B---3--:R-:W-:-:S03]  /*0230*/  @!P1 IADD3 R10, P3, PT, R5, R10, RZ ;  /* 0x0000000a050a9210 */ /* 0x008fc60007f7e0ff */
[----:B------:R-:W3:Y:S02]  /*0240*/  @!P0 LDG.E R2, desc[UR4][R12.64] ;  /* 0x000000040c028981 */ /* 0x000ee4000c1e1900 */
[----:B------:R-:W-:Y:S01]  /*0250*/  @!P1 IMAD.X R11, R14, 0x1, R11, P3 ;  /* 0x000000010e0b9824 */ /* 0x000fe200018e060b */
[----:B----4-:R-:W-:-:S04]  /*0260*/  @!P0 IADD3 R14, P3, PT, R15, R18, RZ ;  /* 0x000000120f0e8210 */ /* 0x010fc80007f7e0ff */
[----:B------:R0:W5:Y:S01]  /*0270*/  @!P1 LDG.E R10, desc[UR4][R10.64] ;  /* 0x000000040a0a9981 */ /* 0x000162000c1e1900 */
[----:B------:R-:W-:-:S05]  /*0280*/  @!P0 IMAD.X R15, R16, 0x1, R19, P3 ;  /* 0x00000001100f8824 */ /* 0x000fca00018e0613 */
[----:B------:R0:W5:Y:S01]  /*0290*/  @!P0 LDG.E R14, desc[UR4][R14.64] ;  /* 0x000000040e0e8981 */ /* 0x000162000c1e1900 */
[----:B--2---:R-:W-:Y:S01]  /*02a0*/  FADD.FTZ R16, RZ, R6 ;  /* 0x00000006ff107221 */ /* 0x004fe20000010000 */
[----:B---3--:R-:W-:-:S04]  /*02b0*/  FADD.FTZ R18, RZ, R2 ;  /* 0x00000002ff127221 */ /* 0x008fc80000010000 */
        /* <DEDUP_REMOVED lines=18> */
[----:B-1----:R-:W1:Y:S01]  /*03e0*/  MUFU.EX2 R5, R6 ;  /* 0x0000000600057308 */ /* 0x002e620000000800 */
        /* <DEDUP_REMOVED lines=10> */
.L_x_4766:
        /* <DEDUP_REMOVED lines=15> */
.L_x_11392:


//--------------------- .text._ZN43_GLOBAL__N__9ae7fba5_10_SoftMax_cu_9f978f6321softmax_warp_backwardIfN3c108BFloat16EfLi0ELb1ELb0EEEvPT0_PKT_S7_iiiPKb --------------------------
	.section	.text._ZN43_GLOBAL__N__9ae7fba5_10_SoftMax_cu_9f978f6321softmax_warp_backwardIfN3c108BFloat16EfLi0ELb1ELb0EEEvPT0_PKT_S7_iiiPKb,"ax",@progbits
	.align	128
.text._ZN43_GLOBAL__N__9ae7fba5_10_SoftMax_cu_9f978f6321softmax_warp_backwardIfN3c108BFloat16EfLi0ELb1ELb0EEEvPT0_PKT_S7_iiiPKb:
        .type           _ZN43_GLOBAL__N__9ae7fba5_10_SoftMax_cu_9f978f6321softmax_warp_backwardIfN3c108BFloat16EfLi0ELb1ELb0EEEvPT0_PKT_S7_iiiPKb,@function
        .size           _ZN43_GLOBAL__N__9ae7fba5_10_SoftMax_cu_9f978f6321softmax_warp_backwardIfN3c108BFloat16EfLi0ELb1ELb0EEEvPT0_PKT_S7_iiiPKb,(.L_x_11393 - _ZN43_GLOBAL__N__9ae7fba5_10_SoftMax_cu_9f978f6321softmax_warp_backwardIfN3c108BFloat16EfLi0ELb1ELb0EEEvPT0_PKT_S7_iiiPKb)
        .other          _ZN43_GLOBAL__N__9ae7fba5_10_SoftMax_cu_9f978f6321softmax_warp_backwardIfN3c108BFloat16EfLi0ELb1ELb0EEEvPT0_PKT_S7_iiiPKb,@"STO_CUDA_ENTRY STV_DEFAULT"
_ZN43_GLOBAL__N__9ae7fba5_10_SoftMax_cu_9f978f6321softmax_warp_backwardIfN3c108BFloat16EfLi0ELb1ELb0EEEvPT0_PKT_S7_iiiPKb:
        /* <DEDUP_REMOVED lines=25> */
[----:B0-----:R3:W2:Y:S01]  /*0190*/  @P1 LDG.E R12, desc[UR4][R10.64] ;  /* 0x000000040a0c1981 */ /* 0x0016a2000c1e1900 */
[----:B------:R-:W-:Y:S01]  /*01a0*/  @P1 IMAD.X R9, R4, 0x1, R15, P2 ;  /* 0x0000000104091824 */ /* 0x000fe200010e060f */
[----:B------:R-:W-:Y:S01]  /*01b0*/  @!P0 IADD3 R14, P2, PT, R5, R0, RZ ;  /* 0x00000000050e8210 */ /* 0x000fe20007f5e0ff */
[----:B------:R-:W-:-:S03]  /*01c0*/  IMAD.MOV.U32 R4, RZ, RZ, RZ ;  /* 0x000000ffff047224 */ /* 0x000fc600078e00ff */
[C---:B------:R-:W-:Y:S01]  /*01d0*/  @!P0 SHF.L.U32 R13, R14.reuse, 0x2, RZ ;  /* 0x000000020e0d8819 */ /* 0x040fe200000006ff */
[----:B------:R-:W-:Y:S02]  /*01e0*/  @!P0 IMAD.X R15, RZ, RZ, R2, P2 ;  /* 0x000000ffff0f8224 */ /* 0x000fe400010e0602 */
[----:B------:R0:W5:Y:S01]  /*01f0*/  @P1 LDG.E R4, desc[UR4][R8.64] ;  /* 0x0000000408041981 */ /* 0x000162000c1e1900 */
[----:B---3--:R-:W-:Y:S02]  /*0200*/  @!P0 IADD3 R10, P2, PT, R13, R6, RZ ;  /* 0x000000060d0a8210 */ /* 0x008fe40007f5e0ff */
[----:B------:R-:W-:-:S05]  /*0210*/  @!P0 SHF.L.U64.HI R14, R14, 0x2, R15 ;  /* 0x000000020e0e8819 */ /* 0x000fca000001020f */
[----:B------:R-:W-:Y:S01]  /*0220*/  @!P0 IMAD.X R11, R14, 0x1, R7, P2 ;  /* 0x000000010e0b8824 */ /* 0x000fe200010e0607 */
[----:B-1----:R-:W-:Y:S01]  /*0230*/  @!P0 IADD3 R6, P2, PT, R13, R18, RZ ;  /* 0x000000120d068210 */ /* 0x002fe20007f5e0ff */
[----:B------:R-:W-:-:S03]  /*0240*/  IMAD.MOV.U32 R13, RZ, RZ, RZ ;  /* 0x000000ffff0d7224 */ /* 0x000fc600078e00ff */
[----:B------:R1:W5:Y:S01]  /*0250*/  @!P0 LDG.E R10, desc[UR4][R10.64] ;  /* 0x000000040a0a8981 */ /* 0x000362000c1e1900 */
[----:B------:R-:W-:-:S05]  /*0260*/  @!P0 IMAD.X R7, R14, 0x1, R19, P2 ;  /* 0x000000010e078824 */ /* 0x000fca00010e0613 */
[----:B------:R1:W5:Y:S01]  /*0270*/  @!P0 LDG.E R13, desc[UR4][R6.64] ;  /* 0x00000004060d8981 */ /* 0x000362000c1e1900 */
[----:B------:R-:W-:Y:S01]  /*0280*/  ISETP.GT.AND P2, PT, R16, RZ, PT ;  /* 0x000000ff1000720c */ /* 0x000fe20003f44270 */
[----:B0-----:R-:W-:Y:S02]  /*0290*/  HFMA2 R8, -RZ, RZ, 0, 0 ;  /* 0x00000000ff087431 */ /* 0x001fe400000001ff */
[----:B--2---:R-:W-:-:S10]  /*02a0*/  @P1 FMUL.FTZ R8, R12, 1.4426950216293334961 ;  /* 0x3fb8aa3b0c081820 */ /* 0x004fd40000410000 */
[----:B-1----:R-:W-:Y:S05]  /*02b0*/  @!P2 EXIT ;  /* 0x000000000000a94d */ /* 0x002fea0003800000 */
[----:B------:R-:W0:Y:S01]  /*02c0*/  MUFU.EX2 R8, R8 ;  /* 0x0000000800087308 */ /* 0x000e220000000800 */
[----:B------:R-:W1:Y:S01]  /*02d0*/  LDCU.64 UR6, c[0x0][0x380] ;  /* 0x00007000ff0677ac */ /* 0x000e620008000a00 */
[--C-:B-----5:R-:W-:Y:S01]  /*02e0*/  FADD.FTZ R7, RZ, R4.reuse ;  /* 0x00000004ff077221 */ /* 0x120fe20000010000 */
[----:B------:R-:W-:Y:S01]  /*02f0*/  ISETP.NE.AND P1, PT, R3, 0x1, PT ;  /* 0x000000010300780c */ /* 0x000fe20003f25270 */
[----:B------:R-:W-:Y:S02]  /*0300*/  IMAD.MOV.U32 R6, RZ, RZ, RZ ;  /* 0x000000ffff067224 */ /* 0x000fe400078e00ff */
[----:B------:R-:W-:Y:S01]  /*0310*/  @!P0 FMUL.FTZ R6, R10, 1.4426950216293334961 ;  /* 0x3fb8aa3b0a068820 */ /* 0x000fe20000410000 */
[----:B0-----:R-:W-:Y:S01]  /*0320*/  FFMA.FTZ R7, R7, -R8, R4 ;  /* 0x8000000807077223 */ /* 0x001fe20000010004 */
[----:B-1----:R-:W-:-:S04]  /*0330*/  LEA R4, P2, R5, UR6, 0x1 ;  /* 0x0000000605047c11 */ /* 0x002fc8000f8408ff */
[----:B------:R-:W-:Y:S02]  /*0340*/  F2FP.BF16.F32.PACK_AB R7, RZ, R7 ;  /* 0x00000007ff07723e */ /* 0x000fe400000010ff */
[----:B------:R-:W-:-:S05]  /*0350*/  LEA.HI.X R5, R5, UR7, R2, 0x1, P2 ;  /* 0x0000000705057c11 */ /* 0x000fca00090f0c02 */
[----:B------:R0:W-:Y:S01]  /*0360*/  STG.E.U16 desc[UR4][R4.64], R7 ;  /* 0x0000000704007986 */ /* 0x0001e2000c101504 */
[----:B------:R-:W-:Y:S05]  /*0370*/  @!P1 EXIT ;  /* 0x000000000000994d */ /* 0x000fea0003800000 */
[----:B------:R-:W1:Y:S01]  /*0380*/  MUFU.EX2 R6, R6 ;  /* 0x0000000600067308 */ /* 0x000e620000000800 */
[----:B------:R-:W-:-:S04]  /*0390*/  FADD.FTZ R2, RZ, R13 ;  /* 0x0000000dff027221 */ /* 0x000fc80000010000 */
[----:B-1----:R-:W-:Y:S01]  /*03a0*/  FFMA.FTZ R13, -R6, R2, R13 ;  /* 0x00000002060d7223 */ /* 0x002fe2000001010d */
[----:B------:R-:W-:-:S04]  /*03b0*/  LEA R2, P0, R0, R4, 0x1 ;  /* 0x0000000400027211 */ /* 0x000fc800078008ff */
[----:B------:R-:W-:Y:S01]  /*03c0*/  F2FP.BF16.F32.PACK_AB R13, RZ, R13 ;  /* 0x0000000dff0d723e */ /* 0x000fe200000010ff */
[----:B------:R-:W-:-:S05]  /*03d0*/  IMAD.X R3, RZ, RZ, R5, P0 ;  /* 0x000000ffff037224 */ /* 0x000fca00000e0605 */
[----:B------:R-:W-:Y:S01]  /*03e0*/  STG.E.U16 desc[UR4][R2.64], R13 ;  /* 0x0000000d02007986 */ /* 0x000fe2000c101504 */
[----:B------:R-:W-:Y:S05]  /*03f0*/  EXIT ;  /* 0x000000000000794d */ /* 0x000fea0003800000 */
.L_x_4767:
        /* <DEDUP_REMOVED lines=16> */
.L_x_11393:


//--------------------- .text._ZN43_GLOBAL__N__9ae7fba5_10_SoftMax_cu_9f978f6321softmax_warp_backwardIN3c108BFloat16ES2_fLi10ELb1ELb0EEEvPT0_PKT_S7_iiiPKb --------------------------
	.section	.text._ZN43_GLOBAL__N__9ae7fba5_10_SoftMax_cu_9f978f6321softmax_warp_backwardIN3c108BFloat16ES2_fLi10ELb1ELb0EEEvPT0_PKT_S7_iiiPKb,"ax",@progbits
	.align	128
.text._ZN43_GLOBAL__N__9ae7fba5_10_SoftMax_cu_9f978f6321softmax_warp_backwardIN3c108BFloat16ES2_fLi10ELb1ELb0EEEvPT0_PKT_S7_iiiPKb:
        .type           _ZN43_GLOBAL__N__9ae7fba5_10_SoftMax_cu_9f978f6321softmax_warp_backwardIN3c108BFloat16ES2_fLi10ELb1ELb0EEEvPT0_PKT_S7_iiiPKb,@function
        .size           _ZN43_GLOBAL__N__9ae7fba5_10_SoftMax_cu_9f978f6321softmax_warp_backwardIN3c108BFloat16ES2_fLi10ELb1ELb0EEEvPT0_PKT_S7_iiiPKb,(.L_x_11394 - _ZN43_GLOBAL__N__9ae7fba5_10_SoftMax_cu_9f978f6321softmax_warp_backwardIN3c108BFloat16ES2_fLi10ELb1ELb0EEEvPT0_PKT_S7_iiiPKb)
        .other          _ZN43_GLOBAL__N__9ae7fba5_10_SoftMax_cu_9f978f6321softmax_warp_backwardIN3c108BFloat16ES2_fLi10ELb1ELb0EEEvPT0_PKT_S7_iiiPKb,@"STO_CUDA_ENTRY STV_DEFAULT"
_ZN43_GLOBAL__N__9ae7fba5_10_SoftMax_cu_9f978f6321softmax_warp_backwardIN3c108BFloat16ES2_fLi10ELb1ELb0EEEvPT0_PKT_S7_iiiPKb:
        /* <DEDUP_REMOVED lines=17> */
[----:B------:R-:W-:-:S03]  /*0110*/  P2R R0, PR, RZ, 0x1 ;  /* 0x00000001ff007803 */ /* 0x000fc60000000000 */
[----:B------:R-:W-:-:S08]  /*0120*/  IMAD.WIDE R4, R57, 0x2, R4 ;  /* 0x0000000239047825 */ /* 0x000fd000078e0204 */
[----:B0-----:R-:W2:Y:S04]  /*0130*/  @!P4 LDG.E.U16 R6, desc[UR4][R2.64] ;  /* 0x000000040206c981 */ /* 0x001ea8000c1e1500 */
[----:B------:R-:W3:Y:S01]  /*0140*/  @!P4 LDG.E.U16 R0, desc[UR4][R4.64] ;  /* 0x000000040400c981 */ /* 0x000ee2000c1e1500 */
[----:B------:R-:W-:Y:S01]  /*0150*/  VIADD R7, R56, 0x20 ;  /* 0x0000002038077836 */ /* 0x000fe20000000000 */
[----:B------:R-:W-:Y:S01]  /*0160*/  CS2R R66, SRZ ;  /* 0x0000000000427805 */ /* 0x000fe2000001ff00 */
[----:B------:R-:W-:-:S03]  /*0170*/  IMAD.MOV.U32 R68, RZ, RZ, RZ ;  /* 0x000000ffff447224 */ /* 0x000fc600078e00ff */
[----:B------:R-:W-:Y:S01]  /*0180*/  ISETP.GE.AND P0, PT, R7, UR8, PT ;  /* 0x0000000807007c0c */ /* 0x000fe2000bf06270 */
[----:B------:R-:W-:-:S03]  /*0190*/  VIADD R7, R56, 0x40 ;  /* 0x0000004038077836 */ /* 0x000fc60000000000 */
[----:B------:R-:W-:Y:S02]  /*01a0*/  ISETP.LT.OR P3, PT, R12, 0x1, P0 ;  /* 0x000000010c00780c */ /* 0x000fe40000761670 */
[----:B------:R-:W-:Y:S01]  /*01b0*/  ISETP.GE.AND P1, PT, R7, UR8, PT ;  /* 0x0000000807007c0c */ /* 0x000fe2000bf26270 */
[----:B------:R-:W-:-:S03]  /*01c0*/  VIADD R7, R56, 0x60 ;  /* 0x0000006038077836 */ /* 0x000fc60000000000 */
[----:B------:R-:W-:Y:S02]  /*01d0*/  ISETP.LT.OR P5, PT, R12, 0x1, P1 ;  /* 0x000000010c00780c */ /* 0x000fe40000fa1670 */
[----:B------:R-:W-:-:S05]  /*01e0*/  ISETP.GE.AND P2, PT, R7, UR8, PT ;  /* 0x0000000807007c0c */ /* 0x000fca000bf46270 */
[----:B------:R-:W4:Y:S04]  /*01f0*/  @!P3 LDG.E.U16 R8, desc[UR4][R2.64+0x40] ;  /* 0x000040040208b981 */ /* 0x000f28000c1e1500 */
[----:B------:R-:W4:Y:S01]  /*0200*/  @!P3 LDG.E.U16 R7, desc[UR4][R4.64+0x40] ;  /* 0x000040040407b981 */ /* 0x000f22000c1e1500 */
[----:B--2---:R-:W-:Y:S01]  /*0210*/  @!P4 IMAD.U32 R6, R6, 0x10000, RZ ;  /* 0x000100000606c824 */ /* 0x004fe200078e00ff */
[----:B---3--:R-:W-:-:S03]  /*0220*/  @!P4 SHF.L.U32 R66, R0, 0x10, RZ ;  /* 0x000000100042c819 */ /* 0x008fc600000006ff */
[----:B------:R-:W-:Y:S01]  /*0230*/  @!P4 FMUL.FTZ R68, R6, 1.4426950216293334961 ;  /* 0x3fb8aa3b0644c820 */ /* 0x000fe20000410000 */
[----:B------:R-:W-:Y:S01]  /*0240*/  ISETP.LT.OR P4, PT, R12, 0x1, P2 ;  /* 0x000000010c00780c */ /* 0x000fe20001781670 */
[----:B------:R-:W2:Y:S04]  /*0250*/  @!P5 LDG.E.U16 R6, desc[UR4][R2.64+0x80] ;  /* 0x000080040206d981 */ /* 0x000ea8000c1e1500 */
[----:B------:R-:W3:Y:S08]  /*0260*/  @!P5 LDG.E.U16 R0, desc[UR4][R4.64+0x80] ;  /* 0x000080040400d981 */ /* 0x000ef0000c1e1500 */
[----:B------:R-:W3:Y:S04]  /*0270*/  @!P4 LDG.E.U16 R10, desc[UR4][R2.64+0xc0] ;  /* 0x0000c004020ac981 */ /* 0x000ee8000c1e1500 */
[----:B------:R-:W3:Y:S01]  /*0280*/  @!P4 LDG.E.U16 R9, desc[UR4][R4.64+0xc0] ;  /* 0x0000c0040409c981 */ /* 0x000ee2000c1e1500 */
[----:B------:R-:W-:Y:S01]  /*0290*/  VIADD R11, R56, 0x80 ;  /* 0x00000080380b7836 */ /* 0x000fe20000000000 */
[----:B------:R-:W-:Y:S01]  /*02a0*/  CS2R R58, SRZ ;  /* 0x00000000003a7805 */ /* 0x000fe2000001ff00 */
[----:B----4-:R-:W-:Y:S01]  /*02b0*/  @!P3 IMAD.U32 R8, R8, 0x10000, RZ ;  /* 0x000100000808b824 */ /* 0x010fe200078e00ff */
[----:B------:R-:W-:Y:S01]  /*02c0*/  CS2R R54, SRZ ;  /* 0x0000000000367805 */ /* 0x000fe2000001ff00 */
[----:B------:R-:W-:-:S02]  /*02d0*/  @!P3 IMAD.U32 R58, R7, 0x10000, RZ ;  /* 0x00010000073ab824 */ /* 0x000fc400078e00ff */
[----:B------:R-:W-:Y:S01]  /*02e0*/  @!P3 FMUL.FTZ R67, R8, 1.4426950216293334961 ;  /* 0x3fb8aa3b0843b820 */ /* 0x000fe20000410000 */
[----:B------:R-:W-:Y:S01]  /*02f0*/  ISETP.GE.AND P3, PT, R11, UR8, PT ;  /* 0x000000080b007c0c */ /* 0x000fe2000bf66270 */
[----:B------:R-:W-:-:S03]  /*0300*/  VIADD R7, R56, 0xa0 ;  /* 0x000000a038077836 */ /* 0x000fc60000000000 */
[----:B------:R-:W-:Y:S02]  /*0310*/  ISETP.LT.OR P3, PT, R12, 0x1, P3 ;  /* 0x000000010c00780c */ /* 0x000fe40001f61670 */
[----:B------:R-:W-:Y:S01]  /*0320*/  CS2R R60, SRZ ;  /* 0x00000000003c7805 */ /* 0x000fe2000001ff00 */
[----:B--2---:R-:W-:Y:S01]  /*0330*/  @!P5 IMAD.U32 R6, R6, 0x10000, RZ ;  /* 0x000100000606d824 */ /* 0x004fe200078e00ff */
[----:B---3--:R-:W-:-:S03]  /*0340*/  @!P5 SHF.L.U32 R55, R0, 0x10, RZ ;  /* 0x000000100037d819 */ /* 0x008fc600000006ff */
[----:B------:R-:W-:Y:S01]  /*0350*/  @!P5 FMUL.FTZ R59, R6, 1.4426950216293334961 ;  /* 0x3fb8aa3b063bd820 */ /* 0x000fe20000410000 */
[----:B------:R-:W-:Y:S01]  /*0360*/  ISETP.GE.AND P5, PT, R7, UR8, PT ;  /* 0x0000000807007c0c */ /* 0x000fe2000bfa6270 */
[----:B------:R-:W-:-:S04]  /*0370*/  VIADD R0, R56, 0xc0 ;  /* 0x000000c038007836 */ /* 0x000fc80000000000 */
[----:B------:R-:W2:Y:S01]  /*0380*/  @!P3 LDG.E.U16 R6, desc[UR4][R2.64+0x100] ;  /* 0x000100040206b981 */ /* 0x000ea2000c1e1500 */
[----:B------:R-:W-:Y:S01]  /*0390*/  @!P4 IMAD.U32 R10, R10, 0x10000, RZ ;  /* 0x000100000a0ac824 */ /* 0x000fe200078e00ff */
[----:B------:R-:W-:Y:S01]  /*03a0*/  ISETP.LT.OR P5, PT, R12, 0x1, P5 ;  /* 0x000000010c00780c */ /* 0x000fe20002fa1670 */
[----:B------:R-:W-:Y:S02]  /*03b0*/  @!P4 IMAD.U32 R54, R9, 0x10000, RZ ;  /* 0x000100000936c824 */ /* 0x000fe400078e00ff */
[----:B------:R-:W-:Y:S01]  /*03c0*/  @!P4 FMUL.FTZ R60, R10, 1.4426950216293334961 ;  /* 0x3fb8aa3b0a3cc820 */ /* 0x000fe20000410000 */
[----:B------:R-:W-:Y:S02]  /*03d0*/  ISETP.GE.AND P4, PT, R0, UR8, PT ;  /* 0x0000000800007c0c */ /* 0x000fe4000bf86270 */
[----:B------:R-:W3:Y:S02]  /*03e0*/  @!P3 LDG.E.U16 R0, desc[UR4][R4.64+0x100] ;  /* 0x000100040400b981 */ /* 0x000ee4000c1e1500 */
[----:B------:R-:W-:-:S05]  /*03f0*/  ISETP.LT.OR P4, PT, R12, 0x1, P4 ;  /* 0x000000010c00780c */ /* 0x000fca0002781670 */
[----:B------:R-:W4:Y:S04]  /*0400*/  @!P5 LDG.E.U16 R8, desc[UR4][R2.64+0x140] ;  /* 0x000140040208d981 */ /* 0x000f28000c1e1500 */
[----:B------:R-:W4:Y:S04]  /*0410*/  @!P5 LDG.E.U16 R7, desc[UR4][R4.64+0x140] ;  /* 0x000140040407d981 */ /* 0x000f28000c1e1500 */
[----:B------:R-:W4:Y:S04]  /*0420*/  @!P4 LDG.E.U16 R10, desc[UR4][R2.64+0x180] ;  /* 0x00018004020ac981 */ /* 0x000f28000c1e1500 */
[----:B------:R-:W4:Y:S01]  /*0430*/  @!P4 LDG.E.U16 R9, desc[UR4][R4.64+0x180] ;  /* 0x000180040409c981 */ /* 0x000f22000c1e1500 */
[----:B------:R-:W-:-:S02]  /*0440*/  IADD3 R11, PT, PT, R56, 0xe0, RZ ;  /* 0x000000e0380b7810 */ /* 0x000fc40007ffe0ff */
[----:B------:R-:W-:Y:S02]  /*0450*/  CS2R R52, SRZ ;  /* 0x0000000000347805 */ /* 0x000fe4000001ff00 */
[----:B------:R-:W-:Y:S02]  /*0460*/  CS2R R50, SRZ ;  /* 0x0000000000327805 */ /* 0x000fe4000001ff00 */
[----:B------:R-:W-:Y:S01]  /*0470*/  CS2R R48, SRZ ;  /* 0x0000000000307805 */ /* 0x000fe2000001ff00 */
[----:B--2---:R-:W-:-:S04]  /*0480*/  @!P3 IMAD.U32 R6, R6, 0x10000, RZ ;  /* 0x000100000606b824 */ /* 0x004fc800078e00ff */
[----:B------:R-:W-:Y:S01]  /*0490*/  @!P3 FMUL.FTZ R61, R6, 1.4426950216293334961 ;  /* 0x3fb8aa3b063db820 */ /* 0x000fe20000410000 */
[----:B---3--:R-:W-:Y:S01]  /*04a0*/  @!P3 IMAD.U32 R53, R0, 0x10000, RZ ;  /* 0x000100000035b824 */ /* 0x008fe200078e00ff */
[----:B------:R-:W-:Y:S01]  /*04b0*/  ISETP.GE.AND P3, PT, R11, UR8, PT ;  /* 0x000000080b007c0c */ /* 0x000fe2000bf66270 */
[----:B------:R-:W-:Y:S02]  /*04c0*/  VIADD R0, R56, 0x100 ;  /* 0x0000010038007836 */ /* 0x000fe40000000000 */
[----:B----4-:R-:W-:Y:S01]  /*04d0*/  @!P5 IMAD.U32 R8, R8, 0x10000, RZ ;  /* 0x000100000808d824 */ /* 0x010fe200078e00ff */
[----:B------:R-:W-:Y:S01]  /*04e0*/  ISETP.LT.OR P3, PT, R12, 0x1, P3 ;  /* 0x000000010c00780c */ /* 0x000fe20001f61670 */
[----:B------:R-:W-:Y:S02]  /*04f0*/  @!P5 IMAD.U32 R52, R7, 0x10000, RZ ;  /* 0x000100000734d824 */ /* 0x000fe400078e00ff */
[----:B------:R-:W-:Y:S01]  /*0500*/  @!P5 FMUL.FTZ R51, R8, 1.4426950216293334961 ;  /* 0x3fb8aa3b0833d820 */ /* 0x000fe20000410000 */
[----:B------:R-:W-:Y:S01]  /*0510*/  ISETP.GE.AND P5, PT, R0, UR8, PT ;  /* 0x0000000800007c0c */ /* 0x000fe2000bfa6270 */
[----:B------:R-:W-:Y:S01]  /*0520*/  VIADD R0, R56, 0x120 ;  /* 0x0000012038007836 */ /* 0x000fe20000000000 */
[----:B------:R-:W-:-:S02]  /*0530*/  @!P4 SHF.L.U32 R10, R10, 0x10, RZ ;  /* 0x000000100a0ac819 */ /* 0x000fc400000006ff */
[----:B------:R-:W-:Y:S01]  /*0540*/  ISETP.LT.OR P5, PT, R12, 0x1, P5 ;  /* 0x000000010c00780c */ /* 0x000fe20002fa1670 */
[----:B------:R-:W-:Y:S02]  /*0550*/  @!P4 IMAD.U32 R50, R9, 0x10000, RZ ;  /* 0x000100000932c824 */ /* 0x000fe400078e00ff */
[----:B------:R-:W-:Y:S01]  /*0560*/  @!P4 FMUL.FTZ R49, R10, 1.4426950216293334961 ;  /* 0x3fb8aa3b0a31c820 */ /* 0x000fe20000410000 */
[----:B------:R-:W-:Y:S01]  /*0570*/  ISETP.GE.AND P4, PT, R0, UR8, PT ;  /* 0x0000000800007c0c */ /* 0x000fe2000bf86270 */
[----:B------:R-:W2:Y:S03]  /*0580*/  @!P3 LDG.E.U16 R6, desc[UR4][R2.64+0x1c0] ;  /* 0x0001c0040206b981 */ /* 0x000ea6000c1e1500 */
[----:B------:R-:W-:Y:S01]  /*0590*/  ISETP.LT.OR P4, PT, R12, 0x1, P4 ;  /* 0x000000010c00780c */ /* 0x000fe20002781670 */
[----:B------:R-:W3:Y:S04]  /*05a0*/  @!P3 LDG.E.U16 R0, desc[UR4][R4.64+0x1c0] ;  /* 0x0001c0040400b981 */ /* 0x000ee8000c1e1500 */
[----:B------:R-:W4:Y:S04]  /*05b0*/  @!P5 LDG.E.U16 R8, desc[UR4][R2.64+0x200] ;  /* 0x000200040208d981 */ /* 0x000f28000c1e1500 */
[----:B------:R-:W4:Y:S04]  /*05c0*/  @!P5 LDG.E.U16 R7, desc[UR4][R4.64+0x200] ;  /* 0x000200040407d981 */ /* 0x000f28000c1e1500 */
[----:B------:R-:W4:Y:S04]  /*05d0*/  @!P4 LDG.E.U16 R10, desc[UR4][R2.64+0x240] ;  /* 0x00024004020ac981 */ /* 0x000f28000c1e1500 */
[----:B------:R-:W4:Y:S01]  /*05e0*/  @!P4 LDG.E.U16 R9, desc[UR4][R4.64+0x240] ;  /* 0x000240040409c981 */ /* 0x000f22000c1e1500 */
[----:B------:R-:W-:Y:S01]  /*05f0*/  VIADD R11, R56, 0x140 ;  /* 0x00000140380b7836 */ /* 0x000fe20000000000 */
[----:B------:R-:W-:-:S02]  /*0600*/  CS2R R46, SRZ ;  /* 0x00000000002e7805 */ /* 0x000fc4000001ff00 */
[----:B------:R-:W-:Y:S02]  /*0610*/  CS2R R44, SRZ ;  /* 0x00000000002c7805 */ /* 0x000fe4000001ff00 */
[----:B------:R-:W-:Y:S01]  /*0620*/  CS2R R42, SRZ ;  /* 0x00000000002a7805 */ /* 0x000fe2000001ff00 */
[----:B--2---:R-:W-:Y:S01]  /*0630*/  @!P3 IMAD.U32 R6, R6, 0x10000, RZ ;  /* 0x000100000606b824 */ /* 0x004fe200078e00ff */
[----:B---3--:R-:W-:-:S03]  /*0640*/  @!P3 SHF.L.U32 R48, R0, 0x10, RZ ;  /* 0x000000100030b819 */ /* 0x008fc600000006ff */
[----:B------:R-:W-:Y:S01]  /*0650*/  @!P3 FMUL.FTZ R47, R6, 1.4426950216293334961 ;  /* 0x3fb8aa3b062fb820 */ /* 0x000fe20000410000 */
[----:B------:R-:W-:Y:S01]  /*0660*/  ISETP.GE.AND P3, PT, R11, UR8, PT ;  /* 0x000000080b007c0c */ /* 0x000fe2000bf66270 */
[----:B------:R-:W-:Y:S02]  /*0670*/  VIADD R0, R56, 0x160 ;  /* 0x0000016038007836 */ /* 0x000fe40000000000 */
[----:B----4-:R-:W-:Y:S01]  /*0680*/  @!P5 IMAD.U32 R8, R8, 0x10000, RZ ;  /* 0x000100000808d824 */ /* 0x010fe200078e00ff */
[----:B------:R-:W-:Y:S01]  /*0690*/  ISETP.LT.OR P3, PT, R12, 0x1, P3 ;  /* 0x000000010c00780c */ /* 0x000fe20001f61670 */
[----:B------:R-:W-:Y:S02]  /*06a0*/  @!P5 IMAD.U32 R46, R7, 0x10000, RZ ;  /* 0x00010000072ed824 */ /* 0x000fe400078e00ff */
[----:B------:R-:W-:Y:S01]  /*06b0*/  @!P5 FMUL.FTZ R45, R8, 1.4426950216293334961 ;  /* 0x3fb8aa3b082dd820 */ /* 0x000fe20000410000 */
[----:B------:R-:W-:Y:S01]  /*06c0*/  ISETP.GE.AND P5, PT, R0, UR8, PT ;  /* 0x0000000800007c0c */ /* 0x000fe2000bfa6270 */
[----:B------:R-:W-:Y:S01]  /*06d0*/  @!P4 IMAD.U32 R10, R10, 0x10000, RZ ;  /* 0x000100000a0ac824 */ /* 0x000fe200078e00ff */
[----:B------:R-:W-:-:S02]  /*06e0*/  IADD3 R0, PT, PT, R56, 0x180, RZ ;  /* 0x0000018038007810 */ /* 0x000fc40007ffe0ff */
        /* <DEDUP_REMOVED lines=11> */
[----:B------:R-:W-:-:S02]  /*07a0*/  CS2R R40, SRZ ;  /* 0x0000000000287805 */ /* 0x000fc4000001ff00 */
[----:B------:R-:W-:Y:S02]  /*07b0*/  CS2R R38, SRZ ;  /* 0x0000000000267805 */ /* 0x000fe4000001ff00 */
[----:B------:R-:W-:Y:S01]  /*07c0*/  CS2R R36, SRZ ;  /* 0x0000000000247805 */ /* 0x000fe2000001ff00 */
[----:B--2---:R-:W-:Y:S02]  /*07d0*/  @!P3 IMAD.U32 R42, R10, 0x10000, RZ ;  /* 0x000100000a2ab824 */ /* 0x004fe400078e00ff */
[----:B------:R-:W-:Y:S02]  /*07e0*/  VIADD R10, R56, 0x1a0 ;  /* 0x000001a0380a7836 */ /* 0x000fe40000000000 */
[----:B---3--:R-:W-:-:S04]  /*07f0*/  @!P3 IMAD.U32 R0, R0, 0x10000, RZ ;  /* 0x000100000000b824 */ /* 0x008fc800078e00ff */
[----:B------:R-:W-:Y:S01]  /*0800*/  @!P3 FMUL.FTZ R41, R0, 1.4426950216293334961 ;  /* 0x3fb8aa3b0029b820 */ /* 0x000fe20000410000 */
[----:B----4-:R-:W-:Y:S01]  /*0810*/  @!P5 SHF.L.U32 R7, R7, 0x10, RZ ;  /* 0x000000100707d819 */ /* 0x010fe200000006ff */
[----:B------:R-:W-:Y:S01]  /*0820*/  VIADD R0, R56, 0x1c0 ;  /* 0x000001c038007836 */ /* 0x000fe20000000000 */
[----:B------:R-:W-:Y:S01]  /*0830*/  ISETP.GE.AND P3, PT, R10, UR8, PT ;  /* 0x000000080a007c0c */ /* 0x000fe2000bf66270 */
[----:B------:R-:W-:Y:S02]  /*0840*/  @!P5 IMAD.U32 R40, R6, 0x10000, RZ ;  /* 0x000100000628d824 */ /* 0x000fe400078e00ff */
[----:B------:R-:W-:Y:S01]  /*0850*/  @!P5 FMUL.FTZ R39, R7, 1.4426950216293334961 ;  /* 0x3fb8aa3b0727d820 */ /* 0x000fe20000410000 */
[----:B------:R-:W-:Y:S02]  /*0860*/  ISETP.LT.OR P3, PT, R12, 0x1, P3 ;  /* 0x000000010c00780c */ /* 0x000fe40001f61670 */
[----:B------:R-:W-:Y:S01]  /*0870*/  ISETP.GE.AND P5, PT, R0, UR8, PT ;  /* 0x0000000800007c0c */ /* 0x000fe2000bfa6270 */
[----:B------:R-:W-:-:S02]  /*0880*/  @!P4 IMAD.U32 R9, R9, 0x10000, RZ ;  /* 0x000100000909c824 */ /* 0x000fc400078e00ff */
[----:B------:R-:W-:Y:S01]  /*0890*/  VIADD R0, R56, 0x1e0 ;  /* 0x000001e038007836 */ /* 0x000fe20000000000 */
[----:B------:R-:W-:Y:S01]  /*08a0*/  ISETP.LT.OR P5, PT, R12, 0x1, P5 ;  /* 0x000000010c00780c */ /* 0x000fe20002fa1670 */
[----:B------:R-:W-:Y:S01]  /*08b0*/  @!P4 FMUL.FTZ R37, R9, 1.4426950216293334961 ;  /* 0x3fb8aa3b0925c820 */ /* 0x000fe20000410000 */
[----:B------:R-:W-:Y:S02]  /*08c0*/  @!P4 SHF.L.U32 R38, R8, 0x10, RZ ;  /* 0x000000100826c819 */ /* 0x000fe400000006ff */
[----:B------:R-:W-:-:S03]  /*08d0*/  ISETP.GE.AND P4, PT, R0, UR8, PT ;  /* 0x0000000800007c0c */ /* 0x000fc6000bf86270 */
[----:B------:R-:W2:Y:S01]  /*08e0*/  @!P3 LDG.E.U16 R10, desc[UR4][R4.64+0x340] ;  /* 0x00034004040ab981 */ /* 0x000ea2000c1e1500 */
[----:B------:R-:W-:-:S03]  /*08f0*/  ISETP.LT.OR P4, PT, R12, 0x1, P4 ;  /* 0x000000010c00780c */ /* 0x000fc60002781670 */
        /* <DEDUP_REMOVED lines=11> */
[----:B----4-:R-:W-:Y:S02]  /*09b0*/  @!P5 IMAD.U32 R7, R7, 0x10000, RZ ;  /* 0x000100000707d824 */ /* 0x010fe400078e00ff */
[----:B------:R-:W-:Y:S01]  /*09c0*/  @!P3 FMUL.FTZ R35, R0, 1.4426950216293334961 ;  /* 0x3fb8aa3b0023b820 */ /* 0x000fe20000410000 */
[----:B------:R-:W-:-:S02]  /*09d0*/  ISETP.GE.AND P3, PT, R10, UR8, PT ;  /* 0x000000080a007c0c */ /* 0x000fc4000bf66270 */
[----:B------:R-:W-:Y:S01]  /*09e0*/  IADD3 R0, PT, PT, R56, 0x220, RZ ;  /* 0x0000022038007810 */ /* 0x000fe20007ffe0ff */
[----:B------:R-:W-:Y:S02]  /*09f0*/  @!P5 IMAD.U32 R34, R6, 0x10000, RZ ;  /* 0x000100000622d824 */ /* 0x000fe400078e00ff */
[----:B------:R-:W-:Y:S01]  /*0a00*/  @!P5 FMUL.FTZ R33, R7, 1.4426950216293334961 ;  /* 0x3fb8aa3b0721d820 */ /* 0x000fe20000410000 */
[----:B------:R-:W-:Y:S01]  /*0a10*/  ISETP.LT.OR P3, PT, R12, 0x1, P3 ;  /* 0x000000010c00780c */ /* 0x000fe20001f61670 */
[----:B------:R-:W-:Y:S01]  /*0a20*/  @!P4 IMAD.U32 R9, R9, 0x10000, RZ ;  /* 0x000100000909c824 */ /* 0x000fe200078e00ff */
[----:B------:R-:W-:Y:S01]  /*0a30*/  ISETP.GE.AND P5, PT, R0, UR8, PT ;  /* 0x0000000800007c0c */ /* 0x000fe2000bfa6270 */
[----:B------:R-:W-:Y:S02]  /*0a40*/  VIADD R0, R56, 0x240 ;  /* 0x0000024038007836 */ /* 0x000fe40000000000 */
[----:B------:R-:W-:Y:S02]  /*0a50*/  @!P4 IMAD.U32 R32, R8, 0x10000, RZ ;  /* 0x000100000820c824 */ /* 0x000fe400078e00ff */
[----:B------:R-:W-:Y:S01]  /*0a60*/  @!P4 FMUL.FTZ R31, R9, 1.4426950216293334961 ;  /* 0x3fb8aa3b091fc820 */ /* 0x000fe20000410000 */
[----:B------:R-:W-:-:S04]  /*0a70*/  ISETP.GE.AND P4, PT, R0, UR8, PT ;  /* 0x0000000800007c0c */ /* 0x000fc8000bf86270 */
[C---:B------:R-:W-:Y:S01]  /*0a80*/  ISETP.LT.OR P4, PT, R12.reuse, 0x1, P4 ;  /* 0x000000010c00780c */ /* 0x040fe20002781670 */
[----:B------:R-:W2:Y:S04]  /*0a90*/  @!P3 LDG.E.U16 R10, desc[UR4][R4.64+0x400] ;  /* 0x00040004040ab981 */ /* 0x000ea8000c1e1500 */
[----:B------:R-:W3:Y:S01]  /*0aa0*/  @!P3 LDG.E.U16 R0, desc[UR4][R2.64+0x400] ;  /* 0x000400040200b981 */ /* 0x000ee2000c1e1500 */
[----:B------:R-:W-:-:S07]  /*0ab0*/  ISETP.LT.OR P5, PT, R12, 0x1, P5 ;  /* 0x000000010c00780c */ /* 0x000fce0002fa1670 */
[----:B------:R-:W4:Y:S04]  /*0ac0*/  @!P4 LDG.E.U16 R9, desc[UR4][R2.64+0x480] ;  /* 0x000480040209c981 */ /* 0x000f28000c1e1500 */
[----:B------:R-:W4:Y:S04]  /*0ad0*/  @!P4 LDG.E.U16 R8, desc[UR4][R4.64+0x480] ;  /* 0x000480040408c981 */ /* 0x000f28000c1e1500 */
[----:B------:R-:W4:Y:S04]  /*0ae0*/  @!P5 LDG.E.U16 R6, desc[UR4][R4.64+0x440] ;  /* 0x000440040406d981 */ /* 0x000f28000c1e1500 */
[----:B------:R-:W4:Y:S01]  /*0af0*/  @!P5 LDG.E.U16 R7, desc[UR4][R2.64+0x440] ;  /* 0x000440040207d981 */ /* 0x000f22000c1e1500 */
[----:B------:R-:W-:-:S02]  /*0b00*/  CS2R R28, SRZ ;  /* 0x00000000001c7805 */ /* 0x000fc4000001ff00 */
[----:B------:R-:W-:Y:S02]  /*0b10*/  ISETP.GE.AND P6, PT, R12, 0x1, PT ;  /* 0x000000010c00780c */ /* 0x000fe40003fc6270 */
[----:B------:R-:W-:Y:S02]  /*0b20*/  CS2R R26, SRZ ;  /* 0x00000000001a7805 */ /* 0x000fe4000001ff00 */
[----:B------:R-:W-:Y:S02]  /*0b30*/  CS2R R24, SRZ ;  /* 0x0000000000187805 */ /* 0x000fe4000001ff00 */
[----:B--2---:R-:W-:Y:S01]  /*0b40*/  @!P3 SHF.L.U32 R30, R10, 0x10, RZ ;  /* 0x000000100a1eb819 */ /* 0x004fe200000006ff */
[----:B------:R-:W-:Y:S02]  /*0b50*/  VIADD R10, R56, 0x260 ;  /* 0x00000260380a7836 */ /* 0x000fe40000000000 */
[----:B---3--:R-:W-:-:S04]  /*0b60*/  @!P3 IMAD.U32 R0, R0, 0x10000, RZ ;  /* 0x000100000000b824 */ /* 0x008fc800078e00ff */
[----:B------:R-:W-:Y:S01]  /*0b70*/  @!P3 FMUL.FTZ R29, R0, 1.4426950216293334961 ;  /* 0x3fb8aa3b001db820 */ /* 0x000fe20000410000 */
[----:B------:R-:W-:Y:S01]  /*0b80*/  ISETP.GE.AND P3, PT, R10, UR8, PT ;  /* 0x000000080a007c0c */ /* 0x000fe2000bf66270 */
[----:B------:R-:W-:Y:S01]  /*0b90*/  VIADD R0, R56, 0x280 ;  /* 0x0000028038007836 */ /* 0x000fe20000000000 */
[----:B----4-:R-:W-:Y:S02]  /*0ba0*/  @!P4 SHF.L.U32 R9, R9, 0x10, RZ ;  /* 0x000000100909c819 */ /* 0x010fe400000006ff */
[----:B------:R-:W-:Y:S01]  /*0bb0*/  ISETP.LT.OR P3, PT, R12, 0x1, P3 ;  /* 0x000000010c00780c */ /* 0x000fe20001f61670 */
[----:B------:R-:W-:Y:S02]  /*0bc0*/  @!P4 IMAD.U32 R26, R8, 0x10000, RZ ;  /* 0x00010000081ac824 */ /* 0x000fe400078e00ff */
[----:B------:R-:W-:Y:S01]  /*0bd0*/  @!P4 FMUL.FTZ R25, R9, 1.4426950216293334961 ;  /* 0x3fb8aa3b0919c820 */ /* 0x000fe20000410000 */
[----:B------:R-:W-:Y:S01]  /*0be0*/  ISETP.GE.OR P4, PT, R0, UR8, !P6 ;  /* 0x0000000800007c0c */ /* 0x000fe2000f786670 */
[----:B------:R-:W-:-:S08]  /*0bf0*/  @!P5 IMAD.U32 R28, R6, 0x10000, RZ ;  /* 0x00010000061cd824 */ /* 0x000fd000078e00ff */
[----:B------:R-:W2:Y:S01]  /*0c00*/  @!P3 LDG.E.U16 R6, desc[UR4][R2.64+0x4c0] ;  /* 0x0004c0040206b981 */ /* 0x000ea2000c1e1500 */
[----:B------:R-:W-:-:S03]  /*0c10*/  @!P5 IMAD.U32 R7, R7, 0x10000, RZ ;  /* 0x000100000707d824 */ /* 0x000fc600078e00ff */
[----:B------:R-:W3:Y:S01]  /*0c20*/  @!P3 LDG.E.U16 R0, desc[UR4][R4.64+0x4c0] ;  /* 0x0004c0040400b981 */ /* 0x000ee2000c1e1500 */
[----:B------:R-:W-:-:S03]  /*0c30*/  @!P5 FMUL.FTZ R27, R7, 1.4426950216293334961 ;  /* 0x3fb8aa3b071bd820 */ /* 0x000fc60000410000 */
[----:B------:R-:W4:Y:S04]  /*0c40*/  @!P4 LDG.E.U16 R8, desc[UR4][R2.64+0x500] ;  /* 0x000500040208c981 */ /* 0x000f28000c1e1500 */
[----:B------:R-:W4:Y:S01]  /*0c50*/  @!P4 LDG.E.U16 R7, desc[UR4][R4.64+0x500] ;  /* 0x000500040407c981 */ /* 0x000f22000c1e1500 */
[----:B------:R-:W-:Y:S01]  /*0c60*/  VIADD R9, R56, 0x2a0 ;  /* 0x000002a038097836 */ /* 0x000fe20000000000 */
[----:B------:R-:W-:Y:S02]  /*0c70*/  CS2R R22, SRZ ;  /* 0x0000000000167805 */ /* 0x000fe4000001ff00 */
[----:B------:R-:W-:Y:S01]  /*0c80*/  CS2R R20, SRZ ;  /* 0x0000000000147805 */ /* 0x000fe2000001ff00 */
[----:B--2---:R-:W-:Y:S01]  /*0c90*/  @!P3 IMAD.U32 R6, R6, 0x10000, RZ ;  /* 0x000100000606b824 */ /* 0x004fe200078e00ff */
[----:B---3--:R-:W-:-:S03]  /*0ca0*/  @!P3 SHF.L.U32 R24, R0, 0x10, RZ ;  /* 0x000000100018b819 */ /* 0x008fc600000006ff */
[----:B------:R-:W-:Y:S01]  /*0cb0*/  @!P3 FMUL.FTZ R23, R6, 1.4426950216293334961 ;  /* 0x3fb8aa3b0617b820 */ /* 0x000fe20000410000 */
[----:B------:R-:W-:Y:S01]  /*0cc0*/  ISETP.GE.OR P3, PT, R9, UR8, !P6 ;  /* 0x0000000809007c0c */ /* 0x000fe2000f766670 */
[----:B------:R-:W-:Y:S02]  /*0cd0*/  VIADD R0, R56, 0x2c0 ;  /* 0x000002c038007836 */ /* 0x000fe40000000000 */
[----:B----4-:R-:W-:Y:S02]  /*0ce0*/  @!P4 IMAD.U32 R8, R8, 0x10000, RZ ;  /* 0x000100000808c824 */ /* 0x010fe400078e00ff */
[----:B------:R-:W-:Y:S02]  /*0cf0*/  @!P4 IMAD.U32 R22, R7, 0x10000, RZ ;  /* 0x000100000716c824 */ /* 0x000fe400078e00ff */
[----:B------:R-:W-:Y:S01]  /*0d00*/  @!P4 FMUL.FTZ R21, R8, 1.4426950216293334961 ;  /* 0x3fb8aa3b0815c820 */ /* 0x000fe20000410000 */
[----:B------:R-:W-:-:S05]  /*0d10*/  ISETP.GE.OR P4, PT, R0, UR8, !P6 ;  /* 0x0000000800007c0c */ /* 0x000fca000f786670 */
[----:B------:R-:W2:Y:S04]  /*0d20*/  @!P3 LDG.E.U16 R6, desc[UR4][R2.64+0x540] ;  /* 0x000540040206b981 */ /* 0x000ea8000c1e1500 */
[----:B------:R-:W3:Y:S04]  /*0d30*/  @!P3 LDG.E.U16 R0, desc[UR4][R4.64+0x540] ;  /* 0x000540040400b981 */ /* 0x000ee8000c1e1500 */
[----:B------:R-:W4:Y:S04]  /*0d40*/  @!P4 LDG.E.U16 R8, desc[UR4][R2.64+0x580] ;  /* 0x000580040208c981 */ /* 0x000f28000c1e1500 */
[----:B------:R-:W4:Y:S01]  /*0d50*/  @!P4 LDG.E.U16 R7, desc[UR4][R4.64+0x580] ;  /* 0x000580040407c981 */ /* 0x000f22000c1e1500 */
[----:B------:R-:W-:-:S02]  /*0d60*/  IADD3 R9, PT, PT, R56, 0x2e0, RZ ;  /* 0x000002e038097810 */ /* 0x000fc40007ffe0ff */
[----:B------:R-:W-:Y:S02]  /*0d70*/  CS2R R18, SRZ ;  /* 0x0000000000127805 */ /* 0x000fe4000001ff00 */
[----:B------:R-:W-:Y:S01]  /*0d80*/  CS2R R16, SRZ ;  /* 0x0000000000107805 */ /* 0x000fe2000001ff00 */
[----:B--2---:R-:W-:Y:S02]  /*0d90*/  @!P3 IMAD.U32 R6, R6, 0x10000, RZ ;  /* 0x000100000606b824 */ /* 0x004fe400078e00ff */
[----:B---3--:R-:W-:Y:S02]  /*0da0*/  @!P3 IMAD.U32 R20, R0, 0x10000, RZ ;  /* 0x000100000014b824 */ /* 0x008fe400078e00ff */
[----:B------:R-:W-:Y:S01]  /*0db0*/  @!P3 FMUL.FTZ R19, R6, 1.4426950216293334961 ;  /* 0x3fb8aa3b0613b820 */ /* 0x000fe20000410000 */
[----:B------:R-:W-:Y:S01]  /*0dc0*/  ISETP.GE.OR P3, PT, R9, UR8, !P6 ;  /* 0x0000000809007c0c */ /* 0x000fe2000f766670 */
[----:B------:R-:W-:Y:S02]  /*0dd0*/  VIADD R0, R56, 0x300 ;  /* 0x0000030038007836 */ /* 0x000fe40000000000 */
[----:B----4-:R-:W-:-:S02]  /*0de0*/  @!P4 IMAD.U32 R8, R8, 0x10000, RZ ;  /* 0x000100000808c824 */ /* 0x010fc400078e00ff */
[----:B------:R-:W-:Y:S02]  /*0df0*/  @!P4 IMAD.U32 R18, R7, 0x10000, RZ ;  /* 0x000100000712c824 */ /* 0x000fe400078e00ff */
[----:B------:R-:W-:Y:S01]  /*0e00*/  @!P4 FMUL.FTZ R17, R8, 1.4426950216293334961 ;  /* 0x3fb8aa3b0811c820 */ /* 0x000fe20000410000 */
[----:B------:R-:W-:-:S05]  /*0e10*/  ISETP.GE.OR P4, PT, R0, UR8, !P6 ;  /* 0x0000000800007c0c */ /* 0x000fca000f786670 */
[----:B------:R-:W2:Y:S04]  /*0e20*/  @!P3 LDG.E.U16 R6, desc[UR4][R2.64+0x5c0] ;  /* 0x0005c0040206b981 */ /* 0x000ea8000c1e1500 */
[----:B------:R-:W3:Y:S04]  /*0e30*/  @!P3 LDG.E.U16 R0, desc[UR4][R4.64+0x5c0] ;  /* 0x0005c0040400b981 */ /* 0x000ee8000c1e1500 */
[----:B------:R-:W4:Y:S04]  /*0e40*/  @!P4 LDG.E.U16 R8, desc[UR4][R2.64+0x600] ;  /* 0x000600040208c981 */ /* 0x000f28000c1e1500 */
[----:B------:R-:W4:Y:S01]  /*0e50*/  @!P4 LDG.E.U16 R7, desc[UR4][R4.64+0x600] ;  /* 0x000600040407c981 */ /* 0x000f22000c1e1500 */
[----:B------:R-:W-:Y:S01]  /*0e60*/  VIADD R9, R56, 0x320 ;  /* 0x0000032038097836 */ /* 0x000fe20000000000 */
[----:B------:R-:W-:-:S02]  /*0e70*/  CS2R R14, SRZ ;  /* 0x00000000000e7805 */ /* 0x000fc4000001ff00 */
[----:B------:R-:W-:Y:S02]  /*0e80*/  CS2R R12, SRZ ;  /* 0x00000000000c7805 */ /* 0x000fe4000001ff00 */
[----:B--2---:R-:W-:Y:S01]  /*0e90*/  @!P3 SHF.L.U32 R6, R6, 0x10, RZ ;  /* 0x000000100606b819 */ /* 0x004fe200000006ff */
[----:B---3--:R-:W-:-:S04]  /*0ea0*/  @!P3 IMAD.U32 R16, R0, 0x10000, RZ ;  /* 0x000100000010b824 */ /* 0x008fc800078e00ff */
[----:B------:R-:W-:Y:S01]  /*0eb0*/  @!P3 FMUL.FTZ R15, R6, 1.4426950216293334961 ;  /* 0x3fb8aa3b060fb820 */ /* 0x000fe20000410000 */
[----:B------:R-:W-:Y:S01]  /*0ec0*/  ISETP.GE.OR P3, PT, R9, UR8, !P6 ;  /* 0x0000000809007c0c */ /* 0x000fe2000f766670 */
[----:B------:R-:W-:Y:S02]  /*0ed0*/  VIADD R0, R56, 0x340 ;  /* 0x0000034038007836 */ /* 0x000fe40000000000 */
[----:B----4-:R-:W-:Y:S01]  /*0ee0*/  @!P4 IMAD.U32 R8, R8, 0x10000, RZ ;  /* 0x000100000808c824 */ /* 0x010fe200078e00ff */
[----:B------:R-:W-:-:S03]  /*0ef0*/  @!P4 SHF.L.U32 R14, R7, 0x10, RZ ;  /* 0x00000010070ec819 */ /* 0x000fc600000006ff */
[----:B------:R-:W-:Y:S01]  /*0f00*/  @!P4 FMUL.FTZ R13, R8, 1.4426950216293334961 ;  /* 0x3fb8aa3b080dc820 */ /* 0x000fe20000410000 */
[----:B------:R-:W-:-:S05]  /*0f10*/  ISETP.GE.OR P4, PT, R0, UR8, !P6 ;  /* 0x0000000800007c0c */ /* 0x000fca000f786670 */
[----:B------:R-:W2:Y:S04]  /*0f20*/  @!P3 LDG.E.U16 R6, desc[UR4][R2.64+0x640] ;  /* 0x000640040206b981 */ /* 0x000ea8000c1e1500 */
[----:B------:R-:W3:Y:S04]  /*0f30*/  @!P3 LDG.E.U16 R0, desc[UR4][R4.64+0x640] ;  /* 0x000640040400b981 */ /* 0x000ee8000c1e1500 */
[----:B------:R-:W4:Y:S04]  /*0f40*/  @!P4 LDG.E.U16 R8, desc[UR4][R2.64+0x680] ;  /* 0x000680040208c981 */ /* 0x000f28000c1e1500 */
[----:B------:R-:W4:Y:S01]  /*0f50*/  @!P4 LDG.E.U16 R7, desc[UR4][R4.64+0x680] ;  /* 0x000680040407c981 */ /* 0x000f22000c1e1500 */
[----:B------:R-:W-:Y:S01]  /*0f60*/  VIADD R9, R56, 0x360 ;  /* 0x0000036038097836 */ /* 0x000fe20000000000 */
[----:B------:R-:W-:Y:S01]  /*0f70*/  CS2R R10, SRZ ;  /* 0x00000000000a7805 */ /* 0x000fe2000001ff00 */
[----:B--2---:R-:W-:-:S02]  /*0f80*/  @!P3 IMAD.U32 R6, R6, 0x10000, RZ ;  /* 0x000100000606b824 */ /* 0x004fc400078e00ff */
[----:B---3--:R-:W-:Y:S02]  /*0f90*/  @!P3 IMAD.U32 R12, R0, 0x10000, RZ ;  /* 0x00010000000cb824 */ /* 0x008fe400078e00ff */
[----:B------:R-:W-:Y:S01]  /*0fa0*/  @!P3 FMUL.FTZ R11, R6, 1.4426950216293334961 ;  /* 0x3fb8aa3b060bb820 */ /* 0x000fe20000410000 */
[----:B------:R-:W-:Y:S01]  /*0fb0*/  ISETP.GE.OR P3, PT, R9, UR8, !P6 ;  /* 0x0000000809007c0c */ /* 0x000fe2000f766670 */
[----:B------:R-:W-:Y:S01]  /*0fc0*/  VIADD R0, R56, 0x380 ;  /* 0x0000038038007836 */ /* 0x000fe20000000000 */
[----:B----4-:R-:W-:Y:S01]  /*0fd0*/  @!P4 SHF.L.U32 R8, R8, 0x10, RZ ;  /* 0x000000100808c819 */ /* 0x010fe200000006ff */
[----:B------:R-:W-:Y:S02]  /*0fe0*/  IMAD.MOV.U32 R9, RZ, RZ, RZ ;  /* 0x000000ffff097224 */ /* 0x000fe400078e00ff */
[----:B------:R-:W-:Y:S02]  /*0ff0*/  @!P4 IMAD.U32 R10, R7, 0x10000, RZ ;  /* 0x00010000070ac824 */ /* 0x000fe400078e00ff */
[----:B------:R-:W-:Y:S01]  /*1000*/  @!P4 FMUL.FTZ R9, R8, 1.4426950216293334961 ;  /* 0x3fb8aa3b0809c820 */ /* 0x000fe20000410000 */
[----:B------:R-:W-:-:S05]  /*1010*/  ISETP.GE.OR P4, PT, R0, UR8, !P6 ;  /* 0x0000000800007c0c */ /* 0x000fca000f786670 */
[----:B------:R-:W2:Y:S04]  /*1020*/  @!P3 LDG.E.U16 R0, desc[UR4][R2.64+0x6c0] ;  /* 0x0006c0040200b981 */ /* 0x000ea8000c1e1500 */
[----:B------:R-:W3:Y:S04]  /*1030*/  @!P3 LDG.E.U16 R6, desc[UR4][R4.64+0x6c0] ;  /* 0x0006c0040406b981 */ /* 0x000ee8000c1e1500 */
[----:B------:R-:W4:Y:S04]  /*1040*/  @!P4 LDG.E.U16 R64, desc[UR4][R2.64+0x700] ;  /* 0x000700040240c981 */ /* 0x000f28000c1e1500 */
[----:B------:R-:W4:Y:S01]  /*1050*/  @!P4 LDG.E.U16 R63, desc[UR4][R4.64+0x700] ;  /* 0x00070004043fc981 */ /* 0x000f22000c1e1500 */
[----:B------:R-:W-:-:S02]  /*1060*/  IMAD.MOV.U32 R8, RZ, RZ, RZ ;  /* 0x000000ffff087224 */ /* 0x000fc400078e00ff */
[C---:B------:R-:W-:Y:S02]  /*1070*/  VIADD R65, R56.reuse, 0x3a0 ;  /* 0x000003a038417836 */ /* 0x040fe40000000000 */
[----:B------:R-:W-:-:S05]  /*1080*/  VIADD R70, R56, 0x3e0 ;  /* 0x000003e038467836 */ /* 0x000fca0000000000 */
[----:B------:R-:W-:Y:S01]  /*1090*/  ISETP.GE.OR P5, PT, R70, UR8, !P6 ;  /* 0x0000000846007c0c */ /* 0x000fe2000f7a6670 */
[----:B------:R-:W-:-:S04]  /*10a0*/  FADD.FTZ R71, RZ, R66 ;  /* 0x00000042ff477221 */ /* 0x000fc80000010000 */
[----:B------:R-:W-:-:S04]  /*10b0*/  FADD.FTZ R72, R71, R58 ;  /* 0x0000003a47487221 */ /* 0x000fc80000010000 */
[----:B------:R-:W-:-:S04]  /*10c0*/  FADD.FTZ R71, R72, R55 ;  /* 0x0000003748477221 */ /* 0x000fc80000010000 */
[----:B------:R-:W-:Y:S01]  /*10d0*/  FADD.FTZ R72, R71, R54 ;  /* 0x0000003647487221 */ /* 0x000fe20000010000 */
[----:B------:R-:W5:Y:S03]  /*10e0*/  @!P5 LDG.E.U16 R69, desc[UR4][R2.64+0x7c0] ;  /* 0x0007c0040245d981 */ /* 0x000f66000c1e1500 */
[----:B------:R-:W-:-:S04]  /*10f0*/  FADD.FTZ R71, R72, R53 ;  /* 0x0000003548477221 */ /* 0x000fc80000010000 */
[----:B------:R-:W-:-:S04]  /*1100*/  FADD.FTZ R71, R71, R52 ;  /* 0x0000003447477221 */ /* 0x000fc80000010000 */
[----:B------:R-:W-:-:S04]  /*1110*/  FADD.FTZ R71, R71, R50 ;  /* 0x0000003247477221 */ /* 0x000fc80000010000 */
[----:B------:R-:W-:-:S04]  /*1120*/  FADD.FTZ R71, R71, R48 ;  /* 0x0000003047477221 */ /* 0x000fc80000010000 */
[----:B------:R-:W-:Y:S01]  /*1130*/  FADD.FTZ R71, R71, R46 ;  /* 0x0000002e47477221 */ /* 0x000fe20000010000 */
[----:B--2---:R-:W-:Y:S01]  /*1140*/  @!P3 SHF.L.U32 R62, R0, 0x10, RZ ;  /* 0x00000010003eb819 */ /* 0x004fe200000006ff */
[----:B---3--:R-:W-:Y:S01]  /*1150*/  @!P3 IMAD.U32 R8, R6, 0x10000, RZ ;  /* 0x000100000608b824 */ /* 0x008fe200078e00ff */
[----:B------:R-:W-:-:S03]  /*1160*/  CS2R R6, SRZ ;  /* 0x0000000000067805 */ /* 0x000fc6000001ff00 */
[----:B------:R-:W-:Y:S01]  /*1170*/  @!P3 FMUL.FTZ R7, R62, 1.4426950216293334961 ;  /* 0x3fb8aa3b3e07b820 */ /* 0x000fe20000410000 */
[----:B----4-:R-:W-:Y:S01]  /*1180*/  @!P4 IMAD.U32 R64, R64, 0x10000, RZ ;  /* 0x000100004040c824 */ /* 0x010fe200078e00ff */
[----:B------:R-:W-:Y:S01]  /*1190*/  ISETP.GE.OR P3, PT, R65, UR8, !P6 ;  /* 0x0000000841007c0c */ /* 0x000fe2000f766670 */
[----:B------:R-:W-:Y:S02]  /*11a0*/  VIADD R62, R56, 0x3c0 ;  /* 0x000003c0383e7836 */ /* 0x000fe40000000000 */
[----:B------:R-:W-:Y:S01]  /*11b0*/  IMAD.MOV.U32 R0, RZ, RZ, RZ ;  /* 0x000000ffff007224 */ /* 0x000fe200078e00ff */
[----:B------:R-:W-:Y:S01]  /*11c0*/  @!P4 SHF.L.U32 R6, R63, 0x10, RZ ;  /* 0x000000103f06c819 */ /* 0x000fe200000006ff */
[----:B------:R-:W-:Y:S01]  /*11d0*/  @!P4 FMUL.FTZ R0, R64, 1.4426950216293334961 ;  /* 0x3fb8aa3b4000c820 */ /* 0x000fe20000410000 */
[----:B------:R-:W-:Y:S01]  /*11e0*/  ISETP.GE.OR P4, PT, R62, UR8, !P6 ;  /* 0x000000083e007c0c */ /* 0x000fe2000f786670 */
[----:B------:R-:W2:Y:S06]  /*11f0*/  @!P5 LDG.E.U16 R63, desc[UR4][R4.64+0x7c0] ;  /* 0x0007c004043fd981 */ /* 0x000eac000c1e1500 */
[----:B------:R-:W3:Y:S01]  /*1200*/  @!P3 LDG.E.U16 R73, desc[UR4][R4.64+0x740] ;  /* 0x000740040449b981 */ /* 0x000ee2000c1e1500 */
[----:B------:R-:W-:-:S03]  /*1210*/  FADD.FTZ R71, R71, R44 ;  /* 0x0000002c47477221 */ /* 0x000fc60000010000 */
[----:B------:R-:W5:Y:S04]  /*1220*/  @!P3 LDG.E.U16 R65, desc[UR4][R2.64+0x740] ;  /* 0x000740040241b981 */ /* 0x000f68000c1e1500 */
[----:B------:R0:W4:Y:S01]  /*1230*/  @!P4 LDG.E.U16 R62, desc[UR4][R4.64+0x780] ;  /* 0x00078004043ec981 */ /* 0x000122000c1e1500 */
        /* <DEDUP_REMOVED lines=21> */
[----:B---3--:R-:W-:-:S04]  /*1390*/  @!P3 IMAD.U32 R4, R73, 0x10000, RZ ;  /* 0x000100004904b824 */ /* 0x008fc800078e00ff */
[----:B-1----:R-:W-:Y:S01]  /*13a0*/  FADD.FTZ R2, R71, R4 ;  /* 0x0000000447027221 */ /* 0x002fe20000010000 */
[----:B----4-:R-:W-:Y:S02]  /*13b0*/  @!P4 IMAD.U32 R5, R62, 0x10000, RZ ;  /* 0x000100003e05c824 */ /* 0x010fe400078e00ff */
[----:B------:R-:W-:Y:S01]  /*13c0*/  IMAD.MOV.U32 R62, RZ, RZ, RZ ;  /* 0x000000ffff3e7224 */ /* 0x000fe200078e00ff */
[----:B--2---:R-:W-:Y:S01]  /*13d0*/  @!P5 SHF.L.U32 R62, R63, 0x10, RZ ;  /* 0x000000103f3ed819 */ /* 0x004fe200000006ff */
        /* <DEDUP_REMOVED lines=12> */
[----:B------:R-:W-:Y:S01]  /*14a0*/  ISETP.GE.AND P6, PT, R56, UR8, PT ;  /* 0x0000000838007c0c */ /* 0x000fe2000bfc6270 */
[----:B-1----:R-:W-:Y:S01]  /*14b0*/  FADD.FTZ R63, R71, R74 ;  /* 0x0000004a473f7221 */ /* 0x002fe20000010000 */
[----:B-----5:R-:W-:Y:S01]  /*14c0*/  @!P3 IMAD.U32 R2, R65, 0x10000, RZ ;  /* 0x000100004102b824 */ /* 0x020fe200078e00ff */
[----:B------:R-:W1:Y:S01]  /*14d0*/  @!P0 MUFU.EX2 R67, R67 ;  /* 0x0000004300438308 */ /* 0x000e620000000800 */
[----:B------:R-:W-:Y:S01]  /*14e0*/  @!P4 IMAD.U32 R3, R64, 0x10000, RZ ;  /* 0x000100004003c824 */ /* 0x000fe200078e00ff */
[----:B------:R-:W-:Y:S01]  /*14f0*/  CS2R R64, SRZ ;  /* 0x0000000000407805 */ /* 0x000fe2000001ff00 */
[----:B------:R-:W-:Y:S02]  /*1500*/  @!P5 IMAD.U32 R69, R69, 0x10000, RZ ;  /* 0x000100004545d824 */ /* 0x000fe400078e00ff */
[----:B------:R-:W-:Y:S01]  /*1510*/  @!P3 FMUL.FTZ R65, R2, 1.4426950216293334961 ;  /* 0x3fb8aa3b0241b820 */ /* 0x000fe20000410000 */
[----:B------:R-:W-:Y:S02]  /*1520*/  @!P4 FMUL.FTZ R64, R3, 1.4426950216293334961 ;  /* 0x3fb8aa3b0340c820 */ /* 0x000fe40000410000 */
[----:B------:R-:W2:Y:S01]  /*1530*/  LDC.64 R2, c[0x0][0x380] ;  /* 0x0000e000ff027b82 */ /* 0x000ea20000000a00 */
[----:B------:R-:W3:Y:S08]  /*1540*/  @!P2 MUFU.EX2 R60, R60 ;  /* 0x0000003c003ca308 */ /* 0x000ef00000000800 */
[----:B------:R-:W0:Y:S01]  /*1550*/  @!P6 MUFU.EX2 R68, R68 ;  /* 0x000000440044e308 */ /* 0x000e220000000800 */
[----:B-1----:R-:W-:-:S05]  /*1560*/  @!P0 FFMA.FTZ R67, -R63, R67, R58 ;  /* 0x000000433f438223 */ /* 0x002fca000001013a */
[----:B------:R-:W-:Y:S01]  /*1570*/  @!P0 F2FP.BF16.F32.PACK_AB R67, RZ, R67 ;  /* 0x00000043ff43823e */ /* 0x000fe200000010ff */
[----:B---3--:R-:W-:Y:S01]  /*1580*/  @!P2 FFMA.FTZ R60, -R63, R60, R54 ;  /* 0x0000003c3f3ca223 */ /* 0x008fe20000010136 */
[----:B------:R-:W-:-:S04]  /*1590*/  LOP3.LUT R54, R56, 0x120, RZ, 0xfc, !PT ;  /* 0x0000012038367812 */ /* 0x000fc800078efcff */
[----:B------:R-:W-:Y:S01]  /*15a0*/  @!P2 F2FP.BF16.F32.PACK_AB R60, RZ, R60 ;  /* 0x0000003cff3ca23e */ /* 0x000fe200000010ff */
[----:B--2---:R-:W-:Y:S01]  /*15b0*/  IMAD.WIDE R2, R57, 0x2, R2 ;  /* 0x0000000239027825 */ /* 0x004fe200078e0202 */
[----:B------:R-:W-:-:S03]  /*15c0*/  LOP3.LUT R57, R56, 0xe0, RZ, 0xfc, !PT ;  /* 0x000000e038397812 */ /* 0x000fc600078efcff */
[----:B0-----:R-:W-:Y:S01]  /*15d0*/  @!P6 FFMA.FTZ R71, -R63, R68, R66 ;  /* 0x000000443f47e223 */ /* 0x001fe20000010142 */
[----:B------:R-:W-:Y:S01]  /*15e0*/  LOP3.LUT R66, R56, 0x80, RZ, 0xfc, !PT ;  /* 0x0000008038427812 */ /* 0x000fe200078efcff */
[----:B------:R-:W0:Y:S01]  /*15f0*/  @!P1 MUFU.EX2 R68, R59 ;  /* 0x0000003b00449308 */ /* 0x000e220000000800 */
[----:B------:R1:W-:Y:S02]  /*1600*/  @!P0 STG.E.U16 desc[UR4][R2.64+0x40], R67 ;  /* 0x0000404302008986 */ /* 0x0003e4000c101504 */
[----:B------:R-:W-:Y:S02]  /*1610*/  ISETP.GE.AND P4, PT, R66, UR8, PT ;  /* 0x0000000842007c0c */ /* 0x000fe4000bf86270 */
[----:B------:R-:W-:Y:S01]  /*1620*/  LOP3.LUT R66, R56, 0xa0, RZ, 0xfc, !PT ;  /* 0x000000a038427812 */ /* 0x000fe200078efcff */
[----:B------:R1:W-:Y:S01]  /*1630*/  @!P2 STG.E.U16 desc[UR4][R2.64+0xc0], R60 ;  /* 0x0000c03c0200a986 */ /* 0x0003e2000c101504 */
[----:B------:R-:W-:Y:S02]  /*1640*/  @!P6 F2FP.BF16.F32.PACK_AB R71, RZ, R71 ;  /* 0x00000047ff47e23e */ /* 0x000fe400000010ff */
[----:B------:R-:W-:Y:S01]  /*1650*/  ISETP.GE.AND P3, PT, R66, UR8, PT ;  /* 0x0000000842007c0c */ /* 0x000fe2000bf66270 */
[----:B------:R-:W-:-:S02]  /*1660*/  IMAD.MOV.U32 R66, RZ, RZ, RZ ;  /* 0x000000ffff427224 */ /* 0x000fc400078e00ff */
[----:B------:R-:W-:Y:S01]  /*1670*/  @!P5 FMUL.FTZ R66, R69, 1.4426950216293334961 ;  /* 0x3fb8aa3b4542d820 */ /* 0x000fe20000410000 */
[C---:B------:R-:W-:Y:S01]  /*1680*/  LOP3.LUT R69, R56.reuse, 0xc0, RZ, 0xfc, !PT ;  /* 0x000000c038457812 */ /* 0x040fe200078efcff */
[----:B------:R1:W-:Y:S01]  /*1690*/  @!P6 STG.E.U16 desc[UR4][R2.64], R71 ;  /* 0x000000470200e986 */ /* 0x0003e2000c101504 */
[----:B------:R-:W-:Y:S01]  /*16a0*/  ISETP.GE.AND P6, PT, R57, UR8, PT ;  /* 0x0000000839007c0c */ /* 0x000fe2000bfc6270 */
[----:B------:R-:W2:Y:S01]  /*16b0*/  @!P4 MUFU.EX2 R58, R61 ;  /* 0x0000003d003ac308 */ /* 0x000ea20000000800 */
[----:B0-----:R-:W-:Y:S01]  /*16c0*/  @!P1 FFMA.FTZ R68, -R63, R68, R55 ;  /* 0x000000443f449223 */ /* 0x001fe20000010137 */
[----:B------:R-:W-:Y:S02]  /*16d0*/  LOP3.LUT R55, R56, 0x100, RZ, 0xfc, !PT ;  /* 0x0000010038377812 */ /* 0x000fe400078efcff */
[----:B------:R-:W-:Y:S02]  /*16e0*/  ISETP.GE.AND P5, PT, R69, UR8, PT ;  /* 0x0000000845007c0c */ /* 0x000fe4000bfa6270 */
[----:B------:R-:W-:-:S02]  /*16f0*/  @!P1 F2FP.BF16.F32.PACK_AB R68, RZ, R68 ;  /* 0x00000044ff44923e */ /* 0x000fc400000010ff */
[----:B------:R-:W0:Y:S01]  /*1700*/  @!P3 MUFU.EX2 R51, R51 ;  /* 0x000000330033b308 */ /* 0x000e220000000800 */
[----:B------:R-:W-:Y:S02]  /*1710*/  ISETP.GE.AND P0, PT, R55, UR8, PT ;  /* 0x0000000837007c0c */ /* 0x000fe4000bf06270 */
[----:B------:R1:W-:Y:S01]  /*1720*/  @!P1 STG.E.U16 desc[UR4][R2.64+0x80], R68 ;  /* 0x0000804402009986 */ /* 0x0003e2000c101504 */
[----:B------:R-:W-:-:S04]  /*1730*/  ISETP.GE.AND P1, PT, R54, UR8, PT ;  /* 0x0000000836007c0c */ /* 0x000fc8000bf26270 */
[----:B------:R-:W3:Y:S01]  /*1740*/  @!P6 MUFU.EX2 R47, R47 ;  /* 0x0000002f002fe308 */ /* 0x000ee20000000800 */
[----:B--2---:R-:W-:Y:S01]  /*1750*/  @!P4 FFMA.FTZ R58, -R63, R58, R53 ;  /* 0x0000003a3f3ac223 */ /* 0x004fe20000010135 */
[----:B------:R-:W-:-:S04]  /*1760*/  LOP3.LUT R53, R56, 0x140, RZ, 0xfc, !PT ;  /* 0x0000014038357812 */ /* 0x000fc800078efcff */
[----:B------:R-:W-:Y:S02]  /*1770*/  ISETP.GE.AND P2, PT, R53, UR8, PT ;  /* 0x0000000835007c0c */ /* 0x000fe4000bf46270 */
[----:B------:R-:W2:Y:S01]  /*1780*/  @!P0 MUFU.EX2 R45, R45 ;  /* 0x0000002d002d8308 */ /* 0x000ea20000000800 */
[----:B------:R-:W-:Y:S01]  /*1790*/  @!P4 F2FP.BF16.F32.PACK_AB R58, RZ, R58 ;  /* 0x0000003aff3ac23e */ /* 0x000fe200000010ff */
[----:B0-----:R-:W-:Y:S01]  /*17a0*/  @!P3 FFMA.FTZ R51, -R63, R51, R52 ;  /* 0x000000333f33b223 */ /* 0x001fe20000010134 */
[----:B------:R-:W-:-:S03]  /*17b0*/  LOP3.LUT R52, R56, 0x160, RZ, 0xfc, !PT ;  /* 0x0000016038347812 */ /* 0x000fc600078efcff */
[----:B------:R1:W-:Y:S01]  /*17c0*/  @!P4 STG.E.U16 desc[UR4][R2.64+0x100], R58 ;  /* 0x0001003a0200c986 */ /* 0x0003e2000c101504 */
[----:B------:R-:W-:Y:S01]  /*17d0*/  ISETP.GE.AND P4, PT, R52, UR8, PT ;  /* 0x0000000834007c0c */ /* 0x000fe2000bf86270 */
[----:B------:R-:W0:Y:S01]  /*17e0*/  @!P5 MUFU.EX2 R49, R49 ;  /* 0x000000310031d308 */ /* 0x000e220000000800 */
[C---:B---3--:R-:W-:Y:S01]  /*17f0*/  @!P6 FFMA.FTZ R47, -R63.reuse, R47, R48 ;  /* 0x0000002f3f2fe223 */ /* 0x048fe20000010130 */
[C---:B------:R-:W-:Y:S02]  /*1800*/  LOP3.LUT R48, R56.reuse, 0x1a0, RZ, 0xfc, !PT ;  /* 0x000001a038307812 */ /* 0x040fe400078efcff */
[----:B------:R-:W-:Y:S02]  /*1810*/  @!P3 F2FP.BF16.F32.PACK_AB R51, RZ, R51 ;  /* 0x00000033ff33b23e */ /* 0x000fe400000010ff */
[----:B------:R-:W-:Y:S02]  /*1820*/  @!P6 F2FP.BF16.F32.PACK_AB R47, RZ, R47 ;  /* 0x0000002fff2fe23e */ /* 0x000fe400000010ff */
[----:B------:R-:W3:Y:S01]  /*1830*/  @!P1 MUFU.EX2 R43, R43 ;  /* 0x0000002b002b9308 */ /* 0x000ee20000000800 */
[C---:B--2---:R-:W-:Y:S01]  /*1840*/  @!P0 FFMA.FTZ R45, -R63.reuse, R45, R46 ;  /* 0x0000002d3f2d8223 */ /* 0x044fe2000001012e */
[C---:B------:R-:W-:Y:S01]  /*1850*/  LOP3.LUT R46, R56.reuse, 0x1c0, RZ, 0xfc, !PT ;  /* 0x000001c0382e7812 */ /* 0x040fe200078efcff */
[----:B------:R1:W-:Y:S03]  /*1860*/  @!P3 STG.E.U16 desc[UR4][R2.64+0x140], R51 ;  /* 0x000140330200b986 */ /* 0x0003e6000c101504 */
[----:B------:R-:W-:Y:S01]  /*1870*/  @!P0 F2FP.BF16.F32.PACK_AB R45, RZ, R45 ;  /* 0x0000002dff2d823e */ /* 0x000fe200000010ff */
[----:B------:R1:W-:Y:S01]  /*1880*/  @!P6 STG.E.U16 desc[UR4][R2.64+0x1c0], R47 ;  /* 0x0001c02f0200e986 */ /* 0x0003e2000c101504 */
[----:B------:R-:W2:Y:S01]  /*1890*/  @!P2 MUFU.EX2 R41, R41 ;  /* 0x000000290029a308 */ /* 0x000ea20000000800 */
[----:B0-----:R-:W-:Y:S01]  /*18a0*/  @!P5 FFMA.FTZ R49, -R63, R49, R50 ;  /* 0x000000313f31d223 */ /* 0x001fe20000010132 */
[----:B------:R-:W-:Y:S01]  /*18b0*/  LOP3.LUT R50, R56, 0x180, RZ, 0xfc, !PT ;  /* 0x0000018038327812 */ /* 0x000fe200078efcff */
[----:B------:R1:W-:Y:S01]  /*18c0*/  @!P0 STG.E.U16 desc[UR4][R2.64+0x200], R45 ;  /* 0x0002002d02008986 */ /* 0x0003e2000c101504 */
[----:B------:R-:W-:-:S02]  /*18d0*/  ISETP.GE.AND P6, PT, R46, UR8, PT ;  /* 0x000000082e007c0c */ /* 0x000fc4000bfc6270 */
[----:B------:R-:W-:Y:S02]  /*18e0*/  @!P5 F2FP.BF16.F32.PACK_AB R49, RZ, R49 ;  /* 0x00000031ff31d23e */ /* 0x000fe400000010ff */
[----:B------:R-:W0:Y:S01]  /*18f0*/  @!P4 MUFU.EX2 R39, R39 ;  /* 0x000000270027c308 */ /* 0x000e220000000800 */
[C---:B---3--:R-:W-:Y:S01]  /*1900*/  @!P1 FFMA.FTZ R43, -R63.reuse, R43, R44 ;  /* 0x0000002b3f2b9223 */ /* 0x048fe2000001012c */
[----:B------:R-:W-:Y:S01]  /*1910*/  LOP3.LUT R44, R56, 0x1e0, RZ, 0xfc, !PT ;  /* 0x000001e0382c7812 */ /* 0x000fe200078efcff */
[----:B------:R1:W-:Y:S01]  /*1920*/  @!P5 STG.E.U16 desc[UR4][R2.64+0x180], R49 ;  /* 0x000180310200d986 */ /* 0x0003e2000c101504 */
[----:B------:R-:W-:Y:S02]  /*1930*/  ISETP.GE.AND P5, PT, R48, UR8, PT ;  /* 0x0000000830007c0c */ /* 0x000fe4000bfa6270 */
[----:B------:R-:W-:Y:S02]  /*1940*/  @!P1 F2FP.BF16.F32.PACK_AB R43, RZ, R43 ;  /* 0x0000002bff2b923e */ /* 0x000fe400000010ff */
[----:B------:R-:W-:Y:S01]  /*1950*/  ISETP.GE.AND P0, PT, R44, UR8, PT ;  /* 0x000000082c007c0c */ /* 0x000fe2000bf06270 */
[----:B--2---:R-:W-:Y:S01]  /*1960*/  @!P2 FFMA.FTZ R41, -R63, R41, R42 ;  /* 0x000000293f29a223 */ /* 0x004fe2000001012a */
[----:B------:R-:W-:Y:S01]  /*1970*/  LOP3.LUT R42, R56, 0x200, RZ, 0xfc, !PT ;  /* 0x00000200382a7812 */ /* 0x000fe200078efcff */
[----:B------:R1:W-:Y:S01]  /*1980*/  @!P1 STG.E.U16 desc[UR4][R2.64+0x240], R43 ;  /* 0x0002402b02009986 */ /* 0x0003e2000c101504 */
[----:B------:R-:W-:Y:S01]  /*1990*/  ISETP.GE.AND P3, PT, R50, UR8, PT ;  /* 0x0000000832007c0c */ /* 0x000fe2000bf66270 */
[----:B------:R-:W2:Y:S01]  /*19a0*/  @!P6 MUFU.EX2 R33, R33 ;  /* 0x000000210021e308 */ /* 0x000ea20000000800 */
[----:B------:R-:W-:-:S02]  /*19b0*/  ISETP.GE.AND P1, PT, R42, UR8, PT ;  /* 0x000000082a007c0c */ /* 0x000fc4000bf26270 */
[----:B------:R-:W-:Y:S01]  /*19c0*/  @!P2 F2FP.BF16.F32.PACK_AB R41, RZ, R41 ;  /* 0x00000029ff29a23e */ /* 0x000fe200000010ff */
[----:B0-----:R-:W-:Y:S01]  /*19d0*/  @!P4 FFMA.FTZ R39, -R63, R39, R40 ;  /* 0x000000273f27c223 */ /* 0x001fe20000010128 */
[----:B------:R-:W-:-:S03]  /*19e0*/  LOP3.LUT R40, R56, 0x220, RZ, 0xfc, !PT ;  /* 0x0000022038287812 */ /* 0x000fc600078efcff */
[----:B------:R1:W-:Y:S01]  /*19f0*/  @!P2 STG.E.U16 desc[UR4][R2.64+0x280], R41 ;  /* 0x000280290200a986 */ /* 0x0003e2000c101504 */
[----:B------:R-:W0:Y:S01]  /*1a00*/  @!P0 MUFU.EX2 R31, R31 ;  /* 0x0000001f001f8308 */ /* 0x000e220000000800 */
[----:B------:R-:W-:Y:S02]  /*1a10*/  ISETP.GE.AND P2, PT, R40, UR8, PT ;  /* 0x0000000828007c0c */ /* 0x000fe4000bf46270 */
[----:B------:R-:W-:-:S05]  /*1a20*/  @!P4 F2FP.BF16.F32.PACK_AB R39, RZ, R39 ;  /* 0x00000027ff27c23e */ /* 0x000fca00000010ff */
[----:B------:R-:W3:Y:S01]  /*1a30*/  @!P5 MUFU.EX2 R35, R35 ;  /* 0x000000230023d308 */ /* 0x000ee20000000800 */
[C---:B--2---:R-:W-:Y:S01]  /*1a40*/  @!P6 FFMA.FTZ R33, -R63.reuse, R33, R34 ;  /* 0x000000213f21e223 */ /* 0x044fe20000010122 */
[----:B------:R1:W-:Y:S04]  /*1a50*/  @!P4 STG.E.U16 desc[UR4][R2.64+0x2c0], R39 ;  /* 0x0002c0270200c986 */ /* 0x0003e8000c101504 */
[----:B------:R-:W-:Y:S02]  /*1a60*/  @!P6 F2FP.BF16.F32.PACK_AB R33, RZ, R33 ;  /* 0x00000021ff21e23e */ /* 0x000fe400000010ff */
[----:B------:R-:W2:Y:S01]  /*1a70*/  @!P1 MUFU.EX2 R29, R29 ;  /* 0x0000001d001d9308 */ /* 0x000ea20000000800 */
[----:B0-----:R-:W-:Y:S01]  /*1a80*/  @!P0 FFMA.FTZ R31, -R63, R31, R32 ;  /* 0x0000001f3f1f8223 */ /* 0x001fe20000010120 */
[----:B------:R-:W-:Y:S01]  /*1a90*/  LOP3.LUT R32, R56, 0x280, RZ, 0xfc, !PT ;  /* 0x0000028038207812 */ /* 0x000fe200078efcff */
[----:B------:R1:W-:Y:S03]  /*1aa0*/  @!P6 STG.E.U16 desc[UR4][R2.64+0x380], R33 ;  /* 0x000380210200e986 */ /* 0x0003e6000c101504 */
[----:B------:R-:W-:-:S02]  /*1ab0*/  @!P0 F2FP.BF16.F32.PACK_AB R31, RZ, R31 ;  /* 0x0000001fff1f823e */ /* 0x000fc400000010ff */
[----:B------:R-:W0:Y:S01]  /*1ac0*/  @!P3 MUFU.EX2 R37, R37 ;  /* 0x000000250025b308 */ /* 0x000e220000000800 */
[C---:B---3--:R-:W-:Y:S01]  /*1ad0*/  @!P5 FFMA.FTZ R35, -R63.reuse, R35, R36 ;  /* 0x000000233f23d223 */ /* 0x048fe20000010124 */
[C---:B------:R-:W-:Y:S01]  /*1ae0*/  LOP3.LUT R36, R56.reuse, 0x260, RZ, 0xfc, !PT ;  /* 0x0000026038247812 */ /* 0x040fe200078efcff */
[----:B------:R1:W-:Y:S03]  /*1af0*/  @!P0 STG.E.U16 desc[UR4][R2.64+0x3c0], R31 ;  /* 0x0003c01f02008986 */ /* 0x0003e6000c101504 */
[----:B------:R-:W-:Y:S02]  /*1b00*/  @!P5 F2FP.BF16.F32.PACK_AB R35, RZ, R35 ;  /* 0x00000023ff23d23e */ /* 0x000fe400000010ff */
[----:B------:R-:W3:Y:S01]  /*1b10*/  @!P2 MUFU.EX2 R27, R27 ;  /* 0x0000001b001ba308 */ /* 0x000ee20000000800 */
[----:B--2---:R-:W-:Y:S01]  /*1b20*/  @!P1 FFMA.FTZ R29, -R63, R29, R30 ;  /* 0x0000001d3f1d9223 */ /* 0x004fe2000001011e */
[----:B------:R-:W-:Y:S01]  /*1b30*/  LOP3.LUT R30, R56, 0x2c0, RZ, 0xfc, !PT ;  /* 0x000002c0381e7812 */ /* 0x000fe200078efcff */
[----:B------:R1:W-:Y:S01]  /*1b40*/  @!P5 STG.E.U16 desc[UR4][R2.64+0x340], R35 ;  /* 0x000340230200d986 */ /* 0x0003e2000c101504 */
[----:B------:R-:W-:-:S02]  /*1b50*/  ISETP.GE.AND P5, PT, R32, UR8, PT ;  /* 0x0000000820007c0c */ /* 0x000fc4000bfa6270 */
[----:B------:R-:W-:Y:S02]  /*1b60*/  @!P1 F2FP.BF16.F32.PACK_AB R29, RZ, R29 ;  /* 0x0000001dff1d923e */ /* 0x000fe400000010ff */
[----:B------:R-:W-:Y:S01]  /*1b70*/  ISETP.GE.AND P0, PT, R30, UR8, PT ;  /* 0x000000081e007c0c */ /* 0x000fe2000bf06270 */
[----:B0-----:R-:W-:Y:S01]  /*1b80*/  @!P3 FFMA.FTZ R37, -R63, R37, R38 ;  /* 0x000000253f25b223 */ /* 0x001fe20000010126 */
[----:B------:R-:W-:Y:S02]  /*1b90*/  PRMT R30, R29, 0x7610, R30 ;  /* 0x000076101d1e7816 */ /* 0x000fe4000000001e */
[----:B------:R-:W0:Y:S01]  /*1ba0*/  S2R R29, SR_TID.X ;  /* 0x00000000001d7919 */ /* 0x000e220000002100 */
[C---:B------:R-:W-:Y:S02]  /*1bb0*/  LOP3.LUT R32, R56.reuse, 0x2a0, RZ, 0xfc, !PT ;  /* 0x000002a038207812 */ /* 0x040fe400078efcff */
[----:B------:R-:W-:Y:S01]  /*1bc0*/  @!P3 F2FP.BF16.F32.PACK_AB R37, RZ, R37 ;  /* 0x00000025ff25b23e */ /* 0x000fe200000010ff */
[----:B------:R1:W-:Y:S01]  /*1bd0*/  @!P1 STG.E.U16 desc[UR4][R2.64+0x400], R30 ;  /* 0x0004001e02009986 */ /* 0x0003e2000c101504 */
[----:B---3--:R-:W-:Y:S01]  /*1be0*/  @!P2 FFMA.FTZ R27, -R63, R27, R28 ;  /* 0x0000001b3f1ba223 */ /* 0x008fe2000001011c */
[----:B------:R-:W-:Y:S01]  /*1bf0*/  LOP3.LUT R28, R56, 0x2e0, RZ, 0xfc, !PT ;  /* 0x000002e0381c7812 */ /* 0x000fe200078efcff */
[----:B------:R-:W2:Y:S01]  /*1c00*/  @!P5 MUFU.EX2 R21, R21 ;  /* 0x000000150015d308 */ /* 0x000ea20000000800 */
[----:B------:R1:W-:Y:S01]  /*1c10*/  @!P3 STG.E.U16 desc[UR4][R2.64+0x300], R37 ;  /* 0x000300250200b986 */ /* 0x0003e2000c101504 */
[----:B------:R-:W-:-:S02]  /*1c20*/  ISETP.GE.AND P3, PT, R36, UR8, PT ;  /* 0x0000000824007c0c */ /* 0x000fc4000bf66270 */
[----:B------:R-:W-:Y:S02]  /*1c30*/  ISETP.GE.AND P6, PT, R32, UR8, PT ;  /* 0x0000000820007c0c */ /* 0x000fe4000bfc6270 */
[----:B------:R-:W-:Y:S02]  /*1c40*/  ISETP.GE.AND P1, PT, R28, UR8, PT ;  /* 0x000000081c007c0c */ /* 0x000fe4000bf26270 */
[----:B------:R-:W-:Y:S01]  /*1c50*/  LOP3.LUT R38, R56, 0x240, RZ, 0xfc, !PT ;  /* 0x0000024038267812 */ /* 0x000fe200078efcff */
[----:B------:R-:W3:Y:S01]  /*1c60*/  @!P0 MUFU.EX2 R17, R17 ;  /* 0x0000001100118308 */ /* 0x000ee20000000800 */
[----:B------:R-:W-:Y:S02]  /*1c70*/  @!P2 F2FP.BF16.F32.PACK_AB R27, RZ, R27 ;  /* 0x0000001bff1ba23e */ /* 0x000fe400000010ff */
[----:B------:R-:W-:-:S03]  /*1c80*/  ISETP.GE.AND P4, PT, R38, UR8, PT ;  /* 0x0000000826007c0c */ /* 0x000fc6000bf86270 */
[----:B------:R1:W-:Y:S02]  /*1c90*/  @!P2 STG.E.U16 desc[UR4][R2.64+0x440], R27 ;  /* 0x0004401b0200a986 */ /* 0x0003e4000c101504 */
[----:B------:R-:W4:Y:S01]  /*1ca0*/  @!P3 MUFU.EX2 R23, R23 ;  /* 0x000000170017b308 */ /* 0x000f220000000800 */
[----:B--2---:R-:W-:-:S05]  /*1cb0*/  @!P5 FFMA.FTZ R21, -R63, R21, R22 ;  /* 0x000000153f15d223 */ /* 0x004fca0000010116 */
[----:B------:R-:W-:Y:S02]  /*1cc0*/  @!P5 F2FP.BF16.F32.PACK_AB R21, RZ, R21 ;  /* 0x00000015ff15d23e */ /* 0x000fe400000010ff */
[----:B------:R-:W2:Y:S01]  /*1cd0*/  @!P6 MUFU.EX2 R19, R19 ;  /* 0x000000130013e308 */ /* 0x000ea20000000800 */
[----:B0-----:R-:W-:Y:S01]  /*1ce0*/  LOP3.LUT R29, R29, 0x1f, RZ, 0xc0, !PT ;  /* 0x0000001f1d1d7812 */ /* 0x001fe200078ec0ff */
[C---:B---3--:R-:W-:Y:S01]  /*1cf0*/  @!P0 FFMA.FTZ R17, -R63.reuse, R17, R18 ;  /* 0x000000113f118223 */ /* 0x048fe20000010112 */
[----:B------:R1:W-:Y:S04]  /*1d00*/  @!P5 STG.E.U16 desc[UR4][R2.64+0x500], R21 ;  /* 0x000500150200d986 */ /* 0x0003e8000c101504 */
[----:B------:R-:W-:Y:S01]  /*1d10*/  @!P0 F2FP.BF16.F32.PACK_AB R17, RZ, R17 ;  /* 0x00000011ff11823e */ /* 0x000fe200000010ff */
[----:B------:R-:W0:Y:S01]  /*1d20*/  @!P1 MUFU.EX2 R15, R15 ;  /* 0x0000000f000f9308 */ /* 0x000e220000000800 */
[----:B----4-:R-:W-:Y:S01]  /*1d30*/  @!P3 FFMA.FTZ R23, -R63, R23, R24 ;  /* 0x000000173f17b223 */ /* 0x010fe20000010118 */
[----:B------:R-:W-:-:S02]  /*1d40*/  LOP3.LUT R24, R56, 0x300, RZ, 0xfc, !PT ;  /* 0x0000030038187812 */ /* 0x000fc400078efcff */
[----:B------:R-:W-:Y:S01]  /*1d50*/  PRMT R18, R17, 0x7610, R18 ;  /* 0x0000761011127816 */ /* 0x000fe20000000012 */
[----:B------:R-:W-:Y:S01]  /*1d60*/  VIADD R17, R29, 0x3a0 ;  /* 0x000003a01d117836 */ /* 0x000fe20000000000 */
[----:B------:R-:W-:Y:S02]  /*1d70*/  ISETP.GE.AND P2, PT, R24, UR8, PT ;  /* 0x0000000818007c0c */ /* 0x000fe4000bf46270 */
[----:B------:R-:W3:Y:S01]  /*1d80*/  @!P4 MUFU.EX2 R25, R25 ;  /* 0x000000190019c308 */ /* 0x000ee20000000800 */
[C---:B--2---:R-:W-:Y:S01]  /*1d90*/  @!P6 FFMA.FTZ R19, -R63.reuse, R19, R20 ;  /* 0x000000133f13e223 */ /* 0x044fe20000010114 */
[----:B------:R-:W-:Y:S01]  /*1da0*/  @!P3 F2FP.BF16.F32.PACK_AB R23, RZ, R23 ;  /* 0x00000017ff17b23e */ /* 0x000fe200000010ff */
[----:B------:R1:W-:Y:S01]  /*1db0*/  @!P0 STG.E.U16 desc[UR4][R2.64+0x580], R18 ;  /* 0x0005801202008986 */ /* 0x0003e2000c101504 */
[C---:B------:R-:W-:Y:S02]  /*1dc0*/  LOP3.LUT R24, R56.reuse, 0x320, RZ, 0xfc, !PT ;  /* 0x0000032038187812 */ /* 0x040fe400078efcff */
[----:B------:R-:W-:Y:S01]  /*1dd0*/  @!P6 F2FP.BF16.F32.PACK_AB R19, RZ, R19 ;  /* 0x00000013ff13e23e */ /* 0x000fe200000010ff */
[----:B------:R1:W-:Y:S01]  /*1de0*/  @!P3 STG.E.U16 desc[UR4][R2.64+0x4c0], R23 ;  /* 0x0004c0170200b986 */ /* 0x0003e2000c101504 */
[----:B------:R-:W-:Y:S01]  /*1df0*/  LOP3.LUT R56, R56, 0x340, RZ, 0xfc, !PT ;  /* 0x0000034038387812 */ /* 0x000fe200078efcff */
[----:B0-----:R-:W-:Y:S01]  /*1e00*/  @!P1 FFMA.FTZ R15, -R63, R15, R16 ;  /* 0x0000000f3f0f9223 */ /* 0x001fe20000010110 */
[C---:B------:R-:W-:Y:S01]  /*1e10*/  IADD3 R16, PT, PT, R29.reuse, 0x360, RZ ;  /* 0x000003601d107810 */ /* 0x040fe20007ffe0ff */
[----:B------:R1:W-:Y:S01]  /*1e20*/  @!P6 STG.E.U16 desc[UR4][R2.64+0x540], R19 ;  /* 0x000540130200e986 */ /* 0x0003e2000c101504 */
[----:B------:R-:W-:Y:S01]  /*1e30*/  ISETP.GE.AND P3, PT, R56, UR8, PT ;  /* 0x0000000838007c0c */ /* 0x000fe2000bf66270 */
[----:B------:R-:W0:Y:S01]  /*1e40*/  @!P2 MUFU.EX2 R13, R13 ;  /* 0x0000000d000da308 */ /* 0x000e220000000800 */
[----:B------:R-:W-:Y:S01]  /*1e50*/  ISETP.GE.AND P5, PT, R16, UR8, PT ;  /* 0x0000000810007c0c */ /* 0x000fe2000bfa6270 */
[----:B------:R-:W-:Y:S01]  /*1e60*/  VIADD R16, R29, 0x380 ;  /* 0x000003801d107836 */ /* 0x000fe20000000000 */
[----:B------:R-:W-:Y:S01]  /*1e70*/  @!P1 F2FP.BF16.F32.PACK_AB R15, RZ, R15 ;  /* 0x0000000fff0f923e */ /* 0x000fe200000010ff */
[----:B---3--:R-:W-:Y:S01]  /*1e80*/  @!P4 FFMA.FTZ R25, -R63, R25, R26 ;  /* 0x000000193f19c223 */ /* 0x008fe2000001011a */
[----:B------:R-:W-:Y:S01]  /*1e90*/  VIADD R29, R29, 0x3c0 ;  /* 0x000003c01d1d7836 */ /* 0x000fe20000000000 */
[----:B------:R-:W-:-:S02]  /*1ea0*/  ISETP.GE.AND P0, PT, R17, UR8, PT ;  /* 0x0000000811007c0c */ /* 0x000fc4000bf06270 */
[----:B------:R-:W-:Y:S02]  /*1eb0*/  ISETP.GE.AND P6, PT, R16, UR8, PT ;  /* 0x0000000810007c0c */ /* 0x000fe4000bfc6270 */
[----:B------:R-:W-:Y:S02]  /*1ec0*/  @!P4 F2FP.BF16.F32.PACK_AB R25, RZ, R25 ;  /* 0x00000019ff19c23e */ /* 0x000fe400000010ff */
[----:B------:R-:W-:Y:S01]  /*1ed0*/  PRMT R16, R15, 0x7610, R16 ;  /* 0x000076100f107816 */ /* 0x000fe20000000010 */
[----:B------:R-:W2:Y:S02]  /*1ee0*/  @!P3 MUFU.EX2 R9, R9 ;  /* 0x000000090009b308 */ /* 0x000ea40000000800 */
[----:B------:R1:W-:Y:S01]  /*1ef0*/  @!P4 STG.E.U16 desc[UR4][R2.64+0x480], R25 ;  /* 0x000480190200c986 */ /* 0x0003e2000c101504 */
[----:B------:R-:W-:Y:S01]  /*1f00*/  ISETP.GE.AND P4, PT, R24, UR8, PT ;  /* 0x0000000818007c0c */ /* 0x000fe2000bf86270 */
[----:B0-----:R-:W-:Y:S02]  /*1f10*/  @!P2 FFMA.FTZ R13, -R63, R13, R14 ;  /* 0x0000000d3f0da223 */ /* 0x001fe4000001010e */
[----:B------:R1:W-:Y:S01]  /*1f20*/  @!P1 STG.E.U16 desc[UR4][R2.64+0x5c0], R16 ;  /* 0x0005c01002009986 */ /* 0x0003e2000c101504 */
[----:B------:R-:W-:Y:S01]  /*1f30*/  ISETP.GE.AND P1, PT, R29, UR8, PT ;  /* 0x000000081d007c0c */ /* 0x000fe2000bf26270 */
[----:B------:R-:W0:Y:S01]  /*1f40*/  @!P5 MUFU.EX2 R7, R7 ;  /* 0x000000070007d308 */ /* 0x000e220000000800 */
[----:B------:R-:W-:-:S05]  /*1f50*/  @!P2 F2FP.BF16.F32.PACK_AB R13, RZ, R13 ;  /* 0x0000000dff0da23e */ /* 0x000fca00000010ff */
[----:B------:R1:W-:Y:S01]  /*1f60*/  @!P2 STG.E.U16 desc[UR4][R2.64+0x600], R13 ;  /* 0x0006000d0200a986 */ /* 0x0003e2000c101504 */
[----:B------:R-:W-:Y:S01]  /*1f70*/  ISETP.GE.AND P2, PT, R70, UR8, PT ;  /* 0x0000000846007c0c */ /* 0x000fe2000bf46270 */
[----:B------:R-:W3:Y:S01]  /*1f80*/  @!P4 MUFU.EX2 R11, R11 ;  /* 0x0000000b000bc308 */ /* 0x000ee20000000800 */
[----:B--2---:R-:W-:-:S05]  /*1f90*/  @!P3 FFMA.FTZ R9, -R63, R9, R10 ;  /* 0x000000093f09b223 */ /* 0x004fca000001010a */
[----:B------:R-:W-:Y:S02]  /*1fa0*/  @!P3 F2FP.BF16.F32.PACK_AB R9, RZ, R9 ;  /* 0x00000009ff09b23e */ /* 0x000fe400000010ff */
[----:B------:R-:W2:Y:S01]  /*1fb0*/  @!P6 MUFU.EX2 R15, R0 ;  /* 0x00000000000fe308 */ /* 0x000ea20000000800 */
[C---:B0-----:R-:W-:Y:S02]  /*1fc0*/  @!P5 FFMA.FTZ R7, -R63.reuse, R7, R8 ;  /* 0x000000073f07d223 */ /* 0x041fe40000010108 */
[----:B------:R1:W-:Y:S03]  /*1fd0*/  @!P3 STG.E.U16 desc[UR4][R2.64+0x680], R9 ;  /* 0x000680090200b986 */ /* 0x0003e6000c101504 */
[----:B------:R-:W-:Y:S02]  /*1fe0*/  @!P5 F2FP.BF16.F32.PACK_AB R7, RZ, R7 ;  /* 0x00000007ff07d23e */ /* 0x000fe400000010ff */
[----:B------:R-:W0:Y:S01]  /*1ff0*/  @!P0 MUFU.EX2 R65, R65 ;  /* 0x0000004100418308 */ /* 0x000e220000000800 */
[----:B---3--:R-:W-:-:S02]  /*2000*/  @!P4 FFMA.FTZ R11, -R63, R11, R12 ;  /* 0x0000000b3f0bc223 */ /* 0x008fc4000001010c */
[----:B------:R1:W-:Y:S03]  /*2010*/  @!P5 STG.E.U16 desc[UR4][R2.64+0x6c0], R7 ;  /* 0x0006c0070200d986 */ /* 0x0003e6000c101504 */
[----:B------:R-:W-:Y:S02]  /*2020*/  @!P4 F2FP.BF16.F32.PACK_AB R11, RZ, R11 ;  /* 0x0000000bff0bc23e */ /* 0x000fe400000010ff */
[----:B------:R-:W3:Y:S01]  /*2030*/  @!P1 MUFU.EX2 R64, R64 ;  /* 0x0000004000409308 */ /* 0x000ee20000000800 */
[C---:B--2---:R-:W-:Y:S02]  /*2040*/  @!P6 FFMA.FTZ R15, -R63.reuse, R15, R6 ;  /* 0x0000000f3f0fe223 */ /* 0x044fe40000010106 */
[----:B------:R1:W-:Y:S03]  /*2050*/  @!P4 STG.E.U16 desc[UR4][R2.64+0x640], R11 ;  /* 0x0006400b0200c986 */ /* 0x0003e6000c101504 */
[----:B------:R-:W-:Y:S01]  /*2060*/  @!P6 F2FP.BF16.F32.PACK_AB R15, RZ, R15 ;  /* 0x0000000fff0fe23e */ /* 0x000fe200000010ff */
[----:B0-----:R-:W-:-:S04]  /*2070*/  @!P0 FFMA.FTZ R65, -R63, R65, R4 ;  /* 0x000000413f418223 */ /* 0x001fc80000010104 */
[----:B------:R1:W-:Y:S01]  /*2080*/  @!P6 STG.E.U16 desc[UR4][R2.64+0x700], R15 ;  /* 0x0007000f0200e986 */ /* 0x0003e2000c101504 */
[----:B------:R-:W-:Y:S01]  /*2090*/  @!P0 F2FP.BF16.F32.PACK_AB R65, RZ, R65 ;  /* 0x00000041ff41823e */ /* 0x000fe200000010ff */
[----:B---3--:R-:W-:-:S04]  /*20a0*/  @!P1 FFMA.FTZ R64, -R63, R64, R5 ;  /* 0x000000403f409223 */ /* 0x008fc80000010105 */
        /* <DEDUP_REMOVED lines=9> */
.L_x_4768:
        /* <DEDUP_REMOVED lines=12> */
.L_x_11394:


//--------------------- .text._ZN43_GLOBAL__N__9ae7fba5_10_SoftMax_cu_9f978f6321softmax_warp_backwardIN3c108BFloat16ES2_fLi9ELb1ELb0EEEvPT0_PKT_S7_iiiPKb --------------------------
	.section	.text._ZN43_GLOBAL__N__9ae7fba5_10_SoftMax_cu_9f978f6321softmax_warp_backwardIN3c108BFloat16ES2_fLi9ELb1ELb0EEEvPT0_PKT_S7_iiiPKb,"ax",@progbits
	.align	128
.text._ZN43_GLOBAL__N__9ae7fba5_10_SoftMax_cu_9f978f6321softmax_warp_backwardIN3c108BFloat16ES2_fLi9ELb1ELb0EEEvPT0_PKT_S7_iiiPKb:
        .type           _ZN43_GLOBAL__N__9ae7fba5_10_SoftMax_cu_9f978f6321softmax_warp_backwardIN3c108BFloat16ES2_fLi9ELb1ELb0EEEvPT0_PKT_S7_iiiPKb,@function
        .size           _ZN43_GLOBAL__N__9ae7fba5_10_SoftMax_cu_9f978f6321softmax_warp_backwardIN3c108BFloat16ES2_fLi9ELb1ELb0EEEvPT0_PKT_S7_iiiPKb,(.L_x_11395 - _ZN43_GLOBAL__N__9ae7fba5_10_SoftMax_cu_9f978f6321softmax_warp_backwardIN3c108BFloat16ES2_fLi9ELb1ELb0EEEvPT0_PKT_S7_iiiPKb)
        .other          _ZN43_GLOBAL__N__9ae7fba5_10_SoftMax_cu_9f978f6321softmax_warp_backwardIN3c108BFloat16ES2_fLi9ELb1ELb0EEEvPT0_PKT_S7_iiiPKb,@"STO_CUDA_ENTRY STV_DEFAULT"
_ZN43_GLOBAL__N__9ae7fba5_10_SoftMax_cu_9f978f6321softmax_warp_backwardIN3c108BFloat16ES2_fLi9ELb1ELb0EEEvPT0_PKT_S7_iiiPKb:
        /* <DEDUP_REMOVED lines=13> */
[----:B------:R-:W0:Y:S02]  /*00d0*/  LDCU.64 UR4, c[0x0][0x358] ;  /* 0x00006b00ff0477ac */ /* 0x000e240008000a00 */
[----:B------:R-:W-:Y:S02]  /*00e0*/  ISETP.GE.AND P0, PT, R6, UR8, PT ;  /* 0x0000000806007c0c */ /* 0x000fe4000bf06270 */
[----:B------:R-:W-:Y:S01]  /*00f0*/  P2R R6, PR, RZ, 0x2 ;  /* 0x00000002ff067803 */ /* 0x000fe20000000000 */
[C---:B------:R-:W-:Y:S01]  /*0100*/  VIADD R6, R23.reuse, 0x40 ;  /* 0x0000004017067836 */ /* 0x040fe20000000000 */
[----:B----4-:R-:W-:Y:S01]  /*0110*/  IADD3 R28, PT, PT, -R0, UR6, RZ ;  /* 0x00000006001c7c10 */ /* 0x010fe2000fffe1ff */
[----:B------:R-:W-:-:S02]  /*0120*/  VIADD R9, R23, 0x60 ;  /* 0x0000006017097836 */ /* 0x000fc40000000000 */
[----:B------:R-:W-:Y:S01]  /*0130*/  IMAD R29, R0, UR7, R23 ;  /* 0x00000007001d7c24 */ /* 0x000fe2000f8e0217 */
[C---:B------:R-:W-:Y:S02]  /*0140*/  ISETP.LT.OR P2, PT, R28.reuse, 0x1, P1 ;  /* 0x000000011c00780c */ /* 0x040fe40000f41670 */
[----:B------:R-:W-:Y:S01]  /*0150*/  ISETP.LT.OR P5, PT, R28, 0x1, P0 ;  /* 0x000000011c00780c */ /* 0x000fe200007a1670 */
[----:B--2---:R-:W-:Y:S01]  /*0160*/  IMAD.WIDE R4, R29, 0x2, R4 ;  /* 0x000000021d047825 */ /* 0x004fe200078e0204 */
[----:B------:R-:W-:Y:S02]  /*0170*/  ISETP.GE.AND P3, PT, R6, UR8, PT ;  /* 0x0000000806007c0c */ /* 0x000fe4000bf66270 */
[----:B------:R-:W-:Y:S01]  /*0180*/  ISETP.GE.AND P4, PT, R9, UR8, PT ;  /* 0x0000000809007c0c */ /* 0x000fe2000bf86270 */
[----:B------:R-:W-:Y:S01]  /*0190*/  IMAD.WIDE R2, R29, 0x2, R2 ;  /* 0x000000021d027825 */ /* 0x000fe200078e0202 */
[C---:B------:R-:W-:Y:S02]  /*01a0*/  ISETP.LT.OR P3, PT, R28.reuse, 0x1, P3 ;  /* 0x000000011c00780c */ /* 0x040fe40001f61670 */
[----:B------:R-:W-:-:S03]  /*01b0*/  ISETP.LT.OR P4, PT, R28, 0x1, P4 ;  /* 0x000000011c00780c */ /* 0x000fc60002781670 */
[----:B0-----:R-:W2:Y:S04]  /*01c0*/  @!P2 LDG.E.U16 R0, desc[UR4][R4.64] ;  /* 0x000000040400a981 */ /* 0x001ea8000c1e1500 */
[----:B------:R-:W3:Y:S04]  /*01d0*/  @!P5 LDG.E.U16 R8, desc[UR4][R2.64+0x40] ;  /* 0x000040040208d981 */ /* 0x000ee8000c1e1500 */
[----:B------:R-:W4:Y:S04]  /*01e0*/  @!P2 LDG.E.U16 R6, desc[UR4][R2.64] ;  /* 0x000000040206a981 */ /* 0x000f28000c1e1500 */
[----:B------:R-:W4:Y:S04]  /*01f0*/  @!P5 LDG.E.U16 R7, desc[UR4][R4.64+0x40] ;  /* 0x000040040407d981 */ /* 0x000f28000c1e1500 */
[----:B------:R-:W4:Y:S04]  /*0200*/  @!P3 LDG.E.U16 R10, desc[UR4][R2.64+0x80] ;  /* 0x00008004020ab981 */ /* 0x000f28000c1e1500 */
[----:B------:R-:W4:Y:S04]  /*0210*/  @!P3 LDG.E.U16 R9, desc[UR4][R4.64+0x80] ;  /* 0x000080040409b981 */ /* 0x000f28000c1e1500 */
[----:B------:R-:W4:Y:S04]  /*0220*/  @!P4 LDG.E.U16 R12, desc[UR4][R2.64+0xc0] ;  /* 0x0000c004020cc981 */ /* 0x000f28000c1e1500 */
[----:B------:R-:W4:Y:S01]  /*0230*/  @!P4 LDG.E.U16 R11, desc[UR4][R4.64+0xc0] ;  /* 0x0000c004040bc981 */ /* 0x000f22000c1e1500 */
[----:B------:R-:W-:-:S02]  /*0240*/  CS2R R26, SRZ ;  /* 0x00000000001a7805 */ /* 0x000fc4000001ff00 */
[----:B------:R-:W-:Y:S01]  /*0250*/  IADD3 R13, PT, PT, R23, 0x80, RZ ;  /* 0x00000080170d7810 */ /* 0x000fe20007ffe0ff */
[----:B------:R-:W-:-:S03]  /*0260*/  IMAD.MOV.U32 R33, RZ, RZ, RZ ;  /* 0x000000ffff217224 */ /* 0x000fc600078e00ff */
[----:B------:R-:W-:Y:S02]  /*0270*/  ISETP.GE.AND P1, PT, R13, UR8, PT ;  /* 0x000000080d007c0c */ /* 0x000fe4000bf26270 */
[C---:B------:R-:W-:Y:S01]  /*0280*/  IADD3 R13, PT, PT, R23.reuse, 0xa0, RZ ;  /* 0x000000a0170d7810 */ /* 0x040fe20007ffe0ff */
[----:B------:R-:W-:Y:S01]  /*0290*/  IMAD.MOV.U32 R36, RZ, RZ, RZ ;  /* 0x000000ffff247224 */ /* 0x000fe200078e00ff */
[----:B------:R-:W-:Y:S02]  /*02a0*/  ISETP.LT.OR P1, PT, R28, 0x1, P1 ;  /* 0x000000011c00780c */ /* 0x000fe40000f21670 */
[----:B------:R-:W-:Y:S01]  /*02b0*/  CS2R R24, SRZ ;  /* 0x0000000000187805 */ /* 0x000fe2000001ff00 */
[----:B------:R-:W-:Y:S01]  /*02c0*/  IMAD.MOV.U32 R22, RZ, RZ, RZ ;  /* 0x000000ffff167224 */ /* 0x000fe200078e00ff */
[----:B------:R-:W-:Y:S01]  /*02d0*/  CS2R R20, SRZ ;  /* 0x0000000000147805 */ /* 0x000fe2000001ff00 */
[----:B--2---:R-:W-:Y:S02]  /*02e0*/  @!P2 IMAD.U32 R27, R0, 0x10000, RZ ;  /* 0x00010000001ba824 */ /* 0x004fe400078e00ff */
[----:B------:R-:W-:-:S02]  /*02f0*/  VIADD R0, R23, 0xc0 ;  /* 0x000000c017007836 */ /* 0x000fc40000000000 */
[----:B---3--:R-:W-:Y:S02]  /*0300*/  @!P5 IMAD.U32 R8, R8, 0x10000, RZ ;  /* 0x000100000808d824 */ /* 0x008fe400078e00ff */
[----:B----4-:R-:W-:Y:S02]  /*0310*/  @!P2 IMAD.U32 R6, R6, 0x10000, RZ ;  /* 0x000100000606a824 */ /* 0x010fe400078e00ff */
[----:B------:R-:W-:Y:S01]  /*0320*/  @!P5 FMUL.FTZ R33, R8, 1.4426950216293334961 ;  /* 0x3fb8aa3b0821d820 */ /* 0x000fe20000410000 */
[----:B------:R-:W-:Y:S01]  /*0330*/  @!P5 SHF.L.U32 R26, R7, 0x10, RZ ;  /* 0x00000010071ad819 */ /* 0x000fe200000006ff */
[----:B------:R-:W-:Y:S01]  /*0340*/  @!P2 FMUL.FTZ R36, R6, 1.4426950216293334961 ;  /* 0x3fb8aa3b0624a820 */ /* 0x000fe20000410000 */
[----:B------:R-:W-:Y:S01]  /*0350*/  ISETP.GE.AND P5, PT, R0, UR8, PT ;  /* 0x0000000800007c0c */ /* 0x000fe2000bfa6270 */
[----:B------:R-:W-:Y:S01]  /*0360*/  VIADD R0, R23, 0xe0 ;  /* 0x000000e017007836 */ /* 0x000fe20000000000 */
[----:B------:R-:W-:Y:S02]  /*0370*/  @!P3 SHF.L.U32 R10, R10, 0x10, RZ ;  /* 0x000000100a0ab819 */ /* 0x000fe400000006ff */
[----:B------:R-:W-:Y:S01]  /*0380*/  ISETP.GE.AND P2, PT, R13, UR8, PT ;  /* 0x000000080d007c0c */ /* 0x000fe2000bf46270 */
[----:B------:R-:W-:-:S02]  /*0390*/  @!P3 IMAD.U32 R22, R9, 0x10000, RZ ;  /* 0x000100000916b824 */ /* 0x000fc400078e00ff */
[----:B------:R-:W-:Y:S01]  /*03a0*/  @!P3 FMUL.FTZ R25, R10, 1.4426950216293334961 ;  /* 0x3fb8aa3b0a19b820 */ /* 0x000fe20000410000 */
[----:B------:R-:W-:Y:S01]  /*03b0*/  ISETP.LT.OR P2, PT, R28, 0x1, P2 ;  /* 0x000000011c00780c */ /* 0x000fe20001741670 */
[----:B------:R-:W-:Y:S01]  /*03c0*/  VIADD R6, R23, 0x100 ;  /* 0x0000010017067836 */ /* 0x000fe20000000000 */
[----:B------:R-:W-:Y:S01]  /*03d0*/  ISETP.GE.AND P3, PT, R0, UR8, PT ;  /* 0x0000000800007c0c */ /* 0x000fe2000bf66270 */
[----:B------:R-:W2:Y:S01]  /*03e0*/  @!P1 LDG.E.U16 R13, desc[UR4][R4.64+0x100] ;  /* 0x00010004040d9981 */ /* 0x000ea2000c1e1500 */
[----:B------:R-:W-:Y:S02]  /*03f0*/  @!P4 SHF.L.U32 R12, R12, 0x10, RZ ;  /* 0x000000100c0cc819 */ /* 0x000fe400000006ff */
[----:B------:R-:W-:Y:S01]  /*0400*/  ISETP.LT.OR P3, PT, R28, 0x1, P3 ;  /* 0x000000011c00780c */ /* 0x000fe20001f61670 */
[----:B------:R-:W-:Y:S01]  /*0410*/  @!P4 IMAD.U32 R21, R11, 0x10000, RZ ;  /* 0x000100000b15c824 */ /* 0x000fe200078e00ff */
[----:B------:R-:W3:Y:S01]  /*0420*/  @!P1 LDG.E.U16 R0, desc[UR4][R2.64+0x100] ;  /* 0x0001000402009981 */ /* 0x000ee2000c1e1500 */
[----:B------:R-:W-:Y:S01]  /*0430*/  @!P4 FMUL.FTZ R24, R12, 1.4426950216293334961 ;  /* 0x3fb8aa3b0c18c820 */ /* 0x000fe20000410000 */
[----:B------:R-:W-:-:S03]  /*0440*/  ISETP.GE.AND P4, PT, R6, UR8, PT ;  /* 0x0000000806007c0c */ /* 0x000fc6000bf86270 */
[----:B------:R-:W4:Y:S01]  /*0450*/  @!P2 LDG.E.U16 R7, desc[UR4][R2.64+0x140] ;  /* 0x000140040207a981 */ /* 0x000f22000c1e1500 */
[----:B------:R-:W-:-:S03]  /*0460*/  ISETP.LT.OR P4, PT, R28, 0x1, P4 ;  /* 0x000000011c00780c */ /* 0x000fc60002781670 */
[----:B------:R-:W4:Y:S04]  /*0470*/  @!P2 LDG.E.U16 R6, desc[UR4][R4.64+0x140] ;  /* 0x000140040406a981 */ /* 0x000f28000c1e1500 */
[----:B------:R-:W4:Y:S04]  /*0480*/  @!P3 LDG.E.U16 R11, desc[UR4][R2.64+0x1c0] ;  /* 0x0001c004020bb981 */ /* 0x000f28000c1e1500 */
[----:B------:R-:W4:Y:S04]  /*0490*/  @!P3 LDG.E.U16 R10, desc[UR4][R4.64+0x1c0] ;  /* 0x0001c004040ab981 */ /* 0x000f28000c1e1500 */
[----:B------:R-:W4:Y:S04]  /*04a0*/  @!P4 LDG.E.U16 R31, desc[UR4][R2.64+0x200] ;  /* 0x00020004021fc981 */ /* 0x000f28000c1e1500 */
[----:B------:R-:W4:Y:S01]  /*04b0*/  @!P4 LDG.E.U16 R30, desc[UR4][R4.64+0x200] ;  /* 0x00020004041ec981 */ /* 0x000f22000c1e1500 */
[----:B------:R-:W-:Y:S01]  /*04c0*/  VIADD R12, R23, 0x120 ;  /* 0x00000120170c7836 */ /* 0x000fe20000000000 */
[----:B------:R-:W-:-:S02]  /*04d0*/  CS2R R18, SRZ ;  /* 0x0000000000127805 */ /* 0x000fc4000001ff00 */
[C---:B------:R-:W-:Y:S02]  /*04e0*/  ISETP.LT.OR P5, PT, R28.reuse, 0x1, P5 ;  /* 0x000000011c00780c */ /* 0x040fe40002fa1670 */
[----:B------:R-:W-:Y:S02]  /*04f0*/  CS2R R16, SRZ ;  /* 0x0000000000107805 */ /* 0x000fe4000001ff00 */
[----:B------:R-:W-:Y:S02]  /*0500*/  ISETP.GE.AND P6, PT, R28, 0x1, PT ;  /* 0x000000011c00780c */ /* 0x000fe40003fc6270 */
[----:B------:R-:W-:-:S07]  /*0510*/  CS2R R14, SRZ ;  /* 0x00000000000e7805 */ /* 0x000fce000001ff00 */
[----:B------:R-:W4:Y:S04]  /*0520*/  @!P5 LDG.E.U16 R9, desc[UR4][R2.64+0x180] ;  /* 0x000180040209d981 */ /* 0x000f28000c1e1500 */
[----:B------:R-:W4:Y:S01]  /*0530*/  @!P5 LDG.E.U16 R8, desc[UR4][R4.64+0x180] ;  /* 0x000180040408d981 */ /* 0x000f22000c1e1500 */
[----:B--2---:R-:W-:Y:S01]  /*0540*/  @!P1 SHF.L.U32 R20, R13, 0x10, RZ ;  /* 0x000000100d149819 */ /* 0x004fe200000006ff */
[----:B---3--:R-:W-:-:S04]  /*0550*/  @!P1 IMAD.U32 R0, R0, 0x10000, RZ ;  /* 0x0001000000009824 */ /* 0x008fc800078e00ff */
[----:B------:R-:W-:Y:S01]  /*0560*/  @!P1 FMUL.FTZ R19, R0, 1.4426950216293334961 ;  /* 0x3fb8aa3b00139820 */ /* 0x000fe20000410000 */
[----:B----4-:R-:W-:Y:S02]  /*0570*/  @!P2 SHF.L.U32 R7, R7, 0x10, RZ ;  /* 0x000000100707a819 */ /* 0x010fe400000006ff */
[----:B------:R-:W-:Y:S02]  /*0580*/  ISETP.GE.AND P1, PT, R12, UR8, PT ;  /* 0x000000080c007c0c */ /* 0x000fe4000bf26270 */
[----:B------:R-:W-:Y:S01]  /*0590*/  CS2R R12, SRZ ;  /* 0x00000000000c7805 */ /* 0x000fe2000001ff00 */
[----:B------:R-:W-:Y:S02]  /*05a0*/  @!P2 IMAD.U32 R18, R6, 0x10000, RZ ;  /* 0x000100000612a824 */ /* 0x000fe400078e00ff */
[----:B------:R-:W-:Y:S01]  /*05b0*/  @!P2 FMUL.FTZ R17, R7, 1.4426950216293334961 ;  /* 0x3fb8aa3b0711a820 */ /* 0x000fe20000410000 */
[----:B------:R-:W-:Y:S01]  /*05c0*/  IADD3 R0, PT, PT, R23, 0x140, RZ ;  /* 0x0000014017007810 */ /* 0x000fe20007ffe0ff */
[----:B------:R-:W-:Y:S01]  /*05d0*/  @!P3 IMAD.U32 R11, R11, 0x10000, RZ ;  /* 0x000100000b0bb824 */ /* 0x000fe200078e00ff */
[----:B------:R-:W-:Y:S01]  /*05e0*/  ISETP.LT.OR P2, PT, R28, 0x1, P1 ;  /* 0x000000011c00780c */ /* 0x000fe20000f41670 */
[----:B------:R-:W-:-:S02]  /*05f0*/  @!P3 IMAD.U32 R14, R10, 0x10000, RZ ;  /* 0x000100000a0eb824 */ /* 0x000fc400078e00ff */
[----:B------:R-:W-:Y:S01]  /*0600*/  @!P3 FMUL.FTZ R13, R11, 1.4426950216293334961 ;  /* 0x3fb8aa3b0b0db820 */ /* 0x000fe20000410000 */
[----:B------:R-:W-:Y:S01]  /*0610*/  ISETP.GE.OR P3, PT, R0, UR8, !P6 ;  /* 0x0000000800007c0c */ /* 0x000fe2000f766670 */
[----:B------:R-:W-:Y:S02]  /*0620*/  VIADD R0, R23, 0x160 ;  /* 0x0000016017007836 */ /* 0x000fe40000000000 */
[----:B------:R-:W-:Y:S01]  /*0630*/  @!P4 IMAD.U32 R31, R31, 0x10000, RZ ;  /* 0x000100001f1fc824 */ /* 0x000fe200078e00ff */
[----:B------:R-:W-:Y:S02]  /*0640*/  CS2R R10, SRZ ;  /* 0x00000000000a7805 */ /* 0x000fe4000001ff00 */
[----:B------:R-:W-:Y:S01]  /*0650*/  @!P4 SHF.L.U32 R12, R30, 0x10, RZ ;  /* 0x000000101e0cc819 */ /* 0x000fe200000006ff */
[----:B------:R-:W-:Y:S01]  /*0660*/  @!P4 FMUL.FTZ R11, R31, 1.4426950216293334961 ;  /* 0x3fb8aa3b1f0bc820 */ /* 0x000fe20000410000 */
[----:B------:R-:W-:Y:S01]  /*0670*/  ISETP.GE.OR P4, PT, R0, UR8, !P6 ;  /* 0x0000000800007c0c */ /* 0x000fe2000f786670 */
[----:B------:R-:W2:Y:S04]  /*0680*/  @!P2 LDG.E.U16 R6, desc[UR4][R2.64+0x240] ;  /* 0x000240040206a981 */ /* 0x000ea8000c1e1500 */
[----:B------:R-:W3:Y:S04]  /*0690*/  @!P2 LDG.E.U16 R0, desc[UR4][R4.64+0x240] ;  /* 0x000240040400a981 */ /* 0x000ee8000c1e1500 */
[----:B------:R-:W4:Y:S04]  /*06a0*/  @!P3 LDG.E.U16 R28, desc[UR4][R2.64+0x280] ;  /* 0x00028004021cb981 */ /* 0x000f28000c1e1500 */
[----:B------:R-:W4:Y:S04]  /*06b0*/  @!P3 LDG.E.U16 R7, desc[UR4][R4.64+0x280] ;  /* 0x000280040407b981 */ /* 0x000f28000c1e1500 */
[----:B------:R-:W4:Y:S04]  /*06c0*/  @!P4 LDG.E.U16 R31, desc[UR4][R2.64+0x2c0] ;  /* 0x0002c004021fc981 */ /* 0x000f28000c1e1500 */
[----:B------:R-:W4:Y:S01]  /*06d0*/  @!P4 LDG.E.U16 R30, desc[UR4][R4.64+0x2c0] ;  /* 0x0002c004041ec981 */ /* 0x000f22000c1e1500 */
[----:B------:R-:W-:Y:S01]  /*06e0*/  @!P5 IMAD.U32 R9, R9, 0x10000, RZ ;  /* 0x000100000909d824 */ /* 0x000fe200078e00ff */
[----:B------:R-:W-:Y:S01]  /*06f0*/  @!P5 SHF.L.U32 R16, R8, 0x10, RZ ;  /* 0x000000100810d819 */ /* 0x000fe200000006ff */
[----:B------:R-:W-:-:S02]  /*0700*/  VIADD R32, R23, 0x180 ;  /* 0x0000018017207836 */ /* 0x000fc40000000000 */
[----:B------:R-:W-:Y:S01]  /*0710*/  @!P5 FMUL.FTZ R15, R9, 1.4426950216293334961 ;  /* 0x3fb8aa3b090fd820 */ /* 0x000fe20000410000 */
[----:B------:R-:W-:Y:S01]  /*0720*/  CS2R R8, SRZ ;  /* 0x0000000000087805 */ /* 0x000fe2000001ff00 */
[----:B------:R-:W-:-:S05]  /*0730*/  VIADD R38, R23, 0x1e0 ;  /* 0x000001e017267836 */ /* 0x000fca0000000000 */
[----:B------:R-:W-:-:S13]  /*0740*/  ISETP.GE.OR P5, PT, R38, UR8, !P6 ;  /* 0x0000000826007c0c */ /* 0x000fda000f7a6670 */
[----:B------:R-:W4:Y:S04]  /*0750*/  @!P5 LDG.E.U16 R41, desc[UR4][R4.64+0x3c0] ;  /* 0x0003c0040429d981 */ /* 0x000f28000c1e1500 */
[----:B------:R-:W5:Y:S01]  /*0760*/  @!P5 LDG.E.U16 R34, desc[UR4][R2.64+0x3c0] ;  /* 0x0003c0040222d981 */ /* 0x000f62000c1e1500 */
[----:B--2---:R-:W-:Y:S01]  /*0770*/  @!P2 IMAD.U32 R6, R6, 0x10000, RZ ;  /* 0x000100000606a824 */ /* 0x004fe200078e00ff */
[----:B---3--:R-:W-:-:S03]  /*0780*/  @!P2 SHF.L.U32 R10, R0, 0x10, RZ ;  /* 0x00000010000aa819 */ /* 0x008fc600000006ff */
[----:B------:R-:W-:Y:S01]  /*0790*/  @!P2 FMUL.FTZ R9, R6, 1.4426950216293334961 ;  /* 0x3fb8aa3b0609a820 */ /* 0x000fe20000410000 */
[----:B------:R-:W-:Y:S01]  /*07a0*/  ISETP.GE.OR P2, PT, R32, UR8, !P6 ;  /* 0x0000000820007c0c */ /* 0x000fe2000f746670 */
[----:B------:R-:W-:Y:S02]  /*07b0*/  VIADD R32, R23, 0x1a0 ;  /* 0x000001a017207836 */ /* 0x000fe40000000000 */
[----:B----4-:R-:W-:Y:S02]  /*07c0*/  @!P3 IMAD.U32 R28, R28, 0x10000, RZ ;  /* 0x000100001c1cb824 */ /* 0x010fe400078e00ff */
[----:B------:R-:W-:Y:S02]  /*07d0*/  HFMA2 R0, -RZ, RZ, 0, 0 ;  /* 0x00000000ff007431 */ /* 0x000fe400000001ff */
[----:B------:R-:W-:Y:S01]  /*07e0*/  @!P3 IMAD.U32 R8, R7, 0x10000, RZ ;  /* 0x000100000708b824 */ /* 0x000fe200078e00ff */
[----:B------:R-:W-:Y:S02]  /*07f0*/  CS2R R6, SRZ ;  /* 0x0000000000067805 */ /* 0x000fe4000001ff00 */
[----:B------:R-:W-:Y:S01]  /*0800*/  @!P3 FMUL.FTZ R7, R28, 1.4426950216293334961 ;  /* 0x3fb8aa3b1c07b820 */ /* 0x000fe20000410000 */
[----:B------:R-:W-:Y:S01]  /*0810*/  @!P4 IMAD.U32 R31, R31, 0x10000, RZ ;  /* 0x000100001f1fc824 */ /* 0x000fe200078e00ff */
[----:B------:R-:W-:-:S02]  /*0820*/  IADD3 R28, PT, PT, R23, 0x1c0, RZ ;  /* 0x000001c0171c7810 */ /* 0x000fc40007ffe0ff */
[----:B------:R-:W-:Y:S01]  /*0830*/  ISETP.GE.OR P3, PT, R32, UR8, !P6 ;  /* 0x0000000820007c0c */ /* 0x000fe2000f766670 */
[----:B------:R-:W-:Y:S02]  /*0840*/  @!P4 IMAD.U32 R6, R30, 0x10000, RZ ;  /* 0x000100001e06c824 */ /* 0x000fe400078e00ff */
[----:B------:R-:W-:Y:S01]  /*0850*/  @!P4 FMUL.FTZ R0, R31, 1.4426950216293334961 ;  /* 0x3fb8aa3b1f00c820 */ /* 0x000fe20000410000 */
[----:B------:R-:W-:Y:S01]  /*0860*/  ISETP.GE.OR P4, PT, R28, UR8, !P6 ;  /* 0x000000081c007c0c */ /* 0x000fe2000f786670 */
[----:B------:R-:W2:Y:S04]  /*0870*/  @!P2 LDG.E.U16 R42, desc[UR4][R4.64+0x300] ;  /* 0x00030004042aa981 */ /* 0x000ea8000c1e1500 */
[----:B------:R-:W3:Y:S04]  /*0880*/  @!P2 LDG.E.U16 R40, desc[UR4][R2.64+0x300] ;  /* 0x000300040228a981 */ /* 0x000ee8000c1e1500 */
[----:B------:R-:W4:Y:S04]  /*0890*/  @!P3 LDG.E.U16 R28, desc[UR4][R4.64+0x340] ;  /* 0x00034004041cb981 */ /* 0x000f28000c1e1500 */
[----:B------:R-:W3:Y:S04]  /*08a0*/  @!P4 LDG.E.U16 R37, desc[UR4][R4.64+0x380] ;  /* 0x000380040425c981 */ /* 0x000ee8000c1e1500 */
[----:B------:R-:W3:Y:S01]  /*08b0*/  @!P3 LDG.E.U16 R39, desc[UR4][R2.64+0x340] ;  /* 0x000340040227b981 */ /* 0x000ee2000c1e1500 */
[----:B------:R-:W-:-:S03]  /*08c0*/  FADD.FTZ R31, RZ, R27 ;  /* 0x0000001bff1f7221 */ /* 0x000fc60000010000 */
        /* <DEDUP_REMOVED lines=10> */
[----:B------:R-:W-:-:S03]  /*0970*/  MOV R32, RZ ;  /* 0x000000ff00207202 */ /* 0x000fc60000000f00 */
[----:B0-----:R-:W-:Y:S01]  /*0980*/  FADD.FTZ R3, R31, R8 ;  /* 0x000000081f037221 */ /* 0x001fe20000010000 */
[----:B------:R-:W-:-:S03]  /*0990*/  CS2R R30, SRZ ;  /* 0x00000000001e7805 */ /* 0x000fc6000001ff00 */
[----:B------:R-:W-:Y:S01]  /*09a0*/  FADD.FTZ R3, R3, R6 ;  /* 0x0000000603037221 */ /* 0x000fe20000010000 */
[----:B--2---:R-:W-:-:S04]  /*09b0*/  @!P2 IMAD.U32 R32, R42, 0x10000, RZ ;  /* 0x000100002a20a824 */ /* 0x004fc800078e00ff */
[----:B------:R-:W-:Y:S01]  /*09c0*/  FADD.FTZ R2, R3, R32 ;  /* 0x0000002003027221 */ /* 0x000fe20000010000 */
[----:B----4-:R-:W-:Y:S01]  /*09d0*/  @!P3 IMAD.U32 R31, R28, 0x10000, RZ ;  /* 0x000100001c1fb824 */ /* 0x010fe200078e00ff */
[----:B---3--:R-:W-:-:S03]  /*09e0*/  @!P4 SHF.L.U32 R30, R37, 0x10, RZ ;  /* 0x00000010251ec819 */ /* 0x008fc600000006ff */
[----:B------:R-:W-:Y:S01]  /*09f0*/  FADD.FTZ R3, R2, R31 ;  /* 0x0000001f02037221 */ /* 0x000fe20000010000 */
[----:B------:R-:W-:Y:S02]  /*0a00*/  IMAD.MOV.U32 R28, RZ, RZ, RZ ;  /* 0x000000ffff1c7224 */ /* 0x000fe400078e00ff */
[----:B------:R-:W-:Y:S02]  /*0a10*/  @!P5 IMAD.U32 R28, R41, 0x10000, RZ ;  /* 0x00010000291cd824 */ /* 0x000fe400078e00ff */
        /* <DEDUP_REMOVED lines=8> */
[----:B------:R-:W0:Y:S01]  /*0aa0*/  SHFL.BFLY PT, R2, R43, 0x2, 0x1f ;  /* 0x0c401f002b027f89 */ /* 0x000e2200000e0000 */
[----:B------:R-:W-:Y:S01]  /*0ab0*/  CS2R R4, SRZ ;  /* 0x0000000000047805 */ /* 0x000fe2000001ff00 */
[----:B------:R-:W-:Y:S02]  /*0ac0*/  @!P3 IMAD.U32 R39, R39, 0x10000, RZ ;  /* 0x000100002727b824 */ /* 0x000fe400078e00ff */
[----:B0-----:R-:W-:Y:S01]  /*0ad0*/  FADD.FTZ R37, R43, R2 ;  /* 0x000000022b257221 */ /* 0x001fe20000010000 */
[----:B------:R-:W-:-:S04]  /*0ae0*/  @!P2 SHF.L.U32 R2, R40, 0x10, RZ ;  /* 0x000000102802a819 */ /* 0x000fc800000006ff */
[----:B------:R0:W1:Y:S01]  /*0af0*/  SHFL.BFLY PT, R40, R37, 0x1, 0x1f ;  /* 0x0c201f0025287f89 */ /* 0x00006200000e0000 */
[----:B------:R-:W-:Y:S05]  /*0b00*/  @!P6 EXIT ;  /* 0x000000000000e94d */ /* 0x000fea0003800000 */
[----:B------:R-:W-:Y:S01]  /*0b10*/  ISETP.GE.AND P6, PT, R23, UR8, PT ;  /* 0x0000000817007c0c */ /* 0x000fe2000bfc6270 */
[----:B------:R-:W-:Y:S01]  /*0b20*/  @!P3 FMUL.FTZ R4, R39, 1.4426950216293334961 ;  /* 0x3fb8aa3b2704b820 */ /* 0x000fe20000410000 */
[----:B------:R-:W-:Y:S01]  /*0b30*/  LOP3.LUT R3, R23, 0x40, RZ, 0xfc, !PT ;  /* 0x0000004017037812 */ /* 0x000fe200078efcff */
[----:B------:R-:W-:Y:S01]  /*0b40*/  @!P2 FMUL.FTZ R5, R2, 1.4426950216293334961 ;  /* 0x3fb8aa3b0205a820 */ /* 0x000fe20000410000 */
[----:B------:R-:W2:Y:S01]  /*0b50*/  @!P0 MUFU.EX2 R33, R33 ;  /* 0x0000002100218308 */ /* 0x000ea20000000800 */
[----:B01----:R-:W-:Y:S01]  /*0b60*/  FADD.FTZ R37, R37, R40 ;  /* 0x0000002825257221 */ /* 0x003fe20000010000 */
[----:B------:R-:W-:Y:S01]  /*0b70*/  ISETP.GE.AND P3, PT, R3, UR8, PT ;  /* 0x0000000803007c0c */ /* 0x000fe2000bf66270 */
[----:B-----5:R-:W-:Y:S01]  /*0b80*/  @!P4 IMAD.U32 R39, R35, 0x10000, RZ ;  /* 0x000100002327c824 */ /* 0x020fe200078e00ff */
[----:B------:R-:W0:Y:S01]  /*0b90*/  LDC.64 R2, c[0x0][0x380] ;  /* 0x0000e000ff027b82 */ /* 0x000e220000000a00 */
[----:B------:R-:W-:Y:S01]  /*0ba0*/  @!P5 IMAD.U32 R34, R34, 0x10000, RZ ;  /* 0x000100002222d824 */ /* 0x000fe200078e00ff */
[----:B------:R-:W-:Y:S01]  /*0bb0*/  MOV R35, RZ ;  /* 0x000000ff00237202 */ /* 0x000fe20000000f00 */
[----:B------:R-:W-:Y:S01]  /*0bc0*/  @!P4 FMUL.FTZ R35, R39, 1.4426950216293334961 ;  /* 0x3fb8aa3b2723c820 */ /* 0x000fe20000410000 */
[C---:B------:R-:W-:Y:S01]  /*0bd0*/  LOP3.LUT R39, R23.reuse, 0x80, RZ, 0xfc, !PT ;  /* 0x0000008017277812 */ /* 0x040fe200078efcff */
[----:B------:R-:W1:Y:S01]  /*0be0*/  @!P6 MUFU.EX2 R36, R36 ;  /* 0x000000240024e308 */ /* 0x000e620000000800 */
[----:B------:R-:W-:-:S02]  /*0bf0*/  LOP3.LUT R41, R23, 0x60, RZ, 0xfc, !PT ;  /* 0x0000006017297812 */ /* 0x000fc400078efcff */
[----:B------:R-:W-:Y:S02]  /*0c00*/  ISETP.GE.AND P4, PT, R39, UR8, PT ;  /* 0x0000000827007c0c */ /* 0x000fe4000bf86270 */
[----:B------:R-:W-:Y:S01]  /*0c10*/  ISETP.GE.AND P2, PT, R41, UR8, PT ;  /* 0x0000000829007c0c */ /* 0x000fe2000bf46270 */
[----:B--2---:R-:W-:Y:S01]  /*0c20*/  @!P0 FFMA.FTZ R33, -R37, R33, R26 ;  /* 0x0000002125218223 */ /* 0x004fe2000001011a */
[----:B------:R-:W-:Y:S01]  /*0c30*/  LOP3.LUT R26, R23, 0xa0, RZ, 0xfc, !PT ;  /* 0x000000a0171a7812 */ /* 0x000fe200078efcff */
[----:B------:R-:W2:Y:S03]  /*0c40*/  @!P3 MUFU.EX2 R25, R25 ;  /* 0x000000190019b308 */ /* 0x000ea60000000800 */
[----:B------:R-:W-:Y:S01]  /*0c50*/  @!P0 F2FP.BF16.F32.PACK_AB R33, RZ, R33 ;  /* 0x00000021ff21823e */ /* 0x000fe200000010ff */
[----:B-1----:R-:W-:Y:S01]  /*0c60*/  @!P6 FFMA.FTZ R36, -R37, R36, R27 ;  /* 0x000000242524e223 */ /* 0x002fe2000001011b */
[----:B------:R-:W-:-:S02]  /*0c70*/  IMAD.MOV.U32 R27, RZ, RZ, RZ ;  /* 0x000000ffff1b7224 */ /* 0x000fc400078e00ff */
[----:B------:R-:W-:Y:S01]  /*0c80*/  @!P5 FMUL.FTZ R27, R34, 1.4426950216293334961 ;  /* 0x3fb8aa3b221bd820 */ /* 0x000fe20000410000 */
[----:B0-----:R-:W-:Y:S01]  /*0c90*/  IMAD.WIDE R2, R29, 0x2, R2 ;  /* 0x000000021d027825 */ /* 0x001fe200078e0202 */
[----:B------:R-:W-:Y:S01]  /*0ca0*/  LOP3.LUT R29, R23, 0xc0, RZ, 0xfc, !PT ;  /* 0x000000c0171d7812 */ /* 0x000fe200078efcff */
[----:B------:R-:W0:Y:S01]  /*0cb0*/  @!P4 MUFU.EX2 R19, R19 ;  /* 0x000000130013c308 */ /* 0x000e220000000800 */
[----:B------:R-:W-:Y:S02]  /*0cc0*/  @!P6 F2FP.BF16.F32.PACK_AB R36, RZ, R36 ;  /* 0x00000024ff24e23e */ /* 0x000fe400000010ff */
[----:B------:R-:W-:Y:S01]  /*0cd0*/  ISETP.GE.AND P5, PT, R26, UR8, PT ;  /* 0x000000081a007c0c */ /* 0x000fe2000bfa6270 */
[----:B------:R1:W-:Y:S01]  /*0ce0*/  @!P0 STG.E.U16 desc[UR4][R2.64+0x40], R33 ;  /* 0x0000402102008986 */ /* 0x0003e2000c101504 */
[----:B--2---:R-:W-:Y:S01]  /*0cf0*/  @!P3 FFMA.FTZ R25, -R37, R25, R22 ;  /* 0x000000192519b223 */ /* 0x004fe20000010116 */
[----:B------:R-:W2:Y:S02]  /*0d00*/  S2R R26, SR_TID.X ;  /* 0x00000000001a7919 */ /* 0x000ea40000002100 */
[----:B------:R-:W3:Y:S02]  /*0d10*/  @!P2 MUFU.EX2 R24, R24 ;  /* 0x000000180018a308 */ /* 0x000ee40000000800 */
[----:B------:R-:W-:Y:S01]  /*0d20*/  @!P3 F2FP.BF16.F32.PACK_AB R25, RZ, R25 ;  /* 0x00000019ff19b23e */ /* 0x000fe200000010ff */
[----:B------:R1:W-:Y:S01]  /*0d30*/  @!P6 STG.E.U16 desc[UR4][R2.64], R36 ;  /* 0x000000240200e986 */ /* 0x0003e2000c101504 */
[----:B------:R-:W-:-:S02]  /*0d40*/  ISETP.GE.AND P6, PT, R29, UR8, PT ;  /* 0x000000081d007c0c */ /* 0x000fc4000bfc6270 */
[----:B------:R-:W-:Y:S01]  /*0d50*/  LOP3.LUT R29, R23, 0xe0, RZ, 0xfc, !PT ;  /* 0x000000e0171d7812 */ /* 0x000fe200078efcff */
[----:B------:R1:W-:Y:S01]  /*0d60*/  @!P3 STG.E.U16 desc[UR4][R2.64+0x80], R25 ;  /* 0x000080190200b986 */ /* 0x0003e2000c101504 */
[----:B------:R-:W4:Y:S01]  /*0d70*/  @!P5 MUFU.EX2 R17, R17 ;  /* 0x000000110011d308 */ /* 0x000f220000000800 */
[----:B0-----:R-:W-:Y:S01]  /*0d80*/  @!P4 FFMA.FTZ R19, -R37, R19, R20 ;  /* 0x000000132513c223 */ /* 0x001fe20000010114 */
[----:B------:R-:W-:Y:S02]  /*0d90*/  ISETP.GE.AND P0, PT, R29, UR8, PT ;  /* 0x000000081d007c0c */ /* 0x000fe4000bf06270 */
[----:B------:R-:W-:Y:S02]  /*0da0*/  LOP3.LUT R23, R23, 0x100, RZ, 0xfc, !PT ;  /* 0x0000010017177812 */ /* 0x000fe400078efcff */
[----:B------:R-:W-:Y:S02]  /*0db0*/  @!P4 F2FP.BF16.F32.PACK_AB R19, RZ, R19 ;  /* 0x00000013ff13c23e */ /* 0x000fe400000010ff */
[----:B------:R-:W-:Y:S01]  /*0dc0*/  ISETP.GE.AND P3, PT, R23, UR8, PT ;  /* 0x0000000817007c0c */ /* 0x000fe2000bf66270 */
[----:B------:R-:W0:Y:S01]  /*0dd0*/  @!P6 MUFU.EX2 R15, R15 ;  /* 0x0000000f000fe308 */ /* 0x000e220000000800 */
[----:B---3--:R-:W-:Y:S01]  /*0de0*/  @!P2 FFMA.FTZ R24, -R37, R24, R21 ;  /* 0x000000182518a223 */ /* 0x008fe20000010115 */
[----:B------:R1:W-:Y:S04]  /*0df0*/  @!P4 STG.E.U16 desc[UR4][R2.64+0x100], R19 ;  /* 0x000100130200c986 */ /* 0x0003e8000c101504 */
[----:B------:R-:W-:-:S02]  /*0e00*/  @!P2 F2FP.BF16.F32.PACK_AB R24, RZ, R24 ;  /* 0x00000018ff18a23e */ /* 0x000fc400000010ff */
[----:B------:R-:W3:Y:S01]  /*0e10*/  @!P0 MUFU.EX2 R13, R13 ;  /* 0x0000000d000d8308 */ /* 0x000ee20000000800 */
[C---:B----4-:R-:W-:Y:S02]  /*0e20*/  @!P5 FFMA.FTZ R17, -R37.reuse, R17, R18 ;  /* 0x000000112511d223 */ /* 0x050fe40000010112 */
[----:B------:R1:W-:Y:S01]  /*0e30*/  @!P2 STG.E.U16 desc[UR4][R2.64+0xc0], R24 ;  /* 0x0000c0180200a986 */ /* 0x0003e2000c101504 */
[----:B--2---:R-:W-:Y:S02]  /*0e40*/  LOP3.LUT R26, R26, 0x1f, RZ, 0xc0, !PT ;  /* 0x0000001f1a1a7812 */ /* 0x004fe400078ec0ff */
[----:B------:R-:W-:Y:S01]  /*0e50*/  @!P5 F2FP.BF16.F32.PACK_AB R17, RZ, R17 ;  /* 0x00000011ff11d23e */ /* 0x000fe200000010ff */
[----:B0-----:R-:W-:Y:S01]  /*0e60*/  @!P6 FFMA.FTZ R15, -R37, R15, R16 ;  /* 0x0000000f250fe223 */ /* 0x001fe20000010110 */
[----:B------:R-:W-:Y:S01]  /*0e70*/  IADD3 R16, PT, PT, R26, 0x140, RZ ;  /* 0x000001401a107810 */ /* 0x000fe20007ffe0ff */
[----:B------:R-:W0:Y:S02]  /*0e80*/  @!P3 MUFU.EX2 R11, R11 ;  /* 0x0000000b000bb308 */ /* 0x000e240000000800 */
[----:B------:R1:W-:Y:S01]  /*0e90*/  @!P5 STG.E.U16 desc[UR4][R2.64+0x140], R17 ;  /* 0x000140110200d986 */ /* 0x0003e2000c101504 */
[----:B------:R-:W-:-:S02]  /*0ea0*/  @!P6 F2FP.BF16.F32.PACK_AB R15, RZ, R15 ;  /* 0x0000000fff0fe23e */ /* 0x000fc400000010ff */
[----:B------:R-:W-:Y:S01]  /*0eb0*/  ISETP.GE.AND P2, PT, R16, UR8, PT ;  /* 0x0000000810007c0c */ /* 0x000fe2000bf46270 */
[----:B---3--:R-:W-:Y:S01]  /*0ec0*/  @!P0 FFMA.FTZ R13, -R37, R13, R14 ;  /* 0x0000000d250d8223 */ /* 0x008fe2000001010e */
[C---:B------:R-:W-:Y:S01]  /*0ed0*/  VIADD R14, R26.reuse, 0x160 ;  /* 0x000001601a0e7836 */ /* 0x040fe20000000000 */
[----:B------:R-:W-:Y:S01]  /*0ee0*/  PRMT R16, R15, 0x7610, R16 ;  /* 0x000076100f107816 */ /* 0x000fe20000000010 */
[----:B------:R-:W2:Y:S01]  /*0ef0*/  @!P1 MUFU.EX2 R9, R9 ;  /* 0x0000000900099308 */ /* 0x000ea20000000800 */
[----:B------:R-:W-:Y:S02]  /*0f00*/  IADD3 R15, PT, PT, R26, 0x1a0, RZ ;  /* 0x000001a01a0f7810 */ /* 0x000fe40007ffe0ff */
[----:B------:R-:W-:Y:S01]  /*0f10*/  ISETP.GE.AND P4, PT, R14, UR8, PT ;  /* 0x000000080e007c0c */ /* 0x000fe2000bf86270 */
[C---:B------:R-:W-:Y:S01]  /*0f20*/  VIADD R14, R26.reuse, 0x180 ;  /* 0x000001801a0e7836 */ /* 0x040fe20000000000 */
[----:B------:R-:W-:Y:S01]  /*0f30*/  @!P0 F2FP.BF16.F32.PACK_AB R13, RZ, R13 ;  /* 0x0000000dff0d823e */ /* 0x000fe200000010ff */
[----:B------:R-:W-:Y:S01]  /*0f40*/  VIADD R26, R26, 0x1c0 ;  /* 0x000001c01a1a7836 */ /* 0x000fe20000000000 */
[----:B------:R1:W-:Y:S01]  /*0f50*/  @!P6 STG.E.U16 desc[UR4][R2.64+0x180], R16 ;  /* 0x000180100200e986 */ /* 0x0003e2000c101504 */
[----:B------:R-:W-:Y:S01]  /*0f60*/  ISETP.GE.AND P6, PT, R15, UR8, PT ;  /* 0x000000080f007c0c */ /* 0x000fe2000bfc6270 */
[----:B------:R-:W3:Y:S01]  /*0f70*/  @!P2 MUFU.EX2 R7, R7 ;  /* 0x000000070007a308 */ /* 0x000ee20000000800 */
[----:B------:R-:W-:Y:S01]  /*0f80*/  ISETP.GE.AND P5, PT, R14, UR8, PT ;  /* 0x000000080e007c0c */ /* 0x000fe2000bfa6270 */
[----:B0-----:R-:W-:Y:S01]  /*0f90*/  @!P3 FFMA.FTZ R11, -R37, R11, R12 ;  /* 0x0000000b250bb223 */ /* 0x001fe2000001010c */
[----:B------:R-:W-:-:S04]  /*0fa0*/  PRMT R14, R13, 0x7610, R14 ;  /* 0x000076100d0e7816 */ /* 0x000fc8000000000e */
[----:B------:R-:W-:Y:S01]  /*0fb0*/  @!P3 F2FP.BF16.F32.PACK_AB R11, RZ, R11 ;  /* 0x0000000bff0bb23e */ /* 0x000fe200000010ff */
[----:B------:R1:W-:Y:S01]  /*0fc0*/  @!P0 STG.E.U16 desc[UR4][R2.64+0x1c0], R14 ;  /* 0x0001c00e02008986 */ /* 0x0003e2000c101504 */
[----:B------:R-:W-:Y:S01]  /*0fd0*/  ISETP.GE.AND P0, PT, R26, UR8, PT ;  /* 0x000000081a007c0c */ /* 0x000fe2000bf06270 */
[----:B------:R-:W0:Y:S01]  /*0fe0*/  @!P4 MUFU.EX2 R13, R0 ;  /* 0x00000000000dc308 */ /* 0x000e220000000800 */
[----:B--2---:R-:W-:Y:S01]  /*0ff0*/  @!P1 FFMA.FTZ R9, -R37, R9, R10 ;  /* 0x0000000925099223 */ /* 0x004fe2000001010a */
[----:B------:R1:W-:Y:S01]  /*1000*/  @!P3 STG.E.U16 desc[UR4][R2.64+0x200], R11 ;  /* 0x0002000b0200b986 */ /* 0x0003e2000c101504 */
[----:B------:R-:W-:-:S03]  /*1010*/  ISETP.GE.AND P3, PT, R38, UR8, PT ;  /* 0x0000000826007c0c */ /* 0x000fc6000bf66270 */
[----:B------:R-:W-:Y:S01]  /*1020*/  @!P1 F2FP.BF16.F32.PACK_AB R9, RZ, R9 ;  /* 0x00000009ff09923e */ /* 0x000fe200000010ff */
[----:B---3--:R-:W-:Y:S01]  /*1030*/  @!P2 FFMA.FTZ R7, -R37, R7, R8 ;  /* 0x000000072507a223 */ /* 0x008fe20000010108 */
[----:B------:R-:W2:Y:S03]  /*1040*/  @!P5 MUFU.EX2 R5, R5 ;  /* 0x000000050005d308 */ /* 0x000ea60000000800 */
[----:B------:R1:W-:Y:S01]  /*1050*/  @!P1 STG.E.U16 desc[UR4][R2.64+0x240], R9 ;  /* 0x0002400902009986 */ /* 0x0003e2000c101504 */
[----:B------:R-:W-:-:S04]  /*1060*/  @!P2 F2FP.BF16.F32.PACK_AB R7, RZ, R7 ;  /* 0x00000007ff07a23e */ /* 0x000fc800000010ff */
[----:B------:R-:W3:Y:S01]  /*1070*/  @!P6 MUFU.EX2 R4, R4 ;  /* 0x000000040004e308 */ /* 0x000ee20000000800 */
[C---:B0-----:R-:W-:Y:S01]  /*1080*/  @!P4 FFMA.FTZ R13, -R37.reuse, R13, R6 ;  /* 0x0000000d250dc223 */ /* 0x041fe20000010106 */
[----:B------:R1:W-:Y:S04]  /*1090*/  @!P2 STG.E.U16 desc[UR4][R2.64+0x280], R7 ;  /* 0x000280070200a986 */ /* 0x0003e8000c101504 */
[----:B------:R-:W-:Y:S02]  /*10a0*/  @!P4 F2FP.BF16.F32.PACK_AB R13, RZ, R13 ;  /* 0x0000000dff0dc23e */ /* 0x000fe400000010ff */
[----:B------:R-:W0:Y:S01]  /*10b0*/  @!P0 MUFU.EX2 R35, R35 ;  /* 0x0000002300238308 */ /* 0x000e220000000800 */
[C---:B--2---:R-:W-:Y:S02]  /*10c0*/  @!P5 FFMA.FTZ R5, -R37.reuse, R5, R32 ;  /* 0x000000052505d223 */ /* 0x044fe40000010120 */
        /* <DEDUP_REMOVED lines=15> */
.L_x_4769:
        /* <DEDUP_REMOVED lines=12> */
.L_x_11395:


//--------------------- .text._ZN43_GLOBAL__N__9ae7fba5_10_SoftMax_cu_9f978f6321softmax_warp_backwardIN3c108BFloat16ES2_fLi8ELb1ELb0EEEvPT0_PKT_S7_iiiPKb --------------------------
	.section	.text._ZN43_GLOBAL__N__9ae7fba5_10_SoftMax_cu_9f978f6321softmax_warp_backwardIN3c108BFloat16ES2_fLi8ELb1ELb0EEEvPT0_PKT_S7_iiiPKb,"ax",@progbits
	.align	128
.text._ZN43_GLOBAL__N__9ae7fba5_10_SoftMax_cu_9f978f6321softmax_warp_backwardIN3c108BFloat16ES2_fLi8ELb1ELb0EEEvPT0_PKT_S7_iiiPKb:
        .type           _ZN43_GLOBAL__N__9ae7fba5_10_SoftMax_cu_9f978f6321softmax_warp_backwardIN3c108BFloat16ES2_fLi8ELb1ELb0EEEvPT0_PKT_S7_iiiPKb,@function
        .size           _ZN43_GLOBAL__N__9ae7fba5_10_SoftMax_cu_9f978f6321softmax_warp_backwardIN3c108BFloat16ES2_fLi8ELb1ELb0EEEvPT0_PKT_S7_iiiPKb,(.L_x_11396 - _ZN43_GLOBAL__N__9ae7fba5_10_SoftMax_cu_9f978f6321softmax_warp_backwardIN3c108BFloat16ES2_fLi8ELb1ELb0EEEvPT0_PKT_S7_iiiPKb)
        .other          _ZN43_GLOBAL__N__9ae7fba5_10_SoftMax_cu_9f978f6321softmax_warp_backwardIN3c108BFloat16ES2_fLi8ELb1ELb0EEEvPT0_PKT_S7_iiiPKb,@"STO_CUDA_ENTRY STV_DEFAULT"
_ZN43_GLOBAL__N__9ae7fba5_10_SoftMax_cu_9f978f6321softmax_warp_backwardIN3c108BFloat16ES2_fLi8ELb1ELb0EEEvPT0_PKT_S7_iiiPKb:
        /* <DEDUP_REMOVED lines=15> */
[C---:B------:R-:W-:Y:S02]  /*00f0*/  IADD3 R7, PT, PT, R19.reuse, 0x20, RZ ;  /* 0x0000002013077810 */ /* 0x040fe40007ffe0ff */
[----:B------:R-:W-:Y:S01]  /*0100*/  P2R R6, PR, RZ, 0x1 ;  /* 0x00000001ff067803 */ /* 0x000fe20000000000 */
[----:B------:R-:W-:Y:S01]  /*0110*/  VIADD R6, R19, 0x40 ;  /* 0x0000004013067836 */ /* 0x000fe20000000000 */
[----:B------:R-:W-:Y:S01]  /*0120*/  ISETP.LT.OR P4, PT, R10, 0x1, P0 ;  /* 0x000000010a00780c */ /* 0x000fe20000781670 */
[----:B-1----:R-:W-:Y:S01]  /*0130*/  IMAD.WIDE R2, R17, 0x2, R2 ;  /* 0x0000000211027825 */ /* 0x002fe200078e0202 */
[----:B------:R-:W-:-:S02]  /*0140*/  ISETP.GE.AND P0, PT, R7, UR8, PT ;  /* 0x0000000807007c0c */ /* 0x000fc4000bf06270 */
[----:B------:R-:W-:Y:S01]  /*0150*/  ISETP.GE.AND P1, PT, R6, UR8, PT ;  /* 0x0000000806007c0c */ /* 0x000fe2000bf26270 */
[----:B------:R-:W-:Y:S01]  /*0160*/  IMAD.WIDE R4, R17, 0x2, R4 ;  /* 0x0000000211047825 */ /* 0x000fe200078e0204 */
[C---:B------:R-:W-:Y:S02]  /*0170*/  ISETP.LT.OR P3, PT, R10.reuse, 0x1, P0 ;  /* 0x000000010a00780c */ /* 0x040fe40000761670 */
[----:B------:R-:W-:-:S05]  /*0180*/  ISETP.LT.OR P5, PT, R10, 0x1, P1 ;  /* 0x000000010a00780c */ /* 0x000fca0000fa1670 */
[----:B0-----:R-:W2:Y:S04]  /*0190*/  @!P4 LDG.E.U16 R6, desc[UR4][R2.64] ;  /* 0x000000040206c981 */ /* 0x001ea8000c1e1500 */
[----:B------:R-:W3:Y:S04]  /*01a0*/  @!P4 LDG.E.U16 R0, desc[UR4][R4.64] ;  /* 0x000000040400c981 */ /* 0x000ee8000c1e1500 */
[----:B------:R-:W4:Y:S04]  /*01b0*/  @!P3 LDG.E.U16 R8, desc[UR4][R2.64+0x40] ;  /* 0x000040040208b981 */ /* 0x000f28000c1e1500 */
[----:B------:R-:W4:Y:S04]  /*01c0*/  @!P3 LDG.E.U16 R7, desc[UR4][R4.64+0x40] ;  /* 0x000040040407b981 */ /* 0x000f28000c1e1500 */
[----:B------:R-:W4:Y:S04]  /*01d0*/  @!P5 LDG.E.U16 R12, desc[UR4][R2.64+0x80] ;  /* 0x00008004020cd981 */ /* 0x000f28000c1e1500 */
[----:B------:R-:W4:Y:S01]  /*01e0*/  @!P5 LDG.E.U16 R11, desc[UR4][R4.64+0x80] ;  /* 0x00008004040bd981 */ /* 0x000f22000c1e1500 */
[----:B------:R-:W-:-:S02]  /*01f0*/  HFMA2 R16, -RZ, RZ, 0, 0 ;  /* 0x00000000ff107431 */ /* 0x000fc400000001ff */
[----:B------:R-:W-:Y:S01]  /*0200*/  VIADD R9, R19, 0x60 ;  /* 0x0000006013097836 */ /* 0x000fe20000000000 */
[----:B------:R-:W-:Y:S02]  /*0210*/  CS2R R20, SRZ ;  /* 0x0000000000147805 */ /* 0x000fe4000001ff00 */
[----:B------:R-:W-:Y:S01]  /*0220*/  CS2R R14, SRZ ;  /* 0x00000000000e7805 */ /* 0x000fe2000001ff00 */
[----:B------:R-:W-:Y:S01]  /*0230*/  IMAD.MOV.U32 R22, RZ, RZ, RZ ;  /* 0x000000ffff167224 */ /* 0x000fe200078e00ff */
[----:B------:R-:W-:Y:S02]  /*0240*/  ISETP.GE.AND P2, PT, R9, UR8, PT ;  /* 0x0000000809007c0c */ /* 0x000fe4000bf46270 */
[----:B------:R-:W-:Y:S02]  /*0250*/  MOV R9, RZ ;  /* 0x000000ff00097202 */ /* 0x000fe40000000f00 */
[----:B--2---:R-:W-:Y:S01]  /*0260*/  @!P4 SHF.L.U32 R6, R6, 0x10, RZ ;  /* 0x000000100606c819 */ /* 0x004fe200000006ff */
[----:B---3--:R-:W-:Y:S01]  /*0270*/  @!P4 IMAD.U32 R16, R0, 0x10000, RZ ;  /* 0x000100000010c824 */ /* 0x008fe200078e00ff */
[----:B------:R-:W-:Y:S01]  /*0280*/  IADD3 R0, PT, PT, R19, 0x80, RZ ;  /* 0x0000008013007810 */ /* 0x000fe20007ffe0ff */
[----:B----4-:R-:W-:-:S02]  /*0290*/  @!P3 IMAD.U32 R8, R8, 0x10000, RZ ;  /* 0x000100000808b824 */ /* 0x010fc400078e00ff */
[----:B------:R-:W-:Y:S01]  /*02a0*/  @!P4 FMUL.FTZ R21, R6, 1.4426950216293334961 ;  /* 0x3fb8aa3b0615c820 */ /* 0x000fe20000410000 */
[----:B------:R-:W-:Y:S02]  /*02b0*/  ISETP.LT.OR P4, PT, R10, 0x1, P2 ;  /* 0x000000010a00780c */ /* 0x000fe40001781670 */
[----:B------:R-:W-:Y:S01]  /*02c0*/  @!P3 SHF.L.U32 R15, R7, 0x10, RZ ;  /* 0x00000010070fb819 */ /* 0x000fe200000006ff */
[----:B------:R-:W-:Y:S01]  /*02d0*/  @!P3 FMUL.FTZ R22, R8, 1.4426950216293334961 ;  /* 0x3fb8aa3b0816b820 */ /* 0x000fe20000410000 */
[----:B------:R-:W-:Y:S01]  /*02e0*/  ISETP.GE.AND P3, PT, R0, UR8, PT ;  /* 0x0000000800007c0c */ /* 0x000fe2000bf66270 */
[----:B------:R-:W-:Y:S01]  /*02f0*/  @!P5 IMAD.U32 R12, R12, 0x10000, RZ ;  /* 0x000100000c0cd824 */ /* 0x000fe200078e00ff */
[----:B------:R-:W-:-:S03]  /*0300*/  @!P5 SHF.L.U32 R9, R11, 0x10, RZ ;  /* 0x000000100b09d819 */ /* 0x000fc600000006ff */
[----:B------:R-:W-:Y:S01]  /*0310*/  @!P5 FMUL.FTZ R20, R12, 1.4426950216293334961 ;  /* 0x3fb8aa3b0c14d820 */ /* 0x000fe20000410000 */
[----:B------:R-:W-:-:S03]  /*0320*/  ISETP.LT.OR P5, PT, R10, 0x1, P3 ;  /* 0x000000010a00780c */ /* 0x000fc60001fa1670 */
[----:B------:R-:W2:Y:S04]  /*0330*/  @!P4 LDG.E.U16 R0, desc[UR4][R2.64+0xc0] ;  /* 0x0000c0040200c981 */ /* 0x000ea8000c1e1500 */
[----:B------:R-:W3:Y:S06]  /*0340*/  @!P4 LDG.E.U16 R6, desc[UR4][R4.64+0xc0] ;  /* 0x0000c0040406c981 */ /* 0x000eec000c1e1500 */
[----:B------:R-:W4:Y:S04]  /*0350*/  @!P5 LDG.E.U16 R11, desc[UR4][R2.64+0x100] ;  /* 0x00010004020bd981 */ /* 0x000f28000c1e1500 */
[----:B------:R-:W4:Y:S01]  /*0360*/  @!P5 LDG.E.U16 R8, desc[UR4][R4.64+0x100] ;  /* 0x000100040408d981 */ /* 0x000f22000c1e1500 */
[----:B------:R-:W-:-:S02]  /*0370*/  IMAD.MOV.U32 R7, RZ, RZ, RZ ;  /* 0x000000ffff077224 */ /* 0x000fc400078e00ff */
[----:B------:R-:W-:Y:S01]  /*0380*/  VIADD R12, R19, 0xa0 ;  /* 0x000000a0130c7836 */ /* 0x000fe20000000000 */
[----:B------:R-:W-:Y:S01]  /*0390*/  MOV R13, RZ ;  /* 0x000000ff000d7202 */ /* 0x000fe20000000f00 */
[----:B--2---:R-:W-:Y:S01]  /*03a0*/  @!P4 IMAD.U32 R0, R0, 0x10000, RZ ;  /* 0x000100000000c824 */ /* 0x004fe200078e00ff */
[----:B---3--:R-:W-:Y:S01]  /*03b0*/  @!P4 SHF.L.U32 R7, R6, 0x10, RZ ;  /* 0x000000100607c819 */ /* 0x008fe200000006ff */
[----:B------:R-:W-:Y:S02]  /*03c0*/  HFMA2 R6, -RZ, RZ, 0, 0 ;  /* 0x00000000ff067431 */ /* 0x000fe400000001ff */
[----:B------:R-:W-:Y:S01]  /*03d0*/  @!P4 FMUL.FTZ R14, R0, 1.4426950216293334961 ;  /* 0x3fb8aa3b000ec820 */ /* 0x000fe20000410000 */
[----:B------:R-:W-:Y:S01]  /*03e0*/  ISETP.GE.AND P4, PT, R12, UR8, PT ;  /* 0x000000080c007c0c */ /* 0x000fe2000bf86270 */
[----:B----4-:R-:W-:Y:S01]  /*03f0*/  @!P5 IMAD.U32 R11, R11, 0x10000, RZ ;  /* 0x000100000b0bd824 */ /* 0x010fe200078e00ff */
[----:B------:R-:W-:-:S03]  /*0400*/  @!P5 SHF.L.U32 R6, R8, 0x10, RZ ;  /* 0x000000100806d819 */ /* 0x000fc600000006ff */
[----:B------:R-:W-:Y:S01]  /*0410*/  @!P5 FMUL.FTZ R13, R11, 1.4426950216293334961 ;  /* 0x3fb8aa3b0b0dd820 */ /* 0x000fe20000410000 */
[----:B------:R-:W-:-:S13]  /*0420*/  ISETP.LT.OR P5, PT, R10, 0x1, P4 ;  /* 0x000000010a00780c */ /* 0x000fda00027a1670 */
[----:B------:R-:W2:Y:S04]  /*0430*/  @!P5 LDG.E.U16 R8, desc[UR4][R4.64+0x140] ;  /* 0x000140040408d981 */ /* 0x000ea8000c1e1500 */
[----:B------:R-:W3:Y:S01]  /*0440*/  @!P5 LDG.E.U16 R11, desc[UR4][R2.64+0x140] ;  /* 0x00014004020bd981 */ /* 0x000ee2000c1e1500 */
[----:B------:R-:W-:Y:S02]  /*0450*/  IMAD.MOV.U32 R0, RZ, RZ, RZ ;  /* 0x000000ffff007224 */ /* 0x000fe400078e00ff */
[----:B------:R-:W-:Y:S01]  /*0460*/  HFMA2 R12, -RZ, RZ, 0, 0 ;  /* 0x00000000ff0c7431 */ /* 0x000fe200000001ff */
[----:B------:R-:W-:Y:S02]  /*0470*/  ISETP.GE.AND P6, PT, R10, 0x1, PT ;  /* 0x000000010a00780c */ /* 0x000fe40003fc6270 */
[----:B--2---:R-:W-:Y:S01]  /*0480*/  @!P5 SHF.L.U32 R0, R8, 0x10, RZ ;  /* 0x000000100800d819 */ /* 0x004fe200000006ff */
[----:B------:R-:W-:-:S02]  /*0490*/  VIADD R8, R19, 0xc0 ;  /* 0x000000c013087836 */ /* 0x000fc40000000000 */
[----:B---3--:R-:W-:-:S04]  /*04a0*/  @!P5 IMAD.U32 R11, R11, 0x10000, RZ ;  /* 0x000100000b0bd824 */ /* 0x008fc800078e00ff */
[----:B------:R-:W-:Y:S01]  /*04b0*/  @!P5 FMUL.FTZ R12, R11, 1.4426950216293334961 ;  /* 0x3fb8aa3b0b0cd820 */ /* 0x000fe20000410000 */
[----:B------:R-:W-:-:S13]  /*04c0*/  ISETP.GE.OR P5, PT, R8, UR8, !P6 ;  /* 0x0000000808007c0c */ /* 0x000fda000f7a6670 */
[----:B------:R-:W2:Y:S04]  /*04d0*/  @!P5 LDG.E.U16 R18, desc[UR4][R2.64+0x180] ;  /* 0x000180040212d981 */ /* 0x000ea8000c1e1500 */
[----:B------:R-:W3:Y:S01]  /*04e0*/  @!P5 LDG.E.U16 R10, desc[UR4][R4.64+0x180] ;  /* 0x00018004040ad981 */ /* 0x000ee2000c1e1500 */
[----:B------:R-:W-:Y:S01]  /*04f0*/  MOV R8, RZ ;  /* 0x000000ff00087202 */ /* 0x000fe20000000f00 */
[----:B------:R-:W-:Y:S01]  /*0500*/  IMAD.MOV.U32 R11, RZ, RZ, RZ ;  /* 0x000000ffff0b7224 */ /* 0x000fe200078e00ff */
[----:B--2---:R-:W-:Y:S01]  /*0510*/  @!P5 SHF.L.U32 R18, R18, 0x10, RZ ;  /* 0x000000101212d819 */ /* 0x004fe200000006ff */
[----:B---3--:R-:W-:Y:S01]  /*0520*/  @!P5 IMAD.U32 R8, R10, 0x10000, RZ ;  /* 0x000100000a08d824 */ /* 0x008fe200078e00ff */
[----:B------:R-:W-:-:S03]  /*0530*/  IADD3 R10, PT, PT, R19, 0xe0, RZ ;  /* 0x000000e0130a7810 */ /* 0x000fc60007ffe0ff */
[----:B------:R-:W-:Y:S01]  /*0540*/  @!P5 FMUL.FTZ R11, R18, 1.4426950216293334961 ;  /* 0x3fb8aa3b120bd820 */ /* 0x000fe20000410000 */
        /* <DEDUP_REMOVED lines=8> */
[----:B------:R-:W-:-:S03]  /*05d0*/  IMAD.MOV.U32 R18, RZ, RZ, RZ ;  /* 0x000000ffff127224 */ /* 0x000fc600078e00ff */
[----:B------:R-:W-:-:S04]  /*05e0*/  FADD.FTZ R25, R25, R0 ;  /* 0x0000000019197221 */ /* 0x000fc80000010000 */
[----:B------:R-:W-:Y:S01]  /*05f0*/  FADD.FTZ R25, R25, R8 ;  /* 0x0000000819197221 */ /* 0x000fe20000010000 */
[----:B--2---:R-:W-:-:S05]  /*0600*/  @!P5 SHF.L.U32 R18, R24, 0x10, RZ ;  /* 0x000000101812d819 */ /* 0x004fca00000006ff */
[----:B------:R-:W-:-:S05]  /*0610*/  FADD.FTZ R25, R25, R18 ;  /* 0x0000001219197221 */ /* 0x000fca0000010000 */
[----:B0-----:R-:W0:Y:S02]  /*0620*/  SHFL.BFLY PT, R2, R25, 0x10, 0x1f ;  /* 0x0e001f0019027f89 */ /* 0x001e2400000e0000 */
        /* <DEDUP_REMOVED lines=10> */
[----:B------:R-:W-:Y:S01]  /*06d0*/  ISETP.GE.AND P6, PT, R19, UR8, PT ;  /* 0x0000000813007c0c */ /* 0x000fe2000bfc6270 */
[----:B------:R-:W-:Y:S01]  /*06e0*/  IMAD.MOV.U32 R4, RZ, RZ, RZ ;  /* 0x000000ffff047224 */ /* 0x000fe200078e00ff */
[----:B-----5:R-:W-:Y:S01]  /*06f0*/  @!P5 SHF.L.U32 R23, R23, 0x10, RZ ;  /* 0x000000101717d819 */ /* 0x020fe200000006ff */
[----:B------:R-:W3:Y:S01]  /*0700*/  @!P0 MUFU.EX2 R22, R22 ;  /* 0x0000001600168308 */ /* 0x000ee20000000800 */
[----:B-1----:R-:W-:-:S03]  /*0710*/  FADD.FTZ R5, R24, R5 ;  /* 0x0000000518057221 */ /* 0x002fc60000010000 */
[----:B------:R-:W-:-:S04]  /*0720*/  @!P5 FMUL.FTZ R4, R23, 1.4426950216293334961 ;  /* 0x3fb8aa3b1704d820 */ /* 0x000fc80000410000 */
[----:B------:R-:W1:Y:S08]  /*0730*/  @!P1 MUFU.EX2 R20, R20 ;  /* 0x0000001400149308 */ /* 0x000e700000000800 */
[----:B------:R-:W4:Y:S01]  /*0740*/  @!P6 MUFU.EX2 R21, R21 ;  /* 0x000000150015e308 */ /* 0x000f220000000800 */
[----:B---3--:R-:W-:-:S05]  /*0750*/  @!P0 FFMA.FTZ R22, -R5, R22, R15 ;  /* 0x0000001605168223 */ /* 0x008fca000001010f */
[----:B------:R-:W-:Y:S02]  /*0760*/  @!P0 F2FP.BF16.F32.PACK_AB R22, RZ, R22 ;  /* 0x00000016ff16823e */ /* 0x000fe400000010ff */
[----:B------:R-:W3:Y:S01]  /*0770*/  @!P2 MUFU.EX2 R14, R14 ;  /* 0x0000000e000ea308 */ /* 0x000ee20000000800 */
[----:B-1----:R-:W-:Y:S01]  /*0780*/  @!P1 FFMA.FTZ R20, -R5, R20, R9 ;  /* 0x0000001405149223 */ /* 0x002fe20000010109 */
[----:B--2---:R-:W-:Y:S02]  /*0790*/  LOP3.LUT R19, R2, 0x1f, RZ, 0xc0, !PT ;  /* 0x0000001f02137812 */ /* 0x004fe400078ec0ff */
[----:B------:R-:W1:Y:S02]  /*07a0*/  LDC.64 R2, c[0x0][0x380] ;  /* 0x0000e000ff027b82 */ /* 0x000e640000000a00 */
[----:B------:R-:W-:Y:S02]  /*07b0*/  @!P1 F2FP.BF16.F32.PACK_AB R20, RZ, R20 ;  /* 0x00000014ff14923e */ /* 0x000fe400000010ff */
[----:B------:R-:W2:Y:S01]  /*07c0*/  @!P3 MUFU.EX2 R13, R13 ;  /* 0x0000000d000db308 */ /* 0x000ea20000000800 */
[----:B------:R-:W-:Y:S01]  /*07d0*/  IADD3 R19, PT, PT, R19, 0xc0, RZ ;  /* 0x000000c013137810 */ /* 0x000fe20007ffe0ff */
[----:B----4-:R-:W-:-:S03]  /*07e0*/  @!P6 FFMA.FTZ R21, -R5, R21, R16 ;  /* 0x000000150515e223 */ /* 0x010fc60000010110 */
[----:B------:R-:W-:Y:S02]  /*07f0*/  ISETP.GE.AND P5, PT, R19, UR8, PT ;  /* 0x0000000813007c0c */ /* 0x000fe4000bfa6270 */
[----:B------:R-:W-:Y:S01]  /*0800*/  @!P6 F2FP.BF16.F32.PACK_AB R21, RZ, R21 ;  /* 0x00000015ff15e23e */ /* 0x000fe200000010ff */
[----:B------:R-:W4:Y:S01]  /*0810*/  @!P4 MUFU.EX2 R19, R12 ;  /* 0x0000000c0013c308 */ /* 0x000f220000000800 */
[----:B---3--:R-:W-:-:S05]  /*0820*/  @!P2 FFMA.FTZ R14, -R5, R14, R7 ;  /* 0x0000000e050ea223 */ /* 0x008fca0000010107 */
[----:B------:R-:W-:Y:S01]  /*0830*/  @!P2 F2FP.BF16.F32.PACK_AB R14, RZ, R14 ;  /* 0x0000000eff0ea23e */ /* 0x000fe200000010ff */
[----:B--2---:R-:W-:-:S03]  /*0840*/  @!P3 FFMA.FTZ R13, -R5, R13, R6 ;  /* 0x0000000d050db223 */ /* 0x004fc60000010106 */
[----:B------:R-:W2:Y:S01]  /*0850*/  @!P5 MUFU.EX2 R11, R11 ;  /* 0x0000000b000bd308 */ /* 0x000ea20000000800 */
[----:B-1----:R-:W-:Y:S01]  /*0860*/  IMAD.WIDE R2, R17, 0x2, R2 ;  /* 0x0000000211027825 */ /* 0x002fe200078e0202 */
[----:B------:R-:W-:-:S03]  /*0870*/  @!P3 F2FP.BF16.F32.PACK_AB R13, RZ, R13 ;  /* 0x0000000dff0db23e */ /* 0x000fc600000010ff */
[----:B----4-:R-:W-:Y:S01]  /*0880*/  @!P4 FFMA.FTZ R19, -R5, R19, R0 ;  /* 0x000000130513c223 */ /* 0x010fe20000010100 */
        /* <DEDUP_REMOVED lines=12> */
[----:B------:R-:W2:Y:S02]  /*0950*/  MUFU.EX2 R4, R4 ;  /* 0x0000000400047308 */ /* 0x000ea40000000800 */
[----:B--2---:R-:W-:-:S05]  /*0960*/  FFMA.FTZ R5, -R5, R4, R18 ;  /* 0x0000000405057223 */ /* 0x004fca0000010112 */
[----:B------:R-:W-:-:S05]  /*0970*/  F2FP.BF16.F32.PACK_AB R5, RZ, R5 ;  /* 0x00000005ff05723e */ /* 0x000fca00000010ff */
[----:B------:R-:W-:Y:S01]  /*0980*/  STG.E.U16 desc[UR4][R2.64+0x1c0], R5 ;  /* 0x0001c00502007986 */ /* 0x000fe2000c101504 */
[----:B------:R-:W-:Y:S05]  /*0990*/  EXIT ;  /* 0x000000000000794d */ /* 0x000fea0003800000 */
.L_x_4770:
        /* <DEDUP_REMOVED lines=14> */
.L_x_11396:


//--------------------- .text._ZN43_GLOBAL__N__9ae7fba5_10_SoftMax_cu_9f978f6321softmax_warp_backwardIN3c108BFloat16ES2_fLi7ELb1ELb0EEEvPT0_PKT_S7_iiiPKb --------------------------
	.section	.text._ZN43_GLOBAL__N__9ae7fba5_10_SoftMax_cu_9f978f6321softmax_warp_backwardIN3c108BFloat16ES2_fLi7ELb1ELb0EEEvPT0_PKT_S7_iiiPKb,"ax",@progbits
	.align	128
.text._ZN43_GLOBAL__N__9ae7fba5_10_SoftMax_cu_9f978f6321softmax_warp_backwardIN3c108BFloat16ES2_fLi7ELb1ELb0EEEvPT0_PKT_S7_iiiPKb:
        .type           _ZN43_GLOBAL__N__9ae7fba5_10_SoftMax_cu_9f978f6321softmax_warp_backwardIN3c108BFloat16ES2_fLi7ELb1ELb0EEEvPT0_PKT_S7_iiiPKb,@function
        .size           _ZN43_GLOBAL__N__9ae7fba5_10_SoftMax_cu_9f978f6321softmax_warp_backwardIN3c108BFloat16ES2_fLi7ELb1ELb0EEEvPT0_PKT_S7_iiiPKb,(.L_x_11397 - _ZN43_GLOBAL__N__9ae7fba5_10_SoftMax_cu_9f978f6321softmax_warp_backwardIN3c108BFloat16ES2_fLi7ELb1ELb0EEEvPT0_PKT_S7_iiiPKb)
        .other          _ZN43_GLOBAL__N__9ae7fba5_10_SoftMax_cu_9f978f6321softmax_warp_backwardIN3c108BFloat16ES2_fLi7ELb1ELb0EEEvPT0_PKT_S7_iiiPKb,@"STO_CUDA_ENTRY STV_DEFAULT"
_ZN43_GLOBAL__N__9ae7fba5_10_SoftMax_cu_9f978f6321softmax_warp_backwardIN3c108BFloat16ES2_fLi7ELb1ELb0EEEvPT0_PKT_S7_iiiPKb:
        /* <DEDUP_REMOVED lines=13> */
[C---:B------:R-:W-:Y:S01]  /*00d0*/  IADD3 R17, PT, PT, R3.reuse, 0x40, RZ ;  /* 0x0000004003117810 */ /* 0x040fe20007ffe0ff */
[C---:B------:R-:W-:Y:S01]  /*00e0*/  VIADD R25, R3.reuse, 0x20 ;  /* 0x0000002003197836 */ /* 0x040fe20000000000 */
[C---:B--2---:R-:W-:Y:S01]  /*00f0*/  IADD3 R23, PT, PT, -R0.reuse, UR6, RZ ;  /* 0x0000000600177c10 */ /* 0x044fe2000fffe1ff */
[----:B------:R-:W-:Y:S01]  /*0100*/  IMAD R9, R0, UR7, R3 ;  /* 0x0000000700097c24 */ /* 0x000fe2000f8e0203 */
[-C--:B-1----:R-:W-:Y:S02]  /*0110*/  ISETP.GE.AND P0, PT, R3, R8.reuse, PT ;  /* 0x000000080300720c */ /* 0x082fe40003f06270 */
[-C--:B------:R-:W-:Y:S01]  /*0120*/  ISETP.GE.AND P1, PT, R25, R8.reuse, PT ;  /* 0x000000081900720c */ /* 0x080fe20003f26270 */
[----:B----4-:R-:W-:Y:S01]  /*0130*/  IMAD.WIDE R18, R9, 0x2, R18 ;  /* 0x0000000209127825 */ /* 0x010fe200078e0212 */
[----:B------:R-:W-:-:S02]  /*0140*/  ISETP.GE.AND P2, PT, R17, R8, PT ;  /* 0x000000081100720c */ /* 0x000fc40003f46270 */
[----:B------:R-:W-:Y:S01]  /*0150*/  ISETP.LT.OR P6, PT, R23, 0x1, P1 ;  /* 0x000000011700780c */ /* 0x000fe20000fc1670 */
[----:B------:R-:W-:Y:S01]  /*0160*/  IMAD.WIDE R20, R9, 0x2, R20 ;  /* 0x0000000209147825 */ /* 0x000fe200078e0214 */
[C---:B------:R-:W-:Y:S02]  /*0170*/  ISETP.LT.OR P5, PT, R23.reuse, 0x1, P0 ;  /* 0x000000011700780c */ /* 0x040fe400007a1670 */
[----:B------:R-:W-:-:S09]  /*0180*/  ISETP.LT.OR P4, PT, R23, 0x1, P2 ;  /* 0x000000011700780c */ /* 0x000fd20001781670 */
[----:B0-----:R-:W2:Y:S04]  /*0190*/  @!P6 LDG.E.U16 R5, desc[UR4][R18.64+0x40] ;  /* 0x000040041205e981 */ /* 0x001ea8000c1e1500 */
[----:B------:R-:W3:Y:S04]  /*01a0*/  @!P5 LDG.E.U16 R2, desc[UR4][R18.64] ;  /* 0x000000041202d981 */ /* 0x000ee8000c1e1500 */
[----:B------:R-:W4:Y:S04]  /*01b0*/  @!P5 LDG.E.U16 R0, desc[UR4][R20.64] ;  /* 0x000000041400d981 */ /* 0x000f28000c1e1500 */
[----:B------:R-:W4:Y:S04]  /*01c0*/  @!P6 LDG.E.U16 R4, desc[UR4][R20.64+0x40] ;  /* 0x000040041404e981 */ /* 0x000f28000c1e1500 */
[----:B------:R-:W4:Y:S04]  /*01d0*/  @!P4 LDG.E.U16 R14, desc[UR4][R18.64+0x80] ;  /* 0x00008004120ec981 */ /* 0x000f28000c1e1500 */
[----:B------:R-:W4:Y:S01]  /*01e0*/  @!P4 LDG.E.U16 R13, desc[UR4][R20.64+0x80] ;  /* 0x00008004140dc981 */ /* 0x000f22000c1e1500 */
[----:B------:R-:W-:-:S02]  /*01f0*/  IADD3 R15, PT, PT, R3, 0x60, RZ ;  /* 0x00000060030f7810 */ /* 0x000fc40007ffe0ff */
[----:B------:R-:W-:Y:S02]  /*0200*/  CS2R R6, SRZ ;  /* 0x0000000000067805 */ /* 0x000fe4000001ff00 */
[----:B------:R-:W-:Y:S02]  /*0210*/  CS2R R10, SRZ ;  /* 0x00000000000a7805 */ /* 0x000fe4000001ff00 */
[----:B------:R-:W-:Y:S01]  /*0220*/  ISETP.GE.AND P3, PT, R15, R8, PT ;  /* 0x000000080f00720c */ /* 0x000fe20003f66270 */
[----:B------:R-:W-:Y:S01]  /*0230*/  IMAD.MOV.U32 R12, RZ, RZ, RZ ;  /* 0x000000ffff0c7224 */ /* 0x000fe200078e00ff */
[----:B--2---:R-:W-:Y:S01]  /*0240*/  @!P6 SHF.L.U32 R5, R5, 0x10, RZ ;  /* 0x000000100505e819 */ /* 0x004fe200000006ff */
[----:B---3--:R-:W-:-:S04]  /*0250*/  @!P5 IMAD.U32 R2, R2, 0x10000, RZ ;  /* 0x000100000202d824 */ /* 0x008fc800078e00ff */
[----:B------:R-:W-:Y:S01]  /*0260*/  @!P6 FMUL.FTZ R11, R5, 1.4426950216293334961 ;  /* 0x3fb8aa3b050be820 */ /* 0x000fe20000410000 */
[----:B----4-:R-:W-:Y:S01]  /*0270*/  @!P5 SHF.L.U32 R7, R0, 0x10, RZ ;  /* 0x000000100007d819 */ /* 0x010fe200000006ff */
[----:B------:R-:W-:Y:S02]  /*0280*/  HFMA2 R0, -RZ, RZ, 0, 0 ;  /* 0x00000000ff007431 */ /* 0x000fe400000001ff */
[----:B------:R-:W-:Y:S01]  /*0290*/  @!P5 FMUL.FTZ R12, R2, 1.4426950216293334961 ;  /* 0x3fb8aa3b020cd820 */ /* 0x000fe20000410000 */
[----:B------:R-:W-:Y:S01]  /*02a0*/  @!P6 IMAD.U32 R6, R4, 0x10000, RZ ;  /* 0x000100000406e824 */ /* 0x000fe200078e00ff */
[C---:B------:R-:W-:Y:S02]  /*02b0*/  ISETP.LT.OR P6, PT, R23.reuse, 0x1, P3 ;  /* 0x000000011700780c */ /* 0x040fe40001fc1670 */
[----:B------:R-:W-:Y:S02]  /*02c0*/  @!P4 SHF.L.U32 R14, R14, 0x10, RZ ;  /* 0x000000100e0ec819 */ /* 0x000fe400000006ff */
[----:B------:R-:W-:Y:S01]  /*02d0*/  ISETP.GE.AND P5, PT, R23, 0x2, PT ;  /* 0x000000021700780c */ /* 0x000fe20003fa6270 */
[----:B------:R-:W-:-:S02]  /*02e0*/  @!P4 IMAD.U32 R0, R13, 0x10000, RZ ;  /* 0x000100000d00c824 */ /* 0x000fc400078e00ff */
[----:B------:R-:W-:Y:S01]  /*02f0*/  @!P4 FMUL.FTZ R10, R14, 1.4426950216293334961 ;  /* 0x3fb8aa3b0e0ac820 */ /* 0x000fe20000410000 */
[----:B------:R-:W-:Y:S01]  /*0300*/  ISETP.GE.OR P4, PT, R3, R8, !P5 ;  /* 0x000000080300720c */ /* 0x000fe20006f86670 */
[----:B------:R-:W-:-:S04]  /*0310*/  IMAD.WIDE.U32 R2, R8, 0x2, R18 ;  /* 0x0000000208027825 */ /* 0x000fc800078e0012 */
[----:B------:R-:W2:Y:S01]  /*0320*/  @!P6 LDG.E.U16 R18, desc[UR4][R18.64+0xc0] ;  /* 0x0000c0041212e981 */ /* 0x000ea2000c1e1500 */
[----:B------:R-:W-:-:S03]  /*0330*/  IMAD.WIDE.U32 R4, R8, 0x2, R20 ;  /* 0x0000000208047825 */ /* 0x000fc600078e0014 */
[----:B------:R-:W3:Y:S04]  /*0340*/  @!P6 LDG.E.U16 R13, desc[UR4][R20.64+0xc0] ;  /* 0x0000c004140de981 */ /* 0x000ee8000c1e1500 */
[----:B------:R-:W4:Y:S04]  /*0350*/  @!P4 LDG.E.U16 R26, desc[UR4][R2.64] ;  /* 0x00000004021ac981 */ /* 0x000f28000c1e1500 */
[----:B------:R-:W4:Y:S01]  /*0360*/  @!P4 LDG.E.U16 R24, desc[UR4][R4.64] ;  /* 0x000000040418c981 */ /* 0x000f22000c1e1500 */
[----:B------:R-:W0:Y:S01]  /*0370*/  S2R R27, SR_TID.X ;  /* 0x00000000001b7919 */ /* 0x000e220000002100 */
[----:B------:R-:W-:-:S02]  /*0380*/  MOV R16, RZ ;  /* 0x000000ff00107202 */ /* 0x000fc40000000f00 */
[----:B------:R-:W-:Y:S02]  /*0390*/  CS2R R14, SRZ ;  /* 0x00000000000e7805 */ /* 0x000fe4000001ff00 */
[----:B0-----:R-:W-:-:S04]  /*03a0*/  LOP3.LUT R27, R27, 0x1f, RZ, 0xc0, !PT ;  /* 0x0000001f1b1b7812 */ /* 0x001fc800078ec0ff */
[----:B------:R-:W-:Y:S02]  /*03b0*/  IADD3 R27, PT, PT, R27, 0x60, RZ ;  /* 0x000000601b1b7810 */ /* 0x000fe40007ffe0ff */
[----:B--2---:R-:W-:Y:S01]  /*03c0*/  @!P6 SHF.L.U32 R22, R18, 0x10, RZ ;  /* 0x000000101216e819 */ /* 0x004fe200000006ff */
[----:B---3--:R-:W-:Y:S02]  /*03d0*/  @!P6 IMAD.U32 R16, R13, 0x10000, RZ ;  /* 0x000100000d10e824 */ /* 0x008fe400078e00ff */
[----:B------:R-:W-:Y:S02]  /*03e0*/  HFMA2 R13, -RZ, RZ, 0, 0 ;  /* 0x00000000ff0d7431 */ /* 0x000fe400000001ff */
[----:B------:R-:W-:Y:S01]  /*03f0*/  @!P6 FMUL.FTZ R15, R22, 1.4426950216293334961 ;  /* 0x3fb8aa3b160fe820 */ /* 0x000fe20000410000 */
[----:B------:R-:W-:Y:S02]  /*0400*/  ISETP.GE.OR P6, PT, R25, R8, !P5 ;  /* 0x000000081900720c */ /* 0x000fe40006fc6670 */
[----:B----4-:R-:W-:Y:S01]  /*0410*/  @!P4 SHF.L.U32 R26, R26, 0x10, RZ ;  /* 0x000000101a1ac819 */ /* 0x010fe200000006ff */
[----:B------:R-:W-:-:S04]  /*0420*/  @!P4 IMAD.U32 R14, R24, 0x10000, RZ ;  /* 0x00010000180ec824 */ /* 0x000fc800078e00ff */
[----:B------:R-:W-:Y:S01]  /*0430*/  @!P4 FMUL.FTZ R13, R26, 1.4426950216293334961 ;  /* 0x3fb8aa3b1a0dc820 */ /* 0x000fe20000410000 */
[-C--:B------:R-:W-:Y:S02]  /*0440*/  ISETP.GE.OR P4, PT, R17, R8.reuse, !P5 ;  /* 0x000000081100720c */ /* 0x080fe40006f86670 */
[----:B------:R-:W-:-:S03]  /*0450*/  ISETP.GE.OR P5, PT, R27, R8, !P5 ;  /* 0x000000081b00720c */ /* 0x000fc60006fa6670 */
[----:B------:R-:W2:Y:S01]  /*0460*/  @!P6 LDG.E.U16 R26, desc[UR4][R4.64+0x40] ;  /* 0x00004004041ae981 */ /* 0x000ea2000c1e1500 */
[----:B------:R-:W-:-:S03]  /*0470*/  CS2R R20, SRZ ;  /* 0x0000000000147805 */ /* 0x000fc6000001ff00 */
[----:B------:R-:W5:Y:S04]  /*0480*/  @!P6 LDG.E.U16 R18, desc[UR4][R2.64+0x40] ;  /* 0x000040040212e981 */ /* 0x000f68000c1e1500 */
[----:B------:R-:W3:Y:S04]  /*0490*/  @!P4 LDG.E.U16 R22, desc[UR4][R4.64+0x80] ;  /* 0x000080040416c981 */ /* 0x000ee8000c1e1500 */
[----:B------:R-:W4:Y:S01]  /*04a0*/  @!P5 LDG.E.U16 R24, desc[UR4][R4.64+0xc0] ;  /* 0x0000c0040418d981 */ /* 0x000f22000c1e1500 */
[----:B------:R-:W-:Y:S01]  /*04b0*/  FADD.FTZ R27, RZ, R7 ;  /* 0x00000007ff1b7221 */ /* 0x000fe20000010000 */
[----:B------:R-:W-:-:S02]  /*04c0*/  FADD.FTZ R29, RZ, R14 ;  /* 0x0000000eff1d7221 */ /* 0x000fc40000010000 */
[----:B------:R-:W5:Y:S01]  /*04d0*/  @!P4 LDG.E.U16 R17, desc[UR4][R2.64+0x80] ;  /* 0x000080040211c981 */ /* 0x000f62000c1e1500 */
[----:B------:R-:W-:-:S03]  /*04e0*/  FADD.FTZ R27, R27, R6 ;  /* 0x000000061b1b7221 */ /* 0x000fc60000010000 */
[----:B------:R0:W5:Y:S01]  /*04f0*/  @!P5 LDG.E.U16 R19, desc[UR4][R2.64+0xc0] ;  /* 0x0000c0040213d981 */ /* 0x000162000c1e1500 */
[----:B------:R-:W-:-:S04]  /*0500*/  FADD.FTZ R27, R27, R0 ;  /* 0x000000001b1b7221 */ /* 0x000fc80000010000 */
[----:B------:R-:W-:-:S05]  /*0510*/  FADD.FTZ R27, R27, R16 ;  /* 0x000000101b1b7221 */ /* 0x000fca0000010000 */
[----:B0-----:R-:W0:Y:S02]  /*0520*/  SHFL.BFLY PT, R2, R27, 0x10, 0x1f ;  /* 0x0e001f001b027f89 */ /* 0x001e2400000e0000 */
[----:B0-----:R-:W-:Y:S01]  /*0530*/  FADD.FTZ R2, R27, R2 ;  /* 0x000000021b027221 */ /* 0x001fe20000010000 */
[----:B------:R-:W-:Y:S02]  /*0540*/  P2R R25, PR, RZ, 0x40 ;  /* 0x00000040ff197803 */ /* 0x000fe40000000000 */
[----:B--2---:R-:W-:-:S05]  /*0550*/  @!P6 SHF.L.U32 R20, R26, 0x10, RZ ;  /* 0x000000101a14e819 */ /* 0x004fca00000006ff */
[----:B------:R-:W-:Y:S01]  /*0560*/  FADD.FTZ R4, R29, R20 ;  /* 0x000000141d047221 */ /* 0x000fe20000010000 */
[----:B---3--:R-:W-:Y:S01]  /*0570*/  @!P4 IMAD.U32 R21, R22, 0x10000, RZ ;  /* 0x000100001615c824 */ /* 0x008fe200078e00ff */
[----:B------:R-:W-:Y:S02]  /*0580*/  MOV R22, RZ ;  /* 0x000000ff00167202 */ /* 0x000fe40000000f00 */
[----:B----4-:R-:W-:Y:S01]  /*0590*/  @!P5 SHF.L.U32 R22, R24, 0x10, RZ ;  /* 0x000000101816d819 */ /* 0x010fe200000006ff */
[----:B------:R-:W-:-:S04]  /*05a0*/  FADD.FTZ R3, R4, R21 ;  /* 0x0000001504037221 */ /* 0x000fc80000010000 */
[----:B------:R-:W-:-:S05]  /*05b0*/  FADD.FTZ R3, R3, R22 ;  /* 0x0000001603037221 */ /* 0x000fca0000010000 */
[----:B------:R-:W0:Y:S04]  /*05c0*/  SHFL.BFLY PT, R4, R3, 0x10, 0x1f ;  /* 0x0e001f0003047f89 */ /* 0x000e2800000e0000 */
[----:B------:R-:W1:Y:S01]  /*05d0*/  SHFL.BFLY PT, R29, R2, 0x8, 0x1f ;  /* 0x0d001f00021d7f89 */ /* 0x000e6200000e0000 */
[----:B0-----:R-:W-:-:S05]  /*05e0*/  FADD.FTZ R5, R3, R4 ;  /* 0x0000000403057221 */ /* 0x001fca0000010000 */
[----:B------:R-:W0:Y:S01]  /*05f0*/  SHFL.BFLY PT, R4, R5, 0x8, 0x1f ;  /* 0x0d001f0005047f89 */ /* 0x000e2200000e0000 */
        /* <DEDUP_REMOVED lines=15> */
[----:B------:R-:W4:Y:S01]  /*06f0*/  @!P0 MUFU.EX2 R12, R12 ;  /* 0x0000000c000c8308 */ /* 0x000f220000000800 */
[----:B------:R-:W-:Y:S01]  /*0700*/  ISETP.NE.AND P6, PT, R25, RZ, PT ;  /* 0x000000ff1900720c */ /* 0x000fe20003fc5270 */
[----:B-1----:R-:W-:-:S06]  /*0710*/  FADD.FTZ R24, R27, R24 ;  /* 0x000000181b187221 */ /* 0x002fcc0000010000 */
[----:B------:R-:W1:Y:S06]  /*0720*/  @!P1 MUFU.EX2 R11, R11 ;  /* 0x0000000b000b9308 */ /* 0x000e6c0000000800 */
[----:B-----5:R-:W-:Y:S02]  /*0730*/  @!P6 SHF.L.U32 R18, R18, 0x10, RZ ;  /* 0x000000101212e819 */ /* 0x020fe400000006ff */
[----:B------:R-:W0:Y:S01]  /*0740*/  @!P2 MUFU.EX2 R29, R10 ;  /* 0x0000000a001da308 */ /* 0x000e220000000800 */
[----:B------:R-:W-:Y:S01]  /*0750*/  ISETP.NE.AND P6, PT, R23, 0x1, PT ;  /* 0x000000011700780c */ /* 0x000fe20003fc5270 */
[----:B----4-:R-:W-:Y:S01]  /*0760*/  @!P0 FFMA.FTZ R7, R24, -R12, R7 ;  /* 0x8000000c18078223 */ /* 0x010fe20000010007 */
[----:B---3--:R-:W-:-:S05]  /*0770*/  IMAD.WIDE R2, R9, 0x2, R2 ;  /* 0x0000000209027825 */ /* 0x008fca00078e0202 */
[----:B------:R-:W3:Y:S01]  /*0780*/  @!P3 MUFU.EX2 R15, R15 ;  /* 0x0000000f000fb308 */ /* 0x000ee20000000800 */
[----:B-1----:R-:W-:Y:S01]  /*0790*/  @!P1 FFMA.FTZ R6, R24, -R11, R6 ;  /* 0x8000000b18069223 */ /* 0x002fe20000010006 */
[----:B------:R-:W-:-:S04]  /*07a0*/  @!P0 F2FP.BF16.F32.PACK_AB R7, RZ, R7 ;  /* 0x00000007ff07823e */ /* 0x000fc800000010ff */
[----:B------:R-:W-:Y:S01]  /*07b0*/  @!P1 F2FP.BF16.F32.PACK_AB R6, RZ, R6 ;  /* 0x00000006ff06923e */ /* 0x000fe200000010ff */
[----:B------:R1:W-:Y:S01]  /*07c0*/  @!P0 STG.E.U16 desc[UR4][R2.64], R7 ;  /* 0x0000000702008986 */ /* 0x0003e2000c101504 */
[C---:B0-----:R-:W-:Y:S01]  /*07d0*/  @!P2 FFMA.FTZ R29, R24.reuse, -R29, R0 ;  /* 0x8000001d181da223 */ /* 0x041fe20000010000 */
[----:B------:R-:W-:Y:S02]  /*07e0*/  IMAD.MOV.U32 R0, RZ, RZ, RZ ;  /* 0x000000ffff007224 */ /* 0x000fe400078e00ff */
[----:B------:R1:W-:Y:S02]  /*07f0*/  @!P1 STG.E.U16 desc[UR4][R2.64+0x40], R6 ;  /* 0x0000400602009986 */ /* 0x0003e4000c101504 */
[----:B------:R-:W-:Y:S01]  /*0800*/  @!P2 F2FP.BF16.F32.PACK_AB R29, RZ, R29 ;  /* 0x0000001dff1da23e */ /* 0x000fe200000010ff */
[----:B---3--:R-:W-:-:S04]  /*0810*/  @!P3 FFMA.FTZ R16, R24, -R15, R16 ;  /* 0x8000000f1810b223 */ /* 0x008fc80000010010 */
[----:B------:R1:W-:Y:S01]  /*0820*/  @!P2 STG.E.U16 desc[UR4][R2.64+0x80], R29 ;  /* 0x0000801d0200a986 */ /* 0x0003e2000c101504 */
[----:B------:R-:W-:-:S05]  /*0830*/  @!P3 F2FP.BF16.F32.PACK_AB R16, RZ, R16 ;  /* 0x00000010ff10b23e */ /* 0x000fca00000010ff */
[----:B------:R1:W-:Y:S01]  /*0840*/  @!P3 STG.E.U16 desc[UR4][R2.64+0xc0], R16 ;  /* 0x0000c0100200b986 */ /* 0x0003e2000c101504 */
[----:B------:R-:W-:Y:S05]  /*0850*/  @!P6 EXIT ;  /* 0x000000000000e94d */ /* 0x000fea0003800000 */
[----:B------:R-:W-:Y:S01]  /*0860*/  ISETP.NE.AND P6, PT, R25, RZ, PT ;  /* 0x000000ff1900720c */ /* 0x000fe20003fc5270 */
[----:B-1----:R-:W-:Y:S02]  /*0870*/  HFMA2 R6, -RZ, RZ, 0, 0 ;  /* 0x00000000ff067431 */ /* 0x002fe400000001ff */
[----:B------:R-:W-:Y:S01]  /*0880*/  @!P4 IMAD.U32 R17, R17, 0x10000, RZ ;  /* 0x000100001111c824 */ /* 0x000fe200078e00ff */
[----:B------:R-:W0:Y:S01]  /*0890*/  @!P0 MUFU.EX2 R13, R13 ;  /* 0x0000000d000d8308 */ /* 0x000e220000000800 */
[----:B--2---:R-:W-:Y:S01]  /*08a0*/  FADD.FTZ R9, R4, R5 ;  /* 0x0000000504097221 */ /* 0x004fe20000010000 */
[----:B------:R-:W-:Y:S01]  /*08b0*/  IMAD.WIDE.U32 R2, R8, 0x2, R2 ;  /* 0x0000000208027825 */ /* 0x000fe200078e0002 */
[----:B------:R-:W-:-:S03]  /*08c0*/  @!P5 SHF.L.U32 R19, R19, 0x10, RZ ;  /* 0x000000101313d819 */ /* 0x000fc600000006ff */
[----:B------:R-:W-:-:S03]  /*08d0*/  @!P4 FMUL.FTZ R6, R17, 1.4426950216293334961 ;  /* 0x3fb8aa3b1106c820 */ /* 0x000fc60000410000 */
[----:B------:R-:W-:-:S03]  /*08e0*/  @!P6 FMUL.FTZ R0, R18, 1.4426950216293334961 ;  /* 0x3fb8aa3b1200e820 */ /* 0x000fc60000410000 */
[----:B------:R-:W1:Y:S01]  /*08f0*/  @!P2 MUFU.EX2 R6, R6 ;  /* 0x000000060006a308 */ /* 0x000e620000000800 */
[----:B0-----:R-:W-:-:S07]  /*0900*/  @!P0 FFMA.FTZ R14, R9, -R13, R14 ;  /* 0x8000000d090e8223 */ /* 0x001fce000001000e */
[----:B------:R0:W2:Y:S01]  /*0910*/  @!P1 MUFU.EX2 R7, R0 ;  /* 0x0000000000079308 */ /* 0x0000a20000000800 */
[----:B------:R-:W-:-:S05]  /*0920*/  @!P0 F2FP.BF16.F32.PACK_AB R14, RZ, R14 ;  /* 0x0000000eff0e823e */ /* 0x000fca00000010ff */
[----:B------:R3:W-:Y:S01]  /*0930*/  @!P0 STG.E.U16 desc[UR4][R2.64], R14 ;  /* 0x0000000e02008986 */ /* 0x0007e2000c101504 */
[----:B-1----:R-:W-:Y:S01]  /*0940*/  @!P2 FFMA.FTZ R21, R9, -R6, R21 ;  /* 0x800000060915a223 */ /* 0x002fe20000010015 */
[----:B0-----:R-:W-:Y:S01]  /*0950*/  MOV R0, RZ ;  /* 0x000000ff00007202 */ /* 0x001fe20000000f00 */
[----:B------:R-:W-:-:S03]  /*0960*/  @!P5 FMUL.FTZ R0, R19, 1.4426950216293334961 ;  /* 0x3fb8aa3b1300d820 */ /* 0x000fc60000410000 */
[----:B------:R-:W-:Y:S01]  /*0970*/  @!P2 F2FP.BF16.F32.PACK_AB R21, RZ, R21 ;  /* 0x00000015ff15a23e */ /* 0x000fe200000010ff */
[----:B--2---:R-:W-:-:S04]  /*0980*/  @!P1 FFMA.FTZ R7, R9, -R7, R20 ;  /* 0x8000000709079223 */ /* 0x004fc80000010014 */
[----:B------:R3:W-:Y:S01]  /*0990*/  @!P2 STG.E.U16 desc[UR4][R2.64+0x80], R21 ;  /* 0x000080150200a986 */ /* 0x0007e2000c101504 */
[----:B------:R-:W-:-:S05]  /*09a0*/  @!P1 F2FP.BF16.F32.PACK_AB R7, RZ, R7 ;  /* 0x00000007ff07923e */ /* 0x000fca00000010ff */
[----:B------:R3:W-:Y:S01]  /*09b0*/  @!P1 STG.E.U16 desc[UR4][R2.64+0x40], R7 ;  /* 0x0000400702009986 */ /* 0x0007e2000c101504 */
[----:B------:R-:W-:Y:S05]  /*09c0*/  @P3 EXIT ;  /* 0x000000000000394d */ /* 0x000fea0003800000 */
[----:B------:R-:W0:Y:S02]  /*09d0*/  MUFU.EX2 R5, R0 ;  /* 0x0000000000057308 */ /* 0x000e240000000800 */
[----:B0-----:R-:W-:-:S05]  /*09e0*/  FFMA.FTZ R5, R9, -R5, R22 ;  /* 0x8000000509057223 */ /* 0x001fca0000010016 */
[----:B------:R-:W-:-:S05]  /*09f0*/  F2FP.BF16.F32.PACK_AB R5, RZ, R5 ;  /* 0x00000005ff05723e */ /* 0x000fca00000010ff */
[----:B------:R-:W-:Y:S01]  /*0a00*/  STG.E.U16 desc[UR4][R2.64+0xc0], R5 ;  /* 0x0000c00502007986 */ /* 0x000fe2000c101504 */
[----:B------:R-:W-:Y:S05]  /*0a10*/  EXIT ;  /* 0x000000000000794d */ /* 0x000fea0003800000 */
.L_x_4771:
        /* <DEDUP_REMOVED lines=14> */
.L_x_11397:


//--------------------- .text._ZN43_GLOBAL__N__9ae7fba5_10_SoftMax_cu_9f978f6321softmax_warp_backwardIN3c108BFloat16ES2_fLi6ELb1ELb0EEEvPT0_PKT_S7_iiiPKb --------------------------
	.section	.text._ZN43_GLOBAL__N__9ae7fba5_10_SoftMax_cu_9f978f6321softmax_warp_backwardIN3c108BFloat16ES2_fLi6ELb1ELb0EEEvPT0_PKT_S7_iiiPKb,"ax",@progbits
	.align	128
.text._ZN43_GLOBAL__N__9ae7fba5_10_SoftMax_cu_9f978f6321softmax_warp_backwardIN3c108BFloat16ES2_fLi6ELb1ELb0EEEvPT0_PKT_S7_iiiPKb:
        .type           _ZN43_GLOBAL__N__9ae7fba5_10_SoftMax_cu_9f978f6321softmax_warp_backwardIN3c108BFloat16ES2_fLi6ELb1ELb0EEEvPT0_PKT_S7_iiiPKb,@function
        .size           _ZN43_GLOBAL__N__9ae7fba5_10_SoftMax_cu_9f978f6321softmax_warp_backwardIN3c108BFloat16ES2_fLi6ELb1ELb0EEEvPT0_PKT_S7_iiiPKb,(.L_x_11398 - _ZN43_GLOBAL__N__9ae7fba5_10_SoftMax_cu_9f978f6321softmax_warp_backwardIN3c108BFloat16ES2_fLi6ELb1ELb0EEEvPT0_PKT_S7_iiiPKb)
        .other          _ZN43_GLOBAL__N__9ae7fba5_10_SoftMax_cu_9f978f6321softmax_warp_backwardIN3c108BFloat16ES2_fLi6ELb1ELb0EEEvPT0_PKT_S7_iiiPKb,@"STO_CUDA_ENTRY STV_DEFAULT"
_ZN43_GLOBAL__N__9ae7fba5_10_SoftMax_cu_9f978f6321softmax_warp_backwardIN3c108BFloat16ES2_fLi6ELb1ELb0EEEvPT0_PKT_S7_iiiPKb:
        /* <DEDUP_REMOVED lines=28> */
[----:B------:R-:W4:Y:S01]  /*01c0*/  @!P2 LDG.E.U16 R18, desc[UR4][R18.64+0x40] ;  /* 0x000040041212a981 */ /* 0x000f22000c1e1500 */
[----:B------:R-:W-:-:S05]  /*01d0*/  IMAD.WIDE R14, R2, 0x2, R14 ;  /* 0x00000002020e7825 */ /* 0x000fca00078e020e */
[----:B------:R-:W4:Y:S01]  /*01e0*/  @!P4 LDG.E.U16 R10, desc[UR4][R14.64] ;  /* 0x000000040e0ac981 */ /* 0x000f22000c1e1500 */
[----:B------:R-:W-:-:S03]  /*01f0*/  @!P2 IMAD.WIDE.U32 R22, R0, 0x2, R14 ;  /* 0x000000020016a825 */ /* 0x000fc600078e000e */
[----:B------:R4:W4:Y:S01]  /*0200*/  @!P5 LDG.E.U16 R7, desc[UR4][R14.64+0x40] ;  /* 0x000040040e07d981 */ /* 0x000922000c1e1500 */
[----:B------:R-:W-:Y:S01]  /*0210*/  HFMA2 R6, -RZ, RZ, 0, 0 ;  /* 0x00000000ff067431 */ /* 0x000fe200000001ff */
[----:B0-----:R-:W-:Y:S01]  /*0220*/  CS2R R8, SRZ ;  /* 0x0000000000087805 */ /* 0x001fe2000001ff00 */
[----:B------:R-:W-:Y:S01]  /*0230*/  @!P3 IMAD.WIDE.U32 R16, R0, 0x2, R14 ;  /* 0x000000020010b825 */ /* 0x000fe200078e000e */
[----:B------:R-:W5:Y:S04]  /*0240*/  @!P2 LDG.E.U16 R5, desc[UR4][R22.64+0x40] ;  /* 0x000040041605a981 */ /* 0x000f68000c1e1500 */
[----:B------:R0:W5:Y:S01]  /*0250*/  @!P3 LDG.E.U16 R4, desc[UR4][R16.64] ;  /* 0x000000041004b981 */ /* 0x000162000c1e1500 */
[----:B------:R-:W-:Y:S02]  /*0260*/  ISETP.GE.AND P6, PT, R20, 0x1, PT ;  /* 0x000000011400780c */ /* 0x000fe40003fc6270 */
[----:B--2---:R-:W-:-:S02]  /*0270*/  @!P4 SHF.L.U32 R8, R3, 0x10, RZ ;  /* 0x000000100308c819 */ /* 0x004fc400000006ff */
[----:B---3--:R-:W-:-:S03]  /*0280*/  @!P3 SHF.L.U32 R6, R21, 0x10, RZ ;  /* 0x000000101506b819 */ /* 0x008fc600000006ff */
[----:B-1----:R-:W-:Y:S01]  /*0290*/  FADD.FTZ R12, RZ, R8 ;  /* 0x00000008ff0c7221 */ /* 0x002fe20000010000 */
[----:B------:R-:W-:Y:S02]  /*02a0*/  MOV R3, RZ ;  /* 0x000000ff00037202 */ /* 0x000fe40000000f00 */
[----:B----4-:R-:W-:Y:S01]  /*02b0*/  @!P5 SHF.L.U32 R9, R11, 0x10, RZ ;  /* 0x000000100b09d819 */ /* 0x010fe200000006ff */
[----:B------:R-:W-:Y:S01]  /*02c0*/  FADD.FTZ R14, RZ, R6 ;  /* 0x00000006ff0e7221 */ /* 0x000fe20000010000 */
[----:B------:R-:W-:-:S03]  /*02d0*/  @!P2 SHF.L.U32 R3, R18, 0x10, RZ ;  /* 0x000000101203a819 */ /* 0x000fc600000006ff */
[----:B------:R-:W-:Y:S02]  /*02e0*/  FADD.FTZ R12, R12, R9 ;  /* 0x000000090c0c7221 */ /* 0x000fe40000010000 */
[----:B------:R-:W-:-:S03]  /*02f0*/  FADD.FTZ R14, R14, R3 ;  /* 0x000000030e0e7221 */ /* 0x000fc60000010000 */
        /* <DEDUP_REMOVED lines=14> */
[----:B------:R-:W-:Y:S01]  /*03e0*/  HFMA2 R13, -RZ, RZ, 0, 0 ;  /* 0x00000000ff0d7431 */ /* 0x000fe200000001ff */
[----:B------:R-:W-:-:S05]  /*03f0*/  @!P4 SHF.L.U32 R10, R10, 0x10, RZ ;  /* 0x000000100a0ac819 */ /* 0x000fca00000006ff */
[----:B------:R-:W-:Y:S01]  /*0400*/  @!P4 FMUL.FTZ R13, R10, 1.4426950216293334961 ;  /* 0x3fb8aa3b0a0dc820 */ /* 0x000fe20000410000 */
[----:B------:R-:W-:Y:S01]  /*0410*/  @!P5 SHF.L.U32 R10, R7, 0x10, RZ ;  /* 0x00000010070ad819 */ /* 0x000fe200000006ff */
[----:B0-----:R-:W-:Y:S01]  /*0420*/  FADD.FTZ R15, R17, R12 ;  /* 0x0000000c110f7221 */ /* 0x001fe20000010000 */
[----:B-1----:R-:W-:-:S04]  /*0430*/  FADD.FTZ R12, R19, R14 ;  /* 0x0000000e130c7221 */ /* 0x002fc80000010000 */
[----:B------:R0:W1:Y:S01]  /*0440*/  SHFL.BFLY PT, R16, R15, 0x1, 0x1f ;  /* 0x0c201f000f107f89 */ /* 0x00006200000e0000 */
[----:B------:R-:W-:-:S03]  /*0450*/  MOV R14, RZ ;  /* 0x000000ff000e7202 */ /* 0x000fc60000000f00 */
[----:B------:R0:W2:Y:S01]  /*0460*/  SHFL.BFLY PT, R7, R12, 0x1, 0x1f ;  /* 0x0c201f000c077f89 */ /* 0x0000a200000e0000 */
[----:B------:R-:W-:Y:S05]  /*0470*/  @!P6 EXIT ;  /* 0x000000000000e94d */ /* 0x000fea0003800000 */
[----:B------:R-:W-:Y:S01]  /*0480*/  @!P5 FMUL.FTZ R14, R10, 1.4426950216293334961 ;  /* 0x3fb8aa3b0a0ed820 */ /* 0x000fe20000410000 */
[----:B------:R-:W3:Y:S01]  /*0490*/  @!P0 MUFU.EX2 R13, R13 ;  /* 0x0000000d000d8308 */ /* 0x000ee20000000800 */
[----:B------:R-:W4:Y:S01]  /*04a0*/  LDC.64 R10, c[0x0][0x380] ;  /* 0x0000e000ff0a7b82 */ /* 0x000f220000000a00 */
[----:B01----:R-:W-:Y:S01]  /*04b0*/  FADD.FTZ R15, R15, R16 ;  /* 0x000000100f0f7221 */ /* 0x003fe20000010000 */
[----:B------:R-:W-:Y:S02]  /*04c0*/  ISETP.NE.AND P4, PT, R20, 0x1, PT ;  /* 0x000000011400780c */ /* 0x000fe40003f85270 */
[----:B-----5:R-:W-:-:S03]  /*04d0*/  @!P3 SHF.L.U32 R4, R4, 0x10, RZ ;  /* 0x000000100404b819 */ /* 0x020fc600000006ff */
[----:B------:R-:W0:Y:S01]  /*04e0*/  @!P1 MUFU.EX2 R14, R14 ;  /* 0x0000000e000e9308 */ /* 0x000e220000000800 */
[----:B---3--:R-:W-:-:S05]  /*04f0*/  @!P0 FFMA.FTZ R8, R15, -R13, R8 ;  /* 0x8000000d0f088223 */ /* 0x008fca0000010008 */
[----:B------:R-:W-:Y:S01]  /*0500*/  @!P0 F2FP.BF16.F32.PACK_AB R8, RZ, R8 ;  /* 0x00000008ff08823e */ /* 0x000fe200000010ff */
[----:B0-----:R-:W-:Y:S01]  /*0510*/  @!P1 FFMA.FTZ R9, R15, -R14, R9 ;  /* 0x8000000e0f099223 */ /* 0x001fe20000010009 */
[----:B----4-:R-:W-:Y:S01]  /*0520*/  IMAD.WIDE R10, R2, 0x2, R10 ;  /* 0x00000002020a7825 */ /* 0x010fe200078e020a */
[----:B------:R-:W-:-:S03]  /*0530*/  MOV R2, RZ ;  /* 0x000000ff00027202 */ /* 0x000fc60000000f00 */
[----:B------:R-:W-:Y:S01]  /*0540*/  @!P3 FMUL.FTZ R2, R4, 1.4426950216293334961 ;  /* 0x3fb8aa3b0402b820 */ /* 0x000fe20000410000 */
[----:B------:R-:W-:Y:S01]  /*0550*/  @!P1 F2FP.BF16.F32.PACK_AB R9, RZ, R9 ;  /* 0x00000009ff09923e */ /* 0x000fe200000010ff */
[----:B------:R0:W-:Y:S04]  /*0560*/  @!P0 STG.E.U16 desc[UR4][R10.64], R8 ;  /* 0x000000080a008986 */ /* 0x0001e8000c101504 */
[----:B------:R0:W-:Y:S01]  /*0570*/  @!P1 STG.E.U16 desc[UR4][R10.64+0x40], R9 ;  /* 0x000040090a009986 */ /* 0x0001e2000c101504 */
[----:B------:R-:W-:Y:S05]  /*0580*/  @!P4 EXIT ;  /* 0x000000000000c94d */ /* 0x000fea0003800000 */
[----:B0-----:R-:W0:Y:S01]  /*0590*/  @!P0 MUFU.EX2 R9, R2 ;  /* 0x0000000200098308 */ /* 0x001e220000000800 */
[----:B--2---:R-:W-:Y:S01]  /*05a0*/  FADD.FTZ R7, R12, R7 ;  /* 0x000000070c077221 */ /* 0x004fe20000010000 */
[----:B------:R-:W-:-:S04]  /*05b0*/  IMAD.WIDE.U32 R10, R0, 0x2, R10 ;  /* 0x00000002000a7825 */ /* 0x000fc800078e000a */
[----:B------:R-:W-:Y:S01]  /*05c0*/  HFMA2 R4, -RZ, RZ, 0, 0 ;  /* 0x00000000ff047431 */ /* 0x000fe200000001ff */
[----:B------:R-:W-:-:S05]  /*05d0*/  @!P2 SHF.L.U32 R5, R5, 0x10, RZ ;  /* 0x000000100505a819 */ /* 0x000fca00000006ff */
[----:B------:R-:W-:Y:S01]  /*05e0*/  @!P2 FMUL.FTZ R4, R5, 1.4426950216293334961 ;  /* 0x3fb8aa3b0504a820 */ /* 0x000fe20000410000 */
[----:B0-----:R-:W-:-:S05]  /*05f0*/  @!P0 FFMA.FTZ R9, R7, -R9, R6 ;  /* 0x8000000907098223 */ /* 0x001fca0000010006 */
        /* <DEDUP_REMOVED lines=8> */
.L_x_4772:
        /* <DEDUP_REMOVED lines=16> */
.L_x_11398:


//--------------------- .text._ZN43_GLOBAL__N__9ae7fba5_10_SoftMax_cu_9f978f6321softmax_warp_backwardIN3c108BFloat16ES2_fLi5ELb1ELb0EEEvPT0_PKT_S7_iiiPKb --------------------------
	.section	.text._ZN43_GLOBAL__N__9ae7fba5_10_SoftMax_cu_9f978f6321softmax_warp_backwardIN3c108BFloat16ES2_fLi5ELb1ELb0EEEvPT0_PKT_S7_iiiPKb,"ax",@progbits
	.align	128
.text._ZN43_GLOBAL__N__9ae7fba5_10_SoftMax_cu_9f978f6321softmax_warp_backwardIN3c108BFloat16ES2_fLi5ELb1ELb0EEEvPT0_PKT_S7_iiiPKb:
        .type           _ZN43_GLOBAL__N__9ae7fba5_10_SoftMax_cu_9f978f6321softmax_warp_backwardIN3c108BFloat16ES2_fLi5ELb1ELb0EEEvPT0_PKT_S7_iiiPKb,@function
        .size           _ZN43_GLOBAL__N__9ae7fba5_10_SoftMax_cu_9f978f6321softmax_warp_backwardIN3c108BFloat16ES2_fLi5ELb1ELb0EEEvPT0_PKT_S7_iiiPKb,(.L_x_11399 - _ZN43_GLOBAL__N__9ae7fba5_10_SoftMax_cu_9f978f6321softmax_warp_backwardIN3c108BFloat16ES2_fLi5ELb1ELb0EEEvPT0_PKT_S7_iiiPKb)
        .other          _ZN43_GLOBAL__N__9ae7fba5_10_SoftMax_cu_9f978f6321softmax_warp_backwardIN3c108BFloat16ES2_fLi5ELb1ELb0EEEvPT0_PKT_S7_iiiPKb,@"STO_CUDA_ENTRY STV_DEFAULT"
_ZN43_GLOBAL__N__9ae7fba5_10_SoftMax_cu_9f978f6321softmax_warp_backwardIN3c108BFloat16ES2_fLi5ELb1ELb0EEEvPT0_PKT_S7_iiiPKb:
        /* <DEDUP_REMOVED lines=23> */
[----:B------:R-:W-:Y:S01]  /*0170*/  @!P0 IMAD.SHL.U32 R15, R9, 0x2, RZ ;  /* 0x00000002090f8824 */ /* 0x000fe200078e00ff */
[----:B------:R-:W2:Y:S01]  /*0180*/  @!P0 LDC.64 R4, c[0x0][0x388] ;  /* 0x0000e200ff048b82 */ /* 0x000ea20000000a00 */
[----:B-1----:R-:W-:Y:S02]  /*0190*/  @!P1 IADD3 R8, P3, PT, R11, R6, RZ ;  /* 0x000000060b089210 */ /* 0x002fe40007f7e0ff */
[----:B------:R-:W-:-:S03]  /*01a0*/  @!P0 SHF.L.U64.HI R6, R9, 0x1, R10 ;  /* 0x0000000109068819 */ /* 0x000fc6000001020a */
        /* <DEDUP_REMOVED lines=8> */
[----:B------:R-:W0:Y:S03]  /*0230*/  @!P0 LDC.64 R4, c[0x0][0x390] ;  /* 0x0000e400ff048b82 */ /* 0x000e260000000a00 */
[----:B------:R1:W5:Y:S01]  /*0240*/  @!P1 LDG.E.U16 R7, desc[UR4][R10.64] ;  /* 0x000000040a079981 */ /* 0x000362000c1e1500 */
[----:B0-----:R-:W-:-:S05]  /*0250*/  @!P0 IADD3 R14, P3, PT, R15, R4, RZ ;  /* 0x000000040f0e8210 */ /* 0x001fca0007f7e0ff */
[----:B------:R-:W-:Y:S02]  /*0260*/  @!P0 IMAD.X R15, R6, 0x1, R5, P3 ;  /* 0x00000001060f8824 */ /* 0x000fe400018e0605 */
[----:B------:R-:W-:Y:S02]  /*0270*/  HFMA2 R6, -RZ, RZ, 0, 0 ;  /* 0x00000000ff067431 */ /* 0x000fe400000001ff */
[----:B------:R-:W-:Y:S01]  /*0280*/  IMAD.MOV.U32 R4, RZ, RZ, RZ ;  /* 0x000000ffff047224 */ /* 0x000fe200078e00ff */
[----:B------:R0:W5:Y:S01]  /*0290*/  @!P0 LDG.E.U16 R5, desc[UR4][R14.64] ;  /* 0x000000040e058981 */ /* 0x000162000c1e1500 */
[----:B--2---:R-:W-:Y:S01]  /*02a0*/  @!P1 SHF.L.U32 R6, R8, 0x10, RZ ;  /* 0x0000001008069819 */ /* 0x004fe200000006ff */
[----:B---3--:R-:W-:-:S04]  /*02b0*/  @!P0 IMAD.U32 R4, R12, 0x10000, RZ ;  /* 0x000100000c048824 */ /* 0x008fc800078e00ff */
[----:B------:R-:W-:Y:S01]  /*02c0*/  FADD.FTZ R8, RZ, R6 ;  /* 0x00000006ff087221 */ /* 0x000fe20000010000 */
[----:B------:R-:W-:-:S04]  /*02d0*/  FADD.FTZ R9, RZ, R4 ;  /* 0x00000004ff097221 */ /* 0x000fc80000010000 */
[----:B------:R-:W2:Y:S04]  /*02e0*/  SHFL.BFLY PT, R13, R8, 0x10, 0x1f ;  /* 0x0e001f00080d7f89 */ /* 0x000ea800000e0000 */
[----:B-1----:R-:W1:Y:S01]  /*02f0*/  SHFL.BFLY PT, R10, R9, 0x10, 0x1f ;  /* 0x0e001f00090a7f89 */ /* 0x002e6200000e0000 */
[----:B--2---:R-:W-:Y:S01]  /*0300*/  FADD.FTZ R13, R8, R13 ;  /* 0x0000000d080d7221 */ /* 0x004fe20000010000 */
[----:B-1----:R-:W-:-:S04]  /*0310*/  FADD.FTZ R10, R9, R10 ;  /* 0x0000000a090a7221 */ /* 0x002fc80000010000 */
        /* <DEDUP_REMOVED lines=16> */
[----:B-----5:R-:W-:Y:S01]  /*0420*/  @!P1 IMAD.U32 R7, R7, 0x10000, RZ ;  /* 0x0001000007079824 */ /* 0x020fe200078e00ff */
[----:B------:R-:W-:Y:S01]  /*0430*/  MOV R2, RZ ;  /* 0x000000ff00027202 */ /* 0x000fe20000000f00 */
[----:B01----:R-:W-:Y:S01]  /*0440*/  FADD.FTZ R17, R17, R10 ;  /* 0x0000000a11117221 */ /* 0x003fe20000010000 */
[----:B------:R-:W-:Y:S02]  /*0450*/  @!P0 IMAD.U32 R5, R5, 0x10000, RZ ;  /* 0x0001000005058824 */ /* 0x000fe400078e00ff */
[----:B------:R-:W-:Y:S01]  /*0460*/  @!P1 FMUL.FTZ R2, R7, 1.4426950216293334961 ;  /* 0x3fb8aa3b07029820 */ /* 0x000fe20000410000 */
[----:B------:R-:W-:-:S06]  /*0470*/  ISETP.EQ.OR P1, PT, R16, 0x1, P2 ;  /* 0x000000011000780c */ /* 0x000fcc0001722670 */
[----:B------:R-:W0:Y:S01]  /*0480*/  @!P2 LDC.64 R8, c[0x0][0x380] ;  /* 0x0000e000ff08ab82 */ /* 0x000e220000000a00 */
[----:B------:R-:W1:Y:S02]  /*0490*/  @!P2 MUFU.EX2 R7, R2 ;  /* 0x000000020007a308 */ /* 0x000e640000000800 */
[----:B-1----:R-:W-:Y:S01]  /*04a0*/  @!P2 FFMA.FTZ R7, R17, -R7, R6 ;  /* 0x800000071107a223 */ /* 0x002fe20000010006 */
[----:B------:R-:W-:Y:S01]  /*04b0*/  MOV R6, RZ ;  /* 0x000000ff00067202 */ /* 0x000fe20000000f00 */
[----:B------:R-:W-:-:S03]  /*04c0*/  @!P0 FMUL.FTZ R6, R5, 1.4426950216293334961 ;  /* 0x3fb8aa3b05068820 */ /* 0x000fc60000410000 */
[----:B------:R-:W-:Y:S02]  /*04d0*/  @!P2 F2FP.BF16.F32.PACK_AB R7, RZ, R7 ;  /* 0x00000007ff07a23e */ /* 0x000fe400000010ff */
[----:B0-----:R-:W-:-:S04]  /*04e0*/  @!P2 LEA R8, P3, R0, R8, 0x1 ;  /* 0x000000080008a211 */ /* 0x001fc800078608ff */
        /* <DEDUP_REMOVED lines=14> */
.L_x_4773:
        /* <DEDUP_REMOVED lines=11> */
.L_x_11399:


//--------------------- .text._ZN43_GLOBAL__N__9ae7fba5_10_SoftMax_cu_9f978f6321softmax_warp_backwardIN3c108BFloat16ES2_fLi4ELb1ELb0EEEvPT0_PKT_S7_iiiPKb --------------------------
	.section	.text._ZN43_GLOBAL__N__9ae7fba5_10_SoftMax_cu_9f978f6321softmax_warp_backwardIN3c108BFloat16ES2_fLi4ELb1ELb0EEEvPT0_PKT_S7_iiiPKb,"ax",@progbits
	.align	128
.text._ZN43_GLOBAL__N__9ae7fba5_10_SoftMax_cu_9f978f6321softmax_warp_backwardIN3c108BFloat16ES2_fLi4ELb1ELb0EEEvPT0_PKT_S7_iiiPKb:
        .type           _ZN43_GLOBAL__N__9ae7fba5_10_SoftMax_cu_9f978f6321softmax_warp_backwardIN3c108BFloat16ES2_fLi4ELb1ELb0EEEvPT0_PKT_S7_iiiPKb,@function
        .size           _ZN43_GLOBAL__N__9ae7fba5_10_SoftMax_cu_9f978f6321softmax_warp_backwardIN3c108BFloat16ES2_fLi4ELb1ELb0EEEvPT0_PKT_S7_iiiPKb,(.L_x_11400 - _ZN43_GLOBAL__N__9ae7fba5_10_SoftMax_cu_9f978f6321softmax_warp_backwardIN3c108BFloat16ES2_fLi4ELb1ELb0EEEvPT0_PKT_S7_iiiPKb)
        .other          _ZN43_GLOBAL__N__9ae7fba5_10_SoftMax_cu_9f978f6321softmax_warp_backwardIN3c108BFloat16ES2_fLi4ELb1ELb0EEEvPT0_PKT_S7_iiiPKb,@"STO_CUDA_ENTRY STV_DEFAULT"
_ZN43_GLOBAL__N__9ae7fba5_10_SoftMax_cu_9f978f6321softmax_warp_backwardIN3c108BFloat16ES2_fLi4ELb1ELb0EEEvPT0_PKT_S7_iiiPKb:
        /* <DEDUP_REMOVED lines=42> */
[----:B--2---:R-:W-:Y:S01]  /*02a0*/  @!P1 IMAD.U32 R6, R8, 0x10000, RZ ;  /* 0x0001000008069824 */ /* 0x004fe200078e00ff */
[----:B---3--:R-:W-:-:S03]  /*02b0*/  @!P0 SHF.L.U32 R4, R12, 0x10, RZ ;  /* 0x000000100c048819 */ /* 0x008fc600000006ff */
[----:B------:R-:W-:Y:S02]  /*02c0*/  FADD.FTZ R8, RZ, R6 ;  /* 0x00000006ff087221 */ /* 0x000fe40000010000 */
[----:B------:R-:W-:-:S03]  /*02d0*/  FADD.FTZ R9, RZ, R4 ;  /* 0x00000004ff097221 */ /* 0x000fc60000010000 */
        /* <DEDUP_REMOVED lines=16> */
[----:B-----5:R-:W-:Y:S02]  /*03e0*/  @!P1 IMAD.U32 R7, R7, 0x10000, RZ ;  /* 0x0001000007079824 */ /* 0x020fe400078e00ff */
[----:B01----:R-:W-:Y:S01]  /*03f0*/  FADD.FTZ R15, R15, R18 ;  /* 0x000000120f0f7221 */ /* 0x003fe20000010000 */
[----:B------:R-:W-:Y:S02]  /*0400*/  IMAD.MOV.U32 R2, RZ, RZ, RZ ;  /* 0x000000ffff027224 */ /* 0x000fe400078e00ff */
[----:B------:R-:W-:Y:S01]  /*0410*/  @!P1 FMUL.FTZ R2, R7, 1.4426950216293334961 ;  /* 0x3fb8aa3b07029820 */ /* 0x000fe20000410000 */
[----:B------:R-:W-:Y:S01]  /*0420*/  ISETP.EQ.OR P1, PT, R16, 0x1, P2 ;  /* 0x000000011000780c */ /* 0x000fe20001722670 */
[----:B------:R-:W-:-:S05]  /*0430*/  @!P0 IMAD.U32 R5, R5, 0x10000, RZ ;  /* 0x0001000005058824 */ /* 0x000fca00078e00ff */
        /* <DEDUP_REMOVED lines=21> */
.L_x_4774:
        /* <DEDUP_REMOVED lines=15> */
.L_x_11400:


//--------------------- .text._ZN43_GLOBAL__N__9ae7fba5_10_SoftMax_cu_9f978f6321softmax_warp_backwardIN3c108BFloat16ES2_fLi3ELb1ELb0EEEvPT0_PKT_S7_iiiPKb --------------------------
	.section	.text._ZN43_GLOBAL__N__9ae7fba5_10_SoftMax_cu_9f978f6321softmax_warp_backwardIN3c108BFloat16ES2_fLi3ELb1ELb0EEEvPT0_PKT_S7_iiiPKb,"ax",@progbits
	.align	128
.text._ZN43_GLOBAL__N__9ae7fba5_10_SoftMax_cu_9f978f6321softmax_warp_backwardIN3c108BFloat16ES2_fLi3ELb1ELb0EEEvPT0_PKT_S7_iiiPKb:
        .type           _ZN43_GLOBAL__N__9ae7fba5_10_SoftMax_cu_9f978f6321softmax_warp_backwardIN3c108BFloat16ES2_fLi3ELb1ELb0EEEvPT0_PKT_S7_iiiPKb,@function
        .size           _ZN43_GLOBAL__N__9ae7fba5_10_SoftMax_cu_9f978f6321softmax_warp_backwardIN3c108BFloat16ES2_fLi3ELb1ELb0EEEvPT0_PKT_S7_iiiPKb,(.L_x_11401 - _ZN43_GLOBAL__N__9ae7fba5_10_SoftMax_cu_9f978f6321softmax_warp_backwardIN3c108BFloat16ES2_fLi3ELb1ELb0EEEvPT0_PKT_S7_iiiPKb)
        .other          _ZN43_GLOBAL__N__9ae7fba5_10_SoftMax_cu_9f978f6321softmax_warp_backwardIN3c108BFloat16ES2_fLi3ELb1ELb0EEEvPT0_PKT_S7_iiiPKb,@"STO_CUDA_ENTRY STV_DEFAULT"
_ZN43_GLOBAL__N__9ae7fba5_10_SoftMax_cu_9f978f6321softmax_warp_backwardIN3c108BFloat16ES2_fLi3ELb1ELb0EEEvPT0_PKT_S7_iiiPKb:
        /* <DEDUP_REMOVED lines=25> */
[----:B------:R-:W-:-:S04]  /*0190*/  @!P0 SHF.L.U64.HI R14, R14, 0x1, R9 ;  /* 0x000000010e0e8819 */ /* 0x000fc80000010209 */
[----:B------:R-:W3:Y:S01]  /*01a0*/  @!P1 LDC.64 R8, c[0x0][0x390] ;  /* 0x0000e400ff089b82 */ /* 0x000ee20000000a00 */
[----:B-1----:R-:W-:-:S05]  /*01b0*/  @!P1 IADD3 R6, P3, PT, R17, R6, RZ ;  /* 0x0000000611069210 */ /* 0x002fca0007f7e0ff */
[----:B------:R-:W-:Y:S01]  /*01c0*/  @!P1 IMAD.X R7, R12, 0x1, R7, P3 ;  /* 0x000000010c079824 */ /* 0x000fe200018e0607 */
[----:B--2---:R-:W-:-:S04]  /*01d0*/  @!P0 IADD3 R10, P4, PT, R13, R4, RZ ;  /* 0x000000040d0a8210 */ /* 0x004fc80007f9e0ff */
[----:B0-----:R-:W2:Y:S01]  /*01e0*/  @!P1 LDG.E.U16 R6, desc[UR4][R6.64] ;  /* 0x0000000406069981 */ /* 0x001ea2000c1e1500 */
[----:B------:R-:W-:Y:S02]  /*01f0*/  @!P0 IMAD.X R11, R14, 0x1, R5, P4 ;  /* 0x000000010e0b8824 */ /* 0x000fe400020e0605 */
[----:B------:R-:W0:Y:S03]  /*0200*/  @!P0 LDC.64 R4, c[0x0][0x390] ;  /* 0x0000e400ff048b82 */ /* 0x000e260000000a00 */
[----:B------:R-:W4:Y:S01]  /*0210*/  @!P0 LDG.E.U16 R10, desc[UR4][R10.64] ;  /* 0x000000040a0a8981 */ /* 0x000f22000c1e1500 */
[----:B---3--:R-:W-:-:S04]  /*0220*/  @!P1 IADD3 R8, P3, PT, R17, R8, RZ ;  /* 0x0000000811089210 */ /* 0x008fc80007f7e0ff */
[----:B------:R-:W-:-:S05]  /*0230*/  @!P1 IADD3.X R9, PT, PT, R12, R9, RZ, P3, !PT ;  /* 0x000000090c099210 */ /* 0x000fca0001ffe4ff */
[----:B------:R-:W5:Y:S01]  /*0240*/  @!P1 LDG.E.U16 R8, desc[UR4][R8.64] ;  /* 0x0000000408089981 */ /* 0x000f62000c1e1500 */
[----:B0-----:R-:W-:Y:S01]  /*0250*/  @!P0 IADD3 R12, P3, PT, R13, R4, RZ ;  /* 0x000000040d0c8210 */ /* 0x001fe20007f7e0ff */
[----:B------:R-:W-:-:S04]  /*0260*/  HFMA2 R4, -RZ, RZ, 0, 0 ;  /* 0x00000000ff047431 */ /* 0x000fc800000001ff */
[----:B------:R-:W-:Y:S02]  /*0270*/  @!P0 IMAD.X R13, R14, 0x1, R5, P3 ;  /* 0x000000010e0d8824 */ /* 0x000fe400018e0605 */
[----:B------:R-:W-:-:S03]  /*0280*/  IMAD.MOV.U32 R14, RZ, RZ, RZ ;  /* 0x000000ffff0e7224 */ /* 0x000fc600078e00ff */
[----:B------:R0:W5:Y:S01]  /*0290*/  @!P0 LDG.E.U16 R5, desc[UR4][R12.64] ;  /* 0x000000040c058981 */ /* 0x000162000c1e1500 */
[----:B--2---:R-:W-:-:S04]  /*02a0*/  @!P1 IMAD.U32 R14, R6, 0x10000, RZ ;  /* 0x00010000060e9824 */ /* 0x004fc800078e00ff */
[----:B------:R-:W-:Y:S01]  /*02b0*/  FADD.FTZ R6, RZ, R14 ;  /* 0x0000000eff067221 */ /* 0x000fe20000010000 */
[----:B----4-:R-:W-:-:S04]  /*02c0*/  @!P0 IMAD.U32 R4, R10, 0x10000, RZ ;  /* 0x000100000a048824 */ /* 0x010fc800078e00ff */
[----:B------:R-:W-:Y:S01]  /*02d0*/  FADD.FTZ R7, RZ, R4 ;  /* 0x00000004ff077221 */ /* 0x000fe20000010000 */
        /* <DEDUP_REMOVED lines=14> */
[----:B-1----:R-:W-:Y:S01]  /*03c0*/  FADD.FTZ R13, R12, R13 ;  /* 0x0000000d0c0d7221 */ /* 0x002fe20000010000 */
[----:B------:R-:W-:Y:S01]  /*03d0*/  @!P0 SHF.L.U32 R5, R5, 0x10, RZ ;  /* 0x0000001005058819 */ /* 0x000fe200000006ff */
[----:B------:R-:W-:Y:S01]  /*03e0*/  @!P1 FMUL.FTZ R2, R8, 1.4426950216293334961 ;  /* 0x3fb8aa3b08029820 */ /* 0x000fe20000410000 */
[----:B------:R-:W-:Y:S01]  /*03f0*/  ISETP.EQ.OR P1, PT, R15, 0x1, P2 ;  /* 0x000000010f00780c */ /* 0x000fe20001722670 */
[----:B------:R-:W-:Y:S02]  /*0400*/  IMAD.MOV.U32 R8, RZ, RZ, RZ ;  /* 0x000000ffff087224 */ /* 0x000fe400078e00ff */
[----:B------:R-:W-:-:S04]  /*0410*/  @!P0 FMUL.FTZ R8, R5, 1.4426950216293334961 ;  /* 0x3fb8aa3b05088820 */ /* 0x000fc80000410000 */
[----:B------:R-:W1:Y:S01]  /*0420*/  @!P2 LDC.64 R6, c[0x0][0x380] ;  /* 0x0000e000ff06ab82 */ /* 0x000e620000000a00 */
[----:B------:R-:W3:Y:S02]  /*0430*/  @!P2 MUFU.EX2 R11, R2 ;  /* 0x00000002000ba308 */ /* 0x000ee40000000800 */
[----:B---3--:R-:W-:-:S05]  /*0440*/  @!P2 FFMA.FTZ R11, R13, -R11, R14 ;  /* 0x8000000b0d0ba223 */ /* 0x008fca000001000e */
[----:B------:R-:W-:Y:S02]  /*0450*/  @!P2 F2FP.BF16.F32.PACK_AB R11, RZ, R11 ;  /* 0x0000000bff0ba23e */ /* 0x000fe400000010ff */
[----:B-1----:R-:W-:-:S04]  /*0460*/  @!P2 LEA R6, P3, R0, R6, 0x1 ;  /* 0x000000060006a211 */ /* 0x002fc800078608ff */
[----:B------:R-:W-:-:S05]  /*0470*/  @!P2 LEA.HI.X R7, R0, R7, R3, 0x1, P3 ;  /* 0x000000070007a211 */ /* 0x000fca00018f0c03 */
[----:B------:R1:W-:Y:S01]  /*0480*/  @!P2 STG.E.U16 desc[UR4][R6.64], R11 ;  /* 0x0000000b0600a986 */ /* 0x0003e2000c101504 */
[----:B------:R-:W-:Y:S05]  /*0490*/  @P1 EXIT ;  /* 0x000000000000194d */ /* 0x000fea0003800000 */
[----:B------:R-:W3:Y:S01]  /*04a0*/  MUFU.EX2 R5, R8 ;  /* 0x0000000800057308 */ /* 0x000ee20000000800 */
[----:B------:R-:W4:Y:S01]  /*04b0*/  LDCU.64 UR6, c[0x0][0x380] ;  /* 0x00007000ff0677ac */ /* 0x000f220008000a00 */
[----:B------:R-:W-:Y:S01]  /*04c0*/  IADD3 R0, P0, PT, R0, UR8, RZ ;  /* 0x0000000800007c10 */ /* 0x000fe2000ff1e0ff */
[----:B0-2---:R-:W-:-:S04]  /*04d0*/  FADD.FTZ R9, R9, R16 ;  /* 0x0000001009097221 */ /* 0x005fc80000010000 */
[----:B------:R-:W-:Y:S02]  /*04e0*/  IMAD.X R3, RZ, RZ, R3, P0 ;  /* 0x000000ffff037224 */ /* 0x000fe400000e0603 */
[----:B---3--:R-:W-:Y:S01]  /*04f0*/  FFMA.FTZ R5, R9, -R5, R4 ;  /* 0x8000000509057223 */ /* 0x008fe20000010004 */
[----:B----4-:R-:W-:-:S04]  /*0500*/  LEA R2, P0, R0, UR6, 0x1 ;  /* 0x0000000600027c11 */ /* 0x010fc8000f8008ff */
[----:B------:R-:W-:Y:S02]  /*0510*/  F2FP.BF16.F32.PACK_AB R5, RZ, R5 ;  /* 0x00000005ff05723e */ /* 0x000fe400000010ff */
[----:B------:R-:W-:-:S05]  /*0520*/  LEA.HI.X R3, R0, UR7, R3, 0x1, P0 ;  /* 0x0000000700037c11 */ /* 0x000fca00080f0c03 */
[----:B------:R-:W-:Y:S01]  /*0530*/  STG.E.U16 desc[UR4][R2.64], R5 ;  /* 0x0000000502007986 */ /* 0x000fe2000c101504 */
[----:B------:R-:W-:Y:S05]  /*0540*/  EXIT ;  /* 0x000000000000794d */ /* 0x000fea0003800000 */
.L_x_4775:
        /* <DEDUP_REMOVED lines=11> */
.L_x_11401:


//--------------------- .text._ZN43_GLOBAL__N__9ae7fba5_10_SoftMax_cu_9f978f6321softmax_warp_backwardIN3c108BFloat16ES2_fLi2ELb1ELb0EEEvPT0_PKT_S7_iiiPKb --------------------------
	.section	.text._ZN43_GLOBAL__N__9ae7fba5_10_SoftMax_cu_9f978f6321softmax_warp_backwardIN3c108BFloat16ES2_fLi2ELb1ELb0EEEvPT0_PKT_S7_iiiPKb,"ax",@progbits
	.align	128
.text._ZN43_GLOBAL__N__9ae7fba5_10_SoftMax_cu_9f978f6321softmax_warp_backwardIN3c108BFloat16ES2_fLi2ELb1ELb0EEEvPT0_PKT_S7_iiiPKb:
        .type           _ZN43_GLOBAL__N__9ae7fba5_10_SoftMax_cu_9f978f6321softmax_warp_backwardIN3c108BFloat16ES2_fLi2ELb1ELb0EEEvPT0_PKT_S7_iiiPKb,@function
        .size           _ZN43_GLOBAL__N__9ae7fba5_10_SoftMax_cu_9f978f6321softmax_warp_backwardIN3c108BFloat16ES2_fLi2ELb1ELb0EEEvPT0_PKT_S7_iiiPKb,(.L_x_11402 - _ZN43_GLOBAL__N__9ae7fba5_10_SoftMax_cu_9f978f6321softmax_warp_backwardIN3c108BFloat16ES2_fLi2ELb1ELb0EEEvPT0_PKT_S7_iiiPKb)
        .other          _ZN43_GLOBAL__N__9ae7fba5_10_SoftMax_cu_9f978f6321softmax_warp_backwardIN3c108BFloat16ES2_fLi2ELb1ELb0EEEvPT0_PKT_S7_iiiPKb,@"STO_CUDA_ENTRY STV_DEFAULT"
_ZN43_GLOBAL__N__9ae7fba5_10_SoftMax_cu_9f978f6321softmax_warp_backwardIN3c108BFloat16ES2_fLi2ELb1ELb0EEEvPT0_PKT_S7_iiiPKb:
        /* <DEDUP_REMOVED lines=26> */
[----:B-1----:R-:W-:-:S04]  /*01a0*/  @!P1 IADD3 R6, P3, PT, R15, R6, RZ ;  /* 0x000000060f069210 */ /* 0x002fc80007f7e0ff */
[----:B------:R-:W-:Y:S02]  /*01b0*/  @!P1 IADD3.X R7, PT, PT, R10, R7, RZ, P3, !PT ;  /* 0x000000070a079210 */ /* 0x000fe40001ffe4ff */
[----:B--2---:R-:W-:-:S04]  /*01c0*/  @!P0 IADD3 R8, P4, PT, R11, R4, RZ ;  /* 0x000000040b088210 */ /* 0x004fc80007f9e0ff */
[----:B0-----:R0:W2:Y:S01]  /*01d0*/  @!P1 LDG.E.U16 R7, desc[UR4][R6.64] ;  /* 0x0000000406079981 */ /* 0x0010a2000c1e1500 */
[----:B------:R-:W-:Y:S02]  /*01e0*/  @!P0 IMAD.X R9, R12, 0x1, R5, P4 ;  /* 0x000000010c098824 */ /* 0x000fe400020e0605 */
[----:B------:R-:W1:Y:S03]  /*01f0*/  @!P1 LDC.64 R4, c[0x0][0x390] ;  /* 0x0000e400ff049b82 */ /* 0x000e660000000a00 */
[----:B------:R-:W3:Y:S01]  /*0200*/  @!P0 LDG.E.U16 R8, desc[UR4][R8.64] ;  /* 0x0000000408088981 */ /* 0x000ee2000c1e1500 */
[----:B-1----:R-:W-:-:S04]  /*0210*/  @!P1 IADD3 R4, P3, PT, R15, R4, RZ ;  /* 0x000000040f049210 */ /* 0x002fc80007f7e0ff */
[----:B------:R-:W1:Y:S01]  /*0220*/  @!P0 LDC.64 R14, c[0x0][0x390] ;  /* 0x0000e400ff0e8b82 */ /* 0x000e620000000a00 */
[----:B------:R-:W-:Y:S02]  /*0230*/  @!P1 IMAD.X R5, R10, 0x1, R5, P3 ;  /* 0x000000010a059824 */ /* 0x000fe400018e0605 */
[----:B0-----:R-:W-:-:S03]  /*0240*/  IMAD.MOV.U32 R6, RZ, RZ, RZ ;  /* 0x000000ffff067224 */ /* 0x001fc600078e00ff */
[----:B------:R0:W5:Y:S01]  /*0250*/  @!P1 LDG.E.U16 R4, desc[UR4][R4.64] ;  /* 0x0000000404049981 */ /* 0x000162000c1e1500 */
[----:B-1----:R-:W-:-:S05]  /*0260*/  @!P0 IADD3 R10, P3, PT, R11, R14, RZ ;  /* 0x0000000e0b0a8210 */ /* 0x002fca0007f7e0ff */
[----:B------:R-:W-:Y:S02]  /*0270*/  @!P0 IMAD.X R11, R12, 0x1, R15, P3 ;  /* 0x000000010c0b8824 */ /* 0x000fe400018e060f */
[----:B------:R-:W-:-:S03]  /*0280*/  HFMA2 R12, -RZ, RZ, 0, 0 ;  /* 0x00000000ff0c7431 */ /* 0x000fc600000001ff */
[----:B------:R1:W5:Y:S01]  /*0290*/  @!P0 LDG.E.U16 R10, desc[UR4][R10.64] ;  /* 0x000000040a0a8981 */ /* 0x000362000c1e1500 */
[----:B--2---:R-:W-:-:S04]  /*02a0*/  @!P1 IMAD.U32 R12, R7, 0x10000, RZ ;  /* 0x00010000070c9824 */ /* 0x004fc800078e00ff */
[----:B------:R-:W-:Y:S01]  /*02b0*/  FADD.FTZ R7, RZ, R12 ;  /* 0x0000000cff077221 */ /* 0x000fe20000010000 */
[----:B---3--:R-:W-:-:S04]  /*02c0*/  @!P0 IMAD.U32 R6, R8, 0x10000, RZ ;  /* 0x0001000008068824 */ /* 0x008fc800078e00ff */
[----:B------:R-:W-:Y:S01]  /*02d0*/  FADD.FTZ R8, RZ, R6 ;  /* 0x00000006ff087221 */ /* 0x000fe20000010000 */
[----:B------:R-:W2:Y:S04]  /*02e0*/  SHFL.BFLY PT, R14, R7, 0x2, 0x1c1f ;  /* 0x0c5c1f00070e7f89 */ /* 0x000ea800000e0000 */
[----:B0-----:R-:W0:Y:S01]  /*02f0*/  SHFL.BFLY PT, R5, R8, 0x2, 0x1c1f ;  /* 0x0c5c1f0008057f89 */ /* 0x001e2200000e0000 */
[----:B--2---:R-:W-:Y:S01]  /*0300*/  FADD.FTZ R14, R7, R14 ;  /* 0x0000000e070e7221 */ /* 0x004fe20000010000 */
[----:B0-----:R-:W-:-:S04]  /*0310*/  FADD.FTZ R9, R8, R5 ;  /* 0x0000000508097221 */ /* 0x001fc80000010000 */
[----:B-1----:R0:W1:Y:S04]  /*0320*/  SHFL.BFLY PT, R11, R14, 0x1, 0x1c1f ;  /* 0x0c3c1f000e0b7f89 */ /* 0x00206800000e0000 */
        /* <DEDUP_REMOVED lines=8> */
[----:B------:R-:W-:-:S07]  /*03b0*/  ISETP.EQ.OR P1, PT, R13, 0x1, P2 ;  /* 0x000000010d00780c */ /* 0x000fce0001722670 */
        /* <DEDUP_REMOVED lines=21> */
.L_x_4776:
        /* <DEDUP_REMOVED lines=15> */
.L_x_11402:


//--------------------- .text._ZN43_GLOBAL__N__9ae7fba5_10_SoftMax_cu_9f978f6321softmax_warp_backwardIN3c108BFloat16ES2_fLi1ELb1ELb0EEEvPT0_PKT_S7_iiiPKb --------------------------
	.section	.text._ZN43_GLOBAL__N__9ae7fba5_10_SoftMax_cu_9f978f6321softmax_warp_backwardIN3c108BFloat16ES2_fLi1ELb1ELb0EEEvPT0_PKT_S7_iiiPKb,"ax",@progbits
	.align	128
.text._ZN43_GLOBAL__N__9ae7fba5_10_SoftMax_cu_9f978f6321softmax_warp_backwardIN3c108BFloat16ES2_fLi1ELb1ELb0EEEvPT0_PKT_S7_iiiPKb:
        .type           _ZN43_GLOBAL__N__9ae7fba5_10_SoftMax_cu_9f978f6321softmax_warp_backwardIN3c108BFloat16ES2_fLi1ELb1ELb0EEEvPT0_PKT_S7_iiiPKb,@function
        .size           _ZN43_GLOBAL__N__9ae7fba5_10_SoftMax_cu_9f978f6321softmax_warp_backwardIN3c108BFloat16ES2_fLi1ELb1ELb0EEEvPT0_PKT_S7_iiiPKb,(.L_x_11403 - _ZN43_GLOBAL__N__9ae7fba5_10_SoftMax_cu_9f978f6321softmax_warp_backwardIN3c108BFloat16ES2_fLi1ELb1ELb0EEEvPT0_PKT_S7_iiiPKb)
        .other          _ZN43_GLOBAL__N__9ae7fba5_10_SoftMax_cu_9f978f6321softmax_warp_backwardIN3c108BFloat16ES2_fLi1ELb1ELb0EEEvPT0_PKT_S7_iiiPKb,@"STO_CUDA_ENTRY STV_DEFAULT"
_ZN43_GLOBAL__N__9ae7fba5_10_SoftMax_cu_9f978f6321softmax_warp_backwardIN3c108BFloat16ES2_fLi1ELb1ELb0EEEvPT0_PKT_S7_iiiPKb:
        /* <DEDUP_REMOVED lines=26> */
[----:B------:R-:W3:Y:S01]  /*01a0*/  @!P1 LDC.64 R8, c[0x0][0x390] ;  /* 0x0000e400ff089b82 */ /* 0x000ee20000000a00 */
[----:B-1----:R-:W-:-:S05]  /*01b0*/  @!P1 IADD3 R10, P3, PT, R15, R6, RZ ;  /* 0x000000060f0a9210 */ /* 0x002fca0007f7e0ff */
[----:B------:R-:W-:Y:S02]  /*01c0*/  @!P1 IMAD.X R11, R12, 0x1, R7, P3 ;  /* 0x000000010c0b9824 */ /* 0x000fe400018e0607 */
[----:B------:R-:W1:Y:S01]  /*01d0*/  @!P0 LDC.64 R6, c[0x0][0x390] ;  /* 0x0000e400ff068b82 */ /* 0x000e620000000a00 */
[----:B--2---:R-:W-:Y:S02]  /*01e0*/  @!P0 IADD3 R4, P4, PT, R13, R4, RZ ;  /* 0x000000040d048210 */ /* 0x004fe40007f9e0ff */
[----:B0-----:R-:W2:Y:S03]  /*01f0*/  @!P1 LDG.E.U16 R10, desc[UR4][R10.64] ;  /* 0x000000040a0a9981 */ /* 0x001ea6000c1e1500 */
[----:B------:R-:W-:Y:S01]  /*0200*/  @!P0 IMAD.X R5, R16, 0x1, R5, P4 ;  /* 0x0000000110058824 */ /* 0x000fe200020e0605 */
[----:B---3--:R-:W-:-:S04]  /*0210*/  @!P1 IADD3 R8, P3, PT, R15, R8, RZ ;  /* 0x000000080f089210 */ /* 0x008fc80007f7e0ff */
[----:B------:R-:W3:Y:S01]  /*0220*/  @!P0 LDG.E.U16 R4, desc[UR4][R4.64] ;  /* 0x0000000404048981 */ /* 0x000ee2000c1e1500 */
[----:B------:R-:W-:-:S05]  /*0230*/  @!P1 IMAD.X R9, R12, 0x1, R9, P3 ;  /* 0x000000010c099824 */ /* 0x000fca00018e0609 */
[----:B------:R0:W5:Y:S01]  /*0240*/  @!P1 LDG.E.U16 R8, desc[UR4][R8.64] ;  /* 0x0000000408089981 */ /* 0x000162000c1e1500 */
[----:B-1----:R-:W-:-:S04]  /*0250*/  @!P0 IADD3 R12, P3, PT, R13, R6, RZ ;  /* 0x000000060d0c8210 */ /* 0x002fc80007f7e0ff */
[----:B------:R-:W-:-:S05]  /*0260*/  @!P0 IADD3.X R13, PT, PT, R16, R7, RZ, P3, !PT ;  /* 0x00000007100d8210 */ /* 0x000fca0001ffe4ff */
[----:B------:R0:W5:Y:S01]  /*0270*/  @!P0 LDG.E.U16 R12, desc[UR4][R12.64] ;  /* 0x000000040c0c8981 */ /* 0x000162000c1e1500 */
[----:B------:R-:W-:Y:S02]  /*0280*/  CS2R R6, SRZ ;  /* 0x0000000000067805 */ /* 0x000fe4000001ff00 */
[----:B--2---:R-:W-:-:S04]  /*0290*/  @!P1 IMAD.U32 R7, R10, 0x10000, RZ ;  /* 0x000100000a079824 */ /* 0x004fc800078e00ff */
[----:B------:R-:W-:Y:S01]  /*02a0*/  FADD.FTZ R10, RZ, R7 ;  /* 0x00000007ff0a7221 */ /* 0x000fe20000010000 */
[----:B---3--:R-:W-:-:S04]  /*02b0*/  @!P0 IMAD.U32 R6, R4, 0x10000, RZ ;  /* 0x0001000004068824 */ /* 0x008fc800078e00ff */
[----:B------:R-:W-:Y:S01]  /*02c0*/  FADD.FTZ R11, RZ, R6 ;  /* 0x00000006ff0b7221 */ /* 0x000fe20000010000 */
        /* <DEDUP_REMOVED lines=31> */
.L_x_4777:
        /* <DEDUP_REMOVED lines=12> */
.L_x_11403:


//--------------------- .text._ZN43_GLOBAL__N__9ae7fba5_10_SoftMax_cu_9f978f6321softmax_warp_backwardIN3c108BFloat16ES2_fLi0ELb1ELb0EEEvPT0_PKT_S7_iiiPKb --------------------------
	.section	.text._ZN43_GLOBAL__N__9ae7fba5_10_SoftMax_cu_9f978f6321softmax_warp_backwardIN3c108BFloat16ES2_fLi0ELb1ELb0EEEvPT0_PKT_S7_iiiPKb,"ax",@progbits
	.align	128
.text._ZN43_GLOBAL__N__9ae7fba5_10_SoftMax_cu_9f978f6321softmax_warp_backwardIN3c108BFloat16ES2_fLi0ELb1ELb0EEEvPT0_PKT_S7_iiiPKb:
        .type           _ZN43_GLOBAL__N__9ae7fba5_10_SoftMax_cu_9f978f6321softmax_warp_backwardIN3c108BFloat16ES2_fLi0ELb1ELb0EEEvPT0_PKT_S7_iiiPKb,@function
        .size           _ZN43_GLOBAL__N__9ae7fba5_10_SoftMax_cu_9f978f6321softmax_warp_backwardIN3c108BFloat16ES2_fLi0ELb1ELb0EEEvPT0_PKT_S7_iiiPKb,(.L_x_11404 - _ZN43_GLOBAL__N__9ae7fba5_10_SoftMax_cu_9f978f6321softmax_warp_backwardIN3c108BFloat16ES2_fLi0ELb1ELb0EEEvPT0_PKT_S7_iiiPKb)
        .other          _ZN43_GLOBAL__N__9ae7fba5_10_SoftMax_cu_9f978f6321softmax_warp_backwardIN3c108BFloat16ES2_fLi0ELb1ELb0EEEvPT0_PKT_S7_iiiPKb,@"STO_CUDA_ENTRY STV_DEFAULT"
_ZN43_GLOBAL__N__9ae7fba5_10_SoftMax_cu_9f978f6321softmax_warp_backwardIN3c108BFloat16ES2_fLi0ELb1ELb0EEEvPT0_PKT_S7_iiiPKb:
        /* <DEDUP_REMOVED lines=25> */
[----:B0-----:R-:W2:Y:S01]  /*0190*/  @P1 LDG.E.U16 R10, desc[UR4][R10.64] ;  /* 0x000000040a0a1981 */ /* 0x001ea2000c1e1500 */
[----:B------:R-:W-:Y:S01]  /*01a0*/  @P1 IMAD.X R9, R2, 0x1, R13, P2 ;  /* 0x0000000102091824 */ /* 0x000fe200010e060d */
[----:B------:R-:W-:-:S04]  /*01b0*/  @!P0 IADD3 R2, P2, PT, R3, R0, RZ ;  /* 0x0000000003028210 */ /* 0x000fc80007f5e0ff */
[----:B------:R-:W-:Y:S01]  /*01c0*/  @!P0 IADD3.X R13, PT, PT, RZ, R4, RZ, P2, !PT ;  /* 0x00000004ff0d8210 */ /* 0x000fe200017fe4ff */
[C---:B------:R-:W-:Y:S01]  /*01d0*/  @!P0 IMAD.SHL.U32 R15, R2.reuse, 0x2, RZ ;  /* 0x00000002020f8824 */ /* 0x040fe200078e00ff */
[----:B------:R0:W5:Y:S02]  /*01e0*/  @P1 LDG.E.U16 R9, desc[UR4][R8.64] ;  /* 0x0000000408091981 */ /* 0x000164000c1e1500 */
[----:B------:R-:W-:Y:S02]  /*01f0*/  @!P0 SHF.L.U64.HI R2, R2, 0x1, R13 ;  /* 0x0000000102028819 */ /* 0x000fe4000001020d */
[----:B---3--:R-:W-:-:S05]  /*0200*/  @!P0 IADD3 R12, P2, PT, R15, R6, RZ ;  /* 0x000000060f0c8210 */ /* 0x008fca0007f5e0ff */
[----:B------:R-:W-:Y:S01]  /*0210*/  @!P0 IMAD.X R13, R2, 0x1, R7, P2 ;  /* 0x00000001020d8824 */ /* 0x000fe200010e0607 */
[----:B-1----:R-:W-:-:S04]  /*0220*/  @!P0 IADD3 R6, P2, PT, R15, R16, RZ ;  /* 0x000000100f068210 */ /* 0x002fc80007f5e0ff */
[----:B------:R1:W5:Y:S01]  /*0230*/  @!P0 LDG.E.U16 R12, desc[UR4][R12.64] ;  /* 0x000000040c0c8981 */ /* 0x000362000c1e1500 */
[----:B------:R-:W-:-:S05]  /*0240*/  @!P0 IMAD.X R7, R2, 0x1, R17, P2 ;  /* 0x0000000102078824 */ /* 0x000fca00010e0611 */
[----:B------:R1:W5:Y:S01]  /*0250*/  @!P0 LDG.E.U16 R6, desc[UR4][R6.64] ;  /* 0x0000000406068981 */ /* 0x000362000c1e1500 */
[----:B------:R-:W-:Y:S01]  /*0260*/  ISETP.GT.AND P2, PT, R14, RZ, PT ;  /* 0x000000ff0e00720c */ /* 0x000fe20003f44270 */
[----:B0-----:R-:W-:Y:S02]  /*0270*/  HFMA2 R8, -RZ, RZ, 0, 0 ;  /* 0x00000000ff087431 */ /* 0x001fe400000001ff */
[----:B--2---:R-:W-:-:S04]  /*0280*/  @P1 IMAD.U32 R10, R10, 0x10000, RZ ;  /* 0x000100000a0a1824 */ /* 0x004fc800078e00ff */
[----:B------:R-:W-:-:S06]  /*0290*/  @P1 FMUL.FTZ R8, R10, 1.4426950216293334961 ;  /* 0x3fb8aa3b0a081820 */ /* 0x000fcc0000410000 */
[----:B-1----:R-:W-:Y:S05]  /*02a0*/  @!P2 EXIT ;  /* 0x000000000000a94d */ /* 0x002fea0003800000 */
[----:B------:R-:W0:Y:S01]  /*02b0*/  MUFU.EX2 R8, R8 ;  /* 0x0000000800087308 */ /* 0x000e220000000800 */
[----:B------:R-:W1:Y:S01]  /*02c0*/  LDCU.64 UR6, c[0x0][0x380] ;  /* 0x00007000ff0677ac */ /* 0x000e620008000a00 */
[----:B------:R-:W-:Y:S02]  /*02d0*/  IMAD.MOV.U32 R2, RZ, RZ, RZ ;  /* 0x000000ffff027224 */ /* 0x000fe400078e00ff */
[----:B-----5:R-:W-:Y:S01]  /*02e0*/  @P1 IMAD.U32 R2, R9, 0x10000, RZ ;  /* 0x0001000009021824 */ /* 0x020fe200078e00ff */
[----:B------:R-:W-:Y:S01]  /*02f0*/  ISETP.NE.AND P1, PT, R5, 0x1, PT ;  /* 0x000000010500780c */ /* 0x000fe20003f25270 */
[----:B------:R-:W-:Y:S01]  /*0300*/  @!P0 IMAD.U32 R12, R12, 0x10000, RZ ;  /* 0x000100000c0c8824 */ /* 0x000fe200078e00ff */
[----:B------:R-:W-:Y:S01]  /*0310*/  MOV R5, RZ ;  /* 0x000000ff00057202 */ /* 0x000fe20000000f00 */
[----:B------:R-:W-:Y:S02]  /*0320*/  FADD.FTZ R7, RZ, R2 ;  /* 0x00000002ff077221 */ /* 0x000fe40000010000 */
[----:B------:R-:W-:-:S02]  /*0330*/  @!P0 FMUL.FTZ R5, R12, 1.4426950216293334961 ;  /* 0x3fb8aa3b0c058820 */ /* 0x000fc40000410000 */
[----:B0-----:R-:W-:Y:S01]  /*0340*/  FFMA.FTZ R7, R7, -R8, R2 ;  /* 0x8000000807077223 */ /* 0x001fe20000010002 */
[----:B-1----:R-:W-:-:S04]  /*0350*/  LEA R2, P2, R3, UR6, 0x1 ;  /* 0x0000000603027c11 */ /* 0x002fc8000f8408ff */
[----:B------:R-:W-:Y:S02]  /*0360*/  F2FP.BF16.F32.PACK_AB R7, RZ, R7 ;  /* 0x00000007ff07723e */ /* 0x000fe400000010ff */
[----:B------:R-:W-:-:S05]  /*0370*/  LEA.HI.X R3, R3, UR7, R4, 0x1, P2 ;  /* 0x0000000703037c11 */ /* 0x000fca00090f0c04 */
[----:B------:R0:W-:Y:S01]  /*0380*/  STG.E.U16 desc[UR4][R2.64], R7 ;  /* 0x0000000702007986 */ /* 0x0001e2000c101504 */
[----:B------:R-:W-:Y:S05]  /*0390*/  @!P1 EXIT ;  /* 0x000000000000994d */ /* 0x000fea0003800000 */
[----:B------:R-:W1:Y:S01]  /*03a0*/  MUFU.EX2 R5, R5 ;  /* 0x0000000500057308 */ /* 0x000e620000000800 */
[----:B------:R-:W-:Y:S01]  /*03b0*/  IMAD.MOV.U32 R4, RZ, RZ, RZ ;  /* 0x000000ffff047224 */ /* 0x000fe200078e00ff */
[----:B------:R-:W-:Y:S02]  /*03c0*/  @!P0 SHF.L.U32 R4, R6, 0x10, RZ ;  /* 0x0000001006048819 */ /* 0x000fe400000006ff */
[----:B0-----:R-:W-:-:S03]  /*03d0*/  LEA R2, P0, R0, R2, 0x1 ;  /* 0x0000000200027211 */ /* 0x001fc600078008ff */
[--C-:B------:R-:W-:Y:S02]  /*03e0*/  FADD.FTZ R6, RZ, R4.reuse ;  /* 0x00000004ff067221 */ /* 0x100fe40000010000 */
[----:B------:R-:W-:Y:S02]  /*03f0*/  IMAD.X R3, RZ, RZ, R3, P0 ;  /* 0x000000ffff037224 */ /* 0x000fe400000e0603 */
[----:B-1----:R-:W-:-:S05]  /*0400*/  FFMA.FTZ R6, -R5, R6, R4 ;  /* 0x0000000605067223 */ /* 0x002fca0000010104 */
[----:B------:R-:W-:-:S05]  /*0410*/  F2FP.BF16.F32.PACK_AB R6, RZ, R6 ;  /* 0x00000006ff06723e */ /* 0x000fca00000010ff */
[----:B------:R-:W-:Y:S01]  /*0420*/  STG.E.U16 desc[UR4][R2.64], R6 ;  /* 0x0000000602007986 */ /* 0x000fe2000c101504 */
[----:B------:R-:W-:Y:S05]  /*0430*/  EXIT ;  /* 0x000000000000794d */ /* 0x000fea0003800000 */
.L_x_4778:
        /* <DEDUP_REMOVED lines=12> */
.L_x_11404:


//--------------------- .text._ZN43_GLOBAL__N__9ae7fba5_10_SoftMax_cu_9f978f6321softmax_warp_backwardIfN3c104HalfEfLi10ELb1ELb0EEEvPT0_PKT_S7_iiiPKb --------------------------
	.section	.text._ZN43_GLOBAL__N__9ae7fba5_10_SoftMax_cu_9f978f6321softmax_warp_backwardIfN3c104HalfEfLi10ELb1ELb0EEEvPT0_PKT_S7_iiiPKb,"ax",@progbits
	.align	128
.text._ZN43_GLOBAL__N__9ae7fba5_10_SoftMax_cu_9f978f6321softmax_warp_backwardIfN3c104HalfEfLi10ELb1ELb0EEEvPT0_PKT_S7_iiiPKb:
        .type           _ZN43_GLOBAL__N__9ae7fba5_10_SoftMax_cu_9f978f6321softmax_warp_backwardIfN3c104HalfEfLi10ELb1ELb0EEEvPT0_PKT_S7_iiiPKb,@function
        .size           _ZN43_GLOBAL__N__9ae7fba5_10_SoftMax_cu_9f978f6321softmax_warp_backwardIfN3c104HalfEfLi10ELb1ELb0EEEvPT0_PKT_S7_iiiPKb,(.L_x_11405 - _ZN43_GLOBAL__N__9ae7fba5_10_SoftMax_cu_9f978f6321softmax_warp_backwardIfN3c104HalfEfLi10ELb1ELb0EEEvPT0_PKT_S7_iiiPKb)
        .other          _ZN43_GLOBAL__N__9ae7fba5_10_SoftMax_cu_9f978f6321softmax_warp_backwardIfN3c104HalfEfLi10ELb1ELb0EEEvPT0_PKT_S7_iiiPKb,@"STO_CUDA_ENTRY STV_DEFAULT"
_ZN43_GLOBAL__N__9ae7fba5_10_SoftMax_cu_9f978f6321softmax_warp_backwardIfN3c104HalfEfLi10ELb1ELb0EEEvPT0_PKT_S7_iiiPKb:
        /* <DEDUP_REMOVED lines=286> */
[----:B------:R-:W-:Y:S01]  /*11e0*/  @!P0 F2FP.F16.F32.PACK_AB R71, RZ, R71 ;  /* 0x00000047ff47823e */ /* 0x000fe200000000ff */
[----:B------:R-:W3:Y:S01]  /*11f0*/  @!P3 MUFU.EX2 R65, R65 ;  /* 0x000000410041b308 */ /* 0x000ee20000000800 */
[----:B------:R-:W-:Y:S01]  /*1200*/  ISETP.GE.AND P4, PT, R68, UR8, PT ;  /* 0x0000000844007c0c */ /* 0x000fe2000bf86270 */
[----:B-1----:R-:W-:Y:S01]  /*1210*/  IMAD.WIDE R2, R63, 0x2, R2 ;  /* 0x000000023f027825 */ /* 0x002fe200078e0202 */
[----:B------:R-:W-:-:S02]  /*1220*/  @!P1 F2FP.F16.F32.PACK_AB R67, RZ, R67 ;  /* 0x00000043ff43923e */ /* 0x000fc400000000ff */
        /* <DEDUP_REMOVED lines=8> */
[----:B------:R-:W-:Y:S01]  /*12b0*/  @!P2 F2FP.F16.F32.PACK_AB R66, RZ, R66 ;  /* 0x00000042ff42a23e */ /* 0x000fe200000000ff */
[----:B------:R2:W-:Y:S01]  /*12c0*/  @!P0 STG.E.U16 desc[UR4][R2.64], R71 ;  /* 0x0000004702008986 */ /* 0x0005e2000c101504 */
[----:B------:R-:W4:Y:S01]  /*12d0*/  @!P4 MUFU.EX2 R55, R55 ;  /* 0x000000370037c308 */ /* 0x000f220000000800 */
[----:B---3--:R-:W-:Y:S01]  /*12e0*/  @!P3 FFMA.FTZ R65, -R5, R65, R58 ;  /* 0x000000410541b223 */ /* 0x008fe2000001013a */
[----:B------:R-:W-:Y:S01]  /*12f0*/  LOP3.LUT R58, R60, 0x120, RZ, 0xfc, !PT ;  /* 0x000001203c3a7812 */ /* 0x000fe200078efcff */
[----:B------:R2:W-:Y:S01]  /*1300*/  @!P2 STG.E.U16 desc[UR4][R2.64+0x80], R66 ;  /* 0x000080420200a986 */ /* 0x0005e2000c101504 */
[----:B------:R-:W-:-:S02]  /*1310*/  ISETP.GE.AND P1, PT, R59, UR8, PT ;  /* 0x000000083b007c0c */ /* 0x000fc4000bf26270 */
[----:B------:R-:W-:Y:S02]  /*1320*/  @!P3 F2FP.F16.F32.PACK_AB R65, RZ, R65 ;  /* 0x00000041ff41b23e */ /* 0x000fe400000000ff */
[----:B------:R-:W-:Y:S01]  /*1330*/  ISETP.GE.AND P2, PT, R58, UR8, PT ;  /* 0x000000083a007c0c */ /* 0x000fe2000bf46270 */
[----:B-1----:R-:W-:Y:S01]  /*1340*/  @!P6 FFMA.FTZ R62, -R5, R62, R57 ;  /* 0x0000003e053ee223 */ /* 0x002fe20000010139 */
[C---:B------:R-:W-:Y:S01]  /*1350*/  LOP3.LUT R57, R60.reuse, 0x140, RZ, 0xfc, !PT ;  /* 0x000001403c397812 */ /* 0x040fe200078efcff */
[----:B------:R2:W-:Y:S01]  /*1360*/  @!P3 STG.E.U16 desc[UR4][R2.64+0xc0], R65 ;  /* 0x0000c0410200b986 */ /* 0x0005e2000c101504 */
[----:B------:R-:W-:Y:S01]  /*1370*/  ISETP.GE.AND P0, PT, R63, UR8, PT ;  /* 0x000000083f007c0c */ /* 0x000fe2000bf06270 */
[----:B------:R-:W1:Y:S01]  /*1380*/  @!P5 MUFU.EX2 R53, R53 ;  /* 0x000000350035d308 */ /* 0x000e620000000800 */
[----:B------:R-:W-:Y:S02]  /*1390*/  ISETP.GE.AND P3, PT, R57, UR8, PT ;  /* 0x0000000839007c0c */ /* 0x000fe4000bf66270 */
[----:B------:R-:W-:Y:S01]  /*13a0*/  @!P6 F2FP.F16.F32.PACK_AB R62, RZ, R62 ;  /* 0x0000003eff3ee23e */ /* 0x000fe200000000ff */
[----:B----4-:R-:W-:Y:S01]  /*13b0*/  @!P4 FFMA.FTZ R55, -R5, R55, R56 ;  /* 0x000000370537c223 */ /* 0x010fe20000010138 */
[----:B------:R-:W-:-:S03]  /*13c0*/  LOP3.LUT R56, R60, 0x160, RZ, 0xfc, !PT ;  /* 0x000001603c387812 */ /* 0x000fc600078efcff */
[----:B------:R-:W3:Y:S01]  /*13d0*/  @!P1 MUFU.EX2 R49, R49 ;  /* 0x0000003100319308 */ /* 0x000ee20000000800 */
[----:B------:R2:W-:Y:S01]  /*13e0*/  @!P6 STG.E.U16 desc[UR4][R2.64+0x100], R62 ;  /* 0x0001003e0200e986 */ /* 0x0005e2000c101504 */
[----:B------:R-:W-:Y:S02]  /*13f0*/  ISETP.GE.AND P6, PT, R56, UR8, PT ;  /* 0x0000000838007c0c */ /* 0x000fe4000bfc6270 */
[----:B------:R-:W-:-:S04]  /*1400*/  @!P4 F2FP.F16.F32.PACK_AB R55, RZ, R55 ;  /* 0x00000037ff37c23e */ /* 0x000fc800000000ff */
[----:B------:R-:W4:Y:S01]  /*1410*/  @!P2 MUFU.EX2 R47, R47 ;  /* 0x0000002f002fa308 */ /* 0x000f220000000800 */
[C---:B-1----:R-:W-:Y:S01]  /*1420*/  @!P5 FFMA.FTZ R53, -R5.reuse, R53, R54 ;  /* 0x000000350535d223 */ /* 0x042fe20000010136 */
[C---:B------:R-:W-:Y:S01]  /*1430*/  LOP3.LUT R54, R60.reuse, 0x180, RZ, 0xfc, !PT ;  /* 0x000001803c367812 */ /* 0x040fe200078efcff */
[----:B------:R2:W-:Y:S03]  /*1440*/  @!P4 STG.E.U16 desc[UR4][R2.64+0x140], R55 ;  /* 0x000140370200c986 */ /* 0x0005e6000c101504 */
[----:B------:R-:W-:Y:S02]  /*1450*/  @!P5 F2FP.F16.F32.PACK_AB R53, RZ, R53 ;  /* 0x00000035ff35d23e */ /* 0x000fe400000000ff */
[----:B------:R-:W1:Y:S01]  /*1460*/  @!P3 MUFU.EX2 R45, R45 ;  /* 0x0000002d002db308 */ /* 0x000e620000000800 */
[----:B---3--:R-:W-:Y:S01]  /*1470*/  @!P1 FFMA.FTZ R49, -R5, R49, R50 ;  /* 0x0000003105319223 */ /* 0x008fe20000010132 */
[----:B------:R-:W-:Y:S01]  /*1480*/  LOP3.LUT R50, R60, 0x1c0, RZ, 0xfc, !PT ;  /* 0x000001c03c327812 */ /* 0x000fe200078efcff */
[----:B------:R2:W-:Y:S01]  /*1490*/  @!P5 STG.E.U16 desc[UR4][R2.64+0x180], R53 ;  /* 0x000180350200d986 */ /* 0x0005e2000c101504 */
[----:B------:R-:W-:-:S02]  /*14a0*/  ISETP.GE.AND P4, PT, R54, UR8, PT ;  /* 0x0000000836007c0c */ /* 0x000fc4000bf86270 */
[----:B------:R-:W-:Y:S02]  /*14b0*/  @!P1 F2FP.F16.F32.PACK_AB R49, RZ, R49 ;  /* 0x00000031ff31923e */ /* 0x000fe400000000ff */
[----:B------:R-:W3:Y:S01]  /*14c0*/  @!P0 MUFU.EX2 R51, R51 ;  /* 0x0000003300338308 */ /* 0x000ee20000000800 */
[C---:B----4-:R-:W-:Y:S01]  /*14d0*/  @!P2 FFMA.FTZ R47, -R5.reuse, R47, R48 ;  /* 0x0000002f052fa223 */ /* 0x050fe20000010130 */
[C---:B------:R-:W-:Y:S01]  /*14e0*/  LOP3.LUT R48, R60.reuse, 0x1e0, RZ, 0xfc, !PT ;  /* 0x000001e03c307812 */ /* 0x040fe200078efcff */
[----:B------:R2:W-:Y:S03]  /*14f0*/  @!P1 STG.E.U16 desc[UR4][R2.64+0x200], R49 ;  /* 0x0002003102009986 */ /* 0x0005e6000c101504 */
[----:B------:R-:W-:Y:S02]  /*1500*/  @!P2 F2FP.F16.F32.PACK_AB R47, RZ, R47 ;  /* 0x0000002fff2fa23e */ /* 0x000fe400000000ff */
[----:B------:R-:W4:Y:S01]  /*1510*/  @!P6 MUFU.EX2 R43, R43 ;  /* 0x0000002b002be308 */ /* 0x000f220000000800 */
[----:B-1----:R-:W-:Y:S01]  /*1520*/  @!P3 FFMA.FTZ R45, -R5, R45, R46 ;  /* 0x0000002d052db223 */ /* 0x002fe2000001012e */
[----:B------:R-:W-:Y:S01]  /*1530*/  LOP3.LUT R46, R60, 0x200, RZ, 0xfc, !PT ;  /* 0x000002003c2e7812 */ /* 0x000fe200078efcff */
[----:B------:R2:W-:Y:S01]  /*1540*/  @!P2 STG.E.U16 desc[UR4][R2.64+0x240], R47 ;  /* 0x0002402f0200a986 */ /* 0x0005e2000c101504 */
[----:B------:R-:W-:-:S02]  /*1550*/  ISETP.GE.AND P1, PT, R48, UR8, PT ;  /* 0x0000000830007c0c */ /* 0x000fc4000bf26270 */
[----:B------:R-:W-:Y:S02]  /*1560*/  ISETP.GE.AND P2, PT, R46, UR8, PT ;  /* 0x000000082e007c0c */ /* 0x000fe4000bf46270 */
[----:B------:R-:W-:Y:S01]  /*1570*/  @!P3 F2FP.F16.F32.PACK_AB R45, RZ, R45 ;  /* 0x0000002dff2db23e */ /* 0x000fe200000000ff */
[C---:B---3--:R-:W-:Y:S01]  /*1580*/  @!P0 FFMA.FTZ R51, -R5.reuse, R51, R52 ;  /* 0x0000003305338223 */ /* 0x048fe20000010134 */
[----:B------:R-:W-:Y:S01]  /*1590*/  LOP3.LUT R52, R60, 0x1a0, RZ, 0xfc, !PT ;  /* 0x000001a03c347812 */ /* 0x000fe200078efcff */
[----:B------:R-:W1:Y:S02]  /*15a0*/  @!P4 MUFU.EX2 R41, R41 ;  /* 0x000000290029c308 */ /* 0x000e640000000800 */
[----:B------:R2:W-:Y:S01]  /*15b0*/  @!P3 STG.E.U16 desc[UR4][R2.64+0x280], R45 ;  /* 0x0002802d0200b986 */ /* 0x0005e2000c101504 */
[----:B------:R-:W-:Y:S02]  /*15c0*/  @!P0 F2FP.F16.F32.PACK_AB R51, RZ, R51 ;  /* 0x00000033ff33823e */ /* 0x000fe400000000ff */
[----:B------:R-:W-:Y:S01]  /*15d0*/  ISETP.GE.AND P5, PT, R52, UR8, PT ;  /* 0x0000000834007c0c */ /* 0x000fe2000bfa6270 */
[----:B----4-:R-:W-:Y:S01]  /*15e0*/  @!P6 FFMA.FTZ R43, -R5, R43, R44 ;  /* 0x0000002b052be223 */ /* 0x010fe2000001012c */
[----:B------:R-:W-:Y:S01]  /*15f0*/  LOP3.LUT R44, R60, 0x220, RZ, 0xfc, !PT ;  /* 0x000002203c2c7812 */ /* 0x000fe200078efcff */
[----:B------:R2:W-:Y:S01]  /*1600*/  @!P0 STG.E.U16 desc[UR4][R2.64+0x1c0], R51 ;  /* 0x0001c03302008986 */ /* 0x0005e2000c101504 */
[----:B------:R-:W-:Y:S01]  /*1610*/  ISETP.GE.AND P0, PT, R50, UR8, PT ;  /* 0x0000000832007c0c */ /* 0x000fe2000bf06270 */
[----:B------:R-:W3:Y:S01]  /*1620*/  @!P1 MUFU.EX2 R35, R35 ;  /* 0x0000002300239308 */ /* 0x000ee20000000800 */
[----:B------:R-:W-:-:S02]  /*1630*/  ISETP.GE.AND P3, PT, R44, UR8, PT ;  /* 0x000000082c007c0c */ /* 0x000fc4000bf66270 */
[----:B------:R-:W-:Y:S01]  /*1640*/  @!P6 F2FP.F16.F32.PACK_AB R43, RZ, R43 ;  /* 0x0000002bff2be23e */ /* 0x000fe200000000ff */
[----:B-1----:R-:W-:-:S04]  /*1650*/  @!P4 FFMA.FTZ R41, -R5, R41, R42 ;  /* 0x000000290529c223 */ /* 0x002fc8000001012a */
[----:B------:R-:W1:Y:S01]  /*1660*/  @!P2 MUFU.EX2 R33, R33 ;  /* 0x000000210021a308 */ /* 0x000e620000000800 */
[----:B------:R-:W-:Y:S01]  /*1670*/  LOP3.LUT R42, R60, 0x240, RZ, 0xfc, !PT ;  /* 0x000002403c2a7812 */ /* 0x000fe200078efcff */
[----:B------:R2:W-:Y:S01]  /*1680*/  @!P6 STG.E.U16 desc[UR4][R2.64+0x2c0], R43 ;  /* 0x0002c02b0200e986 */ /* 0x0005e2000c101504 */
[----:B------:R-:W-:Y:S02]  /*1690*/  @!P4 F2FP.F16.F32.PACK_AB R41, RZ, R41 ;  /* 0x00000029ff29c23e */ /* 0x000fe400000000ff */
[----:B------:R-:W-:-:S03]  /*16a0*/  ISETP.GE.AND P6, PT, R42, UR8, PT ;  /* 0x000000082a007c0c */ /* 0x000fc6000bfc6270 */
[----:B------:R-:W4:Y:S01]  /*16b0*/  @!P5 MUFU.EX2 R39, R39 ;  /* 0x000000270027d308 */ /* 0x000f220000000800 */
[C---:B---3--:R-:W-:Y:S01]  /*16c0*/  @!P1 FFMA.FTZ R35, -R5.reuse, R35, R36 ;  /* 0x0000002305239223 */ /* 0x048fe20000010124 */
[C---:B------:R-:W-:Y:S01]  /*16d0*/  LOP3.LUT R36, R60.reuse, 0x280, RZ, 0xfc, !PT ;  /* 0x000002803c247812 */ /* 0x040fe200078efcff */
[----:B------:R2:W-:Y:S03]  /*16e0*/  @!P4 STG.E.U16 desc[UR4][R2.64+0x300], R41 ;  /* 0x000300290200c986 */ /* 0x0005e6000c101504 */
[----:B------:R-:W-:Y:S02]  /*16f0*/  @!P1 F2FP.F16.F32.PACK_AB R35, RZ, R35 ;  /* 0x00000023ff23923e */ /* 0x000fe400000000ff */
[----:B------:R-:W3:Y:S01]  /*1700*/  @!P0 MUFU.EX2 R37, R37 ;  /* 0x0000002500258308 */ /* 0x000ee20000000800 */
[----:B-1----:R-:W-:Y:S01]  /*1710*/  @!P2 FFMA.FTZ R33, -R5, R33, R34 ;  /* 0x000000210521a223 */ /* 0x002fe20000010122 */
[----:B------:R-:W-:Y:S01]  /*1720*/  LOP3.LUT R34, R60, 0x2c0, RZ, 0xfc, !PT ;  /* 0x000002c03c227812 */ /* 0x000fe200078efcff */
[----:B------:R2:W-:Y:S03]  /*1730*/  @!P1 STG.E.U16 desc[UR4][R2.64+0x3c0], R35 ;  /* 0x0003c02302009986 */ /* 0x0005e6000c101504 */
[----:B------:R-:W-:-:S02]  /*1740*/  @!P2 F2FP.F16.F32.PACK_AB R33, RZ, R33 ;  /* 0x00000021ff21a23e */ /* 0x000fc400000000ff */
[----:B------:R-:W1:Y:S01]  /*1750*/  @!P3 MUFU.EX2 R31, R31 ;  /* 0x0000001f001fb308 */ /* 0x000e620000000800 */
[----:B----4-:R-:W-:Y:S01]  /*1760*/  @!P5 FFMA.FTZ R39, -R5, R39, R40 ;  /* 0x000000270527d223 */ /* 0x010fe20000010128 */
[----:B------:R-:W-:Y:S02]  /*1770*/  ISETP.GE.AND P1, PT, R34, UR8, PT ;  /* 0x0000000822007c0c */ /* 0x000fe4000bf26270 */
[----:B------:R-:W-:Y:S02]  /*1780*/  PRMT R34, R33, 0x7610, R34 ;  /* 0x0000761021227816 */ /* 0x000fe40000000022 */
[----:B------:R-:W-:Y:S01]  /*1790*/  @!P5 F2FP.F16.F32.PACK_AB R39, RZ, R39 ;  /* 0x00000027ff27d23e */ /* 0x000fe200000000ff */
[----:B------:R-:W4:Y:S01]  /*17a0*/  S2R R33, SR_TID.X ;  /* 0x0000000000217919 */ /* 0x000f220000002100 */
[----:B------:R-:W-:Y:S01]  /*17b0*/  LOP3.LUT R40, R60, 0x260, RZ, 0xfc, !PT ;  /* 0x000002603c287812 */ /* 0x000fe200078efcff */
[----:B---3--:R-:W-:Y:S01]  /*17c0*/  @!P0 FFMA.FTZ R37, -R5, R37, R38 ;  /* 0x0000002505258223 */ /* 0x008fe20000010126 */
[----:B------:R-:W3:Y:S01]  /*17d0*/  @!P6 MUFU.EX2 R29, R29 ;  /* 0x0000001d001de308 */ /* 0x000ee20000000800 */
[----:B------:R2:W-:Y:S01]  /*17e0*/  @!P5 STG.E.U16 desc[UR4][R2.64+0x340], R39 ;  /* 0x000340270200d986 */ /* 0x0005e2000c101504 */
[----:B------:R-:W-:-:S02]  /*17f0*/  ISETP.GE.AND P5, PT, R36, UR8, PT ;  /* 0x0000000824007c0c */ /* 0x000fc4000bfa6270 */
[----:B------:R-:W-:Y:S01]  /*1800*/  @!P0 F2FP.F16.F32.PACK_AB R37, RZ, R37 ;  /* 0x00000025ff25823e */ /* 0x000fe200000000ff */
        /* <DEDUP_REMOVED lines=9> */
[----:B------:R-:W-:Y:S01]  /*18a0*/  @!P3 F2FP.F16.F32.PACK_AB R31, RZ, R31 ;  /* 0x0000001fff1fb23e */ /* 0x000fe200000000ff */
[----:B---3--:R-:W-:Y:S02]  /*18b0*/  @!P6 FFMA.FTZ R29, -R5, R29, R30 ;  /* 0x0000001d051de223 */ /* 0x008fe4000001011e */
[----:B------:R-:W3:Y:S02]  /*18c0*/  @!P5 MUFU.EX2 R25, R25 ;  /* 0x000000190019d308 */ /* 0x000ee40000000800 */
[----:B------:R2:W-:Y:S01]  /*18d0*/  @!P3 STG.E.U16 desc[UR4][R2.64+0x440], R31 ;  /* 0x0004401f0200b986 */ /* 0x0005e2000c101504 */
[----:B------:R-:W-:-:S05]  /*18e0*/  @!P6 F2FP.F16.F32.PACK_AB R29, RZ, R29 ;  /* 0x0000001dff1de23e */ /* 0x000fca00000000ff */
[----:B------:R-:W0:Y:S01]  /*18f0*/  @!P2 MUFU.EX2 R19, R19 ;  /* 0x000000130013a308 */ /* 0x000e220000000800 */
[----:B-1----:R-:W-:Y:S01]  /*1900*/  @!P1 FFMA.FTZ R21, -R5, R21, R22 ;  /* 0x0000001505159223 */ /* 0x002fe20000010116 */
[----:B----4-:R-:W-:Y:S01]  /*1910*/  LOP3.LUT R33, R33, 0x1f, RZ, 0xc0, !PT ;  /* 0x0000001f21217812 */ /* 0x010fe200078ec0ff */
[----:B------:R2:W-:Y:S03]  /*1920*/  @!P6 STG.E.U16 desc[UR4][R2.64+0x480], R29 ;  /* 0x0004801d0200e986 */ /* 0x0005e6000c101504 */
[----:B------:R-:W-:Y:S02]  /*1930*/  @!P1 F2FP.F16.F32.PACK_AB R21, RZ, R21 ;  /* 0x00000015ff15923e */ /* 0x000fe400000000ff */
[----:B------:R-:W1:Y:S01]  /*1940*/  @!P4 MUFU.EX2 R27, R27 ;  /* 0x0000001b001bc308 */ /* 0x000e620000000800 */
[----:B---3--:R-:W-:Y:S01]  /*1950*/  @!P5 FFMA.FTZ R25, -R5, R25, R26 ;  /* 0x000000190519d223 */ /* 0x008fe2000001011a */
[----:B------:R-:W-:Y:S01]  /*1960*/  PRMT R22, R21, 0x7610, R22 ;  /* 0x0000761015167816 */ /* 0x000fe20000000016 */
[----:B------:R-:W-:-:S03]  /*1970*/  VIADD R21, R33, 0x3a0 ;  /* 0x000003a021157836 */ /* 0x000fc60000000000 */
[----:B------:R-:W-:Y:S01]  /*1980*/  @!P5 F2FP.F16.F32.PACK_AB R25, RZ, R25 ;  /* 0x00000019ff19d23e */ /* 0x000fe200000000ff */
[----:B------:R2:W-:Y:S01]  /*1990*/  @!P1 STG.E.U16 desc[UR4][R2.64+0x580], R22 ;  /* 0x0005801602009986 */ /* 0x0005e2000c101504 */
[----:B------:R-:W3:Y:S01]  /*19a0*/  @!P0 MUFU.EX2 R23, R23 ;  /* 0x0000001700178308 */ /* 0x000ee20000000800 */
[----:B0-----:R-:W-:Y:S01]  /*19b0*/  @!P2 FFMA.FTZ R19, -R5, R19, R20 ;  /* 0x000000130513a223 */ /* 0x001fe20000010114 */
[----:B------:R-:W-:Y:S01]  /*19c0*/  VIADD R20, R33, 0x360 ;  /* 0x0000036021147836 */ /* 0x000fe20000000000 */
[----:B------:R2:W-:Y:S01]  /*19d0*/  @!P5 STG.E.U16 desc[UR4][R2.64+0x500], R25 ;  /* 0x000500190200d986 */ /* 0x0005e2000c101504 */
[----:B------:R-:W-:Y:S02]  /*19e0*/  ISETP.GE.AND P1, PT, R21, UR8, PT ;  /* 0x0000000815007c0c */ /* 0x000fe4000bf26270 */
[----:B------:R-:W-:Y:S02]  /*19f0*/  @!P2 F2FP.F16.F32.PACK_AB R19, RZ, R19 ;  /* 0x00000013ff13a23e */ /* 0x000fe400000000ff */
[----:B------:R-:W-:Y:S01]  /*1a00*/  ISETP.GE.AND P5, PT, R20, UR8, PT ;  /* 0x0000000814007c0c */ /* 0x000fe2000bfa6270 */
[----:B-1----:R-:W-:Y:S01]  /*1a10*/  @!P4 FFMA.FTZ R27, -R5, R27, R28 ;  /* 0x0000001b051bc223 */ /* 0x002fe2000001011c */
[----:B------:R-:W-:Y:S01]  /*1a20*/  LOP3.LUT R28, R60, 0x300, RZ, 0xfc, !PT ;  /* 0x000003003c1c7812 */ /* 0x000fe200078efcff */
[----:B------:R-:W-:-:S02]  /*1a30*/  VIADD R20, R33, 0x380 ;  /* 0x0000038021147836 */ /* 0x000fc40000000000 */
[----:B------:R-:W-:Y:S01]  /*1a40*/  VIADD R33, R33, 0x3c0 ;  /* 0x000003c021217836 */ /* 0x000fe20000000000 */
[----:B------:R-:W-:Y:S02]  /*1a50*/  ISETP.GE.AND P3, PT, R28, UR8, PT ;  /* 0x000000081c007c0c */ /* 0x000fe4000bf66270 */
[----:B------:R-:W-:Y:S01]  /*1a60*/  @!P4 F2FP.F16.F32.PACK_AB R27, RZ, R27 ;  /* 0x0000001bff1bc23e */ /* 0x000fe200000000ff */
[----:B---3--:R-:W-:Y:S01]  /*1a70*/  @!P0 FFMA.FTZ R23, -R5, R23, R24 ;  /* 0x0000001705178223 */ /* 0x008fe20000010118 */
[C---:B------:R-:W-:Y:S02]  /*1a80*/  LOP3.LUT R28, R60.reuse, 0x320, RZ, 0xfc, !PT ;  /* 0x000003203c1c7812 */ /* 0x040fe400078efcff */
[----:B------:R-:W-:Y:S01]  /*1a90*/  LOP3.LUT R60, R60, 0x340, RZ, 0xfc, !PT ;  /* 0x000003403c3c7812 */ /* 0x000fe200078efcff */
[----:B------:R2:W-:Y:S01]  /*1aa0*/  @!P4 STG.E.U16 desc[UR4][R2.64+0x4c0], R27 ;  /* 0x0004c01b0200c986 */ /* 0x0005e2000c101504 */
[----:B------:R-:W-:Y:S01]  /*1ab0*/  @!P0 F2FP.F16.F32.PACK_AB R23, RZ, R23 ;  /* 0x00000017ff17823e */ /* 0x000fe200000000ff */
        /* <DEDUP_REMOVED lines=11> */
[----:B------:R-:W-:Y:S02]  /*1b70*/  @!P5 F2FP.F16.F32.PACK_AB R11, RZ, R11 ;  /* 0x0000000bff0bd23e */ /* 0x000fe400000000ff */
[----:B------:R-:W0:Y:S01]  /*1b80*/  @!P4 MUFU.EX2 R13, R13 ;  /* 0x0000000d000dc308 */ /* 0x000e220000000800 */
[C---:B-1----:R-:W-:Y:S02]  /*1b90*/  @!P3 FFMA.FTZ R17, -R5.reuse, R17, R18 ;  /* 0x000000110511b223 */ /* 0x042fe40000010112 */
[----:B------:R2:W-:Y:S03]  /*1ba0*/  @!P5 STG.E.U16 desc[UR4][R2.64+0x6c0], R11 ;  /* 0x0006c00b0200d986 */ /* 0x0005e6000c101504 */
[----:B------:R-:W-:Y:S02]  /*1bb0*/  @!P3 F2FP.F16.F32.PACK_AB R17, RZ, R17 ;  /* 0x00000011ff11b23e */ /* 0x000fe400000000ff */
[----:B------:R-:W1:Y:S01]  /*1bc0*/  @!P0 MUFU.EX2 R9, R9 ;  /* 0x0000000900098308 */ /* 0x000e620000000800 */
[----:B---3--:R-:W-:-:S02]  /*1bd0*/  @!P6 FFMA.FTZ R15, -R5, R15, R16 ;  /* 0x0000000f050fe223 */ /* 0x008fc40000010110 */
[----:B------:R2:W-:Y:S01]  /*1be0*/  @!P3 STG.E.U16 desc[UR4][R2.64+0x600], R17 ;  /* 0x000600110200b986 */ /* 0x0005e2000c101504 */
[----:B------:R-:W-:Y:S02]  /*1bf0*/  ISETP.GE.AND P3, PT, R6, UR8, PT ;  /* 0x0000000806007c0c */ /* 0x000fe4000bf66270 */
[----:B------:R-:W-:Y:S02]  /*1c00*/  @!P6 F2FP.F16.F32.PACK_AB R15, RZ, R15 ;  /* 0x0000000fff0fe23e */ /* 0x000fe400000000ff */
[----:B------:R-:W3:Y:S01]  /*1c10*/  @!P1 MUFU.EX2 R19, R4 ;  /* 0x0000000400139308 */ /* 0x000ee20000000800 */
[----:B0-----:R-:W-:Y:S02]  /*1c20*/  @!P4 FFMA.FTZ R13, -R5, R13, R14 ;  /* 0x0000000d050dc223 */ /* 0x001fe4000001010e */
[----:B------:R2:W-:Y:S03]  /*1c30*/  @!P6 STG.E.U16 desc[UR4][R2.64+0x640], R15 ;  /* 0x0006400f0200e986 */ /* 0x0005e6000c101504 */
[----:B------:R-:W-:-:S02]  /*1c40*/  @!P4 F2FP.F16.F32.PACK_AB R13, RZ, R13 ;  /* 0x0000000dff0dc23e */ /* 0x000fc400000000ff */
[----:B------:R-:W0:Y:S01]  /*1c50*/  @!P2 MUFU.EX2 R64, R64 ;  /* 0x000000400040a308 */ /* 0x000e220000000800 */
[C---:B-1----:R-:W-:Y:S02]  /*1c60*/  @!P0 FFMA.FTZ R9, -R5.reuse, R9, R10 ;  /* 0x0000000905098223 */ /* 0x042fe4000001010a */
[----:B------:R2:W-:Y:S03]  /*1c70*/  @!P4 STG.E.U16 desc[UR4][R2.64+0x680], R13 ;  /* 0x0006800d0200c986 */ /* 0x0005e6000c101504 */
[----:B------:R-:W-:Y:S01]  /*1c80*/  @!P0 F2FP.F16.F32.PACK_AB R9, RZ, R9 ;  /* 0x00000009ff09823e */ /* 0x000fe200000000ff */
[----:B---3--:R-:W-:-:S04]  /*1c90*/  @!P1 FFMA.FTZ R19, -R5, R19, R8 ;  /* 0x0000001305139223 */ /* 0x008fc80000010108 */
[----:B------:R2:W-:Y:S01]  /*1ca0*/  @!P0 STG.E.U16 desc[UR4][R2.64+0x700], R9 ;  /* 0x0007000902008986 */ /* 0x0005e2000c101504 */
[----:B------:R-:W-:Y:S01]  /*1cb0*/  @!P1 F2FP.F16.F32.PACK_AB R19, RZ, R19 ;  /* 0x00000013ff13923e */ /* 0x000fe200000000ff */
[----:B0-----:R-:W-:-:S04]  /*1cc0*/  @!P2 FFMA.FTZ R64, -R5, R64, R7 ;  /* 0x000000400540a223 */ /* 0x001fc80000010107 */
[----:B------:R2:W-:Y:S01]  /*1cd0*/  @!P1 STG.E.U16 desc[UR4][R2.64+0x740], R19 ;  /* 0x0007401302009986 */ /* 0x0005e2000c101504 */
[----:B------:R-:W-:-:S05]  /*1ce0*/  @!P2 F2FP.F16.F32.PACK_AB R64, RZ, R64 ;  /* 0x00000040ff40a23e */ /* 0x000fca00000000ff */
[----:B------:R2:W-:Y:S01]  /*1cf0*/  @!P2 STG.E.U16 desc[UR4][R2.64+0x780], R64 ;  /* 0x000780400200a986 */ /* 0x0005e2000c101504 */
[----:B------:R-:W-:Y:S05]  /*1d00*/  @P3 EXIT ;  /* 0x000000000000394d */ /* 0x000fea0003800000 */
[----:B------:R-:W0:Y:S02]  /*1d10*/  MUFU.EX2 R68, R68 ;  /* 0x0000004400447308 */ /* 0x000e240000000800 */
[----:B0-----:R-:W-:-:S05]  /*1d20*/  FFMA.FTZ R0, -R5, R68, R0 ;  /* 0x0000004405007223 */ /* 0x001fca0000010100 */
[----:B------:R-:W-:-:S05]  /*1d30*/  F2FP.F16.F32.PACK_AB R0, RZ, R0 ;  /* 0x00000000ff00723e */ /* 0x000fca00000000ff */
[----:B------:R-:W-:Y:S01]  /*1d40*/  STG.E.U16 desc[UR4][R2.64+0x7c0], R0 ;  /* 0x0007c00002007986 */ /* 0x000fe2000c101504 */
[----:B------:R-:W-:Y:S05]  /*1d50*/  EXIT ;  /* 0x000000000000794d */ /* 0x000fea0003800000 */
.L_x_4779:
        /* <DEDUP_REMOVED lines=10> */
.L_x_11405:


//--------------------- .text._ZN43_GLOBAL__N__9ae7fba5_10_SoftMax_cu_9f978f6321softmax_warp_backwardIfN3c104HalfEfLi9ELb1ELb0EEEvPT0_PKT_S7_iiiPKb --------------------------
	.section	.text._ZN43_GLOBAL__N__9ae7fba5_10_SoftMax_cu_9f978f6321softmax_warp_backwardIfN3c104HalfEfLi9ELb1ELb0EEEvPT0_PKT_S7_iiiPKb,"ax",@progbits
	.align	128
.text._ZN43_GLOBAL__N__9ae7fba5_10_SoftMax_cu_9f978f6321softmax_warp_backwardIfN3c104HalfEfLi9ELb1ELb0EEEvPT0_PKT_S7_iiiPKb:
        .type           _ZN43_GLOBAL__N__9ae7fba5_10_SoftMax_cu_9f978f6321softmax_warp_backwardIfN3c104HalfEfLi9ELb1ELb0EEEvPT0_PKT_S7_iiiPKb,@function
        .size           _ZN43_GLOBAL__N__9ae7fba5_10_SoftMax_cu_9f978f6321softmax_warp_backwardIfN3c104HalfEfLi9ELb1ELb0EEEvPT0_PKT_S7_iiiPKb,(.L_x_11406 - _ZN43_GLOBAL__N__9ae7fba5_10_SoftMax_cu_9f978f6321softmax_warp_backwardIfN3c104HalfEfLi9ELb1ELb0EEEvPT0_PKT_S7_iiiPKb)
        .other          _ZN43_GLOBAL__N__9ae7fba5_10_SoftMax_cu_9f978f6321softmax_warp_backwardIfN3c104HalfEfLi9ELb1ELb0EEEvPT0_PKT_S7_iiiPKb,@"STO_CUDA_ENTRY STV_DEFAULT"
_ZN43_GLOBAL__N__9ae7fba5_10_SoftMax_cu_9f978f6321softmax_warp_backwardIfN3c104HalfEfLi9ELb1ELb0EEEvPT0_PKT_S7_iiiPKb:
        /* <DEDUP_REMOVED lines=166> */
[----:B------:R-:W-:-:S02]  /*0a60*/  @!P1 F2FP.F16.F32.PACK_AB R42, RZ, R42 ;  /* 0x0000002aff2a923e */ /* 0x000fc400000000ff */
[----:B------:R-:W-:Y:S01]  /*0a70*/  ISETP.GE.AND P4, PT, R38, UR8, PT ;  /* 0x0000000826007c0c */ /* 0x000fe2000bf86270 */
[----:B----4-:R-:W-:Y:S01]  /*0a80*/  @!P0 FFMA.FTZ R41, -R36, R41, R32 ;  /* 0x0000002924298223 */ /* 0x010fe20000010120 */
[----:B------:R-:W-:Y:S02]  /*0a90*/  IMAD.MOV.U32 R32, RZ, RZ, RZ ;  /* 0x000000ffff207224 */ /* 0x000fe400078e00ff */
[----:B------:R-:W-:Y:S01]  /*0aa0*/  @!P5 FMUL.FTZ R32, R34, 1.4426950216293334961 ;  /* 0x3fb8aa3b2220d820 */ /* 0x000fe20000410000 */
[----:B------:R-:W-:Y:S01]  /*0ab0*/  ISETP.GE.AND P5, PT, R35, UR8, PT ;  /* 0x0000000823007c0c */ /* 0x000fe2000bfa6270 */
[----:B------:R-:W3:Y:S01]  /*0ac0*/  @!P6 MUFU.EX2 R33, R33 ;  /* 0x000000210021e308 */ /* 0x000ee20000000800 */
[----:B------:R-:W-:Y:S02]  /*0ad0*/  @!P0 F2FP.F16.F32.PACK_AB R41, RZ, R41 ;  /* 0x00000029ff29823e */ /* 0x000fe400000000ff */
[----:B------:R-:W-:Y:S01]  /*0ae0*/  LOP3.LUT R34, R28, 0xc0, RZ, 0xfc, !PT ;  /* 0x000000c01c227812 */ /* 0x000fe200078efcff */
[----:B-1----:R-:W-:-:S04]  /*0af0*/  @!P2 FFMA.FTZ R14, -R36, R14, R15 ;  /* 0x0000000e240ea223 */ /* 0x002fc8000001010f */
[----:B------:R1:W4:Y:S01]  /*0b00*/  @!P3 MUFU.EX2 R29, R30 ;  /* 0x0000001e001db308 */ /* 0x0003220000000800 */
[----:B--2---:R-:W-:Y:S02]  /*0b10*/  IMAD.WIDE R2, R31, 0x2, R2 ;  /* 0x000000021f027825 */ /* 0x004fe400078e0202 */
[----:B------:R-:W2:Y:S01]  /*0b20*/  S2R R31, SR_TID.X ;  /* 0x00000000001f7919 */ /* 0x000ea20000002100 */
[----:B------:R-:W-:Y:S02]  /*0b30*/  @!P2 F2FP.F16.F32.PACK_AB R14, RZ, R14 ;  /* 0x0000000eff0ea23e */ /* 0x000fe400000000ff */
        /* <DEDUP_REMOVED lines=8> */
[----:B------:R-:W-:Y:S01]  /*0bc0*/  @!P6 F2FP.F16.F32.PACK_AB R33, RZ, R33 ;  /* 0x00000021ff21e23e */ /* 0x000fe200000000ff */
[----:B------:R-:W3:Y:S01]  /*0bd0*/  @!P5 MUFU.EX2 R22, R22 ;  /* 0x000000160016d308 */ /* 0x000ee20000000800 */
[----:B----4-:R-:W-:Y:S01]  /*0be0*/  @!P3 FFMA.FTZ R29, -R36, R29, R26 ;  /* 0x0000001d241db223 */ /* 0x010fe2000001011a */
[----:B------:R-:W-:Y:S02]  /*0bf0*/  LOP3.LUT R28, R28, 0x100, RZ, 0xfc, !PT ;  /* 0x000001001c1c7812 */ /* 0x000fe400078efcff */
[----:B------:R0:W-:Y:S02]  /*0c00*/  @!P6 STG.E.U16 desc[UR4][R2.64+0x80], R33 ;  /* 0x000080210200e986 */ /* 0x0001e4000c101504 */
[----:B------:R-:W-:Y:S02]  /*0c10*/  @!P3 F2FP.F16.F32.PACK_AB R29, RZ, R29 ;  /* 0x0000001dff1db23e */ /* 0x000fe400000000ff */
[----:B------:R-:W4:Y:S01]  /*0c20*/  @!P1 MUFU.EX2 R18, R18 ;  /* 0x0000001200129308 */ /* 0x000f220000000800 */
[----:B-1----:R-:W-:Y:S01]  /*0c30*/  @!P4 FFMA.FTZ R24, -R36, R24, R25 ;  /* 0x000000182418c223 */ /* 0x002fe20000010119 */
[----:B------:R-:W-:Y:S01]  /*0c40*/  ISETP.GE.AND P6, PT, R28, UR8, PT ;  /* 0x000000081c007c0c */ /* 0x000fe2000bfc6270 */
[----:B------:R0:W-:Y:S03]  /*0c50*/  @!P3 STG.E.U16 desc[UR4][R2.64+0xc0], R29 ;  /* 0x0000c01d0200b986 */ /* 0x0001e6000c101504 */
[----:B------:R-:W-:-:S02]  /*0c60*/  @!P4 F2FP.F16.F32.PACK_AB R24, RZ, R24 ;  /* 0x00000018ff18c23e */ /* 0x000fc400000000ff */
[----:B------:R-:W1:Y:S01]  /*0c70*/  @!P0 MUFU.EX2 R21, R21 ;  /* 0x0000001500158308 */ /* 0x000e620000000800 */
[C---:B---3--:R-:W-:Y:S01]  /*0c80*/  @!P5 FFMA.FTZ R22, -R36.reuse, R22, R23 ;  /* 0x000000162416d223 */ /* 0x048fe20000010117 */
[----:B--2---:R-:W-:Y:S01]  /*0c90*/  LOP3.LUT R31, R31, 0x1f, RZ, 0xc0, !PT ;  /* 0x0000001f1f1f7812 */ /* 0x004fe200078ec0ff */
[----:B------:R0:W-:Y:S03]  /*0ca0*/  @!P4 STG.E.U16 desc[UR4][R2.64+0x100], R24 ;  /* 0x000100180200c986 */ /* 0x0001e6000c101504 */
[----:B------:R-:W-:Y:S02]  /*0cb0*/  @!P5 F2FP.F16.F32.PACK_AB R22, RZ, R22 ;  /* 0x00000016ff16d23e */ /* 0x000fe400000000ff */
[----:B------:R-:W2:Y:S01]  /*0cc0*/  @!P6 MUFU.EX2 R16, R16 ;  /* 0x000000100010e308 */ /* 0x000ea20000000800 */
[----:B----4-:R-:W-:Y:S01]  /*0cd0*/  @!P1 FFMA.FTZ R18, -R36, R18, R19 ;  /* 0x0000001224129223 */ /* 0x010fe20000010113 */
[----:B------:R-:W-:Y:S01]  /*0ce0*/  VIADD R19, R31, 0x160 ;  /* 0x000001601f137836 */ /* 0x000fe20000000000 */
[----:B------:R0:W-:Y:S03]  /*0cf0*/  @!P5 STG.E.U16 desc[UR4][R2.64+0x140], R22 ;  /* 0x000140160200d986 */ /* 0x0001e6000c101504 */
[----:B------:R-:W-:-:S02]  /*0d00*/  @!P1 F2FP.F16.F32.PACK_AB R18, RZ, R18 ;  /* 0x00000012ff12923e */ /* 0x000fc400000000ff */
[----:B------:R-:W-:Y:S01]  /*0d10*/  ISETP.GE.AND P4, PT, R19, UR8, PT ;  /* 0x0000000813007c0c */ /* 0x000fe2000bf86270 */
[----:B-1----:R-:W-:Y:S01]  /*0d20*/  @!P0 FFMA.FTZ R21, -R36, R21, R20 ;  /* 0x0000001524158223 */ /* 0x002fe20000010114 */
[C---:B------:R-:W-:Y:S01]  /*0d30*/  VIADD R19, R31.reuse, 0x180 ;  /* 0x000001801f137836 */ /* 0x040fe20000000000 */
[----:B------:R-:W-:-:S03]  /*0d40*/  IADD3 R20, PT, PT, R31, 0x140, RZ ;  /* 0x000001401f147810 */ /* 0x000fc60007ffe0ff */
[----:B------:R-:W-:Y:S02]  /*0d50*/  @!P0 F2FP.F16.F32.PACK_AB R21, RZ, R21 ;  /* 0x00000015ff15823e */ /* 0x000fe400000000ff */
        /* <DEDUP_REMOVED lines=11> */
[----:B------:R-:W-:Y:S02]  /*0e10*/  @!P6 F2FP.F16.F32.PACK_AB R16, RZ, R16 ;  /* 0x00000010ff10e23e */ /* 0x000fe400000000ff */
[----:B------:R-:W2:Y:S03]  /*0e20*/  @!P3 MUFU.EX2 R12, R12 ;  /* 0x0000000c000cb308 */ /* 0x000ea60000000800 */
[----:B------:R0:W-:Y:S01]  /*0e30*/  @!P6 STG.E.U16 desc[UR4][R2.64+0x200], R16 ;  /* 0x000200100200e986 */ /* 0x0001e2000c101504 */
[----:B------:R-:W-:-:S04]  /*0e40*/  ISETP.GE.AND P6, PT, R0, UR8, PT ;  /* 0x0000000800007c0c */ /* 0x000fc8000bfc6270 */
[----:B------:R-:W3:Y:S01]  /*0e50*/  @!P5 MUFU.EX2 R4, R4 ;  /* 0x000000040004d308 */ /* 0x000ee20000000800 */
[----:B-1----:R-:W-:-:S05]  /*0e60*/  @!P4 FFMA.FTZ R10, -R36, R10, R11 ;  /* 0x0000000a240ac223 */ /* 0x002fca000001010b */
[----:B------:R-:W-:Y:S02]  /*0e70*/  @!P4 F2FP.F16.F32.PACK_AB R10, RZ, R10 ;  /* 0x0000000aff0ac23e */ /* 0x000fe400000000ff */
[----:B------:R-:W1:Y:S01]  /*0e80*/  @!P0 MUFU.EX2 R5, R5 ;  /* 0x0000000500058308 */ /* 0x000e620000000800 */
[C---:B--2---:R-:W-:Y:S02]  /*0e90*/  @!P3 FFMA.FTZ R12, -R36.reuse, R12, R13 ;  /* 0x0000000c240cb223 */ /* 0x044fe4000001010d */
[----:B------:R0:W-:Y:S03]  /*0ea0*/  @!P4 STG.E.U16 desc[UR4][R2.64+0x2c0], R10 ;  /* 0x0002c00a0200c986 */ /* 0x0001e6000c101504 */
[----:B------:R-:W-:Y:S02]  /*0eb0*/  @!P3 F2FP.F16.F32.PACK_AB R12, RZ, R12 ;  /* 0x0000000cff0cb23e */ /* 0x000fe400000000ff */
[----:B------:R-:W2:Y:S01]  /*0ec0*/  @!P1 MUFU.EX2 R18, R37 ;  /* 0x0000002500129308 */ /* 0x000ea20000000800 */
[----:B---3--:R-:W-:-:S02]  /*0ed0*/  @!P5 FFMA.FTZ R4, -R36, R4, R9 ;  /* 0x000000042404d223 */ /* 0x008fc40000010109 */
[----:B------:R0:W-:Y:S03]  /*0ee0*/  @!P3 STG.E.U16 desc[UR4][R2.64+0x280], R12 ;  /* 0x0002800c0200b986 */ /* 0x0001e6000c101504 */
[----:B------:R-:W-:Y:S01]  /*0ef0*/  @!P5 F2FP.F16.F32.PACK_AB R4, RZ, R4 ;  /* 0x00000004ff04d23e */ /* 0x000fe200000000ff */
[----:B-1----:R-:W-:-:S04]  /*0f00*/  @!P0 FFMA.FTZ R5, -R36, R5, R8 ;  /* 0x0000000524058223 */ /* 0x002fc80000010108 */
[----:B------:R0:W-:Y:S01]  /*0f10*/  @!P5 STG.E.U16 desc[UR4][R2.64+0x300], R4 ;  /* 0x000300040200d986 */ /* 0x0001e2000c101504 */
[----:B------:R-:W-:Y:S01]  /*0f20*/  @!P0 F2FP.F16.F32.PACK_AB R5, RZ, R5 ;  /* 0x00000005ff05823e */ /* 0x000fe200000000ff */
[----:B--2---:R-:W-:-:S04]  /*0f30*/  @!P1 FFMA.FTZ R18, -R36, R18, R7 ;  /* 0x0000001224129223 */ /* 0x004fc80000010107 */
[----:B------:R0:W-:Y:S01]  /*0f40*/  @!P0 STG.E.U16 desc[UR4][R2.64+0x340], R5 ;  /* 0x0003400502008986 */ /* 0x0001e2000c101504 */
[----:B------:R-:W-:-:S05]  /*0f50*/  @!P1 F2FP.F16.F32.PACK_AB R18, RZ, R18 ;  /* 0x00000012ff12923e */ /* 0x000fca00000000ff */
[----:B------:R0:W-:Y:S01]  /*0f60*/  @!P1 STG.E.U16 desc[UR4][R2.64+0x380], R18 ;  /* 0x0003801202009986 */ /* 0x0001e2000c101504 */
[----:B------:R-:W-:Y:S05]  /*0f70*/  @P6 EXIT ;  /* 0x000000000000694d */ /* 0x000fea0003800000 */
[----:B0-----:R-:W0:Y:S02]  /*0f80*/  MUFU.EX2 R5, R32 ;  /* 0x0000002000057308 */ /* 0x001e240000000800 */
[----:B0-----:R-:W-:-:S05]  /*0f90*/  FFMA.FTZ R5, -R36, R5, R6 ;  /* 0x0000000524057223 */ /* 0x001fca0000010106 */
[----:B------:R-:W-:-:S05]  /*0fa0*/  F2FP.F16.F32.PACK_AB R5, RZ, R5 ;  /* 0x00000005ff05723e */ /* 0x000fca00000000ff */
[----:B------:R-:W-:Y:S01]  /*0fb0*/  STG.E.U16 desc[UR4][R2.64+0x3c0], R5 ;  /* 0x0003c00502007986 */ /* 0x000fe2000c101504 */
[----:B------:R-:W-:Y:S05]  /*0fc0*/  EXIT ;  /* 0x000000000000794d */ /* 0x000fea0003800000 */
.L_x_4780:
        /* <DEDUP_REMOVED lines=11> */
.L_x_11406:


//--------------------- .text._ZN43_GLOBAL__N__9ae7fba5_10_SoftMax_cu_9f978f6321softmax_warp_backwardIfN3c104HalfEfLi8ELb1ELb0EEEvPT0_PKT_S7_iiiPKb --------------------------
	.section	.text._ZN43_GLOBAL__N__9ae7fba5_10_SoftMax_cu_9f978f6321softmax_warp_backwardIfN3c104HalfEfLi8ELb1ELb0EEEvPT0_PKT_S7_iiiPKb,"ax",@progbits
	.align	128
.text._ZN43_GLOBAL__N__9ae7fba5_10_SoftMax_cu_9f978f6321softmax_warp_backwardIfN3c104HalfEfLi8ELb1ELb0EEEvPT0_PKT_S7_iiiPKb:
        .type           _ZN43_GLOBAL__N__9ae7fba5_10_SoftMax_cu_9f978f6321softmax_warp_backwardIfN3c104HalfEfLi8ELb1ELb0EEEvPT0_PKT_S7_iiiPKb,@function
        .size           _ZN43_GLOBAL__N__9ae7fba5_10_SoftMax_cu_9f978f6321softmax_warp_backwardIfN3c104HalfEfLi8ELb1ELb0EEEvPT0_PKT_S7_iiiPKb,(.L_x_11407 - _ZN43_GLOBAL__N__9ae7fba5_10_SoftMax_cu_9f978f6321softmax_warp_backwardIfN3c104HalfEfLi8ELb1ELb0EEEvPT0_PKT_S7_iiiPKb)
        .other          _ZN43_GLOBAL__N__9ae7fba5_10_SoftMax_cu_9f978f6321softmax_warp_backwardIfN3c104HalfEfLi8ELb1ELb0EEEvPT0_PKT_S7_iiiPKb,@"STO_CUDA_ENTRY STV_DEFAULT"
_ZN43_GLOBAL__N__9ae7fba5_10_SoftMax_cu_9f978f6321softmax_warp_backwardIfN3c104HalfEfLi8ELb1ELb0EEEvPT0_PKT_S7_iiiPKb:
        /* <DEDUP_REMOVED lines=101> */
[----:B------:R-:W-:Y:S02]  /*0650*/  @!P0 F2FP.F16.F32.PACK_AB R16, RZ, R16 ;  /* 0x00000010ff10823e */ /* 0x000fe400000000ff */
[----:B------:R-:W3:Y:S01]  /*0660*/  @!P3 MUFU.EX2 R25, R14 ;  /* 0x0000000e0019b308 */ /* 0x000ee20000000800 */
[----:B0-----:R-:W-:Y:S01]  /*0670*/  @!P2 FFMA.FTZ R4, -R23, R4, R9 ;  /* 0x000000041704a223 */ /* 0x001fe20000010109 */
[----:B--2---:R-:W-:-:S04]  /*0680*/  LOP3.LUT R27, R2, 0x1f, RZ, 0xc0, !PT ;  /* 0x0000001f021b7812 */ /* 0x004fc800078ec0ff */
[----:B------:R-:W-:Y:S02]  /*0690*/  @!P2 F2FP.F16.F32.PACK_AB R4, RZ, R4 ;  /* 0x00000004ff04a23e */ /* 0x000fe400000000ff */
[----:B------:R-:W0:Y:S01]  /*06a0*/  @!P4 MUFU.EX2 R22, R13 ;  /* 0x0000000d0016c308 */ /* 0x000e220000000800 */
[----:B-1----:R-:W-:Y:S01]  /*06b0*/  @!P1 FFMA.FTZ R20, -R23, R20, R15 ;  /* 0x0000001417149223 */ /* 0x002fe2000001010f */
[C---:B------:R-:W-:Y:S02]  /*06c0*/  VIADD R2, R27.reuse, 0xa0 ;  /* 0x000000a01b027836 */ /* 0x040fe40000000000 */
[----:B------:R-:W-:Y:S02]  /*06d0*/  VIADD R27, R27, 0xc0 ;  /* 0x000000c01b1b7836 */ /* 0x000fe40000000000 */
[----:B------:R-:W-:Y:S02]  /*06e0*/  @!P1 F2FP.F16.F32.PACK_AB R20, RZ, R20 ;  /* 0x00000014ff14923e */ /* 0x000fe400000000ff */
[----:B------:R-:W-:Y:S01]  /*06f0*/  ISETP.GE.AND P6, PT, R2, UR8, PT ;  /* 0x0000000802007c0c */ /* 0x000fe2000bfc6270 */
[----:B---3--:R-:W-:Y:S01]  /*0700*/  @!P3 FFMA.FTZ R25, -R23, R25, R8 ;  /* 0x000000191719b223 */ /* 0x008fe20000010108 */
[----:B------:R-:W1:Y:S01]  /*0710*/  LDC.64 R2, c[0x0][0x380] ;  /* 0x0000e000ff027b82 */ /* 0x000e620000000a00 */
[----:B------:R-:W-:-:S03]  /*0720*/  ISETP.GE.AND P5, PT, R27, UR8, PT ;  /* 0x000000081b007c0c */ /* 0x000fc6000bfa6270 */
[----:B------:R-:W-:Y:S01]  /*0730*/  @!P3 F2FP.F16.F32.PACK_AB R25, RZ, R25 ;  /* 0x00000019ff19b23e */ /* 0x000fe200000000ff */
[----:B0-----:R-:W-:-:S06]  /*0740*/  @!P4 FFMA.FTZ R22, -R23, R22, R7 ;  /* 0x000000161716c223 */ /* 0x001fcc0000010107 */
[----:B------:R-:W0:Y:S01]  /*0750*/  @!P6 MUFU.EX2 R19, R12 ;  /* 0x0000000c0013e308 */ /* 0x000e220000000800 */
[----:B------:R-:W-:-:S07]  /*0760*/  @!P4 F2FP.F16.F32.PACK_AB R22, RZ, R22 ;  /* 0x00000016ff16c23e */ /* 0x000fce00000000ff */
[----:B------:R-:W2:Y:S01]  /*0770*/  @!P5 MUFU.EX2 R5, R26 ;  /* 0x0000001a0005d308 */ /* 0x000ea20000000800 */
[----:B-1----:R-:W-:-:S04]  /*0780*/  IMAD.WIDE R2, R17, 0x2, R2 ;  /* 0x0000000211027825 */ /* 0x002fc800078e0202 */
[----:B0-----:R-:W-:Y:S01]  /*0790*/  @!P6 FFMA.FTZ R19, -R23, R19, R6 ;  /* 0x000000131713e223 */ /* 0x001fe20000010106 */
[----:B------:R0:W-:Y:S01]  /*07a0*/  @!P0 STG.E.U16 desc[UR4][R2.64], R16 ;  /* 0x0000001002008986 */ /* 0x0001e2000c101504 */
[----:B------:R-:W-:-:S03]  /*07b0*/  ISETP.GE.AND P0, PT, R11, UR8, PT ;  /* 0x000000080b007c0c */ /* 0x000fc6000bf06270 */
[----:B------:R-:W-:Y:S01]  /*07c0*/  @!P6 F2FP.F16.F32.PACK_AB R19, RZ, R19 ;  /* 0x00000013ff13e23e */ /* 0x000fe200000000ff */
[----:B------:R0:W-:Y:S01]  /*07d0*/  @!P1 STG.E.U16 desc[UR4][R2.64+0x40], R20 ;  /* 0x0000401402009986 */ /* 0x0001e2000c101504 */
[----:B--2---:R-:W-:-:S03]  /*07e0*/  @!P5 FFMA.FTZ R5, -R23, R5, R0 ;  /* 0x000000051705d223 */ /* 0x004fc60000010100 */
[----:B------:R0:W-:Y:S02]  /*07f0*/  @!P2 STG.E.U16 desc[UR4][R2.64+0x80], R4 ;  /* 0x000080040200a986 */ /* 0x0001e4000c101504 */
[----:B------:R-:W-:Y:S02]  /*0800*/  @!P5 F2FP.F16.F32.PACK_AB R5, RZ, R5 ;  /* 0x00000005ff05d23e */ /* 0x000fe400000000ff */
[----:B------:R0:W-:Y:S04]  /*0810*/  @!P3 STG.E.U16 desc[UR4][R2.64+0xc0], R25 ;  /* 0x0000c0190200b986 */ /* 0x0001e8000c101504 */
[----:B------:R0:W-:Y:S04]  /*0820*/  @!P4 STG.E.U16 desc[UR4][R2.64+0x100], R22 ;  /* 0x000100160200c986 */ /* 0x0001e8000c101504 */
[----:B------:R0:W-:Y:S04]  /*0830*/  @!P6 STG.E.U16 desc[UR4][R2.64+0x140], R19 ;  /* 0x000140130200e986 */ /* 0x0001e8000c101504 */
[----:B------:R0:W-:Y:S01]  /*0840*/  @!P5 STG.E.U16 desc[UR4][R2.64+0x180], R5 ;  /* 0x000180050200d986 */ /* 0x0001e2000c101504 */
[----:B------:R-:W-:Y:S05]  /*0850*/  @P0 EXIT ;  /* 0x000000000000094d */ /* 0x000fea0003800000 */
[----:B------:R-:W1:Y:S02]  /*0860*/  MUFU.EX2 R18, R18 ;  /* 0x0000001200127308 */ /* 0x000e640000000800 */
[----:B-1----:R-:W-:-:S05]  /*0870*/  FFMA.FTZ R10, -R23, R18, R10 ;  /* 0x00000012170a7223 */ /* 0x002fca000001010a */
[----:B------:R-:W-:-:S05]  /*0880*/  F2FP.F16.F32.PACK_AB R10, RZ, R10 ;  /* 0x0000000aff0a723e */ /* 0x000fca00000000ff */
[----:B------:R-:W-:Y:S01]  /*0890*/  STG.E.U16 desc[UR4][R2.64+0x1c0], R10 ;  /* 0x0001c00a02007986 */ /* 0x000fe2000c101504 */
[----:B------:R-:W-:Y:S05]  /*08a0*/  EXIT ;  /* 0x000000000000794d */ /* 0x000fea0003800000 */
.L_x_4781:
        /* <DEDUP_REMOVED lines=13> */
.L_x_11407:


//--------------------- .text._ZN43_GLOBAL__N__9ae7fba5_10_SoftMax_cu_9f978f6321softmax_warp_backwardIfN3c104HalfEfLi7ELb1ELb0EEEvPT0_PKT_S7_iiiPKb --------------------------
	.section	.text._ZN43_GLOBAL__N__9ae7fba5_10_SoftMax_cu_9f978f6321softmax_warp_backwardIfN3c104HalfEfLi7ELb1ELb0EEEvPT0_PKT_S7_iiiPKb,"ax",@progbits
	.align	128
.text._ZN43_GLOBAL__N__9ae7fba5_10_SoftMax_cu_9f978f6321softmax_warp_backwardIfN3c104HalfEfLi7ELb1ELb0EEEvPT0_PKT_S7_iiiPKb:
        .type           _ZN43_GLOBAL__N__9ae7fba5_10_SoftMax_cu_9f978f6321softmax_warp_backwardIfN3c104HalfEfLi7ELb1ELb0EEEvPT0_PKT_S7_iiiPKb,@function
        .size           _ZN43_GLOBAL__N__9ae7fba5_10_SoftMax_cu_9f978f6321softmax_warp_backwardIfN3c104HalfEfLi7ELb1ELb0EEEvPT0_PKT_S7_iiiPKb,(.L_x_11408 - _ZN43_GLOBAL__N__9ae7fba5_10_SoftMax_cu_9f978f6321softmax_warp_backwardIfN3c104HalfEfLi7ELb1ELb0EEEvPT0_PKT_S7_iiiPKb)
        .other          _ZN43_GLOBAL__N__9ae7fba5_10_SoftMax_cu_9f978f6321softmax_warp_backwardIfN3c104HalfEfLi7ELb1ELb0EEEvPT0_PKT_S7_iiiPKb,@"STO_CUDA_ENTRY STV_DEFAULT"
_ZN43_GLOBAL__N__9ae7fba5_10_SoftMax_cu_9f978f6321softmax_warp_backwardIfN3c104HalfEfLi7ELb1ELb0EEEvPT0_PKT_S7_iiiPKb:
        /* <DEDUP_REMOVED lines=103> */
[----:B------:R-:W-:Y:S01]  /*0670*/  @!P0 F2FP.F16.F32.PACK_AB R10, RZ, R10 ;  /* 0x0000000aff0a823e */ /* 0x000fe200000000ff */
[----:B--2---:R-:W-:Y:S01]  /*0680*/  IMAD.WIDE R2, R11, 0x2, R2 ;  /* 0x000000020b027825 */ /* 0x004fe200078e0202 */
[----:B------:R-:W2:Y:S03]  /*0690*/  @!P3 MUFU.EX2 R6, R6 ;  /* 0x000000060006b308 */ /* 0x000ea60000000800 */
[C---:B-1----:R-:W-:Y:S01]  /*06a0*/  @!P1 FFMA.FTZ R9, R27.reuse, -R18, R9 ;  /* 0x800000121b099223 */ /* 0x042fe20000010009 */
[----:B------:R1:W-:Y:S04]  /*06b0*/  @!P0 STG.E.U16 desc[UR4][R2.64], R10 ;  /* 0x0000000a02008986 */ /* 0x0003e8000c101504 */
[----:B------:R-:W-:Y:S01]  /*06c0*/  @!P1 F2FP.F16.F32.PACK_AB R9, RZ, R9 ;  /* 0x00000009ff09923e */ /* 0x000fe200000000ff */
[----:B----4-:R-:W-:-:S04]  /*06d0*/  @!P2 FFMA.FTZ R8, R27, -R17, R8 ;  /* 0x800000111b08a223 */ /* 0x010fc80000010008 */
[----:B------:R1:W-:Y:S01]  /*06e0*/  @!P1 STG.E.U16 desc[UR4][R2.64+0x40], R9 ;  /* 0x0000400902009986 */ /* 0x0003e2000c101504 */
[----:B------:R-:W-:Y:S01]  /*06f0*/  @!P2 F2FP.F16.F32.PACK_AB R8, RZ, R8 ;  /* 0x00000008ff08a23e */ /* 0x000fe200000000ff */
[----:B--2---:R-:W-:Y:S01]  /*0700*/  @!P3 FFMA.FTZ R7, R27, -R6, R7 ;  /* 0x800000061b07b223 */ /* 0x004fe20000010007 */
[----:B------:R-:W-:-:S03]  /*0710*/  MOV R6, RZ ;  /* 0x000000ff00067202 */ /* 0x000fc60000000f00 */
[----:B------:R1:W-:Y:S01]  /*0720*/  @!P2 STG.E.U16 desc[UR4][R2.64+0x80], R8 ;  /* 0x000080080200a986 */ /* 0x0003e2000c101504 */
[----:B------:R-:W-:-:S05]  /*0730*/  @!P3 F2FP.F16.F32.PACK_AB R7, RZ, R7 ;  /* 0x00000007ff07b23e */ /* 0x000fca00000000ff */
        /* <DEDUP_REMOVED lines=13> */
[----:B------:R-:W-:Y:S01]  /*0810*/  @!P0 F2FP.F16.F32.PACK_AB R9, RZ, R9 ;  /* 0x00000009ff09823e */ /* 0x000fe200000000ff */
[----:B0-----:R-:W-:Y:S01]  /*0820*/  @!P2 FFMA.FTZ R14, R5, -R7, R14 ;  /* 0x80000007050ea223 */ /* 0x001fe2000001000e */
[----:B------:R-:W-:-:S03]  /*0830*/  @!P5 FMUL.FTZ R0, R22, 1.4426950216293334961 ;  /* 0x3fb8aa3b1600d820 */ /* 0x000fc60000410000 */
[----:B------:R0:W-:Y:S01]  /*0840*/  @!P0 STG.E.U16 desc[UR4][R2.64], R9 ;  /* 0x0000000902008986 */ /* 0x0001e2000c101504 */
[----:B------:R-:W-:Y:S01]  /*0850*/  @!P2 F2FP.F16.F32.PACK_AB R14, RZ, R14 ;  /* 0x0000000eff0ea23e */ /* 0x000fe200000000ff */
[----:B-1----:R-:W-:-:S04]  /*0860*/  @!P1 FFMA.FTZ R15, R5, -R6, R15 ;  /* 0x80000006050f9223 */ /* 0x002fc8000001000f */
[----:B------:R0:W-:Y:S01]  /*0870*/  @!P2 STG.E.U16 desc[UR4][R2.64+0x80], R14 ;  /* 0x0000800e0200a986 */ /* 0x0001e2000c101504 */
[----:B------:R-:W-:-:S05]  /*0880*/  @!P1 F2FP.F16.F32.PACK_AB R15, RZ, R15 ;  /* 0x0000000fff0f923e */ /* 0x000fca00000000ff */
[----:B------:R0:W-:Y:S01]  /*0890*/  @!P1 STG.E.U16 desc[UR4][R2.64+0x40], R15 ;  /* 0x0000400f02009986 */ /* 0x0001e2000c101504 */
[----:B------:R-:W-:Y:S05]  /*08a0*/  @P3 EXIT ;  /* 0x000000000000394d */ /* 0x000fea0003800000 */
[----:B------:R-:W1:Y:S02]  /*08b0*/  MUFU.EX2 R0, R0 ;  /* 0x0000000000007308 */ /* 0x000e640000000800 */
[----:B-1----:R-:W-:-:S05]  /*08c0*/  FFMA.FTZ R13, R5, -R0, R13 ;  /* 0x80000000050d7223 */ /* 0x002fca000001000d */
[----:B------:R-:W-:-:S05]  /*08d0*/  F2FP.F16.F32.PACK_AB R13, RZ, R13 ;  /* 0x0000000dff0d723e */ /* 0x000fca00000000ff */
[----:B------:R-:W-:Y:S01]  /*08e0*/  STG.E.U16 desc[UR4][R2.64+0xc0], R13 ;  /* 0x0000c00d02007986 */ /* 0x000fe2000c101504 */
[----:B------:R-:W-:Y:S05]  /*08f0*/  EXIT ;  /* 0x000000000000794d */ /* 0x000fea0003800000 */
.L_x_4782:
        /* <DEDUP_REMOVED lines=16> */
.L_x_11408:


//--------------------- .text._ZN43_GLOBAL__N__9ae7fba5_10_SoftMax_cu_9f978f6321softmax_warp_backwardIfN3c104HalfEfLi6ELb1ELb0EEEvPT0_PKT_S7_iiiPKb --------------------------
	.section	.text._ZN43_GLOBAL__N__9ae7fba5_10_SoftMax_cu_9f978f6321softmax_warp_backwardIfN3c104HalfEfLi6ELb1ELb0EEEvPT0_PKT_S7_iiiPKb,"ax",@progbits
	.align	128
.text._ZN43_GLOBAL__N__9ae7fba5_10_SoftMax_cu_9f978f6321softmax_warp_backwardIfN3c104HalfEfLi6ELb1ELb0EEEvPT0_PKT_S7_iiiPKb:
        .type           _ZN43_GLOBAL__N__9ae7fba5_10_SoftMax_cu_9f978f6321softmax_warp_backwardIfN3c104HalfEfLi6ELb1ELb0EEEvPT0_PKT_S7_iiiPKb,@function
        .size           _ZN43_GLOBAL__N__9ae7fba5_10_SoftMax_cu_9f978f6321softmax_warp_backwardIfN3c104HalfEfLi6ELb1ELb0EEEvPT0_PKT_S7_iiiPKb,(.L_x_11409 - _ZN43_GLOBAL__N__9ae7fba5_10_SoftMax_cu_9f978f6321softmax_warp_backwardIfN3c104HalfEfLi6ELb1ELb0EEEvPT0_PKT_S7_iiiPKb)
        .other          _ZN43_GLOBAL__N__9ae7fba5_10_SoftMax_cu_9f978f6321softmax_warp_backwardIfN3c104HalfEfLi6ELb1ELb0EEEvPT0_PKT_S7_iiiPKb,@"STO_CUDA_ENTRY STV_DEFAULT"
_ZN43_GLOBAL__N__9ae7fba5_10_SoftMax_cu_9f978f6321softmax_warp_backwardIfN3c104HalfEfLi6ELb1ELb0EEEvPT0_PKT_S7_iiiPKb:
        /* <DEDUP_REMOVED lines=72> */
[----:B------:R-:W-:Y:S01]  /*0480*/  @!P0 F2FP.F16.F32.PACK_AB R19, RZ, R19 ;  /* 0x00000013ff13823e */ /* 0x000fe200000000ff */
[----:B---3--:R-:W-:Y:S01]  /*0490*/  IMAD.WIDE R10, R3, 0x2, R10 ;  /* 0x00000002030a7825 */ /* 0x008fe200078e020a */
[----:B------:R-:W-:-:S03]  /*04a0*/  MOV R3, RZ ;  /* 0x000000ff00037202 */ /* 0x000fc60000000f00 */
[----:B-1----:R-:W-:Y:S01]  /*04b0*/  @!P1 FFMA.FTZ R18, R17, -R18, R5 ;  /* 0x8000001211129223 */ /* 0x002fe20000010005 */
[----:B------:R-:W-:Y:S01]  /*04c0*/  @!P3 FMUL.FTZ R3, R7, 1.4426950216293334961 ;  /* 0x3fb8aa3b0703b820 */ /* 0x000fe20000410000 */
[----:B------:R1:W-:Y:S03]  /*04d0*/  @!P0 STG.E.U16 desc[UR4][R10.64], R19 ;  /* 0x000000130a008986 */ /* 0x0003e6000c101504 */
[----:B------:R-:W-:-:S05]  /*04e0*/  @!P1 F2FP.F16.F32.PACK_AB R18, RZ, R18 ;  /* 0x00000012ff12923e */ /* 0x000fca00000000ff */
[----:B------:R1:W-:Y:S01]  /*04f0*/  @!P1 STG.E.U16 desc[UR4][R10.64+0x40], R18 ;  /* 0x000040120a009986 */ /* 0x0003e2000c101504 */
[----:B------:R-:W-:Y:S05]  /*0500*/  @!P4 EXIT ;  /* 0x000000000000c94d */ /* 0x000fea0003800000 */
[----:B------:R-:W3:Y:S01]  /*0510*/  @!P0 MUFU.EX2 R3, R3 ;  /* 0x0000000300038308 */ /* 0x000ee20000000800 */
[----:B--2---:R-:W-:Y:S01]  /*0520*/  FADD.FTZ R13, R12, R13 ;  /* 0x0000000d0c0d7221 */ /* 0x004fe20000010000 */
[----:B-1----:R-:W-:-:S04]  /*0530*/  IMAD.WIDE.U32 R10, R0, 0x2, R10 ;  /* 0x00000002000a7825 */ /* 0x002fc800078e000a */
[----:B---3--:R-:W-:-:S05]  /*0540*/  @!P0 FFMA.FTZ R4, R13, -R3, R4 ;  /* 0x800000030d048223 */ /* 0x008fca0000010004 */
[----:B------:R-:W-:Y:S01]  /*0550*/  @!P0 F2FP.F16.F32.PACK_AB R5, RZ, R4 ;  /* 0x00000004ff05823e */ /* 0x000fe200000000ff */
[----:B------:R-:W-:-:S04]  /*0560*/  HFMA2 R4, -RZ, RZ, 0, 0 ;  /* 0x00000000ff047431 */ /* 0x000fc800000001ff */
[----:B------:R1:W-:Y:S01]  /*0570*/  @!P0 STG.E.U16 desc[UR4][R10.64], R5 ;  /* 0x000000050a008986 */ /* 0x0003e2000c101504 */
[----:B------:R-:W-:Y:S01]  /*0580*/  @!P2 FMUL.FTZ R4, R8, 1.4426950216293334961 ;  /* 0x3fb8aa3b0804a820 */ /* 0x000fe20000410000 */
[----:B------:R-:W-:Y:S06]  /*0590*/  @P1 EXIT ;  /* 0x000000000000194d */ /* 0x000fec0003800000 */
[----:B------:R-:W2:Y:S02]  /*05a0*/  MUFU.EX2 R3, R4 ;  /* 0x0000000400037308 */ /* 0x000ea40000000800 */
[----:B--2---:R-:W-:-:S05]  /*05b0*/  FFMA.FTZ R3, R13, -R3, R2 ;  /* 0x800000030d037223 */ /* 0x004fca0000010002 */
[----:B------:R-:W-:-:S05]  /*05c0*/  F2FP.F16.F32.PACK_AB R3, RZ, R3 ;  /* 0x00000003ff03723e */ /* 0x000fca00000000ff */
[----:B------:R-:W-:Y:S01]  /*05d0*/  STG.E.U16 desc[UR4][R10.64+0x40], R3 ;  /* 0x000040030a007986 */ /* 0x000fe2000c101504 */
[----:B------:R-:W-:Y:S05]  /*05e0*/  EXIT ;  /* 0x000000000000794d */ /* 0x000fea0003800000 */
.L_x_4783:
        /* <DEDUP_REMOVED lines=9> */
.L_x_11409:


//--------------------- .text._ZN43_GLOBAL__N__9ae7fba5_10_SoftMax_cu_9f978f6321softmax_warp_backwardIfN3c104HalfEfLi5ELb1ELb0EEEvPT0_PKT_S7_iiiPKb --------------------------
	.section	.text._ZN43_GLOBAL__N__9ae7fba5_10_SoftMax_cu_9f978f6321softmax_warp_backwardIfN3c104HalfEfLi5ELb1ELb0EEEvPT0_PKT_S7_iiiPKb,"ax",@progbits
	.align	128
.text._ZN43_GLOBAL__N__9ae7fba5_10_SoftMax_cu_9f978f6321softmax_warp_backwardIfN3c104HalfEfLi5ELb1ELb0EEEvPT0_PKT_S7_iiiPKb:
        .type           _ZN43_GLOBAL__N__9ae7fba5_10_SoftMax_cu_9f978f6321softmax_warp_backwardIfN3c104HalfEfLi5ELb1ELb0EEEvPT0_PKT_S7_iiiPKb,@function
        .size           _ZN43_GLOBAL__N__9ae7fba5_10_SoftMax_cu_9f978f6321softmax_warp_backwardIfN3c104HalfEfLi5ELb1ELb0EEEvPT0_PKT_S7_iiiPKb,(.L_x_11410 - _ZN43_GLOBAL__N__9ae7fba5_10_SoftMax_cu_9f978f6321softmax_warp_backwardIfN3c104HalfEfLi5ELb1ELb0EEEvPT0_PKT_S7_iiiPKb)
        .other          _ZN43_GLOBAL__N__9ae7fba5_10_SoftMax_cu_9f978f6321softmax_warp_backwardIfN3c104HalfEfLi5ELb1ELb0EEEvPT0_PKT_S7_iiiPKb,@"STO_CUDA_ENTRY STV_DEFAULT"
_ZN43_GLOBAL__N__9ae7fba5_10_SoftMax_cu_9f978f6321softmax_warp_backwardIfN3c104HalfEfLi5ELb1ELb0EEEvPT0_PKT_S7_iiiPKb:
        /* <DEDUP_REMOVED lines=71> */
[----:B------:R-:W-:Y:S01]  /*0470*/  @!P2 F2FP.F16.F32.PACK_AB R7, RZ, R5 ;  /* 0x00000005ff07a23e */ /* 0x000fe200000000ff */
        /* <DEDUP_REMOVED lines=13> */
[----:B------:R-:W-:Y:S02]  /*0550*/  F2FP.F16.F32.PACK_AB R0, RZ, R0 ;  /* 0x00000000ff00723e */ /* 0x000fe400000000ff */
[----:B------:R-:W-:-:S05]  /*0560*/  LEA.HI.X R3, R4, UR7, R3, 0x1, P0 ;  /* 0x0000000704037c11 */ /* 0x000fca00080f0c03 */
[----:B------:R-:W-:Y:S01]  /*0570*/  STG.E.U16 desc[UR4][R2.64], R0 ;  /* 0x0000000002007986 */ /* 0x000fe2000c101504 */
[----:B------:R-:W-:Y:S05]  /*0580*/  EXIT ;  /* 0x000000000000794d */ /* 0x000fea0003800000 */
.L_x_4784:
        /* <DEDUP_REMOVED lines=15> */
.L_x_11410:


//--------------------- .text._ZN43_GLOBAL__N__9ae7fba5_10_SoftMax_cu_9f978f6321softmax_warp_backwardIfN3c104HalfEfLi4ELb1ELb0EEEvPT0_PKT_S7_iiiPKb --------------------------
	.section	.text._ZN43_GLOBAL__N__9ae7fba5_10_SoftMax_cu_9f978f6321softmax_warp_backwardIfN3c104HalfEfLi4ELb1ELb0EEEvPT0_PKT_S7_iiiPKb,"ax",@progbits
	.align	128
.text._ZN43_GLOBAL__N__9ae7fba5_10_SoftMax_cu_9f978f6321softmax_warp_backwardIfN3c104HalfEfLi4ELb1ELb0EEEvPT0_PKT_S7_iiiPKb:
        .type           _ZN43_GLOBAL__N__9ae7fba5_10_SoftMax_cu_9f978f6321softmax_warp_backwardIfN3c104HalfEfLi4ELb1ELb0EEEvPT0_PKT_S7_iiiPKb,@function
        .size           _ZN43_GLOBAL__N__9ae7fba5_10_SoftMax_cu_9f978f6321softmax_warp_backwardIfN3c104HalfEfLi4ELb1ELb0EEEvPT0_PKT_S7_iiiPKb,(.L_x_11411 - _ZN43_GLOBAL__N__9ae7fba5_10_SoftMax_cu_9f978f6321softmax_warp_backwardIfN3c104HalfEfLi4ELb1ELb0EEEvPT0_PKT_S7_iiiPKb)
        .other          _ZN43_GLOBAL__N__9ae7fba5_10_SoftMax_cu_9f978f6321softmax_warp_backwardIfN3c104HalfEfLi4ELb1ELb0EEEvPT0_PKT_S7_iiiPKb,@"STO_CUDA_ENTRY STV_DEFAULT"
_ZN43_GLOBAL__N__9ae7fba5_10_SoftMax_cu_9f978f6321softmax_warp_backwardIfN3c104HalfEfLi4ELb1ELb0EEEvPT0_PKT_S7_iiiPKb:
        /* <DEDUP_REMOVED lines=67> */
[----:B------:R-:W-:Y:S01]  /*0430*/  @!P2 F2FP.F16.F32.PACK_AB R7, RZ, R5 ;  /* 0x00000005ff07a23e */ /* 0x000fe200000000ff */
        /* <DEDUP_REMOVED lines=13> */
[----:B------:R-:W-:Y:S02]  /*0510*/  F2FP.F16.F32.PACK_AB R0, RZ, R0 ;  /* 0x00000000ff00723e */ /* 0x000fe400000000ff */
[----:B------:R-:W-:-:S05]  /*0520*/  LEA.HI.X R3, R4, UR7, R3, 0x1, P0 ;  /* 0x0000000704037c11 */ /* 0x000fca00080f0c03 */
[----:B------:R-:W-:Y:S01]  /*0530*/  STG.E.U16 desc[UR4][R2.64], R0 ;  /* 0x0000000002007986 */ /* 0x000fe2000c101504 */
[----:B------:R-:W-:Y:S05]  /*0540*/  EXIT ;  /* 0x000000000000794d */ /* 0x000fea0003800000 */
.L_x_4785:
        /* <DEDUP_REMOVED lines=11> */
.L_x_11411:


//--------------------- .text._ZN43_GLOBAL__N__9ae7fba5_10_SoftMax_cu_9f978f6321softmax_warp_backwardIfN3c104HalfEfLi3ELb1ELb0EEEvPT0_PKT_S7_iiiPKb --------------------------
	.section	.text._ZN43_GLOBAL__N__9ae7fba5_10_SoftMax_cu_9f978f6321softmax_warp_backwardIfN3c104HalfEfLi3ELb1ELb0EEEvPT0_PKT_S7_iiiPKb,"ax",@progbits
	.align	128
.text._ZN43_GLOBAL__N__9ae7fba5_10_SoftMax_cu_9f978f6321softmax_warp_backwardIfN3c104HalfEfLi3ELb1ELb0EEEvPT0_PKT_S7_iiiPKb:
        .type           _ZN43_GLOBAL__N__9ae7fba5_10_SoftMax_cu_9f978f6321softmax_warp_backwardIfN3c104HalfEfLi3ELb1ELb0EEEvPT0_PKT_S7_iiiPKb,@function
        .size           _ZN43_GLOBAL__N__9ae7fba5_10_SoftMax_cu_9f978f6321softmax_warp_backwardIfN3c104HalfEfLi3ELb1ELb0EEEvPT0_PKT_S7_iiiPKb,(.L_x_11412 - _ZN43_GLOBAL__N__9ae7fba5_10_SoftMax_cu_9f978f6321softmax_warp_backwardIfN3c104HalfEfLi3ELb1ELb0EEEvPT0_PKT_S7_iiiPKb)
        .other          _ZN43_GLOBAL__N__9ae7fba5_10_SoftMax_cu_9f978f6321softmax_warp_backwardIfN3c104HalfEfLi3ELb1ELb0EEEvPT0_PKT_S7_iiiPKb,@"STO_CUDA_ENTRY STV_DEFAULT"
_ZN43_GLOBAL__N__9ae7fba5_10_SoftMax_cu_9f978f6321softmax_warp_backwardIfN3c104HalfEfLi3ELb1ELb0EEEvPT0_PKT_S7_iiiPKb:
        /* <DEDUP_REMOVED lines=63> */
[----:B------:R-:W-:Y:S01]  /*03f0*/  @!P2 F2FP.F16.F32.PACK_AB R8, RZ, R5 ;  /* 0x00000005ff08a23e */ /* 0x000fe200000000ff */
        /* <DEDUP_REMOVED lines=13> */
[----:B------:R-:W-:Y:S02]  /*04d0*/  F2FP.F16.F32.PACK_AB R0, RZ, R0 ;  /* 0x00000000ff00723e */ /* 0x000fe400000000ff */
[----:B------:R-:W-:-:S05]  /*04e0*/  LEA.HI.X R3, R4, UR7, R3, 0x1, P0 ;  /* 0x0000000704037c11 */ /* 0x000fca00080f0c03 */
[----:B------:R-:W-:Y:S01]  /*04f0*/  STG.E.U16 desc[UR4][R2.64], R0 ;  /* 0x0000000002007986 */ /* 0x000fe2000c101504 */
[----:B------:R-:W-:Y:S05]  /*0500*/  EXIT ;  /* 0x000000000000794d */ /* 0x000fea0003800000 */
.L_x_4786:
        /* <DEDUP_REMOVED lines=15> */
.L_x_11412:


//--------------------- .text._ZN43_GLOBAL__N__9ae7fba5_10_SoftMax_cu_9f978f6321softmax_warp_backwardIfN3c104HalfEfLi2ELb1ELb0EEEvPT0_PKT_S7_iiiPKb --------------------------
	.section	.text._ZN43_GLOBAL__N__9ae7fba5_10_SoftMax_cu_9f978f6321softmax_warp_backwardIfN3c104HalfEfLi2ELb1ELb0EEEvPT0_PKT_S7_iiiPKb,"ax",@progbits
	.align	128
.text._ZN43_GLOBAL__N__9ae7fba5_10_SoftMax_cu_9f978f6321softmax_warp_backwardIfN3c104HalfEfLi2ELb1ELb0EEEvPT0_PKT_S7_iiiPKb:
        .type           _ZN43_GLOBAL__N__9ae7fba5_10_SoftMax_cu_9f978f6321softmax_warp_backwardIfN3c104HalfEfLi2ELb1ELb0EEEvPT0_PKT_S7_iiiPKb,@function
        .size           _ZN43_GLOBAL__N__9ae7fba5_10_SoftMax_cu_9f978f6321softmax_warp_backwardIfN3c104HalfEfLi2ELb1ELb0EEEvPT0_PKT_S7_iiiPKb,(.L_x_11413 - _ZN43_GLOBAL__N__9ae7fba5_10_SoftMax_cu_9f978f6321softmax_warp_backwardIfN3c104HalfEfLi2ELb1ELb0EEEvPT0_PKT_S7_iiiPKb)
        .other          _ZN43_GLOBAL__N__9ae7fba5_10_SoftMax_cu_9f978f6321softmax_warp_backwardIfN3c104HalfEfLi2ELb1ELb0EEEvPT0_PKT_S7_iiiPKb,@"STO_CUDA_ENTRY STV_DEFAULT"
_ZN43_GLOBAL__N__9ae7fba5_10_SoftMax_cu_9f978f6321softmax_warp_backwardIfN3c104HalfEfLi2ELb1ELb0EEEvPT0_PKT_S7_iiiPKb:
        /* <DEDUP_REMOVED lines=59> */
[----:B0-----:R-:W-:Y:S01]  /*03b0*/  @!P2 F2FP.F16.F32.PACK_AB R8, RZ, R6 ;  /* 0x00000006ff08a23e */ /* 0x001fe200000000ff */
        /* <DEDUP_REMOVED lines=13> */
[----:B------:R-:W-:Y:S02]  /*0490*/  F2FP.F16.F32.PACK_AB R5, RZ, R5 ;  /* 0x00000005ff05723e */ /* 0x000fe400000000ff */
[----:B------:R-:W-:-:S05]  /*04a0*/  LEA.HI.X R3, R3, UR7, R0, 0x1, P0 ;  /* 0x0000000703037c11 */ /* 0x000fca00080f0c00 */
[----:B------:R-:W-:Y:S01]  /*04b0*/  STG.E.U16 desc[UR4][R2.64], R5 ;  /* 0x0000000502007986 */ /* 0x000fe2000c101504 */
[----:B------:R-:W-:Y:S05]  /*04c0*/  EXIT ;  /* 0x000000000000794d */ /* 0x000fea0003800000 */
.L_x_4787:
        /* <DEDUP_REMOVED lines=11> */
.L_x_11413:


//--------------------- .text._ZN43_GLOBAL__N__9ae7fba5_10_SoftMax_cu_9f978f6321softmax_warp_backwardIfN3c104HalfEfLi1ELb1ELb0EEEvPT0_PKT_S7_iiiPKb --------------------------
	.section	.text._ZN43_GLOBAL__N__9ae7fba5_10_SoftMax_cu_9f978f6321softmax_warp_backwardIfN3c104HalfEfLi1ELb1ELb0EEEvPT0_PKT_S7_iiiPKb,"ax",@progbits
	.align	128
.text._ZN43_GLOBAL__N__9ae7fba5_10_SoftMax_cu_9f978f6321softmax_warp_backwardIfN3c104HalfEfLi1ELb1ELb0EEEvPT0_PKT_S7_iiiPKb:
        .type           _ZN43_GLOBAL__N__9ae7fba5_10_SoftMax_cu_9f978f6321softmax_warp_backwardIfN3c104HalfEfLi1ELb1ELb0EEEvPT0_PKT_S7_iiiPKb,@function
        .size           _ZN43_GLOBAL__N__9ae7fba5_10_SoftMax_cu_9f978f6321softmax_warp_backwardIfN3c104HalfEfLi1ELb1ELb0EEEvPT0_PKT_S7_iiiPKb,(.L_x_11414 - _ZN43_GLOBAL__N__9ae7fba5_10_SoftMax_cu_9f978f6321softmax_warp_backwardIfN3c104HalfEfLi1ELb1ELb0EEEvPT0_PKT_S7_iiiPKb)
        .other          _ZN43_GLOBAL__N__9ae7fba5_10_SoftMax_cu_9f978f6321softmax_warp_backwardIfN3c104HalfEfLi1ELb1ELb0EEEvPT0_PKT_S7_iiiPKb,@"STO_CUDA_ENTRY STV_DEFAULT"
_ZN43_GLOBAL__N__9ae7fba5_10_SoftMax_cu_9f978f6321softmax_warp_backwardIfN3c104HalfEfLi1ELb1ELb0EEEvPT0_PKT_S7_iiiPKb:
        /* <DEDUP_REMOVED lines=73> */
.L_x_4788:
        /* <DEDUP_REMOVED lines=15> */
.L_x_11414:


//--------------------- .text._ZN43_GLOBAL__N__9ae7fba5_10_SoftMax_cu_9f978f6321softmax_warp_backwardIfN3c104HalfEfLi0ELb1ELb0EEEvPT0_PKT_S7_iiiPKb --------------------------
	.section	.text._ZN43_GLOBAL__N__9ae7fba5_10_SoftMax_cu_9f978f6321softmax_warp_backwardIfN3c104HalfEfLi0ELb1ELb0EEEvPT0_PKT_S7_iiiPKb,"ax",@progbits
	.align	128
.text._ZN43_GLOBAL__N__9ae7fba5_10_SoftMax_cu_9f978f6321softmax_warp_backwardIfN3c104HalfEfLi0ELb1ELb0EEEvPT0_PKT_S7_iiiPKb:
        .type           _ZN43_GLOBAL__N__9ae7fba5_10_SoftMax_cu_9f978f6321softmax_warp_backwardIfN3c104HalfEfLi0ELb1ELb0EEEvPT0_PKT_S7_iiiPKb,@function
        .size           _ZN43_GLOBAL__N__9ae7fba5_10_SoftMax_cu_9f978f6321softmax_warp_backwardIfN3c104HalfEfLi0ELb1ELb0EEEvPT0_PKT_S7_iiiPKb,(.L_x_11415 - _ZN43_GLOBAL__N__9ae7fba5_10_SoftMax_cu_9f978f6321softmax_warp_backwardIfN3c104HalfEfLi0ELb1ELb0EEEvPT0_PKT_S7_iiiPKb)
        .other          _ZN43_GLOBAL__N__9ae7fba5_10_SoftMax_cu_9f978f6321softmax_warp_backwardIfN3c104HalfEfLi0ELb1ELb0EEEvPT0_PKT_S7_iiiPKb,@"STO_CUDA_ENTRY STV_DEFAULT"
_ZN43_GLOBAL__N__9ae7fba5_10_SoftMax_cu_9f978f6321softmax_warp_backwardIfN3c104HalfEfLi0ELb1ELb0EEEvPT0_PKT_S7_iiiPKb:
        /* <DEDUP_REMOVED lines=52> */
[----:B------:R-:W-:Y:S02]  /*0340*/  F2FP.F16.F32.PACK_AB R7, RZ, R7 ;  /* 0x00000007ff07723e */ /* 0x000fe400000000ff */
[----:B------:R-:W-:-:S05]  /*0350*/  LEA.HI.X R5, R5, UR7, R2, 0x1, P2 ;  /* 0x0000000705057c11 */ /* 0x000fca00090f0c02 */
[----:B------:R0:W-:Y:S01]  /*0360*/  STG.E.U16 desc[UR4][R4.64], R7 ;  /* 0x0000000704007986 */ /* 0x0001e2000c101504 */
[----:B------:R-:W-:Y:S05]  /*0370*/  @!P1 EXIT ;  /* 0x000000000000994d */ /* 0x000fea0003800000 */
[----:B------:R-:W1:Y:S01]  /*0380*/  MUFU.EX2 R6, R6 ;  /* 0x0000000600067308 */ /* 0x000e620000000800 */
[----:B------:R-:W-:-:S04]  /*0390*/  FADD.FTZ R2, RZ, R13 ;  /* 0x0000000dff027221 */ /* 0x000fc80000010000 */
[----:B-1----:R-:W-:Y:S01]  /*03a0*/  FFMA.FTZ R13, -R6, R2, R13 ;  /* 0x00000002060d7223 */ /* 0x002fe2000001010d */
[----:B------:R-:W-:-:S04]  /*03b0*/  LEA R2, P0, R0, R4, 0x1 ;  /* 0x0000000400027211 */ /* 0x000fc800078008ff */
[----:B------:R-:W-:Y:S01]  /*03c0*/  F2FP.F16.F32.PACK_AB R13, RZ, R13 ;  /* 0x0000000dff0d723e */ /* 0x000fe200000000ff */
[----:B------:R-:W-:-:S05]  /*03d0*/  IMAD.X R3, RZ, RZ, R5, P0 ;  /* 0x000000ffff037224 */ /* 0x000fca00000e0605 */
[----:B------:R-:W-:Y:S01]  /*03e0*/  STG.E.U16 desc[UR4][R2.64], R13 ;  /* 0x0000000d02007986 */ /* 0x000fe2000c101504 */
[----:B------:R-:W-:Y:S05]  /*03f0*/  EXIT ;  /* 0x000000000000794d */ /* 0x000fea0003800000 */
.L_x_4789:
        /* <DEDUP_REMOVED lines=16> */
.L_x_11415:


//--------------------- .text._ZN43_GLOBAL__N__9ae7fba5_10_SoftMax_cu_9f978f6321softmax_warp_backwardIN3c104HalfES2_fLi10ELb1ELb0EEEvPT0_PKT_S7_iiiPKb --------------------------
	.section	.text._ZN43_GLOBAL__N__9ae7fba5_10_SoftMax_cu_9f978f6321softmax_warp_backwardIN3c104HalfES2_fLi10ELb1ELb0EEEvPT0_PKT_S7_iiiPKb,"ax",@progbits
	.align	128
.text._ZN43_GLOBAL__N__9ae7fba5_10_SoftMax_cu_9f978f6321softmax_warp_backwardIN3c104HalfES2_fLi10ELb1ELb0EEEvPT0_PKT_S7_iiiPKb:
        .type           _ZN43_GLOBAL__N__9ae7fba5_10_SoftMax_cu_9f978f6321softmax_warp_backwardIN3c104HalfES2_fLi10ELb1ELb0EEEvPT0_PKT_S7_iiiPKb,@function
        .size           _ZN43_GLOBAL__N__9ae7fba5_10_SoftMax_cu_9f978f6321softmax_warp_backwardIN3c104HalfES2_fLi10ELb1ELb0EEEvPT0_PKT_S7_iiiPKb,(.L_x_11416 - _ZN43_GLOBAL__N__9ae7fba5_10_SoftMax_cu_9f978f6321softmax_warp_backwardIN3c104HalfES2_fLi10ELb1ELb0EEEvPT0_PKT_S7_iiiPKb)
        .other          _ZN43_GLOBAL__N__9ae7fba5_10_SoftMax_cu_9f978f6321softmax_warp_backwardIN3c104HalfES2_fLi10ELb1ELb0EEEvPT0_PKT_S7_iiiPKb,@"STO_CUDA_ENTRY STV_DEFAULT"
_ZN43_GLOBAL__N__9ae7fba5_10_SoftMax_cu_9f978f6321softmax_warp_backwardIN3c104HalfES2_fLi10ELb1ELb0EEEvPT0_PKT_S7_iiiPKb:
        /* <DEDUP_REMOVED lines=21> */
[C---:B------:R-:W-:Y:S02]  /*0150*/  VIADD R7, R56.reuse, 0x20 ;  /* 0x0000002038077836 */ /* 0x040fe40000000000 */
[----:B------:R-:W-:Y:S01]  /*0160*/  HFMA2 R68, -RZ, RZ, 0, 0 ;  /* 0x00000000ff447431 */ /* 0x000fe200000001ff */
[----:B------:R-:W-:Y:S02]  /*0170*/  CS2R R66, SRZ ;  /* 0x0000000000427805 */ /* 0x000fe4000001ff00 */
        /* <DEDUP_REMOVED lines=9> */
[----:B--2---:R-:W-:Y:S02]  /*0210*/  @!P4 HADD2.F32 R6, -RZ, R6.H0_H0 ;  /* 0x20000006ff06c230 */ /* 0x004fe40000004100 */
[----:B---3--:R-:W-:-:S03]  /*0220*/  @!P4 HADD2.F32 R66, -RZ, R0.H0_H0 ;  /* 0x20000000ff42c230 */ /* 0x008fc60000004100 */
[----:B------:R-:W-:Y:S01]  /*0230*/  @!P4 FMUL.FTZ R68, R6, 1.4426950216293334961 ;  /* 0x3fb8aa3b0644c820 */ /* 0x000fe20000410000 */
[----:B------:R-:W-:Y:S01]  /*0240*/  ISETP.LT.OR P4, PT, R12, 0x1, P2 ;  /* 0x000000010c00780c */ /* 0x000fe20001781670 */
[----:B------:R-:W2:Y:S04]  /*0250*/  @!P5 LDG.E.U16 R6, desc[UR4][R2.64+0x80] ;  /* 0x000080040206d981 */ /* 0x000ea8000c1e1500 */
[----:B------:R-:W3:Y:S08]  /*0260*/  @!P5 LDG.E.U16 R0, desc[UR4][R4.64+0x80] ;  /* 0x000080040400d981 */ /* 0x000ef0000c1e1500 */
[----:B------:R-:W3:Y:S04]  /*0270*/  @!P4 LDG.E.U16 R10, desc[UR4][R2.64+0xc0] ;  /* 0x0000c004020ac981 */ /* 0x000ee8000c1e1500 */
[----:B------:R-:W3:Y:S01]  /*0280*/  @!P4 LDG.E.U16 R9, desc[UR4][R4.64+0xc0] ;  /* 0x0000c0040409c981 */ /* 0x000ee2000c1e1500 */
[----:B------:R-:W-:Y:S01]  /*0290*/  IADD3 R11, PT, PT, R56, 0x80, RZ ;  /* 0x00000080380b7810 */ /* 0x000fe20007ffe0ff */
[----:B----4-:R-:W-:Y:S01]  /*02a0*/  @!P3 HADD2.F32 R8, -RZ, R8.H0_H0 ;  /* 0x20000008ff08b230 */ /* 0x010fe20000004100 */
[----:B------:R-:W-:Y:S01]  /*02b0*/  CS2R R58, SRZ ;  /* 0x00000000003a7805 */ /* 0x000fe2000001ff00 */
[----:B------:R-:W-:-:S03]  /*02c0*/  @!P3 HADD2.F32 R58, -RZ, R7.H0_H0 ;  /* 0x20000007ff3ab230 */ /* 0x000fc60000004100 */
[----:B------:R-:W-:Y:S01]  /*02d0*/  @!P3 FMUL.FTZ R67, R8, 1.4426950216293334961 ;  /* 0x3fb8aa3b0843b820 */ /* 0x000fe20000410000 */
[----:B------:R-:W-:Y:S01]  /*02e0*/  VIADD R7, R56, 0xa0 ;  /* 0x000000a038077836 */ /* 0x000fe20000000000 */
[----:B------:R-:W-:Y:S02]  /*02f0*/  ISETP.GE.AND P3, PT, R11, UR8, PT ;  /* 0x000000080b007c0c */ /* 0x000fe4000bf66270 */
[----:B------:R-:W-:Y:S02]  /*0300*/  CS2R R54, SRZ ;  /* 0x0000000000367805 */ /* 0x000fe4000001ff00 */
[----:B------:R-:W-:Y:S02]  /*0310*/  ISETP.LT.OR P3, PT, R12, 0x1, P3 ;  /* 0x000000010c00780c */ /* 0x000fe40001f61670 */
[----:B------:R-:W-:Y:S01]  /*0320*/  CS2R R60, SRZ ;  /* 0x00000000003c7805 */ /* 0x000fe2000001ff00 */
[----:B--2---:R-:W-:Y:S02]  /*0330*/  @!P5 HADD2.F32 R6, -RZ, R6.H0_H0 ;  /* 0x20000006ff06d230 */ /* 0x004fe40000004100 */
[----:B---3--:R-:W-:-:S03]  /*0340*/  @!P5 HADD2.F32 R55, -RZ, R0.H0_H0 ;  /* 0x20000000ff37d230 */ /* 0x008fc60000004100 */
[----:B------:R-:W-:Y:S01]  /*0350*/  @!P5 FMUL.FTZ R59, R6, 1.4426950216293334961 ;  /* 0x3fb8aa3b063bd820 */ /* 0x000fe20000410000 */
[----:B------:R-:W-:-:S04]  /*0360*/  ISETP.GE.AND P5, PT, R7, UR8, PT ;  /* 0x0000000807007c0c */ /* 0x000fc8000bfa6270 */
[----:B------:R-:W2:Y:S01]  /*0370*/  @!P3 LDG.E.U16 R6, desc[UR4][R2.64+0x100] ;  /* 0x000100040206b981 */ /* 0x000ea2000c1e1500 */
[----:B------:R-:W-:Y:S01]  /*0380*/  IADD3 R0, PT, PT, R56, 0xc0, RZ ;  /* 0x000000c038007810 */ /* 0x000fe20007ffe0ff */
[----:B------:R-:W-:Y:S01]  /*0390*/  @!P4 HADD2.F32 R10, -RZ, R10.H0_H0 ;  /* 0x2000000aff0ac230 */ /* 0x000fe20000004100 */
[----:B------:R-:W-:Y:S01]  /*03a0*/  ISETP.LT.OR P5, PT, R12, 0x1, P5 ;  /* 0x000000010c00780c */ /* 0x000fe20002fa1670 */
[----:B------:R-:W-:-:S03]  /*03b0*/  @!P4 HADD2.F32 R54, -RZ, R9.H0_H0 ;  /* 0x20000009ff36c230 */ /* 0x000fc60000004100 */
[----:B------:R-:W-:Y:S01]  /*03c0*/  @!P4 FMUL.FTZ R60, R10, 1.4426950216293334961 ;  /* 0x3fb8aa3b0a3cc820 */ /* 0x000fe20000410000 */
[----:B------:R-:W-:Y:S02]  /*03d0*/  ISETP.GE.AND P4, PT, R0, UR8, PT ;  /* 0x0000000800007c0c */ /* 0x000fe4000bf86270 */
[----:B------:R-:W3:Y:S02]  /*03e0*/  @!P3 LDG.E.U16 R0, desc[UR4][R4.64+0x100] ;  /* 0x000100040400b981 */ /* 0x000ee4000c1e1500 */
[----:B------:R-:W-:-:S04]  /*03f0*/  ISETP.LT.OR P4, PT, R12, 0x1, P4 ;  /* 0x000000010c00780c */ /* 0x000fc80002781670 */
[----:B------:R-:W4:Y:S04]  /*0400*/  @!P5 LDG.E.U16 R8, desc[UR4][R2.64+0x140] ;  /* 0x000140040208d981 */ /* 0x000f28000c1e1500 */
[----:B------:R-:W4:Y:S05]  /*0410*/  @!P5 LDG.E.U16 R7, desc[UR4][R4.64+0x140] ;  /* 0x000140040407d981 */ /* 0x000f2a000c1e1500 */
[----:B------:R-:W4:Y:S04]  /*0420*/  @!P4 LDG.E.U16 R10, desc[UR4][R2.64+0x180] ;  /* 0x00018004020ac981 */ /* 0x000f28000c1e1500 */
[----:B------:R-:W4:Y:S01]  /*0430*/  @!P4 LDG.E.U16 R9, desc[UR4][R4.64+0x180] ;  /* 0x000180040409c981 */ /* 0x000f22000c1e1500 */
[----:B------:R-:W-:Y:S01]  /*0440*/  VIADD R11, R56, 0xe0 ;  /* 0x000000e0380b7836 */ /* 0x000fe20000000000 */
[----:B------:R-:W-:-:S02]  /*0450*/  CS2R R52, SRZ ;  /* 0x0000000000347805 */ /* 0x000fc4000001ff00 */
[----:B------:R-:W-:Y:S02]  /*0460*/  CS2R R50, SRZ ;  /* 0x0000000000327805 */ /* 0x000fe4000001ff00 */
[----:B------:R-:W-:Y:S01]  /*0470*/  CS2R R48, SRZ ;  /* 0x0000000000307805 */ /* 0x000fe2000001ff00 */
[----:B--2---:R-:W-:-:S05]  /*0480*/  @!P3 HADD2.F32 R6, -RZ, R6.H0_H0 ;  /* 0x20000006ff06b230 */ /* 0x004fca0000004100 */
[----:B------:R-:W-:Y:S01]  /*0490*/  @!P3 FMUL.FTZ R61, R6, 1.4426950216293334961 ;  /* 0x3fb8aa3b063db820 */ /* 0x000fe20000410000 */
[----:B---3--:R-:W-:Y:S01]  /*04a0*/  @!P3 HADD2.F32 R53, -RZ, R0.H0_H0 ;  /* 0x20000000ff35b230 */ /* 0x008fe20000004100 */
[----:B------:R-:W-:Y:S02]  /*04b0*/  ISETP.GE.AND P3, PT, R11, UR8, PT ;  /* 0x000000080b007c0c */ /* 0x000fe4000bf66270 */
[----:B------:R-:W-:Y:S01]  /*04c0*/  IADD3 R0, PT, PT, R56, 0x100, RZ ;  /* 0x0000010038007810 */ /* 0x000fe20007ffe0ff */
[----:B----4-:R-:W-:Y:S01]  /*04d0*/  @!P5 HADD2.F32 R8, -RZ, R8.H0_H0 ;  /* 0x20000008ff08d230 */ /* 0x010fe20000004100 */
[----:B------:R-:W-:Y:S01]  /*04e0*/  ISETP.LT.OR P3, PT, R12, 0x1, P3 ;  /* 0x000000010c00780c */ /* 0x000fe20001f61670 */
[----:B------:R-:W-:-:S03]  /*04f0*/  @!P5 HADD2.F32 R52, -RZ, R7.H0_H0 ;  /* 0x20000007ff34d230 */ /* 0x000fc60000004100 */
[----:B------:R-:W-:Y:S01]  /*0500*/  @!P5 FMUL.FTZ R51, R8, 1.4426950216293334961 ;  /* 0x3fb8aa3b0833d820 */ /* 0x000fe20000410000 */
[----:B------:R-:W-:Y:S01]  /*0510*/  ISETP.GE.AND P5, PT, R0, UR8, PT ;  /* 0x0000000800007c0c */ /* 0x000fe2000bfa6270 */
[----:B------:R-:W-:Y:S02]  /*0520*/  VIADD R0, R56, 0x120 ;  /* 0x0000012038007836 */ /* 0x000fe40000000000 */
[----:B------:R-:W-:Y:S01]  /*0530*/  @!P4 HADD2.F32 R10, -RZ, R10.H0_H0 ;  /* 0x2000000aff0ac230 */ /* 0x000fe20000004100 */
[----:B------:R-:W-:Y:S01]  /*0540*/  ISETP.LT.OR P5, PT, R12, 0x1, P5 ;  /* 0x000000010c00780c */ /* 0x000fe20002fa1670 */
[----:B------:R-:W-:-:S03]  /*0550*/  @!P4 HADD2.F32 R50, -RZ, R9.H0_H0 ;  /* 0x20000009ff32c230 */ /* 0x000fc60000004100 */
        /* <DEDUP_REMOVED lines=13> */
[----:B--2---:R-:W-:Y:S02]  /*0630*/  @!P3 HADD2.F32 R6, -RZ, R6.H0_H0 ;  /* 0x20000006ff06b230 */ /* 0x004fe40000004100 */
[----:B---3--:R-:W-:-:S03]  /*0640*/  @!P3 HADD2.F32 R48, -RZ, R0.H0_H0 ;  /* 0x20000000ff30b230 */ /* 0x008fc60000004100 */
[----:B------:R-:W-:Y:S01]  /*0650*/  @!P3 FMUL.FTZ R47, R6, 1.4426950216293334961 ;  /* 0x3fb8aa3b062fb820 */ /* 0x000fe20000410000 */
[----:B------:R-:W-:Y:S02]  /*0660*/  VIADD R0, R56, 0x160 ;  /* 0x0000016038007836 */ /* 0x000fe40000000000 */
[----:B----4-:R-:W-:Y:S01]  /*0670*/  @!P5 HADD2.F32 R8, -RZ, R8.H0_H0 ;  /* 0x20000008ff08d230 */ /* 0x010fe20000004100 */
[----:B------:R-:W-:Y:S01]  /*0680*/  ISETP.GE.AND P3, PT, R11, UR8, PT ;  /* 0x000000080b007c0c */ /* 0x000fe2000bf66270 */
[----:B------:R-:W-:-:S03]  /*0690*/  @!P5 HADD2.F32 R46, -RZ, R7.H0_H0 ;  /* 0x20000007ff2ed230 */ /* 0x000fc60000004100 */
[----:B------:R-:W-:Y:S01]  /*06a0*/  @!P5 FMUL.FTZ R45, R8, 1.4426950216293334961 ;  /* 0x3fb8aa3b082dd820 */ /* 0x000fe20000410000 */
[----:B------:R-:W-:Y:S02]  /*06b0*/  ISETP.LT.OR P3, PT, R12, 0x1, P3 ;  /* 0x000000010c00780c */ /* 0x000fe40001f61670 */
[----:B------:R-:W-:Y:S01]  /*06c0*/  ISETP.GE.AND P5, PT, R0, UR8, PT ;  /* 0x0000000800007c0c */ /* 0x000fe2000bfa6270 */
[----:B------:R-:W-:Y:S01]  /*06d0*/  @!P4 HADD2.F32 R10, -RZ, R10.H0_H0 ;  /* 0x2000000aff0ac230 */ /* 0x000fe20000004100 */
[----:B------:R-:W-:Y:S02]  /*06e0*/  IADD3 R0, PT, PT, R56, 0x180, RZ ;  /* 0x0000018038007810 */ /* 0x000fe40007ffe0ff */
[----:B------:R-:W-:Y:S01]  /*06f0*/  ISETP.LT.OR P5, PT, R12, 0x1, P5 ;  /* 0x000000010c00780c */ /* 0x000fe20002fa1670 */
[----:B------:R-:W-:Y:S02]  /*0700*/  @!P4 HADD2.F32 R44, -RZ, R9.H0_H0 ;  /* 0x20000009ff2cc230 */ /* 0x000fe40000004100 */
[----:B------:R-:W-:Y:S01]  /*0710*/  @!P4 FMUL.FTZ R43, R10, 1.4426950216293334961 ;  /* 0x3fb8aa3b0a2bc820 */ /* 0x000fe20000410000 */
[----:B------:R-:W-:-:S04]  /*0720*/  ISETP.GE.AND P4, PT, R0, UR8, PT ;  /* 0x0000000800007c0c */ /* 0x000fc8000bf86270 */
[----:B------:R-:W-:Y:S01]  /*0730*/  ISETP.LT.OR P4, PT, R12, 0x1, P4 ;  /* 0x000000010c00780c */ /* 0x000fe20002781670 */
[----:B------:R-:W2:Y:S04]  /*0740*/  @!P3 LDG.E.U16 R10, desc[UR4][R4.64+0x280] ;  /* 0x00028004040ab981 */ /* 0x000ea8000c1e1500 */
        /* <DEDUP_REMOVED lines=8> */
[----:B--2---:R-:W-:Y:S02]  /*07d0*/  @!P3 HADD2.F32 R42, -RZ, R10.H0_H0 ;  /* 0x2000000aff2ab230 */ /* 0x004fe40000004100 */
[----:B------:R-:W-:Y:S02]  /*07e0*/  VIADD R10, R56, 0x1a0 ;  /* 0x000001a0380a7836 */ /* 0x000fe40000000000 */
[----:B---3--:R-:W-:Y:S02]  /*07f0*/  @!P3 HADD2.F32 R0, -RZ, R0.H0_H0 ;  /* 0x20000000ff00b230 */ /* 0x008fe40000004100 */
[----:B----4-:R-:W-:-:S03]  /*0800*/  @!P5 HADD2.F32 R7, -RZ, R7.H0_H0 ;  /* 0x20000007ff07d230 */ /* 0x010fc60000004100 */
[----:B------:R-:W-:Y:S01]  /*0810*/  @!P3 FMUL.FTZ R41, R0, 1.4426950216293334961 ;  /* 0x3fb8aa3b0029b820 */ /* 0x000fe20000410000 */
[----:B------:R-:W-:Y:S02]  /*0820*/  ISETP.GE.AND P3, PT, R10, UR8, PT ;  /* 0x000000080a007c0c */ /* 0x000fe4000bf66270 */
[----:B------:R-:W-:Y:S01]  /*0830*/  IADD3 R0, PT, PT, R56, 0x1c0, RZ ;  /* 0x000001c038007810 */ /* 0x000fe20007ffe0ff */
[----:B------:R-:W-:Y:S02]  /*0840*/  @!P5 HADD2.F32 R40, -RZ, R6.H0_H0 ;  /* 0x20000006ff28d230 */ /* 0x000fe40000004100 */
[----:B------:R-:W-:Y:S01]  /*0850*/  @!P5 FMUL.FTZ R39, R7, 1.4426950216293334961 ;  /* 0x3fb8aa3b0727d820 */ /* 0x000fe20000410000 */
[----:B------:R-:W-:Y:S01]  /*0860*/  ISETP.LT.OR P3, PT, R12, 0x1, P3 ;  /* 0x000000010c00780c */ /* 0x000fe20001f61670 */
[----:B------:R-:W-:Y:S01]  /*0870*/  @!P4 HADD2.F32 R9, -RZ, R9.H0_H0 ;  /* 0x20000009ff09c230 */ /* 0x000fe20000004100 */
[----:B------:R-:W-:Y:S01]  /*0880*/  ISETP.GE.AND P5, PT, R0, UR8, PT ;  /* 0x0000000800007c0c */ /* 0x000fe2000bfa6270 */
[----:B------:R-:W-:-:S02]  /*0890*/  VIADD R0, R56, 0x1e0 ;  /* 0x000001e038007836 */ /* 0x000fc40000000000 */
[----:B------:R-:W-:Y:S01]  /*08a0*/  @!P4 HADD2.F32 R38, -RZ, R8.H0_H0 ;  /* 0x20000008ff26c230 */ /* 0x000fe20000004100 */
[----:B------:R-:W-:Y:S01]  /*08b0*/  ISETP.LT.OR P5, PT, R12, 0x1, P5 ;  /* 0x000000010c00780c */ /* 0x000fe20002fa1670 */
        /* <DEDUP_REMOVED lines=13> */
[----:B---3--:R-:W-:Y:S01]  /*0990*/  @!P3 HADD2.F32 R36, -RZ, R10.H0_H0 ;  /* 0x2000000aff24b230 */ /* 0x008fe20000004100 */
[----:B------:R-:W-:Y:S02]  /*09a0*/  IADD3 R10, PT, PT, R56, 0x200, RZ ;  /* 0x00000200380a7810 */ /* 0x000fe40007ffe0ff */
[----:B------:R-:W-:Y:S01]  /*09b0*/  @!P3 FMUL.FTZ R35, R0, 1.4426950216293334961 ;  /* 0x3fb8aa3b0023b820 */ /* 0x000fe20000410000 */
[----:B------:R-:W-:Y:S02]  /*09c0*/  VIADD R0, R56, 0x220 ;  /* 0x0000022038007836 */ /* 0x000fe40000000000 */
[----:B----4-:R-:W-:Y:S01]  /*09d0*/  @!P5 HADD2.F32 R7, -RZ, R7.H0_H0 ;  /* 0x20000007ff07d230 */ /* 0x010fe20000004100 */
[----:B------:R-:W-:Y:S01]  /*09e0*/  ISETP.GE.AND P3, PT, R10, UR8, PT ;  /* 0x000000080a007c0c */ /* 0x000fe2000bf66270 */
[----:B------:R-:W-:-:S03]  /*09f0*/  @!P5 HADD2.F32 R34, -RZ, R6.H0_H0 ;  /* 0x20000006ff22d230 */ /* 0x000fc60000004100 */
[----:B------:R-:W-:Y:S01]  /*0a00*/  @!P5 FMUL.FTZ R33, R7, 1.4426950216293334961 ;  /* 0x3fb8aa3b0721d820 */ /* 0x000fe20000410000 */
[----:B------:R-:W-:Y:S01]  /*0a10*/  ISETP.LT.OR P3, PT, R12, 0x1, P3 ;  /* 0x000000010c00780c */ /* 0x000fe20001f61670 */
[----:B------:R-:W-:Y:S01]  /*0a20*/  @!P4 HADD2.F32 R9, -RZ, R9.H0_H0 ;  /* 0x20000009ff09c230 */ /* 0x000fe20000004100 */
[----:B------:R-:W-:Y:S02]  /*0a30*/  ISETP.GE.AND P5, PT, R0, UR8, PT ;  /* 0x0000000800007c0c */ /* 0x000fe4000bfa6270 */
[----:B------:R-:W-:Y:S01]  /*0a40*/  IADD3 R0, PT, PT, R56, 0x240, RZ ;  /* 0x0000024038007810 */ /* 0x000fe20007ffe0ff */
[----:B------:R-:W-:Y:S02]  /*0a50*/  @!P4 HADD2.F32 R32, -RZ, R8.H0_H0 ;  /* 0x20000008ff20c230 */ /* 0x000fe40000004100 */
        /* <DEDUP_REMOVED lines=13> */
[----:B------:R-:W-:Y:S01]  /*0b30*/  CS2R R26, SRZ ;  /* 0x00000000001a7805 */ /* 0x000fe2000001ff00 */
[----:B--2---:R-:W-:Y:S02]  /*0b40*/  @!P3 HADD2.F32 R30, -RZ, R10.H0_H0 ;  /* 0x2000000aff1eb230 */ /* 0x004fe40000004100 */
[----:B------:R-:W-:Y:S02]  /*0b50*/  VIADD R10, R56, 0x260 ;  /* 0x00000260380a7836 */ /* 0x000fe40000000000 */
[----:B---3--:R-:W-:-:S05]  /*0b60*/  @!P3 HADD2.F32 R0, -RZ, R0.H0_H0 ;  /* 0x20000000ff00b230 */ /* 0x008fca0000004100 */
[----:B------:R-:W-:Y:S01]  /*0b70*/  @!P3 FMUL.FTZ R29, R0, 1.4426950216293334961 ;  /* 0x3fb8aa3b001db820 */ /* 0x000fe20000410000 */
[----:B------:R-:W-:Y:S01]  /*0b80*/  ISETP.GE.AND P3, PT, R10, UR8, PT ;  /* 0x000000080a007c0c */ /* 0x000fe2000bf66270 */
[----:B----4-:R-:W-:Y:S01]  /*0b90*/  @!P4 HADD2.F32 R9, -RZ, R9.H0_H0 ;  /* 0x20000009ff09c230 */ /* 0x010fe20000004100 */
[----:B------:R-:W-:Y:S02]  /*0ba0*/  IADD3 R0, PT, PT, R56, 0x280, RZ ;  /* 0x0000028038007810 */ /* 0x000fe40007ffe0ff */
[----:B------:R-:W-:Y:S01]  /*0bb0*/  ISETP.LT.OR P3, PT, R12, 0x1, P3 ;  /* 0x000000010c00780c */ /* 0x000fe20001f61670 */
[----:B------:R-:W-:Y:S02]  /*0bc0*/  @!P4 HADD2.F32 R26, -RZ, R8.H0_H0 ;  /* 0x20000008ff1ac230 */ /* 0x000fe40000004100 */
[----:B------:R-:W-:Y:S01]  /*0bd0*/  @!P4 FMUL.FTZ R25, R9, 1.4426950216293334961 ;  /* 0x3fb8aa3b0919c820 */ /* 0x000fe20000410000 */
[----:B------:R-:W-:Y:S01]  /*0be0*/  ISETP.GE.OR P4, PT, R0, UR8, !P6 ;  /* 0x0000000800007c0c */ /* 0x000fe2000f786670 */
[----:B------:R-:W-:-:S02]  /*0bf0*/  @!P5 HADD2.F32 R28, -RZ, R6.H0_H0 ;  /* 0x20000006ff1cd230 */ /* 0x000fc40000004100 */
[----:B------:R-:W-:-:S06]  /*0c00*/  @!P5 HADD2.F32 R7, -RZ, R7.H0_H0 ;  /* 0x20000007ff07d230 */ /* 0x000fcc0000004100 */
[----:B------:R-:W2:Y:S04]  /*0c10*/  @!P3 LDG.E.U16 R6, desc[UR4][R2.64+0x4c0] ;  /* 0x0004c0040206b981 */ /* 0x000ea8000c1e1500 */
[----:B------:R-:W3:Y:S04]  /*0c20*/  @!P3 LDG.E.U16 R0, desc[UR4][R4.64+0x4c0] ;  /* 0x0004c0040400b981 */ /* 0x000ee8000c1e1500 */
[----:B------:R-:W4:Y:S01]  /*0c30*/  @!P4 LDG.E.U16 R8, desc[UR4][R2.64+0x500] ;  /* 0x000500040208c981 */ /* 0x000f22000c1e1500 */
[----:B------:R-:W-:-:S03]  /*0c40*/  @!P5 FMUL.FTZ R27, R7, 1.4426950216293334961 ;  /* 0x3fb8aa3b071bd820 */ /* 0x000fc60000410000 */
[----:B------:R-:W4:Y:S01]  /*0c50*/  @!P4 LDG.E.U16 R7, desc[UR4][R4.64+0x500] ;  /* 0x000500040407c981 */ /* 0x000f22000c1e1500 */
[----:B------:R-:W-:Y:S01]  /*0c60*/  VIADD R9, R56, 0x2a0 ;  /* 0x000002a038097836 */ /* 0x000fe20000000000 */
[----:B------:R-:W-:Y:S02]  /*0c70*/  CS2R R22, SRZ ;  /* 0x0000000000167805 */ /* 0x000fe4000001ff00 */
[----:B------:R-:W-:Y:S01]  /*0c80*/  CS2R R20, SRZ ;  /* 0x0000000000147805 */ /* 0x000fe2000001ff00 */
[----:B--2---:R-:W-:Y:S02]  /*0c90*/  @!P3 HADD2.F32 R6, -RZ, R6.H0_H0 ;  /* 0x20000006ff06b230 */ /* 0x004fe40000004100 */
[----:B---3--:R-:W-:-:S03]  /*0ca0*/  @!P3 HADD2.F32 R24, -RZ, R0.H0_H0 ;  /* 0x20000000ff18b230 */ /* 0x008fc60000004100 */
[----:B------:R-:W-:Y:S01]  /*0cb0*/  @!P3 FMUL.FTZ R23, R6, 1.4426950216293334961 ;  /* 0x3fb8aa3b0617b820 */ /* 0x000fe20000410000 */
[----:B------:R-:W-:Y:S01]  /*0cc0*/  ISETP.GE.OR P3, PT, R9, UR8, !P6 ;  /* 0x0000000809007c0c */ /* 0x000fe2000f766670 */
[----:B----4-:R-:W-:Y:S01]  /*0cd0*/  @!P4 HADD2.F32 R8, -RZ, R8.H0_H0 ;  /* 0x20000008ff08c230 */ /* 0x010fe20000004100 */
[----:B------:R-:W-:Y:S01]  /*0ce0*/  IADD3 R0, PT, PT, R56, 0x2c0, RZ ;  /* 0x000002c038007810 */ /* 0x000fe20007ffe0ff */
[----:B------:R-:W-:-:S03]  /*0cf0*/  @!P4 HADD2.F32 R22, -RZ, R7.H0_H0 ;  /* 0x20000007ff16c230 */ /* 0x000fc60000004100 */
[----:B------:R-:W-:Y:S01]  /*0d00*/  @!P4 FMUL.FTZ R21, R8, 1.4426950216293334961 ;  /* 0x3fb8aa3b0815c820 */ /* 0x000fe20000410000 */
[----:B------:R-:W-:-:S06]  /*0d10*/  ISETP.GE.OR P4, PT, R0, UR8, !P6 ;  /* 0x0000000800007c0c */ /* 0x000fcc000f786670 */
        /* <DEDUP_REMOVED lines=37> */
[----:B------:R-:W-:Y:S01]  /*0f70*/  CS2R R10, SRZ ;  /* 0x00000000000a7805 */ /* 0x000fe2000001ff00 */
[----:B--2---:R-:W-:-:S02]  /*0f80*/  @!P3 HADD2.F32 R6, -RZ, R6.H0_H0 ;  /* 0x20000006ff06b230 */ /* 0x004fc40000004100 */
[----:B---3--:R-:W-:-:S03]  /*0f90*/  @!P3 HADD2.F32 R12, -RZ, R0.H0_H0 ;  /* 0x20000000ff0cb230 */ /* 0x008fc60000004100 */
[----:B------:R-:W-:Y:S01]  /*0fa0*/  @!P3 FMUL.FTZ R11, R6, 1.4426950216293334961 ;  /* 0x3fb8aa3b060bb820 */ /* 0x000fe20000410000 */
[----:B------:R-:W-:Y:S01]  /*0fb0*/  ISETP.GE.OR P3, PT, R9, UR8, !P6 ;  /* 0x0000000809007c0c */ /* 0x000fe2000f766670 */
[----:B------:R-:W-:Y:S02]  /*0fc0*/  VIADD R0, R56, 0x380 ;  /* 0x0000038038007836 */ /* 0x000fe40000000000 */
[----:B----4-:R-:W-:Y:S01]  /*0fd0*/  @!P4 HADD2.F32 R8, -RZ, R8.H0_H0 ;  /* 0x20000008ff08c230 */ /* 0x010fe20000004100 */
[----:B------:R-:W-:Y:S01]  /*0fe0*/  MOV R9, RZ ;  /* 0x000000ff00097202 */ /* 0x000fe20000000f00 */
[----:B------:R-:W-:-:S03]  /*0ff0*/  @!P4 HADD2.F32 R10, -RZ, R7.H0_H0 ;  /* 0x20000007ff0ac230 */ /* 0x000fc60000004100 */
[----:B------:R-:W-:Y:S01]  /*1000*/  @!P4 FMUL.FTZ R9, R8, 1.4426950216293334961 ;  /* 0x3fb8aa3b0809c820 */ /* 0x000fe20000410000 */
[----:B------:R-:W-:-:S04]  /*1010*/  ISETP.GE.OR P4, PT, R0, UR8, !P6 ;  /* 0x0000000800007c0c */ /* 0x000fc8000f786670 */
[----:B------:R-:W2:Y:S04]  /*1020*/  @!P3 LDG.E.U16 R0, desc[UR4][R2.64+0x6c0] ;  /* 0x0006c0040200b981 */ /* 0x000ea8000c1e1500 */
[----:B------:R-:W3:Y:S05]  /*1030*/  @!P3 LDG.E.U16 R6, desc[UR4][R4.64+0x6c0] ;  /* 0x0006c0040406b981 */ /* 0x000eea000c1e1500 */
[----:B------:R-:W4:Y:S04]  /*1040*/  @!P4 LDG.E.U16 R64, desc[UR4][R2.64+0x700] ;  /* 0x000700040240c981 */ /* 0x000f28000c1e1500 */
[----:B------:R-:W4:Y:S01]  /*1050*/  @!P4 LDG.E.U16 R63, desc[UR4][R4.64+0x700] ;  /* 0x00070004043fc981 */ /* 0x000f22000c1e1500 */
[----:B------:R-:W-:Y:S01]  /*1060*/  HFMA2 R8, -RZ, RZ, 0, 0 ;  /* 0x00000000ff087431 */ /* 0x000fe200000001ff */
[----:B------:R-:W-:-:S02]  /*1070*/  IADD3 R65, PT, PT, R56, 0x3a0, RZ ;  /* 0x000003a038417810 */ /* 0x000fc40007ffe0ff */
[----:B------:R-:W-:-:S04]  /*1080*/  IADD3 R70, PT, PT, R56, 0x3e0, RZ ;  /* 0x000003e038467810 */ /* 0x000fc80007ffe0ff */
        /* <DEDUP_REMOVED lines=11> */
[----:B--2---:R-:W-:Y:S02]  /*1140*/  @!P3 HADD2.F32 R62, -RZ, R0.H0_H0 ;  /* 0x20000000ff3eb230 */ /* 0x004fe40000004100 */
[----:B---3--:R-:W-:Y:S01]  /*1150*/  @!P3 HADD2.F32 R8, -RZ, R6.H0_H0 ;  /* 0x20000006ff08b230 */ /* 0x008fe20000004100 */
[----:B------:R-:W-:Y:S02]  /*1160*/  CS2R R6, SRZ ;  /* 0x0000000000067805 */ /* 0x000fe4000001ff00 */
[----:B------:R-:W-:Y:S01]  /*1170*/  @!P3 FMUL.FTZ R7, R62, 1.4426950216293334961 ;  /* 0x3fb8aa3b3e07b820 */ /* 0x000fe20000410000 */
[----:B------:R-:W-:Y:S02]  /*1180*/  VIADD R62, R56, 0x3c0 ;  /* 0x000003c0383e7836 */ /* 0x000fe40000000000 */
[----:B----4-:R-:W-:Y:S01]  /*1190*/  @!P4 HADD2.F32 R64, -RZ, R64.H0_H0 ;  /* 0x20000040ff40c230 */ /* 0x010fe20000004100 */
[----:B------:R-:W-:Y:S01]  /*11a0*/  ISETP.GE.OR P3, PT, R65, UR8, !P6 ;  /* 0x0000000841007c0c */ /* 0x000fe2000f766670 */
[----:B------:R-:W-:-:S02]  /*11b0*/  IMAD.MOV.U32 R0, RZ, RZ, RZ ;  /* 0x000000ffff007224 */ /* 0x000fc400078e00ff */
[----:B------:R-:W-:Y:S02]  /*11c0*/  @!P4 HADD2.F32 R6, -RZ, R63.H0_H0 ;  /* 0x2000003fff06c230 */ /* 0x000fe40000004100 */
        /* <DEDUP_REMOVED lines=28> */
[----:B---3--:R-:W-:-:S05]  /*1390*/  @!P3 HADD2.F32 R4, -RZ, R73.H0_H0 ;  /* 0x20000049ff04b230 */ /* 0x008fca0000004100 */
[----:B-1----:R-:W-:Y:S01]  /*13a0*/  FADD.FTZ R2, R71, R4 ;  /* 0x0000000447027221 */ /* 0x002fe20000010000 */
[----:B----4-:R-:W-:Y:S02]  /*13b0*/  @!P4 HADD2.F32 R5, -RZ, R62.H0_H0 ;  /* 0x2000003eff05c230 */ /* 0x010fe40000004100 */
[----:B------:R-:W-:Y:S02]  /*13c0*/  IMAD.MOV.U32 R62, RZ, RZ, RZ ;  /* 0x000000ffff3e7224 */ /* 0x000fe400078e00ff */
[----:B--2---:R-:W-:Y:S02]  /*13d0*/  @!P5 HADD2.F32 R62, -RZ, R63.H0_H0 ;  /* 0x2000003fff3ed230 */ /* 0x004fe40000004100 */
        /* <DEDUP_REMOVED lines=14> */
[----:B-----5:R-:W-:Y:S01]  /*14c0*/  @!P3 HADD2.F32 R2, -RZ, R65.H0_H0 ;  /* 0x20000041ff02b230 */ /* 0x020fe20000004100 */
[----:B------:R-:W1:Y:S01]  /*14d0*/  @!P0 MUFU.EX2 R67, R67 ;  /* 0x0000004300438308 */ /* 0x000e620000000800 */
[----:B------:R-:W-:Y:S01]  /*14e0*/  @!P4 HADD2.F32 R3, -RZ, R64.H0_H0 ;  /* 0x20000040ff03c230 */ /* 0x000fe20000004100 */
[----:B------:R-:W-:Y:S01]  /*14f0*/  CS2R R64, SRZ ;  /* 0x0000000000407805 */ /* 0x000fe2000001ff00 */
[----:B------:R-:W-:Y:S02]  /*1500*/  @!P5 HADD2.F32 R69, -RZ, R69.H0_H0 ;  /* 0x20000045ff45d230 */ /* 0x000fe40000004100 */
[----:B------:R-:W-:Y:S01]  /*1510*/  @!P3 FMUL.FTZ R65, R2, 1.4426950216293334961 ;  /* 0x3fb8aa3b0241b820 */ /* 0x000fe20000410000 */
[----:B------:R-:W-:Y:S02]  /*1520*/  @!P4 FMUL.FTZ R64, R3, 1.4426950216293334961 ;  /* 0x3fb8aa3b0340c820 */ /* 0x000fe40000410000 */
[----:B------:R-:W2:Y:S01]  /*1530*/  LDC.64 R2, c[0x0][0x380] ;  /* 0x0000e000ff027b82 */ /* 0x000ea20000000a00 */
[----:B------:R-:W3:Y:S08]  /*1540*/  @!P2 MUFU.EX2 R60, R60 ;  /* 0x0000003c003ca308 */ /* 0x000ef00000000800 */
[----:B------:R-:W0:Y:S01]  /*1550*/  @!P6 MUFU.EX2 R68, R68 ;  /* 0x000000440044e308 */ /* 0x000e220000000800 */
[----:B-1----:R-:W-:-:S05]  /*1560*/  @!P0 FFMA.FTZ R67, -R63, R67, R58 ;  /* 0x000000433f438223 */ /* 0x002fca000001013a */
[----:B------:R-:W-:Y:S01]  /*1570*/  @!P0 F2FP.F16.F32.PACK_AB R67, RZ, R67 ;  /* 0x00000043ff43823e */ /* 0x000fe200000000ff */
[----:B---3--:R-:W-:Y:S01]  /*1580*/  @!P2 FFMA.FTZ R60, -R63, R60, R54 ;  /* 0x0000003c3f3ca223 */ /* 0x008fe20000010136 */
[----:B------:R-:W-:-:S04]  /*1590*/  LOP3.LUT R54, R56, 0x120, RZ, 0xfc, !PT ;  /* 0x0000012038367812 */ /* 0x000fc800078efcff */
[----:B------:R-:W-:Y:S01]  /*15a0*/  @!P2 F2FP.F16.F32.PACK_AB R60, RZ, R60 ;  /* 0x0000003cff3ca23e */ /* 0x000fe200000000ff */
        /* <DEDUP_REMOVED lines=9> */
[----:B------:R-:W-:Y:S02]  /*1640*/  @!P6 F2FP.F16.F32.PACK_AB R71, RZ, R71 ;  /* 0x00000047ff47e23e */ /* 0x000fe400000000ff */
[----:B------:R-:W-:-:S02]  /*1650*/  ISETP.GE.AND P3, PT, R66, UR8, PT ;  /* 0x0000000842007c0c */ /* 0x000fc4000bf66270 */
[----:B------:R-:W-:Y:S01]  /*1660*/  MOV R66, RZ ;  /* 0x000000ff00427202 */ /* 0x000fe20000000f00 */
        /* <DEDUP_REMOVED lines=8> */
[----:B------:R-:W-:-:S02]  /*16f0*/  @!P1 F2FP.F16.F32.PACK_AB R68, RZ, R68 ;  /* 0x00000044ff44923e */ /* 0x000fc400000000ff */
        /* <DEDUP_REMOVED lines=9> */
[----:B------:R-:W-:Y:S01]  /*1790*/  @!P4 F2FP.F16.F32.PACK_AB R58, RZ, R58 ;  /* 0x0000003aff3ac23e */ /* 0x000fe200000000ff */
[----:B0-----:R-:W-:Y:S01]  /*17a0*/  @!P3 FFMA.FTZ R51, -R63, R51, R52 ;  /* 0x000000333f33b223 */ /* 0x001fe20000010134 */
[----:B------:R-:W-:-:S03]  /*17b0*/  LOP3.LUT R52, R56, 0x160, RZ, 0xfc, !PT ;  /* 0x0000016038347812 */ /* 0x000fc600078efcff */
[----:B------:R1:W-:Y:S01]  /*17c0*/  @!P4 STG.E.U16 desc[UR4][R2.64+0x100], R58 ;  /* 0x0001003a0200c986 */ /* 0x0003e2000c101504 */
[----:B------:R-:W-:Y:S01]  /*17d0*/  ISETP.GE.AND P4, PT, R52, UR8, PT ;  /* 0x0000000834007c0c */ /* 0x000fe2000bf86270 */
[----:B------:R-:W0:Y:S01]  /*17e0*/  @!P1 MUFU.EX2 R43, R43 ;  /* 0x0000002b002b9308 */ /* 0x000e220000000800 */
[C---:B---3--:R-:W-:Y:S01]  /*17f0*/  @!P6 FFMA.FTZ R47, -R63.reuse, R47, R48 ;  /* 0x0000002f3f2fe223 */ /* 0x048fe20000010130 */
[C---:B------:R-:W-:Y:S02]  /*1800*/  LOP3.LUT R48, R56.reuse, 0x1a0, RZ, 0xfc, !PT ;  /* 0x000001a038307812 */ /* 0x040fe400078efcff */
[----:B------:R-:W-:Y:S02]  /*1810*/  @!P3 F2FP.F16.F32.PACK_AB R51, RZ, R51 ;  /* 0x00000033ff33b23e */ /* 0x000fe400000000ff */
[----:B------:R-:W-:Y:S02]  /*1820*/  @!P6 F2FP.F16.F32.PACK_AB R47, RZ, R47 ;  /* 0x0000002fff2fe23e */ /* 0x000fe400000000ff */
[----:B------:R-:W3:Y:S01]  /*1830*/  @!P5 MUFU.EX2 R49, R49 ;  /* 0x000000310031d308 */ /* 0x000ee20000000800 */
[C---:B--2---:R-:W-:Y:S01]  /*1840*/  @!P0 FFMA.FTZ R45, -R63.reuse, R45, R46 ;  /* 0x0000002d3f2d8223 */ /* 0x044fe2000001012e */
[C---:B------:R-:W-:Y:S01]  /*1850*/  LOP3.LUT R46, R56.reuse, 0x1c0, RZ, 0xfc, !PT ;  /* 0x000001c0382e7812 */ /* 0x040fe200078efcff */
[----:B------:R1:W-:Y:S03]  /*1860*/  @!P3 STG.E.U16 desc[UR4][R2.64+0x140], R51 ;  /* 0x000140330200b986 */ /* 0x0003e6000c101504 */
[----:B------:R-:W-:Y:S01]  /*1870*/  @!P0 F2FP.F16.F32.PACK_AB R45, RZ, R45 ;  /* 0x0000002dff2d823e */ /* 0x000fe200000000ff */
[----:B------:R1:W-:Y:S01]  /*1880*/  @!P6 STG.E.U16 desc[UR4][R2.64+0x1c0], R47 ;  /* 0x0001c02f0200e986 */ /* 0x0003e2000c101504 */
[----:B------:R-:W2:Y:S01]  /*1890*/  @!P2 MUFU.EX2 R41, R41 ;  /* 0x000000290029a308 */ /* 0x000ea20000000800 */
[----:B0-----:R-:W-:Y:S01]  /*18a0*/  @!P1 FFMA.FTZ R43, -R63, R43, R44 ;  /* 0x0000002b3f2b9223 */ /* 0x001fe2000001012c */
[----:B------:R-:W-:Y:S01]  /*18b0*/  LOP3.LUT R44, R56, 0x1e0, RZ, 0xfc, !PT ;  /* 0x000001e0382c7812 */ /* 0x000fe200078efcff */
[----:B------:R1:W-:Y:S01]  /*18c0*/  @!P0 STG.E.U16 desc[UR4][R2.64+0x200], R45 ;  /* 0x0002002d02008986 */ /* 0x0003e2000c101504 */
[----:B------:R-:W-:-:S02]  /*18d0*/  ISETP.GE.AND P6, PT, R46, UR8, PT ;  /* 0x000000082e007c0c */ /* 0x000fc4000bfc6270 */
[----:B------:R-:W-:Y:S02]  /*18e0*/  @!P1 F2FP.F16.F32.PACK_AB R43, RZ, R43 ;  /* 0x0000002bff2b923e */ /* 0x000fe400000000ff */
[----:B------:R-:W0:Y:S01]  /*18f0*/  @!P4 MUFU.EX2 R39, R39 ;  /* 0x000000270027c308 */ /* 0x000e220000000800 */
[C---:B---3--:R-:W-:Y:S01]  /*1900*/  @!P5 FFMA.FTZ R49, -R63.reuse, R49, R50 ;  /* 0x000000313f31d223 */ /* 0x048fe20000010132 */
[----:B------:R-:W-:Y:S01]  /*1910*/  ISETP.GE.AND P0, PT, R44, UR8, PT ;  /* 0x000000082c007c0c */ /* 0x000fe2000bf06270 */
[----:B------:R1:W-:Y:S01]  /*1920*/  @!P1 STG.E.U16 desc[UR4][R2.64+0x240], R43 ;  /* 0x0002402b02009986 */ /* 0x0003e2000c101504 */
[----:B------:R-:W-:Y:S02]  /*1930*/  LOP3.LUT R50, R56, 0x180, RZ, 0xfc, !PT ;  /* 0x0000018038327812 */ /* 0x000fe400078efcff */
[----:B------:R-:W-:Y:S02]  /*1940*/  @!P5 F2FP.F16.F32.PACK_AB R49, RZ, R49 ;  /* 0x00000031ff31d23e */ /* 0x000fe400000000ff */
[----:B------:R-:W-:Y:S01]  /*1950*/  ISETP.GE.AND P3, PT, R50, UR8, PT ;  /* 0x0000000832007c0c */ /* 0x000fe2000bf66270 */
[----:B--2---:R-:W-:Y:S01]  /*1960*/  @!P2 FFMA.FTZ R41, -R63, R41, R42 ;  /* 0x000000293f29a223 */ /* 0x004fe2000001012a */
[----:B------:R-:W-:Y:S01]  /*1970*/  LOP3.LUT R42, R56, 0x200, RZ, 0xfc, !PT ;  /* 0x00000200382a7812 */ /* 0x000fe200078efcff */
[----:B------:R1:W-:Y:S01]  /*1980*/  @!P5 STG.E.U16 desc[UR4][R2.64+0x180], R49 ;  /* 0x000180310200d986 */ /* 0x0003e2000c101504 */
[----:B------:R-:W-:Y:S01]  /*1990*/  ISETP.GE.AND P5, PT, R48, UR8, PT ;  /* 0x0000000830007c0c */ /* 0x000fe2000bfa6270 */
[----:B------:R-:W2:Y:S01]  /*19a0*/  @!P6 MUFU.EX2 R33, R33 ;  /* 0x000000210021e308 */ /* 0x000ea20000000800 */
[----:B------:R-:W-:-:S02]  /*19b0*/  ISETP.GE.AND P1, PT, R42, UR8, PT ;  /* 0x000000082a007c0c */ /* 0x000fc4000bf26270 */
[----:B------:R-:W-:Y:S01]  /*19c0*/  @!P2 F2FP.F16.F32.PACK_AB R41, RZ, R41 ;  /* 0x00000029ff29a23e */ /* 0x000fe200000000ff */
[----:B0-----:R-:W-:Y:S01]  /*19d0*/  @!P4 FFMA.FTZ R39, -R63, R39, R40 ;  /* 0x000000273f27c223 */ /* 0x001fe20000010128 */
[----:B------:R-:W-:-:S03]  /*19e0*/  LOP3.LUT R40, R56, 0x220, RZ, 0xfc, !PT ;  /* 0x0000022038287812 */ /* 0x000fc600078efcff */
[----:B------:R-:W0:Y:S01]  /*19f0*/  @!P0 MUFU.EX2 R31, R31 ;  /* 0x0000001f001f8308 */ /* 0x000e220000000800 */
[----:B------:R1:W-:Y:S01]  /*1a00*/  @!P2 STG.E.U16 desc[UR4][R2.64+0x280], R41 ;  /* 0x000280290200a986 */ /* 0x0003e2000c101504 */
[----:B------:R-:W-:Y:S02]  /*1a10*/  ISETP.GE.AND P2, PT, R40, UR8, PT ;  /* 0x0000000828007c0c */ /* 0x000fe4000bf46270 */
[----:B------:R-:W-:-:S04]  /*1a20*/  @!P4 F2FP.F16.F32.PACK_AB R39, RZ, R39 ;  /* 0x00000027ff27c23e */ /* 0x000fc800000000ff */
[----:B------:R-:W3:Y:S01]  /*1a30*/  @!P1 MUFU.EX2 R29, R29 ;  /* 0x0000001d001d9308 */ /* 0x000ee20000000800 */
[C---:B--2---:R-:W-:Y:S01]  /*1a40*/  @!P6 FFMA.FTZ R33, -R63.reuse, R33, R34 ;  /* 0x000000213f21e223 */ /* 0x044fe20000010122 */
[----:B------:R1:W-:Y:S04]  /*1a50*/  @!P4 STG.E.U16 desc[UR4][R2.64+0x2c0], R39 ;  /* 0x0002c0270200c986 */ /* 0x0003e8000c101504 */
[----:B------:R-:W-:Y:S02]  /*1a60*/  @!P6 F2FP.F16.F32.PACK_AB R33, RZ, R33 ;  /* 0x00000021ff21e23e */ /* 0x000fe400000000ff */
[----:B------:R-:W2:Y:S01]  /*1a70*/  @!P5 MUFU.EX2 R35, R35 ;  /* 0x000000230023d308 */ /* 0x000ea20000000800 */
[----:B0-----:R-:W-:Y:S01]  /*1a80*/  @!P0 FFMA.FTZ R31, -R63, R31, R32 ;  /* 0x0000001f3f1f8223 */ /* 0x001fe20000010120 */
[----:B------:R-:W-:Y:S01]  /*1a90*/  LOP3.LUT R32, R56, 0x280, RZ, 0xfc, !PT ;  /* 0x0000028038207812 */ /* 0x000fe200078efcff */
[----:B------:R1:W-:Y:S03]  /*1aa0*/  @!P6 STG.E.U16 desc[UR4][R2.64+0x380], R33 ;  /* 0x000380210200e986 */ /* 0x0003e6000c101504 */
[----:B------:R-:W-:-:S02]  /*1ab0*/  @!P0 F2FP.F16.F32.PACK_AB R31, RZ, R31 ;  /* 0x0000001fff1f823e */ /* 0x000fc400000000ff */
[----:B------:R-:W0:Y:S01]  /*1ac0*/  @!P3 MUFU.EX2 R37, R37 ;  /* 0x000000250025b308 */ /* 0x000e220000000800 */
[C---:B---3--:R-:W-:Y:S01]  /*1ad0*/  @!P1 FFMA.FTZ R29, -R63.reuse, R29, R30 ;  /* 0x0000001d3f1d9223 */ /* 0x048fe2000001011e */
[----:B------:R-:W-:Y:S01]  /*1ae0*/  LOP3.LUT R30, R56, 0x2c0, RZ, 0xfc, !PT ;  /* 0x000002c0381e7812 */ /* 0x000fe200078efcff */
[----:B------:R1:W-:Y:S03]  /*1af0*/  @!P0 STG.E.U16 desc[UR4][R2.64+0x3c0], R31 ;  /* 0x0003c01f02008986 */ /* 0x0003e6000c101504 */
[----:B------:R-:W-:Y:S02]  /*1b00*/  @!P1 F2FP.F16.F32.PACK_AB R29, RZ, R29 ;  /* 0x0000001dff1d923e */ /* 0x000fe400000000ff */
[----:B------:R-:W3:Y:S01]  /*1b10*/  @!P2 MUFU.EX2 R27, R27 ;  /* 0x0000001b001ba308 */ /* 0x000ee20000000800 */
[----:B--2---:R-:W-:Y:S01]  /*1b20*/  @!P5 FFMA.FTZ R35, -R63, R35, R36 ;  /* 0x000000233f23d223 */ /* 0x004fe20000010124 */
[----:B------:R-:W-:-:S02]  /*1b30*/  ISETP.GE.AND P0, PT, R30, UR8, PT ;  /* 0x000000081e007c0c */ /* 0x000fc4000bf06270 */
[----:B------:R-:W-:Y:S02]  /*1b40*/  PRMT R30, R29, 0x7610, R30 ;  /* 0x000076101d1e7816 */ /* 0x000fe4000000001e */
[----:B------:R-:W-:Y:S01]  /*1b50*/  @!P5 F2FP.F16.F32.PACK_AB R35, RZ, R35 ;  /* 0x00000023ff23d23e */ /* 0x000fe200000000ff */
[----:B------:R-:W2:Y:S01]  /*1b60*/  S2R R29, SR_TID.X ;  /* 0x00000000001d7919 */ /* 0x000ea20000002100 */
[C---:B------:R-:W-:Y:S01]  /*1b70*/  LOP3.LUT R36, R56.reuse, 0x260, RZ, 0xfc, !PT ;  /* 0x0000026038247812 */ /* 0x040fe200078efcff */
[C---:B0-----:R-:W-:Y:S01]  /*1b80*/  @!P3 FFMA.FTZ R37, -R63.reuse, R37, R38 ;  /* 0x000000253f25b223 */ /* 0x041fe20000010126 */
[----:B------:R-:W-:Y:S01]  /*1b90*/  LOP3.LUT R38, R56, 0x240, RZ, 0xfc, !PT ;  /* 0x0000024038267812 */ /* 0x000fe200078efcff */
[----:B------:R1:W-:Y:S01]  /*1ba0*/  @!P5 STG.E.U16 desc[UR4][R2.64+0x340], R35 ;  /* 0x000340230200d986 */ /* 0x0003e2000c101504 */
[----:B------:R-:W-:Y:S02]  /*1bb0*/  ISETP.GE.AND P5, PT, R32, UR8, PT ;  /* 0x0000000820007c0c */ /* 0x000fe4000bfa6270 */
[----:B------:R-:W-:Y:S01]  /*1bc0*/  @!P3 F2FP.F16.F32.PACK_AB R37, RZ, R37 ;  /* 0x00000025ff25b23e */ /* 0x000fe200000000ff */
[----:B------:R1:W-:Y:S01]  /*1bd0*/  @!P1 STG.E.U16 desc[UR4][R2.64+0x400], R30 ;  /* 0x0004001e02009986 */ /* 0x0003e2000c101504 */
[C---:B------:R-:W-:Y:S01]  /*1be0*/  LOP3.LUT R32, R56.reuse, 0x2a0, RZ, 0xfc, !PT ;  /* 0x000002a038207812 */ /* 0x040fe200078efcff */
[----:B---3--:R-:W-:Y:S01]  /*1bf0*/  @!P2 FFMA.FTZ R27, -R63, R27, R28 ;  /* 0x0000001b3f1ba223 */ /* 0x008fe2000001011c */
[----:B------:R-:W-:Y:S01]  /*1c00*/  LOP3.LUT R28, R56, 0x2e0, RZ, 0xfc, !PT ;  /* 0x000002e0381c7812 */ /* 0x000fe200078efcff */
[----:B------:R1:W-:Y:S01]  /*1c10*/  @!P3 STG.E.U16 desc[UR4][R2.64+0x300], R37 ;  /* 0x000300250200b986 */ /* 0x0003e2000c101504 */
[----:B------:R-:W-:Y:S01]  /*1c20*/  ISETP.GE.AND P3, PT, R36, UR8, PT ;  /* 0x0000000824007c0c */ /* 0x000fe2000bf66270 */
[----:B------:R-:W0:Y:S01]  /*1c30*/  @!P0 MUFU.EX2 R17, R17 ;  /* 0x0000001100118308 */ /* 0x000e220000000800 */
[----:B------:R-:W-:-:S02]  /*1c40*/  ISETP.GE.AND P6, PT, R32, UR8, PT ;  /* 0x0000000820007c0c */ /* 0x000fc4000bfc6270 */
[----:B------:R-:W-:Y:S02]  /*1c50*/  ISETP.GE.AND P1, PT, R28, UR8, PT ;  /* 0x000000081c007c0c */ /* 0x000fe4000bf26270 */
[----:B------:R-:W-:Y:S02]  /*1c60*/  ISETP.GE.AND P4, PT, R38, UR8, PT ;  /* 0x0000000826007c0c */ /* 0x000fe4000bf86270 */
[----:B------:R-:W-:Y:S01]  /*1c70*/  @!P2 F2FP.F16.F32.PACK_AB R27, RZ, R27 ;  /* 0x0000001bff1ba23e */ /* 0x000fe200000000ff */
[----:B------:R-:W3:Y:S04]  /*1c80*/  @!P5 MUFU.EX2 R21, R21 ;  /* 0x000000150015d308 */ /* 0x000ee80000000800 */
[----:B------:R1:W-:Y:S04]  /*1c90*/  @!P2 STG.E.U16 desc[UR4][R2.64+0x440], R27 ;  /* 0x0004401b0200a986 */ /* 0x0003e8000c101504 */
[----:B------:R-:W4:Y:S01]  /*1ca0*/  @!P3 MUFU.EX2 R23, R23 ;  /* 0x000000170017b308 */ /* 0x000f220000000800 */
[----:B0-----:R-:W-:Y:S01]  /*1cb0*/  @!P0 FFMA.FTZ R17, -R63, R17, R18 ;  /* 0x000000113f118223 */ /* 0x001fe20000010112 */
[----:B--2---:R-:W-:-:S04]  /*1cc0*/  LOP3.LUT R29, R29, 0x1f, RZ, 0xc0, !PT ;  /* 0x0000001f1d1d7812 */ /* 0x004fc800078ec0ff */
[----:B------:R-:W-:Y:S02]  /*1cd0*/  @!P0 F2FP.F16.F32.PACK_AB R17, RZ, R17 ;  /* 0x00000011ff11823e */ /* 0x000fe400000000ff */
[----:B------:R-:W0:Y:S01]  /*1ce0*/  @!P6 MUFU.EX2 R19, R19 ;  /* 0x000000130013e308 */ /* 0x000e220000000800 */
[----:B---3--:R-:W-:Y:S01]  /*1cf0*/  @!P5 FFMA.FTZ R21, -R63, R21, R22 ;  /* 0x000000153f15d223 */ /* 0x008fe20000010116 */
[----:B------:R-:W-:Y:S01]  /*1d00*/  PRMT R18, R17, 0x7610, R18 ;  /* 0x0000761011127816 */ /* 0x000fe20000000012 */
[----:B------:R-:W-:-:S03]  /*1d10*/  VIADD R17, R29, 0x3a0 ;  /* 0x000003a01d117836 */ /* 0x000fc60000000000 */
[----:B------:R-:W-:Y:S01]  /*1d20*/  @!P5 F2FP.F16.F32.PACK_AB R21, RZ, R21 ;  /* 0x00000015ff15d23e */ /* 0x000fe200000000ff */
[----:B------:R1:W-:Y:S01]  /*1d30*/  @!P0 STG.E.U16 desc[UR4][R2.64+0x580], R18 ;  /* 0x0005801202008986 */ /* 0x0003e2000c101504 */
[----:B------:R-:W2:Y:S01]  /*1d40*/  @!P1 MUFU.EX2 R15, R15 ;  /* 0x0000000f000f9308 */ /* 0x000ea20000000800 */
[----:B----4-:R-:W-:Y:S01]  /*1d50*/  @!P3 FFMA.FTZ R23, -R63, R23, R24 ;  /* 0x000000173f17b223 */ /* 0x010fe20000010118 */
[----:B------:R-:W-:Y:S01]  /*1d60*/  LOP3.LUT R24, R56, 0x300, RZ, 0xfc, !PT ;  /* 0x0000030038187812 */ /* 0x000fe200078efcff */
[----:B------:R1:W-:Y:S01]  /*1d70*/  @!P5 STG.E.U16 desc[UR4][R2.64+0x500], R21 ;  /* 0x000500150200d986 */ /* 0x0003e2000c101504 */
[----:B------:R-:W-:Y:S02]  /*1d80*/  ISETP.GE.AND P0, PT, R17, UR8, PT ;  /* 0x0000000811007c0c */ /* 0x000fe4000bf06270 */
[----:B------:R-:W-:Y:S02]  /*1d90*/  ISETP.GE.AND P2, PT, R24, UR8, PT ;  /* 0x0000000818007c0c */ /* 0x000fe4000bf46270 */
[----:B------:R-:W3:Y:S01]  /*1da0*/  @!P4 MUFU.EX2 R25, R25 ;  /* 0x000000190019c308 */ /* 0x000ee20000000800 */
[----:B0-----:R-:W-:Y:S01]  /*1db0*/  @!P6 FFMA.FTZ R19, -R63, R19, R20 ;  /* 0x000000133f13e223 */ /* 0x001fe20000010114 */
[----:B------:R-:W-:-:S02]  /*1dc0*/  @!P3 F2FP.F16.F32.PACK_AB R23, RZ, R23 ;  /* 0x00000017ff17b23e */ /* 0x000fc400000000ff */
[C---:B------:R-:W-:Y:S02]  /*1dd0*/  LOP3.LUT R24, R56.reuse, 0x320, RZ, 0xfc, !PT ;  /* 0x0000032038187812 */ /* 0x040fe400078efcff */
[----:B------:R-:W-:Y:S01]  /*1de0*/  @!P6 F2FP.F16.F32.PACK_AB R19, RZ, R19 ;  /* 0x00000013ff13e23e */ /* 0x000fe200000000ff */
[----:B------:R1:W-:Y:S01]  /*1df0*/  @!P3 STG.E.U16 desc[UR4][R2.64+0x4c0], R23 ;  /* 0x0004c0170200b986 */ /* 0x0003e2000c101504 */
[----:B------:R-:W-:Y:S01]  /*1e00*/  LOP3.LUT R56, R56, 0x340, RZ, 0xfc, !PT ;  /* 0x0000034038387812 */ /* 0x000fe200078efcff */
[----:B--2---:R-:W-:Y:S01]  /*1e10*/  @!P1 FFMA.FTZ R15, -R63, R15, R16 ;  /* 0x0000000f3f0f9223 */ /* 0x004fe20000010110 */
[----:B------:R-:W-:Y:S01]  /*1e20*/  VIADD R16, R29, 0x360 ;  /* 0x000003601d107836 */ /* 0x000fe20000000000 */
[----:B------:R1:W-:Y:S01]  /*1e30*/  @!P6 STG.E.U16 desc[UR4][R2.64+0x540], R19 ;  /* 0x000540130200e986 */ /* 0x0003e2000c101504 */
[----:B------:R-:W-:Y:S01]  /*1e40*/  ISETP.GE.AND P3, PT, R56, UR8, PT ;  /* 0x0000000838007c0c */ /* 0x000fe2000bf66270 */
[----:B------:R-:W0:Y:S01]  /*1e50*/  @!P2 MUFU.EX2 R13, R13 ;  /* 0x0000000d000da308 */ /* 0x000e220000000800 */
[----:B------:R-:W-:-:S02]  /*1e60*/  @!P1 F2FP.F16.F32.PACK_AB R15, RZ, R15 ;  /* 0x0000000fff0f923e */ /* 0x000fc400000000ff */
[----:B------:R-:W-:Y:S01]  /*1e70*/  ISETP.GE.AND P5, PT, R16, UR8, PT ;  /* 0x0000000810007c0c */ /* 0x000fe2000bfa6270 */
[----:B---3--:R-:W-:Y:S01]  /*1e80*/  @!P4 FFMA.FTZ R25, -R63, R25, R26 ;  /* 0x000000193f19c223 */ /* 0x008fe2000001011a */
[C---:B------:R-:W-:Y:S02]  /*1e90*/  IADD3 R16, PT, PT, R29.reuse, 0x380, RZ ;  /* 0x000003801d107810 */ /* 0x040fe40007ffe0ff */
[----:B------:R-:W-:Y:S01]  /*1ea0*/  IADD3 R29, PT, PT, R29, 0x3c0, RZ ;  /* 0x000003c01d1d7810 */ /* 0x000fe20007ffe0ff */
[----:B------:R-:W2:Y:S01]  /*1eb0*/  @!P0 MUFU.EX2 R65, R65 ;  /* 0x0000004100418308 */ /* 0x000ea20000000800 */
[----:B------:R-:W-:Y:S02]  /*1ec0*/  ISETP.GE.AND P6, PT, R16, UR8, PT ;  /* 0x0000000810007c0c */ /* 0x000fe4000bfc6270 */
[----:B------:R-:W-:Y:S02]  /*1ed0*/  @!P4 F2FP.F16.F32.PACK_AB R25, RZ, R25 ;  /* 0x00000019ff19c23e */ /* 0x000fe400000000ff */
[----:B------:R-:W-:-:S03]  /*1ee0*/  PRMT R16, R15, 0x7610, R16 ;  /* 0x000076100f107816 */ /* 0x000fc60000000010 */
[----:B------:R1:W-:Y:S01]  /*1ef0*/  @!P4 STG.E.U16 desc[UR4][R2.64+0x480], R25 ;  /* 0x000480190200c986 */ /* 0x0003e2000c101504 */
[----:B------:R-:W-:Y:S01]  /*1f00*/  ISETP.GE.AND P4, PT, R24, UR8, PT ;  /* 0x0000000818007c0c */ /* 0x000fe2000bf86270 */
[----:B------:R-:W3:Y:S01]  /*1f10*/  @!P3 MUFU.EX2 R9, R9 ;  /* 0x000000090009b308 */ /* 0x000ee20000000800 */
[----:B0-----:R-:W-:Y:S01]  /*1f20*/  @!P2 FFMA.FTZ R13, -R63, R13, R14 ;  /* 0x0000000d3f0da223 */ /* 0x001fe2000001010e */
[----:B------:R1:W-:Y:S01]  /*1f30*/  @!P1 STG.E.U16 desc[UR4][R2.64+0x5c0], R16 ;  /* 0x0005c01002009986 */ /* 0x0003e2000c101504 */
[----:B------:R-:W-:-:S03]  /*1f40*/  ISETP.GE.AND P1, PT, R29, UR8, PT ;  /* 0x000000081d007c0c */ /* 0x000fc6000bf26270 */
[----:B------:R-:W-:Y:S01]  /*1f50*/  @!P2 F2FP.F16.F32.PACK_AB R13, RZ, R13 ;  /* 0x0000000dff0da23e */ /* 0x000fe200000000ff */
[C---:B--2---:R-:W-:Y:S01]  /*1f60*/  @!P0 FFMA.FTZ R65, -R63.reuse, R65, R4 ;  /* 0x000000413f418223 */ /* 0x044fe20000010104 */
[----:B------:R-:W0:Y:S03]  /*1f70*/  @!P5 MUFU.EX2 R7, R7 ;  /* 0x000000070007d308 */ /* 0x000e260000000800 */
[----:B------:R1:W-:Y:S01]  /*1f80*/  @!P2 STG.E.U16 desc[UR4][R2.64+0x600], R13 ;  /* 0x0006000d0200a986 */ /* 0x0003e2000c101504 */
[----:B------:R-:W-:Y:S02]  /*1f90*/  ISETP.GE.AND P2, PT, R70, UR8, PT ;  /* 0x0000000846007c0c */ /* 0x000fe4000bf46270 */
[----:B------:R-:W-:Y:S02]  /*1fa0*/  @!P0 F2FP.F16.F32.PACK_AB R65, RZ, R65 ;  /* 0x00000041ff41823e */ /* 0x000fe400000000ff */
[----:B------:R-:W2:Y:S01]  /*1fb0*/  @!P4 MUFU.EX2 R11, R11 ;  /* 0x0000000b000bc308 */ /* 0x000ea20000000800 */
[----:B---3--:R-:W-:-:S02]  /*1fc0*/  @!P3 FFMA.FTZ R9, -R63, R9, R10 ;  /* 0x000000093f09b223 */ /* 0x008fc4000001010a */
[----:B------:R1:W-:Y:S03]  /*1fd0*/  @!P0 STG.E.U16 desc[UR4][R2.64+0x740], R65 ;  /* 0x0007404102008986 */ /* 0x0003e6000c101504 */
[----:B------:R-:W-:Y:S02]  /*1fe0*/  @!P3 F2FP.F16.F32.PACK_AB R9, RZ, R9 ;  /* 0x00000009ff09b23e */ /* 0x000fe400000000ff */
[----:B------:R-:W3:Y:S01]  /*1ff0*/  @!P6 MUFU.EX2 R15, R0 ;  /* 0x00000000000fe308 */ /* 0x000ee20000000800 */
[----:B0-----:R-:W-:Y:S02]  /*2000*/  @!P5 FFMA.FTZ R7, -R63, R7, R8 ;  /* 0x000000073f07d223 */ /* 0x001fe40000010108 */
[----:B------:R1:W-:Y:S03]  /*2010*/  @!P3 STG.E.U16 desc[UR4][R2.64+0x680], R9 ;  /* 0x000680090200b986 */ /* 0x0003e6000c101504 */
[----:B------:R-:W-:-:S02]  /*2020*/  @!P5 F2FP.F16.F32.PACK_AB R7, RZ, R7 ;  /* 0x00000007ff07d23e */ /* 0x000fc400000000ff */
[----:B------:R-:W0:Y:S01]  /*2030*/  @!P1 MUFU.EX2 R64, R64 ;  /* 0x0000004000409308 */ /* 0x000e220000000800 */
[C---:B--2---:R-:W-:Y:S02]  /*2040*/  @!P4 FFMA.FTZ R11, -R63.reuse, R11, R12 ;  /* 0x0000000b3f0bc223 */ /* 0x044fe4000001010c */
        /* <DEDUP_REMOVED lines=15> */
.L_x_4790:
        /* <DEDUP_REMOVED lines=12> */
.L_x_11416:


//--------------------- .text._ZN43_GLOBAL__N__9ae7fba5_10_SoftMax_cu_9f978f6321softmax_warp_backwardIN3c104HalfES2_fLi9ELb1ELb0EEEvPT0_PKT_S7_iiiPKb --------------------------
	.section	.text._ZN43_GLOBAL__N__9ae7fba5_10_SoftMax_cu_9f978f6321softmax_warp_backwardIN3c104HalfES2_fLi9ELb1ELb0EEEvPT0_PKT_S7_iiiPKb,"ax",@progbits
	.align	128
.text._ZN43_GLOBAL__N__9ae7fba5_10_SoftMax_cu_9f978f6321softmax_warp_backwardIN3c104HalfES2_fLi9ELb1ELb0EEEvPT0_PKT_S7_iiiPKb:
        .type           _ZN43_GLOBAL__N__9ae7fba5_10_SoftMax_cu_9f978f6321softmax_warp_backwardIN3c104HalfES2_fLi9ELb1ELb0EEEvPT0_PKT_S7_iiiPKb,@function
        .size           _ZN43_GLOBAL__N__9ae7fba5_10_SoftMax_cu_9f978f6321softmax_warp_backwardIN3c104HalfES2_fLi9ELb1ELb0EEEvPT0_PKT_S7_iiiPKb,(.L_x_11417 - _ZN43_GLOBAL__N__9ae7fba5_10_SoftMax_cu_9f978f6321softmax_warp_backwardIN3c104HalfES2_fLi9ELb1ELb0EEEvPT0_PKT_S7_iiiPKb)
        .other          _ZN43_GLOBAL__N__9ae7fba5_10_SoftMax_cu_9f978f6321softmax_warp_backwardIN3c104HalfES2_fLi9ELb1ELb0EEEvPT0_PKT_S7_iiiPKb,@"STO_CUDA_ENTRY STV_DEFAULT"
_ZN43_GLOBAL__N__9ae7fba5_10_SoftMax_cu_9f978f6321softmax_warp_backwardIN3c104HalfES2_fLi9ELb1ELb0EEEvPT0_PKT_S7_iiiPKb:
        /* <DEDUP_REMOVED lines=10> */
[C---:B------:R-:W-:Y:S02]  /*00a0*/  IADD3 R6, PT, PT, R23.reuse, 0x20, RZ ;  /* 0x0000002017067810 */ /* 0x040fe40007ffe0ff */
[C---:B---3--:R-:W-:Y:S01]  /*00b0*/  ISETP.GE.AND P1, PT, R23.reuse, UR8, PT ;  /* 0x0000000817007c0c */ /* 0x048fe2000bf26270 */
[----:B-1----:R-:W-:Y:S01]  /*00c0*/  IMAD R0, R0, UR4, R7 ;  /* 0x0000000400007c24 */ /* 0x002fe2000f8e0207 */
[----:B------:R-:W-:Y:S01]  /*00d0*/  ISETP.GE.AND P0, PT, R6, UR8, PT ;  /* 0x0000000806007c0c */ /* 0x000fe2000bf06270 */
[----:B------:R-:W0:Y:S01]  /*00e0*/  LDCU.64 UR4, c[0x0][0x358] ;  /* 0x00006b00ff0477ac */ /* 0x000e220008000a00 */
[----:B------:R-:W-:Y:S01]  /*00f0*/  P2R R6, PR, RZ, 0x2 ;  /* 0x00000002ff067803 */ /* 0x000fe20000000000 */
[----:B------:R-:W-:Y:S01]  /*0100*/  VIADD R6, R23, 0x40 ;  /* 0x0000004017067836 */ /* 0x000fe20000000000 */
[C---:B----4-:R-:W-:Y:S01]  /*0110*/  IADD3 R28, PT, PT, -R0.reuse, UR6, RZ ;  /* 0x00000006001c7c10 */ /* 0x050fe2000fffe1ff */
[----:B------:R-:W-:-:S03]  /*0120*/  IMAD R29, R0, UR7, R23 ;  /* 0x00000007001d7c24 */ /* 0x000fc6000f8e0217 */
[C---:B------:R-:W-:Y:S01]  /*0130*/  ISETP.LT.OR P2, PT, R28.reuse, 0x1, P1 ;  /* 0x000000011c00780c */ /* 0x040fe20000f41670 */
[C---:B--2---:R-:W-:Y:S01]  /*0140*/  IMAD.WIDE R2, R29.reuse, 0x2, R2 ;  /* 0x000000021d027825 */ /* 0x044fe200078e0202 */
[----:B------:R-:W-:Y:S02]  /*0150*/  ISETP.LT.OR P5, PT, R28, 0x1, P0 ;  /* 0x000000011c00780c */ /* 0x000fe400007a1670 */
[----:B------:R-:W-:Y:S01]  /*0160*/  ISETP.GE.AND P3, PT, R6, UR8, PT ;  /* 0x0000000806007c0c */ /* 0x000fe2000bf66270 */
[----:B------:R-:W-:Y:S01]  /*0170*/  IMAD.WIDE R4, R29, 0x2, R4 ;  /* 0x000000021d047825 */ /* 0x000fe200078e0204 */
[----:B------:R-:W-:Y:S02]  /*0180*/  IADD3 R9, PT, PT, R23, 0x60, RZ ;  /* 0x0000006017097810 */ /* 0x000fe40007ffe0ff */
[----:B------:R-:W-:Y:S02]  /*0190*/  ISETP.LT.OR P3, PT, R28, 0x1, P3 ;  /* 0x000000011c00780c */ /* 0x000fe40001f61670 */
[----:B------:R-:W-:-:S03]  /*01a0*/  ISETP.GE.AND P4, PT, R9, UR8, PT ;  /* 0x0000000809007c0c */ /* 0x000fc6000bf86270 */
[----:B0-----:R-:W2:Y:S01]  /*01b0*/  @!P2 LDG.E.U16 R0, desc[UR4][R4.64] ;  /* 0x000000040400a981 */ /* 0x001ea2000c1e1500 */
[----:B------:R-:W-:-:S03]  /*01c0*/  ISETP.LT.OR P4, PT, R28, 0x1, P4 ;  /* 0x000000011c00780c */ /* 0x000fc60002781670 */
[----:B------:R-:W3:Y:S04]  /*01d0*/  @!P5 LDG.E.U16 R8, desc[UR4][R2.64+0x40] ;  /* 0x000040040208d981 */ /* 0x000ee8000c1e1500 */
[----:B------:R-:W4:Y:S04]  /*01e0*/  @!P2 LDG.E.U16 R6, desc[UR4][R2.64] ;  /* 0x000000040206a981 */ /* 0x000f28000c1e1500 */
[----:B------:R-:W4:Y:S04]  /*01f0*/  @!P5 LDG.E.U16 R7, desc[UR4][R4.64+0x40] ;  /* 0x000040040407d981 */ /* 0x000f28000c1e1500 */
[----:B------:R-:W4:Y:S04]  /*0200*/  @!P3 LDG.E.U16 R10, desc[UR4][R2.64+0x80] ;  /* 0x00008004020ab981 */ /* 0x000f28000c1e1500 */
[----:B------:R-:W4:Y:S04]  /*0210*/  @!P3 LDG.E.U16 R9, desc[UR4][R4.64+0x80] ;  /* 0x000080040409b981 */ /* 0x000f28000c1e1500 */
[----:B------:R-:W4:Y:S04]  /*0220*/  @!P4 LDG.E.U16 R12, desc[UR4][R2.64+0xc0] ;  /* 0x0000c004020cc981 */ /* 0x000f28000c1e1500 */
[----:B------:R-:W4:Y:S01]  /*0230*/  @!P4 LDG.E.U16 R11, desc[UR4][R4.64+0xc0] ;  /* 0x0000c004040bc981 */ /* 0x000f22000c1e1500 */
[----:B------:R-:W-:Y:S01]  /*0240*/  VIADD R13, R23, 0x80 ;  /* 0x00000080170d7836 */ /* 0x000fe20000000000 */
[----:B------:R-:W-:Y:S01]  /*0250*/  CS2R R26, SRZ ;  /* 0x00000000001a7805 */ /* 0x000fe2000001ff00 */
[----:B------:R-:W-:-:S02]  /*0260*/  HFMA2 R36, -RZ, RZ, 0, 0 ;  /* 0x00000000ff247431 */ /* 0x000fc400000001ff */
[----:B------:R-:W-:Y:S01]  /*0270*/  IMAD.MOV.U32 R33, RZ, RZ, RZ ;  /* 0x000000ffff217224 */ /* 0x000fe200078e00ff */
[----:B------:R-:W-:Y:S02]  /*0280*/  ISETP.GE.AND P1, PT, R13, UR8, PT ;  /* 0x000000080d007c0c */ /* 0x000fe4000bf26270 */
[----:B------:R-:W-:Y:S02]  /*0290*/  IADD3 R13, PT, PT, R23, 0xa0, RZ ;  /* 0x000000a0170d7810 */ /* 0x000fe40007ffe0ff */
[----:B------:R-:W-:Y:S02]  /*02a0*/  CS2R R24, SRZ ;  /* 0x0000000000187805 */ /* 0x000fe4000001ff00 */
[----:B------:R-:W-:Y:S02]  /*02b0*/  ISETP.LT.OR P1, PT, R28, 0x1, P1 ;  /* 0x000000011c00780c */ /* 0x000fe40000f21670 */
[----:B------:R-:W-:Y:S02]  /*02c0*/  MOV R22, RZ ;  /* 0x000000ff00167202 */ /* 0x000fe40000000f00 */
[----:B------:R-:W-:Y:S01]  /*02d0*/  CS2R R20, SRZ ;  /* 0x0000000000147805 */ /* 0x000fe2000001ff00 */
[----:B--2---:R-:W-:-:S02]  /*02e0*/  @!P2 HADD2.F32 R27, -RZ, R0.H0_H0 ;  /* 0x20000000ff1ba230 */ /* 0x004fc40000004100 */
[----:B------:R-:W-:Y:S02]  /*02f0*/  VIADD R0, R23, 0xc0 ;  /* 0x000000c017007836 */ /* 0x000fe40000000000 */
[----:B---3--:R-:W-:Y:S02]  /*0300*/  @!P5 HADD2.F32 R8, -RZ, R8.H0_H0 ;  /* 0x20000008ff08d230 */ /* 0x008fe40000004100 */
[----:B----4-:R-:W-:-:S03]  /*0310*/  @!P2 HADD2.F32 R6, -RZ, R6.H0_H0 ;  /* 0x20000006ff06a230 */ /* 0x010fc60000004100 */
[----:B------:R-:W-:Y:S01]  /*0320*/  @!P5 FMUL.FTZ R33, R8, 1.4426950216293334961 ;  /* 0x3fb8aa3b0821d820 */ /* 0x000fe20000410000 */
[----:B------:R-:W-:Y:S02]  /*0330*/  @!P5 HADD2.F32 R26, -RZ, R7.H0_H0 ;  /* 0x20000007ff1ad230 */ /* 0x000fe40000004100 */
[----:B------:R-:W-:Y:S01]  /*0340*/  @!P2 FMUL.FTZ R36, R6, 1.4426950216293334961 ;  /* 0x3fb8aa3b0624a820 */ /* 0x000fe20000410000 */
[----:B------:R-:W-:Y:S01]  /*0350*/  ISETP.GE.AND P5, PT, R0, UR8, PT ;  /* 0x0000000800007c0c */ /* 0x000fe2000bfa6270 */
[----:B------:R-:W-:Y:S01]  /*0360*/  @!P3 HADD2.F32 R10, -RZ, R10.H0_H0 ;  /* 0x2000000aff0ab230 */ /* 0x000fe20000004100 */
[----:B------:R-:W-:Y:S02]  /*0370*/  ISETP.GE.AND P2, PT, R13, UR8, PT ;  /* 0x000000080d007c0c */ /* 0x000fe4000bf46270 */
[C---:B------:R-:W-:Y:S01]  /*0380*/  IADD3 R0, PT, PT, R23.reuse, 0xe0, RZ ;  /* 0x000000e017007810 */ /* 0x040fe20007ffe0ff */
[----:B------:R-:W-:Y:S02]  /*0390*/  @!P3 HADD2.F32 R22, -RZ, R9.H0_H0 ;  /* 0x20000009ff16b230 */ /* 0x000fe40000004100 */
[----:B------:R-:W-:Y:S01]  /*03a0*/  @!P3 FMUL.FTZ R25, R10, 1.4426950216293334961 ;  /* 0x3fb8aa3b0a19b820 */ /* 0x000fe20000410000 */
[----:B------:R-:W-:Y:S01]  /*03b0*/  ISETP.LT.OR P2, PT, R28, 0x1, P2 ;  /* 0x000000011c00780c */ /* 0x000fe20001741670 */
[----:B------:R-:W-:Y:S01]  /*03c0*/  VIADD R6, R23, 0x100 ;  /* 0x0000010017067836 */ /* 0x000fe20000000000 */
[----:B------:R-:W-:Y:S01]  /*03d0*/  ISETP.GE.AND P3, PT, R0, UR8, PT ;  /* 0x0000000800007c0c */ /* 0x000fe2000bf66270 */
[----:B------:R-:W-:Y:S01]  /*03e0*/  @!P4 HADD2.F32 R12, -RZ, R12.H0_H0 ;  /* 0x2000000cff0cc230 */ /* 0x000fe20000004100 */
[----:B------:R-:W2:Y:S02]  /*03f0*/  @!P1 LDG.E.U16 R0, desc[UR4][R2.64+0x100] ;  /* 0x0001000402009981 */ /* 0x000ea4000c1e1500 */
[----:B------:R-:W-:Y:S01]  /*0400*/  ISETP.LT.OR P3, PT, R28, 0x1, P3 ;  /* 0x000000011c00780c */ /* 0x000fe20001f61670 */
[----:B------:R-:W-:-:S02]  /*0410*/  @!P4 HADD2.F32 R21, -RZ, R11.H0_H0 ;  /* 0x2000000bff15c230 */ /* 0x000fc40000004100 */
[----:B------:R-:W-:Y:S01]  /*0420*/  @!P4 FMUL.FTZ R24, R12, 1.4426950216293334961 ;  /* 0x3fb8aa3b0c18c820 */ /* 0x000fe20000410000 */
[----:B------:R-:W-:Y:S01]  /*0430*/  ISETP.GE.AND P4, PT, R6, UR8, PT ;  /* 0x0000000806007c0c */ /* 0x000fe2000bf86270 */
[----:B------:R-:W3:Y:S03]  /*0440*/  @!P1 LDG.E.U16 R13, desc[UR4][R4.64+0x100] ;  /* 0x00010004040d9981 */ /* 0x000ee6000c1e1500 */
[----:B------:R-:W-:Y:S01]  /*0450*/  ISETP.LT.OR P4, PT, R28, 0x1, P4 ;  /* 0x000000011c00780c */ /* 0x000fe20002781670 */
[----:B------:R-:W4:Y:S04]  /*0460*/  @!P2 LDG.E.U16 R7, desc[UR4][R2.64+0x140] ;  /* 0x000140040207a981 */ /* 0x000f28000c1e1500 */
[----:B------:R-:W4:Y:S04]  /*0470*/  @!P2 LDG.E.U16 R6, desc[UR4][R4.64+0x140] ;  /* 0x000140040406a981 */ /* 0x000f28000c1e1500 */
[----:B------:R-:W4:Y:S04]  /*0480*/  @!P3 LDG.E.U16 R11, desc[UR4][R2.64+0x1c0] ;  /* 0x0001c004020bb981 */ /* 0x000f28000c1e1500 */
[----:B------:R-:W4:Y:S04]  /*0490*/  @!P3 LDG.E.U16 R10, desc[UR4][R4.64+0x1c0] ;  /* 0x0001c004040ab981 */ /* 0x000f28000c1e1500 */
[----:B------:R-:W4:Y:S04]  /*04a0*/  @!P4 LDG.E.U16 R31, desc[UR4][R2.64+0x200] ;  /* 0x00020004021fc981 */ /* 0x000f28000c1e1500 */
[----:B------:R-:W4:Y:S01]  /*04b0*/  @!P4 LDG.E.U16 R30, desc[UR4][R4.64+0x200] ;  /* 0x00020004041ec981 */ /* 0x000f22000c1e1500 */
[----:B------:R-:W-:-:S02]  /*04c0*/  IADD3 R12, PT, PT, R23, 0x120, RZ ;  /* 0x00000120170c7810 */ /* 0x000fc40007ffe0ff */
[----:B------:R-:W-:Y:S02]  /*04d0*/  CS2R R18, SRZ ;  /* 0x0000000000127805 */ /* 0x000fe4000001ff00 */
[C---:B------:R-:W-:Y:S02]  /*04e0*/  ISETP.LT.OR P5, PT, R28.reuse, 0x1, P5 ;  /* 0x000000011c00780c */ /* 0x040fe40002fa1670 */
[----:B------:R-:W-:Y:S02]  /*04f0*/  CS2R R16, SRZ ;  /* 0x0000000000107805 */ /* 0x000fe4000001ff00 */
[----:B------:R-:W-:Y:S02]  /*0500*/  ISETP.GE.AND P6, PT, R28, 0x1, PT ;  /* 0x000000011c00780c */ /* 0x000fe40003fc6270 */
[----:B------:R-:W-:-:S07]  /*0510*/  CS2R R14, SRZ ;  /* 0x00000000000e7805 */ /* 0x000fce000001ff00 */
[----:B------:R-:W4:Y:S04]  /*0520*/  @!P5 LDG.E.U16 R9, desc[UR4][R2.64+0x180] ;  /* 0x000180040209d981 */ /* 0x000f28000c1e1500 */
[----:B------:R-:W4:Y:S01]  /*0530*/  @!P5 LDG.E.U16 R8, desc[UR4][R4.64+0x180] ;  /* 0x000180040408d981 */ /* 0x000f22000c1e1500 */
[----:B--2---:R-:W-:-:S05]  /*0540*/  @!P1 HADD2.F32 R0, -RZ, R0.H0_H0 ;  /* 0x20000000ff009230 */ /* 0x004fca0000004100 */
[----:B------:R-:W-:Y:S01]  /*0550*/  @!P1 FMUL.FTZ R19, R0, 1.4426950216293334961 ;  /* 0x3fb8aa3b00139820 */ /* 0x000fe20000410000 */
[----:B---3--:R-:W-:Y:S01]  /*0560*/  @!P1 HADD2.F32 R20, -RZ, R13.H0_H0 ;  /* 0x2000000dff149230 */ /* 0x008fe20000004100 */
[----:B------:R-:W-:Y:S01]  /*0570*/  ISETP.GE.AND P1, PT, R12, UR8, PT ;  /* 0x000000080c007c0c */ /* 0x000fe2000bf26270 */
[----:B----4-:R-:W-:Y:S01]  /*0580*/  @!P2 HADD2.F32 R7, -RZ, R7.H0_H0 ;  /* 0x20000007ff07a230 */ /* 0x010fe20000004100 */
[----:B------:R-:W-:Y:S02]  /*0590*/  IADD3 R0, PT, PT, R23, 0x140, RZ ;  /* 0x0000014017007810 */ /* 0x000fe40007ffe0ff */
[----:B------:R-:W-:Y:S01]  /*05a0*/  CS2R R12, SRZ ;  /* 0x00000000000c7805 */ /* 0x000fe2000001ff00 */
[----:B------:R-:W-:Y:S02]  /*05b0*/  @!P2 HADD2.F32 R18, -RZ, R6.H0_H0 ;  /* 0x20000006ff12a230 */ /* 0x000fe40000004100 */
[----:B------:R-:W-:Y:S01]  /*05c0*/  @!P2 FMUL.FTZ R17, R7, 1.4426950216293334961 ;  /* 0x3fb8aa3b0711a820 */ /* 0x000fe20000410000 */
[----:B------:R-:W-:Y:S01]  /*05d0*/  ISETP.LT.OR P2, PT, R28, 0x1, P1 ;  /* 0x000000011c00780c */ /* 0x000fe20000f41670 */
[----:B------:R-:W-:-:S02]  /*05e0*/  @!P3 HADD2.F32 R11, -RZ, R11.H0_H0 ;  /* 0x2000000bff0bb230 */ /* 0x000fc40000004100 */
[----:B------:R-:W-:-:S03]  /*05f0*/  @!P3 HADD2.F32 R14, -RZ, R10.H0_H0 ;  /* 0x2000000aff0eb230 */ /* 0x000fc60000004100 */
[----:B------:R-:W-:Y:S01]  /*0600*/  @!P3 FMUL.FTZ R13, R11, 1.4426950216293334961 ;  /* 0x3fb8aa3b0b0db820 */ /* 0x000fe20000410000 */
[----:B------:R-:W-:Y:S01]  /*0610*/  ISETP.GE.OR P3, PT, R0, UR8, !P6 ;  /* 0x0000000800007c0c */ /* 0x000fe2000f766670 */
[----:B------:R-:W-:Y:S02]  /*0620*/  VIADD R0, R23, 0x160 ;  /* 0x0000016017007836 */ /* 0x000fe40000000000 */
[----:B------:R-:W-:Y:S01]  /*0630*/  @!P4 HADD2.F32 R31, -RZ, R31.H0_H0 ;  /* 0x2000001fff1fc230 */ /* 0x000fe20000004100 */
[----:B------:R-:W-:Y:S02]  /*0640*/  CS2R R10, SRZ ;  /* 0x00000000000a7805 */ /* 0x000fe4000001ff00 */
[----:B------:R-:W2:Y:S01]  /*0650*/  @!P2 LDG.E.U16 R6, desc[UR4][R2.64+0x240] ;  /* 0x000240040206a981 */ /* 0x000ea2000c1e1500 */
[----:B------:R-:W-:Y:S02]  /*0660*/  @!P4 HADD2.F32 R12, -RZ, R30.H0_H0 ;  /* 0x2000001eff0cc230 */ /* 0x000fe40000004100 */
[----:B------:R-:W-:Y:S01]  /*0670*/  @!P4 FMUL.FTZ R11, R31, 1.4426950216293334961 ;  /* 0x3fb8aa3b1f0bc820 */ /* 0x000fe20000410000 */
[----:B------:R-:W-:-:S02]  /*0680*/  ISETP.GE.OR P4, PT, R0, UR8, !P6 ;  /* 0x0000000800007c0c */ /* 0x000fc4000f786670 */
[----:B------:R-:W3:Y:S04]  /*0690*/  @!P2 LDG.E.U16 R0, desc[UR4][R4.64+0x240] ;  /* 0x000240040400a981 */ /* 0x000ee8000c1e1500 */
[----:B------:R-:W4:Y:S04]  /*06a0*/  @!P3 LDG.E.U16 R28, desc[UR4][R2.64+0x280] ;  /* 0x00028004021cb981 */ /* 0x000f28000c1e1500 */
[----:B------:R-:W4:Y:S04]  /*06b0*/  @!P3 LDG.E.U16 R7, desc[UR4][R4.64+0x280] ;  /* 0x000280040407b981 */ /* 0x000f28000c1e1500 */
[----:B------:R-:W4:Y:S04]  /*06c0*/  @!P4 LDG.E.U16 R31, desc[UR4][R2.64+0x2c0] ;  /* 0x0002c004021fc981 */ /* 0x000f28000c1e1500 */
[----:B------:R-:W4:Y:S01]  /*06d0*/  @!P4 LDG.E.U16 R30, desc[UR4][R4.64+0x2c0] ;  /* 0x0002c004041ec981 */ /* 0x000f22000c1e1500 */
[----:B------:R-:W-:Y:S01]  /*06e0*/  @!P5 HADD2.F32 R9, -RZ, R9.H0_H0 ;  /* 0x20000009ff09d230 */ /* 0x000fe20000004100 */
[----:B------:R-:W-:Y:S01]  /*06f0*/  IADD3 R32, PT, PT, R23, 0x180, RZ ;  /* 0x0000018017207810 */ /* 0x000fe20007ffe0ff */
[----:B------:R-:W-:-:S03]  /*0700*/  @!P5 HADD2.F32 R16, -RZ, R8.H0_H0 ;  /* 0x20000008ff10d230 */ /* 0x000fc60000004100 */
[----:B------:R-:W-:Y:S01]  /*0710*/  @!P5 FMUL.FTZ R15, R9, 1.4426950216293334961 ;  /* 0x3fb8aa3b090fd820 */ /* 0x000fe20000410000 */
[----:B------:R-:W-:Y:S02]  /*0720*/  CS2R R8, SRZ ;  /* 0x0000000000087805 */ /* 0x000fe4000001ff00 */
[----:B------:R-:W-:-:S04]  /*0730*/  IADD3 R38, PT, PT, R23, 0x1e0, RZ ;  /* 0x000001e017267810 */ /* 0x000fc80007ffe0ff */
[----:B------:R-:W-:-:S13]  /*0740*/  ISETP.GE.OR P5, PT, R38, UR8, !P6 ;  /* 0x0000000826007c0c */ /* 0x000fda000f7a6670 */
[----:B------:R-:W4:Y:S04]  /*0750*/  @!P5 LDG.E.U16 R41, desc[UR4][R4.64+0x3c0] ;  /* 0x0003c0040429d981 */ /* 0x000f28000c1e1500 */
[----:B------:R-:W5:Y:S01]  /*0760*/  @!P5 LDG.E.U16 R34, desc[UR4][R2.64+0x3c0] ;  /* 0x0003c0040222d981 */ /* 0x000f62000c1e1500 */
[----:B--2---:R-:W-:-:S05]  /*0770*/  @!P2 HADD2.F32 R6, -RZ, R6.H0_H0 ;  /* 0x20000006ff06a230 */ /* 0x004fca0000004100 */
[----:B------:R-:W-:Y:S01]  /*0780*/  @!P2 FMUL.FTZ R9, R6, 1.4426950216293334961 ;  /* 0x3fb8aa3b0609a820 */ /* 0x000fe20000410000 */
[----:B---3--:R-:W-:Y:S01]  /*0790*/  @!P2 HADD2.F32 R10, -RZ, R0.H0_H0 ;  /* 0x20000000ff0aa230 */ /* 0x008fe20000004100 */
[----:B------:R-:W-:Y:S01]  /*07a0*/  ISETP.GE.OR P2, PT, R32, UR8, !P6 ;  /* 0x0000000820007c0c */ /* 0x000fe2000f746670 */
[----:B------:R-:W-:Y:S02]  /*07b0*/  VIADD R32, R23, 0x1a0 ;  /* 0x000001a017207836 */ /* 0x000fe40000000000 */
[----:B----4-:R-:W-:Y:S02]  /*07c0*/  @!P3 HADD2.F32 R28, -RZ, R28.H0_H0 ;  /* 0x2000001cff1cb230 */ /* 0x010fe40000004100 */
[----:B------:R-:W-:Y:S02]  /*07d0*/  HFMA2 R0, -RZ, RZ, 0, 0 ;  /* 0x00000000ff007431 */ /* 0x000fe400000001ff */
[----:B------:R-:W-:Y:S01]  /*07e0*/  @!P3 HADD2.F32 R8, -RZ, R7.H0_H0 ;  /* 0x20000007ff08b230 */ /* 0x000fe20000004100 */
[----:B------:R-:W-:-:S02]  /*07f0*/  CS2R R6, SRZ ;  /* 0x0000000000067805 */ /* 0x000fc4000001ff00 */
[----:B------:R-:W-:Y:S01]  /*0800*/  @!P3 FMUL.FTZ R7, R28, 1.4426950216293334961 ;  /* 0x3fb8aa3b1c07b820 */ /* 0x000fe20000410000 */
[----:B------:R-:W-:Y:S01]  /*0810*/  @!P4 HADD2.F32 R31, -RZ, R31.H0_H0 ;  /* 0x2000001fff1fc230 */ /* 0x000fe20000004100 */
[----:B------:R-:W-:Y:S01]  /*0820*/  IADD3 R28, PT, PT, R23, 0x1c0, RZ ;  /* 0x000001c0171c7810 */ /* 0x000fe20007ffe0ff */
[----:B------:R-:W2:Y:S01]  /*0830*/  @!P2 LDG.E.U16 R42, desc[UR4][R4.64+0x300] ;  /* 0x00030004042aa981 */ /* 0x000ea2000c1e1500 */
[----:B------:R-:W-:Y:S01]  /*0840*/  ISETP.GE.OR P3, PT, R32, UR8, !P6 ;  /* 0x0000000820007c0c */ /* 0x000fe2000f766670 */
[----:B------:R-:W-:Y:S02]  /*0850*/  @!P4 HADD2.F32 R6, -RZ, R30.H0_H0 ;  /* 0x2000001eff06c230 */ /* 0x000fe40000004100 */
[----:B------:R-:W-:Y:S01]  /*0860*/  @!P4 FMUL.FTZ R0, R31, 1.4426950216293334961 ;  /* 0x3fb8aa3b1f00c820 */ /* 0x000fe20000410000 */
[----:B------:R-:W-:Y:S01]  /*0870*/  ISETP.GE.OR P4, PT, R28, UR8, !P6 ;  /* 0x000000081c007c0c */ /* 0x000fe2000f786670 */
[----:B------:R-:W3:Y:S08]  /*0880*/  @!P2 LDG.E.U16 R40, desc[UR4][R2.64+0x300] ;  /* 0x000300040228a981 */ /* 0x000ef0000c1e1500 */
        /* <DEDUP_REMOVED lines=14> */
[----:B------:R-:W-:-:S03]  /*0970*/  IMAD.MOV.U32 R32, RZ, RZ, RZ ;  /* 0x000000ffff207224 */ /* 0x000fc600078e00ff */
[----:B0-----:R-:W-:Y:S01]  /*0980*/  FADD.FTZ R3, R31, R8 ;  /* 0x000000081f037221 */ /* 0x001fe20000010000 */
[----:B------:R-:W-:-:S03]  /*0990*/  CS2R R30, SRZ ;  /* 0x00000000001e7805 */ /* 0x000fc6000001ff00 */
[----:B------:R-:W-:Y:S01]  /*09a0*/  FADD.FTZ R3, R3, R6 ;  /* 0x0000000603037221 */ /* 0x000fe20000010000 */
[----:B--2---:R-:W-:-:S05]  /*09b0*/  @!P2 HADD2.F32 R32, -RZ, R42.H0_H0 ;  /* 0x2000002aff20a230 */ /* 0x004fca0000004100 */
[----:B------:R-:W-:Y:S01]  /*09c0*/  FADD.FTZ R2, R3, R32 ;  /* 0x0000002003027221 */ /* 0x000fe20000010000 */
[----:B----4-:R-:W-:Y:S01]  /*09d0*/  @!P3 HADD2.F32 R31, -RZ, R28.H0_H0 ;  /* 0x2000001cff1fb230 */ /* 0x010fe20000004100 */
[----:B------:R-:W-:Y:S01]  /*09e0*/  MOV R28, RZ ;  /* 0x000000ff001c7202 */ /* 0x000fe20000000f00 */
[----:B---3--:R-:W-:-:S03]  /*09f0*/  @!P4 HADD2.F32 R30, -RZ, R37.H0_H0 ;  /* 0x20000025ff1ec230 */ /* 0x008fc60000004100 */
[----:B------:R-:W-:Y:S01]  /*0a00*/  FADD.FTZ R3, R2, R31 ;  /* 0x0000001f02037221 */ /* 0x000fe20000010000 */
[----:B------:R-:W-:-:S03]  /*0a10*/  @!P5 HADD2.F32 R28, -RZ, R41.H0_H0 ;  /* 0x20000029ff1cd230 */ /* 0x000fc60000004100 */
        /* <DEDUP_REMOVED lines=10> */
[----:B------:R-:W-:Y:S02]  /*0ac0*/  @!P3 HADD2.F32 R39, -RZ, R39.H0_H0 ;  /* 0x20000027ff27b230 */ /* 0x000fe40000004100 */
[----:B0-----:R-:W-:Y:S01]  /*0ad0*/  FADD.FTZ R37, R43, R2 ;  /* 0x000000022b257221 */ /* 0x001fe20000010000 */
[----:B------:R-:W-:-:S04]  /*0ae0*/  @!P2 HADD2.F32 R2, -RZ, R40.H0_H0 ;  /* 0x20000028ff02a230 */ /* 0x000fc80000004100 */
        /* <DEDUP_REMOVED lines=9> */
[----:B-----5:R-:W-:Y:S01]  /*0b80*/  @!P4 HADD2.F32 R39, -RZ, R35.H0_H0 ;  /* 0x20000023ff27c230 */ /* 0x020fe20000004100 */
[----:B------:R-:W0:Y:S01]  /*0b90*/  LDC.64 R2, c[0x0][0x380] ;  /* 0x0000e000ff027b82 */ /* 0x000e220000000a00 */
[----:B------:R-:W-:Y:S01]  /*0ba0*/  MOV R35, RZ ;  /* 0x000000ff00237202 */ /* 0x000fe20000000f00 */
[----:B------:R-:W-:Y:S01]  /*0bb0*/  @!P5 HADD2.F32 R34, -RZ, R34.H0_H0 ;  /* 0x20000022ff22d230 */ /* 0x000fe20000004100 */
[----:B------:R-:W-:Y:S01]  /*0bc0*/  LOP3.LUT R41, R23, 0x60, RZ, 0xfc, !PT ;  /* 0x0000006017297812 */ /* 0x000fe200078efcff */
[----:B------:R-:W-:Y:S01]  /*0bd0*/  @!P4 FMUL.FTZ R35, R39, 1.4426950216293334961 ;  /* 0x3fb8aa3b2723c820 */ /* 0x000fe20000410000 */
[----:B------:R-:W1:Y:S01]  /*0be0*/  @!P6 MUFU.EX2 R36, R36 ;  /* 0x000000240024e308 */ /* 0x000e620000000800 */
[----:B------:R-:W-:-:S02]  /*0bf0*/  LOP3.LUT R39, R23, 0x80, RZ, 0xfc, !PT ;  /* 0x0000008017277812 */ /* 0x000fc400078efcff */
[----:B------:R-:W-:Y:S02]  /*0c00*/  ISETP.GE.AND P2, PT, R41, UR8, PT ;  /* 0x0000000829007c0c */ /* 0x000fe4000bf46270 */
[----:B------:R-:W-:Y:S01]  /*0c10*/  ISETP.GE.AND P4, PT, R39, UR8, PT ;  /* 0x0000000827007c0c */ /* 0x000fe2000bf86270 */
[----:B--2---:R-:W-:Y:S01]  /*0c20*/  @!P0 FFMA.FTZ R33, -R37, R33, R26 ;  /* 0x0000002125218223 */ /* 0x004fe2000001011a */
[----:B------:R-:W-:Y:S01]  /*0c30*/  LOP3.LUT R26, R23, 0xa0, RZ, 0xfc, !PT ;  /* 0x000000a0171a7812 */ /* 0x000fe200078efcff */
[----:B------:R-:W2:Y:S03]  /*0c40*/  @!P3 MUFU.EX2 R25, R25 ;  /* 0x000000190019b308 */ /* 0x000ea60000000800 */
[----:B------:R-:W-:Y:S01]  /*0c50*/  @!P0 F2FP.F16.F32.PACK_AB R33, RZ, R33 ;  /* 0x00000021ff21823e */ /* 0x000fe200000000ff */
[----:B-1----:R-:W-:Y:S01]  /*0c60*/  @!P6 FFMA.FTZ R36, -R37, R36, R27 ;  /* 0x000000242524e223 */ /* 0x002fe2000001011b */
[----:B------:R-:W-:-:S02]  /*0c70*/  IMAD.MOV.U32 R27, RZ, RZ, RZ ;  /* 0x000000ffff1b7224 */ /* 0x000fc400078e00ff */
[----:B------:R-:W-:Y:S01]  /*0c80*/  @!P5 FMUL.FTZ R27, R34, 1.4426950216293334961 ;  /* 0x3fb8aa3b221bd820 */ /* 0x000fe20000410000 */
[----:B0-----:R-:W-:Y:S01]  /*0c90*/  IMAD.WIDE R2, R29, 0x2, R2 ;  /* 0x000000021d027825 */ /* 0x001fe200078e0202 */
[----:B------:R-:W-:Y:S01]  /*0ca0*/  LOP3.LUT R29, R23, 0xc0, RZ, 0xfc, !PT ;  /* 0x000000c0171d7812 */ /* 0x000fe200078efcff */
[----:B------:R-:W0:Y:S01]  /*0cb0*/  @!P4 MUFU.EX2 R19, R19 ;  /* 0x000000130013c308 */ /* 0x000e220000000800 */
[----:B------:R-:W-:Y:S02]  /*0cc0*/  @!P6 F2FP.F16.F32.PACK_AB R36, RZ, R36 ;  /* 0x00000024ff24e23e */ /* 0x000fe400000000ff */
[----:B------:R-:W-:Y:S01]  /*0cd0*/  ISETP.GE.AND P5, PT, R26, UR8, PT ;  /* 0x000000081a007c0c */ /* 0x000fe2000bfa6270 */
[----:B------:R1:W-:Y:S01]  /*0ce0*/  @!P0 STG.E.U16 desc[UR4][R2.64+0x40], R33 ;  /* 0x0000402102008986 */ /* 0x0003e2000c101504 */
[----:B--2---:R-:W-:-:S03]  /*0cf0*/  @!P3 FFMA.FTZ R25, -R37, R25, R22 ;  /* 0x000000192519b223 */ /* 0x004fc60000010116 */
[----:B------:R1:W-:Y:S01]  /*0d00*/  @!P6 STG.E.U16 desc[UR4][R2.64], R36 ;  /* 0x000000240200e986 */ /* 0x0003e2000c101504 */
[----:B------:R-:W-:Y:S01]  /*0d10*/  ISETP.GE.AND P6, PT, R29, UR8, PT ;  /* 0x000000081d007c0c */ /* 0x000fe2000bfc6270 */
[----:B------:R-:W2:Y:S01]  /*0d20*/  @!P2 MUFU.EX2 R24, R24 ;  /* 0x000000180018a308 */ /* 0x000ea20000000800 */
[----:B------:R-:W-:Y:S01]  /*0d30*/  LOP3.LUT R29, R23, 0xe0, RZ, 0xfc, !PT ;  /* 0x000000e0171d7812 */ /* 0x000fe200078efcff */
[----:B------:R-:W3:Y:S01]  /*0d40*/  S2R R26, SR_TID.X ;  /* 0x00000000001a7919 */ /* 0x000ee20000002100 */
[----:B------:R-:W-:Y:S02]  /*0d50*/  @!P3 F2FP.F16.F32.PACK_AB R25, RZ, R25 ;  /* 0x00000019ff19b23e */ /* 0x000fe400000000ff */
[----:B------:R-:W-:Y:S01]  /*0d60*/  ISETP.GE.AND P0, PT, R29, UR8, PT ;  /* 0x000000081d007c0c */ /* 0x000fe2000bf06270 */
[----:B0-----:R-:W-:Y:S02]  /*0d70*/  @!P4 FFMA.FTZ R19, -R37, R19, R20 ;  /* 0x000000132513c223 */ /* 0x001fe40000010114 */
[----:B------:R-:W0:Y:S01]  /*0d80*/  @!P5 MUFU.EX2 R17, R17 ;  /* 0x000000110011d308 */ /* 0x000e220000000800 */
[----:B------:R-:W-:Y:S01]  /*0d90*/  LOP3.LUT R23, R23, 0x100, RZ, 0xfc, !PT ;  /* 0x0000010017177812 */ /* 0x000fe200078efcff */
[----:B------:R1:W-:Y:S01]  /*0da0*/  @!P3 STG.E.U16 desc[UR4][R2.64+0x80], R25 ;  /* 0x000080190200b986 */ /* 0x0003e2000c101504 */
[----:B------:R-:W-:-:S02]  /*0db0*/  @!P4 F2FP.F16.F32.PACK_AB R19, RZ, R19 ;  /* 0x00000013ff13c23e */ /* 0x000fc400000000ff */
[----:B------:R-:W-:-:S03]  /*0dc0*/  ISETP.GE.AND P3, PT, R23, UR8, PT ;  /* 0x0000000817007c0c */ /* 0x000fc6000bf66270 */
[----:B------:R-:W4:Y:S01]  /*0dd0*/  @!P6 MUFU.EX2 R15, R15 ;  /* 0x0000000f000fe308 */ /* 0x000f220000000800 */
[C---:B--2---:R-:W-:Y:S01]  /*0de0*/  @!P2 FFMA.FTZ R24, -R37.reuse, R24, R21 ;  /* 0x000000182518a223 */ /* 0x044fe20000010115 */
[----:B------:R1:W-:Y:S04]  /*0df0*/  @!P4 STG.E.U16 desc[UR4][R2.64+0x100], R19 ;  /* 0x000100130200c986 */ /* 0x0003e8000c101504 */
[----:B------:R-:W-:Y:S02]  /*0e00*/  @!P2 F2FP.F16.F32.PACK_AB R24, RZ, R24 ;  /* 0x00000018ff18a23e */ /* 0x000fe400000000ff */
[----:B------:R-:W2:Y:S01]  /*0e10*/  @!P0 MUFU.EX2 R13, R13 ;  /* 0x0000000d000d8308 */ /* 0x000ea20000000800 */
[----:B0-----:R-:W-:Y:S02]  /*0e20*/  @!P5 FFMA.FTZ R17, -R37, R17, R18 ;  /* 0x000000112511d223 */ /* 0x001fe40000010112 */
[----:B------:R1:W-:Y:S03]  /*0e30*/  @!P2 STG.E.U16 desc[UR4][R2.64+0xc0], R24 ;  /* 0x0000c0180200a986 */ /* 0x0003e6000c101504 */
[----:B------:R-:W-:-:S02]  /*0e40*/  @!P5 F2FP.F16.F32.PACK_AB R17, RZ, R17 ;  /* 0x00000011ff11d23e */ /* 0x000fc400000000ff */
[----:B------:R-:W0:Y:S01]  /*0e50*/  @!P3 MUFU.EX2 R11, R11 ;  /* 0x0000000b000bb308 */ /* 0x000e220000000800 */
[C---:B----4-:R-:W-:Y:S01]  /*0e60*/  @!P6 FFMA.FTZ R15, -R37.reuse, R15, R16 ;  /* 0x0000000f250fe223 */ /* 0x050fe20000010110 */
[----:B---3--:R-:W-:Y:S01]  /*0e70*/  LOP3.LUT R26, R26, 0x1f, RZ, 0xc0, !PT ;  /* 0x0000001f1a1a7812 */ /* 0x008fe200078ec0ff */
[----:B------:R1:W-:Y:S03]  /*0e80*/  @!P5 STG.E.U16 desc[UR4][R2.64+0x140], R17 ;  /* 0x000140110200d986 */ /* 0x0003e6000c101504 */
[C---:B------:R-:W-:Y:S02]  /*0e90*/  IADD3 R16, PT, PT, R26.reuse, 0x140, RZ ;  /* 0x000001401a107810 */ /* 0x040fe40007ffe0ff */
[----:B------:R-:W-:Y:S01]  /*0ea0*/  @!P6 F2FP.F16.F32.PACK_AB R15, RZ, R15 ;  /* 0x0000000fff0fe23e */ /* 0x000fe200000000ff */
[----:B--2---:R-:W-:Y:S01]  /*0eb0*/  @!P0 FFMA.FTZ R13, -R37, R13, R14 ;  /* 0x0000000d250d8223 */ /* 0x004fe2000001010e */
[----:B------:R-:W-:Y:S01]  /*0ec0*/  IADD3 R14, PT, PT, R26, 0x160, RZ ;  /* 0x000001601a0e7810 */ /* 0x000fe20007ffe0ff */
[----:B------:R-:W2:Y:S01]  /*0ed0*/  @!P1 MUFU.EX2 R9, R9 ;  /* 0x0000000900099308 */ /* 0x000ea20000000800 */
[----:B------:R-:W-:-:S02]  /*0ee0*/  ISETP.GE.AND P2, PT, R16, UR8, PT ;  /* 0x0000000810007c0c */ /* 0x000fc4000bf46270 */
[----:B------:R-:W-:Y:S01]  /*0ef0*/  ISETP.GE.AND P4, PT, R14, UR8, PT ;  /* 0x000000080e007c0c */ /* 0x000fe2000bf86270 */
[----:B------:R-:W-:Y:S01]  /*0f00*/  VIADD R14, R26, 0x180 ;  /* 0x000001801a0e7836 */ /* 0x000fe20000000000 */
[----:B------:R-:W-:Y:S01]  /*0f10*/  @!P0 F2FP.F16.F32.PACK_AB R13, RZ, R13 ;  /* 0x0000000dff0d823e */ /* 0x000fe200000000ff */
[----:B0-----:R-:W-:Y:S01]  /*0f20*/  @!P3 FFMA.FTZ R11, -R37, R11, R12 ;  /* 0x0000000b250bb223 */ /* 0x001fe2000001010c */
[----:B------:R-:W-:Y:S02]  /*0f30*/  PRMT R16, R15, 0x7610, R16 ;  /* 0x000076100f107816 */ /* 0x000fe40000000010 */
[----:B------:R-:W-:Y:S02]  /*0f40*/  ISETP.GE.AND P5, PT, R14, UR8, PT ;  /* 0x000000080e007c0c */ /* 0x000fe4000bfa6270 */
[----:B------:R-:W-:Y:S01]  /*0f50*/  PRMT R14, R13, 0x7610, R14 ;  /* 0x000076100d0e7816 */ /* 0x000fe2000000000e */
[----:B------:R1:W-:Y:S01]  /*0f60*/  @!P6 STG.E.U16 desc[UR4][R2.64+0x180], R16 ;  /* 0x000180100200e986 */ /* 0x0003e2000c101504 */
[C---:B------:R-:W-:Y:S01]  /*0f70*/  IADD3 R15, PT, PT, R26.reuse, 0x1a0, RZ ;  /* 0x000001a01a0f7810 */ /* 0x040fe20007ffe0ff */
[----:B------:R-:W0:Y:S01]  /*0f80*/  @!P2 MUFU.EX2 R7, R7 ;  /* 0x000000070007a308 */ /* 0x000e220000000800 */
[----:B------:R-:W-:Y:S01]  /*0f90*/  IADD3 R26, PT, PT, R26, 0x1c0, RZ ;  /* 0x000001c01a1a7810 */ /* 0x000fe20007ffe0ff */
[----:B------:R1:W-:Y:S01]  /*0fa0*/  @!P0 STG.E.U16 desc[UR4][R2.64+0x1c0], R14 ;  /* 0x0001c00e02008986 */ /* 0x0003e2000c101504 */
[----:B------:R-:W-:Y:S01]  /*0fb0*/  ISETP.GE.AND P6, PT, R15, UR8, PT ;  /* 0x000000080f007c0c */ /* 0x000fe2000bfc6270 */
[----:B--2---:R-:W-:Y:S01]  /*0fc0*/  @!P1 FFMA.FTZ R9, -R37, R9, R10 ;  /* 0x0000000925099223 */ /* 0x004fe2000001010a */
[----:B------:R-:W-:-:S02]  /*0fd0*/  ISETP.GE.AND P0, PT, R26, UR8, PT ;  /* 0x000000081a007c0c */ /* 0x000fc4000bf06270 */
[----:B------:R-:W-:Y:S01]  /*0fe0*/  @!P3 F2FP.F16.F32.PACK_AB R11, RZ, R11 ;  /* 0x0000000bff0bb23e */ /* 0x000fe200000000ff */
[----:B------:R-:W2:Y:S01]  /*0ff0*/  @!P4 MUFU.EX2 R13, R0 ;  /* 0x00000000000dc308 */ /* 0x000ea20000000800 */
[----:B------:R-:W-:-:S03]  /*1000*/  @!P1 F2FP.F16.F32.PACK_AB R9, RZ, R9 ;  /* 0x00000009ff09923e */ /* 0x000fc600000000ff */
[----:B------:R1:W-:Y:S01]  /*1010*/  @!P3 STG.E.U16 desc[UR4][R2.64+0x200], R11 ;  /* 0x0002000b0200b986 */ /* 0x0003e2000c101504 */
[----:B------:R-:W-:-:S03]  /*1020*/  ISETP.GE.AND P3, PT, R38, UR8, PT ;  /* 0x0000000826007c0c */ /* 0x000fc6000bf66270 */
[----:B------:R-:W3:Y:S01]  /*1030*/  @!P5 MUFU.EX2 R5, R5 ;  /* 0x000000050005d308 */ /* 0x000ee20000000800 */
[C---:B0-----:R-:W-:Y:S01]  /*1040*/  @!P2 FFMA.FTZ R7, -R37.reuse, R7, R8 ;  /* 0x000000072507a223 */ /* 0x041fe20000010108 */
[----:B------:R1:W-:Y:S04]  /*1050*/  @!P1 STG.E.U16 desc[UR4][R2.64+0x240], R9 ;  /* 0x0002400902009986 */ /* 0x0003e8000c101504 */
[----:B------:R-:W-:Y:S02]  /*1060*/  @!P2 F2FP.F16.F32.PACK_AB R7, RZ, R7 ;  /* 0x00000007ff07a23e */ /* 0x000fe400000000ff */
[----:B------:R-:W0:Y:S01]  /*1070*/  @!P6 MUFU.EX2 R4, R4 ;  /* 0x000000040004e308 */ /* 0x000e220000000800 */
[----:B--2---:R-:W-:Y:S02]  /*1080*/  @!P4 FFMA.FTZ R13, -R37, R13, R6 ;  /* 0x0000000d250dc223 */ /* 0x004fe40000010106 */
[----:B------:R1:W-:Y:S03]  /*1090*/  @!P2 STG.E.U16 desc[UR4][R2.64+0x280], R7 ;  /* 0x000280070200a986 */ /* 0x0003e6000c101504 */
[----:B------:R-:W-:-:S02]  /*10a0*/  @!P4 F2FP.F16.F32.PACK_AB R13, RZ, R13 ;  /* 0x0000000dff0dc23e */ /* 0x000fc400000000ff */
[----:B------:R-:W2:Y:S01]  /*10b0*/  @!P0 MUFU.EX2 R35, R35 ;  /* 0x0000002300238308 */ /* 0x000ea20000000800 */
[C---:B---3--:R-:W-:Y:S02]  /*10c0*/  @!P5 FFMA.FTZ R5, -R37.reuse, R5, R32 ;  /* 0x000000052505d223 */ /* 0x048fe40000010120 */
[----:B------:R1:W-:Y:S03]  /*10d0*/  @!P4 STG.E.U16 desc[UR4][R2.64+0x2c0], R13 ;  /* 0x0002c00d0200c986 */ /* 0x0003e6000c101504 */
[----:B------:R-:W-:Y:S01]  /*10e0*/  @!P5 F2FP.F16.F32.PACK_AB R5, RZ, R5 ;  /* 0x00000005ff05d23e */ /* 0x000fe200000000ff */
[----:B0-----:R-:W-:-:S04]  /*10f0*/  @!P6 FFMA.FTZ R4, -R37, R4, R31 ;  /* 0x000000042504e223 */ /* 0x001fc8000001011f */
[----:B------:R1:W-:Y:S01]  /*1100*/  @!P5 STG.E.U16 desc[UR4][R2.64+0x300], R5 ;  /* 0x000300050200d986 */ /* 0x0003e2000c101504 */
[----:B------:R-:W-:Y:S01]  /*1110*/  @!P6 F2FP.F16.F32.PACK_AB R4, RZ, R4 ;  /* 0x00000004ff04e23e */ /* 0x000fe200000000ff */
[----:B--2---:R-:W-:-:S04]  /*1120*/  @!P0 FFMA.FTZ R35, -R37, R35, R30 ;  /* 0x0000002325238223 */ /* 0x004fc8000001011e */
        /* <DEDUP_REMOVED lines=9> */
.L_x_4791:
        /* <DEDUP_REMOVED lines=12> */
.L_x_11417:


//--------------------- .text._ZN43_GLOBAL__N__9ae7fba5_10_SoftMax_cu_9f978f6321softmax_warp_backwardIN3c104HalfES2_fLi8ELb1ELb0EEEvPT0_PKT_S7_iiiPKb --------------------------
	.section	.text._ZN43_GLOBAL__N__9ae7fba5_10_SoftMax_cu_9f978f6321softmax_warp_backwardIN3c104HalfES2_fLi8ELb1ELb0EEEvPT0_PKT_S7_iiiPKb,"ax",@progbits
	.align	128
.text._ZN43_GLOBAL__N__9ae7fba5_10_SoftMax_cu_9f978f6321softmax_warp_backwardIN3c104HalfES2_fLi8ELb1ELb0EEEvPT0_PKT_S7_iiiPKb:
        .type           _ZN43_GLOBAL__N__9ae7fba5_10_SoftMax_cu_9f978f6321softmax_warp_backwardIN3c104HalfES2_fLi8ELb1ELb0EEEvPT0_PKT_S7_iiiPKb,@function
        .size           _ZN43_GLOBAL__N__9ae7fba5_10_SoftMax_cu_9f978f6321softmax_warp_backwardIN3c104HalfES2_fLi8ELb1ELb0EEEvPT0_PKT_S7_iiiPKb,(.L_x_11418 - _ZN43_GLOBAL__N__9ae7fba5_10_SoftMax_cu_9f978f6321softmax_warp_backwardIN3c104HalfES2_fLi8ELb1ELb0EEEvPT0_PKT_S7_iiiPKb)
        .other          _ZN43_GLOBAL__N__9ae7fba5_10_SoftMax_cu_9f978f6321softmax_warp_backwardIN3c104HalfES2_fLi8ELb1ELb0EEEvPT0_PKT_S7_iiiPKb,@"STO_CUDA_ENTRY STV_DEFAULT"
_ZN43_GLOBAL__N__9ae7fba5_10_SoftMax_cu_9f978f6321softmax_warp_backwardIN3c104HalfES2_fLi8ELb1ELb0EEEvPT0_PKT_S7_iiiPKb:
        /* <DEDUP_REMOVED lines=15> */
[----:B------:R-:W-:Y:S02]  /*00f0*/  IADD3 R7, PT, PT, R19, 0x20, RZ ;  /* 0x0000002013077810 */ /* 0x000fe40007ffe0ff */
[----:B------:R-:W-:Y:S01]  /*0100*/  P2R R6, PR, RZ, 0x1 ;  /* 0x00000001ff067803 */ /* 0x000fe20000000000 */
[----:B-1----:R-:W-:Y:S01]  /*0110*/  IMAD.WIDE R2, R17, 0x2, R2 ;  /* 0x0000000211027825 */ /* 0x002fe200078e0202 */
[----:B------:R-:W-:Y:S02]  /*0120*/  ISETP.LT.OR P4, PT, R10, 0x1, P0 ;  /* 0x000000010a00780c */ /* 0x000fe40000781670 */
[----:B------:R-:W-:Y:S01]  /*0130*/  ISETP.GE.AND P0, PT, R7, UR8, PT ;  /* 0x0000000807007c0c */ /* 0x000fe2000bf06270 */
[----:B------:R-:W-:Y:S01]  /*0140*/  IMAD.WIDE R4, R17, 0x2, R4 ;  /* 0x0000000211047825 */ /* 0x000fe200078e0204 */
[----:B------:R-:W-:-:S02]  /*0150*/  IADD3 R6, PT, PT, R19, 0x40, RZ ;  /* 0x0000004013067810 */ /* 0x000fc40007ffe0ff */
[----:B------:R-:W-:Y:S02]  /*0160*/  ISETP.LT.OR P3, PT, R10, 0x1, P0 ;  /* 0x000000010a00780c */ /* 0x000fe40000761670 */
[----:B------:R-:W-:-:S04]  /*0170*/  ISETP.GE.AND P1, PT, R6, UR8, PT ;  /* 0x0000000806007c0c */ /* 0x000fc8000bf26270 */
[----:B------:R-:W-:Y:S01]  /*0180*/  ISETP.LT.OR P5, PT, R10, 0x1, P1 ;  /* 0x000000010a00780c */ /* 0x000fe20000fa1670 */
        /* <DEDUP_REMOVED lines=9> */
[----:B------:R-:W-:Y:S02]  /*0220*/  CS2R R14, SRZ ;  /* 0x00000000000e7805 */ /* 0x000fe4000001ff00 */
[----:B------:R-:W-:Y:S01]  /*0230*/  ISETP.GE.AND P2, PT, R9, UR8, PT ;  /* 0x0000000809007c0c */ /* 0x000fe2000bf46270 */
[----:B------:R-:W-:Y:S01]  /*0240*/  HFMA2 R9, -RZ, RZ, 0, 0 ;  /* 0x00000000ff097431 */ /* 0x000fe200000001ff */
[----:B------:R-:W-:Y:S01]  /*0250*/  MOV R22, RZ ;  /* 0x000000ff00167202 */ /* 0x000fe20000000f00 */
[----:B--2---:R-:W-:Y:S02]  /*0260*/  @!P4 HADD2.F32 R6, -RZ, R6.H0_H0 ;  /* 0x20000006ff06c230 */ /* 0x004fe40000004100 */
[----:B---3--:R-:W-:Y:S01]  /*0270*/  @!P4 HADD2.F32 R16, -RZ, R0.H0_H0 ;  /* 0x20000000ff10c230 */ /* 0x008fe20000004100 */
[----:B------:R-:W-:Y:S01]  /*0280*/  IADD3 R0, PT, PT, R19, 0x80, RZ ;  /* 0x0000008013007810 */ /* 0x000fe20007ffe0ff */
[----:B----4-:R-:W-:-:S02]  /*0290*/  @!P3 HADD2.F32 R8, -RZ, R8.H0_H0 ;  /* 0x20000008ff08b230 */ /* 0x010fc40000004100 */
[----:B------:R-:W-:Y:S01]  /*02a0*/  @!P4 FMUL.FTZ R21, R6, 1.4426950216293334961 ;  /* 0x3fb8aa3b0615c820 */ /* 0x000fe20000410000 */
[----:B------:R-:W-:Y:S01]  /*02b0*/  ISETP.LT.OR P4, PT, R10, 0x1, P2 ;  /* 0x000000010a00780c */ /* 0x000fe20001781670 */
[----:B------:R-:W-:Y:S02]  /*02c0*/  @!P5 HADD2.F32 R12, -RZ, R12.H0_H0 ;  /* 0x2000000cff0cd230 */ /* 0x000fe40000004100 */
[----:B------:R-:W-:Y:S01]  /*02d0*/  @!P3 FMUL.FTZ R22, R8, 1.4426950216293334961 ;  /* 0x3fb8aa3b0816b820 */ /* 0x000fe20000410000 */
[----:B------:R-:W-:Y:S01]  /*02e0*/  @!P3 HADD2.F32 R15, -RZ, R7.H0_H0 ;  /* 0x20000007ff0fb230 */ /* 0x000fe20000004100 */
[----:B------:R-:W-:Y:S01]  /*02f0*/  ISETP.GE.AND P3, PT, R0, UR8, PT ;  /* 0x0000000800007c0c */ /* 0x000fe2000bf66270 */
[----:B------:R-:W-:Y:S01]  /*0300*/  @!P5 FMUL.FTZ R20, R12, 1.4426950216293334961 ;  /* 0x3fb8aa3b0c14d820 */ /* 0x000fe20000410000 */
[----:B------:R-:W-:Y:S02]  /*0310*/  @!P5 HADD2.F32 R9, -RZ, R11.H0_H0 ;  /* 0x2000000bff09d230 */ /* 0x000fe40000004100 */
[----:B------:R-:W-:-:S04]  /*0320*/  ISETP.LT.OR P5, PT, R10, 0x1, P3 ;  /* 0x000000010a00780c */ /* 0x000fc80001fa1670 */
[----:B------:R-:W2:Y:S04]  /*0330*/  @!P4 LDG.E.U16 R0, desc[UR4][R2.64+0xc0] ;  /* 0x0000c0040200c981 */ /* 0x000ea8000c1e1500 */
[----:B------:R-:W3:Y:S05]  /*0340*/  @!P4 LDG.E.U16 R6, desc[UR4][R4.64+0xc0] ;  /* 0x0000c0040406c981 */ /* 0x000eea000c1e1500 */
[----:B------:R-:W4:Y:S04]  /*0350*/  @!P5 LDG.E.U16 R11, desc[UR4][R2.64+0x100] ;  /* 0x00010004020bd981 */ /* 0x000f28000c1e1500 */
[----:B------:R-:W4:Y:S01]  /*0360*/  @!P5 LDG.E.U16 R8, desc[UR4][R4.64+0x100] ;  /* 0x000100040408d981 */ /* 0x000f22000c1e1500 */
[----:B------:R-:W-:-:S02]  /*0370*/  MOV R7, RZ ;  /* 0x000000ff00077202 */ /* 0x000fc40000000f00 */
[----:B------:R-:W-:Y:S02]  /*0380*/  IADD3 R12, PT, PT, R19, 0xa0, RZ ;  /* 0x000000a0130c7810 */ /* 0x000fe40007ffe0ff */
[----:B------:R-:W-:Y:S01]  /*0390*/  MOV R13, RZ ;  /* 0x000000ff000d7202 */ /* 0x000fe20000000f00 */
[----:B--2---:R-:W-:Y:S02]  /*03a0*/  @!P4 HADD2.F32 R0, -RZ, R0.H0_H0 ;  /* 0x20000000ff00c230 */ /* 0x004fe40000004100 */
[----:B---3--:R-:W-:Y:S02]  /*03b0*/  @!P4 HADD2.F32 R7, -RZ, R6.H0_H0 ;  /* 0x20000006ff07c230 */ /* 0x008fe40000004100 */
[----:B------:R-:W-:Y:S02]  /*03c0*/  HFMA2 R6, -RZ, RZ, 0, 0 ;  /* 0x00000000ff067431 */ /* 0x000fe400000001ff */
[----:B------:R-:W-:Y:S01]  /*03d0*/  @!P4 FMUL.FTZ R14, R0, 1.4426950216293334961 ;  /* 0x3fb8aa3b000ec820 */ /* 0x000fe20000410000 */
[----:B------:R-:W-:Y:S01]  /*03e0*/  ISETP.GE.AND P4, PT, R12, UR8, PT ;  /* 0x000000080c007c0c */ /* 0x000fe2000bf86270 */
[----:B----4-:R-:W-:-:S02]  /*03f0*/  @!P5 HADD2.F32 R11, -RZ, R11.H0_H0 ;  /* 0x2000000bff0bd230 */ /* 0x010fc40000004100 */
[----:B------:R-:W-:-:S03]  /*0400*/  @!P5 HADD2.F32 R6, -RZ, R8.H0_H0 ;  /* 0x20000008ff06d230 */ /* 0x000fc60000004100 */
[----:B------:R-:W-:Y:S01]  /*0410*/  @!P5 FMUL.FTZ R13, R11, 1.4426950216293334961 ;  /* 0x3fb8aa3b0b0dd820 */ /* 0x000fe20000410000 */
[----:B------:R-:W-:-:S13]  /*0420*/  ISETP.LT.OR P5, PT, R10, 0x1, P4 ;  /* 0x000000010a00780c */ /* 0x000fda00027a1670 */
[----:B------:R-:W2:Y:S04]  /*0430*/  @!P5 LDG.E.U16 R11, desc[UR4][R2.64+0x140] ;  /* 0x00014004020bd981 */ /* 0x000ea8000c1e1500 */
[----:B------:R-:W3:Y:S01]  /*0440*/  @!P5 LDG.E.U16 R8, desc[UR4][R4.64+0x140] ;  /* 0x000140040408d981 */ /* 0x000ee2000c1e1500 */
[----:B------:R-:W-:Y:S01]  /*0450*/  HFMA2 R0, -RZ, RZ, 0, 0 ;  /* 0x00000000ff007431 */ /* 0x000fe200000001ff */
[----:B------:R-:W-:Y:S02]  /*0460*/  ISETP.GE.AND P6, PT, R10, 0x1, PT ;  /* 0x000000010a00780c */ /* 0x000fe40003fc6270 */
[----:B------:R-:W-:Y:S01]  /*0470*/  MOV R12, RZ ;  /* 0x000000ff000c7202 */ /* 0x000fe20000000f00 */
[----:B--2---:R-:W-:Y:S02]  /*0480*/  @!P5 HADD2.F32 R11, -RZ, R11.H0_H0 ;  /* 0x2000000bff0bd230 */ /* 0x004fe40000004100 */
[----:B---3--:R-:W-:Y:S01]  /*0490*/  @!P5 HADD2.F32 R0, -RZ, R8.H0_H0 ;  /* 0x20000008ff00d230 */ /* 0x008fe20000004100 */
[----:B------:R-:W-:-:S02]  /*04a0*/  IADD3 R8, PT, PT, R19, 0xc0, RZ ;  /* 0x000000c013087810 */ /* 0x000fc40007ffe0ff */
[----:B------:R-:W-:Y:S02]  /*04b0*/  @!P5 FMUL.FTZ R12, R11, 1.4426950216293334961 ;  /* 0x3fb8aa3b0b0cd820 */ /* 0x000fe40000410000 */
[----:B------:R-:W-:-:S13]  /*04c0*/  ISETP.GE.OR P5, PT, R8, UR8, !P6 ;  /* 0x0000000808007c0c */ /* 0x000fda000f7a6670 */
[----:B------:R-:W2:Y:S04]  /*04d0*/  @!P5 LDG.E.U16 R18, desc[UR4][R2.64+0x180] ;  /* 0x000180040212d981 */ /* 0x000ea8000c1e1500 */
[----:B------:R-:W3:Y:S01]  /*04e0*/  @!P5 LDG.E.U16 R10, desc[UR4][R4.64+0x180] ;  /* 0x00018004040ad981 */ /* 0x000ee2000c1e1500 */
[----:B------:R-:W-:Y:S01]  /*04f0*/  HFMA2 R8, -RZ, RZ, 0, 0 ;  /* 0x00000000ff087431 */ /* 0x000fe200000001ff */
[----:B------:R-:W-:Y:S01]  /*0500*/  MOV R11, RZ ;  /* 0x000000ff000b7202 */ /* 0x000fe20000000f00 */
[----:B--2---:R-:W-:Y:S02]  /*0510*/  @!P5 HADD2.F32 R18, -RZ, R18.H0_H0 ;  /* 0x20000012ff12d230 */ /* 0x004fe40000004100 */
[----:B---3--:R-:W-:Y:S01]  /*0520*/  @!P5 HADD2.F32 R8, -RZ, R10.H0_H0 ;  /* 0x2000000aff08d230 */ /* 0x008fe20000004100 */
[----:B------:R-:W-:-:S02]  /*0530*/  IADD3 R10, PT, PT, R19, 0xe0, RZ ;  /* 0x000000e0130a7810 */ /* 0x000fc40007ffe0ff */
[----:B------:R-:W-:Y:S02]  /*0540*/  @!P5 FMUL.FTZ R11, R18, 1.4426950216293334961 ;  /* 0x3fb8aa3b120bd820 */ /* 0x000fe40000410000 */
        /* <DEDUP_REMOVED lines=11> */
[----:B--2---:R-:W-:-:S05]  /*0600*/  @!P5 HADD2.F32 R18, -RZ, R24.H0_H0 ;  /* 0x20000018ff12d230 */ /* 0x004fca0000004100 */
        /* <DEDUP_REMOVED lines=13> */
[----:B-----5:R-:W-:Y:S01]  /*06e0*/  @!P5 HADD2.F32 R23, -RZ, R23.H0_H0 ;  /* 0x20000017ff17d230 */ /* 0x020fe20000004100 */
[----:B------:R-:W-:Y:S01]  /*06f0*/  MOV R4, RZ ;  /* 0x000000ff00047202 */ /* 0x000fe20000000f00 */
[----:B------:R-:W3:Y:S01]  /*0700*/  @!P0 MUFU.EX2 R22, R22 ;  /* 0x0000001600168308 */ /* 0x000ee20000000800 */
[----:B-1----:R-:W-:Y:S02]  /*0710*/  FADD.FTZ R5, R24, R5 ;  /* 0x0000000518057221 */ /* 0x002fe40000010000 */
[----:B------:R-:W-:-:S05]  /*0720*/  @!P5 FMUL.FTZ R4, R23, 1.4426950216293334961 ;  /* 0x3fb8aa3b1704d820 */ /* 0x000fca0000410000 */
[----:B------:R-:W1:Y:S08]  /*0730*/  @!P1 MUFU.EX2 R20, R20 ;  /* 0x0000001400149308 */ /* 0x000e700000000800 */
[----:B------:R-:W4:Y:S01]  /*0740*/  @!P6 MUFU.EX2 R21, R21 ;  /* 0x000000150015e308 */ /* 0x000f220000000800 */
[----:B---3--:R-:W-:-:S05]  /*0750*/  @!P0 FFMA.FTZ R22, -R5, R22, R15 ;  /* 0x0000001605168223 */ /* 0x008fca000001010f */
[----:B------:R-:W-:Y:S02]  /*0760*/  @!P0 F2FP.F16.F32.PACK_AB R22, RZ, R22 ;  /* 0x00000016ff16823e */ /* 0x000fe400000000ff */
[----:B------:R-:W3:Y:S01]  /*0770*/  @!P2 MUFU.EX2 R14, R14 ;  /* 0x0000000e000ea308 */ /* 0x000ee20000000800 */
[----:B-1----:R-:W-:Y:S01]  /*0780*/  @!P1 FFMA.FTZ R20, -R5, R20, R9 ;  /* 0x0000001405149223 */ /* 0x002fe20000010109 */
[----:B--2---:R-:W-:Y:S02]  /*0790*/  LOP3.LUT R19, R2, 0x1f, RZ, 0xc0, !PT ;  /* 0x0000001f02137812 */ /* 0x004fe400078ec0ff */
[----:B------:R-:W1:Y:S02]  /*07a0*/  LDC.64 R2, c[0x0][0x380] ;  /* 0x0000e000ff027b82 */ /* 0x000e640000000a00 */
[----:B------:R-:W-:Y:S02]  /*07b0*/  @!P1 F2FP.F16.F32.PACK_AB R20, RZ, R20 ;  /* 0x00000014ff14923e */ /* 0x000fe400000000ff */
[----:B------:R-:W2:Y:S01]  /*07c0*/  @!P3 MUFU.EX2 R13, R13 ;  /* 0x0000000d000db308 */ /* 0x000ea20000000800 */
[----:B------:R-:W-:Y:S01]  /*07d0*/  IADD3 R19, PT, PT, R19, 0xc0, RZ ;  /* 0x000000c013137810 */ /* 0x000fe20007ffe0ff */
[----:B----4-:R-:W-:-:S03]  /*07e0*/  @!P6 FFMA.FTZ R21, -R5, R21, R16 ;  /* 0x000000150515e223 */ /* 0x010fc60000010110 */
[----:B------:R-:W-:Y:S02]  /*07f0*/  ISETP.GE.AND P5, PT, R19, UR8, PT ;  /* 0x0000000813007c0c */ /* 0x000fe4000bfa6270 */
[----:B------:R-:W-:Y:S01]  /*0800*/  @!P6 F2FP.F16.F32.PACK_AB R21, RZ, R21 ;  /* 0x00000015ff15e23e */ /* 0x000fe200000000ff */
[----:B------:R-:W4:Y:S01]  /*0810*/  @!P4 MUFU.EX2 R19, R12 ;  /* 0x0000000c0013c308 */ /* 0x000f220000000800 */
[----:B---3--:R-:W-:-:S05]  /*0820*/  @!P2 FFMA.FTZ R14, -R5, R14, R7 ;  /* 0x0000000e050ea223 */ /* 0x008fca0000010107 */
[----:B------:R-:W-:Y:S01]  /*0830*/  @!P2 F2FP.F16.F32.PACK_AB R14, RZ, R14 ;  /* 0x0000000eff0ea23e */ /* 0x000fe200000000ff */
[----:B--2---:R-:W-:-:S03]  /*0840*/  @!P3 FFMA.FTZ R13, -R5, R13, R6 ;  /* 0x0000000d050db223 */ /* 0x004fc60000010106 */
[----:B------:R-:W2:Y:S01]  /*0850*/  @!P5 MUFU.EX2 R11, R11 ;  /* 0x0000000b000bd308 */ /* 0x000ea20000000800 */
[----:B-1----:R-:W-:Y:S01]  /*0860*/  IMAD.WIDE R2, R17, 0x2, R2 ;  /* 0x0000000211027825 */ /* 0x002fe200078e0202 */
[----:B------:R-:W-:-:S03]  /*0870*/  @!P3 F2FP.F16.F32.PACK_AB R13, RZ, R13 ;  /* 0x0000000dff0db23e */ /* 0x000fc600000000ff */
[----:B----4-:R-:W-:Y:S01]  /*0880*/  @!P4 FFMA.FTZ R19, -R5, R19, R0 ;  /* 0x000000130513c223 */ /* 0x010fe20000010100 */
        /* <DEDUP_REMOVED lines=12> */
[----:B------:R-:W2:Y:S02]  /*0950*/  MUFU.EX2 R4, R4 ;  /* 0x0000000400047308 */ /* 0x000ea40000000800 */
[----:B--2---:R-:W-:-:S05]  /*0960*/  FFMA.FTZ R5, -R5, R4, R18 ;  /* 0x0000000405057223 */ /* 0x004fca0000010112 */
[----:B------:R-:W-:-:S05]  /*0970*/  F2FP.F16.F32.PACK_AB R5, RZ, R5 ;  /* 0x00000005ff05723e */ /* 0x000fca00000000ff */
[----:B------:R-:W-:Y:S01]  /*0980*/  STG.E.U16 desc[UR4][R2.64+0x1c0], R5 ;  /* 0x0001c00502007986 */ /* 0x000fe2000c101504 */
[----:B------:R-:W-:Y:S05]  /*0990*/  EXIT ;  /* 0x000000000000794d */ /* 0x000fea0003800000 */
.L_x_4792:
        /* <DEDUP_REMOVED lines=14> */
.L_x_11418:


//--------------------- .text._ZN43_GLOBAL__N__9ae7fba5_10_SoftMax_cu_9f978f6321softmax_warp_backwardIN3c104HalfES2_fLi7ELb1ELb0EEEvPT0_PKT_S7_iiiPKb --------------------------
	.section	.text._ZN43_GLOBAL__N__9ae7fba5_10_SoftMax_cu_9f978f6321softmax_warp_backwardIN3c104HalfES2_fLi7ELb1ELb0EEEvPT0_PKT_S7_iiiPKb,"ax",@progbits
	.align	128
.text._ZN43_GLOBAL__N__9ae7fba5_10_SoftMax_cu_9f978f6321softmax_warp_backwardIN3c104HalfES2_fLi7ELb1ELb0EEEvPT0_PKT_S7_iiiPKb:
        .type           _ZN43_GLOBAL__N__9ae7fba5_10_SoftMax_cu_9f978f6321softmax_warp_backwardIN3c104HalfES2_fLi7ELb1ELb0EEEvPT0_PKT_S7_iiiPKb,@function
        .size           _ZN43_GLOBAL__N__9ae7fba5_10_SoftMax_cu_9f978f6321softmax_warp_backwardIN3c104HalfES2_fLi7ELb1ELb0EEEvPT0_PKT_S7_iiiPKb,(.L_x_11419 - _ZN43_GLOBAL__N__9ae7fba5_10_SoftMax_cu_9f978f6321softmax_warp_backwardIN3c104HalfES2_fLi7ELb1ELb0EEEvPT0_PKT_S7_iiiPKb)
        .other          _ZN43_GLOBAL__N__9ae7fba5_10_SoftMax_cu_9f978f6321softmax_warp_backwardIN3c104HalfES2_fLi7ELb1ELb0EEEvPT0_PKT_S7_iiiPKb,@"STO_CUDA_ENTRY STV_DEFAULT"
_ZN43_GLOBAL__N__9ae7fba5_10_SoftMax_cu_9f978f6321softmax_warp_backwardIN3c104HalfES2_fLi7ELb1ELb0EEEvPT0_PKT_S7_iiiPKb:
        /* <DEDUP_REMOVED lines=20> */
[----:B------:R-:W-:Y:S01]  /*0140*/  ISETP.LT.OR P5, PT, R23, 0x1, P0 ;  /* 0x000000011700780c */ /* 0x000fe200007a1670 */
        /* <DEDUP_REMOVED lines=10> */
[----:B------:R-:W-:Y:S01]  /*01f0*/  IADD3 R15, PT, PT, R3, 0x60, RZ ;  /* 0x00000060030f7810 */ /* 0x000fe20007ffe0ff */
[----:B------:R-:W-:Y:S01]  /*0200*/  HFMA2 R12, -RZ, RZ, 0, 0 ;  /* 0x00000000ff0c7431 */ /* 0x000fe200000001ff */
[----:B------:R-:W-:-:S02]  /*0210*/  CS2R R10, SRZ ;  /* 0x00000000000a7805 */ /* 0x000fc4000001ff00 */
[----:B------:R-:W-:Y:S02]  /*0220*/  ISETP.GE.AND P3, PT, R15, R8, PT ;  /* 0x000000080f00720c */ /* 0x000fe40003f66270 */
[----:B------:R-:W-:Y:S01]  /*0230*/  CS2R R6, SRZ ;  /* 0x0000000000067805 */ /* 0x000fe2000001ff00 */
[----:B--2---:R-:W-:Y:S02]  /*0240*/  @!P5 HADD2.F32 R2, -RZ, R2.H0_H0 ;  /* 0x20000002ff02d230 */ /* 0x004fe40000004100 */
[----:B---3--:R-:W-:-:S03]  /*0250*/  @!P6 HADD2.F32 R5, -RZ, R5.H0_H0 ;  /* 0x20000005ff05e230 */ /* 0x008fc60000004100 */
[----:B------:R-:W-:Y:S01]  /*0260*/  @!P5 FMUL.FTZ R12, R2, 1.4426950216293334961 ;  /* 0x3fb8aa3b020cd820 */ /* 0x000fe20000410000 */
[----:B----4-:R-:W-:Y:S02]  /*0270*/  @!P4 HADD2.F32 R14, -RZ, R14.H0_H0 ;  /* 0x2000000eff0ec230 */ /* 0x010fe40000004100 */
[----:B------:R-:W-:Y:S01]  /*0280*/  @!P6 FMUL.FTZ R11, R5, 1.4426950216293334961 ;  /* 0x3fb8aa3b050be820 */ /* 0x000fe20000410000 */
[----:B------:R-:W-:Y:S01]  /*0290*/  @!P5 HADD2.F32 R7, -RZ, R0.H0_H0 ;  /* 0x20000000ff07d230 */ /* 0x000fe20000004100 */
[C---:B------:R-:W-:Y:S01]  /*02a0*/  ISETP.GE.AND P5, PT, R23.reuse, 0x2, PT ;  /* 0x000000021700780c */ /* 0x040fe20003fa6270 */
[----:B------:R-:W-:Y:S01]  /*02b0*/  @!P6 HADD2.F32 R6, -RZ, R4.H0_H0 ;  /* 0x20000004ff06e230 */ /* 0x000fe20000004100 */
[----:B------:R-:W-:Y:S01]  /*02c0*/  ISETP.LT.OR P6, PT, R23, 0x1, P3 ;  /* 0x000000011700780c */ /* 0x000fe20001fc1670 */
[----:B------:R-:W-:Y:S01]  /*02d0*/  @!P4 FMUL.FTZ R10, R14, 1.4426950216293334961 ;  /* 0x3fb8aa3b0e0ac820 */ /* 0x000fe20000410000 */
[----:B------:R-:W-:Y:S01]  /*02e0*/  MOV R0, RZ ;  /* 0x000000ff00007202 */ /* 0x000fe20000000f00 */
[----:B------:R-:W-:Y:S01]  /*02f0*/  @!P4 HADD2.F32 R0, -RZ, R13.H0_H0 ;  /* 0x2000000dff00c230 */ /* 0x000fe20000004100 */
[----:B------:R-:W-:Y:S01]  /*0300*/  ISETP.GE.OR P4, PT, R3, R8, !P5 ;  /* 0x000000080300720c */ /* 0x000fe20006f86670 */
[----:B------:R-:W-:-:S04]  /*0310*/  IMAD.WIDE.U32 R2, R8, 0x2, R18 ;  /* 0x0000000208027825 */ /* 0x000fc800078e0012 */
[----:B------:R-:W-:-:S04]  /*0320*/  IMAD.WIDE.U32 R4, R8, 0x2, R20 ;  /* 0x0000000208047825 */ /* 0x000fc800078e0014 */
[----:B------:R-:W2:Y:S04]  /*0330*/  @!P6 LDG.E.U16 R18, desc[UR4][R18.64+0xc0] ;  /* 0x0000c0041212e981 */ /* 0x000ea8000c1e1500 */
[----:B------:R-:W3:Y:S04]  /*0340*/  @!P4 LDG.E.U16 R26, desc[UR4][R2.64] ;  /* 0x00000004021ac981 */ /* 0x000ee8000c1e1500 */
[----:B------:R-:W4:Y:S04]  /*0350*/  @!P6 LDG.E.U16 R13, desc[UR4][R20.64+0xc0] ;  /* 0x0000c004140de981 */ /* 0x000f28000c1e1500 */
[----:B------:R-:W4:Y:S01]  /*0360*/  @!P4 LDG.E.U16 R24, desc[UR4][R4.64] ;  /* 0x000000040418c981 */ /* 0x000f22000c1e1500 */
[----:B------:R-:W0:Y:S01]  /*0370*/  S2R R27, SR_TID.X ;  /* 0x00000000001b7919 */ /* 0x000e220000002100 */
[----:B------:R-:W-:Y:S01]  /*0380*/  HFMA2 R16, -RZ, RZ, 0, 0 ;  /* 0x00000000ff107431 */ /* 0x000fe200000001ff */
[----:B------:R-:W-:-:S02]  /*0390*/  CS2R R14, SRZ ;  /* 0x00000000000e7805 */ /* 0x000fc4000001ff00 */
[----:B0-----:R-:W-:-:S04]  /*03a0*/  LOP3.LUT R27, R27, 0x1f, RZ, 0xc0, !PT ;  /* 0x0000001f1b1b7812 */ /* 0x001fc800078ec0ff */
[----:B------:R-:W-:Y:S01]  /*03b0*/  IADD3 R27, PT, PT, R27, 0x60, RZ ;  /* 0x000000601b1b7810 */ /* 0x000fe20007ffe0ff */
[----:B--2---:R-:W-:Y:S02]  /*03c0*/  @!P6 HADD2.F32 R22, -RZ, R18.H0_H0 ;  /* 0x20000012ff16e230 */ /* 0x004fe40000004100 */
[----:B---3--:R-:W-:-:S03]  /*03d0*/  @!P4 HADD2.F32 R26, -RZ, R26.H0_H0 ;  /* 0x2000001aff1ac230 */ /* 0x008fc60000004100 */
[----:B------:R-:W-:Y:S01]  /*03e0*/  @!P6 FMUL.FTZ R15, R22, 1.4426950216293334961 ;  /* 0x3fb8aa3b160fe820 */ /* 0x000fe20000410000 */
[----:B----4-:R-:W-:Y:S01]  /*03f0*/  @!P6 HADD2.F32 R16, -RZ, R13.H0_H0 ;  /* 0x2000000dff10e230 */ /* 0x010fe20000004100 */
[-C--:B------:R-:W-:Y:S02]  /*0400*/  ISETP.GE.OR P6, PT, R25, R8.reuse, !P5 ;  /* 0x000000081900720c */ /* 0x080fe40006fc6670 */
[----:B------:R-:W-:Y:S01]  /*0410*/  MOV R13, RZ ;  /* 0x000000ff000d7202 */ /* 0x000fe20000000f00 */
[----:B------:R-:W-:Y:S02]  /*0420*/  @!P4 HADD2.F32 R14, -RZ, R24.H0_H0 ;  /* 0x20000018ff0ec230 */ /* 0x000fe40000004100 */
[----:B------:R-:W-:Y:S01]  /*0430*/  @!P4 FMUL.FTZ R13, R26, 1.4426950216293334961 ;  /* 0x3fb8aa3b1a0dc820 */ /* 0x000fe20000410000 */
[-C--:B------:R-:W-:Y:S02]  /*0440*/  ISETP.GE.OR P4, PT, R17, R8.reuse, !P5 ;  /* 0x000000081100720c */ /* 0x080fe40006f86670 */
[----:B------:R-:W-:-:S05]  /*0450*/  ISETP.GE.OR P5, PT, R27, R8, !P5 ;  /* 0x000000081b00720c */ /* 0x000fca0006fa6670 */
        /* <DEDUP_REMOVED lines=14> */
[----:B------:R-:W-:Y:S01]  /*0540*/  P2R R25, PR, RZ, 0x40 ;  /* 0x00000040ff197803 */ /* 0x000fe20000000000 */
[----:B--2---:R-:W-:Y:S02]  /*0550*/  @!P6 HADD2.F32 R20, -RZ, R22.H0_H0 ;  /* 0x20000016ff14e230 */ /* 0x004fe40000004100 */
[----:B------:R-:W-:-:S03]  /*0560*/  HFMA2 R22, -RZ, RZ, 0, 0 ;  /* 0x00000000ff167431 */ /* 0x000fc600000001ff */
[----:B------:R-:W-:Y:S01]  /*0570*/  FADD.FTZ R4, R29, R20 ;  /* 0x000000141d047221 */ /* 0x000fe20000010000 */
[----:B---3--:R-:W-:Y:S02]  /*0580*/  @!P4 HADD2.F32 R21, -RZ, R24.H0_H0 ;  /* 0x20000018ff15c230 */ /* 0x008fe40000004100 */
[----:B----4-:R-:W-:-:S03]  /*0590*/  @!P5 HADD2.F32 R22, -RZ, R26.H0_H0 ;  /* 0x2000001aff16d230 */ /* 0x010fc60000004100 */
        /* <DEDUP_REMOVED lines=25> */
[----:B-----5:R-:W-:Y:S01]  /*0730*/  @!P6 HADD2.F32 R18, -RZ, R18.H0_H0 ;  /* 0x20000012ff12e230 */ /* 0x020fe20000004100 */
[----:B------:R-:W-:Y:S01]  /*0740*/  ISETP.NE.AND P6, PT, R23, 0x1, PT ;  /* 0x000000011700780c */ /* 0x000fe20003fc5270 */
[----:B------:R-:W0:Y:S01]  /*0750*/  @!P2 MUFU.EX2 R29, R10 ;  /* 0x0000000a001da308 */ /* 0x000e220000000800 */
[----:B----4-:R-:W-:-:S05]  /*0760*/  @!P0 FFMA.FTZ R7, R24, -R12, R7 ;  /* 0x8000000c18078223 */ /* 0x010fca0000010007 */
[----:B------:R-:W-:Y:S01]  /*0770*/  @!P0 F2FP.F16.F32.PACK_AB R7, RZ, R7 ;  /* 0x00000007ff07823e */ /* 0x000fe200000000ff */
[----:B---3--:R-:W-:Y:S01]  /*0780*/  IMAD.WIDE R2, R9, 0x2, R2 ;  /* 0x0000000209027825 */ /* 0x008fe200078e0202 */
[----:B------:R-:W3:Y:S03]  /*0790*/  @!P3 MUFU.EX2 R15, R15 ;  /* 0x0000000f000fb308 */ /* 0x000ee60000000800 */
[C---:B-1----:R-:W-:Y:S01]  /*07a0*/  @!P1 FFMA.FTZ R6, R24.reuse, -R11, R6 ;  /* 0x8000000b18069223 */ /* 0x042fe20000010006 */
[----:B------:R1:W-:Y:S04]  /*07b0*/  @!P0 STG.E.U16 desc[UR4][R2.64], R7 ;  /* 0x0000000702008986 */ /* 0x0003e8000c101504 */
[----:B------:R-:W-:Y:S01]  /*07c0*/  @!P1 F2FP.F16.F32.PACK_AB R6, RZ, R6 ;  /* 0x00000006ff06923e */ /* 0x000fe200000000ff */
[----:B0-----:R-:W-:Y:S01]  /*07d0*/  @!P2 FFMA.FTZ R29, R24, -R29, R0 ;  /* 0x8000001d181da223 */ /* 0x001fe20000010000 */
[----:B------:R-:W-:-:S03]  /*07e0*/  MOV R0, RZ ;  /* 0x000000ff00007202 */ /* 0x000fc60000000f00 */
[----:B------:R1:W-:Y:S01]  /*07f0*/  @!P1 STG.E.U16 desc[UR4][R2.64+0x40], R6 ;  /* 0x0000400602009986 */ /* 0x0003e2000c101504 */
[----:B------:R-:W-:Y:S01]  /*0800*/  @!P2 F2FP.F16.F32.PACK_AB R29, RZ, R29 ;  /* 0x0000001dff1da23e */ /* 0x000fe200000000ff */
[----:B---3--:R-:W-:-:S04]  /*0810*/  @!P3 FFMA.FTZ R16, R24, -R15, R16 ;  /* 0x8000000f1810b223 */ /* 0x008fc80000010010 */
[----:B------:R1:W-:Y:S01]  /*0820*/  @!P2 STG.E.U16 desc[UR4][R2.64+0x80], R29 ;  /* 0x0000801d0200a986 */ /* 0x0003e2000c101504 */
[----:B------:R-:W-:-:S05]  /*0830*/  @!P3 F2FP.F16.F32.PACK_AB R16, RZ, R16 ;  /* 0x00000010ff10b23e */ /* 0x000fca00000000ff */
[----:B------:R1:W-:Y:S01]  /*0840*/  @!P3 STG.E.U16 desc[UR4][R2.64+0xc0], R16 ;  /* 0x0000c0100200b986 */ /* 0x0003e2000c101504 */
[----:B------:R-:W-:Y:S05]  /*0850*/  @!P6 EXIT ;  /* 0x000000000000e94d */ /* 0x000fea0003800000 */
[----:B------:R-:W-:Y:S01]  /*0860*/  ISETP.NE.AND P6, PT, R25, RZ, PT ;  /* 0x000000ff1900720c */ /* 0x000fe20003fc5270 */
[----:B------:R-:W-:Y:S01]  /*0870*/  @!P4 HADD2.F32 R17, -RZ, R17.H0_H0 ;  /* 0x20000011ff11c230 */ /* 0x000fe20000004100 */
[----:B-1----:R-:W-:Y:S01]  /*0880*/  MOV R6, RZ ;  /* 0x000000ff00067202 */ /* 0x002fe20000000f00 */
[----:B------:R-:W0:Y:S01]  /*0890*/  @!P0 MUFU.EX2 R13, R13 ;  /* 0x0000000d000d8308 */ /* 0x000e220000000800 */
[----:B--2---:R-:W-:Y:S01]  /*08a0*/  FADD.FTZ R9, R4, R5 ;  /* 0x0000000504097221 */ /* 0x004fe20000010000 */
[----:B------:R-:W-:-:S04]  /*08b0*/  IMAD.WIDE.U32 R2, R8, 0x2, R2 ;  /* 0x0000000208027825 */ /* 0x000fc800078e0002 */
[----:B------:R-:W-:Y:S01]  /*08c0*/  @!P4 FMUL.FTZ R6, R17, 1.4426950216293334961 ;  /* 0x3fb8aa3b1106c820 */ /* 0x000fe20000410000 */
[----:B------:R-:W-:-:S05]  /*08d0*/  @!P5 HADD2.F32 R19, -RZ, R19.H0_H0 ;  /* 0x20000013ff13d230 */ /* 0x000fca0000004100 */
[----:B------:R-:W1:Y:S01]  /*08e0*/  @!P2 MUFU.EX2 R6, R6 ;  /* 0x000000060006a308 */ /* 0x000e620000000800 */
[----:B------:R-:W-:-:S07]  /*08f0*/  @!P6 FMUL.FTZ R0, R18, 1.4426950216293334961 ;  /* 0x3fb8aa3b1200e820 */ /* 0x000fce0000410000 */
[----:B------:R2:W3:Y:S01]  /*0900*/  @!P1 MUFU.EX2 R7, R0 ;  /* 0x0000000000079308 */ /* 0x0004e20000000800 */
[----:B0-----:R-:W-:-:S05]  /*0910*/  @!P0 FFMA.FTZ R14, R9, -R13, R14 ;  /* 0x8000000d090e8223 */ /* 0x001fca000001000e */
[----:B------:R-:W-:Y:S01]  /*0920*/  @!P0 F2FP.F16.F32.PACK_AB R14, RZ, R14 ;  /* 0x0000000eff0e823e */ /* 0x000fe200000000ff */
[----:B-1----:R-:W-:Y:S01]  /*0930*/  @!P2 FFMA.FTZ R21, R9, -R6, R21 ;  /* 0x800000060915a223 */ /* 0x002fe20000010015 */
[----:B--2---:R-:W-:-:S03]  /*0940*/  HFMA2 R0, -RZ, RZ, 0, 0 ;  /* 0x00000000ff007431 */ /* 0x004fc600000001ff */
[----:B------:R0:W-:Y:S01]  /*0950*/  @!P0 STG.E.U16 desc[UR4][R2.64], R14 ;  /* 0x0000000e02008986 */ /* 0x0001e2000c101504 */
[----:B------:R-:W-:Y:S01]  /*0960*/  @!P2 F2FP.F16.F32.PACK_AB R21, RZ, R21 ;  /* 0x00000015ff15a23e */ /* 0x000fe200000000ff */
[----:B------:R-:W-:Y:S01]  /*0970*/  @!P5 FMUL.FTZ R0, R19, 1.4426950216293334961 ;  /* 0x3fb8aa3b1300d820 */ /* 0x000fe20000410000 */
[----:B---3--:R-:W-:-:S03]  /*0980*/  @!P1 FFMA.FTZ R7, R9, -R7, R20 ;  /* 0x8000000709079223 */ /* 0x008fc60000010014 */
[----:B------:R0:W-:Y:S02]  /*0990*/  @!P2 STG.E.U16 desc[UR4][R2.64+0x80], R21 ;  /* 0x000080150200a986 */ /* 0x0001e4000c101504 */
        /* <DEDUP_REMOVED lines=8> */
.L_x_4793:
        /* <DEDUP_REMOVED lines=14> */
.L_x_11419:


//--------------------- .text._ZN43_GLOBAL__N__9ae7fba5_10_SoftMax_cu_9f978f6321softmax_warp_backwardIN3c104HalfES2_fLi6ELb1ELb0EEEvPT0_PKT_S7_iiiPKb --------------------------
	.section	.text._ZN43_GLOBAL__N__9ae7fba5_10_SoftMax_cu_9f978f6321softmax_warp_backwardIN3c104HalfES2_fLi6ELb1ELb0EEEvPT0_PKT_S7_iiiPKb,"ax",@progbits
	.align	128
.text._ZN43_GLOBAL__N__9ae7fba5_10_SoftMax_cu_9f978f6321softmax_warp_backwardIN3c104HalfES2_fLi6ELb1ELb0EEEvPT0_PKT_S7_iiiPKb:
        .type           _ZN43_GLOBAL__N__9ae7fba5_10_SoftMax_cu_9f978f6321softmax_warp_backwardIN3c104HalfES2_fLi6ELb1ELb0EEEvPT0_PKT_S7_iiiPKb,@function
        .size           _ZN43_GLOBAL__N__9ae7fba5_10_SoftMax_cu_9f978f6321softmax_warp_backwardIN3c104HalfES2_fLi6ELb1ELb0EEEvPT0_PKT_S7_iiiPKb,(.L_x_11420 - _ZN43_GLOBAL__N__9ae7fba5_10_SoftMax_cu_9f978f6321softmax_warp_backwardIN3c104HalfES2_fLi6ELb1ELb0EEEvPT0_PKT_S7_iiiPKb)
        .other          _ZN43_GLOBAL__N__9ae7fba5_10_SoftMax_cu_9f978f6321softmax_warp_backwardIN3c104HalfES2_fLi6ELb1ELb0EEEvPT0_PKT_S7_iiiPKb,@"STO_CUDA_ENTRY STV_DEFAULT"
_ZN43_GLOBAL__N__9ae7fba5_10_SoftMax_cu_9f978f6321softmax_warp_backwardIN3c104HalfES2_fLi6ELb1ELb0EEEvPT0_PKT_S7_iiiPKb:
        /* <DEDUP_REMOVED lines=34> */
[----:B0-----:R-:W-:Y:S02]  /*0220*/  CS2R R8, SRZ ;  /* 0x0000000000087805 */ /* 0x001fe4000001ff00 */
[----:B------:R-:W-:Y:S01]  /*0230*/  MOV R3, RZ ;  /* 0x000000ff00037202 */ /* 0x000fe20000000f00 */
[----:B------:R-:W5:Y:S01]  /*0240*/  @!P2 LDG.E.U16 R5, desc[UR4][R22.64+0x40] ;  /* 0x000040041605a981 */ /* 0x000f62000c1e1500 */
[----:B------:R-:W-:-:S05]  /*0250*/  @!P3 IMAD.WIDE.U32 R16, R0, 0x2, R14 ;  /* 0x000000020010b825 */ /* 0x000fca00078e000e */
[----:B------:R0:W5:Y:S01]  /*0260*/  @!P3 LDG.E.U16 R4, desc[UR4][R16.64] ;  /* 0x000000041004b981 */ /* 0x000162000c1e1500 */
[----:B------:R-:W-:Y:S01]  /*0270*/  ISETP.GE.AND P6, PT, R20, 0x1, PT ;  /* 0x000000011400780c */ /* 0x000fe20003fc6270 */
[----:B--2---:R-:W-:Y:S02]  /*0280*/  @!P4 HADD2.F32 R8, -RZ, R24.H0_H0 ;  /* 0x20000018ff08c230 */ /* 0x004fe40000004100 */
[----:B---3--:R-:W-:-:S03]  /*0290*/  @!P3 HADD2.F32 R6, -RZ, R21.H0_H0 ;  /* 0x20000015ff06b230 */ /* 0x008fc60000004100 */
[----:B-1----:R-:W-:Y:S01]  /*02a0*/  FADD.FTZ R12, RZ, R8 ;  /* 0x00000008ff0c7221 */ /* 0x002fe20000010000 */
[----:B----4-:R-:W-:Y:S02]  /*02b0*/  @!P5 HADD2.F32 R9, -RZ, R11.H0_H0 ;  /* 0x2000000bff09d230 */ /* 0x010fe40000004100 */
[----:B------:R-:W-:Y:S01]  /*02c0*/  FADD.FTZ R14, RZ, R6 ;  /* 0x00000006ff0e7221 */ /* 0x000fe20000010000 */
[----:B------:R-:W-:Y:S02]  /*02d0*/  @!P2 HADD2.F32 R3, -RZ, R18.H0_H0 ;  /* 0x20000012ff03a230 */ /* 0x000fe40000004100 */
[----:B------:R-:W-:-:S03]  /*02e0*/  FADD.FTZ R12, R12, R9 ;  /* 0x000000090c0c7221 */ /* 0x000fc60000010000 */
[----:B------:R-:W-:Y:S02]  /*02f0*/  FADD.FTZ R14, R14, R3 ;  /* 0x000000030e0e7221 */ /* 0x000fe40000010000 */
        /* <DEDUP_REMOVED lines=14> */
[----:B------:R-:W-:Y:S02]  /*03e0*/  HFMA2 R13, -RZ, RZ, 0, 0 ;  /* 0x00000000ff0d7431 */ /* 0x000fe400000001ff */
[----:B------:R-:W-:-:S05]  /*03f0*/  @!P4 HADD2.F32 R10, -RZ, R10.H0_H0 ;  /* 0x2000000aff0ac230 */ /* 0x000fca0000004100 */
[----:B------:R-:W-:Y:S01]  /*0400*/  @!P4 FMUL.FTZ R13, R10, 1.4426950216293334961 ;  /* 0x3fb8aa3b0a0dc820 */ /* 0x000fe20000410000 */
[----:B------:R-:W-:Y:S02]  /*0410*/  @!P5 HADD2.F32 R10, -RZ, R7.H0_H0 ;  /* 0x20000007ff0ad230 */ /* 0x000fe40000004100 */
        /* <DEDUP_REMOVED lines=10> */
[----:B------:R-:W-:Y:S01]  /*04c0*/  ISETP.NE.AND P4, PT, R20, 0x1, PT ;  /* 0x000000011400780c */ /* 0x000fe20003f85270 */
[----:B-----5:R-:W-:-:S04]  /*04d0*/  @!P3 HADD2.F32 R4, -RZ, R4.H0_H0 ;  /* 0x20000004ff04b230 */ /* 0x020fc80000004100 */
[----:B------:R-:W0:Y:S01]  /*04e0*/  @!P1 MUFU.EX2 R14, R14 ;  /* 0x0000000e000e9308 */ /* 0x000e220000000800 */
[----:B---3--:R-:W-:-:S05]  /*04f0*/  @!P0 FFMA.FTZ R8, R15, -R13, R8 ;  /* 0x8000000d0f088223 */ /* 0x008fca0000010008 */
[----:B------:R-:W-:Y:S01]  /*0500*/  @!P0 F2FP.F16.F32.PACK_AB R8, RZ, R8 ;  /* 0x00000008ff08823e */ /* 0x000fe200000000ff */
[----:B0-----:R-:W-:Y:S01]  /*0510*/  @!P1 FFMA.FTZ R9, R15, -R14, R9 ;  /* 0x8000000e0f099223 */ /* 0x001fe20000010009 */
[----:B----4-:R-:W-:Y:S01]  /*0520*/  IMAD.WIDE R10, R2, 0x2, R10 ;  /* 0x00000002020a7825 */ /* 0x010fe200078e020a */
[----:B------:R-:W-:-:S03]  /*0530*/  MOV R2, RZ ;  /* 0x000000ff00027202 */ /* 0x000fc60000000f00 */
[----:B------:R-:W-:Y:S01]  /*0540*/  @!P3 FMUL.FTZ R2, R4, 1.4426950216293334961 ;  /* 0x3fb8aa3b0402b820 */ /* 0x000fe20000410000 */
[----:B------:R-:W-:Y:S01]  /*0550*/  @!P1 F2FP.F16.F32.PACK_AB R9, RZ, R9 ;  /* 0x00000009ff09923e */ /* 0x000fe200000000ff */
[----:B------:R0:W-:Y:S04]  /*0560*/  @!P0 STG.E.U16 desc[UR4][R10.64], R8 ;  /* 0x000000080a008986 */ /* 0x0001e8000c101504 */
[----:B------:R0:W-:Y:S01]  /*0570*/  @!P1 STG.E.U16 desc[UR4][R10.64+0x40], R9 ;  /* 0x000040090a009986 */ /* 0x0001e2000c101504 */
[----:B------:R-:W-:Y:S05]  /*0580*/  @!P4 EXIT ;  /* 0x000000000000c94d */ /* 0x000fea0003800000 */
[----:B0-----:R-:W0:Y:S01]  /*0590*/  @!P0 MUFU.EX2 R9, R2 ;  /* 0x0000000200098308 */ /* 0x001e220000000800 */
[----:B--2---:R-:W-:Y:S01]  /*05a0*/  FADD.FTZ R7, R12, R7 ;  /* 0x000000070c077221 */ /* 0x004fe20000010000 */
[----:B------:R-:W-:-:S04]  /*05b0*/  IMAD.WIDE.U32 R10, R0, 0x2, R10 ;  /* 0x00000002000a7825 */ /* 0x000fc800078e000a */
[----:B------:R-:W-:Y:S02]  /*05c0*/  HFMA2 R4, -RZ, RZ, 0, 0 ;  /* 0x00000000ff047431 */ /* 0x000fe400000001ff */
[----:B------:R-:W-:-:S05]  /*05d0*/  @!P2 HADD2.F32 R5, -RZ, R5.H0_H0 ;  /* 0x20000005ff05a230 */ /* 0x000fca0000004100 */
[----:B------:R-:W-:Y:S01]  /*05e0*/  @!P2 FMUL.FTZ R4, R5, 1.4426950216293334961 ;  /* 0x3fb8aa3b0504a820 */ /* 0x000fe20000410000 */
[----:B0-----:R-:W-:-:S05]  /*05f0*/  @!P0 FFMA.FTZ R9, R7, -R9, R6 ;  /* 0x8000000907098223 */ /* 0x001fca0000010006 */
        /* <DEDUP_REMOVED lines=8> */
.L_x_4794:
        /* <DEDUP_REMOVED lines=16> */
.L_x_11420:


//--------------------- .text._ZN43_GLOBAL__N__9ae7fba5_10_SoftMax_cu_9f978f6321softmax_warp_backwardIN3c104HalfES2_fLi5ELb1ELb0EEEvPT0_PKT_S7_iiiPKb --------------------------
	.section	.text._ZN43_GLOBAL__N__9ae7fba5_10_SoftMax_cu_9f978f6321softmax_warp_backwardIN3c104HalfES2_fLi5ELb1ELb0EEEvPT0_PKT_S7_iiiPKb,"ax",@progbits
	.align	128
.text._ZN43_GLOBAL__N__9ae7fba5_10_SoftMax_cu_9f978f6321softmax_warp_backwardIN3c104HalfES2_fLi5ELb1ELb0EEEvPT0_PKT_S7_iiiPKb:
        .type           _ZN43_GLOBAL__N__9ae7fba5_10_SoftMax_cu_9f978f6321softmax_warp_backwardIN3c104HalfES2_fLi5ELb1ELb0EEEvPT0_PKT_S7_iiiPKb,@function
        .size           _ZN43_GLOBAL__N__9ae7fba5_10_SoftMax_cu_9f978f6321softmax_warp_backwardIN3c104HalfES2_fLi5ELb1ELb0EEEvPT0_PKT_S7_iiiPKb,(.L_x_11421 - _ZN43_GLOBAL__N__9ae7fba5_10_SoftMax_cu_9f978f6321softmax_warp_backwardIN3c104HalfES2_fLi5ELb1ELb0EEEvPT0_PKT_S7_iiiPKb)
        .other          _ZN43_GLOBAL__N__9ae7fba5_10_SoftMax_cu_9f978f6321softmax_warp_backwardIN3c104HalfES2_fLi5ELb1ELb0EEEvPT0_PKT_S7_iiiPKb,@"STO_CUDA_ENTRY STV_DEFAULT"
_ZN43_GLOBAL__N__9ae7fba5_10_SoftMax_cu_9f978f6321softmax_warp_backwardIN3c104HalfES2_fLi5ELb1ELb0EEEvPT0_PKT_S7_iiiPKb:
        /* <DEDUP_REMOVED lines=19> */
[C---:B------:R-:W-:Y:S02]  /*0130*/  @!P1 SHF.L.U32 R11, R0.reuse, 0x1, RZ ;  /* 0x00000001000b9819 */ /* 0x040fe400000006ff */
[C---:B------:R-:W-:Y:S02]  /*0140*/  @!P0 IADD3 R9, P3, PT, R0.reuse, UR8, RZ ;  /* 0x0000000800098c10 */ /* 0x040fe4000ff7e0ff */
[--C-:B------:R-:W-:Y:S02]  /*0150*/  @!P1 SHF.L.U64.HI R14, R0, 0x1, R3.reuse ;  /* 0x00000001000e9819 */ /* 0x100fe40000010203 */
[----:B------:R-:W-:Y:S01]  /*0160*/  @!P0 SHF.L.U32 R15, R9, 0x1, RZ ;  /* 0x00000001090f8819 */ /* 0x000fe200000006ff */
[----:B------:R-:W2:Y:S01]  /*0170*/  @!P0 LDC.64 R4, c[0x0][0x388] ;  /* 0x0000e200ff048b82 */ /* 0x000ea20000000a00 */
[----:B------:R-:W-:Y:S01]  /*0180*/  @!P0 IMAD.X R10, RZ, RZ, R3, P3 ;  /* 0x000000ffff0a8224 */ /* 0x000fe200018e0603 */
[----:B-1----:R-:W-:-:S04]  /*0190*/  @!P1 IADD3 R8, P3, PT, R11, R6, RZ ;  /* 0x000000060b089210 */ /* 0x002fc80007f7e0ff */
[----:B------:R-:W-:Y:S01]  /*01a0*/  @!P0 SHF.L.U64.HI R6, R9, 0x1, R10 ;  /* 0x0000000109068819 */ /* 0x000fe2000001020a */
        /* <DEDUP_REMOVED lines=10> */
[----:B0-----:R-:W-:Y:S01]  /*0250*/  @!P0 IADD3 R14, P3, PT, R15, R4, RZ ;  /* 0x000000040f0e8210 */ /* 0x001fe20007f7e0ff */
[----:B------:R-:W-:-:S03]  /*0260*/  HFMA2 R4, -RZ, RZ, 0, 0 ;  /* 0x00000000ff047431 */ /* 0x000fc600000001ff */
[----:B------:R-:W-:Y:S01]  /*0270*/  @!P0 IADD3.X R15, PT, PT, R6, R5, RZ, P3, !PT ;  /* 0x00000005060f8210 */ /* 0x000fe20001ffe4ff */
[----:B------:R-:W-:-:S04]  /*0280*/  IMAD.MOV.U32 R6, RZ, RZ, RZ ;  /* 0x000000ffff067224 */ /* 0x000fc800078e00ff */
[----:B------:R0:W5:Y:S01]  /*0290*/  @!P0 LDG.E.U16 R5, desc[UR4][R14.64] ;  /* 0x000000040e058981 */ /* 0x000162000c1e1500 */
[----:B--2---:R-:W-:Y:S02]  /*02a0*/  @!P1 HADD2.F32 R6, -RZ, R8.H0_H0 ;  /* 0x20000008ff069230 */ /* 0x004fe40000004100 */
[----:B---3--:R-:W-:-:S03]  /*02b0*/  @!P0 HADD2.F32 R4, -RZ, R12.H0_H0 ;  /* 0x2000000cff048230 */ /* 0x008fc60000004100 */
        /* <DEDUP_REMOVED lines=22> */
[----:B-----5:R-:W-:Y:S02]  /*0420*/  @!P1 HADD2.F32 R7, -RZ, R7.H0_H0 ;  /* 0x20000007ff079230 */ /* 0x020fe40000004100 */
[----:B01----:R-:W-:Y:S01]  /*0430*/  FADD.FTZ R17, R17, R10 ;  /* 0x0000000a11117221 */ /* 0x003fe20000010000 */
[----:B------:R-:W-:Y:S02]  /*0440*/  IMAD.MOV.U32 R2, RZ, RZ, RZ ;  /* 0x000000ffff027224 */ /* 0x000fe400078e00ff */
[----:B------:R-:W-:Y:S02]  /*0450*/  @!P0 HADD2.F32 R5, -RZ, R5.H0_H0 ;  /* 0x20000005ff058230 */ /* 0x000fe40000004100 */
[----:B------:R-:W-:Y:S01]  /*0460*/  @!P1 FMUL.FTZ R2, R7, 1.4426950216293334961 ;  /* 0x3fb8aa3b07029820 */ /* 0x000fe20000410000 */
[----:B------:R-:W-:-:S04]  /*0470*/  ISETP.EQ.OR P1, PT, R16, 0x1, P2 ;  /* 0x000000011000780c */ /* 0x000fc80001722670 */
[----:B------:R-:W0:Y:S01]  /*0480*/  @!P2 LDC.64 R8, c[0x0][0x380] ;  /* 0x0000e000ff08ab82 */ /* 0x000e220000000a00 */
[----:B------:R-:W1:Y:S02]  /*0490*/  @!P2 MUFU.EX2 R7, R2 ;  /* 0x000000020007a308 */ /* 0x000e640000000800 */
[----:B-1----:R-:W-:Y:S01]  /*04a0*/  @!P2 FFMA.FTZ R7, R17, -R7, R6 ;  /* 0x800000071107a223 */ /* 0x002fe20000010006 */
[----:B------:R-:W-:Y:S01]  /*04b0*/  MOV R6, RZ ;  /* 0x000000ff00067202 */ /* 0x000fe20000000f00 */
[----:B------:R-:W-:-:S03]  /*04c0*/  @!P0 FMUL.FTZ R6, R5, 1.4426950216293334961 ;  /* 0x3fb8aa3b05068820 */ /* 0x000fc60000410000 */
[----:B------:R-:W-:Y:S02]  /*04d0*/  @!P2 F2FP.F16.F32.PACK_AB R7, RZ, R7 ;  /* 0x00000007ff07a23e */ /* 0x000fe400000000ff */
[----:B0-----:R-:W-:-:S04]  /*04e0*/  @!P2 LEA R8, P3, R0, R8, 0x1 ;  /* 0x000000080008a211 */ /* 0x001fc800078608ff */
[----:B------:R-:W-:-:S05]  /*04f0*/  @!P2 LEA.HI.X R9, R0, R9, R3, 0x1, P3 ;  /* 0x000000090009a211 */ /* 0x000fca00018f0c03 */
        /* <DEDUP_REMOVED lines=13> */
.L_x_4795:
        /* <DEDUP_REMOVED lines=11> */
.L_x_11421:


//--------------------- .text._ZN43_GLOBAL__N__9ae7fba5_10_SoftMax_cu_9f978f6321softmax_warp_backwardIN3c104HalfES2_fLi4ELb1ELb0EEEvPT0_PKT_S7_iiiPKb --------------------------
	.section	.text._ZN43_GLOBAL__N__9ae7fba5_10_SoftMax_cu_9f978f6321softmax_warp_backwardIN3c104HalfES2_fLi4ELb1ELb0EEEvPT0_PKT_S7_iiiPKb,"ax",@progbits
	.align	128
.text._ZN43_GLOBAL__N__9ae7fba5_10_SoftMax_cu_9f978f6321softmax_warp_backwardIN3c104HalfES2_fLi4ELb1ELb0EEEvPT0_PKT_S7_iiiPKb:
        .type           _ZN43_GLOBAL__N__9ae7fba5_10_SoftMax_cu_9f978f6321softmax_warp_backwardIN3c104HalfES2_fLi4ELb1ELb0EEEvPT0_PKT_S7_iiiPKb,@function
        .size           _ZN43_GLOBAL__N__9ae7fba5_10_SoftMax_cu_9f978f6321softmax_warp_backwardIN3c104HalfES2_fLi4ELb1ELb0EEEvPT0_PKT_S7_iiiPKb,(.L_x_11422 - _ZN43_GLOBAL__N__9ae7fba5_10_SoftMax_cu_9f978f6321softmax_warp_backwardIN3c104HalfES2_fLi4ELb1ELb0EEEvPT0_PKT_S7_iiiPKb)
        .other          _ZN43_GLOBAL__N__9ae7fba5_10_SoftMax_cu_9f978f6321softmax_warp_backwardIN3c104HalfES2_fLi4ELb1ELb0EEEvPT0_PKT_S7_iiiPKb,@"STO_CUDA_ENTRY STV_DEFAULT"
_ZN43_GLOBAL__N__9ae7fba5_10_SoftMax_cu_9f978f6321softmax_warp_backwardIN3c104HalfES2_fLi4ELb1ELb0EEEvPT0_PKT_S7_iiiPKb:
        /* <DEDUP_REMOVED lines=26> */
[----:B------:R-:W-:-:S02]  /*01a0*/  @!P0 SHF.L.U64.HI R6, R9, 0x1, R10 ;  /* 0x0000000109068819 */ /* 0x000fc4000001020a */
[----:B------:R-:W-:Y:S02]  /*01b0*/  @!P1 IADD3.X R9, PT, PT, R14, R7, RZ, P3, !PT ;  /* 0x000000070e099210 */ /* 0x000fe40001ffe4ff */
[----:B--2---:R-:W-:-:S03]  /*01c0*/  @!P0 IADD3 R12, P4, PT, R15, R4, RZ ;  /* 0x000000040f0c8210 */ /* 0x004fc60007f9e0ff */
[----:B0-----:R-:W2:Y:S02]  /*01d0*/  @!P1 LDG.E.U16 R8, desc[UR4][R8.64] ;  /* 0x0000000408089981 */ /* 0x001ea4000c1e1500 */
[----:B------:R-:W-:Y:S02]  /*01e0*/  @!P0 IMAD.X R13, R6, 0x1, R5, P4 ;  /* 0x00000001060d8824 */ /* 0x000fe400020e0605 */
[----:B------:R-:W0:Y:S03]  /*01f0*/  @!P1 LDC.64 R4, c[0x0][0x390] ;  /* 0x0000e400ff049b82 */ /* 0x000e260000000a00 */
[----:B------:R-:W3:Y:S01]  /*0200*/  @!P0 LDG.E.U16 R12, desc[UR4][R12.64] ;  /* 0x000000040c0c8981 */ /* 0x000ee2000c1e1500 */
[----:B0-----:R-:W-:-:S04]  /*0210*/  @!P1 IADD3 R10, P3, PT, R11, R4, RZ ;  /* 0x000000040b0a9210 */ /* 0x001fc80007f7e0ff */
[----:B------:R-:W-:Y:S02]  /*0220*/  @!P1 IADD3.X R11, PT, PT, R14, R5, RZ, P3, !PT ;  /* 0x000000050e0b9210 */ /* 0x000fe40001ffe4ff */
[----:B------:R-:W0:Y:S03]  /*0230*/  @!P0 LDC.64 R4, c[0x0][0x390] ;  /* 0x0000e400ff048b82 */ /* 0x000e260000000a00 */
[----:B------:R1:W5:Y:S01]  /*0240*/  @!P1 LDG.E.U16 R7, desc[UR4][R10.64] ;  /* 0x000000040a079981 */ /* 0x000362000c1e1500 */
[----:B0-----:R-:W-:-:S05]  /*0250*/  @!P0 IADD3 R14, P3, PT, R15, R4, RZ ;  /* 0x000000040f0e8210 */ /* 0x001fca0007f7e0ff */
[----:B------:R-:W-:Y:S02]  /*0260*/  @!P0 IMAD.X R15, R6, 0x1, R5, P3 ;  /* 0x00000001060f8824 */ /* 0x000fe400018e0605 */
[----:B------:R-:W-:Y:S02]  /*0270*/  HFMA2 R6, -RZ, RZ, 0, 0 ;  /* 0x00000000ff067431 */ /* 0x000fe400000001ff */
[----:B------:R-:W-:Y:S01]  /*0280*/  IMAD.MOV.U32 R4, RZ, RZ, RZ ;  /* 0x000000ffff047224 */ /* 0x000fe200078e00ff */
        /* <DEDUP_REMOVED lines=21> */
[----:B-----5:R-:W-:Y:S01]  /*03e0*/  @!P1 HADD2.F32 R7, -RZ, R7.H0_H0 ;  /* 0x20000007ff079230 */ /* 0x020fe20000004100 */
[----:B------:R-:W-:Y:S01]  /*03f0*/  MOV R2, RZ ;  /* 0x000000ff00027202 */ /* 0x000fe20000000f00 */
[----:B01----:R-:W-:Y:S01]  /*0400*/  FADD.FTZ R15, R15, R18 ;  /* 0x000000120f0f7221 */ /* 0x003fe20000010000 */
[----:B------:R-:W-:Y:S02]  /*0410*/  @!P0 HADD2.F32 R5, -RZ, R5.H0_H0 ;  /* 0x20000005ff058230 */ /* 0x000fe40000004100 */
[----:B------:R-:W-:Y:S01]  /*0420*/  @!P1 FMUL.FTZ R2, R7, 1.4426950216293334961 ;  /* 0x3fb8aa3b07029820 */ /* 0x000fe20000410000 */
[----:B------:R-:W-:-:S06]  /*0430*/  ISETP.EQ.OR P1, PT, R16, 0x1, P2 ;  /* 0x000000011000780c */ /* 0x000fcc0001722670 */
[----:B------:R-:W0:Y:S01]  /*0440*/  @!P2 LDC.64 R8, c[0x0][0x380] ;  /* 0x0000e000ff08ab82 */ /* 0x000e220000000a00 */
[----:B------:R-:W1:Y:S02]  /*0450*/  @!P2 MUFU.EX2 R7, R2 ;  /* 0x000000020007a308 */ /* 0x000e640000000800 */
[----:B-1----:R-:W-:Y:S01]  /*0460*/  @!P2 FFMA.FTZ R7, R15, -R7, R6 ;  /* 0x800000070f07a223 */ /* 0x002fe20000010006 */
[----:B------:R-:W-:Y:S02]  /*0470*/  IMAD.MOV.U32 R6, RZ, RZ, RZ ;  /* 0x000000ffff067224 */ /* 0x000fe400078e00ff */
[----:B------:R-:W-:Y:S02]  /*0480*/  @!P0 FMUL.FTZ R6, R5, 1.4426950216293334961 ;  /* 0x3fb8aa3b05068820 */ /* 0x000fe40000410000 */
[----:B------:R-:W-:Y:S02]  /*0490*/  @!P2 F2FP.F16.F32.PACK_AB R7, RZ, R7 ;  /* 0x00000007ff07a23e */ /* 0x000fe400000000ff */
        /* <DEDUP_REMOVED lines=15> */
.L_x_4796:
        /* <DEDUP_REMOVED lines=15> */
.L_x_11422:


//--------------------- .text._ZN43_GLOBAL__N__9ae7fba5_10_SoftMax_cu_9f978f6321softmax_warp_backwardIN3c104HalfES2_fLi3ELb1ELb0EEEvPT0_PKT_S7_iiiPKb --------------------------
	.section	.text._ZN43_GLOBAL__N__9ae7fba5_10_SoftMax_cu_9f978f6321softmax_warp_backwardIN3c104HalfES2_fLi3ELb1ELb0EEEvPT0_PKT_S7_iiiPKb,"ax",@progbits
	.align	128
.text._ZN43_GLOBAL__N__9ae7fba5_10_SoftMax_cu_9f978f6321softmax_warp_backwardIN3c104HalfES2_fLi3ELb1ELb0EEEvPT0_PKT_S7_iiiPKb:
        .type           _ZN43_GLOBAL__N__9ae7fba5_10_SoftMax_cu_9f978f6321softmax_warp_backwardIN3c104HalfES2_fLi3ELb1ELb0EEEvPT0_PKT_S7_iiiPKb,@function
        .size           _ZN43_GLOBAL__N__9ae7fba5_10_SoftMax_cu_9f978f6321softmax_warp_backwardIN3c104HalfES2_fLi3ELb1ELb0EEEvPT0_PKT_S7_iiiPKb,(.L_x_11423 - _ZN43_GLOBAL__N__9ae7fba5_10_SoftMax_cu_9f978f6321softmax_warp_backwardIN3c104HalfES2_fLi3ELb1ELb0EEEvPT0_PKT_S7_iiiPKb)
        .other          _ZN43_GLOBAL__N__9ae7fba5_10_SoftMax_cu_9f978f6321softmax_warp_backwardIN3c104HalfES2_fLi3ELb1ELb0EEEvPT0_PKT_S7_iiiPKb,@"STO_CUDA_ENTRY STV_DEFAULT"
_ZN43_GLOBAL__N__9ae7fba5_10_SoftMax_cu_9f978f6321softmax_warp_backwardIN3c104HalfES2_fLi3ELb1ELb0EEEvPT0_PKT_S7_iiiPKb:
        /* <DEDUP_REMOVED lines=25> */
[----:B------:R-:W-:-:S06]  /*0190*/  @!P0 SHF.L.U64.HI R14, R14, 0x1, R9 ;  /* 0x000000010e0e8819 */ /* 0x000fcc0000010209 */
[----:B------:R-:W3:Y:S01]  /*01a0*/  @!P1 LDC.64 R8, c[0x0][0x390] ;  /* 0x0000e400ff089b82 */ /* 0x000ee20000000a00 */
[----:B-1----:R-:W-:-:S05]  /*01b0*/  @!P1 IADD3 R6, P3, PT, R17, R6, RZ ;  /* 0x0000000611069210 */ /* 0x002fca0007f7e0ff */
[----:B------:R-:W-:Y:S01]  /*01c0*/  @!P1 IMAD.X R7, R12, 0x1, R7, P3 ;  /* 0x000000010c079824 */ /* 0x000fe200018e0607 */
[----:B--2---:R-:W-:-:S04]  /*01d0*/  @!P0 IADD3 R10, P4, PT, R13, R4, RZ ;  /* 0x000000040d0a8210 */ /* 0x004fc80007f9e0ff */
[----:B0-----:R-:W2:Y:S01]  /*01e0*/  @!P1 LDG.E.U16 R6, desc[UR4][R6.64] ;  /* 0x0000000406069981 */ /* 0x001ea2000c1e1500 */
[----:B------:R-:W-:Y:S02]  /*01f0*/  @!P0 IADD3.X R11, PT, PT, R14, R5, RZ, P4, !PT ;  /* 0x000000050e0b8210 */ /* 0x000fe400027fe4ff */
[----:B------:R-:W0:Y:S03]  /*0200*/  @!P0 LDC.64 R4, c[0x0][0x390] ;  /* 0x0000e400ff048b82 */ /* 0x000e260000000a00 */
[----:B------:R-:W4:Y:S01]  /*0210*/  @!P0 LDG.E.U16 R10, desc[UR4][R10.64] ;  /* 0x000000040a0a8981 */ /* 0x000f22000c1e1500 */
[----:B---3--:R-:W-:-:S05]  /*0220*/  @!P1 IADD3 R8, P3, PT, R17, R8, RZ ;  /* 0x0000000811089210 */ /* 0x008fca0007f7e0ff */
[----:B------:R-:W-:-:S05]  /*0230*/  @!P1 IMAD.X R9, R12, 0x1, R9, P3 ;  /* 0x000000010c099824 */ /* 0x000fca00018e0609 */
[----:B------:R-:W5:Y:S01]  /*0240*/  @!P1 LDG.E.U16 R8, desc[UR4][R8.64] ;  /* 0x0000000408089981 */ /* 0x000f62000c1e1500 */
[----:B0-----:R-:W-:-:S05]  /*0250*/  @!P0 IADD3 R12, P3, PT, R13, R4, RZ ;  /* 0x000000040d0c8210 */ /* 0x001fca0007f7e0ff */
[----:B------:R-:W-:Y:S02]  /*0260*/  @!P0 IMAD.X R13, R14, 0x1, R5, P3 ;  /* 0x000000010e0d8824 */ /* 0x000fe400018e0605 */
[----:B------:R-:W-:Y:S02]  /*0270*/  HFMA2 R14, -RZ, RZ, 0, 0 ;  /* 0x00000000ff0e7431 */ /* 0x000fe400000001ff */
[----:B------:R-:W-:Y:S01]  /*0280*/  IMAD.MOV.U32 R4, RZ, RZ, RZ ;  /* 0x000000ffff047224 */ /* 0x000fe200078e00ff */
[----:B------:R0:W5:Y:S01]  /*0290*/  @!P0 LDG.E.U16 R5, desc[UR4][R12.64] ;  /* 0x000000040c058981 */ /* 0x000162000c1e1500 */
[----:B--2---:R-:W-:Y:S02]  /*02a0*/  @!P1 HADD2.F32 R14, -RZ, R6.H0_H0 ;  /* 0x20000006ff0e9230 */ /* 0x004fe40000004100 */
[----:B----4-:R-:W-:-:S03]  /*02b0*/  @!P0 HADD2.F32 R4, -RZ, R10.H0_H0 ;  /* 0x2000000aff048230 */ /* 0x010fc60000004100 */
[----:B------:R-:W-:Y:S02]  /*02c0*/  FADD.FTZ R6, RZ, R14 ;  /* 0x0000000eff067221 */ /* 0x000fe40000010000 */
[----:B------:R-:W-:-:S03]  /*02d0*/  FADD.FTZ R7, RZ, R4 ;  /* 0x00000004ff077221 */ /* 0x000fc60000010000 */
        /* <DEDUP_REMOVED lines=14> */
[----:B-1----:R-:W-:Y:S01]  /*03c0*/  FADD.FTZ R13, R12, R13 ;  /* 0x0000000d0c0d7221 */ /* 0x002fe20000010000 */
[----:B------:R-:W-:Y:S02]  /*03d0*/  @!P0 HADD2.F32 R5, -RZ, R5.H0_H0 ;  /* 0x20000005ff058230 */ /* 0x000fe40000004100 */
[----:B------:R-:W-:Y:S01]  /*03e0*/  @!P1 FMUL.FTZ R2, R8, 1.4426950216293334961 ;  /* 0x3fb8aa3b08029820 */ /* 0x000fe20000410000 */
[----:B------:R-:W-:Y:S01]  /*03f0*/  ISETP.EQ.OR P1, PT, R15, 0x1, P2 ;  /* 0x000000010f00780c */ /* 0x000fe20001722670 */
[----:B------:R-:W-:Y:S02]  /*0400*/  IMAD.MOV.U32 R8, RZ, RZ, RZ ;  /* 0x000000ffff087224 */ /* 0x000fe400078e00ff */
[----:B------:R-:W-:-:S03]  /*0410*/  @!P0 FMUL.FTZ R8, R5, 1.4426950216293334961 ;  /* 0x3fb8aa3b05088820 */ /* 0x000fc60000410000 */
[----:B------:R-:W1:Y:S01]  /*0420*/  @!P2 LDC.64 R6, c[0x0][0x380] ;  /* 0x0000e000ff06ab82 */ /* 0x000e620000000a00 */
[----:B------:R-:W3:Y:S02]  /*0430*/  @!P2 MUFU.EX2 R11, R2 ;  /* 0x00000002000ba308 */ /* 0x000ee40000000800 */
[----:B---3--:R-:W-:-:S05]  /*0440*/  @!P2 FFMA.FTZ R11, R13, -R11, R14 ;  /* 0x8000000b0d0ba223 */ /* 0x008fca000001000e */
[----:B------:R-:W-:Y:S02]  /*0450*/  @!P2 F2FP.F16.F32.PACK_AB R11, RZ, R11 ;  /* 0x0000000bff0ba23e */ /* 0x000fe400000000ff */
[----:B-1----:R-:W-:-:S04]  /*0460*/  @!P2 LEA R6, P3, R0, R6, 0x1 ;  /* 0x000000060006a211 */ /* 0x002fc800078608ff */
        /* <DEDUP_REMOVED lines=14> */
.L_x_4797:
        /* <DEDUP_REMOVED lines=11> */
.L_x_11423:


//--------------------- .text._ZN43_GLOBAL__N__9ae7fba5_10_SoftMax_cu_9f978f6321softmax_warp_backwardIN3c104HalfES2_fLi2ELb1ELb0EEEvPT0_PKT_S7_iiiPKb --------------------------
	.section	.text._ZN43_GLOBAL__N__9ae7fba5_10_SoftMax_cu_9f978f6321softmax_warp_backwardIN3c104HalfES2_fLi2ELb1ELb0EEEvPT0_PKT_S7_iiiPKb,"ax",@progbits
	.align	128
.text._ZN43_GLOBAL__N__9ae7fba5_10_SoftMax_cu_9f978f6321softmax_warp_backwardIN3c104HalfES2_fLi2ELb1ELb0EEEvPT0_PKT_S7_iiiPKb:
        .type           _ZN43_GLOBAL__N__9ae7fba5_10_SoftMax_cu_9f978f6321softmax_warp_backwardIN3c104HalfES2_fLi2ELb1ELb0EEEvPT0_PKT_S7_iiiPKb,@function
        .size           _ZN43_GLOBAL__N__9ae7fba5_10_SoftMax_cu_9f978f6321softmax_warp_backwardIN3c104HalfES2_fLi2ELb1ELb0EEEvPT0_PKT_S7_iiiPKb,(.L_x_11424 - _ZN43_GLOBAL__N__9ae7fba5_10_SoftMax_cu_9f978f6321softmax_warp_backwardIN3c104HalfES2_fLi2ELb1ELb0EEEvPT0_PKT_S7_iiiPKb)
        .other          _ZN43_GLOBAL__N__9ae7fba5_10_SoftMax_cu_9f978f6321softmax_warp_backwardIN3c104HalfES2_fLi2ELb1ELb0EEEvPT0_PKT_S7_iiiPKb,@"STO_CUDA_ENTRY STV_DEFAULT"
_ZN43_GLOBAL__N__9ae7fba5_10_SoftMax_cu_9f978f6321softmax_warp_backwardIN3c104HalfES2_fLi2ELb1ELb0EEEvPT0_PKT_S7_iiiPKb:
        /* <DEDUP_REMOVED lines=28> */
[----:B--2---:R-:W-:-:S05]  /*01c0*/  @!P0 IADD3 R8, P4, PT, R11, R4, RZ ;  /* 0x000000040b088210 */ /* 0x004fca0007f9e0ff */
[----:B0-----:R0:W2:Y:S01]  /*01d0*/  @!P1 LDG.E.U16 R7, desc[UR4][R6.64] ;  /* 0x0000000406079981 */ /* 0x0010a2000c1e1500 */
[----:B------:R-:W-:Y:S02]  /*01e0*/  @!P0 IMAD.X R9, R12, 0x1, R5, P4 ;  /* 0x000000010c098824 */ /* 0x000fe400020e0605 */
[----:B------:R-:W1:Y:S03]  /*01f0*/  @!P1 LDC.64 R4, c[0x0][0x390] ;  /* 0x0000e400ff049b82 */ /* 0x000e660000000a00 */
[----:B------:R-:W3:Y:S01]  /*0200*/  @!P0 LDG.E.U16 R8, desc[UR4][R8.64] ;  /* 0x0000000408088981 */ /* 0x000ee2000c1e1500 */
[----:B-1----:R-:W-:-:S04]  /*0210*/  @!P1 IADD3 R4, P3, PT, R15, R4, RZ ;  /* 0x000000040f049210 */ /* 0x002fc80007f7e0ff */
[----:B------:R-:W1:Y:S01]  /*0220*/  @!P0 LDC.64 R14, c[0x0][0x390] ;  /* 0x0000e400ff0e8b82 */ /* 0x000e620000000a00 */
[----:B------:R-:W-:Y:S01]  /*0230*/  @!P1 IADD3.X R5, PT, PT, R10, R5, RZ, P3, !PT ;  /* 0x000000050a059210 */ /* 0x000fe20001ffe4ff */
[----:B0-----:R-:W-:-:S04]  /*0240*/  HFMA2 R6, -RZ, RZ, 0, 0 ;  /* 0x00000000ff067431 */ /* 0x001fc800000001ff */
[----:B------:R0:W5:Y:S01]  /*0250*/  @!P1 LDG.E.U16 R4, desc[UR4][R4.64] ;  /* 0x0000000404049981 */ /* 0x000162000c1e1500 */
[----:B-1----:R-:W-:-:S05]  /*0260*/  @!P0 IADD3 R10, P3, PT, R11, R14, RZ ;  /* 0x0000000e0b0a8210 */ /* 0x002fca0007f7e0ff */
[----:B------:R-:W-:Y:S02]  /*0270*/  @!P0 IMAD.X R11, R12, 0x1, R15, P3 ;  /* 0x000000010c0b8824 */ /* 0x000fe400018e060f */
[----:B------:R-:W-:-:S03]  /*0280*/  IMAD.MOV.U32 R12, RZ, RZ, RZ ;  /* 0x000000ffff0c7224 */ /* 0x000fc600078e00ff */
[----:B------:R1:W5:Y:S01]  /*0290*/  @!P0 LDG.E.U16 R10, desc[UR4][R10.64] ;  /* 0x000000040a0a8981 */ /* 0x000362000c1e1500 */
[----:B--2---:R-:W-:Y:S02]  /*02a0*/  @!P1 HADD2.F32 R12, -RZ, R7.H0_H0 ;  /* 0x20000007ff0c9230 */ /* 0x004fe40000004100 */
[----:B---3--:R-:W-:-:S03]  /*02b0*/  @!P0 HADD2.F32 R6, -RZ, R8.H0_H0 ;  /* 0x20000008ff068230 */ /* 0x008fc60000004100 */
[----:B------:R-:W-:Y:S02]  /*02c0*/  FADD.FTZ R7, RZ, R12 ;  /* 0x0000000cff077221 */ /* 0x000fe40000010000 */
[----:B------:R-:W-:-:S03]  /*02d0*/  FADD.FTZ R8, RZ, R6 ;  /* 0x00000006ff087221 */ /* 0x000fc60000010000 */
        /* <DEDUP_REMOVED lines=8> */
[----:B-----5:R-:W-:Y:S02]  /*0360*/  @!P1 HADD2.F32 R4, -RZ, R4.H0_H0 ;  /* 0x20000004ff049230 */ /* 0x020fe40000004100 */
[----:B-1----:R-:W-:Y:S01]  /*0370*/  FADD.FTZ R11, R14, R11 ;  /* 0x0000000b0e0b7221 */ /* 0x002fe20000010000 */
[----:B------:R-:W-:Y:S02]  /*0380*/  IMAD.MOV.U32 R2, RZ, RZ, RZ ;  /* 0x000000ffff027224 */ /* 0x000fe400078e00ff */
[----:B------:R-:W-:Y:S02]  /*0390*/  @!P0 HADD2.F32 R10, -RZ, R10.H0_H0 ;  /* 0x2000000aff0a8230 */ /* 0x000fe40000004100 */
[----:B------:R-:W-:Y:S01]  /*03a0*/  @!P1 FMUL.FTZ R2, R4, 1.4426950216293334961 ;  /* 0x3fb8aa3b04029820 */ /* 0x000fe20000410000 */
[----:B------:R-:W-:-:S04]  /*03b0*/  ISETP.EQ.OR P1, PT, R13, 0x1, P2 ;  /* 0x000000010d00780c */ /* 0x000fc80001722670 */
        /* <DEDUP_REMOVED lines=21> */
.L_x_4798:
        /* <DEDUP_REMOVED lines=15> */
.L_x_11424:


//--------------------- .text._ZN43_GLOBAL__N__9ae7fba5_10_SoftMax_cu_9f978f6321softmax_warp_backwardIN3c104HalfES2_fLi1ELb1ELb0EEEvPT0_PKT_S7_iiiPKb --------------------------
	.section	.text._ZN43_GLOBAL__N__9ae7fba5_10_SoftMax_cu_9f978f6321softmax_warp_backwardIN3c104HalfES2_fLi1ELb1ELb0EEEvPT0_PKT_S7_iiiPKb,"ax",@progbits
	.align	128
.text._ZN43_GLOBAL__N__9ae7fba5_10_SoftMax_cu_9f978f6321softmax_warp_backwardIN3c104HalfES2_fLi1ELb1ELb0EEEvPT0_PKT_S7_iiiPKb:
        .type           _ZN43_GLOBAL__N__9ae7fba5_10_SoftMax_cu_9f978f6321softmax_warp_backwardIN3c104HalfES2_fLi1ELb1ELb0EEEvPT0_PKT_S7_iiiPKb,@function
        .size           _ZN43_GLOBAL__N__9ae7fba5_10_SoftMax_cu_9f978f6321softmax_warp_backwardIN3c104HalfES2_fLi1ELb1ELb0EEEvPT0_PKT_S7_iiiPKb,(.L_x_11425 - _ZN43_GLOBAL__N__9ae7fba5_10_SoftMax_cu_9f978f6321softmax_warp_backwardIN3c104HalfES2_fLi1ELb1ELb0EEEvPT0_PKT_S7_iiiPKb)
        .other          _ZN43_GLOBAL__N__9ae7fba5_10_SoftMax_cu_9f978f6321softmax_warp_backwardIN3c104HalfES2_fLi1ELb1ELb0EEEvPT0_PKT_S7_iiiPKb,@"STO_CUDA_ENTRY STV_DEFAULT"
_ZN43_GLOBAL__N__9ae7fba5_10_SoftMax_cu_9f978f6321softmax_warp_backwardIN3c104HalfES2_fLi1ELb1ELb0EEEvPT0_PKT_S7_iiiPKb:
        /* <DEDUP_REMOVED lines=31> */
[----:B0-----:R-:W2:Y:S02]  /*01f0*/  @!P1 LDG.E.U16 R10, desc[UR4][R10.64] ;  /* 0x000000040a0a9981 */ /* 0x001ea4000c1e1500 */
[----:B------:R-:W-:Y:S02]  /*0200*/  @!P0 IADD3.X R5, PT, PT, R16, R5, RZ, P4, !PT ;  /* 0x0000000510058210 */ /* 0x000fe400027fe4ff */
[----:B---3--:R-:W-:-:S03]  /*0210*/  @!P1 IADD3 R8, P3, PT, R15, R8, RZ ;  /* 0x000000080f089210 */ /* 0x008fc60007f7e0ff */
[----:B------:R-:W3:Y:S02]  /*0220*/  @!P0 LDG.E.U16 R4, desc[UR4][R4.64] ;  /* 0x0000000404048981 */ /* 0x000ee4000c1e1500 */
[----:B------:R-:W-:-:S05]  /*0230*/  @!P1 IMAD.X R9, R12, 0x1, R9, P3 ;  /* 0x000000010c099824 */ /* 0x000fca00018e0609 */
[----:B------:R0:W5:Y:S01]  /*0240*/  @!P1 LDG.E.U16 R8, desc[UR4][R8.64] ;  /* 0x0000000408089981 */ /* 0x000162000c1e1500 */
[----:B-1----:R-:W-:-:S05]  /*0250*/  @!P0 IADD3 R12, P3, PT, R13, R6, RZ ;  /* 0x000000060d0c8210 */ /* 0x002fca0007f7e0ff */
[----:B------:R-:W-:-:S05]  /*0260*/  @!P0 IMAD.X R13, R16, 0x1, R7, P3 ;  /* 0x00000001100d8824 */ /* 0x000fca00018e0607 */
[----:B------:R0:W5:Y:S01]  /*0270*/  @!P0 LDG.E.U16 R12, desc[UR4][R12.64] ;  /* 0x000000040c0c8981 */ /* 0x000162000c1e1500 */
[----:B------:R-:W-:Y:S01]  /*0280*/  CS2R R6, SRZ ;  /* 0x0000000000067805 */ /* 0x000fe2000001ff00 */
[----:B--2---:R-:W-:Y:S02]  /*0290*/  @!P1 HADD2.F32 R7, -RZ, R10.H0_H0 ;  /* 0x2000000aff079230 */ /* 0x004fe40000004100 */
[----:B---3--:R-:W-:-:S03]  /*02a0*/  @!P0 HADD2.F32 R6, -RZ, R4.H0_H0 ;  /* 0x20000004ff068230 */ /* 0x008fc60000004100 */
[----:B------:R-:W-:Y:S02]  /*02b0*/  FADD.FTZ R10, RZ, R7 ;  /* 0x00000007ff0a7221 */ /* 0x000fe40000010000 */
[----:B------:R-:W-:-:S03]  /*02c0*/  FADD.FTZ R11, RZ, R6 ;  /* 0x00000006ff0b7221 */ /* 0x000fc60000010000 */
        /* <DEDUP_REMOVED lines=31> */
.L_x_4799:
        /* <DEDUP_REMOVED lines=12> */
.L_x_11425:


//--------------------- .text._ZN43_GLOBAL__N__9ae7fba5_10_SoftMax_cu_9f978f6321softmax_warp_backwardIN3c104HalfES2_fLi0ELb1ELb0EEEvPT0_PKT_S7_iiiPKb --------------------------
	.section	.text._ZN43_GLOBAL__N__9ae7fba5_10_SoftMax_cu_9f978f6321softmax_warp_backwardIN3c104HalfES2_fLi0ELb1ELb0EEEvPT0_PKT_S7_iiiPKb,"ax",@progbits
	.align	128
.text._ZN43_GLOBAL__N__9ae7fba5_10_SoftMax_cu_9f978f6321softmax_warp_backwardIN3c104HalfES2_fLi0ELb1ELb0EEEvPT0_PKT_S7_iiiPKb:
        .type           _ZN43_GLOBAL__N__9ae7fba5_10_SoftMax_cu_9f978f6321softmax_warp_backwardIN3c104HalfES2_fLi0ELb1ELb0EEEvPT0_PKT_S7_iiiPKb,@function
        .size           _ZN43_GLOBAL__N__9ae7fba5_10_SoftMax_cu_9f978f6321softmax_warp_backwardIN3c104HalfES2_fLi0ELb1ELb0EEEvPT0_PKT_S7_iiiPKb,(.L_x_11426 - _ZN43_GLOBAL__N__9ae7fba5_10_SoftMax_cu_9f978f6321softmax_warp_backwardIN3c104HalfES2_fLi0ELb1ELb0EEEvPT0_PKT_S7_iiiPKb)
        .other          _ZN43_GLOBAL__N__9ae7fba5_10_SoftMax_cu_9f978f6321softmax_warp_backwardIN3c104HalfES2_fLi0ELb1ELb0EEEvPT0_PKT_S7_iiiPKb,@"STO_CUDA_ENTRY STV_DEFAULT"
_ZN43_GLOBAL__N__9ae7fba5_10_SoftMax_cu_9f978f6321softmax_warp_backwardIN3c104HalfES2_fLi0ELb1ELb0EEEvPT0_PKT_S7_iiiPKb:
        /* <DEDUP_REMOVED lines=26> */
[----:B------:R-:W-:Y:S02]  /*01a0*/  @P1 IADD3.X R9, PT, PT, R2, R13, RZ, P2, !PT ;  /* 0x0000000d02091210 */ /* 0x000fe400017fe4ff */
[----:B------:R-:W-:-:S04]  /*01b0*/  @!P0 IADD3 R2, P2, PT, R3, R0, RZ ;  /* 0x0000000003028210 */ /* 0x000fc80007f5e0ff */
[----:B------:R0:W5:Y:S01]  /*01c0*/  @P1 LDG.E.U16 R9, desc[UR4][R8.64] ;  /* 0x0000000408091981 */ /* 0x000162000c1e1500 */
[----:B------:R-:W-:Y:S02]  /*01d0*/  @!P0 IMAD.X R13, RZ, RZ, R4, P2 ;  /* 0x000000ffff0d8224 */ /* 0x000fe400010e0604 */
[----:B------:R-:W-:-:S03]  /*01e0*/  @!P0 IMAD.SHL.U32 R15, R2, 0x2, RZ ;  /* 0x00000002020f8824 */ /* 0x000fc600078e00ff */
[----:B------:R-:W-:Y:S02]  /*01f0*/  @!P0 SHF.L.U64.HI R2, R2, 0x1, R13 ;  /* 0x0000000102028819 */ /* 0x000fe4000001020d */
[----:B---3--:R-:W-:-:S04]  /*0200*/  @!P0 IADD3 R12, P2, PT, R15, R6, RZ ;  /* 0x000000060f0c8210 */ /* 0x008fc80007f5e0ff */
[----:B------:R-:W-:Y:S02]  /*0210*/  @!P0 IADD3.X R13, PT, PT, R2, R7, RZ, P2, !PT ;  /* 0x00000007020d8210 */ /* 0x000fe400017fe4ff */
[----:B-1----:R-:W-:-:S03]  /*0220*/  @!P0 IADD3 R6, P2, PT, R15, R16, RZ ;  /* 0x000000100f068210 */ /* 0x002fc60007f5e0ff */
[----:B------:R1:W5:Y:S02]  /*0230*/  @!P0 LDG.E.U16 R12, desc[UR4][R12.64] ;  /* 0x000000040c0c8981 */ /* 0x000364000c1e1500 */
[----:B------:R-:W-:-:S05]  /*0240*/  @!P0 IMAD.X R7, R2, 0x1, R17, P2 ;  /* 0x0000000102078824 */ /* 0x000fca00010e0611 */
[----:B------:R1:W5:Y:S01]  /*0250*/  @!P0 LDG.E.U16 R6, desc[UR4][R6.64] ;  /* 0x0000000406068981 */ /* 0x000362000c1e1500 */
[----:B------:R-:W-:Y:S01]  /*0260*/  ISETP.GT.AND P2, PT, R14, RZ, PT ;  /* 0x000000ff0e00720c */ /* 0x000fe20003f44270 */
[----:B0-----:R-:W-:Y:S02]  /*0270*/  IMAD.MOV.U32 R8, RZ, RZ, RZ ;  /* 0x000000ffff087224 */ /* 0x001fe400078e00ff */
[----:B--2---:R-:W-:-:S05]  /*0280*/  @P1 HADD2.F32 R10, -RZ, R10.H0_H0 ;  /* 0x2000000aff0a1230 */ /* 0x004fca0000004100 */
[----:B------:R-:W-:-:S05]  /*0290*/  @P1 FMUL.FTZ R8, R10, 1.4426950216293334961 ;  /* 0x3fb8aa3b0a081820 */ /* 0x000fca0000410000 */
[----:B-1----:R-:W-:Y:S05]  /*02a0*/  @!P2 EXIT ;  /* 0x000000000000a94d */ /* 0x002fea0003800000 */
[----:B------:R-:W0:Y:S01]  /*02b0*/  MUFU.EX2 R8, R8 ;  /* 0x0000000800087308 */ /* 0x000e220000000800 */
[----:B------:R-:W1:Y:S01]  /*02c0*/  LDCU.64 UR6, c[0x0][0x380] ;  /* 0x00007000ff0677ac */ /* 0x000e620008000a00 */
[----:B------:R-:W-:Y:S02]  /*02d0*/  HFMA2 R2, -RZ, RZ, 0, 0 ;  /* 0x00000000ff027431 */ /* 0x000fe400000001ff */
[----:B-----5:R-:W-:Y:S02]  /*02e0*/  @!P0 HADD2.F32 R12, -RZ, R12.H0_H0 ;  /* 0x2000000cff0c8230 */ /* 0x020fe40000004100 */
[----:B------:R-:W-:Y:S01]  /*02f0*/  @P1 HADD2.F32 R2, -RZ, R9.H0_H0 ;  /* 0x20000009ff021230 */ /* 0x000fe20000004100 */
[----:B------:R-:W-:Y:S01]  /*0300*/  ISETP.NE.AND P1, PT, R5, 0x1, PT ;  /* 0x000000010500780c */ /* 0x000fe20003f25270 */
[----:B------:R-:W-:Y:S02]  /*0310*/  IMAD.MOV.U32 R5, RZ, RZ, RZ ;  /* 0x000000ffff057224 */ /* 0x000fe400078e00ff */
[----:B------:R-:W-:Y:S01]  /*0320*/  @!P0 FMUL.FTZ R5, R12, 1.4426950216293334961 ;  /* 0x3fb8aa3b0c058820 */ /* 0x000fe20000410000 */
[----:B------:R-:W-:-:S04]  /*0330*/  FADD.FTZ R7, RZ, R2 ;  /* 0x00000002ff077221 */ /* 0x000fc80000010000 */
[----:B0-----:R-:W-:Y:S01]  /*0340*/  FFMA.FTZ R7, R7, -R8, R2 ;  /* 0x8000000807077223 */ /* 0x001fe20000010002 */
[----:B-1----:R-:W-:-:S04]  /*0350*/  LEA R2, P2, R3, UR6, 0x1 ;  /* 0x0000000603027c11 */ /* 0x002fc8000f8408ff */
[----:B------:R-:W-:Y:S02]  /*0360*/  F2FP.F16.F32.PACK_AB R7, RZ, R7 ;  /* 0x00000007ff07723e */ /* 0x000fe400000000ff */
[----:B------:R-:W-:-:S05]  /*0370*/  LEA.HI.X R3, R3, UR7, R4, 0x1, P2 ;  /* 0x0000000703037c11 */ /* 0x000fca00090f0c04 */
[----:B------:R0:W-:Y:S01]  /*0380*/  STG.E.U16 desc[UR4][R2.64], R7 ;  /* 0x0000000702007986 */ /* 0x0001e2000c101504 */
[----:B------:R-:W-:Y:S05]  /*0390*/  @!P1 EXIT ;  /* 0x000000000000994d */ /* 0x000fea0003800000 */
[----:B------:R-:W1:Y:S01]  /*03a0*/  MUFU.EX2 R5, R5 ;  /* 0x0000000500057308 */ /* 0x000e620000000800 */
[----:B------:R-:W-:Y:S02]  /*03b0*/  IMAD.MOV.U32 R4, RZ, RZ, RZ ;  /* 0x000000ffff047224 */ /* 0x000fe400078e00ff */
[----:B------:R-:W-:Y:S01]  /*03c0*/  @!P0 HADD2.F32 R4, -RZ, R6.H0_H0 ;  /* 0x20000006ff048230 */ /* 0x000fe20000004100 */
[----:B0-----:R-:W-:-:S04]  /*03d0*/  LEA R2, P0, R0, R2, 0x1 ;  /* 0x0000000200027211 */ /* 0x001fc800078008ff */
[----:B------:R-:W-:Y:S01]  /*03e0*/  FADD.FTZ R6, RZ, R4 ;  /* 0x00000004ff067221 */ /* 0x000fe20000010000 */
[----:B------:R-:W-:-:S03]  /*03f0*/  IADD3.X R3, PT, PT, RZ, R3, RZ, P0, !PT ;  /* 0x00000003ff037210 */ /* 0x000fc600007fe4ff */
[----:B-1----:R-:W-:-:S05]  /*0400*/  FFMA.FTZ R6, -R5, R6, R4 ;  /* 0x0000000605067223 */ /* 0x002fca0000010104 */
[----:B------:R-:W-:-:S05]  /*0410*/  F2FP.F16.F32.PACK_AB R6, RZ, R6 ;  /* 0x00000006ff06723e */ /* 0x000fca00000000ff */
[----:B------:R-:W-:Y:S01]  /*0420*/  STG.E.U16 desc[UR4][R2.64], R6 ;  /* 0x0000000602007986 */ /* 0x000fe2000c101504 */
[----:B------:R-:W-:Y:S05]  /*0430*/  EXIT ;  /* 0x000000000000794d */ /* 0x000fea0003800000 */
.L_x_4800:
        /* <DEDUP_REMOVED lines=12> */
.L_x_11426:


//--------------------- .text._ZN43_GLOBAL__N__9ae7fba5_10_SoftMax_cu_9f978f6321softmax_warp_backwardIfffLi10ELb1ELb0EEEvPT0_PKT_S5_iiiPKb --------------------------
	.section	.text._ZN43_GLOBAL__N__9ae7fba5_10_SoftMax_cu_9f978f6321softmax_warp_backwardIfffLi10ELb1ELb0EEEvPT0_PKT_S5_iiiPKb,"ax",@progbits
	.align	128
.text._ZN43_GLOBAL__N__9ae7fba5_10_SoftMax_cu_9f978f6321softmax_warp_backwardIfffLi10ELb1ELb0EEEvPT0_PKT_S5_iiiPKb:
        .type           _ZN43_GLOBAL__N__9ae7fba5_10_SoftMax_cu_9f978f6321softmax_warp_backwardIfffLi10ELb1ELb0EEEvPT0_PKT_S5_iiiPKb,@function
        .size           _ZN43_GLOBAL__N__9ae7fba5_10_SoftMax_cu_9f978f6321softmax_warp_backwardIfffLi10ELb1ELb0EEEvPT0_PKT_S5_iiiPKb,(.L_x_11427 - _ZN43_GLOBAL__N__9ae7fba5_10_SoftMax_cu_9f978f6321softmax_warp_backwardIfffLi10ELb1ELb0EEEvPT0_PKT_S5_iiiPKb)
        .other          _ZN43_GLOBAL__N__9ae7fba5_10_SoftMax_cu_9f978f6321softmax_warp_backwardIfffLi10ELb1ELb0EEEvPT0_PKT_S5_iiiPKb,@"STO_CUDA_ENTRY STV_DEFAULT"
_ZN43_GLOBAL__N__9ae7fba5_10_SoftMax_cu_9f978f6321softmax_warp_backwardIfffLi10ELb1ELb0EEEvPT0_PKT_S5_iiiPKb:
        /* <DEDUP_REMOVED lines=9> */
[----:B------:R-:W0:Y:S02]  /*0090*/  LDCU.64 UR4, c[0x0][0x358] ;  /* 0x00006b00ff0477ac */ /* 0x000e240008000a00 */
[----:B------:R-:W0:Y:S01]  /*00a0*/  LDC.64 R4, c[0x0][0x388] ;  /* 0x0000e200ff047b82 */ /* 0x000e220000000a00 */
[----:B---3--:R-:W-:-:S02]  /*00b0*/  LOP3.LUT R61, R61, 0x1f, RZ, 0xc0, !PT ;  /* 0x0000001f3d3d7812 */ /* 0x008fc400078ec0ff */
[C---:B----4-:R-:W-:Y:S02]  /*00c0*/  IADD3 R9, PT, PT, -R0.reuse, UR6, RZ ;  /* 0x0000000600097c10 */ /* 0x050fe4000fffe1ff */
[----:B--2---:R-:W-:Y:S01]  /*00d0*/  ISETP.GE.AND P0, PT, R61, UR8, PT ;  /* 0x000000083d007c0c */ /* 0x004fe2000bf06270 */
[----:B------:R-:W-:-:S03]  /*00e0*/  IMAD R65, R0, UR7, R61 ;  /* 0x0000000700417c24 */ /* 0x000fc6000f8e023d */
[----:B------:R-:W-:Y:S01]  /*00f0*/  ISETP.LT.OR P4, PT, R9, 0x1, P0 ;  /* 0x000000010900780c */ /* 0x000fe20000781670 */
[----:B-1----:R-:W-:-:S04]  /*0100*/  IMAD.WIDE R2, R65, 0x4, R2 ;  /* 0x0000000441027825 */ /* 0x002fc800078e0202 */
[----:B------:R-:W-:Y:S02]  /*0110*/  IMAD.MOV.U32 R64, RZ, RZ, RZ ;  /* 0x000000ffff407224 */ /* 0x000fe400078e00ff */
[----:B------:R-:W-:Y:S02]  /*0120*/  IMAD.MOV.U32 R68, RZ, RZ, RZ ;  /* 0x000000ffff447224 */ /* 0x000fe400078e00ff */
[----:B------:R-:W-:Y:S01]  /*0130*/  IMAD.MOV.U32 R60, RZ, RZ, RZ ;  /* 0x000000ffff3c7224 */ /* 0x000fe200078e00ff */
[----:B------:R-:W-:Y:S01]  /*0140*/  CS2R R66, SRZ ;  /* 0x0000000000427805 */ /* 0x000fe2000001ff00 */
[C---:B------:R-:W-:Y:S01]  /*0150*/  VIADD R7, R61.reuse, 0x80 ;  /* 0x000000803d077836 */ /* 0x040fe20000000000 */
[----:B------:R-:W-:Y:S01]  /*0160*/  CS2R R58, SRZ ;  /* 0x00000000003a7805 */ /* 0x000fe2000001ff00 */
[----:B0-----:R-:W2:Y:S01]  /*0170*/  @!P4 LDG.E R6, desc[UR4][R2.64] ;  /* 0x000000040206c981 */ /* 0x001ea2000c1e1900 */
[----:B------:R-:W-:Y:S01]  /*0180*/  VIADD R0, R61, 0x20 ;  /* 0x000000203d007836 */ /* 0x000fe20000000000 */
[----:B------:R-:W-:-:S02]  /*0190*/  CS2R R62, SRZ ;  /* 0x00000000003e7805 */ /* 0x000fc4000001ff00 */
[----:B------:R-:W-:Y:S02]  /*01a0*/  CS2R R56, SRZ ;  /* 0x0000000000387805 */ /* 0x000fe4000001ff00 */
[----:B------:R-:W-:Y:S02]  /*01b0*/  CS2R R54, SRZ ;  /* 0x0000000000367805 */ /* 0x000fe4000001ff00 */
[----:B------:R-:W-:Y:S02]  /*01c0*/  CS2R R52, SRZ ;  /* 0x0000000000347805 */ /* 0x000fe4000001ff00 */
[----:B------:R-:W-:Y:S01]  /*01d0*/  ISETP.GE.AND P1, PT, R0, UR8, PT ;  /* 0x0000000800007c0c */ /* 0x000fe2000bf26270 */
[----:B------:R-:W-:Y:S01]  /*01e0*/  VIADD R0, R61, 0x40 ;  /* 0x000000403d007836 */ /* 0x000fe20000000000 */
[----:B------:R-:W-:Y:S02]  /*01f0*/  CS2R R50, SRZ ;  /* 0x0000000000327805 */ /* 0x000fe4000001ff00 */
[----:B------:R-:W-:-:S02]  /*0200*/  CS2R R48, SRZ ;  /* 0x0000000000307805 */ /* 0x000fc4000001ff00 */
        /* <DEDUP_REMOVED lines=40> */
[----:B------:R-:W-:Y:S02]  /*0490*/  ISETP.GE.AND P5, PT, R7, UR8, PT ;  /* 0x0000000807007c0c */ /* 0x000fe4000bfa6270 */
[----:B------:R-:W-:Y:S02]  /*04a0*/  IADD3 R0, PT, PT, R61, 0xc0, RZ ;  /* 0x000000c03d007810 */ /* 0x000fe40007ffe0ff */
        /* <DEDUP_REMOVED lines=40> */
[----:B------:R-:W-:Y:S02]  /*0730*/  ISETP.LT.OR P4, PT, R9, 0x1, P4 ;  /* 0x000000010900780c */ /* 0x000fe40002781670 */
[C---:B------:R-:W-:Y:S01]  /*0740*/  IADD3 R8, PT, PT, R61.reuse, 0x1a0, RZ ;  /* 0x000001a03d087810 */ /* 0x040fe20007ffe0ff */
        /* <DEDUP_REMOVED lines=24> */
[----:B------:R-:W-:Y:S01]  /*08d0*/  VIADD R0, R61, 0x220 ;  /* 0x000002203d007836 */ /* 0x000fe20000000000 */
[----:B------:R-:W-:-:S04]  /*08e0*/  ISETP.GE.AND P6, PT, R8, UR8, PT ;  /* 0x0000000808007c0c */ /* 0x000fc8000bfc6270 */
        /* <DEDUP_REMOVED lines=16> */
[----:B------:R-:W-:Y:S01]  /*09f0*/  ISETP.GE.AND P6, PT, R9, 0x1, PT ;  /* 0x000000010900780c */ /* 0x000fe20003fc6270 */
[----:B----4-:R-:W-:-:S03]  /*0a00*/  @!P5 FMUL.FTZ R31, R6, 1.4426950216293334961 ;  /* 0x3fb8aa3b061fd820 */ /* 0x010fc60000410000 */
[----:B------:R-:W-:Y:S02]  /*0a10*/  ISETP.GE.OR P5, PT, R0, UR8, !P6 ;  /* 0x0000000800007c0c */ /* 0x000fe4000f7a6670 */
[----:B------:R-:W-:Y:S01]  /*0a20*/  IADD3 R0, PT, PT, R61, 0x280, RZ ;  /* 0x000002803d007810 */ /* 0x000fe20007ffe0ff */
[----:B---3--:R-:W-:-:S03]  /*0a30*/  @!P4 FMUL.FTZ R29, R7, 1.4426950216293334961 ;  /* 0x3fb8aa3b071dc820 */ /* 0x008fc60000410000 */
        /* <DEDUP_REMOVED lines=32> */
[----:B------:R-:W-:-:S03]  /*0c40*/  IADD3 R7, PT, PT, R61, 0x360, RZ ;  /* 0x000003603d077810 */ /* 0x000fc60007ffe0ff */
        /* <DEDUP_REMOVED lines=29> */
[C---:B------:R-:W-:Y:S02]  /*0e20*/  VIADD R0, R61.reuse, 0x3c0 ;  /* 0x000003c03d007836 */ /* 0x040fe40000000000 */
        /* <DEDUP_REMOVED lines=44> */
[----:B------:R-:W-:Y:S01]  /*10f0*/  ISETP.NE.AND P6, PT, R74, RZ, PT ;  /* 0x000000ff4a00720c */ /* 0x000fe20003fc5270 */
[----:B------:R-:W3:Y:S01]  /*1100*/  @!P1 MUFU.EX2 R67, R67 ;  /* 0x0000004300439308 */ /* 0x000ee20000000800 */
[----:B------:R-:W-:Y:S02]  /*1110*/  CS2R R4, SRZ ;  /* 0x0000000000047805 */ /* 0x000fe4000001ff00 */
[----:B-----5:R-:W-:Y:S01]  /*1120*/  @!P4 FMUL.FTZ R5, R69, 1.4426950216293334961 ;  /* 0x3fb8aa3b4505c820 */ /* 0x020fe20000410000 */
[----:B-1----:R-:W-:Y:S01]  /*1130*/  FADD.FTZ R69, R73, R72 ;  /* 0x0000004849457221 */ /* 0x002fe20000010000 */
[----:B------:R-:W-:-:S03]  /*1140*/  LOP3.LUT R72, R61, 0xc0, RZ, 0xfc, !PT ;  /* 0x000000c03d487812 */ /* 0x000fc600078efcff */
[----:B------:R-:W0:Y:S04]  /*1150*/  @!P0 MUFU.EX2 R68, R68 ;  /* 0x0000004400448308 */ /* 0x000e280000000800 */
[----:B------:R-:W-:Y:S01]  /*1160*/  @!P6 FMUL.FTZ R4, R71, 1.4426950216293334961 ;  /* 0x3fb8aa3b4704e820 */ /* 0x000fe20000410000 */
[----:B------:R-:W-:-:S03]  /*1170*/  LOP3.LUT R71, R61, 0x80, RZ, 0xfc, !PT ;  /* 0x000000803d477812 */ /* 0x000fc600078efcff */
[----:B------:R-:W1:Y:S01]  /*1180*/  @!P2 MUFU.EX2 R66, R66 ;  /* 0x000000420042a308 */ /* 0x000e620000000800 */
[----:B------:R-:W-:Y:S01]  /*1190*/  ISETP.GE.AND P6, PT, R71, UR8, PT ;  /* 0x0000000847007c0c */ /* 0x000fe2000bfc6270 */
[----:B---3--:R-:W-:Y:S01]  /*11a0*/  @!P1 FFMA.FTZ R67, -R69, R67, R60 ;  /* 0x0000004345439223 */ /* 0x008fe2000001013c */
[C---:B------:R-:W-:Y:S02]  /*11b0*/  LOP3.LUT R71, R61.reuse, 0xa0, RZ, 0xfc, !PT ;  /* 0x000000a03d477812 */ /* 0x040fe400078efcff */
[----:B------:R-:W-:Y:S01]  /*11c0*/  LOP3.LUT R60, R61, 0x100, RZ, 0xfc, !PT ;  /* 0x000001003d3c7812 */ /* 0x000fe200078efcff */
[----:B--2---:R-:W-:Y:S01]  /*11d0*/  IMAD.WIDE R2, R65, 0x4, R2 ;  /* 0x0000000441027825 */ /* 0x004fe200078e0202 */
[----:B------:R-:W-:-:S03]  /*11e0*/  ISETP.GE.AND P4, PT, R71, UR8, PT ;  /* 0x0000000847007c0c */ /* 0x000fc6000bf86270 */
[----:B------:R-:W-:Y:S02]  /*11f0*/  HFMA2 R71, -RZ, RZ, 0, 0 ;  /* 0x00000000ff477431 */ /* 0x000fe400000001ff */
[----:B0-----:R-:W-:Y:S01]  /*1200*/  @!P0 FFMA.FTZ R73, -R69, R68, R64 ;  /* 0x0000004445498223 */ /* 0x001fe20000010140 */
[C---:B------:R-:W-:Y:S01]  /*1210*/  LOP3.LUT R64, R61.reuse, 0xe0, RZ, 0xfc, !PT ;  /* 0x000000e03d407812 */ /* 0x040fe200078efcff */
[----:B------:R-:W-:Y:S01]  /*1220*/  @!P1 STG.E desc[UR4][R2.64+0x80], R67 ;  /* 0x0000804302009986 */ /* 0x000fe2000c101904 */
[----:B------:R-:W-:Y:S01]  /*1230*/  ISETP.GE.AND P1, PT, R60, UR8, PT ;  /* 0x000000083c007c0c */ /* 0x000fe2000bf26270 */
[----:B------:R-:W0:Y:S01]  /*1240*/  @!P3 MUFU.EX2 R62, R62 ;  /* 0x0000003e003eb308 */ /* 0x000e220000000800 */
[----:B------:R-:W-:Y:S01]  /*1250*/  LOP3.LUT R60, R61, 0x120, RZ, 0xfc, !PT ;  /* 0x000001203d3c7812 */ /* 0x000fe200078efcff */
[----:B------:R-:W-:Y:S01]  /*1260*/  @!P0 STG.E desc[UR4][R2.64], R73 ;  /* 0x0000004902008986 */ /* 0x000fe2000c101904 */
[----:B------:R-:W-:Y:S01]  /*1270*/  @!P5 FMUL.FTZ R71, R70, 1.4426950216293334961 ;  /* 0x3fb8aa3b4647d820 */ /* 0x000fe20000410000 */
[----:B-1----:R-:W-:Y:S01]  /*1280*/  @!P2 FFMA.FTZ R59, -R69, R66, R59 ;  /* 0x00000042453ba223 */ /* 0x002fe2000001013b */
[----:B------:R-:W-:-:S02]  /*1290*/  ISETP.GE.AND P0, PT, R64, UR8, PT ;  /* 0x0000000840007c0c */ /* 0x000fc4000bf06270 */
[----:B------:R-:W-:Y:S01]  /*12a0*/  ISETP.GE.AND P5, PT, R72, UR8, PT ;  /* 0x0000000848007c0c */ /* 0x000fe2000bfa6270 */
[----:B------:R0:W1:Y:S01]  /*12b0*/  @!P6 MUFU.EX2 R70, R63 ;  /* 0x0000003f0046e308 */ /* 0x0000620000000800 */
[----:B------:R-:W-:Y:S01]  /*12c0*/  @!P2 STG.E desc[UR4][R2.64+0x100], R59 ;  /* 0x0001003b0200a986 */ /* 0x000fe2000c101904 */
[----:B------:R-:W-:-:S06]  /*12d0*/  ISETP.GE.AND P2, PT, R60, UR8, PT ;  /* 0x000000083c007c0c */ /* 0x000fcc000bf46270 */
[----:B------:R-:W2:Y:S01]  /*12e0*/  @!P1 MUFU.EX2 R49, R49 ;  /* 0x0000003100319308 */ /* 0x000ea20000000800 */
[----:B0-----:R-:W-:Y:S01]  /*12f0*/  @!P3 FFMA.FTZ R63, -R69, R62, R58 ;  /* 0x0000003e453fb223 */ /* 0x001fe2000001013a */
[----:B------:R-:W-:-:S04]  /*1300*/  LOP3.LUT R58, R61, 0x140, RZ, 0xfc, !PT ;  /* 0x000001403d3a7812 */ /* 0x000fc800078efcff */
[----:B------:R-:W-:Y:S01]  /*1310*/  @!P3 STG.E desc[UR4][R2.64+0x180], R63 ;  /* 0x0001803f0200b986 */ /* 0x000fe2000c101904 */
[----:B------:R-:W-:Y:S01]  /*1320*/  ISETP.GE.AND P3, PT, R58, UR8, PT ;  /* 0x000000083a007c0c */ /* 0x000fe2000bf66270 */
[----:B------:R-:W0:Y:S01]  /*1330*/  @!P0 MUFU.EX2 R51, R51 ;  /* 0x0000003300338308 */ /* 0x000e220000000800 */
[----:B-1----:R-:W-:Y:S01]  /*1340*/  @!P6 FFMA.FTZ R57, -R69, R70, R57 ;  /* 0x000000464539e223 */ /* 0x002fe20000010139 */
[----:B------:R-:W-:-:S04]  /*1350*/  LOP3.LUT R58, R61, 0x160, RZ, 0xfc, !PT ;  /* 0x000001603d3a7812 */ /* 0x000fc800078efcff */
[----:B------:R-:W-:Y:S01]  /*1360*/  @!P6 STG.E desc[UR4][R2.64+0x200], R57 ;  /* 0x000200390200e986 */ /* 0x000fe2000c101904 */
[----:B------:R-:W-:Y:S01]  /*1370*/  ISETP.GE.AND P6, PT, R58, UR8, PT ;  /* 0x000000083a007c0c */ /* 0x000fe2000bfc6270 */
[----:B------:R-:W1:Y:S01]  /*1380*/  @!P5 MUFU.EX2 R53, R53 ;  /* 0x000000350035d308 */ /* 0x000e620000000800 */
[----:B--2---:R-:W-:Y:S01]  /*1390*/  @!P1 FFMA.FTZ R49, -R69, R49, R50 ;  /* 0x0000003145319223 */ /* 0x004fe20000010132 */
[----:B------:R-:W-:-:S04]  /*13a0*/  LOP3.LUT R50, R61, 0x1e0, RZ, 0xfc, !PT ;  /* 0x000001e03d327812 */ /* 0x000fc800078efcff */
[----:B------:R-:W-:Y:S01]  /*13b0*/  @!P1 STG.E desc[UR4][R2.64+0x400], R49 ;  /* 0x0004003102009986 */ /* 0x000fe2000c101904 */
[----:B------:R-:W-:Y:S01]  /*13c0*/  ISETP.GE.AND P1, PT, R50, UR8, PT ;  /* 0x0000000832007c0c */ /* 0x000fe2000bf26270 */
        /* <DEDUP_REMOVED lines=31> */
[C---:B0-----:R-:W-:Y:S02]  /*15c0*/  @!P0 FFMA.FTZ R37, -R69.reuse, R37, R38 ;  /* 0x0000002545258223 */ /* 0x041fe40000010126 */
[----:B------:R-:W0:Y:S03]  /*15d0*/  S2R R38, SR_TID.X ;  /* 0x0000000000267919 */ /* 0x000e260000002100 */
[----:B------:R-:W-:Y:S02]  /*15e0*/  @!P0 STG.E desc[UR4][R2.64+0x700], R37 ;  /* 0x0007002502008986 */ /* 0x000fe4000c101904 */
[----:B------:R-:W3:Y:S01]  /*15f0*/  @!P2 MUFU.EX2 R33, R33 ;  /* 0x000000210021a308 */ /* 0x000ee20000000800 */
[----:B-1----:R-:W-:Y:S01]  /*1600*/  @!P5 FFMA.FTZ R39, -R69, R39, R40 ;  /* 0x000000274527d223 */ /* 0x002fe20000010128 */
[----:B------:R-:W-:-:S04]  /*1610*/  LOP3.LUT R40, R61, 0x280, RZ, 0xfc, !PT ;  /* 0x000002803d287812 */ /* 0x000fc800078efcff */
[----:B------:R-:W-:Y:S01]  /*1620*/  @!P5 STG.E desc[UR4][R2.64+0x680], R39 ;  /* 0x000680270200d986 */ /* 0x000fe2000c101904 */
[----:B------:R-:W-:Y:S01]  /*1630*/  ISETP.GE.AND P5, PT, R40, UR8, PT ;  /* 0x0000000828007c0c */ /* 0x000fe2000bfa6270 */
[----:B------:R-:W1:Y:S01]  /*1640*/  @!P4 MUFU.EX2 R41, R41 ;  /* 0x000000290029c308 */ /* 0x000e620000000800 */
[----:B--2---:R-:W-:Y:S01]  /*1650*/  @!P1 FFMA.FTZ R35, -R69, R35, R36 ;  /* 0x0000002345239223 */ /* 0x004fe20000010124 */
[----:B------:R-:W-:-:S04]  /*1660*/  LOP3.LUT R36, R61, 0x2c0, RZ, 0xfc, !PT ;  /* 0x000002c03d247812 */ /* 0x000fc800078efcff */
[----:B------:R2:W-:Y:S01]  /*1670*/  @!P1 STG.E desc[UR4][R2.64+0x780], R35 ;  /* 0x0007802302009986 */ /* 0x0005e2000c101904 */
[----:B------:R-:W-:Y:S01]  /*1680*/  ISETP.GE.AND P1, PT, R36, UR8, PT ;  /* 0x0000000824007c0c */ /* 0x000fe2000bf26270 */
[----:B------:R-:W4:Y:S01]  /*1690*/  @!P3 MUFU.EX2 R31, R31 ;  /* 0x0000001f001fb308 */ /* 0x000f220000000800 */
[----:B---3--:R-:W-:Y:S01]  /*16a0*/  @!P2 FFMA.FTZ R33, -R69, R33, R34 ;  /* 0x000000214521a223 */ /* 0x008fe20000010122 */
[----:B------:R-:W-:-:S04]  /*16b0*/  LOP3.LUT R34, R61, 0x2a0, RZ, 0xfc, !PT ;  /* 0x000002a03d227812 */ /* 0x000fc800078efcff */
[----:B------:R-:W-:Y:S01]  /*16c0*/  ISETP.GE.AND P0, PT, R34, UR8, PT ;  /* 0x0000000822007c0c */ /* 0x000fe2000bf06270 */
[----:B------:R-:W-:Y:S01]  /*16d0*/  @!P2 STG.E desc[UR4][R2.64+0x800], R33 ;  /* 0x000800210200a986 */ /* 0x000fe2000c101904 */
[----:B------:R-:W-:Y:S01]  /*16e0*/  LOP3.LUT R34, R61, 0x2e0, RZ, 0xfc, !PT ;  /* 0x000002e03d227812 */ /* 0x000fe200078efcff */
[----:B-1----:R-:W-:Y:S01]  /*16f0*/  @!P4 FFMA.FTZ R41, -R69, R41, R42 ;  /* 0x000000294529c223 */ /* 0x002fe2000001012a */
[----:B------:R-:W-:Y:S01]  /*1700*/  LOP3.LUT R42, R61, 0x260, RZ, 0xfc, !PT ;  /* 0x000002603d2a7812 */ /* 0x000fe200078efcff */
[----:B------:R-:W1:Y:S01]  /*1710*/  @!P6 MUFU.EX2 R29, R29 ;  /* 0x0000001d001de308 */ /* 0x000e620000000800 */
[----:B------:R-:W-:Y:S02]  /*1720*/  ISETP.GE.AND P2, PT, R34, UR8, PT ;  /* 0x0000000822007c0c */ /* 0x000fe4000bf46270 */
[----:B------:R-:W-:Y:S01]  /*1730*/  @!P4 STG.E desc[UR4][R2.64+0x600], R41 ;  /* 0x000600290200c986 */ /* 0x000fe2000c101904 */
[----:B------:R-:W-:Y:S01]  /*1740*/  ISETP.GE.AND P4, PT, R42, UR8, PT ;  /* 0x000000082a007c0c */ /* 0x000fe2000bf86270 */
[----:B----4-:R-:W-:Y:S01]  /*1750*/  @!P3 FFMA.FTZ R31, -R69, R31, R32 ;  /* 0x0000001f451fb223 */ /* 0x010fe20000010120 */
[----:B0-----:R-:W-:-:S02]  /*1760*/  LOP3.LUT R38, R38, 0x1f, RZ, 0xc0, !PT ;  /* 0x0000001f26267812 */ /* 0x001fc400078ec0ff */
[----:B------:R-:W0:Y:S02]  /*1770*/  @!P5 MUFU.EX2 R25, R25 ;  /* 0x000000190019d308 */ /* 0x000e240000000800 */
[----:B------:R-:W-:Y:S06]  /*1780*/  @!P3 STG.E desc[UR4][R2.64+0x880], R31 ;  /* 0x0008801f0200b986 */ /* 0x000fec000c101904 */
[----:B------:R-:W3:Y:S01]  /*1790*/  @!P1 MUFU.EX2 R21, R21 ;  /* 0x0000001500159308 */ /* 0x000ee20000000800 */
[----:B-1----:R-:W-:Y:S01]  /*17a0*/  @!P6 FFMA.FTZ R29, -R69, R29, R30 ;  /* 0x0000001d451de223 */ /* 0x002fe2000001011e */
[----:B------:R-:W-:-:S04]  /*17b0*/  LOP3.LUT R30, R61, 0x300, RZ, 0xfc, !PT ;  /* 0x000003003d1e7812 */ /* 0x000fc800078efcff */
[----:B------:R-:W-:Y:S01]  /*17c0*/  ISETP.GE.AND P3, PT, R30, UR8, PT ;  /* 0x000000081e007c0c */ /* 0x000fe2000bf66270 */
[----:B------:R-:W-:Y:S01]  /*17d0*/  @!P6 STG.E desc[UR4][R2.64+0x900], R29 ;  /* 0x0009001d0200e986 */ /* 0x000fe2000c101904 */
[----:B------:R-:W2:Y:S01]  /*17e0*/  @!P4 MUFU.EX2 R27, R27 ;  /* 0x0000001b001bc308 */ /* 0x000ea20000000800 */
[----:B0-----:R-:W-:-:S05]  /*17f0*/  @!P5 FFMA.FTZ R25, -R69, R25, R26 ;  /* 0x000000194519d223 */ /* 0x001fca000001011a */
[----:B------:R-:W-:Y:S02]  /*1800*/  @!P5 STG.E desc[UR4][R2.64+0xa00], R25 ;  /* 0x000a00190200d986 */ /* 0x000fe4000c101904 */
[----:B------:R-:W0:Y:S01]  /*1810*/  @!P2 MUFU.EX2 R19, R19 ;  /* 0x000000130013a308 */ /* 0x000e220000000800 */
[----:B---3--:R-:W-:Y:S01]  /*1820*/  @!P1 FFMA.FTZ R21, -R69, R21, R22 ;  /* 0x0000001545159223 */ /* 0x008fe20000010116 */
[----:B------:R-:W-:-:S04]  /*1830*/  VIADD R22, R38, 0x360 ;  /* 0x0000036026167836 */ /* 0x000fc80000000000 */
[----:B------:R1:W-:Y:S01]  /*1840*/  @!P1 STG.E desc[UR4][R2.64+0xb00], R21 ;  /* 0x000b001502009986 */ /* 0x0003e2000c101904 */
[----:B------:R-:W-:Y:S01]  /*1850*/  ISETP.GE.AND P5, PT, R22, UR8, PT ;  /* 0x0000000816007c0c */ /* 0x000fe2000bfa6270 */
[----:B------:R-:W3:Y:S01]  /*1860*/  @!P0 MUFU.EX2 R23, R23 ;  /* 0x0000001700178308 */ /* 0x000ee20000000800 */
[----:B--2---:R-:W-:Y:S01]  /*1870*/  @!P4 FFMA.FTZ R35, -R69, R27, R28 ;  /* 0x0000001b4523c223 */ /* 0x004fe2000001011c */
[C---:B------:R-:W-:Y:S01]  /*1880*/  LOP3.LUT R27, R61.reuse, 0x320, RZ, 0xfc, !PT ;  /* 0x000003203d1b7812 */ /* 0x040fe200078efcff */
[C---:B------:R-:W-:Y:S01]  /*1890*/  VIADD R22, R38.reuse, 0x3a0 ;  /* 0x000003a026167836 */ /* 0x040fe20000000000 */
[----:B------:R-:W-:Y:S02]  /*18a0*/  LOP3.LUT R61, R61, 0x340, RZ, 0xfc, !PT ;  /* 0x000003403d3d7812 */ /* 0x000fe400078efcff */
[----:B------:R-:W-:Y:S01]  /*18b0*/  @!P4 STG.E desc[UR4][R2.64+0x980], R35 ;  /* 0x000980230200c986 */ /* 0x000fe2000c101904 */
[----:B------:R-:W-:Y:S01]  /*18c0*/  ISETP.GE.AND P6, PT, R27, UR8, PT ;  /* 0x000000081b007c0c */ /* 0x000fe2000bfc6270 */
[----:B------:R-:W1:Y:S01]  /*18d0*/  @!P3 MUFU.EX2 R17, R17 ;  /* 0x000000110011b308 */ /* 0x000e620000000800 */
[----:B0-----:R-:W-:Y:S01]  /*18e0*/  @!P2 FFMA.FTZ R19, -R69, R19, R20 ;  /* 0x000000134513a223 */ /* 0x001fe20000010114 */
[C---:B------:R-:W-:Y:S01]  /*18f0*/  VIADD R20, R38.reuse, 0x380 ;  /* 0x0000038026147836 */ /* 0x040fe20000000000 */
[----:B------:R-:W-:Y:S01]  /*1900*/  ISETP.GE.AND P4, PT, R61, UR8, PT ;  /* 0x000000083d007c0c */ /* 0x000fe2000bf86270 */
[----:B------:R-:W-:Y:S01]  /*1910*/  VIADD R38, R38, 0x3c0 ;  /* 0x000003c026267836 */ /* 0x000fe20000000000 */
[----:B------:R-:W-:Y:S01]  /*1920*/  ISETP.GE.AND P1, PT, R22, UR8, PT ;  /* 0x0000000816007c0c */ /* 0x000fe2000bf26270 */
[----:B------:R0:W-:Y:S02]  /*1930*/  @!P2 STG.E desc[UR4][R2.64+0xb80], R19 ;  /* 0x000b80130200a986 */ /* 0x0001e4000c101904 */
[----:B------:R-:W-:Y:S01]  /*1940*/  @!P5 MUFU.EX2 R11, R11 ;  /* 0x0000000b000bd308 */ /* 0x000fe20000000800 */
[----:B---3--:R-:W-:Y:S01]  /*1950*/  @!P0 FFMA.FTZ R23, -R69, R23, R24 ;  /* 0x0000001745178223 */ /* 0x008fe20000010118 */
[----:B------:R-:W-:-:S04]  /*1960*/  ISETP.GE.AND P2, PT, R38, UR8, PT ;  /* 0x0000000826007c0c */ /* 0x000fc8000bf46270 */
[----:B------:R2:W-:Y:S01]  /*1970*/  @!P0 STG.E desc[UR4][R2.64+0xa80], R23 ;  /* 0x000a801702008986 */ /* 0x0005e2000c101904 */
[----:B------:R-:W-:Y:S01]  /*1980*/  ISETP.GE.AND P0, PT, R20, UR8, PT ;  /* 0x0000000814007c0c */ /* 0x000fe2000bf06270 */
[----:B------:R-:W0:Y:S01]  /*1990*/  @!P6 MUFU.EX2 R15, R15 ;  /* 0x0000000f000fe308 */ /* 0x000e220000000800 */
[----:B-1----:R-:W-:-:S05]  /*19a0*/  @!P3 FFMA.FTZ R21, -R69, R17, R18 ;  /* 0x000000114515b223 */ /* 0x002fca0000010112 */
[----:B------:R1:W-:Y:S01]  /*19b0*/  @!P3 STG.E desc[UR4][R2.64+0xc00], R21 ;  /* 0x000c00150200b986 */ /* 0x0003e2000c101904 */
[----:B------:R-:W-:Y:S01]  /*19c0*/  ISETP.GE.AND P3, PT, R6, UR8, PT ;  /* 0x0000000806007c0c */ /* 0x000fe2000bf66270 */
[----:B------:R-:W3:Y:S08]  /*19d0*/  @!P4 MUFU.EX2 R13, R13 ;  /* 0x0000000d000dc308 */ /* 0x000ef00000000800 */
[----:B------:R-:W4:Y:S01]  /*19e0*/  @!P0 MUFU.EX2 R9, R9 ;  /* 0x0000000900098308 */ /* 0x000f220000000800 */
[C---:B0-----:R-:W-:Y:S01]  /*19f0*/  @!P6 FFMA.FTZ R19, -R69.reuse, R15, R16 ;  /* 0x0000000f4513e223 */ /* 0x041fe20000010110 */
[----:B------:R-:W-:-:S04]  /*1a00*/  @!P5 FFMA.FTZ R15, -R69, R11, R12 ;  /* 0x0000000b450fd223 */ /* 0x000fc8000001010c */
[----:B------:R1:W-:Y:S02]  /*1a10*/  @!P6 STG.E desc[UR4][R2.64+0xc80], R19 ;  /* 0x000c80130200e986 */ /* 0x0003e4000c101904 */
[----:B--2---:R-:W0:Y:S01]  /*1a20*/  @!P1 MUFU.EX2 R23, R4 ;  /* 0x0000000400179308 */ /* 0x004e220000000800 */
[C---:B---3--:R-:W-:Y:S01]  /*1a30*/  @!P4 FFMA.FTZ R17, -R69.reuse, R13, R14 ;  /* 0x0000000d4511c223 */ /* 0x048fe2000001010e */
[----:B------:R1:W-:Y:S04]  /*1a40*/  @!P5 STG.E desc[UR4][R2.64+0xd80], R15 ;  /* 0x000d800f0200d986 */ /* 0x0003e8000c101904 */
[----:B------:R1:W-:Y:S02]  /*1a50*/  @!P4 STG.E desc[UR4][R2.64+0xd00], R17 ;  /* 0x000d00110200c986 */ /* 0x0003e4000c101904 */
[----:B------:R-:W2:Y:S01]  /*1a60*/  @!P2 MUFU.EX2 R20, R5 ;  /* 0x000000050014a308 */ /* 0x000ea20000000800 */
[----:B----4-:R-:W-:-:S05]  /*1a70*/  @!P0 FFMA.FTZ R13, -R69, R9, R10 ;  /* 0x00000009450d8223 */ /* 0x010fca000001010a */
[----:B------:R1:W-:Y:S01]  /*1a80*/  @!P0 STG.E desc[UR4][R2.64+0xe00], R13 ;  /* 0x000e000d02008986 */ /* 0x0003e2000c101904 */
[----:B0-----:R-:W-:-:S05]  /*1a90*/  @!P1 FFMA.FTZ R23, -R69, R23, R8 ;  /* 0x0000001745179223 */ /* 0x001fca0000010108 */
[----:B------:R1:W-:Y:S01]  /*1aa0*/  @!P1 STG.E desc[UR4][R2.64+0xe80], R23 ;  /* 0x000e801702009986 */ /* 0x0003e2000c101904 */
[----:B--2---:R-:W-:-:S05]  /*1ab0*/  @!P2 FFMA.FTZ R7, -R69, R20, R7 ;  /* 0x000000144507a223 */ /* 0x004fca0000010107 */
[----:B------:R1:W-:Y:S01]  /*1ac0*/  @!P2 STG.E desc[UR4][R2.64+0xf00], R7 ;  /* 0x000f00070200a986 */ /* 0x0003e2000c101904 */
[----:B------:R-:W-:Y:S05]  /*1ad0*/  @P3 EXIT ;  /* 0x000000000000394d */ /* 0x000fea0003800000 */
[----:B------:R-:W0:Y:S02]  /*1ae0*/  MUFU.EX2 R71, R71 ;  /* 0x0000004700477308 */ /* 0x000e240000000800 */
[----:B0-----:R-:W-:-:S05]  /*1af0*/  FFMA.FTZ R69, -R69, R71, R0 ;  /* 0x0000004745457223 */ /* 0x001fca0000010100 */
[----:B------:R-:W-:Y:S01]  /*1b00*/  STG.E desc[UR4][R2.64+0xf80], R69 ;  /* 0x000f804502007986 */ /* 0x000fe2000c101904 */
[----:B------:R-:W-:Y:S05]  /*1b10*/  EXIT ;  /* 0x000000000000794d */ /* 0x000fea0003800000 */
.L_x_4801:
        /* <DEDUP_REMOVED lines=14> */
.L_x_11427:


//--------------------- .text._ZN43_GLOBAL__N__9ae7fba5_10_SoftMax_cu_9f978f6321softmax_warp_backwardIfffLi9ELb1ELb0EEEvPT0_PKT_S5_iiiPKb --------------------------
	.section	.text._ZN43_GLOBAL__N__9ae7fba5_10_SoftMax_cu_9f978f6321softmax_warp_backwardIfffLi9ELb1ELb0EEEvPT0_PKT_S5_iiiPKb,"ax",@progbits
	.align	128
.text._ZN43_GLOBAL__N__9ae7fba5_10_SoftMax_cu_9f978f6321softmax_warp_backwardIfffLi9ELb1ELb0EEEvPT0_PKT_S5_iiiPKb:
        .type           _ZN43_GLOBAL__N__9ae7fba5_10_SoftMax_cu_9f978f6321softmax_warp_backwardIfffLi9ELb1ELb0EEEvPT0_PKT_S5_iiiPKb,@function
        .size           _ZN43_GLOBAL__N__9ae7fba5_10_SoftMax_cu_9f978f6321softmax_warp_backwardIfffLi9ELb1ELb0EEEvPT0_PKT_S5_iiiPKb,(.L_x_11428 - _ZN43_GLOBAL__N__9ae7fba5_10_SoftMax_cu_9f978f6321softmax_warp_backwardIfffLi9ELb1ELb0EEEvPT0_PKT_S5_iiiPKb)
        .other          _ZN43_GLOBAL__N__9ae7fba5_10_SoftMax_cu_9f978f6321softmax_warp_backwardIfffLi9ELb1ELb0EEEvPT0_PKT_S5_iiiPKb,@"STO_CUDA_ENTRY STV_DEFAULT"
_ZN43_GLOBAL__N__9ae7fba5_10_SoftMax_cu_9f978f6321softmax_warp_backwardIfffLi9ELb1ELb0EEEvPT0_PKT_S5_iiiPKb:
        /* <DEDUP_REMOVED lines=13> */
[C---:B------:R-:W-:Y:S02]  /*00d0*/  VIADD R0, R30.reuse, 0x20 ;  /* 0x000000201e007836 */ /* 0x040fe40000000000 */
[----:B------:R-:W-:Y:S02]  /*00e0*/  HFMA2 R36, -RZ, RZ, 0, 0 ;  /* 0x00000000ff247431 */ /* 0x000fe400000001ff */
        /* <DEDUP_REMOVED lines=8> */
[----:B------:R-:W-:Y:S02]  /*0170*/  ISETP.GE.AND P3, PT, R0, UR8, PT ;  /* 0x0000000800007c0c */ /* 0x000fe4000bf66270 */
[----:B------:R-:W-:Y:S02]  /*0180*/  IADD3 R0, PT, PT, R30, 0x60, RZ ;  /* 0x000000601e007810 */ /* 0x000fe40007ffe0ff */
[----:B------:R-:W-:Y:S02]  /*0190*/  ISETP.LT.OR P3, PT, R10, 0x1, P3 ;  /* 0x000000010a00780c */ /* 0x000fe40001f61670 */
[----:B------:R-:W-:Y:S01]  /*01a0*/  ISETP.GE.AND P4, PT, R0, UR8, PT ;  /* 0x0000000800007c0c */ /* 0x000fe2000bf86270 */
[----:B------:R-:W-:Y:S02]  /*01b0*/  IMAD.MOV.U32 R31, RZ, RZ, RZ ;  /* 0x000000ffff1f7224 */ /* 0x000fe400078e00ff */
[----:B------:R-:W-:Y:S01]  /*01c0*/  IMAD.MOV.U32 R32, RZ, RZ, RZ ;  /* 0x000000ffff207224 */ /* 0x000fe200078e00ff */
[----:B0-----:R-:W2:Y:S01]  /*01d0*/  @!P5 LDG.E R9, desc[UR4][R2.64] ;  /* 0x000000040209d981 */ /* 0x001ea2000c1e1900 */
[----:B------:R-:W-:-:S02]  /*01e0*/  ISETP.LT.OR P4, PT, R10, 0x1, P4 ;  /* 0x000000010a00780c */ /* 0x000fc40002781670 */
[----:B------:R-:W-:Y:S02]  /*01f0*/  CS2R R28, SRZ ;  /* 0x00000000001c7805 */ /* 0x000fe4000001ff00 */
[----:B------:R-:W-:Y:S01]  /*0200*/  MOV R35, RZ ;  /* 0x000000ff00237202 */ /* 0x000fe20000000f00 */
[----:B------:R-:W3:Y:S01]  /*0210*/  @!P6 LDG.E R0, desc[UR4][R2.64+0x80] ;  /* 0x000080040200e981 */ /* 0x000ee2000c1e1900 */
[----:B------:R-:W-:Y:S02]  /*0220*/  CS2R R26, SRZ ;  /* 0x00000000001a7805 */ /* 0x000fe4000001ff00 */
[----:B------:R-:W-:Y:S02]  /*0230*/  CS2R R24, SRZ ;  /* 0x0000000000187805 */ /* 0x000fe4000001ff00 */
[----:B------:R-:W-:Y:S01]  /*0240*/  CS2R R22, SRZ ;  /* 0x0000000000167805 */ /* 0x000fe2000001ff00 */
[----:B------:R-:W4:Y:S01]  /*0250*/  @!P3 LDG.E R6, desc[UR4][R2.64+0x100] ;  /* 0x000100040206b981 */ /* 0x000f22000c1e1900 */
[----:B------:R-:W-:-:S02]  /*0260*/  CS2R R20, SRZ ;  /* 0x0000000000147805 */ /* 0x000fc4000001ff00 */
[----:B------:R-:W-:Y:S02]  /*0270*/  CS2R R18, SRZ ;  /* 0x0000000000127805 */ /* 0x000fe4000001ff00 */
[----:B------:R-:W-:Y:S02]  /*0280*/  CS2R R16, SRZ ;  /* 0x0000000000107805 */ /* 0x000fe4000001ff00 */
        /* <DEDUP_REMOVED lines=17> */
[----:B------:R-:W-:Y:S02]  /*03a0*/  VIADD R0, R30, 0xe0 ;  /* 0x000000e01e007836 */ /* 0x000fe40000000000 */
[----:B------:R-:W-:Y:S01]  /*03b0*/  ISETP.GE.AND P6, PT, R8, UR8, PT ;  /* 0x0000000808007c0c */ /* 0x000fe2000bfc6270 */
[----:B----4-:R-:W-:Y:S01]  /*03c0*/  @!P3 FMUL.FTZ R28, R6, 1.4426950216293334961 ;  /* 0x3fb8aa3b061cb820 */ /* 0x010fe20000410000 */
[C---:B------:R-:W-:Y:S02]  /*03d0*/  ISETP.LT.OR P5, PT, R10.reuse, 0x1, P5 ;  /* 0x000000010a00780c */ /* 0x040fe40002fa1670 */
[----:B------:R-:W-:Y:S02]  /*03e0*/  ISETP.LT.OR P6, PT, R10, 0x1, P6 ;  /* 0x000000010a00780c */ /* 0x000fe400037c1670 */
[----:B------:R-:W-:Y:S02]  /*03f0*/  ISETP.GE.AND P3, PT, R0, UR8, PT ;  /* 0x0000000800007c0c */ /* 0x000fe4000bf66270 */
[----:B------:R-:W-:Y:S01]  /*0400*/  IADD3 R6, PT, PT, R30, 0x100, RZ ;  /* 0x000001001e067810 */ /* 0x000fe20007ffe0ff */
[----:B------:R-:W2:Y:S01]  /*0410*/  @!P2 LDG.E R0, desc[UR4][R2.64+0x200] ;  /* 0x000200040200a981 */ /* 0x000ea2000c1e1900 */
[----:B------:R-:W-:Y:S01]  /*0420*/  ISETP.LT.OR P3, PT, R10, 0x1, P3 ;  /* 0x000000010a00780c */ /* 0x000fe20001f61670 */
[----:B------:R-:W-:Y:S01]  /*0430*/  @!P4 FMUL.FTZ R26, R7, 1.4426950216293334961 ;  /* 0x3fb8aa3b071ac820 */ /* 0x000fe20000410000 */
[----:B------:R-:W-:-:S03]  /*0440*/  ISETP.GE.AND P4, PT, R6, UR8, PT ;  /* 0x0000000806007c0c */ /* 0x000fc6000bf86270 */
[----:B------:R-:W3:Y:S01]  /*0450*/  @!P5 LDG.E R6, desc[UR4][R2.64+0x280] ;  /* 0x000280040206d981 */ /* 0x000ee2000c1e1900 */
[----:B------:R-:W-:-:S03]  /*0460*/  ISETP.LT.OR P4, PT, R10, 0x1, P4 ;  /* 0x000000010a00780c */ /* 0x000fc60002781670 */
        /* <DEDUP_REMOVED lines=10> */
[----:B---3--:R-:W-:Y:S01]  /*0510*/  @!P5 FMUL.FTZ R22, R6, 1.4426950216293334961 ;  /* 0x3fb8aa3b0616d820 */ /* 0x008fe20000410000 */
[----:B------:R-:W-:Y:S02]  /*0520*/  VIADD R0, R30, 0x140 ;  /* 0x000001401e007836 */ /* 0x000fe40000000000 */
[----:B----4-:R-:W-:Y:S01]  /*0530*/  @!P6 FMUL.FTZ R21, R7, 1.4426950216293334961 ;  /* 0x3fb8aa3b0715e820 */ /* 0x010fe20000410000 */
[C---:B------:R-:W-:Y:S02]  /*0540*/  ISETP.LT.OR P5, PT, R10.reuse, 0x1, P2 ;  /* 0x000000010a00780c */ /* 0x040fe400017a1670 */
[----:B------:R-:W-:Y:S01]  /*0550*/  ISETP.GE.AND P6, PT, R10, 0x1, PT ;  /* 0x000000010a00780c */ /* 0x000fe20003fc6270 */
[----:B------:R-:W-:-:S03]  /*0560*/  @!P3 FMUL.FTZ R18, R8, 1.4426950216293334961 ;  /* 0x3fb8aa3b0812b820 */ /* 0x000fc60000410000 */
[----:B------:R-:W-:Y:S02]  /*0570*/  ISETP.GE.OR P3, PT, R0, UR8, !P6 ;  /* 0x0000000800007c0c */ /* 0x000fe4000f766670 */
[----:B------:R-:W-:Y:S01]  /*0580*/  IADD3 R0, PT, PT, R30, 0x160, RZ ;  /* 0x000001601e007810 */ /* 0x000fe20007ffe0ff */
[----:B------:R-:W-:-:S03]  /*0590*/  @!P4 FMUL.FTZ R16, R9, 1.4426950216293334961 ;  /* 0x3fb8aa3b0910c820 */ /* 0x000fc60000410000 */
[----:B------:R-:W-:Y:S01]  /*05a0*/  ISETP.GE.OR P4, PT, R0, UR8, !P6 ;  /* 0x0000000800007c0c */ /* 0x000fe2000f786670 */
[----:B------:R-:W2:Y:S04]  /*05b0*/  @!P5 LDG.E R15, desc[UR4][R4.64+0x480] ;  /* 0x00048004040fd981 */ /* 0x000ea8000c1e1900 */
[----:B------:R-:W3:Y:S04]  /*05c0*/  @!P5 LDG.E R0, desc[UR4][R2.64+0x480] ;  /* 0x000480040200d981 */ /* 0x000ee8000c1e1900 */
[----:B------:R-:W4:Y:S04]  /*05d0*/  @!P3 LDG.E R6, desc[UR4][R2.64+0x500] ;  /* 0x000500040206b981 */ /* 0x000f28000c1e1900 */
[----:B------:R-:W2:Y:S01]  /*05e0*/  @!P4 LDG.E R7, desc[UR4][R2.64+0x580] ;  /* 0x000580040207c981 */ /* 0x000ea2000c1e1900 */
[----:B------:R-:W-:Y:S01]  /*05f0*/  VIADD R8, R30, 0x180 ;  /* 0x000001801e087836 */ /* 0x000fe20000000000 */
[----:B------:R-:W-:-:S02]  /*0600*/  CS2R R10, SRZ ;  /* 0x00000000000a7805 */ /* 0x000fc4000001ff00 */
[----:B------:R-:W2:Y:S02]  /*0610*/  @!P3 LDG.E R13, desc[UR4][R4.64+0x500] ;  /* 0x00050004040db981 */ /* 0x000ea4000c1e1900 */
[----:B------:R-:W-:Y:S02]  /*0620*/  ISETP.GE.OR P0, PT, R8, UR8, !P6 ;  /* 0x0000000808007c0c */ /* 0x000fe4000f706670 */
[----:B------:R-:W-:Y:S01]  /*0630*/  CS2R R8, SRZ ;  /* 0x0000000000087805 */ /* 0x000fe2000001ff00 */
[----:B------:R-:W2:Y:S10]  /*0640*/  @!P4 LDG.E R11, desc[UR4][R4.64+0x580] ;  /* 0x00058004040bc981 */ /* 0x000eb4000c1e1900 */
[----:B------:R-:W2:Y:S01]  /*0650*/  @!P0 LDG.E R9, desc[UR4][R4.64+0x600] ;  /* 0x0006000404098981 */ /* 0x000ea2000c1e1900 */
[----:B------:R-:W-:-:S03]  /*0660*/  FADD.FTZ R41, RZ, R31 ;  /* 0x0000001fff297221 */ /* 0x000fc60000010000 */
[----:B------:R-:W5:Y:S01]  /*0670*/  @!P0 LDG.E R37, desc[UR4][R2.64+0x600] ;  /* 0x0006000402258981 */ /* 0x000f62000c1e1900 */
[----:B---3--:R-:W-:Y:S01]  /*0680*/  @!P5 FMUL.FTZ R14, R0, 1.4426950216293334961 ;  /* 0x3fb8aa3b000ed820 */ /* 0x008fe20000410000 */
[----:B------:R-:W-:Y:S02]  /*0690*/  VIADD R0, R30, 0x1a0 ;  /* 0x000001a01e007836 */ /* 0x000fe40000000000 */
[----:B----4-:R-:W-:Y:S01]  /*06a0*/  @!P3 FMUL.FTZ R12, R6, 1.4426950216293334961 ;  /* 0x3fb8aa3b060cb820 */ /* 0x010fe20000410000 */
[----:B------:R-:W-:Y:S02]  /*06b0*/  IADD3 R6, PT, PT, R30, 0x1c0, RZ ;  /* 0x000001c01e067810 */ /* 0x000fe40007ffe0ff */
[----:B------:R-:W-:Y:S01]  /*06c0*/  ISETP.GE.OR P3, PT, R0, UR8, !P6 ;  /* 0x0000000800007c0c */ /* 0x000fe2000f766670 */
[----:B--2---:R-:W-:Y:S01]  /*06d0*/  @!P4 FMUL.FTZ R10, R7, 1.4426950216293334961 ;  /* 0x3fb8aa3b070ac820 */ /* 0x004fe20000410000 */
[----:B------:R-:W-:Y:S01]  /*06e0*/  VIADD R0, R30, 0x1e0 ;  /* 0x000001e01e007836 */ /* 0x000fe20000000000 */
[----:B------:R-:W-:-:S02]  /*06f0*/  ISETP.GE.OR P4, PT, R6, UR8, !P6 ;  /* 0x0000000806007c0c */ /* 0x000fc4000f786670 */
[----:B------:R-:W-:Y:S02]  /*0700*/  CS2R R6, SRZ ;  /* 0x0000000000067805 */ /* 0x000fe4000001ff00 */
[----:B------:R-:W-:-:S06]  /*0710*/  ISETP.GE.OR P5, PT, R0, UR8, !P6 ;  /* 0x0000000800007c0c */ /* 0x000fcc000f7a6670 */
[----:B------:R-:W2:Y:S04]  /*0720*/  @!P3 LDG.E R8, desc[UR4][R4.64+0x680] ;  /* 0x000680040408b981 */ /* 0x000ea8000c1e1900 */
[----:B------:R-:W3:Y:S04]  /*0730*/  @!P4 LDG.E R7, desc[UR4][R4.64+0x700] ;  /* 0x000700040407c981 */ /* 0x000ee8000c1e1900 */
[----:B------:R0:W4:Y:S01]  /*0740*/  @!P5 LDG.E R6, desc[UR4][R4.64+0x780] ;  /* 0x000780040406d981 */ /* 0x000122000c1e1900 */
[----:B------:R-:W-:Y:S01]  /*0750*/  FADD.FTZ R42, R41, R32 ;  /* 0x00000020292a7221 */ /* 0x000fe20000010000 */
[----:B------:R-:W-:-:S02]  /*0760*/  P2R R40, PR, RZ, 0x1 ;  /* 0x00000001ff287803 */ /* 0x000fc40000000000 */
[----:B------:R-:W5:Y:S01]  /*0770*/  @!P3 LDG.E R39, desc[UR4][R2.64+0x680] ;  /* 0x000680040227b981 */ /* 0x000f62000c1e1900 */
        /* <DEDUP_REMOVED lines=27> */
[----:B------:R-:W0:Y:S01]  /*0930*/  @!P0 MUFU.EX2 R36, R36 ;  /* 0x0000002400248308 */ /* 0x000e220000000800 */
[----:B------:R-:W2:Y:S01]  /*0940*/  LDC.64 R2, c[0x0][0x380] ;  /* 0x0000e000ff027b82 */ /* 0x000ea20000000a00 */
[----:B------:R-:W-:Y:S01]  /*0950*/  ISETP.NE.AND P6, PT, R40, RZ, PT ;  /* 0x000000ff2800720c */ /* 0x000fe20003fc5270 */
[----:B-1----:R-:W-:Y:S01]  /*0960*/  FADD.FTZ R40, R41, R42 ;  /* 0x0000002a29287221 */ /* 0x002fe20000010000 */
[----:B------:R-:W-:Y:S02]  /*0970*/  CS2R R4, SRZ ;  /* 0x0000000000047805 */ /* 0x000fe4000001ff00 */
[----:B-----5:R-:W-:Y:S01]  /*0980*/  @!P3 FMUL.FTZ R4, R39, 1.4426950216293334961 ;  /* 0x3fb8aa3b2704b820 */ /* 0x020fe20000410000 */
[----:B------:R-:W-:Y:S01]  /*0990*/  MOV R39, RZ ;  /* 0x000000ff00277202 */ /* 0x000fe20000000f00 */
[----:B------:R-:W1:Y:S01]  /*09a0*/  @!P1 MUFU.EX2 R35, R35 ;  /* 0x0000002300239308 */ /* 0x000e620000000800 */
[----:B------:R-:W-:Y:S01]  /*09b0*/  @!P4 FMUL.FTZ R39, R34, 1.4426950216293334961 ;  /* 0x3fb8aa3b2227c820 */ /* 0x000fe20000410000 */
[----:B------:R-:W-:-:S04]  /*09c0*/  LOP3.LUT R34, R30, 0x40, RZ, 0xfc, !PT ;  /* 0x000000401e227812 */ /* 0x000fc800078efcff */
[----:B------:R-:W-:Y:S01]  /*09d0*/  ISETP.GE.AND P4, PT, R34, UR8, PT ;  /* 0x0000000822007c0c */ /* 0x000fe2000bf86270 */
[----:B------:R-:W-:Y:S01]  /*09e0*/  @!P6 FMUL.FTZ R5, R37, 1.4426950216293334961 ;  /* 0x3fb8aa3b2505e820 */ /* 0x000fe20000410000 */
[----:B------:R-:W-:Y:S01]  /*09f0*/  LOP3.LUT R34, R30, 0xc0, RZ, 0xfc, !PT ;  /* 0x000000c01e227812 */ /* 0x000fe200078efcff */
[----:B0-----:R-:W-:Y:S01]  /*0a00*/  @!P0 FFMA.FTZ R41, -R40, R36, R31 ;  /* 0x0000002428298223 */ /* 0x001fe2000001011f */
[----:B------:R-:W-:Y:S01]  /*0a10*/  LOP3.LUT R31, R30, 0x60, RZ, 0xfc, !PT ;  /* 0x000000601e1f7812 */ /* 0x000fe200078efcff */
[----:B------:R-:W-:Y:S02]  /*0a20*/  IMAD.MOV.U32 R37, RZ, RZ, RZ ;  /* 0x000000ffff257224 */ /* 0x000fe400078e00ff */
[----:B------:R-:W-:Y:S01]  /*0a30*/  @!P5 FMUL.FTZ R37, R38, 1.4426950216293334961 ;  /* 0x3fb8aa3b2625d820 */ /* 0x000fe20000410000 */
[----:B------:R-:W0:Y:S01]  /*0a40*/  @!P2 MUFU.EX2 R14, R14 ;  /* 0x0000000e000ea308 */ /* 0x000e220000000800 */
[----:B------:R-:W-:Y:S02]  /*0a50*/  ISETP.GE.AND P3, PT, R31, UR8, PT ;  /* 0x000000081f007c0c */ /* 0x000fe4000bf66270 */
[----:B------:R-:W3:Y:S01]  /*0a60*/  S2R R31, SR_TID.X ;  /* 0x00000000001f7919 */ /* 0x000ee20000002100 */
[----:B-1----:R-:W-:Y:S01]  /*0a70*/  @!P1 FFMA.FTZ R35, -R40, R35, R32 ;  /* 0x0000002328239223 */ /* 0x002fe20000010120 */
[C---:B------:R-:W-:Y:S01]  /*0a80*/  LOP3.LUT R32, R30.reuse, 0x80, RZ, 0xfc, !PT ;  /* 0x000000801e207812 */ /* 0x040fe200078efcff */
[----:B--2---:R-:W-:Y:S01]  /*0a90*/  IMAD.WIDE R2, R33, 0x4, R2 ;  /* 0x0000000421027825 */ /* 0x004fe200078e0202 */
[----:B------:R-:W-:Y:S01]  /*0aa0*/  LOP3.LUT R33, R30, 0xa0, RZ, 0xfc, !PT ;  /* 0x000000a01e217812 */ /* 0x000fe200078efcff */
[----:B------:R-:W1:Y:S01]  /*0ab0*/  @!P4 MUFU.EX2 R28, R28 ;  /* 0x0000001c001cc308 */ /* 0x000e620000000800 */
[----:B------:R-:W-:-:S02]  /*0ac0*/  ISETP.GE.AND P6, PT, R32, UR8, PT ;  /* 0x0000000820007c0c */ /* 0x000fc4000bfc6270 */
[----:B------:R-:W-:Y:S01]  /*0ad0*/  LOP3.LUT R32, R30, 0xe0, RZ, 0xfc, !PT ;  /* 0x000000e01e207812 */ /* 0x000fe200078efcff */
[----:B------:R2:W-:Y:S01]  /*0ae0*/  @!P1 STG.E desc[UR4][R2.64+0x80], R35 ;  /* 0x0000802302009986 */ /* 0x0005e2000c101904 */
[----:B------:R-:W-:Y:S02]  /*0af0*/  ISETP.GE.AND P5, PT, R33, UR8, PT ;  /* 0x0000000821007c0c */ /* 0x000fe4000bfa6270 */
[----:B------:R-:W-:Y:S01]  /*0b00*/  ISETP.GE.AND P1, PT, R32, UR8, PT ;  /* 0x0000000820007c0c */ /* 0x000fe2000bf26270 */
[----:B------:R2:W-:Y:S01]  /*0b10*/  @!P0 STG.E desc[UR4][R2.64], R41 ;  /* 0x0000002902008986 */ /* 0x0005e2000c101904 */
[----:B------:R-:W-:Y:S01]  /*0b20*/  ISETP.GE.AND P0, PT, R34, UR8, PT ;  /* 0x0000000822007c0c */ /* 0x000fe2000bf06270 */
[----:B------:R-:W4:Y:S01]  /*0b30*/  @!P3 MUFU.EX2 R26, R26 ;  /* 0x0000001a001ab308 */ /* 0x000f220000000800 */
[----:B------:R-:W-:Y:S01]  /*0b40*/  LOP3.LUT R30, R30, 0x100, RZ, 0xfc, !PT ;  /* 0x000001001e1e7812 */ /* 0x000fe200078efcff */
[C---:B0-----:R-:W-:Y:S01]  /*0b50*/  @!P2 FFMA.FTZ R15, -R40.reuse, R14, R15 ;  /* 0x0000000e280fa223 */ /* 0x041fe2000001010f */
[----:B-1----:R-:W-:-:S05]  /*0b60*/  @!P4 FFMA.FTZ R29, -R40, R28, R29 ;  /* 0x0000001c281dc223 */ /* 0x002fca000001011d */
[----:B------:R-:W0:Y:S01]  /*0b70*/  @!P6 MUFU.EX2 R24, R24 ;  /* 0x000000180018e308 */ /* 0x000e220000000800 */
[----:B------:R2:W-:Y:S04]  /*0b80*/  @!P2 STG.E desc[UR4][R2.64+0x480], R15 ;  /* 0x0004800f0200a986 */ /* 0x0005e8000c101904 */
[----:B------:R2:W-:Y:S01]  /*0b90*/  @!P4 STG.E desc[UR4][R2.64+0x100], R29 ;  /* 0x0001001d0200c986 */ /* 0x0005e2000c101904 */
[----:B------:R-:W-:Y:S02]  /*0ba0*/  ISETP.GE.AND P4, PT, R30, UR8, PT ;  /* 0x000000081e007c0c */ /* 0x000fe4000bf86270 */
[----:B------:R-:W1:Y:S01]  /*0bb0*/  @!P1 MUFU.EX2 R18, R18 ;  /* 0x0000001200129308 */ /* 0x000e620000000800 */
[----:B---3--:R-:W-:Y:S01]  /*0bc0*/  LOP3.LUT R28, R31, 0x1f, RZ, 0xc0, !PT ;  /* 0x0000001f1f1c7812 */ /* 0x008fe200078ec0ff */
[----:B----4-:R-:W-:-:S05]  /*0bd0*/  @!P3 FFMA.FTZ R27, -R40, R26, R27 ;  /* 0x0000001a281bb223 */ /* 0x010fca000001011b */
[----:B------:R2:W-:Y:S01]  /*0be0*/  @!P3 STG.E desc[UR4][R2.64+0x180], R27 ;  /* 0x0001801b0200b986 */ /* 0x0005e2000c101904 */
[----:B------:R-:W3:Y:S01]  /*0bf0*/  @!P0 MUFU.EX2 R21, R21 ;  /* 0x0000001500158308 */ /* 0x000ee20000000800 */
[----:B0-----:R-:W-:-:S05]  /*0c00*/  @!P6 FFMA.FTZ R25, -R40, R24, R25 ;  /* 0x000000182819e223 */ /* 0x001fca0000010119 */
[----:B------:R2:W-:Y:S02]  /*0c10*/  @!P6 STG.E desc[UR4][R2.64+0x200], R25 ;  /* 0x000200190200e986 */ /* 0x0005e4000c101904 */
[----:B------:R-:W0:Y:S01]  /*0c20*/  @!P5 MUFU.EX2 R22, R22 ;  /* 0x000000160016d308 */ /* 0x000e220000000800 */
[----:B-1----:R-:W-:Y:S01]  /*0c30*/  @!P1 FFMA.FTZ R19, -R40, R18, R19 ;  /* 0x0000001228139223 */ /* 0x002fe20000010113 */
[----:B------:R-:W-:-:S04]  /*0c40*/  VIADD R18, R28, 0x160 ;  /* 0x000001601c127836 */ /* 0x000fc80000000000 */
[----:B------:R2:W-:Y:S01]  /*0c50*/  @!P1 STG.E desc[UR4][R2.64+0x380], R19 ;  /* 0x0003801302009986 */ /* 0x0005e2000c101904 */
[----:B------:R-:W-:Y:S01]  /*0c60*/  ISETP.GE.AND P6, PT, R18, UR8, PT ;  /* 0x0000000812007c0c */ /* 0x000fe2000bfc6270 */
[----:B------:R-:W1:Y:S01]  /*0c70*/  @!P4 MUFU.EX2 R16, R16 ;  /* 0x000000100010c308 */ /* 0x000e620000000800 */
[----:B---3--:R-:W-:Y:S01]  /*0c80*/  @!P0 FFMA.FTZ R31, -R40, R21, R20 ;  /* 0x00000015281f8223 */ /* 0x008fe20000010114 */
[C---:B------:R-:W-:Y:S02]  /*0c90*/  IADD3 R20, PT, PT, R28.reuse, 0x140, RZ ;  /* 0x000001401c147810 */ /* 0x040fe40007ffe0ff */
[----:B------:R-:W-:Y:S02]  /*0ca0*/  IADD3 R18, PT, PT, R28, 0x180, RZ ;  /* 0x000001801c127810 */ /* 0x000fe40007ffe0ff */
[----:B------:R-:W-:Y:S01]  /*0cb0*/  ISETP.GE.AND P3, PT, R20, UR8, PT ;  /* 0x0000000814007c0c */ /* 0x000fe2000bf66270 */
[C---:B------:R-:W-:Y:S01]  /*0cc0*/  VIADD R20, R28.reuse, 0x1a0 ;  /* 0x000001a01c147836 */ /* 0x040fe20000000000 */
[----:B------:R-:W-:Y:S01]  /*0cd0*/  IADD3 R28, PT, PT, R28, 0x1c0, RZ ;  /* 0x000001c01c1c7810 */ /* 0x000fe20007ffe0ff */
[----:B0-----:R-:W-:Y:S01]  /*0ce0*/  @!P5 FFMA.FTZ R23, -R40, R22, R23 ;  /* 0x000000162817d223 */ /* 0x001fe20000010117 */
[----:B------:R2:W-:Y:S02]  /*0cf0*/  @!P0 STG.E desc[UR4][R2.64+0x300], R31 ;  /* 0x0003001f02008986 */ /* 0x0005e4000c101904 */
[----:B------:R-:W-:Y:S01]  /*0d00*/  ISETP.GE.AND P0, PT, R20, UR8, PT ;  /* 0x0000000814007c0c */ /* 0x000fe2000bf06270 */
[----:B------:R-:W0:Y:S01]  /*0d10*/  @!P6 MUFU.EX2 R10, R10 ;  /* 0x0000000a000ae308 */ /* 0x000e220000000800 */
[----:B------:R2:W-:Y:S01]  /*0d20*/  @!P5 STG.E desc[UR4][R2.64+0x280], R23 ;  /* 0x000280170200d986 */ /* 0x0005e2000c101904 */
[----:B------:R-:W-:-:S02]  /*0d30*/  ISETP.GE.AND P5, PT, R18, UR8, PT ;  /* 0x0000000812007c0c */ /* 0x000fc4000bfa6270 */
[----:B------:R-:W-:Y:S01]  /*0d40*/  ISETP.GE.AND P1, PT, R28, UR8, PT ;  /* 0x000000081c007c0c */ /* 0x000fe2000bf26270 */
[----:B-1----:R-:W-:-:S03]  /*0d50*/  @!P4 FFMA.FTZ R17, -R40, R16, R17 ;  /* 0x000000102811c223 */ /* 0x002fc60000010111 */
[----:B------:R-:W1:Y:S02]  /*0d60*/  @!P3 MUFU.EX2 R12, R12 ;  /* 0x0000000c000cb308 */ /* 0x000e640000000800 */
[----:B------:R2:W-:Y:S01]  /*0d70*/  @!P4 STG.E desc[UR4][R2.64+0x400], R17 ;  /* 0x000400110200c986 */ /* 0x0005e2000c101904 */
[----:B------:R-:W-:-:S05]  /*0d80*/  ISETP.GE.AND P4, PT, R0, UR8, PT ;  /* 0x0000000800007c0c */ /* 0x000fca000bf86270 */
[----:B------:R-:W3:Y:S01]  /*0d90*/  @!P5 MUFU.EX2 R18, R5 ;  /* 0x000000050012d308 */ /* 0x000ee20000000800 */
[----:B0-----:R-:W-:-:S05]  /*0da0*/  @!P6 FFMA.FTZ R11, -R40, R10, R11 ;  /* 0x0000000a280be223 */ /* 0x001fca000001010b */
[----:B------:R2:W-:Y:S02]  /*0db0*/  @!P6 STG.E desc[UR4][R2.64+0x580], R11 ;  /* 0x0005800b0200e986 */ /* 0x0005e4000c101904 */
[----:B------:R-:W0:Y:S01]  /*0dc0*/  @!P0 MUFU.EX2 R21, R4 ;  /* 0x0000000400158308 */ /* 0x000e220000000800 */
[----:B-1----:R-:W-:-:S05]  /*0dd0*/  @!P3 FFMA.FTZ R13, -R40, R12, R13 ;  /* 0x0000000c280db223 */ /* 0x002fca000001010d */
[----:B------:R2:W-:Y:S02]  /*0de0*/  @!P3 STG.E desc[UR4][R2.64+0x500], R13 ;  /* 0x0005000d0200b986 */ /* 0x0005e4000c101904 */
[----:B------:R-:W1:Y:S01]  /*0df0*/  @!P1 MUFU.EX2 R20, R39 ;  /* 0x0000002700149308 */ /* 0x000e620000000800 */
[----:B---3--:R-:W-:-:S05]  /*0e00*/  @!P5 FFMA.FTZ R9, -R40, R18, R9 ;  /* 0x000000122809d223 */ /* 0x008fca0000010109 */
[----:B------:R2:W-:Y:S01]  /*0e10*/  @!P5 STG.E desc[UR4][R2.64+0x600], R9 ;  /* 0x000600090200d986 */ /* 0x0005e2000c101904 */
[----:B0-----:R-:W-:-:S05]  /*0e20*/  @!P0 FFMA.FTZ R21, -R40, R21, R8 ;  /* 0x0000001528158223 */ /* 0x001fca0000010108 */
[----:B------:R2:W-:Y:S01]  /*0e30*/  @!P0 STG.E desc[UR4][R2.64+0x680], R21 ;  /* 0x0006801502008986 */ /* 0x0005e2000c101904 */
[----:B-1----:R-:W-:-:S05]  /*0e40*/  @!P1 FFMA.FTZ R7, -R40, R20, R7 ;  /* 0x0000001428079223 */ /* 0x002fca0000010107 */
[----:B------:R2:W-:Y:S01]  /*0e50*/  @!P1 STG.E desc[UR4][R2.64+0x700], R7 ;  /* 0x0007000702009986 */ /* 0x0005e2000c101904 */
[----:B------:R-:W-:Y:S05]  /*0e60*/  @P4 EXIT ;  /* 0x000000000000494d */ /* 0x000fea0003800000 */
[----:B------:R-:W0:Y:S02]  /*0e70*/  MUFU.EX2 R37, R37 ;  /* 0x0000002500257308 */ /* 0x000e240000000800 */
[----:B0-----:R-:W-:-:S05]  /*0e80*/  FFMA.FTZ R5, -R40, R37, R6 ;  /* 0x0000002528057223 */ /* 0x001fca0000010106 */
[----:B------:R-:W-:Y:S01]  /*0e90*/  STG.E desc[UR4][R2.64+0x780], R5 ;  /* 0x0007800502007986 */ /* 0x000fe2000c101904 */
[----:B------:R-:W-:Y:S05]  /*0ea0*/  EXIT ;  /* 0x000000000000794d */ /* 0x000fea0003800000 */
.L_x_4802:
        /* <DEDUP_REMOVED lines=13> */
.L_x_11428:


//--------------------- .text._ZN43_GLOBAL__N__9ae7fba5_10_SoftMax_cu_9f978f6321softmax_warp_backwardIfffLi8ELb1ELb0EEEvPT0_PKT_S5_iiiPKb --------------------------
	.section	.text._ZN43_GLOBAL__N__9ae7fba5_10_SoftMax_cu_9f978f6321softmax_warp_backwardIfffLi8ELb1ELb0EEEvPT0_PKT_S5_iiiPKb,"ax",@progbits
	.align	128
.text._ZN43_GLOBAL__N__9ae7fba5_10_SoftMax_cu_9f978f6321softmax_warp_backwardIfffLi8ELb1ELb0EEEvPT0_PKT_S5_iiiPKb:
        .type           _ZN43_GLOBAL__N__9ae7fba5_10_SoftMax_cu_9f978f6321softmax_warp_backwardIfffLi8ELb1ELb0EEEvPT0_PKT_S5_iiiPKb,@function
        .size           _ZN43_GLOBAL__N__9ae7fba5_10_SoftMax_cu_9f978f6321softmax_warp_backwardIfffLi8ELb1ELb0EEEvPT0_PKT_S5_iiiPKb,(.L_x_11429 - _ZN43_GLOBAL__N__9ae7fba5_10_SoftMax_cu_9f978f6321softmax_warp_backwardIfffLi8ELb1ELb0EEEvPT0_PKT_S5_iiiPKb)
        .other          _ZN43_GLOBAL__N__9ae7fba5_10_SoftMax_cu_9f978f6321softmax_warp_backwardIfffLi8ELb1ELb0EEEvPT0_PKT_S5_iiiPKb,@"STO_CUDA_ENTRY STV_DEFAULT"
_ZN43_GLOBAL__N__9ae7fba5_10_SoftMax_cu_9f978f6321softmax_warp_backwardIfffLi8ELb1ELb0EEEvPT0_PKT_S5_iiiPKb:
        /* <DEDUP_REMOVED lines=10> */
[----:B---3--:R-:W-:-:S03]  /*00a0*/  LOP3.LUT R12, R12, 0x1f, RZ, 0xc0, !PT ;  /* 0x0000001f0c0c7812 */ /* 0x008fc600078ec0ff */
[C---:B----4-:R-:W-:Y:S02]  /*00b0*/  IADD3 R11, PT, PT, -R17.reuse, UR6, RZ ;  /* 0x00000006110b7c10 */ /* 0x050fe4000fffe1ff */
[C---:B------:R-:W-:Y:S01]  /*00c0*/  IADD3 R0, PT, PT, R12.reuse, 0x20, RZ ;  /* 0x000000200c007810 */ /* 0x040fe20007ffe0ff */
[----:B------:R-:W-:Y:S01]  /*00d0*/  IMAD R17, R17, UR7, R12 ;  /* 0x0000000711117c24 */ /* 0x000fe2000f8e020c */
[C---:B--2---:R-:W-:Y:S02]  /*00e0*/  ISETP.GE.AND P0, PT, R12.reuse, UR8, PT ;  /* 0x000000080c007c0c */ /* 0x044fe4000bf06270 */
[----:B------:R-:W-:Y:S01]  /*00f0*/  IADD3 R4, PT, PT, R12, 0x40, RZ ;  /* 0x000000400c047810 */ /* 0x000fe20007ffe0ff */
[----:B-1----:R-:W-:Y:S01]  /*0100*/  IMAD.WIDE R2, R17, 0x4, R2 ;  /* 0x0000000411027825 */ /* 0x002fe200078e0202 */
[----:B------:R-:W-:Y:S02]  /*0110*/  ISETP.GE.AND P1, PT, R0, UR8, PT ;  /* 0x0000000800007c0c */ /* 0x000fe4000bf26270 */
[----:B------:R-:W-:-:S02]  /*0120*/  ISETP.LT.OR P6, PT, R11, 0x1, P0 ;  /* 0x000000010b00780c */ /* 0x000fc400007c1670 */
[----:B------:R-:W-:Y:S02]  /*0130*/  ISETP.GE.AND P2, PT, R4, UR8, PT ;  /* 0x0000000804007c0c */ /* 0x000fe4000bf46270 */
[C---:B------:R-:W-:Y:S01]  /*0140*/  ISETP.LT.OR P4, PT, R11.reuse, 0x1, P1 ;  /* 0x000000010b00780c */ /* 0x040fe20000f81670 */
[----:B------:R-:W1:Y:S01]  /*0150*/  LDC.64 R4, c[0x0][0x388] ;  /* 0x0000e200ff047b82 */ /* 0x000e620000000a00 */
[----:B------:R-:W-:Y:S01]  /*0160*/  ISETP.LT.OR P5, PT, R11, 0x1, P2 ;  /* 0x000000010b00780c */ /* 0x000fe200017a1670 */
[----:B------:R-:W-:Y:S01]  /*0170*/  HFMA2 R10, -RZ, RZ, 0, 0 ;  /* 0x00000000ff0a7431 */ /* 0x000fe200000001ff */
[----:B------:R-:W-:Y:S01]  /*0180*/  IADD3 R7, PT, PT, R12, 0x60, RZ ;  /* 0x000000600c077810 */ /* 0x000fe20007ffe0ff */
[----:B------:R-:W-:Y:S02]  /*0190*/  IMAD.MOV.U32 R13, RZ, RZ, RZ ;  /* 0x000000ffff0d7224 */ /* 0x000fe400078e00ff */
[----:B------:R-:W-:Y:S01]  /*01a0*/  IMAD.MOV.U32 R22, RZ, RZ, RZ ;  /* 0x000000ffff167224 */ /* 0x000fe200078e00ff */
[----:B------:R-:W-:Y:S01]  /*01b0*/  MOV R21, RZ ;  /* 0x000000ff00157202 */ /* 0x000fe20000000f00 */
[----:B0-----:R-:W2:Y:S01]  /*01c0*/  @!P6 LDG.E R8, desc[UR4][R2.64] ;  /* 0x000000040208e981 */ /* 0x001ea2000c1e1900 */
[----:B------:R-:W-:-:S02]  /*01d0*/  IMAD.MOV.U32 R18, RZ, RZ, RZ ;  /* 0x000000ffff127224 */ /* 0x000fc400078e00ff */
[----:B------:R-:W-:Y:S01]  /*01e0*/  HFMA2 R16, -RZ, RZ, 0, 0 ;  /* 0x00000000ff107431 */ /* 0x000fe200000001ff */
[----:B------:R-:W-:Y:S01]  /*01f0*/  CS2R R14, SRZ ;  /* 0x00000000000e7805 */ /* 0x000fe2000001ff00 */
[----:B------:R-:W3:Y:S01]  /*0200*/  @!P4 LDG.E R0, desc[UR4][R2.64+0x80] ;  /* 0x000080040200c981 */ /* 0x000ee2000c1e1900 */
[----:B------:R-:W-:-:S03]  /*0210*/  P2R R19, PR, RZ, 0x1 ;  /* 0x00000001ff137803 */ /* 0x000fc60000000000 */
[----:B------:R-:W4:Y:S01]  /*0220*/  @!P5 LDG.E R6, desc[UR4][R2.64+0x100] ;  /* 0x000100040206d981 */ /* 0x000f22000c1e1900 */
[----:B------:R-:W-:Y:S02]  /*0230*/  ISETP.GE.AND P3, PT, R7, UR8, PT ;  /* 0x0000000807007c0c */ /* 0x000fe4000bf66270 */
[----:B------:R-:W-:Y:S01]  /*0240*/  IADD3 R7, PT, PT, R12, 0x80, RZ ;  /* 0x000000800c077810 */ /* 0x000fe20007ffe0ff */
[----:B-1----:R-:W-:-:S05]  /*0250*/  IMAD.WIDE R4, R17, 0x4, R4 ;  /* 0x0000000411047825 */ /* 0x002fca00078e0204 */
        /* <DEDUP_REMOVED lines=21> */
[C---:B------:R-:W-:Y:S01]  /*03b0*/  VIADD R11, R12.reuse, 0xc0 ;  /* 0x000000c00c0b7836 */ /* 0x040fe20000000000 */
[----:B------:R-:W-:Y:S02]  /*03c0*/  MOV R6, RZ ;  /* 0x000000ff00067202 */ /* 0x000fe40000000f00 */
[----:B------:R-:W-:Y:S02]  /*03d0*/  IADD3 R12, PT, PT, R12, 0xe0, RZ ;  /* 0x000000e00c0c7810 */ /* 0x000fe40007ffe0ff */
[----:B------:R-:W-:Y:S02]  /*03e0*/  ISETP.GE.OR P0, PT, R11, UR8, !P6 ;  /* 0x000000080b007c0c */ /* 0x000fe4000f706670 */
[----:B------:R-:W3:Y:S01]  /*03f0*/  @!P5 LDG.E R6, desc[UR4][R4.64+0x280] ;  /* 0x000280040406d981 */ /* 0x000ee2000c1e1900 */
[----:B------:R-:W-:Y:S01]  /*0400*/  IMAD.MOV.U32 R11, RZ, RZ, RZ ;  /* 0x000000ffff0b7224 */ /* 0x000fe200078e00ff */
[----:B------:R-:W-:-:S09]  /*0410*/  P2R R25, PR, RZ, 0x1 ;  /* 0x00000001ff197803 */ /* 0x000fd20000000000 */
[----:B------:R-:W5:Y:S01]  /*0420*/  @!P0 LDG.E R23, desc[UR4][R2.64+0x300] ;  /* 0x0003000402178981 */ /* 0x000f62000c1e1900 */
[----:B--2---:R-:W-:Y:S01]  /*0430*/  @!P5 FMUL.FTZ R14, R0, 1.4426950216293334961 ;  /* 0x3fb8aa3b000ed820 */ /* 0x004fe20000410000 */
[----:B------:R-:W-:Y:S01]  /*0440*/  HFMA2 R0, -RZ, RZ, 0, 0 ;  /* 0x00000000ff007431 */ /* 0x000fe200000001ff */
[----:B------:R-:W-:-:S05]  /*0450*/  ISETP.GE.OR P5, PT, R12, UR8, !P6 ;  /* 0x000000080c007c0c */ /* 0x000fca000f7a6670 */
[----:B------:R-:W2:Y:S08]  /*0460*/  @!P0 LDG.E R0, desc[UR4][R4.64+0x300] ;  /* 0x0003000404008981 */ /* 0x000eb0000c1e1900 */
[----:B------:R-:W2:Y:S01]  /*0470*/  @!P5 LDG.E R11, desc[UR4][R4.64+0x380] ;  /* 0x00038004040bd981 */ /* 0x000ea2000c1e1900 */
[----:B------:R-:W-:Y:S01]  /*0480*/  ISETP.NE.AND P0, PT, R19, RZ, PT ;  /* 0x000000ff1300720c */ /* 0x000fe20003f05270 */
[----:B------:R-:W-:-:S02]  /*0490*/  FADD.FTZ R19, RZ, R13 ;  /* 0x0000000dff137221 */ /* 0x000fc40000010000 */
[----:B------:R0:W5:Y:S02]  /*04a0*/  @!P5 LDG.E R24, desc[UR4][R2.64+0x380] ;  /* 0x000380040218d981 */ /* 0x000164000c1e1900 */
[----:B------:R-:W-:-:S04]  /*04b0*/  FADD.FTZ R20, R19, R10 ;  /* 0x0000000a13147221 */ /* 0x000fc80000010000 */
[----:B------:R-:W-:-:S04]  /*04c0*/  FADD.FTZ R19, R20, R9 ;  /* 0x0000000914137221 */ /* 0x000fc80000010000 */
[----:B----4-:R-:W-:-:S04]  /*04d0*/  FADD.FTZ R20, R19, R8 ;  /* 0x0000000813147221 */ /* 0x010fc80000010000 */
[----:B------:R-:W-:-:S04]  /*04e0*/  FADD.FTZ R19, R20, R7 ;  /* 0x0000000714137221 */ /* 0x000fc80000010000 */
[----:B---3--:R-:W-:-:S04]  /*04f0*/  FADD.FTZ R19, R19, R6 ;  /* 0x0000000613137221 */ /* 0x008fc80000010000 */
        /* <DEDUP_REMOVED lines=13> */
[----:B------:R-:W-:Y:S02]  /*05d0*/  ISETP.NE.AND P6, PT, R25, RZ, PT ;  /* 0x000000ff1900720c */ /* 0x000fe40003fc5270 */
[----:B------:R-:W-:Y:S01]  /*05e0*/  CS2R R4, SRZ ;  /* 0x0000000000047805 */ /* 0x000fe2000001ff00 */
[----:B------:R-:W3:Y:S01]  /*05f0*/  @!P0 MUFU.EX2 R22, R22 ;  /* 0x0000001600168308 */ /* 0x000ee20000000800 */
[----:B-----5:R-:W-:Y:S01]  /*0600*/  @!P5 FMUL.FTZ R4, R24, 1.4426950216293334961 ;  /* 0x3fb8aa3b1804d820 */ /* 0x020fe20000410000 */
[----:B01----:R-:W-:-:S06]  /*0610*/  FADD.FTZ R20, R20, R19 ;  /* 0x0000001314147221 */ /* 0x003fcc0000010000 */
[----:B------:R-:W0:Y:S02]  /*0620*/  @!P1 MUFU.EX2 R21, R21 ;  /* 0x0000001500159308 */ /* 0x000e240000000800 */
[----:B------:R-:W-:-:S06]  /*0630*/  @!P6 FMUL.FTZ R5, R23, 1.4426950216293334961 ;  /* 0x3fb8aa3b1705e820 */ /* 0x000fcc0000410000 */
[----:B------:R-:W1:Y:S01]  /*0640*/  @!P2 MUFU.EX2 R18, R18 ;  /* 0x000000120012a308 */ /* 0x000e620000000800 */
[----:B---3--:R-:W-:-:S07]  /*0650*/  @!P0 FFMA.FTZ R13, -R20, R22, R13 ;  /* 0x00000016140d8223 */ /* 0x008fce000001010d */
[----:B------:R-:W3:Y:S01]  /*0660*/  @!P4 MUFU.EX2 R24, R15 ;  /* 0x0000000f0018c308 */ /* 0x000ee20000000800 */
[----:B0-----:R-:W-:Y:S01]  /*0670*/  @!P1 FFMA.FTZ R21, -R20, R21, R10 ;  /* 0x0000001514159223 */ /* 0x001fe2000001010a */
[----:B--2---:R-:W-:Y:S02]  /*0680*/  LOP3.LUT R25, R2, 0x1f, RZ, 0xc0, !PT ;  /* 0x0000001f02197812 */ /* 0x004fe400078ec0ff */
[----:B------:R-:W0:Y:S02]  /*0690*/  LDC.64 R2, c[0x0][0x380] ;  /* 0x0000e000ff027b82 */ /* 0x000e240000000a00 */
[C---:B------:R-:W-:Y:S01]  /*06a0*/  IADD3 R23, PT, PT, R25.reuse, 0xa0, RZ ;  /* 0x000000a019177810 */ /* 0x040fe20007ffe0ff */
[----:B-1----:R-:W-:Y:S01]  /*06b0*/  @!P2 FFMA.FTZ R9, -R20, R18, R9 ;  /* 0x000000121409a223 */ /* 0x002fe20000010109 */
[----:B------:R-:W-:Y:S02]  /*06c0*/  IADD3 R25, PT, PT, R25, 0xc0, RZ ;  /* 0x000000c019197810 */ /* 0x000fe40007ffe0ff */
[----:B------:R-:W-:-:S02]  /*06d0*/  ISETP.GE.AND P6, PT, R23, UR8, PT ;  /* 0x0000000817007c0c */ /* 0x000fc4000bfc6270 */
[----:B------:R-:W-:Y:S01]  /*06e0*/  ISETP.GE.AND P5, PT, R25, UR8, PT ;  /* 0x0000000819007c0c */ /* 0x000fe2000bfa6270 */
[----:B------:R-:W1:Y:S01]  /*06f0*/  @!P3 MUFU.EX2 R23, R16 ;  /* 0x000000100017b308 */ /* 0x000e620000000800 */
[----:B---3--:R-:W-:-:S09]  /*0700*/  @!P4 FFMA.FTZ R7, -R20, R24, R7 ;  /* 0x000000181407c223 */ /* 0x008fd20000010107 */
[----:B------:R-:W2:Y:S01]  /*0710*/  @!P6 MUFU.EX2 R25, R14 ;  /* 0x0000000e0019e308 */ /* 0x000ea20000000800 */
[----:B0-----:R-:W-:-:S04]  /*0720*/  IMAD.WIDE R2, R17, 0x4, R2 ;  /* 0x0000000411027825 */ /* 0x001fc800078e0202 */
[----:B-1----:R-:W-:-:S03]  /*0730*/  @!P3 FFMA.FTZ R23, -R20, R23, R8 ;  /* 0x000000171417b223 */ /* 0x002fc60000010108 */
[----:B------:R-:W0:Y:S01]  /*0740*/  @!P5 MUFU.EX2 R5, R5 ;  /* 0x000000050005d308 */ /* 0x000e220000000800 */
[----:B------:R1:W-:Y:S01]  /*0750*/  @!P0 STG.E desc[UR4][R2.64], R13 ;  /* 0x0000000d02008986 */ /* 0x0003e2000c101904 */
[----:B------:R-:W-:-:S03]  /*0760*/  ISETP.GE.AND P0, PT, R12, UR8, PT ;  /* 0x000000080c007c0c */ /* 0x000fc6000bf06270 */
[----:B------:R1:W-:Y:S01]  /*0770*/  @!P1 STG.E desc[UR4][R2.64+0x80], R21 ;  /* 0x0000801502009986 */ /* 0x0003e2000c101904 */
[----:B--2---:R-:W-:-:S03]  /*0780*/  @!P6 FFMA.FTZ R25, -R20, R25, R6 ;  /* 0x000000191419e223 */ /* 0x004fc60000010106 */
[----:B------:R1:W-:Y:S04]  /*0790*/  @!P2 STG.E desc[UR4][R2.64+0x100], R9 ;  /* 0x000100090200a986 */ /* 0x0003e8000c101904 */
[----:B------:R1:W-:Y:S01]  /*07a0*/  @!P3 STG.E desc[UR4][R2.64+0x180], R23 ;  /* 0x000180170200b986 */ /* 0x0003e2000c101904 */
[----:B0-----:R-:W-:-:S03]  /*07b0*/  @!P5 FFMA.FTZ R15, -R20, R5, R0 ;  /* 0x00000005140fd223 */ /* 0x001fc60000010100 */
[----:B------:R1:W-:Y:S04]  /*07c0*/  @!P4 STG.E desc[UR4][R2.64+0x200], R7 ;  /* 0x000200070200c986 */ /* 0x0003e8000c101904 */
[----:B------:R1:W-:Y:S04]  /*07d0*/  @!P6 STG.E desc[UR4][R2.64+0x280], R25 ;  /* 0x000280190200e986 */ /* 0x0003e8000c101904 */
[----:B------:R1:W-:Y:S01]  /*07e0*/  @!P5 STG.E desc[UR4][R2.64+0x300], R15 ;  /* 0x0003000f0200d986 */ /* 0x0003e2000c101904 */
[----:B------:R-:W-:Y:S05]  /*07f0*/  @P0 EXIT ;  /* 0x000000000000094d */ /* 0x000fea0003800000 */
[----:B------:R-:W0:Y:S02]  /*0800*/  MUFU.EX2 R4, R4 ;  /* 0x0000000400047308 */ /* 0x000e240000000800 */
[----:B0-----:R-:W-:-:S05]  /*0810*/  FFMA.FTZ R11, -R20, R4, R11 ;  /* 0x00000004140b7223 */ /* 0x001fca000001010b */
[----:B------:R-:W-:Y:S01]  /*0820*/  STG.E desc[UR4][R2.64+0x380], R11 ;  /* 0x0003800b02007986 */ /* 0x000fe2000c101904 */
[----:B------:R-:W-:Y:S05]  /*0830*/  EXIT ;  /* 0x000000000000794d */ /* 0x000fea0003800000 */
.L_x_4803:
        /* <DEDUP_REMOVED lines=12> */
.L_x_11429:


//--------------------- .text._ZN43_GLOBAL__N__9ae7fba5_10_SoftMax_cu_9f978f6321softmax_warp_backwardIfffLi7ELb1ELb0EEEvPT0_PKT_S5_iiiPKb --------------------------
	.section	.text._ZN43_GLOBAL__N__9ae7fba5_10_SoftMax_cu_9f978f6321softmax_warp_backwardIfffLi7ELb1ELb0EEEvPT0_PKT_S5_iiiPKb,"ax",@progbits
	.align	128
.text._ZN43_GLOBAL__N__9ae7fba5_10_SoftMax_cu_9f978f6321softmax_warp_backwardIfffLi7ELb1ELb0EEEvPT0_PKT_S5_iiiPKb:
        .type           _ZN43_GLOBAL__N__9ae7fba5_10_SoftMax_cu_9f978f6321softmax_warp_backwardIfffLi7ELb1ELb0EEEvPT0_PKT_S5_iiiPKb,@function
        .size           _ZN43_GLOBAL__N__9ae7fba5_10_SoftMax_cu_9f978f6321softmax_warp_backwardIfffLi7ELb1ELb0EEEvPT0_PKT_S5_iiiPKb,(.L_x_11430 - _ZN43_GLOBAL__N__9ae7fba5_10_SoftMax_cu_9f978f6321softmax_warp_backwardIfffLi7ELb1ELb0EEEvPT0_PKT_S5_iiiPKb)
        .other          _ZN43_GLOBAL__N__9ae7fba5_10_SoftMax_cu_9f978f6321softmax_warp_backwardIfffLi7ELb1ELb0EEEvPT0_PKT_S5_iiiPKb,@"STO_CUDA_ENTRY STV_DEFAULT"
_ZN43_GLOBAL__N__9ae7fba5_10_SoftMax_cu_9f978f6321softmax_warp_backwardIfffLi7ELb1ELb0EEEvPT0_PKT_S5_iiiPKb:
        /* <DEDUP_REMOVED lines=18> */
[----:B------:R-:W-:Y:S01]  /*0120*/  IADD3 R0, PT, PT, R2, 0x40, RZ ;  /* 0x0000004002007810 */ /* 0x000fe20007ffe0ff */
[----:B----4-:R-:W-:Y:S01]  /*0130*/  IMAD.WIDE R24, R19, 0x4, R24 ;  /* 0x0000000413187825 */ /* 0x010fe200078e0218 */
[----:B------:R-:W-:-:S02]  /*0140*/  ISETP.LT.OR P5, PT, R23, 0x1, P0 ;  /* 0x000000011700780c */ /* 0x000fc400007a1670 */
[----:B------:R-:W-:Y:S02]  /*0150*/  ISETP.LT.OR P6, PT, R23, 0x1, P1 ;  /* 0x000000011700780c */ /* 0x000fe40000fc1670 */
[----:B------:R-:W-:-:S04]  /*0160*/  ISETP.GE.AND P2, PT, R0, R13, PT ;  /* 0x0000000d0000720c */ /* 0x000fc80003f46270 */
[----:B------:R-:W-:-:S05]  /*0170*/  ISETP.LT.OR P4, PT, R23, 0x1, P2 ;  /* 0x000000011700780c */ /* 0x000fca0001781670 */
[----:B0-----:R-:W2:Y:S04]  /*0180*/  @!P5 LDG.E R5, desc[UR4][R24.64] ;  /* 0x000000041805d981 */ /* 0x001ea8000c1e1900 */
[----:B------:R-:W3:Y:S04]  /*0190*/  @!P6 LDG.E R3, desc[UR4][R24.64+0x80] ;  /* 0x000080041803e981 */ /* 0x000ee8000c1e1900 */
[----:B------:R-:W4:Y:S01]  /*01a0*/  @!P4 LDG.E R4, desc[UR4][R24.64+0x100] ;  /* 0x000100041804c981 */ /* 0x000f22000c1e1900 */
[----:B------:R-:W-:Y:S02]  /*01b0*/  IADD3 R8, PT, PT, R2, 0x60, RZ ;  /* 0x0000006002087810 */ /* 0x000fe40007ffe0ff */
[----:B------:R-:W-:Y:S01]  /*01c0*/  CS2R R16, SRZ ;  /* 0x0000000000107805 */ /* 0x000fe2000001ff00 */
[----:B------:R-:W-:Y:S01]  /*01d0*/  HFMA2 R21, -RZ, RZ, 0, 0 ;  /* 0x00000000ff157431 */ /* 0x000fe200000001ff */
[----:B------:R-:W-:Y:S01]  /*01e0*/  MOV R12, RZ ;  /* 0x000000ff000c7202 */ /* 0x000fe20000000f00 */
[----:B------:R-:W-:Y:S01]  /*01f0*/  IMAD.WIDE R6, R19, 0x4, R6 ;  /* 0x0000000413067825 */ /* 0x000fe200078e0206 */
[----:B------:R-:W-:-:S02]  /*0200*/  ISETP.GE.AND P3, PT, R8, R13, PT ;  /* 0x0000000d0800720c */ /* 0x000fc40003f66270 */
[----:B------:R-:W-:Y:S02]  /*0210*/  CS2R R10, SRZ ;  /* 0x00000000000a7805 */ /* 0x000fe4000001ff00 */
[----:B------:R-:W-:Y:S01]  /*0220*/  CS2R R14, SRZ ;  /* 0x00000000000e7805 */ /* 0x000fe2000001ff00 */
[----:B------:R-:W4:Y:S04]  /*0230*/  @!P5 LDG.E R17, desc[UR4][R6.64] ;  /* 0x000000040611d981 */ /* 0x000f28000c1e1900 */
[----:B------:R-:W4:Y:S04]  /*0240*/  @!P6 LDG.E R12, desc[UR4][R6.64+0x80] ;  /* 0x00008004060ce981 */ /* 0x000f28000c1e1900 */
[----:B------:R-:W4:Y:S01]  /*0250*/  @!P4 LDG.E R11, desc[UR4][R6.64+0x100] ;  /* 0x00010004060bc981 */ /* 0x000f22000c1e1900 */
[----:B--2---:R-:W-:Y:S01]  /*0260*/  @!P5 FMUL.FTZ R21, R5, 1.4426950216293334961 ;  /* 0x3fb8aa3b0515d820 */ /* 0x004fe20000410000 */
[----:B------:R-:W-:Y:S01]  /*0270*/  ISETP.GE.AND P5, PT, R23, 0x2, PT ;  /* 0x000000021700780c */ /* 0x000fe20003fa6270 */
        /* <DEDUP_REMOVED lines=8> */
[----:B------:R-:W-:Y:S01]  /*0300*/  CS2R R8, SRZ ;  /* 0x0000000000087805 */ /* 0x000fe2000001ff00 */
[----:B------:R-:W-:Y:S01]  /*0310*/  IMAD.WIDE.U32 R4, R13, 0x4, R6 ;  /* 0x000000040d047825 */ /* 0x000fe200078e0006 */
[----:B------:R1:W4:Y:S04]  /*0320*/  @!P6 LDG.E R10, desc[UR4][R6.64+0x180] ;  /* 0x00018004060ae981 */ /* 0x000328000c1e1900 */
[----:B------:R-:W4:Y:S01]  /*0330*/  @!P4 LDG.E R9, desc[UR4][R4.64] ;  /* 0x000000040409c981 */ /* 0x000f22000c1e1900 */
[----:B-1----:R-:W-:-:S02]  /*0340*/  CS2R R6, SRZ ;  /* 0x0000000000067805 */ /* 0x002fc4000001ff00 */
        /* <DEDUP_REMOVED lines=21> */
[----:B-1----:R-:W0:Y:S02]  /*04a0*/  SHFL.BFLY PT, R3, R4, 0x8, 0x1f ;  /* 0x0d001f0004037f89 */ /* 0x002e2400000e0000 */
[----:B0-----:R-:W-:Y:S01]  /*04b0*/  FADD.FTZ R3, R4, R3 ;  /* 0x0000000304037221 */ /* 0x001fe20000010000 */
[----:B------:R-:W-:Y:S02]  /*04c0*/  P2R R24, PR, RZ, 0x40 ;  /* 0x00000040ff187803 */ /* 0x000fe40000000000 */
[----:B------:R-:W-:Y:S01]  /*04d0*/  ISETP.GE.AND P6, PT, R23, 0x1, PT ;  /* 0x000000011700780c */ /* 0x000fe20003fc6270 */
[----:B--2---:R-:W-:-:S04]  /*04e0*/  FADD.FTZ R27, R28, R7 ;  /* 0x000000071c1b7221 */ /* 0x004fc80000010000 */
[----:B---3--:R-:W-:-:S04]  /*04f0*/  FADD.FTZ R27, R27, R6 ;  /* 0x000000061b1b7221 */ /* 0x008fc80000010000 */
        /* <DEDUP_REMOVED lines=18> */
[----:B------:R-:W-:Y:S01]  /*0620*/  ISETP.NE.AND P6, PT, R23, 0x1, PT ;  /* 0x000000011700780c */ /* 0x000fe20003fc5270 */
[----:B-1----:R-:W-:-:S06]  /*0630*/  FADD.FTZ R26, R26, R27 ;  /* 0x0000001b1a1a7221 */ /* 0x002fcc0000010000 */
[----:B------:R-:W1:Y:S08]  /*0640*/  @!P1 MUFU.EX2 R25, R16 ;  /* 0x0000001000199308 */ /* 0x000e700000000800 */
[----:B------:R-:W4:Y:S01]  /*0650*/  @!P2 MUFU.EX2 R28, R15 ;  /* 0x0000000f001ca308 */ /* 0x000f220000000800 */
[----:B---3--:R-:W-:Y:S01]  /*0660*/  @!P0 FFMA.FTZ R17, R26, -R21, R17 ;  /* 0x800000151a118223 */ /* 0x008fe20000010011 */
[----:B--2---:R-:W-:-:S06]  /*0670*/  IMAD.WIDE R2, R19, 0x4, R2 ;  /* 0x0000000413027825 */ /* 0x004fcc00078e0202 */
[----:B------:R-:W2:Y:S01]  /*0680*/  @!P3 MUFU.EX2 R29, R14 ;  /* 0x0000000e001db308 */ /* 0x000ea20000000800 */
[C---:B-1----:R-:W-:Y:S01]  /*0690*/  @!P1 FFMA.FTZ R25, R26.reuse, -R25, R12 ;  /* 0x800000191a199223 */ /* 0x042fe2000001000c */
[----:B------:R1:W-:Y:S04]  /*06a0*/  @!P0 STG.E desc[UR4][R2.64], R17 ;  /* 0x0000001102008986 */ /* 0x0003e8000c101904 */
[----:B------:R1:W-:Y:S01]  /*06b0*/  @!P1 STG.E desc[UR4][R2.64+0x80], R25 ;  /* 0x0000801902009986 */ /* 0x0003e2000c101904 */
[----:B----4-:R-:W-:-:S05]  /*06c0*/  @!P2 FFMA.FTZ R11, R26, -R28, R11 ;  /* 0x8000001c1a0ba223 */ /* 0x010fca000001000b */
[----:B------:R1:W-:Y:S01]  /*06d0*/  @!P2 STG.E desc[UR4][R2.64+0x100], R11 ;  /* 0x0001000b0200a986 */ /* 0x0003e2000c101904 */
[----:B--2---:R-:W-:Y:S01]  /*06e0*/  @!P3 FFMA.FTZ R29, R26, -R29, R10 ;  /* 0x8000001d1a1db223 */ /* 0x004fe2000001000a */
[----:B------:R-:W-:-:S04]  /*06f0*/  MOV R10, RZ ;  /* 0x000000ff000a7202 */ /* 0x000fc80000000f00 */
[----:B------:R1:W-:Y:S01]  /*0700*/  @!P3 STG.E desc[UR4][R2.64+0x180], R29 ;  /* 0x0001801d0200b986 */ /* 0x0003e2000c101904 */
[----:B------:R-:W-:Y:S05]  /*0710*/  @!P6 EXIT ;  /* 0x000000000000e94d */ /* 0x000fea0003800000 */
[----:B------:R-:W-:Y:S01]  /*0720*/  ISETP.NE.AND P6, PT, R24, RZ, PT ;  /* 0x000000ff1800720c */ /* 0x000fe20003fc5270 */
[----:B------:R-:W2:Y:S01]  /*0730*/  @!P0 MUFU.EX2 R8, R8 ;  /* 0x0000000800088308 */ /* 0x000ea20000000800 */
[----:B-1----:R-:W-:Y:S01]  /*0740*/  MOV R11, RZ ;  /* 0x000000ff000b7202 */ /* 0x002fe20000000f00 */
[----:B-----5:R-:W-:Y:S01]  /*0750*/  @!P4 FMUL.FTZ R11, R18, 1.4426950216293334961 ;  /* 0x3fb8aa3b120bc820 */ /* 0x020fe20000410000 */
[----:B0-----:R-:W-:Y:S01]  /*0760*/  FADD.FTZ R12, R4, R5 ;  /* 0x00000005040c7221 */ /* 0x001fe20000010000 */
[----:B------:R-:W-:-:S04]  /*0770*/  IMAD.WIDE.U32 R2, R13, 0x4, R2 ;  /* 0x000000040d027825 */ /* 0x000fc800078e0002 */
[----:B------:R-:W-:Y:S01]  /*0780*/  HFMA2 R4, -RZ, RZ, 0, 0 ;  /* 0x00000000ff047431 */ /* 0x000fe200000001ff */
[----:B------:R-:W0:Y:S01]  /*0790*/  @!P2 MUFU.EX2 R11, R11 ;  /* 0x0000000b000ba308 */ /* 0x000e220000000800 */
[----:B------:R-:W-:Y:S02]  /*07a0*/  @!P5 FMUL.FTZ R4, R22, 1.4426950216293334961 ;  /* 0x3fb8aa3b1604d820 */ /* 0x000fe40000410000 */
[----:B------:R-:W-:Y:S01]  /*07b0*/  @!P6 FMUL.FTZ R10, R20, 1.4426950216293334961 ;  /* 0x3fb8aa3b140ae820 */ /* 0x000fe20000410000 */
[----:B--2---:R-:W-:-:S05]  /*07c0*/  @!P0 FFMA.FTZ R9, R12, -R8, R9 ;  /* 0x800000080c098223 */ /* 0x004fca0000010009 */
[----:B------:R-:W1:Y:S01]  /*07d0*/  @!P1 MUFU.EX2 R10, R10 ;  /* 0x0000000a000a9308 */ /* 0x000e620000000800 */
[----:B------:R2:W-:Y:S01]  /*07e0*/  @!P0 STG.E desc[UR4][R2.64], R9 ;  /* 0x0000000902008986 */ /* 0x0005e2000c101904 */
[----:B0-----:R-:W-:-:S05]  /*07f0*/  @!P2 FFMA.FTZ R5, R12, -R11, R6 ;  /* 0x8000000b0c05a223 */ /* 0x001fca0000010006 */
[----:B------:R2:W-:Y:S01]  /*0800*/  @!P2 STG.E desc[UR4][R2.64+0x100], R5 ;  /* 0x000100050200a986 */ /* 0x0005e2000c101904 */
[----:B-1----:R-:W-:-:S05]  /*0810*/  @!P1 FFMA.FTZ R7, R12, -R10, R7 ;  /* 0x8000000a0c079223 */ /* 0x002fca0000010007 */
[----:B------:R2:W-:Y:S01]  /*0820*/  @!P1 STG.E desc[UR4][R2.64+0x80], R7 ;  /* 0x0000800702009986 */ /* 0x0005e2000c101904 */
[----:B------:R-:W-:Y:S05]  /*0830*/  @P3 EXIT ;  /* 0x000000000000394d */ /* 0x000fea0003800000 */
[----:B--2---:R-:W0:Y:S02]  /*0840*/  MUFU.EX2 R5, R4 ;  /* 0x0000000400057308 */ /* 0x004e240000000800 */
[----:B0-----:R-:W-:-:S05]  /*0850*/  FFMA.FTZ R5, R12, -R5, R0 ;  /* 0x800000050c057223 */ /* 0x001fca0000010000 */
[----:B------:R-:W-:Y:S01]  /*0860*/  STG.E desc[UR4][R2.64+0x180], R5 ;  /* 0x0001800502007986 */ /* 0x000fe2000c101904 */
[----:B------:R-:W-:Y:S05]  /*0870*/  EXIT ;  /* 0x000000000000794d */ /* 0x000fea0003800000 */
.L_x_4804:
        /* <DEDUP_REMOVED lines=16> */
.L_x_11430:


//--------------------- .text._ZN43_GLOBAL__N__9ae7fba5_10_SoftMax_cu_9f978f6321softmax_warp_backwardIfffLi6ELb1ELb0EEEvPT0_PKT_S5_iiiPKb --------------------------
	.section	.text._ZN43_GLOBAL__N__9ae7fba5_10_SoftMax_cu_9f978f6321softmax_warp_backwardIfffLi6ELb1ELb0EEEvPT0_PKT_S5_iiiPKb,"ax",@progbits
	.align	128
.text._ZN43_GLOBAL__N__9ae7fba5_10_SoftMax_cu_9f978f6321softmax_warp_backwardIfffLi6ELb1ELb0EEEvPT0_PKT_S5_iiiPKb:
        .type           _ZN43_GLOBAL__N__9ae7fba5_10_SoftMax_cu_9f978f6321softmax_warp_backwardIfffLi6ELb1ELb0EEEvPT0_PKT_S5_iiiPKb,@function
        .size           _ZN43_GLOBAL__N__9ae7fba5_10_SoftMax_cu_9f978f6321softmax_warp_backwardIfffLi6ELb1ELb0EEEvPT0_PKT_S5_iiiPKb,(.L_x_11431 - _ZN43_GLOBAL__N__9ae7fba5_10_SoftMax_cu_9f978f6321softmax_warp_backwardIfffLi6ELb1ELb0EEEvPT0_PKT_S5_iiiPKb)
        .other          _ZN43_GLOBAL__N__9ae7fba5_10_SoftMax_cu_9f978f6321softmax_warp_backwardIfffLi6ELb1ELb0EEEvPT0_PKT_S5_iiiPKb,@"STO_CUDA_ENTRY STV_DEFAULT"
_ZN43_GLOBAL__N__9ae7fba5_10_SoftMax_cu_9f978f6321softmax_warp_backwardIfffLi6ELb1ELb0EEEvPT0_PKT_S5_iiiPKb:
[----:B------:R-:W-:Y:S01]  /*0000*/  LDC R1, c[0x0][0x37c] ;  /* 0x0000df00ff017b82 */ /* 0x000fe20000000800 */
[----:B------:R-:W0:Y:S01]  /*0010*/  S2R R2, SR_CTAID.X ;  /* 0x0000000000027919 */ /* 0x000e220000002500 */
[----:B------:R-:W0:Y:S06]  /*0020*/  LDCU UR4, c[0x0][0x364] ;  /* 0x00006c80ff0477ac */ /* 0x000e2c0008000800 */
[----:B------:R-:W1:Y:S01]  /*0030*/  LDC R0, c[0x0][0x3a0] ;  /* 0x0000e800ff007b82 */ /* 0x000e620000000800 */
[----:B------:R-:W-:Y:S01]  /*0040*/  HFMA2 R6, -RZ, RZ, 0, 0 ;  /* 0x00000000ff067431 */ /* 0x000fe200000001ff */
[----:B------:R-:W0:Y:S01]  /*0050*/  S2R R3, SR_TID.Y ;  /* 0x0000000000037919 */ /* 0x000e220000002200 */
[----:B------:R-:W2:Y:S01]  /*0060*/  LDCU.64 UR6, c[0x0][0x398] ;  /* 0x00007300ff0677ac */ /* 0x000ea20008000a00 */
[----:B------:R-:W-:Y:S01]  /*0070*/  MOV R4, RZ ;  /* 0x000000ff00047202 */ /* 0x000fe20000000f00 */
[----:B------:R-:W3:Y:S03]  /*0080*/  S2R R5, SR_TID.X ;  /* 0x0000000000057919 */ /* 0x000ee60000002100 */
        /* <DEDUP_REMOVED lines=16> */
[----:B------:R-:W-:-:S05]  /*0190*/  ISETP.LT.OR P5, PT, R24, 0x1, P1 ;  /* 0x000000011800780c */ /* 0x000fca0000fa1670 */
[----:B------:R-:W-:-:S04]  /*01a0*/  @!P3 IMAD.WIDE.U32 R16, R0, 0x4, R12 ;  /* 0x000000040010b825 */ /* 0x000fc800078e000c */
[----:B------:R-:W-:Y:S02]  /*01b0*/  @!P2 IMAD.WIDE.U32 R20, R0, 0x4, R12 ;  /* 0x000000040014a825 */ /* 0x000fe400078e000c */
[----:B0-----:R-:W2:Y:S04]  /*01c0*/  @!P4 LDG.E R6, desc[UR4][R12.64] ;  /* 0x000000040c06c981 */ /* 0x001ea8000c1e1900 */
[----:B------:R-:W3:Y:S04]  /*01d0*/  @!P3 LDG.E R2, desc[UR4][R16.64] ;  /* 0x000000041002b981 */ /* 0x000ee8000c1e1900 */
[----:B------:R3:W4:Y:S04]  /*01e0*/  @!P5 LDG.E R4, desc[UR4][R12.64+0x80] ;  /* 0x000080040c04d981 */ /* 0x000728000c1e1900 */
        /* <DEDUP_REMOVED lines=34> */
[----:B------:R-:W3:Y:S01]  /*0410*/  LDC.64 R10, c[0x0][0x380] ;  /* 0x0000e000ff0a7b82 */ /* 0x000ee20000000a00 */
[----:B-----5:R-:W-:Y:S01]  /*0420*/  @!P5 FMUL.FTZ R13, R8, 1.4426950216293334961 ;  /* 0x3fb8aa3b080dd820 */ /* 0x020fe20000410000 */
[----:B------:R-:W4:Y:S01]  /*0430*/  @!P0 MUFU.EX2 R17, R12 ;  /* 0x0000000c00118308 */ /* 0x000f220000000800 */
[----:B------:R-:W-:Y:S01]  /*0440*/  ISETP.NE.AND P4, PT, R24, 0x1, PT ;  /* 0x000000011800780c */ /* 0x000fe20003f85270 */
[----:B-1----:R-:W-:-:S06]  /*0450*/  FADD.FTZ R15, R16, R15 ;  /* 0x0000000f100f7221 */ /* 0x002fcc0000010000 */
[----:B------:R-:W1:Y:S01]  /*0460*/  @!P1 MUFU.EX2 R13, R13 ;  /* 0x0000000d000d9308 */ /* 0x000e620000000800 */
[----:B----4-:R-:W-:Y:S01]  /*0470*/  @!P0 FFMA.FTZ R17, R15, -R17, R6 ;  /* 0x800000110f118223 */ /* 0x010fe20000010006 */
[----:B------:R-:W-:Y:S01]  /*0480*/  MOV R6, RZ ;  /* 0x000000ff00067202 */ /* 0x000fe20000000f00 */
[----:B------:R-:W-:Y:S01]  /*0490*/  @!P3 FMUL.FTZ R6, R7, 1.4426950216293334961 ;  /* 0x3fb8aa3b0706b820 */ /* 0x000fe20000410000 */
[----:B---3--:R-:W-:-:S04]  /*04a0*/  IMAD.WIDE R10, R5, 0x4, R10 ;  /* 0x00000004050a7825 */ /* 0x008fc800078e020a */
[----:B-1----:R-:W-:Y:S01]  /*04b0*/  @!P1 FFMA.FTZ R5, R15, -R13, R4 ;  /* 0x8000000d0f059223 */ /* 0x002fe20000010004 */
[----:B------:R1:W-:Y:S04]  /*04c0*/  @!P0 STG.E desc[UR4][R10.64], R17 ;  /* 0x000000110a008986 */ /* 0x0003e8000c101904 */
[----:B------:R1:W-:Y:S01]  /*04d0*/  @!P1 STG.E desc[UR4][R10.64+0x80], R5 ;  /* 0x000080050a009986 */ /* 0x0003e2000c101904 */
[----:B------:R-:W-:Y:S05]  /*04e0*/  @!P4 EXIT ;  /* 0x000000000000c94d */ /* 0x000fea0003800000 */
[----:B-1----:R-:W1:Y:S01]  /*04f0*/  @!P0 MUFU.EX2 R5, R6 ;  /* 0x0000000600058308 */ /* 0x002e620000000800 */
[----:B--2---:R-:W-:Y:S01]  /*0500*/  FADD.FTZ R19, R20, R19 ;  /* 0x0000001314137221 */ /* 0x004fe20000010000 */
[----:B------:R-:W-:-:S04]  /*0510*/  IMAD.WIDE.U32 R10, R0, 0x4, R10 ;  /* 0x00000004000a7825 */ /* 0x000fc800078e000a */
[----:B------:R-:W-:Y:S02]  /*0520*/  HFMA2 R0, -RZ, RZ, 0, 0 ;  /* 0x00000000ff007431 */ /* 0x000fe400000001ff */
[----:B------:R-:W-:Y:S01]  /*0530*/  @!P2 FMUL.FTZ R0, R9, 1.4426950216293334961 ;  /* 0x3fb8aa3b0900a820 */ /* 0x000fe20000410000 */
[----:B-1----:R-:W-:-:S05]  /*0540*/  @!P0 FFMA.FTZ R5, R19, -R5, R2 ;  /* 0x8000000513058223 */ /* 0x002fca0000010002 */
[----:B------:R1:W-:Y:S01]  /*0550*/  @!P0 STG.E desc[UR4][R10.64], R5 ;  /* 0x000000050a008986 */ /* 0x0003e2000c101904 */
[----:B------:R-:W-:Y:S05]  /*0560*/  @P1 EXIT ;  /* 0x000000000000194d */ /* 0x000fea0003800000 */
[----:B------:R-:W2:Y:S02]  /*0570*/  MUFU.EX2 R0, R0 ;  /* 0x0000000000007308 */ /* 0x000ea40000000800 */
[----:B--2---:R-:W-:-:S05]  /*0580*/  FFMA.FTZ R3, R19, -R0, R3 ;  /* 0x8000000013037223 */ /* 0x004fca0000010003 */
[----:B------:R-:W-:Y:S01]  /*0590*/  STG.E desc[UR4][R10.64+0x80], R3 ;  /* 0x000080030a007986 */ /* 0x000fe2000c101904 */
[----:B------:R-:W-:Y:S05]  /*05a0*/  EXIT ;  /* 0x000000000000794d */ /* 0x000fea0003800000 */
.L_x_4805:
        /* <DEDUP_REMOVED lines=13> */
.L_x_11431:


//--------------------- .text._ZN43_GLOBAL__N__9ae7fba5_10_SoftMax_cu_9f978f6321softmax_warp_backwardIfffLi5ELb1ELb0EEEvPT0_PKT_S5_iiiPKb --------------------------
	.section	.text._ZN43_GLOBAL__N__9ae7fba5_10_SoftMax_cu_9f978f6321softmax_warp_backwardIfffLi5ELb1ELb0EEEvPT0_PKT_S5_iiiPKb,"ax",@progbits
	.align	128
.text._ZN43_GLOBAL__N__9ae7fba5_10_SoftMax_cu_9f978f6321softmax_warp_backwardIfffLi5ELb1ELb0EEEvPT0_PKT_S5_iiiPKb:
        .type           _ZN43_GLOBAL__N__9ae7fba5_10_SoftMax_cu_9f978f6321softmax_warp_backwardIfffLi5ELb1ELb0EEEvPT0_PKT_S5_iiiPKb,@function
        .size           _ZN43_GLOBAL__N__9ae7fba5_10_SoftMax_cu_9f978f6321softmax_warp_backwardIfffLi5ELb1ELb0EEEvPT0_PKT_S5_iiiPKb,(.L_x_11432 - _ZN43_GLOBAL__N__9ae7fba5_10_SoftMax_cu_9f978f6321softmax_warp_backwardIfffLi5ELb1ELb0EEEvPT0_PKT_S5_iiiPKb)
        .other          _ZN43_GLOBAL__N__9ae7fba5_10_SoftMax_cu_9f978f6321softmax_warp_backwardIfffLi5ELb1ELb0EEEvPT0_PKT_S5_iiiPKb,@"STO_CUDA_ENTRY STV_DEFAULT"
_ZN43_GLOBAL__N__9ae7fba5_10_SoftMax_cu_9f978f6321softmax_warp_backwardIfffLi5ELb1ELb0EEEvPT0_PKT_S5_iiiPKb:
[----:B------:R-:W-:Y:S01]  /*0000*/  LDC R1, c[0x0][0x37c] ;  /* 0x0000df00ff017b82 */ /* 0x000fe20000000800 */
[----:B------:R-:W0:Y:S01]  /*0010*/  S2R R0, SR_CTAID.X ;  /* 0x0000000000007919 */ /* 0x000e220000002500 */
[----:B------:R-:W0:Y:S01]  /*0020*/  LDCU UR4, c[0x0][0x364] ;  /* 0x00006c80ff0477ac */ /* 0x000e220008000800 */
[----:B------:R-:W-:Y:S01]  /*0030*/  IMAD.MOV.U32 R4, RZ, RZ, RZ ;  /* 0x000000ffff047224 */ /* 0x000fe200078e00ff */
[----:B------:R-:W0:Y:S01]  /*0040*/  S2R R3, SR_TID.Y ;  /* 0x0000000000037919 */ /* 0x000e220000002200 */
[----:B------:R-:W1:Y:S01]  /*0050*/  LDCU.64 UR6, c[0x0][0x398] ;  /* 0x00007300ff0677ac */ /* 0x000e620008000a00 */
[----:B------:R-:W-:Y:S01]  /*0060*/  IMAD.MOV.U32 R2, RZ, RZ, RZ ;  /* 0x000000ffff027224 */ /* 0x000fe200078e00ff */
        /* <DEDUP_REMOVED lines=22> */
[----:B-1----:R-:W-:-:S04]  /*01d0*/  @!P1 IADD3 R8, P3, PT, R19, R8, RZ ;  /* 0x0000000813089210 */ /* 0x002fc80007f7e0ff */
[----:B------:R-:W-:Y:S02]  /*01e0*/  @!P1 IADD3.X R9, PT, PT, R14, R9, RZ, P3, !PT ;  /* 0x000000090e099210 */ /* 0x000fe40001ffe4ff */
[----:B--2---:R-:W-:-:S03]  /*01f0*/  @!P0 IADD3 R12, P4, PT, R15, R6, RZ ;  /* 0x000000060f0c8210 */ /* 0x004fc60007f9e0ff */
[----:B0-----:R-:W2:Y:S01]  /*0200*/  @!P1 LDG.E R4, desc[UR4][R8.64] ;  /* 0x0000000408049981 */ /* 0x001ea2000c1e1900 */
[----:B------:R-:W-:-:S05]  /*0210*/  @!P0 IADD3.X R13, PT, PT, R16, R7, RZ, P4, !PT ;  /* 0x00000007100d8210 */ /* 0x000fca00027fe4ff */
[----:B------:R-:W4:Y:S01]  /*0220*/  @!P0 LDG.E R2, desc[UR4][R12.64] ;  /* 0x000000040c028981 */ /* 0x000f22000c1e1900 */
[----:B---3--:R-:W-:Y:S02]  /*0230*/  @!P1 IADD3 R10, P3, PT, R19, R10, RZ ;  /* 0x0000000a130a9210 */ /* 0x008fe40007f7e0ff */
[----:B------:R-:W0:Y:S02]  /*0240*/  @!P0 LDC.64 R18, c[0x0][0x390] ;  /* 0x0000e400ff128b82 */ /* 0x000e240000000a00 */
[----:B------:R-:W-:-:S05]  /*0250*/  @!P1 IADD3.X R11, PT, PT, R14, R11, RZ, P3, !PT ;  /* 0x0000000b0e0b9210 */ /* 0x000fca0001ffe4ff */
[----:B------:R1:W5:Y:S01]  /*0260*/  @!P1 LDG.E R7, desc[UR4][R10.64] ;  /* 0x000000040a079981 */ /* 0x000362000c1e1900 */
[----:B0-----:R-:W-:-:S05]  /*0270*/  @!P0 IADD3 R14, P3, PT, R15, R18, RZ ;  /* 0x000000120f0e8210 */ /* 0x001fca0007f7e0ff */
        /* <DEDUP_REMOVED lines=24> */
[----:B------:R-:W-:Y:S02]  /*0400*/  HFMA2 R5, -RZ, RZ, 0, 0 ;  /* 0x00000000ff057431 */ /* 0x000fe400000001ff */
[----:B-1----:R-:W-:Y:S01]  /*0410*/  FADD.FTZ R11, R14, R13 ;  /* 0x0000000d0e0b7221 */ /* 0x002fe20000010000 */
[----:B-----5:R-:W-:Y:S01]  /*0420*/  @!P1 FMUL.FTZ R5, R7, 1.4426950216293334961 ;  /* 0x3fb8aa3b07059820 */ /* 0x020fe20000410000 */
[----:B------:R-:W-:Y:S01]  /*0430*/  ISETP.EQ.OR P1, PT, R17, 0x1, P2 ;  /* 0x000000011100780c */ /* 0x000fe20001722670 */
[----:B------:R-:W-:-:S07]  /*0440*/  IMAD.MOV.U32 R7, RZ, RZ, RZ ;  /* 0x000000ffff077224 */ /* 0x000fce00078e00ff */
[----:B------:R-:W1:Y:S01]  /*0450*/  @!P2 LDC.64 R8, c[0x0][0x380] ;  /* 0x0000e000ff08ab82 */ /* 0x000e620000000a00 */
[----:B------:R-:W3:Y:S02]  /*0460*/  @!P2 MUFU.EX2 R5, R5 ;  /* 0x000000050005a308 */ /* 0x000ee40000000800 */
[----:B---3--:R-:W-:Y:S01]  /*0470*/  @!P2 FFMA.FTZ R11, R11, -R5, R4 ;  /* 0x800000050b0ba223 */ /* 0x008fe20000010004 */
[----:B-1----:R-:W-:-:S04]  /*0480*/  @!P2 LEA R8, P3, R0, R8, 0x2 ;  /* 0x000000080008a211 */ /* 0x002fc800078610ff */
[----:B------:R-:W-:-:S05]  /*0490*/  @!P2 LEA.HI.X R9, R0, R9, R3, 0x2, P3 ;  /* 0x000000090009a211 */ /* 0x000fca00018f1403 */
[----:B------:R1:W-:Y:S01]  /*04a0*/  @!P2 STG.E desc[UR4][R8.64], R11 ;  /* 0x0000000b0800a986 */ /* 0x0003e2000c101904 */
[----:B------:R-:W-:Y:S05]  /*04b0*/  @P1 EXIT ;  /* 0x000000000000194d */ /* 0x000fea0003800000 */
[----:B------:R-:W-:Y:S01]  /*04c0*/  @!P0 FMUL.FTZ R7, R6, 1.4426950216293334961 ;  /* 0x3fb8aa3b06078820 */ /* 0x000fe20000410000 */
[----:B------:R-:W3:Y:S01]  /*04d0*/  LDCU.64 UR6, c[0x0][0x380] ;  /* 0x00007000ff0677ac */ /* 0x000ee20008000a00 */
[----:B------:R-:W-:-:S04]  /*04e0*/  IADD3 R0, P0, PT, R0, UR8, RZ ;  /* 0x0000000800007c10 */ /* 0x000fc8000ff1e0ff */
[----:B------:R-:W4:Y:S01]  /*04f0*/  MUFU.EX2 R7, R7 ;  /* 0x0000000700077308 */ /* 0x000f220000000800 */
[----:B------:R-:W-:Y:S01]  /*0500*/  IADD3.X R5, PT, PT, RZ, R3, RZ, P0, !PT ;  /* 0x00000003ff057210 */ /* 0x000fe200007fe4ff */
[----:B--2---:R-:W-:Y:S01]  /*0510*/  FADD.FTZ R3, R16, R19 ;  /* 0x0000001310037221 */ /* 0x004fe20000010000 */
[----:B---3--:R-:W-:-:S04]  /*0520*/  LEA R4, P0, R0, UR6, 0x2 ;  /* 0x0000000600047c11 */ /* 0x008fc8000f8010ff */
[----:B------:R-:W-:Y:S01]  /*0530*/  LEA.HI.X R5, R0, UR7, R5, 0x2, P0 ;  /* 0x0000000700057c11 */ /* 0x000fe200080f1405 */
[----:B----4-:R-:W-:-:S05]  /*0540*/  FFMA.FTZ R3, R3, -R7, R2 ;  /* 0x8000000703037223 */ /* 0x010fca0000010002 */
[----:B------:R-:W-:Y:S01]  /*0550*/  STG.E desc[UR4][R4.64], R3 ;  /* 0x0000000304007986 */ /* 0x000fe2000c101904 */
[----:B------:R-:W-:Y:S05]  /*0560*/  EXIT ;  /* 0x000000000000794d */ /* 0x000fea0003800000 */
.L_x_4806:
        /* <DEDUP_REMOVED lines=9> */
.L_x_11432:


//--------------------- .text._ZN43_GLOBAL__N__9ae7fba5_10_SoftMax_cu_9f978f6321softmax_warp_backwardIfffLi4ELb1ELb0EEEvPT0_PKT_S5_iiiPKb --------------------------
	.section	.text._ZN43_GLOBAL__N__9ae7fba5_10_SoftMax_cu_9f978f6321softmax_warp_backwardIfffLi4ELb1ELb0EEEvPT0_PKT_S5_iiiPKb,"ax",@progbits
	.align	128
.text._ZN43_GLOBAL__N__9ae7fba5_10_SoftMax_cu_9f978f6321softmax_warp_backwardIfffLi4ELb1ELb0EEEvPT0_PKT_S5_iiiPKb:
        .type           _ZN43_GLOBAL__N__9ae7fba5_10_SoftMax_cu_9f978f6321softmax_warp_backwardIfffLi4ELb1ELb0EEEvPT0_PKT_S5_iiiPKb,@function
        .size           _ZN43_GLOBAL__N__9ae7fba5_10_SoftMax_cu_9f978f6321softmax_warp_backwardIfffLi4ELb1ELb0EEEvPT0_PKT_S5_iiiPKb,(.L_x_11433 - _ZN43_GLOBAL__N__9ae7fba5_10_SoftMax_cu_9f978f6321softmax_warp_backwardIfffLi4ELb1ELb0EEEvPT0_PKT_S5_iiiPKb)
        .other          _ZN43_GLOBAL__N__9ae7fba5_10_SoftMax_cu_9f978f6321softmax_warp_backwardIfffLi4ELb1ELb0EEEvPT0_PKT_S5_iiiPKb,@"STO_CUDA_ENTRY STV_DEFAULT"
_ZN43_GLOBAL__N__9ae7fba5_10_SoftMax_cu_9f978f6321softmax_warp_backwardIfffLi4ELb1ELb0EEEvPT0_PKT_S5_iiiPKb:
[----:B------:R-:W-:Y:S01]  /*0000*/  LDC R1, c[0x0][0x37c] ;  /* 0x0000df00ff017b82 */ /* 0x000fe20000000800 */
[----:B------:R-:W0:Y:S01]  /*0010*/  S2R R0, SR_CTAID.X ;  /* 0x0000000000007919 */ /* 0x000e220000002500 */
[----:B------:R-:W0:Y:S01]  /*0020*/  LDCU UR4, c[0x0][0x364] ;  /* 0x00006c80ff0477ac */ /* 0x000e220008000800 */
[----:B------:R-:W-:Y:S02]  /*0030*/  HFMA2 R4, -RZ, RZ, 0, 0 ;  /* 0x00000000ff047431 */ /* 0x000fe400000001ff */
        /* <DEDUP_REMOVED lines=28> */
[----:B0-----:R-:W2:Y:S01]  /*0200*/  @!P1 LDG.E R4, desc[UR4][R8.64] ;  /* 0x0000000408049981 */ /* 0x001ea2000c1e1900 */
[----:B------:R-:W-:-:S05]  /*0210*/  @!P0 IMAD.X R13, R16, 0x1, R7, P4 ;  /* 0x00000001100d8824 */ /* 0x000fca00020e0607 */
        /* <DEDUP_REMOVED lines=22> */
[----:B------:R0:W1:Y:S04]  /*0380*/  SHFL.BFLY PT, R14, R11, 0x1, 0x101f ;  /* 0x0c301f000b0e7f89 */ /* 0x00006800000e0000 */
[----:B------:R0:W2:Y:S01]  /*0390*/  SHFL.BFLY PT, R16, R15, 0x1, 0x101f ;  /* 0x0c301f000f107f89 */ /* 0x0000a200000e0000 */
[----:B------:R-:W-:Y:S05]  /*03a0*/  @!P2 EXIT ;  /* 0x000000000000a94d */ /* 0x000fea0003800000 */
[----:B------:R-:W-:Y:S01]  /*03b0*/  ISETP.GE.AND P2, PT, R5, UR8, PT ;  /* 0x0000000805007c0c */ /* 0x000fe2000bf46270 */
[----:B01----:R-:W-:Y:S01]  /*03c0*/  FADD.FTZ R11, R11, R14 ;  /* 0x0000000e0b0b7221 */ /* 0x003fe20000010000 */
[----:B------:R-:W-:Y:S01]  /*03d0*/  MOV R5, RZ ;  /* 0x000000ff00057202 */ /* 0x000fe20000000f00 */
[----:B-----5:R-:W-:Y:S01]  /*03e0*/  @!P1 FMUL.FTZ R5, R7, 1.4426950216293334961 ;  /* 0x3fb8aa3b07059820 */ /* 0x020fe20000410000 */
[----:B------:R-:W-:Y:S01]  /*03f0*/  ISETP.EQ.OR P1, PT, R17, 0x1, P2 ;  /* 0x000000011100780c */ /* 0x000fe20001722670 */
[----:B------:R-:W-:-:S08]  /*0400*/  IMAD.MOV.U32 R7, RZ, RZ, RZ ;  /* 0x000000ffff077224 */ /* 0x000fd000078e00ff */
[----:B------:R-:W0:Y:S01]  /*0410*/  @!P2 LDC.64 R8, c[0x0][0x380] ;  /* 0x0000e000ff08ab82 */ /* 0x000e220000000a00 */
[----:B------:R-:W1:Y:S02]  /*0420*/  @!P2 MUFU.EX2 R5, R5 ;  /* 0x000000050005a308 */ /* 0x000e640000000800 */
[----:B-1----:R-:W-:Y:S01]  /*0430*/  @!P2 FFMA.FTZ R11, R11, -R5, R4 ;  /* 0x800000050b0ba223 */ /* 0x002fe20000010004 */
[----:B0-----:R-:W-:-:S04]  /*0440*/  @!P2 LEA R8, P3, R0, R8, 0x2 ;  /* 0x000000080008a211 */ /* 0x001fc800078610ff */
[----:B------:R-:W-:-:S05]  /*0450*/  @!P2 LEA.HI.X R9, R0, R9, R3, 0x2, P3 ;  /* 0x000000090009a211 */ /* 0x000fca00018f1403 */
[----:B------:R0:W-:Y:S01]  /*0460*/  @!P2 STG.E desc[UR4][R8.64], R11 ;  /* 0x0000000b0800a986 */ /* 0x0001e2000c101904 */
[----:B------:R-:W-:Y:S05]  /*0470*/  @P1 EXIT ;  /* 0x000000000000194d */ /* 0x000fea0003800000 */
[----:B------:R-:W-:Y:S01]  /*0480*/  @!P0 FMUL.FTZ R7, R6, 1.4426950216293334961 ;  /* 0x3fb8aa3b06078820 */ /* 0x000fe20000410000 */
[----:B------:R-:W1:Y:S01]  /*0490*/  LDCU.64 UR6, c[0x0][0x380] ;  /* 0x00007000ff0677ac */ /* 0x000e620008000a00 */
[----:B------:R-:W-:-:S04]  /*04a0*/  IADD3 R0, P0, PT, R0, UR8, RZ ;  /* 0x0000000800007c10 */ /* 0x000fc8000ff1e0ff */
[----:B------:R-:W3:Y:S01]  /*04b0*/  MUFU.EX2 R7, R7 ;  /* 0x0000000700077308 */ /* 0x000ee20000000800 */
[----:B------:R-:W-:Y:S01]  /*04c0*/  IADD3.X R5, PT, PT, RZ, R3, RZ, P0, !PT ;  /* 0x00000003ff057210 */ /* 0x000fe200007fe4ff */
[----:B--2---:R-:W-:Y:S01]  /*04d0*/  FADD.FTZ R3, R15, R16 ;  /* 0x000000100f037221 */ /* 0x004fe20000010000 */
[----:B-1----:R-:W-:-:S04]  /*04e0*/  LEA R4, P0, R0, UR6, 0x2 ;  /* 0x0000000600047c11 */ /* 0x002fc8000f8010ff */
[----:B------:R-:W-:Y:S01]  /*04f0*/  LEA.HI.X R5, R0, UR7, R5, 0x2, P0 ;  /* 0x0000000700057c11 */ /* 0x000fe200080f1405 */
[----:B---3--:R-:W-:-:S05]  /*0500*/  FFMA.FTZ R3, R3, -R7, R2 ;  /* 0x8000000703037223 */ /* 0x008fca0000010002 */
[----:B------:R-:W-:Y:S01]  /*0510*/  STG.E desc[UR4][R4.64], R3 ;  /* 0x0000000304007986 */ /* 0x000fe2000c101904 */
[----:B------:R-:W-:Y:S05]  /*0520*/  EXIT ;  /* 0x000000000000794d */ /* 0x000fea0003800000 */
.L_x_4807:
        /* <DEDUP_REMOVED lines=13> */
.L_x_11433:


//--------------------- .text._ZN43_GLOBAL__N__9ae7fba5_10_SoftMax_cu_9f978f6321softmax_warp_backwardIfffLi3ELb1ELb0EEEvPT0_PKT_S5_iiiPKb --------------------------
	.section	.text._ZN43_GLOBAL__N__9ae7fba5_10_SoftMax_cu_9f978f6321softmax_warp_backwardIfffLi3ELb1ELb0EEEvPT0_PKT_S5_iiiPKb,"ax",@progbits
	.align	128
.text._ZN43_GLOBAL__N__9ae7fba5_10_SoftMax_cu_9f978f6321softmax_warp_backwardIfffLi3ELb1ELb0EEEvPT0_PKT_S5_iiiPKb:
        .type           _ZN43_GLOBAL__N__9ae7fba5_10_SoftMax_cu_9f978f6321softmax_warp_backwardIfffLi3ELb1ELb0EEEvPT0_PKT_S5_iiiPKb,@function
        .size           _ZN43_GLOBAL__N__9ae7fba5_10_SoftMax_cu_9f978f6321softmax_warp_backwardIfffLi3ELb1ELb0EEEvPT0_PKT_S5_iiiPKb,(.L_x_11434 - _ZN43_GLOBAL__N__9ae7fba5_10_SoftMax_cu_9f978f6321softmax_warp_backwardIfffLi3ELb1ELb0EEEvPT0_PKT_S5_iiiPKb)
        .other          _ZN43_GLOBAL__N__9ae7fba5_10_SoftMax_cu_9f978f6321softmax_warp_backwardIfffLi3ELb1ELb0EEEvPT0_PKT_S5_iiiPKb,@"STO_CUDA_ENTRY STV_DEFAULT"
_ZN43_GLOBAL__N__9ae7fba5_10_SoftMax_cu_9f978f6321softmax_warp_backwardIfffLi3ELb1ELb0EEEvPT0_PKT_S5_iiiPKb:
        /* <DEDUP_REMOVED lines=57> */
[----:B-----5:R-:W-:Y:S01]  /*0390*/  @!P1 FMUL.FTZ R5, R14, 1.4426950216293334961 ;  /* 0x3fb8aa3b0e059820 */ /* 0x020fe20000410000 */
[----:B0-----:R-:W-:Y:S01]  /*03a0*/  FADD.FTZ R9, R11, R18 ;  /* 0x000000120b097221 */ /* 0x001fe20000010000 */
[----:B------:R-:W-:Y:S01]  /*03b0*/  ISETP.EQ.OR P1, PT, R16, 0x1, P2 ;  /* 0x000000011000780c */ /* 0x000fe20001722670 */
[----:B------:R-:W-:-:S07]  /*03c0*/  IMAD.MOV.U32 R8, RZ, RZ, RZ ;  /* 0x000000ffff087224 */ /* 0x000fce00078e00ff */
[----:B------:R-:W0:Y:S01]  /*03d0*/  @!P2 LDC.64 R6, c[0x0][0x380] ;  /* 0x0000e000ff06ab82 */ /* 0x000e220000000a00 */
[----:B------:R-:W3:Y:S02]  /*03e0*/  @!P2 MUFU.EX2 R5, R5 ;  /* 0x000000050005a308 */ /* 0x000ee40000000800 */
[----:B---3--:R-:W-:Y:S01]  /*03f0*/  @!P2 FFMA.FTZ R9, R9, -R5, R4 ;  /* 0x800000050909a223 */ /* 0x008fe20000010004 */
[----:B0-----:R-:W-:-:S04]  /*0400*/  @!P2 LEA R6, P3, R0, R6, 0x2 ;  /* 0x000000060006a211 */ /* 0x001fc800078610ff */
[----:B------:R-:W-:-:S05]  /*0410*/  @!P2 LEA.HI.X R7, R0, R7, R3, 0x2, P3 ;  /* 0x000000070007a211 */ /* 0x000fca00018f1403 */
[----:B------:R0:W-:Y:S01]  /*0420*/  @!P2 STG.E desc[UR4][R6.64], R9 ;  /* 0x000000090600a986 */ /* 0x0001e2000c101904 */
[----:B------:R-:W-:Y:S05]  /*0430*/  @P1 EXIT ;  /* 0x000000000000194d */ /* 0x000fea0003800000 */
[----:B------:R-:W3:Y:S01]  /*0440*/  LDCU.64 UR6, c[0x0][0x380] ;  /* 0x00007000ff0677ac */ /* 0x000ee20008000a00 */
[----:B------:R-:W-:Y:S01]  /*0450*/  @!P0 FMUL.FTZ R8, R12, 1.4426950216293334961 ;  /* 0x3fb8aa3b0c088820 */ /* 0x000fe20000410000 */
[----:B------:R-:W-:Y:S01]  /*0460*/  IADD3 R0, P0, PT, R0, UR8, RZ ;  /* 0x0000000800007c10 */ /* 0x000fe2000ff1e0ff */
[----:B-12---:R-:W-:Y:S02]  /*0470*/  FADD.FTZ R17, R17, R20 ;  /* 0x0000001411117221 */ /* 0x006fe40000010000 */
[----:B0-----:R-:W0:Y:S01]  /*0480*/  MUFU.EX2 R7, R8 ;  /* 0x0000000800077308 */ /* 0x001e220000000800 */
[----:B------:R-:W-:Y:S02]  /*0490*/  IADD3.X R3, PT, PT, RZ, R3, RZ, P0, !PT ;  /* 0x00000003ff037210 */ /* 0x000fe400007fe4ff */
[----:B---3--:R-:W-:-:S04]  /*04a0*/  LEA R4, P0, R0, UR6, 0x2 ;  /* 0x0000000600047c11 */ /* 0x008fc8000f8010ff */
[----:B------:R-:W-:Y:S01]  /*04b0*/  LEA.HI.X R5, R0, UR7, R3, 0x2, P0 ;  /* 0x0000000700057c11 */ /* 0x000fe200080f1403 */
[----:B0-----:R-:W-:-:S05]  /*04c0*/  FFMA.FTZ R7, R17, -R7, R2 ;  /* 0x8000000711077223 */ /* 0x001fca0000010002 */
[----:B------:R-:W-:Y:S01]  /*04d0*/  STG.E desc[UR4][R4.64], R7 ;  /* 0x0000000704007986 */ /* 0x000fe2000c101904 */
[----:B------:R-:W-:Y:S05]  /*04e0*/  EXIT ;  /* 0x000000000000794d */ /* 0x000fea0003800000 */
.L_x_4808:
        /* <DEDUP_REMOVED lines=9> */
.L_x_11434:


//--------------------- .text._ZN43_GLOBAL__N__9ae7fba5_10_SoftMax_cu_9f978f6321softmax_warp_backwardIfffLi2ELb1ELb0EEEvPT0_PKT_S5_iiiPKb --------------------------
	.section	.text._ZN43_GLOBAL__N__9ae7fba5_10_SoftMax_cu_9f978f6321softmax_warp_backwardIfffLi2ELb1ELb0EEEvPT0_PKT_S5_iiiPKb,"ax",@progbits
	.align	128
.text._ZN43_GLOBAL__N__9ae7fba5_10_SoftMax_cu_9f978f6321softmax_warp_backwardIfffLi2ELb1ELb0EEEvPT0_PKT_S5_iiiPKb:
        .type           _ZN43_GLOBAL__N__9ae7fba5_10_SoftMax_cu_9f978f6321softmax_warp_backwardIfffLi2ELb1ELb0EEEvPT0_PKT_S5_iiiPKb,@function
        .size           _ZN43_GLOBAL__N__9ae7fba5_10_SoftMax_cu_9f978f6321softmax_warp_backwardIfffLi2ELb1ELb0EEEvPT0_PKT_S5_iiiPKb,(.L_x_11435 - _ZN43_GLOBAL__N__9ae7fba5_10_SoftMax_cu_9f978f6321softmax_warp_backwardIfffLi2ELb1ELb0EEEvPT0_PKT_S5_iiiPKb)
        .other          _ZN43_GLOBAL__N__9ae7fba5_10_SoftMax_cu_9f978f6321softmax_warp_backwardIfffLi2ELb1ELb0EEEvPT0_PKT_S5_iiiPKb,@"STO_CUDA_ENTRY STV_DEFAULT"
_ZN43_GLOBAL__N__9ae7fba5_10_SoftMax_cu_9f978f6321softmax_warp_backwardIfffLi2ELb1ELb0EEEvPT0_PKT_S5_iiiPKb:
        /* <DEDUP_REMOVED lines=36> */
[----:B-1----:R-:W-:-:S04]  /*0240*/  @!P1 IADD3 R6, P3, PT, R15, R6, RZ ;  /* 0x000000060f069210 */ /* 0x002fc80007f7e0ff */
[----:B------:R-:W-:Y:S02]  /*0250*/  @!P1 IADD3.X R7, PT, PT, R12, R7, RZ, P3, !PT ;  /* 0x000000070c079210 */ /* 0x000fe40001ffe4ff */
[----:B---3--:R-:W-:-:S03]  /*0260*/  @!P0 IADD3 R12, P3, PT, R13, R20, RZ ;  /* 0x000000140d0c8210 */ /* 0x008fc60007f7e0ff */
[----:B------:R0:W5:Y:S02]  /*0270*/  @!P1 LDG.E R14, desc[UR4][R6.64] ;  /* 0x00000004060e9981 */ /* 0x000164000c1e1900 */
        /* <DEDUP_REMOVED lines=12> */
[----:B------:R-:W-:Y:S02]  /*0340*/  IMAD.MOV.U32 R5, RZ, RZ, RZ ;  /* 0x000000ffff057224 */ /* 0x000fe400078e00ff */
[----:B-----5:R-:W-:Y:S01]  /*0350*/  @!P1 FMUL.FTZ R5, R14, 1.4426950216293334961 ;  /* 0x3fb8aa3b0e059820 */ /* 0x020fe20000410000 */
[----:B--2---:R-:W-:Y:S01]  /*0360*/  FADD.FTZ R11, R10, R11 ;  /* 0x0000000b0a0b7221 */ /* 0x004fe20000010000 */
[----:B------:R-:W-:Y:S01]  /*0370*/  ISETP.EQ.OR P1, PT, R16, 0x1, P2 ;  /* 0x000000011000780c */ /* 0x000fe20001722670 */
[----:B------:R-:W-:-:S07]  /*0380*/  HFMA2 R8, -RZ, RZ, 0, 0 ;  /* 0x00000000ff087431 */ /* 0x000fce00000001ff */
[----:B0-----:R-:W0:Y:S01]  /*0390*/  @!P2 LDC.64 R6, c[0x0][0x380] ;  /* 0x0000e000ff06ab82 */ /* 0x001e220000000a00 */
[----:B------:R-:W2:Y:S02]  /*03a0*/  @!P2 MUFU.EX2 R5, R5 ;  /* 0x000000050005a308 */ /* 0x000ea40000000800 */
[----:B--2---:R-:W-:Y:S01]  /*03b0*/  @!P2 FFMA.FTZ R11, R11, -R5, R4 ;  /* 0x800000050b0ba223 */ /* 0x004fe20000010004 */
[----:B0-----:R-:W-:-:S04]  /*03c0*/  @!P2 LEA R6, P3, R3, R6, 0x2 ;  /* 0x000000060306a211 */ /* 0x001fc800078610ff */
[----:B------:R-:W-:-:S05]  /*03d0*/  @!P2 LEA.HI.X R7, R3, R7, R0, 0x2, P3 ;  /* 0x000000070307a211 */ /* 0x000fca00018f1400 */
[----:B------:R0:W-:Y:S01]  /*03e0*/  @!P2 STG.E desc[UR4][R6.64], R11 ;  /* 0x0000000b0600a986 */ /* 0x0001e2000c101904 */
[----:B------:R-:W-:Y:S05]  /*03f0*/  @P1 EXIT ;  /* 0x000000000000194d */ /* 0x000fea0003800000 */
[----:B------:R-:W2:Y:S01]  /*0400*/  LDCU.64 UR6, c[0x0][0x380] ;  /* 0x00007000ff0677ac */ /* 0x000ea20008000a00 */
[----:B------:R-:W-:Y:S01]  /*0410*/  @!P0 FMUL.FTZ R8, R12, 1.4426950216293334961 ;  /* 0x3fb8aa3b0c088820 */ /* 0x000fe20000410000 */
[----:B------:R-:W-:Y:S01]  /*0420*/  IADD3 R3, P0, PT, R3, UR8, RZ ;  /* 0x0000000803037c10 */ /* 0x000fe2000ff1e0ff */
[----:B-1----:R-:W-:Y:S02]  /*0430*/  FADD.FTZ R9, R9, R18 ;  /* 0x0000001209097221 */ /* 0x002fe40000010000 */
[----:B0-----:R-:W0:Y:S02]  /*0440*/  MUFU.EX2 R7, R8 ;  /* 0x0000000800077308 */ /* 0x001e240000000800 */
[----:B------:R-:W-:Y:S01]  /*0450*/  IMAD.X R0, RZ, RZ, R0, P0 ;  /* 0x000000ffff007224 */ /* 0x000fe200000e0600 */
[----:B--2---:R-:W-:-:S04]  /*0460*/  LEA R4, P0, R3, UR6, 0x2 ;  /* 0x0000000603047c11 */ /* 0x004fc8000f8010ff */
[----:B------:R-:W-:Y:S01]  /*0470*/  LEA.HI.X R5, R3, UR7, R0, 0x2, P0 ;  /* 0x0000000703057c11 */ /* 0x000fe200080f1400 */
[----:B0-----:R-:W-:-:S05]  /*0480*/  FFMA.FTZ R7, R9, -R7, R2 ;  /* 0x8000000709077223 */ /* 0x001fca0000010002 */
[----:B------:R-:W-:Y:S01]  /*0490*/  STG.E desc[UR4][R4.64], R7 ;  /* 0x0000000704007986 */ /* 0x000fe2000c101904 */
[----:B------:R-:W-:Y:S05]  /*04a0*/  EXIT ;  /* 0x000000000000794d */ /* 0x000fea0003800000 */
.L_x_4809:
        /* <DEDUP_REMOVED lines=13> */
.L_x_11435:


//--------------------- .text._ZN43_GLOBAL__N__9ae7fba5_10_SoftMax_cu_9f978f6321softmax_warp_backwardIfffLi1ELb1ELb0EEEvPT0_PKT_S5_iiiPKb --------------------------
	.section	.text._ZN43_GLOBAL__N__9ae7fba5_10_SoftMax_cu_9f978f6321softmax_warp_backwardIfffLi1ELb1ELb0EEEvPT0_PKT_S5_iiiPKb,"ax",@progbits
	.align	128
.text._ZN43_GLOBAL__N__9ae7fba5_10_SoftMax_cu_9f978f6321softmax_warp_backwardIfffLi1ELb1ELb0EEEvPT0_PKT_S5_iiiPKb:
        .type           _ZN43_GLOBAL__N__9ae7fba5_10_SoftMax_cu_9f978f6321softmax_warp_backwardIfffLi1ELb1ELb0EEEvPT0_PKT_S5_iiiPKb,@function
        .size           _ZN43_GLOBAL__N__9ae7fba5_10_SoftMax_cu_9f978f6321softmax_warp_backwardIfffLi1ELb1ELb0EEEvPT0_PKT_S5_iiiPKb,(.L_x_11436 - _ZN43_GLOBAL__N__9ae7fba5_10_SoftMax_cu_9f978f6321softmax_warp_backwardIfffLi1ELb1ELb0EEEvPT0_PKT_S5_iiiPKb)
        .other          _ZN43_GLOBAL__N__9ae7fba5_10_SoftMax_cu_9f978f6321softmax_warp_backwardIfffLi1ELb1ELb0EEEvPT0_PKT_S5_iiiPKb,@"STO_CUDA_ENTRY STV_DEFAULT"
_ZN43_GLOBAL__N__9ae7fba5_10_SoftMax_cu_9f978f6321softmax_warp_backwardIfffLi1ELb1ELb0EEEvPT0_PKT_S5_iiiPKb:
        /* <DEDUP_REMOVED lines=31> */
[----:B------:R-:W-:Y:S02]  /*01f0*/  @!P1 IMAD.X R13, R14, 0x1, R19, P3 ;  /* 0x000000010e0d9824 */ /* 0x000fe400018e0613 */
[----:B------:R-:W1:Y:S01]  /*0200*/  @!P0 LDC.64 R18, c[0x0][0x390] ;  /* 0x0000e400ff128b82 */ /* 0x000e620000000a00 */
[----:B---3--:R-:W-:Y:S01]  /*0210*/  @!P0 IADD3 R10, P4, PT, R15, R6, RZ ;  /* 0x000000060f0a8210 */ /* 0x008fe20007f9e0ff */
[----:B------:R-:W-:Y:S01]  /*0220*/  IMAD.MOV.U32 R6, RZ, RZ, RZ ;  /* 0x000000ffff067224 */ /* 0x000fe200078e00ff */
[----:B0-----:R0:W5:Y:S02]  /*0230*/  @!P1 LDG.E R12, desc[UR4][R12.64] ;  /* 0x000000040c0c9981 */ /* 0x001164000c1e1900 */
[----:B------:R-:W-:-:S03]  /*0240*/  @!P0 IADD3.X R11, PT, PT, R16, R7, RZ, P4, !PT ;  /* 0x00000007100b8210 */ /* 0x000fc600027fe4ff */
[----:B------:R-:W2:Y:S04]  /*0250*/  @!P1 LDG.E R6, desc[UR4][R8.64] ;  /* 0x0000000408069981 */ /* 0x000ea8000c1e1900 */
[----:B------:R-:W3:Y:S01]  /*0260*/  @!P0 LDG.E R2, desc[UR4][R10.64] ;  /* 0x000000040a028981 */ /* 0x000ee2000c1e1900 */
[----:B-1----:R-:W-:-:S05]  /*0270*/  @!P0 IADD3 R14, P3, PT, R15, R18, RZ ;  /* 0x000000120f0e8210 */ /* 0x002fca0007f7e0ff */
        /* <DEDUP_REMOVED lines=8> */
[----:B------:R-:W-:Y:S02]  /*0300*/  HFMA2 R7, -RZ, RZ, 0, 0 ;  /* 0x00000000ff077431 */ /* 0x000fe400000001ff */
[----:B-1----:R-:W-:Y:S01]  /*0310*/  FADD.FTZ R9, R16, R9 ;  /* 0x0000000910097221 */ /* 0x002fe20000010000 */
[----:B-----5:R-:W-:Y:S01]  /*0320*/  @!P1 FMUL.FTZ R7, R12, 1.4426950216293334961 ;  /* 0x3fb8aa3b0c079820 */ /* 0x020fe20000410000 */
[----:B------:R-:W-:-:S08]  /*0330*/  ISETP.EQ.OR P1, PT, R17, 0x1, P2 ;  /* 0x000000011100780c */ /* 0x000fd00001722670 */
[----:B------:R-:W1:Y:S01]  /*0340*/  @!P2 LDC.64 R4, c[0x0][0x380] ;  /* 0x0000e000ff04ab82 */ /* 0x000e620000000a00 */
[----:B------:R-:W3:Y:S02]  /*0350*/  @!P2 MUFU.EX2 R7, R7 ;  /* 0x000000070007a308 */ /* 0x000ee40000000800 */
[----:B---3--:R-:W-:Y:S01]  /*0360*/  @!P2 FFMA.FTZ R9, R9, -R7, R6 ;  /* 0x800000070909a223 */ /* 0x008fe20000010006 */
[----:B------:R-:W-:Y:S01]  /*0370*/  IMAD.MOV.U32 R6, RZ, RZ, RZ ;  /* 0x000000ffff067224 */ /* 0x000fe200078e00ff */
[----:B-1----:R-:W-:-:S04]  /*0380*/  @!P2 LEA R4, P3, R3, R4, 0x2 ;  /* 0x000000040304a211 */ /* 0x002fc800078610ff */
[----:B------:R-:W-:-:S05]  /*0390*/  @!P2 LEA.HI.X R5, R3, R5, R0, 0x2, P3 ;  /* 0x000000050305a211 */ /* 0x000fca00018f1400 */
[----:B------:R1:W-:Y:S01]  /*03a0*/  @!P2 STG.E desc[UR4][R4.64], R9 ;  /* 0x000000090400a986 */ /* 0x0003e2000c101904 */
[----:B------:R-:W-:Y:S05]  /*03b0*/  @P1 EXIT ;  /* 0x000000000000194d */ /* 0x000fea0003800000 */
[----:B------:R-:W1:Y:S01]  /*03c0*/  LDCU.64 UR6, c[0x0][0x380] ;  /* 0x00007000ff0677ac */ /* 0x000e620008000a00 */
[----:B------:R-:W-:Y:S01]  /*03d0*/  @!P0 FMUL.FTZ R6, R14, 1.4426950216293334961 ;  /* 0x3fb8aa3b0e068820 */ /* 0x000fe20000410000 */
[----:B------:R-:W-:Y:S01]  /*03e0*/  IADD3 R3, P0, PT, R3, UR8, RZ ;  /* 0x0000000803037c10 */ /* 0x000fe2000ff1e0ff */
[----:B--2---:R-:W-:Y:S02]  /*03f0*/  FADD.FTZ R11, R8, R11 ;  /* 0x0000000b080b7221 */ /* 0x004fe40000010000 */
[----:B------:R-:W2:Y:S02]  /*0400*/  MUFU.EX2 R7, R6 ;  /* 0x0000000600077308 */ /* 0x000ea40000000800 */
[----:B------:R-:W-:Y:S01]  /*0410*/  IMAD.X R0, RZ, RZ, R0, P0 ;  /* 0x000000ffff007224 */ /* 0x000fe200000e0600 */
[----:B-1----:R-:W-:-:S04]  /*0420*/  LEA R4, P0, R3, UR6, 0x2 ;  /* 0x0000000603047c11 */ /* 0x002fc8000f8010ff */
[----:B------:R-:W-:Y:S01]  /*0430*/  LEA.HI.X R5, R3, UR7, R0, 0x2, P0 ;  /* 0x0000000703057c11 */ /* 0x000fe200080f1400 */
[----:B--2---:R-:W-:-:S05]  /*0440*/  FFMA.FTZ R7, R11, -R7, R2 ;  /* 0x800000070b077223 */ /* 0x004fca0000010002 */
[----:B------:R-:W-:Y:S01]  /*0450*/  STG.E desc[UR4][R4.64], R7 ;  /* 0x0000000704007986 */ /* 0x000fe2000c101904 */
[----:B------:R-:W-:Y:S05]  /*0460*/  EXIT ;  /* 0x000000000000794d */ /* 0x000fea0003800000 */
.L_x_4810:
        /* <DEDUP_REMOVED lines=9> */
.L_x_11436:


//--------------------- .text._ZN43_GLOBAL__N__9ae7fba5_10_SoftMax_cu_9f978f6321softmax_warp_backwardIfffLi0ELb1ELb0EEEvPT0_PKT_S5_iiiPKb --------------------------
	.section	.text._ZN43_GLOBAL__N__9ae7fba5_10_SoftMax_cu_9f978f6321softmax_warp_backwardIfffLi0ELb1ELb0EEEvPT0_PKT_S5_iiiPKb,"ax",@progbits
	.align	128
.text._ZN43_GLOBAL__N__9ae7fba5_10_SoftMax_cu_9f978f6321softmax_warp_backwardIfffLi0ELb1ELb0EEEvPT0_PKT_S5_iiiPKb:
        .type           _ZN43_GLOBAL__N__9ae7fba5_10_SoftMax_cu_9f978f6321softmax_warp_backwardIfffLi0ELb1ELb0EEEvPT0_PKT_S5_iiiPKb,@function
        .size           _ZN43_GLOBAL__N__9ae7fba5_10_SoftMax_cu_9f978f6321softmax_warp_backwardIfffLi0ELb1ELb0EEEvPT0_PKT_S5_iiiPKb,(.L_x_11437 - _ZN43_GLOBAL__N__9ae7fba5_10_SoftMax_cu_9f978f6321softmax_warp_backwardIfffLi0ELb1ELb0EEEvPT0_PKT_S5_iiiPKb)
        .other          _ZN43_GLOBAL__N__9ae7fba5_10_SoftMax_cu_9f978f6321softmax_warp_backwardIfffLi0ELb1ELb0EEEvPT0_PKT_S5_iiiPKb,@"STO_CUDA_ENTRY STV_DEFAULT"
_ZN43_GLOBAL__N__9ae7fba5_10_SoftMax_cu_9f978f6321softmax_warp_backwardIfffLi0ELb1ELb0EEEvPT0_PKT_S5_iiiPKb:
        /* <DEDUP_REMOVED lines=22> */
[----:B------:R-:W-:Y:S01]  /*0160*/  @P1 IMAD.X R13, R10, 0x1, R13, P2 ;  /* 0x000000010a0d1824 */ /* 0x000fe200010e060d */
[----:B------:R-:W-:-:S05]  /*0170*/  @!P0 IADD3 R15, P2, PT, R5, R0, RZ ;  /* 0x00000000050f8210 */ /* 0x000fca0007f5e0ff */
[----:B------:R-:W-:Y:S01]  /*0180*/  @!P0 IMAD.X R4, RZ, RZ, R2, P2 ;  /* 0x000000ffff048224 */ /* 0x000fe200010e0602 */
[----:B--2---:R-:W-:Y:S01]  /*0190*/  @P1 IADD3 R8, P2, PT, R11, R8, RZ ;  /* 0x000000080b081210 */ /* 0x004fe20007f5e0ff */
[----:B------:R-:W-:Y:S01]  /*01a0*/  IMAD.MOV.U32 R14, RZ, RZ, RZ ;  /* 0x000000ffff0e7224 */ /* 0x000fe200078e00ff */
[----:B0-----:R0:W5:Y:S02]  /*01b0*/  @P1 LDG.E R13, desc[UR4][R12.64] ;  /* 0x000000040c0d1981 */ /* 0x001164000c1e1900 */
[C---:B------:R-:W-:Y:S01]  /*01c0*/  @!P0 SHF.L.U64.HI R4, R15.reuse, 0x2, R4 ;  /* 0x000000020f048819 */ /* 0x040fe20000010204 */
[----:B------:R-:W-:Y:S01]  /*01d0*/  @P1 IMAD.X R9, R10, 0x1, R9, P2 ;  /* 0x000000010a091824 */ /* 0x000fe200010e0609 */
[----:B------:R-:W-:Y:S01]  /*01e0*/  @!P0 SHF.L.U32 R15, R15, 0x2, RZ ;  /* 0x000000020f0f8819 */ /* 0x000fe200000006ff */
[----:B------:R-:W1:Y:S03]  /*01f0*/  @!P0 LDC.64 R10, c[0x0][0x388] ;  /* 0x0000e200ff0a8b82 */ /* 0x000e660000000a00 */
[----:B---3--:R-:W-:Y:S01]  /*0200*/  @!P0 IADD3 R6, P2, PT, R15, R6, RZ ;  /* 0x000000060f068210 */ /* 0x008fe20007f5e0ff */
[----:B------:R2:W5:Y:S03]  /*0210*/  @P1 LDG.E R14, desc[UR4][R8.64] ;  /* 0x00000004080e1981 */ /* 0x000566000c1e1900 */
[----:B------:R-:W-:-:S05]  /*0220*/  @!P0 IADD3.X R7, PT, PT, R4, R7, RZ, P2, !PT ;  /* 0x0000000704078210 */ /* 0x000fca00017fe4ff */
[----:B------:R2:W5:Y:S01]  /*0230*/  @!P0 LDG.E R6, desc[UR4][R6.64] ;  /* 0x0000000406068981 */ /* 0x000562000c1e1900 */
[----:B-1----:R-:W-:Y:S01]  /*0240*/  @!P0 IADD3 R10, P2, PT, R15, R10, RZ ;  /* 0x0000000a0f0a8210 */ /* 0x002fe20007f5e0ff */
[----:B------:R-:W-:-:S04]  /*0250*/  IMAD.MOV.U32 R15, RZ, RZ, RZ ;  /* 0x000000ffff0f7224 */ /* 0x000fc800078e00ff */
[----:B------:R-:W-:-:S05]  /*0260*/  @!P0 IMAD.X R11, R4, 0x1, R11, P2 ;  /* 0x00000001040b8824 */ /* 0x000fca00010e060b */
[----:B------:R2:W5:Y:S01]  /*0270*/  @!P0 LDG.E R15, desc[UR4][R10.64] ;  /* 0x000000040a0f8981 */ /* 0x000562000c1e1900 */
[----:B------:R-:W-:Y:S01]  /*0280*/  ISETP.GT.AND P2, PT, R16, RZ, PT ;  /* 0x000000ff1000720c */ /* 0x000fe20003f44270 */
[----:B0-----:R-:W-:-:S12]  /*0290*/  HFMA2 R12, -RZ, RZ, 0, 0 ;  /* 0x00000000ff0c7431 */ /* 0x001fd800000001ff */
[----:B--2---:R-:W-:Y:S05]  /*02a0*/  @!P2 EXIT ;  /* 0x000000000000a94d */ /* 0x004fea0003800000 */
[----:B-----5:R-:W-:Y:S01]  /*02b0*/  @P1 FMUL.FTZ R12, R13, 1.4426950216293334961 ;  /* 0x3fb8aa3b0d0c1820 */ /* 0x020fe20000410000 */
[----:B------:R-:W0:Y:S01]  /*02c0*/  LDCU.64 UR6, c[0x0][0x380] ;  /* 0x00007000ff0677ac */ /* 0x000e220008000a00 */
[----:B------:R-:W-:Y:S01]  /*02d0*/  ISETP.NE.AND P1, PT, R3, 0x1, PT ;  /* 0x000000010300780c */ /* 0x000fe20003f25270 */
[----:B------:R-:W-:Y:S01]  /*02e0*/  FADD.FTZ R7, RZ, R14 ;  /* 0x0000000eff077221 */ /* 0x000fe20000010000 */
[----:B------:R-:W-:Y:S02]  /*02f0*/  IMAD.MOV.U32 R3, RZ, RZ, RZ ;  /* 0x000000ffff037224 */ /* 0x000fe400078e00ff */
[----:B------:R-:W-:Y:S01]  /*0300*/  @!P0 FMUL.FTZ R3, R6, 1.4426950216293334961 ;  /* 0x3fb8aa3b06038820 */ /* 0x000fe20000410000 */
[----:B------:R-:W1:Y:S01]  /*0310*/  MUFU.EX2 R12, R12 ;  /* 0x0000000c000c7308 */ /* 0x000e620000000800 */
[----:B0-----:R-:W-:-:S04]  /*0320*/  LEA R4, P2, R5, UR6, 0x2 ;  /* 0x0000000605047c11 */ /* 0x001fc8000f8410ff */
[----:B------:R-:W-:Y:S01]  /*0330*/  LEA.HI.X R5, R5, UR7, R2, 0x2, P2 ;  /* 0x0000000705057c11 */ /* 0x000fe200090f1402 */
[----:B-1----:R-:W-:-:S05]  /*0340*/  FFMA.FTZ R7, R7, -R12, R14 ;  /* 0x8000000c07077223 */ /* 0x002fca000001000e */
[----:B------:R0:W-:Y:S01]  /*0350*/  STG.E desc[UR4][R4.64], R7 ;  /* 0x0000000704007986 */ /* 0x0001e2000c101904 */
[----:B------:R-:W-:Y:S05]  /*0360*/  @!P1 EXIT ;  /* 0x000000000000994d */ /* 0x000fea0003800000 */
[----:B------:R-:W1:Y:S01]  /*0370*/  MUFU.EX2 R2, R3 ;  /* 0x0000000300027308 */ /* 0x000e620000000800 */
[----:B------:R-:W-:Y:S01]  /*0380*/  FADD.FTZ R6, RZ, R15 ;  /* 0x0000000fff067221 */ /* 0x000fe20000010000 */
[----:B0-----:R-:W-:-:S04]  /*0390*/  IMAD.WIDE.U32 R4, R0, 0x4, R4 ;  /* 0x0000000400047825 */ /* 0x001fc800078e0004 */
[----:B-1----:R-:W-:-:S05]  /*03a0*/  FFMA.FTZ R15, -R2, R6, R15 ;  /* 0x00000006020f7223 */ /* 0x002fca000001010f */
[----:B------:R-:W-:Y:S01]  /*03b0*/  STG.E desc[UR4][R4.64], R15 ;  /* 0x0000000f04007986 */ /* 0x000fe2000c101904 */
[----:B------:R-:W-:Y:S05]  /*03c0*/  EXIT ;  /* 0x000000000000794d */ /* 0x000fea0003800000 */
.L_x_4811:
        /* <DEDUP_REMOVED lines=11> */
.L_x_11437:


//--------------------- .text._ZN43_GLOBAL__N__9ae7fba5_10_SoftMax_cu_9f978f6321softmax_warp_backwardIdddLi10ELb1ELb0EEEvPT0_PKT_S5_iiiPKb --------------------------
	.section	.text._ZN43_GLOBAL__N__9ae7fba5_10_SoftMax_cu_9f978f6321softmax_warp_backwardIdddLi10ELb1ELb0EEEvPT0_PKT_S5_iiiPKb,"ax",@progbits
	.align	128
.text._ZN43_GLOBAL__N__9ae7fba5_10_SoftMax_cu_9f978f6321softmax_warp_backwardIdddLi10ELb1ELb0EEEvPT0_PKT_S5_iiiPKb:
        .type           _ZN43_GLOBAL__N__9ae7fba5_10_SoftMax_cu_9f978f6321softmax_warp_backwardIdddLi10ELb1ELb0EEEvPT0_PKT_S5_iiiPKb,@function
        .size           _ZN43_GLOBAL__N__9ae7fba5_10_SoftMax_cu_9f978f6321softmax_warp_backwardIdddLi10ELb1ELb0EEEvPT0_PKT_S5_iiiPKb,(.L_x_11438 - _ZN43_GLOBAL__N__9ae7fba5_10_SoftMax_cu_9f978f6321softmax_warp_backwardIdddLi10ELb1ELb0EEEvPT0_PKT_S5_iiiPKb)
        .other          _ZN43_GLOBAL__N__9ae7fba5_10_SoftMax_cu_9f978f6321softmax_warp_backwardIdddLi10ELb1ELb0EEEvPT0_PKT_S5_iiiPKb,@"STO_CUDA_ENTRY STV_DEFAULT"
_ZN43_GLOBAL__N__9ae7fba5_10_SoftMax_cu_9f978f6321softmax_warp_backwardIdddLi10ELb1ELb0EEEvPT0_PKT_S5_iiiPKb:
        /* <DEDUP_REMOVED lines=23> */
[----:B------:R-:W-:Y:S01]  /*0170*/  ISETP.GE.AND P1, PT, R2, UR6, PT ;  /* 0x0000000602007c0c */ /* 0x000fe2000bf26270 */
[----:B------:R-:W-:-:S04]  /*0180*/  VIADD R2, R77, 0x60 ;  /* 0x000000604d027836 */ /* 0x000fc80000000000 */
[----:B0-----:R-:W2:Y:S01]  /*0190*/  @!P4 LDG.E.64 R120, desc[UR4][R130.64] ;  /* 0x000000048278c981 */ /* 0x001ea2000c1e1b00 */
[----:B------:R-:W-:Y:S02]  /*01a0*/  ISETP.LT.OR P1, PT, R101, 0x1, P1 ;  /* 0x000000016500780c */ /* 0x000fe40000f21670 */
[----:B------:R-:W-:Y:S02]  /*01b0*/  ISETP.GE.AND P2, PT, R2, UR6, PT ;  /* 0x0000000602007c0c */ /* 0x000fe4000bf46270 */
        /* <DEDUP_REMOVED lines=118> */
[----:B------:R-:W-:Y:S01]  /*0920*/  VIADD R62, R77, 0x2a0 ;  /* 0x000002a04d3e7836 */ /* 0x000fe20000000000 */
[----:B------:R-:W-:-:S02]  /*0930*/  CS2R R60, SRZ ;  /* 0x00000000003c7805 */ /* 0x000fc4000001ff00 */
        /* <DEDUP_REMOVED lines=88> */
[----:B------:R0:W4:Y:S01]  /*0ec0*/  @!P3 LDG.E.64 R110, desc[UR4][R130.64+0x1f00] ;  /* 0x001f0004826eb981 */ /* 0x000122000c1e1b00 */
        /* <DEDUP_REMOVED lines=30> */
[----:B------:R-:W-:Y:S01]  /*10b0*/  DADD R136, R136, R108 ;  /* 0x0000000088887229 */ /* 0x000fe2000000006c */
[----:B0-----:R-:W-:Y:S02]  /*10c0*/  CS2R R130, SRZ ;  /* 0x0000000000827805 */ /* 0x001fe4000001ff00 */
[----:B------:R-:W-:Y:S02]  /*10d0*/  CS2R R132, SRZ ;  /* 0x0000000000847805 */ /* 0x000fe4000001ff00 */
[----:B------:R-:W-:Y:S02]  /*10e0*/  CS2R R134, SRZ ;  /* 0x0000000000867805 */ /* 0x000fe4000001ff00 */
[----:B------:R-:W5:Y:S01]  /*10f0*/  @!P0 LDG.E.64 R130, desc[UR4][R126.64+0x1d00] ;  /* 0x001d00047e828981 */ /* 0x000f62000c1e1b00 */
[----:B------:R-:W-:-:S03]  /*1100*/  DADD R136, R136, R110 ;  /* 0x0000000088887229 */ /* 0x000fc6000000006e */
[----:B------:R-:W5:Y:S04]  /*1110*/  @!P4 LDG.E.64 R132, desc[UR4][R126.64+0x1e00] ;  /* 0x001e00047e84c981 */ /* 0x000f68000c1e1b00 */
[----:B------:R0:W5:Y:S04]  /*1120*/  @!P3 LDG.E.64 R134, desc[UR4][R126.64+0x1f00] ;  /* 0x001f00047e86b981 */ /* 0x000168000c1e1b00 */
[----:B0-----:R-:W-:Y:S04]  /*1130*/  SHFL.BFLY PT, R127, R137, 0x10, 0x1f ;  /* 0x0e001f00897f7f89 */ /* 0x001fe800000e0000 */
        /* <DEDUP_REMOVED lines=8> */
[----:B0-----:R-:W-:-:S07]  /*11c0*/  DADD R140, R138, R140 ;  /* 0x000000008a8c7229 */ /* 0x001fce000000008c */
[----:B------:R-:W-:Y:S04]  /*11d0*/  SHFL.BFLY PT, R143, R141, 0x2, 0x1f ;  /* 0x0c401f008d8f7f89 */ /* 0x000fe800000e0000 */
[----:B------:R-:W0:Y:S01]  /*11e0*/  SHFL.BFLY PT, R142, R140, 0x2, 0x1f ;  /* 0x0c401f008c8e7f89 */ /* 0x000e2200000e0000 */
[----:B-1----:R-:W-:-:S05]  /*11f0*/  IMAD R129, R125, UR7, R128 ;  /* 0x000000077d817c24 */ /* 0x002fca000f8e0280 */
[----:B------:R-:W-:-:S04]  /*1200*/  IADD3 R129, PT, PT, -R129, UR10, RZ ;  /* 0x0000000a81817c10 */ /* 0x000fc8000fffe1ff */
[----:B------:R-:W-:Y:S01]  /*1210*/  ISETP.GE.AND P0, PT, R129, 0x1, PT ;  /* 0x000000018100780c */ /* 0x000fe20003f06270 */
[----:B0-----:R-:W-:-:S07]  /*1220*/  DADD R142, R140, R142 ;  /* 0x000000008c8e7229 */ /* 0x001fce000000008e */
[----:B------:R0:W1:Y:S04]  /*1230*/  SHFL.BFLY PT, R137, R143, 0x1, 0x1f ;  /* 0x0c201f008f897f89 */ /* 0x00006800000e0000 */
[----:B------:R0:W2:Y:S01]  /*1240*/  SHFL.BFLY PT, R136, R142, 0x1, 0x1f ;  /* 0x0c201f008e887f89 */ /* 0x0000a200000e0000 */
[----:B------:R-:W-:Y:S05]  /*1250*/  @!P0 EXIT ;  /* 0x000000000000894d */ /* 0x000fea0003800000 */
[----:B------:R-:W3:Y:S01]  /*1260*/  LDCU UR7, c[0x0][0x364] ;  /* 0x00006c80ff0777ac */ /* 0x000ee20008000800 */
[----:B------:R-:W4:Y:S01]  /*1270*/  LDC.64 R138, c[0x0][0x380] ;  /* 0x0000e000ff8a7b82 */ /* 0x000f220000000a00 */
[----:B------:R-:W-:Y:S01]  /*1280*/  LOP3.LUT R126, R0, 0x1f, RZ, 0xc0, !PT ;  /* 0x0000001f007e7812 */ /* 0x000fe200078ec0ff */
[----:B------:R-:W-:Y:S01]  /*1290*/  BSSY.RECONVERGENT B0, `(.L_x_4812) ;  /* 0x0000044000007945 */ /* 0x000fe20003800200 */
[----:B---3--:R-:W-:Y:S01]  /*12a0*/  IMAD R125, R125, UR7, R128 ;  /* 0x000000077d7d7c24 */ /* 0x008fe2000f8e0280 */
[----:B-12---:R-:W-:-:S03]  /*12b0*/  DADD R128, R142, R136 ;  /* 0x000000008e807229 */ /* 0x006fc60000000088 */
[----:B------:R-:W-:-:S04]  /*12c0*/  IMAD R125, R125, UR11, R126 ;  /* 0x0000000b7d7d7c24 */ /* 0x000fc8000f8e027e */
[----:B----4-:R-:W-:Y:S01]  /*12d0*/  IMAD.WIDE R136, R125, 0x8, R138 ;  /* 0x000000087d887825 */ /* 0x010fe200078e028a */
[----:B------:R-:W-:Y:S06]  /*12e0*/  @P6 BRA `(.L_x_4813) ;  /* 0x0000000000f86947 */ /* 0x000fec0003800000 */
[----:B------:R-:W-:Y:S01]  /*12f0*/  IMAD.MOV.U32 R138, RZ, RZ, 0x652b82fe ;  /* 0x652b82feff8a7424 */ /* 0x000fe200078e00ff */
[----:B------:R-:W-:Y:S01]  /*1300*/  UMOV UR8, 0xfefa39ef ;  /* 0xfefa39ef00087882 */ /* 0x000fe20000000000 */
[----:B------:R-:W-:Y:S01]  /*1310*/  IMAD.MOV.U32 R139, RZ, RZ, 0x3ff71547 ;  /* 0x3ff71547ff8b7424 */ /* 0x000fe200078e00ff */
[----:B------:R-:W-:Y:S01]  /*1320*/  UMOV UR9, 0x3fe62e42 ;  /* 0x3fe62e4200097882 */ /* 0x000fe20000000000 */
[----:B-----5:R-:W-:Y:S01]  /*1330*/  FSETP.GEU.FTZ.AND P0, PT, |R123|, 4.1917929649353027344, PT ;  /* 0x4086232b7b00780b */ /* 0x020fe20003f1e200 */
[----:B------:R-:W-:Y:S03]  /*1340*/  BSSY.RECONVERGENT B1, `(.L_x_4814) ;  /* 0x0000036000017945 */ /* 0x000fe60003800200 */
[----:B------:R-:W-:-:S08]  /*1350*/  DFMA R138, R122, R138, 6.75539944105574400000e+15 ;  /* 0x433800007a8a742b */ /* 0x000fd0000000008a */
[----:B------:R-:W-:-:S08]  /*1360*/  DADD R140, R138, -6.75539944105574400000e+15 ;  /* 0xc33800008a8c7429 */ /* 0x000fd00000000000 */
[----:B0-----:R-:W-:Y:S01]  /*1370*/  DFMA R142, R140, -UR8, R122 ;  /* 0x800000088c8e7c2b */ /* 0x001fe2000800007a */
        /* <DEDUP_REMOVED lines=50> */
.L_x_4815:
[----:B------:R-:W-:Y:S05]  /*16a0*/  BSYNC.RECONVERGENT B1 ;  /* 0x0000000000017941 */ /* 0x000fea0003800200 */
.L_x_4814:
[----:B------:R-:W-:-:S07]  /*16b0*/  DFMA R120, -R128, R140, R120 ;  /* 0x0000008c8078722b */ /* 0x000fce0000000178 */
[----:B------:R1:W-:Y:S04]  /*16c0*/  STG.E.64 desc[UR4][R136.64], R120 ;  /* 0x0000007888007986 */ /* 0x0003e8000c101b04 */
.L_x_4813:
[----:B------:R-:W-:Y:S05]  /*16d0*/  BSYNC.RECONVERGENT B0 ;  /* 0x0000000000007941 */ /* 0x000fea0003800200 */
.L_x_4812:
[----:B-1----:R-:W-:Y:S01]  /*16e0*/  LOP3.LUT R120, R126, 0x20, RZ, 0xfc, !PT ;  /* 0x000000207e787812 */ /* 0x002fe200078efcff */
[----:B------:R-:W-:Y:S03]  /*16f0*/  BSSY.RECONVERGENT B0, `(.L_x_4816) ;  /* 0x0000041000007945 */ /* 0x000fe60003800200 */
[----:B------:R-:W-:-:S13]  /*1700*/  ISETP.GE.AND P0, PT, R120, UR6, PT ;  /* 0x0000000678007c0c */ /* 0x000fda000bf06270 */
[----:B------:R-:W-:Y:S05]  /*1710*/  @P0 BRA `(.L_x_4817) ;  /* 0x0000000000f80947 */ /* 0x000fea0003800000 */
        /* <DEDUP_REMOVED lines=59> */
.L_x_4819:
[----:B------:R-:W-:Y:S05]  /*1ad0*/  BSYNC.RECONVERGENT B1 ;  /* 0x0000000000017941 */ /* 0x000fea0003800200 */
.L_x_4818:
[----:B------:R-:W-:-:S07]  /*1ae0*/  DFMA R116, -R128, R122, R116 ;  /* 0x0000007a8074722b */ /* 0x000fce0000000174 */
[----:B------:R1:W-:Y:S04]  /*1af0*/  STG.E.64 desc[UR4][R136.64+0x100], R116 ;  /* 0x0001007488007986 */ /* 0x0003e8000c101b04 */
.L_x_4817:
[----:B------:R-:W-:Y:S05]  /*1b00*/  BSYNC.RECONVERGENT B0 ;  /* 0x0000000000007941 */ /* 0x000fea0003800200 */
.L_x_4816:
        /* <DEDUP_REMOVED lines=63> */
.L_x_4823:
[----:B------:R-:W-:Y:S05]  /*1f00*/  BSYNC.RECONVERGENT B1 ;  /* 0x0000000000017941 */ /* 0x000fea0003800200 */
.L_x_4822:
[----:B------:R-:W-:-:S07]  /*1f10*/  DFMA R112, -R128, R118, R112 ;  /* 0x000000768070722b */ /* 0x000fce0000000170 */
[----:B------:R1:W-:Y:S04]  /*1f20*/  STG.E.64 desc[UR4][R136.64+0x200], R112 ;  /* 0x0002007088007986 */ /* 0x0003e8000c101b04 */
.L_x_4821:
[----:B------:R-:W-:Y:S05]  /*1f30*/  BSYNC.RECONVERGENT B0 ;  /* 0x0000000000007941 */ /* 0x000fea0003800200 */
.L_x_4820:
        /* <DEDUP_REMOVED lines=63> */
.L_x_4827:
[----:B------:R-:W-:Y:S05]  /*2330*/  BSYNC.RECONVERGENT B1 ;  /* 0x0000000000017941 */ /* 0x000fea0003800200 */
.L_x_4826:
[----:B------:R-:W-:-:S07]  /*2340*/  DFMA R2, -R128, R114, R2 ;  /* 0x000000728002722b */ /* 0x000fce0000000102 */
[----:B------:R1:W-:Y:S04]  /*2350*/  STG.E.64 desc[UR4][R136.64+0x300], R2 ;  /* 0x0003000288007986 */ /* 0x0003e8000c101b04 */
.L_x_4825:
[----:B------:R-:W-:Y:S05]  /*2360*/  BSYNC.RECONVERGENT B0 ;  /* 0x0000000000007941 */ /* 0x000fea0003800200 */
.L_x_4824:
        /* <DEDUP_REMOVED lines=62> */
.L_x_4831:
[----:B------:R-:W-:Y:S05]  /*2750*/  BSYNC.RECONVERGENT B1 ;  /* 0x0000000000017941 */ /* 0x000fea0003800200 */
.L_x_4830:
[----:B------:R-:W-:-:S07]  /*2760*/  DFMA R2, -R128, R2, R4 ;  /* 0x000000028002722b */ /* 0x000fce0000000104 */
[----:B------:R1:W-:Y:S04]  /*2770*/  STG.E.64 desc[UR4][R136.64+0x400], R2 ;  /* 0x0004000288007986 */ /* 0x0003e8000c101b04 */
.L_x_4829:
[----:B------:R-:W-:Y:S05]  /*2780*/  BSYNC.RECONVERGENT B0 ;  /* 0x0000000000007941 */ /* 0x000fea0003800200 */
.L_x_4828:
[----:B-1----:R-:W-:Y:S01]  /*2790*/  LOP3.LUT R2, R126, 0xa0, RZ, 0xfc, !PT ;  /* 0x000000a07e027812 */ /* 0x002fe200078efcff */
[----:B------:R-:W-:Y:S03]  /*27a0*/  BSSY.RECONVERGENT B0, `(.L_x_4832) ;  /* 0x0000040000007945 */ /* 0x000fe60003800200 */
[----:B------:R-:W-:-:S13]  /*27b0*/  ISETP.GE.AND P0, PT, R2, UR6, PT ;  /* 0x0000000602007c0c */ /* 0x000fda000bf06270 */
[----:B------:R-:W-:Y:S05]  /*27c0*/  @P0 BRA `(.L_x_4833) ;  /* 0x0000000000f40947 */ /* 0x000fea0003800000 */
[----:B-----5:R-:W-:Y:S01]  /*27d0*/  IMAD.MOV.U32 R10, RZ, RZ, 0x652b82fe ;  /* 0x652b82feff0a7424 */ /* 0x020fe200078e00ff */
[----:B------:R-:W-:Y:S01]  /*27e0*/  UMOV UR8, 0xfefa39ef ;  /* 0xfefa39ef00087882 */ /* 0x000fe20000000000 */
[----:B------:R-:W-:Y:S01]  /*27f0*/  IMAD.MOV.U32 R11, RZ, RZ, 0x3ff71547 ;  /* 0x3ff71547ff0b7424 */ /* 0x000fe200078e00ff */
[----:B------:R-:W-:Y:S01]  /*2800*/  UMOV UR9, 0x3fe62e42 ;  /* 0x3fe62e4200097882 */ /* 0x000fe20000000000 */
[----:B------:R-:W-:Y:S01]  /*2810*/  FSETP.GEU.FTZ.AND P0, PT, |R19|, 4.1917929649353027344, PT ;  /* 0x4086232b1300780b */ /* 0x000fe20003f1e200 */
        /* <DEDUP_REMOVED lines=53> */
.L_x_4835:
[----:B------:R-:W-:Y:S05]  /*2b70*/  BSYNC.RECONVERGENT B1 ;  /* 0x0000000000017941 */ /* 0x000fea0003800200 */
.L_x_4834:
[----:B------:R-:W-:-:S07]  /*2b80*/  DFMA R2, -R128, R2, R6 ;  /* 0x000000028002722b */ /* 0x000fce0000000106 */
[----:B------:R1:W-:Y:S04]  /*2b90*/  STG.E.64 desc[UR4][R136.64+0x500], R2 ;  /* 0x0005000288007986 */ /* 0x0003e8000c101b04 */
.L_x_4833:
[----:B------:R-:W-:Y:S05]  /*2ba0*/  BSYNC.RECONVERGENT B0 ;  /* 0x0000000000007941 */ /* 0x000fea0003800200 */
.L_x_4832:
        /* <DEDUP_REMOVED lines=62> */
.L_x_4839:
[----:B------:R-:W-:Y:S05]  /*2f90*/  BSYNC.RECONVERGENT B1 ;  /* 0x0000000000017941 */ /* 0x000fea0003800200 */
.L_x_4838:
[----:B------:R-:W-:-:S07]  /*2fa0*/  DFMA R2, -R128, R2, R8 ;  /* 0x000000028002722b */ /* 0x000fce0000000108 */
[----:B------:R1:W-:Y:S04]  /*2fb0*/  STG.E.64 desc[UR4][R136.64+0x600], R2 ;  /* 0x0006000288007986 */ /* 0x0003e8000c101b04 */
.L_x_4837:
[----:B------:R-:W-:Y:S05]  /*2fc0*/  BSYNC.RECONVERGENT B0 ;  /* 0x0000000000007941 */ /* 0x000fea0003800200 */
.L_x_4836:
        /* <DEDUP_REMOVED lines=62> */
.L_x_4843:
[----:B------:R-:W-:Y:S05]  /*33b0*/  BSYNC.RECONVERGENT B1 ;  /* 0x0000000000017941 */ /* 0x000fea0003800200 */
.L_x_4842:
[----:B------:R-:W-:-:S07]  /*33c0*/  DFMA R2, -R128, R2, R12 ;  /* 0x000000028002722b */ /* 0x000fce000000010c */
[----:B------:R1:W-:Y:S04]  /*33d0*/  STG.E.64 desc[UR4][R136.64+0x700], R2 ;  /* 0x0007000288007986 */ /* 0x0003e8000c101b04 */
.L_x_4841:
[----:B------:R-:W-:Y:S05]  /*33e0*/  BSYNC.RECONVERGENT B0 ;  /* 0x0000000000007941 */ /* 0x000fea0003800200 */
.L_x_4840:
        /* <DEDUP_REMOVED lines=62> */
.L_x_4847:
[----:B------:R-:W-:Y:S05]  /*37d0*/  BSYNC.RECONVERGENT B1 ;  /* 0x0000000000017941 */ /* 0x000fea0003800200 */
.L_x_4846:
[----:B------:R-:W-:-:S07]  /*37e0*/  DFMA R2, -R128, R2, R16 ;  /* 0x000000028002722b */ /* 0x000fce0000000110 */
[----:B------:R1:W-:Y:S04]  /*37f0*/  STG.E.64 desc[UR4][R136.64+0x800], R2 ;  /* 0x0008000288007986 */ /* 0x0003e8000c101b04 */
.L_x_4845:
[----:B------:R-:W-:Y:S05]  /*3800*/  BSYNC.RECONVERGENT B0 ;  /* 0x0000000000007941 */ /* 0x000fea0003800200 */
.L_x_4844:
        /* <DEDUP_REMOVED lines=62> */
.L_x_4851:
[----:B------:R-:W-:Y:S05]  /*3bf0*/  BSYNC.RECONVERGENT B1 ;  /* 0x0000000000017941 */ /* 0x000fea0003800200 */
.L_x_4850:
[----:B------:R-:W-:-:S07]  /*3c00*/  DFMA R2, -R128, R2, R20 ;  /* 0x000000028002722b */ /* 0x000fce0000000114 */
[----:B------:R1:W-:Y:S04]  /*3c10*/  STG.E.64 desc[UR4][R136.64+0x900], R2 ;  /* 0x0009000288007986 */ /* 0x0003e8000c101b04 */
.L_x_4849:
[----:B------:R-:W-:Y:S05]  /*3c20*/  BSYNC.RECONVERGENT B0 ;  /* 0x0000000000007941 */ /* 0x000fea0003800200 */
.L_x_4848:
        /* <DEDUP_REMOVED lines=62> */
.L_x_4855:
[----:B------:R-:W-:Y:S05]  /*4010*/  BSYNC.RECONVERGENT B1 ;  /* 0x0000000000017941 */ /* 0x000fea0003800200 */
.L_x_4854:
[----:B------:R-:W-:-:S07]  /*4020*/  DFMA R2, -R128, R2, R24 ;  /* 0x000000028002722b */ /* 0x000fce0000000118 */
[----:B------:R1:W-:Y:S04]  /*4030*/  STG.E.64 desc[UR4][R136.64+0xa00], R2 ;  /* 0x000a000288007986 */ /* 0x0003e8000c101b04 */
.L_x_4853:
[----:B------:R-:W-:Y:S05]  /*4040*/  BSYNC.RECONVERGENT B0 ;  /* 0x0000000000007941 */ /* 0x000fea0003800200 */
.L_x_4852:
        /* <DEDUP_REMOVED lines=62> */
.L_x_4859:
[----:B------:R-:W-:Y:S05]  /*4430*/  BSYNC.RECONVERGENT B1 ;  /* 0x0000000000017941 */ /* 0x000fea0003800200 */
.L_x_4858:
[----:B------:R-:W-:-:S07]  /*4440*/  DFMA R2, -R128, R2, R28 ;  /* 0x000000028002722b */ /* 0x000fce000000011c */
[----:B------:R1:W-:Y:S04]  /*4450*/  STG.E.64 desc[UR4][R136.64+0xb00], R2 ;  /* 0x000b000288007986 */ /* 0x0003e8000c101b04 */
.L_x_4857:
[----:B------:R-:W-:Y:S05]  /*4460*/  BSYNC.RECONVERGENT B0 ;  /* 0x0000000000007941 */ /* 0x000fea0003800200 */
.L_x_4856:
        /* <DEDUP_REMOVED lines=62> */
.L_x_4863:
[----:B------:R-:W-:Y:S05]  /*4850*/  BSYNC.RECONVERGENT B1 ;  /* 0x0000000000017941 */ /* 0x000fea0003800200 */
.L_x_4862:
[----:B------:R-:W-:-:S07]  /*4860*/  DFMA R2, -R128, R2, R32 ;  /* 0x000000028002722b */ /* 0x000fce0000000120 */
[----:B------:R1:W-:Y:S04]  /*4870*/  STG.E.64 desc[UR4][R136.64+0xc00], R2 ;  /* 0x000c000288007986 */ /* 0x0003e8000c101b04 */
.L_x_4861:
[----:B------:R-:W-:Y:S05]  /*4880*/  BSYNC.RECONVERGENT B0 ;  /* 0x0000000000007941 */ /* 0x000fea0003800200 */
.L_x_4860:
        /* <DEDUP_REMOVED lines=62> */
.L_x_4867:
[----:B------:R-:W-:Y:S05]  /*4c70*/  BSYNC.RECONVERGENT B1 ;  /* 0x0000000000017941 */ /* 0x000fea0003800200 */
.L_x_4866:
[----:B------:R-:W-:-:S07]  /*4c80*/  DFMA R2, -R128, R2, R36 ;  /* 0x000000028002722b */ /* 0x000fce0000000124 */
[----:B------:R1:W-:Y:S04]  /*4c90*/  STG.E.64 desc[UR4][R136.64+0xd00], R2 ;  /* 0x000d000288007986 */ /* 0x0003e8000c101b04 */
.L_x_4865:
[----:B------:R-:W-:Y:S05]  /*4ca0*/  BSYNC.RECONVERGENT B0 ;  /* 0x0000000000007941 */ /* 0x000fea0003800200 */
.L_x_4864:
        /* <DEDUP_REMOVED lines=62> */
.L_x_4871:
[----:B------:R-:W-:Y:S05]  /*5090*/  BSYNC.RECONVERGENT B1 ;  /* 0x0000000000017941 */ /* 0x000fea0003800200 */
.L_x_4870:
[----:B------:R-:W-:-:S07]  /*50a0*/  DFMA R2, -R128, R2, R40 ;  /* 0x000000028002722b */ /* 0x000fce0000000128 */
[----:B------:R1:W-:Y:S04]  /*50b0*/  STG.E.64 desc[UR4][R136.64+0xe00], R2 ;  /* 0x000e000288007986 */ /* 0x0003e8000c101b04 */
.L_x_4869:
[----:B------:R-:W-:Y:S05]  /*50c0*/  BSYNC.RECONVERGENT B0 ;  /* 0x0000000000007941 */ /* 0x000fea0003800200 */
.L_x_4868:
        /* <DEDUP_REMOVED lines=62> */
.L_x_4875:
[----:B------:R-:W-:Y:S05]  /*54b0*/  BSYNC.RECONVERGENT B1 ;  /* 0x0000000000017941 */ /* 0x000fea0003800200 */
.L_x_4874:
[----:B------:R-:W-:-:S07]  /*54c0*/  DFMA R2, -R128, R2, R44 ;  /* 0x000000028002722b */ /* 0x000fce000000012c */
[----:B------:R1:W-:Y:S04]  /*54d0*/  STG.E.64 desc[UR4][R136.64+0xf00], R2 ;  /* 0x000f000288007986 */ /* 0x0003e8000c101b04 */
.L_x_4873:
[----:B------:R-:W-:Y:S05]  /*54e0*/  BSYNC.RECONVERGENT B0 ;  /* 0x0000000000007941 */ /* 0x000fea0003800200 */
.L_x_4872:
        /* <DEDUP_REMOVED lines=62> */
.L_x_4879:
[----:B------:R-:W-:Y:S05]  /*58d0*/  BSYNC.RECONVERGENT B1 ;  /* 0x0000000000017941 */ /* 0x000fea0003800200 */
.L_x_4878:
[----:B------:R-:W-:-:S07]  /*58e0*/  DFMA R2, -R128, R2, R48 ;  /* 0x000000028002722b */ /* 0x000fce0000000130 */
[----:B------:R1:W-:Y:S04]  /*58f0*/  STG.E.64 desc[UR4][R136.64+0x1000], R2 ;  /* 0x0010000288007986 */ /* 0x0003e8000c101b04 */
.L_x_4877:
[----:B------:R-:W-:Y:S05]  /*5900*/  BSYNC.RECONVERGENT B0 ;  /* 0x0000000000007941 */ /* 0x000fea0003800200 */
.L_x_4876:
        /* <DEDUP_REMOVED lines=62> */
.L_x_4883:
[----:B------:R-:W-:Y:S05]  /*5cf0*/  BSYNC.RECONVERGENT B1 ;  /* 0x0000000000017941 */ /* 0x000fea0003800200 */
.L_x_4882:
[----:B------:R-:W-:-:S07]  /*5d00*/  DFMA R2, -R128, R2, R52 ;  /* 0x000000028002722b */ /* 0x000fce0000000134 */
[----:B------:R1:W-:Y:S04]  /*5d10*/  STG.E.64 desc[UR4][R136.64+0x1100], R2 ;  /* 0x0011000288007986 */ /* 0x0003e8000c101b04 */
.L_x_4881:
[----:B------:R-:W-:Y:S05]  /*5d20*/  BSYNC.RECONVERGENT B0 ;  /* 0x0000000000007941 */ /* 0x000fea0003800200 */
.L_x_4880:
        /* <DEDUP_REMOVED lines=62> */
.L_x_4887:
[----:B------:R-:W-:Y:S05]  /*6110*/  BSYNC.RECONVERGENT B1 ;  /* 0x0000000000017941 */ /* 0x000fea0003800200 */
.L_x_4886:
[----:B------:R-:W-:-:S07]  /*6120*/  DFMA R2, -R128, R2, R56 ;  /* 0x000000028002722b */ /* 0x000fce0000000138 */
[----:B------:R1:W-:Y:S04]  /*6130*/  STG.E.64 desc[UR4][R136.64+0x1200], R2 ;  /* 0x0012000288007986 */ /* 0x0003e8000c101b04 */
.L_x_4885:
[----:B------:R-:W-:Y:S05]  /*6140*/  BSYNC.RECONVERGENT B0 ;  /* 0x0000000000007941 */ /* 0x000fea0003800200 */
.L_x_4884:
        /* <DEDUP_REMOVED lines=62> */
.L_x_4891:
[----:B------:R-:W-:Y:S05]  /*6530*/  BSYNC.RECONVERGENT B1 ;  /* 0x0000000000017941 */ /* 0x000fea0003800200 */
.L_x_4890:
[----:B------:R-:W-:-:S07]  /*6540*/  DFMA R2, -R128, R2, R60 ;  /* 0x000000028002722b */ /* 0x000fce000000013c */
[----:B------:R1:W-:Y:S04]  /*6550*/  STG.E.64 desc[UR4][R136.64+0x1300], R2 ;  /* 0x0013000288007986 */ /* 0x0003e8000c101b04 */
.L_x_4889:
[----:B------:R-:W-:Y:S05]  /*6560*/  BSYNC.RECONVERGENT B0 ;  /* 0x0000000000007941 */ /* 0x000fea0003800200 */
.L_x_4888:
        /* <DEDUP_REMOVED lines=62> */
.L_x_4895:
[----:B------:R-:W-:Y:S05]  /*6950*/  BSYNC.RECONVERGENT B1 ;  /* 0x0000000000017941 */ /* 0x000fea0003800200 */
.L_x_4894:
[----:B------:R-:W-:-:S07]  /*6960*/  DFMA R2, -R128, R2, R62 ;  /* 0x000000028002722b */ /* 0x000fce000000013e */
[----:B------:R1:W-:Y:S04]  /*6970*/  STG.E.64 desc[UR4][R136.64+0x1400], R2 ;  /* 0x0014000288007986 */ /* 0x0003e8000c101b04 */
.L_x_4893:
[----:B------:R-:W-:Y:S05]  /*6980*/  BSYNC.RECONVERGENT B0 ;  /* 0x0000000000007941 */ /* 0x000fea0003800200 */
.L_x_4892:
        /* <DEDUP_REMOVED lines=62> */
.L_x_4899:
[----:B------:R-:W-:Y:S05]  /*6d70*/  BSYNC.RECONVERGENT B1 ;  /* 0x0000000000017941 */ /* 0x000fea0003800200 */
.L_x_4898:
[----:B------:R-:W-:-:S07]  /*6d80*/  DFMA R2, -R128, R2, R68 ;  /* 0x000000028002722b */ /* 0x000fce0000000144 */
[----:B------:R1:W-:Y:S04]  /*6d90*/  STG.E.64 desc[UR4][R136.64+0x1500], R2 ;  /* 0x0015000288007986 */ /* 0x0003e8000c101b04 */
.L_x_4897:
[----:B------:R-:W-:Y:S05]  /*6da0*/  BSYNC.RECONVERGENT B0 ;  /* 0x0000000000007941 */ /* 0x000fea0003800200 */
.L_x_4896:
        /* <DEDUP_REMOVED lines=62> */
.L_x_4903:
[----:B------:R-:W-:Y:S05]  /*7190*/  BSYNC.RECONVERGENT B1 ;  /* 0x0000000000017941 */ /* 0x000fea0003800200 */
.L_x_4902:
[----:B------:R-:W-:-:S07]  /*71a0*/  DFMA R2, -R128, R2, R72 ;  /* 0x000000028002722b */ /* 0x000fce0000000148 */
[----:B------:R1:W-:Y:S04]  /*71b0*/  STG.E.64 desc[UR4][R136.64+0x1600], R2 ;  /* 0x0016000288007986 */ /* 0x0003e8000c101b04 */
.L_x_4901:
[----:B------:R-:W-:Y:S05]  /*71c0*/  BSYNC.RECONVERGENT B0 ;  /* 0x0000000000007941 */ /* 0x000fea0003800200 */
.L_x_4900:
        /* <DEDUP_REMOVED lines=62> */
.L_x_4907:
[----:B------:R-:W-:Y:S05]  /*75b0*/  BSYNC.RECONVERGENT B1 ;  /* 0x0000000000017941 */ /* 0x000fea0003800200 */
.L_x_4906:
[----:B------:R-:W-:-:S07]  /*75c0*/  DFMA R2, -R128, R2, R78 ;  /* 0x000000028002722b */ /* 0x000fce000000014e */
[----:B------:R1:W-:Y:S04]  /*75d0*/  STG.E.64 desc[UR4][R136.64+0x1700], R2 ;  /* 0x0017000288007986 */ /* 0x0003e8000c101b04 */
.L_x_4905:
[----:B------:R-:W-:Y:S05]  /*75e0*/  BSYNC.RECONVERGENT B0 ;  /* 0x0000000000007941 */ /* 0x000fea0003800200 */
.L_x_4904:
        /* <DEDUP_REMOVED lines=62> */
.L_x_4911:
[----:B------:R-:W-:Y:S05]  /*79d0*/  BSYNC.RECONVERGENT B1 ;  /* 0x0000000000017941 */ /* 0x000fea0003800200 */
.L_x_4910:
[----:B------:R-:W-:-:S07]  /*79e0*/  DFMA R2, -R128, R2, R82 ;  /* 0x000000028002722b */ /* 0x000fce0000000152 */
[----:B------:R1:W-:Y:S04]  /*79f0*/  STG.E.64 desc[UR4][R136.64+0x1800], R2 ;  /* 0x0018000288007986 */ /* 0x0003e8000c101b04 */
.L_x_4909:
[----:B------:R-:W-:Y:S05]  /*7a00*/  BSYNC.RECONVERGENT B0 ;  /* 0x0000000000007941 */ /* 0x000fea0003800200 */
.L_x_4908:
        /* <DEDUP_REMOVED lines=62> */
.L_x_4915:
[----:B------:R-:W-:Y:S05]  /*7df0*/  BSYNC.RECONVERGENT B1 ;  /* 0x0000000000017941 */ /* 0x000fea0003800200 */
.L_x_4914:
[----:B------:R-:W-:-:S07]  /*7e00*/  DFMA R2, -R128, R2, R88 ;  /* 0x000000028002722b */ /* 0x000fce0000000158 */
[----:B------:R1:W-:Y:S04]  /*7e10*/  STG.E.64 desc[UR4][R136.64+0x1900], R2 ;  /* 0x0019000288007986 */ /* 0x0003e8000c101b04 */
.L_x_4913:
[----:B------:R-:W-:Y:S05]  /*7e20*/  BSYNC.RECONVERGENT B0 ;  /* 0x0000000000007941 */ /* 0x000fea0003800200 */
.L_x_4912:
[----:B------:R-:W-:Y:S01]  /*7e30*/  LOP3.LUT R126, R126, 0x340, RZ, 0xfc, !PT ;  /* 0x000003407e7e7812 */ /* 0x000fe200078efcff */
        /* <DEDUP_REMOVED lines=10> */
[----:B-1----:R-:W-:-:S08]  /*7ee0*/  DADD R2, R6, -6.75539944105574400000e+15 ;  /* 0xc338000006027429 */ /* 0x002fd00000000000 */
        /* <DEDUP_REMOVED lines=50> */
.L_x_4919:
[----:B------:R-:W-:Y:S05]  /*8210*/  BSYNC.RECONVERGENT B1 ;  /* 0x0000000000017941 */ /* 0x000fea0003800200 */
.L_x_4918:
[----:B------:R-:W-:-:S07]  /*8220*/  DFMA R2, -R128, R2, R90 ;  /* 0x000000028002722b */ /* 0x000fce000000015a */
[----:B------:R2:W-:Y:S04]  /*8230*/  STG.E.64 desc[UR4][R136.64+0x1a00], R2 ;  /* 0x001a000288007986 */ /* 0x0005e8000c101b04 */
.L_x_4917:
[----:B------:R-:W-:Y:S05]  /*8240*/  BSYNC.RECONVERGENT B0 ;  /* 0x0000000000007941 */ /* 0x000fea0003800200 */
.L_x_4916:
[----:B------:R-:W-:Y:S01]  /*8250*/  ISETP.GE.AND P0, PT, R124, UR6, PT ;  /* 0x000000067c007c0c */ /* 0x000fe2000bf06270 */
[----:B------:R-:W-:-:S12]  /*8260*/  BSSY.RECONVERGENT B0, `(.L_x_4920) ;  /* 0x000003f000007945 */ /* 0x000fd80003800200 */
        /* <DEDUP_REMOVED lines=8> */
[----:B-12---:R-:W-:-:S08]  /*82f0*/  DADD R2, R6, -6.75539944105574400000e+15 ;  /* 0xc338000006027429 */ /* 0x006fd00000000000 */
        /* <DEDUP_REMOVED lines=50> */
.L_x_4923:
[----:B------:R-:W-:Y:S05]  /*8620*/  BSYNC.RECONVERGENT B1 ;  /* 0x0000000000017941 */ /* 0x000fea0003800200 */
.L_x_4922:
[----:B------:R-:W-:-:S07]  /*8630*/  DFMA R2, -R128, R2, R92 ;  /* 0x000000028002722b */ /* 0x000fce000000015c */
[----:B------:R3:W-:Y:S04]  /*8640*/  STG.E.64 desc[UR4][R136.64+0x1b00], R2 ;  /* 0x001b000288007986 */ /* 0x0007e8000c101b04 */
.L_x_4921:
[----:B------:R-:W-:Y:S05]  /*8650*/  BSYNC.RECONVERGENT B0 ;  /* 0x0000000000007941 */ /* 0x000fea0003800200 */
.L_x_4920:
[----:B------:R-:W-:Y:S04]  /*8660*/  BSSY.RECONVERGENT B0, `(.L_x_4924) ;  /* 0x000003f000007945 */ /* 0x000fe80003800200 */
        /* <DEDUP_REMOVED lines=8> */
[----:B-123--:R-:W-:-:S08]  /*86f0*/  DADD R2, R6, -6.75539944105574400000e+15 ;  /* 0xc338000006027429 */ /* 0x00efd00000000000 */
        /* <DEDUP_REMOVED lines=50> */
.L_x_4927:
[----:B------:R-:W-:Y:S05]  /*8a20*/  BSYNC.RECONVERGENT B1 ;  /* 0x0000000000017941 */ /* 0x000fea0003800200 */
.L_x_4926:
[----:B------:R-:W-:-:S07]  /*8a30*/  DFMA R2, -R128, R2, R100 ;  /* 0x000000028002722b */ /* 0x000fce0000000164 */
[----:B------:R4:W-:Y:S04]  /*8a40*/  STG.E.64 desc[UR4][R136.64+0x1c00], R2 ;  /* 0x001c000288007986 */ /* 0x0009e8000c101b04 */
.L_x_4925:
[----:B------:R-:W-:Y:S05]  /*8a50*/  BSYNC.RECONVERGENT B0 ;  /* 0x0000000000007941 */ /* 0x000fea0003800200 */
.L_x_4924:
        /* <DEDUP_REMOVED lines=9> */
[----:B-1234-:R-:W-:-:S08]  /*8af0*/  DADD R2, R6, -6.75539944105574400000e+15 ;  /* 0xc338000006027429 */ /* 0x01efd00000000000 */
        /* <DEDUP_REMOVED lines=50> */
.L_x_4931:
[----:B------:R-:W-:Y:S05]  /*8e20*/  BSYNC.RECONVERGENT B1 ;  /* 0x0000000000017941 */ /* 0x000fea0003800200 */
.L_x_4930:
[----:B------:R-:W-:-:S07]  /*8e30*/  DFMA R2, -R128, R2, R106 ;  /* 0x000000028002722b */ /* 0x000fce000000016a */
[----:B------:R1:W-:Y:S04]  /*8e40*/  STG.E.64 desc[UR4][R136.64+0x1d00], R2 ;  /* 0x001d000288007986 */ /* 0x0003e8000c101b04 */
.L_x_4929:
[----:B------:R-:W-:Y:S05]  /*8e50*/  BSYNC.RECONVERGENT B0 ;  /* 0x0000000000007941 */ /* 0x000fea0003800200 */
.L_x_4928:
        /* <DEDUP_REMOVED lines=60> */
.L_x_4935:
[----:B------:R-:W-:Y:S05]  /*9220*/  BSYNC.RECONVERGENT B1 ;  /* 0x0000000000017941 */ /* 0x000fea0003800200 */
.L_x_4934:
[----:B------:R-:W-:-:S07]  /*9230*/  DFMA R2, -R128, R2, R108 ;  /* 0x000000028002722b */ /* 0x000fce000000016c */
[----:B------:R1:W-:Y:S04]  /*9240*/  STG.E.64 desc[UR4][R136.64+0x1e00], R2 ;  /* 0x001e000288007986 */ /* 0x0003e8000c101b04 */
.L_x_4933:
[----:B------:R-:W-:Y:S05]  /*9250*/  BSYNC.RECONVERGENT B0 ;  /* 0x0000000000007941 */ /* 0x000fea0003800200 */
.L_x_4932:
[----:B------:R-:W-:-:S04]  /*9260*/  LOP3.LUT R0, R0, 0x3e0, RZ, 0xfc, !PT ;  /* 0x000003e000007812 */ /* 0x000fc800078efcff */
[----:B------:R-:W-:-:S13]  /*9270*/  ISETP.GE.AND P0, PT, R0, UR6, PT ;  /* 0x0000000600007c0c */ /* 0x000fda000bf06270 */
[----:B------:R-:W-:Y:S05]  /*9280*/  @P0 EXIT ;  /* 0x000000000000094d */ /* 0x000fea0003800000 */
        /* <DEDUP_REMOVED lines=58> */
.L_x_4937:
[----:B------:R-:W-:Y:S05]  /*9630*/  BSYNC.RECONVERGENT B0 ;  /* 0x0000000000007941 */ /* 0x000fea0003800200 */
.L_x_4936:
[----:B------:R-:W-:-:S07]  /*9640*/  DFMA R2, -R128, R2, R110 ;  /* 0x000000028002722b */ /* 0x000fce000000016e */
[----:B------:R-:W-:Y:S01]  /*9650*/  STG.E.64 desc[UR4][R136.64+0x1f00], R2 ;  /* 0x001f000288007986 */ /* 0x000fe2000c101b04 */
[----:B------:R-:W-:Y:S05]  /*9660*/  EXIT ;  /* 0x000000000000794d */ /* 0x000fea0003800000 */
.L_x_4938:
        /* <DEDUP_REMOVED lines=9> */
.L_x_11438:


//--------------------- .text._ZN43_GLOBAL__N__9ae7fba5_10_SoftMax_cu_9f978f6321softmax_warp_backwardIdddLi9ELb1ELb0EEEvPT0_PKT_S5_iiiPKb --------------------------
	.section	.text._ZN43_GLOBAL__N__9ae7fba5_10_SoftMax_cu_9f978f6321softmax_warp_backwardIdddLi9ELb1ELb0EEEvPT0_PKT_S5_iiiPKb,"ax",@progbits
	.align	128
.text._ZN43_GLOBAL__N__9ae7fba5_10_SoftMax_cu_9f978f6321softmax_warp_backwardIdddLi9ELb1ELb0EEEvPT0_PKT_S5_iiiPKb:
        .type           _ZN43_GLOBAL__N__9ae7fba5_10_SoftMax_cu_9f978f6321softmax_warp_backwardIdddLi9ELb1ELb0EEEvPT0_PKT_S5_iiiPKb,@function
        .size           _ZN43_GLOBAL__N__9ae7fba5_10_SoftMax_cu_9f978f6321softmax_warp_backwardIdddLi9ELb1ELb0EEEvPT0_PKT_S5_iiiPKb,(.L_x_11439 - _ZN43_GLOBAL__N__9ae7fba5_10_SoftMax_cu_9f978f6321softmax_warp_backwardIdddLi9ELb1ELb0EEEvPT0_PKT_S5_iiiPKb)
        .other          _ZN43_GLOBAL__N__9ae7fba5_10_SoftMax_cu_9f978f6321softmax_warp_backwardIdddLi9ELb1ELb0EEEvPT0_PKT_S5_iiiPKb,@"STO_CUDA_ENTRY STV_DEFAULT"
_ZN43_GLOBAL__N__9ae7fba5_10_SoftMax_cu_9f978f6321softmax_warp_backwardIdddLi9ELb1ELb0EEEvPT0_PKT_S5_iiiPKb:
        /* <DEDUP_REMOVED lines=10> */
[----:B------:R-:W1:Y:S01]  /*00a0*/  LDCU.64 UR6, c[0x0][0x358] ;  /* 0x00006b00ff0677ac */ /* 0x000e620008000a00 */
[----:B0-----:R-:W-:Y:S01]  /*00b0*/  IMAD R3, R3, UR5, R0 ;  /* 0x0000000503037c24 */ /* 0x001fe2000f8e0200 */
[----:B---3--:R-:W-:-:S04]  /*00c0*/  LOP3.LUT R2, R2, 0x1f, RZ, 0xc0, !PT ;  /* 0x0000001f02027812 */ /* 0x008fc800078ec0ff */
        /* <DEDUP_REMOVED lines=10> */
[----:B------:R-:W-:Y:S01]  /*0170*/  VIADD R0, R2, 0x60 ;  /* 0x0000006002007836 */ /* 0x000fe20000000000 */
[----:B------:R-:W-:-:S03]  /*0180*/  CS2R R6, SRZ ;  /* 0x0000000000067805 */ /* 0x000fc6000001ff00 */
[----:B------:R-:W2:Y:S01]  /*0190*/  @!P3 LDG.E.64 R4, desc[UR6][R70.64] ;  /* 0x000000064604b981 */ /* 0x000ea2000c1e1b00 */
[----:B------:R-:W-:Y:S02]  /*01a0*/  ISETP.LT.OR P1, PT, R36, 0x1, P6 ;  /* 0x000000012400780c */ /* 0x000fe40003721670 */
[----:B------:R-:W-:Y:S02]  /*01b0*/  CS2R R76, SRZ ;  /* 0x00000000004c7805 */ /* 0x000fe4000001ff00 */
[----:B------:R-:W-:Y:S01]  /*01c0*/  ISETP.GE.AND P0, PT, R0, UR4, PT ;  /* 0x0000000400007c0c */ /* 0x000fe2000bf06270 */
[----:B------:R-:W-:Y:S01]  /*01d0*/  IMAD.WIDE R66, R68, 0x8, R66 ;  /* 0x0000000844427825 */ /* 0x000fe200078e0242 */
[----:B------:R-:W3:Y:S01]  /*01e0*/  @!P2 LDG.E.64 R6, desc[UR6][R70.64+0x100] ;  /* 0x000100064606a981 */ /* 0x000ee2000c1e1b00 */
[----:B------:R-:W-:Y:S02]  /*01f0*/  CS2R R8, SRZ ;  /* 0x0000000000087805 */ /* 0x000fe4000001ff00 */
        /* <DEDUP_REMOVED lines=41> */
[----:B------:R-:W-:-:S02]  /*0490*/  CS2R R32, SRZ ;  /* 0x0000000000207805 */ /* 0x000fc4000001ff00 */
[----:B------:R-:W-:Y:S02]  /*04a0*/  CS2R R34, SRZ ;  /* 0x0000000000227805 */ /* 0x000fe4000001ff00 */
[----:B------:R-:W-:Y:S01]  /*04b0*/  ISETP.LT.OR P2, PT, R36, 0x1, P2 ;  /* 0x000000012400780c */ /* 0x000fe20001741670 */
[----:B------:R-:W5:Y:S01]  /*04c0*/  @!P1 LDG.E.64 R30, desc[UR6][R66.64+0x600] ;  /* 0x00060006421e9981 */ /* 0x000f62000c1e1b00 */
[----:B------:R-:W-:Y:S01]  /*04d0*/  VIADD R0, R2, 0x140 ;  /* 0x0000014002007836 */ /* 0x000fe20000000000 */
[----:B------:R-:W-:Y:S02]  /*04e0*/  ISETP.GE.AND P1, PT, R36, 0x1, PT ;  /* 0x000000012400780c */ /* 0x000fe40003f26270 */
[----:B------:R-:W4:Y:S01]  /*04f0*/  @!P3 LDG.E.64 R32, desc[UR6][R70.64+0x800] ;  /* 0x000800064620b981 */ /* 0x000f22000c1e1b00 */
[----:B------:R-:W-:Y:S02]  /*0500*/  CS2R R36, SRZ ;  /* 0x0000000000247805 */ /* 0x000fe4000001ff00 */
[----:B------:R-:W-:Y:S01]  /*0510*/  CS2R R38, SRZ ;  /* 0x0000000000267805 */ /* 0x000fe2000001ff00 */
[----:B------:R-:W5:Y:S01]  /*0520*/  @!P0 LDG.E.64 R34, desc[UR6][R66.64+0x700] ;  /* 0x0007000642228981 */ /* 0x000f62000c1e1b00 */
[----:B------:R-:W-:Y:S01]  /*0530*/  ISETP.GE.OR P0, PT, R0, UR4, !P1 ;  /* 0x0000000400007c0c */ /* 0x000fe2000cf06670 */
[----:B------:R-:W-:-:S02]  /*0540*/  VIADD R0, R2, 0x160 ;  /* 0x0000016002007836 */ /* 0x000fc40000000000 */
[----:B------:R-:W4:Y:S01]  /*0550*/  @!P2 LDG.E.64 R36, desc[UR6][R70.64+0x900] ;  /* 0x000900064624a981 */ /* 0x000f22000c1e1b00 */
[----:B------:R-:W-:Y:S02]  /*0560*/  CS2R R40, SRZ ;  /* 0x0000000000287805 */ /* 0x000fe4000001ff00 */
[----:B------:R-:W-:Y:S01]  /*0570*/  CS2R R42, SRZ ;  /* 0x00000000002a7805 */ /* 0x000fe2000001ff00 */
[----:B------:R-:W5:Y:S01]  /*0580*/  @!P3 LDG.E.64 R38, desc[UR6][R66.64+0x800] ;  /* 0x000800064226b981 */ /* 0x000f62000c1e1b00 */
[----:B------:R-:W-:Y:S01]  /*0590*/  ISETP.GE.OR P3, PT, R0, UR4, !P1 ;  /* 0x0000000400007c0c */ /* 0x000fe2000cf66670 */
[----:B------:R-:W-:Y:S01]  /*05a0*/  VIADD R0, R2, 0x180 ;  /* 0x0000018002007836 */ /* 0x000fe20000000000 */
[----:B------:R-:W-:Y:S02]  /*05b0*/  CS2R R44, SRZ ;  /* 0x00000000002c7805 */ /* 0x000fe4000001ff00 */
[----:B------:R-:W5:Y:S04]  /*05c0*/  @!P2 LDG.E.64 R42, desc[UR6][R66.64+0x900] ;  /* 0x00090006422aa981 */ /* 0x000f68000c1e1b00 */
[----:B------:R-:W4:Y:S01]  /*05d0*/  @!P0 LDG.E.64 R40, desc[UR6][R70.64+0xa00] ;  /* 0x000a000646288981 */ /* 0x000f22000c1e1b00 */
[----:B------:R-:W-:-:S02]  /*05e0*/  ISETP.GE.OR P2, PT, R0, UR4, !P1 ;  /* 0x0000000400007c0c */ /* 0x000fc4000cf46670 */
        /* <DEDUP_REMOVED lines=21> */
[----:B------:R-:W-:-:S02]  /*0740*/  CS2R R60, SRZ ;  /* 0x00000000003c7805 */ /* 0x000fc4000001ff00 */
[----:B------:R-:W-:Y:S02]  /*0750*/  CS2R R62, SRZ ;  /* 0x00000000003e7805 */ /* 0x000fe4000001ff00 */
[----:B------:R-:W-:Y:S02]  /*0760*/  CS2R R64, SRZ ;  /* 0x0000000000407805 */ /* 0x000fe4000001ff00 */
[----:B------:R-:W5:Y:S04]  /*0770*/  @!P0 LDG.E.64 R60, desc[UR6][R66.64+0xd00] ;  /* 0x000d0006423c8981 */ /* 0x000f68000c1e1b00 */
        /* <DEDUP_REMOVED lines=33> */
[----:B------:R-:W3:Y:S01]  /*0990*/  LDC.64 R70, c[0x0][0x380] ;  /* 0x0000e000ff467b82 */ /* 0x000ee20000000a00 */
[----:B------:R-:W-:Y:S01]  /*09a0*/  BSSY.RECONVERGENT B0, `(.L_x_4939) ;  /* 0x0000041000007945 */ /* 0x000fe20003800200 */
[----:B-12---:R-:W-:Y:S01]  /*09b0*/  DADD R66, R72, R66 ;  /* 0x0000000048427229 */ /* 0x006fe20000000042 */
[----:B---3--:R-:W-:Y:S02]  /*09c0*/  IMAD.WIDE R68, R68, 0x8, R70 ;  /* 0x0000000844447825 */ /* 0x008fe400078e0246 */
[----:B------:R-:W-:Y:S08]  /*09d0*/  @P4 BRA `(.L_x_4940) ;  /* 0x0000000000f44947 */ /* 0x000ff00003800000 */
[----:B0-----:R-:W-:Y:S01]  /*09e0*/  IMAD.MOV.U32 R72, RZ, RZ, 0x652b82fe ;  /* 0x652b82feff487424 */ /* 0x001fe200078e00ff */
        /* <DEDUP_REMOVED lines=57> */
.L_x_4942:
[----:B------:R-:W-:Y:S05]  /*0d80*/  BSYNC.RECONVERGENT B1 ;  /* 0x0000000000017941 */ /* 0x000fea0003800200 */
.L_x_4941:
[----:B------:R-:W-:-:S07]  /*0d90*/  DFMA R4, -R66, R70, R4 ;  /* 0x000000464204722b */ /* 0x000fce0000000104 */
[----:B------:R1:W-:Y:S04]  /*0da0*/  STG.E.64 desc[UR6][R68.64], R4 ;  /* 0x0000000444007986 */ /* 0x0003e8000c101b06 */
.L_x_4940:
[----:B------:R-:W-:Y:S05]  /*0db0*/  BSYNC.RECONVERGENT B0 ;  /* 0x0000000000007941 */ /* 0x000fea0003800200 */
.L_x_4939:
[----:B------:R-:W-:Y:S04]  /*0dc0*/  BSSY.RECONVERGENT B0, `(.L_x_4943) ;  /* 0x000003f000007945 */ /* 0x000fe80003800200 */
[----:B------:R-:W-:Y:S05]  /*0dd0*/  @P5 BRA `(.L_x_4944) ;  /* 0x0000000000f45947 */ /* 0x000fea0003800000 */
[----:B-1----:R-:W-:Y:S01]  /*0de0*/  IMAD.MOV.U32 R4, RZ, RZ, 0x652b82fe ;  /* 0x652b82feff047424 */ /* 0x002fe200078e00ff */
        /* <DEDUP_REMOVED lines=57> */
.L_x_4946:
[----:B------:R-:W-:Y:S05]  /*1180*/  BSYNC.RECONVERGENT B1 ;  /* 0x0000000000017941 */ /* 0x000fea0003800200 */
.L_x_4945:
[----:B------:R-:W-:-:S07]  /*1190*/  DFMA R6, -R66, R70, R6 ;  /* 0x000000464206722b */ /* 0x000fce0000000106 */
[----:B------:R2:W-:Y:S04]  /*11a0*/  STG.E.64 desc[UR6][R68.64+0x100], R6 ;  /* 0x0001000644007986 */ /* 0x0005e8000c101b06 */
.L_x_4944:
[----:B------:R-:W-:Y:S05]  /*11b0*/  BSYNC.RECONVERGENT B0 ;  /* 0x0000000000007941 */ /* 0x000fea0003800200 */
.L_x_4943:
        /* <DEDUP_REMOVED lines=9> */
[----:B--2---:R-:W-:-:S08]  /*1250*/  DADD R6, R4, -6.75539944105574400000e+15 ;  /* 0xc338000004067429 */ /* 0x004fd00000000000 */
        /* <DEDUP_REMOVED lines=50> */
.L_x_4950:
[----:B------:R-:W-:Y:S05]  /*1580*/  BSYNC.RECONVERGENT B1 ;  /* 0x0000000000017941 */ /* 0x000fea0003800200 */
.L_x_4949:
[----:B------:R-:W-:-:S07]  /*1590*/  DFMA R6, -R66, R6, R8 ;  /* 0x000000064206722b */ /* 0x000fce0000000108 */
[----:B------:R3:W-:Y:S04]  /*15a0*/  STG.E.64 desc[UR6][R68.64+0x200], R6 ;  /* 0x0002000644007986 */ /* 0x0007e8000c101b06 */
.L_x_4948:
[----:B------:R-:W-:Y:S05]  /*15b0*/  BSYNC.RECONVERGENT B0 ;  /* 0x0000000000007941 */ /* 0x000fea0003800200 */
.L_x_4947:
[----:B------:R-:W-:Y:S01]  /*15c0*/  LOP3.LUT R3, R2, 0x60, RZ, 0xfc, !PT ;  /* 0x0000006002037812 */ /* 0x000fe200078efcff */
[----:B------:R-:W-:Y:S03]  /*15d0*/  BSSY.RECONVERGENT B0, `(.L_x_4951) ;  /* 0x0000041000007945 */ /* 0x000fe60003800200 */
[----:B------:R-:W-:-:S13]  /*15e0*/  ISETP.GE.AND P0, PT, R3, UR4, PT ;  /* 0x0000000403007c0c */ /* 0x000fda000bf06270 */
        /* <DEDUP_REMOVED lines=8> */
[----:B--23--:R-:W-:-:S08]  /*1670*/  DADD R6, R4, -6.75539944105574400000e+15 ;  /* 0xc338000004067429 */ /* 0x00cfd00000000000 */
        /* <DEDUP_REMOVED lines=51> */
.L_x_4954:
[----:B------:R-:W-:Y:S05]  /*19b0*/  BSYNC.RECONVERGENT B1 ;  /* 0x0000000000017941 */ /* 0x000fea0003800200 */
.L_x_4953:
[----:B------:R-:W-:-:S07]  /*19c0*/  DFMA R6, -R66, R6, R12 ;  /* 0x000000064206722b */ /* 0x000fce000000010c */
[----:B------:R4:W-:Y:S04]  /*19d0*/  STG.E.64 desc[UR6][R68.64+0x300], R6 ;  /* 0x0003000644007986 */ /* 0x0009e8000c101b06 */
.L_x_4952:
[----:B------:R-:W-:Y:S05]  /*19e0*/  BSYNC.RECONVERGENT B0 ;  /* 0x0000000000007941 */ /* 0x000fea0003800200 */
.L_x_4951:
        /* <DEDUP_REMOVED lines=11> */
[----:B--234-:R-:W-:-:S08]  /*1aa0*/  DADD R6, R4, -6.75539944105574400000e+15 ;  /* 0xc338000004067429 */ /* 0x01cfd00000000000 */
        /* <DEDUP_REMOVED lines=51> */
.L_x_4958:
[----:B------:R-:W-:Y:S05]  /*1de0*/  BSYNC.RECONVERGENT B1 ;  /* 0x0000000000017941 */ /* 0x000fea0003800200 */
.L_x_4957:
[----:B------:R-:W-:-:S07]  /*1df0*/  DFMA R6, -R66, R6, R16 ;  /* 0x000000064206722b */ /* 0x000fce0000000110 */
[----:B------:R1:W-:Y:S04]  /*1e00*/  STG.E.64 desc[UR6][R68.64+0x400], R6 ;  /* 0x0004000644007986 */ /* 0x0003e8000c101b06 */
.L_x_4956:
[----:B------:R-:W-:Y:S05]  /*1e10*/  BSYNC.RECONVERGENT B0 ;  /* 0x0000000000007941 */ /* 0x000fea0003800200 */
.L_x_4955:
        /* <DEDUP_REMOVED lines=63> */
.L_x_4962:
[----:B------:R-:W-:Y:S05]  /*2210*/  BSYNC.RECONVERGENT B1 ;  /* 0x0000000000017941 */ /* 0x000fea0003800200 */
.L_x_4961:
[----:B------:R-:W-:-:S07]  /*2220*/  DFMA R6, -R66, R6, R20 ;  /* 0x000000064206722b */ /* 0x000fce0000000114 */
[----:B------:R1:W-:Y:S04]  /*2230*/  STG.E.64 desc[UR6][R68.64+0x500], R6 ;  /* 0x0005000644007986 */ /* 0x0003e8000c101b06 */
.L_x_4960:
[----:B------:R-:W-:Y:S05]  /*2240*/  BSYNC.RECONVERGENT B0 ;  /* 0x0000000000007941 */ /* 0x000fea0003800200 */
.L_x_4959:
        /* <DEDUP_REMOVED lines=63> */
.L_x_4966:
[----:B------:R-:W-:Y:S05]  /*2640*/  BSYNC.RECONVERGENT B1 ;  /* 0x0000000000017941 */ /* 0x000fea0003800200 */
.L_x_4965:
[----:B------:R-:W-:-:S07]  /*2650*/  DFMA R6, -R66, R6, R24 ;  /* 0x000000064206722b */ /* 0x000fce0000000118 */
[----:B------:R1:W-:Y:S04]  /*2660*/  STG.E.64 desc[UR6][R68.64+0x600], R6 ;  /* 0x0006000644007986 */ /* 0x0003e8000c101b06 */
.L_x_4964:
[----:B------:R-:W-:Y:S05]  /*2670*/  BSYNC.RECONVERGENT B0 ;  /* 0x0000000000007941 */ /* 0x000fea0003800200 */
.L_x_4963:
        /* <DEDUP_REMOVED lines=63> */
.L_x_4970:
[----:B------:R-:W-:Y:S05]  /*2a70*/  BSYNC.RECONVERGENT B1 ;  /* 0x0000000000017941 */ /* 0x000fea0003800200 */
.L_x_4969:
[----:B------:R-:W-:-:S07]  /*2a80*/  DFMA R6, -R66, R6, R28 ;  /* 0x000000064206722b */ /* 0x000fce000000011c */
[----:B------:R1:W-:Y:S04]  /*2a90*/  STG.E.64 desc[UR6][R68.64+0x700], R6 ;  /* 0x0007000644007986 */ /* 0x0003e8000c101b06 */
.L_x_4968:
[----:B------:R-:W-:Y:S05]  /*2aa0*/  BSYNC.RECONVERGENT B0 ;  /* 0x0000000000007941 */ /* 0x000fea0003800200 */
.L_x_4967:
        /* <DEDUP_REMOVED lines=63> */
.L_x_4974:
[----:B------:R-:W-:Y:S05]  /*2ea0*/  BSYNC.RECONVERGENT B1 ;  /* 0x0000000000017941 */ /* 0x000fea0003800200 */
.L_x_4973:
[----:B------:R-:W-:-:S07]  /*2eb0*/  DFMA R6, -R66, R6, R32 ;  /* 0x000000064206722b */ /* 0x000fce0000000120 */
[----:B------:R1:W-:Y:S04]  /*2ec0*/  STG.E.64 desc[UR6][R68.64+0x800], R6 ;  /* 0x0008000644007986 */ /* 0x0003e8000c101b06 */
.L_x_4972:
[----:B------:R-:W-:Y:S05]  /*2ed0*/  BSYNC.RECONVERGENT B0 ;  /* 0x0000000000007941 */ /* 0x000fea0003800200 */
.L_x_4971:
        /* <DEDUP_REMOVED lines=12> */
[----:B--234-:R-:W-:Y:S01]  /*2fa0*/  DFMA R6, R4, -UR8, R42 ;  /* 0x8000000804067c2b */ /* 0x01cfe2000800002a */
        /* <DEDUP_REMOVED lines=49> */
.L_x_4978:
[----:B------:R-:W-:Y:S05]  /*32c0*/  BSYNC.RECONVERGENT B1 ;  /* 0x0000000000017941 */ /* 0x000fea0003800200 */
.L_x_4977:
[----:B------:R-:W-:-:S07]  /*32d0*/  DFMA R4, -R66, R4, R36 ;  /* 0x000000044204722b */ /* 0x000fce0000000124 */
[----:B------:R1:W-:Y:S04]  /*32e0*/  STG.E.64 desc[UR6][R68.64+0x900], R4 ;  /* 0x0009000444007986 */ /* 0x0003e8000c101b06 */
.L_x_4976:
[----:B------:R-:W-:Y:S05]  /*32f0*/  BSYNC.RECONVERGENT B0 ;  /* 0x0000000000007941 */ /* 0x000fea0003800200 */
.L_x_4975:
        /* <DEDUP_REMOVED lines=62> */
.L_x_4982:
[----:B------:R-:W-:Y:S05]  /*36e0*/  BSYNC.RECONVERGENT B1 ;  /* 0x0000000000017941 */ /* 0x000fea0003800200 */
.L_x_4981:
[----:B------:R-:W-:-:S07]  /*36f0*/  DFMA R4, -R66, R4, R40 ;  /* 0x000000044204722b */ /* 0x000fce0000000128 */
[----:B------:R1:W-:Y:S04]  /*3700*/  STG.E.64 desc[UR6][R68.64+0xa00], R4 ;  /* 0x000a000444007986 */ /* 0x0003e8000c101b06 */
.L_x_4980:
[----:B------:R-:W-:Y:S05]  /*3710*/  BSYNC.RECONVERGENT B0 ;  /* 0x0000000000007941 */ /* 0x000fea0003800200 */
.L_x_4979:
        /* <DEDUP_REMOVED lines=62> */
.L_x_4986:
[----:B------:R-:W-:Y:S05]  /*3b00*/  BSYNC.RECONVERGENT B1 ;  /* 0x0000000000017941 */ /* 0x000fea0003800200 */
.L_x_4985:
[----:B------:R-:W-:-:S07]  /*3b10*/  DFMA R4, -R66, R4, R44 ;  /* 0x000000044204722b */ /* 0x000fce000000012c */
[----:B------:R1:W-:Y:S04]  /*3b20*/  STG.E.64 desc[UR6][R68.64+0xb00], R4 ;  /* 0x000b000444007986 */ /* 0x0003e8000c101b06 */
.L_x_4984:
[----:B------:R-:W-:Y:S05]  /*3b30*/  BSYNC.RECONVERGENT B0 ;  /* 0x0000000000007941 */ /* 0x000fea0003800200 */
.L_x_4983:
        /* <DEDUP_REMOVED lines=62> */
.L_x_4990:
[----:B------:R-:W-:Y:S05]  /*3f20*/  BSYNC.RECONVERGENT B1 ;  /* 0x0000000000017941 */ /* 0x000fea0003800200 */
.L_x_4989:
[----:B------:R-:W-:-:S07]  /*3f30*/  DFMA R4, -R66, R4, R48 ;  /* 0x000000044204722b */ /* 0x000fce0000000130 */
[----:B------:R1:W-:Y:S04]  /*3f40*/  STG.E.64 desc[UR6][R68.64+0xc00], R4 ;  /* 0x000c000444007986 */ /* 0x0003e8000c101b06 */
.L_x_4988:
[----:B------:R-:W-:Y:S05]  /*3f50*/  BSYNC.RECONVERGENT B0 ;  /* 0x0000000000007941 */ /* 0x000fea0003800200 */
.L_x_4987:
[----:B------:R-:W-:Y:S01]  /*3f60*/  LOP3.LUT R2, R2, 0x1a0, RZ, 0xfc, !PT ;  /* 0x000001a002027812 */ /* 0x000fe200078efcff */
[----:B------:R-:W-:Y:S03]  /*3f70*/  BSSY.RECONVERGENT B0, `(.L_x_4991) ;  /* 0x0000040000007945 */ /* 0x000fe60003800200 */
[----:B------:R-:W-:-:S13]  /*3f80*/  ISETP.GE.AND P0, PT, R2, UR4, PT ;  /* 0x0000000402007c0c */ /* 0x000fda000bf06270 */
[----:B------:R-:W-:Y:S05]  /*3f90*/  @P0 BRA `(.L_x_4992) ;  /* 0x0000000000f40947 */ /* 0x000fea0003800000 */
[----:B-1234-:R-:W-:Y:S01]  /*3fa0*/  IMAD.MOV.U32 R6, RZ, RZ, 0x652b82fe ;  /* 0x652b82feff067424 */ /* 0x01efe200078e00ff */
        /* <DEDUP_REMOVED lines=57> */
.L_x_4994:
[----:B------:R-:W-:Y:S05]  /*4340*/  BSYNC.RECONVERGENT B1 ;  /* 0x0000000000017941 */ /* 0x000fea0003800200 */
.L_x_4993:
[----:B------:R-:W-:-:S07]  /*4350*/  DFMA R2, -R66, R2, R52 ;  /* 0x000000024202722b */ /* 0x000fce0000000134 */
[----:B------:R1:W-:Y:S04]  /*4360*/  STG.E.64 desc[UR6][R68.64+0xd00], R2 ;  /* 0x000d000244007986 */ /* 0x0003e8000c101b06 */
.L_x_4992:
[----:B------:R-:W-:Y:S05]  /*4370*/  BSYNC.RECONVERGENT B0 ;  /* 0x0000000000007941 */ /* 0x000fea0003800200 */
.L_x_4991:
[----:B-1----:R-:W1:Y:S01]  /*4380*/  S2R R2, SR_TID.X ;  /* 0x0000000000027919 */ /* 0x002e620000002100 */
[----:B------:R-:W-:Y:S01]  /*4390*/  BSSY.RECONVERGENT B0, `(.L_x_4995) ;  /* 0x0000042000007945 */ /* 0x000fe20003800200 */
[----:B-1----:R-:W-:-:S05]  /*43a0*/  LOP3.LUT R2, R2, 0x1f, RZ, 0xc0, !PT ;  /* 0x0000001f02027812 */ /* 0x002fca00078ec0ff */
[----:B------:R-:W-:-:S05]  /*43b0*/  VIADD R2, R2, 0x1c0 ;  /* 0x000001c002027836 */ /* 0x000fca0000000000 */
[----:B------:R-:W-:-:S13]  /*43c0*/  ISETP.GE.AND P0, PT, R2, UR4, PT ;  /* 0x0000000402007c0c */ /* 0x000fda000bf06270 */
[----:B------:R-:W-:Y:S05]  /*43d0*/  @P0 BRA `(.L_x_4996) ;  /* 0x0000000000f40947 */ /* 0x000fea0003800000 */
[----:B--234-:R-:W-:Y:S01]  /*43e0*/  IMAD.MOV.U32 R6, RZ, RZ, 0x652b82fe ;  /* 0x652b82feff067424 */ /* 0x01cfe200078e00ff */
        /* <DEDUP_REMOVED lines=57> */
.L_x_4998:
[----:B------:R-:W-:Y:S05]  /*4780*/  BSYNC.RECONVERGENT B1 ;  /* 0x0000000000017941 */ /* 0x000fea0003800200 */
.L_x_4997:
[----:B------:R-:W-:-:S07]  /*4790*/  DFMA R2, -R66, R2, R56 ;  /* 0x000000024202722b */ /* 0x000fce0000000138 */
[----:B------:R1:W-:Y:S04]  /*47a0*/  STG.E.64 desc[UR6][R68.64+0xe00], R2 ;  /* 0x000e000244007986 */ /* 0x0003e8000c101b06 */
.L_x_4996:
[----:B------:R-:W-:Y:S05]  /*47b0*/  BSYNC.RECONVERGENT B0 ;  /* 0x0000000000007941 */ /* 0x000fea0003800200 */
.L_x_4995:
[----:B------:R-:W-:-:S13]  /*47c0*/  ISETP.GE.AND P0, PT, R0, UR4, PT ;  /* 0x0000000400007c0c */ /* 0x000fda000bf06270 */
[----:B------:R-:W-:Y:S05]  /*47d0*/  @P0 EXIT ;  /* 0x000000000000094d */ /* 0x000fea0003800000 */
[----:B--234-:R-:W-:Y:S01]  /*47e0*/  IMAD.MOV.U32 R6, RZ, RZ, 0x652b82fe ;  /* 0x652b82feff067424 */ /* 0x01cfe200078e00ff */
        /* <DEDUP_REMOVED lines=57> */
.L_x_5000:
[----:B------:R-:W-:Y:S05]  /*4b80*/  BSYNC.RECONVERGENT B0 ;  /* 0x0000000000007941 */ /* 0x000fea0003800200 */
.L_x_4999:
[----:B------:R-:W-:-:S07]  /*4b90*/  DFMA R2, -R66, R2, R58 ;  /* 0x000000024202722b */ /* 0x000fce000000013a */
[----:B------:R-:W-:Y:S01]  /*4ba0*/  STG.E.64 desc[UR6][R68.64+0xf00], R2 ;  /* 0x000f000244007986 */ /* 0x000fe2000c101b06 */
[----:B------:R-:W-:Y:S05]  /*4bb0*/  EXIT ;  /* 0x000000000000794d */ /* 0x000fea0003800000 */
.L_x_5001:
        /* <DEDUP_REMOVED lines=12> */
.L_x_11439:


//--------------------- .text._ZN43_GLOBAL__N__9ae7fba5_10_SoftMax_cu_9f978f6321softmax_warp_backwardIdddLi8ELb1ELb0EEEvPT0_PKT_S5_iiiPKb --------------------------
	.section	.text._ZN43_GLOBAL__N__9ae7fba5_10_SoftMax_cu_9f978f6321softmax_warp_backwardIdddLi8ELb1ELb0EEEvPT0_PKT_S5_iiiPKb,"ax",@progbits
	.align	128
.text._ZN43_GLOBAL__N__9ae7fba5_10_SoftMax_cu_9f978f6321softmax_warp_backwardIdddLi8ELb1ELb0EEEvPT0_PKT_S5_iiiPKb:
        .type           _ZN43_GLOBAL__N__9ae7fba5_10_SoftMax_cu_9f978f6321softmax_warp_backwardIdddLi8ELb1ELb0EEEvPT0_PKT_S5_iiiPKb,@function
        .size           _ZN43_GLOBAL__N__9ae7fba5_10_SoftMax_cu_9f978f6321softmax_warp_backwardIdddLi8ELb1ELb0EEEvPT0_PKT_S5_iiiPKb,(.L_x_11440 - _ZN43_GLOBAL__N__9ae7fba5_10_SoftMax_cu_9f978f6321softmax_warp_backwardIdddLi8ELb1ELb0EEEvPT0_PKT_S5_iiiPKb)
        .other          _ZN43_GLOBAL__N__9ae7fba5_10_SoftMax_cu_9f978f6321softmax_warp_backwardIdddLi8ELb1ELb0EEEvPT0_PKT_S5_iiiPKb,@"STO_CUDA_ENTRY STV_DEFAULT"
_ZN43_GLOBAL__N__9ae7fba5_10_SoftMax_cu_9f978f6321softmax_warp_backwardIdddLi8ELb1ELb0EEEvPT0_PKT_S5_iiiPKb:
        /* <DEDUP_REMOVED lines=16> */
[----:B------:R-:W-:Y:S01]  /*0100*/  ISETP.LT.OR P3, PT, R16, 0x1, P2 ;  /* 0x000000011000780c */ /* 0x000fe20001761670 */
[----:B------:R-:W-:Y:S01]  /*0110*/  VIADD R4, R0, 0x40 ;  /* 0x0000004000047836 */ /* 0x000fe20000000000 */
[----:B------:R-:W-:Y:S02]  /*0120*/  ISETP.GE.AND P0, PT, R2, UR4, PT ;  /* 0x0000000402007c0c */ /* 0x000fe4000bf06270 */
[----:B------:R-:W-:Y:S01]  /*0130*/  CS2R R2, SRZ ;  /* 0x0000000000027805 */ /* 0x000fe2000001ff00 */
[----:B-1----:R-:W-:Y:S01]  /*0140*/  IMAD.WIDE R36, R38, 0x8, R36 ;  /* 0x0000000826247825 */ /* 0x002fe200078e0224 */
[----:B------:R-:W-:-:S02]  /*0150*/  ISETP.LT.OR P0, PT, R16, 0x1, P0 ;  /* 0x000000011000780c */ /* 0x000fc40000701670 */
[----:B------:R-:W-:Y:S02]  /*0160*/  ISETP.GE.AND P1, PT, R4, UR4, PT ;  /* 0x0000000404007c0c */ /* 0x000fe4000bf26270 */
[----:B------:R-:W-:Y:S01]  /*0170*/  CS2R R4, SRZ ;  /* 0x0000000000047805 */ /* 0x000fe2000001ff00 */
[----:B------:R-:W-:Y:S02]  /*0180*/  VIADD R6, R0, 0x60 ;  /* 0x0000006000067836 */ /* 0x000fe40000000000 */
[----:B------:R-:W2:Y:S01]  /*0190*/  @!P3 LDG.E.64 R2, desc[UR6][R36.64] ;  /* 0x000000062402b981 */ /* 0x000ea2000c1e1b00 */
[----:B------:R-:W-:Y:S01]  /*01a0*/  ISETP.LT.OR P1, PT, R16, 0x1, P1 ;  /* 0x000000011000780c */ /* 0x000fe20000f21670 */
[----:B------:R-:W-:Y:S01]  /*01b0*/  VIADD R7, R0, 0x80 ;  /* 0x0000008000077836 */ /* 0x000fe20000000000 */
[----:B------:R-:W-:-:S03]  /*01c0*/  ISETP.GE.AND P4, PT, R6, UR4, PT ;  /* 0x0000000406007c0c */ /* 0x000fc6000bf86270 */
[----:B------:R-:W3:Y:S01]  /*01d0*/  @!P0 LDG.E.64 R4, desc[UR6][R36.64+0x100] ;  /* 0x0001000624048981 */ /* 0x000ee2000c1e1b00 */
[----:B------:R-:W-:Y:S02]  /*01e0*/  ISETP.GE.AND P5, PT, R7, UR4, PT ;  /* 0x0000000407007c0c */ /* 0x000fe4000bfa6270 */
[----:B------:R-:W-:Y:S02]  /*01f0*/  CS2R R6, SRZ ;  /* 0x0000000000067805 */ /* 0x000fe4000001ff00 */
[----:B------:R-:W-:Y:S02]  /*0200*/  ISETP.LT.OR P6, PT, R16, 0x1, P4 ;  /* 0x000000011000780c */ /* 0x000fe400027c1670 */
[----:B------:R-:W-:Y:S02]  /*0210*/  CS2R R8, SRZ ;  /* 0x0000000000087805 */ /* 0x000fe4000001ff00 */
[----:B------:R-:W-:Y:S01]  /*0220*/  CS2R R12, SRZ ;  /* 0x00000000000c7805 */ /* 0x000fe2000001ff00 */
[----:B------:R-:W-:Y:S01]  /*0230*/  IMAD.WIDE R34, R38, 0x8, R34 ;  /* 0x0000000826227825 */ /* 0x000fe200078e0222 */
[----:B------:R-:W-:Y:S01]  /*0240*/  CS2R R10, SRZ ;  /* 0x00000000000a7805 */ /* 0x000fe2000001ff00 */
[----:B------:R-:W4:Y:S01]  /*0250*/  @!P1 LDG.E.64 R6, desc[UR6][R36.64+0x200] ;  /* 0x0002000624069981 */ /* 0x000f22000c1e1b00 */
[----:B------:R-:W-:-:S03]  /*0260*/  CS2R R14, SRZ ;  /* 0x00000000000e7805 */ /* 0x000fc6000001ff00 */
[----:B------:R-:W5:Y:S01]  /*0270*/  @!P3 LDG.E.64 R8, desc[UR6][R34.64] ;  /* 0x000000062208b981 */ /* 0x000f62000c1e1b00 */
[----:B------:R-:W-:-:S03]  /*0280*/  ISETP.LT.OR P3, PT, R16, 0x1, P5 ;  /* 0x000000011000780c */ /* 0x000fc60002f61670 */
[----:B------:R-:W5:Y:S01]  /*0290*/  @!P0 LDG.E.64 R12, desc[UR6][R34.64+0x100] ;  /* 0x00010006220c8981 */ /* 0x000f62000c1e1b00 */
[----:B------:R-:W-:Y:S01]  /*02a0*/  ISETP.GE.AND P0, PT, R16, 0x1, PT ;  /* 0x000000011000780c */ /* 0x000fe20003f06270 */
[----:B------:R-:W-:Y:S02]  /*02b0*/  VIADD R16, R0, 0xa0 ;  /* 0x000000a000107836 */ /* 0x000fe40000000000 */
[----:B------:R-:W4:Y:S01]  /*02c0*/  @!P6 LDG.E.64 R10, desc[UR6][R36.64+0x300] ;  /* 0x00030006240ae981 */ /* 0x000f22000c1e1b00 */
[----:B------:R-:W-:-:S03]  /*02d0*/  CS2R R18, SRZ ;  /* 0x0000000000127805 */ /* 0x000fc6000001ff00 */
[----:B------:R-:W5:Y:S01]  /*02e0*/  @!P1 LDG.E.64 R14, desc[UR6][R34.64+0x200] ;  /* 0x00020006220e9981 */ /* 0x000f62000c1e1b00 */
[----:B------:R-:W-:Y:S02]  /*02f0*/  ISETP.GE.OR P1, PT, R16, UR4, !P0 ;  /* 0x0000000410007c0c */ /* 0x000fe4000c726670 */
[----:B------:R-:W-:Y:S01]  /*0300*/  CS2R R16, SRZ ;  /* 0x0000000000107805 */ /* 0x000fe2000001ff00 */
[----:B------:R-:W-:Y:S01]  /*0310*/  VIADD R20, R0, 0xc0 ;  /* 0x000000c000147836 */ /* 0x000fe20000000000 */
[----:B------:R-:W5:Y:S01]  /*0320*/  @!P6 LDG.E.64 R18, desc[UR6][R34.64+0x300] ;  /* 0x000300062212e981 */ /* 0x000f62000c1e1b00 */
[----:B------:R-:W-:-:S03]  /*0330*/  CS2R R22, SRZ ;  /* 0x0000000000167805 */ /* 0x000fc6000001ff00 */
[----:B------:R-:W4:Y:S01]  /*0340*/  @!P3 LDG.E.64 R16, desc[UR6][R36.64+0x400] ;  /* 0x000400062410b981 */ /* 0x000f22000c1e1b00 */
[----:B------:R-:W-:Y:S02]  /*0350*/  ISETP.GE.OR P6, PT, R20, UR4, !P0 ;  /* 0x0000000414007c0c */ /* 0x000fe4000c7c6670 */
[----:B------:R-:W-:Y:S01]  /*0360*/  CS2R R20, SRZ ;  /* 0x0000000000147805 */ /* 0x000fe2000001ff00 */
[----:B------:R-:W-:Y:S01]  /*0370*/  VIADD R24, R0, 0xe0 ;  /* 0x000000e000187836 */ /* 0x000fe20000000000 */
[----:B------:R-:W5:Y:S04]  /*0380*/  @!P3 LDG.E.64 R22, desc[UR6][R34.64+0x400] ;  /* 0x000400062216b981 */ /* 0x000f68000c1e1b00 */
[----:B------:R-:W4:Y:S01]  /*0390*/  @!P1 LDG.E.64 R20, desc[UR6][R36.64+0x500] ;  /* 0x0005000624149981 */ /* 0x000f22000c1e1b00 */
[----:B------:R-:W-:-:S02]  /*03a0*/  ISETP.GE.OR P3, PT, R24, UR4, !P0 ;  /* 0x0000000418007c0c */ /* 0x000fc4000c766670 */
[----:B------:R-:W-:Y:S02]  /*03b0*/  CS2R R24, SRZ ;  /* 0x0000000000187805 */ /* 0x000fe4000001ff00 */
[----:B------:R-:W-:-:S04]  /*03c0*/  CS2R R26, SRZ ;  /* 0x00000000001a7805 */ /* 0x000fc8000001ff00 */
[----:B------:R-:W4:Y:S05]  /*03d0*/  @!P6 LDG.E.64 R24, desc[UR6][R36.64+0x600] ;  /* 0x000600062418e981 */ /* 0x000f2a000c1e1b00 */
[----:B------:R-:W4:Y:S01]  /*03e0*/  @!P3 LDG.E.64 R26, desc[UR6][R36.64+0x700] ;  /* 0x00070006241ab981 */ /* 0x000f22000c1e1b00 */
[----:B------:R-:W-:Y:S02]  /*03f0*/  CS2R R28, SRZ ;  /* 0x00000000001c7805 */ /* 0x000fe4000001ff00 */
[----:B------:R-:W-:Y:S02]  /*0400*/  CS2R R30, SRZ ;  /* 0x00000000001e7805 */ /* 0x000fe4000001ff00 */
[----:B------:R-:W-:-:S02]  /*0410*/  CS2R R32, SRZ ;  /* 0x0000000000207805 */ /* 0x000fc4000001ff00 */
        /* <DEDUP_REMOVED lines=89> */
.L_x_5005:
[----:B------:R-:W-:Y:S05]  /*09b0*/  BSYNC.RECONVERGENT B1 ;  /* 0x0000000000017941 */ /* 0x000fea0003800200 */
.L_x_5004:
[----:B------:R-:W-:-:S07]  /*09c0*/  DFMA R2, -R34, R42, R2 ;  /* 0x0000002a2202722b */ /* 0x000fce0000000102 */
[----:B------:R1:W-:Y:S04]  /*09d0*/  STG.E.64 desc[UR6][R38.64], R2 ;  /* 0x0000000226007986 */ /* 0x0003e8000c101b06 */
.L_x_5003:
[----:B------:R-:W-:Y:S05]  /*09e0*/  BSYNC.RECONVERGENT B0 ;  /* 0x0000000000007941 */ /* 0x000fea0003800200 */
.L_x_5002:
        /* <DEDUP_REMOVED lines=62> */
.L_x_5009:
[----:B------:R-:W-:Y:S05]  /*0dd0*/  BSYNC.RECONVERGENT B1 ;  /* 0x0000000000017941 */ /* 0x000fea0003800200 */
.L_x_5008:
[----:B------:R-:W-:-:S07]  /*0de0*/  DFMA R4, -R34, R8, R4 ;  /* 0x000000082204722b */ /* 0x000fce0000000104 */
[----:B------:R1:W-:Y:S04]  /*0df0*/  STG.E.64 desc[UR6][R38.64+0x100], R4 ;  /* 0x0001000426007986 */ /* 0x0003e8000c101b06 */
.L_x_5007:
[----:B------:R-:W-:Y:S05]  /*0e00*/  BSYNC.RECONVERGENT B0 ;  /* 0x0000000000007941 */ /* 0x000fea0003800200 */
.L_x_5006:
        /* <DEDUP_REMOVED lines=63> */
.L_x_5013:
[----:B------:R-:W-:Y:S05]  /*1200*/  BSYNC.RECONVERGENT B1 ;  /* 0x0000000000017941 */ /* 0x000fea0003800200 */
.L_x_5012:
[----:B------:R-:W-:-:S07]  /*1210*/  DFMA R4, -R34, R4, R6 ;  /* 0x000000042204722b */ /* 0x000fce0000000106 */
[----:B------:R2:W-:Y:S04]  /*1220*/  STG.E.64 desc[UR6][R38.64+0x200], R4 ;  /* 0x0002000426007986 */ /* 0x0005e8000c101b06 */
.L_x_5011:
[----:B------:R-:W-:Y:S05]  /*1230*/  BSYNC.RECONVERGENT B0 ;  /* 0x0000000000007941 */ /* 0x000fea0003800200 */
.L_x_5010:
        /* <DEDUP_REMOVED lines=61> */
.L_x_5017:
[----:B------:R-:W-:Y:S05]  /*1610*/  BSYNC.RECONVERGENT B1 ;  /* 0x0000000000017941 */ /* 0x000fea0003800200 */
.L_x_5016:
[----:B------:R-:W-:-:S07]  /*1620*/  DFMA R4, -R34, R4, R10 ;  /* 0x000000042204722b */ /* 0x000fce000000010a */
[----:B------:R3:W-:Y:S04]  /*1630*/  STG.E.64 desc[UR6][R38.64+0x300], R4 ;  /* 0x0003000426007986 */ /* 0x0007e8000c101b06 */
.L_x_5015:
[----:B------:R-:W-:Y:S05]  /*1640*/  BSYNC.RECONVERGENT B0 ;  /* 0x0000000000007941 */ /* 0x000fea0003800200 */
.L_x_5014:
        /* <DEDUP_REMOVED lines=61> */
.L_x_5021:
[----:B------:R-:W-:Y:S05]  /*1a20*/  BSYNC.RECONVERGENT B1 ;  /* 0x0000000000017941 */ /* 0x000fea0003800200 */
.L_x_5020:
[----:B------:R-:W-:-:S07]  /*1a30*/  DFMA R4, -R34, R4, R16 ;  /* 0x000000042204722b */ /* 0x000fce0000000110 */
[----:B------:R4:W-:Y:S04]  /*1a40*/  STG.E.64 desc[UR6][R38.64+0x400], R4 ;  /* 0x0004000426007986 */ /* 0x0009e8000c101b06 */
.L_x_5019:
[----:B------:R-:W-:Y:S05]  /*1a50*/  BSYNC.RECONVERGENT B0 ;  /* 0x0000000000007941 */ /* 0x000fea0003800200 */
.L_x_5018:
[----:B------:R-:W-:Y:S01]  /*1a60*/  VIADD R2, R0, 0xa0 ;  /* 0x000000a000027836 */ /* 0x000fe20000000000 */
[----:B------:R-:W-:Y:S04]  /*1a70*/  BSSY.RECONVERGENT B0, `(.L_x_5022) ;  /* 0x0000041000007945 */ /* 0x000fe80003800200 */
        /* <DEDUP_REMOVED lines=61> */
.L_x_5025:
[----:B------:R-:W-:Y:S05]  /*1e50*/  BSYNC.RECONVERGENT B1 ;  /* 0x0000000000017941 */ /* 0x000fea0003800200 */
.L_x_5024:
[----:B------:R-:W-:-:S07]  /*1e60*/  DFMA R4, -R34, R4, R20 ;  /* 0x000000042204722b */ /* 0x000fce0000000114 */
[----:B------:R1:W-:Y:S04]  /*1e70*/  STG.E.64 desc[UR6][R38.64+0x500], R4 ;  /* 0x0005000426007986 */ /* 0x0003e8000c101b06 */
.L_x_5023:
[----:B------:R-:W-:Y:S05]  /*1e80*/  BSYNC.RECONVERGENT B0 ;  /* 0x0000000000007941 */ /* 0x000fea0003800200 */
.L_x_5022:
        /* <DEDUP_REMOVED lines=63> */
.L_x_5029:
[----:B------:R-:W-:Y:S05]  /*2280*/  BSYNC.RECONVERGENT B1 ;  /* 0x0000000000017941 */ /* 0x000fea0003800200 */
.L_x_5028:
[----:B------:R-:W-:-:S07]  /*2290*/  DFMA R4, -R34, R4, R24 ;  /* 0x000000042204722b */ /* 0x000fce0000000118 */
[----:B------:R1:W-:Y:S04]  /*22a0*/  STG.E.64 desc[UR6][R38.64+0x600], R4 ;  /* 0x0006000426007986 */ /* 0x0003e8000c101b06 */
.L_x_5027:
[----:B------:R-:W-:Y:S05]  /*22b0*/  BSYNC.RECONVERGENT B0 ;  /* 0x0000000000007941 */ /* 0x000fea0003800200 */
.L_x_5026:
        /* <DEDUP_REMOVED lines=62> */
.L_x_5031:
[----:B------:R-:W-:Y:S05]  /*26a0*/  BSYNC.RECONVERGENT B0 ;  /* 0x0000000000007941 */ /* 0x000fea0003800200 */
.L_x_5030:
[----:B------:R-:W-:-:S07]  /*26b0*/  DFMA R4, -R34, R4, R26 ;  /* 0x000000042204722b */ /* 0x000fce000000011a */
[----:B------:R-:W-:Y:S01]  /*26c0*/  STG.E.64 desc[UR6][R38.64+0x700], R4 ;  /* 0x0007000426007986 */ /* 0x000fe2000c101b06 */
[----:B------:R-:W-:Y:S05]  /*26d0*/  EXIT ;  /* 0x000000000000794d */ /* 0x000fea0003800000 */
.L_x_5032:
        /* <DEDUP_REMOVED lines=10> */
.L_x_11440:


//--------------------- .text._ZN43_GLOBAL__N__9ae7fba5_10_SoftMax_cu_9f978f6321softmax_warp_backwardIdddLi7ELb1ELb0EEEvPT0_PKT_S5_iiiPKb --------------------------
	.section	.text._ZN43_GLOBAL__N__9ae7fba5_10_SoftMax_cu_9f978f6321softmax_warp_backwardIdddLi7ELb1ELb0EEEvPT0_PKT_S5_iiiPKb,"ax",@progbits
	.align	128
.text._ZN43_GLOBAL__N__9ae7fba5_10_SoftMax_cu_9f978f6321softmax_warp_backwardIdddLi7ELb1ELb0EEEvPT0_PKT_S5_iiiPKb:
        .type           _ZN43_GLOBAL__N__9ae7fba5_10_SoftMax_cu_9f978f6321softmax_warp_backwardIdddLi7ELb1ELb0EEEvPT0_PKT_S5_iiiPKb,@function
        .size           _ZN43_GLOBAL__N__9ae7fba5_10_SoftMax_cu_9f978f6321softmax_warp_backwardIdddLi7ELb1ELb0EEEvPT0_PKT_S5_iiiPKb,(.L_x_11441 - _ZN43_GLOBAL__N__9ae7fba5_10_SoftMax_cu_9f978f6321softmax_warp_backwardIdddLi7ELb1ELb0EEEvPT0_PKT_S5_iiiPKb)
        .other          _ZN43_GLOBAL__N__9ae7fba5_10_SoftMax_cu_9f978f6321softmax_warp_backwardIdddLi7ELb1ELb0EEEvPT0_PKT_S5_iiiPKb,@"STO_CUDA_ENTRY STV_DEFAULT"
_ZN43_GLOBAL__N__9ae7fba5_10_SoftMax_cu_9f978f6321softmax_warp_backwardIdddLi7ELb1ELb0EEEvPT0_PKT_S5_iiiPKb:
[----:B------:R-:W-:Y:S01]  /*0000*/  LDC R1, c[0x0][0x37c] ;  /* 0x0000df00ff017b82 */ /* 0x000fe20000000800 */
[----:B------:R-:W0:Y:S01]  /*0010*/  S2R R0, SR_CTAID.X ;  /* 0x0000000000007919 */ /* 0x000e220000002500 */
[----:B------:R-:W0:Y:S06]  /*0020*/  LDCU UR4, c[0x0][0x364] ;  /* 0x00006c80ff0477ac */ /* 0x000e2c0008000800 */
[----:B------:R-:W1:Y:S01]  /*0030*/  LDC R39, c[0x0][0x3a0] ;  /* 0x0000e800ff277b82 */ /* 0x000e620000000800 */
[----:B------:R-:W-:Y:S01]  /*0040*/  CS2R R32, SRZ ;  /* 0x0000000000207805 */ /* 0x000fe2000001ff00 */
[----:B------:R-:W0:Y:S01]  /*0050*/  S2R R3, SR_TID.Y ;  /* 0x0000000000037919 */ /* 0x000e220000002200 */
[----:B------:R-:W2:Y:S01]  /*0060*/  LDCU.64 UR6, c[0x0][0x398] ;  /* 0x00007300ff0677ac */ /* 0x000ea20008000a00 */
[----:B------:R-:W-:-:S02]  /*0070*/  CS2R R30, SRZ ;  /* 0x00000000001e7805 */ /* 0x000fc4000001ff00 */
[----:B------:R-:W-:Y:S01]  /*0080*/  CS2R R28, SRZ ;  /* 0x00000000001c7805 */ /* 0x000fe2000001ff00 */
[----:B------:R-:W3:Y:S01]  /*0090*/  S2R R2, SR_TID.X ;  /* 0x0000000000027919 */ /* 0x000ee20000002100 */
[----:B------:R-:W4:Y:S08]  /*00a0*/  LDC.64 R36, c[0x0][0x388] ;  /* 0x0000e200ff247b82 */ /* 0x000f300000000a00 */
[----:B------:R-:W4:Y:S01]  /*00b0*/  LDC.64 R34, c[0x0][0x390] ;  /* 0x0000e400ff227b82 */ /* 0x000f220000000a00 */
[----:B0-----:R-:W-:Y:S01]  /*00c0*/  IMAD R0, R0, UR4, R3 ;  /* 0x0000000400007c24 */ /* 0x001fe2000f8e0203 */
[----:B------:R-:W0:Y:S03]  /*00d0*/  LDCU.64 UR4, c[0x0][0x358] ;  /* 0x00006b00ff0477ac */ /* 0x000e260008000a00 */
[----:B------:R-:W-:Y:S01]  /*00e0*/  IMAD.SHL.U32 R3, R0, 0x2, RZ ;  /* 0x0000000200037824 */ /* 0x000fe200078e00ff */
[----:B---3--:R-:W-:-:S04]  /*00f0*/  LOP3.LUT R0, R2, 0x1f, RZ, 0xc0, !PT ;  /* 0x0000001f02007812 */ /* 0x008fc800078ec0ff */
[C---:B--2---:R-:W-:Y:S01]  /*0100*/  IADD3 R38, PT, PT, -R3.reuse, UR6, RZ ;  /* 0x0000000603267c10 */ /* 0x044fe2000fffe1ff */
[C---:B------:R-:W-:Y:S01]  /*0110*/  VIADD R2, R0.reuse, 0x20 ;  /* 0x0000002000027836 */ /* 0x040fe20000000000 */
[-C--:B-1----:R-:W-:Y:S01]  /*0120*/  ISETP.GE.AND P3, PT, R0, R39.reuse, PT ;  /* 0x000000270000720c */ /* 0x082fe20003f66270 */
[----:B------:R-:W-:Y:S01]  /*0130*/  IMAD R40, R3, UR7, R0 ;  /* 0x0000000703287c24 */ /* 0x000fe2000f8e0200 */
[----:B------:R-:W-:Y:S01]  /*0140*/  ISETP.GE.AND P0, PT, R38, 0x2, PT ;  /* 0x000000022600780c */ /* 0x000fe20003f06270 */
[----:B------:R-:W-:Y:S01]  /*0150*/  VIADD R4, R0, 0x40 ;  /* 0x0000004000047836 */ /* 0x000fe20000000000 */
[----:B------:R-:W-:Y:S01]  /*0160*/  ISETP.LT.OR P6, PT, R38, 0x1, P3 ;  /* 0x000000012600780c */ /* 0x000fe20001fc1670 */
[----:B----4-:R-:W-:Y:S01]  /*0170*/  IMAD.WIDE R36, R40, 0x8, R36 ;  /* 0x0000000828247825 */ /* 0x010fe200078e0224 */
[-C--:B------:R-:W-:Y:S02]  /*0180*/  ISETP.GE.OR P5, PT, R0, R39.reuse, !P0 ;  /* 0x000000270000720c */ /* 0x080fe400047a6670 */
[-C--:B------:R-:W-:Y:S01]  /*0190*/  ISETP.GE.AND P1, PT, R2, R39.reuse, PT ;  /* 0x000000270200720c */ /* 0x080fe20003f26270 */
[----:B------:R-:W-:Y:S01]  /*01a0*/  IMAD.WIDE R34, R40, 0x8, R34 ;  /* 0x0000000828227825 */ /* 0x000fe200078e0222 */
[----:B------:R-:W-:-:S02]  /*01b0*/  ISETP.GE.OR P4, PT, R2, R39, !P0 ;  /* 0x000000270200720c */ /* 0x000fc40004786670 */
[----:B------:R-:W-:Y:S01]  /*01c0*/  ISETP.LT.OR P1, PT, R38, 0x1, P1 ;  /* 0x000000012600780c */ /* 0x000fe20000f21670 */
[----:B------:R-:W-:Y:S01]  /*01d0*/  IMAD.WIDE.U32 R42, R39, 0x8, R36 ;  /* 0x00000008272a7825 */ /* 0x000fe200078e0024 */
[----:B------:R-:W-:-:S03]  /*01e0*/  ISETP.GE.AND P2, PT, R4, R39, PT ;  /* 0x000000270400720c */ /* 0x000fc60003f46270 */
[----:B------:R-:W-:Y:S01]  /*01f0*/  VIADD R2, R0, 0x40 ;  /* 0x0000004000027836 */ /* 0x000fe20000000000 */
[----:B0-----:R-:W2:Y:S01]  /*0200*/  @!P6 LDG.E.64 R32, desc[UR4][R36.64] ;  /* 0x000000042420e981 */ /* 0x001ea2000c1e1b00 */
[----:B------:R-:W-:Y:S02]  /*0210*/  CS2R R26, SRZ ;  /* 0x00000000001a7805 */ /* 0x000fe4000001ff00 */
[----:B------:R-:W-:Y:S01]  /*0220*/  CS2R R24, SRZ ;  /* 0x0000000000187805 */ /* 0x000fe2000001ff00 */
[----:B------:R-:W5:Y:S01]  /*0230*/  @!P6 LDG.E.64 R30, desc[UR4][R34.64] ;  /* 0x00000004221ee981 */ /* 0x000f62000c1e1b00 */
[----:B------:R-:W-:Y:S01]  /*0240*/  ISETP.GE.OR P6, PT, R2, R39, !P0 ;  /* 0x000000270200720c */ /* 0x000fe200047c6670 */
[----:B------:R-:W-:Y:S02]  /*0250*/  VIADD R2, R0, 0x60 ;  /* 0x0000006000027836 */ /* 0x000fe40000000000 */
[----:B------:R-:W3:Y:S01]  /*0260*/  @!P5 LDG.E.64 R28, desc[UR4][R42.64] ;  /* 0x000000042a1cd981 */ /* 0x000ee2000c1e1b00 */
[----:B------:R-:W-:-:S02]  /*0270*/  CS2R R22, SRZ ;  /* 0x0000000000167805 */ /* 0x000fc4000001ff00 */
[----:B------:R-:W-:Y:S01]  /*0280*/  ISETP.LT.OR P2, PT, R38, 0x1, P2 ;  /* 0x000000012600780c */ /* 0x000fe20001741670 */
[----:B------:R-:W4:Y:S04]  /*0290*/  @!P1 LDG.E.64 R26, desc[UR4][R36.64+0x100] ;  /* 0x00010004241a9981 */ /* 0x000f28000c1e1b00 */
[----:B------:R-:W5:Y:S01]  /*02a0*/  @!P1 LDG.E.64 R24, desc[UR4][R34.64+0x100] ;  /* 0x0001000422189981 */ /* 0x000f62000c1e1b00 */
[----:B------:R-:W-:Y:S02]  /*02b0*/  ISETP.GE.AND P1, PT, R2, R39, PT ;  /* 0x000000270200720c */ /* 0x000fe40003f26270 */
[----:B------:R-:W-:Y:S01]  /*02c0*/  CS2R R20, SRZ ;  /* 0x0000000000147805 */ /* 0x000fe2000001ff00 */
[----:B------:R-:W4:Y:S01]  /*02d0*/  @!P4 LDG.E.64 R22, desc[UR4][R42.64+0x100] ;  /* 0x000100042a16c981 */ /* 0x000f22000c1e1b00 */
[----:B------:R-:W-:-:S02]  /*02e0*/  CS2R R18, SRZ ;  /* 0x0000000000127805 */ /* 0x000fc4000001ff00 */
[----:B------:R-:W-:Y:S02]  /*02f0*/  ISETP.LT.OR P1, PT, R38, 0x1, P1 ;  /* 0x000000012600780c */ /* 0x000fe40000f21670 */
[----:B------:R-:W-:Y:S01]  /*0300*/  ISETP.GE.OR P0, PT, R2, R39, !P0 ;  /* 0x000000270200720c */ /* 0x000fe20004706670 */
[----:B------:R-:W4:Y:S01]  /*0310*/  @!P2 LDG.E.64 R20, desc[UR4][R36.64+0x200] ;  /* 0x000200042414a981 */ /* 0x000f22000c1e1b00 */
[----:B------:R-:W-:Y:S02]  /*0320*/  CS2R R16, SRZ ;  /* 0x0000000000107805 */ /* 0x000fe4000001ff00 */
[----:B------:R-:W-:Y:S01]  /*0330*/  CS2R R14, SRZ ;  /* 0x00000000000e7805 */ /* 0x000fe2000001ff00 */
[----:B------:R-:W4:Y:S06]  /*0340*/  @!P6 LDG.E.64 R18, desc[UR4][R42.64+0x200] ;  /* 0x000200042a12e981 */ /* 0x000f2c000c1e1b00 */
[----:B------:R2:W4:Y:S04]  /*0350*/  @!P1 LDG.E.64 R16, desc[UR4][R36.64+0x300] ;  /* 0x0003000424109981 */ /* 0x000528000c1e1b00 */
[----:B------:R3:W4:Y:S01]  /*0360*/  @!P0 LDG.E.64 R14, desc[UR4][R42.64+0x300] ;  /* 0x000300042a0e8981 */ /* 0x000722000c1e1b00 */
[----:B------:R-:W-:-:S02]  /*0370*/  CS2R R12, SRZ ;  /* 0x00000000000c7805 */ /* 0x000fc4000001ff00 */
[----:B------:R-:W-:Y:S02]  /*0380*/  CS2R R10, SRZ ;  /* 0x00000000000a7805 */ /* 0x000fe4000001ff00 */
[----:B------:R-:W-:Y:S02]  /*0390*/  CS2R R8, SRZ ;  /* 0x0000000000087805 */ /* 0x000fe4000001ff00 */
[----:B------:R-:W-:Y:S02]  /*03a0*/  CS2R R6, SRZ ;  /* 0x0000000000067805 */ /* 0x000fe4000001ff00 */
[----:B------:R-:W-:Y:S02]  /*03b0*/  CS2R R4, SRZ ;  /* 0x0000000000047805 */ /* 0x000fe4000001ff00 */
[----:B------:R-:W-:Y:S01]  /*03c0*/  CS2R R2, SRZ ;  /* 0x0000000000027805 */ /* 0x000fe2000001ff00 */
[----:B------:R-:W-:Y:S01]  /*03d0*/  IMAD.WIDE.U32 R44, R39, 0x8, R34 ;  /* 0x00000008272c7825 */ /* 0x000fe200078e0022 */
[----:B------:R-:W5:Y:S04]  /*03e0*/  @!P2 LDG.E.64 R12, desc[UR4][R34.64+0x200] ;  /* 0x00020004220ca981 */ /* 0x000f68000c1e1b00 */
[----:B------:R0:W5:Y:S04]  /*03f0*/  @!P1 LDG.E.64 R10, desc[UR4][R34.64+0x300] ;  /* 0x00030004220a9981 */ /* 0x000168000c1e1b00 */
[----:B------:R-:W5:Y:S04]  /*0400*/  @!P5 LDG.E.64 R8, desc[UR4][R44.64] ;  /* 0x000000042c08d981 */ /* 0x000f68000c1e1b00 */
[----:B------:R-:W5:Y:S04]  /*0410*/  @!P4 LDG.E.64 R6, desc[UR4][R44.64+0x100] ;  /* 0x000100042c06c981 */ /* 0x000f68000c1e1b00 */
[----:B------:R-:W5:Y:S04]  /*0420*/  @!P6 LDG.E.64 R4, desc[UR4][R44.64+0x200] ;  /* 0x000200042c04e981 */ /* 0x000f68000c1e1b00 */
[----:B------:R1:W5:Y:S01]  /*0430*/  @!P0 LDG.E.64 R2, desc[UR4][R44.64+0x300] ;  /* 0x000300042c028981 */ /* 0x000362000c1e1b00 */
[----:B------:R-:W-:Y:S01]  /*0440*/  ISETP.GE.AND P0, PT, R38, 0x1, PT ;  /* 0x000000012600780c */ /* 0x000fe20003f06270 */
[----:B--2---:R-:W-:-:S02]  /*0450*/  DADD R36, RZ, R32 ;  /* 0x00000000ff247229 */ /* 0x004fc40000000020 */
[----:B---3--:R-:W-:-:S06]  /*0460*/  DADD R42, RZ, R28 ;  /* 0x00000000ff2a7229 */ /* 0x008fcc000000001c */
[----:B----4-:R-:W-:Y:S02]  /*0470*/  DADD R36, R36, R26 ;  /* 0x0000000024247229 */ /* 0x010fe4000000001a */
[----:B------:R-:W-:-:S06]  /*0480*/  DADD R42, R42, R22 ;  /* 0x000000002a2a7229 */ /* 0x000fcc0000000016 */
[----:B------:R-:W-:Y:S02]  /*0490*/  DADD R36, R36, R20 ;  /* 0x0000000024247229 */ /* 0x000fe40000000014 */
[----:B------:R-:W-:-:S06]  /*04a0*/  DADD R42, R42, R18 ;  /* 0x000000002a2a7229 */ /* 0x000fcc0000000012 */
[----:B------:R-:W-:Y:S02]  /*04b0*/  DADD R36, R36, R16 ;  /* 0x0000000024247229 */ /* 0x000fe40000000010 */
[----:B------:R-:W-:-:S05]  /*04c0*/  DADD R42, R42, R14 ;  /* 0x000000002a2a7229 */ /* 0x000fca000000000e */
[----:B0-----:R-:W-:Y:S04]  /*04d0*/  SHFL.BFLY PT, R35, R37, 0x10, 0x1f ;  /* 0x0e001f0025237f89 */ /* 0x001fe800000e0000 */
[----:B------:R-:W0:Y:S04]  /*04e0*/  SHFL.BFLY PT, R34, R36, 0x10, 0x1f ;  /* 0x0e001f0024227f89 */ /* 0x000e2800000e0000 */
[----:B-1----:R-:W-:Y:S04]  /*04f0*/  SHFL.BFLY PT, R45, R43, 0x10, 0x1f ;  /* 0x0e001f002b2d7f89 */ /* 0x002fe800000e0000 */
        /* <DEDUP_REMOVED lines=20> */
[----:B------:R0:W2:Y:S01]  /*0640*/  SHFL.BFLY PT, R47, R35, 0x1, 0x1f ;  /* 0x0c201f00232f7f89 */ /* 0x0000a200000e0000 */
[----:B-1----:R-:W-:-:S03]  /*0650*/  DADD R44, R42, R44 ;  /* 0x000000002a2c7229 */ /* 0x002fc6000000002c */
[----:B------:R0:W1:Y:S04]  /*0660*/  SHFL.BFLY PT, R46, R34, 0x1, 0x1f ;  /* 0x0c201f00222e7f89 */ /* 0x00006800000e0000 */
[----:B------:R0:W3:Y:S04]  /*0670*/  SHFL.BFLY PT, R49, R45, 0x1, 0x1f ;  /* 0x0c201f002d317f89 */ /* 0x0000e800000e0000 */
[----:B------:R0:W4:Y:S01]  /*0680*/  SHFL.BFLY PT, R48, R44, 0x1, 0x1f ;  /* 0x0c201f002c307f89 */ /* 0x00012200000e0000 */
[----:B------:R-:W-:Y:S05]  /*0690*/  @!P0 EXIT ;  /* 0x000000000000894d */ /* 0x000fea0003800000 */
[----:B------:R-:W3:Y:S01]  /*06a0*/  LDC.64 R42, c[0x0][0x380] ;  /* 0x0000e000ff2a7b82 */ /* 0x000ee20000000a00 */
[----:B------:R-:W-:Y:S01]  /*06b0*/  BSSY.RECONVERGENT B0, `(.L_x_5033) ;  /* 0x0000042000007945 */ /* 0x000fe20003800200 */
[----:B012---:R-:W-:Y:S02]  /*06c0*/  DADD R34, R34, R46 ;  /* 0x0000000022227229 */ /* 0x007fe4000000002e */
[----:B---34-:R-:W-:Y:S01]  /*06d0*/  DADD R36, R44, R48 ;  /* 0x000000002c247229 */ /* 0x018fe20000000030 */
[----:B------:R-:W-:Y:S01]  /*06e0*/  IMAD.WIDE R40, R40, 0x8, R42 ;  /* 0x0000000828287825 */ /* 0x000fe200078e022a */
[----:B------:R-:W-:Y:S09]  /*06f0*/  @P3 BRA `(.L_x_5034) ;  /* 0x0000000000f43947 */ /* 0x000ff20003800000 */
        /* <DEDUP_REMOVED lines=58> */
.L_x_5036:
[----:B------:R-:W-:Y:S05]  /*0aa0*/  BSYNC.RECONVERGENT B1 ;  /* 0x0000000000017941 */ /* 0x000fea0003800200 */
.L_x_5035:
[----:B------:R-:W-:-:S07]  /*0ab0*/  DFMA R32, R34, -R44, R32 ;  /* 0x8000002c2220722b */ /* 0x000fce0000000020 */
[----:B------:R0:W-:Y:S04]  /*0ac0*/  STG.E.64 desc[UR4][R40.64], R32 ;  /* 0x0000002028007986 */ /* 0x0001e8000c101b04 */
.L_x_5034:
[----:B------:R-:W-:Y:S05]  /*0ad0*/  BSYNC.RECONVERGENT B0 ;  /* 0x0000000000007941 */ /* 0x000fea0003800200 */
.L_x_5033:
[----:B-----5:R-:W-:Y:S01]  /*0ae0*/  LOP3.LUT R30, R0, 0x20, RZ, 0xfc, !PT ;  /* 0x00000020001e7812 */ /* 0x020fe200078efcff */
[----:B------:R-:W-:Y:S03]  /*0af0*/  BSSY.RECONVERGENT B0, `(.L_x_5037) ;  /* 0x0000040000007945 */ /* 0x000fe60003800200 */
[----:B------:R-:W-:-:S13]  /*0b00*/  ISETP.GE.AND P0, PT, R30, R39, PT ;  /* 0x000000271e00720c */ /* 0x000fda0003f06270 */
[----:B------:R-:W-:Y:S05]  /*0b10*/  @P0 BRA `(.L_x_5038) ;  /* 0x0000000000f40947 */ /* 0x000fea0003800000 */
[----:B------:R-:W-:Y:S01]  /*0b20*/  IMAD.MOV.U32 R30, RZ, RZ, 0x652b82fe ;  /* 0x652b82feff1e7424 */ /* 0x000fe200078e00ff */
[----:B------:R-:W-:Y:S01]  /*0b30*/  UMOV UR6, 0xfefa39ef ;  /* 0xfefa39ef00067882 */ /* 0x000fe20000000000 */
[----:B------:R-:W-:Y:S01]  /*0b40*/  IMAD.MOV.U32 R31, RZ, RZ, 0x3ff71547 ;  /* 0x3ff71547ff1f7424 */ /* 0x000fe200078e00ff */
[----:B------:R-:W-:Y:S01]  /*0b50*/  UMOV UR7, 0x3fe62e42 ;  /* 0x3fe62e4200077882 */ /* 0x000fe20000000000 */
[----:B------:R-:W-:Y:S01]  /*0b60*/  FSETP.GEU.FTZ.AND P1, PT, |R25|, 4.1917929649353027344, PT ;  /* 0x4086232b1900780b */ /* 0x000fe20003f3e200 */
[----:B------:R-:W-:Y:S03]  /*0b70*/  BSSY.RECONVERGENT B1, `(.L_x_5039) ;  /* 0x0000035000017945 */ /* 0x000fe60003800200 */
[----:B------:R-:W-:-:S08]  /*0b80*/  DFMA R30, R24, R30, 6.75539944105574400000e+15 ;  /* 0x43380000181e742b */ /* 0x000fd0000000001e */
[----:B0-----:R-:W-:-:S08]  /*0b90*/  DADD R32, R30, -6.75539944105574400000e+15 ;  /* 0xc33800001e207429 */ /* 0x001fd00000000000 */
        /* <DEDUP_REMOVED lines=50> */
.L_x_5040:
[----:B------:R-:W-:Y:S05]  /*0ec0*/  BSYNC.RECONVERGENT B1 ;  /* 0x0000000000017941 */ /* 0x000fea0003800200 */
.L_x_5039:
[----:B------:R-:W-:-:S07]  /*0ed0*/  DFMA R26, R34, -R32, R26 ;  /* 0x80000020221a722b */ /* 0x000fce000000001a */
[----:B------:R1:W-:Y:S04]  /*0ee0*/  STG.E.64 desc[UR4][R40.64+0x100], R26 ;  /* 0x0001001a28007986 */ /* 0x0003e8000c101b04 */
.L_x_5038:
[----:B------:R-:W-:Y:S05]  /*0ef0*/  BSYNC.RECONVERGENT B0 ;  /* 0x0000000000007941 */ /* 0x000fea0003800200 */
.L_x_5037:
[----:B------:R-:W-:Y:S01]  /*0f00*/  LOP3.LUT R24, R0, 0x40, RZ, 0xfc, !PT ;  /* 0x0000004000187812 */ /* 0x000fe200078efcff */
        /* <DEDUP_REMOVED lines=62> */
.L_x_5044:
[----:B------:R-:W-:Y:S05]  /*12f0*/  BSYNC.RECONVERGENT B1 ;  /* 0x0000000000017941 */ /* 0x000fea0003800200 */
.L_x_5043:
[----:B------:R-:W-:-:S07]  /*1300*/  DFMA R20, R34, -R26, R20 ;  /* 0x8000001a2214722b */ /* 0x000fce0000000014 */
[----:B------:R2:W-:Y:S04]  /*1310*/  STG.E.64 desc[UR4][R40.64+0x200], R20 ;  /* 0x0002001428007986 */ /* 0x0005e8000c101b04 */
.L_x_5042:
[----:B------:R-:W-:Y:S05]  /*1320*/  BSYNC.RECONVERGENT B0 ;  /* 0x0000000000007941 */ /* 0x000fea0003800200 */
.L_x_5041:
        /* <DEDUP_REMOVED lines=63> */
.L_x_5048:
[----:B------:R-:W-:Y:S05]  /*1720*/  BSYNC.RECONVERGENT B1 ;  /* 0x0000000000017941 */ /* 0x000fea0003800200 */
.L_x_5047:
[----:B------:R-:W-:-:S07]  /*1730*/  DFMA R16, R34, -R20, R16 ;  /* 0x800000142210722b */ /* 0x000fce0000000010 */
[----:B------:R3:W-:Y:S04]  /*1740*/  STG.E.64 desc[UR4][R40.64+0x300], R16 ;  /* 0x0003001028007986 */ /* 0x0007e8000c101b04 */
.L_x_5046:
[----:B------:R-:W-:Y:S05]  /*1750*/  BSYNC.RECONVERGENT B0 ;  /* 0x0000000000007941 */ /* 0x000fea0003800200 */
.L_x_5045:
[----:B------:R-:W-:-:S13]  /*1760*/  ISETP.NE.AND P4, PT, R38, 0x1, PT ;  /* 0x000000012600780c */ /* 0x000fda0003f85270 */
[----:B------:R-:W-:Y:S05]  /*1770*/  @!P4 EXIT ;  /* 0x000000000000c94d */ /* 0x000fea0003800000 */
[----:B------:R-:W-:Y:S01]  /*1780*/  BSSY.RECONVERGENT B0, `(.L_x_5049) ;  /* 0x0000041000007945 */ /* 0x000fe20003800200 */
[----:B0123--:R-:W-:-:S03]  /*1790*/  IMAD.WIDE.U32 R40, R39, 0x8, R40 ;  /* 0x0000000827287825 */ /* 0x00ffc600078e0028 */
        /* <DEDUP_REMOVED lines=60> */
.L_x_5052:
[----:B------:R-:W-:Y:S05]  /*1b60*/  BSYNC.RECONVERGENT B1 ;  /* 0x0000000000017941 */ /* 0x000fea0003800200 */
.L_x_5051:
[----:B------:R-:W-:-:S07]  /*1b70*/  DFMA R12, R36, -R12, R28 ;  /* 0x8000000c240c722b */ /* 0x000fce000000001c */
[----:B------:R0:W-:Y:S04]  /*1b80*/  STG.E.64 desc[UR4][R40.64], R12 ;  /* 0x0000000c28007986 */ /* 0x0001e8000c101b04 */
.L_x_5050:
[----:B------:R-:W-:Y:S05]  /*1b90*/  BSYNC.RECONVERGENT B0 ;  /* 0x0000000000007941 */ /* 0x000fea0003800200 */
.L_x_5049:
[----:B------:R-:W-:Y:S04]  /*1ba0*/  BSSY.RECONVERGENT B0, `(.L_x_5053) ;  /* 0x0000040000007945 */ /* 0x000fe80003800200 */
        /* <DEDUP_REMOVED lines=60> */
.L_x_5056:
[----:B------:R-:W-:Y:S05]  /*1f70*/  BSYNC.RECONVERGENT B1 ;  /* 0x0000000000017941 */ /* 0x000fea0003800200 */
.L_x_5055:
[----:B------:R-:W-:-:S07]  /*1f80*/  DFMA R10, R36, -R10, R22 ;  /* 0x8000000a240a722b */ /* 0x000fce0000000016 */
[----:B------:R1:W-:Y:S04]  /*1f90*/  STG.E.64 desc[UR4][R40.64+0x100], R10 ;  /* 0x0001000a28007986 */ /* 0x0003e8000c101b04 */
.L_x_5054:
[----:B------:R-:W-:Y:S05]  /*1fa0*/  BSYNC.RECONVERGENT B0 ;  /* 0x0000000000007941 */ /* 0x000fea0003800200 */
.L_x_5053:
[----:B------:R-:W-:Y:S04]  /*1fb0*/  BSSY.RECONVERGENT B0, `(.L_x_5057) ;  /* 0x0000040000007945 */ /* 0x000fe80003800200 */
[----:B------:R-:W-:Y:S05]  /*1fc0*/  @P1 BRA `(.L_x_5058) ;  /* 0x0000000000f81947 */ /* 0x000fea0003800000 */
[----:B-1----:R-:W-:Y:S01]  /*1fd0*/  IMAD.MOV.U32 R10, RZ, RZ, 0x652b82fe ;  /* 0x652b82feff0a7424 */ /* 0x002fe200078e00ff */
        /* <DEDUP_REMOVED lines=51> */
[----:B------:R-:W-:Y:S01]  /*2310*/  FSEL R7, R7, RZ, P1 ;  /* 0x000000ff07077208 */ /* 0x000fe20000800000 */
[----:B------:R-:W-:Y:S01]  /*2320*/  @!P0 IMAD.MOV.U32 R8, RZ, RZ, RZ ;  /* 0x000000ffff088224 */ /* 0x000fe200078e00ff */
[----:B------:R-:W-:-:S05]  /*2330*/  @!P0 SHF.R.S32.HI R5, RZ, 0x1, R0 ;  /* 0x00000001ff058819 */ /* 0x000fca0000011400 */
[----:B------:R-:W-:Y:S02]  /*2340*/  @!P0 IMAD.IADD R10, R10, 0x1, -R5 ;  /* 0x000000010a0a8824 */ /* 0x000fe400078e0a05 */
[----:B------:R-:W-:-:S03]  /*2350*/  @!P0 IMAD R5, R5, 0x100000, R9 ;  /* 0x0010000005058824 */ /* 0x000fc600078e0209 */
[----:B------:R-:W-:-:S06]  /*2360*/  @!P0 LEA R9, R10, 0x3ff00000, 0x14 ;  /* 0x3ff000000a098811 */ /* 0x000fcc00078ea0ff */
[----:B------:R-:W-:-:S11]  /*2370*/  @!P0 DMUL R6, R4, R8 ;  /* 0x0000000804068228 */ /* 0x000fd60000000000 */
.L_x_5060:
[----:B------:R-:W-:Y:S05]  /*2380*/  BSYNC.RECONVERGENT B1 ;  /* 0x0000000000017941 */ /* 0x000fea0003800200 */
.L_x_5059:
[----:B------:R-:W-:-:S07]  /*2390*/  DFMA R6, R36, -R6, R18 ;  /* 0x800000062406722b */ /* 0x000fce0000000012 */
[----:B------:R2:W-:Y:S04]  /*23a0*/  STG.E.64 desc[UR4][R40.64+0x200], R6 ;  /* 0x0002000628007986 */ /* 0x0005e8000c101b04 */
.L_x_5058:
[----:B------:R-:W-:Y:S05]  /*23b0*/  BSYNC.RECONVERGENT B0 ;  /* 0x0000000000007941 */ /* 0x000fea0003800200 */
.L_x_5057:
[----:B------:R-:W-:Y:S05]  /*23c0*/  @P2 EXIT ;  /* 0x000000000000294d */ /* 0x000fea0003800000 */
        /* <DEDUP_REMOVED lines=8> */
[----:B--2---:R-:W-:Y:S01]  /*2450*/  DFMA R6, R4, -UR6, R2 ;  /* 0x8000000604067c2b */ /* 0x004fe20008000002 */
        /* <DEDUP_REMOVED lines=50> */
.L_x_5062:
[----:B------:R-:W-:Y:S05]  /*2780*/  BSYNC.RECONVERGENT B0 ;  /* 0x0000000000007941 */ /* 0x000fea0003800200 */
.L_x_5061:
[----:B------:R-:W-:-:S07]  /*2790*/  DFMA R4, R36, -R4, R14 ;  /* 0x800000042404722b */ /* 0x000fce000000000e */
[----:B------:R-:W-:Y:S01]  /*27a0*/  STG.E.64 desc[UR4][R40.64+0x300], R4 ;  /* 0x0003000428007986 */ /* 0x000fe2000c101b04 */
[----:B------:R-:W-:Y:S05]  /*27b0*/  EXIT ;  /* 0x000000000000794d */ /* 0x000fea0003800000 */
.L_x_5063:
        /* <DEDUP_REMOVED lines=12> */
.L_x_11441:


//--------------------- .text._ZN43_GLOBAL__N__9ae7fba5_10_SoftMax_cu_9f978f6321softmax_warp_backwardIdddLi6ELb1ELb0EEEvPT0_PKT_S5_iiiPKb --------------------------
	.section	.text._ZN43_GLOBAL__N__9ae7fba5_10_SoftMax_cu_9f978f6321softmax_warp_backwardIdddLi6ELb1ELb0EEEvPT0_PKT_S5_iiiPKb,"ax",@progbits
	.align	128
.text._ZN43_GLOBAL__N__9ae7fba5_10_SoftMax_cu_9f978f6321softmax_warp_backwardIdddLi6ELb1ELb0EEEvPT0_PKT_S5_iiiPKb:
        .type           _ZN43_GLOBAL__N__9ae7fba5_10_SoftMax_cu_9f978f6321softmax_warp_backwardIdddLi6ELb1ELb0EEEvPT0_PKT_S5_iiiPKb,@function
        .size           _ZN43_GLOBAL__N__9ae7fba5_10_SoftMax_cu_9f978f6321softmax_warp_backwardIdddLi6ELb1ELb0EEEvPT0_PKT_S5_iiiPKb,(.L_x_11442 - _ZN43_GLOBAL__N__9ae7fba5_10_SoftMax_cu_9f978f6321softmax_warp_backwardIdddLi6ELb1ELb0EEEvPT0_PKT_S5_iiiPKb)
        .other          _ZN43_GLOBAL__N__9ae7fba5_10_SoftMax_cu_9f978f6321softmax_warp_backwardIdddLi6ELb1ELb0EEEvPT0_PKT_S5_iiiPKb,@"STO_CUDA_ENTRY STV_DEFAULT"
_ZN43_GLOBAL__N__9ae7fba5_10_SoftMax_cu_9f978f6321softmax_warp_backwardIdddLi6ELb1ELb0EEEvPT0_PKT_S5_iiiPKb:
[----:B------:R-:W-:Y:S01]  /*0000*/  LDC R1, c[0x0][0x37c] ;  /* 0x0000df00ff017b82 */ /* 0x000fe20000000800 */
[----:B------:R-:W0:Y:S01]  /*0010*/  S2R R2, SR_CTAID.X ;  /* 0x0000000000027919 */ /* 0x000e220000002500 */
[----:B------:R-:W0:Y:S06]  /*0020*/  LDCU UR4, c[0x0][0x364] ;  /* 0x00006c80ff0477ac */ /* 0x000e2c0008000800 */
[----:B------:R-:W1:Y:S01]  /*0030*/  LDC R0, c[0x0][0x3a0] ;  /* 0x0000e800ff007b82 */ /* 0x000e620000000800 */
[----:B------:R-:W-:Y:S01]  /*0040*/  CS2R R16, SRZ ;  /* 0x0000000000107805 */ /* 0x000fe2000001ff00 */
[----:B------:R-:W0:Y:S01]  /*0050*/  S2R R3, SR_TID.Y ;  /* 0x0000000000037919 */ /* 0x000e220000002200 */
[----:B------:R-:W2:Y:S01]  /*0060*/  LDCU.64 UR6, c[0x0][0x398] ;  /* 0x00007300ff0677ac */ /* 0x000ea20008000a00 */
[----:B------:R-:W-:Y:S01]  /*0070*/  CS2R R14, SRZ ;  /* 0x00000000000e7805 */ /* 0x000fe2000001ff00 */
[----:B------:R-:W3:Y:S03]  /*0080*/  S2R R25, SR_TID.X ;  /* 0x0000000000197919 */ /* 0x000ee60000002100 */
[----:B------:R-:W4:Y:S01]  /*0090*/  LDC.64 R18, c[0x0][0x388] ;  /* 0x0000e200ff127b82 */ /* 0x000f220000000a00 */
[----:B------:R-:W-:-:S02]  /*00a0*/  CS2R R12, SRZ ;  /* 0x00000000000c7805 */ /* 0x000fc4000001ff00 */
[----:B------:R-:W-:-:S05]  /*00b0*/  CS2R R10, SRZ ;  /* 0x00000000000a7805 */ /* 0x000fca000001ff00 */
        /* <DEDUP_REMOVED lines=11> */
[----:B------:R-:W-:Y:S02]  /*0170*/  ISETP.GE.AND P0, PT, R3, R0, PT ;  /* 0x000000000300720c */ /* 0x000fe40003f06270 */
[C---:B------:R-:W-:Y:S02]  /*0180*/  ISETP.LT.OR P4, PT, R24.reuse, 0x1, P1 ;  /* 0x000000011800780c */ /* 0x040fe40000f81670 */
[C---:B------:R-:W-:Y:S02]  /*0190*/  ISETP.LT.OR P2, PT, R24.reuse, 0x2, P0 ;  /* 0x000000021800780c */ /* 0x040fe40000741670 */
[----:B------:R-:W-:-:S05]  /*01a0*/  ISETP.LT.OR P0, PT, R24, 0x1, P0 ;  /* 0x000000011800780c */ /* 0x000fca0000701670 */
[----:B------:R-:W-:-:S04]  /*01b0*/  @!P3 IMAD.WIDE.U32 R2, R0, 0x8, R18 ;  /* 0x000000080002b825 */ /* 0x000fc800078e0012 */
[----:B0-----:R-:W2:Y:S04]  /*01c0*/  @!P4 LDG.E.64 R16, desc[UR4][R18.64] ;  /* 0x000000041210c981 */ /* 0x001ea8000c1e1b00 */
[----:B------:R0:W3:Y:S01]  /*01d0*/  @!P3 LDG.E.64 R14, desc[UR4][R2.64] ;  /* 0x00000004020eb981 */ /* 0x0000e2000c1e1b00 */
[----:B------:R-:W-:-:S03]  /*01e0*/  @!P2 IMAD.WIDE.U32 R28, R0, 0x8, R18 ;  /* 0x00000008001ca825 */ /* 0x000fc600078e0012 */
[----:B------:R2:W4:Y:S04]  /*01f0*/  @!P0 LDG.E.64 R12, desc[UR4][R18.64+0x100] ;  /* 0x00010004120c8981 */ /* 0x000528000c1e1b00 */
[----:B------:R3:W4:Y:S01]  /*0200*/  @!P2 LDG.E.64 R10, desc[UR4][R28.64+0x100] ;  /* 0x000100041c0aa981 */ /* 0x000722000c1e1b00 */
[----:B------:R-:W-:Y:S01]  /*0210*/  IMAD.WIDE R20, R22, 0x8, R20 ;  /* 0x0000000816147825 */ /* 0x000fe200078e0214 */
[----:B------:R-:W-:Y:S02]  /*0220*/  CS2R R8, SRZ ;  /* 0x0000000000087805 */ /* 0x000fe4000001ff00 */
[----:B------:R-:W-:Y:S02]  /*0230*/  CS2R R6, SRZ ;  /* 0x0000000000067805 */ /* 0x000fe4000001ff00 */
[----:B------:R-:W-:-:S02]  /*0240*/  CS2R R4, SRZ ;  /* 0x0000000000047805 */ /* 0x000fc4000001ff00 */
[----:B0-----:R-:W-:Y:S01]  /*0250*/  CS2R R2, SRZ ;  /* 0x0000000000027805 */ /* 0x001fe2000001ff00 */
[C-C-:B------:R-:W-:Y:S01]  /*0260*/  @!P3 IMAD.WIDE.U32 R26, R0.reuse, 0x8, R20.reuse ;  /* 0x00000008001ab825 */ /* 0x140fe200078e0014 */
[----:B------:R-:W5:Y:S03]  /*0270*/  @!P4 LDG.E.64 R6, desc[UR4][R20.64] ;  /* 0x000000041406c981 */ /* 0x000f66000c1e1b00 */
[----:B------:R-:W-:Y:S01]  /*0280*/  @!P2 IMAD.WIDE.U32 R34, R0, 0x8, R20 ;  /* 0x000000080022a825 */ /* 0x000fe200078e0014 */
[----:B------:R0:W5:Y:S04]  /*0290*/  @!P0 LDG.E.64 R4, desc[UR4][R20.64+0x100] ;  /* 0x0001000414048981 */ /* 0x000168000c1e1b00 */
[----:B------:R1:W5:Y:S04]  /*02a0*/  @!P3 LDG.E.64 R8, desc[UR4][R26.64] ;  /* 0x000000041a08b981 */ /* 0x000368000c1e1b00 */
[----:B------:R1:W5:Y:S01]  /*02b0*/  @!P2 LDG.E.64 R2, desc[UR4][R34.64+0x100] ;  /* 0x000100042202a981 */ /* 0x000362000c1e1b00 */
[----:B------:R-:W-:Y:S01]  /*02c0*/  ISETP.GE.AND P0, PT, R24, 0x1, PT ;  /* 0x000000011800780c */ /* 0x000fe20003f06270 */
[----:B--2---:R-:W-:-:S02]  /*02d0*/  DADD R18, RZ, R16 ;  /* 0x00000000ff127229 */ /* 0x004fc40000000010 */
[----:B---3--:R-:W-:-:S06]  /*02e0*/  DADD R28, RZ, R14 ;  /* 0x00000000ff1c7229 */ /* 0x008fcc000000000e */
[----:B----4-:R-:W-:Y:S02]  /*02f0*/  DADD R18, R18, R12 ;  /* 0x0000000012127229 */ /* 0x010fe4000000000c */
[----:B------:R-:W-:-:S05]  /*0300*/  DADD R28, R28, R10 ;  /* 0x000000001c1c7229 */ /* 0x000fca000000000a */
[----:B------:R-:W-:Y:S04]  /*0310*/  SHFL.BFLY PT, R31, R19, 0x10, 0x1f ;  /* 0x0e001f00131f7f89 */ /* 0x000fe800000e0000 */
[----:B------:R-:W2:Y:S04]  /*0320*/  SHFL.BFLY PT, R30, R18, 0x10, 0x1f ;  /* 0x0e001f00121e7f89 */ /* 0x000ea800000e0000 */
[----:B------:R-:W-:Y:S04]  /*0330*/  SHFL.BFLY PT, R33, R29, 0x10, 0x1f ;  /* 0x0e001f001d217f89 */ /* 0x000fe800000e0000 */
[----:B------:R-:W3:Y:S01]  /*0340*/  SHFL.BFLY PT, R32, R28, 0x10, 0x1f ;  /* 0x0e001f001c207f89 */ /* 0x000ee200000e0000 */
[----:B--2---:R-:W-:-:S02]  /*0350*/  DADD R30, R18, R30 ;  /* 0x00000000121e7229 */ /* 0x004fc4000000001e */
[----:B---3--:R-:W-:-:S05]  /*0360*/  DADD R32, R28, R32 ;  /* 0x000000001c207229 */ /* 0x008fca0000000020 */
[----:B0-----:R-:W-:Y:S04]  /*0370*/  SHFL.BFLY PT, R21, R31, 0x8, 0x1f ;  /* 0x0d001f001f157f89 */ /* 0x001fe800000e0000 */
[----:B------:R-:W0:Y:S04]  /*0380*/  SHFL.BFLY PT, R20, R30, 0x8, 0x1f ;  /* 0x0d001f001e147f89 */ /* 0x000e2800000e0000 */
[----:B-1----:R-:W-:Y:S04]  /*0390*/  SHFL.BFLY PT, R27, R33, 0x8, 0x1f ;  /* 0x0d001f00211b7f89 */ /* 0x002fe800000e0000 */
        /* <DEDUP_REMOVED lines=20> */
[----:B------:R-:W3:Y:S01]  /*04e0*/  LDC.64 R26, c[0x0][0x380] ;  /* 0x0000e000ff1a7b82 */ /* 0x000ee20000000a00 */
[----:B012---:R-:W-:Y:S01]  /*04f0*/  DADD R18, R18, R20 ;  /* 0x0000000012127229 */ /* 0x007fe20000000014 */
[----:B------:R-:W-:Y:S01]  /*0500*/  BSSY.RECONVERGENT B0, `(.L_x_5064) ;  /* 0x0000041000007945 */ /* 0x000fe20003800200 */
[----:B---34-:R-:W-:Y:S01]  /*0510*/  DADD R20, R30, R32 ;  /* 0x000000001e147229 */ /* 0x018fe20000000020 */
[----:B------:R-:W-:Y:S02]  /*0520*/  IMAD.WIDE R22, R22, 0x8, R26 ;  /* 0x0000000816167825 */ /* 0x000fe400078e021a */
        /* <DEDUP_REMOVED lines=59> */
.L_x_5067:
[----:B------:R-:W-:Y:S05]  /*08e0*/  BSYNC.RECONVERGENT B1 ;  /* 0x0000000000017941 */ /* 0x000fea0003800200 */
.L_x_5066:
[----:B------:R-:W-:-:S07]  /*08f0*/  DFMA R16, R18, -R28, R16 ;  /* 0x8000001c1210722b */ /* 0x000fce0000000010 */
[----:B------:R0:W-:Y:S04]  /*0900*/  STG.E.64 desc[UR4][R22.64], R16 ;  /* 0x0000001016007986 */ /* 0x0001e8000c101b04 */
.L_x_5065:
[----:B------:R-:W-:Y:S05]  /*0910*/  BSYNC.RECONVERGENT B0 ;  /* 0x0000000000007941 */ /* 0x000fea0003800200 */
.L_x_5064:
[----:B------:R-:W-:Y:S01]  /*0920*/  LOP3.LUT R25, R25, 0x20, RZ, 0xfc, !PT ;  /* 0x0000002019197812 */ /* 0x000fe200078efcff */
[----:B------:R-:W-:Y:S03]  /*0930*/  BSSY.RECONVERGENT B0, `(.L_x_5068) ;  /* 0x0000041000007945 */ /* 0x000fe60003800200 */
[----:B------:R-:W-:-:S13]  /*0940*/  ISETP.GE.AND P0, PT, R25, R0, PT ;  /* 0x000000001900720c */ /* 0x000fda0003f06270 */
        /* <DEDUP_REMOVED lines=14> */
[----:B------:R-:W-:Y:S01]  /*0a30*/  MOV R26, 0xfca213ea ;  /* 0xfca213ea001a7802 */ /* 0x000fe20000000f00 */
[----:B------:R-:W-:Y:S01]  /*0a40*/  IMAD.MOV.U32 R27, RZ, RZ, 0x3e928af3 ;  /* 0x3e928af3ff1b7424 */ /* 0x000fe200078e00ff */
[----:B------:R-:W-:-:S05]  /*0a50*/  UMOV UR7, 0x3e5ade15 ;  /* 0x3e5ade1500077882 */ /* 0x000fca0000000000 */
        /* <DEDUP_REMOVED lines=43> */
.L_x_5071:
[----:B------:R-:W-:Y:S05]  /*0d10*/  BSYNC.RECONVERGENT B1 ;  /* 0x0000000000017941 */ /* 0x000fea0003800200 */
.L_x_5070:
[----:B------:R-:W-:-:S07]  /*0d20*/  DFMA R12, R18, -R16, R12 ;  /* 0x80000010120c722b */ /* 0x000fce000000000c */
[----:B------:R1:W-:Y:S04]  /*0d30*/  STG.E.64 desc[UR4][R22.64+0x100], R12 ;  /* 0x0001000c16007986 */ /* 0x0003e8000c101b04 */
.L_x_5069:
[----:B------:R-:W-:Y:S05]  /*0d40*/  BSYNC.RECONVERGENT B0 ;  /* 0x0000000000007941 */ /* 0x000fea0003800200 */
.L_x_5068:
[----:B------:R-:W-:-:S13]  /*0d50*/  ISETP.NE.AND P2, PT, R24, 0x1, PT ;  /* 0x000000011800780c */ /* 0x000fda0003f45270 */
[----:B------:R-:W-:Y:S05]  /*0d60*/  @!P2 EXIT ;  /* 0x000000000000a94d */ /* 0x000fea0003800000 */
[----:B------:R-:W-:Y:S01]  /*0d70*/  BSSY.RECONVERGENT B0, `(.L_x_5072) ;  /* 0x0000041000007945 */ /* 0x000fe20003800200 */
[----:B01----:R-:W-:-:S03]  /*0d80*/  IMAD.WIDE.U32 R22, R0, 0x8, R22 ;  /* 0x0000000800167825 */ /* 0x003fc600078e0016 */
        /* <DEDUP_REMOVED lines=60> */
.L_x_5075:
[----:B------:R-:W-:Y:S05]  /*1150*/  BSYNC.RECONVERGENT B1 ;  /* 0x0000000000017941 */ /* 0x000fea0003800200 */
.L_x_5074:
[----:B------:R-:W-:-:S07]  /*1160*/  DFMA R6, R20, -R6, R14 ;  /* 0x800000061406722b */ /* 0x000fce000000000e */
[----:B------:R0:W-:Y:S04]  /*1170*/  STG.E.64 desc[UR4][R22.64], R6 ;  /* 0x0000000616007986 */ /* 0x0001e8000c101b04 */
.L_x_5073:
[----:B------:R-:W-:Y:S05]  /*1180*/  BSYNC.RECONVERGENT B0 ;  /* 0x0000000000007941 */ /* 0x000fea0003800200 */
.L_x_5072:
[----:B------:R-:W-:Y:S05]  /*1190*/  @P0 EXIT ;  /* 0x000000000000094d */ /* 0x000fea0003800000 */
        /* <DEDUP_REMOVED lines=59> */
.L_x_5077:
[----:B------:R-:W-:Y:S05]  /*1550*/  BSYNC.RECONVERGENT B0 ;  /* 0x0000000000007941 */ /* 0x000fea0003800200 */
.L_x_5076:
[----:B------:R-:W-:-:S07]  /*1560*/  DFMA R6, R20, -R6, R10 ;  /* 0x800000061406722b */ /* 0x000fce000000000a */
[----:B------:R-:W-:Y:S01]  /*1570*/  STG.E.64 desc[UR4][R22.64+0x100], R6 ;  /* 0x0001000616007986 */ /* 0x000fe2000c101b04 */
[----:B------:R-:W-:Y:S05]  /*1580*/  EXIT ;  /* 0x000000000000794d */ /* 0x000fea0003800000 */
.L_x_5078:
        /* <DEDUP_REMOVED lines=15> */
.L_x_11442:


//--------------------- .text._ZN43_GLOBAL__N__9ae7fba5_10_SoftMax_cu_9f978f6321softmax_warp_backwardIdddLi5ELb1ELb0EEEvPT0_PKT_S5_iiiPKb --------------------------
	.section	.text._ZN43_GLOBAL__N__9ae7fba5_10_SoftMax_cu_9f978f6321softmax_warp_backwardIdddLi5ELb1ELb0EEEvPT0_PKT_S5_iiiPKb,"ax",@progbits
	.align	128
.text._ZN43_GLOBAL__N__9ae7fba5_10_SoftMax_cu_9f978f6321softmax_warp_backwardIdddLi5ELb1ELb0EEEvPT0_PKT_S5_iiiPKb:
        .type           _ZN43_GLOBAL__N__9ae7fba5_10_SoftMax_cu_9f978f6321softmax_warp_backwardIdddLi5ELb1ELb0EEEvPT0_PKT_S5_iiiPKb,@function
        .size           _ZN43_GLOBAL__N__9ae7fba5_10_SoftMax_cu_9f978f6321softmax_warp_backwardIdddLi5ELb1ELb0EEEvPT0_PKT_S5_iiiPKb,(.L_x_11443 - _ZN43_GLOBAL__N__9ae7fba5_10_SoftMax_cu_9f978f6321softmax_warp_backwardIdddLi5ELb1ELb0EEEvPT0_PKT_S5_iiiPKb)
        .other          _ZN43_GLOBAL__N__9ae7fba5_10_SoftMax_cu_9f978f6321softmax_warp_backwardIdddLi5ELb1ELb0EEEvPT0_PKT_S5_iiiPKb,@"STO_CUDA_ENTRY STV_DEFAULT"
_ZN43_GLOBAL__N__9ae7fba5_10_SoftMax_cu_9f978f6321softmax_warp_backwardIdddLi5ELb1ELb0EEEvPT0_PKT_S5_iiiPKb:
[----:B------:R-:W-:Y:S01]  /*0000*/  LDC R1, c[0x0][0x37c] ;  /* 0x0000df00ff017b82 */ /* 0x000fe20000000800 */
[----:B------:R-:W0:Y:S01]  /*0010*/  S2R R0, SR_CTAID.X ;  /* 0x0000000000007919 */ /* 0x000e220000002500 */
[----:B------:R-:W0:Y:S01]  /*0020*/  LDCU UR4, c[0x0][0x364] ;  /* 0x00006c80ff0477ac */ /* 0x000e220008000800 */
[----:B------:R-:W-:Y:S01]  /*0030*/  CS2R R6, SRZ ;  /* 0x0000000000067805 */ /* 0x000fe2000001ff00 */
        /* <DEDUP_REMOVED lines=26> */
[----:B--2---:R-:W-:-:S04]  /*01e0*/  @!P0 IADD3 R16, P3, PT, R27, R2, RZ ;  /* 0x000000021b108210 */ /* 0x004fc80007f7e0ff */
[----:B0-----:R-:W2:Y:S01]  /*01f0*/  @!P2 LDG.E.64 R6, desc[UR4][R10.64] ;  /* 0x000000040a06a981 */ /* 0x001ea2000c1e1b00 */
[----:B------:R-:W-:Y:S01]  /*0200*/  CS2R R4, SRZ ;  /* 0x0000000000047805 */ /* 0x000fe2000001ff00 */
[----:B------:R-:W-:Y:S02]  /*0210*/  @!P0 IMAD.X R17, R18, 0x1, R3, P3 ;  /* 0x0000000112118824 */ /* 0x000fe400018e0603 */
[----:B------:R-:W0:Y:S03]  /*0220*/  @!P0 LDC.64 R2, c[0x0][0x390] ;  /* 0x0000e400ff028b82 */ /* 0x000e260000000a00 */
[----:B------:R-:W4:Y:S01]  /*0230*/  @!P0 LDG.E.64 R4, desc[UR4][R16.64] ;  /* 0x0000000410048981 */ /* 0x000f22000c1e1b00 */
[----:B0-----:R-:W-:-:S05]  /*0240*/  @!P0 IADD3 R26, P4, PT, R27, R2, RZ ;  /* 0x000000021b1a8210 */ /* 0x001fca0007f9e0ff */
[----:B------:R-:W-:Y:S01]  /*0250*/  @!P0 IMAD.X R27, R18, 0x1, R3, P4 ;  /* 0x00000001121b8824 */ /* 0x000fe200020e0603 */
[----:B---3--:R-:W-:-:S05]  /*0260*/  @!P2 IADD3 R14, P3, PT, R15, R20, RZ ;  /* 0x000000140f0ea210 */ /* 0x008fca0007f7e0ff */
[----:B------:R-:W-:Y:S01]  /*0270*/  @!P2 IMAD.X R15, R12, 0x1, R21, P3 ;  /* 0x000000010c0fa824 */ /* 0x000fe200018e0615 */
[----:B------:R-:W-:-:S06]  /*0280*/  CS2R R12, SRZ ;  /* 0x00000000000c7805 */ /* 0x000fcc000001ff00 */
[----:B------:R0:W5:Y:S01]  /*0290*/  @!P2 LDG.E.64 R12, desc[UR4][R14.64] ;  /* 0x000000040e0ca981 */ /* 0x000162000c1e1b00 */
[----:B------:R-:W-:-:S06]  /*02a0*/  CS2R R2, SRZ ;  /* 0x0000000000027805 */ /* 0x000fcc000001ff00 */
[----:B------:R1:W5:Y:S01]  /*02b0*/  @!P0 LDG.E.64 R2, desc[UR4][R26.64] ;  /* 0x000000041a028981 */ /* 0x000362000c1e1b00 */
[----:B--2---:R-:W-:-:S07]  /*02c0*/  DADD R10, RZ, R6 ;  /* 0x00000000ff0a7229 */ /* 0x004fce0000000006 */
[----:B------:R-:W-:Y:S04]  /*02d0*/  SHFL.BFLY PT, R19, R11, 0x10, 0x1f ;  /* 0x0e001f000b137f89 */ /* 0x000fe800000e0000 */
[----:B------:R-:W2:Y:S01]  /*02e0*/  SHFL.BFLY PT, R18, R10, 0x10, 0x1f ;  /* 0x0e001f000a127f89 */ /* 0x000ea200000e0000 */
[----:B----4-:R-:W-:-:S07]  /*02f0*/  DADD R16, RZ, R4 ;  /* 0x00000000ff107229 */ /* 0x010fce0000000004 */
[----:B------:R-:W-:Y:S04]  /*0300*/  SHFL.BFLY PT, R21, R17, 0x10, 0x1f ;  /* 0x0e001f0011157f89 */ /* 0x000fe800000e0000 */
[----:B------:R-:W3:Y:S01]  /*0310*/  SHFL.BFLY PT, R20, R16, 0x10, 0x1f ;  /* 0x0e001f0010147f89 */ /* 0x000ee200000e0000 */
[----:B--2---:R-:W-:-:S07]  /*0320*/  DADD R18, R10, R18 ;  /* 0x000000000a127229 */ /* 0x004fce0000000012 */
[----:B------:R-:W-:Y:S04]  /*0330*/  SHFL.BFLY PT, R25, R19, 0x8, 0x1f ;  /* 0x0d001f0013197f89 */ /* 0x000fe800000e0000 */
[----:B------:R-:W2:Y:S01]  /*0340*/  SHFL.BFLY PT, R24, R18, 0x8, 0x1f ;  /* 0x0d001f0012187f89 */ /* 0x000ea200000e0000 */
[----:B---3--:R-:W-:-:S07]  /*0350*/  DADD R20, R16, R20 ;  /* 0x0000000010147229 */ /* 0x008fce0000000014 */
[----:B0-----:R-:W-:Y:S04]  /*0360*/  SHFL.BFLY PT, R15, R21, 0x8, 0x1f ;  /* 0x0d001f00150f7f89 */ /* 0x001fe800000e0000 */
[----:B------:R-:W0:Y:S01]  /*0370*/  SHFL.BFLY PT, R14, R20, 0x8, 0x1f ;  /* 0x0d001f00140e7f89 */ /* 0x000e2200000e0000 */
[----:B--2---:R-:W-:-:S07]  /*0380*/  DADD R24, R18, R24 ;  /* 0x0000000012187229 */ /* 0x004fce0000000018 */
[----:B------:R-:W-:Y:S04]  /*0390*/  SHFL.BFLY PT, R11, R25, 0x4, 0x1f ;  /* 0x0c801f00190b7f89 */ /* 0x000fe800000e0000 */
[----:B------:R-:W2:Y:S01]  /*03a0*/  SHFL.BFLY PT, R10, R24, 0x4, 0x1f ;  /* 0x0c801f00180a7f89 */ /* 0x000ea200000e0000 */
[----:B0-----:R-:W-:-:S07]  /*03b0*/  DADD R14, R20, R14 ;  /* 0x00000000140e7229 */ /* 0x001fce000000000e */
[----:B------:R-:W-:Y:S04]  /*03c0*/  SHFL.BFLY PT, R17, R15, 0x4, 0x1f ;  /* 0x0c801f000f117f89 */ /* 0x000fe800000e0000 */
        /* <DEDUP_REMOVED lines=8> */
[----:B-1----:R-:W-:Y:S04]  /*0450*/  SHFL.BFLY PT, R27, R19, 0x1, 0x1f ;  /* 0x0c201f00131b7f89 */ /* 0x002fe800000e0000 */
[----:B------:R-:W1:Y:S01]  /*0460*/  SHFL.BFLY PT, R26, R18, 0x1, 0x1f ;  /* 0x0c201f00121a7f89 */ /* 0x000e6200000e0000 */
[----:B0-----:R-:W-:-:S07]  /*0470*/  DADD R20, R16, R20 ;  /* 0x0000000010147229 */ /* 0x001fce0000000014 */
[----:B------:R0:W2:Y:S04]  /*0480*/  SHFL.BFLY PT, R25, R21, 0x1, 0x1f ;  /* 0x0c201f0015197f89 */ /* 0x0000a800000e0000 */
[----:B------:R0:W3:Y:S01]  /*0490*/  SHFL.BFLY PT, R24, R20, 0x1, 0x1f ;  /* 0x0c201f0014187f89 */ /* 0x0000e200000e0000 */
[----:B-1----:R-:W-:Y:S01]  /*04a0*/  DADD R14, R18, R26 ;  /* 0x00000000120e7229 */ /* 0x002fe2000000001a */
[----:B0-----:R-:W-:Y:S10]  /*04b0*/  @!P1 EXIT ;  /* 0x000000000000994d */ /* 0x001ff40003800000 */
[----:B------:R-:W-:Y:S01]  /*04c0*/  ISETP.GE.AND P0, PT, R8, UR8, PT ;  /* 0x0000000808007c0c */ /* 0x000fe2000bf06270 */
[----:B------:R-:W-:Y:S01]  /*04d0*/  BSSY.RECONVERGENT B0, `(.L_x_5079) ;  /* 0x0000043000007945 */ /* 0x000fe20003800200 */
[----:B--23--:R-:W-:-:S11]  /*04e0*/  DADD R10, R20, R24 ;  /* 0x00000000140a7229 */ /* 0x00cfd60000000018 */
        /* <DEDUP_REMOVED lines=59> */
.L_x_5082:
[----:B------:R-:W-:Y:S05]  /*08a0*/  BSYNC.RECONVERGENT B1 ;  /* 0x0000000000017941 */ /* 0x000fea0003800200 */
.L_x_5081:
[----:B------:R-:W0:Y:S01]  /*08b0*/  LDCU.64 UR6, c[0x0][0x380] ;  /* 0x00007000ff0677ac */ /* 0x000e220008000a00 */
[----:B------:R-:W-:Y:S01]  /*08c0*/  DFMA R14, R14, -R18, R6 ;  /* 0x800000120e0e722b */ /* 0x000fe20000000006 */
[----:B0-----:R-:W-:-:S04]  /*08d0*/  LEA R12, P1, R0, UR6, 0x3 ;  /* 0x00000006000c7c11 */ /* 0x001fc8000f8218ff */
[----:B------:R-:W-:-:S05]  /*08e0*/  LEA.HI.X R13, R0, UR7, R9, 0x3, P1 ;  /* 0x00000007000d7c11 */ /* 0x000fca00088f1c09 */
[----:B------:R0:W-:Y:S04]  /*08f0*/  STG.E.64 desc[UR4][R12.64], R14 ;  /* 0x0000000e0c007986 */ /* 0x0001e8000c101b04 */
.L_x_5080:
[----:B------:R-:W-:Y:S05]  /*0900*/  BSYNC.RECONVERGENT B0 ;  /* 0x0000000000007941 */ /* 0x000fea0003800200 */
.L_x_5079:
[----:B------:R-:W-:-:S13]  /*0910*/  ISETP.EQ.OR P0, PT, R22, 0x1, P0 ;  /* 0x000000011600780c */ /* 0x000fda0000702670 */
        /* <DEDUP_REMOVED lines=60> */
.L_x_5084:
[----:B------:R-:W-:Y:S05]  /*0ce0*/  BSYNC.RECONVERGENT B0 ;  /* 0x0000000000007941 */ /* 0x000fea0003800200 */
.L_x_5083:
[----:B------:R-:W0:Y:S01]  /*0cf0*/  LDCU.64 UR6, c[0x0][0x380] ;  /* 0x00007000ff0677ac */ /* 0x000e220008000a00 */
[----:B------:R-:W-:Y:S01]  /*0d00*/  IADD3 R0, P0, PT, R0, UR8, RZ ;  /* 0x0000000800007c10 */ /* 0x000fe2000ff1e0ff */
[----:B------:R-:W-:-:S04]  /*0d10*/  DFMA R10, R10, -R12, R4 ;  /* 0x8000000c0a0a722b */ /* 0x000fc80000000004 */
[----:B------:R-:W-:Y:S01]  /*0d20*/  IMAD.X R9, RZ, RZ, R9, P0 ;  /* 0x000000ffff097224 */ /* 0x000fe200000e0609 */
[----:B0-----:R-:W-:-:S04]  /*0d30*/  LEA R2, P0, R0, UR6, 0x3 ;  /* 0x0000000600027c11 */ /* 0x001fc8000f8018ff */
[----:B------:R-:W-:-:S05]  /*0d40*/  LEA.HI.X R3, R0, UR7, R9, 0x3, P0 ;  /* 0x0000000700037c11 */ /* 0x000fca00080f1c09 */
[----:B------:R-:W-:Y:S01]  /*0d50*/  STG.E.64 desc[UR4][R2.64], R10 ;  /* 0x0000000a02007986 */ /* 0x000fe2000c101b04 */
[----:B------:R-:W-:Y:S05]  /*0d60*/  EXIT ;  /* 0x000000000000794d */ /* 0x000fea0003800000 */
.L_x_5085:
        /* <DEDUP_REMOVED lines=9> */
.L_x_11443:


//--------------------- .text._ZN43_GLOBAL__N__9ae7fba5_10_SoftMax_cu_9f978f6321softmax_warp_backwardIdddLi4ELb1ELb0EEEvPT0_PKT_S5_iiiPKb --------------------------
	.section	.text._ZN43_GLOBAL__N__9ae7fba5_10_SoftMax_cu_9f978f6321softmax_warp_backwardIdddLi4ELb1ELb0EEEvPT0_PKT_S5_iiiPKb,"ax",@progbits
	.align	128
.text._ZN43_GLOBAL__N__9ae7fba5_10_SoftMax_cu_9f978f6321softmax_warp_backwardIdddLi4ELb1ELb0EEEvPT0_PKT_S5_iiiPKb:
        .type           _ZN43_GLOBAL__N__9ae7fba5_10_SoftMax_cu_9f978f6321softmax_warp_backwardIdddLi4ELb1ELb0EEEvPT0_PKT_S5_iiiPKb,@function
        .size           _ZN43_GLOBAL__N__9ae7fba5_10_SoftMax_cu_9f978f6321softmax_warp_backwardIdddLi4ELb1ELb0EEEvPT0_PKT_S5_iiiPKb,(.L_x_11444 - _ZN43_GLOBAL__N__9ae7fba5_10_SoftMax_cu_9f978f6321softmax_warp_backwardIdddLi4ELb1ELb0EEEvPT0_PKT_S5_iiiPKb)
        .other          _ZN43_GLOBAL__N__9ae7fba5_10_SoftMax_cu_9f978f6321softmax_warp_backwardIdddLi4ELb1ELb0EEEvPT0_PKT_S5_iiiPKb,@"STO_CUDA_ENTRY STV_DEFAULT"
_ZN43_GLOBAL__N__9ae7fba5_10_SoftMax_cu_9f978f6321softmax_warp_backwardIdddLi4ELb1ELb0EEEvPT0_PKT_S5_iiiPKb:
        /* <DEDUP_REMOVED lines=55> */
[----:B------:R-:W1:Y:S01]  /*0370*/  SHFL.BFLY PT, R14, R20, 0x4, 0x101f ;  /* 0x0c901f00140e7f89 */ /* 0x000e6200000e0000 */
[----:B--2---:R-:W-:-:S07]  /*0380*/  DADD R24, R18, R24 ;  /* 0x0000000012187229 */ /* 0x004fce0000000018 */
        /* <DEDUP_REMOVED lines=8> */
[----:B-1----:R-:W-:-:S07]  /*0410*/  DADD R16, R26, R14 ;  /* 0x000000001a107229 */ /* 0x002fce000000000e */
        /* <DEDUP_REMOVED lines=66> */
.L_x_5089:
[----:B------:R-:W-:Y:S05]  /*0840*/  BSYNC.RECONVERGENT B1 ;  /* 0x0000000000017941 */ /* 0x000fea0003800200 */
.L_x_5088:
[----:B------:R-:W0:Y:S01]  /*0850*/  LDCU.64 UR6, c[0x0][0x380] ;  /* 0x00007000ff0677ac */ /* 0x000e220008000a00 */
[----:B------:R-:W-:Y:S01]  /*0860*/  DFMA R14, R14, -R18, R6 ;  /* 0x800000120e0e722b */ /* 0x000fe20000000006 */
[----:B0-----:R-:W-:-:S04]  /*0870*/  LEA R12, P1, R0, UR6, 0x3 ;  /* 0x00000006000c7c11 */ /* 0x001fc8000f8218ff */
[----:B------:R-:W-:-:S05]  /*0880*/  LEA.HI.X R13, R0, UR7, R9, 0x3, P1 ;  /* 0x00000007000d7c11 */ /* 0x000fca00088f1c09 */
[----:B------:R0:W-:Y:S04]  /*0890*/  STG.E.64 desc[UR4][R12.64], R14 ;  /* 0x0000000e0c007986 */ /* 0x0001e8000c101b04 */
.L_x_5087:
[----:B------:R-:W-:Y:S05]  /*08a0*/  BSYNC.RECONVERGENT B0 ;  /* 0x0000000000007941 */ /* 0x000fea0003800200 */
.L_x_5086:
        /* <DEDUP_REMOVED lines=61> */
.L_x_5091:
[----:B------:R-:W-:Y:S05]  /*0c80*/  BSYNC.RECONVERGENT B0 ;  /* 0x0000000000007941 */ /* 0x000fea0003800200 */
.L_x_5090:
        /* <DEDUP_REMOVED lines=8> */
.L_x_5092:
        /* <DEDUP_REMOVED lines=15> */
.L_x_11444:


//--------------------- .text._ZN43_GLOBAL__N__9ae7fba5_10_SoftMax_cu_9f978f6321softmax_warp_backwardIdddLi3ELb1ELb0EEEvPT0_PKT_S5_iiiPKb --------------------------
	.section	.text._ZN43_GLOBAL__N__9ae7fba5_10_SoftMax_cu_9f978f6321softmax_warp_backwardIdddLi3ELb1ELb0EEEvPT0_PKT_S5_iiiPKb,"ax",@progbits
	.align	128
.text._ZN43_GLOBAL__N__9ae7fba5_10_SoftMax_cu_9f978f6321softmax_warp_backwardIdddLi3ELb1ELb0EEEvPT0_PKT_S5_iiiPKb:
        .type           _ZN43_GLOBAL__N__9ae7fba5_10_SoftMax_cu_9f978f6321softmax_warp_backwardIdddLi3ELb1ELb0EEEvPT0_PKT_S5_iiiPKb,@function
        .size           _ZN43_GLOBAL__N__9ae7fba5_10_SoftMax_cu_9f978f6321softmax_warp_backwardIdddLi3ELb1ELb0EEEvPT0_PKT_S5_iiiPKb,(.L_x_11445 - _ZN43_GLOBAL__N__9ae7fba5_10_SoftMax_cu_9f978f6321softmax_warp_backwardIdddLi3ELb1ELb0EEEvPT0_PKT_S5_iiiPKb)
        .other          _ZN43_GLOBAL__N__9ae7fba5_10_SoftMax_cu_9f978f6321softmax_warp_backwardIdddLi3ELb1ELb0EEEvPT0_PKT_S5_iiiPKb,@"STO_CUDA_ENTRY STV_DEFAULT"
_ZN43_GLOBAL__N__9ae7fba5_10_SoftMax_cu_9f978f6321softmax_warp_backwardIdddLi3ELb1ELb0EEEvPT0_PKT_S5_iiiPKb:
        /* <DEDUP_REMOVED lines=40> */
[----:B------:R-:W-:Y:S02]  /*0280*/  CS2R R12, SRZ ;  /* 0x00000000000c7805 */ /* 0x000fe4000001ff00 */
[----:B------:R-:W-:-:S04]  /*0290*/  CS2R R2, SRZ ;  /* 0x0000000000027805 */ /* 0x000fc8000001ff00 */
[----:B------:R0:W5:Y:S04]  /*02a0*/  @!P2 LDG.E.64 R12, desc[UR4][R14.64] ;  /* 0x000000040e0ca981 */ /* 0x000168000c1e1b00 */
        /* <DEDUP_REMOVED lines=83> */
.L_x_5096:
[----:B------:R-:W-:Y:S05]  /*07e0*/  BSYNC.RECONVERGENT B1 ;  /* 0x0000000000017941 */ /* 0x000fea0003800200 */
.L_x_5095:
[----:B------:R-:W0:Y:S01]  /*07f0*/  LDCU.64 UR6, c[0x0][0x380] ;  /* 0x00007000ff0677ac */ /* 0x000e220008000a00 */
[----:B------:R-:W-:Y:S01]  /*0800*/  DFMA R14, R14, -R18, R6 ;  /* 0x800000120e0e722b */ /* 0x000fe20000000006 */
[----:B0-----:R-:W-:-:S04]  /*0810*/  LEA R12, P1, R0, UR6, 0x3 ;  /* 0x00000006000c7c11 */ /* 0x001fc8000f8218ff */
[----:B------:R-:W-:-:S05]  /*0820*/  LEA.HI.X R13, R0, UR7, R9, 0x3, P1 ;  /* 0x00000007000d7c11 */ /* 0x000fca00088f1c09 */
[----:B------:R0:W-:Y:S04]  /*0830*/  STG.E.64 desc[UR4][R12.64], R14 ;  /* 0x0000000e0c007986 */ /* 0x0001e8000c101b04 */
.L_x_5094:
[----:B------:R-:W-:Y:S05]  /*0840*/  BSYNC.RECONVERGENT B0 ;  /* 0x0000000000007941 */ /* 0x000fea0003800200 */
.L_x_5093:
        /* <DEDUP_REMOVED lines=61> */
.L_x_5098:
[----:B------:R-:W-:Y:S05]  /*0c20*/  BSYNC.RECONVERGENT B0 ;  /* 0x0000000000007941 */ /* 0x000fea0003800200 */
.L_x_5097:
        /* <DEDUP_REMOVED lines=8> */
.L_x_5099:
        /* <DEDUP_REMOVED lines=13> */
.L_x_11445:


//--------------------- .text._ZN43_GLOBAL__N__9ae7fba5_10_SoftMax_cu_9f978f6321softmax_warp_backwardIdddLi2ELb1ELb0EEEvPT0_PKT_S5_iiiPKb --------------------------
	.section	.text._ZN43_GLOBAL__N__9ae7fba5_10_SoftMax_cu_9f978f6321softmax_warp_backwardIdddLi2ELb1ELb0EEEvPT0_PKT_S5_iiiPKb,"ax",@progbits
	.align	128
.text._ZN43_GLOBAL__N__9ae7fba5_10_SoftMax_cu_9f978f6321softmax_warp_backwardIdddLi2ELb1ELb0EEEvPT0_PKT_S5_iiiPKb:
        .type           _ZN43_GLOBAL__N__9ae7fba5_10_SoftMax_cu_9f978f6321softmax_warp_backwardIdddLi2ELb1ELb0EEEvPT0_PKT_S5_iiiPKb,@function
        .size           _ZN43_GLOBAL__N__9ae7fba5_10_SoftMax_cu_9f978f6321softmax_warp_backwardIdddLi2ELb1ELb0EEEvPT0_PKT_S5_iiiPKb,(.L_x_11446 - _ZN43_GLOBAL__N__9ae7fba5_10_SoftMax_cu_9f978f6321softmax_warp_backwardIdddLi2ELb1ELb0EEEvPT0_PKT_S5_iiiPKb)
        .other          _ZN43_GLOBAL__N__9ae7fba5_10_SoftMax_cu_9f978f6321softmax_warp_backwardIdddLi2ELb1ELb0EEEvPT0_PKT_S5_iiiPKb,@"STO_CUDA_ENTRY STV_DEFAULT"
_ZN43_GLOBAL__N__9ae7fba5_10_SoftMax_cu_9f978f6321softmax_warp_backwardIdddLi2ELb1ELb0EEEvPT0_PKT_S5_iiiPKb:
        /* <DEDUP_REMOVED lines=21> */
[C---:B------:R-:W-:Y:S02]  /*0150*/  @!P2 SHF.L.U64.HI R12, R0.reuse, 0x3, R9 ;  /* 0x00000003000ca819 */ /* 0x040fe40000010209 */
[----:B------:R-:W-:-:S04]  /*0160*/  @!P0 IADD3 R18, P4, PT, R0, UR8, RZ ;  /* 0x0000000800128c10 */ /* 0x000fc8000ff9e0ff */
[----:B------:R-:W2:Y:S01]  /*0170*/  @!P0 LDC.64 R2, c[0x0][0x388] ;  /* 0x0000e200ff028b82 */ /* 0x000ea20000000a00 */
[----:B------:R-:W-:Y:S02]  /*0180*/  @!P0 IMAD.X R5, RZ, RZ, R9, P4 ;  /* 0x000000ffff058224 */ /* 0x000fe400020e0609 */
[----:B------:R-:W-:-:S03]  /*0190*/  @!P0 IMAD.SHL.U32 R27, R18, 0x8, RZ ;  /* 0x00000008121b8824 */ /* 0x000fc600078e00ff */
[----:B------:R-:W-:Y:S02]  /*01a0*/  @!P0 SHF.L.U64.HI R18, R18, 0x3, R5 ;  /* 0x0000000312128819 */ /* 0x000fe40000010205 */
        /* <DEDUP_REMOVED lines=9> */
[----:B---3--:R-:W-:-:S05]  /*0240*/  @!P2 IADD3 R14, P3, PT, R15, R20, RZ ;  /* 0x000000140f0ea210 */ /* 0x008fca0007f7e0ff */
[----:B------:R-:W-:Y:S01]  /*0250*/  @!P2 IMAD.X R15, R12, 0x1, R21, P3 ;  /* 0x000000010c0fa824 */ /* 0x000fe200018e0615 */
[----:B------:R-:W-:-:S06]  /*0260*/  CS2R R12, SRZ ;  /* 0x00000000000c7805 */ /* 0x000fcc000001ff00 */
[----:B------:R-:W5:Y:S01]  /*0270*/  @!P2 LDG.E.64 R12, desc[UR4][R14.64] ;  /* 0x000000040e0ca981 */ /* 0x000f62000c1e1b00 */
[----:B0-----:R-:W-:-:S05]  /*0280*/  @!P0 IADD3 R26, P4, PT, R27, R2, RZ ;  /* 0x000000021b1a8210 */ /* 0x001fca0007f9e0ff */
[----:B------:R-:W-:Y:S01]  /*0290*/  @!P0 IMAD.X R27, R18, 0x1, R3, P4 ;  /* 0x00000001121b8824 */ /* 0x000fe200020e0603 */
[----:B------:R-:W-:-:S06]  /*02a0*/  CS2R R2, SRZ ;  /* 0x0000000000027805 */ /* 0x000fcc000001ff00 */
[----:B------:R0:W5:Y:S01]  /*02b0*/  @!P0 LDG.E.64 R2, desc[UR4][R26.64] ;  /* 0x000000041a028981 */ /* 0x000162000c1e1b00 */
[----:B--2---:R-:W-:-:S07]  /*02c0*/  DADD R10, RZ, R6 ;  /* 0x00000000ff0a7229 */ /* 0x004fce0000000006 */
[----:B------:R-:W-:Y:S04]  /*02d0*/  SHFL.BFLY PT, R19, R11, 0x2, 0x1c1f ;  /* 0x0c5c1f000b137f89 */ /* 0x000fe800000e0000 */
[----:B------:R-:W1:Y:S01]  /*02e0*/  SHFL.BFLY PT, R18, R10, 0x2, 0x1c1f ;  /* 0x0c5c1f000a127f89 */ /* 0x000e6200000e0000 */
[----:B----4-:R-:W-:-:S07]  /*02f0*/  DADD R16, RZ, R4 ;  /* 0x00000000ff107229 */ /* 0x010fce0000000004 */
[----:B------:R-:W-:Y:S04]  /*0300*/  SHFL.BFLY PT, R21, R17, 0x2, 0x1c1f ;  /* 0x0c5c1f0011157f89 */ /* 0x000fe800000e0000 */
[----:B------:R-:W2:Y:S01]  /*0310*/  SHFL.BFLY PT, R20, R16, 0x2, 0x1c1f ;  /* 0x0c5c1f0010147f89 */ /* 0x000ea200000e0000 */
[----:B-1----:R-:W-:-:S07]  /*0320*/  DADD R18, R10, R18 ;  /* 0x000000000a127229 */ /* 0x002fce0000000012 */
[----:B------:R-:W-:Y:S04]  /*0330*/  SHFL.BFLY PT, R25, R19, 0x1, 0x1c1f ;  /* 0x0c3c1f0013197f89 */ /* 0x000fe800000e0000 */
[----:B------:R-:W1:Y:S01]  /*0340*/  SHFL.BFLY PT, R24, R18, 0x1, 0x1c1f ;  /* 0x0c3c1f0012187f89 */ /* 0x000e6200000e0000 */
[----:B--2---:R-:W-:-:S07]  /*0350*/  DADD R20, R16, R20 ;  /* 0x0000000010147229 */ /* 0x004fce0000000014 */
[----:B0-----:R0:W2:Y:S04]  /*0360*/  SHFL.BFLY PT, R27, R21, 0x1, 0x1c1f ;  /* 0x0c3c1f00151b7f89 */ /* 0x0010a800000e0000 */
        /* <DEDUP_REMOVED lines=65> */
.L_x_5103:
[----:B------:R-:W-:Y:S05]  /*0780*/  BSYNC.RECONVERGENT B1 ;  /* 0x0000000000017941 */ /* 0x000fea0003800200 */
.L_x_5102:
[----:B------:R-:W0:Y:S01]  /*0790*/  LDCU.64 UR6, c[0x0][0x380] ;  /* 0x00007000ff0677ac */ /* 0x000e220008000a00 */
[----:B------:R-:W-:Y:S01]  /*07a0*/  DFMA R14, R14, -R18, R6 ;  /* 0x800000120e0e722b */ /* 0x000fe20000000006 */
[----:B0-----:R-:W-:-:S04]  /*07b0*/  LEA R12, P1, R0, UR6, 0x3 ;  /* 0x00000006000c7c11 */ /* 0x001fc8000f8218ff */
[----:B------:R-:W-:-:S05]  /*07c0*/  LEA.HI.X R13, R0, UR7, R9, 0x3, P1 ;  /* 0x00000007000d7c11 */ /* 0x000fca00088f1c09 */
[----:B------:R0:W-:Y:S04]  /*07d0*/  STG.E.64 desc[UR4][R12.64], R14 ;  /* 0x0000000e0c007986 */ /* 0x0001e8000c101b04 */
.L_x_5101:
[----:B------:R-:W-:Y:S05]  /*07e0*/  BSYNC.RECONVERGENT B0 ;  /* 0x0000000000007941 */ /* 0x000fea0003800200 */
.L_x_5100:
        /* <DEDUP_REMOVED lines=61> */
.L_x_5105:
[----:B------:R-:W-:Y:S05]  /*0bc0*/  BSYNC.RECONVERGENT B0 ;  /* 0x0000000000007941 */ /* 0x000fea0003800200 */
.L_x_5104:
        /* <DEDUP_REMOVED lines=8> */
.L_x_5106:
        /* <DEDUP_REMOVED lines=11> */
.L_x_11446:


//--------------------- .text._ZN43_GLOBAL__N__9ae7fba5_10_SoftMax_cu_9f978f6321softmax_warp_backwardIdddLi1ELb1ELb0EEEvPT0_PKT_S5_iiiPKb --------------------------
	.section	.text._ZN43_GLOBAL__N__9ae7fba5_10_SoftMax_cu_9f978f6321softmax_warp_backwardIdddLi1ELb1ELb0EEEvPT0_PKT_S5_iiiPKb,"ax",@progbits
	.align	128
.text._ZN43_GLOBAL__N__9ae7fba5_10_SoftMax_cu_9f978f6321softmax_warp_backwardIdddLi1ELb1ELb0EEEvPT0_PKT_S5_iiiPKb:
        .type           _ZN43_GLOBAL__N__9ae7fba5_10_SoftMax_cu_9f978f6321softmax_warp_backwardIdddLi1ELb1ELb0EEEvPT0_PKT_S5_iiiPKb,@function
        .size           _ZN43_GLOBAL__N__9ae7fba5_10_SoftMax_cu_9f978f6321softmax_warp_backwardIdddLi1ELb1ELb0EEEvPT0_PKT_S5_iiiPKb,(.L_x_11447 - _ZN43_GLOBAL__N__9ae7fba5_10_SoftMax_cu_9f978f6321softmax_warp_backwardIdddLi1ELb1ELb0EEEvPT0_PKT_S5_iiiPKb)
        .other          _ZN43_GLOBAL__N__9ae7fba5_10_SoftMax_cu_9f978f6321softmax_warp_backwardIdddLi1ELb1ELb0EEEvPT0_PKT_S5_iiiPKb,@"STO_CUDA_ENTRY STV_DEFAULT"
_ZN43_GLOBAL__N__9ae7fba5_10_SoftMax_cu_9f978f6321softmax_warp_backwardIdddLi1ELb1ELb0EEEvPT0_PKT_S5_iiiPKb:
        /* <DEDUP_REMOVED lines=34> */
[----:B------:R-:W0:Y:S01]  /*0220*/  @!P0 LDC.64 R2, c[0x0][0x390] ;  /* 0x0000e400ff028b82 */ /* 0x000e220000000a00 */
[----:B---3--:R-:W-:Y:S02]  /*0230*/  @!P2 IADD3 R16, P3, PT, R17, R20, RZ ;  /* 0x000000141110a210 */ /* 0x008fe40007f7e0ff */
[----:B------:R1:W3:Y:S03]  /*0240*/  @!P0 LDG.E.64 R4, desc[UR4][R14.64] ;  /* 0x000000040e048981 */ /* 0x0002e6000c1e1b00 */
[----:B------:R-:W-:Y:S01]  /*0250*/  @!P2 IMAD.X R17, R12, 0x1, R21, P3 ;  /* 0x000000010c11a824 */ /* 0x000fe200018e0615 */
[----:B------:R-:W-:-:S06]  /*0260*/  CS2R R12, SRZ ;  /* 0x00000000000c7805 */ /* 0x000fcc000001ff00 */
[----:B------:R4:W5:Y:S01]  /*0270*/  @!P2 LDG.E.64 R12, desc[UR4][R16.64] ;  /* 0x00000004100ca981 */ /* 0x000962000c1e1b00 */
[----:B0-----:R-:W-:-:S05]  /*0280*/  @!P0 IADD3 R24, P4, PT, R25, R2, RZ ;  /* 0x0000000219188210 */ /* 0x001fca0007f9e0ff */
[----:B------:R-:W-:Y:S01]  /*0290*/  @!P0 IMAD.X R25, R18, 0x1, R3, P4 ;  /* 0x0000000112198824 */ /* 0x000fe200020e0603 */
[----:B------:R-:W-:-:S06]  /*02a0*/  CS2R R2, SRZ ;  /* 0x0000000000027805 */ /* 0x000fcc000001ff00 */
[----:B------:R4:W5:Y:S01]  /*02b0*/  @!P0 LDG.E.64 R2, desc[UR4][R24.64] ;  /* 0x0000000418028981 */ /* 0x000962000c1e1b00 */
[----:B--2---:R-:W-:-:S07]  /*02c0*/  DADD R10, RZ, R6 ;  /* 0x00000000ff0a7229 */ /* 0x004fce0000000006 */
[----:B-1----:R-:W-:Y:S04]  /*02d0*/  SHFL.BFLY PT, R15, R11, 0x1, 0x1e1f ;  /* 0x0c3e1f000b0f7f89 */ /* 0x002fe800000e0000 */
[----:B------:R-:W0:Y:S01]  /*02e0*/  SHFL.BFLY PT, R14, R10, 0x1, 0x1e1f ;  /* 0x0c3e1f000a0e7f89 */ /* 0x000e2200000e0000 */
[----:B---3--:R-:W-:-:S07]  /*02f0*/  DADD R18, RZ, R4 ;  /* 0x00000000ff127229 */ /* 0x008fce0000000004 */
[----:B------:R4:W1:Y:S04]  /*0300*/  SHFL.BFLY PT, R21, R19, 0x1, 0x1e1f ;  /* 0x0c3e1f0013157f89 */ /* 0x00086800000e0000 */
[----:B------:R4:W2:Y:S01]  /*0310*/  SHFL.BFLY PT, R20, R18, 0x1, 0x1e1f ;  /* 0x0c3e1f0012147f89 */ /* 0x0008a200000e0000 */
[----:B0-----:R-:W-:Y:S01]  /*0320*/  DADD R14, R10, R14 ;  /* 0x000000000a0e7229 */ /* 0x001fe2000000000e */
[----:B----4-:R-:W-:Y:S10]  /*0330*/  @!P1 EXIT ;  /* 0x000000000000994d */ /* 0x010ff40003800000 */
[----:B------:R-:W-:Y:S01]  /*0340*/  ISETP.GE.AND P0, PT, R8, UR8, PT ;  /* 0x0000000808007c0c */ /* 0x000fe2000bf06270 */
[----:B------:R-:W-:Y:S01]  /*0350*/  BSSY.RECONVERGENT B0, `(.L_x_5107) ;  /* 0x0000043000007945 */ /* 0x000fe20003800200 */
[----:B-12---:R-:W-:-:S11]  /*0360*/  DADD R10, R18, R20 ;  /* 0x00000000120a7229 */ /* 0x006fd60000000014 */
        /* <DEDUP_REMOVED lines=59> */
.L_x_5110:
[----:B------:R-:W-:Y:S05]  /*0720*/  BSYNC.RECONVERGENT B1 ;  /* 0x0000000000017941 */ /* 0x000fea0003800200 */
.L_x_5109:
[----:B------:R-:W0:Y:S01]  /*0730*/  LDCU.64 UR6, c[0x0][0x380] ;  /* 0x00007000ff0677ac */ /* 0x000e220008000a00 */
[----:B------:R-:W-:Y:S01]  /*0740*/  DFMA R14, R14, -R18, R6 ;  /* 0x800000120e0e722b */ /* 0x000fe20000000006 */
[----:B0-----:R-:W-:-:S04]  /*0750*/  LEA R12, P1, R0, UR6, 0x3 ;  /* 0x00000006000c7c11 */ /* 0x001fc8000f8218ff */
[----:B------:R-:W-:-:S05]  /*0760*/  LEA.HI.X R13, R0, UR7, R9, 0x3, P1 ;  /* 0x00000007000d7c11 */ /* 0x000fca00088f1c09 */
[----:B------:R0:W-:Y:S04]  /*0770*/  STG.E.64 desc[UR4][R12.64], R14 ;  /* 0x0000000e0c007986 */ /* 0x0001e8000c101b04 */
.L_x_5108:
[----:B------:R-:W-:Y:S05]  /*0780*/  BSYNC.RECONVERGENT B0 ;  /* 0x0000000000007941 */ /* 0x000fea0003800200 */
.L_x_5107:
        /* <DEDUP_REMOVED lines=61> */
.L_x_5112:
[----:B------:R-:W-:Y:S05]  /*0b60*/  BSYNC.RECONVERGENT B0 ;  /* 0x0000000000007941 */ /* 0x000fea0003800200 */
.L_x_5111:
        /* <DEDUP_REMOVED lines=8> */
.L_x_5113:
        /* <DEDUP_REMOVED lines=9> */
.L_x_11447:


//--------------------- .text._ZN43_GLOBAL__N__9ae7fba5_10_SoftMax_cu_9f978f6321softmax_warp_backwardIdddLi0ELb1ELb0EEEvPT0_PKT_S5_iiiPKb --------------------------
	.section	.text._ZN43_GLOBAL__N__9ae7fba5_10_SoftMax_cu_9f978f6321softmax_warp_backwardIdddLi0ELb1ELb0EEEvPT0_PKT_S5_iiiPKb,"ax",@progbits
	.align	128
.text._ZN43_GLOBAL__N__9ae7fba5_10_SoftMax_cu_9f978f6321softmax_warp_backwardIdddLi0ELb1ELb0EEEvPT0_PKT_S5_iiiPKb:
        .type           _ZN43_GLOBAL__N__9ae7fba5_10_SoftMax_cu_9f978f6321softmax_warp_backwardIdddLi0ELb1ELb0EEEvPT0_PKT_S5_iiiPKb,@function
        .size           _ZN43_GLOBAL__N__9ae7fba5_10_SoftMax_cu_9f978f6321softmax_warp_backwardIdddLi0ELb1ELb0EEEvPT0_PKT_S5_iiiPKb,(.L_x_11448 - _ZN43_GLOBAL__N__9ae7fba5_10_SoftMax_cu_9f978f6321softmax_warp_backwardIdddLi0ELb1ELb0EEEvPT0_PKT_S5_iiiPKb)
        .other          _ZN43_GLOBAL__N__9ae7fba5_10_SoftMax_cu_9f978f6321softmax_warp_backwardIdddLi0ELb1ELb0EEEvPT0_PKT_S5_iiiPKb,@"STO_CUDA_ENTRY STV_DEFAULT"
_ZN43_GLOBAL__N__9ae7fba5_10_SoftMax_cu_9f978f6321softmax_warp_backwardIdddLi0ELb1ELb0EEEvPT0_PKT_S5_iiiPKb:
        /* <DEDUP_REMOVED lines=11> */
[----:B------:R-:W-:-:S04]  /*00b0*/  IADD3 R17, PT, PT, -R2, UR6, RZ ;  /* 0x0000000602117c10 */ /* 0x000fc8000fffe1ff */
[----:B-1----:R-:W-:Y:S02]  /*00c0*/  VIMNMX R18, PT, PT, R17, R0, PT ;  /* 0x0000000011127248 */ /* 0x002fe40003fe0100 */
[----:B------:R-:W-:Y:S02]  /*00d0*/  SHF.R.S32.HI R16, RZ, 0x1f, R19 ;  /* 0x0000001fff107819 */ /* 0x000fe40000011413 */
[----:B------:R-:W-:-:S13]  /*00e0*/  ISETP.GE.AND P1, PT, R18, 0x1, PT ;  /* 0x000000011200780c */ /* 0x000fda0003f26270 */
[----:B------:R-:W1:Y:S01]  /*00f0*/  @P1 LDC.64 R4, c[0x0][0x390] ;  /* 0x0000e400ff041b82 */ /* 0x000e620000000a00 */
[C---:B------:R-:W-:Y:S01]  /*0100*/  @P1 IMAD.SHL.U32 R3, R19.reuse, 0x8, RZ ;  /* 0x0000000813031824 */ /* 0x040fe200078e00ff */
[----:B------:R-:W-:-:S06]  /*0110*/  @P1 SHF.L.U64.HI R6, R19, 0x3, R16 ;  /* 0x0000000313061819 */ /* 0x000fcc0000010210 */
[----:B------:R-:W2:Y:S01]  /*0120*/  @P1 LDC.64 R8, c[0x0][0x388] ;  /* 0x0000e200ff081b82 */ /* 0x000ea20000000a00 */
[----:B-1----:R-:W-:-:S05]  /*0130*/  @P1 IADD3 R4, P0, PT, R3, R4, RZ ;  /* 0x0000000403041210 */ /* 0x002fca0007f1e0ff */
[----:B------:R-:W-:Y:S01]  /*0140*/  @P1 IMAD.X R5, R6, 0x1, R5, P0 ;  /* 0x0000000106051824 */ /* 0x000fe200000e0605 */
[----:B------:R-:W-:-:S04]  /*0150*/  ISETP.GE.AND P0, PT, R17, 0x2, PT ;  /* 0x000000021100780c */ /* 0x000fc80003f06270 */
[----:B------:R-:W-:Y:S02]  /*0160*/  ISETP.LT.OR P0, PT, R0, 0x1, !P0 ;  /* 0x000000010000780c */ /* 0x000fe40004701670 */
[----:B------:R-:W-:Y:S02]  /*0170*/  CS2R R10, SRZ ;  /* 0x00000000000a7805 */ /* 0x000fe4000001ff00 */
[----:B--2---:R-:W-:Y:S01]  /*0180*/  @P1 IADD3 R2, P2, PT, R3, R8, RZ ;  /* 0x0000000803021210 */ /* 0x004fe20007f5e0ff */
[----:B0-----:R0:W5:Y:S04]  /*0190*/  @P1 LDG.E.64 R12, desc[UR4][R4.64] ;  /* 0x00000004040c1981 */ /* 0x001168000c1e1b00 */
[----:B------:R-:W-:-:S05]  /*01a0*/  @P1 IMAD.X R3, R6, 0x1, R9, P2 ;  /* 0x0000000106031824 */ /* 0x000fca00010e0609 */
[----:B------:R1:W5:Y:S01]  /*01b0*/  @P1 LDG.E.64 R10, desc[UR4][R2.64] ;  /* 0x00000004020a1981 */ /* 0x000362000c1e1b00 */
[----:B------:R-:W2:Y:S08]  /*01c0*/  @!P0 LDC.64 R14, c[0x0][0x390] ;  /* 0x0000e400ff0e8b82 */ /* 0x000eb00000000a00 */
[----:B------:R-:W3:Y:S01]  /*01d0*/  @!P0 LDC.64 R20, c[0x0][0x388] ;  /* 0x0000e200ff148b82 */ /* 0x000ee20000000a00 */
[----:B------:R-:W-:-:S05]  /*01e0*/  @!P0 IADD3 R6, P1, PT, R19, R0, RZ ;  /* 0x0000000013068210 */ /* 0x000fca0007f3e0ff */
[----:B------:R-:W-:Y:S02]  /*01f0*/  @!P0 IMAD.X R7, RZ, RZ, R16, P1 ;  /* 0x000000ffff078224 */ /* 0x000fe400008e0610 */
[----:B------:R-:W-:-:S03]  /*0200*/  @!P0 IMAD.SHL.U32 R9, R6, 0x8, RZ ;  /* 0x0000000806098824 */ /* 0x000fc600078e00ff */
[----:B0-----:R-:W-:Y:S02]  /*0210*/  @!P0 SHF.L.U64.HI R4, R6, 0x3, R7 ;  /* 0x0000000306048819 */ /* 0x001fe40000010207 */
[C---:B--2---:R-:W-:Y:S02]  /*0220*/  @!P0 IADD3 R14, P1, PT, R9.reuse, R14, RZ ;  /* 0x0000000e090e8210 */ /* 0x044fe40007f3e0ff */
[----:B------:R-:W-:Y:S02]  /*0230*/  CS2R R6, SRZ ;  /* 0x0000000000067805 */ /* 0x000fe4000001ff00 */
[----:B---3--:R-:W-:Y:S01]  /*0240*/  @!P0 IADD3 R8, P2, PT, R9, R20, RZ ;  /* 0x0000001409088210 */ /* 0x008fe20007f5e0ff */
[----:B------:R-:W-:-:S04]  /*0250*/  @!P0 IMAD.X R15, R4, 0x1, R15, P1 ;  /* 0x00000001040f8824 */ /* 0x000fc800008e060f */
[----:B------:R-:W-:Y:S01]  /*0260*/  @!P0 IMAD.X R9, R4, 0x1, R21, P2 ;  /* 0x0000000104098824 */ /* 0x000fe200010e0615 */
[----:B------:R-:W-:Y:S01]  /*0270*/  CS2R R4, SRZ ;  /* 0x0000000000047805 */ /* 0x000fe2000001ff00 */
[----:B------:R1:W5:Y:S05]  /*0280*/  @!P0 LDG.E.64 R6, desc[UR4][R14.64] ;  /* 0x000000040e068981 */ /* 0x00036a000c1e1b00 */
[----:B------:R1:W5:Y:S01]  /*0290*/  @!P0 LDG.E.64 R4, desc[UR4][R8.64] ;  /* 0x0000000408048981 */ /* 0x000362000c1e1b00 */
[----:B------:R-:W-:-:S13]  /*02a0*/  ISETP.GT.AND P1, PT, R18, RZ, PT ;  /* 0x000000ff1200720c */ /* 0x000fda0003f24270 */
[----:B-1----:R-:W-:Y:S05]  /*02b0*/  @!P1 EXIT ;  /* 0x000000000000994d */ /* 0x002fea0003800000 */
        /* <DEDUP_REMOVED lines=8> */
[----:B-----5:R-:W-:Y:S01]  /*0340*/  DFMA R14, R12, R8, 6.75539944105574400000e+15 ;  /* 0x433800000c0e742b */ /* 0x020fe20000000008 */
[----:B------:R-:W-:Y:S01]  /*0350*/  UMOV UR12, 0x62401315 ;  /* 0x62401315000c7882 */ /* 0x000fe20000000000 */
[----:B------:R-:W-:Y:S01]  /*0360*/  UMOV UR13, 0x3ec71dee ;  /* 0x3ec71dee000d7882 */ /* 0x000fe20000000000 */
[----:B------:R-:W-:Y:S01]  /*0370*/  UMOV UR14, 0x7c89eb71 ;  /* 0x7c89eb71000e7882 */ /* 0x000fe20000000000 */
[----:B------:R-:W-:Y:S01]  /*0380*/  UMOV UR15, 0x3efa0199 ;  /* 0x3efa0199000f7882 */ /* 0x000fe20000000000 */
[----:B------:R-:W-:Y:S01]  /*0390*/  UMOV UR16, 0x14761f65 ;  /* 0x14761f6500107882 */ /* 0x000fe20000000000 */
[----:B------:R-:W-:Y:S01]  /*03a0*/  UMOV UR17, 0x3f2a01a0 ;  /* 0x3f2a01a000117882 */ /* 0x000fe20000000000 */
[----:B------:R-:W-:Y:S01]  /*03b0*/  UMOV UR18, 0x1852b7af ;  /* 0x1852b7af00127882 */ /* 0x000fe20000000000 */
[----:B------:R-:W-:Y:S01]  /*03c0*/  DADD R20, R14, -6.75539944105574400000e+15 ;  /* 0xc33800000e147429 */ /* 0x000fe20000000000 */
[----:B------:R-:W-:Y:S01]  /*03d0*/  UMOV UR19, 0x3f56c16c ;  /* 0x3f56c16c00137882 */ /* 0x000fe20000000000 */
[----:B------:R-:W-:Y:S01]  /*03e0*/  UMOV UR20, 0x11122322 ;  /* 0x1112232200147882 */ /* 0x000fe20000000000 */
[----:B------:R-:W-:Y:S01]  /*03f0*/  UMOV UR21, 0x3f811111 ;  /* 0x3f81111100157882 */ /* 0x000fe20000000000 */
[----:B------:R-:W-:Y:S01]  /*0400*/  UMOV UR22, 0x555502a1 ;  /* 0x555502a100167882 */ /* 0x000fe20000000000 */
[----:B------:R-:W-:Y:S01]  /*0410*/  UMOV UR23, 0x3fa55555 ;  /* 0x3fa5555500177882 */ /* 0x000fe20000000000 */
[----:B------:R-:W-:Y:S01]  /*0420*/  UMOV UR24, 0x55555511 ;  /* 0x5555551100187882 */ /* 0x000fe20000000000 */
[----:B------:R-:W-:Y:S01]  /*0430*/  UMOV UR25, 0x3fc55555 ;  /* 0x3fc5555500197882 */ /* 0x000fe20000000000 */
[C---:B------:R-:W-:Y:S01]  /*0440*/  DFMA R2, R20.reuse, -UR6, R12 ;  /* 0x8000000614027c2b */ /* 0x040fe2000800000c */
[----:B------:R-:W-:Y:S01]  /*0450*/  UMOV UR26, 0xb ;  /* 0x0000000b001a7882 */ /* 0x000fe20000000000 */
[----:B------:R-:W-:Y:S01]  /*0460*/  UMOV UR27, 0x3fe00000 ;  /* 0x3fe00000001b7882 */ /* 0x000fe20000000000 */
[----:B------:R-:W-:Y:S01]  /*0470*/  FSETP.GEU.FTZ.AND P0, PT, |R13|, 4.1917929649353027344, PT ;  /* 0x4086232b0d00780b */ /* 0x000fe20003f1e200 */
[----:B------:R-:W-:Y:S04]  /*0480*/  BSSY.RECONVERGENT B0, `(.L_x_5114) ;  /* 0x000001e000007945 */ /* 0x000fe80003800200 */
[----:B------:R-:W-:Y:S01]  /*0490*/  DFMA R20, R20, -UR8, R2 ;  /* 0x8000000814147c2b */ /* 0x000fe20008000002 */
[----:B------:R-:W-:-:S02]  /*04a0*/  IMAD.MOV.U32 R2, RZ, RZ, -0x35dec16 ;  /* 0xfca213eaff027424 */ /* 0x000fc400078e00ff */
[----:B------:R-:W-:-:S06]  /*04b0*/  IMAD.MOV.U32 R3, RZ, RZ, 0x3e928af3 ;  /* 0x3e928af3ff037424 */ /* 0x000fcc00078e00ff */
        /* <DEDUP_REMOVED lines=26> */
.L_x_5115:
[----:B------:R-:W-:Y:S05]  /*0660*/  BSYNC.RECONVERGENT B0 ;  /* 0x0000000000007941 */ /* 0x000fea0003800200 */
.L_x_5114:
[----:B------:R-:W0:Y:S01]  /*0670*/  LDCU.64 UR28, c[0x0][0x380] ;  /* 0x00007000ff1c77ac */ /* 0x000e220008000a00 */
[----:B------:R-:W-:-:S08]  /*0680*/  DADD R14, RZ, R10 ;  /* 0x00000000ff0e7229 */ /* 0x000fd0000000000a */
[----:B------:R-:W-:Y:S01]  /*0690*/  DFMA R14, R14, -R20, R10 ;  /* 0x800000140e0e722b */ /* 0x000fe2000000000a */
[----:B0-----:R-:W-:-:S04]  /*06a0*/  LEA R12, P0, R19, UR28, 0x3 ;  /* 0x0000001c130c7c11 */ /* 0x001fc8000f8018ff */
[----:B------:R-:W-:Y:S02]  /*06b0*/  LEA.HI.X R13, R19, UR29, R16, 0x3, P0 ;  /* 0x0000001d130d7c11 */ /* 0x000fe400080f1c10 */
[----:B------:R-:W-:-:S03]  /*06c0*/  ISETP.NE.AND P0, PT, R17, 0x1, PT ;  /* 0x000000011100780c */ /* 0x000fc60003f05270 */
[----:B------:R0:W-:Y:S10]  /*06d0*/  STG.E.64 desc[UR4][R12.64], R14 ;  /* 0x0000000e0c007986 */ /* 0x0001f4000c101b04 */
[----:B------:R-:W-:Y:S05]  /*06e0*/  @!P0 EXIT ;  /* 0x000000000000894d */ /* 0x000fea0003800000 */
[----:B------:R-:W-:Y:S01]  /*06f0*/  DFMA R8, R6, R8, 6.75539944105574400000e+15 ;  /* 0x433800000608742b */ /* 0x000fe20000000008 */
[----:B------:R-:W-:Y:S01]  /*0700*/  FSETP.GEU.FTZ.AND P0, PT, |R7|, 4.1917929649353027344, PT ;  /* 0x4086232b0700780b */ /* 0x000fe20003f1e200 */
[----:B------:R-:W-:Y:S06]  /*0710*/  BSSY.RECONVERGENT B0, `(.L_x_5116) ;  /* 0x0000020000007945 */ /* 0x000fec0003800200 */
[----:B------:R-:W-:-:S08]  /*0720*/  DADD R10, R8, -6.75539944105574400000e+15 ;  /* 0xc3380000080a7429 */ /* 0x000fd00000000000 */
[----:B0-----:R-:W-:-:S08]  /*0730*/  DFMA R14, R10, -UR6, R6 ;  /* 0x800000060a0e7c2b */ /* 0x001fd00008000006 */
        /* <DEDUP_REMOVED lines=12> */
[----:B------:R-:W-:-:S08]  /*0800*/  DADD R10, RZ, R4 ;  /* 0x00000000ff0a7229 */ /* 0x000fd00000000004 */
        /* <DEDUP_REMOVED lines=16> */
.L_x_5117:
[----:B------:R-:W-:Y:S05]  /*0910*/  BSYNC.RECONVERGENT B0 ;  /* 0x0000000000007941 */ /* 0x000fea0003800200 */
.L_x_5116:
[----:B------:R-:W-:Y:S01]  /*0920*/  DFMA R10, R10, -R2, R4 ;  /* 0x800000020a0a722b */ /* 0x000fe20000000004 */
[----:B------:R-:W-:-:S06]  /*0930*/  IMAD.WIDE.U32 R12, R0, 0x8, R12 ;  /* 0x00000008000c7825 */ /* 0x000fcc00078e000c */
[----:B------:R-:W-:Y:S01]  /*0940*/  STG.E.64 desc[UR4][R12.64], R10 ;  /* 0x0000000a0c007986 */ /* 0x000fe2000c101b04 */
[----:B------:R-:W-:Y:S05]  /*0950*/  EXIT ;  /* 0x000000000000794d */ /* 0x000fea0003800000 */
.L_x_5118:
        /* <DEDUP_REMOVED lines=10> */
.L_x_11448:


//--------------------- .text._ZN43_GLOBAL__N__9ae7fba5_10_SoftMax_cu_9f978f6320softmax_warp_forwardIN3c108BFloat16EffLi11ELb1ELb0EEEvPT0_PKT_iiiPKbib --------------------------
	.section	.text._ZN43_GLOBAL__N__9ae7fba5_10_SoftMax_cu_9f978f6320softmax_warp_forwardIN3c108BFloat16EffLi11ELb1ELb0EEEvPT0_PKT_iiiPKbib,"ax",@progbits
	.align	128
.text._ZN43_GLOBAL__N__9ae7fba5_10_SoftMax_cu_9f978f6320softmax_warp_forwardIN3c108BFloat16EffLi11ELb1ELb0EEEvPT0_PKT_iiiPKbib:
        .type           _ZN43_GLOBAL__N__9ae7fba5_10_SoftMax_cu_9f978f6320softmax_warp_forwardIN3c108BFloat16EffLi11ELb1ELb0EEEvPT0_PKT_iiiPKbib,@function
        .size           _ZN43_GLOBAL__N__9ae7fba5_10_SoftMax_cu_9f978f6320softmax_warp_forwardIN3c108BFloat16EffLi11ELb1ELb0EEEvPT0_PKT_iiiPKbib,(.L_x_11449 - _ZN43_GLOBAL__N__9ae7fba5_10_SoftMax_cu_9f978f6320softmax_warp_forwardIN3c108BFloat16EffLi11ELb1ELb0EEEvPT0_PKT_iiiPKbib)
        .other          _ZN43_GLOBAL__N__9ae7fba5_10_SoftMax_cu_9f978f6320softmax_warp_forwardIN3c108BFloat16EffLi11ELb1ELb0EEEvPT0_PKT_iiiPKbib,@"STO_CUDA_ENTRY STV_DEFAULT"
_ZN43_GLOBAL__N__9ae7fba5_10_SoftMax_cu_9f978f6320softmax_warp_forwardIN3c108BFloat16EffLi11ELb1ELb0EEEvPT0_PKT_iiiPKbib:
        /* <DEDUP_REMOVED lines=421> */
[----:B------:R-:W0:Y:S01]  /*1a50*/  S2R R0, SR_TID.X ;  /* 0x0000000000007919 */ /* 0x000e220000002100 */
[----:B------:R-:W-:-:S04]  /*1a60*/  FSETP.GT.FTZ.AND P6, PT, R4, R83, PT ;  /* 0x000000530400720b */ /* 0x000fc80003fd4000 */
[----:B------:R-:W-:Y:S01]  /*1a70*/  FSEL R5, R4, R83, P6 ;  /* 0x0000005304057208 */ /* 0x000fe20003000000 */
[----:B0-----:R-:W-:-:S05]  /*1a80*/  VIADD R15, R0, 0x660 ;  /* 0x00000660000f7836 */ /* 0x001fca0000000000 */
        /* <DEDUP_REMOVED lines=72> */
[----:B------:R-:W-:Y:S01]  /*1f10*/  MOV R95, 0xff800000 ;  /* 0xff800000005f7802 */ /* 0x000fe20000000f00 */
[----:B--2---:R-:W-:Y:S01]  /*1f20*/  @!P6 IMAD.U32 R95, R4, 0x10000, RZ ;  /* 0x00010000045fe824 */ /* 0x004fe200078e00ff */
[CC--:B------:R-:W-:Y:S02]  /*1f30*/  FSETP.GT.FTZ.AND P6, PT, R99.reuse, R94.reuse, PT ;  /* 0x0000005e6300720b */ /* 0x0c0fe40003fd4000 */
[----:B------:R-:W-:Y:S02]  /*1f40*/  IADD3 R4, PT, PT, R0, 0x7c0, RZ ;  /* 0x000007c000047810 */ /* 0x000fe40007ffe0ff */
        /* <DEDUP_REMOVED lines=34> */
[C---:B------:R-:W-:Y:S01]  /*2170*/  FADD.FTZ R68, -R2.reuse, R67 ;  /* 0x0000004302447221 */ /* 0x040fe20000010100 */
[----:B------:R-:W-:Y:S01]  /*2180*/  FMUL.FTZ R104, R69, 1.4426950216293334961 ;  /* 0x3fb8aa3b45687820 */ /* 0x000fe20000410000 */
[C---:B------:R-:W-:Y:S01]  /*2190*/  FADD.FTZ R67, -R2.reuse, R66 ;  /* 0x0000004202437221 */ /* 0x040fe20000010100 */
[C---:B------:R-:W-:Y:S02]  /*21a0*/  FADD.FTZ R66, -R2.reuse, R65 ;  /* 0x0000004102427221 */ /* 0x040fe40000010100 */
[----:B------:R-:W0:Y:S01]  /*21b0*/  MUFU.EX2 R3, R3 ;  /* 0x0000000300037308 */ /* 0x000e220000000800 */
[----:B------:R-:W-:Y:S01]  /*21c0*/  FADD.FTZ R65, -R2, R62 ;  /* 0x0000003e02417221 */ /* 0x000fe20000010100 */
[----:B------:R-:W-:Y:S01]  /*21d0*/  FMUL.FTZ R106, R68, 1.4426950216293334961 ;  /* 0x3fb8aa3b446a7820 */ /* 0x000fe20000410000 */
[C---:B------:R-:W-:Y:S01]  /*21e0*/  FADD.FTZ R62, -R2.reuse, R61 ;  /* 0x0000003d023e7221 */ /* 0x040fe20000010100 */
[C---:B------:R-:W-:Y:S01]  /*21f0*/  FADD.FTZ R61, -R2.reuse, R44 ;  /* 0x0000002c023d7221 */ /* 0x040fe20000010100 */
[C---:B------:R-:W-:Y:S01]  /*2200*/  FADD.FTZ R64, -R2.reuse, R64 ;  /* 0x0000004002407221 */ /* 0x040fe20000010100 */
[C---:B------:R-:W-:Y:S01]  /*2210*/  FADD.FTZ R63, -R2.reuse, R63 ;  /* 0x0000003f023f7221 */ /* 0x040fe20000010100 */
[C---:B------:R-:W-:Y:S01]  /*2220*/  FADD.FTZ R60, -R2.reuse, R60 ;  /* 0x0000003c023c7221 */ /* 0x040fe20000010100 */
[----:B------:R-:W1:Y:S01]  /*2230*/  MUFU.EX2 R104, R104 ;  /* 0x0000006800687308 */ /* 0x000e620000000800 */
[C---:B------:R-:W-:Y:S01]  /*2240*/  FADD.FTZ R59, -R2.reuse, R59 ;  /* 0x0000003b023b7221 */ /* 0x040fe20000010100 */
        /* <DEDUP_REMOVED lines=51> */
[----:B------:R-:W-:Y:S01]  /*2580*/  FADD.FTZ R99, -R2, R99 ;  /* 0x0000006302637221 */ /* 0x000fe20000010100 */
[----:B------:R-:W-:Y:S01]  /*2590*/  FMUL.FTZ R2, R67, 1.4426950216293334961 ;  /* 0x3fb8aa3b43027820 */ /* 0x000fe20000410000 */
[----:B------:R-:W2:Y:S01]  /*25a0*/  MUFU.EX2 R106, R106 ;  /* 0x0000006a006a7308 */ /* 0x000ea20000000800 */
[----:B0-----:R-:W-:Y:S01]  /*25b0*/  FADD.FTZ R3, RZ, R3 ;  /* 0x00000003ff037221 */ /* 0x001fe20000010000 */
        /* <DEDUP_REMOVED lines=198> */
[----:B------:R-:W1:Y:S01]  /*3220*/  MUFU.LG2 R74, R108 ;  /* 0x0000006c004a7308 */ /* 0x000e620000000c00 */
[----:B------:R-:W-:Y:S01]  /*3230*/  ISETP.GE.AND P6, PT, R100, UR8, PT ;  /* 0x0000000864007c0c */ /* 0x000fe2000bfc6270 */
[----:B0-----:R-:W-:-:S04]  /*3240*/  IMAD.WIDE R2, R71, 0x4, R2 ;  /* 0x0000000447027825 */ /* 0x001fc800078e0202 */
[----:B-1----:R-:W-:-:S05]  /*3250*/  FFMA.FTZ R71, R74, -0.69314718246459960938, R70 ;  /* 0xbf3172184a477823 */ /* 0x002fca0000010046 */
[----:B------:R0:W-:Y:S03]  /*3260*/  STG.E desc[UR4][R2.64], R71 ;  /* 0x0000004702007986 */ /* 0x0001e6000c101904 */
[----:B------:R-:W-:Y:S05]  /*3270*/  @P6 EXIT ;  /* 0x000000000000694d */ /* 0x000fea0003800000 */
[----:B------:R-:W-:Y:S01]  /*3280*/  ISETP.GE.AND P5, PT, R102, UR8, PT ;  /* 0x0000000866007c0c */ /* 0x000fe2000bfa6270 */
[----:B------:R-:W-:-:S05]  /*3290*/  FFMA.FTZ R69, R74, -0.69314718246459960938, R69 ;  /* 0xbf3172184a457823 */ /* 0x000fca0000010045 */
[----:B------:R1:W-:Y:S07]  /*32a0*/  STG.E desc[UR4][R2.64+0x80], R69 ;  /* 0x0000804502007986 */ /* 0x0003ee000c101904 */
[----:B------:R-:W-:Y:S05]  /*32b0*/  @P5 EXIT ;  /* 0x000000000000594d */ /* 0x000fea0003800000 */
[----:B------:R-:W-:Y:S01]  /*32c0*/  ISETP.GE.AND P5, PT, R21, UR8, PT ;  /* 0x0000000815007c0c */ /* 0x000fe2000bfa6270 */
[----:B-1----:R-:W-:-:S05]  /*32d0*/  FFMA.FTZ R69, R74, -0.69314718246459960938, R68 ;  /* 0xbf3172184a457823 */ /* 0x002fca0000010044 */
[----:B------:R1:W-:Y:S07]  /*32e0*/  STG.E desc[UR4][R2.64+0x100], R69 ;  /* 0x0001004502007986 */ /* 0x0003ee000c101904 */
[----:B------:R-:W-:Y:S05]  /*32f0*/  @P5 EXIT ;  /* 0x000000000000594d */ /* 0x000fea0003800000 */
[----:B------:R-:W-:Y:S01]  /*3300*/  ISETP.GE.AND P5, PT, R22, UR8, PT ;  /* 0x0000000816007c0c */ /* 0x000fe2000bfa6270 */
[----:B------:R-:W-:-:S05]  /*3310*/  FFMA.FTZ R67, R74, -0.69314718246459960938, R67 ;  /* 0xbf3172184a437823 */ /* 0x000fca0000010043 */
        /* <DEDUP_REMOVED lines=11> */
[----:B---3--:R-:W-:-:S05]  /*33d0*/  FFMA.FTZ R21, R74, -0.69314718246459960938, R64 ;  /* 0xbf3172184a157823 */ /* 0x008fca0000010040 */
        /* <DEDUP_REMOVED lines=74> */
[----:B------:R-:W-:-:S05]  /*3880*/  FFMA.FTZ R45, R74, -0.69314718246459960938, R45 ;  /* 0xbf3172184a2d7823 */ /* 0x000fca000001002d */
[----:B------:R0:W-:Y:S01]  /*3890*/  STG.E desc[UR4][R2.64+0xc80], R45 ;  /* 0x000c802d02007986 */ /* 0x0001e2000c101904 */
[----:B------:R-:W-:Y:S05]  /*38a0*/  @P0 EXIT ;  /* 0x000000000000094d */ /* 0x000fea0003800000 */
[----:B---3--:R-:W-:-:S05]  /*38b0*/  FFMA.FTZ R21, R74, -0.69314718246459960938, R44 ;  /* 0xbf3172184a157823 */ /* 0x008fca000001002c */
[----:B------:R3:W-:Y:S01]  /*38c0*/  STG.E desc[UR4][R2.64+0xd00], R21 ;  /* 0x000d001502007986 */ /* 0x0007e2000c101904 */
[----:B------:R-:W-:Y:S05]  /*38d0*/  @P1 EXIT ;  /* 0x000000000000194d */ /* 0x000fea0003800000 */
[----:B---3--:R-:W-:-:S05]  /*38e0*/  FFMA.FTZ R21, R74, -0.69314718246459960938, R72 ;  /* 0xbf3172184a157823 */ /* 0x008fca0000010048 */
[----:B------:R3:W-:Y:S01]  /*38f0*/  STG.E desc[UR4][R2.64+0xd80], R21 ;  /* 0x000d801502007986 */ /* 0x0007e2000c101904 */
[----:B------:R-:W-:Y:S05]  /*3900*/  @P2 EXIT ;  /* 0x000000000000294d */ /* 0x000fea0003800000 */
[----:B------:R-:W-:-:S05]  /*3910*/  FFMA.FTZ R73, R74, -0.69314718246459960938, R73 ;  /* 0xbf3172184a497823 */ /* 0x000fca0000010049 */
[----:B------:R0:W-:Y:S01]  /*3920*/  STG.E desc[UR4][R2.64+0xe00], R73 ;  /* 0x000e004902007986 */ /* 0x0001e2000c101904 */
[----:B------:R-:W-:Y:S05]  /*3930*/  @P3 EXIT ;  /* 0x000000000000394d */ /* 0x000fea0003800000 */
[----:B------:R-:W-:-:S05]  /*3940*/  FFMA.FTZ R97, R74, -0.69314718246459960938, R97 ;  /* 0xbf3172184a617823 */ /* 0x000fca0000010061 */
[----:B------:R0:W-:Y:S01]  /*3950*/  STG.E desc[UR4][R2.64+0xe80], R97 ;  /* 0x000e806102007986 */ /* 0x0001e2000c101904 */
[----:B------:R-:W-:Y:S05]  /*3960*/  @P4 EXIT ;  /* 0x000000000000494d */ /* 0x000fea0003800000 */
[----:B------:R-:W3:Y:S02]  /*3970*/  S2R R22, SR_TID.X ;  /* 0x0000000000167919 */ /* 0x000ee40000002100 */
[----:B---3--:R-:W-:-:S04]  /*3980*/  IADD3 R21, PT, PT, R22, 0x3e0, RZ ;  /* 0x000003e016157810 */ /* 0x008fc80007ffe0ff */
[----:B------:R-:W-:Y:S01]  /*3990*/  ISETP.GE.AND P0, PT, R21, UR8, PT ;  /* 0x0000000815007c0c */ /* 0x000fe2000bf06270 */
[----:B------:R-:W-:-:S05]  /*39a0*/  FFMA.FTZ R21, R74, -0.69314718246459960938, R98 ;  /* 0xbf3172184a157823 */ /* 0x000fca0000010062 */
[----:B------:R3:W-:Y:S07]  /*39b0*/  STG.E desc[UR4][R2.64+0xf00], R21 ;  /* 0x000f001502007986 */ /* 0x0007ee000c101904 */
[----:B------:R-:W-:Y:S05]  /*39c0*/  @P0 EXIT ;  /* 0x000000000000094d */ /* 0x000fea0003800000 */
[----:B---3--:R-:W-:Y:S02]  /*39d0*/  VIADD R21, R22, 0x400 ;  /* 0x0000040016157836 */ /* 0x008fe40000000000 */
[----:B------:R-:W-:-:S03]  /*39e0*/  FFMA.FTZ R119, R74, -0.69314718246459960938, R119 ;  /* 0xbf3172184a777823 */ /* 0x000fc60000010077 */
[----:B------:R-:W-:Y:S02]  /*39f0*/  ISETP.GE.AND P0, PT, R21, UR8, PT ;  /* 0x0000000815007c0c */ /* 0x000fe4000bf06270 */
[----:B------:R3:W-:Y:S11]  /*3a00*/  STG.E desc[UR4][R2.64+0xf80], R119 ;  /* 0x000f807702007986 */ /* 0x0007f6000c101904 */
[----:B------:R-:W-:Y:S05]  /*3a10*/  @P0 EXIT ;  /* 0x000000000000094d */ /* 0x000fea0003800000 */
[----:B------:R-:W-:Y:S01]  /*3a20*/  IADD3 R21, PT, PT, R22, 0x420, RZ ;  /* 0x0000042016157810 */ /* 0x000fe20007ffe0ff */
[----:B------:R-:W-:-:S03]  /*3a30*/  FFMA.FTZ R117, R74, -0.69314718246459960938, R117 ;  /* 0xbf3172184a757823 */ /* 0x000fc60000010075 */
[----:B------:R-:W-:Y:S02]  /*3a40*/  ISETP.GE.AND P0, PT, R21, UR8, PT ;  /* 0x0000000815007c0c */ /* 0x000fe4000bf06270 */
[----:B------:R0:W-:Y:S11]  /*3a50*/  STG.E desc[UR4][R2.64+0x1000], R117 ;  /* 0x0010007502007986 */ /* 0x0001f6000c101904 */
[----:B------:R-:W-:Y:S05]  /*3a60*/  @P0 EXIT ;  /* 0x000000000000094d */ /* 0x000fea0003800000 */
[----:B------:R-:W-:Y:S02]  /*3a70*/  VIADD R21, R22, 0x440 ;  /* 0x0000044016157836 */ /* 0x000fe40000000000 */
        /* <DEDUP_REMOVED lines=44> */
[----:B------:R-:W-:-:S04]  /*3d40*/  IADD3 R21, PT, PT, R22, 0x560, RZ ;  /* 0x0000056016157810 */ /* 0x000fc80007ffe0ff */
[----:B------:R-:W-:Y:S01]  /*3d50*/  ISETP.GE.AND P0, PT, R21, UR8, PT ;  /* 0x0000000815007c0c */ /* 0x000fe2000bf06270 */
[----:B------:R-:W-:-:S05]  /*3d60*/  FFMA.FTZ R21, R74, -0.69314718246459960938, R76 ;  /* 0xbf3172184a157823 */ /* 0x000fca000001004c */
[----:B------:R0:W-:Y:S07]  /*3d70*/  STG.E desc[UR4][R2.64+0x1500], R21 ;  /* 0x0015001502007986 */ /* 0x0001ee000c101904 */
[----:B------:R-:W-:Y:S05]  /*3d80*/  @P0 EXIT ;  /* 0x000000000000094d */ /* 0x000fea0003800000 */
[----:B0-----:R-:W-:Y:S02]  /*3d90*/  VIADD R21, R22, 0x580 ;  /* 0x0000058016157836 */ /* 0x001fe40000000000 */
        /* <DEDUP_REMOVED lines=78> */
[----:B0-----:R-:W-:-:S05]  /*4280*/  FFMA.FTZ R5, R74, -0.69314718246459960938, R96 ;  /* 0xbf3172184a057823 */ /* 0x001fca0000010060 */
[----:B------:R0:W-:Y:S07]  /*4290*/  STG.E desc[UR4][R2.64+0x1f00], R5 ;  /* 0x001f000502007986 */ /* 0x0001ee000c101904 */
[----:B------:R-:W-:Y:S05]  /*42a0*/  @P0 EXIT ;  /* 0x000000000000094d */ /* 0x000fea0003800000 */
[----:B------:R-:W-:-:S05]  /*42b0*/  FFMA.FTZ R99, R74, -0.69314718246459960938, R99 ;  /* 0xbf3172184a637823 */ /* 0x000fca0000010063 */
[----:B------:R-:W-:Y:S01]  /*42c0*/  STG.E desc[UR4][R2.64+0x1f80], R99 ;  /* 0x001f806302007986 */ /* 0x000fe2000c101904 */
[----:B------:R-:W-:Y:S05]  /*42d0*/  EXIT ;  /* 0x000000000000794d */ /* 0x000fea0003800000 */
.L_x_5119:
        /* <DEDUP_REMOVED lines=10> */
.L_x_11449:


//--------------------- .text._ZN43_GLOBAL__N__9ae7fba5_10_SoftMax_cu_9f978f6320softmax_warp_forwardIN3c108BFloat16EffLi10ELb1ELb0EEEvPT0_PKT_iiiPKbib --------------------------
	.section	.text._ZN43_GLOBAL__N__9ae7fba5_10_SoftMax_cu_9f978f6320softmax_warp_forwardIN3c108BFloat16EffLi10ELb1ELb0EEEvPT0_PKT_iiiPKbib,"ax",@progbits
	.align	128
.text._ZN43_GLOBAL__N__9ae7fba5_10_SoftMax_cu_9f978f6320softmax_warp_forwardIN3c108BFloat16EffLi10ELb1ELb0EEEvPT0_PKT_iiiPKbib:
        .type           _ZN43_GLOBAL__N__9ae7fba5_10_SoftMax_cu_9f978f6320softmax_warp_forwardIN3c108BFloat16EffLi10ELb1ELb0EEEvPT0_PKT_iiiPKbib,@function
        .size           _ZN43_GLOBAL__N__9ae7fba5_10_SoftMax_cu_9f978f6320softmax_warp_forwardIN3c108BFloat16EffLi10ELb1ELb0EEEvPT0_PKT_iiiPKbib,(.L_x_11450 - _ZN43_GLOBAL__N__9ae7fba5_10_SoftMax_cu_9f978f6320softmax_warp_forwardIN3c108BFloat16EffLi10ELb1ELb0EEEvPT0_PKT_iiiPKbib)
        .other          _ZN43_GLOBAL__N__9ae7fba5_10_SoftMax_cu_9f978f6320softmax_warp_forwardIN3c108BFloat16EffLi10ELb1ELb0EEEvPT0_PKT_iiiPKbib,@"STO_CUDA_ENTRY STV_DEFAULT"
_ZN43_GLOBAL__N__9ae7fba5_10_SoftMax_cu_9f978f6320softmax_warp_forwardIN3c108BFloat16EffLi10ELb1ELb0EEEvPT0_PKT_iiiPKbib:
        /* <DEDUP_REMOVED lines=19> */
[C---:B------:R-:W-:Y:S02]  /*0130*/  ISETP.LT.OR P2, PT, R5.reuse, 0x1, P0 ;  /* 0x000000010500780c */ /* 0x040fe40000741670 */
        /* <DEDUP_REMOVED lines=147> */
[----:B------:R-:W-:Y:S02]  /*0a70*/  VIADD R9, R38, 0x320 ;  /* 0x0000032026097836 */ /* 0x000fe40000000000 */
[----:B------:R-:W-:Y:S01]  /*0a80*/  IMAD.MOV.U32 R42, RZ, RZ, -0x800000 ;  /* 0xff800000ff2a7424 */ /* 0x000fe200078e00ff */
[----:B--2---:R-:W-:Y:S02]  /*0a90*/  @!P6 SHF.L.U32 R42, R0, 0x10, RZ ;  /* 0x00000010002ae819 */ /* 0x004fe400000006ff */
[----:B------:R-:W-:-:S13]  /*0aa0*/  ISETP.GE.OR P6, PT, R9, UR8, !P5 ;  /* 0x0000000809007c0c */ /* 0x000fda000efc6670 */
[----:B------:R-:W2:Y:S01]  /*0ab0*/  @!P6 LDG.E.U16 R0, desc[UR4][R2.64+0x640] ;  /* 0x000640040200e981 */ /* 0x000ea2000c1e1500 */
[----:B------:R-:W-:Y:S02]  /*0ac0*/  IADD3 R8, PT, PT, R38, 0x340, RZ ;  /* 0x0000034026087810 */ /* 0x000fe40007ffe0ff */
[----:B------:R-:W-:Y:S01]  /*0ad0*/  MOV R43, 0xff800000 ;  /* 0xff800000002b7802 */ /* 0x000fe20000000f00 */
[----:B--2---:R-:W-:Y:S01]  /*0ae0*/  @!P6 IMAD.U32 R43, R0, 0x10000, RZ ;  /* 0x00010000002be824 */ /* 0x004fe200078e00ff */
[----:B------:R-:W-:-:S13]  /*0af0*/  ISETP.GE.OR P6, PT, R8, UR8, !P5 ;  /* 0x0000000808007c0c */ /* 0x000fda000efc6670 */
[----:B------:R-:W2:Y:S01]  /*0b00*/  @!P6 LDG.E.U16 R0, desc[UR4][R2.64+0x680] ;  /* 0x000680040200e981 */ /* 0x000ea2000c1e1500 */
[----:B------:R-:W-:Y:S01]  /*0b10*/  IMAD.MOV.U32 R44, RZ, RZ, -0x800000 ;  /* 0xff800000ff2c7424 */ /* 0x000fe200078e00ff */
[----:B--2---:R-:W-:Y:S02]  /*0b20*/  @!P6 SHF.L.U32 R44, R0, 0x10, RZ ;  /* 0x00000010002ce819 */ /* 0x004fe400000006ff */
[----:B------:R-:W0:Y:S02]  /*0b30*/  S2R R0, SR_TID.X ;  /* 0x0000000000007919 */ /* 0x000e240000002100 */
[----:B0-----:R-:W-:-:S05]  /*0b40*/  VIADD R7, R0, 0x360 ;  /* 0x0000036000077836 */ /* 0x001fca0000000000 */
[----:B------:R-:W-:-:S13]  /*0b50*/  ISETP.GE.OR P6, PT, R7, UR8, !P5 ;  /* 0x0000000807007c0c */ /* 0x000fda000efc6670 */
[----:B------:R-:W2:Y:S01]  /*0b60*/  @!P6 LDG.E.U16 R4, desc[UR4][R2.64+0x6c0] ;  /* 0x0006c0040204e981 */ /* 0x000ea2000c1e1500 */
[----:B------:R-:W-:Y:S02]  /*0b70*/  IADD3 R6, PT, PT, R0, 0x380, RZ ;  /* 0x0000038000067810 */ /* 0x000fe40007ffe0ff */
[----:B------:R-:W-:Y:S01]  /*0b80*/  MOV R45, 0xff800000 ;  /* 0xff800000002d7802 */ /* 0x000fe20000000f00 */
[----:B--2---:R-:W-:Y:S01]  /*0b90*/  @!P6 IMAD.U32 R45, R4, 0x10000, RZ ;  /* 0x00010000042de824 */ /* 0x004fe200078e00ff */
[----:B------:R-:W-:-:S13]  /*0ba0*/  ISETP.GE.OR P6, PT, R6, UR8, !P5 ;  /* 0x0000000806007c0c */ /* 0x000fda000efc6670 */
[----:B------:R-:W2:Y:S01]  /*0bb0*/  @!P6 LDG.E.U16 R4, desc[UR4][R2.64+0x700] ;  /* 0x000700040204e981 */ /* 0x000ea2000c1e1500 */
[----:B------:R-:W-:Y:S02]  /*0bc0*/  VIADD R5, R0, 0x3a0 ;  /* 0x000003a000057836 */ /* 0x000fe40000000000 */
[----:B------:R-:W-:Y:S01]  /*0bd0*/  IMAD.MOV.U32 R46, RZ, RZ, -0x800000 ;  /* 0xff800000ff2e7424 */ /* 0x000fe200078e00ff */
[----:B--2---:R-:W-:Y:S02]  /*0be0*/  @!P6 SHF.L.U32 R46, R4, 0x10, RZ ;  /* 0x00000010042ee819 */ /* 0x004fe400000006ff */
[----:B------:R-:W-:-:S13]  /*0bf0*/  ISETP.GE.OR P6, PT, R5, UR8, !P5 ;  /* 0x0000000805007c0c */ /* 0x000fda000efc6670 */
[----:B------:R-:W2:Y:S01]  /*0c00*/  @!P6 LDG.E.U16 R4, desc[UR4][R2.64+0x740] ;  /* 0x000740040204e981 */ /* 0x000ea2000c1e1500 */
[----:B------:R-:W-:Y:S01]  /*0c10*/  MOV R47, 0xff800000 ;  /* 0xff800000002f7802 */ /* 0x000fe20000000f00 */
[----:B--2---:R-:W-:Y:S01]  /*0c20*/  @!P6 IMAD.U32 R47, R4, 0x10000, RZ ;  /* 0x00010000042fe824 */ /* 0x004fe200078e00ff */
[----:B------:R-:W-:-:S04]  /*0c30*/  IADD3 R4, PT, PT, R0, 0x3c0, RZ ;  /* 0x000003c000047810 */ /* 0x000fc80007ffe0ff */
[----:B------:R-:W-:-:S13]  /*0c40*/  ISETP.GE.OR P6, PT, R4, UR8, !P5 ;  /* 0x0000000804007c0c */ /* 0x000fda000efc6670 */
[----:B------:R-:W2:Y:S01]  /*0c50*/  @!P6 LDG.E.U16 R22, desc[UR4][R2.64+0x780] ;  /* 0x000780040216e981 */ /* 0x000ea2000c1e1500 */
[----:B------:R-:W-:Y:S02]  /*0c60*/  IMAD.MOV.U32 R48, RZ, RZ, -0x800000 ;  /* 0xff800000ff307424 */ /* 0x000fe400078e00ff */
[----:B------:R-:W-:Y:S01]  /*0c70*/  VIADD R0, R0, 0x3e0 ;  /* 0x000003e000007836 */ /* 0x000fe20000000000 */
        /* <DEDUP_REMOVED lines=89> */
[----:B------:R-:W-:-:S07]  /*1210*/  FADD.FTZ R20, -R2, R57 ;  /* 0x0000003902147221 */ /* 0x000fce0000010100 */
        /* <DEDUP_REMOVED lines=28> */
[----:B0-----:R-:W-:-:S04]  /*13e0*/  FADD.FTZ R2, RZ, R3 ;  /* 0x00000003ff027221 */ /* 0x001fc80000010000 */
[----:B-1----:R-:W-:Y:S01]  /*13f0*/  FADD.FTZ R2, R2, R57 ;  /* 0x0000003902027221 */ /* 0x002fe20000010000 */
[----:B------:R-:W-:Y:S01]  /*1400*/  FMUL.FTZ R57, R34, 1.4426950216293334961 ;  /* 0x3fb8aa3b22397820 */ /* 0x000fe20000410000 */
[----:B------:R-:W-:Y:S01]  /*1410*/  FMUL.FTZ R3, R33, 1.4426950216293334961 ;  /* 0x3fb8aa3b21037820 */ /* 0x000fe20000410000 */
[----:B------:R-:W-:-:S04]  /*1420*/  FMUL.FTZ R58, R32, 1.4426950216293334961 ;  /* 0x3fb8aa3b203a7820 */ /* 0x000fc80000410000 */
[----:B------:R-:W0:Y:S08]  /*1430*/  MUFU.EX2 R57, R57 ;  /* 0x0000003900397308 */ /* 0x000e300000000800 */
[----:B------:R-:W1:Y:S08]  /*1440*/  MUFU.EX2 R3, R3 ;  /* 0x0000000300037308 */ /* 0x000e700000000800 */
[----:B------:R-:W2:Y:S01]  /*1450*/  MUFU.EX2 R59, R58 ;  /* 0x0000003a003b7308 */ /* 0x000ea20000000800 */
[----:B0-----:R-:W-:Y:S01]  /*1460*/  FADD.FTZ R2, R2, R57 ;  /* 0x0000003902027221 */ /* 0x001fe20000010000 */
[----:B------:R-:W-:-:S03]  /*1470*/  FMUL.FTZ R56, R31, 1.4426950216293334961 ;  /* 0x3fb8aa3b1f387820 */ /* 0x000fc60000410000 */
[----:B-1----:R-:W-:Y:S01]  /*1480*/  FADD.FTZ R2, R2, R3 ;  /* 0x0000000302027221 */ /* 0x002fe20000010000 */
[----:B------:R-:W-:-:S03]  /*1490*/  FMUL.FTZ R57, R30, 1.4426950216293334961 ;  /* 0x3fb8aa3b1e397820 */ /* 0x000fc60000410000 */
[----:B--2---:R-:W-:Y:S02]  /*14a0*/  FADD.FTZ R2, R2, R59 ;  /* 0x0000003b02027221 */ /* 0x004fe40000010000 */
[----:B------:R-:W0:Y:S01]  /*14b0*/  MUFU.EX2 R59, R56 ;  /* 0x00000038003b7308 */ /* 0x000e220000000800 */
[----:B------:R-:W-:Y:S01]  /*14c0*/  FMUL.FTZ R3, R29, 1.4426950216293334961 ;  /* 0x3fb8aa3b1d037820 */ /* 0x000fe20000410000 */
[----:B------:R-:W-:-:S06]  /*14d0*/  FMUL.FTZ R58, R28, 1.4426950216293334961 ;  /* 0x3fb8aa3b1c3a7820 */ /* 0x000fcc0000410000 */
[----:B------:R-:W1:Y:S08]  /*14e0*/  MUFU.EX2 R57, R57 ;  /* 0x0000003900397308 */ /* 0x000e700000000800 */
[----:B------:R-:W2:Y:S01]  /*14f0*/  MUFU.EX2 R3, R3 ;  /* 0x0000000300037308 */ /* 0x000ea20000000800 */
[----:B0-----:R-:W-:-:S07]  /*1500*/  FADD.FTZ R2, R2, R59 ;  /* 0x0000003b02027221 */ /* 0x001fce0000010000 */
[----:B------:R-:W0:Y:S01]  /*1510*/  MUFU.EX2 R59, R58 ;  /* 0x0000003a003b7308 */ /* 0x000e220000000800 */
[----:B-1----:R-:W-:Y:S01]  /*1520*/  FADD.FTZ R2, R2, R57 ;  /* 0x0000003902027221 */ /* 0x002fe20000010000 */
[----:B------:R-:W-:-:S03]  /*1530*/  FMUL.FTZ R56, R27, 1.4426950216293334961 ;  /* 0x3fb8aa3b1b387820 */ /* 0x000fc60000410000 */
[----:B--2---:R-:W-:Y:S01]  /*1540*/  FADD.FTZ R2, R2, R3 ;  /* 0x0000000302027221 */ /* 0x004fe20000010000 */
[----:B------:R-:W-:-:S03]  /*1550*/  FMUL.FTZ R57, R26, 1.4426950216293334961 ;  /* 0x3fb8aa3b1a397820 */ /* 0x000fc60000410000 */
[----:B0-----:R-:W-:Y:S02]  /*1560*/  FADD.FTZ R2, R2, R59 ;  /* 0x0000003b02027221 */ /* 0x001fe40000010000 */
        /* <DEDUP_REMOVED lines=56> */
[----:B------:R-:W-:Y:S01]  /*18f0*/  FMUL.FTZ R56, R47, 1.4426950216293334961 ;  /* 0x3fb8aa3b2f387820 */ /* 0x000fe20000410000 */
[----:B------:R-:W-:Y:S02]  /*1900*/  FMUL.FTZ R57, R48, 1.4426950216293334961 ;  /* 0x3fb8aa3b30397820 */ /* 0x000fe40000410000 */
[----:B--2---:R-:W-:Y:S01]  /*1910*/  FADD.FTZ R2, R2, R3 ;  /* 0x0000000302027221 */ /* 0x004fe20000010000 */
[----:B------:R-:W-:-:S03]  /*1920*/  FMUL.FTZ R3, R51, 1.4426950216293334961 ;  /* 0x3fb8aa3b33037820 */ /* 0x000fc60000410000 */
[----:B------:R-:W-:Y:S01]  /*1930*/  MUFU.EX2 R57, R57 ;  /* 0x0000003900397308 */ /* 0x000fe20000000800 */
[----:B0-----:R-:W-:-:S07]  /*1940*/  FADD.FTZ R2, R2, R59 ;  /* 0x0000003b02027221 */ /* 0x001fce0000010000 */
[----:B------:R-:W0:Y:S08]  /*1950*/  MUFU.EX2 R59, R56 ;  /* 0x00000038003b7308 */ /* 0x000e300000000800 */
[----:B------:R-:W1:Y:S01]  /*1960*/  MUFU.EX2 R3, R3 ;  /* 0x0000000300037308 */ /* 0x000e620000000800 */
[----:B0-----:R-:W-:-:S04]  /*1970*/  FADD.FTZ R2, R2, R59 ;  /* 0x0000003b02027221 */ /* 0x001fc80000010000 */
[----:B------:R-:W-:-:S04]  /*1980*/  FADD.FTZ R2, R2, R57 ;  /* 0x0000003902027221 */ /* 0x000fc80000010000 */
        /* <DEDUP_REMOVED lines=65> */
[----:B---3--:R-:W-:-:S05]  /*1da0*/  FFMA.FTZ R11, R38, -0.69314718246459960938, R24 ;  /* 0xbf317218260b7823 */ /* 0x008fca0000010018 */
[----:B------:R3:W-:Y:S01]  /*1db0*/  STG.E desc[UR4][R2.64+0x600], R11 ;  /* 0x0006000b02007986 */ /* 0x0007e2000c101904 */
[----:B------:R-:W-:Y:S05]  /*1dc0*/  @P0 EXIT ;  /* 0x000000000000094d */ /* 0x000fea0003800000 */
[----:B------:R-:W-:-:S05]  /*1dd0*/  FFMA.FTZ R23, R38, -0.69314718246459960938, R23 ;  /* 0xbf31721826177823 */ /* 0x000fca0000010017 */
        /* <DEDUP_REMOVED lines=11> */
[----:B------:R-:W3:Y:S01]  /*1e90*/  S2R R10, SR_TID.X ;  /* 0x00000000000a7919 */ /* 0x000ee20000002100 */
[----:B------:R-:W-:-:S05]  /*1ea0*/  FFMA.FTZ R55, R38, -0.69314718246459960938, R55 ;  /* 0xbf31721826377823 */ /* 0x000fca0000010037 */
[----:B------:R0:W-:Y:S01]  /*1eb0*/  STG.E desc[UR4][R2.64+0x880], R55 ;  /* 0x0008803702007986 */ /* 0x0001e2000c101904 */
[----:B---3--:R-:W-:-:S04]  /*1ec0*/  IADD3 R11, PT, PT, R10, 0x240, RZ ;  /* 0x000002400a0b7810 */ /* 0x008fc80007ffe0ff */
[----:B------:R-:W-:-:S13]  /*1ed0*/  ISETP.GE.AND P0, PT, R11, UR8, PT ;  /* 0x000000080b007c0c */ /* 0x000fda000bf06270 */
[----:B0-----:R-:W-:Y:S05]  /*1ee0*/  @P0 EXIT ;  /* 0x000000000000094d */ /* 0x001fea0003800000 */
        /* <DEDUP_REMOVED lines=20> */
[----:B------:R-:W-:-:S05]  /*2030*/  VIADD R11, R10, 0x2e0 ;  /* 0x000002e00a0b7836 */ /* 0x000fca0000000000 */
[----:B------:R-:W-:Y:S01]  /*2040*/  ISETP.GE.AND P0, PT, R11, UR8, PT ;  /* 0x000000080b007c0c */ /* 0x000fe2000bf06270 */
[----:B------:R-:W-:-:S05]  /*2050*/  FFMA.FTZ R11, R38, -0.69314718246459960938, R40 ;  /* 0xbf317218260b7823 */ /* 0x000fca0000010028 */
[----:B------:R0:W-:Y:S07]  /*2060*/  STG.E desc[UR4][R2.64+0xb00], R11 ;  /* 0x000b000b02007986 */ /* 0x0001ee000c101904 */
        /* <DEDUP_REMOVED lines=37> */
.L_x_5120:
        /* <DEDUP_REMOVED lines=12> */
.L_x_11450:


//--------------------- .text._ZN43_GLOBAL__N__9ae7fba5_10_SoftMax_cu_9f978f6320softmax_warp_forwardIN3c108BFloat16EffLi9ELb1ELb0EEEvPT0_PKT_iiiPKbib --------------------------
	.section	.text._ZN43_GLOBAL__N__9ae7fba5_10_SoftMax_cu_9f978f6320softmax_warp_forwardIN3c108BFloat16EffLi9ELb1ELb0EEEvPT0_PKT_iiiPKbib,"ax",@progbits
	.align	128
.text._ZN43_GLOBAL__N__9ae7fba5_10_SoftMax_cu_9f978f6320softmax_warp_forwardIN3c108BFloat16EffLi9ELb1ELb0EEEvPT0_PKT_iiiPKbib:
        .type           _ZN43_GLOBAL__N__9ae7fba5_10_SoftMax_cu_9f978f6320softmax_warp_forwardIN3c108BFloat16EffLi9ELb1ELb0EEEvPT0_PKT_iiiPKbib,@function
        .size           _ZN43_GLOBAL__N__9ae7fba5_10_SoftMax_cu_9f978f6320softmax_warp_forwardIN3c108BFloat16EffLi9ELb1ELb0EEEvPT0_PKT_iiiPKbib,(.L_x_11451 - _ZN43_GLOBAL__N__9ae7fba5_10_SoftMax_cu_9f978f6320softmax_warp_forwardIN3c108BFloat16EffLi9ELb1ELb0EEEvPT0_PKT_iiiPKbib)
        .other          _ZN43_GLOBAL__N__9ae7fba5_10_SoftMax_cu_9f978f6320softmax_warp_forwardIN3c108BFloat16EffLi9ELb1ELb0EEEvPT0_PKT_iiiPKbib,@"STO_CUDA_ENTRY STV_DEFAULT"
_ZN43_GLOBAL__N__9ae7fba5_10_SoftMax_cu_9f978f6320softmax_warp_forwardIN3c108BFloat16EffLi9ELb1ELb0EEEvPT0_PKT_iiiPKbib:
        /* <DEDUP_REMOVED lines=174> */
[----:B------:R-:W2:Y:S01]  /*0ae0*/  MUFU.EX2 R29, R29 ;  /* 0x0000001d001d7308 */ /* 0x000ea20000000800 */
[C---:B------:R-:W-:Y:S01]  /*0af0*/  FADD.FTZ R33, -R26.reuse, R3 ;  /* 0x000000031a217221 */ /* 0x040fe20000010100 */
[----:B------:R-:W-:Y:S01]  /*0b00*/  FMUL.FTZ R3, R15, 1.4426950216293334961 ;  /* 0x3fb8aa3b0f037820 */ /* 0x000fe20000410000 */
[----:B------:R-:W-:-:S05]  /*0b10*/  FADD.FTZ R14, -R26, R14 ;  /* 0x0000000e1a0e7221 */ /* 0x000fca0000010100 */
[----:B------:R-:W3:Y:S01]  /*0b20*/  MUFU.EX2 R30, R30 ;  /* 0x0000001e001e7308 */ /* 0x000ee20000000800 */
[----:B0-----:R-:W-:Y:S01]  /*0b30*/  FADD.FTZ R27, RZ, R27 ;  /* 0x0000001bff1b7221 */ /* 0x001fe20000010000 */
[C---:B------:R-:W-:Y:S01]  /*0b40*/  FADD.FTZ R13, -R26.reuse, R13 ;  /* 0x0000000d1a0d7221 */ /* 0x040fe20000010100 */
[C---:B------:R-:W-:Y:S01]  /*0b50*/  FADD.FTZ R12, -R26.reuse, R12 ;  /* 0x0000000c1a0c7221 */ /* 0x040fe20000010100 */
[C---:B------:R-:W-:Y:S01]  /*0b60*/  FADD.FTZ R11, -R26.reuse, R37 ;  /* 0x000000251a0b7221 */ /* 0x040fe20000010100 */
[----:B------:R-:W-:-:S03]  /*0b70*/  FADD.FTZ R10, -R26, R35 ;  /* 0x000000231a0a7221 */ /* 0x000fc60000010100 */
[----:B------:R-:W0:Y:S01]  /*0b80*/  MUFU.EX2 R34, R34 ;  /* 0x0000002200227308 */ /* 0x000e220000000800 */
[C---:B------:R-:W-:Y:S01]  /*0b90*/  FADD.FTZ R23, -R26.reuse, R23 ;  /* 0x000000171a177221 */ /* 0x040fe20000010100 */
[C---:B------:R-:W-:Y:S01]  /*0ba0*/  FADD.FTZ R22, -R26.reuse, R22 ;  /* 0x000000161a167221 */ /* 0x040fe20000010100 */
[----:B------:R-:W-:Y:S01]  /*0bb0*/  FADD.FTZ R25, -R26, R25 ;  /* 0x000000191a197221 */ /* 0x000fe20000010100 */
[----:B------:R-:W-:Y:S01]  /*0bc0*/  FMUL.FTZ R26, R14, 1.4426950216293334961 ;  /* 0x3fb8aa3b0e1a7820 */ /* 0x000fe20000410000 */
[----:B-1----:R-:W-:-:S03]  /*0bd0*/  FADD.FTZ R28, R27, R28 ;  /* 0x0000001c1b1c7221 */ /* 0x002fc60000010000 */
[----:B------:R-:W1:Y:S01]  /*0be0*/  MUFU.EX2 R3, R3 ;  /* 0x0000000300037308 */ /* 0x000e620000000800 */
[----:B--2---:R-:W-:Y:S01]  /*0bf0*/  FADD.FTZ R29, R28, R29 ;  /* 0x0000001d1c1d7221 */ /* 0x004fe20000010000 */
[----:B------:R-:W-:Y:S01]  /*0c00*/  FMUL.FTZ R27, R13, 1.4426950216293334961 ;  /* 0x3fb8aa3b0d1b7820 */ /* 0x000fe20000410000 */
[----:B------:R-:W-:Y:S02]  /*0c10*/  FMUL.FTZ R28, R12, 1.4426950216293334961 ;  /* 0x3fb8aa3b0c1c7820 */ /* 0x000fe40000410000 */
[----:B---3--:R-:W-:-:S03]  /*0c20*/  FADD.FTZ R29, R29, R30 ;  /* 0x0000001e1d1d7221 */ /* 0x008fc60000010000 */
        /* <DEDUP_REMOVED lines=22> */
[----:B-1----:R-:W-:-:S07]  /*0d90*/  FADD.FTZ R26, R3, R26 ;  /* 0x0000001a031a7221 */ /* 0x002fce0000010000 */
[----:B------:R-:W1:Y:S01]  /*0da0*/  MUFU.EX2 R29, R29 ;  /* 0x0000001d001d7308 */ /* 0x000e620000000800 */
[----:B--2---:R-:W-:-:S07]  /*0db0*/  FADD.FTZ R27, R26, R27 ;  /* 0x0000001b1a1b7221 */ /* 0x004fce0000010000 */
[----:B------:R-:W2:Y:S01]  /*0dc0*/  MUFU.EX2 R3, R30 ;  /* 0x0000001e00037308 */ /* 0x000ea20000000800 */
        /* <DEDUP_REMOVED lines=13> */
[----:B------:R-:W-:-:S13]  /*0ea0*/  ISETP.GE.AND P6, PT, R2, UR8, PT ;  /* 0x0000000802007c0c */ /* 0x000fda000bfc6270 */
[----:B------:R-:W-:Y:S05]  /*0eb0*/  @P6 EXIT ;  /* 0x000000000000694d */ /* 0x000fea0003800000 */
[----:B------:R-:W2:Y:S01]  /*0ec0*/  LDC.64 R2, c[0x0][0x380] ;  /* 0x0000e000ff027b82 */ /* 0x000ea20000000a00 */
[----:B-1----:R-:W-:Y:S01]  /*0ed0*/  FADD.FTZ R26, R29, R30 ;  /* 0x0000001e1d1a7221 */ /* 0x002fe20000010000 */
[----:B------:R-:W-:-:S05]  /*0ee0*/  ISETP.GE.AND P6, PT, R32, UR8, PT ;  /* 0x0000000820007c0c */ /* 0x000fca000bfc6270 */
[----:B------:R-:W1:Y:S01]  /*0ef0*/  MUFU.LG2 R26, R26 ;  /* 0x0000001a001a7308 */ /* 0x000e620000000c00 */
[----:B--2---:R-:W-:-:S04]  /*0f00*/  IMAD.WIDE R2, R21, 0x4, R2 ;  /* 0x0000000415027825 */ /* 0x004fc800078e0202 */
[----:B-1----:R-:W-:-:S05]  /*0f10*/  FFMA.FTZ R21, R26, -0.69314718246459960938, R20 ;  /* 0xbf3172181a157823 */ /* 0x002fca0000010014 */
[----:B------:R1:W-:Y:S01]  /*0f20*/  STG.E desc[UR4][R2.64], R21 ;  /* 0x0000001502007986 */ /* 0x0003e2000c101904 */
[----:B------:R-:W-:Y:S05]  /*0f30*/  @P6 EXIT ;  /* 0x000000000000694d */ /* 0x000fea0003800000 */
[----:B------:R-:W-:Y:S01]  /*0f40*/  ISETP.GE.AND P5, PT, R31, UR8, PT ;  /* 0x000000081f007c0c */ /* 0x000fe2000bfa6270 */
[----:B------:R-:W-:-:S05]  /*0f50*/  FFMA.FTZ R19, R26, -0.69314718246459960938, R19 ;  /* 0xbf3172181a137823 */ /* 0x000fca0000010013 */
[----:B------:R2:W-:Y:S07]  /*0f60*/  STG.E desc[UR4][R2.64+0x80], R19 ;  /* 0x0000801302007986 */ /* 0x0005ee000c101904 */
[----:B------:R-:W-:Y:S05]  /*0f70*/  @P5 EXIT ;  /* 0x000000000000594d */ /* 0x000fea0003800000 */
[----:B------:R-:W-:Y:S01]  /*0f80*/  ISETP.GE.AND P5, PT, R9, UR8, PT ;  /* 0x0000000809007c0c */ /* 0x000fe2000bfa6270 */
[----:B--2---:R-:W-:-:S05]  /*0f90*/  FFMA.FTZ R19, R26, -0.69314718246459960938, R18 ;  /* 0xbf3172181a137823 */ /* 0x004fca0000010012 */
        /* <DEDUP_REMOVED lines=18> */
[----:B------:R-:W-:-:S05]  /*10c0*/  FFMA.FTZ R13, R26, -0.69314718246459960938, R13 ;  /* 0xbf3172181a0d7823 */ /* 0x000fca000001000d */
        /* <DEDUP_REMOVED lines=8> */
[----:B0-----:R-:W-:-:S05]  /*1150*/  FFMA.FTZ R5, R26, -0.69314718246459960938, R10 ;  /* 0xbf3172181a057823 */ /* 0x001fca000001000a */
[----:B------:R0:W-:Y:S01]  /*1160*/  STG.E desc[UR4][R2.64+0x500], R5 ;  /* 0x0005000502007986 */ /* 0x0001e2000c101904 */
[----:B------:R-:W-:Y:S05]  /*1170*/  @P3 EXIT ;  /* 0x000000000000394d */ /* 0x000fea0003800000 */
[----:B------:R-:W-:-:S05]  /*1180*/  FFMA.FTZ R23, R26, -0.69314718246459960938, R23 ;  /* 0xbf3172181a177823 */ /* 0x000fca0000010017 */
[----:B------:R0:W-:Y:S01]  /*1190*/  STG.E desc[UR4][R2.64+0x580], R23 ;  /* 0x0005801702007986 */ /* 0x0001e2000c101904 */
[----:B------:R-:W-:Y:S05]  /*11a0*/  @P4 EXIT ;  /* 0x000000000000494d */ /* 0x000fea0003800000 */
[----:B0-----:R-:W0:Y:S02]  /*11b0*/  S2R R5, SR_TID.X ;  /* 0x0000000000057919 */ /* 0x001e240000002100 */
[----:B0-----:R-:W-:-:S04]  /*11c0*/  IADD3 R5, PT, PT, R5, 0x1a0, RZ ;  /* 0x000001a005057810 */ /* 0x001fc80007ffe0ff */
        /* <DEDUP_REMOVED lines=15> */
.L_x_5121:
        /* <DEDUP_REMOVED lines=12> */
.L_x_11451:


//--------------------- .text._ZN43_GLOBAL__N__9ae7fba5_10_SoftMax_cu_9f978f6320softmax_warp_forwardIN3c108BFloat16EffLi8ELb1ELb0EEEvPT0_PKT_iiiPKbib --------------------------
	.section	.text._ZN43_GLOBAL__N__9ae7fba5_10_SoftMax_cu_9f978f6320softmax_warp_forwardIN3c108BFloat16EffLi8ELb1ELb0EEEvPT0_PKT_iiiPKbib,"ax",@progbits
	.align	128
.text._ZN43_GLOBAL__N__9ae7fba5_10_SoftMax_cu_9f978f6320softmax_warp_forwardIN3c108BFloat16EffLi8ELb1ELb0EEEvPT0_PKT_iiiPKbib:
        .type           _ZN43_GLOBAL__N__9ae7fba5_10_SoftMax_cu_9f978f6320softmax_warp_forwardIN3c108BFloat16EffLi8ELb1ELb0EEEvPT0_PKT_iiiPKbib,@function
        .size           _ZN43_GLOBAL__N__9ae7fba5_10_SoftMax_cu_9f978f6320softmax_warp_forwardIN3c108BFloat16EffLi8ELb1ELb0EEEvPT0_PKT_iiiPKbib,(.L_x_11452 - _ZN43_GLOBAL__N__9ae7fba5_10_SoftMax_cu_9f978f6320softmax_warp_forwardIN3c108BFloat16EffLi8ELb1ELb0EEEvPT0_PKT_iiiPKbib)
        .other          _ZN43_GLOBAL__N__9ae7fba5_10_SoftMax_cu_9f978f6320softmax_warp_forwardIN3c108BFloat16EffLi8ELb1ELb0EEEvPT0_PKT_iiiPKbib,@"STO_CUDA_ENTRY STV_DEFAULT"
_ZN43_GLOBAL__N__9ae7fba5_10_SoftMax_cu_9f978f6320softmax_warp_forwardIN3c108BFloat16EffLi8ELb1ELb0EEEvPT0_PKT_iiiPKbib:
        /* <DEDUP_REMOVED lines=12> */
[C---:B----4-:R-:W-:Y:S01]  /*00c0*/  IADD3 R18, PT, PT, -R0.reuse, UR6, RZ ;  /* 0x0000000600127c10 */ /* 0x050fe2000fffe1ff */
[----:B------:R-:W-:Y:S01]  /*00d0*/  IMAD R0, R0, UR7, R11 ;  /* 0x0000000700007c24 */ /* 0x000fe2000f8e020b */
[----:B------:R-:W-:Y:S01]  /*00e0*/  ISETP.GE.AND P0, PT, R4, UR8, PT ;  /* 0x0000000804007c0c */ /* 0x000fe2000bf06270 */
[C---:B------:R-:W-:Y:S01]  /*00f0*/  VIADD R4, R11.reuse, 0x40 ;  /* 0x000000400b047836 */ /* 0x040fe20000000000 */
[----:B------:R-:W-:Y:S01]  /*0100*/  ISETP.LT.OR P2, PT, R18, 0x1, P1 ;  /* 0x000000011200780c */ /* 0x000fe20000f41670 */
[----:B-1----:R-:W-:Y:S01]  /*0110*/  IMAD.WIDE R2, R0, 0x2, R2 ;  /* 0x0000000200027825 */ /* 0x002fe200078e0202 */
[----:B------:R-:W-:Y:S02]  /*0120*/  P2R R16, PR, RZ, 0x1 ;  /* 0x00000001ff107803 */ /* 0x000fe40000000000 */
[----:B------:R-:W-:Y:S02]  /*0130*/  ISETP.LT.OR P3, PT, R18, 0x1, P0 ;  /* 0x000000011200780c */ /* 0x000fe40000761670 */
[----:B------:R-:W-:Y:S01]  /*0140*/  ISETP.GE.AND P0, PT, R4, UR8, PT ;  /* 0x0000000804007c0c */ /* 0x000fe2000bf06270 */
[----:B------:R-:W-:Y:S01]  /*0150*/  IMAD.MOV.U32 R9, RZ, RZ, -0x800000 ;  /* 0xff800000ff097424 */ /* 0x000fe200078e00ff */
[----:B------:R-:W-:-:S02]  /*0160*/  IADD3 R7, PT, PT, R11, 0x60, RZ ;  /* 0x000000600b077810 */ /* 0x000fc40007ffe0ff */
[----:B------:R-:W-:Y:S02]  /*0170*/  ISETP.LT.OR P4, PT, R18, 0x1, P0 ;  /* 0x000000011200780c */ /* 0x000fe40000781670 */
[----:B------:R-:W-:Y:S01]  /*0180*/  P2R R17, PR, RZ, 0x2 ;  /* 0x00000002ff117803 */ /* 0x000fe20000000000 */
[----:B0-----:R-:W2:Y:S04]  /*0190*/  @!P2 LDG.E.U16 R8, desc[UR4][R2.64] ;  /* 0x000000040208a981 */ /* 0x001ea8000c1e1500 */
[----:B------:R-:W3:Y:S06]  /*01a0*/  @!P3 LDG.E.U16 R4, desc[UR4][R2.64+0x40] ;  /* 0x000040040204b981 */ /* 0x000eec000c1e1500 */
[----:B------:R-:W4:Y:S01]  /*01b0*/  @!P4 LDG.E.U16 R5, desc[UR4][R2.64+0x80] ;  /* 0x000080040205c981 */ /* 0x000f22000c1e1500 */
[----:B------:R-:W-:Y:S01]  /*01c0*/  ISETP.GE.AND P1, PT, R7, UR8, PT ;  /* 0x0000000807007c0c */ /* 0x000fe2000bf26270 */
[----:B------:R-:W-:Y:S01]  /*01d0*/  IMAD.MOV.U32 R6, RZ, RZ, -0x800000 ;  /* 0xff800000ff067424 */ /* 0x000fe200078e00ff */
[----:B------:R-:W-:-:S02]  /*01e0*/  MOV R7, 0xff800000 ;  /* 0xff80000000077802 */ /* 0x000fc40000000f00 */
[----:B--2---:R-:W-:Y:S01]  /*01f0*/  @!P2 SHF.L.U32 R9, R8, 0x10, RZ ;  /* 0x000000100809a819 */ /* 0x004fe200000006ff */
[----:B------:R-:W-:Y:S02]  /*0200*/  VIADD R8, R11, 0x80 ;  /* 0x000000800b087836 */ /* 0x000fe40000000000 */
[----:B---3--:R-:W-:Y:S01]  /*0210*/  @!P3 IMAD.U32 R6, R4, 0x10000, RZ ;  /* 0x000100000406b824 */ /* 0x008fe200078e00ff */
[----:B------:R-:W-:Y:S02]  /*0220*/  ISETP.LT.OR P3, PT, R18, 0x1, P1 ;  /* 0x000000011200780c */ /* 0x000fe40000f61670 */
[----:B------:R-:W-:Y:S01]  /*0230*/  ISETP.GE.AND P2, PT, R8, UR8, PT ;  /* 0x0000000808007c0c */ /* 0x000fe2000bf46270 */
[----:B----4-:R-:W-:-:S03]  /*0240*/  @!P4 IMAD.U32 R7, R5, 0x10000, RZ ;  /* 0x000100000507c824 */ /* 0x010fc600078e00ff */
[----:B------:R-:W-:-:S07]  /*0250*/  ISETP.LT.OR P4, PT, R18, 0x1, P2 ;  /* 0x000000011200780c */ /* 0x000fce0001781670 */
[----:B------:R-:W2:Y:S06]  /*0260*/  @!P3 LDG.E.U16 R4, desc[UR4][R2.64+0xc0] ;  /* 0x0000c0040204b981 */ /* 0x000eac000c1e1500 */
        /* <DEDUP_REMOVED lines=64> */
[----:B------:R-:W-:Y:S01]  /*0670*/  FADD.FTZ R10, -R2, R10 ;  /* 0x0000000a020a7221 */ /* 0x000fe20000010100 */
[----:B------:R-:W-:Y:S01]  /*0680*/  FMUL.FTZ R15, R4, 1.4426950216293334961 ;  /* 0x3fb8aa3b040f7820 */ /* 0x000fe20000410000 */
[----:B------:R-:W-:Y:S01]  /*0690*/  FADD.FTZ R2, -R2, R11 ;  /* 0x0000000b02027221 */ /* 0x000fe20000010100 */
[----:B------:R-:W-:Y:S01]  /*06a0*/  FMUL.FTZ R20, R5, 1.4426950216293334961 ;  /* 0x3fb8aa3b05147820 */ /* 0x000fe20000410000 */
[----:B------:R-:W-:-:S02]  /*06b0*/  FMUL.FTZ R21, R10, 1.4426950216293334961 ;  /* 0x3fb8aa3b0a157820 */ /* 0x000fc40000410000 */
[----:B------:R-:W0:Y:S08]  /*06c0*/  MUFU.EX2 R12, R12 ;  /* 0x0000000c000c7308 */ /* 0x000e300000000800 */
[----:B------:R-:W1:Y:S08]  /*06d0*/  MUFU.EX2 R13, R13 ;  /* 0x0000000d000d7308 */ /* 0x000e700000000800 */
[----:B------:R-:W2:Y:S01]  /*06e0*/  MUFU.EX2 R14, R14 ;  /* 0x0000000e000e7308 */ /* 0x000ea20000000800 */
[----:B0-----:R-:W-:-:S04]  /*06f0*/  FADD.FTZ R12, RZ, R12 ;  /* 0x0000000cff0c7221 */ /* 0x001fc80000010000 */
[----:B------:R-:W-:Y:S01]  /*0700*/  FADD.FTZ R12, R12, R3 ;  /* 0x000000030c0c7221 */ /* 0x000fe20000010000 */
[----:B------:R-:W-:Y:S02]  /*0710*/  FMUL.FTZ R3, R2, 1.4426950216293334961 ;  /* 0x3fb8aa3b02037820 */ /* 0x000fe40000410000 */
        /* <DEDUP_REMOVED lines=20> */
[----:B------:R-:W-:-:S13]  /*0860*/  ISETP.NE.AND P6, PT, R17, RZ, PT ;  /* 0x000000ff1100720c */ /* 0x000fda0003fc5270 */
[----:B------:R-:W-:Y:S05]  /*0870*/  @P6 EXIT ;  /* 0x000000000000694d */ /* 0x000fea0003800000 */
[----:B------:R-:W2:Y:S01]  /*0880*/  LDC.64 R12, c[0x0][0x380] ;  /* 0x0000e000ff0c7b82 */ /* 0x000ea20000000a00 */
[----:B-1----:R-:W-:Y:S01]  /*0890*/  FADD.FTZ R3, R20, R3 ;  /* 0x0000000314037221 */ /* 0x002fe20000010000 */
[----:B------:R-:W-:-:S03]  /*08a0*/  ISETP.NE.AND P6, PT, R16, RZ, PT ;  /* 0x000000ff1000720c */ /* 0x000fc60003fc5270 */
[----:B------:R-:W1:Y:S02]  /*08b0*/  MUFU.LG2 R11, R3 ;  /* 0x00000003000b7308 */ /* 0x000e640000000c00 */
[----:B-1----:R-:W-:Y:S01]  /*08c0*/  FFMA.FTZ R9, R11, -0.69314718246459960938, R9 ;  /* 0xbf3172180b097823 */ /* 0x002fe20000010009 */
[----:B--2---:R-:W-:-:S05]  /*08d0*/  IMAD.WIDE R12, R0, 0x4, R12 ;  /* 0x00000004000c7825 */ /* 0x004fca00078e020c */
[----:B------:R1:W-:Y:S02]  /*08e0*/  STG.E desc[UR4][R12.64], R9 ;  /* 0x000000090c007986 */ /* 0x0003e4000c101904 */
[----:B------:R-:W-:Y:S05]  /*08f0*/  @P6 EXIT ;  /* 0x000000000000694d */ /* 0x000fea0003800000 */
[----:B------:R-:W-:-:S05]  /*0900*/  FFMA.FTZ R3, R11, -0.69314718246459960938, R6 ;  /* 0xbf3172180b037823 */ /* 0x000fca0000010006 */
[----:B------:R2:W-:Y:S01]  /*0910*/  STG.E desc[UR4][R12.64+0x80], R3 ;  /* 0x000080030c007986 */ /* 0x0005e2000c101904 */
[----:B------:R-:W-:Y:S05]  /*0920*/  @P0 EXIT ;  /* 0x000000000000094d */ /* 0x000fea0003800000 */
[----:B------:R-:W-:-:S05]  /*0930*/  FFMA.FTZ R7, R11, -0.69314718246459960938, R7 ;  /* 0xbf3172180b077823 */ /* 0x000fca0000010007 */
[----:B------:R3:W-:Y:S01]  /*0940*/  STG.E desc[UR4][R12.64+0x100], R7 ;  /* 0x000100070c007986 */ /* 0x0007e2000c101904 */
[----:B------:R-:W-:Y:S05]  /*0950*/  @P1 EXIT ;  /* 0x000000000000194d */ /* 0x000fea0003800000 */
[----:B--2---:R-:W-:-:S05]  /*0960*/  FFMA.FTZ R3, R11, -0.69314718246459960938, R8 ;  /* 0xbf3172180b037823 */ /* 0x004fca0000010008 */
[----:B------:R2:W-:Y:S01]  /*0970*/  STG.E desc[UR4][R12.64+0x180], R3 ;  /* 0x000180030c007986 */ /* 0x0005e2000c101904 */
[----:B------:R-:W-:Y:S05]  /*0980*/  @P2 EXIT ;  /* 0x000000000000294d */ /* 0x000fea0003800000 */
[----:B--2---:R-:W-:-:S05]  /*0990*/  FFMA.FTZ R3, R11, -0.69314718246459960938, R4 ;  /* 0xbf3172180b037823 */ /* 0x004fca0000010004 */
        /* <DEDUP_REMOVED lines=9> */
[----:B------:R-:W-:Y:S01]  /*0a30*/  STG.E desc[UR4][R12.64+0x380], R3 ;  /* 0x000380030c007986 */ /* 0x000fe2000c101904 */
[----:B------:R-:W-:Y:S05]  /*0a40*/  EXIT ;  /* 0x000000000000794d */ /* 0x000fea0003800000 */
.L_x_5122:
        /* <DEDUP_REMOVED lines=11> */
.L_x_11452:


//--------------------- .text._ZN43_GLOBAL__N__9ae7fba5_10_SoftMax_cu_9f978f6320softmax_warp_forwardIN3c108BFloat16EffLi7ELb1ELb0EEEvPT0_PKT_iiiPKbib --------------------------
	.section	.text._ZN43_GLOBAL__N__9ae7fba5_10_SoftMax_cu_9f978f6320softmax_warp_forwardIN3c108BFloat16EffLi7ELb1ELb0EEEvPT0_PKT_iiiPKbib,"ax",@progbits
	.align	128
.text._ZN43_GLOBAL__N__9ae7fba5_10_SoftMax_cu_9f978f6320softmax_warp_forwardIN3c108BFloat16EffLi7ELb1ELb0EEEvPT0_PKT_iiiPKbib:
        .type           _ZN43_GLOBAL__N__9ae7fba5_10_SoftMax_cu_9f978f6320softmax_warp_forwardIN3c108BFloat16EffLi7ELb1ELb0EEEvPT0_PKT_iiiPKbib,@function
        .size           _ZN43_GLOBAL__N__9ae7fba5_10_SoftMax_cu_9f978f6320softmax_warp_forwardIN3c108BFloat16EffLi7ELb1ELb0EEEvPT0_PKT_iiiPKbib,(.L_x_11453 - _ZN43_GLOBAL__N__9ae7fba5_10_SoftMax_cu_9f978f6320softmax_warp_forwardIN3c108BFloat16EffLi7ELb1ELb0EEEvPT0_PKT_iiiPKbib)
        .other          _ZN43_GLOBAL__N__9ae7fba5_10_SoftMax_cu_9f978f6320softmax_warp_forwardIN3c108BFloat16EffLi7ELb1ELb0EEEvPT0_PKT_iiiPKbib,@"STO_CUDA_ENTRY STV_DEFAULT"
_ZN43_GLOBAL__N__9ae7fba5_10_SoftMax_cu_9f978f6320softmax_warp_forwardIN3c108BFloat16EffLi7ELb1ELb0EEEvPT0_PKT_iiiPKbib:
        /* <DEDUP_REMOVED lines=31> */
[C---:B------:R-:W-:Y:S01]  /*01f0*/  ISETP.LT.OR P4, PT, R15.reuse, 0x1, P0 ;  /* 0x000000010f00780c */ /* 0x040fe20000781670 */
        /* <DEDUP_REMOVED lines=9> */
[----:B--2---:R-:W-:Y:S01]  /*0290*/  @!P4 SHF.L.U32 R6, R2, 0x10, RZ ;  /* 0x000000100206c819 */ /* 0x004fe200000006ff */
[----:B------:R-:W-:Y:S01]  /*02a0*/  IMAD.MOV.U32 R2, RZ, RZ, -0x800000 ;  /* 0xff800000ff027424 */ /* 0x000fe200078e00ff */
[----:B------:R-:W-:Y:S01]  /*02b0*/  ISETP.LT.OR P4, PT, R15, 0x2, P3 ;  /* 0x000000020f00780c */ /* 0x000fe20001f81670 */
[----:B---3--:R-:W-:Y:S01]  /*02c0*/  @!P5 IMAD.U32 R2, R9, 0x10000, RZ ;  /* 0x000100000902d824 */ /* 0x008fe200078e00ff */
[----:B------:R-:W-:-:S11]  /*02d0*/  ISETP.LT.OR P5, PT, R15, 0x2, P0 ;  /* 0x000000020f00780c */ /* 0x000fd600007a1670 */
[----:B------:R-:W2:Y:S04]  /*02e0*/  @!P4 LDG.E.U16 R10, desc[UR4][R12.64+0x80] ;  /* 0x000080040c0ac981 */ /* 0x000ea8000c1e1500 */
[----:B------:R0:W3:Y:S01]  /*02f0*/  @!P5 LDG.E.U16 R11, desc[UR4][R12.64+0xc0] ;  /* 0x0000c0040c0bd981 */ /* 0x0000e2000c1e1500 */
[----:B------:R-:W-:Y:S01]  /*0300*/  MOV R5, 0xff800000 ;  /* 0xff80000000057802 */ /* 0x000fe20000000f00 */
[----:B----4-:R-:W-:Y:S01]  /*0310*/  @!P6 IMAD.U32 R5, R14, 0x10000, RZ ;  /* 0x000100000e05e824 */ /* 0x010fe200078e00ff */
[----:B------:R-:W-:-:S04]  /*0320*/  FSETP.GT.FTZ.AND P6, PT, R7, R4, PT ;  /* 0x000000040700720b */ /* 0x000fc80003fd4000 */
[----:B------:R-:W-:-:S04]  /*0330*/  FSEL R9, R7, R4, P6 ;  /* 0x0000000407097208 */ /* 0x000fc80003000000 */
[----:B------:R-:W-:-:S04]  /*0340*/  FSETP.GT.FTZ.AND P6, PT, R9, R8, PT ;  /* 0x000000080900720b */ /* 0x000fc80003fd4000 */
[----:B------:R-:W-:-:S04]  /*0350*/  FSEL R9, R9, R8, P6 ;  /* 0x0000000809097208 */ /* 0x000fc80003000000 */
[----:B------:R-:W-:-:S04]  /*0360*/  FSETP.GT.FTZ.AND P6, PT, R9, R6, PT ;  /* 0x000000060900720b */ /* 0x000fc80003fd4000 */
[----:B------:R-:W-:Y:S02]  /*0370*/  FSEL R14, R9, R6, P6 ;  /* 0x00000006090e7208 */ /* 0x000fe40003000000 */
[CC--:B------:R-:W-:Y:S02]  /*0380*/  FSETP.GT.FTZ.AND P6, PT, R2.reuse, R5.reuse, PT ;  /* 0x000000050200720b */ /* 0x0c0fe40003fd4000 */
[----:B------:R-:W-:Y:S01]  /*0390*/  MOV R9, 0xff800000 ;  /* 0xff80000000097802 */ /* 0x000fe20000000f00 */
[----:B0-----:R-:W0:Y:S01]  /*03a0*/  SHFL.BFLY PT, R13, R14, 0x10, 0x1f ;  /* 0x0e001f000e0d7f89 */ /* 0x001e2200000e0000 */
[----:B------:R-:W-:Y:S01]  /*03b0*/  FSEL R12, R2, R5, P6 ;  /* 0x00000005020c7208 */ /* 0x000fe20003000000 */
[----:B--2---:R-:W-:Y:S01]  /*03c0*/  @!P4 IMAD.U32 R9, R10, 0x10000, RZ ;  /* 0x000100000a09c824 */ /* 0x004fe200078e00ff */
[----:B------:R-:W-:Y:S01]  /*03d0*/  MOV R10, 0xff800000 ;  /* 0xff800000000a7802 */ /* 0x000fe20000000f00 */
        /* <DEDUP_REMOVED lines=38> */
[----:B------:R-:W-:-:S04]  /*0640*/  FMUL.FTZ R17, R8, 1.4426950216293334961 ;  /* 0x3fb8aa3b08117820 */ /* 0x000fc80000410000 */
[----:B------:R-:W1:Y:S01]  /*0650*/  MUFU.EX2 R11, R11 ;  /* 0x0000000b000b7308 */ /* 0x000e620000000800 */
[----:B0-----:R-:W-:-:S07]  /*0660*/  FSETP.GEU.FTZ.AND P4, PT, R13, R14, PT ;  /* 0x0000000e0d00720b */ /* 0x001fce0003f9e000 */
[----:B------:R-:W0:Y:S01]  /*0670*/  MUFU.EX2 R12, R12 ;  /* 0x0000000c000c7308 */ /* 0x000e220000000800 */
[----:B------:R-:W-:Y:S01]  /*0680*/  FSEL R16, R14, R13, !P4 ;  /* 0x0000000d0e107208 */ /* 0x000fe20006000000 */
[----:B------:R-:W-:Y:S01]  /*0690*/  FMUL.FTZ R13, R6, 1.4426950216293334961 ;  /* 0x3fb8aa3b060d7820 */ /* 0x000fe20000410000 */
[----:B------:R-:W-:-:S05]  /*06a0*/  ISETP.GE.AND P4, PT, R15, 0x1, PT ;  /* 0x000000010f00780c */ /* 0x000fca0003f86270 */
[----:B------:R-:W2:Y:S01]  /*06b0*/  MUFU.EX2 R14, R17 ;  /* 0x00000011000e7308 */ /* 0x000ea20000000800 */
[C---:B------:R-:W-:Y:S01]  /*06c0*/  FADD.FTZ R2, -R16.reuse, R2 ;  /* 0x0000000210027221 */ /* 0x040fe20000010100 */
[C---:B------:R-:W-:Y:S01]  /*06d0*/  FADD.FTZ R5, -R16.reuse, R5 ;  /* 0x0000000510057221 */ /* 0x040fe20000010100 */
[----:B-1----:R-:W-:Y:S01]  /*06e0*/  FADD.FTZ R11, RZ, R11 ;  /* 0x0000000bff0b7221 */ /* 0x002fe20000010000 */
[----:B------:R-:W-:Y:S01]  /*06f0*/  FADD.FTZ R9, -R16, R9 ;  /* 0x0000000910097221 */ /* 0x000fe20000010100 */
[----:B------:R-:W-:Y:S01]  /*0700*/  FMUL.FTZ R18, R2, 1.4426950216293334961 ;  /* 0x3fb8aa3b02127820 */ /* 0x000fe20000410000 */
[----:B------:R-:W-:Y:S01]  /*0710*/  FMUL.FTZ R19, R5, 1.4426950216293334961 ;  /* 0x3fb8aa3b05137820 */ /* 0x000fe20000410000 */
[----:B------:R-:W-:Y:S01]  /*0720*/  FADD.FTZ R10, -R16, R10 ;  /* 0x0000000a100a7221 */ /* 0x000fe20000010100 */
[----:B------:R-:W1:Y:S01]  /*0730*/  MUFU.EX2 R13, R13 ;  /* 0x0000000d000d7308 */ /* 0x000e620000000800 */
[----:B0-----:R-:W-:Y:S01]  /*0740*/  FADD.FTZ R11, R11, R12 ;  /* 0x0000000c0b0b7221 */ /* 0x001fe20000010000 */
[----:B------:R-:W-:Y:S01]  /*0750*/  FMUL.FTZ R20, R9, 1.4426950216293334961 ;  /* 0x3fb8aa3b09147820 */ /* 0x000fe20000410000 */
[----:B------:R-:W-:-:S05]  /*0760*/  FMUL.FTZ R16, R10, 1.4426950216293334961 ;  /* 0x3fb8aa3b0a107820 */ /* 0x000fca0000410000 */
[----:B------:R-:W0:Y:S01]  /*0770*/  MUFU.EX2 R18, R18 ;  /* 0x0000001200127308 */ /* 0x000e220000000800 */
[----:B--2---:R-:W-:-:S07]  /*0780*/  FADD.FTZ R14, R11, R14 ;  /* 0x0000000e0b0e7221 */ /* 0x004fce0000010000 */
[----:B------:R-:W2:Y:S01]  /*0790*/  MUFU.EX2 R19, R19 ;  /* 0x0000001300137308 */ /* 0x000ea20000000800 */
[----:B-1----:R-:W-:-:S05]  /*07a0*/  FADD.FTZ R13, R14, R13 ;  /* 0x0000000d0e0d7221 */ /* 0x002fca0000010000 */
[----:B------:R-:W1:Y:S02]  /*07b0*/  SHFL.BFLY PT, R12, R13, 0x10, 0x1f ;  /* 0x0e001f000d0c7f89 */ /* 0x000e6400000e0000 */
[----:B------:R-:W3:Y:S01]  /*07c0*/  MUFU.EX2 R17, R20 ;  /* 0x0000001400117308 */ /* 0x000ee20000000800 */
[----:B0-----:R-:W-:-:S07]  /*07d0*/  FADD.FTZ R18, RZ, R18 ;  /* 0x00000012ff127221 */ /* 0x001fce0000010000 */
[----:B------:R-:W0:Y:S01]  /*07e0*/  MUFU.EX2 R16, R16 ;  /* 0x0000001000107308 */ /* 0x000e220000000800 */
[----:B--2---:R-:W-:-:S04]  /*07f0*/  FADD.FTZ R18, R18, R19 ;  /* 0x0000001312127221 */ /* 0x004fc80000010000 */
[----:B---3--:R-:W-:Y:S01]  /*0800*/  FADD.FTZ R17, R18, R17 ;  /* 0x0000001112117221 */ /* 0x008fe20000010000 */
[----:B-1----:R-:W-:-:S03]  /*0810*/  FADD.FTZ R12, R13, R12 ;  /* 0x0000000c0d0c7221 */ /* 0x002fc60000010000 */
[----:B0-----:R-:W-:Y:S02]  /*0820*/  FADD.FTZ R17, R17, R16 ;  /* 0x0000001011117221 */ /* 0x001fe40000010000 */
        /* <DEDUP_REMOVED lines=19> */
[----:B-1----:R-:W-:Y:S01]  /*0960*/  FADD.FTZ R14, R17, R14 ;  /* 0x0000000e110e7221 */ /* 0x002fe20000010000 */
[----:B0-----:R-:W-:Y:S02]  /*0970*/  SHF.R.S32.HI R17, RZ, 0x1f, R0 ;  /* 0x0000001fff117819 */ /* 0x001fe40000011400 */
[----:B------:R-:W-:Y:S05]  /*0980*/  @P1 BRA `(.L_x_5124) ;  /* 0x0000000000381947 */ /* 0x000fea0003800000 */
[----:B------:R-:W0:Y:S01]  /*0990*/  LDCU.64 UR6, c[0x0][0x380] ;  /* 0x00007000ff0677ac */ /* 0x000e220008000a00 */
[----:B------:R-:W1:Y:S01]  /*09a0*/  MUFU.LG2 R11, R11 ;  /* 0x0000000b000b7308 */ /* 0x000e620000000c00 */
[----:B0-----:R-:W-:Y:S01]  /*09b0*/  LEA R12, P4, R0, UR6, 0x2 ;  /* 0x00000006000c7c11 */ /* 0x001fe2000f8810ff */
[----:B-1----:R-:W-:-:S03]  /*09c0*/  FFMA.FTZ R7, R11, -0.69314718246459960938, R7 ;  /* 0xbf3172180b077823 */ /* 0x002fc60000010007 */
[----:B------:R-:W-:-:S05]  /*09d0*/  LEA.HI.X R13, R0, UR7, R17, 0x2, P4 ;  /* 0x00000007000d7c11 */ /* 0x000fca000a0f1411 */
[----:B------:R0:W-:Y:S01]  /*09e0*/  STG.E desc[UR4][R12.64], R7 ;  /* 0x000000070c007986 */ /* 0x0001e2000c101904 */
[----:B------:R-:W-:Y:S05]  /*09f0*/  @P2 BRA `(.L_x_5124) ;  /* 0x00000000001c2947 */ /* 0x000fea0003800000 */
[----:B0-----:R-:W-:-:S05]  /*0a00*/  FFMA.FTZ R7, R11, -0.69314718246459960938, R4 ;  /* 0xbf3172180b077823 */ /* 0x001fca0000010004 */
[----:B------:R1:W-:Y:S01]  /*0a10*/  STG.E desc[UR4][R12.64+0x80], R7 ;  /* 0x000080070c007986 */ /* 0x0003e2000c101904 */
[----:B------:R-:W-:Y:S05]  /*0a20*/  @P3 BRA `(.L_x_5124) ;  /* 0x0000000000103947 */ /* 0x000fea0003800000 */
[C---:B-1----:R-:W-:Y:S01]  /*0a30*/  FFMA.FTZ R7, R11.reuse, -0.69314718246459960938, R8 ;  /* 0xbf3172180b077823 */ /* 0x042fe20000010008 */
[----:B------:R-:W-:-:S04]  /*0a40*/  @!P0 FFMA.FTZ R11, R11, -0.69314718246459960938, R6 ;  /* 0xbf3172180b0b8823 */ /* 0x000fc80000010006 */
[----:B------:R2:W-:Y:S04]  /*0a50*/  STG.E desc[UR4][R12.64+0x100], R7 ;  /* 0x000100070c007986 */ /* 0x0005e8000c101904 */
[----:B------:R2:W-:Y:S02]  /*0a60*/  @!P0 STG.E desc[UR4][R12.64+0x180], R11 ;  /* 0x0001800b0c008986 */ /* 0x0005e4000c101904 */
.L_x_5124:
[----:B------:R-:W-:Y:S05]  /*0a70*/  BSYNC.RECONVERGENT B0 ;  /* 0x0000000000007941 */ /* 0x000fea0003800200 */
.L_x_5123:
[----:B------:R-:W-:-:S13]  /*0a80*/  ISETP.NE.AND P4, PT, R15, 0x1, PT ;  /* 0x000000010f00780c */ /* 0x000fda0003f85270 */
[----:B------:R-:W-:Y:S05]  /*0a90*/  @!P4 EXIT ;  /* 0x000000000000c94d */ /* 0x000fea0003800000 */
[----:B------:R-:W-:Y:S05]  /*0aa0*/  @P1 EXIT ;  /* 0x000000000000194d */ /* 0x000fea0003800000 */
[----:B------:R-:W3:Y:S01]  /*0ab0*/  LDCU.64 UR6, c[0x0][0x380] ;  /* 0x00007000ff0677ac */ /* 0x000ee20008000a00 */
[----:B------:R-:W4:Y:S01]  /*0ac0*/  MUFU.LG2 R14, R14 ;  /* 0x0000000e000e7308 */ /* 0x000f220000000c00 */
[----:B------:R-:W-:-:S04]  /*0ad0*/  IADD3 R0, P1, PT, R0, R3, RZ ;  /* 0x0000000300007210 */ /* 0x000fc80007f3e0ff */
[----:B------:R-:W-:Y:S02]  /*0ae0*/  IADD3.X R17, PT, PT, RZ, R17, RZ, P1, !PT ;  /* 0x00000011ff117210 */ /* 0x000fe40000ffe4ff */
[----:B---3--:R-:W-:Y:S01]  /*0af0*/  LEA R6, P1, R0, UR6, 0x2 ;  /* 0x0000000600067c11 */ /* 0x008fe2000f8210ff */
[----:B----4-:R-:W-:-:S03]  /*0b00*/  FFMA.FTZ R3, R14, -0.69314718246459960938, R2 ;  /* 0xbf3172180e037823 */ /* 0x010fc60000010002 */
[----:B012---:R-:W-:-:S05]  /*0b10*/  LEA.HI.X R7, R0, UR7, R17, 0x2, P1 ;  /* 0x0000000700077c11 */ /* 0x007fca00088f1411 */
        /* <DEDUP_REMOVED lines=9> */
[----:B------:R-:W-:Y:S01]  /*0bb0*/  STG.E desc[UR4][R6.64+0x180], R3 ;  /* 0x0001800306007986 */ /* 0x000fe2000c101904 */
[----:B------:R-:W-:Y:S05]  /*0bc0*/  EXIT ;  /* 0x000000000000794d */ /* 0x000fea0003800000 */
.L_x_5125:
        /* <DEDUP_REMOVED lines=11> */
.L_x_11453:


//--------------------- .text._ZN43_GLOBAL__N__9ae7fba5_10_SoftMax_cu_9f978f6320softmax_warp_forwardIN3c108BFloat16EffLi6ELb1ELb0EEEvPT0_PKT_iiiPKbib --------------------------
	.section	.text._ZN43_GLOBAL__N__9ae7fba5_10_SoftMax_cu_9f978f6320softmax_warp_forwardIN3c108BFloat16EffLi6ELb1ELb0EEEvPT0_PKT_iiiPKbib,"ax",@progbits
	.align	128
.text._ZN43_GLOBAL__N__9ae7fba5_10_SoftMax_cu_9f978f6320softmax_warp_forwardIN3c108BFloat16EffLi6ELb1ELb0EEEvPT0_PKT_iiiPKbib:
        .type           _ZN43_GLOBAL__N__9ae7fba5_10_SoftMax_cu_9f978f6320softmax_warp_forwardIN3c108BFloat16EffLi6ELb1ELb0EEEvPT0_PKT_iiiPKbib,@function
        .size           _ZN43_GLOBAL__N__9ae7fba5_10_SoftMax_cu_9f978f6320softmax_warp_forwardIN3c108BFloat16EffLi6ELb1ELb0EEEvPT0_PKT_iiiPKbib,(.L_x_11454 - _ZN43_GLOBAL__N__9ae7fba5_10_SoftMax_cu_9f978f6320softmax_warp_forwardIN3c108BFloat16EffLi6ELb1ELb0EEEvPT0_PKT_iiiPKbib)
        .other          _ZN43_GLOBAL__N__9ae7fba5_10_SoftMax_cu_9f978f6320softmax_warp_forwardIN3c108BFloat16EffLi6ELb1ELb0EEEvPT0_PKT_iiiPKbib,@"STO_CUDA_ENTRY STV_DEFAULT"
_ZN43_GLOBAL__N__9ae7fba5_10_SoftMax_cu_9f978f6320softmax_warp_forwardIN3c108BFloat16EffLi6ELb1ELb0EEEvPT0_PKT_iiiPKbib:
        /* <DEDUP_REMOVED lines=105> */
[----:B--2---:R-:W-:Y:S01]  /*0690*/  FADD.FTZ R15, R6, R15 ;  /* 0x0000000f060f7221 */ /* 0x004fe20000010000 */
[----:B------:R-:W-:Y:S02]  /*06a0*/  ISETP.NE.AND P2, PT, R13, 0x1, PT ;  /* 0x000000010d00780c */ /* 0x000fe40003f45270 */
[----:B-1----:R-:W-:Y:S01]  /*06b0*/  SHF.R.S32.HI R6, RZ, 0x1f, R3 ;  /* 0x0000001fff067819 */ /* 0x002fe20000011403 */
[----:B------:R-:W-:Y:S10]  /*06c0*/  @P0 BRA `(.L_x_5127) ;  /* 0x0000000000200947 */ /* 0x000ff40003800000 */
[----:B------:R-:W1:Y:S01]  /*06d0*/  LDCU.64 UR6, c[0x0][0x380] ;  /* 0x00007000ff0677ac */ /* 0x000e620008000a00 */
[----:B------:R-:W2:Y:S01]  /*06e0*/  MUFU.LG2 R12, R15 ;  /* 0x0000000f000c7308 */ /* 0x000ea20000000c00 */
[C---:B-1----:R-:W-:Y:S01]  /*06f0*/  LEA R8, P3, R3.reuse, UR6, 0x2 ;  /* 0x0000000603087c11 */ /* 0x042fe2000f8610ff */
[C---:B--2---:R-:W-:Y:S01]  /*0700*/  FFMA.FTZ R7, R12.reuse, -0.69314718246459960938, R7 ;  /* 0xbf3172180c077823 */ /* 0x044fe20000010007 */
[----:B------:R-:W-:Y:S02]  /*0710*/  @!P1 FFMA.FTZ R11, R12, -0.69314718246459960938, R4 ;  /* 0xbf3172180c0b9823 */ /* 0x000fe40000010004 */
[----:B------:R-:W-:-:S05]  /*0720*/  LEA.HI.X R9, R3, UR7, R6, 0x2, P3 ;  /* 0x0000000703097c11 */ /* 0x000fca00098f1406 */
[----:B------:R1:W-:Y:S04]  /*0730*/  STG.E desc[UR4][R8.64], R7 ;  /* 0x0000000708007986 */ /* 0x0003e8000c101904 */
[----:B------:R1:W-:Y:S02]  /*0740*/  @!P1 STG.E desc[UR4][R8.64+0x80], R11 ;  /* 0x0000800b08009986 */ /* 0x0003e4000c101904 */
.L_x_5127:
[----:B------:R-:W-:Y:S05]  /*0750*/  BSYNC.RECONVERGENT B0 ;  /* 0x0000000000007941 */ /* 0x000fea0003800200 */
.L_x_5126:
[----:B------:R-:W-:Y:S05]  /*0760*/  @!P2 EXIT ;  /* 0x000000000000a94d */ /* 0x000fea0003800000 */
[----:B------:R-:W-:Y:S05]  /*0770*/  @P0 EXIT ;  /* 0x000000000000094d */ /* 0x000fea0003800000 */
[----:B0-----:R-:W-:Y:S01]  /*0780*/  FADD.FTZ R19, R10, R19 ;  /* 0x000000130a137221 */ /* 0x001fe20000010000 */
[----:B------:R-:W0:Y:S01]  /*0790*/  LDCU.64 UR6, c[0x0][0x380] ;  /* 0x00007000ff0677ac */ /* 0x000e220008000a00 */
[----:B------:R-:W-:-:S04]  /*07a0*/  IADD3 R0, P0, PT, R3, R0, RZ ;  /* 0x0000000003007210 */ /* 0x000fc80007f1e0ff */
[----:B------:R-:W2:Y:S01]  /*07b0*/  MUFU.LG2 R19, R19 ;  /* 0x0000001300137308 */ /* 0x000ea20000000c00 */
[----:B------:R-:W-:Y:S01]  /*07c0*/  IMAD.X R3, RZ, RZ, R6, P0 ;  /* 0x000000ffff037224 */ /* 0x000fe200000e0606 */
[----:B0-----:R-:W-:-:S04]  /*07d0*/  LEA R6, P0, R0, UR6, 0x2 ;  /* 0x0000000600067c11 */ /* 0x001fc8000f8010ff */
[----:B-1----:R-:W-:Y:S01]  /*07e0*/  LEA.HI.X R7, R0, UR7, R3, 0x2, P0 ;  /* 0x0000000700077c11 */ /* 0x002fe200080f1403 */
[----:B--2---:R-:W-:-:S05]  /*07f0*/  FFMA.FTZ R5, R19, -0.69314718246459960938, R5 ;  /* 0xbf31721813057823 */ /* 0x004fca0000010005 */
[----:B------:R0:W-:Y:S01]  /*0800*/  STG.E desc[UR4][R6.64], R5 ;  /* 0x0000000506007986 */ /* 0x0001e2000c101904 */
[----:B------:R-:W-:Y:S05]  /*0810*/  @P1 EXIT ;  /* 0x000000000000194d */ /* 0x000fea0003800000 */
[----:B------:R-:W-:-:S05]  /*0820*/  FFMA.FTZ R3, R19, -0.69314718246459960938, R2 ;  /* 0xbf31721813037823 */ /* 0x000fca0000010002 */
[----:B------:R-:W-:Y:S01]  /*0830*/  STG.E desc[UR4][R6.64+0x80], R3 ;  /* 0x0000800306007986 */ /* 0x000fe2000c101904 */
[----:B------:R-:W-:Y:S05]  /*0840*/  EXIT ;  /* 0x000000000000794d */ /* 0x000fea0003800000 */
.L_x_5128:
        /* <DEDUP_REMOVED lines=11> */
.L_x_11454:


//--------------------- .text._ZN43_GLOBAL__N__9ae7fba5_10_SoftMax_cu_9f978f6320softmax_warp_forwardIN3c108BFloat16EffLi5ELb1ELb0EEEvPT0_PKT_iiiPKbib --------------------------
	.section	.text._ZN43_GLOBAL__N__9ae7fba5_10_SoftMax_cu_9f978f6320softmax_warp_forwardIN3c108BFloat16EffLi5ELb1ELb0EEEvPT0_PKT_iiiPKbib,"ax",@progbits
	.align	128
.text._ZN43_GLOBAL__N__9ae7fba5_10_SoftMax_cu_9f978f6320softmax_warp_forwardIN3c108BFloat16EffLi5ELb1ELb0EEEvPT0_PKT_iiiPKbib:
        .type           _ZN43_GLOBAL__N__9ae7fba5_10_SoftMax_cu_9f978f6320softmax_warp_forwardIN3c108BFloat16EffLi5ELb1ELb0EEEvPT0_PKT_iiiPKbib,@function
        .size           _ZN43_GLOBAL__N__9ae7fba5_10_SoftMax_cu_9f978f6320softmax_warp_forwardIN3c108BFloat16EffLi5ELb1ELb0EEEvPT0_PKT_iiiPKbib,(.L_x_11455 - _ZN43_GLOBAL__N__9ae7fba5_10_SoftMax_cu_9f978f6320softmax_warp_forwardIN3c108BFloat16EffLi5ELb1ELb0EEEvPT0_PKT_iiiPKbib)
        .other          _ZN43_GLOBAL__N__9ae7fba5_10_SoftMax_cu_9f978f6320softmax_warp_forwardIN3c108BFloat16EffLi5ELb1ELb0EEEvPT0_PKT_iiiPKbib,@"STO_CUDA_ENTRY STV_DEFAULT"
_ZN43_GLOBAL__N__9ae7fba5_10_SoftMax_cu_9f978f6320softmax_warp_forwardIN3c108BFloat16EffLi5ELb1ELb0EEEvPT0_PKT_iiiPKbib:
        /* <DEDUP_REMOVED lines=64> */
[----:B------:R-:W-:-:S04]  /*0400*/  FMUL.FTZ R8, R4, 1.4426950216293334961 ;  /* 0x3fb8aa3b04087820 */ /* 0x000fc80000410000 */
        /* <DEDUP_REMOVED lines=27> */
[----:B------:R-:W3:Y:S02]  /*05c0*/  @!P1 MUFU.LG2 R0, R0 ;  /* 0x0000000000009308 */ /* 0x000ee40000000c00 */
[----:B---3--:R-:W-:Y:S01]  /*05d0*/  @!P1 FFMA.FTZ R5, R0, -0.69314718246459960938, R5 ;  /* 0xbf31721800059823 */ /* 0x008fe20000010005 */
[----:B-1----:R-:W-:-:S04]  /*05e0*/  @!P1 LEA R6, P2, R2, R16, 0x2 ;  /* 0x0000001002069211 */ /* 0x002fc800078410ff */
[----:B0-----:R-:W-:-:S05]  /*05f0*/  @!P1 LEA.HI.X R7, R2, R17, R3, 0x2, P2 ;  /* 0x0000001102079211 */ /* 0x001fca00010f1403 */
[----:B------:R0:W-:Y:S01]  /*0600*/  @!P1 STG.E desc[UR4][R6.64], R5 ;  /* 0x0000000506009986 */ /* 0x0001e2000c101904 */
[----:B------:R-:W-:Y:S05]  /*0610*/  @P0 EXIT ;  /* 0x000000000000094d */ /* 0x000fea0003800000 */
[----:B------:R-:W1:Y:S01]  /*0620*/  LDCU.64 UR6, c[0x0][0x380] ;  /* 0x00007000ff0677ac */ /* 0x000e620008000a00 */
[----:B--2---:R-:W-:Y:S01]  /*0630*/  FADD.FTZ R14, R9, R14 ;  /* 0x0000000e090e7221 */ /* 0x004fe20000010000 */
[----:B------:R-:W-:-:S03]  /*0640*/  IADD3 R0, P0, PT, R2, UR8, RZ ;  /* 0x0000000802007c10 */ /* 0x000fc6000ff1e0ff */
[----:B0-----:R-:W0:Y:S02]  /*0650*/  MUFU.LG2 R5, R14 ;  /* 0x0000000e00057308 */ /* 0x001e240000000c00 */
[----:B------:R-:W-:Y:S01]  /*0660*/  IMAD.X R3, RZ, RZ, R3, P0 ;  /* 0x000000ffff037224 */ /* 0x000fe200000e0603 */
[----:B-1----:R-:W-:-:S04]  /*0670*/  LEA R2, P0, R0, UR6, 0x2 ;  /* 0x0000000600027c11 */ /* 0x002fc8000f8010ff */
[----:B------:R-:W-:Y:S01]  /*0680*/  LEA.HI.X R3, R0, UR7, R3, 0x2, P0 ;  /* 0x0000000700037c11 */ /* 0x000fe200080f1403 */
[----:B0-----:R-:W-:-:S05]  /*0690*/  FFMA.FTZ R5, R5, -0.69314718246459960938, R4 ;  /* 0xbf31721805057823 */ /* 0x001fca0000010004 */
[----:B------:R-:W-:Y:S01]  /*06a0*/  STG.E desc[UR4][R2.64], R5 ;  /* 0x0000000502007986 */ /* 0x000fe2000c101904 */
[----:B------:R-:W-:Y:S05]  /*06b0*/  EXIT ;  /* 0x000000000000794d */ /* 0x000fea0003800000 */
.L_x_5129:
        /* <DEDUP_REMOVED lines=12> */
.L_x_11455:


//--------------------- .text._ZN43_GLOBAL__N__9ae7fba5_10_SoftMax_cu_9f978f6320softmax_warp_forwardIN3c108BFloat16EffLi4ELb1ELb0EEEvPT0_PKT_iiiPKbib --------------------------
	.section	.text._ZN43_GLOBAL__N__9ae7fba5_10_SoftMax_cu_9f978f6320softmax_warp_forwardIN3c108BFloat16EffLi4ELb1ELb0EEEvPT0_PKT_iiiPKbib,"ax",@progbits
	.align	128
.text._ZN43_GLOBAL__N__9ae7fba5_10_SoftMax_cu_9f978f6320softmax_warp_forwardIN3c108BFloat16EffLi4ELb1ELb0EEEvPT0_PKT_iiiPKbib:
        .type           _ZN43_GLOBAL__N__9ae7fba5_10_SoftMax_cu_9f978f6320softmax_warp_forwardIN3c108BFloat16EffLi4ELb1ELb0EEEvPT0_PKT_iiiPKbib,@function
        .size           _ZN43_GLOBAL__N__9ae7fba5_10_SoftMax_cu_9f978f6320softmax_warp_forwardIN3c108BFloat16EffLi4ELb1ELb0EEEvPT0_PKT_iiiPKbib,(.L_x_11456 - _ZN43_GLOBAL__N__9ae7fba5_10_SoftMax_cu_9f978f6320softmax_warp_forwardIN3c108BFloat16EffLi4ELb1ELb0EEEvPT0_PKT_iiiPKbib)
        .other          _ZN43_GLOBAL__N__9ae7fba5_10_SoftMax_cu_9f978f6320softmax_warp_forwardIN3c108BFloat16EffLi4ELb1ELb0EEEvPT0_PKT_iiiPKbib,@"STO_CUDA_ENTRY STV_DEFAULT"
_ZN43_GLOBAL__N__9ae7fba5_10_SoftMax_cu_9f978f6320softmax_warp_forwardIN3c108BFloat16EffLi4ELb1ELb0EEEvPT0_PKT_iiiPKbib:
        /* <DEDUP_REMOVED lines=85> */
[----:B------:R-:W-:-:S05]  /*0550*/  @!P1 LEA.HI.X R7, R2, R11, R3, 0x2, P2 ;  /* 0x0000000b02079211 */ /* 0x000fca00010f1403 */
[----:B------:R1:W-:Y:S01]  /*0560*/  @!P1 STG.E desc[UR4][R6.64], R5 ;  /* 0x0000000506009986 */ /* 0x0003e2000c101904 */
[----:B------:R-:W-:Y:S05]  /*0570*/  @P0 EXIT ;  /* 0x000000000000094d */ /* 0x000fea0003800000 */
[----:B------:R-:W3:Y:S01]  /*0580*/  LDCU.64 UR6, c[0x0][0x380] ;  /* 0x00007000ff0677ac */ /* 0x000ee20008000a00 */
[----:B--2---:R-:W-:Y:S01]  /*0590*/  FADD.FTZ R15, R8, R15 ;  /* 0x0000000f080f7221 */ /* 0x004fe20000010000 */
[----:B------:R-:W-:-:S03]  /*05a0*/  IADD3 R0, P0, PT, R2, UR8, RZ ;  /* 0x0000000802007c10 */ /* 0x000fc6000ff1e0ff */
[----:B-1----:R-:W1:Y:S02]  /*05b0*/  MUFU.LG2 R5, R15 ;  /* 0x0000000f00057308 */ /* 0x002e640000000c00 */
[----:B------:R-:W-:Y:S01]  /*05c0*/  IMAD.X R3, RZ, RZ, R3, P0 ;  /* 0x000000ffff037224 */ /* 0x000fe200000e0603 */
[----:B---3--:R-:W-:-:S04]  /*05d0*/  LEA R2, P0, R0, UR6, 0x2 ;  /* 0x0000000600027c11 */ /* 0x008fc8000f8010ff */
[----:B------:R-:W-:Y:S01]  /*05e0*/  LEA.HI.X R3, R0, UR7, R3, 0x2, P0 ;  /* 0x0000000700037c11 */ /* 0x000fe200080f1403 */
[----:B-1----:R-:W-:-:S05]  /*05f0*/  FFMA.FTZ R5, R5, -0.69314718246459960938, R4 ;  /* 0xbf31721805057823 */ /* 0x002fca0000010004 */
[----:B------:R-:W-:Y:S01]  /*0600*/  STG.E desc[UR4][R2.64], R5 ;  /* 0x0000000502007986 */ /* 0x000fe2000c101904 */
[----:B------:R-:W-:Y:S05]  /*0610*/  EXIT ;  /* 0x000000000000794d */ /* 0x000fea0003800000 */
.L_x_5130:
        /* <DEDUP_REMOVED lines=14> */
.L_x_11456:


//--------------------- .text._ZN43_GLOBAL__N__9ae7fba5_10_SoftMax_cu_9f978f6320softmax_warp_forwardIN3c108BFloat16EffLi3ELb1ELb0EEEvPT0_PKT_iiiPKbib --------------------------
	.section	.text._ZN43_GLOBAL__N__9ae7fba5_10_SoftMax_cu_9f978f6320softmax_warp_forwardIN3c108BFloat16EffLi3ELb1ELb0EEEvPT0_PKT_iiiPKbib,"ax",@progbits
	.align	128
.text._ZN43_GLOBAL__N__9ae7fba5_10_SoftMax_cu_9f978f6320softmax_warp_forwardIN3c108BFloat16EffLi3ELb1ELb0EEEvPT0_PKT_iiiPKbib:
        .type           _ZN43_GLOBAL__N__9ae7fba5_10_SoftMax_cu_9f978f6320softmax_warp_forwardIN3c108BFloat16EffLi3ELb1ELb0EEEvPT0_PKT_iiiPKbib,@function
        .size           _ZN43_GLOBAL__N__9ae7fba5_10_SoftMax_cu_9f978f6320softmax_warp_forwardIN3c108BFloat16EffLi3ELb1ELb0EEEvPT0_PKT_iiiPKbib,(.L_x_11457 - _ZN43_GLOBAL__N__9ae7fba5_10_SoftMax_cu_9f978f6320softmax_warp_forwardIN3c108BFloat16EffLi3ELb1ELb0EEEvPT0_PKT_iiiPKbib)
        .other          _ZN43_GLOBAL__N__9ae7fba5_10_SoftMax_cu_9f978f6320softmax_warp_forwardIN3c108BFloat16EffLi3ELb1ELb0EEEvPT0_PKT_iiiPKbib,@"STO_CUDA_ENTRY STV_DEFAULT"
_ZN43_GLOBAL__N__9ae7fba5_10_SoftMax_cu_9f978f6320softmax_warp_forwardIN3c108BFloat16EffLi3ELb1ELb0EEEvPT0_PKT_iiiPKbib:
        /* <DEDUP_REMOVED lines=72> */
[----:B------:R-:W3:Y:S02]  /*0480*/  @!P1 MUFU.LG2 R0, R0 ;  /* 0x0000000000009308 */ /* 0x000ee40000000c00 */
[----:B---3--:R-:W-:Y:S01]  /*0490*/  @!P1 FFMA.FTZ R5, R0, -0.69314718246459960938, R17 ;  /* 0xbf31721800059823 */ /* 0x008fe20000010011 */
[----:B--2---:R-:W-:-:S04]  /*04a0*/  @!P1 LEA R6, P2, R2, R6, 0x2 ;  /* 0x0000000602069211 */ /* 0x004fc800078410ff */
[----:B------:R-:W-:-:S05]  /*04b0*/  @!P1 LEA.HI.X R7, R2, R7, R3, 0x2, P2 ;  /* 0x0000000702079211 */ /* 0x000fca00010f1403 */
[----:B------:R2:W-:Y:S01]  /*04c0*/  @!P1 STG.E desc[UR4][R6.64], R5 ;  /* 0x0000000506009986 */ /* 0x0005e2000c101904 */
[----:B------:R-:W-:Y:S05]  /*04d0*/  @P0 EXIT ;  /* 0x000000000000094d */ /* 0x000fea0003800000 */
[----:B------:R-:W3:Y:S01]  /*04e0*/  LDCU.64 UR6, c[0x0][0x380] ;  /* 0x00007000ff0677ac */ /* 0x000ee20008000a00 */
[----:B-1----:R-:W-:Y:S01]  /*04f0*/  FADD.FTZ R9, R10, R9 ;  /* 0x000000090a097221 */ /* 0x002fe20000010000 */
[----:B------:R-:W-:-:S03]  /*0500*/  IADD3 R0, P0, PT, R2, UR8, RZ ;  /* 0x0000000802007c10 */ /* 0x000fc6000ff1e0ff */
[----:B--2---:R-:W1:Y:S02]  /*0510*/  MUFU.LG2 R5, R9 ;  /* 0x0000000900057308 */ /* 0x004e640000000c00 */
[----:B------:R-:W-:Y:S01]  /*0520*/  IMAD.X R3, RZ, RZ, R3, P0 ;  /* 0x000000ffff037224 */ /* 0x000fe200000e0603 */
[----:B---3--:R-:W-:-:S04]  /*0530*/  LEA R2, P0, R0, UR6, 0x2 ;  /* 0x0000000600027c11 */ /* 0x008fc8000f8010ff */
[----:B------:R-:W-:Y:S01]  /*0540*/  LEA.HI.X R3, R0, UR7, R3, 0x2, P0 ;  /* 0x0000000700037c11 */ /* 0x000fe200080f1403 */
[----:B-1----:R-:W-:-:S05]  /*0550*/  FFMA.FTZ R5, R5, -0.69314718246459960938, R4 ;  /* 0xbf31721805057823 */ /* 0x002fca0000010004 */
[----:B------:R-:W-:Y:S01]  /*0560*/  STG.E desc[UR4][R2.64], R5 ;  /* 0x0000000502007986 */ /* 0x000fe2000c101904 */
[----:B------:R-:W-:Y:S05]  /*0570*/  EXIT ;  /* 0x000000000000794d */ /* 0x000fea0003800000 */
.L_x_5131:
        /* <DEDUP_REMOVED lines=16> */
.L_x_11457:


//--------------------- .text._ZN43_GLOBAL__N__9ae7fba5_10_SoftMax_cu_9f978f6320softmax_warp_forwardIN3c108BFloat16EffLi2ELb1ELb0EEEvPT0_PKT_iiiPKbib --------------------------
	.section	.text._ZN43_GLOBAL__N__9ae7fba5_10_SoftMax_cu_9f978f6320softmax_warp_forwardIN3c108BFloat16EffLi2ELb1ELb0EEEvPT0_PKT_iiiPKbib,"ax",@progbits
	.align	128
.text._ZN43_GLOBAL__N__9ae7fba5_10_SoftMax_cu_9f978f6320softmax_warp_forwardIN3c108BFloat16EffLi2ELb1ELb0EEEvPT0_PKT_iiiPKbib:
        .type           _ZN43_GLOBAL__N__9ae7fba5_10_SoftMax_cu_9f978f6320softmax_warp_forwardIN3c108BFloat16EffLi2ELb1ELb0EEEvPT0_PKT_iiiPKbib,@function
        .size           _ZN43_GLOBAL__N__9ae7fba5_10_SoftMax_cu_9f978f6320softmax_warp_forwardIN3c108BFloat16EffLi2ELb1ELb0EEEvPT0_PKT_iiiPKbib,(.L_x_11458 - _ZN43_GLOBAL__N__9ae7fba5_10_SoftMax_cu_9f978f6320softmax_warp_forwardIN3c108BFloat16EffLi2ELb1ELb0EEEvPT0_PKT_iiiPKbib)
        .other          _ZN43_GLOBAL__N__9ae7fba5_10_SoftMax_cu_9f978f6320softmax_warp_forwardIN3c108BFloat16EffLi2ELb1ELb0EEEvPT0_PKT_iiiPKbib,@"STO_CUDA_ENTRY STV_DEFAULT"
_ZN43_GLOBAL__N__9ae7fba5_10_SoftMax_cu_9f978f6320softmax_warp_forwardIN3c108BFloat16EffLi2ELb1ELb0EEEvPT0_PKT_iiiPKbib:
        /* <DEDUP_REMOVED lines=78> */
.L_x_5132:
        /* <DEDUP_REMOVED lines=10> */
.L_x_11458:


//--------------------- .text._ZN43_GLOBAL__N__9ae7fba5_10_SoftMax_cu_9f978f6320softmax_warp_forwardIN3c108BFloat16EffLi1ELb1ELb0EEEvPT0_PKT_iiiPKbib --------------------------
	.section	.text._ZN43_GLOBAL__N__9ae7fba5_10_SoftMax_cu_9f978f6320softmax_warp_forwardIN3c108BFloat16EffLi1ELb1ELb0EEEvPT0_PKT_iiiPKbib,"ax",@progbits
	.align	128
.text._ZN43_GLOBAL__N__9ae7fba5_10_SoftMax_cu_9f978f6320softmax_warp_forwardIN3c108BFloat16EffLi1ELb1ELb0EEEvPT0_PKT_iiiPKbib:
        .type           _ZN43_GLOBAL__N__9ae7fba5_10_SoftMax_cu_9f978f6320softmax_warp_forwardIN3c108BFloat16EffLi1ELb1ELb0EEEvPT0_PKT_iiiPKbib,@function
        .size           _ZN43_GLOBAL__N__9ae7fba5_10_SoftMax_cu_9f978f6320softmax_warp_forwardIN3c108BFloat16EffLi1ELb1ELb0EEEvPT0_PKT_iiiPKbib,(.L_x_11459 - _ZN43_GLOBAL__N__9ae7fba5_10_SoftMax_cu_9f978f6320softmax_warp_forwardIN3c108BFloat16EffLi1ELb1ELb0EEEvPT0_PKT_iiiPKbib)
        .other          _ZN43_GLOBAL__N__9ae7fba5_10_SoftMax_cu_9f978f6320softmax_warp_forwardIN3c108BFloat16EffLi1ELb1ELb0EEEvPT0_PKT_iiiPKbib,@"STO_CUDA_ENTRY STV_DEFAULT"
_ZN43_GLOBAL__N__9ae7fba5_10_SoftMax_cu_9f978f6320softmax_warp_forwardIN3c108BFloat16EffLi1ELb1ELb0EEEvPT0_PKT_iiiPKbib:
        /* <DEDUP_REMOVED lines=55> */
[----:B0-----:R-:W-:-:S05]  /*0370*/  @!P1 LEA.HI.X R5, R0, R15, R2, 0x2, P2 ;  /* 0x0000000f00059211 */ /* 0x001fca00010f1402 */
[----:B------:R0:W-:Y:S01]  /*0380*/  @!P1 STG.E desc[UR4][R4.64], R3 ;  /* 0x0000000304009986 */ /* 0x0001e2000c101904 */
[----:B------:R-:W-:Y:S05]  /*0390*/  @P0 EXIT ;  /* 0x000000000000094d */ /* 0x000fea0003800000 */
[----:B01----:R-:W-:Y:S01]  /*03a0*/  FADD.FTZ R4, R7, R10 ;  /* 0x0000000a07047221 */ /* 0x003fe20000010000 */
[----:B------:R-:W0:Y:S01]  /*03b0*/  LDCU.64 UR6, c[0x0][0x380] ;  /* 0x00007000ff0677ac */ /* 0x000e220008000a00 */
[----:B------:R-:W-:-:S04]  /*03c0*/  IADD3 R0, P0, PT, R0, UR8, RZ ;  /* 0x0000000800007c10 */ /* 0x000fc8000ff1e0ff */
[----:B------:R-:W1:Y:S01]  /*03d0*/  MUFU.LG2 R4, R4 ;  /* 0x0000000400047308 */ /* 0x000e620000000c00 */
[----:B------:R-:W-:Y:S01]  /*03e0*/  IMAD.X R3, RZ, RZ, R2, P0 ;  /* 0x000000ffff037224 */ /* 0x000fe200000e0602 */
[----:B0-----:R-:W-:-:S04]  /*03f0*/  LEA R2, P0, R0, UR6, 0x2 ;  /* 0x0000000600027c11 */ /* 0x001fc8000f8010ff */
[----:B------:R-:W-:Y:S01]  /*0400*/  LEA.HI.X R3, R0, UR7, R3, 0x2, P0 ;  /* 0x0000000700037c11 */ /* 0x000fe200080f1403 */
[----:B-1----:R-:W-:-:S05]  /*0410*/  FFMA.FTZ R5, R4, -0.69314718246459960938, R13 ;  /* 0xbf31721804057823 */ /* 0x002fca000001000d */
[----:B------:R-:W-:Y:S01]  /*0420*/  STG.E desc[UR4][R2.64], R5 ;  /* 0x0000000502007986 */ /* 0x000fe2000c101904 */
[----:B------:R-:W-:Y:S05]  /*0430*/  EXIT ;  /* 0x000000000000794d */ /* 0x000fea0003800000 */
.L_x_5133:
        /* <DEDUP_REMOVED lines=12> */
.L_x_11459:


//--------------------- .text._ZN43_GLOBAL__N__9ae7fba5_10_SoftMax_cu_9f978f6320softmax_warp_forwardIN3c108BFloat16EffLi0ELb1ELb0EEEvPT0_PKT_iiiPKbib --------------------------
	.section	.text._ZN43_GLOBAL__N__9ae7fba5_10_SoftMax_cu_9f978f6320softmax_warp_forwardIN3c108BFloat16EffLi0ELb1ELb0EEEvPT0_PKT_iiiPKbib,"ax",@progbits
	.align	128
.text._ZN43_GLOBAL__N__9ae7fba5_10_SoftMax_cu_9f978f6320softmax_warp_forwardIN3c108BFloat16EffLi0ELb1ELb0EEEvPT0_PKT_iiiPKbib:
        .type           _ZN43_GLOBAL__N__9ae7fba5_10_SoftMax_cu_9f978f6320softmax_warp_forwardIN3c108BFloat16EffLi0ELb1ELb0EEEvPT0_PKT_iiiPKbib,@function
        .size           _ZN43_GLOBAL__N__9ae7fba5_10_SoftMax_cu_9f978f6320softmax_warp_forwardIN3c108BFloat16EffLi0ELb1ELb0EEEvPT0_PKT_iiiPKbib,(.L_x_11460 - _ZN43_GLOBAL__N__9ae7fba5_10_SoftMax_cu_9f978f6320softmax_warp_forwardIN3c108BFloat16EffLi0ELb1ELb0EEEvPT0_PKT_iiiPKbib)
        .other          _ZN43_GLOBAL__N__9ae7fba5_10_SoftMax_cu_9f978f6320softmax_warp_forwardIN3c108BFloat16EffLi0ELb1ELb0EEEvPT0_PKT_iiiPKbib,@"STO_CUDA_ENTRY STV_DEFAULT"
_ZN43_GLOBAL__N__9ae7fba5_10_SoftMax_cu_9f978f6320softmax_warp_forwardIN3c108BFloat16EffLi0ELb1ELb0EEEvPT0_PKT_iiiPKbib:
        /* <DEDUP_REMOVED lines=23> */
[----:B--2---:R-:W-:-:S04]  /*0170*/  @!P1 LEA R4, P3, R3, R10, 0x1 ;  /* 0x0000000a03049211 */ /* 0x004fc800078608ff */
[----:B0-----:R0:W5:Y:S01]  /*0180*/  @!P0 LDG.E.U16 R7, desc[UR4][R6.64] ;  /* 0x0000000406078981 */ /* 0x001162000c1e1500 */
[----:B------:R-:W-:-:S05]  /*0190*/  @!P1 LEA.HI.X R5, R3, R11, R0, 0x1, P3 ;  /* 0x0000000b03059211 */ /* 0x000fca00018f0c00 */
[----:B------:R0:W5:Y:S01]  /*01a0*/  @!P1 LDG.E.U16 R4, desc[UR4][R4.64] ;  /* 0x0000000404049981 */ /* 0x000162000c1e1500 */
[----:B------:R-:W-:Y:S05]  /*01b0*/  @!P2 EXIT ;  /* 0x000000000000a94d */ /* 0x000fea0003800000 */
[----:B------:R-:W-:Y:S01]  /*01c0*/  ISETP.GE.AND P3, PT, R9, UR8, PT ;  /* 0x0000000809007c0c */ /* 0x000fe2000bf66270 */
[----:B------:R-:W-:Y:S01]  /*01d0*/  BSSY.RECONVERGENT B0, `(.L_x_5134) ;  /* 0x0000011000007945 */ /* 0x000fe20003800200 */
[----:B0-----:R-:W-:Y:S02]  /*01e0*/  IMAD.MOV.U32 R6, RZ, RZ, -0x800000 ;  /* 0xff800000ff067424 */ /* 0x001fe400078e00ff */
[----:B------:R-:W-:Y:S01]  /*01f0*/  IMAD.MOV.U32 R2, RZ, RZ, -0x800000 ;  /* 0xff800000ff027424 */ /* 0x000fe200078e00ff */
[----:B------:R-:W-:Y:S01]  /*0200*/  ISETP.EQ.OR P2, PT, R8, 0x1, P3 ;  /* 0x000000010800780c */ /* 0x000fe20001f42670 */
[----:B-----5:R-:W-:Y:S02]  /*0210*/  @!P0 IMAD.U32 R6, R7, 0x10000, RZ ;  /* 0x0001000007068824 */ /* 0x020fe400078e00ff */
[----:B------:R-:W-:-:S05]  /*0220*/  @!P1 IMAD.U32 R2, R4, 0x10000, RZ ;  /* 0x0001000004029824 */ /* 0x000fca00078e00ff */
[----:B------:R-:W-:Y:S05]  /*0230*/  @P3 BRA `(.L_x_5135) ;  /* 0x0000000000283947 */ /* 0x000fea0003800000 */
[----:B------:R-:W-:Y:S01]  /*0240*/  FADD.FTZ R2, R2, -R2 ;  /* 0x8000000202027221 */ /* 0x000fe20000010000 */
[----:B------:R-:W0:Y:S03]  /*0250*/  LDCU.64 UR6, c[0x0][0x380] ;  /* 0x00007000ff0677ac */ /* 0x000e260008000a00 */
[----:B------:R-:W-:-:S06]  /*0260*/  FMUL.FTZ R7, R2, 1.4426950216293334961 ;  /* 0x3fb8aa3b02077820 */ /* 0x000fcc0000410000 */
[----:B------:R-:W1:Y:S01]  /*0270*/  MUFU.EX2 R7, R7 ;  /* 0x0000000700077308 */ /* 0x000e620000000800 */
[----:B0-----:R-:W-:-:S04]  /*0280*/  LEA R4, P0, R3, UR6, 0x2 ;  /* 0x0000000603047c11 */ /* 0x001fc8000f8010ff */
[----:B------:R-:W-:Y:S01]  /*0290*/  LEA.HI.X R5, R3, UR7, R0, 0x2, P0 ;  /* 0x0000000703057c11 */ /* 0x000fe200080f1400 */
[----:B-1----:R-:W-:-:S04]  /*02a0*/  FADD.FTZ R8, RZ, R7 ;  /* 0x00000007ff087221 */ /* 0x002fc80000010000 */
[----:B------:R-:W0:Y:S02]  /*02b0*/  MUFU.LG2 R9, R8 ;  /* 0x0000000800097308 */ /* 0x000e240000000c00 */
[----:B0-----:R-:W-:-:S05]  /*02c0*/  FFMA.FTZ R9, R9, -0.69314718246459960938, R2 ;  /* 0xbf31721809097823 */ /* 0x001fca0000010002 */
[----:B------:R0:W-:Y:S02]  /*02d0*/  STG.E desc[UR4][R4.64], R9 ;  /* 0x0000000904007986 */ /* 0x0001e4000c101904 */
.L_x_5135:
[----:B------:R-:W-:Y:S05]  /*02e0*/  BSYNC.RECONVERGENT B0 ;  /* 0x0000000000007941 */ /* 0x000fea0003800200 */
.L_x_5134:
[----:B------:R-:W-:Y:S05]  /*02f0*/  @P2 EXIT ;  /* 0x000000000000294d */ /* 0x000fea0003800000 */
[----:B------:R-:W-:Y:S01]  /*0300*/  FADD.FTZ R6, R6, -R6 ;  /* 0x8000000606067221 */ /* 0x000fe20000010000 */
[----:B------:R-:W1:Y:S01]  /*0310*/  LDCU.64 UR6, c[0x0][0x380] ;  /* 0x00007000ff0677ac */ /* 0x000e620008000a00 */
[----:B------:R-:W-:Y:S02]  /*0320*/  IADD3 R3, P0, PT, R3, UR8, RZ ;  /* 0x0000000803037c10 */ /* 0x000fe4000ff1e0ff */
[----:B0-----:R-:W-:-:S03]  /*0330*/  FMUL.FTZ R4, R6, 1.4426950216293334961 ;  /* 0x3fb8aa3b06047820 */ /* 0x001fc60000410000 */
[----:B------:R-:W-:-:S03]  /*0340*/  IMAD.X R0, RZ, RZ, R0, P0 ;  /* 0x000000ffff007224 */ /* 0x000fc600000e0600 */
[----:B------:R-:W0:Y:S01]  /*0350*/  MUFU.EX2 R4, R4 ;  /* 0x0000000400047308 */ /* 0x000e220000000800 */
[----:B-1----:R-:W-:-:S04]  /*0360*/  LEA R2, P0, R3, UR6, 0x2 ;  /* 0x0000000603027c11 */ /* 0x002fc8000f8010ff */
[----:B------:R-:W-:Y:S01]  /*0370*/  LEA.HI.X R3, R3, UR7, R0, 0x2, P0 ;  /* 0x0000000703037c11 */ /* 0x000fe200080f1400 */
[----:B0-----:R-:W-:-:S06]  /*0380*/  FADD.FTZ R5, RZ, R4 ;  /* 0x00000004ff057221 */ /* 0x001fcc0000010000 */
[----:B------:R-:W0:Y:S02]  /*0390*/  MUFU.LG2 R5, R5 ;  /* 0x0000000500057308 */ /* 0x000e240000000c00 */
[----:B0-----:R-:W-:-:S05]  /*03a0*/  FFMA.FTZ R7, R5, -0.69314718246459960938, R6 ;  /* 0xbf31721805077823 */ /* 0x001fca0000010006 */
[----:B------:R-:W-:Y:S01]  /*03b0*/  STG.E desc[UR4][R2.64], R7 ;  /* 0x0000000702007986 */ /* 0x000fe2000c101904 */
[----:B------:R-:W-:Y:S05]  /*03c0*/  EXIT ;  /* 0x000000000000794d */ /* 0x000fea0003800000 */
.L_x_5136:
        /* <DEDUP_REMOVED lines=11> */
.L_x_11460:


//--------------------- .text._ZN43_GLOBAL__N__9ae7fba5_10_SoftMax_cu_9f978f6320softmax_warp_forwardIN3c108BFloat16ES2_fLi11ELb1ELb0EEEvPT0_PKT_iiiPKbib --------------------------
	.section	.text._ZN43_GLOBAL__N__9ae7fba5_10_SoftMax_cu_9f978f6320softmax_warp_forwardIN3c108BFloat16ES2_fLi11ELb1ELb0EEEvPT0_PKT_iiiPKbib,"ax",@progbits
	.align	128
.text._ZN43_GLOBAL__N__9ae7fba5_10_SoftMax_cu_9f978f6320softmax_warp_forwardIN3c108BFloat16ES2_fLi11ELb1ELb0EEEvPT0_PKT_iiiPKbib:
        .type           _ZN43_GLOBAL__N__9ae7fba5_10_SoftMax_cu_9f978f6320softmax_warp_forwardIN3c108BFloat16ES2_fLi11ELb1ELb0EEEvPT0_PKT_iiiPKbib,@function
        .size           _ZN43_GLOBAL__N__9ae7fba5_10_SoftMax_cu_9f978f6320softmax_warp_forwardIN3c108BFloat16ES2_fLi11ELb1ELb0EEEvPT0_PKT_iiiPKbib,(.L_x_11461 - _ZN43_GLOBAL__N__9ae7fba5_10_SoftMax_cu_9f978f6320softmax_warp_forwardIN3c108BFloat16ES2_fLi11ELb1ELb0EEEvPT0_PKT_iiiPKbib)
        .other          _ZN43_GLOBAL__N__9ae7fba5_10_SoftMax_cu_9f978f6320softmax_warp_forwardIN3c108BFloat16ES2_fLi11ELb1ELb0EEEvPT0_PKT_iiiPKbib,@"STO_CUDA_ENTRY STV_DEFAULT"
_ZN43_GLOBAL__N__9ae7fba5_10_SoftMax_cu_9f978f6320softmax_warp_forwardIN3c108BFloat16ES2_fLi11ELb1ELb0EEEvPT0_PKT_iiiPKbib:
        /* <DEDUP_REMOVED lines=22> */
[----:B------:R-:W-:Y:S02]  /*0160*/  MOV R67, 0xff800000 ;  /* 0xff80000000437802 */ /* 0x000fe40000000f00 */
[----:B------:R-:W-:-:S02]  /*0170*/  P2R R0, PR, RZ, 0x1 ;  /* 0x00000001ff007803 */ /* 0x000fc40000000000 */
[C---:B------:R-:W-:Y:S01]  /*0180*/  ISETP.LT.OR P0, PT, R6.reuse, 0x1, P0 ;  /* 0x000000010600780c */ /* 0x040fe20000701670 */
[----:B------:R-:W-:Y:S01]  /*0190*/  VIADD R42, R73, 0x60 ;  /* 0x00000060492a7836 */ /* 0x000fe20000000000 */
[----:B------:R-:W-:-:S03]  /*01a0*/  ISETP.LT.OR P1, PT, R6, 0x1, P1 ;  /* 0x000000010600780c */ /* 0x000fc60000f21670 */
[----:B0-----:R-:W2:Y:S08]  /*01b0*/  @!P2 LDG.E.U16 R0, desc[UR4][R2.64+0x40] ;  /* 0x000040040200a981 */ /* 0x001eb0000c1e1500 */
[----:B------:R-:W3:Y:S01]  /*01c0*/  @!P0 LDG.E.U16 R4, desc[UR4][R2.64+0x80] ;  /* 0x0000800402048981 */ /* 0x000ee2000c1e1500 */
[----:B------:R-:W-:Y:S01]  /*01d0*/  IMAD.MOV.U32 R64, RZ, RZ, -0x800000 ;  /* 0xff800000ff407424 */ /* 0x000fe200078e00ff */
[----:B------:R-:W-:-:S02]  /*01e0*/  ISETP.GE.AND P3, PT, R42, UR8, PT ;  /* 0x000000082a007c0c */ /* 0x000fc4000bf66270 */
[----:B------:R-:W4:Y:S01]  /*01f0*/  @!P1 LDG.E.U16 R5, desc[UR4][R2.64] ;  /* 0x0000000402059981 */ /* 0x000f22000c1e1500 */
[----:B--2---:R-:W-:Y:S01]  /*0200*/  @!P2 IMAD.U32 R67, R0, 0x10000, RZ ;  /* 0x000100000043a824 */ /* 0x004fe200078e00ff */
[----:B------:R-:W-:Y:S02]  /*0210*/  ISETP.GE.AND P2, PT, R26, UR8, PT ;  /* 0x000000081a007c0c */ /* 0x000fe4000bf46270 */
[----:B---3--:R-:W-:Y:S02]  /*0220*/  @!P0 SHF.L.U32 R64, R4, 0x10, RZ ;  /* 0x0000001004408819 */ /* 0x008fe400000006ff */
        /* <DEDUP_REMOVED lines=34> */
[----:B------:R-:W-:Y:S02]  /*0450*/  ISETP.GE.AND P1, PT, R37, UR8, PT ;  /* 0x0000000825007c0c */ /* 0x000fe4000bf26270 */
[----:B--2---:R-:W-:Y:S02]  /*0460*/  @!P0 SHF.L.U32 R60, R4, 0x10, RZ ;  /* 0x00000010043c8819 */ /* 0x004fe400000006ff */
        /* <DEDUP_REMOVED lines=314> */
[----:B------:R-:W-:Y:S02]  /*1810*/  VIADD R20, R73, 0x5c0 ;  /* 0x000005c049147836 */ /* 0x000fe40000000000 */
[----:B--2---:R-:W-:Y:S01]  /*1820*/  @!P6 IMAD.U32 R81, R0, 0x10000, RZ ;  /* 0x000100000051e824 */ /* 0x004fe200078e00ff */
[----:B------:R-:W-:-:S04]  /*1830*/  FSETP.GT.FTZ.AND P6, PT, R5, R80, PT ;  /* 0x000000500500720b */ /* 0x000fc80003fd4000 */
        /* <DEDUP_REMOVED lines=149> */
[C---:B------:R-:W-:Y:S01]  /*2190*/  FADD.FTZ R64, -R2.reuse, R63 ;  /* 0x0000003f02407221 */ /* 0x040fe20000010100 */
[C---:B------:R-:W-:Y:S02]  /*21a0*/  FADD.FTZ R66, -R2.reuse, R66 ;  /* 0x0000004202427221 */ /* 0x040fe40000010100 */
[----:B------:R-:W0:Y:S01]  /*21b0*/  MUFU.EX2 R3, R3 ;  /* 0x0000000300037308 */ /* 0x000e220000000800 */
[C---:B------:R-:W-:Y:S01]  /*21c0*/  FADD.FTZ R63, -R2.reuse, R60 ;  /* 0x0000003c023f7221 */ /* 0x040fe20000010100 */
        /* <DEDUP_REMOVED lines=62> */
[----:B0-----:R-:W-:-:S07]  /*25b0*/  FADD.FTZ R3, RZ, R3 ;  /* 0x00000003ff037221 */ /* 0x001fce0000010000 */
[----:B------:R-:W0:Y:S01]  /*25c0*/  MUFU.EX2 R2, R2 ;  /* 0x0000000200027308 */ /* 0x000e220000000800 */
[----:B------:R-:W-:Y:S01]  /*25d0*/  FMUL.FTZ R115, R65, 1.4426950216293334961 ;  /* 0x3fb8aa3b41737820 */ /* 0x000fe20000410000 */
[----:B-1----:R-:W-:Y:S01]  /*25e0*/  FADD.FTZ R3, R3, R112 ;  /* 0x0000007003037221 */ /* 0x002fe20000010000 */
[----:B------:R-:W-:-:S05]  /*25f0*/  FMUL.FTZ R112, R64, 1.4426950216293334961 ;  /* 0x3fb8aa3b40707820 */ /* 0x000fca0000410000 */
        /* <DEDUP_REMOVED lines=9> */
[----:B------:R-:W-:Y:S01]  /*2690*/  FMUL.FTZ R115, R61, 1.4426950216293334961 ;  /* 0x3fb8aa3b3d737820 */ /* 0x000fe20000410000 */
[----:B--2---:R-:W-:Y:S01]  /*26a0*/  FADD.FTZ R3, R3, R112 ;  /* 0x0000007003037221 */ /* 0x004fe20000010000 */
[----:B------:R-:W-:-:S05]  /*26b0*/  FMUL.FTZ R112, R60, 1.4426950216293334961 ;  /* 0x3fb8aa3b3c707820 */ /* 0x000fca0000410000 */
[----:B------:R-:W2:Y:S01]  /*26c0*/  MUFU.EX2 R116, R115 ;  /* 0x0000007300747308 */ /* 0x000ea20000000800 */
[----:B0-----:R-:W-:Y:S01]  /*26d0*/  FADD.FTZ R3, R3, R114 ;  /* 0x0000007203037221 */ /* 0x001fe20000010000 */
[----:B------:R-:W-:-:S06]  /*26e0*/  FMUL.FTZ R114, R59, 1.4426950216293334961 ;  /* 0x3fb8aa3b3b727820 */ /* 0x000fcc0000410000 */
[----:B------:R-:W0:Y:S01]  /*26f0*/  MUFU.EX2 R112, R112 ;  /* 0x0000007000707308 */ /* 0x000e220000000800 */
[----:B-1----:R-:W-:Y:S01]  /*2700*/  FADD.FTZ R3, R3, R2 ;  /* 0x0000000203037221 */ /* 0x002fe20000010000 */
[----:B------:R-:W-:-:S06]  /*2710*/  FMUL.FTZ R2, R58, 1.4426950216293334961 ;  /* 0x3fb8aa3b3a027820 */ /* 0x000fcc0000410000 */
[----:B------:R-:W1:Y:S01]  /*2720*/  MUFU.EX2 R114, R114 ;  /* 0x0000007200727308 */ /* 0x000e620000000800 */
[----:B--2---:R-:W-:-:S07]  /*2730*/  FADD.FTZ R3, R3, R116 ;  /* 0x0000007403037221 */ /* 0x004fce0000010000 */
[----:B------:R-:W2:Y:S01]  /*2740*/  MUFU.EX2 R2, R2 ;  /* 0x0000000200027308 */ /* 0x000ea20000000800 */
[----:B------:R-:W-:Y:S01]  /*2750*/  FMUL.FTZ R115, R57, 1.4426950216293334961 ;  /* 0x3fb8aa3b39737820 */ /* 0x000fe20000410000 */
[----:B0-----:R-:W-:Y:S01]  /*2760*/  FADD.FTZ R3, R3, R112 ;  /* 0x0000007003037221 */ /* 0x001fe20000010000 */
[----:B------:R-:W-:-:S05]  /*2770*/  FMUL.FTZ R112, R56, 1.4426950216293334961 ;  /* 0x3fb8aa3b38707820 */ /* 0x000fca0000410000 */
        /* <DEDUP_REMOVED lines=172> */
[----:B-1----:R-:W-:-:S05]  /*3240*/  FFMA.FTZ R72, R112, -0.69314718246459960938, R72 ;  /* 0xbf31721870487823 */ /* 0x002fca0000010048 */
[----:B------:R-:W-:Y:S01]  /*3250*/  F2FP.BF16.F32.PACK_AB R72, RZ, R72 ;  /* 0x00000048ff48723e */ /* 0x000fe200000010ff */
[----:B0-----:R-:W-:-:S05]  /*3260*/  IMAD.WIDE R2, R69, 0x2, R2 ;  /* 0x0000000245027825 */ /* 0x001fca00078e0202 */
[----:B------:R0:W-:Y:S01]  /*3270*/  STG.E.U16 desc[UR4][R2.64], R72 ;  /* 0x0000004802007986 */ /* 0x0001e2000c101504 */
[----:B------:R-:W-:Y:S05]  /*3280*/  @P6 EXIT ;  /* 0x000000000000694d */ /* 0x000fea0003800000 */
[----:B------:R-:W-:Y:S01]  /*3290*/  ISETP.GE.AND P5, PT, R110, UR8, PT ;  /* 0x000000086e007c0c */ /* 0x000fe2000bfa6270 */
[----:B------:R-:W-:-:S05]  /*32a0*/  FFMA.FTZ R68, R112, -0.69314718246459960938, R68 ;  /* 0xbf31721870447823 */ /* 0x000fca0000010044 */
[----:B------:R-:W-:-:S05]  /*32b0*/  F2FP.BF16.F32.PACK_AB R68, RZ, R68 ;  /* 0x00000044ff44723e */ /* 0x000fca00000010ff */
[----:B------:R1:W-:Y:S02]  /*32c0*/  STG.E.U16 desc[UR4][R2.64+0x40], R68 ;  /* 0x0000404402007986 */ /* 0x0003e4000c101504 */
        /* <DEDUP_REMOVED lines=116> */
[----:B------:R-:W-:-:S05]  /*3a10*/  FFMA.FTZ R70, R112, -0.69314718246459960938, R70 ;  /* 0xbf31721870467823 */ /* 0x000fca0000010046 */
[----:B------:R-:W-:-:S05]  /*3a20*/  F2FP.BF16.F32.PACK_AB R70, RZ, R70 ;  /* 0x00000046ff46723e */ /* 0x000fca00000010ff */
[----:B------:R0:W-:Y:S01]  /*3a30*/  STG.E.U16 desc[UR4][R2.64+0x640], R70 ;  /* 0x0006404602007986 */ /* 0x0001e2000c101504 */
        /* <DEDUP_REMOVED lines=17> */
[----:B------:R-:W5:Y:S01]  /*3b50*/  S2R R22, SR_TID.X ;  /* 0x0000000000167919 */ /* 0x000f620000002100 */
[----:B------:R-:W-:-:S05]  /*3b60*/  FFMA.FTZ R103, R112, -0.69314718246459960938, R103 ;  /* 0xbf31721870677823 */ /* 0x000fca0000010067 */
[----:B------:R-:W-:-:S05]  /*3b70*/  F2FP.BF16.F32.PACK_AB R103, RZ, R103 ;  /* 0x00000067ff67723e */ /* 0x000fca00000010ff */
[----:B------:R0:W-:Y:S01]  /*3b80*/  STG.E.U16 desc[UR4][R2.64+0x780], R103 ;  /* 0x0007806702007986 */ /* 0x0001e2000c101504 */
[----:B-----5:R-:W-:-:S05]  /*3b90*/  VIADD R23, R22, 0x3e0 ;  /* 0x000003e016177836 */ /* 0x020fca0000000000 */
[----:B------:R-:W-:-:S13]  /*3ba0*/  ISETP.GE.AND P0, PT, R23, UR8, PT ;  /* 0x0000000817007c0c */ /* 0x000fda000bf06270 */
[----:B0-----:R-:W-:Y:S05]  /*3bb0*/  @P0 EXIT ;  /* 0x000000000000094d */ /* 0x001fea0003800000 */
[----:B------:R-:W-:Y:S02]  /*3bc0*/  VIADD R23, R22, 0x400 ;  /* 0x0000040016177836 */ /* 0x000fe40000000000 */
[----:B------:R-:W-:-:S03]  /*3bd0*/  FFMA.FTZ R104, R112, -0.69314718246459960938, R104 ;  /* 0xbf31721870687823 */ /* 0x000fc60000010068 */
[----:B------:R-:W-:Y:S02]  /*3be0*/  ISETP.GE.AND P0, PT, R23, UR8, PT ;  /* 0x0000000817007c0c */ /* 0x000fe4000bf06270 */
[----:B------:R-:W-:-:S05]  /*3bf0*/  F2FP.BF16.F32.PACK_AB R104, RZ, R104 ;  /* 0x00000068ff68723e */ /* 0x000fca00000010ff */
[----:B------:R0:W-:Y:S06]  /*3c00*/  STG.E.U16 desc[UR4][R2.64+0x7c0], R104 ;  /* 0x0007c06802007986 */ /* 0x0001ec000c101504 */
[----:B------:R-:W-:Y:S05]  /*3c10*/  @P0 EXIT ;  /* 0x000000000000094d */ /* 0x000fea0003800000 */
[----:B------:R-:W-:Y:S02]  /*3c20*/  VIADD R23, R22, 0x420 ;  /* 0x0000042016177836 */ /* 0x000fe40000000000 */
[----:B------:R-:W-:-:S03]  /*3c30*/  FFMA.FTZ R105, R112, -0.69314718246459960938, R105 ;  /* 0xbf31721870697823 */ /* 0x000fc60000010069 */
[----:B------:R-:W-:Y:S02]  /*3c40*/  ISETP.GE.AND P0, PT, R23, UR8, PT ;  /* 0x0000000817007c0c */ /* 0x000fe4000bf06270 */
[----:B------:R-:W-:-:S05]  /*3c50*/  F2FP.BF16.F32.PACK_AB R105, RZ, R105 ;  /* 0x00000069ff69723e */ /* 0x000fca00000010ff */
[----:B------:R0:W-:Y:S06]  /*3c60*/  STG.E.U16 desc[UR4][R2.64+0x800], R105 ;  /* 0x0008006902007986 */ /* 0x0001ec000c101504 */
[----:B------:R-:W-:Y:S05]  /*3c70*/  @P0 EXIT ;  /* 0x000000000000094d */ /* 0x000fea0003800000 */
[----:B------:R-:W-:Y:S01]  /*3c80*/  IADD3 R23, PT, PT, R22, 0x440, RZ ;  /* 0x0000044016177810 */ /* 0x000fe20007ffe0ff */
        /* <DEDUP_REMOVED lines=162> */
[----:B------:R-:W-:Y:S01]  /*46b0*/  STG.E.U16 desc[UR4][R2.64+0xfc0], R101 ;  /* 0x000fc06502007986 */ /* 0x000fe2000c101504 */
[----:B------:R-:W-:Y:S05]  /*46c0*/  EXIT ;  /* 0x000000000000794d */ /* 0x000fea0003800000 */
.L_x_5137:
        /* <DEDUP_REMOVED lines=11> */
.L_x_11461:


//--------------------- .text._ZN43_GLOBAL__N__9ae7fba5_10_SoftMax_cu_9f978f6320softmax_warp_forwardIN3c108BFloat16ES2_fLi10ELb1ELb0EEEvPT0_PKT_iiiPKbib --------------------------
	.section	.text._ZN43_GLOBAL__N__9ae7fba5_10_SoftMax_cu_9f978f6320softmax_warp_forwardIN3c108BFloat16ES2_fLi10ELb1ELb0EEEvPT0_PKT_iiiPKbib,"ax",@progbits
	.align	128
.text._ZN43_GLOBAL__N__9ae7fba5_10_SoftMax_cu_9f978f6320softmax_warp_forwardIN3c108BFloat16ES2_fLi10ELb1ELb0EEEvPT0_PKT_iiiPKbib:
        .type           _ZN43_GLOBAL__N__9ae7fba5_10_SoftMax_cu_9f978f6320softmax_warp_forwardIN3c108BFloat16ES2_fLi10ELb1ELb0EEEvPT0_PKT_iiiPKbib,@function
        .size           _ZN43_GLOBAL__N__9ae7fba5_10_SoftMax_cu_9f978f6320softmax_warp_forwardIN3c108BFloat16ES2_fLi10ELb1ELb0EEEvPT0_PKT_iiiPKbib,(.L_x_11462 - _ZN43_GLOBAL__N__9ae7fba5_10_SoftMax_cu_9f978f6320softmax_warp_forwardIN3c108BFloat16ES2_fLi10ELb1ELb0EEEvPT0_PKT_iiiPKbib)
        .other          _ZN43_GLOBAL__N__9ae7fba5_10_SoftMax_cu_9f978f6320softmax_warp_forwardIN3c108BFloat16ES2_fLi10ELb1ELb0EEEvPT0_PKT_iiiPKbib,@"STO_CUDA_ENTRY STV_DEFAULT"
_ZN43_GLOBAL__N__9ae7fba5_10_SoftMax_cu_9f978f6320softmax_warp_forwardIN3c108BFloat16ES2_fLi10ELb1ELb0EEEvPT0_PKT_iiiPKbib:
        /* <DEDUP_REMOVED lines=54> */
[----:B------:R-:W-:Y:S02]  /*0360*/  IMAD.MOV.U32 R33, RZ, RZ, -0x800000 ;  /* 0xff800000ff217424 */ /* 0x000fe400078e00ff */
[----:B--2---:R-:W-:Y:S01]  /*0370*/  @!P0 IMAD.U32 R33, R0, 0x10000, RZ ;  /* 0x0001000000218824 */ /* 0x004fe200078e00ff */
[----:B------:R-:W-:-:S02]  /*0380*/  ISETP.LT.OR P0, PT, R5, 0x1, P1 ;  /* 0x000000010500780c */ /* 0x000fc40000f01670 */
[----:B------:R-:W-:-:S11]  /*0390*/  P2R R0, PR, RZ, 0x2 ;  /* 0x00000002ff007803 */ /* 0x000fd60000000000 */
[----:B------:R-:W2:Y:S01]  /*03a0*/  @!P0 LDG.E.U16 R0, desc[UR4][R2.64+0x180] ;  /* 0x0001800402008981 */ /* 0x000ea2000c1e1500 */
[----:B------:R-:W-:Y:S02]  /*03b0*/  VIADD R15, R38, 0xe0 ;  /* 0x000000e0260f7836 */ /* 0x000fe40000000000 */
[----:B------:R-:W-:-:S03]  /*03c0*/  IMAD.MOV.U32 R32, RZ, RZ, -0x800000 ;  /* 0xff800000ff207424 */ /* 0x000fc600078e00ff */
[----:B------:R-:W-:Y:S02]  /*03d0*/  ISETP.GE.AND P1, PT, R15, UR8, PT ;  /* 0x000000080f007c0c */ /* 0x000fe4000bf26270 */
[----:B--2---:R-:W-:Y:S02]  /*03e0*/  @!P0 SHF.L.U32 R32, R0, 0x10, RZ ;  /* 0x0000001000208819 */ /* 0x004fe400000006ff */
        /* <DEDUP_REMOVED lines=62> */
[----:B------:R-:W-:Y:S01]  /*07d0*/  IMAD.MOV.U32 R22, RZ, RZ, -0x800000 ;  /* 0xff800000ff167424 */ /* 0x000fe200078e00ff */
[----:B--2---:R-:W-:Y:S01]  /*07e0*/  @!P4 SHF.L.U32 R22, R0, 0x10, RZ ;  /* 0x000000100016c819 */ /* 0x004fe200000006ff */
        /* <DEDUP_REMOVED lines=16> */
[----:B--2---:R-:W-:Y:S01]  /*08f0*/  @!P6 SHF.L.U32 R56, R0, 0x10, RZ ;  /* 0x000000100038e819 */ /* 0x004fe200000006ff */
[----:B------:R-:W-:-:S05]  /*0900*/  VIADD R0, R38, 0x280 ;  /* 0x0000028026007836 */ /* 0x000fca0000000000 */
        /* <DEDUP_REMOVED lines=17> */
[----:B------:R-:W-:Y:S02]  /*0a20*/  VIADD R10, R38, 0x300 ;  /* 0x00000300260a7836 */ /* 0x000fe40000000000 */
[----:B------:R-:W-:Y:S01]  /*0a30*/  IMAD.MOV.U32 R42, RZ, RZ, -0x800000 ;  /* 0xff800000ff2a7424 */ /* 0x000fe200078e00ff */
[----:B--2---:R-:W-:Y:S02]  /*0a40*/  @!P6 SHF.L.U32 R42, R0, 0x10, RZ ;  /* 0x00000010002ae819 */ /* 0x004fe400000006ff */
[----:B------:R-:W-:-:S13]  /*0a50*/  ISETP.GE.OR P6, PT, R10, UR8, !P5 ;  /* 0x000000080a007c0c */ /* 0x000fda000efc6670 */
[----:B------:R-:W2:Y:S01]  /*0a60*/  @!P6 LDG.E.U16 R0, desc[UR4][R2.64+0x600] ;  /* 0x000600040200e981 */ /* 0x000ea2000c1e1500 */
[----:B------:R-:W-:Y:S01]  /*0a70*/  IADD3 R9, PT, PT, R38, 0x320, RZ ;  /* 0x0000032026097810 */ /* 0x000fe20007ffe0ff */
[----:B------:R-:W-:Y:S02]  /*0a80*/  IMAD.MOV.U32 R43, RZ, RZ, -0x800000 ;  /* 0xff800000ff2b7424 */ /* 0x000fe400078e00ff */
[----:B--2---:R-:W-:Y:S01]  /*0a90*/  @!P6 IMAD.U32 R43, R0, 0x10000, RZ ;  /* 0x00010000002be824 */ /* 0x004fe200078e00ff */
[----:B------:R-:W-:-:S13]  /*0aa0*/  ISETP.GE.OR P6, PT, R9, UR8, !P5 ;  /* 0x0000000809007c0c */ /* 0x000fda000efc6670 */
[----:B------:R-:W2:Y:S01]  /*0ab0*/  @!P6 LDG.E.U16 R0, desc[UR4][R2.64+0x640] ;  /* 0x000640040200e981 */ /* 0x000ea2000c1e1500 */
[----:B------:R-:W-:Y:S02]  /*0ac0*/  VIADD R8, R38, 0x340 ;  /* 0x0000034026087836 */ /* 0x000fe40000000000 */
[----:B------:R-:W-:Y:S01]  /*0ad0*/  IMAD.MOV.U32 R44, RZ, RZ, -0x800000 ;  /* 0xff800000ff2c7424 */ /* 0x000fe200078e00ff */
[----:B------:R-:W0:Y:S01]  /*0ae0*/  S2R R51, SR_TID.X ;  /* 0x0000000000337919 */ /* 0x000e220000002100 */
[----:B--2---:R-:W-:Y:S01]  /*0af0*/  @!P6 IMAD.U32 R44, R0, 0x10000, RZ ;  /* 0x00010000002ce824 */ /* 0x004fe200078e00ff */
[----:B------:R-:W-:-:S13]  /*0b00*/  ISETP.GE.OR P6, PT, R8, UR8, !P5 ;  /* 0x0000000808007c0c */ /* 0x000fda000efc6670 */
[----:B------:R-:W2:Y:S01]  /*0b10*/  @!P6 LDG.E.U16 R0, desc[UR4][R2.64+0x680] ;  /* 0x000680040200e981 */ /* 0x000ea2000c1e1500 */
[----:B0-----:R-:W-:Y:S01]  /*0b20*/  VIADD R7, R51, 0x360 ;  /* 0x0000036033077836 */ /* 0x001fe20000000000 */
[----:B------:R-:W-:Y:S01]  /*0b30*/  MOV R45, 0xff800000 ;  /* 0xff800000002d7802 */ /* 0x000fe20000000f00 */
[----:B--2---:R-:W-:-:S03]  /*0b40*/  @!P6 IMAD.U32 R45, R0, 0x10000, RZ ;  /* 0x00010000002de824 */ /* 0x004fc600078e00ff */
        /* <DEDUP_REMOVED lines=13> */
[----:B------:R-:W-:Y:S02]  /*0c20*/  IMAD.MOV.U32 R48, RZ, RZ, -0x800000 ;  /* 0xff800000ff307424 */ /* 0x000fe400078e00ff */
[----:B--2---:R-:W-:Y:S01]  /*0c30*/  @!P6 IMAD.U32 R48, R0, 0x10000, RZ ;  /* 0x000100000030e824 */ /* 0x004fe200078e00ff */
        /* <DEDUP_REMOVED lines=119> */
[----:B------:R-:W-:Y:S01]  /*13b0*/  FMUL.FTZ R57, R37, 1.4426950216293334961 ;  /* 0x3fb8aa3b25397820 */ /* 0x000fe20000410000 */
[----:B------:R-:W-:-:S04]  /*13c0*/  FMUL.FTZ R58, R36, 1.4426950216293334961 ;  /* 0x3fb8aa3b243a7820 */ /* 0x000fc80000410000 */
[----:B------:R-:W0:Y:S08]  /*13d0*/  MUFU.EX2 R3, R3 ;  /* 0x0000000300037308 */ /* 0x000e300000000800 */
[----:B------:R-:W1:Y:S08]  /*13e0*/  MUFU.EX2 R57, R57 ;  /* 0x0000003900397308 */ /* 0x000e700000000800 */
[----:B------:R-:W2:Y:S01]  /*13f0*/  MUFU.EX2 R59, R58 ;  /* 0x0000003a003b7308 */ /* 0x000ea20000000800 */
[----:B0-----:R-:W-:-:S04]  /*1400*/  FADD.FTZ R56, RZ, R3 ;  /* 0x00000003ff387221 */ /* 0x001fc80000010000 */
[----:B-1----:R-:W-:-:S04]  /*1410*/  FADD.FTZ R56, R56, R57 ;  /* 0x0000003938387221 */ /* 0x002fc80000010000 */
[----:B--2---:R-:W-:Y:S01]  /*1420*/  FADD.FTZ R56, R56, R59 ;  /* 0x0000003b38387221 */ /* 0x004fe20000010000 */
[----:B------:R-:W-:-:S06]  /*1430*/  FMUL.FTZ R59, R35, 1.4426950216293334961 ;  /* 0x3fb8aa3b233b7820 */ /* 0x000fcc0000410000 */
[----:B------:R-:W0:Y:S01]  /*1440*/  MUFU.EX2 R59, R59 ;  /* 0x0000003b003b7308 */ /* 0x000e220000000800 */
[----:B------:R-:W-:Y:S01]  /*1450*/  FMUL.FTZ R3, R34, 1.4426950216293334961 ;  /* 0x3fb8aa3b22037820 */ /* 0x000fe20000410000 */
[----:B------:R-:W-:Y:S01]  /*1460*/  FMUL.FTZ R57, R33, 1.4426950216293334961 ;  /* 0x3fb8aa3b21397820 */ /* 0x000fe20000410000 */
[----:B------:R-:W-:-:S05]  /*1470*/  FMUL.FTZ R58, R32, 1.4426950216293334961 ;  /* 0x3fb8aa3b203a7820 */ /* 0x000fca0000410000 */
[----:B------:R-:W1:Y:S08]  /*1480*/  MUFU.EX2 R3, R3 ;  /* 0x0000000300037308 */ /* 0x000e700000000800 */
[----:B------:R-:W2:Y:S01]  /*1490*/  MUFU.EX2 R57, R57 ;  /* 0x0000003900397308 */ /* 0x000ea20000000800 */
[----:B0-----:R-:W-:Y:S01]  /*14a0*/  FADD.FTZ R56, R56, R59 ;  /* 0x0000003b38387221 */ /* 0x001fe20000010000 */
[----:B------:R-:W-:-:S06]  /*14b0*/  FMUL.FTZ R59, R31, 1.4426950216293334961 ;  /* 0x3fb8aa3b1f3b7820 */ /* 0x000fcc0000410000 */
[----:B------:R0:W3:Y:S01]  /*14c0*/  MUFU.EX2 R61, R58 ;  /* 0x0000003a003d7308 */ /* 0x0000e20000000800 */
[----:B-1----:R-:W-:Y:S01]  /*14d0*/  FADD.FTZ R56, R56, R3 ;  /* 0x0000000338387221 */ /* 0x002fe20000010000 */
[----:B------:R-:W-:-:S06]  /*14e0*/  FMUL.FTZ R3, R30, 1.4426950216293334961 ;  /* 0x3fb8aa3b1e037820 */ /* 0x000fcc0000410000 */
[----:B------:R-:W1:Y:S01]  /*14f0*/  MUFU.EX2 R59, R59 ;  /* 0x0000003b003b7308 */ /* 0x000e620000000800 */
[----:B--2---:R-:W-:Y:S01]  /*1500*/  FADD.FTZ R56, R56, R57 ;  /* 0x0000003938387221 */ /* 0x004fe20000010000 */
[----:B------:R-:W-:Y:S01]  /*1510*/  FMUL.FTZ R57, R29, 1.4426950216293334961 ;  /* 0x3fb8aa3b1d397820 */ /* 0x000fe20000410000 */
[----:B0-----:R-:W-:-:S05]  /*1520*/  FMUL.FTZ R58, R28, 1.4426950216293334961 ;  /* 0x3fb8aa3b1c3a7820 */ /* 0x001fca0000410000 */
[----:B------:R-:W0:Y:S01]  /*1530*/  MUFU.EX2 R3, R3 ;  /* 0x0000000300037308 */ /* 0x000e220000000800 */
[----:B---3--:R-:W-:-:S07]  /*1540*/  FADD.FTZ R56, R56, R61 ;  /* 0x0000003d38387221 */ /* 0x008fce0000010000 */
[----:B------:R-:W2:Y:S01]  /*1550*/  MUFU.EX2 R57, R57 ;  /* 0x0000003900397308 */ /* 0x000ea20000000800 */
[----:B-1----:R-:W-:Y:S01]  /*1560*/  FADD.FTZ R56, R56, R59 ;  /* 0x0000003b38387221 */ /* 0x002fe20000010000 */
[----:B------:R-:W-:-:S06]  /*1570*/  FMUL.FTZ R59, R27, 1.4426950216293334961 ;  /* 0x3fb8aa3b1b3b7820 */ /* 0x000fcc0000410000 */
[----:B------:R1:W3:Y:S01]  /*1580*/  MUFU.EX2 R61, R58 ;  /* 0x0000003a003d7308 */ /* 0x0002e20000000800 */
[----:B0-----:R-:W-:Y:S01]  /*1590*/  FADD.FTZ R56, R56, R3 ;  /* 0x0000000338387221 */ /* 0x001fe20000010000 */
[----:B------:R-:W-:-:S06]  /*15a0*/  FMUL.FTZ R3, R26, 1.4426950216293334961 ;  /* 0x3fb8aa3b1a037820 */ /* 0x000fcc0000410000 */
[----:B------:R-:W0:Y:S01]  /*15b0*/  MUFU.EX2 R59, R59 ;  /* 0x0000003b003b7308 */ /* 0x000e220000000800 */
[----:B--2---:R-:W-:Y:S01]  /*15c0*/  FADD.FTZ R56, R56, R57 ;  /* 0x0000003938387221 */ /* 0x004fe20000010000 */
[----:B------:R-:W-:Y:S01]  /*15d0*/  FMUL.FTZ R57, R25, 1.4426950216293334961 ;  /* 0x3fb8aa3b19397820 */ /* 0x000fe20000410000 */
[----:B-1----:R-:W-:-:S05]  /*15e0*/  FMUL.FTZ R58, R24, 1.4426950216293334961 ;  /* 0x3fb8aa3b183a7820 */ /* 0x002fca0000410000 */
[----:B------:R-:W1:Y:S01]  /*15f0*/  MUFU.EX2 R3, R3 ;  /* 0x0000000300037308 */ /* 0x000e620000000800 */
[----:B---3--:R-:W-:-:S07]  /*1600*/  FADD.FTZ R56, R56, R61 ;  /* 0x0000003d38387221 */ /* 0x008fce0000010000 */
        /* <DEDUP_REMOVED lines=51> */
[----:B------:R-:W0:Y:S01]  /*1940*/  MUFU.EX2 R61, R58 ;  /* 0x0000003a003d7308 */ /* 0x000e220000000800 */
[----:B-1----:R-:W-:-:S07]  /*1950*/  FADD.FTZ R56, R56, R3 ;  /* 0x0000000338387221 */ /* 0x002fce0000010000 */
[----:B------:R-:W1:Y:S01]  /*1960*/  MUFU.EX2 R59, R59 ;  /* 0x0000003b003b7308 */ /* 0x000e620000000800 */
[----:B--2---:R-:W-:-:S04]  /*1970*/  FADD.FTZ R56, R56, R57 ;  /* 0x0000003938387221 */ /* 0x004fc80000010000 */
        /* <DEDUP_REMOVED lines=15> */
[----:B------:R-:W0:Y:S01]  /*1a70*/  MUFU.LG2 R38, R61 ;  /* 0x0000003d00267308 */ /* 0x000e220000000c00 */
[----:B------:R-:W-:Y:S01]  /*1a80*/  ISETP.GE.AND P6, PT, R54, UR8, PT ;  /* 0x0000000836007c0c */ /* 0x000fe2000bfc6270 */
[----:B0-----:R-:W-:-:S05]  /*1a90*/  FFMA.FTZ R2, R38, -0.69314718246459960938, R2 ;  /* 0xbf31721826027823 */ /* 0x001fca0000010002 */
[----:B------:R-:W-:Y:S02]  /*1aa0*/  F2FP.BF16.F32.PACK_AB R56, RZ, R2 ;  /* 0x00000002ff38723e */ /* 0x000fe400000010ff */
[----:B------:R-:W0:Y:S02]  /*1ab0*/  LDC.64 R2, c[0x0][0x380] ;  /* 0x0000e000ff027b82 */ /* 0x000e240000000a00 */
        /* <DEDUP_REMOVED lines=159> */
.L_x_5138:
        /* <DEDUP_REMOVED lines=13> */
.L_x_11462:


//--------------------- .text._ZN43_GLOBAL__N__9ae7fba5_10_SoftMax_cu_9f978f6320softmax_warp_forwardIN3c108BFloat16ES2_fLi9ELb1ELb0EEEvPT0_PKT_iiiPKbib --------------------------
	.section	.text._ZN43_GLOBAL__N__9ae7fba5_10_SoftMax_cu_9f978f6320softmax_warp_forwardIN3c108BFloat16ES2_fLi9ELb1ELb0EEEvPT0_PKT_iiiPKbib,"ax",@progbits
	.align	128
.text._ZN43_GLOBAL__N__9ae7fba5_10_SoftMax_cu_9f978f6320softmax_warp_forwardIN3c108BFloat16ES2_fLi9ELb1ELb0EEEvPT0_PKT_iiiPKbib:
        .type           _ZN43_GLOBAL__N__9ae7fba5_10_SoftMax_cu_9f978f6320softmax_warp_forwardIN3c108BFloat16ES2_fLi9ELb1ELb0EEEvPT0_PKT_iiiPKbib,@function
        .size           _ZN43_GLOBAL__N__9ae7fba5_10_SoftMax_cu_9f978f6320softmax_warp_forwardIN3c108BFloat16ES2_fLi9ELb1ELb0EEEvPT0_PKT_iiiPKbib,(.L_x_11463 - _ZN43_GLOBAL__N__9ae7fba5_10_SoftMax_cu_9f978f6320softmax_warp_forwardIN3c108BFloat16ES2_fLi9ELb1ELb0EEEvPT0_PKT_iiiPKbib)
        .other          _ZN43_GLOBAL__N__9ae7fba5_10_SoftMax_cu_9f978f6320softmax_warp_forwardIN3c108BFloat16ES2_fLi9ELb1ELb0EEEvPT0_PKT_iiiPKbib,@"STO_CUDA_ENTRY STV_DEFAULT"
_ZN43_GLOBAL__N__9ae7fba5_10_SoftMax_cu_9f978f6320softmax_warp_forwardIN3c108BFloat16ES2_fLi9ELb1ELb0EEEvPT0_PKT_iiiPKbib:
        /* <DEDUP_REMOVED lines=42> */
[----:B------:R-:W-:Y:S01]  /*02a0*/  IMAD.MOV.U32 R20, RZ, RZ, -0x800000 ;  /* 0xff800000ff147424 */ /* 0x000fe200078e00ff */
[----:B---3--:R-:W-:Y:S02]  /*02b0*/  @!P1 SHF.L.U32 R20, R5, 0x10, RZ ;  /* 0x0000001005149819 */ /* 0x008fe400000006ff */
[----:B------:R-:W-:-:S13]  /*02c0*/  ISETP.LT.OR P1, PT, R4, 0x1, P3 ;  /* 0x000000010400780c */ /* 0x000fda0001f21670 */
[----:B------:R-:W3:Y:S01]  /*02d0*/  @!P1 LDG.E.U16 R3, desc[UR4][R10.64+0xc0] ;  /* 0x0000c0040a039981 */ /* 0x000ee2000c1e1500 */
[----:B--2---:R-:W-:Y:S01]  /*02e0*/  @!P0 IMAD.U32 R16, R0, 0x10000, RZ ;  /* 0x0001000000108824 */ /* 0x004fe200078e00ff */
[----:B------:R-:W-:Y:S02]  /*02f0*/  ISETP.LT.OR P0, PT, R4, 0x1, P2 ;  /* 0x000000010400780c */ /* 0x000fe40001701670 */
[----:B------:R-:W-:-:S11]  /*0300*/  P2R R0, PR, RZ, 0x4 ;  /* 0x00000004ff007803 */ /* 0x000fd60000000000 */
[----:B------:R-:W2:Y:S01]  /*0310*/  @!P0 LDG.E.U16 R0, desc[UR4][R10.64+0x140] ;  /* 0x000140040a008981 */ /* 0x000ea2000c1e1500 */
[----:B------:R-:W-:Y:S02]  /*0320*/  MOV R15, 0xff800000 ;  /* 0xff800000000f7802 */ /* 0x000fe40000000f00 */
[----:B------:R-:W-:Y:S01]  /*0330*/  MOV R17, 0xff800000 ;  /* 0xff80000000117802 */ /* 0x000fe20000000f00 */
[----:B---3--:R-:W-:Y:S02]  /*0340*/  @!P1 IMAD.U32 R17, R3, 0x10000, RZ ;  /* 0x0001000003119824 */ /* 0x008fe400078e00ff */
[----:B------:R-:W-:-:S05]  /*0350*/  VIADD R6, R2, 0xc0 ;  /* 0x000000c002067836 */ /* 0x000fca0000000000 */
        /* <DEDUP_REMOVED lines=262> */
.L_x_5139:
        /* <DEDUP_REMOVED lines=12> */
.L_x_11463:


//--------------------- .text._ZN43_GLOBAL__N__9ae7fba5_10_SoftMax_cu_9f978f6320softmax_warp_forwardIN3c108BFloat16ES2_fLi8ELb1ELb0EEEvPT0_PKT_iiiPKbib --------------------------
	.section	.text._ZN43_GLOBAL__N__9ae7fba5_10_SoftMax_cu_9f978f6320softmax_warp_forwardIN3c108BFloat16ES2_fLi8ELb1ELb0EEEvPT0_PKT_iiiPKbib,"ax",@progbits
	.align	128
.text._ZN43_GLOBAL__N__9ae7fba5_10_SoftMax_cu_9f978f6320softmax_warp_forwardIN3c108BFloat16ES2_fLi8ELb1ELb0EEEvPT0_PKT_iiiPKbib:
        .type           _ZN43_GLOBAL__N__9ae7fba5_10_SoftMax_cu_9f978f6320softmax_warp_forwardIN3c108BFloat16ES2_fLi8ELb1ELb0EEEvPT0_PKT_iiiPKbib,@function
        .size           _ZN43_GLOBAL__N__9ae7fba5_10_SoftMax_cu_9f978f6320softmax_warp_forwardIN3c108BFloat16ES2_fLi8ELb1ELb0EEEvPT0_PKT_iiiPKbib,(.L_x_11464 - _ZN43_GLOBAL__N__9ae7fba5_10_SoftMax_cu_9f978f6320softmax_warp_forwardIN3c108BFloat16ES2_fLi8ELb1ELb0EEEvPT0_PKT_iiiPKbib)
        .other          _ZN43_GLOBAL__N__9ae7fba5_10_SoftMax_cu_9f978f6320softmax_warp_forwardIN3c108BFloat16ES2_fLi8ELb1ELb0EEEvPT0_PKT_iiiPKbib,@"STO_CUDA_ENTRY STV_DEFAULT"
_ZN43_GLOBAL__N__9ae7fba5_10_SoftMax_cu_9f978f6320softmax_warp_forwardIN3c108BFloat16ES2_fLi8ELb1ELb0EEEvPT0_PKT_iiiPKbib:
        /* <DEDUP_REMOVED lines=21> */
[----:B------:R-:W-:Y:S01]  /*0150*/  VIADD R7, R11, 0x60 ;  /* 0x000000600b077836 */ /* 0x000fe20000000000 */
[----:B------:R-:W-:-:S02]  /*0160*/  MOV R9, 0xff800000 ;  /* 0xff80000000097802 */ /* 0x000fc40000000f00 */
[----:B------:R-:W-:Y:S02]  /*0170*/  ISETP.LT.OR P4, PT, R18, 0x1, P0 ;  /* 0x000000011200780c */ /* 0x000fe40000781670 */
[----:B------:R-:W-:Y:S01]  /*0180*/  P2R R17, PR, RZ, 0x2 ;  /* 0x00000002ff117803 */ /* 0x000fe20000000000 */
[----:B0-----:R-:W2:Y:S04]  /*0190*/  @!P2 LDG.E.U16 R8, desc[UR4][R2.64] ;  /* 0x000000040208a981 */ /* 0x001ea8000c1e1500 */
[----:B------:R-:W3:Y:S06]  /*01a0*/  @!P3 LDG.E.U16 R4, desc[UR4][R2.64+0x40] ;  /* 0x000040040204b981 */ /* 0x000eec000c1e1500 */
[----:B------:R-:W4:Y:S01]  /*01b0*/  @!P4 LDG.E.U16 R5, desc[UR4][R2.64+0x80] ;  /* 0x000080040205c981 */ /* 0x000f22000c1e1500 */
[----:B------:R-:W-:Y:S01]  /*01c0*/  ISETP.GE.AND P1, PT, R7, UR8, PT ;  /* 0x0000000807007c0c */ /* 0x000fe2000bf26270 */
[----:B------:R-:W-:-:S02]  /*01d0*/  IMAD.MOV.U32 R6, RZ, RZ, -0x800000 ;  /* 0xff800000ff067424 */ /* 0x000fc400078e00ff */
[----:B------:R-:W-:Y:S02]  /*01e0*/  IMAD.MOV.U32 R7, RZ, RZ, -0x800000 ;  /* 0xff800000ff077424 */ /* 0x000fe400078e00ff */
[----:B--2---:R-:W-:Y:S02]  /*01f0*/  @!P2 IMAD.U32 R9, R8, 0x10000, RZ ;  /* 0x000100000809a824 */ /* 0x004fe400078e00ff */
[----:B------:R-:W-:Y:S01]  /*0200*/  VIADD R8, R11, 0x80 ;  /* 0x000000800b087836 */ /* 0x000fe20000000000 */
[----:B---3--:R-:W-:Y:S02]  /*0210*/  @!P3 SHF.L.U32 R6, R4, 0x10, RZ ;  /* 0x000000100406b819 */ /* 0x008fe400000006ff */
[----:B------:R-:W-:Y:S02]  /*0220*/  ISETP.LT.OR P3, PT, R18, 0x1, P1 ;  /* 0x000000011200780c */ /* 0x000fe40000f61670 */
[----:B------:R-:W-:Y:S01]  /*0230*/  ISETP.GE.AND P2, PT, R8, UR8, PT ;  /* 0x0000000808007c0c */ /* 0x000fe2000bf46270 */
[----:B----4-:R-:W-:-:S03]  /*0240*/  @!P4 IMAD.U32 R7, R5, 0x10000, RZ ;  /* 0x000100000507c824 */ /* 0x010fc600078e00ff */
[----:B------:R-:W-:-:S07]  /*0250*/  ISETP.LT.OR P4, PT, R18, 0x1, P2 ;  /* 0x000000011200780c */ /* 0x000fce0001781670 */
[----:B------:R-:W2:Y:S06]  /*0260*/  @!P3 LDG.E.U16 R4, desc[UR4][R2.64+0xc0] ;  /* 0x0000c0040204b981 */ /* 0x000eac000c1e1500 */
[----:B------:R-:W3:Y:S01]  /*0270*/  @!P4 LDG.E.U16 R5, desc[UR4][R2.64+0x100] ;  /* 0x000100040205c981 */ /* 0x000ee2000c1e1500 */
[----:B------:R-:W-:Y:S01]  /*0280*/  IADD3 R10, PT, PT, R11, 0xa0, RZ ;  /* 0x000000a00b0a7810 */ /* 0x000fe20007ffe0ff */
[----:B------:R-:W-:Y:S02]  /*0290*/  IMAD.MOV.U32 R8, RZ, RZ, -0x800000 ;  /* 0xff800000ff087424 */ /* 0x000fe400078e00ff */
[----:B--2---:R-:W-:Y:S01]  /*02a0*/  @!P3 IMAD.U32 R8, R4, 0x10000, RZ ;  /* 0x000100000408b824 */ /* 0x004fe200078e00ff */
[----:B------:R-:W-:Y:S01]  /*02b0*/  ISETP.GE.AND P3, PT, R10, UR8, PT ;  /* 0x000000080a007c0c */ /* 0x000fe2000bf66270 */
[----:B------:R-:W-:-:S02]  /*02c0*/  IMAD.MOV.U32 R4, RZ, RZ, -0x800000 ;  /* 0xff800000ff047424 */ /* 0x000fc400078e00ff */
        /* <DEDUP_REMOVED lines=19> */
[----:B--2---:R-:W-:Y:S01]  /*0400*/  @!P5 IMAD.U32 R10, R13, 0x10000, RZ ;  /* 0x000100000d0ad824 */ /* 0x004fe200078e00ff */
[----:B------:R-:W-:-:S04]  /*0410*/  FSETP.GT.FTZ.AND P5, PT, R12, R5, PT ;  /* 0x000000050c00720b */ /* 0x000fc80003fb4000 */
[----:B------:R-:W-:Y:S02]  /*0420*/  FSEL R13, R12, R5, P5 ;  /* 0x000000050c0d7208 */ /* 0x000fe40002800000 */
[----:B------:R-:W-:-:S04]  /*0430*/  ISETP.GE.AND P5, PT, R11, UR8, PT ;  /* 0x000000080b007c0c */ /* 0x000fc8000bfa6270 */
[----:B------:R-:W-:-:S13]  /*0440*/  ISETP.LT.OR P6, PT, R18, 0x1, P5 ;  /* 0x000000011200780c */ /* 0x000fda0002fc1670 */
        /* <DEDUP_REMOVED lines=68> */
[----:B------:R-:W0:Y:S01]  /*0890*/  LDC.64 R12, c[0x0][0x380] ;  /* 0x0000e000ff0c7b82 */ /* 0x000e220000000a00 */
[----:B------:R-:W1:Y:S01]  /*08a0*/  MUFU.LG2 R3, R3 ;  /* 0x0000000300037308 */ /* 0x000e620000000c00 */
[----:B------:R-:W-:Y:S01]  /*08b0*/  ISETP.NE.AND P6, PT, R16, RZ, PT ;  /* 0x000000ff1000720c */ /* 0x000fe20003fc5270 */
[----:B-1----:R-:W-:-:S05]  /*08c0*/  FFMA.FTZ R9, R3, -0.69314718246459960938, R9 ;  /* 0xbf31721803097823 */ /* 0x002fca0000010009 */
[----:B------:R-:W-:Y:S01]  /*08d0*/  F2FP.BF16.F32.PACK_AB R9, RZ, R9 ;  /* 0x00000009ff09723e */ /* 0x000fe200000010ff */
[----:B0-----:R-:W-:-:S05]  /*08e0*/  IMAD.WIDE R12, R0, 0x2, R12 ;  /* 0x00000002000c7825 */ /* 0x001fca00078e020c */
        /* <DEDUP_REMOVED lines=28> */
[----:B------:R-:W-:Y:S01]  /*0ab0*/  STG.E.U16 desc[UR4][R12.64+0x1c0], R2 ;  /* 0x0001c0020c007986 */ /* 0x000fe2000c101504 */
[----:B------:R-:W-:Y:S05]  /*0ac0*/  EXIT ;  /* 0x000000000000794d */ /* 0x000fea0003800000 */
.L_x_5140:
        /* <DEDUP_REMOVED lines=11> */
.L_x_11464:


//--------------------- .text._ZN43_GLOBAL__N__9ae7fba5_10_SoftMax_cu_9f978f6320softmax_warp_forwardIN3c108BFloat16ES2_fLi7ELb1ELb0EEEvPT0_PKT_iiiPKbib --------------------------
	.section	.text._ZN43_GLOBAL__N__9ae7fba5_10_SoftMax_cu_9f978f6320softmax_warp_forwardIN3c108BFloat16ES2_fLi7ELb1ELb0EEEvPT0_PKT_iiiPKbib,"ax",@progbits
	.align	128
.text._ZN43_GLOBAL__N__9ae7fba5_10_SoftMax_cu_9f978f6320softmax_warp_forwardIN3c108BFloat16ES2_fLi7ELb1ELb0EEEvPT0_PKT_iiiPKbib:
        .type           _ZN43_GLOBAL__N__9ae7fba5_10_SoftMax_cu_9f978f6320softmax_warp_forwardIN3c108BFloat16ES2_fLi7ELb1ELb0EEEvPT0_PKT_iiiPKbib,@function
        .size           _ZN43_GLOBAL__N__9ae7fba5_10_SoftMax_cu_9f978f6320softmax_warp_forwardIN3c108BFloat16ES2_fLi7ELb1ELb0EEEvPT0_PKT_iiiPKbib,(.L_x_11465 - _ZN43_GLOBAL__N__9ae7fba5_10_SoftMax_cu_9f978f6320softmax_warp_forwardIN3c108BFloat16ES2_fLi7ELb1ELb0EEEvPT0_PKT_iiiPKbib)
        .other          _ZN43_GLOBAL__N__9ae7fba5_10_SoftMax_cu_9f978f6320softmax_warp_forwardIN3c108BFloat16ES2_fLi7ELb1ELb0EEEvPT0_PKT_iiiPKbib,@"STO_CUDA_ENTRY STV_DEFAULT"
_ZN43_GLOBAL__N__9ae7fba5_10_SoftMax_cu_9f978f6320softmax_warp_forwardIN3c108BFloat16ES2_fLi7ELb1ELb0EEEvPT0_PKT_iiiPKbib:
        /* <DEDUP_REMOVED lines=28> */
[----:B------:R-:W-:Y:S01]  /*01c0*/  IMAD.WIDE.U32 R12, R0, 0x2, R10 ;  /* 0x00000002000c7825 */ /* 0x000fe200078e000a */
[----:B--2---:R-:W-:-:S03]  /*01d0*/  @!P4 SHF.L.U32 R7, R4, 0x10, RZ ;  /* 0x000000100407c819 */ /* 0x004fc600000006ff */
[----:B------:R-:W-:Y:S01]  /*01e0*/  IMAD.MOV.U32 R4, RZ, RZ, -0x800000 ;  /* 0xff800000ff047424 */ /* 0x000fe200078e00ff */
[C---:B------:R-:W-:Y:S01]  /*01f0*/  ISETP.LT.OR P4, PT, R15.reuse, 0x1, P0 ;  /* 0x000000010f00780c */ /* 0x040fe20000781670 */
[----:B---3--:R-:W-:Y:S01]  /*0200*/  @!P5 IMAD.U32 R4, R2, 0x10000, RZ ;  /* 0x000100000204d824 */ /* 0x008fe200078e00ff */
[----:B------:R-:W-:-:S11]  /*0210*/  ISETP.LT.OR P5, PT, R15, 0x2, P1 ;  /* 0x000000020f00780c */ /* 0x000fd60000fa1670 */
[----:B------:R-:W2:Y:S04]  /*0220*/  @!P4 LDG.E.U16 R2, desc[UR4][R10.64+0xc0] ;  /* 0x0000c0040a02c981 */ /* 0x000ea8000c1e1500 */
[----:B------:R-:W3:Y:S01]  /*0230*/  @!P5 LDG.E.U16 R9, desc[UR4][R12.64] ;  /* 0x000000040c09d981 */ /* 0x000ee2000c1e1500 */
[----:B------:R-:W-:Y:S02]  /*0240*/  IMAD.MOV.U32 R8, RZ, RZ, -0x800000 ;  /* 0xff800000ff087424 */ /* 0x000fe400078e00ff */
[----:B----4-:R-:W-:Y:S01]  /*0250*/  @!P6 IMAD.U32 R8, R5, 0x10000, RZ ;  /* 0x000100000508e824 */ /* 0x010fe200078e00ff */
[----:B------:R-:W-:Y:S02]  /*0260*/  ISETP.LT.OR P6, PT, R15, 0x2, P2 ;  /* 0x000000020f00780c */ /* 0x000fe400017c1670 */
[----:B------:R-:W-:-:S11]  /*0270*/  MOV R6, 0xff800000 ;  /* 0xff80000000067802 */ /* 0x000fd60000000f00 */
[----:B------:R-:W4:Y:S01]  /*0280*/  @!P6 LDG.E.U16 R14, desc[UR4][R12.64+0x40] ;  /* 0x000040040c0ee981 */ /* 0x000f22000c1e1500 */
[----:B--2---:R-:W-:Y:S01]  /*0290*/  @!P4 IMAD.U32 R6, R2, 0x10000, RZ ;  /* 0x000100000206c824 */ /* 0x004fe200078e00ff */
[----:B------:R-:W-:Y:S01]  /*02a0*/  ISETP.LT.OR P4, PT, R15, 0x2, P3 ;  /* 0x000000020f00780c */ /* 0x000fe20001f81670 */
[----:B------:R-:W-:Y:S02]  /*02b0*/  IMAD.MOV.U32 R2, RZ, RZ, -0x800000 ;  /* 0xff800000ff027424 */ /* 0x000fe400078e00ff */
[----:B---3--:R-:W-:Y:S01]  /*02c0*/  @!P5 IMAD.U32 R2, R9, 0x10000, RZ ;  /* 0x000100000902d824 */ /* 0x008fe200078e00ff */
[----:B------:R-:W-:-:S09]  /*02d0*/  ISETP.LT.OR P5, PT, R15, 0x2, P0 ;  /* 0x000000020f00780c */ /* 0x000fd200007a1670 */
        /* <DEDUP_REMOVED lines=9> */
[----:B------:R-:W-:Y:S01]  /*0370*/  FSEL R14, R9, R6, P6 ;  /* 0x00000006090e7208 */ /* 0x000fe20003000000 */
[----:B------:R-:W-:Y:S01]  /*0380*/  IMAD.MOV.U32 R9, RZ, RZ, -0x800000 ;  /* 0xff800000ff097424 */ /* 0x000fe200078e00ff */
[----:B------:R-:W-:-:S03]  /*0390*/  FSETP.GT.FTZ.AND P6, PT, R2, R5, PT ;  /* 0x000000050200720b */ /* 0x000fc60003fd4000 */
        /* <DEDUP_REMOVED lines=95> */
[----:B------:R-:W0:Y:S01]  /*0990*/  MUFU.LG2 R11, R11 ;  /* 0x0000000b000b7308 */ /* 0x000e220000000c00 */
[----:B------:R-:W1:Y:S01]  /*09a0*/  LDCU.64 UR6, c[0x0][0x380] ;  /* 0x00007000ff0677ac */ /* 0x000e620008000a00 */
[----:B0-----:R-:W-:Y:S01]  /*09b0*/  FFMA.FTZ R7, R11, -0.69314718246459960938, R7 ;  /* 0xbf3172180b077823 */ /* 0x001fe20000010007 */
[----:B-1----:R-:W-:-:S04]  /*09c0*/  LEA R12, P4, R3, UR6, 0x1 ;  /* 0x00000006030c7c11 */ /* 0x002fc8000f8808ff */
[----:B------:R-:W-:Y:S02]  /*09d0*/  F2FP.BF16.F32.PACK_AB R7, RZ, R7 ;  /* 0x00000007ff07723e */ /* 0x000fe400000010ff */
[----:B------:R-:W-:-:S05]  /*09e0*/  LEA.HI.X R13, R3, UR7, R14, 0x1, P4 ;  /* 0x00000007030d7c11 */ /* 0x000fca000a0f0c0e */
[----:B------:R0:W-:Y:S01]  /*09f0*/  STG.E.U16 desc[UR4][R12.64], R7 ;  /* 0x000000070c007986 */ /* 0x0001e2000c101504 */
[----:B------:R-:W-:Y:S05]  /*0a00*/  @P2 BRA `(.L_x_5142) ;  /* 0x0000000000282947 */ /* 0x000fea0003800000 */
[----:B------:R-:W-:-:S05]  /*0a10*/  FFMA.FTZ R4, R11, -0.69314718246459960938, R4 ;  /* 0xbf3172180b047823 */ /* 0x000fca0000010004 */
[----:B------:R-:W-:-:S05]  /*0a20*/  F2FP.BF16.F32.PACK_AB R4, RZ, R4 ;  /* 0x00000004ff04723e */ /* 0x000fca00000010ff */
[----:B------:R1:W-:Y:S01]  /*0a30*/  STG.E.U16 desc[UR4][R12.64+0x40], R4 ;  /* 0x000040040c007986 */ /* 0x0003e2000c101504 */
[----:B------:R-:W-:Y:S05]  /*0a40*/  @P3 BRA `(.L_x_5142) ;  /* 0x0000000000183947 */ /* 0x000fea0003800000 */
[C---:B------:R-:W-:Y:S01]  /*0a50*/  FFMA.FTZ R8, R11.reuse, -0.69314718246459960938, R8 ;  /* 0xbf3172180b087823 */ /* 0x040fe20000010008 */
[----:B------:R-:W-:-:S04]  /*0a60*/  @!P0 FFMA.FTZ R6, R11, -0.69314718246459960938, R6 ;  /* 0xbf3172180b068823 */ /* 0x000fc80000010006 */
[----:B------:R-:W-:Y:S02]  /*0a70*/  F2FP.BF16.F32.PACK_AB R8, RZ, R8 ;  /* 0x00000008ff08723e */ /* 0x000fe400000010ff */
[----:B------:R-:W-:-:S03]  /*0a80*/  @!P0 F2FP.BF16.F32.PACK_AB R6, RZ, R6 ;  /* 0x00000006ff06823e */ /* 0x000fc600000010ff */
[----:B------:R2:W-:Y:S04]  /*0a90*/  STG.E.U16 desc[UR4][R12.64+0x80], R8 ;  /* 0x000080080c007986 */ /* 0x0005e8000c101504 */
[----:B------:R2:W-:Y:S02]  /*0aa0*/  @!P0 STG.E.U16 desc[UR4][R12.64+0xc0], R6 ;  /* 0x0000c0060c008986 */ /* 0x0005e4000c101504 */
.L_x_5142:
[----:B------:R-:W-:Y:S05]  /*0ab0*/  BSYNC.RECONVERGENT B0 ;  /* 0x0000000000007941 */ /* 0x000fea0003800200 */
.L_x_5141:
[----:B------:R-:W-:-:S13]  /*0ac0*/  ISETP.NE.AND P4, PT, R15, 0x1, PT ;  /* 0x000000010f00780c */ /* 0x000fda0003f85270 */
[----:B------:R-:W-:Y:S05]  /*0ad0*/  @!P4 EXIT ;  /* 0x000000000000c94d */ /* 0x000fea0003800000 */
[----:B------:R-:W-:Y:S05]  /*0ae0*/  @P1 EXIT ;  /* 0x000000000000194d */ /* 0x000fea0003800000 */
[----:B------:R-:W3:Y:S01]  /*0af0*/  MUFU.LG2 R17, R17 ;  /* 0x0000001100117308 */ /* 0x000ee20000000c00 */
[----:B------:R-:W4:Y:S01]  /*0b00*/  LDCU.64 UR6, c[0x0][0x380] ;  /* 0x00007000ff0677ac */ /* 0x000f220008000a00 */
[----:B------:R-:W-:-:S05]  /*0b10*/  IADD3 R3, P1, PT, R3, R0, RZ ;  /* 0x0000000003037210 */ /* 0x000fca0007f3e0ff */
[----:B------:R-:W-:Y:S02]  /*0b20*/  IMAD.X R14, RZ, RZ, R14, P1 ;  /* 0x000000ffff0e7224 */ /* 0x000fe400008e060e */
[----:B---3--:R-:W-:Y:S01]  /*0b30*/  FFMA.FTZ R0, R17, -0.69314718246459960938, R2 ;  /* 0xbf31721811007823 */ /* 0x008fe20000010002 */
[----:B----4-:R-:W-:-:S04]  /*0b40*/  LEA R2, P1, R3, UR6, 0x1 ;  /* 0x0000000603027c11 */ /* 0x010fc8000f8208ff */
[----:B------:R-:W-:Y:S02]  /*0b50*/  F2FP.BF16.F32.PACK_AB R0, RZ, R0 ;  /* 0x00000000ff00723e */ /* 0x000fe400000010ff */
[----:B------:R-:W-:-:S05]  /*0b60*/  LEA.HI.X R3, R3, UR7, R14, 0x1, P1 ;  /* 0x0000000703037c11 */ /* 0x000fca00088f0c0e */
        /* <DEDUP_REMOVED lines=14> */
.L_x_5143:
        /* <DEDUP_REMOVED lines=11> */
.L_x_11465:


//--------------------- .text._ZN43_GLOBAL__N__9ae7fba5_10_SoftMax_cu_9f978f6320softmax_warp_forwardIN3c108BFloat16ES2_fLi6ELb1ELb0EEEvPT0_PKT_iiiPKbib --------------------------
	.section	.text._ZN43_GLOBAL__N__9ae7fba5_10_SoftMax_cu_9f978f6320softmax_warp_forwardIN3c108BFloat16ES2_fLi6ELb1ELb0EEEvPT0_PKT_iiiPKbib,"ax",@progbits
	.align	128
.text._ZN43_GLOBAL__N__9ae7fba5_10_SoftMax_cu_9f978f6320softmax_warp_forwardIN3c108BFloat16ES2_fLi6ELb1ELb0EEEvPT0_PKT_iiiPKbib:
        .type           _ZN43_GLOBAL__N__9ae7fba5_10_SoftMax_cu_9f978f6320softmax_warp_forwardIN3c108BFloat16ES2_fLi6ELb1ELb0EEEvPT0_PKT_iiiPKbib,@function
        .size           _ZN43_GLOBAL__N__9ae7fba5_10_SoftMax_cu_9f978f6320softmax_warp_forwardIN3c108BFloat16ES2_fLi6ELb1ELb0EEEvPT0_PKT_iiiPKbib,(.L_x_11466 - _ZN43_GLOBAL__N__9ae7fba5_10_SoftMax_cu_9f978f6320softmax_warp_forwardIN3c108BFloat16ES2_fLi6ELb1ELb0EEEvPT0_PKT_iiiPKbib)
        .other          _ZN43_GLOBAL__N__9ae7fba5_10_SoftMax_cu_9f978f6320softmax_warp_forwardIN3c108BFloat16ES2_fLi6ELb1ELb0EEEvPT0_PKT_iiiPKbib,@"STO_CUDA_ENTRY STV_DEFAULT"
_ZN43_GLOBAL__N__9ae7fba5_10_SoftMax_cu_9f978f6320softmax_warp_forwardIN3c108BFloat16ES2_fLi6ELb1ELb0EEEvPT0_PKT_iiiPKbib:
        /* <DEDUP_REMOVED lines=106> */
[----:B------:R-:W-:Y:S01]  /*06a0*/  ISETP.NE.AND P2, PT, R13, 0x1, PT ;  /* 0x000000010d00780c */ /* 0x000fe20003f45270 */
[----:B--2---:R-:W-:Y:S01]  /*06b0*/  FADD.FTZ R9, R6, R9 ;  /* 0x0000000906097221 */ /* 0x004fe20000010000 */
[----:B------:R-:W-:Y:S01]  /*06c0*/  SHF.R.S32.HI R10, RZ, 0x1f, R3 ;  /* 0x0000001fff0a7819 */ /* 0x000fe20000011403 */
[----:B------:R-:W-:Y:S10]  /*06d0*/  @P0 BRA `(.L_x_5145) ;  /* 0x0000000000280947 */ /* 0x000ff40003800000 */
[----:B------:R-:W0:Y:S01]  /*06e0*/  MUFU.LG2 R8, R9 ;  /* 0x0000000900087308 */ /* 0x000e220000000c00 */
[----:B------:R-:W1:Y:S01]  /*06f0*/  LDCU.64 UR6, c[0x0][0x380] ;  /* 0x00007000ff0677ac */ /* 0x000e620008000a00 */
[C---:B0-----:R-:W-:Y:S01]  /*0700*/  FFMA.FTZ R7, R8.reuse, -0.69314718246459960938, R7 ;  /* 0xbf31721808077823 */ /* 0x041fe20000010007 */
[----:B------:R-:W-:Y:S01]  /*0710*/  @!P1 FFMA.FTZ R8, R8, -0.69314718246459960938, R4 ;  /* 0xbf31721808089823 */ /* 0x000fe20000010004 */
[----:B-1----:R-:W-:-:S03]  /*0720*/  LEA R6, P3, R3, UR6, 0x1 ;  /* 0x0000000603067c11 */ /* 0x002fc6000f8608ff */
[----:B------:R-:W-:Y:S02]  /*0730*/  F2FP.BF16.F32.PACK_AB R4, RZ, R7 ;  /* 0x00000007ff04723e */ /* 0x000fe400000010ff */
[----:B------:R-:W-:Y:S02]  /*0740*/  @!P1 F2FP.BF16.F32.PACK_AB R8, RZ, R8 ;  /* 0x00000008ff08923e */ /* 0x000fe400000010ff */
[----:B------:R-:W-:-:S05]  /*0750*/  LEA.HI.X R7, R3, UR7, R10, 0x1, P3 ;  /* 0x0000000703077c11 */ /* 0x000fca00098f0c0a */
[----:B------:R0:W-:Y:S04]  /*0760*/  STG.E.U16 desc[UR4][R6.64], R4 ;  /* 0x0000000406007986 */ /* 0x0001e8000c101504 */
[----:B------:R0:W-:Y:S02]  /*0770*/  @!P1 STG.E.U16 desc[UR4][R6.64+0x40], R8 ;  /* 0x0000400806009986 */ /* 0x0001e4000c101504 */
.L_x_5145:
[----:B------:R-:W-:Y:S05]  /*0780*/  BSYNC.RECONVERGENT B0 ;  /* 0x0000000000007941 */ /* 0x000fea0003800200 */
.L_x_5144:
[----:B------:R-:W-:Y:S05]  /*0790*/  @!P2 EXIT ;  /* 0x000000000000a94d */ /* 0x000fea0003800000 */
[----:B------:R-:W-:Y:S05]  /*07a0*/  @P0 EXIT ;  /* 0x000000000000094d */ /* 0x000fea0003800000 */
[----:B------:R-:W1:Y:S01]  /*07b0*/  MUFU.LG2 R11, R11 ;  /* 0x0000000b000b7308 */ /* 0x000e620000000c00 */
[----:B------:R-:W0:Y:S01]  /*07c0*/  LDCU.64 UR6, c[0x0][0x380] ;  /* 0x00007000ff0677ac */ /* 0x000e220008000a00 */
[----:B------:R-:W-:-:S05]  /*07d0*/  IADD3 R3, P0, PT, R3, R0, RZ ;  /* 0x0000000003037210 */ /* 0x000fca0007f1e0ff */
[----:B------:R-:W-:Y:S02]  /*07e0*/  IMAD.X R10, RZ, RZ, R10, P0 ;  /* 0x000000ffff0a7224 */ /* 0x000fe400000e060a */
[----:B-1----:R-:W-:Y:S01]  /*07f0*/  FFMA.FTZ R5, R11, -0.69314718246459960938, R5 ;  /* 0xbf3172180b057823 */ /* 0x002fe20000010005 */
[----:B0-----:R-:W-:-:S04]  /*0800*/  LEA R4, P0, R3, UR6, 0x1 ;  /* 0x0000000603047c11 */ /* 0x001fc8000f8008ff */
[----:B------:R-:W-:Y:S02]  /*0810*/  F2FP.BF16.F32.PACK_AB R0, RZ, R5 ;  /* 0x00000005ff00723e */ /* 0x000fe400000010ff */
[----:B------:R-:W-:-:S05]  /*0820*/  LEA.HI.X R5, R3, UR7, R10, 0x1, P0 ;  /* 0x0000000703057c11 */ /* 0x000fca00080f0c0a */
[----:B------:R0:W-:Y:S01]  /*0830*/  STG.E.U16 desc[UR4][R4.64], R0 ;  /* 0x0000000004007986 */ /* 0x0001e2000c101504 */
[----:B------:R-:W-:Y:S05]  /*0840*/  @P1 EXIT ;  /* 0x000000000000194d */ /* 0x000fea0003800000 */
[----:B------:R-:W-:-:S05]  /*0850*/  FFMA.FTZ R2, R11, -0.69314718246459960938, R2 ;  /* 0xbf3172180b027823 */ /* 0x000fca0000010002 */
[----:B------:R-:W-:-:S05]  /*0860*/  F2FP.BF16.F32.PACK_AB R2, RZ, R2 ;  /* 0x00000002ff02723e */ /* 0x000fca00000010ff */
[----:B------:R-:W-:Y:S01]  /*0870*/  STG.E.U16 desc[UR4][R4.64+0x40], R2 ;  /* 0x0000400204007986 */ /* 0x000fe2000c101504 */
[----:B------:R-:W-:Y:S05]  /*0880*/  EXIT ;  /* 0x000000000000794d */ /* 0x000fea0003800000 */
.L_x_5146:
        /* <DEDUP_REMOVED lines=15> */
.L_x_11466:


//--------------------- .text._ZN43_GLOBAL__N__9ae7fba5_10_SoftMax_cu_9f978f6320softmax_warp_forwardIN3c108BFloat16ES2_fLi5ELb1ELb0EEEvPT0_PKT_iiiPKbib --------------------------
	.section	.text._ZN43_GLOBAL__N__9ae7fba5_10_SoftMax_cu_9f978f6320softmax_warp_forwardIN3c108BFloat16ES2_fLi5ELb1ELb0EEEvPT0_PKT_iiiPKbib,"ax",@progbits
	.align	128
.text._ZN43_GLOBAL__N__9ae7fba5_10_SoftMax_cu_9f978f6320softmax_warp_forwardIN3c108BFloat16ES2_fLi5ELb1ELb0EEEvPT0_PKT_iiiPKbib:
        .type           _ZN43_GLOBAL__N__9ae7fba5_10_SoftMax_cu_9f978f6320softmax_warp_forwardIN3c108BFloat16ES2_fLi5ELb1ELb0EEEvPT0_PKT_iiiPKbib,@function
        .size           _ZN43_GLOBAL__N__9ae7fba5_10_SoftMax_cu_9f978f6320softmax_warp_forwardIN3c108BFloat16ES2_fLi5ELb1ELb0EEEvPT0_PKT_iiiPKbib,(.L_x_11467 - _ZN43_GLOBAL__N__9ae7fba5_10_SoftMax_cu_9f978f6320softmax_warp_forwardIN3c108BFloat16ES2_fLi5ELb1ELb0EEEvPT0_PKT_iiiPKbib)
        .other          _ZN43_GLOBAL__N__9ae7fba5_10_SoftMax_cu_9f978f6320softmax_warp_forwardIN3c108BFloat16ES2_fLi5ELb1ELb0EEEvPT0_PKT_iiiPKbib,@"STO_CUDA_ENTRY STV_DEFAULT"
_ZN43_GLOBAL__N__9ae7fba5_10_SoftMax_cu_9f978f6320softmax_warp_forwardIN3c108BFloat16ES2_fLi5ELb1ELb0EEEvPT0_PKT_iiiPKbib:
        /* <DEDUP_REMOVED lines=90> */
[----:B--2---:R-:W-:Y:S02]  /*05a0*/  FADD.FTZ R14, R9, R14 ;  /* 0x0000000e090e7221 */ /* 0x004fe40000010000 */
[----:B------:R-:W-:-:S09]  /*05b0*/  ISETP.EQ.OR P0, PT, R12, 0x1, P1 ;  /* 0x000000010c00780c */ /* 0x000fd20000f02670 */
[----:B0-----:R-:W0:Y:S01]  /*05c0*/  @!P1 LDC.64 R6, c[0x0][0x380] ;  /* 0x0000e000ff069b82 */ /* 0x001e220000000a00 */
[----:B------:R-:W1:Y:S02]  /*05d0*/  @!P1 MUFU.LG2 R0, R10 ;  /* 0x0000000a00009308 */ /* 0x000e640000000c00 */
[----:B-1----:R-:W-:-:S05]  /*05e0*/  @!P1 FFMA.FTZ R0, R0, -0.69314718246459960938, R5 ;  /* 0xbf31721800009823 */ /* 0x002fca0000010005 */
[----:B------:R-:W-:Y:S02]  /*05f0*/  @!P1 F2FP.BF16.F32.PACK_AB R0, RZ, R0 ;  /* 0x00000000ff00923e */ /* 0x000fe400000010ff */
[----:B0-----:R-:W-:-:S04]  /*0600*/  @!P1 LEA R6, P2, R2, R6, 0x1 ;  /* 0x0000000602069211 */ /* 0x001fc800078408ff */
[----:B------:R-:W-:-:S05]  /*0610*/  @!P1 LEA.HI.X R7, R2, R7, R3, 0x1, P2 ;  /* 0x0000000702079211 */ /* 0x000fca00010f0c03 */
[----:B------:R0:W-:Y:S01]  /*0620*/  @!P1 STG.E.U16 desc[UR4][R6.64], R0 ;  /* 0x0000000006009986 */ /* 0x0001e2000c101504 */
[----:B------:R-:W-:Y:S05]  /*0630*/  @P0 EXIT ;  /* 0x000000000000094d */ /* 0x000fea0003800000 */
[----:B------:R-:W1:Y:S01]  /*0640*/  MUFU.LG2 R5, R14 ;  /* 0x0000000e00057308 */ /* 0x000e620000000c00 */
[----:B------:R-:W2:Y:S01]  /*0650*/  LDCU.64 UR6, c[0x0][0x380] ;  /* 0x00007000ff0677ac */ /* 0x000ea20008000a00 */
[----:B0-----:R-:W-:-:S05]  /*0660*/  IADD3 R0, P0, PT, R2, UR8, RZ ;  /* 0x0000000802007c10 */ /* 0x001fca000ff1e0ff */
[----:B------:R-:W-:Y:S02]  /*0670*/  IMAD.X R3, RZ, RZ, R3, P0 ;  /* 0x000000ffff037224 */ /* 0x000fe400000e0603 */
[----:B-1----:R-:W-:Y:S01]  /*0680*/  FFMA.FTZ R5, R5, -0.69314718246459960938, R4 ;  /* 0xbf31721805057823 */ /* 0x002fe20000010004 */
[----:B--2---:R-:W-:-:S04]  /*0690*/  LEA R2, P0, R0, UR6, 0x1 ;  /* 0x0000000600027c11 */ /* 0x004fc8000f8008ff */
[----:B------:R-:W-:Y:S02]  /*06a0*/  F2FP.BF16.F32.PACK_AB R5, RZ, R5 ;  /* 0x00000005ff05723e */ /* 0x000fe400000010ff */
[----:B------:R-:W-:-:S05]  /*06b0*/  LEA.HI.X R3, R0, UR7, R3, 0x1, P0 ;  /* 0x0000000700037c11 */ /* 0x000fca00080f0c03 */
[----:B------:R-:W-:Y:S01]  /*06c0*/  STG.E.U16 desc[UR4][R2.64], R5 ;  /* 0x0000000502007986 */ /* 0x000fe2000c101504 */
[----:B------:R-:W-:Y:S05]  /*06d0*/  EXIT ;  /* 0x000000000000794d */ /* 0x000fea0003800000 */
.L_x_5147:
        /* <DEDUP_REMOVED lines=10> */
.L_x_11467:


//--------------------- .text._ZN43_GLOBAL__N__9ae7fba5_10_SoftMax_cu_9f978f6320softmax_warp_forwardIN3c108BFloat16ES2_fLi4ELb1ELb0EEEvPT0_PKT_iiiPKbib --------------------------
	.section	.text._ZN43_GLOBAL__N__9ae7fba5_10_SoftMax_cu_9f978f6320softmax_warp_forwardIN3c108BFloat16ES2_fLi4ELb1ELb0EEEvPT0_PKT_iiiPKbib,"ax",@progbits
	.align	128
.text._ZN43_GLOBAL__N__9ae7fba5_10_SoftMax_cu_9f978f6320softmax_warp_forwardIN3c108BFloat16ES2_fLi4ELb1ELb0EEEvPT0_PKT_iiiPKbib:
        .type           _ZN43_GLOBAL__N__9ae7fba5_10_SoftMax_cu_9f978f6320softmax_warp_forwardIN3c108BFloat16ES2_fLi4ELb1ELb0EEEvPT0_PKT_iiiPKbib,@function
        .size           _ZN43_GLOBAL__N__9ae7fba5_10_SoftMax_cu_9f978f6320softmax_warp_forwardIN3c108BFloat16ES2_fLi4ELb1ELb0EEEvPT0_PKT_iiiPKbib,(.L_x_11468 - _ZN43_GLOBAL__N__9ae7fba5_10_SoftMax_cu_9f978f6320softmax_warp_forwardIN3c108BFloat16ES2_fLi4ELb1ELb0EEEvPT0_PKT_iiiPKbib)
        .other          _ZN43_GLOBAL__N__9ae7fba5_10_SoftMax_cu_9f978f6320softmax_warp_forwardIN3c108BFloat16ES2_fLi4ELb1ELb0EEEvPT0_PKT_iiiPKbib,@"STO_CUDA_ENTRY STV_DEFAULT"
_ZN43_GLOBAL__N__9ae7fba5_10_SoftMax_cu_9f978f6320softmax_warp_forwardIN3c108BFloat16ES2_fLi4ELb1ELb0EEEvPT0_PKT_iiiPKbib:
        /* <DEDUP_REMOVED lines=80> */
[----:B--2---:R-:W-:Y:S02]  /*0500*/  FADD.FTZ R15, R8, R15 ;  /* 0x0000000f080f7221 */ /* 0x004fe40000010000 */
[----:B------:R-:W-:-:S09]  /*0510*/  ISETP.EQ.OR P0, PT, R12, 0x1, P1 ;  /* 0x000000010c00780c */ /* 0x000fd20000f02670 */
[----:B------:R-:W0:Y:S01]  /*0520*/  @!P1 LDC.64 R6, c[0x0][0x380] ;  /* 0x0000e000ff069b82 */ /* 0x000e220000000a00 */
        /* <DEDUP_REMOVED lines=17> */
.L_x_5148:
        /* <DEDUP_REMOVED lines=12> */
.L_x_11468:


//--------------------- .text._ZN43_GLOBAL__N__9ae7fba5_10_SoftMax_cu_9f978f6320softmax_warp_forwardIN3c108BFloat16ES2_fLi3ELb1ELb0EEEvPT0_PKT_iiiPKbib --------------------------
	.section	.text._ZN43_GLOBAL__N__9ae7fba5_10_SoftMax_cu_9f978f6320softmax_warp_forwardIN3c108BFloat16ES2_fLi3ELb1ELb0EEEvPT0_PKT_iiiPKbib,"ax",@progbits
	.align	128
.text._ZN43_GLOBAL__N__9ae7fba5_10_SoftMax_cu_9f978f6320softmax_warp_forwardIN3c108BFloat16ES2_fLi3ELb1ELb0EEEvPT0_PKT_iiiPKbib:
        .type           _ZN43_GLOBAL__N__9ae7fba5_10_SoftMax_cu_9f978f6320softmax_warp_forwardIN3c108BFloat16ES2_fLi3ELb1ELb0EEEvPT0_PKT_iiiPKbib,@function
        .size           _ZN43_GLOBAL__N__9ae7fba5_10_SoftMax_cu_9f978f6320softmax_warp_forwardIN3c108BFloat16ES2_fLi3ELb1ELb0EEEvPT0_PKT_iiiPKbib,(.L_x_11469 - _ZN43_GLOBAL__N__9ae7fba5_10_SoftMax_cu_9f978f6320softmax_warp_forwardIN3c108BFloat16ES2_fLi3ELb1ELb0EEEvPT0_PKT_iiiPKbib)
        .other          _ZN43_GLOBAL__N__9ae7fba5_10_SoftMax_cu_9f978f6320softmax_warp_forwardIN3c108BFloat16ES2_fLi3ELb1ELb0EEEvPT0_PKT_iiiPKbib,@"STO_CUDA_ENTRY STV_DEFAULT"
_ZN43_GLOBAL__N__9ae7fba5_10_SoftMax_cu_9f978f6320softmax_warp_forwardIN3c108BFloat16ES2_fLi3ELb1ELb0EEEvPT0_PKT_iiiPKbib:
        /* <DEDUP_REMOVED lines=90> */
.L_x_5149:
        /* <DEDUP_REMOVED lines=14> */
.L_x_11469:


//--------------------- .text._ZN43_GLOBAL__N__9ae7fba5_10_SoftMax_cu_9f978f6320softmax_warp_forwardIN3c108BFloat16ES2_fLi2ELb1ELb0EEEvPT0_PKT_iiiPKbib --------------------------
	.section	.text._ZN43_GLOBAL__N__9ae7fba5_10_SoftMax_cu_9f978f6320softmax_warp_forwardIN3c108BFloat16ES2_fLi2ELb1ELb0EEEvPT0_PKT_iiiPKbib,"ax",@progbits
	.align	128
.text._ZN43_GLOBAL__N__9ae7fba5_10_SoftMax_cu_9f978f6320softmax_warp_forwardIN3c108BFloat16ES2_fLi2ELb1ELb0EEEvPT0_PKT_iiiPKbib:
        .type           _ZN43_GLOBAL__N__9ae7fba5_10_SoftMax_cu_9f978f6320softmax_warp_forwardIN3c108BFloat16ES2_fLi2ELb1ELb0EEEvPT0_PKT_iiiPKbib,@function
        .size           _ZN43_GLOBAL__N__9ae7fba5_10_SoftMax_cu_9f978f6320softmax_warp_forwardIN3c108BFloat16ES2_fLi2ELb1ELb0EEEvPT0_PKT_iiiPKbib,(.L_x_11470 - _ZN43_GLOBAL__N__9ae7fba5_10_SoftMax_cu_9f978f6320softmax_warp_forwardIN3c108BFloat16ES2_fLi2ELb1ELb0EEEvPT0_PKT_iiiPKbib)
        .other          _ZN43_GLOBAL__N__9ae7fba5_10_SoftMax_cu_9f978f6320softmax_warp_forwardIN3c108BFloat16ES2_fLi2ELb1ELb0EEEvPT0_PKT_iiiPKbib,@"STO_CUDA_ENTRY STV_DEFAULT"
_ZN43_GLOBAL__N__9ae7fba5_10_SoftMax_cu_9f978f6320softmax_warp_forwardIN3c108BFloat16ES2_fLi2ELb1ELb0EEEvPT0_PKT_iiiPKbib:
        /* <DEDUP_REMOVED lines=62> */
[----:B------:R-:W1:Y:S01]  /*03e0*/  @!P1 LDC.64 R6, c[0x0][0x380] ;  /* 0x0000e000ff069b82 */ /* 0x000e620000000a00 */
[----:B------:R-:W2:Y:S02]  /*03f0*/  @!P1 MUFU.LG2 R0, R10 ;  /* 0x0000000a00009308 */ /* 0x000ea40000000c00 */
[----:B--2---:R-:W-:-:S05]  /*0400*/  @!P1 FFMA.FTZ R0, R0, -0.69314718246459960938, R13 ;  /* 0xbf31721800009823 */ /* 0x004fca000001000d */
[----:B------:R-:W-:Y:S02]  /*0410*/  @!P1 F2FP.BF16.F32.PACK_AB R0, RZ, R0 ;  /* 0x00000000ff00923e */ /* 0x000fe400000010ff */
[----:B-1----:R-:W-:-:S04]  /*0420*/  @!P1 LEA R6, P2, R2, R6, 0x1 ;  /* 0x0000000602069211 */ /* 0x002fc800078408ff */
[----:B------:R-:W-:-:S05]  /*0430*/  @!P1 LEA.HI.X R7, R2, R7, R3, 0x1, P2 ;  /* 0x0000000702079211 */ /* 0x000fca00010f0c03 */
[----:B------:R1:W-:Y:S01]  /*0440*/  @!P1 STG.E.U16 desc[UR4][R6.64], R0 ;  /* 0x0000000006009986 */ /* 0x0003e2000c101504 */
[----:B------:R-:W-:Y:S05]  /*0450*/  @P0 EXIT ;  /* 0x000000000000094d */ /* 0x000fea0003800000 */
[----:B------:R-:W2:Y:S01]  /*0460*/  MUFU.LG2 R5, R14 ;  /* 0x0000000e00057308 */ /* 0x000ea20000000c00 */
[----:B------:R-:W3:Y:S01]  /*0470*/  LDCU.64 UR6, c[0x0][0x380] ;  /* 0x00007000ff0677ac */ /* 0x000ee20008000a00 */
[----:B-1----:R-:W-:-:S05]  /*0480*/  IADD3 R0, P0, PT, R2, UR8, RZ ;  /* 0x0000000802007c10 */ /* 0x002fca000ff1e0ff */
[----:B------:R-:W-:Y:S02]  /*0490*/  IMAD.X R3, RZ, RZ, R3, P0 ;  /* 0x000000ffff037224 */ /* 0x000fe400000e0603 */
[----:B--2---:R-:W-:Y:S01]  /*04a0*/  FFMA.FTZ R5, R5, -0.69314718246459960938, R4 ;  /* 0xbf31721805057823 */ /* 0x004fe20000010004 */
[----:B---3--:R-:W-:-:S04]  /*04b0*/  LEA R2, P0, R0, UR6, 0x1 ;  /* 0x0000000600027c11 */ /* 0x008fc8000f8008ff */
[----:B------:R-:W-:Y:S02]  /*04c0*/  F2FP.BF16.F32.PACK_AB R5, RZ, R5 ;  /* 0x00000005ff05723e */ /* 0x000fe400000010ff */
[----:B------:R-:W-:-:S05]  /*04d0*/  LEA.HI.X R3, R0, UR7, R3, 0x1, P0 ;  /* 0x0000000700037c11 */ /* 0x000fca00080f0c03 */
[----:B------:R-:W-:Y:S01]  /*04e0*/  STG.E.U16 desc[UR4][R2.64], R5 ;  /* 0x0000000502007986 */ /* 0x000fe2000c101504 */
[----:B------:R-:W-:Y:S05]  /*04f0*/  EXIT ;  /* 0x000000000000794d */ /* 0x000fea0003800000 */
.L_x_5150:
        /* <DEDUP_REMOVED lines=16> */
.L_x_11470:


//--------------------- .text._ZN43_GLOBAL__N__9ae7fba5_10_SoftMax_cu_9f978f6320softmax_warp_forwardIN3c108BFloat16ES2_fLi1ELb1ELb0EEEvPT0_PKT_iiiPKbib --------------------------
	.section	.text._ZN43_GLOBAL__N__9ae7fba5_10_SoftMax_cu_9f978f6320softmax_warp_forwardIN3c108BFloat16ES2_fLi1ELb1ELb0EEEvPT0_PKT_iiiPKbib,"ax",@progbits
	.align	128
.text._ZN43_GLOBAL__N__9ae7fba5_10_SoftMax_cu_9f978f6320softmax_warp_forwardIN3c108BFloat16ES2_fLi1ELb1ELb0EEEvPT0_PKT_iiiPKbib:
        .type           _ZN43_GLOBAL__N__9ae7fba5_10_SoftMax_cu_9f978f6320softmax_warp_forwardIN3c108BFloat16ES2_fLi1ELb1ELb0EEEvPT0_PKT_iiiPKbib,@function
        .size           _ZN43_GLOBAL__N__9ae7fba5_10_SoftMax_cu_9f978f6320softmax_warp_forwardIN3c108BFloat16ES2_fLi1ELb1ELb0EEEvPT0_PKT_iiiPKbib,(.L_x_11471 - _ZN43_GLOBAL__N__9ae7fba5_10_SoftMax_cu_9f978f6320softmax_warp_forwardIN3c108BFloat16ES2_fLi1ELb1ELb0EEEvPT0_PKT_iiiPKbib)
        .other          _ZN43_GLOBAL__N__9ae7fba5_10_SoftMax_cu_9f978f6320softmax_warp_forwardIN3c108BFloat16ES2_fLi1ELb1ELb0EEEvPT0_PKT_iiiPKbib,@"STO_CUDA_ENTRY STV_DEFAULT"
_ZN43_GLOBAL__N__9ae7fba5_10_SoftMax_cu_9f978f6320softmax_warp_forwardIN3c108BFloat16ES2_fLi1ELb1ELb0EEEvPT0_PKT_iiiPKbib:
        /* <DEDUP_REMOVED lines=60> */
[----:B0-----:R-:W0:Y:S01]  /*03c0*/  MUFU.LG2 R2, R10 ;  /* 0x0000000a00027308 */ /* 0x001e220000000c00 */
[----:B------:R-:W1:Y:S01]  /*03d0*/  LDCU.64 UR6, c[0x0][0x380] ;  /* 0x00007000ff0677ac */ /* 0x000e620008000a00 */
[----:B------:R-:W-:-:S05]  /*03e0*/  IADD3 R4, P0, PT, R3, UR8, RZ ;  /* 0x0000000803047c10 */ /* 0x000fca000ff1e0ff */
[----:B------:R-:W-:Y:S02]  /*03f0*/  IMAD.X R5, RZ, RZ, R0, P0 ;  /* 0x000000ffff057224 */ /* 0x000fe400000e0600 */
[----:B0-----:R-:W-:Y:S01]  /*0400*/  FFMA.FTZ R3, R2, -0.69314718246459960938, R13 ;  /* 0xbf31721802037823 */ /* 0x001fe2000001000d */
[----:B-1----:R-:W-:-:S04]  /*0410*/  LEA R2, P0, R4, UR6, 0x1 ;  /* 0x0000000604027c11 */ /* 0x002fc8000f8008ff */
[----:B------:R-:W-:Y:S02]  /*0420*/  F2FP.BF16.F32.PACK_AB R0, RZ, R3 ;  /* 0x00000003ff00723e */ /* 0x000fe400000010ff */
[----:B------:R-:W-:-:S05]  /*0430*/  LEA.HI.X R3, R4, UR7, R5, 0x1, P0 ;  /* 0x0000000704037c11 */ /* 0x000fca00080f0c05 */
[----:B------:R-:W-:Y:S01]  /*0440*/  STG.E.U16 desc[UR4][R2.64], R0 ;  /* 0x0000000002007986 */ /* 0x000fe2000c101504 */
[----:B------:R-:W-:Y:S05]  /*0450*/  EXIT ;  /* 0x000000000000794d */ /* 0x000fea0003800000 */
.L_x_5151:
        /* <DEDUP_REMOVED lines=10> */
.L_x_11471:


//--------------------- .text._ZN43_GLOBAL__N__9ae7fba5_10_SoftMax_cu_9f978f6320softmax_warp_forwardIN3c108BFloat16ES2_fLi0ELb1ELb0EEEvPT0_PKT_iiiPKbib --------------------------
	.section	.text._ZN43_GLOBAL__N__9ae7fba5_10_SoftMax_cu_9f978f6320softmax_warp_forwardIN3c108BFloat16ES2_fLi0ELb1ELb0EEEvPT0_PKT_iiiPKbib,"ax",@progbits
	.align	128
.text._ZN43_GLOBAL__N__9ae7fba5_10_SoftMax_cu_9f978f6320softmax_warp_forwardIN3c108BFloat16ES2_fLi0ELb1ELb0EEEvPT0_PKT_iiiPKbib:
        .type           _ZN43_GLOBAL__N__9ae7fba5_10_SoftMax_cu_9f978f6320softmax_warp_forwardIN3c108BFloat16ES2_fLi0ELb1ELb0EEEvPT0_PKT_iiiPKbib,@function
        .size           _ZN43_GLOBAL__N__9ae7fba5_10_SoftMax_cu_9f978f6320softmax_warp_forwardIN3c108BFloat16ES2_fLi0ELb1ELb0EEEvPT0_PKT_iiiPKbib,(.L_x_11472 - _ZN43_GLOBAL__N__9ae7fba5_10_SoftMax_cu_9f978f6320softmax_warp_forwardIN3c108BFloat16ES2_fLi0ELb1ELb0EEEvPT0_PKT_iiiPKbib)
        .other          _ZN43_GLOBAL__N__9ae7fba5_10_SoftMax_cu_9f978f6320softmax_warp_forwardIN3c108BFloat16ES2_fLi0ELb1ELb0EEEvPT0_PKT_iiiPKbib,@"STO_CUDA_ENTRY STV_DEFAULT"
_ZN43_GLOBAL__N__9ae7fba5_10_SoftMax_cu_9f978f6320softmax_warp_forwardIN3c108BFloat16ES2_fLi0ELb1ELb0EEEvPT0_PKT_iiiPKbib:
        /* <DEDUP_REMOVED lines=40> */
[----:B0-----:R-:W-:Y:S01]  /*0280*/  LEA R4, P0, R3, UR6, 0x1 ;  /* 0x0000000603047c11 */ /* 0x001fe2000f8008ff */
[----:B-1----:R-:W-:-:S06]  /*0290*/  FADD.FTZ R8, RZ, R7 ;  /* 0x00000007ff087221 */ /* 0x002fcc0000010000 */
[----:B------:R-:W0:Y:S02]  /*02a0*/  MUFU.LG2 R5, R8 ;  /* 0x0000000800057308 */ /* 0x000e240000000c00 */
[----:B0-----:R-:W-:-:S05]  /*02b0*/  FFMA.FTZ R5, R5, -0.69314718246459960938, R2 ;  /* 0xbf31721805057823 */ /* 0x001fca0000010002 */
[----:B------:R-:W-:Y:S02]  /*02c0*/  F2FP.BF16.F32.PACK_AB R2, RZ, R5 ;  /* 0x00000005ff02723e */ /* 0x000fe400000010ff */
[----:B------:R-:W-:-:S05]  /*02d0*/  LEA.HI.X R5, R3, UR7, R0, 0x1, P0 ;  /* 0x0000000703057c11 */ /* 0x000fca00080f0c00 */
[----:B------:R0:W-:Y:S02]  /*02e0*/  STG.E.U16 desc[UR4][R4.64], R2 ;  /* 0x0000000204007986 */ /* 0x0001e4000c101504 */
.L_x_5153:
[----:B------:R-:W-:Y:S05]  /*02f0*/  BSYNC.RECONVERGENT B0 ;  /* 0x0000000000007941 */ /* 0x000fea0003800200 */
.L_x_5152:
        /* <DEDUP_REMOVED lines=12> */
[----:B------:R-:W-:-:S05]  /*03c0*/  F2FP.BF16.F32.PACK_AB R6, RZ, R6 ;  /* 0x00000006ff06723e */ /* 0x000fca00000010ff */
[----:B------:R-:W-:Y:S01]  /*03d0*/  STG.E.U16 desc[UR4][R2.64], R6 ;  /* 0x0000000602007986 */ /* 0x000fe2000c101504 */
[----:B------:R-:W-:Y:S05]  /*03e0*/  EXIT ;  /* 0x000000000000794d */ /* 0x000fea0003800000 */
.L_x_5154:
        /* <DEDUP_REMOVED lines=9> */
.L_x_11472:


//--------------------- .text._ZN43_GLOBAL__N__9ae7fba5_10_SoftMax_cu_9f978f6320softmax_warp_forwardIN3c104HalfEffLi11ELb1ELb0EEEvPT0_PKT_iiiPKbib --------------------------
	.section	.text._ZN43_GLOBAL__N__9ae7fba5_10_SoftMax_cu_9f978f6320softmax_warp_forwardIN3c104HalfEffLi11ELb1ELb0EEEvPT0_PKT_iiiPKbib,"ax",@progbits
	.align	128
.text._ZN43_GLOBAL__N__9ae7fba5_10_SoftMax_cu_9f978f6320softmax_warp_forwardIN3c104HalfEffLi11ELb1ELb0EEEvPT0_PKT_iiiPKbib:
        .type           _ZN43_GLOBAL__N__9ae7fba5_10_SoftMax_cu_9f978f6320softmax_warp_forwardIN3c104HalfEffLi11ELb1ELb0EEEvPT0_PKT_iiiPKbib,@function
        .size           _ZN43_GLOBAL__N__9ae7fba5_10_SoftMax_cu_9f978f6320softmax_warp_forwardIN3c104HalfEffLi11ELb1ELb0EEEvPT0_PKT_iiiPKbib,(.L_x_11473 - _ZN43_GLOBAL__N__9ae7fba5_10_SoftMax_cu_9f978f6320softmax_warp_forwardIN3c104HalfEffLi11ELb1ELb0EEEvPT0_PKT_iiiPKbib)
        .other          _ZN43_GLOBAL__N__9ae7fba5_10_SoftMax_cu_9f978f6320softmax_warp_forwardIN3c104HalfEffLi11ELb1ELb0EEEvPT0_PKT_iiiPKbib,@"STO_CUDA_ENTRY STV_DEFAULT"
_ZN43_GLOBAL__N__9ae7fba5_10_SoftMax_cu_9f978f6320softmax_warp_forwardIN3c104HalfEffLi11ELb1ELb0EEEvPT0_PKT_iiiPKbib:
        /* <DEDUP_REMOVED lines=455> */
[----:B------:R-:W-:Y:S02]  /*1c70*/  MOV R89, 0xff800000 ;  /* 0xff80000000597802 */ /* 0x000fe40000000f00 */
[----:B------:R-:W-:Y:S01]  /*1c80*/  IADD3 R10, PT, PT, R0, 0x700, RZ ;  /* 0x00000700000a7810 */ /* 0x000fe20007ffe0ff */
[----:B--2---:R-:W-:Y:S01]  /*1c90*/  @!P6 HADD2.F32 R89, -RZ, R4.H0_H0 ;  /* 0x20000004ff59e230 */ /* 0x004fe20000004100 */
[----:B------:R-:W-:-:S04]  /*1ca0*/  FSETP.GT.FTZ.AND P6, PT, R5, R88, PT ;  /* 0x000000580500720b */ /* 0x000fc80003fd4000 */
[----:B------:R-:W-:Y:S02]  /*1cb0*/  FSEL R6, R5, R88, P6 ;  /* 0x0000005805067208 */ /* 0x000fe40003000000 */
[----:B------:R-:W-:-:S13]  /*1cc0*/  ISETP.GE.OR P6, PT, R10, UR8, !P5 ;  /* 0x000000080a007c0c */ /* 0x000fda000efc6670 */
[----:B------:R-:W2:Y:S01]  /*1cd0*/  @!P6 LDG.E.U16 R4, desc[UR4][R2.64+0xe00] ;  /* 0x000e00040204e981 */ /* 0x000ea2000c1e1500 */
[----:B------:R-:W-:Y:S01]  /*1ce0*/  IMAD.MOV.U32 R90, RZ, RZ, -0x800000 ;  /* 0xff800000ff5a7424 */ /* 0x000fe200078e00ff */
[----:B------:R-:W-:Y:S01]  /*1cf0*/  IADD3 R9, PT, PT, R0, 0x720, RZ ;  /* 0x0000072000097810 */ /* 0x000fe20007ffe0ff */
        /* <DEDUP_REMOVED lines=35> */
[CC--:B------:R-:W-:Y:S02]  /*1f30*/  FSETP.GT.FTZ.AND P6, PT, R99.reuse, R94.reuse, PT ;  /* 0x0000005e6300720b */ /* 0x0c0fe40003fd4000 */
[----:B------:R-:W-:Y:S02]  /*1f40*/  IADD3 R4, PT, PT, R0, 0x7c0, RZ ;  /* 0x000007c000047810 */ /* 0x000fe40007ffe0ff */
        /* <DEDUP_REMOVED lines=37> */
[----:B------:R-:W-:Y:S02]  /*21a0*/  FADD.FTZ R65, -R2, R62 ;  /* 0x0000003e02417221 */ /* 0x000fe40000010100 */
[----:B------:R-:W0:Y:S01]  /*21b0*/  MUFU.EX2 R3, R3 ;  /* 0x0000000300037308 */ /* 0x000e220000000800 */
[----:B------:R-:W-:Y:S01]  /*21c0*/  FMUL.FTZ R106, R68, 1.4426950216293334961 ;  /* 0x3fb8aa3b446a7820 */ /* 0x000fe20000410000 */
[C---:B------:R-:W-:Y:S01]  /*21d0*/  FADD.FTZ R62, -R2.reuse, R61 ;  /* 0x0000003d023e7221 */ /* 0x040fe20000010100 */
        /* <DEDUP_REMOVED lines=378> */
[----:B---3--:R-:W-:-:S05]  /*3980*/  VIADD R21, R22, 0x3e0 ;  /* 0x000003e016157836 */ /* 0x008fca0000000000 */
[----:B------:R-:W-:Y:S01]  /*3990*/  ISETP.GE.AND P0, PT, R21, UR8, PT ;  /* 0x0000000815007c0c */ /* 0x000fe2000bf06270 */
[----:B------:R-:W-:-:S05]  /*39a0*/  FFMA.FTZ R21, R74, -0.69314718246459960938, R98 ;  /* 0xbf3172184a157823 */ /* 0x000fca0000010062 */
[----:B------:R3:W-:Y:S07]  /*39b0*/  STG.E desc[UR4][R2.64+0xf00], R21 ;  /* 0x000f001502007986 */ /* 0x0007ee000c101904 */
[----:B------:R-:W-:Y:S05]  /*39c0*/  @P0 EXIT ;  /* 0x000000000000094d */ /* 0x000fea0003800000 */
[----:B---3--:R-:W-:Y:S01]  /*39d0*/  IADD3 R21, PT, PT, R22, 0x400, RZ ;  /* 0x0000040016157810 */ /* 0x008fe20007ffe0ff */
        /* <DEDUP_REMOVED lines=59> */
[----:B0-----:R-:W-:Y:S01]  /*3d90*/  IADD3 R21, PT, PT, R22, 0x580, RZ ;  /* 0x0000058016157810 */ /* 0x001fe20007ffe0ff */
        /* <DEDUP_REMOVED lines=84> */
.L_x_5155:
        /* <DEDUP_REMOVED lines=10> */
.L_x_11473:


//--------------------- .text._ZN43_GLOBAL__N__9ae7fba5_10_SoftMax_cu_9f978f6320softmax_warp_forwardIN3c104HalfEffLi10ELb1ELb0EEEvPT0_PKT_iiiPKbib --------------------------
	.section	.text._ZN43_GLOBAL__N__9ae7fba5_10_SoftMax_cu_9f978f6320softmax_warp_forwardIN3c104HalfEffLi10ELb1ELb0EEEvPT0_PKT_iiiPKbib,"ax",@progbits
	.align	128
.text._ZN43_GLOBAL__N__9ae7fba5_10_SoftMax_cu_9f978f6320softmax_warp_forwardIN3c104HalfEffLi10ELb1ELb0EEEvPT0_PKT_iiiPKbib:
        .type           _ZN43_GLOBAL__N__9ae7fba5_10_SoftMax_cu_9f978f6320softmax_warp_forwardIN3c104HalfEffLi10ELb1ELb0EEEvPT0_PKT_iiiPKbib,@function
        .size           _ZN43_GLOBAL__N__9ae7fba5_10_SoftMax_cu_9f978f6320softmax_warp_forwardIN3c104HalfEffLi10ELb1ELb0EEEvPT0_PKT_iiiPKbib,(.L_x_11474 - _ZN43_GLOBAL__N__9ae7fba5_10_SoftMax_cu_9f978f6320softmax_warp_forwardIN3c104HalfEffLi10ELb1ELb0EEEvPT0_PKT_iiiPKbib)
        .other          _ZN43_GLOBAL__N__9ae7fba5_10_SoftMax_cu_9f978f6320softmax_warp_forwardIN3c104HalfEffLi10ELb1ELb0EEEvPT0_PKT_iiiPKbib,@"STO_CUDA_ENTRY STV_DEFAULT"
_ZN43_GLOBAL__N__9ae7fba5_10_SoftMax_cu_9f978f6320softmax_warp_forwardIN3c104HalfEffLi10ELb1ELb0EEEvPT0_PKT_iiiPKbib:
        /* <DEDUP_REMOVED lines=167> */
[----:B------:R-:W-:Y:S01]  /*0a70*/  VIADD R9, R38, 0x320 ;  /* 0x0000032026097836 */ /* 0x000fe20000000000 */
[----:B------:R-:W-:Y:S01]  /*0a80*/  MOV R42, 0xff800000 ;  /* 0xff800000002a7802 */ /* 0x000fe20000000f00 */
[----:B--2---:R-:W-:-:S03]  /*0a90*/  @!P6 HADD2.F32 R42, -RZ, R0.H0_H0 ;  /* 0x20000000ff2ae230 */ /* 0x004fc60000004100 */
[----:B------:R-:W-:-:S13]  /*0aa0*/  ISETP.GE.OR P6, PT, R9, UR8, !P5 ;  /* 0x0000000809007c0c */ /* 0x000fda000efc6670 */
[----:B------:R-:W2:Y:S01]  /*0ab0*/  @!P6 LDG.E.U16 R0, desc[UR4][R2.64+0x640] ;  /* 0x000640040200e981 */ /* 0x000ea2000c1e1500 */
[----:B------:R-:W-:Y:S01]  /*0ac0*/  VIADD R8, R38, 0x340 ;  /* 0x0000034026087836 */ /* 0x000fe20000000000 */
[----:B------:R-:W-:Y:S01]  /*0ad0*/  MOV R43, 0xff800000 ;  /* 0xff800000002b7802 */ /* 0x000fe20000000f00 */
[----:B--2---:R-:W-:-:S03]  /*0ae0*/  @!P6 HADD2.F32 R43, -RZ, R0.H0_H0 ;  /* 0x20000000ff2be230 */ /* 0x004fc60000004100 */
[----:B------:R-:W-:-:S13]  /*0af0*/  ISETP.GE.OR P6, PT, R8, UR8, !P5 ;  /* 0x0000000808007c0c */ /* 0x000fda000efc6670 */
[----:B------:R-:W2:Y:S01]  /*0b00*/  @!P6 LDG.E.U16 R0, desc[UR4][R2.64+0x680] ;  /* 0x000680040200e981 */ /* 0x000ea2000c1e1500 */
[----:B------:R-:W-:Y:S01]  /*0b10*/  MOV R44, 0xff800000 ;  /* 0xff800000002c7802 */ /* 0x000fe20000000f00 */
[----:B--2---:R-:W-:Y:S02]  /*0b20*/  @!P6 HADD2.F32 R44, -RZ, R0.H0_H0 ;  /* 0x20000000ff2ce230 */ /* 0x004fe40000004100 */
[----:B------:R-:W0:Y:S02]  /*0b30*/  S2R R0, SR_TID.X ;  /* 0x0000000000007919 */ /* 0x000e240000002100 */
[----:B0-----:R-:W-:-:S05]  /*0b40*/  VIADD R7, R0, 0x360 ;  /* 0x0000036000077836 */ /* 0x001fca0000000000 */
[----:B------:R-:W-:-:S13]  /*0b50*/  ISETP.GE.OR P6, PT, R7, UR8, !P5 ;  /* 0x0000000807007c0c */ /* 0x000fda000efc6670 */
[----:B------:R-:W2:Y:S01]  /*0b60*/  @!P6 LDG.E.U16 R4, desc[UR4][R2.64+0x6c0] ;  /* 0x0006c0040204e981 */ /* 0x000ea2000c1e1500 */
[----:B------:R-:W-:Y:S01]  /*0b70*/  VIADD R6, R0, 0x380 ;  /* 0x0000038000067836 */ /* 0x000fe20000000000 */
[----:B------:R-:W-:Y:S01]  /*0b80*/  MOV R45, 0xff800000 ;  /* 0xff800000002d7802 */ /* 0x000fe20000000f00 */
[----:B--2---:R-:W-:-:S03]  /*0b90*/  @!P6 HADD2.F32 R45, -RZ, R4.H0_H0 ;  /* 0x20000004ff2de230 */ /* 0x004fc60000004100 */
[----:B------:R-:W-:-:S13]  /*0ba0*/  ISETP.GE.OR P6, PT, R6, UR8, !P5 ;  /* 0x0000000806007c0c */ /* 0x000fda000efc6670 */
[----:B------:R-:W2:Y:S01]  /*0bb0*/  @!P6 LDG.E.U16 R4, desc[UR4][R2.64+0x700] ;  /* 0x000700040204e981 */ /* 0x000ea2000c1e1500 */
[----:B------:R-:W-:Y:S02]  /*0bc0*/  IADD3 R5, PT, PT, R0, 0x3a0, RZ ;  /* 0x000003a000057810 */ /* 0x000fe40007ffe0ff */
[----:B------:R-:W-:Y:S01]  /*0bd0*/  MOV R46, 0xff800000 ;  /* 0xff800000002e7802 */ /* 0x000fe20000000f00 */
[----:B--2---:R-:W-:Y:S01]  /*0be0*/  @!P6 HADD2.F32 R46, -RZ, R4.H0_H0 ;  /* 0x20000004ff2ee230 */ /* 0x004fe20000004100 */
[----:B------:R-:W-:-:S13]  /*0bf0*/  ISETP.GE.OR P6, PT, R5, UR8, !P5 ;  /* 0x0000000805007c0c */ /* 0x000fda000efc6670 */
[----:B------:R-:W2:Y:S01]  /*0c00*/  @!P6 LDG.E.U16 R4, desc[UR4][R2.64+0x740] ;  /* 0x000740040204e981 */ /* 0x000ea2000c1e1500 */
[----:B------:R-:W-:Y:S02]  /*0c10*/  IMAD.MOV.U32 R47, RZ, RZ, -0x800000 ;  /* 0xff800000ff2f7424 */ /* 0x000fe400078e00ff */
[----:B--2---:R-:W-:Y:S01]  /*0c20*/  @!P6 HADD2.F32 R47, -RZ, R4.H0_H0 ;  /* 0x20000004ff2fe230 */ /* 0x004fe20000004100 */
[----:B------:R-:W-:-:S04]  /*0c30*/  IADD3 R4, PT, PT, R0, 0x3c0, RZ ;  /* 0x000003c000047810 */ /* 0x000fc80007ffe0ff */
[----:B------:R-:W-:-:S13]  /*0c40*/  ISETP.GE.OR P6, PT, R4, UR8, !P5 ;  /* 0x0000000804007c0c */ /* 0x000fda000efc6670 */
[----:B------:R-:W2:Y:S01]  /*0c50*/  @!P6 LDG.E.U16 R22, desc[UR4][R2.64+0x780] ;  /* 0x000780040216e981 */ /* 0x000ea2000c1e1500 */
[----:B------:R-:W-:Y:S01]  /*0c60*/  MOV R48, 0xff800000 ;  /* 0xff80000000307802 */ /* 0x000fe20000000f00 */
[----:B------:R-:W-:Y:S02]  /*0c70*/  VIADD R0, R0, 0x3e0 ;  /* 0x000003e000007836 */ /* 0x000fe40000000000 */
        /* <DEDUP_REMOVED lines=356> */
.L_x_5156:
        /* <DEDUP_REMOVED lines=12> */
.L_x_11474:


//--------------------- .text._ZN43_GLOBAL__N__9ae7fba5_10_SoftMax_cu_9f978f6320softmax_warp_forwardIN3c104HalfEffLi9ELb1ELb0EEEvPT0_PKT_iiiPKbib --------------------------
	.section	.text._ZN43_GLOBAL__N__9ae7fba5_10_SoftMax_cu_9f978f6320softmax_warp_forwardIN3c104HalfEffLi9ELb1ELb0EEEvPT0_PKT_iiiPKbib,"ax",@progbits
	.align	128
.text._ZN43_GLOBAL__N__9ae7fba5_10_SoftMax_cu_9f978f6320softmax_warp_forwardIN3c104HalfEffLi9ELb1ELb0EEEvPT0_PKT_iiiPKbib:
        .type           _ZN43_GLOBAL__N__9ae7fba5_10_SoftMax_cu_9f978f6320softmax_warp_forwardIN3c104HalfEffLi9ELb1ELb0EEEvPT0_PKT_iiiPKbib,@function
        .size           _ZN43_GLOBAL__N__9ae7fba5_10_SoftMax_cu_9f978f6320softmax_warp_forwardIN3c104HalfEffLi9ELb1ELb0EEEvPT0_PKT_iiiPKbib,(.L_x_11475 - _ZN43_GLOBAL__N__9ae7fba5_10_SoftMax_cu_9f978f6320softmax_warp_forwardIN3c104HalfEffLi9ELb1ELb0EEEvPT0_PKT_iiiPKbib)
        .other          _ZN43_GLOBAL__N__9ae7fba5_10_SoftMax_cu_9f978f6320softmax_warp_forwardIN3c104HalfEffLi9ELb1ELb0EEEvPT0_PKT_iiiPKbib,@"STO_CUDA_ENTRY STV_DEFAULT"
_ZN43_GLOBAL__N__9ae7fba5_10_SoftMax_cu_9f978f6320softmax_warp_forwardIN3c104HalfEffLi9ELb1ELb0EEEvPT0_PKT_iiiPKbib:
        /* <DEDUP_REMOVED lines=172> */
[----:B------:R-:W-:-:S06]  /*0ac0*/  FADD.FTZ R15, -R26, R15 ;  /* 0x0000000f1a0f7221 */ /* 0x000fcc0000010100 */
[----:B------:R2:W3:Y:S01]  /*0ad0*/  MUFU.EX2 R29, R24 ;  /* 0x00000018001d7308 */ /* 0x0004e20000000800 */
[----:B------:R-:W-:Y:S01]  /*0ae0*/  FADD.FTZ R14, -R26, R14 ;  /* 0x0000000e1a0e7221 */ /* 0x000fe20000010100 */
[----:B0-----:R-:W-:-:S06]  /*0af0*/  FADD.FTZ R27, RZ, R27 ;  /* 0x0000001bff1b7221 */ /* 0x001fcc0000010000 */
[----:B------:R-:W0:Y:S01]  /*0b00*/  MUFU.EX2 R30, R30 ;  /* 0x0000001e001e7308 */ /* 0x000e220000000800 */
[C---:B--2---:R-:W-:Y:S01]  /*0b10*/  FADD.FTZ R24, -R26.reuse, R33 ;  /* 0x000000211a187221 */ /* 0x044fe20000010100 */
[C---:B------:R-:W-:Y:S01]  /*0b20*/  FADD.FTZ R33, -R26.reuse, R3 ;  /* 0x000000031a217221 */ /* 0x040fe20000010100 */
[----:B------:R-:W-:Y:S01]  /*0b30*/  FMUL.FTZ R3, R15, 1.4426950216293334961 ;  /* 0x3fb8aa3b0f037820 */ /* 0x000fe20000410000 */
[C---:B------:R-:W-:Y:S01]  /*0b40*/  FADD.FTZ R13, -R26.reuse, R13 ;  /* 0x0000000d1a0d7221 */ /* 0x040fe20000010100 */
[----:B------:R-:W-:-:S03]  /*0b50*/  FADD.FTZ R12, -R26, R12 ;  /* 0x0000000c1a0c7221 */ /* 0x000fc60000010100 */
[----:B------:R-:W2:Y:S01]  /*0b60*/  MUFU.EX2 R34, R34 ;  /* 0x0000002200227308 */ /* 0x000ea20000000800 */
[C---:B------:R-:W-:Y:S01]  /*0b70*/  FADD.FTZ R11, -R26.reuse, R37 ;  /* 0x000000251a0b7221 */ /* 0x040fe20000010100 */
[C---:B------:R-:W-:Y:S01]  /*0b80*/  FADD.FTZ R10, -R26.reuse, R35 ;  /* 0x000000231a0a7221 */ /* 0x040fe20000010100 */
[C---:B------:R-:W-:Y:S01]  /*0b90*/  FADD.FTZ R23, -R26.reuse, R23 ;  /* 0x000000171a177221 */ /* 0x040fe20000010100 */
[C---:B------:R-:W-:Y:S01]  /*0ba0*/  FADD.FTZ R22, -R26.reuse, R22 ;  /* 0x000000161a167221 */ /* 0x040fe20000010100 */
[----:B------:R-:W-:Y:S01]  /*0bb0*/  FADD.FTZ R25, -R26, R25 ;  /* 0x000000191a197221 */ /* 0x000fe20000010100 */
[----:B------:R-:W-:Y:S01]  /*0bc0*/  FMUL.FTZ R26, R14, 1.4426950216293334961 ;  /* 0x3fb8aa3b0e1a7820 */ /* 0x000fe20000410000 */
[----:B-1----:R-:W-:Y:S01]  /*0bd0*/  FADD.FTZ R28, R27, R28 ;  /* 0x0000001c1b1c7221 */ /* 0x002fe20000010000 */
[----:B------:R-:W1:Y:S01]  /*0be0*/  MUFU.EX2 R3, R3 ;  /* 0x0000000300037308 */ /* 0x000e620000000800 */
[----:B------:R-:W-:Y:S02]  /*0bf0*/  FMUL.FTZ R27, R13, 1.4426950216293334961 ;  /* 0x3fb8aa3b0d1b7820 */ /* 0x000fe40000410000 */
[----:B---3--:R-:W-:Y:S01]  /*0c00*/  FADD.FTZ R29, R28, R29 ;  /* 0x0000001d1c1d7221 */ /* 0x008fe20000010000 */
[----:B------:R-:W-:-:S04]  /*0c10*/  FMUL.FTZ R28, R12, 1.4426950216293334961 ;  /* 0x3fb8aa3b0c1c7820 */ /* 0x000fc80000410000 */
[----:B------:R-:W3:Y:S01]  /*0c20*/  MUFU.EX2 R26, R26 ;  /* 0x0000001a001a7308 */ /* 0x000ee20000000800 */
[----:B0-----:R-:W-:-:S04]  /*0c30*/  FADD.FTZ R29, R29, R30 ;  /* 0x0000001e1d1d7221 */ /* 0x001fc80000010000 */
[----:B--2---:R-:W-:Y:S01]  /*0c40*/  FADD.FTZ R34, R29, R34 ;  /* 0x000000221d227221 */ /* 0x004fe20000010000 */
[----:B------:R-:W-:Y:S02]  /*0c50*/  FMUL.FTZ R29, R11, 1.4426950216293334961 ;  /* 0x3fb8aa3b0b1d7820 */ /* 0x000fe40000410000 */
[----:B------:R-:W0:Y:S01]  /*0c60*/  MUFU.EX2 R27, R27 ;  /* 0x0000001b001b7308 */ /* 0x000e220000000800 */
[----:B-1----:R-:W-:Y:S01]  /*0c70*/  FADD.FTZ R35, R34, R3 ;  /* 0x0000000322237221 */ /* 0x002fe20000010000 */
[----:B------:R-:W-:-:S06]  /*0c80*/  FMUL.FTZ R3, R10, 1.4426950216293334961 ;  /* 0x3fb8aa3b0a037820 */ /* 0x000fcc0000410000 */
[----:B------:R-:W1:Y:S01]  /*0c90*/  MUFU.EX2 R28, R28 ;  /* 0x0000001c001c7308 */ /* 0x000e620000000800 */
[----:B---3--:R-:W-:Y:S01]  /*0ca0*/  FADD.FTZ R30, R35, R26 ;  /* 0x0000001a231e7221 */ /* 0x008fe20000010000 */
        /* <DEDUP_REMOVED lines=97> */
.L_x_5157:
        /* <DEDUP_REMOVED lines=12> */
.L_x_11475:


//--------------------- .text._ZN43_GLOBAL__N__9ae7fba5_10_SoftMax_cu_9f978f6320softmax_warp_forwardIN3c104HalfEffLi8ELb1ELb0EEEvPT0_PKT_iiiPKbib --------------------------
	.section	.text._ZN43_GLOBAL__N__9ae7fba5_10_SoftMax_cu_9f978f6320softmax_warp_forwardIN3c104HalfEffLi8ELb1ELb0EEEvPT0_PKT_iiiPKbib,"ax",@progbits
	.align	128
.text._ZN43_GLOBAL__N__9ae7fba5_10_SoftMax_cu_9f978f6320softmax_warp_forwardIN3c104HalfEffLi8ELb1ELb0EEEvPT0_PKT_iiiPKbib:
        .type           _ZN43_GLOBAL__N__9ae7fba5_10_SoftMax_cu_9f978f6320softmax_warp_forwardIN3c104HalfEffLi8ELb1ELb0EEEvPT0_PKT_iiiPKbib,@function
        .size           _ZN43_GLOBAL__N__9ae7fba5_10_SoftMax_cu_9f978f6320softmax_warp_forwardIN3c104HalfEffLi8ELb1ELb0EEEvPT0_PKT_iiiPKbib,(.L_x_11476 - _ZN43_GLOBAL__N__9ae7fba5_10_SoftMax_cu_9f978f6320softmax_warp_forwardIN3c104HalfEffLi8ELb1ELb0EEEvPT0_PKT_iiiPKbib)
        .other          _ZN43_GLOBAL__N__9ae7fba5_10_SoftMax_cu_9f978f6320softmax_warp_forwardIN3c104HalfEffLi8ELb1ELb0EEEvPT0_PKT_iiiPKbib,@"STO_CUDA_ENTRY STV_DEFAULT"
_ZN43_GLOBAL__N__9ae7fba5_10_SoftMax_cu_9f978f6320softmax_warp_forwardIN3c104HalfEffLi8ELb1ELb0EEEvPT0_PKT_iiiPKbib:
        /* <DEDUP_REMOVED lines=13> */
[C---:B----4-:R-:W-:Y:S01]  /*00d0*/  IADD3 R18, PT, PT, -R0.reuse, UR6, RZ ;  /* 0x0000000600127c10 */ /* 0x050fe2000fffe1ff */
[----:B------:R-:W-:Y:S01]  /*00e0*/  IMAD R0, R0, UR7, R11 ;  /* 0x0000000700007c24 */ /* 0x000fe2000f8e020b */
[----:B------:R-:W-:Y:S02]  /*00f0*/  ISETP.GE.AND P1, PT, R4, UR8, PT ;  /* 0x0000000804007c0c */ /* 0x000fe4000bf26270 */
[----:B------:R-:W-:Y:S01]  /*0100*/  P2R R17, PR, RZ, 0x1 ;  /* 0x00000001ff117803 */ /* 0x000fe20000000000 */
[----:B-1----:R-:W-:Y:S01]  /*0110*/  IMAD.WIDE R2, R0, 0x2, R2 ;  /* 0x0000000200027825 */ /* 0x002fe200078e0202 */
[C---:B------:R-:W-:Y:S02]  /*0120*/  ISETP.LT.OR P2, PT, R18.reuse, 0x1, P0 ;  /* 0x000000011200780c */ /* 0x040fe40000741670 */
        /* <DEDUP_REMOVED lines=146> */
.L_x_5158:
        /* <DEDUP_REMOVED lines=11> */
.L_x_11476:


//--------------------- .text._ZN43_GLOBAL__N__9ae7fba5_10_SoftMax_cu_9f978f6320softmax_warp_forwardIN3c104HalfEffLi7ELb1ELb0EEEvPT0_PKT_iiiPKbib --------------------------
	.section	.text._ZN43_GLOBAL__N__9ae7fba5_10_SoftMax_cu_9f978f6320softmax_warp_forwardIN3c104HalfEffLi7ELb1ELb0EEEvPT0_PKT_iiiPKbib,"ax",@progbits
	.align	128
.text._ZN43_GLOBAL__N__9ae7fba5_10_SoftMax_cu_9f978f6320softmax_warp_forwardIN3c104HalfEffLi7ELb1ELb0EEEvPT0_PKT_iiiPKbib:
        .type           _ZN43_GLOBAL__N__9ae7fba5_10_SoftMax_cu_9f978f6320softmax_warp_forwardIN3c104HalfEffLi7ELb1ELb0EEEvPT0_PKT_iiiPKbib,@function
        .size           _ZN43_GLOBAL__N__9ae7fba5_10_SoftMax_cu_9f978f6320softmax_warp_forwardIN3c104HalfEffLi7ELb1ELb0EEEvPT0_PKT_iiiPKbib,(.L_x_11477 - _ZN43_GLOBAL__N__9ae7fba5_10_SoftMax_cu_9f978f6320softmax_warp_forwardIN3c104HalfEffLi7ELb1ELb0EEEvPT0_PKT_iiiPKbib)
        .other          _ZN43_GLOBAL__N__9ae7fba5_10_SoftMax_cu_9f978f6320softmax_warp_forwardIN3c104HalfEffLi7ELb1ELb0EEEvPT0_PKT_iiiPKbib,@"STO_CUDA_ENTRY STV_DEFAULT"
_ZN43_GLOBAL__N__9ae7fba5_10_SoftMax_cu_9f978f6320softmax_warp_forwardIN3c104HalfEffLi7ELb1ELb0EEEvPT0_PKT_iiiPKbib:
        /* <DEDUP_REMOVED lines=9> */
[----:B------:R-:W0:Y:S01]  /*0090*/  LDCU.64 UR4, c[0x0][0x358] ;  /* 0x00006b00ff0477ac */ /* 0x000e220008000a00 */
[----:B-1----:R-:W-:-:S03]  /*00a0*/  ISETP.GE.AND P1, PT, R6, R3, PT ;  /* 0x000000030600720c */ /* 0x002fc60003f26270 */
[----:B------:R-:W-:Y:S02]  /*00b0*/  SHF.L.U32 R0, R0, 0x1, RZ ;  /* 0x0000000100007819 */ /* 0x000fe400000006ff */
[----:B------:R-:W-:Y:S02]  /*00c0*/  IADD3 R2, PT, PT, R6, 0x20, RZ ;  /* 0x0000002006027810 */ /* 0x000fe40007ffe0ff */
        /* <DEDUP_REMOVED lines=28> */
[----:B--2---:R-:W-:Y:S01]  /*0290*/  @!P4 HADD2.F32 R6, -RZ, R2.H0_H0 ;  /* 0x20000002ff06c230 */ /* 0x004fe20000004100 */
[C---:B------:R-:W-:Y:S01]  /*02a0*/  ISETP.LT.OR P4, PT, R15.reuse, 0x2, P3 ;  /* 0x000000020f00780c */ /* 0x040fe20001f81670 */
[----:B------:R-:W-:Y:S02]  /*02b0*/  IMAD.MOV.U32 R2, RZ, RZ, -0x800000 ;  /* 0xff800000ff027424 */ /* 0x000fe400078e00ff */
[----:B---3--:R-:W-:Y:S01]  /*02c0*/  @!P5 HADD2.F32 R2, -RZ, R9.H0_H0 ;  /* 0x20000009ff02d230 */ /* 0x008fe20000004100 */
[----:B------:R-:W-:-:S09]  /*02d0*/  ISETP.LT.OR P5, PT, R15, 0x2, P0 ;  /* 0x000000020f00780c */ /* 0x000fd200007a1670 */
[----:B------:R-:W2:Y:S04]  /*02e0*/  @!P4 LDG.E.U16 R10, desc[UR4][R12.64+0x80] ;  /* 0x000080040c0ac981 */ /* 0x000ea8000c1e1500 */
[----:B------:R0:W3:Y:S01]  /*02f0*/  @!P5 LDG.E.U16 R11, desc[UR4][R12.64+0xc0] ;  /* 0x0000c0040c0bd981 */ /* 0x0000e2000c1e1500 */
[----:B------:R-:W-:Y:S01]  /*0300*/  MOV R5, 0xff800000 ;  /* 0xff80000000057802 */ /* 0x000fe20000000f00 */
[----:B----4-:R-:W-:Y:S01]  /*0310*/  @!P6 HADD2.F32 R5, -RZ, R14.H0_H0 ;  /* 0x2000000eff05e230 */ /* 0x010fe20000004100 */
        /* <DEDUP_REMOVED lines=10> */
[----:B--2---:R-:W-:Y:S01]  /*03c0*/  @!P4 HADD2.F32 R9, -RZ, R10.H0_H0 ;  /* 0x2000000aff09c230 */ /* 0x004fe20000004100 */
[----:B------:R-:W-:Y:S01]  /*03d0*/  MOV R10, 0xff800000 ;  /* 0xff800000000a7802 */ /* 0x000fe20000000f00 */
        /* <DEDUP_REMOVED lines=105> */
.L_x_5160:
[----:B------:R-:W-:Y:S05]  /*0a70*/  BSYNC.RECONVERGENT B0 ;  /* 0x0000000000007941 */ /* 0x000fea0003800200 */
.L_x_5159:
[----:B------:R-:W-:-:S13]  /*0a80*/  ISETP.NE.AND P4, PT, R15, 0x1, PT ;  /* 0x000000010f00780c */ /* 0x000fda0003f85270 */
[----:B------:R-:W-:Y:S05]  /*0a90*/  @!P4 EXIT ;  /* 0x000000000000c94d */ /* 0x000fea0003800000 */
[----:B------:R-:W-:Y:S05]  /*0aa0*/  @P1 EXIT ;  /* 0x000000000000194d */ /* 0x000fea0003800000 */
[----:B------:R-:W3:Y:S01]  /*0ab0*/  LDCU.64 UR6, c[0x0][0x380] ;  /* 0x00007000ff0677ac */ /* 0x000ee20008000a00 */
[----:B------:R-:W4:Y:S01]  /*0ac0*/  MUFU.LG2 R14, R14 ;  /* 0x0000000e000e7308 */ /* 0x000f220000000c00 */
[----:B------:R-:W-:-:S05]  /*0ad0*/  IADD3 R0, P1, PT, R0, R3, RZ ;  /* 0x0000000300007210 */ /* 0x000fca0007f3e0ff */
[----:B------:R-:W-:Y:S01]  /*0ae0*/  IMAD.X R17, RZ, RZ, R17, P1 ;  /* 0x000000ffff117224 */ /* 0x000fe200008e0611 */
        /* <DEDUP_REMOVED lines=14> */
.L_x_5161:
        /* <DEDUP_REMOVED lines=11> */
.L_x_11477:


//--------------------- .text._ZN43_GLOBAL__N__9ae7fba5_10_SoftMax_cu_9f978f6320softmax_warp_forwardIN3c104HalfEffLi6ELb1ELb0EEEvPT0_PKT_iiiPKbib --------------------------
	.section	.text._ZN43_GLOBAL__N__9ae7fba5_10_SoftMax_cu_9f978f6320softmax_warp_forwardIN3c104HalfEffLi6ELb1ELb0EEEvPT0_PKT_iiiPKbib,"ax",@progbits
	.align	128
.text._ZN43_GLOBAL__N__9ae7fba5_10_SoftMax_cu_9f978f6320softmax_warp_forwardIN3c104HalfEffLi6ELb1ELb0EEEvPT0_PKT_iiiPKbib:
        .type           _ZN43_GLOBAL__N__9ae7fba5_10_SoftMax_cu_9f978f6320softmax_warp_forwardIN3c104HalfEffLi6ELb1ELb0EEEvPT0_PKT_iiiPKbib,@function
        .size           _ZN43_GLOBAL__N__9ae7fba5_10_SoftMax_cu_9f978f6320softmax_warp_forwardIN3c104HalfEffLi6ELb1ELb0EEEvPT0_PKT_iiiPKbib,(.L_x_11478 - _ZN43_GLOBAL__N__9ae7fba5_10_SoftMax_cu_9f978f6320softmax_warp_forwardIN3c104HalfEffLi6ELb1ELb0EEEvPT0_PKT_iiiPKbib)
        .other          _ZN43_GLOBAL__N__9ae7fba5_10_SoftMax_cu_9f978f6320softmax_warp_forwardIN3c104HalfEffLi6ELb1ELb0EEEvPT0_PKT_iiiPKbib,@"STO_CUDA_ENTRY STV_DEFAULT"
_ZN43_GLOBAL__N__9ae7fba5_10_SoftMax_cu_9f978f6320softmax_warp_forwardIN3c104HalfEffLi6ELb1ELb0EEEvPT0_PKT_iiiPKbib:
        /* <DEDUP_REMOVED lines=117> */
.L_x_5163:
[----:B------:R-:W-:Y:S05]  /*0750*/  BSYNC.RECONVERGENT B0 ;  /* 0x0000000000007941 */ /* 0x000fea0003800200 */
.L_x_5162:
[----:B------:R-:W-:Y:S05]  /*0760*/  @!P2 EXIT ;  /* 0x000000000000a94d */ /* 0x000fea0003800000 */
[----:B------:R-:W-:Y:S05]  /*0770*/  @P0 EXIT ;  /* 0x000000000000094d */ /* 0x000fea0003800000 */
[----:B0-----:R-:W-:Y:S01]  /*0780*/  FADD.FTZ R19, R10, R19 ;  /* 0x000000130a137221 */ /* 0x001fe20000010000 */
[----:B------:R-:W0:Y:S01]  /*0790*/  LDCU.64 UR6, c[0x0][0x380] ;  /* 0x00007000ff0677ac */ /* 0x000e220008000a00 */
[----:B------:R-:W-:-:S04]  /*07a0*/  IADD3 R0, P0, PT, R3, R0, RZ ;  /* 0x0000000003007210 */ /* 0x000fc80007f1e0ff */
[----:B------:R-:W2:Y:S01]  /*07b0*/  MUFU.LG2 R19, R19 ;  /* 0x0000001300137308 */ /* 0x000ea20000000c00 */
[----:B------:R-:W-:Y:S02]  /*07c0*/  IADD3.X R3, PT, PT, RZ, R6, RZ, P0, !PT ;  /* 0x00000006ff037210 */ /* 0x000fe400007fe4ff */
        /* <DEDUP_REMOVED lines=8> */
.L_x_5164:
        /* <DEDUP_REMOVED lines=11> */
.L_x_11478:


//--------------------- .text._ZN43_GLOBAL__N__9ae7fba5_10_SoftMax_cu_9f978f6320softmax_warp_forwardIN3c104HalfEffLi5ELb1ELb0EEEvPT0_PKT_iiiPKbib --------------------------
	.section	.text._ZN43_GLOBAL__N__9ae7fba5_10_SoftMax_cu_9f978f6320softmax_warp_forwardIN3c104HalfEffLi5ELb1ELb0EEEvPT0_PKT_iiiPKbib,"ax",@progbits
	.align	128
.text._ZN43_GLOBAL__N__9ae7fba5_10_SoftMax_cu_9f978f6320softmax_warp_forwardIN3c104HalfEffLi5ELb1ELb0EEEvPT0_PKT_iiiPKbib:
        .type           _ZN43_GLOBAL__N__9ae7fba5_10_SoftMax_cu_9f978f6320softmax_warp_forwardIN3c104HalfEffLi5ELb1ELb0EEEvPT0_PKT_iiiPKbib,@function
        .size           _ZN43_GLOBAL__N__9ae7fba5_10_SoftMax_cu_9f978f6320softmax_warp_forwardIN3c104HalfEffLi5ELb1ELb0EEEvPT0_PKT_iiiPKbib,(.L_x_11479 - _ZN43_GLOBAL__N__9ae7fba5_10_SoftMax_cu_9f978f6320softmax_warp_forwardIN3c104HalfEffLi5ELb1ELb0EEEvPT0_PKT_iiiPKbib)
        .other          _ZN43_GLOBAL__N__9ae7fba5_10_SoftMax_cu_9f978f6320softmax_warp_forwardIN3c104HalfEffLi5ELb1ELb0EEEvPT0_PKT_iiiPKbib,@"STO_CUDA_ENTRY STV_DEFAULT"
_ZN43_GLOBAL__N__9ae7fba5_10_SoftMax_cu_9f978f6320softmax_warp_forwardIN3c104HalfEffLi5ELb1ELb0EEEvPT0_PKT_iiiPKbib:
        /* <DEDUP_REMOVED lines=108> */
.L_x_5165:
        /* <DEDUP_REMOVED lines=12> */
.L_x_11479:


//--------------------- .text._ZN43_GLOBAL__N__9ae7fba5_10_SoftMax_cu_9f978f6320softmax_warp_forwardIN3c104HalfEffLi4ELb1ELb0EEEvPT0_PKT_iiiPKbib --------------------------
	.section	.text._ZN43_GLOBAL__N__9ae7fba5_10_SoftMax_cu_9f978f6320softmax_warp_forwardIN3c104HalfEffLi4ELb1ELb0EEEvPT0_PKT_iiiPKbib,"ax",@progbits
	.align	128
.text._ZN43_GLOBAL__N__9ae7fba5_10_SoftMax_cu_9f978f6320softmax_warp_forwardIN3c104HalfEffLi4ELb1ELb0EEEvPT0_PKT_iiiPKbib:
        .type           _ZN43_GLOBAL__N__9ae7fba5_10_SoftMax_cu_9f978f6320softmax_warp_forwardIN3c104HalfEffLi4ELb1ELb0EEEvPT0_PKT_iiiPKbib,@function
        .size           _ZN43_GLOBAL__N__9ae7fba5_10_SoftMax_cu_9f978f6320softmax_warp_forwardIN3c104HalfEffLi4ELb1ELb0EEEvPT0_PKT_iiiPKbib,(.L_x_11480 - _ZN43_GLOBAL__N__9ae7fba5_10_SoftMax_cu_9f978f6320softmax_warp_forwardIN3c104HalfEffLi4ELb1ELb0EEEvPT0_PKT_iiiPKbib)
        .other          _ZN43_GLOBAL__N__9ae7fba5_10_SoftMax_cu_9f978f6320softmax_warp_forwardIN3c104HalfEffLi4ELb1ELb0EEEvPT0_PKT_iiiPKbib,@"STO_CUDA_ENTRY STV_DEFAULT"
_ZN43_GLOBAL__N__9ae7fba5_10_SoftMax_cu_9f978f6320softmax_warp_forwardIN3c104HalfEffLi4ELb1ELb0EEEvPT0_PKT_iiiPKbib:
        /* <DEDUP_REMOVED lines=98> */
.L_x_5166:
        /* <DEDUP_REMOVED lines=14> */
.L_x_11480:


//--------------------- .text._ZN43_GLOBAL__N__9ae7fba5_10_SoftMax_cu_9f978f6320softmax_warp_forwardIN3c104HalfEffLi3ELb1ELb0EEEvPT0_PKT_iiiPKbib --------------------------
	.section	.text._ZN43_GLOBAL__N__9ae7fba5_10_SoftMax_cu_9f978f6320softmax_warp_forwardIN3c104HalfEffLi3ELb1ELb0EEEvPT0_PKT_iiiPKbib,"ax",@progbits
	.align	128
.text._ZN43_GLOBAL__N__9ae7fba5_10_SoftMax_cu_9f978f6320softmax_warp_forwardIN3c104HalfEffLi3ELb1ELb0EEEvPT0_PKT_iiiPKbib:
        .type           _ZN43_GLOBAL__N__9ae7fba5_10_SoftMax_cu_9f978f6320softmax_warp_forwardIN3c104HalfEffLi3ELb1ELb0EEEvPT0_PKT_iiiPKbib,@function
        .size           _ZN43_GLOBAL__N__9ae7fba5_10_SoftMax_cu_9f978f6320softmax_warp_forwardIN3c104HalfEffLi3ELb1ELb0EEEvPT0_PKT_iiiPKbib,(.L_x_11481 - _ZN43_GLOBAL__N__9ae7fba5_10_SoftMax_cu_9f978f6320softmax_warp_forwardIN3c104HalfEffLi3ELb1ELb0EEEvPT0_PKT_iiiPKbib)
        .other          _ZN43_GLOBAL__N__9ae7fba5_10_SoftMax_cu_9f978f6320softmax_warp_forwardIN3c104HalfEffLi3ELb1ELb0EEEvPT0_PKT_iiiPKbib,@"STO_CUDA_ENTRY STV_DEFAULT"
_ZN43_GLOBAL__N__9ae7fba5_10_SoftMax_cu_9f978f6320softmax_warp_forwardIN3c104HalfEffLi3ELb1ELb0EEEvPT0_PKT_iiiPKbib:
        /* <DEDUP_REMOVED lines=88> */
.L_x_5167:
        /* <DEDUP_REMOVED lines=16> */
.L_x_11481:


//--------------------- .text._ZN43_GLOBAL__N__9ae7fba5_10_SoftMax_cu_9f978f6320softmax_warp_forwardIN3c104HalfEffLi2ELb1ELb0EEEvPT0_PKT_iiiPKbib --------------------------
	.section	.text._ZN43_GLOBAL__N__9ae7fba5_10_SoftMax_cu_9f978f6320softmax_warp_forwardIN3c104HalfEffLi2ELb1ELb0EEEvPT0_PKT_iiiPKbib,"ax",@progbits
	.align	128
.text._ZN43_GLOBAL__N__9ae7fba5_10_SoftMax_cu_9f978f6320softmax_warp_forwardIN3c104HalfEffLi2ELb1ELb0EEEvPT0_PKT_iiiPKbib:
        .type           _ZN43_GLOBAL__N__9ae7fba5_10_SoftMax_cu_9f978f6320softmax_warp_forwardIN3c104HalfEffLi2ELb1ELb0EEEvPT0_PKT_iiiPKbib,@function
        .size           _ZN43_GLOBAL__N__9ae7fba5_10_SoftMax_cu_9f978f6320softmax_warp_forwardIN3c104HalfEffLi2ELb1ELb0EEEvPT0_PKT_iiiPKbib,(.L_x_11482 - _ZN43_GLOBAL__N__9ae7fba5_10_SoftMax_cu_9f978f6320softmax_warp_forwardIN3c104HalfEffLi2ELb1ELb0EEEvPT0_PKT_iiiPKbib)
        .other          _ZN43_GLOBAL__N__9ae7fba5_10_SoftMax_cu_9f978f6320softmax_warp_forwardIN3c104HalfEffLi2ELb1ELb0EEEvPT0_PKT_iiiPKbib,@"STO_CUDA_ENTRY STV_DEFAULT"
_ZN43_GLOBAL__N__9ae7fba5_10_SoftMax_cu_9f978f6320softmax_warp_forwardIN3c104HalfEffLi2ELb1ELb0EEEvPT0_PKT_iiiPKbib:
        /* <DEDUP_REMOVED lines=78> */
.L_x_5168:
        /* <DEDUP_REMOVED lines=10> */
.L_x_11482:


//--------------------- .text._ZN43_GLOBAL__N__9ae7fba5_10_SoftMax_cu_9f978f6320softmax_warp_forwardIN3c104HalfEffLi1ELb1ELb0EEEvPT0_PKT_iiiPKbib --------------------------
	.section	.text._ZN43_GLOBAL__N__9ae7fba5_10_SoftMax_cu_9f978f6320softmax_warp_forwardIN3c104HalfEffLi1ELb1ELb0EEEvPT0_PKT_iiiPKbib,"ax",@progbits
	.align	128
.text._ZN43_GLOBAL__N__9ae7fba5_10_SoftMax_cu_9f978f6320softmax_warp_forwardIN3c104HalfEffLi1ELb1ELb0EEEvPT0_PKT_iiiPKbib:
        .type           _ZN43_GLOBAL__N__9ae7fba5_10_SoftMax_cu_9f978f6320softmax_warp_forwardIN3c104HalfEffLi1ELb1ELb0EEEvPT0_PKT_iiiPKbib,@function
        .size           _ZN43_GLOBAL__N__9ae7fba5_10_SoftMax_cu_9f978f6320softmax_warp_forwardIN3c104HalfEffLi1ELb1ELb0EEEvPT0_PKT_iiiPKbib,(.L_x_11483 - _ZN43_GLOBAL__N__9ae7fba5_10_SoftMax_cu_9f978f6320softmax_warp_forwardIN3c104HalfEffLi1ELb1ELb0EEEvPT0_PKT_iiiPKbib)
        .other          _ZN43_GLOBAL__N__9ae7fba5_10_SoftMax_cu_9f978f6320softmax_warp_forwardIN3c104HalfEffLi1ELb1ELb0EEEvPT0_PKT_iiiPKbib,@"STO_CUDA_ENTRY STV_DEFAULT"
_ZN43_GLOBAL__N__9ae7fba5_10_SoftMax_cu_9f978f6320softmax_warp_forwardIN3c104HalfEffLi1ELb1ELb0EEEvPT0_PKT_iiiPKbib:
        /* <DEDUP_REMOVED lines=68> */
.L_x_5169:
        /* <DEDUP_REMOVED lines=12> */
.L_x_11483:


//--------------------- .text._ZN43_GLOBAL__N__9ae7fba5_10_SoftMax_cu_9f978f6320softmax_warp_forwardIN3c104HalfEffLi0ELb1ELb0EEEvPT0_PKT_iiiPKbib --------------------------
	.section	.text._ZN43_GLOBAL__N__9ae7fba5_10_SoftMax_cu_9f978f6320softmax_warp_forwardIN3c104HalfEffLi0ELb1ELb0EEEvPT0_PKT_iiiPKbib,"ax",@progbits
	.align	128
.text._ZN43_GLOBAL__N__9ae7fba5_10_SoftMax_cu_9f978f6320softmax_warp_forwardIN3c104HalfEffLi0ELb1ELb0EEEvPT0_PKT_iiiPKbib:
        .type           _ZN43_GLOBAL__N__9ae7fba5_10_SoftMax_cu_9f978f6320softmax_warp_forwardIN3c104HalfEffLi0ELb1ELb0EEEvPT0_PKT_iiiPKbib,@function
        .size           _ZN43_GLOBAL__N__9ae7fba5_10_SoftMax_cu_9f978f6320softmax_warp_forwardIN3c104HalfEffLi0ELb1ELb0EEEvPT0_PKT_iiiPKbib,(.L_x_11484 - _ZN43_GLOBAL__N__9ae7fba5_10_SoftMax_cu_9f978f6320softmax_warp_forwardIN3c104HalfEffLi0ELb1ELb0EEEvPT0_PKT_iiiPKbib)
        .other          _ZN43_GLOBAL__N__9ae7fba5_10_SoftMax_cu_9f978f6320softmax_warp_forwardIN3c104HalfEffLi0ELb1ELb0EEEvPT0_PKT_iiiPKbib,@"STO_CUDA_ENTRY STV_DEFAULT"
_ZN43_GLOBAL__N__9ae7fba5_10_SoftMax_cu_9f978f6320softmax_warp_forwardIN3c104HalfEffLi0ELb1ELb0EEEvPT0_PKT_iiiPKbib:
        /* <DEDUP_REMOVED lines=33> */
[----:B-----5:R-:W-:Y:S02]  /*0210*/  @!P0 HADD2.F32 R6, -RZ, R7.H0_H0 ;  /* 0x20000007ff068230 */ /* 0x020fe40000004100 */
[----:B------:R-:W-:-:S05]  /*0220*/  @!P1 HADD2.F32 R2, -RZ, R4.H0_H0 ;  /* 0x20000004ff029230 */ /* 0x000fca0000004100 */
        /* <DEDUP_REMOVED lines=11> */
.L_x_5171:
[----:B------:R-:W-:Y:S05]  /*02e0*/  BSYNC.RECONVERGENT B0 ;  /* 0x0000000000007941 */ /* 0x000fea0003800200 */
.L_x_5170:
        /* <DEDUP_REMOVED lines=14> */
.L_x_5172:
        /* <DEDUP_REMOVED lines=11> */
.L_x_11484:


//--------------------- .text._ZN43_GLOBAL__N__9ae7fba5_10_SoftMax_cu_9f978f6320softmax_warp_forwardIN3c104HalfES2_fLi11ELb1ELb0EEEvPT0_PKT_iiiPKbib --------------------------
	.section	.text._ZN43_GLOBAL__N__9ae7fba5_10_SoftMax_cu_9f978f6320softmax_warp_forwardIN3c104HalfES2_fLi11ELb1ELb0EEEvPT0_PKT_iiiPKbib,"ax",@progbits
	.align	128
.text._ZN43_GLOBAL__N__9ae7fba5_10_SoftMax_cu_9f978f6320softmax_warp_forwardIN3c104HalfES2_fLi11ELb1ELb0EEEvPT0_PKT_iiiPKbib:
        .type           _ZN43_GLOBAL__N__9ae7fba5_10_SoftMax_cu_9f978f6320softmax_warp_forwardIN3c104HalfES2_fLi11ELb1ELb0EEEvPT0_PKT_iiiPKbib,@function
        .size           _ZN43_GLOBAL__N__9ae7fba5_10_SoftMax_cu_9f978f6320softmax_warp_forwardIN3c104HalfES2_fLi11ELb1ELb0EEEvPT0_PKT_iiiPKbib,(.L_x_11485 - _ZN43_GLOBAL__N__9ae7fba5_10_SoftMax_cu_9f978f6320softmax_warp_forwardIN3c104HalfES2_fLi11ELb1ELb0EEEvPT0_PKT_iiiPKbib)
        .other          _ZN43_GLOBAL__N__9ae7fba5_10_SoftMax_cu_9f978f6320softmax_warp_forwardIN3c104HalfES2_fLi11ELb1ELb0EEEvPT0_PKT_iiiPKbib,@"STO_CUDA_ENTRY STV_DEFAULT"
_ZN43_GLOBAL__N__9ae7fba5_10_SoftMax_cu_9f978f6320softmax_warp_forwardIN3c104HalfES2_fLi11ELb1ELb0EEEvPT0_PKT_iiiPKbib:
        /* <DEDUP_REMOVED lines=25> */
[----:B0-----:R-:W2:Y:S07]  /*0190*/  @!P2 LDG.E.U16 R5, desc[UR4][R2.64] ;  /* 0x000000040205a981 */ /* 0x001eae000c1e1500 */
[----:B------:R-:W3:Y:S04]  /*01a0*/  @!P0 LDG.E.U16 R4, desc[UR4][R2.64+0x80] ;  /* 0x0000800402048981 */ /* 0x000ee8000c1e1500 */
[----:B------:R-:W4:Y:S01]  /*01b0*/  @!P1 LDG.E.U16 R0, desc[UR4][R2.64+0x40] ;  /* 0x0000400402009981 */ /* 0x000f22000c1e1500 */
[----:B------:R-:W-:Y:S01]  /*01c0*/  ISETP.GE.AND P3, PT, R26, UR8, PT ;  /* 0x000000081a007c0c */ /* 0x000fe2000bf66270 */
[----:B------:R-:W-:-:S02]  /*01d0*/  IMAD.MOV.U32 R67, RZ, RZ, -0x800000 ;  /* 0xff800000ff437424 */ /* 0x000fc400078e00ff */
[----:B------:R-:W-:Y:S02]  /*01e0*/  IMAD.MOV.U32 R68, RZ, RZ, -0x800000 ;  /* 0xff800000ff447424 */ /* 0x000fe400078e00ff */
        /* <DEDUP_REMOVED lines=9> */
[----:B------:R-:W-:Y:S01]  /*0280*/  IMAD.MOV.U32 R65, RZ, RZ, -0x800000 ;  /* 0xff800000ff417424 */ /* 0x000fe200078e00ff */
[----:B------:R-:W-:-:S04]  /*0290*/  IADD3 R42, PT, PT, R73, 0x60, RZ ;  /* 0x00000060492a7810 */ /* 0x000fc80007ffe0ff */
        /* <DEDUP_REMOVED lines=8> */
[----:B------:R-:W-:Y:S02]  /*0320*/  MOV R66, 0xff800000 ;  /* 0xff80000000427802 */ /* 0x000fe40000000f00 */
[----:B------:R-:W-:Y:S01]  /*0330*/  P2R R5, PR, RZ, 0x10 ;  /* 0x00000010ff057803 */ /* 0x000fe20000000000 */
[----:B--2---:R-:W-:Y:S01]  /*0340*/  @!P1 HADD2.F32 R66, -RZ, R4.H0_H0 ;  /* 0x20000004ff429230 */ /* 0x004fe20000004100 */
[----:B------:R-:W-:-:S04]  /*0350*/  IADD3 R27, PT, PT, R73, 0xc0, RZ ;  /* 0x000000c0491b7810 */ /* 0x000fc80007ffe0ff */
        /* <DEDUP_REMOVED lines=337> */
[----:B------:R-:W-:Y:S02]  /*1870*/  IMAD.MOV.U32 R82, RZ, RZ, -0x800000 ;  /* 0xff800000ff527424 */ /* 0x000fe400078e00ff */
        /* <DEDUP_REMOVED lines=413> */
[----:B------:R-:W-:Y:S01]  /*3250*/  F2FP.F16.F32.PACK_AB R72, RZ, R72 ;  /* 0x00000048ff48723e */ /* 0x000fe200000000ff */
[----:B0-----:R-:W-:-:S05]  /*3260*/  IMAD.WIDE R2, R69, 0x2, R2 ;  /* 0x0000000245027825 */ /* 0x001fca00078e0202 */
[----:B------:R0:W-:Y:S01]  /*3270*/  STG.E.U16 desc[UR4][R2.64], R72 ;  /* 0x0000004802007986 */ /* 0x0001e2000c101504 */
[----:B------:R-:W-:Y:S05]  /*3280*/  @P6 EXIT ;  /* 0x000000000000694d */ /* 0x000fea0003800000 */
[----:B------:R-:W-:Y:S01]  /*3290*/  ISETP.GE.AND P5, PT, R110, UR8, PT ;  /* 0x000000086e007c0c */ /* 0x000fe2000bfa6270 */
[----:B------:R-:W-:-:S05]  /*32a0*/  FFMA.FTZ R68, R112, -0.69314718246459960938, R68 ;  /* 0xbf31721870447823 */ /* 0x000fca0000010044 */
[----:B------:R-:W-:-:S05]  /*32b0*/  F2FP.F16.F32.PACK_AB R68, RZ, R68 ;  /* 0x00000044ff44723e */ /* 0x000fca00000000ff */
[----:B------:R1:W-:Y:S02]  /*32c0*/  STG.E.U16 desc[UR4][R2.64+0x40], R68 ;  /* 0x0000404402007986 */ /* 0x0003e4000c101504 */
        /* <DEDUP_REMOVED lines=116> */
[----:B------:R-:W-:-:S05]  /*3a10*/  FFMA.FTZ R70, R112, -0.69314718246459960938, R70 ;  /* 0xbf31721870467823 */ /* 0x000fca0000010046 */
[----:B------:R-:W-:-:S05]  /*3a20*/  F2FP.F16.F32.PACK_AB R70, RZ, R70 ;  /* 0x00000046ff46723e */ /* 0x000fca00000000ff */
[----:B------:R0:W-:Y:S01]  /*3a30*/  STG.E.U16 desc[UR4][R2.64+0x640], R70 ;  /* 0x0006404602007986 */ /* 0x0001e2000c101504 */
        /* <DEDUP_REMOVED lines=17> */
[----:B------:R-:W5:Y:S01]  /*3b50*/  S2R R22, SR_TID.X ;  /* 0x0000000000167919 */ /* 0x000f620000002100 */
[----:B------:R-:W-:-:S05]  /*3b60*/  FFMA.FTZ R103, R112, -0.69314718246459960938, R103 ;  /* 0xbf31721870677823 */ /* 0x000fca0000010067 */
[----:B------:R-:W-:-:S05]  /*3b70*/  F2FP.F16.F32.PACK_AB R103, RZ, R103 ;  /* 0x00000067ff67723e */ /* 0x000fca00000000ff */
[----:B------:R0:W-:Y:S01]  /*3b80*/  STG.E.U16 desc[UR4][R2.64+0x780], R103 ;  /* 0x0007806702007986 */ /* 0x0001e2000c101504 */
[----:B-----5:R-:W-:-:S04]  /*3b90*/  IADD3 R23, PT, PT, R22, 0x3e0, RZ ;  /* 0x000003e016177810 */ /* 0x020fc80007ffe0ff */
[----:B------:R-:W-:-:S13]  /*3ba0*/  ISETP.GE.AND P0, PT, R23, UR8, PT ;  /* 0x0000000817007c0c */ /* 0x000fda000bf06270 */
[----:B0-----:R-:W-:Y:S05]  /*3bb0*/  @P0 EXIT ;  /* 0x000000000000094d */ /* 0x001fea0003800000 */
[----:B------:R-:W-:Y:S02]  /*3bc0*/  VIADD R23, R22, 0x400 ;  /* 0x0000040016177836 */ /* 0x000fe40000000000 */
[----:B------:R-:W-:-:S03]  /*3bd0*/  FFMA.FTZ R104, R112, -0.69314718246459960938, R104 ;  /* 0xbf31721870687823 */ /* 0x000fc60000010068 */
[----:B------:R-:W-:Y:S02]  /*3be0*/  ISETP.GE.AND P0, PT, R23, UR8, PT ;  /* 0x0000000817007c0c */ /* 0x000fe4000bf06270 */
[----:B------:R-:W-:-:S05]  /*3bf0*/  F2FP.F16.F32.PACK_AB R104, RZ, R104 ;  /* 0x00000068ff68723e */ /* 0x000fca00000000ff */
[----:B------:R0:W-:Y:S06]  /*3c00*/  STG.E.U16 desc[UR4][R2.64+0x7c0], R104 ;  /* 0x0007c06802007986 */ /* 0x0001ec000c101504 */
[----:B------:R-:W-:Y:S05]  /*3c10*/  @P0 EXIT ;  /* 0x000000000000094d */ /* 0x000fea0003800000 */
[----:B------:R-:W-:Y:S02]  /*3c20*/  VIADD R23, R22, 0x420 ;  /* 0x0000042016177836 */ /* 0x000fe40000000000 */
[----:B------:R-:W-:-:S03]  /*3c30*/  FFMA.FTZ R105, R112, -0.69314718246459960938, R105 ;  /* 0xbf31721870697823 */ /* 0x000fc60000010069 */
[----:B------:R-:W-:Y:S02]  /*3c40*/  ISETP.GE.AND P0, PT, R23, UR8, PT ;  /* 0x0000000817007c0c */ /* 0x000fe4000bf06270 */
[----:B------:R-:W-:-:S05]  /*3c50*/  F2FP.F16.F32.PACK_AB R105, RZ, R105 ;  /* 0x00000069ff69723e */ /* 0x000fca00000000ff */
[----:B------:R0:W-:Y:S06]  /*3c60*/  STG.E.U16 desc[UR4][R2.64+0x800], R105 ;  /* 0x0008006902007986 */ /* 0x0001ec000c101504 */
[----:B------:R-:W-:Y:S05]  /*3c70*/  @P0 EXIT ;  /* 0x000000000000094d */ /* 0x000fea0003800000 */
[----:B------:R-:W-:Y:S01]  /*3c80*/  IADD3 R23, PT, PT, R22, 0x440, RZ ;  /* 0x0000044016177810 */ /* 0x000fe20007ffe0ff */
        /* <DEDUP_REMOVED lines=162> */
[----:B------:R-:W-:Y:S01]  /*46b0*/  STG.E.U16 desc[UR4][R2.64+0xfc0], R101 ;  /* 0x000fc06502007986 */ /* 0x000fe2000c101504 */
[----:B------:R-:W-:Y:S05]  /*46c0*/  EXIT ;  /* 0x000000000000794d */ /* 0x000fea0003800000 */
.L_x_5173:
        /* <DEDUP_REMOVED lines=11> */
.L_x_11485:


//--------------------- .text._ZN43_GLOBAL__N__9ae7fba5_10_SoftMax_cu_9f978f6320softmax_warp_forwardIN3c104HalfES2_fLi10ELb1ELb0EEEvPT0_PKT_iiiPKbib --------------------------
	.section	.text._ZN43_GLOBAL__N__9ae7fba5_10_SoftMax_cu_9f978f6320softmax_warp_forwardIN3c104HalfES2_fLi10ELb1ELb0EEEvPT0_PKT_iiiPKbib,"ax",@progbits
	.align	128
.text._ZN43_GLOBAL__N__9ae7fba5_10_SoftMax_cu_9f978f6320softmax_warp_forwardIN3c104HalfES2_fLi10ELb1ELb0EEEvPT0_PKT_iiiPKbib:
        .type           _ZN43_GLOBAL__N__9ae7fba5_10_SoftMax_cu_9f978f6320softmax_warp_forwardIN3c104HalfES2_fLi10ELb1ELb0EEEvPT0_PKT_iiiPKbib,@function
        .size           _ZN43_GLOBAL__N__9ae7fba5_10_SoftMax_cu_9f978f6320softmax_warp_forwardIN3c104HalfES2_fLi10ELb1ELb0EEEvPT0_PKT_iiiPKbib,(.L_x_11486 - _ZN43_GLOBAL__N__9ae7fba5_10_SoftMax_cu_9f978f6320softmax_warp_forwardIN3c104HalfES2_fLi10ELb1ELb0EEEvPT0_PKT_iiiPKbib)
        .other          _ZN43_GLOBAL__N__9ae7fba5_10_SoftMax_cu_9f978f6320softmax_warp_forwardIN3c104HalfES2_fLi10ELb1ELb0EEEvPT0_PKT_iiiPKbib,@"STO_CUDA_ENTRY STV_DEFAULT"
_ZN43_GLOBAL__N__9ae7fba5_10_SoftMax_cu_9f978f6320softmax_warp_forwardIN3c104HalfES2_fLi10ELb1ELb0EEEvPT0_PKT_iiiPKbib:
        /* <DEDUP_REMOVED lines=23> */
[----:B------:R-:W-:Y:S01]  /*0170*/  ISETP.LT.OR P1, PT, R5, 0x1, P1 ;  /* 0x000000010500780c */ /* 0x000fe20000f21670 */
[----:B------:R-:W-:Y:S02]  /*0180*/  VIADD R12, R38, 0x80 ;  /* 0x00000080260c7836 */ /* 0x000fe40000000000 */
        /* <DEDUP_REMOVED lines=11> */
[C---:B------:R-:W-:Y:S01]  /*0240*/  IADD3 R11, PT, PT, R38.reuse, 0x60, RZ ;  /* 0x00000060260b7810 */ /* 0x040fe20007ffe0ff */
[----:B------:R-:W-:-:S03]  /*0250*/  VIADD R13, R38, 0xa0 ;  /* 0x000000a0260d7836 */ /* 0x000fc60000000000 */
[----:B------:R-:W-:Y:S01]  /*0260*/  ISETP.GE.AND P4, PT, R11, UR8, PT ;  /* 0x000000080b007c0c */ /* 0x000fe2000bf86270 */
[----:B------:R-:W-:Y:S02]  /*0270*/  IMAD.MOV.U32 R21, RZ, RZ, -0x800000 ;  /* 0xff800000ff157424 */ /* 0x000fe400078e00ff */
[----:B--2---:R-:W-:Y:S01]  /*0280*/  @!P2 HADD2.F32 R21, -RZ, R6.H0_H0 ;  /* 0x20000006ff15a230 */ /* 0x004fe20000004100 */
[----:B------:R-:W-:Y:S02]  /*0290*/  ISETP.LT.OR P1, PT, R5, 0x1, P4 ;  /* 0x000000010500780c */ /* 0x000fe40002721670 */
[----:B------:R-:W-:Y:S01]  /*02a0*/  ISETP.GE.AND P2, PT, R13, UR8, PT ;  /* 0x000000080d007c0c */ /* 0x000fe2000bf46270 */
[----:B------:R-:W-:-:S10]  /*02b0*/  IMAD.MOV.U32 R34, RZ, RZ, -0x800000 ;  /* 0xff800000ff227424 */ /* 0x000fd400078e00ff */
[----:B------:R-:W2:Y:S01]  /*02c0*/  @!P1 LDG.E.U16 R4, desc[UR4][R2.64+0xc0] ;  /* 0x0000c00402049981 */ /* 0x000ea2000c1e1500 */
[----:B---3--:R-:W-:Y:S01]  /*02d0*/  @!P0 HADD2.F32 R34, -RZ, R0.H0_H0 ;  /* 0x20000000ff228230 */ /* 0x008fe20000004100 */
[----:B------:R-:W-:Y:S02]  /*02e0*/  ISETP.LT.OR P0, PT, R5, 0x1, P2 ;  /* 0x000000010500780c */ /* 0x000fe40001701670 */
[----:B------:R-:W-:-:S11]  /*02f0*/  P2R R0, PR, RZ, 0x4 ;  /* 0x00000004ff007803 */ /* 0x000fd60000000000 */
[----:B------:R-:W3:Y:S01]  /*0300*/  @!P0 LDG.E.U16 R0, desc[UR4][R2.64+0x140] ;  /* 0x0001400402008981 */ /* 0x000ee2000c1e1500 */
[----:B------:R-:W-:Y:S01]  /*0310*/  VIADD R14, R38, 0xc0 ;  /* 0x000000c0260e7836 */ /* 0x000fe20000000000 */
[----:B------:R-:W-:Y:S02]  /*0320*/  MOV R35, 0xff800000 ;  /* 0xff80000000237802 */ /* 0x000fe40000000f00 */
[----:B------:R-:W-:Y:S01]  /*0330*/  MOV R33, 0xff800000 ;  /* 0xff80000000217802 */ /* 0x000fe20000000f00 */
[----:B--2---:R-:W-:Y:S01]  /*0340*/  @!P1 HADD2.F32 R35, -RZ, R4.H0_H0 ;  /* 0x20000004ff239230 */ /* 0x004fe20000004100 */
[----:B------:R-:W-:Y:S01]  /*0350*/  ISETP.GE.AND P1, PT, R14, UR8, PT ;  /* 0x000000080e007c0c */ /* 0x000fe2000bf26270 */
[----:B---3--:R-:W-:-:S03]  /*0360*/  @!P0 HADD2.F32 R33, -RZ, R0.H0_H0 ;  /* 0x20000000ff218230 */ /* 0x008fc60000004100 */
        /* <DEDUP_REMOVED lines=45> */
[----:B------:R-:W-:Y:S02]  /*0640*/  IMAD.MOV.U32 R26, RZ, RZ, -0x800000 ;  /* 0xff800000ff1a7424 */ /* 0x000fe400078e00ff */
[----:B--2---:R-:W-:Y:S01]  /*0650*/  @!P0 HADD2.F32 R26, -RZ, R0.H0_H0 ;  /* 0x20000000ff1a8230 */ /* 0x004fe20000004100 */
[----:B------:R-:W-:-:S04]  /*0660*/  IADD3 R0, PT, PT, R38, 0x1a0, RZ ;  /* 0x000001a026007810 */ /* 0x000fc80007ffe0ff */
        /* <DEDUP_REMOVED lines=15> */
[----:B------:R-:W-:Y:S01]  /*0760*/  IMAD.MOV.U32 R23, RZ, RZ, -0x800000 ;  /* 0xff800000ff177424 */ /* 0x000fe200078e00ff */
[----:B------:R-:W-:Y:S01]  /*0770*/  P2R R6, PR, RZ, 0x10 ;  /* 0x00000010ff067803 */ /* 0x000fe20000000000 */
        /* <DEDUP_REMOVED lines=47> */
[----:B------:R-:W-:Y:S01]  /*0a70*/  IADD3 R9, PT, PT, R38, 0x320, RZ ;  /* 0x0000032026097810 */ /* 0x000fe20007ffe0ff */
[----:B------:R-:W-:Y:S02]  /*0a80*/  IMAD.MOV.U32 R43, RZ, RZ, -0x800000 ;  /* 0xff800000ff2b7424 */ /* 0x000fe400078e00ff */
[----:B--2---:R-:W-:Y:S01]  /*0a90*/  @!P6 HADD2.F32 R43, -RZ, R0.H0_H0 ;  /* 0x20000000ff2be230 */ /* 0x004fe20000004100 */
[----:B------:R-:W-:-:S13]  /*0aa0*/  ISETP.GE.OR P6, PT, R9, UR8, !P5 ;  /* 0x0000000809007c0c */ /* 0x000fda000efc6670 */
[----:B------:R-:W2:Y:S01]  /*0ab0*/  @!P6 LDG.E.U16 R0, desc[UR4][R2.64+0x640] ;  /* 0x000640040200e981 */ /* 0x000ea2000c1e1500 */
[----:B------:R-:W-:Y:S02]  /*0ac0*/  VIADD R8, R38, 0x340 ;  /* 0x0000034026087836 */ /* 0x000fe40000000000 */
[----:B------:R-:W-:Y:S01]  /*0ad0*/  IMAD.MOV.U32 R44, RZ, RZ, -0x800000 ;  /* 0xff800000ff2c7424 */ /* 0x000fe200078e00ff */
[----:B------:R-:W0:Y:S01]  /*0ae0*/  S2R R51, SR_TID.X ;  /* 0x0000000000337919 */ /* 0x000e220000002100 */
[----:B--2---:R-:W-:Y:S01]  /*0af0*/  @!P6 HADD2.F32 R44, -RZ, R0.H0_H0 ;  /* 0x20000000ff2ce230 */ /* 0x004fe20000004100 */
[----:B------:R-:W-:-:S13]  /*0b00*/  ISETP.GE.OR P6, PT, R8, UR8, !P5 ;  /* 0x0000000808007c0c */ /* 0x000fda000efc6670 */
[----:B------:R-:W2:Y:S01]  /*0b10*/  @!P6 LDG.E.U16 R0, desc[UR4][R2.64+0x680] ;  /* 0x000680040200e981 */ /* 0x000ea2000c1e1500 */
[----:B0-----:R-:W-:Y:S01]  /*0b20*/  VIADD R7, R51, 0x360 ;  /* 0x0000036033077836 */ /* 0x001fe20000000000 */
        /* <DEDUP_REMOVED lines=10> */
[----:B------:R-:W-:Y:S02]  /*0bd0*/  IMAD.MOV.U32 R47, RZ, RZ, -0x800000 ;  /* 0xff800000ff2f7424 */ /* 0x000fe400078e00ff */
[----:B--2---:R-:W-:Y:S01]  /*0be0*/  @!P6 HADD2.F32 R47, -RZ, R0.H0_H0 ;  /* 0x20000000ff2fe230 */ /* 0x004fe20000004100 */
[----:B------:R-:W-:-:S13]  /*0bf0*/  ISETP.GE.OR P6, PT, R5, UR8, !P5 ;  /* 0x0000000805007c0c */ /* 0x000fda000efc6670 */
[----:B------:R-:W2:Y:S01]  /*0c00*/  @!P6 LDG.E.U16 R0, desc[UR4][R2.64+0x740] ;  /* 0x000740040200e981 */ /* 0x000ea2000c1e1500 */
[----:B------:R-:W-:Y:S01]  /*0c10*/  VIADD R4, R51, 0x3c0 ;  /* 0x000003c033047836 */ /* 0x000fe20000000000 */
[----:B------:R-:W-:Y:S01]  /*0c20*/  MOV R48, 0xff800000 ;  /* 0xff80000000307802 */ /* 0x000fe20000000f00 */
[----:B--2---:R-:W-:-:S03]  /*0c30*/  @!P6 HADD2.F32 R48, -RZ, R0.H0_H0 ;  /* 0x20000000ff30e230 */ /* 0x004fc60000004100 */
        /* <DEDUP_REMOVED lines=230> */
[----:B------:R-:W-:Y:S02]  /*1aa0*/  F2FP.F16.F32.PACK_AB R56, RZ, R2 ;  /* 0x00000002ff38723e */ /* 0x000fe400000000ff */
[----:B------:R-:W0:Y:S02]  /*1ab0*/  LDC.64 R2, c[0x0][0x380] ;  /* 0x0000e000ff027b82 */ /* 0x000e240000000a00 */
        /* <DEDUP_REMOVED lines=82> */
[----:B-----5:R-:W-:-:S05]  /*1fe0*/  VIADD R12, R11, 0x240 ;  /* 0x000002400b0c7836 */ /* 0x020fca0000000000 */
[----:B------:R-:W-:-:S13]  /*1ff0*/  ISETP.GE.AND P0, PT, R12, UR8, PT ;  /* 0x000000080c007c0c */ /* 0x000fda000bf06270 */
[----:B0-----:R-:W-:Y:S05]  /*2000*/  @P0 EXIT ;  /* 0x000000000000094d */ /* 0x001fea0003800000 */
        /* <DEDUP_REMOVED lines=74> */
.L_x_5174:
        /* <DEDUP_REMOVED lines=13> */
.L_x_11486:


//--------------------- .text._ZN43_GLOBAL__N__9ae7fba5_10_SoftMax_cu_9f978f6320softmax_warp_forwardIN3c104HalfES2_fLi9ELb1ELb0EEEvPT0_PKT_iiiPKbib --------------------------
	.section	.text._ZN43_GLOBAL__N__9ae7fba5_10_SoftMax_cu_9f978f6320softmax_warp_forwardIN3c104HalfES2_fLi9ELb1ELb0EEEvPT0_PKT_iiiPKbib,"ax",@progbits
	.align	128
.text._ZN43_GLOBAL__N__9ae7fba5_10_SoftMax_cu_9f978f6320softmax_warp_forwardIN3c104HalfES2_fLi9ELb1ELb0EEEvPT0_PKT_iiiPKbib:
        .type           _ZN43_GLOBAL__N__9ae7fba5_10_SoftMax_cu_9f978f6320softmax_warp_forwardIN3c104HalfES2_fLi9ELb1ELb0EEEvPT0_PKT_iiiPKbib,@function
        .size           _ZN43_GLOBAL__N__9ae7fba5_10_SoftMax_cu_9f978f6320softmax_warp_forwardIN3c104HalfES2_fLi9ELb1ELb0EEEvPT0_PKT_iiiPKbib,(.L_x_11487 - _ZN43_GLOBAL__N__9ae7fba5_10_SoftMax_cu_9f978f6320softmax_warp_forwardIN3c104HalfES2_fLi9ELb1ELb0EEEvPT0_PKT_iiiPKbib)
        .other          _ZN43_GLOBAL__N__9ae7fba5_10_SoftMax_cu_9f978f6320softmax_warp_forwardIN3c104HalfES2_fLi9ELb1ELb0EEEvPT0_PKT_iiiPKbib,@"STO_CUDA_ENTRY STV_DEFAULT"
_ZN43_GLOBAL__N__9ae7fba5_10_SoftMax_cu_9f978f6320softmax_warp_forwardIN3c104HalfES2_fLi9ELb1ELb0EEEvPT0_PKT_iiiPKbib:
        /* <DEDUP_REMOVED lines=36> */
[C---:B------:R-:W-:Y:S02]  /*0240*/  VIADD R7, R2.reuse, 0xa0 ;  /* 0x000000a002077836 */ /* 0x040fe40000000000 */
        /* <DEDUP_REMOVED lines=14> */
[----:B------:R-:W-:Y:S01]  /*0330*/  IADD3 R6, PT, PT, R2, 0xc0, RZ ;  /* 0x000000c002067810 */ /* 0x000fe20007ffe0ff */
        /* <DEDUP_REMOVED lines=50> */
[-C--:B------:R-:W-:Y:S02]  /*0660*/  FSETP.GT.FTZ.AND P3, PT, R18, R37.reuse, PT ;  /* 0x000000251200720b */ /* 0x080fe40003f74000 */
        /* <DEDUP_REMOVED lines=213> */
.L_x_5175:
        /* <DEDUP_REMOVED lines=12> */
.L_x_11487:


//--------------------- .text._ZN43_GLOBAL__N__9ae7fba5_10_SoftMax_cu_9f978f6320softmax_warp_forwardIN3c104HalfES2_fLi8ELb1ELb0EEEvPT0_PKT_iiiPKbib --------------------------
	.section	.text._ZN43_GLOBAL__N__9ae7fba5_10_SoftMax_cu_9f978f6320softmax_warp_forwardIN3c104HalfES2_fLi8ELb1ELb0EEEvPT0_PKT_iiiPKbib,"ax",@progbits
	.align	128
.text._ZN43_GLOBAL__N__9ae7fba5_10_SoftMax_cu_9f978f6320softmax_warp_forwardIN3c104HalfES2_fLi8ELb1ELb0EEEvPT0_PKT_iiiPKbib:
        .type           _ZN43_GLOBAL__N__9ae7fba5_10_SoftMax_cu_9f978f6320softmax_warp_forwardIN3c104HalfES2_fLi8ELb1ELb0EEEvPT0_PKT_iiiPKbib,@function
        .size           _ZN43_GLOBAL__N__9ae7fba5_10_SoftMax_cu_9f978f6320softmax_warp_forwardIN3c104HalfES2_fLi8ELb1ELb0EEEvPT0_PKT_iiiPKbib,(.L_x_11488 - _ZN43_GLOBAL__N__9ae7fba5_10_SoftMax_cu_9f978f6320softmax_warp_forwardIN3c104HalfES2_fLi8ELb1ELb0EEEvPT0_PKT_iiiPKbib)
        .other          _ZN43_GLOBAL__N__9ae7fba5_10_SoftMax_cu_9f978f6320softmax_warp_forwardIN3c104HalfES2_fLi8ELb1ELb0EEEvPT0_PKT_iiiPKbib,@"STO_CUDA_ENTRY STV_DEFAULT"
_ZN43_GLOBAL__N__9ae7fba5_10_SoftMax_cu_9f978f6320softmax_warp_forwardIN3c104HalfES2_fLi8ELb1ELb0EEEvPT0_PKT_iiiPKbib:
        /* <DEDUP_REMOVED lines=18> */
[C---:B------:R-:W-:Y:S02]  /*0120*/  ISETP.LT.OR P2, PT, R18.reuse, 0x1, P0 ;  /* 0x000000011200780c */ /* 0x040fe40000741670 */
[----:B------:R-:W-:Y:S02]  /*0130*/  ISETP.GE.AND P0, PT, R5, UR8, PT ;  /* 0x0000000805007c0c */ /* 0x000fe4000bf06270 */
[C---:B------:R-:W-:Y:S02]  /*0140*/  ISETP.LT.OR P3, PT, R18.reuse, 0x1, P1 ;  /* 0x000000011200780c */ /* 0x040fe40000f61670 */
[----:B------:R-:W-:Y:S01]  /*0150*/  ISETP.LT.OR P4, PT, R18, 0x1, P0 ;  /* 0x000000011200780c */ /* 0x000fe20000781670 */
[----:B------:R-:W-:Y:S01]  /*0160*/  VIADD R7, R11, 0x60 ;  /* 0x000000600b077836 */ /* 0x000fe20000000000 */
[----:B------:R-:W-:-:S05]  /*0170*/  P2R R16, PR, RZ, 0x2 ;  /* 0x00000002ff107803 */ /* 0x000fca0000000000 */
[----:B0-----:R-:W2:Y:S04]  /*0180*/  @!P2 LDG.E.U16 R10, desc[UR4][R2.64] ;  /* 0x00000004020aa981 */ /* 0x001ea8000c1e1500 */
[----:B------:R-:W3:Y:S04]  /*0190*/  @!P3 LDG.E.U16 R4, desc[UR4][R2.64+0x40] ;  /* 0x000040040204b981 */ /* 0x000ee8000c1e1500 */
[----:B------:R-:W4:Y:S01]  /*01a0*/  @!P4 LDG.E.U16 R5, desc[UR4][R2.64+0x80] ;  /* 0x000080040205c981 */ /* 0x000f22000c1e1500 */
[----:B------:R-:W-:Y:S01]  /*01b0*/  VIADD R8, R11, 0x80 ;  /* 0x000000800b087836 */ /* 0x000fe20000000000 */
[----:B------:R-:W-:Y:S01]  /*01c0*/  ISETP.GE.AND P1, PT, R7, UR8, PT ;  /* 0x0000000807007c0c */ /* 0x000fe2000bf26270 */
[----:B------:R-:W-:Y:S01]  /*01d0*/  IMAD.MOV.U32 R7, RZ, RZ, -0x800000 ;  /* 0xff800000ff077424 */ /* 0x000fe200078e00ff */
[----:B------:R-:W-:-:S02]  /*01e0*/  MOV R9, 0xff800000 ;  /* 0xff80000000097802 */ /* 0x000fc40000000f00 */
        /* <DEDUP_REMOVED lines=110> */
[----:B------:R-:W-:Y:S01]  /*08d0*/  F2FP.F16.F32.PACK_AB R9, RZ, R9 ;  /* 0x00000009ff09723e */ /* 0x000fe200000000ff */
[----:B0-----:R-:W-:-:S05]  /*08e0*/  IMAD.WIDE R12, R0, 0x2, R12 ;  /* 0x00000002000c7825 */ /* 0x001fca00078e020c */
        /* <DEDUP_REMOVED lines=28> */
[----:B------:R-:W-:Y:S01]  /*0ab0*/  STG.E.U16 desc[UR4][R12.64+0x1c0], R2 ;  /* 0x0001c0020c007986 */ /* 0x000fe2000c101504 */
[----:B------:R-:W-:Y:S05]  /*0ac0*/  EXIT ;  /* 0x000000000000794d */ /* 0x000fea0003800000 */
.L_x_5176:
        /* <DEDUP_REMOVED lines=11> */
.L_x_11488:


//--------------------- .text._ZN43_GLOBAL__N__9ae7fba5_10_SoftMax_cu_9f978f6320softmax_warp_forwardIN3c104HalfES2_fLi7ELb1ELb0EEEvPT0_PKT_iiiPKbib --------------------------
	.section	.text._ZN43_GLOBAL__N__9ae7fba5_10_SoftMax_cu_9f978f6320softmax_warp_forwardIN3c104HalfES2_fLi7ELb1ELb0EEEvPT0_PKT_iiiPKbib,"ax",@progbits
	.align	128
.text._ZN43_GLOBAL__N__9ae7fba5_10_SoftMax_cu_9f978f6320softmax_warp_forwardIN3c104HalfES2_fLi7ELb1ELb0EEEvPT0_PKT_iiiPKbib:
        .type           _ZN43_GLOBAL__N__9ae7fba5_10_SoftMax_cu_9f978f6320softmax_warp_forwardIN3c104HalfES2_fLi7ELb1ELb0EEEvPT0_PKT_iiiPKbib,@function
        .size           _ZN43_GLOBAL__N__9ae7fba5_10_SoftMax_cu_9f978f6320softmax_warp_forwardIN3c104HalfES2_fLi7ELb1ELb0EEEvPT0_PKT_iiiPKbib,(.L_x_11489 - _ZN43_GLOBAL__N__9ae7fba5_10_SoftMax_cu_9f978f6320softmax_warp_forwardIN3c104HalfES2_fLi7ELb1ELb0EEEvPT0_PKT_iiiPKbib)
        .other          _ZN43_GLOBAL__N__9ae7fba5_10_SoftMax_cu_9f978f6320softmax_warp_forwardIN3c104HalfES2_fLi7ELb1ELb0EEEvPT0_PKT_iiiPKbib,@"STO_CUDA_ENTRY STV_DEFAULT"
_ZN43_GLOBAL__N__9ae7fba5_10_SoftMax_cu_9f978f6320softmax_warp_forwardIN3c104HalfES2_fLi7ELb1ELb0EEEvPT0_PKT_iiiPKbib:
        /* <DEDUP_REMOVED lines=36> */
[----:B------:R-:W-:Y:S01]  /*0240*/  MOV R8, 0xff800000 ;  /* 0xff80000000087802 */ /* 0x000fe20000000f00 */
[----:B----4-:R-:W-:Y:S01]  /*0250*/  @!P6 HADD2.F32 R8, -RZ, R5.H0_H0 ;  /* 0x20000005ff08e230 */ /* 0x010fe20000004100 */
[----:B------:R-:W-:Y:S01]  /*0260*/  ISETP.LT.OR P6, PT, R15, 0x2, P2 ;  /* 0x000000020f00780c */ /* 0x000fe200017c1670 */
[----:B------:R-:W-:-:S12]  /*0270*/  IMAD.MOV.U32 R6, RZ, RZ, -0x800000 ;  /* 0xff800000ff067424 */ /* 0x000fd800078e00ff */
        /* <DEDUP_REMOVED lines=20> */
[----:B--2---:R-:W-:Y:S02]  /*03c0*/  @!P4 HADD2.F32 R9, -RZ, R10.H0_H0 ;  /* 0x2000000aff09c230 */ /* 0x004fe40000004100 */
[----:B------:R-:W-:Y:S02]  /*03d0*/  IMAD.MOV.U32 R10, RZ, RZ, -0x800000 ;  /* 0xff800000ff0a7424 */ /* 0x000fe400078e00ff */
[----:B---3--:R-:W-:Y:S01]  /*03e0*/  @!P5 HADD2.F32 R10, -RZ, R11.H0_H0 ;  /* 0x2000000bff0ad230 */ /* 0x008fe20000004100 */
        /* <DEDUP_REMOVED lines=94> */
[----:B------:R-:W-:Y:S02]  /*09d0*/  F2FP.F16.F32.PACK_AB R7, RZ, R7 ;  /* 0x00000007ff07723e */ /* 0x000fe400000000ff */
[----:B------:R-:W-:-:S05]  /*09e0*/  LEA.HI.X R13, R3, UR7, R14, 0x1, P4 ;  /* 0x00000007030d7c11 */ /* 0x000fca000a0f0c0e */
[----:B------:R0:W-:Y:S01]  /*09f0*/  STG.E.U16 desc[UR4][R12.64], R7 ;  /* 0x000000070c007986 */ /* 0x0001e2000c101504 */
[----:B------:R-:W-:Y:S05]  /*0a00*/  @P2 BRA `(.L_x_5178) ;  /* 0x0000000000282947 */ /* 0x000fea0003800000 */
[----:B------:R-:W-:-:S05]  /*0a10*/  FFMA.FTZ R4, R11, -0.69314718246459960938, R4 ;  /* 0xbf3172180b047823 */ /* 0x000fca0000010004 */
[----:B------:R-:W-:-:S05]  /*0a20*/  F2FP.F16.F32.PACK_AB R4, RZ, R4 ;  /* 0x00000004ff04723e */ /* 0x000fca00000000ff */
[----:B------:R1:W-:Y:S01]  /*0a30*/  STG.E.U16 desc[UR4][R12.64+0x40], R4 ;  /* 0x000040040c007986 */ /* 0x0003e2000c101504 */
[----:B------:R-:W-:Y:S05]  /*0a40*/  @P3 BRA `(.L_x_5178) ;  /* 0x0000000000183947 */ /* 0x000fea0003800000 */
[C---:B------:R-:W-:Y:S01]  /*0a50*/  FFMA.FTZ R8, R11.reuse, -0.69314718246459960938, R8 ;  /* 0xbf3172180b087823 */ /* 0x040fe20000010008 */
[----:B------:R-:W-:-:S04]  /*0a60*/  @!P0 FFMA.FTZ R6, R11, -0.69314718246459960938, R6 ;  /* 0xbf3172180b068823 */ /* 0x000fc80000010006 */
[----:B------:R-:W-:Y:S02]  /*0a70*/  F2FP.F16.F32.PACK_AB R8, RZ, R8 ;  /* 0x00000008ff08723e */ /* 0x000fe400000000ff */
[----:B------:R-:W-:-:S03]  /*0a80*/  @!P0 F2FP.F16.F32.PACK_AB R6, RZ, R6 ;  /* 0x00000006ff06823e */ /* 0x000fc600000000ff */
[----:B------:R2:W-:Y:S04]  /*0a90*/  STG.E.U16 desc[UR4][R12.64+0x80], R8 ;  /* 0x000080080c007986 */ /* 0x0005e8000c101504 */
[----:B------:R2:W-:Y:S02]  /*0aa0*/  @!P0 STG.E.U16 desc[UR4][R12.64+0xc0], R6 ;  /* 0x0000c0060c008986 */ /* 0x0005e4000c101504 */
.L_x_5178:
[----:B------:R-:W-:Y:S05]  /*0ab0*/  BSYNC.RECONVERGENT B0 ;  /* 0x0000000000007941 */ /* 0x000fea0003800200 */
.L_x_5177:
[----:B------:R-:W-:-:S13]  /*0ac0*/  ISETP.NE.AND P4, PT, R15, 0x1, PT ;  /* 0x000000010f00780c */ /* 0x000fda0003f85270 */
[----:B------:R-:W-:Y:S05]  /*0ad0*/  @!P4 EXIT ;  /* 0x000000000000c94d */ /* 0x000fea0003800000 */
[----:B------:R-:W-:Y:S05]  /*0ae0*/  @P1 EXIT ;  /* 0x000000000000194d */ /* 0x000fea0003800000 */
[----:B------:R-:W3:Y:S01]  /*0af0*/  MUFU.LG2 R17, R17 ;  /* 0x0000001100117308 */ /* 0x000ee20000000c00 */
[----:B------:R-:W4:Y:S01]  /*0b00*/  LDCU.64 UR6, c[0x0][0x380] ;  /* 0x00007000ff0677ac */ /* 0x000f220008000a00 */
[----:B------:R-:W-:-:S04]  /*0b10*/  IADD3 R3, P1, PT, R3, R0, RZ ;  /* 0x0000000003037210 */ /* 0x000fc80007f3e0ff */
[----:B------:R-:W-:Y:S01]  /*0b20*/  IADD3.X R14, PT, PT, RZ, R14, RZ, P1, !PT ;  /* 0x0000000eff0e7210 */ /* 0x000fe20000ffe4ff */
[----:B---3--:R-:W-:Y:S01]  /*0b30*/  FFMA.FTZ R0, R17, -0.69314718246459960938, R2 ;  /* 0xbf31721811007823 */ /* 0x008fe20000010002 */
[----:B----4-:R-:W-:-:S04]  /*0b40*/  LEA R2, P1, R3, UR6, 0x1 ;  /* 0x0000000603027c11 */ /* 0x010fc8000f8208ff */
[----:B------:R-:W-:Y:S02]  /*0b50*/  F2FP.F16.F32.PACK_AB R0, RZ, R0 ;  /* 0x00000000ff00723e */ /* 0x000fe400000000ff */
[----:B------:R-:W-:-:S05]  /*0b60*/  LEA.HI.X R3, R3, UR7, R14, 0x1, P1 ;  /* 0x0000000703037c11 */ /* 0x000fca00088f0c0e */
        /* <DEDUP_REMOVED lines=14> */
.L_x_5179:
        /* <DEDUP_REMOVED lines=11> */
.L_x_11489:


//--------------------- .text._ZN43_GLOBAL__N__9ae7fba5_10_SoftMax_cu_9f978f6320softmax_warp_forwardIN3c104HalfES2_fLi6ELb1ELb0EEEvPT0_PKT_iiiPKbib --------------------------
	.section	.text._ZN43_GLOBAL__N__9ae7fba5_10_SoftMax_cu_9f978f6320softmax_warp_forwardIN3c104HalfES2_fLi6ELb1ELb0EEEvPT0_PKT_iiiPKbib,"ax",@progbits
	.align	128
.text._ZN43_GLOBAL__N__9ae7fba5_10_SoftMax_cu_9f978f6320softmax_warp_forwardIN3c104HalfES2_fLi6ELb1ELb0EEEvPT0_PKT_iiiPKbib:
        .type           _ZN43_GLOBAL__N__9ae7fba5_10_SoftMax_cu_9f978f6320softmax_warp_forwardIN3c104HalfES2_fLi6ELb1ELb0EEEvPT0_PKT_iiiPKbib,@function
        .size           _ZN43_GLOBAL__N__9ae7fba5_10_SoftMax_cu_9f978f6320softmax_warp_forwardIN3c104HalfES2_fLi6ELb1ELb0EEEvPT0_PKT_iiiPKbib,(.L_x_11490 - _ZN43_GLOBAL__N__9ae7fba5_10_SoftMax_cu_9f978f6320softmax_warp_forwardIN3c104HalfES2_fLi6ELb1ELb0EEEvPT0_PKT_iiiPKbib)
        .other          _ZN43_GLOBAL__N__9ae7fba5_10_SoftMax_cu_9f978f6320softmax_warp_forwardIN3c104HalfES2_fLi6ELb1ELb0EEEvPT0_PKT_iiiPKbib,@"STO_CUDA_ENTRY STV_DEFAULT"
_ZN43_GLOBAL__N__9ae7fba5_10_SoftMax_cu_9f978f6320softmax_warp_forwardIN3c104HalfES2_fLi6ELb1ELb0EEEvPT0_PKT_iiiPKbib:
        /* <DEDUP_REMOVED lines=115> */
[----:B------:R-:W-:Y:S02]  /*0730*/  F2FP.F16.F32.PACK_AB R4, RZ, R7 ;  /* 0x00000007ff04723e */ /* 0x000fe400000000ff */
[----:B------:R-:W-:Y:S02]  /*0740*/  @!P1 F2FP.F16.F32.PACK_AB R8, RZ, R8 ;  /* 0x00000008ff08923e */ /* 0x000fe400000000ff */
[----:B------:R-:W-:-:S05]  /*0750*/  LEA.HI.X R7, R3, UR7, R10, 0x1, P3 ;  /* 0x0000000703077c11 */ /* 0x000fca00098f0c0a */
[----:B------:R0:W-:Y:S04]  /*0760*/  STG.E.U16 desc[UR4][R6.64], R4 ;  /* 0x0000000406007986 */ /* 0x0001e8000c101504 */
[----:B------:R0:W-:Y:S02]  /*0770*/  @!P1 STG.E.U16 desc[UR4][R6.64+0x40], R8 ;  /* 0x0000400806009986 */ /* 0x0001e4000c101504 */
.L_x_5181:
[----:B------:R-:W-:Y:S05]  /*0780*/  BSYNC.RECONVERGENT B0 ;  /* 0x0000000000007941 */ /* 0x000fea0003800200 */
.L_x_5180:
        /* <DEDUP_REMOVED lines=8> */
[----:B------:R-:W-:Y:S02]  /*0810*/  F2FP.F16.F32.PACK_AB R0, RZ, R5 ;  /* 0x00000005ff00723e */ /* 0x000fe400000000ff */
[----:B------:R-:W-:-:S05]  /*0820*/  LEA.HI.X R5, R3, UR7, R10, 0x1, P0 ;  /* 0x0000000703057c11 */ /* 0x000fca00080f0c0a */
[----:B------:R0:W-:Y:S01]  /*0830*/  STG.E.U16 desc[UR4][R4.64], R0 ;  /* 0x0000000004007986 */ /* 0x0001e2000c101504 */
[----:B------:R-:W-:Y:S05]  /*0840*/  @P1 EXIT ;  /* 0x000000000000194d */ /* 0x000fea0003800000 */
[----:B------:R-:W-:-:S05]  /*0850*/  FFMA.FTZ R2, R11, -0.69314718246459960938, R2 ;  /* 0xbf3172180b027823 */ /* 0x000fca0000010002 */
[----:B------:R-:W-:-:S05]  /*0860*/  F2FP.F16.F32.PACK_AB R2, RZ, R2 ;  /* 0x00000002ff02723e */ /* 0x000fca00000000ff */
[----:B------:R-:W-:Y:S01]  /*0870*/  STG.E.U16 desc[UR4][R4.64+0x40], R2 ;  /* 0x0000400204007986 */ /* 0x000fe2000c101504 */
[----:B------:R-:W-:Y:S05]  /*0880*/  EXIT ;  /* 0x000000000000794d */ /* 0x000fea0003800000 */
.L_x_5182:
        /* <DEDUP_REMOVED lines=15> */
.L_x_11490:


//--------------------- .text._ZN43_GLOBAL__N__9ae7fba5_10_SoftMax_cu_9f978f6320softmax_warp_forwardIN3c104HalfES2_fLi5ELb1ELb0EEEvPT0_PKT_iiiPKbib --------------------------
	.section	.text._ZN43_GLOBAL__N__9ae7fba5_10_SoftMax_cu_9f978f6320softmax_warp_forwardIN3c104HalfES2_fLi5ELb1ELb0EEEvPT0_PKT_iiiPKbib,"ax",@progbits
	.align	128
.text._ZN43_GLOBAL__N__9ae7fba5_10_SoftMax_cu_9f978f6320softmax_warp_forwardIN3c104HalfES2_fLi5ELb1ELb0EEEvPT0_PKT_iiiPKbib:
        .type           _ZN43_GLOBAL__N__9ae7fba5_10_SoftMax_cu_9f978f6320softmax_warp_forwardIN3c104HalfES2_fLi5ELb1ELb0EEEvPT0_PKT_iiiPKbib,@function
        .size           _ZN43_GLOBAL__N__9ae7fba5_10_SoftMax_cu_9f978f6320softmax_warp_forwardIN3c104HalfES2_fLi5ELb1ELb0EEEvPT0_PKT_iiiPKbib,(.L_x_11491 - _ZN43_GLOBAL__N__9ae7fba5_10_SoftMax_cu_9f978f6320softmax_warp_forwardIN3c104HalfES2_fLi5ELb1ELb0EEEvPT0_PKT_iiiPKbib)
        .other          _ZN43_GLOBAL__N__9ae7fba5_10_SoftMax_cu_9f978f6320softmax_warp_forwardIN3c104HalfES2_fLi5ELb1ELb0EEEvPT0_PKT_iiiPKbib,@"STO_CUDA_ENTRY STV_DEFAULT"
_ZN43_GLOBAL__N__9ae7fba5_10_SoftMax_cu_9f978f6320softmax_warp_forwardIN3c104HalfES2_fLi5ELb1ELb0EEEvPT0_PKT_iiiPKbib:
        /* <DEDUP_REMOVED lines=95> */
[----:B------:R-:W-:Y:S02]  /*05f0*/  @!P1 F2FP.F16.F32.PACK_AB R0, RZ, R0 ;  /* 0x00000000ff00923e */ /* 0x000fe400000000ff */
        /* <DEDUP_REMOVED lines=10> */
[----:B------:R-:W-:Y:S02]  /*06a0*/  F2FP.F16.F32.PACK_AB R5, RZ, R5 ;  /* 0x00000005ff05723e */ /* 0x000fe400000000ff */
[----:B------:R-:W-:-:S05]  /*06b0*/  LEA.HI.X R3, R0, UR7, R3, 0x1, P0 ;  /* 0x0000000700037c11 */ /* 0x000fca00080f0c03 */
[----:B------:R-:W-:Y:S01]  /*06c0*/  STG.E.U16 desc[UR4][R2.64], R5 ;  /* 0x0000000502007986 */ /* 0x000fe2000c101504 */
[----:B------:R-:W-:Y:S05]  /*06d0*/  EXIT ;  /* 0x000000000000794d */ /* 0x000fea0003800000 */
.L_x_5183:
        /* <DEDUP_REMOVED lines=10> */
.L_x_11491:


//--------------------- .text._ZN43_GLOBAL__N__9ae7fba5_10_SoftMax_cu_9f978f6320softmax_warp_forwardIN3c104HalfES2_fLi4ELb1ELb0EEEvPT0_PKT_iiiPKbib --------------------------
	.section	.text._ZN43_GLOBAL__N__9ae7fba5_10_SoftMax_cu_9f978f6320softmax_warp_forwardIN3c104HalfES2_fLi4ELb1ELb0EEEvPT0_PKT_iiiPKbib,"ax",@progbits
	.align	128
.text._ZN43_GLOBAL__N__9ae7fba5_10_SoftMax_cu_9f978f6320softmax_warp_forwardIN3c104HalfES2_fLi4ELb1ELb0EEEvPT0_PKT_iiiPKbib:
        .type           _ZN43_GLOBAL__N__9ae7fba5_10_SoftMax_cu_9f978f6320softmax_warp_forwardIN3c104HalfES2_fLi4ELb1ELb0EEEvPT0_PKT_iiiPKbib,@function
        .size           _ZN43_GLOBAL__N__9ae7fba5_10_SoftMax_cu_9f978f6320softmax_warp_forwardIN3c104HalfES2_fLi4ELb1ELb0EEEvPT0_PKT_iiiPKbib,(.L_x_11492 - _ZN43_GLOBAL__N__9ae7fba5_10_SoftMax_cu_9f978f6320softmax_warp_forwardIN3c104HalfES2_fLi4ELb1ELb0EEEvPT0_PKT_iiiPKbib)
        .other          _ZN43_GLOBAL__N__9ae7fba5_10_SoftMax_cu_9f978f6320softmax_warp_forwardIN3c104HalfES2_fLi4ELb1ELb0EEEvPT0_PKT_iiiPKbib,@"STO_CUDA_ENTRY STV_DEFAULT"
_ZN43_GLOBAL__N__9ae7fba5_10_SoftMax_cu_9f978f6320softmax_warp_forwardIN3c104HalfES2_fLi4ELb1ELb0EEEvPT0_PKT_iiiPKbib:
        /* <DEDUP_REMOVED lines=100> */
.L_x_5184:
        /* <DEDUP_REMOVED lines=12> */
.L_x_11492:


//--------------------- .text._ZN43_GLOBAL__N__9ae7fba5_10_SoftMax_cu_9f978f6320softmax_warp_forwardIN3c104HalfES2_fLi3ELb1ELb0EEEvPT0_PKT_iiiPKbib --------------------------
	.section	.text._ZN43_GLOBAL__N__9ae7fba5_10_SoftMax_cu_9f978f6320softmax_warp_forwardIN3c104HalfES2_fLi3ELb1ELb0EEEvPT0_PKT_iiiPKbib,"ax",@progbits
	.align	128
.text._ZN43_GLOBAL__N__9ae7fba5_10_SoftMax_cu_9f978f6320softmax_warp_forwardIN3c104HalfES2_fLi3ELb1ELb0EEEvPT0_PKT_iiiPKbib:
        .type           _ZN43_GLOBAL__N__9ae7fba5_10_SoftMax_cu_9f978f6320softmax_warp_forwardIN3c104HalfES2_fLi3ELb1ELb0EEEvPT0_PKT_iiiPKbib,@function
        .size           _ZN43_GLOBAL__N__9ae7fba5_10_SoftMax_cu_9f978f6320softmax_warp_forwardIN3c104HalfES2_fLi3ELb1ELb0EEEvPT0_PKT_iiiPKbib,(.L_x_11493 - _ZN43_GLOBAL__N__9ae7fba5_10_SoftMax_cu_9f978f6320softmax_warp_forwardIN3c104HalfES2_fLi3ELb1ELb0EEEvPT0_PKT_iiiPKbib)
        .other          _ZN43_GLOBAL__N__9ae7fba5_10_SoftMax_cu_9f978f6320softmax_warp_forwardIN3c104HalfES2_fLi3ELb1ELb0EEEvPT0_PKT_iiiPKbib,@"STO_CUDA_ENTRY STV_DEFAULT"
_ZN43_GLOBAL__N__9ae7fba5_10_SoftMax_cu_9f978f6320softmax_warp_forwardIN3c104HalfES2_fLi3ELb1ELb0EEEvPT0_PKT_iiiPKbib:
        /* <DEDUP_REMOVED lines=90> */
.L_x_5185:
        /* <DEDUP_REMOVED lines=14> */
.L_x_11493:


//--------------------- .text._ZN43_GLOBAL__N__9ae7fba5_10_SoftMax_cu_9f978f6320softmax_warp_forwardIN3c104HalfES2_fLi2ELb1ELb0EEEvPT0_PKT_iiiPKbib --------------------------
	.section	.text._ZN43_GLOBAL__N__9ae7fba5_10_SoftMax_cu_9f978f6320softmax_warp_forwardIN3c104HalfES2_fLi2ELb1ELb0EEEvPT0_PKT_iiiPKbib,"ax",@progbits
	.align	128
.text._ZN43_GLOBAL__N__9ae7fba5_10_SoftMax_cu_9f978f6320softmax_warp_forwardIN3c104HalfES2_fLi2ELb1ELb0EEEvPT0_PKT_iiiPKbib:
        .type           _ZN43_GLOBAL__N__9ae7fba5_10_SoftMax_cu_9f978f6320softmax_warp_forwardIN3c104HalfES2_fLi2ELb1ELb0EEEvPT0_PKT_iiiPKbib,@function
        .size           _ZN43_GLOBAL__N__9ae7fba5_10_SoftMax_cu_9f978f6320softmax_warp_forwardIN3c104HalfES2_fLi2ELb1ELb0EEEvPT0_PKT_iiiPKbib,(.L_x_11494 - _ZN43_GLOBAL__N__9ae7fba5_10_SoftMax_cu_9f978f6320softmax_warp_forwardIN3c104HalfES2_fLi2ELb1ELb0EEEvPT0_PKT_iiiPKbib)
        .other          _ZN43_GLOBAL__N__9ae7fba5_10_SoftMax_cu_9f978f6320softmax_warp_forwardIN3c104HalfES2_fLi2ELb1ELb0EEEvPT0_PKT_iiiPKbib,@"STO_CUDA_ENTRY STV_DEFAULT"
_ZN43_GLOBAL__N__9ae7fba5_10_SoftMax_cu_9f978f6320softmax_warp_forwardIN3c104HalfES2_fLi2ELb1ELb0EEEvPT0_PKT_iiiPKbib:
        /* <DEDUP_REMOVED lines=65> */
[----:B------:R-:W-:Y:S02]  /*0410*/  @!P1 F2FP.F16.F32.PACK_AB R0, RZ, R0 ;  /* 0x00000000ff00923e */ /* 0x000fe400000000ff */
        /* <DEDUP_REMOVED lines=10> */
[----:B------:R-:W-:Y:S02]  /*04c0*/  F2FP.F16.F32.PACK_AB R5, RZ, R5 ;  /* 0x00000005ff05723e */ /* 0x000fe400000000ff */
[----:B------:R-:W-:-:S05]  /*04d0*/  LEA.HI.X R3, R0, UR7, R3, 0x1, P0 ;  /* 0x0000000700037c11 */ /* 0x000fca00080f0c03 */
[----:B------:R-:W-:Y:S01]  /*04e0*/  STG.E.U16 desc[UR4][R2.64], R5 ;  /* 0x0000000502007986 */ /* 0x000fe2000c101504 */
[----:B------:R-:W-:Y:S05]  /*04f0*/  EXIT ;  /* 0x000000000000794d */ /* 0x000fea0003800000 */
.L_x_5186:
        /* <DEDUP_REMOVED lines=16> */
.L_x_11494:


//--------------------- .text._ZN43_GLOBAL__N__9ae7fba5_10_SoftMax_cu_9f978f6320softmax_warp_forwardIN3c104HalfES2_fLi1ELb1ELb0EEEvPT0_PKT_iiiPKbib --------------------------
	.section	.text._ZN43_GLOBAL__N__9ae7fba5_10_SoftMax_cu_9f978f6320softmax_warp_forwardIN3c104HalfES2_fLi1ELb1ELb0EEEvPT0_PKT_iiiPKbib,"ax",@progbits
	.align	128
.text._ZN43_GLOBAL__N__9ae7fba5_10_SoftMax_cu_9f978f6320softmax_warp_forwardIN3c104HalfES2_fLi1ELb1ELb0EEEvPT0_PKT_iiiPKbib:
        .type           _ZN43_GLOBAL__N__9ae7fba5_10_SoftMax_cu_9f978f6320softmax_warp_forwardIN3c104HalfES2_fLi1ELb1ELb0EEEvPT0_PKT_iiiPKbib,@function
        .size           _ZN43_GLOBAL__N__9ae7fba5_10_SoftMax_cu_9f978f6320softmax_warp_forwardIN3c104HalfES2_fLi1ELb1ELb0EEEvPT0_PKT_iiiPKbib,(.L_x_11495 - _ZN43_GLOBAL__N__9ae7fba5_10_SoftMax_cu_9f978f6320softmax_warp_forwardIN3c104HalfES2_fLi1ELb1ELb0EEEvPT0_PKT_iiiPKbib)
        .other          _ZN43_GLOBAL__N__9ae7fba5_10_SoftMax_cu_9f978f6320softmax_warp_forwardIN3c104HalfES2_fLi1ELb1ELb0EEEvPT0_PKT_iiiPKbib,@"STO_CUDA_ENTRY STV_DEFAULT"
_ZN43_GLOBAL__N__9ae7fba5_10_SoftMax_cu_9f978f6320softmax_warp_forwardIN3c104HalfES2_fLi1ELb1ELb0EEEvPT0_PKT_iiiPKbib:
        /* <DEDUP_REMOVED lines=66> */
[----:B------:R-:W-:Y:S02]  /*0420*/  F2FP.F16.F32.PACK_AB R0, RZ, R3 ;  /* 0x00000003ff00723e */ /* 0x000fe400000000ff */
[----:B------:R-:W-:-:S05]  /*0430*/  LEA.HI.X R3, R4, UR7, R5, 0x1, P0 ;  /* 0x0000000704037c11 */ /* 0x000fca00080f0c05 */
[----:B------:R-:W-:Y:S01]  /*0440*/  STG.E.U16 desc[UR4][R2.64], R0 ;  /* 0x0000000002007986 */ /* 0x000fe2000c101504 */
[----:B------:R-:W-:Y:S05]  /*0450*/  EXIT ;  /* 0x000000000000794d */ /* 0x000fea0003800000 */
.L_x_5187:
        /* <DEDUP_REMOVED lines=10> */
.L_x_11495:


//--------------------- .text._ZN43_GLOBAL__N__9ae7fba5_10_SoftMax_cu_9f978f6320softmax_warp_forwardIN3c104HalfES2_fLi0ELb1ELb0EEEvPT0_PKT_iiiPKbib --------------------------
	.section	.text._ZN43_GLOBAL__N__9ae7fba5_10_SoftMax_cu_9f978f6320softmax_warp_forwardIN3c104HalfES2_fLi0ELb1ELb0EEEvPT0_PKT_iiiPKbib,"ax",@progbits
	.align	128
.text._ZN43_GLOBAL__N__9ae7fba5_10_SoftMax_cu_9f978f6320softmax_warp_forwardIN3c104HalfES2_fLi0ELb1ELb0EEEvPT0_PKT_iiiPKbib:
        .type           _ZN43_GLOBAL__N__9ae7fba5_10_SoftMax_cu_9f978f6320softmax_warp_forwardIN3c104HalfES2_fLi0ELb1ELb0EEEvPT0_PKT_iiiPKbib,@function
        .size           _ZN43_GLOBAL__N__9ae7fba5_10_SoftMax_cu_9f978f6320softmax_warp_forwardIN3c104HalfES2_fLi0ELb1ELb0EEEvPT0_PKT_iiiPKbib,(.L_x_11496 - _ZN43_GLOBAL__N__9ae7fba5_10_SoftMax_cu_9f978f6320softmax_warp_forwardIN3c104HalfES2_fLi0ELb1ELb0EEEvPT0_PKT_iiiPKbib)
        .other          _ZN43_GLOBAL__N__9ae7fba5_10_SoftMax_cu_9f978f6320softmax_warp_forwardIN3c104HalfES2_fLi0ELb1ELb0EEEvPT0_PKT_iiiPKbib,@"STO_CUDA_ENTRY STV_DEFAULT"
_ZN43_GLOBAL__N__9ae7fba5_10_SoftMax_cu_9f978f6320softmax_warp_forwardIN3c104HalfES2_fLi0ELb1ELb0EEEvPT0_PKT_iiiPKbib:
        /* <DEDUP_REMOVED lines=44> */
[----:B------:R-:W-:Y:S02]  /*02c0*/  F2FP.F16.F32.PACK_AB R2, RZ, R5 ;  /* 0x00000005ff02723e */ /* 0x000fe400000000ff */
[----:B------:R-:W-:-:S05]  /*02d0*/  LEA.HI.X R5, R3, UR7, R0, 0x1, P0 ;  /* 0x0000000703057c11 */ /* 0x000fca00080f0c00 */
[----:B------:R0:W-:Y:S02]  /*02e0*/  STG.E.U16 desc[UR4][R4.64], R2 ;  /* 0x0000000204007986 */ /* 0x0001e4000c101504 */
.L_x_5189:
[----:B------:R-:W-:Y:S05]  /*02f0*/  BSYNC.RECONVERGENT B0 ;  /* 0x0000000000007941 */ /* 0x000fea0003800200 */
.L_x_5188:
        /* <DEDUP_REMOVED lines=12> */
[----:B------:R-:W-:-:S05]  /*03c0*/  F2FP.F16.F32.PACK_AB R6, RZ, R6 ;  /* 0x00000006ff06723e */ /* 0x000fca00000000ff */
[----:B------:R-:W-:Y:S01]  /*03d0*/  STG.E.U16 desc[UR4][R2.64], R6 ;  /* 0x0000000602007986 */ /* 0x000fe2000c101504 */
[----:B------:R-:W-:Y:S05]  /*03e0*/  EXIT ;  /* 0x000000000000794d */ /* 0x000fea0003800000 */
.L_x_5190:
        /* <DEDUP_REMOVED lines=9> */
.L_x_11496:


//--------------------- .text._ZN43_GLOBAL__N__9ae7fba5_10_SoftMax_cu_9f978f6320softmax_warp_forwardIfffLi11ELb1ELb0EEEvPT0_PKT_iiiPKbib --------------------------
	.section	.text._ZN43_GLOBAL__N__9ae7fba5_10_SoftMax_cu_9f978f6320softmax_warp_forwardIfffLi11ELb1ELb0EEEvPT0_PKT_iiiPKbib,"ax",@progbits
	.align	128
.text._ZN43_GLOBAL__N__9ae7fba5_10_SoftMax_cu_9f978f6320softmax_warp_forwardIfffLi11ELb1ELb0EEEvPT0_PKT_iiiPKbib:
        .type           _ZN43_GLOBAL__N__9ae7fba5_10_SoftMax_cu_9f978f6320softmax_warp_forwardIfffLi11ELb1ELb0EEEvPT0_PKT_iiiPKbib,@function
        .size           _ZN43_GLOBAL__N__9ae7fba5_10_SoftMax_cu_9f978f6320softmax_warp_forwardIfffLi11ELb1ELb0EEEvPT0_PKT_iiiPKbib,(.L_x_11497 - _ZN43_GLOBAL__N__9ae7fba5_10_SoftMax_cu_9f978f6320softmax_warp_forwardIfffLi11ELb1ELb0EEEvPT0_PKT_iiiPKbib)
        .other          _ZN43_GLOBAL__N__9ae7fba5_10_SoftMax_cu_9f978f6320softmax_warp_forwardIfffLi11ELb1ELb0EEEvPT0_PKT_iiiPKbib,@"STO_CUDA_ENTRY STV_DEFAULT"
_ZN43_GLOBAL__N__9ae7fba5_10_SoftMax_cu_9f978f6320softmax_warp_forwardIfffLi11ELb1ELb0EEEvPT0_PKT_iiiPKbib:
        /* <DEDUP_REMOVED lines=8> */
[----:B------:R-:W-:-:S02]  /*0080*/  IMAD.MOV.U32 R67, RZ, RZ, -0x800000 ;  /* 0xff800000ff437424 */ /* 0x000fc400078e00ff */
[----:B------:R-:W-:Y:S02]  /*0090*/  IMAD.MOV.U32 R69, RZ, RZ, -0x800000 ;  /* 0xff800000ff457424 */ /* 0x000fe400078e00ff */
[----:B------:R-:W-:Y:S02]  /*00a0*/  IMAD.MOV.U32 R68, RZ, RZ, -0x800000 ;  /* 0xff800000ff447424 */ /* 0x000fe400078e00ff */
        /* <DEDUP_REMOVED lines=13> */
[----:B------:R-:W-:Y:S02]  /*0180*/  P2R R0, PR, RZ, 0x1 ;  /* 0x00000001ff007803 */ /* 0x000fe40000000000 */
[C---:B------:R-:W-:Y:S02]  /*0190*/  ISETP.LT.OR P0, PT, R5.reuse, 0x1, P0 ;  /* 0x000000010500780c */ /* 0x040fe40000701670 */
[----:B------:R-:W-:Y:S02]  /*01a0*/  P2R R4, PR, RZ, 0x2 ;  /* 0x00000002ff047803 */ /* 0x000fe40000000000 */
[----:B------:R-:W-:Y:S01]  /*01b0*/  ISETP.LT.OR P1, PT, R5, 0x1, P1 ;  /* 0x000000010500780c */ /* 0x000fe20000f21670 */
[C---:B------:R-:W-:Y:S01]  /*01c0*/  VIADD R21, R73.reuse, 0xa0 ;  /* 0x000000a049157836 */ /* 0x040fe20000000000 */
[----:B------:R-:W-:Y:S01]  /*01d0*/  ISETP.GE.AND P3, PT, R104, UR8, PT ;  /* 0x0000000868007c0c */ /* 0x000fe2000bf66270 */
[----:B------:R-:W-:Y:S01]  /*01e0*/  IMAD.MOV.U32 R65, RZ, RZ, -0x800000 ;  /* 0xff800000ff417424 */ /* 0x000fe200078e00ff */
[----:B------:R-:W-:Y:S01]  /*01f0*/  IADD3 R102, PT, PT, R73, 0x60, RZ ;  /* 0x0000006049667810 */ /* 0x000fe20007ffe0ff */
[----:B0-----:R-:W2:Y:S03]  /*0200*/  @!P2 LDG.E R69, desc[UR4][R2.64] ;  /* 0x000000040245a981 */ /* 0x001ea6000c1e1900 */
[----:B------:R-:W-:Y:S01]  /*0210*/  ISETP.GE.AND P4, PT, R102, UR8, PT ;  /* 0x0000000866007c0c */ /* 0x000fe2000bf86270 */
[----:B------:R-:W3:Y:S01]  /*0220*/  @!P0 LDG.E R67, desc[UR4][R2.64+0x100] ;  /* 0x0001000402438981 */ /* 0x000ee2000c1e1900 */
[----:B------:R-:W-:-:S02]  /*0230*/  ISETP.LT.OR P0, PT, R5, 0x1, P3 ;  /* 0x000000010500780c */ /* 0x000fc40001f01670 */
[----:B------:R-:W-:Y:S01]  /*0240*/  ISETP.GE.AND P2, PT, R21, UR8, PT ;  /* 0x0000000815007c0c */ /* 0x000fe2000bf46270 */
[----:B------:R-:W2:Y:S01]  /*0250*/  @!P1 LDG.E R68, desc[UR4][R2.64+0x80] ;  /* 0x0000800402449981 */ /* 0x000ea2000c1e1900 */
[----:B------:R-:W-:Y:S02]  /*0260*/  ISETP.LT.OR P1, PT, R5, 0x1, P4 ;  /* 0x000000010500780c */ /* 0x000fe40002721670 */
[----:B------:R-:W-:-:S07]  /*0270*/  MOV R66, 0xff800000 ;  /* 0xff80000000427802 */ /* 0x000fce0000000f00 */
        /* <DEDUP_REMOVED lines=700> */
[----:B-1----:R-:W-:Y:S01]  /*2e40*/  FFMA.FTZ R69, R106, -0.69314718246459960938, R69 ;  /* 0xbf3172186a457823 */ /* 0x002fe20000010045 */
[----:B0-----:R-:W-:-:S05]  /*2e50*/  IMAD.WIDE R2, R71, 0x4, R2 ;  /* 0x0000000447027825 */ /* 0x001fca00078e0202 */
[----:B------:R0:W-:Y:S06]  /*2e60*/  STG.E desc[UR4][R2.64], R69 ;  /* 0x0000004502007986 */ /* 0x0001ec000c101904 */
[----:B------:R-:W-:Y:S05]  /*2e70*/  @P6 EXIT ;  /* 0x000000000000694d */ /* 0x000fea0003800000 */
[----:B------:R-:W-:Y:S01]  /*2e80*/  ISETP.GE.AND P5, PT, R100, UR8, PT ;  /* 0x0000000864007c0c */ /* 0x000fe2000bfa6270 */
[----:B0-----:R-:W-:-:S05]  /*2e90*/  FFMA.FTZ R69, R106, -0.69314718246459960938, R68 ;  /* 0xbf3172186a457823 */ /* 0x001fca0000010044 */
[----:B------:R0:W-:Y:S07]  /*2ea0*/  STG.E desc[UR4][R2.64+0x80], R69 ;  /* 0x0000804502007986 */ /* 0x0001ee000c101904 */
        /* <DEDUP_REMOVED lines=259> */
.L_x_5191:
        /* <DEDUP_REMOVED lines=10> */
.L_x_11497:


//--------------------- .text._ZN43_GLOBAL__N__9ae7fba5_10_SoftMax_cu_9f978f6320softmax_warp_forwardIfffLi10ELb1ELb0EEEvPT0_PKT_iiiPKbib --------------------------
	.section	.text._ZN43_GLOBAL__N__9ae7fba5_10_SoftMax_cu_9f978f6320softmax_warp_forwardIfffLi10ELb1ELb0EEEvPT0_PKT_iiiPKbib,"ax",@progbits
	.align	128
.text._ZN43_GLOBAL__N__9ae7fba5_10_SoftMax_cu_9f978f6320softmax_warp_forwardIfffLi10ELb1ELb0EEEvPT0_PKT_iiiPKbib:
        .type           _ZN43_GLOBAL__N__9ae7fba5_10_SoftMax_cu_9f978f6320softmax_warp_forwardIfffLi10ELb1ELb0EEEvPT0_PKT_iiiPKbib,@function
        .size           _ZN43_GLOBAL__N__9ae7fba5_10_SoftMax_cu_9f978f6320softmax_warp_forwardIfffLi10ELb1ELb0EEEvPT0_PKT_iiiPKbib,(.L_x_11498 - _ZN43_GLOBAL__N__9ae7fba5_10_SoftMax_cu_9f978f6320softmax_warp_forwardIfffLi10ELb1ELb0EEEvPT0_PKT_iiiPKbib)
        .other          _ZN43_GLOBAL__N__9ae7fba5_10_SoftMax_cu_9f978f6320softmax_warp_forwardIfffLi10ELb1ELb0EEEvPT0_PKT_iiiPKbib,@"STO_CUDA_ENTRY STV_DEFAULT"
_ZN43_GLOBAL__N__9ae7fba5_10_SoftMax_cu_9f978f6320softmax_warp_forwardIfffLi10ELb1ELb0EEEvPT0_PKT_iiiPKbib:
        /* <DEDUP_REMOVED lines=35> */
[----:B------:R-:W-:Y:S02]  /*0230*/  ISETP.LT.OR P0, PT, R4, 0x1, P3 ;  /* 0x000000010400780c */ /* 0x000fe40001f01670 */
        /* <DEDUP_REMOVED lines=107> */
[----:B------:R-:W-:Y:S02]  /*08f0*/  ISETP.GE.OR P6, PT, R0, UR8, !P5 ;  /* 0x0000000800007c0c */ /* 0x000fe4000efc6670 */
[----:B------:R-:W0:Y:S01]  /*0900*/  S2R R0, SR_TID.X ;  /* 0x0000000000007919 */ /* 0x000e220000002100 */
[----:B------:R-:W-:-:S10]  /*0910*/  IMAD.MOV.U32 R41, RZ, RZ, -0x800000 ;  /* 0xff800000ff297424 */ /* 0x000fd400078e00ff */
[----:B------:R-:W4:Y:S01]  /*0920*/  @!P6 LDG.E R40, desc[UR4][R2.64+0xc00] ;  /* 0x000c00040228e981 */ /* 0x000f22000c1e1900 */
[----:B------:R-:W-:Y:S02]  /*0930*/  ISETP.GE.OR P6, PT, R9, UR8, !P5 ;  /* 0x0000000809007c0c */ /* 0x000fe4000efc6670 */
[----:B------:R-:W-:Y:S01]  /*0940*/  IADD3 R8, PT, PT, R36, 0x340, RZ ;  /* 0x0000034024087810 */ /* 0x000fe20007ffe0ff */
[----:B------:R-:W-:-:S10]  /*0950*/  IMAD.MOV.U32 R42, RZ, RZ, -0x800000 ;  /* 0xff800000ff2a7424 */ /* 0x000fd400078e00ff */
[----:B------:R-:W4:Y:S01]  /*0960*/  @!P6 LDG.E R41, desc[UR4][R2.64+0xc80] ;  /* 0x000c80040229e981 */ /* 0x000f22000c1e1900 */
[----:B------:R-:W-:Y:S01]  /*0970*/  ISETP.GE.OR P6, PT, R8, UR8, !P5 ;  /* 0x0000000808007c0c */ /* 0x000fe2000efc6670 */
[----:B0-----:R-:W-:-:S12]  /*0980*/  VIADD R7, R0, 0x360 ;  /* 0x0000036000077836 */ /* 0x001fd80000000000 */
[----:B------:R-:W4:Y:S01]  /*0990*/  @!P6 LDG.E R42, desc[UR4][R2.64+0xd00] ;  /* 0x000d0004022ae981 */ /* 0x000f22000c1e1900 */
[----:B------:R-:W-:Y:S02]  /*09a0*/  ISETP.GE.OR P6, PT, R7, UR8, !P5 ;  /* 0x0000000807007c0c */ /* 0x000fe4000efc6670 */
[----:B------:R-:W-:Y:S01]  /*09b0*/  MOV R43, 0xff800000 ;  /* 0xff800000002b7802 */ /* 0x000fe20000000f00 */
        /* <DEDUP_REMOVED lines=98> */
[----:B------:R-:W-:-:S04]  /*0fe0*/  FADD.FTZ R50, -R2, R57 ;  /* 0x0000003902327221 */ /* 0x000fc80000010100 */
[----:B------:R-:W0:Y:S08]  /*0ff0*/  MUFU.EX2 R3, R3 ;  /* 0x0000000300037308 */ /* 0x000e300000000800 */
        /* <DEDUP_REMOVED lines=171> */
[----:B----4-:R-:W-:-:S05]  /*1ab0*/  FFMA.FTZ R11, R36, -0.69314718246459960938, R26 ;  /* 0xbf317218240b7823 */ /* 0x010fca000001001a */
        /* <DEDUP_REMOVED lines=14> */
[----:B----4-:R-:W-:-:S05]  /*1ba0*/  FFMA.FTZ R11, R36, -0.69314718246459960938, R22 ;  /* 0xbf317218240b7823 */ /* 0x010fca0000010016 */
[----:B------:R4:W-:Y:S01]  /*1bb0*/  STG.E desc[UR4][R2.64+0x600], R11 ;  /* 0x0006000b02007986 */ /* 0x0009e2000c101904 */
[----:B------:R-:W-:Y:S05]  /*1bc0*/  @P0 EXIT ;  /* 0x000000000000094d */ /* 0x000fea0003800000 */
[----:B------:R-:W-:-:S05]  /*1bd0*/  FFMA.FTZ R21, R36, -0.69314718246459960938, R21 ;  /* 0xbf31721824157823 */ /* 0x000fca0000010015 */
[----:B------:R0:W-:Y:S01]  /*1be0*/  STG.E desc[UR4][R2.64+0x680], R21 ;  /* 0x0006801502007986 */ /* 0x0001e2000c101904 */
        /* <DEDUP_REMOVED lines=10> */
[----:B------:R-:W4:Y:S02]  /*1c90*/  S2R R10, SR_TID.X ;  /* 0x00000000000a7919 */ /* 0x000f240000002100 */
[----:B----4-:R-:W-:-:S04]  /*1ca0*/  IADD3 R11, PT, PT, R10, 0x240, RZ ;  /* 0x000002400a0b7810 */ /* 0x010fc80007ffe0ff */
[----:B------:R-:W-:Y:S01]  /*1cb0*/  ISETP.GE.AND P0, PT, R11, UR8, PT ;  /* 0x000000080b007c0c */ /* 0x000fe2000bf06270 */
[----:B------:R-:W-:-:S05]  /*1cc0*/  FFMA.FTZ R11, R36, -0.69314718246459960938, R50 ;  /* 0xbf317218240b7823 */ /* 0x000fca0000010032 */
[----:B------:R4:W-:Y:S07]  /*1cd0*/  STG.E desc[UR4][R2.64+0x880], R11 ;  /* 0x0008800b02007986 */ /* 0x0009ee000c101904 */
[----:B------:R-:W-:Y:S05]  /*1ce0*/  @P0 EXIT ;  /* 0x000000000000094d */ /* 0x000fea0003800000 */
[----:B----4-:R-:W-:Y:S02]  /*1cf0*/  VIADD R11, R10, 0x260 ;  /* 0x000002600a0b7836 */ /* 0x010fe40000000000 */
        /* <DEDUP_REMOVED lines=60> */
.L_x_5192:
        /* <DEDUP_REMOVED lines=12> */
.L_x_11498:


//--------------------- .text._ZN43_GLOBAL__N__9ae7fba5_10_SoftMax_cu_9f978f6320softmax_warp_forwardIfffLi9ELb1ELb0EEEvPT0_PKT_iiiPKbib --------------------------
	.section	.text._ZN43_GLOBAL__N__9ae7fba5_10_SoftMax_cu_9f978f6320softmax_warp_forwardIfffLi9ELb1ELb0EEEvPT0_PKT_iiiPKbib,"ax",@progbits
	.align	128
.text._ZN43_GLOBAL__N__9ae7fba5_10_SoftMax_cu_9f978f6320softmax_warp_forwardIfffLi9ELb1ELb0EEEvPT0_PKT_iiiPKbib:
        .type           _ZN43_GLOBAL__N__9ae7fba5_10_SoftMax_cu_9f978f6320softmax_warp_forwardIfffLi9ELb1ELb0EEEvPT0_PKT_iiiPKbib,@function
        .size           _ZN43_GLOBAL__N__9ae7fba5_10_SoftMax_cu_9f978f6320softmax_warp_forwardIfffLi9ELb1ELb0EEEvPT0_PKT_iiiPKbib,(.L_x_11499 - _ZN43_GLOBAL__N__9ae7fba5_10_SoftMax_cu_9f978f6320softmax_warp_forwardIfffLi9ELb1ELb0EEEvPT0_PKT_iiiPKbib)
        .other          _ZN43_GLOBAL__N__9ae7fba5_10_SoftMax_cu_9f978f6320softmax_warp_forwardIfffLi9ELb1ELb0EEEvPT0_PKT_iiiPKbib,@"STO_CUDA_ENTRY STV_DEFAULT"
_ZN43_GLOBAL__N__9ae7fba5_10_SoftMax_cu_9f978f6320softmax_warp_forwardIfffLi9ELb1ELb0EEEvPT0_PKT_iiiPKbib:
        /* <DEDUP_REMOVED lines=8> */
[----:B------:R-:W-:-:S02]  /*0080*/  IMAD.MOV.U32 R27, RZ, RZ, -0x800000 ;  /* 0xff800000ff1b7424 */ /* 0x000fc400078e00ff */
[----:B------:R-:W-:Y:S02]  /*0090*/  IMAD.MOV.U32 R17, RZ, RZ, -0x800000 ;  /* 0xff800000ff117424 */ /* 0x000fe400078e00ff */
        /* <DEDUP_REMOVED lines=21> */
[----:B------:R-:W-:Y:S01]  /*01f0*/  IMAD.MOV.U32 R14, RZ, RZ, -0x800000 ;  /* 0xff800000ff0e7424 */ /* 0x000fe200078e00ff */
[----:B0-----:R-:W2:Y:S02]  /*0200*/  @!P2 LDG.E R17, desc[UR4][R8.64] ;  /* 0x000000040811a981 */ /* 0x001ea4000c1e1900 */
[----:B------:R-:W-:-:S03]  /*0210*/  ISETP.GE.AND P4, PT, R30, UR8, PT ;  /* 0x000000081e007c0c */ /* 0x000fc6000bf86270 */
[----:B------:R-:W3:Y:S01]  /*0220*/  @!P0 LDG.E R27, desc[UR4][R8.64+0x100] ;  /* 0x00010004081b8981 */ /* 0x000ee2000c1e1900 */
[C---:B------:R-:W-:Y:S02]  /*0230*/  ISETP.LT.OR P0, PT, R4.reuse, 0x1, P3 ;  /* 0x000000010400780c */ /* 0x040fe40001f01670 */
        /* <DEDUP_REMOVED lines=50> */
[----:B------:R-:W-:Y:S02]  /*0560*/  ISETP.GE.AND P5, PT, R4, 0x1, PT ;  /* 0x000000010400780c */ /* 0x000fe40003fa6270 */
[----:B------:R-:W0:Y:S02]  /*0570*/  S2R R4, SR_TID.X ;  /* 0x0000000000047919 */ /* 0x000e240000002100 */
[----:B------:R-:W-:Y:S01]  /*0580*/  ISETP.GE.OR P6, PT, R0, UR8, !P5 ;  /* 0x0000000800007c0c */ /* 0x000fe2000efc6670 */
[----:B------:R-:W-:Y:S01]  /*0590*/  IMAD.MOV.U32 R3, RZ, RZ, -0x800000 ;  /* 0xff800000ff037424 */ /* 0x000fe200078e00ff */
[----:B------:R-:W-:Y:S01]  /*05a0*/  IADD3 R0, PT, PT, R2, 0x1c0, RZ ;  /* 0x000001c002007810 */ /* 0x000fe20007ffe0ff */
[----:B------:R-:W-:-:S10]  /*05b0*/  IMAD.MOV.U32 R20, RZ, RZ, -0x800000 ;  /* 0xff800000ff147424 */ /* 0x000fd400078e00ff */
        /* <DEDUP_REMOVED lines=57> */
[----:B------:R-:W-:-:S03]  /*0950*/  FADD.FTZ R15, -R24, R15 ;  /* 0x0000000f180f7221 */ /* 0x000fc60000010100 */
[----:B------:R-:W0:Y:S01]  /*0960*/  MUFU.EX2 R25, R25 ;  /* 0x0000001900197308 */ /* 0x000e220000000800 */
[----:B------:R-:W-:Y:S01]  /*0970*/  FMUL.FTZ R27, R16, 1.4426950216293334961 ;  /* 0x3fb8aa3b101b7820 */ /* 0x000fe20000410000 */
[----:B------:R-:W-:Y:S01]  /*0980*/  FMUL.FTZ R32, R15, 1.4426950216293334961 ;  /* 0x3fb8aa3b0f207820 */ /* 0x000fe20000410000 */
[----:B------:R-:W-:-:S05]  /*0990*/  FADD.FTZ R14, -R24, R14 ;  /* 0x0000000e180e7221 */ /* 0x000fca0000010100 */
[----:B------:R1:W2:Y:S01]  /*09a0*/  MUFU.EX2 R26, R9 ;  /* 0x00000009001a7308 */ /* 0x0002a20000000800 */
[----:B------:R-:W-:Y:S01]  /*09b0*/  FMUL.FTZ R34, R14, 1.4426950216293334961 ;  /* 0x3fb8aa3b0e227820 */ /* 0x000fe20000410000 */
[C---:B------:R-:W-:Y:S01]  /*09c0*/  FADD.FTZ R13, -R24.reuse, R13 ;  /* 0x0000000d180d7221 */ /* 0x040fe20000010100 */
[----:B------:R-:W-:-:S05]  /*09d0*/  FADD.FTZ R22, -R24, R33 ;  /* 0x0000002118167221 */ /* 0x000fca0000010100 */
[----:B------:R-:W3:Y:S01]  /*09e0*/  MUFU.EX2 R27, R27 ;  /* 0x0000001b001b7308 */ /* 0x000ee20000000800 */
[C---:B------:R-:W-:Y:S01]  /*09f0*/  FADD.FTZ R33, -R24.reuse, R3 ;  /* 0x0000000318217221 */ /* 0x040fe20000010100 */
[----:B------:R-:W-:Y:S01]  /*0a00*/  FMUL.FTZ R3, R13, 1.4426950216293334961 ;  /* 0x3fb8aa3b0d037820 */ /* 0x000fe20000410000 */
[----:B------:R-:W-:-:S05]  /*0a10*/  FADD.FTZ R12, -R24, R12 ;  /* 0x0000000c180c7221 */ /* 0x000fca0000010100 */
[----:B------:R-:W4:Y:S01]  /*0a20*/  MUFU.EX2 R32, R32 ;  /* 0x0000002000207308 */ /* 0x000f220000000800 */
[----:B0-----:R-:W-:Y:S01]  /*0a30*/  FADD.FTZ R25, RZ, R25 ;  /* 0x00000019ff197221 */ /* 0x001fe20000010000 */
[C---:B------:R-:W-:Y:S01]  /*0a40*/  FADD.FTZ R11, -R24.reuse, R11 ;  /* 0x0000000b180b7221 */ /* 0x040fe20000010100 */
[C---:B------:R-:W-:Y:S01]  /*0a50*/  FADD.FTZ R10, -R24.reuse, R10 ;  /* 0x0000000a180a7221 */ /* 0x040fe20000010100 */
[C---:B-1----:R-:W-:Y:S01]  /*0a60*/  FADD.FTZ R9, -R24.reuse, R37 ;  /* 0x0000002518097221 */ /* 0x042fe20000010100 */
[----:B------:R-:W-:-:S03]  /*0a70*/  FADD.FTZ R8, -R24, R35 ;  /* 0x0000002318087221 */ /* 0x000fc60000010100 */
[----:B------:R-:W0:Y:S01]  /*0a80*/  MUFU.EX2 R34, R34 ;  /* 0x0000002200227308 */ /* 0x000e220000000800 */
[C---:B------:R-:W-:Y:S01]  /*0a90*/  FADD.FTZ R23, -R24.reuse, R23 ;  /* 0x0000001718177221 */ /* 0x040fe20000010100 */
[C---:B------:R-:W-:Y:S01]  /*0aa0*/  FADD.FTZ R20, -R24.reuse, R20 ;  /* 0x0000001418147221 */ /* 0x040fe20000010100 */
[----:B------:R-:W-:Y:S01]  /*0ab0*/  FADD.FTZ R21, -R24, R21 ;  /* 0x0000001518157221 */ /* 0x000fe20000010100 */
[----:B------:R-:W-:Y:S01]  /*0ac0*/  FMUL.FTZ R24, R12, 1.4426950216293334961 ;  /* 0x3fb8aa3b0c187820 */ /* 0x000fe20000410000 */
[----:B--2---:R-:W-:-:S03]  /*0ad0*/  FADD.FTZ R26, R25, R26 ;  /* 0x0000001a191a7221 */ /* 0x004fc60000010000 */
[----:B------:R-:W1:Y:S01]  /*0ae0*/  MUFU.EX2 R3, R3 ;  /* 0x0000000300037308 */ /* 0x000e620000000800 */
[----:B---3--:R-:W-:Y:S01]  /*0af0*/  FADD.FTZ R27, R26, R27 ;  /* 0x0000001b1a1b7221 */ /* 0x008fe20000010000 */
[----:B------:R-:W-:Y:S01]  /*0b00*/  FMUL.FTZ R25, R11, 1.4426950216293334961 ;  /* 0x3fb8aa3b0b197820 */ /* 0x000fe20000410000 */
[----:B------:R-:W-:Y:S02]  /*0b10*/  FMUL.FTZ R26, R10, 1.4426950216293334961 ;  /* 0x3fb8aa3b0a1a7820 */ /* 0x000fe40000410000 */
[----:B----4-:R-:W-:-:S03]  /*0b20*/  FADD.FTZ R27, R27, R32 ;  /* 0x000000201b1b7221 */ /* 0x010fc60000010000 */
        /* <DEDUP_REMOVED lines=85> */
[----:B0-----:R-:W-:-:S05]  /*1080*/  FFMA.FTZ R5, R24, -0.69314718246459960938, R22 ;  /* 0xbf31721818057823 */ /* 0x001fca0000010016 */
[----:B------:R0:W-:Y:S01]  /*1090*/  STG.E desc[UR4][R2.64+0x580], R5 ;  /* 0x0005800502007986 */ /* 0x0001e2000c101904 */
[----:B------:R-:W-:Y:S05]  /*10a0*/  @P4 EXIT ;  /* 0x000000000000494d */ /* 0x000fea0003800000 */
[----:B0-----:R-:W0:Y:S01]  /*10b0*/  S2R R5, SR_TID.X ;  /* 0x0000000000057919 */ /* 0x001e220000002100 */
[----:B------:R-:W-:-:S05]  /*10c0*/  FFMA.FTZ R23, R24, -0.69314718246459960938, R23 ;  /* 0xbf31721818177823 */ /* 0x000fca0000010017 */
[----:B------:R0:W-:Y:S02]  /*10d0*/  STG.E desc[UR4][R2.64+0x600], R23 ;  /* 0x0006001702007986 */ /* 0x0001e4000c101904 */
[----:B0-----:R-:W-:-:S05]  /*10e0*/  VIADD R5, R5, 0x1a0 ;  /* 0x000001a005057836 */ /* 0x001fca0000000000 */
[----:B------:R-:W-:-:S13]  /*10f0*/  ISETP.GE.AND P0, PT, R5, UR8, PT ;  /* 0x0000000805007c0c */ /* 0x000fda000bf06270 */
        /* <DEDUP_REMOVED lines=10> */
[----:B------:R-:W-:Y:S01]  /*11a0*/  STG.E desc[UR4][R2.64+0x780], R21 ;  /* 0x0007801502007986 */ /* 0x000fe2000c101904 */
[----:B------:R-:W-:Y:S05]  /*11b0*/  EXIT ;  /* 0x000000000000794d */ /* 0x000fea0003800000 */
.L_x_5193:
        /* <DEDUP_REMOVED lines=12> */
.L_x_11499:


//--------------------- .text._ZN43_GLOBAL__N__9ae7fba5_10_SoftMax_cu_9f978f6320softmax_warp_forwardIfffLi8ELb1ELb0EEEvPT0_PKT_iiiPKbib --------------------------
	.section	.text._ZN43_GLOBAL__N__9ae7fba5_10_SoftMax_cu_9f978f6320softmax_warp_forwardIfffLi8ELb1ELb0EEEvPT0_PKT_iiiPKbib,"ax",@progbits
	.align	128
.text._ZN43_GLOBAL__N__9ae7fba5_10_SoftMax_cu_9f978f6320softmax_warp_forwardIfffLi8ELb1ELb0EEEvPT0_PKT_iiiPKbib:
        .type           _ZN43_GLOBAL__N__9ae7fba5_10_SoftMax_cu_9f978f6320softmax_warp_forwardIfffLi8ELb1ELb0EEEvPT0_PKT_iiiPKbib,@function
        .size           _ZN43_GLOBAL__N__9ae7fba5_10_SoftMax_cu_9f978f6320softmax_warp_forwardIfffLi8ELb1ELb0EEEvPT0_PKT_iiiPKbib,(.L_x_11500 - _ZN43_GLOBAL__N__9ae7fba5_10_SoftMax_cu_9f978f6320softmax_warp_forwardIfffLi8ELb1ELb0EEEvPT0_PKT_iiiPKbib)
        .other          _ZN43_GLOBAL__N__9ae7fba5_10_SoftMax_cu_9f978f6320softmax_warp_forwardIfffLi8ELb1ELb0EEEvPT0_PKT_iiiPKbib,@"STO_CUDA_ENTRY STV_DEFAULT"
_ZN43_GLOBAL__N__9ae7fba5_10_SoftMax_cu_9f978f6320softmax_warp_forwardIfffLi8ELb1ELb0EEEvPT0_PKT_iiiPKbib:
        /* <DEDUP_REMOVED lines=93> */
[C---:B------:R-:W-:Y:S01]  /*05d0*/  FADD.FTZ R6, -R2.reuse, R6 ;  /* 0x0000000602067221 */ /* 0x040fe20000010100 */
[----:B------:R-:W0:Y:S01]  /*05e0*/  MUFU.EX2 R12, R12 ;  /* 0x0000000c000c7308 */ /* 0x000e220000000800 */
[----:B------:R-:W-:Y:S01]  /*05f0*/  FADD.FTZ R5, -R2, R5 ;  /* 0x0000000502057221 */ /* 0x000fe20000010100 */
[----:B------:R-:W-:Y:S01]  /*0600*/  FMUL.FTZ R15, R7, 1.4426950216293334961 ;  /* 0x3fb8aa3b070f7820 */ /* 0x000fe20000410000 */
[----:B------:R-:W-:Y:S01]  /*0610*/  FMUL.FTZ R19, R6, 1.4426950216293334961 ;  /* 0x3fb8aa3b06137820 */ /* 0x000fe20000410000 */
[----:B------:R-:W-:Y:S01]  /*0620*/  FADD.FTZ R2, -R2, R4 ;  /* 0x0000000402027221 */ /* 0x000fe20000010100 */
[----:B------:R-:W-:-:S03]  /*0630*/  FMUL.FTZ R20, R5, 1.4426950216293334961 ;  /* 0x3fb8aa3b05147820 */ /* 0x000fc60000410000 */
[----:B------:R-:W1:Y:S08]  /*0640*/  MUFU.EX2 R3, R3 ;  /* 0x0000000300037308 */ /* 0x000e700000000800 */
[----:B------:R-:W2:Y:S01]  /*0650*/  MUFU.EX2 R13, R13 ;  /* 0x0000000d000d7308 */ /* 0x000ea20000000800 */
[----:B0-----:R-:W-:-:S07]  /*0660*/  FADD.FTZ R12, RZ, R12 ;  /* 0x0000000cff0c7221 */ /* 0x001fce0000010000 */
[----:B------:R-:W0:Y:S01]  /*0670*/  MUFU.EX2 R14, R14 ;  /* 0x0000000e000e7308 */ /* 0x000e220000000800 */
[----:B-1----:R-:W-:Y:S01]  /*0680*/  FADD.FTZ R12, R12, R3 ;  /* 0x000000030c0c7221 */ /* 0x002fe20000010000 */
[----:B------:R-:W-:-:S06]  /*0690*/  FMUL.FTZ R3, R2, 1.4426950216293334961 ;  /* 0x3fb8aa3b02037820 */ /* 0x000fcc0000410000 */
[----:B------:R-:W1:Y:S01]  /*06a0*/  MUFU.EX2 R15, R15 ;  /* 0x0000000f000f7308 */ /* 0x000e620000000800 */
[----:B--2---:R-:W-:-:S07]  /*06b0*/  FADD.FTZ R13, R12, R13 ;  /* 0x0000000d0c0d7221 */ /* 0x004fce0000010000 */
[----:B------:R-:W2:Y:S01]  /*06c0*/  MUFU.EX2 R19, R19 ;  /* 0x0000001300137308 */ /* 0x000ea20000000800 */
[----:B0-----:R-:W-:-:S07]  /*06d0*/  FADD.FTZ R14, R13, R14 ;  /* 0x0000000e0d0e7221 */ /* 0x001fce0000010000 */
        /* <DEDUP_REMOVED lines=20> */
[----:B------:R-:W-:-:S05]  /*0820*/  ISETP.NE.AND P6, PT, R16, RZ, PT ;  /* 0x000000ff1000720c */ /* 0x000fca0003fc5270 */
[----:B------:R-:W0:Y:S01]  /*0830*/  MUFU.LG2 R20, R20 ;  /* 0x0000001400147308 */ /* 0x000e220000000c00 */
[----:B--2---:R-:W-:-:S04]  /*0840*/  IMAD.WIDE R12, R0, 0x4, R12 ;  /* 0x00000004000c7825 */ /* 0x004fc800078e020c */
[----:B0-----:R-:W-:-:S05]  /*0850*/  FFMA.FTZ R3, R20, -0.69314718246459960938, R10 ;  /* 0xbf31721814037823 */ /* 0x001fca000001000a */
        /* <DEDUP_REMOVED lines=23> */
.L_x_5194:
        /* <DEDUP_REMOVED lines=11> */
.L_x_11500:


//--------------------- .text._ZN43_GLOBAL__N__9ae7fba5_10_SoftMax_cu_9f978f6320softmax_warp_forwardIfffLi7ELb1ELb0EEEvPT0_PKT_iiiPKbib --------------------------
	.section	.text._ZN43_GLOBAL__N__9ae7fba5_10_SoftMax_cu_9f978f6320softmax_warp_forwardIfffLi7ELb1ELb0EEEvPT0_PKT_iiiPKbib,"ax",@progbits
	.align	128
.text._ZN43_GLOBAL__N__9ae7fba5_10_SoftMax_cu_9f978f6320softmax_warp_forwardIfffLi7ELb1ELb0EEEvPT0_PKT_iiiPKbib:
        .type           _ZN43_GLOBAL__N__9ae7fba5_10_SoftMax_cu_9f978f6320softmax_warp_forwardIfffLi7ELb1ELb0EEEvPT0_PKT_iiiPKbib,@function
        .size           _ZN43_GLOBAL__N__9ae7fba5_10_SoftMax_cu_9f978f6320softmax_warp_forwardIfffLi7ELb1ELb0EEEvPT0_PKT_iiiPKbib,(.L_x_11501 - _ZN43_GLOBAL__N__9ae7fba5_10_SoftMax_cu_9f978f6320softmax_warp_forwardIfffLi7ELb1ELb0EEEvPT0_PKT_iiiPKbib)
        .other          _ZN43_GLOBAL__N__9ae7fba5_10_SoftMax_cu_9f978f6320softmax_warp_forwardIfffLi7ELb1ELb0EEEvPT0_PKT_iiiPKbib,@"STO_CUDA_ENTRY STV_DEFAULT"
_ZN43_GLOBAL__N__9ae7fba5_10_SoftMax_cu_9f978f6320softmax_warp_forwardIfffLi7ELb1ELb0EEEvPT0_PKT_iiiPKbib:
        /* <DEDUP_REMOVED lines=17> */
[-C--:B------:R-:W-:Y:S01]  /*0110*/  ISETP.GE.AND P2, PT, R2, R3.reuse, PT ;  /* 0x000000030200720c */ /* 0x080fe20003f46270 */
[----:B------:R-:W-:Y:S01]  /*0120*/  VIADD R2, R4, 0x40 ;  /* 0x0000004004027836 */ /* 0x000fe20000000000 */
[----:B------:R-:W-:Y:S01]  /*0130*/  ISETP.LT.OR P4, PT, R16, 0x1, P1 ;  /* 0x000000011000780c */ /* 0x000fe20000f81670 */
[----:B---3--:R-:W-:Y:S01]  /*0140*/  IMAD.WIDE R12, R0, 0x4, R12 ;  /* 0x00000004000c7825 */ /* 0x008fe200078e020c */
[----:B------:R-:W-:Y:S02]  /*0150*/  ISETP.LT.OR P6, PT, R16, 0x1, P2 ;  /* 0x000000011000780c */ /* 0x000fe400017c1670 */
[----:B------:R-:W-:Y:S01]  /*0160*/  ISETP.GE.AND P3, PT, R2, R3, PT ;  /* 0x000000030200720c */ /* 0x000fe20003f66270 */
[----:B------:R-:W-:-:S03]  /*0170*/  VIADD R2, R4, 0x60 ;  /* 0x0000006004027836 */ /* 0x000fc60000000000 */
[----:B------:R-:W-:Y:S02]  /*0180*/  ISETP.LT.OR P5, PT, R16, 0x1, P3 ;  /* 0x000000011000780c */ /* 0x000fe40001fa1670 */
[----:B------:R-:W-:Y:S02]  /*0190*/  ISETP.GE.AND P0, PT, R2, R3, PT ;  /* 0x000000030200720c */ /* 0x000fe40003f06270 */
[----:B------:R-:W-:Y:S01]  /*01a0*/  MOV R9, 0xff800000 ;  /* 0xff80000000097802 */ /* 0x000fe20000000f00 */
[----:B0-----:R-:W2:Y:S01]  /*01b0*/  @!P4 LDG.E R11, desc[UR4][R12.64] ;  /* 0x000000040c0bc981 */ /* 0x001ea2000c1e1900 */
[----:B------:R-:W-:-:S03]  /*01c0*/  ISETP.LT.OR P4, PT, R16, 0x1, P0 ;  /* 0x000000011000780c */ /* 0x000fc60000781670 */
[----:B------:R-:W2:Y:S01]  /*01d0*/  @!P6 LDG.E R8, desc[UR4][R12.64+0x80] ;  /* 0x000080040c08e981 */ /* 0x000ea2000c1e1900 */
[C---:B------:R-:W-:Y:S01]  /*01e0*/  ISETP.LT.OR P6, PT, R16.reuse, 0x2, P1 ;  /* 0x000000021000780c */ /* 0x040fe20000fc1670 */
[----:B------:R-:W-:Y:S02]  /*01f0*/  IMAD.MOV.U32 R6, RZ, RZ, -0x800000 ;  /* 0xff800000ff067424 */ /* 0x000fe400078e00ff */
[----:B------:R-:W3:Y:S01]  /*0200*/  @!P5 LDG.E R9, desc[UR4][R12.64+0x100] ;  /* 0x000100040c09d981 */ /* 0x000ee2000c1e1900 */
[C---:B------:R-:W-:Y:S01]  /*0210*/  ISETP.LT.OR P5, PT, R16.reuse, 0x2, P2 ;  /* 0x000000021000780c */ /* 0x040fe200017a1670 */
[----:B------:R-:W-:Y:S01]  /*0220*/  IMAD.MOV.U32 R7, RZ, RZ, -0x800000 ;  /* 0xff800000ff077424 */ /* 0x000fe200078e00ff */
[----:B------:R-:W-:Y:S01]  /*0230*/  MOV R2, 0xff800000 ;  /* 0xff80000000027802 */ /* 0x000fe20000000f00 */
[----:B------:R-:W-:Y:S02]  /*0240*/  IMAD.WIDE.U32 R14, R3, 0x4, R12 ;  /* 0x00000004030e7825 */ /* 0x000fe400078e000c */
[----:B------:R0:W4:Y:S01]  /*0250*/  @!P4 LDG.E R6, desc[UR4][R12.64+0x180] ;  /* 0x000180040c06c981 */ /* 0x000122000c1e1900 */
[----:B------:R-:W-:Y:S01]  /*0260*/  ISETP.LT.OR P4, PT, R16, 0x2, P3 ;  /* 0x000000021000780c */ /* 0x000fe20001f81670 */
[----:B------:R-:W-:-:S02]  /*0270*/  IMAD.MOV.U32 R5, RZ, RZ, -0x800000 ;  /* 0xff800000ff057424 */ /* 0x000fc400078e00ff */
[----:B------:R-:W5:Y:S04]  /*0280*/  @!P6 LDG.E R7, desc[UR4][R14.64] ;  /* 0x000000040e07e981 */ /* 0x000f68000c1e1900 */
[----:B------:R-:W5:Y:S01]  /*0290*/  @!P5 LDG.E R2, desc[UR4][R14.64+0x80] ;  /* 0x000080040e02d981 */ /* 0x000f62000c1e1900 */
[----:B------:R-:W-:Y:S01]  /*02a0*/  ISETP.LT.OR P5, PT, R16, 0x2, P0 ;  /* 0x000000021000780c */ /* 0x000fe200007a1670 */
[----:B------:R-:W-:-:S04]  /*02b0*/  IMAD.MOV.U32 R4, RZ, RZ, -0x800000 ;  /* 0xff800000ff047424 */ /* 0x000fc800078e00ff */
[----:B------:R-:W5:Y:S08]  /*02c0*/  @!P4 LDG.E R5, desc[UR4][R14.64+0x100] ;  /* 0x000100040e05c981 */ /* 0x000f70000c1e1900 */
[----:B------:R1:W5:Y:S01]  /*02d0*/  @!P5 LDG.E R4, desc[UR4][R14.64+0x180] ;  /* 0x000180040e04d981 */ /* 0x000362000c1e1900 */
        /* <DEDUP_REMOVED lines=10> */
[----:B-1----:R-:W-:-:S04]  /*0380*/  FSEL R15, R10, R5, P4 ;  /* 0x000000050a0f7208 */ /* 0x002fc80002000000 */
        /* <DEDUP_REMOVED lines=37> */
[----:B------:R-:W0:Y:S01]  /*05e0*/  MUFU.EX2 R10, R10 ;  /* 0x0000000a000a7308 */ /* 0x000e220000000800 */
[----:B-1----:R-:W-:-:S04]  /*05f0*/  FSETP.GEU.FTZ.AND P4, PT, R19, R20, PT ;  /* 0x000000141300720b */ /* 0x002fc80003f9e000 */
[----:B------:R-:W-:-:S03]  /*0600*/  FSEL R19, R20, R19, !P4 ;  /* 0x0000001314137208 */ /* 0x000fc60006000000 */
[----:B------:R-:W1:Y:S01]  /*0610*/  MUFU.EX2 R12, R12 ;  /* 0x0000000c000c7308 */ /* 0x000e620000000800 */
[----:B------:R-:W-:Y:S01]  /*0620*/  ISETP.GE.AND P4, PT, R16, 0x1, PT ;  /* 0x000000011000780c */ /* 0x000fe20003f86270 */
[C---:B------:R-:W-:Y:S01]  /*0630*/  FADD.FTZ R7, -R19.reuse, R7 ;  /* 0x0000000713077221 */ /* 0x040fe20000010100 */
[C---:B------:R-:W-:Y:S01]  /*0640*/  FADD.FTZ R2, -R19.reuse, R2 ;  /* 0x0000000213027221 */ /* 0x040fe20000010100 */
[C---:B------:R-:W-:Y:S01]  /*0650*/  FADD.FTZ R5, -R19.reuse, R5 ;  /* 0x0000000513057221 */ /* 0x040fe20000010100 */
[----:B------:R-:W-:-:S03]  /*0660*/  FADD.FTZ R4, -R19, R4 ;  /* 0x0000000413047221 */ /* 0x000fc60000010100 */
[----:B------:R-:W2:Y:S01]  /*0670*/  MUFU.EX2 R14, R14 ;  /* 0x0000000e000e7308 */ /* 0x000ea20000000800 */
[----:B------:R-:W-:Y:S01]  /*0680*/  FMUL.FTZ R17, R7, 1.4426950216293334961 ;  /* 0x3fb8aa3b07117820 */ /* 0x000fe20000410000 */
[----:B0-----:R-:W-:Y:S01]  /*0690*/  FADD.FTZ R15, RZ, R10 ;  /* 0x0000000aff0f7221 */ /* 0x001fe20000010000 */
[----:B------:R-:W-:Y:S01]  /*06a0*/  FMUL.FTZ R18, R2, 1.4426950216293334961 ;  /* 0x3fb8aa3b02127820 */ /* 0x000fe20000410000 */
[----:B------:R-:W-:Y:S01]  /*06b0*/  FMUL.FTZ R20, R5, 1.4426950216293334961 ;  /* 0x3fb8aa3b05147820 */ /* 0x000fe20000410000 */
[----:B------:R-:W-:-:S03]  /*06c0*/  FMUL.FTZ R19, R4, 1.4426950216293334961 ;  /* 0x3fb8aa3b04137820 */ /* 0x000fc60000410000 */
[----:B------:R-:W0:Y:S01]  /*06d0*/  MUFU.EX2 R13, R13 ;  /* 0x0000000d000d7308 */ /* 0x000e220000000800 */
[----:B-1----:R-:W-:-:S07]  /*06e0*/  FADD.FTZ R15, R15, R12 ;  /* 0x0000000c0f0f7221 */ /* 0x002fce0000010000 */
[----:B------:R-:W1:Y:S01]  /*06f0*/  MUFU.EX2 R17, R17 ;  /* 0x0000001100117308 */ /* 0x000e620000000800 */
[----:B--2---:R-:W-:-:S07]  /*0700*/  FADD.FTZ R14, R15, R14 ;  /* 0x0000000e0f0e7221 */ /* 0x004fce0000010000 */
[----:B------:R-:W2:Y:S01]  /*0710*/  MUFU.EX2 R18, R18 ;  /* 0x0000001200127308 */ /* 0x000ea20000000800 */
[----:B0-----:R-:W-:-:S05]  /*0720*/  FADD.FTZ R13, R14, R13 ;  /* 0x0000000d0e0d7221 */ /* 0x001fca0000010000 */
[----:B------:R-:W0:Y:S02]  /*0730*/  SHFL.BFLY PT, R12, R13, 0x10, 0x1f ;  /* 0x0e001f000d0c7f89 */ /* 0x000e2400000e0000 */
[----:B------:R-:W3:Y:S01]  /*0740*/  MUFU.EX2 R20, R20 ;  /* 0x0000001400147308 */ /* 0x000ee20000000800 */
[----:B-1----:R-:W-:-:S07]  /*0750*/  FADD.FTZ R17, RZ, R17 ;  /* 0x00000011ff117221 */ /* 0x002fce0000010000 */
[----:B------:R-:W1:Y:S01]  /*0760*/  MUFU.EX2 R10, R19 ;  /* 0x00000013000a7308 */ /* 0x000e620000000800 */
[----:B--2---:R-:W-:-:S04]  /*0770*/  FADD.FTZ R17, R17, R18 ;  /* 0x0000001211117221 */ /* 0x004fc80000010000 */
[----:B---3--:R-:W-:Y:S01]  /*0780*/  FADD.FTZ R17, R17, R20 ;  /* 0x0000001411117221 */ /* 0x008fe20000010000 */
[----:B0-----:R-:W-:-:S03]  /*0790*/  FADD.FTZ R12, R13, R12 ;  /* 0x0000000c0d0c7221 */ /* 0x001fc60000010000 */
[----:B-1----:R-:W-:Y:S02]  /*07a0*/  FADD.FTZ R10, R17, R10 ;  /* 0x0000000a110a7221 */ /* 0x002fe40000010000 */
        /* <DEDUP_REMOVED lines=32> */
[C---:B------:R-:W-:Y:S01]  /*09b0*/  FFMA.FTZ R9, R14.reuse, -0.69314718246459960938, R9 ;  /* 0xbf3172180e097823 */ /* 0x040fe20000010009 */
[----:B-1----:R-:W-:-:S04]  /*09c0*/  @!P0 FFMA.FTZ R11, R14, -0.69314718246459960938, R6 ;  /* 0xbf3172180e0b8823 */ /* 0x002fc80000010006 */
[----:B------:R2:W-:Y:S04]  /*09d0*/  STG.E desc[UR4][R12.64+0x100], R9 ;  /* 0x000100090c007986 */ /* 0x0005e8000c101904 */
[----:B------:R2:W-:Y:S02]  /*09e0*/  @!P0 STG.E desc[UR4][R12.64+0x180], R11 ;  /* 0x0001800b0c008986 */ /* 0x0005e4000c101904 */
.L_x_5196:
[----:B------:R-:W-:Y:S05]  /*09f0*/  BSYNC.RECONVERGENT B0 ;  /* 0x0000000000007941 */ /* 0x000fea0003800200 */
.L_x_5195:
        /* <DEDUP_REMOVED lines=9> */
[----:B--2---:R-:W-:-:S05]  /*0a90*/  LEA.HI.X R9, R0, UR7, R15, 0x2, P1 ;  /* 0x0000000700097c11 */ /* 0x004fca00088f140f */
        /* <DEDUP_REMOVED lines=8> */
[----:B---3--:R-:W-:-:S05]  /*0b20*/  FFMA.FTZ R3, R10, -0.69314718246459960938, R4 ;  /* 0xbf3172180a037823 */ /* 0x008fca0000010004 */
[----:B------:R-:W-:Y:S01]  /*0b30*/  STG.E desc[UR4][R8.64+0x180], R3 ;  /* 0x0001800308007986 */ /* 0x000fe2000c101904 */
[----:B------:R-:W-:Y:S05]  /*0b40*/  EXIT ;  /* 0x000000000000794d */ /* 0x000fea0003800000 */
.L_x_5197:
        /* <DEDUP_REMOVED lines=11> */
.L_x_11501:


//--------------------- .text._ZN43_GLOBAL__N__9ae7fba5_10_SoftMax_cu_9f978f6320softmax_warp_forwardIfffLi6ELb1ELb0EEEvPT0_PKT_iiiPKbib --------------------------
	.section	.text._ZN43_GLOBAL__N__9ae7fba5_10_SoftMax_cu_9f978f6320softmax_warp_forwardIfffLi6ELb1ELb0EEEvPT0_PKT_iiiPKbib,"ax",@progbits
	.align	128
.text._ZN43_GLOBAL__N__9ae7fba5_10_SoftMax_cu_9f978f6320softmax_warp_forwardIfffLi6ELb1ELb0EEEvPT0_PKT_iiiPKbib:
        .type           _ZN43_GLOBAL__N__9ae7fba5_10_SoftMax_cu_9f978f6320softmax_warp_forwardIfffLi6ELb1ELb0EEEvPT0_PKT_iiiPKbib,@function
        .size           _ZN43_GLOBAL__N__9ae7fba5_10_SoftMax_cu_9f978f6320softmax_warp_forwardIfffLi6ELb1ELb0EEEvPT0_PKT_iiiPKbib,(.L_x_11502 - _ZN43_GLOBAL__N__9ae7fba5_10_SoftMax_cu_9f978f6320softmax_warp_forwardIfffLi6ELb1ELb0EEEvPT0_PKT_iiiPKbib)
        .other          _ZN43_GLOBAL__N__9ae7fba5_10_SoftMax_cu_9f978f6320softmax_warp_forwardIfffLi6ELb1ELb0EEEvPT0_PKT_iiiPKbib,@"STO_CUDA_ENTRY STV_DEFAULT"
_ZN43_GLOBAL__N__9ae7fba5_10_SoftMax_cu_9f978f6320softmax_warp_forwardIfffLi6ELb1ELb0EEEvPT0_PKT_iiiPKbib:
        /* <DEDUP_REMOVED lines=20> */
[----:B------:R-:W-:-:S03]  /*0140*/  ISETP.LT.OR P2, PT, R14, 0x2, P0 ;  /* 0x000000020e00780c */ /* 0x000fc60000741670 */
[----:B------:R-:W-:-:S06]  /*0150*/  IMAD.MOV.U32 R5, RZ, RZ, -0x800000 ;  /* 0xff800000ff057424 */ /* 0x000fcc00078e00ff */
[----:B0-----:R-:W2:Y:S01]  /*0160*/  @!P3 LDG.E R2, desc[UR4][R8.64] ;  /* 0x000000040802b981 */ /* 0x001ea2000c1e1900 */
[----:B------:R-:W-:Y:S01]  /*0170*/  ISETP.LT.OR P3, PT, R14, 0x2, P1 ;  /* 0x000000020e00780c */ /* 0x000fe20000f61670 */
[----:B------:R-:W-:Y:S02]  /*0180*/  IMAD.MOV.U32 R4, RZ, RZ, -0x800000 ;  /* 0xff800000ff047424 */ /* 0x000fe400078e00ff */
[----:B------:R-:W-:Y:S01]  /*0190*/  IMAD.MOV.U32 R7, RZ, RZ, -0x800000 ;  /* 0xff800000ff077424 */ /* 0x000fe200078e00ff */
[----:B------:R-:W2:Y:S01]  /*01a0*/  @!P4 LDG.E R5, desc[UR4][R8.64+0x80] ;  /* 0x000080040805c981 */ /* 0x000ea2000c1e1900 */
[----:B------:R-:W-:-:S05]  /*01b0*/  IMAD.WIDE.U32 R10, R0, 0x4, R8 ;  /* 0x00000004000a7825 */ /* 0x000fca00078e0008 */
[----:B------:R-:W3:Y:S04]  /*01c0*/  @!P2 LDG.E R4, desc[UR4][R10.64] ;  /* 0x000000040a04a981 */ /* 0x000ee8000c1e1900 */
[----:B------:R-:W3:Y:S01]  /*01d0*/  @!P3 LDG.E R7, desc[UR4][R10.64+0x80] ;  /* 0x000080040a07b981 */ /* 0x000ee2000c1e1900 */
[----:B--2---:R-:W-:-:S04]  /*01e0*/  FSETP.GT.FTZ.AND P2, PT, R2, R5, PT ;  /* 0x000000050200720b */ /* 0x004fc80003f54000 */
[----:B------:R-:W-:-:S05]  /*01f0*/  FSEL R6, R2, R5, P2 ;  /* 0x0000000502067208 */ /* 0x000fca0001000000 */
[----:B------:R-:W0:Y:S01]  /*0200*/  SHFL.BFLY PT, R13, R6, 0x10, 0x1f ;  /* 0x0e001f00060d7f89 */ /* 0x000e2200000e0000 */
[----:B---3--:R-:W-:-:S04]  /*0210*/  FSETP.GT.FTZ.AND P2, PT, R4, R7, PT ;  /* 0x000000070400720b */ /* 0x008fc80003f54000 */
        /* <DEDUP_REMOVED lines=29> */
[----:B-1----:R-:W-:Y:S01]  /*03f0*/  FSETP.GEU.FTZ.AND P2, PT, R8, R13, PT ;  /* 0x0000000d0800720b */ /* 0x002fe20003f5e000 */
[----:B------:R-:W-:Y:S02]  /*0400*/  FADD.FTZ R5, -R9, R5 ;  /* 0x0000000509057221 */ /* 0x000fe40000010100 */
[----:B------:R-:W-:Y:S01]  /*0410*/  FMUL.FTZ R10, R2, 1.4426950216293334961 ;  /* 0x3fb8aa3b020a7820 */ /* 0x000fe20000410000 */
[----:B------:R-:W-:Y:S01]  /*0420*/  FSEL R13, R13, R8, !P2 ;  /* 0x000000080d0d7208 */ /* 0x000fe20005000000 */
[----:B------:R-:W-:Y:S01]  /*0430*/  FMUL.FTZ R9, R5, 1.4426950216293334961 ;  /* 0x3fb8aa3b05097820 */ /* 0x000fe20000410000 */
[----:B------:R-:W-:-:S03]  /*0440*/  ISETP.GE.AND P2, PT, R14, 0x1, PT ;  /* 0x000000010e00780c */ /* 0x000fc60003f46270 */
[C---:B------:R-:W-:Y:S01]  /*0450*/  FADD.FTZ R4, -R13.reuse, R4 ;  /* 0x000000040d047221 */ /* 0x040fe20000010100 */
[----:B------:R-:W-:Y:S01]  /*0460*/  FADD.FTZ R7, -R13, R7 ;  /* 0x000000070d077221 */ /* 0x000fe20000010100 */
[----:B------:R-:W0:Y:S02]  /*0470*/  MUFU.EX2 R10, R10 ;  /* 0x0000000a000a7308 */ /* 0x000e240000000800 */
[----:B------:R-:W-:Y:S01]  /*0480*/  FMUL.FTZ R8, R4, 1.4426950216293334961 ;  /* 0x3fb8aa3b04087820 */ /* 0x000fe20000410000 */
[----:B------:R-:W-:-:S05]  /*0490*/  FMUL.FTZ R11, R7, 1.4426950216293334961 ;  /* 0x3fb8aa3b070b7820 */ /* 0x000fca0000410000 */
        /* <DEDUP_REMOVED lines=33> */
[----:B-1----:R-:W-:Y:S01]  /*06b0*/  LEA R8, P3, R3, UR6, 0x2 ;  /* 0x0000000603087c11 */ /* 0x002fe2000f8610ff */
[C---:B--2---:R-:W-:Y:S01]  /*06c0*/  FFMA.FTZ R11, R13.reuse, -0.69314718246459960938, R2 ;  /* 0xbf3172180d0b7823 */ /* 0x044fe20000010002 */
[----:B------:R-:W-:Y:S02]  /*06d0*/  @!P1 FFMA.FTZ R5, R13, -0.69314718246459960938, R5 ;  /* 0xbf3172180d059823 */ /* 0x000fe40000010005 */
[----:B------:R-:W-:-:S05]  /*06e0*/  LEA.HI.X R9, R3, UR7, R6, 0x2, P3 ;  /* 0x0000000703097c11 */ /* 0x000fca00098f1406 */
[----:B------:R1:W-:Y:S04]  /*06f0*/  STG.E desc[UR4][R8.64], R11 ;  /* 0x0000000b08007986 */ /* 0x0003e8000c101904 */
[----:B------:R1:W-:Y:S02]  /*0700*/  @!P1 STG.E desc[UR4][R8.64+0x80], R5 ;  /* 0x0000800508009986 */ /* 0x0003e4000c101904 */
.L_x_5199:
[----:B------:R-:W-:Y:S05]  /*0710*/  BSYNC.RECONVERGENT B0 ;  /* 0x0000000000007941 */ /* 0x000fea0003800200 */
.L_x_5198:
[----:B------:R-:W-:Y:S05]  /*0720*/  @!P2 EXIT ;  /* 0x000000000000a94d */ /* 0x000fea0003800000 */
[----:B------:R-:W-:Y:S05]  /*0730*/  @P0 EXIT ;  /* 0x000000000000094d */ /* 0x000fea0003800000 */
[----:B0-----:R-:W-:Y:S01]  /*0740*/  FADD.FTZ R17, R10, R17 ;  /* 0x000000110a117221 */ /* 0x001fe20000010000 */
[----:B------:R-:W0:Y:S01]  /*0750*/  LDCU.64 UR6, c[0x0][0x380] ;  /* 0x00007000ff0677ac */ /* 0x000e220008000a00 */
[----:B------:R-:W-:-:S04]  /*0760*/  IADD3 R0, P0, PT, R3, R0, RZ ;  /* 0x0000000003007210 */ /* 0x000fc80007f1e0ff */
[----:B------:R-:W1:Y:S01]  /*0770*/  MUFU.LG2 R17, R17 ;  /* 0x0000001100117308 */ /* 0x000e620000000c00 */
[----:B------:R-:W-:Y:S01]  /*0780*/  IMAD.X R3, RZ, RZ, R6, P0 ;  /* 0x000000ffff037224 */ /* 0x000fe200000e0606 */
[----:B0-----:R-:W-:-:S04]  /*0790*/  LEA R2, P0, R0, UR6, 0x2 ;  /* 0x0000000600027c11 */ /* 0x001fc8000f8010ff */
[----:B------:R-:W-:Y:S01]  /*07a0*/  LEA.HI.X R3, R0, UR7, R3, 0x2, P0 ;  /* 0x0000000700037c11 */ /* 0x000fe200080f1403 */
[----:B-1----:R-:W-:-:S05]  /*07b0*/  FFMA.FTZ R5, R17, -0.69314718246459960938, R4 ;  /* 0xbf31721811057823 */ /* 0x002fca0000010004 */
[----:B------:R0:W-:Y:S01]  /*07c0*/  STG.E desc[UR4][R2.64], R5 ;  /* 0x0000000502007986 */ /* 0x0001e2000c101904 */
[----:B------:R-:W-:Y:S05]  /*07d0*/  @P1 EXIT ;  /* 0x000000000000194d */ /* 0x000fea0003800000 */
[----:B------:R-:W-:-:S05]  /*07e0*/  FFMA.FTZ R7, R17, -0.69314718246459960938, R7 ;  /* 0xbf31721811077823 */ /* 0x000fca0000010007 */
[----:B------:R-:W-:Y:S01]  /*07f0*/  STG.E desc[UR4][R2.64+0x80], R7 ;  /* 0x0000800702007986 */ /* 0x000fe2000c101904 */
[----:B------:R-:W-:Y:S05]  /*0800*/  EXIT ;  /* 0x000000000000794d */ /* 0x000fea0003800000 */
.L_x_5200:
        /* <DEDUP_REMOVED lines=15> */
.L_x_11502:


//--------------------- .text._ZN43_GLOBAL__N__9ae7fba5_10_SoftMax_cu_9f978f6320softmax_warp_forwardIfffLi5ELb1ELb0EEEvPT0_PKT_iiiPKbib --------------------------
	.section	.text._ZN43_GLOBAL__N__9ae7fba5_10_SoftMax_cu_9f978f6320softmax_warp_forwardIfffLi5ELb1ELb0EEEvPT0_PKT_iiiPKbib,"ax",@progbits
	.align	128
.text._ZN43_GLOBAL__N__9ae7fba5_10_SoftMax_cu_9f978f6320softmax_warp_forwardIfffLi5ELb1ELb0EEEvPT0_PKT_iiiPKbib:
        .type           _ZN43_GLOBAL__N__9ae7fba5_10_SoftMax_cu_9f978f6320softmax_warp_forwardIfffLi5ELb1ELb0EEEvPT0_PKT_iiiPKbib,@function
        .size           _ZN43_GLOBAL__N__9ae7fba5_10_SoftMax_cu_9f978f6320softmax_warp_forwardIfffLi5ELb1ELb0EEEvPT0_PKT_iiiPKbib,(.L_x_11503 - _ZN43_GLOBAL__N__9ae7fba5_10_SoftMax_cu_9f978f6320softmax_warp_forwardIfffLi5ELb1ELb0EEEvPT0_PKT_iiiPKbib)
        .other          _ZN43_GLOBAL__N__9ae7fba5_10_SoftMax_cu_9f978f6320softmax_warp_forwardIfffLi5ELb1ELb0EEEvPT0_PKT_iiiPKbib,@"STO_CUDA_ENTRY STV_DEFAULT"
_ZN43_GLOBAL__N__9ae7fba5_10_SoftMax_cu_9f978f6320softmax_warp_forwardIfffLi5ELb1ELb0EEEvPT0_PKT_iiiPKbib:
        /* <DEDUP_REMOVED lines=25> */
[----:B--2---:R-:W-:-:S05]  /*0190*/  @!P2 LEA R6, P3, R2, R6, 0x2 ;  /* 0x000000060206a211 */ /* 0x004fca00078610ff */
        /* <DEDUP_REMOVED lines=70> */
[----:B------:R-:W2:Y:S01]  /*0600*/  LDCU.64 UR6, c[0x0][0x380] ;  /* 0x00007000ff0677ac */ /* 0x000ea20008000a00 */
[----:B-1----:R-:W-:Y:S01]  /*0610*/  FADD.FTZ R9, R8, R9 ;  /* 0x0000000908097221 */ /* 0x002fe20000010000 */
[----:B------:R-:W-:-:S03]  /*0620*/  IADD3 R0, P0, PT, R2, UR8, RZ ;  /* 0x0000000802007c10 */ /* 0x000fc6000ff1e0ff */
[----:B0-----:R-:W0:Y:S02]  /*0630*/  MUFU.LG2 R5, R9 ;  /* 0x0000000900057308 */ /* 0x001e240000000c00 */
[----:B------:R-:W-:Y:S01]  /*0640*/  IMAD.X R3, RZ, RZ, R3, P0 ;  /* 0x000000ffff037224 */ /* 0x000fe200000e0603 */
[----:B--2---:R-:W-:-:S04]  /*0650*/  LEA R2, P0, R0, UR6, 0x2 ;  /* 0x0000000600027c11 */ /* 0x004fc8000f8010ff */
[----:B------:R-:W-:Y:S01]  /*0660*/  LEA.HI.X R3, R0, UR7, R3, 0x2, P0 ;  /* 0x0000000700037c11 */ /* 0x000fe200080f1403 */
[----:B0-----:R-:W-:-:S05]  /*0670*/  FFMA.FTZ R5, R5, -0.69314718246459960938, R4 ;  /* 0xbf31721805057823 */ /* 0x001fca0000010004 */
[----:B------:R-:W-:Y:S01]  /*0680*/  STG.E desc[UR4][R2.64], R5 ;  /* 0x0000000502007986 */ /* 0x000fe2000c101904 */
[----:B------:R-:W-:Y:S05]  /*0690*/  EXIT ;  /* 0x000000000000794d */ /* 0x000fea0003800000 */
.L_x_5201:
        /* <DEDUP_REMOVED lines=14> */
.L_x_11503:


//--------------------- .text._ZN43_GLOBAL__N__9ae7fba5_10_SoftMax_cu_9f978f6320softmax_warp_forwardIfffLi4ELb1ELb0EEEvPT0_PKT_iiiPKbib --------------------------
	.section	.text._ZN43_GLOBAL__N__9ae7fba5_10_SoftMax_cu_9f978f6320softmax_warp_forwardIfffLi4ELb1ELb0EEEvPT0_PKT_iiiPKbib,"ax",@progbits
	.align	128
.text._ZN43_GLOBAL__N__9ae7fba5_10_SoftMax_cu_9f978f6320softmax_warp_forwardIfffLi4ELb1ELb0EEEvPT0_PKT_iiiPKbib:
        .type           _ZN43_GLOBAL__N__9ae7fba5_10_SoftMax_cu_9f978f6320softmax_warp_forwardIfffLi4ELb1ELb0EEEvPT0_PKT_iiiPKbib,@function
        .size           _ZN43_GLOBAL__N__9ae7fba5_10_SoftMax_cu_9f978f6320softmax_warp_forwardIfffLi4ELb1ELb0EEEvPT0_PKT_iiiPKbib,(.L_x_11504 - _ZN43_GLOBAL__N__9ae7fba5_10_SoftMax_cu_9f978f6320softmax_warp_forwardIfffLi4ELb1ELb0EEEvPT0_PKT_iiiPKbib)
        .other          _ZN43_GLOBAL__N__9ae7fba5_10_SoftMax_cu_9f978f6320softmax_warp_forwardIfffLi4ELb1ELb0EEEvPT0_PKT_iiiPKbib,@"STO_CUDA_ENTRY STV_DEFAULT"
_ZN43_GLOBAL__N__9ae7fba5_10_SoftMax_cu_9f978f6320softmax_warp_forwardIfffLi4ELb1ELb0EEEvPT0_PKT_iiiPKbib:
        /* <DEDUP_REMOVED lines=21> */
[----:B-1----:R-:W-:Y:S01]  /*0150*/  @!P0 LEA R6, P4, R7, R8, 0x2 ;  /* 0x0000000807068211 */ /* 0x002fe200078810ff */
[----:B------:R-:W-:-:S03]  /*0160*/  IMAD.MOV.U32 R8, RZ, RZ, -0x800000 ;  /* 0xff800000ff087424 */ /* 0x000fc600078e00ff */
        /* <DEDUP_REMOVED lines=73> */
.L_x_5202:
        /* <DEDUP_REMOVED lines=16> */
.L_x_11504:


//--------------------- .text._ZN43_GLOBAL__N__9ae7fba5_10_SoftMax_cu_9f978f6320softmax_warp_forwardIfffLi3ELb1ELb0EEEvPT0_PKT_iiiPKbib --------------------------
	.section	.text._ZN43_GLOBAL__N__9ae7fba5_10_SoftMax_cu_9f978f6320softmax_warp_forwardIfffLi3ELb1ELb0EEEvPT0_PKT_iiiPKbib,"ax",@progbits
	.align	128
.text._ZN43_GLOBAL__N__9ae7fba5_10_SoftMax_cu_9f978f6320softmax_warp_forwardIfffLi3ELb1ELb0EEEvPT0_PKT_iiiPKbib:
        .type           _ZN43_GLOBAL__N__9ae7fba5_10_SoftMax_cu_9f978f6320softmax_warp_forwardIfffLi3ELb1ELb0EEEvPT0_PKT_iiiPKbib,@function
        .size           _ZN43_GLOBAL__N__9ae7fba5_10_SoftMax_cu_9f978f6320softmax_warp_forwardIfffLi3ELb1ELb0EEEvPT0_PKT_iiiPKbib,(.L_x_11505 - _ZN43_GLOBAL__N__9ae7fba5_10_SoftMax_cu_9f978f6320softmax_warp_forwardIfffLi3ELb1ELb0EEEvPT0_PKT_iiiPKbib)
        .other          _ZN43_GLOBAL__N__9ae7fba5_10_SoftMax_cu_9f978f6320softmax_warp_forwardIfffLi3ELb1ELb0EEEvPT0_PKT_iiiPKbib,@"STO_CUDA_ENTRY STV_DEFAULT"
_ZN43_GLOBAL__N__9ae7fba5_10_SoftMax_cu_9f978f6320softmax_warp_forwardIfffLi3ELb1ELb0EEEvPT0_PKT_iiiPKbib:
        /* <DEDUP_REMOVED lines=86> */
.L_x_5203:
        /* <DEDUP_REMOVED lines=10> */
.L_x_11505:


//--------------------- .text._ZN43_GLOBAL__N__9ae7fba5_10_SoftMax_cu_9f978f6320softmax_warp_forwardIfffLi2ELb1ELb0EEEvPT0_PKT_iiiPKbib --------------------------
	.section	.text._ZN43_GLOBAL__N__9ae7fba5_10_SoftMax_cu_9f978f6320softmax_warp_forwardIfffLi2ELb1ELb0EEEvPT0_PKT_iiiPKbib,"ax",@progbits
	.align	128
.text._ZN43_GLOBAL__N__9ae7fba5_10_SoftMax_cu_9f978f6320softmax_warp_forwardIfffLi2ELb1ELb0EEEvPT0_PKT_iiiPKbib:
        .type           _ZN43_GLOBAL__N__9ae7fba5_10_SoftMax_cu_9f978f6320softmax_warp_forwardIfffLi2ELb1ELb0EEEvPT0_PKT_iiiPKbib,@function
        .size           _ZN43_GLOBAL__N__9ae7fba5_10_SoftMax_cu_9f978f6320softmax_warp_forwardIfffLi2ELb1ELb0EEEvPT0_PKT_iiiPKbib,(.L_x_11506 - _ZN43_GLOBAL__N__9ae7fba5_10_SoftMax_cu_9f978f6320softmax_warp_forwardIfffLi2ELb1ELb0EEEvPT0_PKT_iiiPKbib)
        .other          _ZN43_GLOBAL__N__9ae7fba5_10_SoftMax_cu_9f978f6320softmax_warp_forwardIfffLi2ELb1ELb0EEEvPT0_PKT_iiiPKbib,@"STO_CUDA_ENTRY STV_DEFAULT"
_ZN43_GLOBAL__N__9ae7fba5_10_SoftMax_cu_9f978f6320softmax_warp_forwardIfffLi2ELb1ELb0EEEvPT0_PKT_iiiPKbib:
        /* <DEDUP_REMOVED lines=76> */
.L_x_5204:
        /* <DEDUP_REMOVED lines=12> */
.L_x_11506:


//--------------------- .text._ZN43_GLOBAL__N__9ae7fba5_10_SoftMax_cu_9f978f6320softmax_warp_forwardIfffLi1ELb1ELb0EEEvPT0_PKT_iiiPKbib --------------------------
	.section	.text._ZN43_GLOBAL__N__9ae7fba5_10_SoftMax_cu_9f978f6320softmax_warp_forwardIfffLi1ELb1ELb0EEEvPT0_PKT_iiiPKbib,"ax",@progbits
	.align	128
.text._ZN43_GLOBAL__N__9ae7fba5_10_SoftMax_cu_9f978f6320softmax_warp_forwardIfffLi1ELb1ELb0EEEvPT0_PKT_iiiPKbib:
        .type           _ZN43_GLOBAL__N__9ae7fba5_10_SoftMax_cu_9f978f6320softmax_warp_forwardIfffLi1ELb1ELb0EEEvPT0_PKT_iiiPKbib,@function
        .size           _ZN43_GLOBAL__N__9ae7fba5_10_SoftMax_cu_9f978f6320softmax_warp_forwardIfffLi1ELb1ELb0EEEvPT0_PKT_iiiPKbib,(.L_x_11507 - _ZN43_GLOBAL__N__9ae7fba5_10_SoftMax_cu_9f978f6320softmax_warp_forwardIfffLi1ELb1ELb0EEEvPT0_PKT_iiiPKbib)
        .other          _ZN43_GLOBAL__N__9ae7fba5_10_SoftMax_cu_9f978f6320softmax_warp_forwardIfffLi1ELb1ELb0EEEvPT0_PKT_iiiPKbib,@"STO_CUDA_ENTRY STV_DEFAULT"
_ZN43_GLOBAL__N__9ae7fba5_10_SoftMax_cu_9f978f6320softmax_warp_forwardIfffLi1ELb1ELb0EEEvPT0_PKT_iiiPKbib:
        /* <DEDUP_REMOVED lines=35> */
[----:B------:R-:W-:-:S04]  /*0230*/  FADD.FTZ R15, -R10, R9 ;  /* 0x000000090a0f7221 */ /* 0x000fc80000010100 */
[----:B------:R-:W-:Y:S01]  /*0240*/  FADD.FTZ R13, -R11, R8 ;  /* 0x000000080b0d7221 */ /* 0x000fe20000010100 */
[----:B------:R-:W-:-:S03]  /*0250*/  FMUL.FTZ R10, R15, 1.4426950216293334961 ;  /* 0x3fb8aa3b0f0a7820 */ /* 0x000fc60000410000 */
[----:B------:R-:W-:-:S03]  /*0260*/  FMUL.FTZ R4, R13, 1.4426950216293334961 ;  /* 0x3fb8aa3b0d047820 */ /* 0x000fc60000410000 */
        /* <DEDUP_REMOVED lines=27> */
.L_x_5205:
        /* <DEDUP_REMOVED lines=14> */
.L_x_11507:


//--------------------- .text._ZN43_GLOBAL__N__9ae7fba5_10_SoftMax_cu_9f978f6320softmax_warp_forwardIfffLi0ELb1ELb0EEEvPT0_PKT_iiiPKbib --------------------------
	.section	.text._ZN43_GLOBAL__N__9ae7fba5_10_SoftMax_cu_9f978f6320softmax_warp_forwardIfffLi0ELb1ELb0EEEvPT0_PKT_iiiPKbib,"ax",@progbits
	.align	128
.text._ZN43_GLOBAL__N__9ae7fba5_10_SoftMax_cu_9f978f6320softmax_warp_forwardIfffLi0ELb1ELb0EEEvPT0_PKT_iiiPKbib:
        .type           _ZN43_GLOBAL__N__9ae7fba5_10_SoftMax_cu_9f978f6320softmax_warp_forwardIfffLi0ELb1ELb0EEEvPT0_PKT_iiiPKbib,@function
        .size           _ZN43_GLOBAL__N__9ae7fba5_10_SoftMax_cu_9f978f6320softmax_warp_forwardIfffLi0ELb1ELb0EEEvPT0_PKT_iiiPKbib,(.L_x_11508 - _ZN43_GLOBAL__N__9ae7fba5_10_SoftMax_cu_9f978f6320softmax_warp_forwardIfffLi0ELb1ELb0EEEvPT0_PKT_iiiPKbib)
        .other          _ZN43_GLOBAL__N__9ae7fba5_10_SoftMax_cu_9f978f6320softmax_warp_forwardIfffLi0ELb1ELb0EEEvPT0_PKT_iiiPKbib,@"STO_CUDA_ENTRY STV_DEFAULT"
_ZN43_GLOBAL__N__9ae7fba5_10_SoftMax_cu_9f978f6320softmax_warp_forwardIfffLi0ELb1ELb0EEEvPT0_PKT_iiiPKbib:
        /* <DEDUP_REMOVED lines=13> */
[----:B------:R-:W-:Y:S02]  /*00d0*/  ISETP.GE.AND P0, PT, R10, 0x2, PT ;  /* 0x000000020a00780c */ /* 0x000fe40003f06270 */
[----:B------:R-:W-:Y:S02]  /*00e0*/  SHF.R.S32.HI R0, RZ, 0x1f, R7 ;  /* 0x0000001fff007819 */ /* 0x000fe40000011407 */
[----:B--2---:R-:W-:-:S13]  /*00f0*/  ISETP.GE.OR P0, PT, R9, UR8, !P0 ;  /* 0x0000000809007c0c */ /* 0x004fda000c706670 */
[----:B------:R-:W1:Y:S01]  /*0100*/  @!P0 LDC.64 R4, c[0x0][0x388] ;  /* 0x0000e200ff048b82 */ /* 0x000e620000000a00 */
[----:B------:R-:W-:-:S05]  /*0110*/  @!P0 IADD3 R2, P1, PT, R7, UR8, RZ ;  /* 0x0000000807028c10 */ /* 0x000fca000ff3e0ff */
[----:B------:R-:W-:Y:S01]  /*0120*/  @!P0 IMAD.X R3, RZ, RZ, R0, P1 ;  /* 0x000000ffff038224 */ /* 0x000fe200008e0600 */
[----:B-1----:R-:W-:-:S04]  /*0130*/  @!P0 LEA R4, P1, R2, R4, 0x2 ;  /* 0x0000000402048211 */ /* 0x002fc800078210ff */
[----:B------:R-:W-:Y:S02]  /*0140*/  @!P0 LEA.HI.X R5, R2, R5, R3, 0x2, P1 ;  /* 0x0000000502058211 */ /* 0x000fe400008f1403 */
[----:B------:R-:W-:-:S03]  /*0150*/  ISETP.GE.AND P1, PT, R10, 0x1, PT ;  /* 0x000000010a00780c */ /* 0x000fc60003f26270 */
[----:B0-----:R0:W5:Y:S01]  /*0160*/  @!P0 LDG.E R8, desc[UR4][R4.64] ;  /* 0x0000000404088981 */ /* 0x001162000c1e1900 */
[----:B------:R-:W-:Y:S01]  /*0170*/  ISETP.GE.OR P0, PT, R9, UR8, !P1 ;  /* 0x0000000809007c0c */ /* 0x000fe2000cf06670 */
[----:B------:R-:W-:-:S12]  /*0180*/  IMAD.MOV.U32 R6, RZ, RZ, -0x800000 ;  /* 0xff800000ff067424 */ /* 0x000fd800078e00ff */
[----:B------:R-:W1:Y:S02]  /*0190*/  @!P0 LDC.64 R2, c[0x0][0x388] ;  /* 0x0000e200ff028b82 */ /* 0x000e640000000a00 */
[----:B-1----:R-:W-:-:S04]  /*01a0*/  @!P0 LEA R2, P2, R7, R2, 0x2 ;  /* 0x0000000207028211 */ /* 0x002fc800078410ff */
[----:B------:R-:W-:-:S05]  /*01b0*/  @!P0 LEA.HI.X R3, R7, R3, R0, 0x2, P2 ;  /* 0x0000000307038211 */ /* 0x000fca00010f1400 */
[----:B------:R0:W5:Y:S01]  /*01c0*/  @!P0 LDG.E R6, desc[UR4][R2.64] ;  /* 0x0000000402068981 */ /* 0x000162000c1e1900 */
[----:B------:R-:W-:Y:S05]  /*01d0*/  @!P1 EXIT ;  /* 0x000000000000994d */ /* 0x000fea0003800000 */
[----:B------:R-:W-:Y:S01]  /*01e0*/  ISETP.GE.AND P1, PT, R9, UR8, PT ;  /* 0x0000000809007c0c */ /* 0x000fe2000bf26270 */
[----:B------:R-:W-:Y:S03]  /*01f0*/  BSSY.RECONVERGENT B0, `(.L_x_5206) ;  /* 0x000000d000007945 */ /* 0x000fe60003800200 */
[----:B------:R-:W-:-:S09]  /*0200*/  ISETP.EQ.OR P0, PT, R10, 0x1, P1 ;  /* 0x000000010a00780c */ /* 0x000fd20000f02670 */
[----:B------:R-:W-:Y:S05]  /*0210*/  @P1 BRA `(.L_x_5207) ;  /* 0x0000000000281947 */ /* 0x000fea0003800000 */
[----:B-----5:R-:W-:Y:S01]  /*0220*/  FADD.FTZ R6, R6, -R6 ;  /* 0x8000000606067221 */ /* 0x020fe20000010000 */
[----:B------:R-:W1:Y:S03]  /*0230*/  LDCU.64 UR6, c[0x0][0x380] ;  /* 0x00007000ff0677ac */ /* 0x000e660008000a00 */
[----:B0-----:R-:W-:-:S06]  /*0240*/  FMUL.FTZ R4, R6, 1.4426950216293334961 ;  /* 0x3fb8aa3b06047820 */ /* 0x001fcc0000410000 */
[----:B------:R-:W0:Y:S01]  /*0250*/  MUFU.EX2 R4, R4 ;  /* 0x0000000400047308 */ /* 0x000e220000000800 */
[----:B-1----:R-:W-:-:S04]  /*0260*/  LEA R2, P1, R7, UR6, 0x2 ;  /* 0x0000000607027c11 */ /* 0x002fc8000f8210ff */
[----:B------:R-:W-:Y:S01]  /*0270*/  LEA.HI.X R3, R7, UR7, R0, 0x2, P1 ;  /* 0x0000000707037c11 */ /* 0x000fe200088f1400 */
[----:B0-----:R-:W-:-:S06]  /*0280*/  FADD.FTZ R5, RZ, R4 ;  /* 0x00000004ff057221 */ /* 0x001fcc0000010000 */
[----:B------:R-:W0:Y:S02]  /*0290*/  MUFU.LG2 R5, R5 ;  /* 0x0000000500057308 */ /* 0x000e240000000c00 */
[----:B0-----:R-:W-:-:S05]  /*02a0*/  FFMA.FTZ R9, R5, -0.69314718246459960938, R6 ;  /* 0xbf31721805097823 */ /* 0x001fca0000010006 */
[----:B------:R1:W-:Y:S02]  /*02b0*/  STG.E desc[UR4][R2.64], R9 ;  /* 0x0000000902007986 */ /* 0x0003e4000c101904 */
.L_x_5207:
[----:B------:R-:W-:Y:S05]  /*02c0*/  BSYNC.RECONVERGENT B0 ;  /* 0x0000000000007941 */ /* 0x000fea0003800200 */
.L_x_5206:
[----:B------:R-:W-:Y:S05]  /*02d0*/  @P0 EXIT ;  /* 0x000000000000094d */ /* 0x000fea0003800000 */
[----:B-----5:R-:W-:Y:S01]  /*02e0*/  FADD.FTZ R8, R8, -R8 ;  /* 0x8000000808087221 */ /* 0x020fe20000010000 */
        /* <DEDUP_REMOVED lines=12> */
.L_x_5208:
        /* <DEDUP_REMOVED lines=13> */
.L_x_11508:


//--------------------- .text._ZN43_GLOBAL__N__9ae7fba5_10_SoftMax_cu_9f978f6320softmax_warp_forwardIdddLi11ELb1ELb0EEEvPT0_PKT_iiiPKbib --------------------------
	.section	.text._ZN43_GLOBAL__N__9ae7fba5_10_SoftMax_cu_9f978f6320softmax_warp_forwardIdddLi11ELb1ELb0EEEvPT0_PKT_iiiPKbib,"ax",@progbits
	.align	128
.text._ZN43_GLOBAL__N__9ae7fba5_10_SoftMax_cu_9f978f6320softmax_warp_forwardIdddLi11ELb1ELb0EEEvPT0_PKT_iiiPKbib:
        .type           _ZN43_GLOBAL__N__9ae7fba5_10_SoftMax_cu_9f978f6320softmax_warp_forwardIdddLi11ELb1ELb0EEEvPT0_PKT_iiiPKbib,@function
        .size           _ZN43_GLOBAL__N__9ae7fba5_10_SoftMax_cu_9f978f6320softmax_warp_forwardIdddLi11ELb1ELb0EEEvPT0_PKT_iiiPKbib,(.L_x_11509 - _ZN43_GLOBAL__N__9ae7fba5_10_SoftMax_cu_9f978f6320softmax_warp_forwardIdddLi11ELb1ELb0EEEvPT0_PKT_iiiPKbib)
        .other          _ZN43_GLOBAL__N__9ae7fba5_10_SoftMax_cu_9f978f6320softmax_warp_forwardIdddLi11ELb1ELb0EEEvPT0_PKT_iiiPKbib,@"STO_CUDA_ENTRY STV_DEFAULT"
_ZN43_GLOBAL__N__9ae7fba5_10_SoftMax_cu_9f978f6320softmax_warp_forwardIdddLi11ELb1ELb0EEEvPT0_PKT_iiiPKbib:
[----:B------:R-:W-:Y:S01]  /*0000*/  LDC R1, c[0x0][0x37c] ;  /* 0x0000df00ff017b82 */ /* 0x000fe20000000800 */
[----:B------:R-:W0:Y:S01]  /*0010*/  S2R R2, SR_TID.X ;  /* 0x0000000000027919 */ /* 0x000e220000002100 */
[----:B------:R-:W0:Y:S06]  /*0020*/  LDCU UR7, c[0x0][0x398] ;  /* 0x00007300ff0777ac */ /* 0x000e2c0008000800 */
[----:B------:R-:W1:Y:S01]  /*0030*/  LDC.64 R56, c[0x0][0x388] ;  /* 0x0000e200ff387b82 */ /* 0x000e620000000a00 */
[----:B------:R-:W-:Y:S01]  /*0040*/  LOP3.LUT R6, R6, 0xfffffffd, RZ, 0xc0, !PT ;  /* 0xfffffffd06067812 */ /* 0x000fe200078ec0ff */
[----:B------:R-:W2:Y:S01]  /*0050*/  S2R R0, SR_CTAID.X ;  /* 0x0000000000007919 */ /* 0x000ea20000002500 */
[----:B------:R-:W2:Y:S01]  /*0060*/  LDCU UR4, c[0x0][0x364] ;  /* 0x00006c80ff0477ac */ /* 0x000ea20008000800 */
[----:B------:R-:W-:Y:S01]  /*0070*/  IMAD.MOV.U32 R58, RZ, RZ, 0x0 ;  /* 0x00000000ff3a7424 */ /* 0x000fe200078e00ff */
[----:B------:R-:W2:Y:S01]  /*0080*/  S2R R3, SR_TID.Y ;  /* 0x0000000000037919 */ /* 0x000ea20000002200 */
[----:B------:R-:W3:Y:S01]  /*0090*/  LDCU.64 UR8, c[0x0][0x390] ;  /* 0x00007200ff0877ac */ /* 0x000ee20008000a00 */
[----:B------:R-:W-:-:S02]  /*00a0*/  IMAD.MOV.U32 R59, RZ, RZ, -0x100000 ;  /* 0xfff00000ff3b7424 */ /* 0x000fc400078e00ff */
[----:B------:R-:W-:Y:S02]  /*00b0*/  IMAD.MOV.U32 R64, RZ, RZ, 0x0 ;  /* 0x00000000ff407424 */ /* 0x000fe400078e00ff */
[----:B------:R-:W-:Y:S01]  /*00c0*/  IMAD.MOV.U32 R65, RZ, RZ, -0x100000 ;  /* 0xfff00000ff417424 */ /* 0x000fe200078e00ff */
[C---:B0-----:R-:W-:Y:S01]  /*00d0*/  ISETP.GE.AND P0, PT, R2.reuse, UR7, PT ;  /* 0x0000000702007c0c */ /* 0x041fe2000bf06270 */
[C---:B------:R-:W-:Y:S02]  /*00e0*/  VIADD R4, R2.reuse, 0x20 ;  /* 0x0000002002047836 */ /* 0x040fe40000000000 */
[C---:B------:R-:W-:Y:S02]  /*00f0*/  VIADD R5, R2.reuse, 0x40 ;  /* 0x0000004002057836 */ /* 0x040fe40000000000 */
[----:B------:R-:W-:Y:S01]  /*0100*/  VIADD R9, R2, 0x80 ;  /* 0x0000008002097836 */ /* 0x000fe20000000000 */
[----:B------:R-:W-:Y:S01]  /*0110*/  ISETP.GE.AND P1, PT, R4, UR7, PT ;  /* 0x0000000704007c0c */ /* 0x000fe2000bf26270 */
[----:B------:R-:W-:-:S02]  /*0120*/  IMAD.MOV.U32 R66, RZ, RZ, 0x0 ;  /* 0x00000000ff427424 */ /* 0x000fc400078e00ff */
[----:B--2---:R-:W-:Y:S01]  /*0130*/  IMAD R7, R0, UR4, R3 ;  /* 0x0000000400077c24 */ /* 0x004fe2000f8e0203 */
[----:B------:R-:W0:Y:S01]  /*0140*/  LDCU.64 UR4, c[0x0][0x358] ;  /* 0x00006b00ff0477ac */ /* 0x000e220008000a00 */
[----:B------:R-:W-:Y:S02]  /*0150*/  IMAD.MOV.U32 R67, RZ, RZ, -0x100000 ;  /* 0xfff00000ff437424 */ /* 0x000fe400078e00ff */
[----:B------:R-:W-:Y:S01]  /*0160*/  @P0 LOP3.LUT R6, R6, 0x2, RZ, 0xfc, !PT ;  /* 0x0000000206060812 */ /* 0x000fe200078efcff */
[----:B------:R-:W-:Y:S01]  /*0170*/  VIADD R8, R2, 0x60 ;  /* 0x0000006002087836 */ /* 0x000fe20000000000 */
[C---:B---3--:R-:W-:Y:S01]  /*0180*/  IADD3 R53, PT, PT, -R7.reuse, UR8, RZ ;  /* 0x0000000807357c10 */ /* 0x048fe2000fffe1ff */
[----:B------:R-:W-:Y:S01]  /*0190*/  IMAD R7, R7, UR9, R2 ;  /* 0x0000000907077c24 */ /* 0x000fe2000f8e0202 */
[----:B------:R-:W-:Y:S02]  /*01a0*/  LOP3.LUT R6, R6, 0xfffffffb, RZ, 0xc0, !PT ;  /* 0xfffffffb06067812 */ /* 0x000fe400078ec0ff */
[----:B------:R-:W-:Y:S01]  /*01b0*/  ISETP.LT.OR P2, PT, R53, 0x1, P0 ;  /* 0x000000013500780c */ /* 0x000fe20000741670 */
[----:B-1----:R-:W-:Y:S01]  /*01c0*/  IMAD.WIDE R56, R7, 0x8, R56 ;  /* 0x0000000807387825 */ /* 0x002fe200078e0238 */
[----:B------:R-:W-:-:S02]  /*01d0*/  ISETP.GE.AND P0, PT, R5, UR7, PT ;  /* 0x0000000705007c0c */ /* 0x000fc4000bf06270 */
[----:B------:R-:W-:Y:S02]  /*01e0*/  @P1 LOP3.LUT R6, R6, 0x4, RZ, 0xfc, !PT ;  /* 0x0000000406061812 */ /* 0x000fe400078efcff */
[----:B------:R-:W-:Y:S02]  /*01f0*/  ISETP.LT.OR P1, PT, R53, 0x1, P1 ;  /* 0x000000013500780c */ /* 0x000fe40000f21670 */
[----:B------:R-:W-:Y:S02]  /*0200*/  LOP3.LUT R6, R6, 0xfffffff7, RZ, 0xc0, !PT ;  /* 0xfffffff706067812 */ /* 0x000fe400078ec0ff */
[----:B------:R-:W-:Y:S02]  /*0210*/  ISETP.GE.AND P3, PT, R9, UR7, PT ;  /* 0x0000000709007c0c */ /* 0x000fe4000bf66270 */
[----:B------:R-:W-:Y:S01]  /*0220*/  ISETP.GE.AND P4, PT, R8, UR7, PT ;  /* 0x0000000708007c0c */ /* 0x000fe2000bf86270 */
[----:B0-----:R-:W2:Y:S02]  /*0230*/  @!P2 LDG.E.64 R58, desc[UR4][R56.64] ;  /* 0x00000004383aa981 */ /* 0x001ea4000c1e1b00 */
[----:B------:R-:W-:-:S02]  /*0240*/  @P0 LOP3.LUT R6, R6, 0x8, RZ, 0xfc, !PT ;  /* 0x0000000806060812 */ /* 0x000fc400078efcff */
[C---:B------:R-:W-:Y:S02]  /*0250*/  ISETP.LT.OR P0, PT, R53.reuse, 0x1, P0 ;  /* 0x000000013500780c */ /* 0x040fe40000701670 */
[----:B------:R-:W2:Y:S01]  /*0260*/  @!P1 LDG.E.64 R64, desc[UR4][R56.64+0x100] ;  /* 0x0001000438409981 */ /* 0x000ea2000c1e1b00 */
[----:B------:R-:W-:Y:S01]  /*0270*/  ISETP.LT.OR P1, PT, R53, 0x1, P4 ;  /* 0x000000013500780c */ /* 0x000fe20002721670 */
[----:B------:R-:W-:-:S09]  /*0280*/  VIADD R10, R2, 0xa0 ;  /* 0x000000a0020a7836 */ /* 0x000fd20000000000 */
[----:B------:R-:W3:Y:S01]  /*0290*/  @!P0 LDG.E.64 R66, desc[UR4][R56.64+0x200] ;  /* 0x0002000438428981 */ /* 0x000ee2000c1e1b00 */
[----:B------:R-:W-:Y:S01]  /*02a0*/  ISETP.LT.OR P0, PT, R53, 0x1, P3 ;  /* 0x000000013500780c */ /* 0x000fe20001f01670 */
[----:B------:R-:W-:Y:S02]  /*02b0*/  IMAD.MOV.U32 R70, RZ, RZ, 0x0 ;  /* 0x00000000ff467424 */ /* 0x000fe400078e00ff */
[----:B------:R-:W-:Y:S01]  /*02c0*/  IMAD.MOV.U32 R71, RZ, RZ, -0x100000 ;  /* 0xfff00000ff477424 */ /* 0x000fe200078e00ff */
[----:B------:R-:W-:Y:S01]  /*02d0*/  ISETP.GE.AND P2, PT, R10, UR7, PT ;  /* 0x000000070a007c0c */ /* 0x000fe2000bf46270 */
[----:B------:R-:W-:Y:S02]  /*02e0*/  IMAD.MOV.U32 R68, RZ, RZ, 0x0 ;  /* 0x00000000ff447424 */ /* 0x000fe400078e00ff */
[----:B------:R-:W-:Y:S02]  /*02f0*/  IMAD.MOV.U32 R69, RZ, RZ, -0x100000 ;  /* 0xfff00000ff457424 */ /* 0x000fe400078e00ff */
[----:B------:R-:W-:-:S04]  /*0300*/  VIADD R11, R2, 0xc0 ;  /* 0x000000c0020b7836 */ /* 0x000fc80000000000 */
[----:B------:R-:W4:Y:S01]  /*0310*/  @!P0 LDG.E.64 R70, desc[UR4][R56.64+0x400] ;  /* 0x0004000438468981 */ /* 0x000f22000c1e1b00 */
[----:B------:R-:W-:-:S03]  /*0320*/  ISETP.LT.OR P0, PT, R53, 0x1, P2 ;  /* 0x000000013500780c */ /* 0x000fc60001701670 */
[----:B------:R-:W5:Y:S01]  /*0330*/  @!P1 LDG.E.64 R68, desc[UR4][R56.64+0x300] ;  /* 0x0003000438449981 */ /* 0x000f62000c1e1b00 */
[----:B------:R-:W-:Y:S01]  /*0340*/  ISETP.GE.AND P1, PT, R11, UR7, PT ;  /* 0x000000070b007c0c */ /* 0x000fe2000bf26270 */
[----:B------:R-:W-:Y:S02]  /*0350*/  IMAD.MOV.U32 R72, RZ, RZ, 0x0 ;  /* 0x00000000ff487424 */ /* 0x000fe400078e00ff */
[----:B------:R-:W-:Y:S01]  /*0360*/  IMAD.MOV.U32 R73, RZ, RZ, -0x100000 ;  /* 0xfff00000ff497424 */ /* 0x000fe200078e00ff */
[----:B------:R-:W-:Y:S01]  /*0370*/  LOP3.LUT R29, R29, 0xfffdffff, RZ, 0xc0, !PT ;  /* 0xfffdffff1d1d7812 */ /* 0x000fe200078ec0ff */
[----:B------:R-:W-:-:S04]  /*0380*/  VIADD R12, R2, 0xe0 ;  /* 0x000000e0020c7836 */ /* 0x000fc80000000000 */
[----:B------:R-:W4:Y:S01]  /*0390*/  @!P0 LDG.E.64 R72, desc[UR4][R56.64+0x500] ;  /* 0x0005000438488981 */ /* 0x000f22000c1e1b00 */
[----:B------:R-:W-:-:S03]  /*03a0*/  ISETP.LT.OR P0, PT, R53, 0x1, P1 ;  /* 0x000000013500780c */ /* 0x000fc60000f01670 */
[----:B------:R-:W-:Y:S02]  /*03b0*/  @P1 LOP3.LUT R29, R29, 0x20000, RZ, 0xfc, !PT ;  /* 0x000200001d1d1812 */ /* 0x000fe400078efcff */
        /* <DEDUP_REMOVED lines=131> */
[----:B------:R-:W-:Y:S02]  /*0bf0*/  LOP3.LUT R29, R29, 0xfffffffe, RZ, 0xc0, !PT ;  /* 0xfffffffe1d1d7812 */ /* 0x000fe400078ec0ff */
[----:B------:R-:W-:-:S03]  /*0c00*/  LOP3.LUT R6, R6, 0xffffffef, RZ, 0xc0, !PT ;  /* 0xffffffef06067812 */ /* 0x000fc600078ec0ff */
[----:B------:R-:W4:Y:S01]  /*0c10*/  @!P0 LDG.E.64 R126, desc[UR4][R56.64+0x1600] ;  /* 0x00160004387e8981 */ /* 0x000f22000c1e1b00 */
[----:B------:R-:W-:-:S03]  /*0c20*/  ISETP.LT.OR P0, PT, R53, 0x1, P1 ;  /* 0x000000013500780c */ /* 0x000fc60000f01670 */
[----:B------:R-:W-:Y:S01]  /*0c30*/  @P1 LOP3.LUT R29, R29, 0x1, RZ, 0xfc, !PT ;  /* 0x000000011d1d1812 */ /* 0x000fe200078efcff */
[----:B------:R-:W-:Y:S01]  /*0c40*/  VIADD R29, R2, 0x300 ;  /* 0x00000300021d7836 */ /* 0x000fe20000000000 */
[----:B------:R-:W-:Y:S01]  /*0c50*/  @P4 LOP3.LUT R6, R6, 0x10, RZ, 0xfc, !PT ;  /* 0x0000001006064812 */ /* 0x000fe200078efcff */
[----:B------:R-:W-:Y:S02]  /*0c60*/  IMAD.MOV.U32 R128, RZ, RZ, 0x0 ;  /* 0x00000000ff807424 */ /* 0x000fe400078e00ff */
[----:B------:R-:W-:Y:S01]  /*0c70*/  IMAD.MOV.U32 R129, RZ, RZ, -0x100000 ;  /* 0xfff00000ff817424 */ /* 0x000fe200078e00ff */
[----:B------:R-:W-:Y:S02]  /*0c80*/  LOP3.LUT R6, R6, 0xffffffdf, RZ, 0xc0, !PT ;  /* 0xffffffdf06067812 */ /* 0x000fe400078ec0ff */
[----:B------:R-:W-:Y:S02]  /*0c90*/  ISETP.GE.AND P1, PT, R29, UR7, PT ;  /* 0x000000071d007c0c */ /* 0x000fe4000bf26270 */
[----:B------:R-:W-:Y:S01]  /*0ca0*/  @P3 LOP3.LUT R6, R6, 0x20, RZ, 0xfc, !PT ;  /* 0x0000002006063812 */ /* 0x000fe200078efcff */
[----:B------:R-:W4:Y:S01]  /*0cb0*/  @!P0 LDG.E.64 R128, desc[UR4][R56.64+0x1700] ;  /* 0x0017000438808981 */ /* 0x000f22000c1e1b00 */
[----:B------:R-:W-:-:S02]  /*0cc0*/  ISETP.LT.OR P0, PT, R53, 0x1, P1 ;  /* 0x000000013500780c */ /* 0x000fc40000f01670 */
[----:B------:R-:W-:Y:S01]  /*0cd0*/  LOP3.LUT R6, R6, 0xffffffbf, RZ, 0xc0, !PT ;  /* 0xffffffbf06067812 */ /* 0x000fe200078ec0ff */
[----:B------:R-:W-:Y:S02]  /*0ce0*/  IMAD.MOV.U32 R130, RZ, RZ, 0x0 ;  /* 0x00000000ff827424 */ /* 0x000fe400078e00ff */
[----:B------:R-:W-:Y:S01]  /*0cf0*/  IMAD.MOV.U32 R131, RZ, RZ, -0x100000 ;  /* 0xfff00000ff837424 */ /* 0x000fe200078e00ff */
[----:B------:R-:W-:Y:S01]  /*0d00*/  @P2 LOP3.LUT R6, R6, 0x40, RZ, 0xfc, !PT ;  /* 0x0000004006062812 */ /* 0x000fe200078efcff */
[----:B------:R-:W-:-:S03]  /*0d10*/  VIADD R30, R2, 0x320 ;  /* 0x00000320021e7836 */ /* 0x000fc60000000000 */
[----:B------:R-:W-:-:S03]  /*0d20*/  LOP3.LUT R6, R6, 0x7fffffff, RZ, 0xc0, !PT ;  /* 0x7fffffff06067812 */ /* 0x000fc600078ec0ff */
[----:B------:R-:W4:Y:S01]  /*0d30*/  @!P0 LDG.E.64 R130, desc[UR4][R56.64+0x1800] ;  /* 0x0018000438828981 */ /* 0x000f22000c1e1b00 */
[----:B--2---:R-:W-:Y:S01]  /*0d40*/  DSETP.GT.AND P0, PT, R58, R64, PT ;  /* 0x000000403a00722a */ /* 0x004fe20003f04000 */
[----:B------:R-:W-:Y:S02]  /*0d50*/  @P1 LOP3.LUT R6, R6, 0x80000000, RZ, 0xfc, !PT ;  /* 0x8000000006061812 */ /* 0x000fe400078efcff */
[----:B------:R-:W-:-:S03]  /*0d60*/  ISETP.GE.AND P1, PT, R30, UR7, PT ;  /* 0x000000071e007c0c */ /* 0x000fc6000bf26270 */
[----:B------:R-:W-:Y:S02]  /*0d70*/  FSEL R32, R58, R64, P0 ;  /* 0x000000403a207208 */ /* 0x000fe40000000000 */
[----:B------:R-:W-:Y:S02]  /*0d80*/  FSEL R33, R59, R65, P0 ;  /* 0x000000413b217208 */ /* 0x000fe40000000000 */
[----:B------:R-:W-:Y:S01]  /*0d90*/  ISETP.LT.OR P0, PT, R53, 0x1, P1 ;  /* 0x000000013500780c */ /* 0x000fe20000f01670 */
[----:B------:R-:W-:Y:S02]  /*0da0*/  IMAD.MOV.U32 R132, RZ, RZ, 0x0 ;  /* 0x00000000ff847424 */ /* 0x000fe400078e00ff */
[----:B------:R-:W-:Y:S01]  /*0db0*/  IMAD.MOV.U32 R133, RZ, RZ, -0x100000 ;  /* 0xfff00000ff857424 */ /* 0x000fe200078e00ff */
[----:B------:R-:W-:Y:S01]  /*0dc0*/  LOP3.LUT R6, R6, 0xbfffffff, RZ, 0xc0, !PT ;  /* 0xbfffffff06067812 */ /* 0x000fe200078ec0ff */
[----:B------:R-:W-:-:S03]  /*0dd0*/  VIADD R31, R2, 0x340 ;  /* 0x00000340021f7836 */ /* 0x000fc60000000000 */
[----:B------:R-:W-:-:S05]  /*0de0*/  @P1 LOP3.LUT R6, R6, 0x40000000, RZ, 0xfc, !PT ;  /* 0x4000000006061812 */ /* 0x000fca00078efcff */
[----:B------:R-:W2:Y:S01]  /*0df0*/  @!P0 LDG.E.64 R132, desc[UR4][R56.64+0x1900] ;  /* 0x0019000438848981 */ /* 0x000ea2000c1e1b00 */
[----:B---3--:R-:W-:Y:S01]  /*0e00*/  DSETP.GT.AND P0, PT, R32, R66, PT ;  /* 0x000000422000722a */ /* 0x008fe20003f04000 */
[----:B------:R-:W-:-:S05]  /*0e10*/  ISETP.GE.AND P1, PT, R31, UR7, PT ;  /* 0x000000071f007c0c */ /* 0x000fca000bf26270 */
[----:B------:R-:W-:Y:S02]  /*0e20*/  FSEL R32, R32, R66, P0 ;  /* 0x0000004220207208 */ /* 0x000fe40000000000 */
[----:B------:R-:W-:Y:S02]  /*0e30*/  FSEL R33, R33, R67, P0 ;  /* 0x0000004321217208 */ /* 0x000fe40000000000 */
[----:B------:R-:W-:Y:S01]  /*0e40*/  ISETP.LT.OR P0, PT, R53, 0x1, P1 ;  /* 0x000000013500780c */ /* 0x000fe20000f01670 */
[----:B------:R-:W-:Y:S02]  /*0e50*/  IMAD.MOV.U32 R134, RZ, RZ, 0x0 ;  /* 0x00000000ff867424 */ /* 0x000fe400078e00ff */
[----:B------:R-:W-:Y:S01]  /*0e60*/  IMAD.MOV.U32 R135, RZ, RZ, -0x100000 ;  /* 0xfff00000ff877424 */ /* 0x000fe200078e00ff */
[----:B------:R-:W-:-:S09]  /*0e70*/  LOP3.LUT R6, R6, 0xdfffffff, RZ, 0xc0, !PT ;  /* 0xdfffffff06067812 */ /* 0x000fd200078ec0ff */
[----:B------:R-:W3:Y:S01]  /*0e80*/  @!P0 LDG.E.64 R134, desc[UR4][R56.64+0x1a00] ;  /* 0x001a000438868981 */ /* 0x000ee2000c1e1b00 */
[----:B-----5:R-:W-:Y:S01]  /*0e90*/  DSETP.GT.AND P0, PT, R32, R68, PT ;  /* 0x000000442000722a */ /* 0x020fe20003f04000 */
[----:B------:R-:W-:-:S05]  /*0ea0*/  @P1 LOP3.LUT R6, R6, 0x20000000, RZ, 0xfc, !PT ;  /* 0x2000000006061812 */ /* 0x000fca00078efcff */
[----:B------:R-:W-:Y:S01]  /*0eb0*/  FSEL R34, R32, R68, P0 ;  /* 0x0000004420227208 */ /* 0x000fe20000000000 */
[----:B------:R-:W-:Y:S01]  /*0ec0*/  VIADD R32, R2, 0x360 ;  /* 0x0000036002207836 */ /* 0x000fe20000000000 */
[----:B------:R-:W-:-:S04]  /*0ed0*/  FSEL R35, R33, R69, P0 ;  /* 0x0000004521237208 */ /* 0x000fc80000000000 */
[----:B------:R-:W-:-:S04]  /*0ee0*/  ISETP.GE.AND P1, PT, R32, UR7, PT ;  /* 0x0000000720007c0c */ /* 0x000fc8000bf26270 */
[----:B------:R-:W-:Y:S01]  /*0ef0*/  ISETP.LT.OR P0, PT, R53, 0x1, P1 ;  /* 0x000000013500780c */ /* 0x000fe20000f01670 */
[----:B------:R-:W-:Y:S02]  /*0f00*/  IMAD.MOV.U32 R136, RZ, RZ, 0x0 ;  /* 0x00000000ff887424 */ /* 0x000fe400078e00ff */
[----:B------:R-:W-:Y:S01]  /*0f10*/  IMAD.MOV.U32 R137, RZ, RZ, -0x100000 ;  /* 0xfff00000ff897424 */ /* 0x000fe200078e00ff */
[----:B------:R-:W-:Y:S01]  /*0f20*/  LOP3.LUT R6, R6, 0xefffffff, RZ, 0xc0, !PT ;  /* 0xefffffff06067812 */ /* 0x000fe200078ec0ff */
[----:B------:R-:W-:-:S04]  /*0f30*/  VIADD R33, R2, 0x380 ;  /* 0x0000038002217836 */ /* 0x000fc80000000000 */
[----:B------:R-:W-:-:S04]  /*0f40*/  @P1 LOP3.LUT R6, R6, 0x10000000, RZ, 0xfc, !PT ;  /* 0x1000000006061812 */ /* 0x000fc800078efcff */
[----:B------:R-:W5:Y:S01]  /*0f50*/  @!P0 LDG.E.64 R136, desc[UR4][R56.64+0x1b00] ;  /* 0x001b000438888981 */ /* 0x000f62000c1e1b00 */
[----:B----4-:R-:W-:Y:S01]  /*0f60*/  DSETP.GT.AND P0, PT, R34, R70, PT ;  /* 0x000000462200722a */ /* 0x010fe20003f04000 */
[----:B------:R-:W-:-:S05]  /*0f70*/  ISETP.GE.AND P1, PT, R33, UR7, PT ;  /* 0x0000000721007c0c */ /* 0x000fca000bf26270 */
[----:B------:R-:W-:Y:S02]  /*0f80*/  FSEL R34, R34, R70, P0 ;  /* 0x0000004622227208 */ /* 0x000fe40000000000 */
[----:B------:R-:W-:Y:S02]  /*0f90*/  FSEL R35, R35, R71, P0 ;  /* 0x0000004723237208 */ /* 0x000fe40000000000 */
[----:B------:R-:W-:Y:S01]  /*0fa0*/  ISETP.LT.OR P0, PT, R53, 0x1, P1 ;  /* 0x000000013500780c */ /* 0x000fe20000f01670 */
[----:B------:R-:W-:Y:S02]  /*0fb0*/  IMAD.MOV.U32 R138, RZ, RZ, 0x0 ;  /* 0x00000000ff8a7424 */ /* 0x000fe400078e00ff */
[----:B------:R-:W-:Y:S01]  /*0fc0*/  IMAD.MOV.U32 R139, RZ, RZ, -0x100000 ;  /* 0xfff00000ff8b7424 */ /* 0x000fe200078e00ff */
[----:B------:R-:W-:-:S09]  /*0fd0*/  LOP3.LUT R6, R6, 0xf7ffffff, RZ, 0xc0, !PT ;  /* 0xf7ffffff06067812 */ /* 0x000fd200078ec0ff */
[----:B------:R-:W4:Y:S01]  /*0fe0*/  @!P0 LDG.E.64 R138, desc[UR4][R56.64+0x1c00] ;  /* 0x001c0004388a8981 */ /* 0x000f22000c1e1b00 */
[----:B------:R-:W-:Y:S01]  /*0ff0*/  DSETP.GT.AND P0, PT, R34, R72, PT ;  /* 0x000000482200722a */ /* 0x000fe20003f04000 */
        /* <DEDUP_REMOVED lines=11> */
[----:B------:R-:W4:Y:S01]  /*10b0*/  @!P0 LDG.E.64 R140, desc[UR4][R56.64+0x1d00] ;  /* 0x001d0004388c8981 */ /* 0x000f22000c1e1b00 */
[----:B------:R-:W-:Y:S01]  /*10c0*/  DSETP.GT.AND P0, PT, R36, R74, PT ;  /* 0x0000004a2400722a */ /* 0x000fe20003f04000 */
        /* <DEDUP_REMOVED lines=16> */
[----:B------:R-:W-:Y:S02]  /*11d0*/  IMAD.MOV.U32 R145, RZ, RZ, -0x100000 ;  /* 0xfff00000ff917424 */ /* 0x000fe400078e00ff */
[----:B------:R-:W-:-:S08]  /*11e0*/  VIADD R37, R2, 0x400 ;  /* 0x0000040002257836 */ /* 0x000fd00000000000 */
[----:B------:R-:W4:Y:S01]  /*11f0*/  @!P0 LDG.E.64 R144, desc[UR4][R56.64+0x1f00] ;  /* 0x001f000438908981 */ /* 0x000f22000c1e1b00 */
[----:B------:R-:W-:-:S06]  /*1200*/  DSETP.GT.AND P0, PT, R38, R78, PT ;  /* 0x0000004e2600722a */ /* 0x000fcc0003f04000 */
[----:B------:R-:W-:Y:S02]  /*1210*/  FSEL R38, R38, R78, P0 ;  /* 0x0000004e26267208 */ /* 0x000fe40000000000 */
[----:B------:R-:W-:Y:S02]  /*1220*/  FSEL R39, R39, R79, P0 ;  /* 0x0000004f27277208 */ /* 0x000fe40000000000 */
[----:B------:R-:W-:-:S04]  /*1230*/  ISETP.GE.AND P0, PT, R37, UR7, PT ;  /* 0x0000000725007c0c */ /* 0x000fc8000bf06270 */
[----:B------:R-:W-:Y:S01]  /*1240*/  ISETP.LT.OR P0, PT, R53, 0x1, P0 ;  /* 0x000000013500780c */ /* 0x000fe20000701670 */
[----:B------:R-:W-:Y:S02]  /*1250*/  IMAD.MOV.U32 R146, RZ, RZ, 0x0 ;  /* 0x00000000ff927424 */ /* 0x000fe400078e00ff */
[----:B------:R-:W-:Y:S01]  /*1260*/  IMAD.MOV.U32 R147, RZ, RZ, -0x100000 ;  /* 0xfff00000ff937424 */ /* 0x000fe200078e00ff */
[----:B------:R-:W-:Y:S01]  /*1270*/  LOP3.LUT R6, R6, 0xfeffffff, RZ, 0xc0, !PT ;  /* 0xfeffffff06067812 */ /* 0x000fe200078ec0ff */
[----:B------:R-:W-:-:S03]  /*1280*/  VIADD R37, R2, 0x420 ;  /* 0x0000042002257836 */ /* 0x000fc60000000000 */
[----:B------:R-:W-:-:S05]  /*1290*/  @P1 LOP3.LUT R6, R6, 0x1000000, RZ, 0xfc, !PT ;  /* 0x0100000006061812 */ /* 0x000fca00078efcff */
        /* <DEDUP_REMOVED lines=177> */
[----:B--2---:R-:W-:Y:S01]  /*1db0*/  DSETP.GT.AND P0, PT, R48, R132, PT ;  /* 0x000000843000722a */ /* 0x004fe20003f04000 */
        /* <DEDUP_REMOVED lines=16> */
[----:B------:R-:W-:Y:S02]  /*1ec0*/  IMAD.MOV.U32 R201, RZ, RZ, -0x100000 ;  /* 0xfff00000ffc97424 */ /* 0x000fe400078e00ff */
[----:B------:R-:W-:Y:S01]  /*1ed0*/  VIADD R50, R2, 0x760 ;  /* 0x0000076002327836 */ /* 0x000fe20000000000 */
[----:B------:R-:W-:-:S07]  /*1ee0*/  LOP3.LUT R6, R6, 0xfffffffe, RZ, 0xc0, !PT ;  /* 0xfffffffe06067812 */ /* 0x000fce00078ec0ff */
[----:B------:R-:W3:Y:S01]  /*1ef0*/  @!P0 LDG.E.64 R200, desc[UR4][R56.64+0x3a00] ;  /* 0x003a000438c88981 */ /* 0x000ee2000c1e1b00 */
[----:B-----5:R-:W-:Y:S01]  /*1f00*/  DSETP.GT.AND P0, PT, R48, R136, PT ;  /* 0x000000883000722a */ /* 0x020fe20003f04000 */
[----:B------:R-:W-:-:S05]  /*1f10*/  @P1 LOP3.LUT R6, R6, 0x1, RZ, 0xfc, !PT ;  /* 0x0000000106061812 */ /* 0x000fca00078efcff */
[----:B------:R-:W-:Y:S02]  /*1f20*/  FSEL R48, R48, R136, P0 ;  /* 0x0000008830307208 */ /* 0x000fe40000000000 */
[----:B------:R-:W-:Y:S02]  /*1f30*/  FSEL R49, R49, R137, P0 ;  /* 0x0000008931317208 */ /* 0x000fe40000000000 */
[----:B------:R-:W-:-:S04]  /*1f40*/  ISETP.GE.AND P0, PT, R50, UR7, PT ;  /* 0x0000000732007c0c */ /* 0x000fc8000bf06270 */
[----:B------:R-:W-:Y:S01]  /*1f50*/  ISETP.LT.OR P1, PT, R53, 0x1, P0 ;  /* 0x000000013500780c */ /* 0x000fe20000721670 */
[----:B------:R-:W-:Y:S02]  /*1f60*/  IMAD.MOV.U32 R202, RZ, RZ, 0x0 ;  /* 0x00000000ffca7424 */ /* 0x000fe400078e00ff */
[----:B------:R-:W-:Y:S02]  /*1f70*/  IMAD.MOV.U32 R203, RZ, RZ, -0x100000 ;  /* 0xfff00000ffcb7424 */ /* 0x000fe400078e00ff */
[----:B------:R-:W-:-:S08]  /*1f80*/  VIADD R52, R2, 0x780 ;  /* 0x0000078002347836 */ /* 0x000fd00000000000 */
[----:B------:R-:W5:Y:S01]  /*1f90*/  @!P1 LDG.E.64 R202, desc[UR4][R56.64+0x3b00] ;  /* 0x003b000438ca9981 */ /* 0x000f62000c1e1b00 */
[----:B----4-:R-:W-:-:S06]  /*1fa0*/  DSETP.GT.AND P1, PT, R48, R138, PT ;  /* 0x0000008a3000722a */ /* 0x010fcc0003f24000 */
[----:B------:R-:W-:Y:S02]  /*1fb0*/  FSEL R50, R48, R138, P1 ;  /* 0x0000008a30327208 */ /* 0x000fe40000800000 */
[----:B------:R-:W-:Y:S02]  /*1fc0*/  FSEL R51, R49, R139, P1 ;  /* 0x0000008b31337208 */ /* 0x000fe40000800000 */
        /* <DEDUP_REMOVED lines=9> */
[----:B------:R-:W-:-:S04]  /*2060*/  ISETP.GE.AND P2, PT, R53, 0x1, PT ;  /* 0x000000013500780c */ /* 0x000fc80003f46270 */
[----:B------:R-:W-:Y:S01]  /*2070*/  ISETP.GE.OR P3, PT, R52, UR7, !P2 ;  /* 0x0000000734007c0c */ /* 0x000fe2000d766670 */
[----:B------:R-:W-:Y:S02]  /*2080*/  IMAD.MOV.U32 R182, RZ, RZ, 0x0 ;  /* 0x00000000ffb67424 */ /* 0x000fe400078e00ff */
[----:B------:R-:W-:Y:S02]  /*2090*/  IMAD.MOV.U32 R183, RZ, RZ, -0x100000 ;  /* 0xfff00000ffb77424 */ /* 0x000fe400078e00ff */
[----:B------:R-:W-:-:S08]  /*20a0*/  VIADD R52, R2, 0x620 ;  /* 0x0000062002347836 */ /* 0x000fd00000000000 */
[----:B------:R-:W2:Y:S01]  /*20b0*/  @!P3 LDG.E.64 R182, desc[UR4][R56.64+0x3000] ;  /* 0x0030000438b6b981 */ /* 0x000ea2000c1e1b00 */
[----:B------:R-:W-:-:S06]  /*20c0*/  DSETP.GT.AND P3, PT, R50, R142, PT ;  /* 0x0000008e3200722a */ /* 0x000fcc0003f64000 */
[----:B------:R-:W-:Y:S02]  /*20d0*/  FSEL R50, R50, R142, P3 ;  /* 0x0000008e32327208 */ /* 0x000fe40001800000 */
[----:B------:R-:W-:Y:S02]  /*20e0*/  FSEL R51, R51, R143, P3 ;  /* 0x0000008f33337208 */ /* 0x000fe40001800000 */
[----:B------:R-:W-:Y:S01]  /*20f0*/  ISETP.GE.OR P3, PT, R52, UR7, !P2 ;  /* 0x0000000734007c0c */ /* 0x000fe2000d766670 */
[----:B------:R-:W-:Y:S02]  /*2100*/  IMAD.MOV.U32 R186, RZ, RZ, 0x0 ;  /* 0x00000000ffba7424 */ /* 0x000fe400078e00ff */
[----:B------:R-:W-:Y:S02]  /*2110*/  IMAD.MOV.U32 R187, RZ, RZ, -0x100000 ;  /* 0xfff00000ffbb7424 */ /* 0x000fe400078e00ff */
[----:B------:R-:W-:-:S08]  /*2120*/  VIADD R52, R2, 0x640 ;  /* 0x0000064002347836 */ /* 0x000fd00000000000 */
[----:B------:R-:W3:Y:S01]  /*2130*/  @!P3 LDG.E.64 R186, desc[UR4][R56.64+0x3100] ;  /* 0x0031000438bab981 */ /* 0x000ee2000c1e1b00 */
[----:B------:R-:W-:-:S06]  /*2140*/  DSETP.GT.AND P3, PT, R50, R144, PT ;  /* 0x000000903200722a */ /* 0x000fcc0003f64000 */
[----:B------:R-:W-:Y:S02]  /*2150*/  FSEL R50, R50, R144, P3 ;  /* 0x0000009032327208 */ /* 0x000fe40001800000 */
[----:B------:R-:W-:Y:S02]  /*2160*/  FSEL R51, R51, R145, P3 ;  /* 0x0000009133337208 */ /* 0x000fe40001800000 */
[----:B------:R-:W-:Y:S01]  /*2170*/  ISETP.GE.OR P3, PT, R52, UR7, !P2 ;  /* 0x0000000734007c0c */ /* 0x000fe2000d766670 */
[----:B------:R-:W-:Y:S02]  /*2180*/  IMAD.MOV.U32 R190, RZ, RZ, 0x0 ;  /* 0x00000000ffbe7424 */ /* 0x000fe400078e00ff */
[----:B------:R-:W-:Y:S02]  /*2190*/  IMAD.MOV.U32 R191, RZ, RZ, -0x100000 ;  /* 0xfff00000ffbf7424 */ /* 0x000fe400078e00ff */
[----:B------:R-:W-:-:S08]  /*21a0*/  VIADD R52, R2, 0x660 ;  /* 0x0000066002347836 */ /* 0x000fd00000000000 */
[----:B------:R-:W5:Y:S01]  /*21b0*/  @!P3 LDG.E.64 R190, desc[UR4][R56.64+0x3200] ;  /* 0x0032000438beb981 */ /* 0x000f62000c1e1b00 */
[----:B------:R-:W-:-:S06]  /*21c0*/  DSETP.GT.AND P3, PT, R50, R146, PT ;  /* 0x000000923200722a */ /* 0x000fcc0003f64000 */
[----:B------:R-:W-:Y:S02]  /*21d0*/  FSEL R50, R50, R146, P3 ;  /* 0x0000009232327208 */ /* 0x000fe40001800000 */
[----:B------:R-:W-:Y:S02]  /*21e0*/  FSEL R51, R51, R147, P3 ;  /* 0x0000009333337208 */ /* 0x000fe40001800000 */
[----:B------:R-:W-:Y:S01]  /*21f0*/  ISETP.GE.OR P3, PT, R52, UR7, !P2 ;  /* 0x0000000734007c0c */ /* 0x000fe2000d766670 */
[----:B------:R-:W-:Y:S02]  /*2200*/  IMAD.MOV.U32 R194, RZ, RZ, 0x0 ;  /* 0x00000000ffc27424 */ /* 0x000fe400078e00ff */
[----:B------:R-:W-:Y:S02]  /*2210*/  IMAD.MOV.U32 R195, RZ, RZ, -0x100000 ;  /* 0xfff00000ffc37424 */ /* 0x000fe400078e00ff */
[----:B------:R-:W-:-:S08]  /*2220*/  VIADD R52, R2, 0x680 ;  /* 0x0000068002347836 */ /* 0x000fd00000000000 */
[----:B------:R-:W4:Y:S01]  /*2230*/  @!P3 LDG.E.64 R194, desc[UR4][R56.64+0x3300] ;  /* 0x0033000438c2b981 */ /* 0x000f22000c1e1b00 */
        /* <DEDUP_REMOVED lines=22> */
[----:B------:R-:W-:-:S05]  /*23a0*/  VIADD R52, R2, 0x6e0 ;  /* 0x000006e002347836 */ /* 0x000fca0000000000 */
[----:B------:R-:W-:-:S03]  /*23b0*/  ISETP.GE.OR P2, PT, R52, UR7, !P2 ;  /* 0x0000000734007c0c */ /* 0x000fc6000d746670 */
[----:B------:R-:W4:Y:S01]  /*23c0*/  @!P3 LDG.E.64 R180, desc[UR4][R56.64+0x3600] ;  /* 0x0036000438b4b981 */ /* 0x000f22000c1e1b00 */
[----:B------:R-:W-:Y:S02]  /*23d0*/  IMAD.MOV.U32 R184, RZ, RZ, 0x0 ;  /* 0x00000000ffb87424 */ /* 0x000fe400078e00ff */
[----:B------:R-:W-:Y:S01]  /*23e0*/  IMAD.MOV.U32 R185, RZ, RZ, -0x100000 ;  /* 0xfff00000ffb97424 */ /* 0x000fe200078e00ff */
[----:B------:R-:W0:Y:S06]  /*23f0*/  LDCU UR6, c[0x0][0x364] ;  /* 0x00006c80ff0677ac */ /* 0x000e2c0008000800 */
[----:B------:R-:W4:Y:S01]  /*2400*/  @!P2 LDG.E.64 R184, desc[UR4][R56.64+0x3700] ;  /* 0x0037000438b8a981 */ /* 0x000f22000c1e1b00 */
[----:B------:R-:W-:-:S06]  /*2410*/  DSETP.GT.AND P3, PT, R50, R154, PT ;  /* 0x0000009a3200722a */ /* 0x000fcc0003f64000 */
[----:B------:R-:W-:Y:S02]  /*2420*/  FSEL R50, R50, R154, P3 ;  /* 0x0000009a32327208 */ /* 0x000fe40001800000 */
[----:B------:R-:W-:Y:S01]  /*2430*/  FSEL R51, R51, R155, P3 ;  /* 0x0000009b33337208 */ /* 0x000fe20001800000 */
[----:B------:R-:W-:Y:S02]  /*2440*/  VIADD R55, R2, 0x7a0 ;  /* 0x000007a002377836 */ /* 0x000fe40000000000 */
[----:B0-----:R-:W-:-:S03]  /*2450*/  IMAD R54, R0, UR6, R3 ;  /* 0x0000000600367c24 */ /* 0x001fc6000f8e0203 */
[----:B------:R-:W-:Y:S02]  /*2460*/  DSETP.GT.AND P2, PT, R50, R156, PT ;  /* 0x0000009c3200722a */ /* 0x000fe40003f44000 */
[----:B------:R-:W-:Y:S01]  /*2470*/  IADD3 R54, PT, PT, -R54, UR8, RZ ;  /* 0x0000000836367c10 */ /* 0x000fe2000fffe1ff */
[----:B------:R-:W0:Y:S03]  /*2480*/  LDCU UR6, c[0x0][0x364] ;  /* 0x00006c80ff0677ac */ /* 0x000e260008000800 */
[----:B------:R-:W-:Y:S02]  /*2490*/  FSEL R52, R50, R156, P2 ;  /* 0x0000009c32347208 */ /* 0x000fe40001000000 */
[----:B------:R-:W-:Y:S02]  /*24a0*/  FSEL R53, R51, R157, P2 ;  /* 0x0000009d33357208 */ /* 0x000fe40001000000 */
[----:B------:R-:W-:-:S04]  /*24b0*/  ISETP.GE.AND P2, PT, R55, UR7, PT ;  /* 0x0000000737007c0c */ /* 0x000fc8000bf46270 */
[----:B------:R-:W-:Y:S01]  /*24c0*/  ISETP.LT.OR P3, PT, R54, 0x1, P2 ;  /* 0x000000013600780c */ /* 0x000fe20001761670 */
[----:B------:R-:W-:Y:S02]  /*24d0*/  IMAD.MOV.U32 R50, RZ, RZ, 0x0 ;  /* 0x00000000ff327424 */ /* 0x000fe400078e00ff */
[----:B------:R-:W-:Y:S02]  /*24e0*/  IMAD.MOV.U32 R51, RZ, RZ, -0x100000 ;  /* 0xfff00000ff337424 */ /* 0x000fe400078e00ff */
[----:B------:R-:W-:Y:S02]  /*24f0*/  VIADD R61, R2, 0x7c0 ;  /* 0x000007c0023d7836 */ /* 0x000fe40000000000 */
[----:B0-----:R-:W-:-:S06]  /*2500*/  IMAD R60, R0, UR6, R3 ;  /* 0x00000006003c7c24 */ /* 0x001fcc000f8e0203 */
[----:B------:R-:W4:Y:S01]  /*2510*/  @!P3 LDG.E.64 R50, desc[UR4][R56.64+0x3d00] ;  /* 0x003d00043832b981 */ /* 0x000f22000c1e1b00 */
[----:B------:R-:W-:Y:S01]  /*2520*/  DSETP.GT.AND P3, PT, R52, R158, PT ;  /* 0x0000009e3400722a */ /* 0x000fe20003f64000 */
[----:B------:R-:W-:Y:S01]  /*2530*/  IADD3 R60, PT, PT, -R60, UR8, RZ ;  /* 0x000000083c3c7c10 */ /* 0x000fe2000fffe1ff */
[----:B------:R-:W0:Y:S04]  /*2540*/  LDCU UR6, c[0x0][0x364] ;  /* 0x00006c80ff0677ac */ /* 0x000e280008000800 */
        /* <DEDUP_REMOVED lines=10> */
[----:B------:R-:W-:-:S05]  /*25f0*/  IADD3 R62, PT, PT, -R62, UR8, RZ ;  /* 0x000000083e3e7c10 */ /* 0x000fca000fffe1ff */
[----:B------:R-:W-:Y:S02]  /*2600*/  FSEL R60, R54, R160, P4 ;  /* 0x000000a0363c7208 */ /* 0x000fe40002000000 */
[----:B------:R-:W-:Y:S02]  /*2610*/  FSEL R61, R55, R161, P4 ;  /* 0x000000a1373d7208 */ /* 0x000fe40002000000 */
[----:B------:R-:W-:-:S04]  /*2620*/  ISETP.GE.AND P4, PT, R63, UR7, PT ;  /* 0x000000073f007c0c */ /* 0x000fc8000bf86270 */
[----:B------:R-:W-:Y:S01]  /*2630*/  ISETP.LT.OR P5, PT, R62, 0x1, P4 ;  /* 0x000000013e00780c */ /* 0x000fe200027a1670 */
[----:B------:R-:W-:Y:S02]  /*2640*/  IMAD.MOV.U32 R54, RZ, RZ, 0x0 ;  /* 0x00000000ff367424 */ /* 0x000fe400078e00ff */
[----:B------:R-:W-:-:S10]  /*2650*/  IMAD.MOV.U32 R55, RZ, RZ, -0x100000 ;  /* 0xfff00000ff377424 */ /* 0x000fd400078e00ff */
[----:B------:R0:W4:Y:S01]  /*2660*/  @!P5 LDG.E.64 R54, desc[UR4][R56.64+0x3f00] ;  /* 0x003f00043836d981 */ /* 0x000122000c1e1b00 */
        /* <DEDUP_REMOVED lines=30> */
[----:B-----5:R-:W-:-:S06]  /*2850*/  DSETP.GT.AND P5, PT, R56, R190, PT ;  /* 0x000000be3800722a */ /* 0x020fcc0003fa4000 */
        /* <DEDUP_REMOVED lines=130> */
.L_x_5210:
[----:B------:R-:W-:Y:S05]  /*3080*/  BSYNC.RECONVERGENT B0 ;  /* 0x0000000000007941 */ /* 0x000fea0003800200 */
.L_x_5209:
[----:B------:R-:W-:Y:S01]  /*3090*/  DFMA R88, R84, -UR10, R64 ;  /* 0x8000000a54587c2b */ /* 0x000fe20008000040 */
[----:B------:R-:W-:Y:S01]  /*30a0*/  FSETP.GEU.FTZ.AND P5, PT, |R65|, 4.1917929649353027344, PT ;  /* 0x4086232b4100780b */ /* 0x000fe20003fbe200 */
[----:B------:R-:W-:Y:S01]  /*30b0*/  DADD R80, R76, -6.75539944105574400000e+15 ;  /* 0xc33800004c507429 */ /* 0x000fe20000000000 */
[----:B------:R-:W-:Y:S01]  /*30c0*/  BSSY.RECONVERGENT B0, `(.L_x_5211) ;  /* 0x000002a000007945 */ /* 0x000fe20003800200 */
[----:B------:R-:W-:-:S04]  /*30d0*/  DADD R68, -R56, R68 ;  /* 0x0000000038447229 */ /* 0x000fc80000000144 */
[----:B------:R-:W-:Y:S02]  /*30e0*/  DFMA R84, R84, -UR12, R88 ;  /* 0x8000000c54547c2b */ /* 0x000fe40008000058 */
[----:B------:R-:W-:-:S08]  /*30f0*/  DFMA R88, R80, -UR10, R66 ;  /* 0x8000000a50587c2b */ /* 0x000fd00008000042 */
[----:B------:R-:W-:Y:S02]  /*3100*/  DFMA R80, R80, -UR12, R88 ;  /* 0x8000000c50507c2b */ /* 0x000fe40008000058 */
[----:B------:R-:W-:-:S08]  /*3110*/  DFMA R88, R84, UR14, R62 ;  /* 0x0000000e54587c2b */ /* 0x000fd0000800003e */
        /* <DEDUP_REMOVED lines=36> */
.L_x_5212:
[----:B------:R-:W-:Y:S05]  /*3360*/  BSYNC.RECONVERGENT B0 ;  /* 0x0000000000007941 */ /* 0x000fea0003800200 */
.L_x_5211:
[----:B------:R-:W-:Y:S01]  /*3370*/  FSETP.GEU.FTZ.AND P5, PT, |R67|, 4.1917929649353027344, PT ;  /* 0x4086232b4300780b */ /* 0x000fe20003fbe200 */
[----:B------:R-:W-:Y:S01]  /*3380*/  DFMA R90, R68, R60, 6.75539944105574400000e+15 ;  /* 0x43380000445a742b */ /* 0x000fe2000000003c */
[----:B------:R-:W-:Y:S01]  /*3390*/  BSSY.RECONVERGENT B0, `(.L_x_5213) ;  /* 0x0000012000007945 */ /* 0x000fe20003800200 */
[----:B------:R-:W-:Y:S01]  /*33a0*/  DADD R70, -R56, R70 ;  /* 0x0000000038467229 */ /* 0x000fe20000000146 */
[----:B------:R-:W-:Y:S02]  /*33b0*/  IMAD R85, R76, 0x100000, R81 ;  /* 0x001000004c557824 */ /* 0x000fe400078e0251 */
[----:B------:R-:W-:-:S03]  /*33c0*/  IMAD.MOV.U32 R84, RZ, RZ, R80 ;  /* 0x000000ffff547224 */ /* 0x000fc600078e0050 */
[----:B------:R-:W-:-:S04]  /*33d0*/  DADD R92, R90, -6.75539944105574400000e+15 ;  /* 0xc33800005a5c7429 */ /* 0x000fc80000000000 */
        /* <DEDUP_REMOVED lines=13> */
.L_x_5214:
[----:B------:R-:W-:Y:S05]  /*34b0*/  BSYNC.RECONVERGENT B0 ;  /* 0x0000000000007941 */ /* 0x000fea0003800200 */
.L_x_5213:
[----:B------:R-:W-:Y:S01]  /*34c0*/  DFMA R80, R92, -UR10, R68 ;  /* 0x8000000a5c507c2b */ /* 0x000fe20008000044 */
[----:B------:R-:W-:Y:S01]  /*34d0*/  FSETP.GEU.FTZ.AND P5, PT, |R69|, 4.1917929649353027344, PT ;  /* 0x4086232b4500780b */ /* 0x000fe20003fbe200 */
[----:B------:R-:W-:Y:S01]  /*34e0*/  DFMA R76, R70, R60, 6.75539944105574400000e+15 ;  /* 0x43380000464c742b */ /* 0x000fe2000000003c */
[----:B------:R-:W-:Y:S05]  /*34f0*/  BSSY.RECONVERGENT B0, `(.L_x_5215) ;  /* 0x000002b000007945 */ /* 0x000fea0003800200 */
[----:B------:R-:W-:Y:S02]  /*3500*/  DFMA R92, R92, -UR12, R80 ;  /* 0x8000000c5c5c7c2b */ /* 0x000fe40008000050 */
[----:B------:R-:W-:-:S06]  /*3510*/  DADD R80, R76, -6.75539944105574400000e+15 ;  /* 0xc33800004c507429 */ /* 0x000fcc0000000000 */
[----:B------:R-:W-:Y:S02]  /*3520*/  DFMA R88, R92, UR14, R62 ;  /* 0x0000000e5c587c2b */ /* 0x000fe4000800003e */
        /* <DEDUP_REMOVED lines=39> */
.L_x_5216:
[----:B------:R-:W-:Y:S05]  /*37a0*/  BSYNC.RECONVERGENT B0 ;  /* 0x0000000000007941 */ /* 0x000fea0003800200 */
.L_x_5215:
[----:B------:R-:W-:Y:S01]  /*37b0*/  FSETP.GEU.FTZ.AND P5, PT, |R71|, 4.1917929649353027344, PT ;  /* 0x4086232b4700780b */ /* 0x000fe20003fbe200 */
[----:B------:R-:W-:Y:S01]  /*37c0*/  BSSY.RECONVERGENT B0, `(.L_x_5217) ;  /* 0x0000011000007945 */ /* 0x000fe20003800200 */
[----:B------:R-:W-:Y:S01]  /*37d0*/  DADD R72, -R56, R72 ;  /* 0x0000000038487229 */ /* 0x000fe20000000148 */
[----:B------:R-:W-:Y:S02]  /*37e0*/  IMAD R89, R76, 0x100000, R81 ;  /* 0x001000004c597824 */ /* 0x000fe400078e0251 */
[----:B------:R-:W-:-:S08]  /*37f0*/  IMAD.MOV.U32 R88, RZ, RZ, R80 ;  /* 0x000000ffff587224 */ /* 0x000fd000078e0050 */
[----:B------:R-:W-:Y:S05]  /*3800*/  @!P5 BRA `(.L_x_5218) ;  /* 0x000000000030d947 */ /* 0x000fea0003800000 */
        /* <DEDUP_REMOVED lines=12> */
.L_x_5218:
[----:B------:R-:W-:Y:S05]  /*38d0*/  BSYNC.RECONVERGENT B0 ;  /* 0x0000000000007941 */ /* 0x000fea0003800200 */
.L_x_5217:
[-C--:B------:R-:W-:Y:S01]  /*38e0*/  DFMA R94, R72, R60.reuse, 6.75539944105574400000e+15 ;  /* 0x43380000485e742b */ /* 0x080fe2000000003c */
[----:B------:R-:W-:Y:S01]  /*38f0*/  FSETP.GEU.FTZ.AND P5, PT, |R73|, 4.1917929649353027344, PT ;  /* 0x4086232b4900780b */ /* 0x000fe20003fbe200 */
[----:B------:R-:W-:Y:S01]  /*3900*/  DADD R74, -R56, R74 ;  /* 0x00000000384a7229 */ /* 0x000fe2000000014a */
[----:B------:R-:W-:Y:S05]  /*3910*/  BSSY.RECONVERGENT B0, `(.L_x_5219) ;  /* 0x000002e000007945 */ /* 0x000fea0003800200 */
[----:B------:R-:W-:Y:S02]  /*3920*/  DADD R96, R94, -6.75539944105574400000e+15 ;  /* 0xc33800005e607429 */ /* 0x000fe40000000000 */
[----:B------:R-:W-:-:S06]  /*3930*/  DFMA R80, R74, R60, 6.75539944105574400000e+15 ;  /* 0x433800004a50742b */ /* 0x000fcc000000003c */
[----:B------:R-:W-:-:S08]  /*3940*/  DFMA R76, R96, -UR10, R72 ;  /* 0x8000000a604c7c2b */ /* 0x000fd00008000048 */
        /* <DEDUP_REMOVED lines=42> */
.L_x_5220:
[----:B------:R-:W-:Y:S05]  /*3bf0*/  BSYNC.RECONVERGENT B0 ;  /* 0x0000000000007941 */ /* 0x000fea0003800200 */
.L_x_5219:
[----:B------:R-:W-:Y:S01]  /*3c00*/  FSETP.GEU.FTZ.AND P5, PT, |R75|, 4.1917929649353027344, PT ;  /* 0x4086232b4b00780b */ /* 0x000fe20003fbe200 */
[----:B------:R-:W-:Y:S01]  /*3c10*/  BSSY.RECONVERGENT B0, `(.L_x_5221) ;  /* 0x0000011000007945 */ /* 0x000fe20003800200 */
[----:B------:R-:W-:Y:S02]  /*3c20*/  IMAD R93, R80, 0x100000, R77 ;  /* 0x00100000505d7824 */ /* 0x000fe400078e024d */
[----:B------:R-:W-:-:S09]  /*3c30*/  IMAD.MOV.U32 R92, RZ, RZ, R76 ;  /* 0x000000ffff5c7224 */ /* 0x000fd200078e004c */
        /* <DEDUP_REMOVED lines=14> */
.L_x_5222:
[----:B------:R-:W-:Y:S05]  /*3d20*/  BSYNC.RECONVERGENT B0 ;  /* 0x0000000000007941 */ /* 0x000fea0003800200 */
.L_x_5221:
[----:B------:R-:W-:Y:S01]  /*3d30*/  DADD R76, -R56, R82 ;  /* 0x00000000384c7229 */ /* 0x000fe20000000152 */
[----:B------:R-:W-:Y:S07]  /*3d40*/  BSSY.RECONVERGENT B0, `(.L_x_5223) ;  /* 0x0000021000007945 */ /* 0x000fee0003800200 */
[----:B------:R-:W-:Y:S02]  /*3d50*/  DFMA R82, R76, R60, 6.75539944105574400000e+15 ;  /* 0x433800004c52742b */ /* 0x000fe4000000003c */
[----:B------:R-:W-:-:S06]  /*3d60*/  FSETP.GEU.FTZ.AND P5, PT, |R77|, 4.1917929649353027344, PT ;  /* 0x4086232b4d00780b */ /* 0x000fcc0003fbe200 */
[----:B------:R-:W-:-:S08]  /*3d70*/  DADD R80, R82, -6.75539944105574400000e+15 ;  /* 0xc338000052507429 */ /* 0x000fd00000000000 */
        /* <DEDUP_REMOVED lines=29> */
.L_x_5224:
[----:B------:R-:W-:Y:S05]  /*3f50*/  BSYNC.RECONVERGENT B0 ;  /* 0x0000000000007941 */ /* 0x000fea0003800200 */
.L_x_5223:
        /* <DEDUP_REMOVED lines=22> */
[----:B------:R-:W-:-:S12]  /*40c0*/  DSETP.GEU.AND P6, PT, R78, RZ, PT ;  /* 0x000000ff4e00722a */ /* 0x000fd80003fce000 */
[----:B------:R-:W-:-:S04]  /*40d0*/  @!P5 LEA.HI R83, R82, R82, RZ, 0x1 ;  /* 0x000000525253d211 */ /* 0x000fc800078f08ff */
[----:B------:R-:W-:-:S05]  /*40e0*/  @!P5 SHF.R.S32.HI R209, RZ, 0x1, R83 ;  /* 0x00000001ffd1d819 */ /* 0x000fca0000011453 */
[----:B------:R-:W-:Y:S01]  /*40f0*/  @!P5 IMAD.IADD R208, R82, 0x1, -R209 ;  /* 0x0000000152d0d824 */ /* 0x000fe200078e0ad1 */
[----:B------:R-:W-:-:S10]  /*4100*/  DADD R82, R78, +INF ;  /* 0x7ff000004e527429 */ /* 0x000fd40000000000 */
[----:B------:R-:W-:Y:S01]  /*4110*/  FSEL R96, R82, RZ, P6 ;  /* 0x000000ff52607208 */ /* 0x000fe20003000000 */
[----:B------:R-:W-:Y:S01]  /*4120*/  @!P5 IMAD.MOV.U32 R82, RZ, RZ, R80 ;  /* 0x000000ffff52d224 */ /* 0x000fe200078e0050 */
[----:B------:R-:W-:Y:S01]  /*4130*/  FSEL R97, R83, RZ, P6 ;  /* 0x000000ff53617208 */ /* 0x000fe20003000000 */
[----:B------:R-:W-:Y:S01]  /*4140*/  @!P5 IMAD R83, R209, 0x100000, R81 ;  /* 0x00100000d153d824 */ /* 0x000fe200078e0251 */
[----:B------:R-:W-:Y:S01]  /*4150*/  @!P5 LEA R81, R208, 0x3ff00000, 0x14 ;  /* 0x3ff00000d051d811 */ /* 0x000fe200078ea0ff */
[----:B------:R-:W-:-:S06]  /*4160*/  @!P5 IMAD.MOV.U32 R80, RZ, RZ, RZ ;  /* 0x000000ffff50d224 */ /* 0x000fcc00078e00ff */
[----:B------:R-:W-:-:S11]  /*4170*/  @!P5 DMUL R96, R82, R80 ;  /* 0x000000505260d228 */ /* 0x000fd60000000000 */
.L_x_5226:
[----:B------:R-:W-:Y:S05]  /*4180*/  BSYNC.RECONVERGENT B0 ;  /* 0x0000000000007941 */ /* 0x000fea0003800200 */
.L_x_5225:
[----:B------:R-:W-:Y:S01]  /*4190*/  DADD R80, -R56, R100 ;  /* 0x0000000038507229 */ /* 0x000fe20000000164 */
[----:B------:R-:W-:Y:S01]  /*41a0*/  BSSY.RECONVERGENT B0, `(.L_x_5227) ;  /* 0x0000023000007945 */ /* 0x000fe20003800200 */
[----:B------:R-:W-:-:S06]  /*41b0*/  DADD R98, RZ, R98 ;  /* 0x00000000ff627229 */ /* 0x000fcc0000000062 */
[----:B------:R-:W-:Y:S02]  /*41c0*/  DFMA R100, R80, R60, 6.75539944105574400000e+15 ;  /* 0x433800005064742b */ /* 0x000fe4000000003c */
[----:B------:R-:W-:Y:S01]  /*41d0*/  DADD R198, R98, R198 ;  /* 0x0000000062c67229 */ /* 0x000fe200000000c6 */
[----:B------:R-:W-:-:S05]  /*41e0*/  FSETP.GEU.FTZ.AND P5, PT, |R81|, 4.1917929649353027344, PT ;  /* 0x4086232b5100780b */ /* 0x000fca0003fbe200 */
        /* <DEDUP_REMOVED lines=20> */
[----:B------:R-:W-:Y:S01]  /*4330*/  @!P5 SHF.R.S32.HI R101, RZ, 0x1, R98 ;  /* 0x00000001ff65d819 */ /* 0x000fe20000011462 */
[----:B------:R-:W-:-:S04]  /*4340*/  DADD R98, R80, +INF ;  /* 0x7ff0000050627429 */ /* 0x000fc80000000000 */
[----:B------:R-:W-:Y:S02]  /*4350*/  @!P5 IMAD.IADD R208, R100, 0x1, -R101 ;  /* 0x0000000164d0d824 */ /* 0x000fe400078e0a65 */
[----:B------:R-:W-:Y:S02]  /*4360*/  @!P5 IMAD R101, R101, 0x100000, R83 ;  /* 0x001000006565d824 */ /* 0x000fe400078e0253 */
[----:B------:R-:W-:Y:S01]  /*4370*/  @!P5 IMAD.MOV.U32 R100, RZ, RZ, R82 ;  /* 0x000000ffff64d224 */ /* 0x000fe200078e0052 */
[----:B------:R-:W-:Y:S01]  /*4380*/  @!P5 LEA R83, R208, 0x3ff00000, 0x14 ;  /* 0x3ff00000d053d811 */ /* 0x000fe200078ea0ff */
[----:B------:R-:W-:Y:S01]  /*4390*/  @!P5 IMAD.MOV.U32 R82, RZ, RZ, RZ ;  /* 0x000000ffff52d224 */ /* 0x000fe200078e00ff */
[----:B------:R-:W-:Y:S02]  /*43a0*/  FSEL R98, R98, RZ, P6 ;  /* 0x000000ff62627208 */ /* 0x000fe40003000000 */
[----:B------:R-:W-:-:S03]  /*43b0*/  FSEL R99, R99, RZ, P6 ;  /* 0x000000ff63637208 */ /* 0x000fc60003000000 */
[----:B------:R-:W-:-:S11]  /*43c0*/  @!P5 DMUL R98, R100, R82 ;  /* 0x000000526462d228 */ /* 0x000fd60000000000 */
.L_x_5228:
[----:B------:R-:W-:Y:S05]  /*43d0*/  BSYNC.RECONVERGENT B0 ;  /* 0x0000000000007941 */ /* 0x000fea0003800200 */
.L_x_5227:
[----:B------:R-:W-:Y:S01]  /*43e0*/  DADD R82, -R56, R102 ;  /* 0x0000000038527229 */ /* 0x000fe20000000166 */
[----:B------:R-:W-:Y:S01]  /*43f0*/  BSSY.RECONVERGENT B0, `(.L_x_5229) ;  /* 0x0000022000007945 */ /* 0x000fe20003800200 */
[----:B------:R-:W-:-:S06]  /*4400*/  DADD R198, R198, R84 ;  /* 0x00000000c6c67229 */ /* 0x000fcc0000000054 */
        /* <DEDUP_REMOVED lines=32> */
.L_x_5230:
[----:B------:R-:W-:Y:S05]  /*4610*/  BSYNC.RECONVERGENT B0 ;  /* 0x0000000000007941 */ /* 0x000fea0003800200 */
.L_x_5229:
        /* <DEDUP_REMOVED lines=35> */
.L_x_5232:
[----:B------:R-:W-:Y:S05]  /*4850*/  BSYNC.RECONVERGENT B0 ;  /* 0x0000000000007941 */ /* 0x000fea0003800200 */
.L_x_5231:
        /* <DEDUP_REMOVED lines=35> */
.L_x_5234:
[----:B------:R-:W-:Y:S05]  /*4a90*/  BSYNC.RECONVERGENT B0 ;  /* 0x0000000000007941 */ /* 0x000fea0003800200 */
.L_x_5233:
        /* <DEDUP_REMOVED lines=35> */
.L_x_5236:
[----:B------:R-:W-:Y:S05]  /*4cd0*/  BSYNC.RECONVERGENT B0 ;  /* 0x0000000000007941 */ /* 0x000fea0003800200 */
.L_x_5235:
        /* <DEDUP_REMOVED lines=35> */
.L_x_5238:
[----:B------:R-:W-:Y:S05]  /*4f10*/  BSYNC.RECONVERGENT B0 ;  /* 0x0000000000007941 */ /* 0x000fea0003800200 */
.L_x_5237:
        /* <DEDUP_REMOVED lines=35> */
.L_x_5240:
[----:B------:R-:W-:Y:S05]  /*5150*/  BSYNC.RECONVERGENT B0 ;  /* 0x0000000000007941 */ /* 0x000fea0003800200 */
.L_x_5239:
        /* <DEDUP_REMOVED lines=35> */
.L_x_5242:
[----:B------:R-:W-:Y:S05]  /*5390*/  BSYNC.RECONVERGENT B0 ;  /* 0x0000000000007941 */ /* 0x000fea0003800200 */
.L_x_5241:
        /* <DEDUP_REMOVED lines=35> */
.L_x_5244:
[----:B------:R-:W-:Y:S05]  /*55d0*/  BSYNC.RECONVERGENT B0 ;  /* 0x0000000000007941 */ /* 0x000fea0003800200 */
.L_x_5243:
        /* <DEDUP_REMOVED lines=35> */
.L_x_5246:
[----:B------:R-:W-:Y:S05]  /*5810*/  BSYNC.RECONVERGENT B0 ;  /* 0x0000000000007941 */ /* 0x000fea0003800200 */
.L_x_5245:
        /* <DEDUP_REMOVED lines=35> */
.L_x_5248:
[----:B------:R-:W-:Y:S05]  /*5a50*/  BSYNC.RECONVERGENT B0 ;  /* 0x0000000000007941 */ /* 0x000fea0003800200 */
.L_x_5247:
        /* <DEDUP_REMOVED lines=35> */
.L_x_5250:
[----:B------:R-:W-:Y:S05]  /*5c90*/  BSYNC.RECONVERGENT B0 ;  /* 0x0000000000007941 */ /* 0x000fea0003800200 */
.L_x_5249:
        /* <DEDUP_REMOVED lines=35> */
.L_x_5252:
[----:B------:R-:W-:Y:S05]  /*5ed0*/  BSYNC.RECONVERGENT B0 ;  /* 0x0000000000007941 */ /* 0x000fea0003800200 */
.L_x_5251:
        /* <DEDUP_REMOVED lines=35> */
.L_x_5254:
[----:B------:R-:W-:Y:S05]  /*6110*/  BSYNC.RECONVERGENT B0 ;  /* 0x0000000000007941 */ /* 0x000fea0003800200 */
.L_x_5253:
        /* <DEDUP_REMOVED lines=35> */
.L_x_5256:
[----:B------:R-:W-:Y:S05]  /*6350*/  BSYNC.RECONVERGENT B0 ;  /* 0x0000000000007941 */ /* 0x000fea0003800200 */
.L_x_5255:
        /* <DEDUP_REMOVED lines=35> */
.L_x_5258:
[----:B------:R-:W-:Y:S05]  /*6590*/  BSYNC.RECONVERGENT B0 ;  /* 0x0000000000007941 */ /* 0x000fea0003800200 */
.L_x_5257:
        /* <DEDUP_REMOVED lines=35> */
.L_x_5260:
[----:B------:R-:W-:Y:S05]  /*67d0*/  BSYNC.RECONVERGENT B0 ;  /* 0x0000000000007941 */ /* 0x000fea0003800200 */
.L_x_5259:
        /* <DEDUP_REMOVED lines=35> */
.L_x_5262:
[----:B------:R-:W-:Y:S05]  /*6a10*/  BSYNC.RECONVERGENT B0 ;  /* 0x0000000000007941 */ /* 0x000fea0003800200 */
.L_x_5261:
        /* <DEDUP_REMOVED lines=35> */
.L_x_5264:
[----:B------:R-:W-:Y:S05]  /*6c50*/  BSYNC.RECONVERGENT B0 ;  /* 0x0000000000007941 */ /* 0x000fea0003800200 */
.L_x_5263:
        /* <DEDUP_REMOVED lines=35> */
.L_x_5266:
[----:B------:R-:W-:Y:S05]  /*6e90*/  BSYNC.RECONVERGENT B0 ;  /* 0x0000000000007941 */ /* 0x000fea0003800200 */
.L_x_5265:
        /* <DEDUP_REMOVED lines=35> */
.L_x_5268:
[----:B------:R-:W-:Y:S05]  /*70d0*/  BSYNC.RECONVERGENT B0 ;  /* 0x0000000000007941 */ /* 0x000fea0003800200 */
.L_x_5267:
        /* <DEDUP_REMOVED lines=35> */
.L_x_5270:
[----:B------:R-:W-:Y:S05]  /*7310*/  BSYNC.RECONVERGENT B0 ;  /* 0x0000000000007941 */ /* 0x000fea0003800200 */
.L_x_5269:
        /* <DEDUP_REMOVED lines=35> */
.L_x_5272:
[----:B------:R-:W-:Y:S05]  /*7550*/  BSYNC.RECONVERGENT B0 ;  /* 0x0000000000007941 */ /* 0x000fea0003800200 */
.L_x_5271:
        /* <DEDUP_REMOVED lines=35> */
.L_x_5274:
[----:B------:R-:W-:Y:S05]  /*7790*/  BSYNC.RECONVERGENT B0 ;  /* 0x0000000000007941 */ /* 0x000fea0003800200 */
.L_x_5273:
        /* <DEDUP_REMOVED lines=35> */
.L_x_5276:
[----:B------:R-:W-:Y:S05]  /*79d0*/  BSYNC.RECONVERGENT B0 ;  /* 0x0000000000007941 */ /* 0x000fea0003800200 */
.L_x_5275:
        /* <DEDUP_REMOVED lines=35> */
.L_x_5278:
[----:B------:R-:W-:Y:S05]  /*7c10*/  BSYNC.RECONVERGENT B0 ;  /* 0x0000000000007941 */ /* 0x000fea0003800200 */
.L_x_5277:
        /* <DEDUP_REMOVED lines=35> */
.L_x_5280:
[----:B------:R-:W-:Y:S05]  /*7e50*/  BSYNC.RECONVERGENT B0 ;  /* 0x0000000000007941 */ /* 0x000fea0003800200 */
.L_x_5279:
        /* <DEDUP_REMOVED lines=35> */
.L_x_5282:
[----:B------:R-:W-:Y:S05]  /*8090*/  BSYNC.RECONVERGENT B0 ;  /* 0x0000000000007941 */ /* 0x000fea0003800200 */
.L_x_5281:
        /* <DEDUP_REMOVED lines=35> */
.L_x_5284:
[----:B------:R-:W-:Y:S05]  /*82d0*/  BSYNC.RECONVERGENT B0 ;  /* 0x0000000000007941 */ /* 0x000fea0003800200 */
.L_x_5283:
        /* <DEDUP_REMOVED lines=35> */
.L_x_5286:
[----:B------:R-:W-:Y:S05]  /*8510*/  BSYNC.RECONVERGENT B0 ;  /* 0x0000000000007941 */ /* 0x000fea0003800200 */
.L_x_5285:
        /* <DEDUP_REMOVED lines=35> */
.L_x_5288:
[----:B------:R-:W-:Y:S05]  /*8750*/  BSYNC.RECONVERGENT B0 ;  /* 0x0000000000007941 */ /* 0x000fea0003800200 */
.L_x_5287:
        /* <DEDUP_REMOVED lines=35> */
.L_x_5290:
[----:B------:R-:W-:Y:S05]  /*8990*/  BSYNC.RECONVERGENT B0 ;  /* 0x0000000000007941 */ /* 0x000fea0003800200 */
.L_x_5289:
        /* <DEDUP_REMOVED lines=35> */
.L_x_5292:
[----:B------:R-:W-:Y:S05]  /*8bd0*/  BSYNC.RECONVERGENT B0 ;  /* 0x0000000000007941 */ /* 0x000fea0003800200 */
.L_x_5291:
        /* <DEDUP_REMOVED lines=35> */
.L_x_5294:
[----:B------:R-:W-:Y:S05]  /*8e10*/  BSYNC.RECONVERGENT B0 ;  /* 0x0000000000007941 */ /* 0x000fea0003800200 */
.L_x_5293:
        /* <DEDUP_REMOVED lines=35> */
.L_x_5296:
[----:B------:R-:W-:Y:S05]  /*9050*/  BSYNC.RECONVERGENT B0 ;  /* 0x0000000000007941 */ /* 0x000fea0003800200 */
.L_x_5295:
        /* <DEDUP_REMOVED lines=35> */
.L_x_5298:
[----:B------:R-:W-:Y:S05]  /*9290*/  BSYNC.RECONVERGENT B0 ;  /* 0x0000000000007941 */ /* 0x000fea0003800200 */
.L_x_5297:
        /* <DEDUP_REMOVED lines=35> */
.L_x_5300:
[----:B------:R-:W-:Y:S05]  /*94d0*/  BSYNC.RECONVERGENT B0 ;  /* 0x0000000000007941 */ /* 0x000fea0003800200 */
.L_x_5299:
        /* <DEDUP_REMOVED lines=35> */
.L_x_5302:
[----:B------:R-:W-:Y:S05]  /*9710*/  BSYNC.RECONVERGENT B0 ;  /* 0x0000000000007941 */ /* 0x000fea0003800200 */
.L_x_5301:
        /* <DEDUP_REMOVED lines=35> */
.L_x_5304:
[----:B------:R-:W-:Y:S05]  /*9950*/  BSYNC.RECONVERGENT B0 ;  /* 0x0000000000007941 */ /* 0x000fea0003800200 */
.L_x_5303:
        /* <DEDUP_REMOVED lines=35> */
.L_x_5306:
[----:B------:R-:W-:Y:S05]  /*9b90*/  BSYNC.RECONVERGENT B0 ;  /* 0x0000000000007941 */ /* 0x000fea0003800200 */
.L_x_5305:
        /* <DEDUP_REMOVED lines=35> */
.L_x_5308:
[----:B------:R-:W-:Y:S05]  /*9dd0*/  BSYNC.RECONVERGENT B0 ;  /* 0x0000000000007941 */ /* 0x000fea0003800200 */
.L_x_5307:
        /* <DEDUP_REMOVED lines=35> */
.L_x_5310:
[----:B------:R-:W-:Y:S05]  /*a010*/  BSYNC.RECONVERGENT B0 ;  /* 0x0000000000007941 */ /* 0x000fea0003800200 */
.L_x_5309:
        /* <DEDUP_REMOVED lines=35> */
.L_x_5312:
[----:B------:R-:W-:Y:S05]  /*a250*/  BSYNC.RECONVERGENT B0 ;  /* 0x0000000000007941 */ /* 0x000fea0003800200 */
.L_x_5311:
        /* <DEDUP_REMOVED lines=35> */
.L_x_5314:
[----:B------:R-:W-:Y:S05]  /*a490*/  BSYNC.RECONVERGENT B0 ;  /* 0x0000000000007941 */ /* 0x000fea0003800200 */
.L_x_5313:
        /* <DEDUP_REMOVED lines=35> */
.L_x_5316:
[----:B------:R-:W-:Y:S05]  /*a6d0*/  BSYNC.RECONVERGENT B0 ;  /* 0x0000000000007941 */ /* 0x000fea0003800200 */
.L_x_5315:
        /* <DEDUP_REMOVED lines=35> */
.L_x_5318:
[----:B------:R-:W-:Y:S05]  /*a910*/  BSYNC.RECONVERGENT B0 ;  /* 0x0000000000007941 */ /* 0x000fea0003800200 */
.L_x_5317:
        /* <DEDUP_REMOVED lines=35> */
.L_x_5320:
[----:B------:R-:W-:Y:S05]  /*ab50*/  BSYNC.RECONVERGENT B0 ;  /* 0x0000000000007941 */ /* 0x000fea0003800200 */
.L_x_5319:
        /* <DEDUP_REMOVED lines=35> */
.L_x_5322:
[----:B------:R-:W-:Y:S05]  /*ad90*/  BSYNC.RECONVERGENT B0 ;  /* 0x0000000000007941 */ /* 0x000fea0003800200 */
.L_x_5321:
        /* <DEDUP_REMOVED lines=35> */
.L_x_5324:
[----:B------:R-:W-:Y:S05]  /*afd0*/  BSYNC.RECONVERGENT B0 ;  /* 0x0000000000007941 */ /* 0x000fea0003800200 */
.L_x_5323:
        /* <DEDUP_REMOVED lines=35> */
.L_x_5326:
[----:B------:R-:W-:Y:S05]  /*b210*/  BSYNC.RECONVERGENT B0 ;  /* 0x0000000000007941 */ /* 0x000fea0003800200 */
.L_x_5325:
[----:B------:R-:W-:Y:S01]  /*b220*/  DADD R192, -R56, R202 ;  /* 0x0000000038c07229 */ /* 0x000fe200000001ca */
[----:B------:R-:W-:Y:S01]  /*b230*/  BSSY.RECONVERGENT B0, `(.L_x_5327) ;  /* 0x0000022000007945 */ /* 0x000fe20003800200 */
[----:B------:R-:W-:-:S06]  /*b240*/  DADD R198, R198, R194 ;  /* 0x00000000c6c67229 */ /* 0x000fcc00000000c2 */
[----:B------:R-:W-:Y:S02]  /*b250*/  DFMA R194, R192, R60, 6.75539944105574400000e+15 ;  /* 0x43380000c0c2742b */ /* 0x000fe4000000003c */
[----:B------:R-:W-:Y:S01]  /*b260*/  FSETP.GEU.FTZ.AND P5, PT, |R193|, 4.1917929649353027344, PT ;  /* 0x4086232bc100780b */ /* 0x000fe20003fbe200 */
[----:B------:R-:W-:-:S05]  /*b270*/  DADD R198, R198, R196 ;  /* 0x00000000c6c67229 */ /* 0x000fca00000000c4 */
        /* <DEDUP_REMOVED lines=29> */
.L_x_5328:
[----:B------:R-:W-:Y:S05]  /*b450*/  BSYNC.RECONVERGENT B0 ;  /* 0x0000000000007941 */ /* 0x000fea0003800200 */
.L_x_5327:
[----:B------:R-:W-:Y:S01]  /*b460*/  DADD R48, -R56, R48 ;  /* 0x0000000038307229 */ /* 0x000fe20000000130 */
[----:B------:R-:W-:Y:S01]  /*b470*/  BSSY.RECONVERGENT B0, `(.L_x_5329) ;  /* 0x0000057000007945 */ /* 0x000fe20003800200 */
[----:B------:R-:W-:Y:S02]  /*b480*/  DADD R198, R198, R170 ;  /* 0x00000000c6c67229 */ /* 0x000fe400000000aa */
[C---:B------:R-:W-:Y:S02]  /*b490*/  DADD R50, -R56.reuse, R50 ;  /* 0x0000000038327229 */ /* 0x040fe40000000132 */
[----:B------:R-:W-:Y:S02]  /*b4a0*/  DADD R52, -R56, R52 ;  /* 0x0000000038347229 */ /* 0x000fe40000000134 */
[----:B------:R-:W-:Y:S02]  /*b4b0*/  DFMA R170, R48, R60, 6.75539944105574400000e+15 ;  /* 0x4338000030aa742b */ /* 0x000fe4000000003c */
[----:B------:R-:W-:Y:S01]  /*b4c0*/  DADD R198, R198, R174 ;  /* 0x00000000c6c67229 */ /* 0x000fe200000000ae */
[----:B------:R-:W-:Y:S01]  /*b4d0*/  FSETP.GEU.FTZ.AND P5, PT, |R49|, 4.1917929649353027344, PT ;  /* 0x4086232b3100780b */ /* 0x000fe20003fbe200 */
[----:B------:R-:W-:-:S02]  /*b4e0*/  DADD R54, -R56, R54 ;  /* 0x0000000038367229 */ /* 0x000fc40000000136 */
[----:B------:R-:W-:Y:S02]  /*b4f0*/  DFMA R56, R50, R60, 6.75539944105574400000e+15 ;  /* 0x433800003238742b */ /* 0x000fe4000000003c */
[----:B------:R-:W-:Y:S02]  /*b500*/  DADD R174, R170, -6.75539944105574400000e+15 ;  /* 0xc3380000aaae7429 */ /* 0x000fe40000000000 */
[----:B------:R-:W-:-:S06]  /*b510*/  DADD R194, R198, R178 ;  /* 0x00000000c6c27229 */ /* 0x000fcc00000000b2 */
[----:B------:R-:W-:Y:S02]  /*b520*/  DFMA R178, R174, -UR10, R48 ;  /* 0x8000000aaeb27c2b */ /* 0x000fe40008000030 */
[----:B------:R-:W-:-:S06]  /*b530*/  DADD R194, R194, R182 ;  /* 0x00000000c2c27229 */ /* 0x000fcc00000000b6 */
[----:B------:R-:W-:Y:S02]  /*b540*/  DFMA R174, R174, -UR12, R178 ;  /* 0x8000000caeae7c2b */ /* 0x000fe400080000b2 */
[----:B------:R-:W-:Y:S02]  /*b550*/  DADD R194, R194, R186 ;  /* 0x00000000c2c27229 */ /* 0x000fe400000000ba */
[----:B------:R-:W-:-:S04]  /*b560*/  DADD R186, R56, -6.75539944105574400000e+15 ;  /* 0xc338000038ba7429 */ /* 0x000fc80000000000 */
[----:B------:R-:W-:Y:S02]  /*b570*/  DFMA R178, R174, UR14, R62 ;  /* 0x0000000eaeb27c2b */ /* 0x000fe4000800003e */
[----:B------:R-:W-:Y:S02]  /*b580*/  DADD R194, R194, R190 ;  /* 0x00000000c2c27229 */ /* 0x000fe400000000be */
[----:B------:R-:W-:-:S04]  /*b590*/  DFMA R182, R186, -UR10, R50 ;  /* 0x8000000abab67c2b */ /* 0x000fc80008000032 */
[----:B------:R-:W-:Y:S02]  /*b5a0*/  DFMA R178, R174, R178, UR16 ;  /* 0x00000010aeb27e2b */ /* 0x000fe400080000b2 */
[----:B------:R-:W-:Y:S02]  /*b5b0*/  DADD R194, R194, R196 ;  /* 0x00000000c2c27229 */ /* 0x000fe400000000c4 */
[----:B------:R-:W-:-:S04]  /*b5c0*/  DFMA R182, R186, -UR12, R182 ;  /* 0x8000000cbab67c2b */ /* 0x000fc800080000b6 */
[----:B------:R-:W-:-:S04]  /*b5d0*/  DFMA R178, R174, R178, UR18 ;  /* 0x00000012aeb27e2b */ /* 0x000fc800080000b2 */
[----:B------:R-:W-:-:S04]  /*b5e0*/  DFMA R190, R182, UR14, R62 ;  /* 0x0000000eb6be7c2b */ /* 0x000fc8000800003e */
[----:B------:R-:W-:Y:S02]  /*b5f0*/  DFMA R198, R174, R178, UR20 ;  /* 0x00000014aec67e2b */ /* 0x000fe400080000b2 */
[-C--:B------:R-:W-:Y:S02]  /*b600*/  DFMA R178, R52, R60.reuse, 6.75539944105574400000e+15 ;  /* 0x4338000034b2742b */ /* 0x080fe4000000003c */
[----:B------:R-:W-:Y:S02]  /*b610*/  DFMA R60, R54, R60, 6.75539944105574400000e+15 ;  /* 0x43380000363c742b */ /* 0x000fe4000000003c */
[----:B------:R-:W-:Y:S02]  /*b620*/  DFMA R190, R182, R190, UR16 ;  /* 0x00000010b6be7e2b */ /* 0x000fe400080000be */
[----:B------:R-:W-:Y:S02]  /*b630*/  DFMA R198, R174, R198, UR22 ;  /* 0x00000016aec67e2b */ /* 0x000fe400080000c6 */
[----:B------:R-:W-:-:S04]  /*b640*/  DADD R200, R178, -6.75539944105574400000e+15 ;  /* 0xc3380000b2c87429 */ /* 0x000fc80000000000 */
[----:B------:R-:W-:Y:S02]  /*b650*/  DFMA R190, R182, R190, UR18 ;  /* 0x00000012b6be7e2b */ /* 0x000fe400080000be */
[----:B------:R-:W-:Y:S02]  /*b660*/  DFMA R198, R174, R198, UR24 ;  /* 0x00000018aec67e2b */ /* 0x000fe400080000c6 */
[----:B------:R-:W-:-:S04]  /*b670*/  DFMA R186, R200, -UR10, R52 ;  /* 0x8000000ac8ba7c2b */ /* 0x000fc80008000034 */
[----:B------:R-:W-:Y:S02]  /*b680*/  DFMA R190, R182, R190, UR20 ;  /* 0x00000014b6be7e2b */ /* 0x000fe400080000be */
[----:B------:R-:W-:Y:S02]  /*b690*/  DFMA R198, R174, R198, UR26 ;  /* 0x0000001aaec67e2b */ /* 0x000fe400080000c6 */
[----:B------:R-:W-:-:S04]  /*b6a0*/  DFMA R186, R200, -UR12, R186 ;  /* 0x8000000cc8ba7c2b */ /* 0x000fc800080000ba */
[----:B------:R-:W-:Y:S02]  /*b6b0*/  DFMA R190, R182, R190, UR22 ;  /* 0x00000016b6be7e2b */ /* 0x000fe400080000be */
[----:B------:R-:W-:Y:S02]  /*b6c0*/  DFMA R202, R174, R198, UR28 ;  /* 0x0000001caeca7e2b */ /* 0x000fe400080000c6 */
[----:B------:R-:W-:-:S04]  /*b6d0*/  DADD R198, R60, -6.75539944105574400000e+15 ;  /* 0xc33800003cc67429 */ /* 0x000fc80000000000 */
[----:B------:R-:W-:Y:S02]  /*b6e0*/  DFMA R190, R182, R190, UR24 ;  /* 0x00000018b6be7e2b */ /* 0x000fe400080000be */
[----:B------:R-:W-:Y:S02]  /*b6f0*/  DFMA R202, R174, R202, UR30 ;  /* 0x0000001eaeca7e2b */ /* 0x000fe400080000ca */
[----:B------:R-:W-:-:S04]  /*b700*/  DFMA R200, R198, -UR10, R54 ;  /* 0x8000000ac6c87c2b */ /* 0x000fc80008000036 */
[----:B------:R-:W-:Y:S02]  /*b710*/  DFMA R190, R182, R190, UR26 ;  /* 0x0000001ab6be7e2b */ /* 0x000fe400080000be */
[----:B------:R-:W-:Y:S02]  /*b720*/  DFMA R202, R174, R202, 1 ;  /* 0x3ff00000aeca742b */ /* 0x000fe400000000ca */
[----:B------:R-:W-:-:S04]  /*b730*/  DFMA R200, R198, -UR12, R200 ;  /* 0x8000000cc6c87c2b */ /* 0x000fc800080000c8 */
[----:B------:R-:W-:Y:S02]  /*b740*/  DFMA R190, R182, R190, UR28 ;  /* 0x0000001cb6be7e2b */ /* 0x000fe400080000be */
[----:B------:R-:W-:Y:S02]  /*b750*/  DFMA R202, R174, R202, 1 ;  /* 0x3ff00000aeca742b */ /* 0x000fe400000000ca */
[--C-:B------:R-:W-:Y:S02]  /*b760*/  DFMA R174, R186, UR14, R62.reuse ;  /* 0x0000000ebaae7c2b */ /* 0x100fe4000800003e */
[----:B------:R-:W-:Y:S02]  /*b770*/  DFMA R62, R200, UR14, R62 ;  /* 0x0000000ec83e7c2b */ /* 0x000fe4000800003e */
[----:B------:R-:W-:-:S04]  /*b780*/  DFMA R190, R182, R190, UR30 ;  /* 0x0000001eb6be7e2b */ /* 0x000fc800080000be */
[----:B------:R-:W-:Y:S02]  /*b790*/  DFMA R174, R186, R174, UR16 ;  /* 0x00000010baae7e2b */ /* 0x000fe400080000ae */
[----:B------:R-:W-:Y:S02]  /*b7a0*/  DFMA R62, R200, R62, UR16 ;  /* 0x00000010c83e7e2b */ /* 0x000fe4000800003e */
[----:B------:R-:W-:-:S04]  /*b7b0*/  DFMA R190, R182, R190, 1 ;  /* 0x3ff00000b6be742b */ /* 0x000fc800000000be */
[----:B------:R-:W-:Y:S02]  /*b7c0*/  DFMA R174, R186, R174, UR18 ;  /* 0x00000012baae7e2b */ /* 0x000fe400080000ae */
[----:B------:R-:W-:Y:S02]  /*b7d0*/  DFMA R62, R200, R62, UR18 ;  /* 0x00000012c83e7e2b */ /* 0x000fe4000800003e */
[----:B------:R-:W-:Y:S01]  /*b7e0*/  DFMA R190, R182, R190, 1 ;  /* 0x3ff00000b6be742b */ /* 0x000fe200000000be */
[----:B------:R-:W-:-:S03]  /*b7f0*/  IMAD R183, R170, 0x100000, R203 ;  /* 0x00100000aab77824 */ /* 0x000fc600078e02cb */
[----:B------:R-:W-:Y:S01]  /*b800*/  DFMA R174, R186, R174, UR20 ;  /* 0x00000014baae7e2b */ /* 0x000fe200080000ae */
[----:B------:R-:W-:Y:S01]  /*b810*/  IMAD.MOV.U32 R182, RZ, RZ, R202 ;  /* 0x000000ffffb67224 */ /* 0x000fe200078e00ca */
        /* <DEDUP_REMOVED lines=14> */
[----:B------:R-:W-:Y:S01]  /*b900*/  DFMA R62, R200, R62, 1 ;  /* 0x3ff00000c83e742b */ /* 0x000fe2000000003e */
[----:B------:R-:W-:Y:S10]  /*b910*/  @!P5 BRA `(.L_x_5330) ;  /* 0x000000000030d947 */ /* 0x000ff40003800000 */
        /* <DEDUP_REMOVED lines=12> */
.L_x_5330:
[----:B------:R-:W-:Y:S05]  /*b9e0*/  BSYNC.RECONVERGENT B0 ;  /* 0x0000000000007941 */ /* 0x000fea0003800200 */
.L_x_5329:
[----:B------:R-:W-:Y:S01]  /*b9f0*/  FSETP.GEU.FTZ.AND P5, PT, |R51|, 4.1917929649353027344, PT ;  /* 0x4086232b3300780b */ /* 0x000fe20003fbe200 */
[----:B------:R-:W-:Y:S01]  /*ba00*/  BSSY.RECONVERGENT B0, `(.L_x_5331) ;  /* 0x0000013000007945 */ /* 0x000fe20003800200 */
[----:B------:R-:W-:Y:S01]  /*ba10*/  DADD R194, R194, R182 ;  /* 0x00000000c2c27229 */ /* 0x000fe200000000b6 */
[----:B------:R-:W-:Y:S02]  /*ba20*/  IMAD R171, R56, 0x100000, R191 ;  /* 0x0010000038ab7824 */ /* 0x000fe400078e02bf */
[----:B------:R-:W-:Y:S02]  /*ba30*/  IMAD R183, R178, 0x100000, R175 ;  /* 0x00100000b2b77824 */ /* 0x000fe400078e02af */
[----:B------:R-:W-:Y:S02]  /*ba40*/  IMAD R187, R60, 0x100000, R63 ;  /* 0x001000003cbb7824 */ /* 0x000fe400078e023f */
[----:B------:R-:W-:-:S04]  /*ba50*/  IMAD.MOV.U32 R170, RZ, RZ, R190 ;  /* 0x000000ffffaa7224 */ /* 0x000fc800078e00be */
        /* <DEDUP_REMOVED lines=13> */
.L_x_5332:
[----:B------:R-:W-:Y:S05]  /*bb30*/  BSYNC.RECONVERGENT B0 ;  /* 0x0000000000007941 */ /* 0x000fea0003800200 */
.L_x_5331:
[----:B------:R-:W-:Y:S01]  /*bb40*/  FSETP.GEU.FTZ.AND P5, PT, |R53|, 4.1917929649353027344, PT ;  /* 0x4086232b3500780b */ /* 0x000fe20003fbe200 */
[----:B------:R-:W-:Y:S01]  /*bb50*/  BSSY.RECONVERGENT B0, `(.L_x_5333) ;  /* 0x0000013000007945 */ /* 0x000fe20003800200 */
[----:B------:R-:W-:Y:S01]  /*bb60*/  DADD R194, R194, R170 ;  /* 0x00000000c2c27229 */ /* 0x000fe200000000aa */
[----:B------:R-:W-:Y:S02]  /*bb70*/  IMAD.MOV.U32 R57, RZ, RZ, R183 ;  /* 0x000000ffff397224 */ /* 0x000fe400078e00b7 */
[----:B------:R-:W-:Y:S02]  /*bb80*/  IMAD.MOV.U32 R56, RZ, RZ, R174 ;  /* 0x000000ffff387224 */ /* 0x000fe400078e00ae */
[----:B------:R-:W-:Y:S02]  /*bb90*/  IMAD.MOV.U32 R182, RZ, RZ, R62 ;  /* 0x000000ffffb67224 */ /* 0x000fe400078e003e */
        /* <DEDUP_REMOVED lines=14> */
.L_x_5334:
[----:B------:R-:W-:Y:S05]  /*bc80*/  BSYNC.RECONVERGENT B0 ;  /* 0x0000000000007941 */ /* 0x000fea0003800200 */
.L_x_5333:
[----:B------:R-:W-:Y:S01]  /*bc90*/  FSETP.GEU.FTZ.AND P5, PT, |R55|, 4.1917929649353027344, PT ;  /* 0x4086232b3700780b */ /* 0x000fe20003fbe200 */
[----:B------:R-:W-:Y:S01]  /*bca0*/  BSSY.RECONVERGENT B0, `(.L_x_5335) ;  /* 0x000000f000007945 */ /* 0x000fe20003800200 */
[----:B------:R-:W-:-:S11]  /*bcb0*/  DADD R194, R194, R56 ;  /* 0x00000000c2c27229 */ /* 0x000fd60000000038 */
        /* <DEDUP_REMOVED lines=13> */
.L_x_5336:
[----:B------:R-:W-:Y:S05]  /*bd90*/  BSYNC.RECONVERGENT B0 ;  /* 0x0000000000007941 */ /* 0x000fea0003800200 */
.L_x_5335:
[----:B------:R-:W-:Y:S01]  /*bda0*/  DADD R182, R194, R182 ;  /* 0x00000000c2b67229 */ /* 0x000fe200000000b6 */
[----:B------:R-:W0:Y:S06]  /*bdb0*/  LDCU UR6, c[0x0][0x364] ;  /* 0x00006c80ff0677ac */ /* 0x000e2c0008000800 */
[----:B------:R-:W-:Y:S04]  /*bdc0*/  SHFL.BFLY PT, R57, R183, 0x10, 0x1f ;  /* 0x0e001f00b7397f89 */ /* 0x000fe800000e0000 */
[----:B------:R-:W1:Y:S01]  /*bdd0*/  SHFL.BFLY PT, R56, R182, 0x10, 0x1f ;  /* 0x0e001f00b6387f89 */ /* 0x000e6200000e0000 */
[----:B0-----:R-:W-:-:S05]  /*bde0*/  IMAD R0, R0, UR6, R3 ;  /* 0x0000000600007c24 */ /* 0x001fca000f8e0203 */
[----:B------:R-:W-:-:S04]  /*bdf0*/  IADD3 R0, PT, PT, -R0, UR8, RZ ;  /* 0x0000000800007c10 */ /* 0x000fc8000fffe1ff */
[----:B------:R-:W-:Y:S01]  /*be00*/  ISETP.GE.AND P5, PT, R0, 0x1, PT ;  /* 0x000000010000780c */ /* 0x000fe20003fa6270 */
[----:B-1----:R-:W-:-:S07]  /*be10*/  DADD R56, R182, R56 ;  /* 0x00000000b6387229 */ /* 0x002fce0000000038 */
        /* <DEDUP_REMOVED lines=13> */
[----:B------:R-:W-:Y:S01]  /*bef0*/  ISETP.GT.AND P5, PT, R175, 0xfffff, PT ;  /* 0x000fffffaf00780c */ /* 0x000fe20003fa4270 */
[----:B------:R-:W-:Y:S01]  /*bf00*/  IMAD.MOV.U32 R0, RZ, RZ, R175 ;  /* 0x000000ffff007224 */ /* 0x000fe200078e00af */
[----:B------:R-:W-:Y:S01]  /*bf10*/  BSSY.RECONVERGENT B0, `(.L_x_5337) ;  /* 0x000004e000007945 */ /* 0x000fe20003800200 */
[----:B------:R-:W-:Y:S02]  /*bf20*/  IMAD.MOV.U32 R56, RZ, RZ, R174 ;  /* 0x000000ffff387224 */ /* 0x000fe400078e00ae */
[----:B------:R-:W-:-:S08]  /*bf30*/  IMAD.MOV.U32 R3, RZ, RZ, -0x3ff ;  /* 0xfffffc01ff037424 */ /* 0x000fd000078e00ff */
[----:B------:R-:W-:Y:S01]  /*bf40*/  @!P5 DMUL R174, R174, 1.80143985094819840000e+16 ;  /* 0x43500000aeaed828 */ /* 0x000fe20000000000 */
[----:B------:R-:W-:-:S09]  /*bf50*/  @!P5 IMAD.MOV.U32 R3, RZ, RZ, -0x435 ;  /* 0xfffffbcbff03d424 */ /* 0x000fd200078e00ff */
[----:B------:R-:W-:Y:S02]  /*bf60*/  @!P5 IMAD.MOV.U32 R0, RZ, RZ, R175 ;  /* 0x000000ffff00d224 */ /* 0x000fe400078e00af */
[----:B------:R-:W-:Y:S02]  /*bf70*/  @!P5 IMAD.MOV.U32 R56, RZ, RZ, R174 ;  /* 0x000000ffff38d224 */ /* 0x000fe400078e00ae */
[----:B------:R-:W-:-:S05]  /*bf80*/  VIADD R57, R0, 0xffffffff ;  /* 0xffffffff00397836 */ /* 0x000fca0000000000 */
[----:B------:R-:W-:-:S13]  /*bf90*/  ISETP.GT.U32.AND P5, PT, R57, 0x7feffffe, PT ;  /* 0x7feffffe3900780c */ /* 0x000fda0003fa4070 */
[----:B------:R-:W-:Y:S05]  /*bfa0*/  @P5 BRA `(.L_x_5338) ;  /* 0x0000000000f85947 */ /* 0x000fea0003800000 */
[C---:B------:R-:W-:Y:S01]  /*bfb0*/  LOP3.LUT R57, R0.reuse, 0xfffff, RZ, 0xc0, !PT ;  /* 0x000fffff00397812 */ /* 0x040fe200078ec0ff */
[----:B------:R-:W-:Y:S01]  /*bfc0*/  IMAD.MOV.U32 R60, RZ, RZ, RZ ;  /* 0x000000ffff3c7224 */ /* 0x000fe200078e00ff */
[----:B------:R-:W-:Y:S01]  /*bfd0*/  LEA.HI R0, R0, R3, RZ, 0xc ;  /* 0x0000000300007211 */ /* 0x000fe200078f60ff */
[----:B------:R-:W-:Y:S01]  /*bfe0*/  IMAD.MOV.U32 R178, RZ, RZ, -0x748574fc ;  /* 0x8b7a8b04ffb27424 */ /* 0x000fe200078e00ff */
[----:B------:R-:W-:Y:S01]  /*bff0*/  LOP3.LUT R57, R57, 0x3ff00000, RZ, 0xfc, !PT ;  /* 0x3ff0000039397812 */ /* 0x000fe200078efcff */
[----:B------:R-:W-:Y:S01]  /*c000*/  IMAD.MOV.U32 R179, RZ, RZ, 0x3ed0ee25 ;  /* 0x3ed0ee25ffb37424 */ /* 0x000fe200078e00ff */
[----:B------:R-:W-:Y:S01]  /*c010*/  UMOV UR8, 0x3ae80f1e ;  /* 0x3ae80f1e00087882 */ /* 0x000fe20000000000 */
[----:B------:R-:W-:Y:S01]  /*c020*/  UMOV UR9, 0x3eb1380b ;  /* 0x3eb1380b00097882 */ /* 0x000fe20000000000 */
[----:B------:R-:W-:Y:S01]  /*c030*/  ISETP.GE.U32.AND P5, PT, R57, 0x3ff6a09f, PT ;  /* 0x3ff6a09f3900780c */ /* 0x000fe20003fa6070 */
[----:B------:R-:W-:Y:S01]  /*c040*/  IMAD.MOV.U32 R187, RZ, RZ, 0x43300000 ;  /* 0x43300000ffbb7424 */ /* 0x000fe200078e00ff */
[----:B------:R-:W-:Y:S01]  /*c050*/  UMOV UR12, 0x80000000 ;  /* 0x80000000000c7882 */ /* 0x000fe20000000000 */
[----:B------:R-:W-:-:S10]  /*c060*/  UMOV UR13, 0x43300000 ;  /* 0x43300000000d7882 */ /* 0x000fd40000000000 */
[----:B------:R-:W-:Y:S02]  /*c070*/  @P5 VIADD R3, R57, 0xfff00000 ;  /* 0xfff0000039035836 */ /* 0x000fe40000000000 */
[----:B------:R-:W-:Y:S02]  /*c080*/  @P5 VIADD R0, R0, 0x1 ;  /* 0x0000000100005836 */ /* 0x000fe40000000000 */
[----:B------:R-:W-:-:S03]  /*c090*/  @P5 IMAD.MOV.U32 R57, RZ, RZ, R3 ;  /* 0x000000ffff395224 */ /* 0x000fc600078e0003 */
[----:B------:R-:W-:-:S03]  /*c0a0*/  LOP3.LUT R186, R0, 0x80000000, RZ, 0x3c, !PT ;  /* 0x8000000000ba7812 */ /* 0x000fc600078e3cff */
[C---:B------:R-:W-:Y:S02]  /*c0b0*/  DADD R174, R56.reuse, 1 ;  /* 0x3ff0000038ae7429 */ /* 0x040fe40000000000 */
[----:B------:R-:W-:-:S04]  /*c0c0*/  DADD R56, R56, -1 ;  /* 0xbff0000038387429 */ /* 0x000fc80000000000 */
[----:B------:R-:W0:Y:S02]  /*c0d0*/  MUFU.RCP64H R61, R175 ;  /* 0x000000af003d7308 */ /* 0x000e240000001800 */
[----:B0-----:R-:W-:-:S08]  /*c0e0*/  DFMA R62, -R174, R60, 1 ;  /* 0x3ff00000ae3e742b */ /* 0x001fd0000000013c */
[----:B------:R-:W-:-:S08]  /*c0f0*/  DFMA R62, R62, R62, R62 ;  /* 0x0000003e3e3e722b */ /* 0x000fd0000000003e */
[----:B------:R-:W-:-:S08]  /*c100*/  DFMA R60, R60, R62, R60 ;  /* 0x0000003e3c3c722b */ /* 0x000fd0000000003c */
[----:B------:R-:W-:-:S08]  /*c110*/  DMUL R62, R56, R60 ;  /* 0x0000003c383e7228 */ /* 0x000fd00000000000 */
[----:B------:R-:W-:-:S08]  /*c120*/  DFMA R62, R56, R60, R62 ;  /* 0x0000003c383e722b */ /* 0x000fd0000000003e */
[----:B------:R-:W-:Y:S02]  /*c130*/  DMUL R170, R62, R62 ;  /* 0x0000003e3eaa7228 */ /* 0x000fe40000000000 */
[----:B------:R-:W-:-:S06]  /*c140*/  DADD R182, R56, -R62 ;  /* 0x0000000038b67229 */ /* 0x000fcc000000083e */
[----:B------:R-:W-:Y:S01]  /*c150*/  DFMA R174, R170, UR8, R178 ;  /* 0x00000008aaae7c2b */ /* 0x000fe200080000b2 */
[----:B------:R-:W-:Y:S01]  /*c160*/  UMOV UR8, 0x9f02676f ;  /* 0x9f02676f00087882 */ /* 0x000fe20000000000 */
[----:B------:R-:W-:Y:S01]  /*c170*/  UMOV UR9, 0x3ef3b266 ;  /* 0x3ef3b26600097882 */ /* 0x000fe20000000000 */
[----:B------:R-:W-:-:S05]  /*c180*/  DADD R182, R182, R182 ;  /* 0x00000000b6b67229 */ /* 0x000fca00000000b6 */
[----:B------:R-:W-:Y:S01]  /*c190*/  DFMA R174, R170, R174, UR8 ;  /* 0x00000008aaae7e2b */ /* 0x000fe200080000ae */
[----:B------:R-:W-:Y:S01]  /*c1a0*/  UMOV UR8, 0xa9ab0956 ;  /* 0xa9ab095600087882 */ /* 0x000fe20000000000 */
[----:B------:R-:W-:Y:S01]  /*c1b0*/  UMOV UR9, 0x3f1745cb ;  /* 0x3f1745cb00097882 */ /* 0x000fe20000000000 */
[----:B------:R-:W-:-:S05]  /*c1c0*/  DFMA R182, R56, -R62, R182 ;  /* 0x8000003e38b6722b */ /* 0x000fca00000000b6 */
[----:B------:R-:W-:Y:S01]  /*c1d0*/  DFMA R174, R170, R174, UR8 ;  /* 0x00000008aaae7e2b */ /* 0x000fe200080000ae */
[----:B------:R-:W-:Y:S01]  /*c1e0*/  UMOV UR8, 0x2d1b5154 ;  /* 0x2d1b515400087882 */ /* 0x000fe20000000000 */
[----:B------:R-:W-:Y:S01]  /*c1f0*/  UMOV UR9, 0x3f3c71c7 ;  /* 0x3f3c71c700097882 */ /* 0x000fe20000000000 */
[----:B------:R-:W-:-:S05]  /*c200*/  DMUL R182, R60, R182 ;  /* 0x000000b63cb67228 */ /* 0x000fca0000000000 */
[----:B------:R-:W-:Y:S01]  /*c210*/  DFMA R174, R170, R174, UR8 ;  /* 0x00000008aaae7e2b */ /* 0x000fe200080000ae */
[----:B------:R-:W-:Y:S01]  /*c220*/  UMOV UR8, 0x923be72d ;  /* 0x923be72d00087882 */ /* 0x000fe20000000000 */
[----:B------:R-:W-:-:S06]  /*c230*/  UMOV UR9, 0x3f624924 ;  /* 0x3f62492400097882 */ /* 0x000fcc0000000000 */
[----:B------:R-:W-:Y:S01]  /*c240*/  DFMA R178, R170, R174, UR8 ;  /* 0x00000008aab27e2b */ /* 0x000fe200080000ae */
[----:B------:R-:W-:Y:S01]  /*c250*/  UMOV UR8, 0x9999a3c4 ;  /* 0x9999a3c400087882 */ /* 0x000fe20000000000 */
[----:B------:R-:W-:Y:S01]  /*c260*/  UMOV UR9, 0x3f899999 ;  /* 0x3f89999900097882 */ /* 0x000fe20000000000 */
[----:B------:R-:W-:Y:S01]  /*c270*/  DADD R174, R186, -UR12 ;  /* 0x8000000cbaae7e29 */ /* 0x000fe20008000000 */
[----:B------:R-:W-:Y:S01]  /*c280*/  UMOV UR12, 0xfefa39ef ;  /* 0xfefa39ef000c7882 */ /* 0x000fe20000000000 */
[----:B------:R-:W-:-:S03]  /*c290*/  UMOV UR13, 0x3fe62e42 ;  /* 0x3fe62e42000d7882 */ /* 0x000fc60000000000 */
[----:B------:R-:W-:Y:S01]  /*c2a0*/  DFMA R178, R170, R178, UR8 ;  /* 0x00000008aab27e2b */ /* 0x000fe200080000b2 */
[----:B------:R-:W-:Y:S01]  /*c2b0*/  UMOV UR8, 0x55555554 ;  /* 0x5555555400087882 */ /* 0x000fe20000000000 */
[----:B------:R-:W-:Y:S01]  /*c2c0*/  UMOV UR9, 0x3fb55555 ;  /* 0x3fb5555500097882 */ /* 0x000fe20000000000 */
[----:B------:R-:W-:-:S05]  /*c2d0*/  DFMA R56, R174, UR12, R62 ;  /* 0x0000000cae387c2b */ /* 0x000fca000800003e */
[----:B------:R-:W-:Y:S01]  /*c2e0*/  DFMA R178, R170, R178, UR8 ;  /* 0x00000008aab27e2b */ /* 0x000fe200080000b2 */
[----:B------:R-:W-:Y:S01]  /*c2f0*/  UMOV UR8, 0x3b39803f ;  /* 0x3b39803f00087882 */ /* 0x000fe20000000000 */
[----:B------:R-:W-:Y:S01]  /*c300*/  UMOV UR9, 0x3c7abc9e ;  /* 0x3c7abc9e00097882 */ /* 0x000fe20000000000 */
[----:B------:R-:W-:-:S05]  /*c310*/  DFMA R186, R174, -UR10, R56 ;  /* 0x8000000aaeba7c2b */ /* 0x000fca0008000038 */
[----:B------:R-:W-:-:S03]  /*c320*/  DMUL R178, R170, R178 ;  /* 0x000000b2aab27228 */ /* 0x000fc60000000000 */
[----:B------:R-:W-:-:S05]  /*c330*/  DADD R186, -R62, R186 ;  /* 0x000000003eba7229 */ /* 0x000fca00000001ba */
[----:B------:R-:W-:-:S08]  /*c340*/  DFMA R178, R62, R178, R182 ;  /* 0x000000b23eb2722b */ /* 0x000fd000000000b6 */
[----:B------:R-:W-:-:S08]  /*c350*/  DADD R178, R178, -R186 ;  /* 0x00000000b2b27229 */ /* 0x000fd000000008ba */
[----:B------:R-:W-:-:S08]  /*c360*/  DFMA R178, R174, UR8, R178 ;  /* 0x00000008aeb27c2b */ /* 0x000fd000080000b2 */
[----:B------:R-:W-:Y:S01]  /*c370*/  DADD R56, R56, R178 ;  /* 0x0000000038387229 */ /* 0x000fe200000000b2 */
[----:B------:R-:W-:Y:S10]  /*c380*/  BRA `(.L_x_5339) ;  /* 0x0000000000187947 */ /* 0x000ff40003800000 */
.L_x_5338:
[----:B------:R-:W-:Y:S01]  /*c390*/  IMAD.MOV.U32 R56, RZ, RZ, 0x0 ;  /* 0x00000000ff387424 */ /* 0x000fe200078e00ff */
[----:B------:R-:W-:Y:S01]  /*c3a0*/  LOP3.LUT P5, RZ, R175, 0x7fffffff, RZ, 0xc0, !PT ;  /* 0x7fffffffafff7812 */ /* 0x000fe200078ac0ff */
[----:B------:R-:W-:-:S06]  /*c3b0*/  IMAD.MOV.U32 R57, RZ, RZ, 0x7ff00000 ;  /* 0x7ff00000ff397424 */ /* 0x000fcc00078e00ff */
[----:B------:R-:W-:-:S10]  /*c3c0*/  DFMA R56, R174, R56, +INF ;  /* 0x7ff00000ae38742b */ /* 0x000fd40000000038 */
[----:B------:R-:W-:Y:S02]  /*c3d0*/  FSEL R56, R56, RZ, P5 ;  /* 0x000000ff38387208 */ /* 0x000fe40002800000 */
[----:B------:R-:W-:-:S07]  /*c3e0*/  FSEL R57, R57, -QNAN , P5 ;  /* 0xfff0000039397808 */ /* 0x000fce0002800000 */
.L_x_5339:
[----:B------:R-:W-:Y:S05]  /*c3f0*/  BSYNC.RECONVERGENT B0 ;  /* 0x0000000000007941 */ /* 0x000fea0003800200 */
.L_x_5337:
[----:B------:R-:W-:-:S13]  /*c400*/  ISETP.GE.AND P5, PT, R2, UR7, PT ;  /* 0x0000000702007c0c */ /* 0x000fda000bfa6270 */
[----:B------:R-:W-:Y:S05]  /*c410*/  @P5 EXIT ;  /* 0x000000000000594d */ /* 0x000fea0003800000 */
[----:B------:R-:W0:Y:S01]  /*c420*/  LDC.64 R62, c[0x0][0x380] ;  /* 0x0000e000ff3e7b82 */ /* 0x000e220000000a00 */
[----:B------:R-:W-:Y:S01]  /*c430*/  ISETP.GE.AND P5, PT, R4, UR7, PT ;  /* 0x0000000704007c0c */ /* 0x000fe2000bfa6270 */
[----:B------:R-:W-:Y:S01]  /*c440*/  DADD R60, R58, -R56 ;  /* 0x000000003a3c7229 */ /* 0x000fe20000000838 */
[----:B0-----:R-:W-:-:S06]  /*c450*/  IMAD.WIDE R58, R7, 0x8, R62 ;  /* 0x00000008073a7825 */ /* 0x001fcc00078e023e */
[----:B------:R0:W-:Y:S05]  /*c460*/  STG.E.64 desc[UR4][R58.64], R60 ;  /* 0x0000003c3a007986 */ /* 0x0001ea000c101b04 */
[----:B------:R-:W-:Y:S05]  /*c470*/  @P5 EXIT ;  /* 0x000000000000594d */ /* 0x000fea0003800000 */
[----:B------:R-:W-:Y:S01]  /*c480*/  ISETP.GE.AND P5, PT, R5, UR7, PT ;  /* 0x0000000705007c0c */ /* 0x000fe2000bfa6270 */
[----:B------:R-:W-:-:S07]  /*c490*/  DADD R64, R64, -R56 ;  /* 0x0000000040407229 */ /* 0x000fce0000000838 */
        /* <DEDUP_REMOVED lines=118> */
[----:B------:R-:W-:Y:S01]  /*cc00*/  LOP3.LUT R2, R2, 0x400, RZ, 0xfc, !PT ;  /* 0x0000040002027812 */ /* 0x000fe200078efcff */
[----:B------:R-:W-:-:S03]  /*cc10*/  DADD R124, R124, -R56 ;  /* 0x000000007c7c7229 */ /* 0x000fc60000000838 */
[----:B------:R-:W-:-:S04]  /*cc20*/  ISETP.GE.AND P5, PT, R2, UR7, PT ;  /* 0x0000000702007c0c */ /* 0x000fc8000bfa6270 */
[----:B------:R0:W-:Y:S09]  /*cc30*/  STG.E.64 desc[UR4][R58.64+0x1f00], R124 ;  /* 0x001f007c3a007986 */ /* 0x0001f2000c101b04 */
        /* <DEDUP_REMOVED lines=61> */
[----:B------:R-:W5:Y:S01]  /*d010*/  S2R R0, SR_TID.X ;  /* 0x0000000000007919 */ /* 0x000f620000002100 */
[----:B------:R-:W-:-:S07]  /*d020*/  DADD R156, R156, -R56 ;  /* 0x000000009c9c7229 */ /* 0x000fce0000000838 */
[----:B------:R0:W-:Y:S01]  /*d030*/  STG.E.64 desc[UR4][R58.64+0x2f00], R156 ;  /* 0x002f009c3a007986 */ /* 0x0001e2000c101b04 */
[----:B-----5:R-:W-:-:S05]  /*d040*/  VIADD R2, R0, 0x600 ;  /* 0x0000060000027836 */ /* 0x020fca0000000000 */
[----:B------:R-:W-:-:S13]  /*d050*/  ISETP.GE.AND P5, PT, R2, UR7, PT ;  /* 0x0000000702007c0c */ /* 0x000fda000bfa6270 */
[----:B0-----:R-:W-:Y:S05]  /*d060*/  @P5 EXIT ;  /* 0x000000000000594d */ /* 0x001fea0003800000 */
[----:B------:R-:W-:Y:S01]  /*d070*/  VIADD R2, R0, 0x620 ;  /* 0x0000062000027836 */ /* 0x000fe20000000000 */
[----:B------:R-:W-:-:S04]  /*d080*/  DADD R158, R158, -R56 ;  /* 0x000000009e9e7229 */ /* 0x000fc80000000838 */
[----:B------:R-:W-:-:S03]  /*d090*/  ISETP.GE.AND P5, PT, R2, UR7, PT ;  /* 0x0000000702007c0c */ /* 0x000fc6000bfa6270 */
[----:B------:R0:W-:Y:S10]  /*d0a0*/  STG.E.64 desc[UR4][R58.64+0x3000], R158 ;  /* 0x0030009e3a007986 */ /* 0x0001f4000c101b04 */
[----:B------:R-:W-:Y:S05]  /*d0b0*/  @P5 EXIT ;  /* 0x000000000000594d */ /* 0x000fea0003800000 */
        /* <DEDUP_REMOVED lines=30> */
[----:B------:R-:W-:Y:S01]  /*d2a0*/  LOP3.LUT P6, RZ, R6, 0x800000, RZ, 0xc0, !PT ;  /* 0x0080000006ff7812 */ /* 0x000fe200078cc0ff */
[----:B------:R-:W-:-:S07]  /*d2b0*/  DADD R176, R176, -R56 ;  /* 0x00000000b0b07229 */ /* 0x000fce0000000838 */
[----:B------:R0:W-:Y:S05]  /*d2c0*/  STG.E.64 desc[UR4][R58.64+0x3700], R176 ;  /* 0x003700b03a007986 */ /* 0x0001ea000c101b04 */
        /* <DEDUP_REMOVED lines=9> */
[----:B------:R-:W-:-:S07]  /*d360*/  DADD R188, R188, -R56 ;  /* 0x00000000bcbc7229 */ /* 0x000fce0000000838 */
[----:B------:R0:W-:Y:S01]  /*d370*/  STG.E.64 desc[UR4][R58.64+0x3a00], R188 ;  /* 0x003a00bc3a007986 */ /* 0x0001e2000c101b04 */
        /* <DEDUP_REMOVED lines=14> */
[----:B------:R-:W-:Y:S01]  /*d460*/  STG.E.64 desc[UR4][R58.64+0x3f00], R54 ;  /* 0x003f00363a007986 */ /* 0x000fe2000c101b04 */
[----:B------:R-:W-:Y:S05]  /*d470*/  EXIT ;  /* 0x000000000000794d */ /* 0x000fea0003800000 */
.L_x_5340:
        /* <DEDUP_REMOVED lines=16> */
.L_x_11509:


//--------------------- .text._ZN43_GLOBAL__N__9ae7fba5_10_SoftMax_cu_9f978f6320softmax_warp_forwardIdddLi10ELb1ELb0EEEvPT0_PKT_iiiPKbib --------------------------
	.section	.text._ZN43_GLOBAL__N__9ae7fba5_10_SoftMax_cu_9f978f6320softmax_warp_forwardIdddLi10ELb1ELb0EEEvPT0_PKT_iiiPKbib,"ax",@progbits
	.align	128
.text._ZN43_GLOBAL__N__9ae7fba5_10_SoftMax_cu_9f978f6320softmax_warp_forwardIdddLi10ELb1ELb0EEEvPT0_PKT_iiiPKbib:
        .type           _ZN43_GLOBAL__N__9ae7fba5_10_SoftMax_cu_9f978f6320softmax_warp_forwardIdddLi10ELb1ELb0EEEvPT0_PKT_iiiPKbib,@function
        .size           _ZN43_GLOBAL__N__9ae7fba5_10_SoftMax_cu_9f978f6320softmax_warp_forwardIdddLi10ELb1ELb0EEEvPT0_PKT_iiiPKbib,(.L_x_11510 - _ZN43_GLOBAL__N__9ae7fba5_10_SoftMax_cu_9f978f6320softmax_warp_forwardIdddLi10ELb1ELb0EEEvPT0_PKT_iiiPKbib)
        .other          _ZN43_GLOBAL__N__9ae7fba5_10_SoftMax_cu_9f978f6320softmax_warp_forwardIdddLi10ELb1ELb0EEEvPT0_PKT_iiiPKbib,@"STO_CUDA_ENTRY STV_DEFAULT"
_ZN43_GLOBAL__N__9ae7fba5_10_SoftMax_cu_9f978f6320softmax_warp_forwardIdddLi10ELb1ELb0EEEvPT0_PKT_iiiPKbib:
        /* <DEDUP_REMOVED lines=8> */
[----:B------:R-:W-:-:S02]  /*0080*/  IMAD.MOV.U32 R26, RZ, RZ, 0x0 ;  /* 0x00000000ff1a7424 */ /* 0x000fc400078e00ff */
[----:B------:R-:W-:Y:S02]  /*0090*/  IMAD.MOV.U32 R27, RZ, RZ, -0x100000 ;  /* 0xfff00000ff1b7424 */ /* 0x000fe400078e00ff */
[----:B------:R-:W-:Y:S02]  /*00a0*/  IMAD.MOV.U32 R22, RZ, RZ, 0x0 ;  /* 0x00000000ff167424 */ /* 0x000fe400078e00ff */
[----:B------:R-:W-:Y:S02]  /*00b0*/  IMAD.MOV.U32 R23, RZ, RZ, -0x100000 ;  /* 0xfff00000ff177424 */ /* 0x000fe400078e00ff */
[----:B------:R-:W-:Y:S02]  /*00c0*/  IMAD.MOV.U32 R24, RZ, RZ, 0x0 ;  /* 0x00000000ff187424 */ /* 0x000fe400078e00ff */
[----:B------:R-:W-:Y:S02]  /*00d0*/  IMAD.MOV.U32 R25, RZ, RZ, -0x100000 ;  /* 0xfff00000ff197424 */ /* 0x000fe400078e00ff */
[----:B0-----:R-:W-:Y:S01]  /*00e0*/  IMAD R3, R3, UR4, R0 ;  /* 0x0000000403037c24 */ /* 0x001fe2000f8e0200 */
[----:B------:R-:W0:Y:S01]  /*00f0*/  LDCU.64 UR4, c[0x0][0x358] ;  /* 0x00006b00ff0477ac */ /* 0x000e220008000a00 */
[C---:B--2---:R-:W-:Y:S01]  /*0100*/  ISETP.GE.AND P0, PT, R10.reuse, UR8, PT ;  /* 0x000000080a007c0c */ /* 0x044fe2000bf06270 */
[----:B------:R-:W-:-:S02]  /*0110*/  VIADD R12, R10, 0x40 ;  /* 0x000000400a0c7836 */ /* 0x000fc40000000000 */
[----:B---3--:R-:W-:Y:S01]  /*0120*/  IADD3 R4, PT, PT, -R3, UR6, RZ ;  /* 0x0000000603047c10 */ /* 0x008fe2000fffe1ff */
[C---:B------:R-:W-:Y:S01]  /*0130*/  VIADD R11, R10.reuse, 0x20 ;  /* 0x000000200a0b7836 */ /* 0x040fe20000000000 */
[----:B------:R-:W-:Y:S01]  /*0140*/  P2R R0, PR, RZ, 0x1 ;  /* 0x00000001ff007803 */ /* 0x000fe20000000000 */
[----:B------:R-:W-:Y:S01]  /*0150*/  VIADD R14, R10, 0x80 ;  /* 0x000000800a0e7836 */ /* 0x000fe20000000000 */
[----:B------:R-:W-:Y:S01]  /*0160*/  ISETP.LT.OR P2, PT, R4, 0x1, P0 ;  /* 0x000000010400780c */ /* 0x000fe20000741670 */
[----:B------:R-:W-:Y:S01]  /*0170*/  VIADD R13, R10, 0x60 ;  /* 0x000000600a0d7836 */ /* 0x000fe20000000000 */
[----:B------:R-:W-:Y:S02]  /*0180*/  ISETP.GE.AND P0, PT, R12, UR8, PT ;  /* 0x000000080c007c0c */ /* 0x000fe4000bf06270 */
[----:B------:R-:W-:Y:S02]  /*0190*/  ISETP.GE.AND P1, PT, R11, UR8, PT ;  /* 0x000000080b007c0c */ /* 0x000fe4000bf26270 */
[----:B------:R-:W-:-:S02]  /*01a0*/  P2R R2, PR, RZ, 0x1 ;  /* 0x00000001ff027803 */ /* 0x000fc40000000000 */
[C---:B------:R-:W-:Y:S02]  /*01b0*/  ISETP.LT.OR P0, PT, R4.reuse, 0x1, P0 ;  /* 0x000000010400780c */ /* 0x040fe40000701670 */
[----:B------:R-:W-:Y:S01]  /*01c0*/  P2R R0, PR, RZ, 0x2 ;  /* 0x00000002ff007803 */ /* 0x000fe20000000000 */
[----:B------:R-:W-:Y:S01]  /*01d0*/  IMAD R0, R3, UR7, R10 ;  /* 0x0000000703007c24 */ /* 0x000fe2000f8e020a */
[----:B------:R-:W-:Y:S02]  /*01e0*/  ISETP.LT.OR P1, PT, R4, 0x1, P1 ;  /* 0x000000010400780c */ /* 0x000fe40000f21670 */
[----:B------:R-:W-:Y:S01]  /*01f0*/  ISETP.GE.AND P3, PT, R14, UR8, PT ;  /* 0x000000080e007c0c */ /* 0x000fe2000bf66270 */
[----:B-1----:R-:W-:Y:S01]  /*0200*/  IMAD.WIDE R30, R0, 0x8, R30 ;  /* 0x00000008001e7825 */ /* 0x002fe200078e021e */
[----:B------:R-:W-:-:S03]  /*0210*/  ISETP.GE.AND P4, PT, R13, UR8, PT ;  /* 0x000000080d007c0c */ /* 0x000fc6000bf86270 */
[----:B------:R-:W-:Y:S01]  /*0220*/  VIADD R15, R10, 0xa0 ;  /* 0x000000a00a0f7836 */ /* 0x000fe20000000000 */
[----:B0-----:R-:W2:Y:S01]  /*0230*/  @!P2 LDG.E.64 R22, desc[UR4][R30.64] ;  /* 0x000000041e16a981 */ /* 0x001ea2000c1e1b00 */
[----:B------:R-:W-:Y:S01]  /*0240*/  IMAD.MOV.U32 R40, RZ, RZ, 0x0 ;  /* 0x00000000ff287424 */ /* 0x000fe200078e00ff */
[----:B------:R-:W-:Y:S02]  /*0250*/  P2R R2, PR, RZ, 0x10 ;  /* 0x00000010ff027803 */ /* 0x000fe40000000000 */
[----:B------:R-:W3:Y:S01]  /*0260*/  @!P0 LDG.E.64 R26, desc[UR4][R30.64+0x200] ;  /* 0x000200041e1a8981 */ /* 0x000ee2000c1e1b00 */
[C---:B------:R-:W-:Y:S01]  /*0270*/  ISETP.LT.OR P0, PT, R4.reuse, 0x1, P3 ;  /* 0x000000010400780c */ /* 0x040fe20001f01670 */
[----:B------:R-:W-:Y:S01]  /*0280*/  IMAD.MOV.U32 R41, RZ, RZ, -0x100000 ;  /* 0xfff00000ff297424 */ /* 0x000fe200078e00ff */
[----:B------:R-:W-:Y:S01]  /*0290*/  ISETP.GE.AND P2, PT, R15, UR8, PT ;  /* 0x000000080f007c0c */ /* 0x000fe2000bf46270 */
[----:B------:R-:W2:Y:S01]  /*02a0*/  @!P1 LDG.E.64 R24, desc[UR4][R30.64+0x100] ;  /* 0x000100041e189981 */ /* 0x000ea2000c1e1b00 */
[----:B------:R-:W-:Y:S01]  /*02b0*/  ISETP.LT.OR P1, PT, R4, 0x1, P4 ;  /* 0x000000010400780c */ /* 0x000fe20002721670 */
[----:B------:R-:W-:Y:S01]  /*02c0*/  IMAD.MOV.U32 R28, RZ, RZ, 0x0 ;  /* 0x00000000ff1c7424 */ /* 0x000fe200078e00ff */
[----:B------:R-:W-:Y:S01]  /*02d0*/  P2R R2, PR, RZ, 0x8 ;  /* 0x00000008ff027803 */ /* 0x000fe20000000000 */
[----:B------:R-:W-:-:S06]  /*02e0*/  IMAD.MOV.U32 R29, RZ, RZ, -0x100000 ;  /* 0xfff00000ff1d7424 */ /* 0x000fcc00078e00ff */
[----:B------:R-:W4:Y:S01]  /*02f0*/  @!P0 LDG.E.64 R40, desc[UR4][R30.64+0x400] ;  /* 0x000400041e288981 */ /* 0x000f22000c1e1b00 */
[----:B------:R-:W-:Y:S01]  /*0300*/  ISETP.LT.OR P0, PT, R4, 0x1, P2 ;  /* 0x000000010400780c */ /* 0x000fe20001701670 */
[----:B------:R-:W-:Y:S02]  /*0310*/  VIADD R16, R10, 0xc0 ;  /* 0x000000c00a107836 */ /* 0x000fe40000000000 */
[----:B------:R-:W-:Y:S01]  /*0320*/  IMAD.MOV.U32 R42, RZ, RZ, 0x0 ;  /* 0x00000000ff2a7424 */ /* 0x000fe200078e00ff */
[----:B------:R-:W5:Y:S01]  /*0330*/  @!P1 LDG.E.64 R28, desc[UR4][R30.64+0x300] ;  /* 0x000300041e1c9981 */ /* 0x000f62000c1e1b00 */
[----:B------:R-:W-:Y:S01]  /*0340*/  IMAD.MOV.U32 R43, RZ, RZ, -0x100000 ;  /* 0xfff00000ff2b7424 */ /* 0x000fe200078e00ff */
[----:B------:R-:W-:Y:S01]  /*0350*/  ISETP.GE.AND P1, PT, R16, UR8, PT ;  /* 0x0000000810007c0c */ /* 0x000fe2000bf26270 */
[----:B------:R-:W-:-:S06]  /*0360*/  VIADD R17, R10, 0xe0 ;  /* 0x000000e00a117836 */ /* 0x000fcc0000000000 */
[----:B------:R-:W4:Y:S01]  /*0370*/  @!P0 LDG.E.64 R42, desc[UR4][R30.64+0x500] ;  /* 0x000500041e2a8981 */ /* 0x000f22000c1e1b00 */
[----:B------:R-:W-:Y:S01]  /*0380*/  ISETP.LT.OR P0, PT, R4, 0x1, P1 ;  /* 0x000000010400780c */ /* 0x000fe20000f01670 */
[----:B------:R-:W-:Y:S01]  /*0390*/  IMAD.MOV.U32 R44, RZ, RZ, 0x0 ;  /* 0x00000000ff2c7424 */ /* 0x000fe200078e00ff */
[----:B------:R-:W-:Y:S01]  /*03a0*/  P2R R2, PR, RZ, 0x4 ;  /* 0x00000004ff027803 */ /* 0x000fe20000000000 */
[----:B------:R-:W-:Y:S01]  /*03b0*/  IMAD.MOV.U32 R45, RZ, RZ, -0x100000 ;  /* 0xfff00000ff2d7424 */ /* 0x000fe200078e00ff */
[----:B------:R-:W-:Y:S02]  /*03c0*/  P2R R2, PR, RZ, 0x2 ;  /* 0x00000002ff027803 */ /* 0x000fe40000000000 */
[----:B------:R-:W-:Y:S01]  /*03d0*/  ISETP.GE.AND P1, PT, R17, UR8, PT ;  /* 0x0000000811007c0c */ /* 0x000fe2000bf26270 */
[----:B------:R-:W-:-:S06]  /*03e0*/  VIADD R18, R10, 0x100 ;  /* 0x000001000a127836 */ /* 0x000fcc0000000000 */
[----:B------:R-:W4:Y:S01]  /*03f0*/  @!P0 LDG.E.64 R44, desc[UR4][R30.64+0x600] ;  /* 0x000600041e2c8981 */ /* 0x000f22000c1e1b00 */
[----:B------:R-:W-:Y:S01]  /*0400*/  ISETP.LT.OR P0, PT, R4, 0x1, P1 ;  /* 0x000000010400780c */ /* 0x000fe20000f01670 */
[----:B------:R-:W-:Y:S02]  /*0410*/  IMAD.MOV.U32 R46, RZ, RZ, 0x0 ;  /* 0x00000000ff2e7424 */ /* 0x000fe400078e00ff */
        /* <DEDUP_REMOVED lines=65> */
[----:B------:R-:W-:-:S07]  /*0830*/  ISETP.GE.AND P1, PT, R8, UR8, PT ;  /* 0x0000000808007c0c */ /* 0x000fce000bf26270 */
[----:B------:R-:W4:Y:S01]  /*0840*/  @!P0 LDG.E.64 R64, desc[UR4][R30.64+0x1000] ;  /* 0x001000041e408981 */ /* 0x000f22000c1e1b00 */
[----:B------:R-:W-:Y:S01]  /*0850*/  ISETP.LT.OR P0, PT, R4, 0x1, P1 ;  /* 0x000000010400780c */ /* 0x000fe20000f01670 */
[----:B------:R-:W-:Y:S01]  /*0860*/  IMAD.MOV.U32 R66, RZ, RZ, 0x0 ;  /* 0x00000000ff427424 */ /* 0x000fe200078e00ff */
[----:B------:R-:W-:Y:S01]  /*0870*/  P2R R2, PR, RZ, 0x2 ;  /* 0x00000002ff027803 */ /* 0x000fe20000000000 */
[----:B------:R-:W-:Y:S02]  /*0880*/  IMAD.MOV.U32 R67, RZ, RZ, -0x100000 ;  /* 0xfff00000ff437424 */ /* 0x000fe400078e00ff */
[----:B------:R-:W-:-:S08]  /*0890*/  VIADD R2, R10, 0x240 ;  /* 0x000002400a027836 */ /* 0x000fd00000000000 */
[----:B------:R-:W4:Y:S01]  /*08a0*/  @!P0 LDG.E.64 R66, desc[UR4][R30.64+0x1100] ;  /* 0x001100041e428981 */ /* 0x000f22000c1e1b00 */
[----:B------:R-:W-:-:S04]  /*08b0*/  ISETP.GE.AND P0, PT, R2, UR8, PT ;  /* 0x0000000802007c0c */ /* 0x000fc8000bf06270 */
[----:B------:R-:W-:Y:S01]  /*08c0*/  ISETP.LT.OR P1, PT, R4, 0x1, P0 ;  /* 0x000000010400780c */ /* 0x000fe20000721670 */
[----:B------:R-:W-:Y:S02]  /*08d0*/  IMAD.MOV.U32 R68, RZ, RZ, 0x0 ;  /* 0x00000000ff447424 */ /* 0x000fe400078e00ff */
        /* <DEDUP_REMOVED lines=21> */
[----:B------:R-:W-:-:S04]  /*0a30*/  ISETP.GE.AND P4, PT, R4, 0x1, PT ;  /* 0x000000010400780c */ /* 0x000fc80003f86270 */
[----:B------:R-:W-:Y:S01]  /*0a40*/  ISETP.GE.OR P5, PT, R2, UR8, !P4 ;  /* 0x0000000802007c0c */ /* 0x000fe2000e7a6670 */
[----:B------:R-:W-:Y:S02]  /*0a50*/  IMAD.MOV.U32 R76, RZ, RZ, 0x0 ;  /* 0x00000000ff4c7424 */ /* 0x000fe400078e00ff */
[----:B------:R-:W-:Y:S02]  /*0a60*/  IMAD.MOV.U32 R77, RZ, RZ, -0x100000 ;  /* 0xfff00000ff4d7424 */ /* 0x000fe400078e00ff */
[----:B------:R-:W-:-:S08]  /*0a70*/  VIADD R2, R10, 0x2e0 ;  /* 0x000002e00a027836 */ /* 0x000fd00000000000 */
[----:B------:R-:W4:Y:S01]  /*0a80*/  @!P5 LDG.E.64 R76, desc[UR4][R30.64+0x1600] ;  /* 0x001600041e4cd981 */ /* 0x000f22000c1e1b00 */
        /* <DEDUP_REMOVED lines=10> */
[----:B--2---:R-:W-:-:S06]  /*0b30*/  DSETP.GT.AND P5, PT, R22, R24, PT ;  /* 0x000000181600722a */ /* 0x004fcc0003fa4000 */
[----:B------:R-:W-:Y:S02]  /*0b40*/  FSEL R2, R22, R24, P5 ;  /* 0x0000001816027208 */ /* 0x000fe40002800000 */
[----:B------:R-:W-:Y:S02]  /*0b50*/  FSEL R3, R23, R25, P5 ;  /* 0x0000001917037208 */ /* 0x000fe40002800000 */
[----:B------:R-:W-:Y:S01]  /*0b60*/  ISETP.GE.OR P5, PT, R4, UR8, !P4 ;  /* 0x0000000804007c0c */ /* 0x000fe2000e7a6670 */
[----:B------:R-:W-:Y:S02]  /*0b70*/  IMAD.MOV.U32 R82, RZ, RZ, 0x0 ;  /* 0x00000000ff527424 */ /* 0x000fe400078e00ff */
[----:B------:R-:W-:-:S10]  /*0b80*/  IMAD.MOV.U32 R83, RZ, RZ, -0x100000 ;  /* 0xfff00000ff537424 */ /* 0x000fd400078e00ff */
[----:B------:R-:W2:Y:S01]  /*0b90*/  @!P5 LDG.E.64 R82, desc[UR4][R30.64+0x1900] ;  /* 0x001900041e52d981 */ /* 0x000ea2000c1e1b00 */
[----:B---3--:R-:W-:-:S06]  /*0ba0*/  DSETP.GT.AND P5, PT, R2, R26, PT ;  /* 0x0000001a0200722a */ /* 0x008fcc0003fa4000 */
[----:B------:R-:W-:Y:S01]  /*0bb0*/  FSEL R4, R2, R26, P5 ;  /* 0x0000001a02047208 */ /* 0x000fe20002800000 */
[----:B------:R-:W-:Y:S01]  /*0bc0*/  VIADD R2, R10, 0x340 ;  /* 0x000003400a027836 */ /* 0x000fe20000000000 */
[----:B------:R-:W-:-:S04]  /*0bd0*/  FSEL R5, R3, R27, P5 ;  /* 0x0000001b03057208 */ /* 0x000fc80002800000 */
[----:B------:R-:W-:Y:S01]  /*0be0*/  ISETP.GE.OR P5, PT, R2, UR8, !P4 ;  /* 0x0000000802007c0c */ /* 0x000fe2000e7a6670 */
[----:B------:R-:W-:Y:S02]  /*0bf0*/  IMAD.MOV.U32 R90, RZ, RZ, 0x0 ;  /* 0x00000000ff5a7424 */ /* 0x000fe400078e00ff */
[----:B------:R-:W-:Y:S02]  /*0c00*/  IMAD.MOV.U32 R91, RZ, RZ, -0x100000 ;  /* 0xfff00000ff5b7424 */ /* 0x000fe400078e00ff */
[----:B------:R-:W-:-:S08]  /*0c10*/  VIADD R3, R10, 0x360 ;  /* 0x000003600a037836 */ /* 0x000fd00000000000 */
[----:B------:R-:W3:Y:S01]  /*0c20*/  @!P5 LDG.E.64 R90, desc[UR4][R30.64+0x1a00] ;  /* 0x001a00041e5ad981 */ /* 0x000ee2000c1e1b00 */
[----:B-----5:R-:W-:-:S06]  /*0c30*/  DSETP.GT.AND P5, PT, R4, R28, PT ;  /* 0x0000001c0400722a */ /* 0x020fcc0003fa4000 */
[----:B------:R-:W-:Y:S02]  /*0c40*/  FSEL R4, R4, R28, P5 ;  /* 0x0000001c04047208 */ /* 0x000fe40002800000 */
[----:B------:R-:W-:Y:S02]  /*0c50*/  FSEL R5, R5, R29, P5 ;  /* 0x0000001d05057208 */ /* 0x000fe40002800000 */
[----:B------:R-:W-:Y:S01]  /*0c60*/  ISETP.GE.OR P5, PT, R3, UR8, !P4 ;  /* 0x0000000803007c0c */ /* 0x000fe2000e7a6670 */
[----:B------:R-:W-:Y:S02]  /*0c70*/  IMAD.MOV.U32 R96, RZ, RZ, 0x0 ;  /* 0x00000000ff607424 */ /* 0x000fe400078e00ff */
[----:B------:R-:W-:-:S10]  /*0c80*/  IMAD.MOV.U32 R97, RZ, RZ, -0x100000 ;  /* 0xfff00000ff617424 */ /* 0x000fd400078e00ff */
[----:B------:R-:W5:Y:S01]  /*0c90*/  @!P5 LDG.E.64 R96, desc[UR4][R30.64+0x1b00] ;  /* 0x001b00041e60d981 */ /* 0x000f62000c1e1b00 */
[----:B----4-:R-:W-:-:S06]  /*0ca0*/  DSETP.GT.AND P5, PT, R4, R40, PT ;  /* 0x000000280400722a */ /* 0x010fcc0003fa4000 */
[----:B------:R-:W-:Y:S01]  /*0cb0*/  FSEL R6, R4, R40, P5 ;  /* 0x0000002804067208 */ /* 0x000fe20002800000 */
[----:B------:R-:W-:Y:S01]  /*0cc0*/  VIADD R4, R10, 0x380 ;  /* 0x000003800a047836 */ /* 0x000fe20000000000 */
[----:B------:R-:W-:-:S04]  /*0cd0*/  FSEL R7, R5, R41, P5 ;  /* 0x0000002905077208 */ /* 0x000fc80002800000 */
        /* <DEDUP_REMOVED lines=10> */
[----:B------:R-:W-:-:S10]  /*0d80*/  IMAD.MOV.U32 R99, RZ, RZ, -0x100000 ;  /* 0xfff00000ff637424 */ /* 0x000fd400078e00ff */
[----:B------:R-:W4:Y:S01]  /*0d90*/  @!P5 LDG.E.64 R98, desc[UR4][R30.64+0x1d00] ;  /* 0x001d00041e62d981 */ /* 0x000f22000c1e1b00 */
[----:B------:R-:W-:-:S06]  /*0da0*/  DSETP.GT.AND P5, PT, R6, R44, PT ;  /* 0x0000002c0600722a */ /* 0x000fcc0003fa4000 */
        /* <DEDUP_REMOVED lines=114> */
[C---:B------:R-:W-:Y:S02]  /*14d0*/  DADD R22, -R84.reuse, R22 ;  /* 0x0000000054167229 */ /* 0x040fe40000000116 */
[----:B------:R-:W-:-:S06]  /*14e0*/  DADD R24, -R84, R24 ;  /* 0x0000000054187229 */ /* 0x000fcc0000000118 */
[-C--:B------:R-:W-:Y:S02]  /*14f0*/  DFMA R36, R22, R88.reuse, 6.75539944105574400000e+15 ;  /* 0x433800001624742b */ /* 0x080fe40000000058 */
[----:B------:R-:W-:-:S06]  /*1500*/  DFMA R32, R24, R88, 6.75539944105574400000e+15 ;  /* 0x433800001820742b */ /* 0x000fcc0000000058 */
[----:B------:R-:W-:Y:S01]  /*1510*/  DADD R34, R36, -6.75539944105574400000e+15 ;  /* 0xc338000024227429 */ /* 0x000fe20000000000 */
[----:B------:R-:W-:Y:S01]  /*1520*/  UMOV UR6, 0xfefa39ef ;  /* 0xfefa39ef00067882 */ /* 0x000fe20000000000 */
[----:B------:R-:W-:Y:S01]  /*1530*/  UMOV UR7, 0x3fe62e42 ;  /* 0x3fe62e4200077882 */ /* 0x000fe20000000000 */
[----:B------:R-:W-:-:S05]  /*1540*/  DADD R30, R32, -6.75539944105574400000e+15 ;  /* 0xc3380000201e7429 */ /* 0x000fca0000000000 */
[----:B------:R-:W-:Y:S01]  /*1550*/  DFMA R94, R34, -UR6, R22 ;  /* 0x80000006225e7c2b */ /* 0x000fe20008000016 */
[----:B------:R-:W-:Y:S01]  /*1560*/  UMOV UR10, 0x3b39803f ;  /* 0x3b39803f000a7882 */ /* 0x000fe20000000000 */
[----:B------:R-:W-:Y:S01]  /*1570*/  UMOV UR11, 0x3c7abc9e ;  /* 0x3c7abc9e000b7882 */ /* 0x000fe20000000000 */
[----:B------:R-:W-:Y:S01]  /*1580*/  DFMA R38, R30, -UR6, R24 ;  /* 0x800000061e267c2b */ /* 0x000fe20008000018 */
[----:B------:R-:W-:Y:S02]  /*1590*/  IMAD.MOV.U32 R102, RZ, RZ, -0x35dec16 ;  /* 0xfca213eaff667424 */ /* 0x000fe400078e00ff */
[----:B------:R-:W-:Y:S02]  /*15a0*/  IMAD.MOV.U32 R103, RZ, RZ, 0x3e928af3 ;  /* 0x3e928af3ff677424 */ /* 0x000fe400078e00ff */
[----:B------:R-:W-:Y:S01]  /*15b0*/  DFMA R94, R34, -UR10, R94 ;  /* 0x8000000a225e7c2b */ /* 0x000fe2000800005e */
[----:B------:R-:W-:Y:S01]  /*15c0*/  UMOV UR12, 0x69ce2bdf ;  /* 0x69ce2bdf000c7882 */ /* 0x000fe20000000000 */
[----:B------:R-:W-:Y:S01]  /*15d0*/  UMOV UR13, 0x3e5ade15 ;  /* 0x3e5ade15000d7882 */ /* 0x000fe20000000000 */
[----:B------:R-:W-:-:S05]  /*15e0*/  DFMA R38, R30, -UR10, R38 ;  /* 0x8000000a1e267c2b */ /* 0x000fca0008000026 */
[--C-:B------:R-:W-:Y:S01]  /*15f0*/  DFMA R34, R94, UR12, R102.reuse ;  /* 0x0000000c5e227c2b */ /* 0x100fe20008000066 */
[----:B------:R-:W-:Y:S01]  /*1600*/  UMOV UR14, 0x62401315 ;  /* 0x62401315000e7882 */ /* 0x000fe20000000000 */
[----:B------:R-:W-:Y:S01]  /*1610*/  UMOV UR15, 0x3ec71dee ;  /* 0x3ec71dee000f7882 */ /* 0x000fe20000000000 */
[----:B------:R-:W-:-:S05]  /*1620*/  DFMA R30, R38, UR12, R102 ;  /* 0x0000000c261e7c2b */ /* 0x000fca0008000066 */
[----:B------:R-:W-:Y:S01]  /*1630*/  DFMA R34, R94, R34, UR14 ;  /* 0x0000000e5e227e2b */ /* 0x000fe20008000022 */
[----:B------:R-:W-:Y:S01]  /*1640*/  UMOV UR16, 0x7c89eb71 ;  /* 0x7c89eb7100107882 */ /* 0x000fe20000000000 */
[----:B------:R-:W-:Y:S01]  /*1650*/  UMOV UR17, 0x3efa0199 ;  /* 0x3efa019900117882 */ /* 0x000fe20000000000 */
[----:B------:R-:W-:-:S05]  /*1660*/  DFMA R30, R38, R30, UR14 ;  /* 0x0000000e261e7e2b */ /* 0x000fca000800001e */
        /* <DEDUP_REMOVED lines=25> */
[----:B------:R-:W-:Y:S02]  /*1800*/  FSETP.GEU.FTZ.AND P5, PT, |R23|, 4.1917929649353027344, PT ;  /* 0x4086232b1700780b */ /* 0x000fe40003fbe200 */
[----:B------:R-:W-:-:S05]  /*1810*/  DFMA R30, R38, R30, UR28 ;  /* 0x0000001c261e7e2b */ /* 0x000fca000800001e */
[----:B------:R-:W-:-:S03]  /*1820*/  DFMA R34, R94, R34, 1 ;  /* 0x3ff000005e22742b */ /* 0x000fc60000000022 */
[----:B------:R-:W-:-:S05]  /*1830*/  DFMA R30, R38, R30, 1 ;  /* 0x3ff00000261e742b */ /* 0x000fca000000001e */
[----:B------:R-:W-:Y:S01]  /*1840*/  DFMA R34, R94, R34, 1 ;  /* 0x3ff000005e22742b */ /* 0x000fe20000000022 */
[----:B------:R-:W-:Y:S02]  /*1850*/  BSSY.RECONVERGENT B0, `(.L_x_5341) ;  /* 0x0000012000007945 */ /* 0x000fe40003800200 */
[----:B------:R-:W-:-:S07]  /*1860*/  DFMA R30, R38, R30, 1 ;  /* 0x3ff00000261e742b */ /* 0x000fce000000001e */
        /* <DEDUP_REMOVED lines=16> */
.L_x_5342:
[----:B------:R-:W-:Y:S05]  /*1970*/  BSYNC.RECONVERGENT B0 ;  /* 0x0000000000007941 */ /* 0x000fea0003800200 */
.L_x_5341:
        /* <DEDUP_REMOVED lines=19> */
.L_x_5344:
[----:B------:R-:W-:Y:S05]  /*1ab0*/  BSYNC.RECONVERGENT B0 ;  /* 0x0000000000007941 */ /* 0x000fea0003800200 */
.L_x_5343:
[----:B------:R-:W-:Y:S01]  /*1ac0*/  DFMA R32, R26, R88, 6.75539944105574400000e+15 ;  /* 0x433800001a20742b */ /* 0x000fe20000000058 */
[----:B------:R-:W-:Y:S01]  /*1ad0*/  FSETP.GEU.FTZ.AND P5, PT, |R27|, 4.1917929649353027344, PT ;  /* 0x4086232b1b00780b */ /* 0x000fe20003fbe200 */
[----:B------:R-:W-:Y:S06]  /*1ae0*/  BSSY.RECONVERGENT B0, `(.L_x_5345) ;  /* 0x000001f000007945 */ /* 0x000fec0003800200 */
        /* <DEDUP_REMOVED lines=30> */
.L_x_5346:
[----:B------:R-:W-:Y:S05]  /*1cd0*/  BSYNC.RECONVERGENT B0 ;  /* 0x0000000000007941 */ /* 0x000fea0003800200 */
.L_x_5345:
        /* <DEDUP_REMOVED lines=34> */
.L_x_5348:
[----:B------:R-:W-:Y:S05]  /*1f00*/  BSYNC.RECONVERGENT B0 ;  /* 0x0000000000007941 */ /* 0x000fea0003800200 */
.L_x_5347:
        /* <DEDUP_REMOVED lines=36> */
.L_x_5350:
[----:B------:R-:W-:Y:S05]  /*2150*/  BSYNC.RECONVERGENT B0 ;  /* 0x0000000000007941 */ /* 0x000fea0003800200 */
.L_x_5349:
        /* <DEDUP_REMOVED lines=35> */
.L_x_5352:
[----:B------:R-:W-:Y:S05]  /*2390*/  BSYNC.RECONVERGENT B0 ;  /* 0x0000000000007941 */ /* 0x000fea0003800200 */
.L_x_5351:
        /* <DEDUP_REMOVED lines=35> */
.L_x_5354:
[----:B------:R-:W-:Y:S05]  /*25d0*/  BSYNC.RECONVERGENT B0 ;  /* 0x0000000000007941 */ /* 0x000fea0003800200 */
.L_x_5353:
        /* <DEDUP_REMOVED lines=35> */
.L_x_5356:
[----:B------:R-:W-:Y:S05]  /*2810*/  BSYNC.RECONVERGENT B0 ;  /* 0x0000000000007941 */ /* 0x000fea0003800200 */
.L_x_5355:
        /* <DEDUP_REMOVED lines=35> */
.L_x_5358:
[----:B------:R-:W-:Y:S05]  /*2a50*/  BSYNC.RECONVERGENT B0 ;  /* 0x0000000000007941 */ /* 0x000fea0003800200 */
.L_x_5357:
        /* <DEDUP_REMOVED lines=35> */
.L_x_5360:
[----:B------:R-:W-:Y:S05]  /*2c90*/  BSYNC.RECONVERGENT B0 ;  /* 0x0000000000007941 */ /* 0x000fea0003800200 */
.L_x_5359:
        /* <DEDUP_REMOVED lines=35> */
.L_x_5362:
[----:B------:R-:W-:Y:S05]  /*2ed0*/  BSYNC.RECONVERGENT B0 ;  /* 0x0000000000007941 */ /* 0x000fea0003800200 */
.L_x_5361:
        /* <DEDUP_REMOVED lines=35> */
.L_x_5364:
[----:B------:R-:W-:Y:S05]  /*3110*/  BSYNC.RECONVERGENT B0 ;  /* 0x0000000000007941 */ /* 0x000fea0003800200 */
.L_x_5363:
        /* <DEDUP_REMOVED lines=35> */
.L_x_5366:
[----:B------:R-:W-:Y:S05]  /*3350*/  BSYNC.RECONVERGENT B0 ;  /* 0x0000000000007941 */ /* 0x000fea0003800200 */
.L_x_5365:
        /* <DEDUP_REMOVED lines=35> */
.L_x_5368:
[----:B------:R-:W-:Y:S05]  /*3590*/  BSYNC.RECONVERGENT B0 ;  /* 0x0000000000007941 */ /* 0x000fea0003800200 */
.L_x_5367:
        /* <DEDUP_REMOVED lines=35> */
.L_x_5370:
[----:B------:R-:W-:Y:S05]  /*37d0*/  BSYNC.RECONVERGENT B0 ;  /* 0x0000000000007941 */ /* 0x000fea0003800200 */
.L_x_5369:
        /* <DEDUP_REMOVED lines=35> */
.L_x_5372:
[----:B------:R-:W-:Y:S05]  /*3a10*/  BSYNC.RECONVERGENT B0 ;  /* 0x0000000000007941 */ /* 0x000fea0003800200 */
.L_x_5371:
        /* <DEDUP_REMOVED lines=35> */
.L_x_5374:
[----:B------:R-:W-:Y:S05]  /*3c50*/  BSYNC.RECONVERGENT B0 ;  /* 0x0000000000007941 */ /* 0x000fea0003800200 */
.L_x_5373:
        /* <DEDUP_REMOVED lines=35> */
.L_x_5376:
[----:B------:R-:W-:Y:S05]  /*3e90*/  BSYNC.RECONVERGENT B0 ;  /* 0x0000000000007941 */ /* 0x000fea0003800200 */
.L_x_5375:
        /* <DEDUP_REMOVED lines=35> */
.L_x_5378:
[----:B------:R-:W-:Y:S05]  /*40d0*/  BSYNC.RECONVERGENT B0 ;  /* 0x0000000000007941 */ /* 0x000fea0003800200 */
.L_x_5377:
        /* <DEDUP_REMOVED lines=35> */
.L_x_5380:
[----:B------:R-:W-:Y:S05]  /*4310*/  BSYNC.RECONVERGENT B0 ;  /* 0x0000000000007941 */ /* 0x000fea0003800200 */
.L_x_5379:
        /* <DEDUP_REMOVED lines=35> */
.L_x_5382:
[----:B------:R-:W-:Y:S05]  /*4550*/  BSYNC.RECONVERGENT B0 ;  /* 0x0000000000007941 */ /* 0x000fea0003800200 */
.L_x_5381:
        /* <DEDUP_REMOVED lines=35> */
.L_x_5384:
[----:B------:R-:W-:Y:S05]  /*4790*/  BSYNC.RECONVERGENT B0 ;  /* 0x0000000000007941 */ /* 0x000fea0003800200 */
.L_x_5383:
        /* <DEDUP_REMOVED lines=35> */
.L_x_5386:
[----:B------:R-:W-:Y:S05]  /*49d0*/  BSYNC.RECONVERGENT B0 ;  /* 0x0000000000007941 */ /* 0x000fea0003800200 */
.L_x_5385:
        /* <DEDUP_REMOVED lines=35> */
.L_x_5388:
[----:B------:R-:W-:Y:S05]  /*4c10*/  BSYNC.RECONVERGENT B0 ;  /* 0x0000000000007941 */ /* 0x000fea0003800200 */
.L_x_5387:
        /* <DEDUP_REMOVED lines=35> */
.L_x_5390:
[----:B------:R-:W-:Y:S05]  /*4e50*/  BSYNC.RECONVERGENT B0 ;  /* 0x0000000000007941 */ /* 0x000fea0003800200 */
.L_x_5389:
        /* <DEDUP_REMOVED lines=35> */
.L_x_5392:
[----:B------:R-:W-:Y:S05]  /*5090*/  BSYNC.RECONVERGENT B0 ;  /* 0x0000000000007941 */ /* 0x000fea0003800200 */
.L_x_5391:
        /* <DEDUP_REMOVED lines=35> */
.L_x_5394:
[----:B------:R-:W-:Y:S05]  /*52d0*/  BSYNC.RECONVERGENT B0 ;  /* 0x0000000000007941 */ /* 0x000fea0003800200 */
.L_x_5393:
        /* <DEDUP_REMOVED lines=35> */
.L_x_5396:
[----:B------:R-:W-:Y:S05]  /*5510*/  BSYNC.RECONVERGENT B0 ;  /* 0x0000000000007941 */ /* 0x000fea0003800200 */
.L_x_5395:
        /* <DEDUP_REMOVED lines=35> */
.L_x_5398:
[----:B------:R-:W-:Y:S05]  /*5750*/  BSYNC.RECONVERGENT B0 ;  /* 0x0000000000007941 */ /* 0x000fea0003800200 */
.L_x_5397:
        /* <DEDUP_REMOVED lines=35> */
.L_x_5400:
[----:B------:R-:W-:Y:S05]  /*5990*/  BSYNC.RECONVERGENT B0 ;  /* 0x0000000000007941 */ /* 0x000fea0003800200 */
.L_x_5399:
[C---:B------:R-:W-:Y:S01]  /*59a0*/  DADD R82, -R84.reuse, R100 ;  /* 0x0000000054527229 */ /* 0x040fe20000000164 */
[----:B------:R-:W-:Y:S01]  /*59b0*/  BSSY.RECONVERGENT B0, `(.L_x_5401) ;  /* 0x0000034000007945 */ /* 0x000fe20003800200 */
[----:B------:R-:W-:Y:S02]  /*59c0*/  DADD R84, -R84, R86 ;  /* 0x0000000054547229 */ /* 0x000fe40000000156 */
[----:B------:R-:W-:-:S04]  /*59d0*/  DADD R94, R94, R96 ;  /* 0x000000005e5e7229 */ /* 0x000fc80000000060 */
[-C--:B------:R-:W-:Y:S02]  /*59e0*/  DFMA R86, R82, R88.reuse, 6.75539944105574400000e+15 ;  /* 0x433800005256742b */ /* 0x080fe40000000058 */
[----:B------:R-:W-:Y:S01]  /*59f0*/  DFMA R88, R84, R88, 6.75539944105574400000e+15 ;  /* 0x433800005458742b */ /* 0x000fe20000000058 */
[----:B------:R-:W-:Y:S01]  /*5a00*/  FSETP.GEU.FTZ.AND P5, PT, |R83|, 4.1917929649353027344, PT ;  /* 0x4086232b5300780b */ /* 0x000fe20003fbe200 */
[----:B------:R-:W-:-:S04]  /*5a10*/  DADD R94, R94, R90 ;  /* 0x000000005e5e7229 */ /* 0x000fc8000000005a */
[----:B------:R-:W-:Y:S02]  /*5a20*/  DADD R98, R86, -6.75539944105574400000e+15 ;  /* 0xc338000056627429 */ /* 0x000fe40000000000 */
[----:B------:R-:W-:Y:S02]  /*5a30*/  DADD R100, R88, -6.75539944105574400000e+15 ;  /* 0xc338000058647429 */ /* 0x000fe40000000000 */
[----:B------:R-:W-:-:S04]  /*5a40*/  DADD R94, R94, R92 ;  /* 0x000000005e5e7229 */ /* 0x000fc8000000005c */
[----:B------:R-:W-:-:S08]  /*5a50*/  DFMA R96, R98, -UR6, R82 ;  /* 0x8000000662607c2b */ /* 0x000fd00008000052 */
        /* <DEDUP_REMOVED lines=41> */
.L_x_5402:
[----:B------:R-:W-:Y:S05]  /*5cf0*/  BSYNC.RECONVERGENT B0 ;  /* 0x0000000000007941 */ /* 0x000fea0003800200 */
.L_x_5401:
[----:B------:R-:W-:Y:S01]  /*5d00*/  FSETP.GEU.FTZ.AND P5, PT, |R85|, 4.1917929649353027344, PT ;  /* 0x4086232b5500780b */ /* 0x000fe20003fbe200 */
[----:B------:R-:W-:Y:S01]  /*5d10*/  BSSY.RECONVERGENT B0, `(.L_x_5403) ;  /* 0x0000011000007945 */ /* 0x000fe20003800200 */
[----:B------:R-:W-:Y:S01]  /*5d20*/  DADD R94, R94, R90 ;  /* 0x000000005e5e7229 */ /* 0x000fe2000000005a */
[----:B------:R-:W-:Y:S02]  /*5d30*/  IMAD.MOV.U32 R86, RZ, RZ, R102 ;  /* 0x000000ffff567224 */ /* 0x000fe400078e0066 */
        /* <DEDUP_REMOVED lines=14> */
.L_x_5404:
[----:B------:R-:W-:Y:S05]  /*5e20*/  BSYNC.RECONVERGENT B0 ;  /* 0x0000000000007941 */ /* 0x000fea0003800200 */
.L_x_5403:
        /* <DEDUP_REMOVED lines=46> */
[----:B------:R-:W-:Y:S02]  /*6110*/  DADD R98, R98, -1 ;  /* 0xbff0000062627429 */ /* 0x000fe40000000000 */
[----:B------:R-:W-:Y:S01]  /*6120*/  DADD R94, R94, -UR12 ;  /* 0x8000000c5e5e7e29 */ /* 0x000fe20008000000 */
[----:B------:R-:W-:Y:S01]  /*6130*/  UMOV UR12, 0xfefa39ef ;  /* 0xfefa39ef000c7882 */ /* 0x000fe20000000000 */
[----:B------:R-:W0:Y:S01]  /*6140*/  MUFU.RCP64H R97, R93 ;  /* 0x0000005d00617308 */ /* 0x000e220000001800 */
[----:B------:R-:W-:Y:S01]  /*6150*/  UMOV UR13, 0x3fe62e42 ;  /* 0x3fe62e42000d7882 */ /* 0x000fe20000000000 */
[----:B0-----:R-:W-:-:S08]  /*6160*/  DFMA R86, -R92, R96, 1 ;  /* 0x3ff000005c56742b */ /* 0x001fd00000000160 */
[----:B------:R-:W-:-:S08]  /*6170*/  DFMA R86, R86, R86, R86 ;  /* 0x000000565656722b */ /* 0x000fd00000000056 */
[----:B------:R-:W-:-:S08]  /*6180*/  DFMA R96, R96, R86, R96 ;  /* 0x000000566060722b */ /* 0x000fd00000000060 */
[----:B------:R-:W-:-:S08]  /*6190*/  DMUL R86, R98, R96 ;  /* 0x0000006062567228 */ /* 0x000fd00000000000 */
[----:B------:R-:W-:-:S08]  /*61a0*/  DFMA R86, R98, R96, R86 ;  /* 0x000000606256722b */ /* 0x000fd00000000056 */
[----:B------:R-:W-:-:S08]  /*61b0*/  DMUL R88, R86, R86 ;  /* 0x0000005656587228 */ /* 0x000fd00000000000 */
        /* <DEDUP_REMOVED lines=12> */
[----:B------:R-:W-:-:S05]  /*6280*/  DADD R90, R98, -R86 ;  /* 0x00000000625a7229 */ /* 0x000fca0000000856 */
[----:B------:R-:W-:Y:S01]  /*6290*/  DFMA R92, R88, R92, UR10 ;  /* 0x0000000a585c7e2b */ /* 0x000fe2000800005c */
        /* <DEDUP_REMOVED lines=9> */
[----:B------:R-:W-:Y:S01]  /*6330*/  DFMA R92, R94, UR12, R86 ;  /* 0x0000000c5e5c7c2b */ /* 0x000fe20008000056 */
[----:B------:R-:W-:Y:S01]  /*6340*/  UMOV UR11, 0x3c7abc9e ;  /* 0x3c7abc9e000b7882 */ /* 0x000fe20000000000 */
[----:B------:R-:W-:-:S04]  /*6350*/  DMUL R90, R96, R90 ;  /* 0x0000005a605a7228 */ /* 0x000fc80000000000 */
[----:B------:R-:W-:Y:S02]  /*6360*/  DMUL R98, R88, R98 ;  /* 0x0000006258627228 */ /* 0x000fe40000000000 */
[----:B------:R-:W-:-:S06]  /*6370*/  DFMA R88, R94, -UR6, R92 ;  /* 0x800000065e587c2b */ /* 0x000fcc000800005c */
[C---:B------:R-:W-:Y:S02]  /*6380*/  DFMA R90, R86.reuse, R98, R90 ;  /* 0x00000062565a722b */ /* 0x040fe4000000005a */
[----:B------:R-:W-:-:S08]  /*6390*/  DADD R88, -R86, R88 ;  /* 0x0000000056587229 */ /* 0x000fd00000000158 */
[----:B------:R-:W-:-:S08]  /*63a0*/  DADD R88, R90, -R88 ;  /* 0x000000005a587229 */ /* 0x000fd00000000858 */
[----:B------:R-:W-:-:S08]  /*63b0*/  DFMA R88, R94, UR10, R88 ;  /* 0x0000000a5e587c2b */ /* 0x000fd00008000058 */
[----:B------:R-:W-:Y:S01]  /*63c0*/  DADD R92, R92, R88 ;  /* 0x000000005c5c7229 */ /* 0x000fe20000000058 */
[----:B------:R-:W-:Y:S10]  /*63d0*/  BRA `(.L_x_5407) ;  /* 0x0000000000187947 */ /* 0x000ff40003800000 */
.L_x_5406:
[----:B------:R-:W-:Y:S01]  /*63e0*/  IMAD.MOV.U32 R88, RZ, RZ, 0x0 ;  /* 0x00000000ff587424 */ /* 0x000fe200078e00ff */
[----:B------:R-:W-:Y:S01]  /*63f0*/  LOP3.LUT P4, RZ, R87, 0x7fffffff, RZ, 0xc0, !PT ;  /* 0x7fffffff57ff7812 */ /* 0x000fe2000788c0ff */
[----:B------:R-:W-:-:S06]  /*6400*/  IMAD.MOV.U32 R89, RZ, RZ, 0x7ff00000 ;  /* 0x7ff00000ff597424 */ /* 0x000fcc00078e00ff */
[----:B------:R-:W-:-:S10]  /*6410*/  DFMA R88, R86, R88, +INF ;  /* 0x7ff000005658742b */ /* 0x000fd40000000058 */
[----:B------:R-:W-:Y:S02]  /*6420*/  FSEL R92, R88, RZ, P4 ;  /* 0x000000ff585c7208 */ /* 0x000fe40002000000 */
[----:B------:R-:W-:-:S07]  /*6430*/  FSEL R93, R89, -QNAN , P4 ;  /* 0xfff00000595d7808 */ /* 0x000fce0002000000 */
.L_x_5407:
[----:B------:R-:W-:Y:S05]  /*6440*/  BSYNC.RECONVERGENT B0 ;  /* 0x0000000000007941 */ /* 0x000fea0003800200 */
.L_x_5405:
        /* <DEDUP_REMOVED lines=130> */
[----:B------:R-:W-:Y:S01]  /*6c70*/  STG.E.64 desc[UR4][R22.64+0x1f00], R84 ;  /* 0x001f005416007986 */ /* 0x000fe2000c101b04 */
[----:B------:R-:W-:Y:S05]  /*6c80*/  EXIT ;  /* 0x000000000000794d */ /* 0x000fea0003800000 */
.L_x_5408:
        /* <DEDUP_REMOVED lines=15> */
.L_x_11510:


//--------------------- .text._ZN43_GLOBAL__N__9ae7fba5_10_SoftMax_cu_9f978f6320softmax_warp_forwardIdddLi9ELb1ELb0EEEvPT0_PKT_iiiPKbib --------------------------
	.section	.text._ZN43_GLOBAL__N__9ae7fba5_10_SoftMax_cu_9f978f6320softmax_warp_forwardIdddLi9ELb1ELb0EEEvPT0_PKT_iiiPKbib,"ax",@progbits
	.align	128
.text._ZN43_GLOBAL__N__9ae7fba5_10_SoftMax_cu_9f978f6320softmax_warp_forwardIdddLi9ELb1ELb0EEEvPT0_PKT_iiiPKbib:
        .type           _ZN43_GLOBAL__N__9ae7fba5_10_SoftMax_cu_9f978f6320softmax_warp_forwardIdddLi9ELb1ELb0EEEvPT0_PKT_iiiPKbib,@function
        .size           _ZN43_GLOBAL__N__9ae7fba5_10_SoftMax_cu_9f978f6320softmax_warp_forwardIdddLi9ELb1ELb0EEEvPT0_PKT_iiiPKbib,(.L_x_11511 - _ZN43_GLOBAL__N__9ae7fba5_10_SoftMax_cu_9f978f6320softmax_warp_forwardIdddLi9ELb1ELb0EEEvPT0_PKT_iiiPKbib)
        .other          _ZN43_GLOBAL__N__9ae7fba5_10_SoftMax_cu_9f978f6320softmax_warp_forwardIdddLi9ELb1ELb0EEEvPT0_PKT_iiiPKbib,@"STO_CUDA_ENTRY STV_DEFAULT"
_ZN43_GLOBAL__N__9ae7fba5_10_SoftMax_cu_9f978f6320softmax_warp_forwardIdddLi9ELb1ELb0EEEvPT0_PKT_iiiPKbib:
        /* <DEDUP_REMOVED lines=26> */
[----:B------:R-:W-:Y:S01]  /*01a0*/  ISETP.GE.AND P0, PT, R6, UR8, PT ;  /* 0x0000000806007c0c */ /* 0x000fe2000bf06270 */
[----:B------:R-:W-:Y:S01]  /*01b0*/  VIADD R7, R4, 0x60 ;  /* 0x0000006004077836 */ /* 0x000fe20000000000 */
[----:B------:R-:W-:Y:S02]  /*01c0*/  P2R R0, PR, RZ, 0x2 ;  /* 0x00000002ff007803 */ /* 0x000fe40000000000 */
[----:B------:R-:W-:Y:S02]  /*01d0*/  P2R R0, PR, RZ, 0x1 ;  /* 0x00000001ff007803 */ /* 0x000fe40000000000 */
[C---:B------:R-:W-:Y:S02]  /*01e0*/  ISETP.LT.OR P0, PT, R2.reuse, 0x1, P0 ;  /* 0x000000010200780c */ /* 0x040fe40000701670 */
[----:B------:R-:W-:Y:S02]  /*01f0*/  ISETP.LT.OR P1, PT, R2, 0x1, P1 ;  /* 0x000000010200780c */ /* 0x000fe40000f21670 */
[----:B------:R-:W-:Y:S01]  /*0200*/  ISETP.GE.AND P3, PT, R54, UR8, PT ;  /* 0x0000000836007c0c */ /* 0x000fe2000bf66270 */
[----:B------:R-:W-:Y:S01]  /*0210*/  VIADD R55, R4, 0xa0 ;  /* 0x000000a004377836 */ /* 0x000fe20000000000 */
[----:B------:R-:W-:Y:S01]  /*0220*/  ISETP.GE.AND P4, PT, R7, UR8, PT ;  /* 0x0000000807007c0c */ /* 0x000fe2000bf86270 */
[----:B------:R-:W-:Y:S01]  /*0230*/  IMAD.MOV.U32 R24, RZ, RZ, 0x0 ;  /* 0x00000000ff187424 */ /* 0x000fe200078e00ff */
[----:B0-----:R-:W2:Y:S05]  /*0240*/  @!P2 LDG.E.64 R12, desc[UR4][R10.64] ;  /* 0x000000040a0ca981 */ /* 0x001eaa000c1e1b00 */
        /* <DEDUP_REMOVED lines=15> */
[----:B------:R-:W-:-:S07]  /*0340*/  ISETP.GE.AND P1, PT, R56, UR8, PT ;  /* 0x0000000838007c0c */ /* 0x000fce000bf26270 */
[----:B------:R-:W4:Y:S01]  /*0350*/  @!P0 LDG.E.64 R26, desc[UR4][R10.64+0x500] ;  /* 0x000500040a1a8981 */ /* 0x000f22000c1e1b00 */
[----:B------:R-:W-:Y:S01]  /*0360*/  ISETP.LT.OR P0, PT, R2, 0x1, P1 ;  /* 0x000000010200780c */ /* 0x000fe20000f01670 */
[----:B------:R-:W-:Y:S01]  /*0370*/  IMAD.MOV.U32 R28, RZ, RZ, 0x0 ;  /* 0x00000000ff1c7424 */ /* 0x000fe200078e00ff */
[----:B------:R-:W-:Y:S01]  /*0380*/  P2R R0, PR, RZ, 0x8 ;  /* 0x00000008ff007803 */ /* 0x000fe20000000000 */
[----:B------:R-:W-:Y:S01]  /*0390*/  IMAD.MOV.U32 R29, RZ, RZ, -0x100000 ;  /* 0xfff00000ff1d7424 */ /* 0x000fe200078e00ff */
[----:B------:R-:W-:Y:S02]  /*03a0*/  P2R R0, PR, RZ, 0x4 ;  /* 0x00000004ff007803 */ /* 0x000fe40000000000 */
[----:B------:R-:W-:Y:S01]  /*03b0*/  P2R R0, PR, RZ, 0x2 ;  /* 0x00000002ff007803 */ /* 0x000fe20000000000 */
[----:B------:R-:W-:-:S06]  /*03c0*/  VIADD R0, R4, 0xe0 ;  /* 0x000000e004007836 */ /* 0x000fcc0000000000 */
        /* <DEDUP_REMOVED lines=49> */
[----:B------:R-:W-:-:S10]  /*06e0*/  IMAD.MOV.U32 R9, RZ, RZ, -0x100000 ;  /* 0xfff00000ff097424 */ /* 0x000fd400078e00ff */
[----:B------:R0:W4:Y:S01]  /*06f0*/  @!P6 LDG.E.64 R8, desc[UR4][R10.64+0xf00] ;  /* 0x000f00040a08e981 */ /* 0x000122000c1e1b00 */
        /* <DEDUP_REMOVED lines=132> */
.L_x_5410:
[----:B------:R-:W-:Y:S05]  /*0f40*/  BSYNC.RECONVERGENT B0 ;  /* 0x0000000000007941 */ /* 0x000fea0003800200 */
.L_x_5409:
[----:B------:R-:W-:Y:S01]  /*0f50*/  DADD R48, R50, -6.75539944105574400000e+15 ;  /* 0xc338000032307429 */ /* 0x000fe20000000000 */
[----:B------:R-:W-:Y:S01]  /*0f60*/  FSETP.GEU.FTZ.AND P6, PT, |R19|, 4.1917929649353027344, PT ;  /* 0x4086232b1300780b */ /* 0x000fe20003fde200 */
[----:B------:R-:W-:Y:S01]  /*0f70*/  BSSY.RECONVERGENT B0, `(.L_x_5411) ;  /* 0x000001f000007945 */ /* 0x000fe20003800200 */
[----:B------:R-:W-:-:S05]  /*0f80*/  DADD R20, -R10, R20 ;  /* 0x000000000a147229 */ /* 0x000fca0000000114 */
        /* <DEDUP_REMOVED lines=29> */
.L_x_5412:
[----:B------:R-:W-:Y:S05]  /*1160*/  BSYNC.RECONVERGENT B0 ;  /* 0x0000000000007941 */ /* 0x000fea0003800200 */
.L_x_5411:
[----:B------:R-:W-:Y:S01]  /*1170*/  DFMA R48, R20, R14, 6.75539944105574400000e+15 ;  /* 0x433800001430742b */ /* 0x000fe2000000000e */
[----:B------:R-:W-:Y:S01]  /*1180*/  FSETP.GEU.FTZ.AND P6, PT, |R21|, 4.1917929649353027344, PT ;  /* 0x4086232b1500780b */ /* 0x000fe20003fde200 */
[----:B------:R-:W-:Y:S01]  /*1190*/  DADD R44, RZ, R44 ;  /* 0x00000000ff2c7229 */ /* 0x000fe2000000002c */
[----:B------:R-:W-:Y:S01]  /*11a0*/  BSSY.RECONVERGENT B0, `(.L_x_5413) ;  /* 0x0000021000007945 */ /* 0x000fe20003800200 */
[----:B------:R-:W-:-:S04]  /*11b0*/  DADD R22, -R10, R22 ;  /* 0x000000000a167229 */ /* 0x000fc80000000116 */
[----:B------:R-:W-:Y:S02]  /*11c0*/  DADD R50, R48, -6.75539944105574400000e+15 ;  /* 0xc338000030327429 */ /* 0x000fe40000000000 */
[----:B------:R-:W-:-:S06]  /*11d0*/  DADD R46, R44, R46 ;  /* 0x000000002c2e7229 */ /* 0x000fcc000000002e */
        /* <DEDUP_REMOVED lines=29> */
.L_x_5414:
[----:B------:R-:W-:Y:S05]  /*13b0*/  BSYNC.RECONVERGENT B0 ;  /* 0x0000000000007941 */ /* 0x000fea0003800200 */
.L_x_5413:
[----:B------:R-:W-:Y:S01]  /*13c0*/  DFMA R48, R22, R14, 6.75539944105574400000e+15 ;  /* 0x433800001630742b */ /* 0x000fe2000000000e */
[----:B------:R-:W-:Y:S01]  /*13d0*/  FSETP.GEU.FTZ.AND P6, PT, |R23|, 4.1917929649353027344, PT ;  /* 0x4086232b1700780b */ /* 0x000fe20003fde200 */
[----:B------:R-:W-:Y:S01]  /*13e0*/  DADD R46, R46, R50 ;  /* 0x000000002e2e7229 */ /* 0x000fe20000000032 */
[----:B------:R-:W-:Y:S01]  /*13f0*/  BSSY.RECONVERGENT B0, `(.L_x_5415) ;  /* 0x0000020000007945 */ /* 0x000fe20003800200 */
[----:B------:R-:W-:-:S04]  /*1400*/  DADD R24, -R10, R24 ;  /* 0x000000000a187229 */ /* 0x000fc80000000118 */
        /* <DEDUP_REMOVED lines=30> */
.L_x_5416:
[----:B------:R-:W-:Y:S05]  /*15f0*/  BSYNC.RECONVERGENT B0 ;  /* 0x0000000000007941 */ /* 0x000fea0003800200 */
.L_x_5415:
        /* <DEDUP_REMOVED lines=35> */
.L_x_5418:
[----:B------:R-:W-:Y:S05]  /*1830*/  BSYNC.RECONVERGENT B0 ;  /* 0x0000000000007941 */ /* 0x000fea0003800200 */
.L_x_5417:
        /* <DEDUP_REMOVED lines=35> */
.L_x_5420:
[----:B------:R-:W-:Y:S05]  /*1a70*/  BSYNC.RECONVERGENT B0 ;  /* 0x0000000000007941 */ /* 0x000fea0003800200 */
.L_x_5419:
        /* <DEDUP_REMOVED lines=35> */
.L_x_5422:
[----:B------:R-:W-:Y:S05]  /*1cb0*/  BSYNC.RECONVERGENT B0 ;  /* 0x0000000000007941 */ /* 0x000fea0003800200 */
.L_x_5421:
        /* <DEDUP_REMOVED lines=35> */
.L_x_5424:
[----:B------:R-:W-:Y:S05]  /*1ef0*/  BSYNC.RECONVERGENT B0 ;  /* 0x0000000000007941 */ /* 0x000fea0003800200 */
.L_x_5423:
        /* <DEDUP_REMOVED lines=35> */
.L_x_5426:
[----:B------:R-:W-:Y:S05]  /*2130*/  BSYNC.RECONVERGENT B0 ;  /* 0x0000000000007941 */ /* 0x000fea0003800200 */
.L_x_5425:
        /* <DEDUP_REMOVED lines=35> */
.L_x_5428:
[----:B------:R-:W-:Y:S05]  /*2370*/  BSYNC.RECONVERGENT B0 ;  /* 0x0000000000007941 */ /* 0x000fea0003800200 */
.L_x_5427:
        /* <DEDUP_REMOVED lines=35> */
.L_x_5430:
[----:B------:R-:W-:Y:S05]  /*25b0*/  BSYNC.RECONVERGENT B0 ;  /* 0x0000000000007941 */ /* 0x000fea0003800200 */
.L_x_5429:
        /* <DEDUP_REMOVED lines=35> */
.L_x_5432:
[----:B------:R-:W-:Y:S05]  /*27f0*/  BSYNC.RECONVERGENT B0 ;  /* 0x0000000000007941 */ /* 0x000fea0003800200 */
.L_x_5431:
        /* <DEDUP_REMOVED lines=35> */
.L_x_5434:
[----:B------:R-:W-:Y:S05]  /*2a30*/  BSYNC.RECONVERGENT B0 ;  /* 0x0000000000007941 */ /* 0x000fea0003800200 */
.L_x_5433:
        /* <DEDUP_REMOVED lines=34> */
.L_x_5436:
[----:B------:R-:W-:Y:S05]  /*2c60*/  BSYNC.RECONVERGENT B0 ;  /* 0x0000000000007941 */ /* 0x000fea0003800200 */
.L_x_5435:
[----:B------:R-:W-:Y:S01]  /*2c70*/  DFMA R44, R52, R14, 6.75539944105574400000e+15 ;  /* 0x43380000342c742b */ /* 0x000fe2000000000e */
[----:B------:R-:W-:Y:S01]  /*2c80*/  FSETP.GEU.FTZ.AND P6, PT, |R53|, 4.1917929649353027344, PT ;  /* 0x4086232b3500780b */ /* 0x000fe20003fde200 */
[----:B------:R-:W-:Y:S01]  /*2c90*/  DADD R46, R46, R50 ;  /* 0x000000002e2e7229 */ /* 0x000fe20000000032 */
[----:B------:R-:W-:Y:S01]  /*2ca0*/  BSSY.RECONVERGENT B0, `(.L_x_5437) ;  /* 0x0000021000007945 */ /* 0x000fe20003800200 */
[----:B------:R-:W-:-:S04]  /*2cb0*/  DADD R8, -R10, R8 ;  /* 0x000000000a087229 */ /* 0x000fc80000000108 */
[----:B------:R-:W-:-:S04]  /*2cc0*/  DADD R48, R44, -6.75539944105574400000e+15 ;  /* 0xc33800002c307429 */ /* 0x000fc80000000000 */
[----:B------:R-:W-:-:S04]  /*2cd0*/  DFMA R14, R8, R14, 6.75539944105574400000e+15 ;  /* 0x43380000080e742b */ /* 0x000fc8000000000e */
[----:B------:R-:W-:-:S04]  /*2ce0*/  DFMA R50, R48, -UR6, R52 ;  /* 0x8000000630327c2b */ /* 0x000fc80008000034 */
[----:B------:R-:W-:-:S04]  /*2cf0*/  DADD R10, R14, -6.75539944105574400000e+15 ;  /* 0xc33800000e0a7429 */ /* 0x000fc80000000000 */
        /* <DEDUP_REMOVED lines=27> */
.L_x_5438:
[----:B------:R-:W-:Y:S05]  /*2eb0*/  BSYNC.RECONVERGENT B0 ;  /* 0x0000000000007941 */ /* 0x000fea0003800200 */
.L_x_5437:
[----:B------:R-:W-:Y:S01]  /*2ec0*/  DFMA R44, R10, -UR6, R8 ;  /* 0x800000060a2c7c2b */ /* 0x000fe20008000008 */
[----:B------:R-:W-:Y:S01]  /*2ed0*/  FSETP.GEU.FTZ.AND P6, PT, |R9|, 4.1917929649353027344, PT ;  /* 0x4086232b0900780b */ /* 0x000fe20003fde200 */
[----:B------:R-:W-:Y:S01]  /*2ee0*/  BSSY.RECONVERGENT B0, `(.L_x_5439) ;  /* 0x000001d000007945 */ /* 0x000fe20003800200 */
[----:B------:R-:W-:-:S05]  /*2ef0*/  DADD R46, R46, R50 ;  /* 0x000000002e2e7229 */ /* 0x000fca0000000032 */
        /* <DEDUP_REMOVED lines=27> */
.L_x_5440:
[----:B------:R-:W-:Y:S05]  /*30b0*/  BSYNC.RECONVERGENT B0 ;  /* 0x0000000000007941 */ /* 0x000fea0003800200 */
.L_x_5439:
        /* <DEDUP_REMOVED lines=17> */
[----:B------:R-:W-:Y:S01]  /*31d0*/  IMAD.MOV.U32 R11, RZ, RZ, R47 ;  /* 0x000000ffff0b7224 */ /* 0x000fe200078e002f */
[----:B------:R-:W-:Y:S01]  /*31e0*/  BSSY.RECONVERGENT B0, `(.L_x_5441) ;  /* 0x0000051000007945 */ /* 0x000fe20003800200 */
[----:B------:R-:W-:Y:S02]  /*31f0*/  IMAD.MOV.U32 R10, RZ, RZ, R46 ;  /* 0x000000ffff0a7224 */ /* 0x000fe400078e002e */
[----:B------:R-:W-:Y:S01]  /*3200*/  IMAD.MOV.U32 R50, RZ, RZ, R11 ;  /* 0x000000ffff327224 */ /* 0x000fe200078e000b */
[----:B------:R-:W-:Y:S01]  /*3210*/  ISETP.GT.AND P5, PT, R11, 0xfffff, PT ;  /* 0x000fffff0b00780c */ /* 0x000fe20003fa4270 */
[----:B------:R-:W-:Y:S02]  /*3220*/  IMAD.MOV.U32 R48, RZ, RZ, R10 ;  /* 0x000000ffff307224 */ /* 0x000fe400078e000a */
[----:B------:R-:W-:-:S10]  /*3230*/  IMAD.MOV.U32 R15, RZ, RZ, -0x3ff ;  /* 0xfffffc01ff0f7424 */ /* 0x000fd400078e00ff */
        /* <DEDUP_REMOVED lines=59> */
[----:B------:R-:W-:Y:S01]  /*35f0*/  DFMA R16, R50, UR12, R10 ;  /* 0x0000000c32107c2b */ /* 0x000fe2000800000a */
[----:B------:R-:W-:-:S05]  /*3600*/  UMOV UR11, 0x3c7abc9e ;  /* 0x3c7abc9e000b7882 */ /* 0x000fca0000000000 */
        /* <DEDUP_REMOVED lines=8> */
.L_x_5442:
[----:B------:R-:W-:Y:S01]  /*3690*/  IMAD.MOV.U32 R14, RZ, RZ, 0x0 ;  /* 0x00000000ff0e7424 */ /* 0x000fe200078e00ff */
[----:B------:R-:W-:Y:S01]  /*36a0*/  LOP3.LUT P5, RZ, R11, 0x7fffffff, RZ, 0xc0, !PT ;  /* 0x7fffffff0bff7812 */ /* 0x000fe200078ac0ff */
[----:B------:R-:W-:-:S06]  /*36b0*/  IMAD.MOV.U32 R15, RZ, RZ, 0x7ff00000 ;  /* 0x7ff00000ff0f7424 */ /* 0x000fcc00078e00ff */
[----:B------:R-:W-:-:S10]  /*36c0*/  DFMA R14, R10, R14, +INF ;  /* 0x7ff000000a0e742b */ /* 0x000fd4000000000e */
[----:B------:R-:W-:Y:S02]  /*36d0*/  FSEL R16, R14, RZ, P5 ;  /* 0x000000ff0e107208 */ /* 0x000fe40002800000 */
[----:B------:R-:W-:-:S07]  /*36e0*/  FSEL R17, R15, -QNAN , P5 ;  /* 0xfff000000f117808 */ /* 0x000fce0002800000 */
.L_x_5443:
[----:B------:R-:W-:Y:S05]  /*36f0*/  BSYNC.RECONVERGENT B0 ;  /* 0x0000000000007941 */ /* 0x000fea0003800200 */
.L_x_5441:
        /* <DEDUP_REMOVED lines=65> */
.L_x_5444:
        /* <DEDUP_REMOVED lines=15> */
.L_x_11511:


//--------------------- .text._ZN43_GLOBAL__N__9ae7fba5_10_SoftMax_cu_9f978f6320softmax_warp_forwardIdddLi8ELb1ELb0EEEvPT0_PKT_iiiPKbib --------------------------
	.section	.text._ZN43_GLOBAL__N__9ae7fba5_10_SoftMax_cu_9f978f6320softmax_warp_forwardIdddLi8ELb1ELb0EEEvPT0_PKT_iiiPKbib,"ax",@progbits
	.align	128
.text._ZN43_GLOBAL__N__9ae7fba5_10_SoftMax_cu_9f978f6320softmax_warp_forwardIdddLi8ELb1ELb0EEEvPT0_PKT_iiiPKbib:
        .type           _ZN43_GLOBAL__N__9ae7fba5_10_SoftMax_cu_9f978f6320softmax_warp_forwardIdddLi8ELb1ELb0EEEvPT0_PKT_iiiPKbib,@function
        .size           _ZN43_GLOBAL__N__9ae7fba5_10_SoftMax_cu_9f978f6320softmax_warp_forwardIdddLi8ELb1ELb0EEEvPT0_PKT_iiiPKbib,(.L_x_11512 - _ZN43_GLOBAL__N__9ae7fba5_10_SoftMax_cu_9f978f6320softmax_warp_forwardIdddLi8ELb1ELb0EEEvPT0_PKT_iiiPKbib)
        .other          _ZN43_GLOBAL__N__9ae7fba5_10_SoftMax_cu_9f978f6320softmax_warp_forwardIdddLi8ELb1ELb0EEEvPT0_PKT_iiiPKbib,@"STO_CUDA_ENTRY STV_DEFAULT"
_ZN43_GLOBAL__N__9ae7fba5_10_SoftMax_cu_9f978f6320softmax_warp_forwardIdddLi8ELb1ELb0EEEvPT0_PKT_iiiPKbib:
        /* <DEDUP_REMOVED lines=17> */
[C---:B----4-:R-:W-:Y:S01]  /*0110*/  IADD3 R2, PT, PT, -R0.reuse, UR6, RZ ;  /* 0x0000000600027c10 */ /* 0x050fe2000fffe1ff */
[----:B------:R-:W-:Y:S01]  /*0120*/  IMAD R0, R0, UR7, R9 ;  /* 0x0000000700007c24 */ /* 0x000fe2000f8e0209 */
[----:B------:R-:W-:Y:S01]  /*0130*/  ISETP.GE.AND P1, PT, R3, UR8, PT ;  /* 0x0000000803007c0c */ /* 0x000fe2000bf26270 */
[----:B------:R-:W-:Y:S01]  /*0140*/  VIADD R5, R9, 0x60 ;  /* 0x0000006009057836 */ /* 0x000fe20000000000 */
[----:B------:R-:W-:Y:S01]  /*0150*/  P2R R3, PR, RZ, 0x1 ;  /* 0x00000001ff037803 */ /* 0x000fe20000000000 */
[----:B-1----:R-:W-:Y:S01]  /*0160*/  IMAD.WIDE R6, R0, 0x8, R6 ;  /* 0x0000000800067825 */ /* 0x002fe200078e0206 */
[----:B------:R-:W-:-:S02]  /*0170*/  P2R R34, PR, RZ, 0x2 ;  /* 0x00000002ff227803 */ /* 0x000fc40000000000 */
[C---:B------:R-:W-:Y:S02]  /*0180*/  ISETP.LT.OR P0, PT, R2.reuse, 0x1, P0 ;  /* 0x000000010200780c */ /* 0x040fe40000701670 */
[----:B------:R-:W-:Y:S02]  /*0190*/  ISETP.LT.OR P1, PT, R2, 0x1, P1 ;  /* 0x000000010200780c */ /* 0x000fe40000f21670 */
[----:B------:R-:W-:-:S04]  /*01a0*/  ISETP.GE.AND P2, PT, R4, UR8, PT ;  /* 0x0000000804007c0c */ /* 0x000fc8000bf46270 */
[----:B------:R-:W-:Y:S01]  /*01b0*/  ISETP.LT.OR P3, PT, R2, 0x1, P2 ;  /* 0x000000010200780c */ /* 0x000fe20001761670 */
[----:B------:R-:W-:Y:S01]  /*01c0*/  VIADD R4, R9, 0x80 ;  /* 0x0000008009047836 */ /* 0x000fe20000000000 */
[----:B------:R-:W-:Y:S01]  /*01d0*/  P2R R35, PR, RZ, 0x4 ;  /* 0x00000004ff237803 */ /* 0x000fe20000000000 */
[----:B------:R-:W-:Y:S02]  /*01e0*/  IMAD.MOV.U32 R22, RZ, RZ, 0x0 ;  /* 0x00000000ff167424 */ /* 0x000fe400078e00ff */
[----:B0-----:R-:W2:Y:S01]  /*01f0*/  @!P0 LDG.E.64 R30, desc[UR4][R6.64] ;  /* 0x00000004061e8981 */ /* 0x001ea2000c1e1b00 */
[----:B------:R-:W-:Y:S01]  /*0200*/  ISETP.GE.AND P0, PT, R5, UR8, PT ;  /* 0x0000000805007c0c */ /* 0x000fe2000bf06270 */
[----:B------:R-:W-:Y:S02]  /*0210*/  IMAD.MOV.U32 R23, RZ, RZ, -0x100000 ;  /* 0xfff00000ff177424 */ /* 0x000fe400078e00ff */
[----:B------:R-:W2:Y:S01]  /*0220*/  @!P1 LDG.E.64 R24, desc[UR4][R6.64+0x100] ;  /* 0x0001000406189981 */ /* 0x000ea2000c1e1b00 */
[----:B------:R-:W-:-:S02]  /*0230*/  ISETP.GE.AND P1, PT, R4, UR8, PT ;  /* 0x0000000804007c0c */ /* 0x000fc4000bf26270 */
[C---:B------:R-:W-:Y:S01]  /*0240*/  ISETP.LT.OR P2, PT, R2.reuse, 0x1, P0 ;  /* 0x000000010200780c */ /* 0x040fe20000741670 */
[----:B------:R-:W3:Y:S01]  /*0250*/  @!P3 LDG.E.64 R22, desc[UR4][R6.64+0x200] ;  /* 0x000200040616b981 */ /* 0x000ee2000c1e1b00 */
[----:B------:R-:W-:Y:S01]  /*0260*/  ISETP.LT.OR P3, PT, R2, 0x1, P1 ;  /* 0x000000010200780c */ /* 0x000fe20000f61670 */
[----:B------:R-:W-:Y:S02]  /*0270*/  IMAD.MOV.U32 R20, RZ, RZ, 0x0 ;  /* 0x00000000ff147424 */ /* 0x000fe400078e00ff */
[----:B------:R-:W-:Y:S02]  /*0280*/  IMAD.MOV.U32 R21, RZ, RZ, -0x100000 ;  /* 0xfff00000ff157424 */ /* 0x000fe400078e00ff */
[----:B------:R-:W-:Y:S02]  /*0290*/  VIADD R4, R9, 0xa0 ;  /* 0x000000a009047836 */ /* 0x000fe40000000000 */
[----:B------:R-:W-:Y:S02]  /*02a0*/  IMAD.MOV.U32 R18, RZ, RZ, 0x0 ;  /* 0x00000000ff127424 */ /* 0x000fe400078e00ff */
[----:B------:R-:W-:-:S02]  /*02b0*/  IMAD.MOV.U32 R19, RZ, RZ, -0x100000 ;  /* 0xfff00000ff137424 */ /* 0x000fc400078e00ff */
[----:B------:R-:W4:Y:S01]  /*02c0*/  @!P2 LDG.E.64 R20, desc[UR4][R6.64+0x300] ;  /* 0x000300040614a981 */ /* 0x000f22000c1e1b00 */
[----:B------:R-:W-:-:S03]  /*02d0*/  ISETP.GE.AND P2, PT, R4, UR8, PT ;  /* 0x0000000804007c0c */ /* 0x000fc6000bf46270 */
[----:B------:R-:W5:Y:S01]  /*02e0*/  @!P3 LDG.E.64 R18, desc[UR4][R6.64+0x400] ;  /* 0x000400040612b981 */ /* 0x000f62000c1e1b00 */
[----:B------:R-:W-:Y:S01]  /*02f0*/  ISETP.LT.OR P3, PT, R2, 0x1, P2 ;  /* 0x000000010200780c */ /* 0x000fe20001761670 */
[----:B------:R-:W-:Y:S02]  /*0300*/  IMAD.MOV.U32 R14, RZ, RZ, 0x0 ;  /* 0x00000000ff0e7424 */ /* 0x000fe400078e00ff */
[----:B------:R-:W-:Y:S02]  /*0310*/  IMAD.MOV.U32 R15, RZ, RZ, -0x100000 ;  /* 0xfff00000ff0f7424 */ /* 0x000fe400078e00ff */
[----:B------:R-:W-:-:S08]  /*0320*/  VIADD R4, R9, 0xc0 ;  /* 0x000000c009047836 */ /* 0x000fd00000000000 */
[----:B------:R-:W5:Y:S01]  /*0330*/  @!P3 LDG.E.64 R14, desc[UR4][R6.64+0x500] ;  /* 0x00050004060eb981 */ /* 0x000f62000c1e1b00 */
[----:B------:R-:W-:Y:S01]  /*0340*/  ISETP.GE.AND P3, PT, R4, UR8, PT ;  /* 0x0000000804007c0c */ /* 0x000fe2000bf66270 */
[----:B------:R-:W-:Y:S02]  /*0350*/  IMAD.MOV.U32 R4, RZ, RZ, 0x0 ;  /* 0x00000000ff047424 */ /* 0x000fe400078e00ff */
[----:B------:R-:W-:Y:S01]  /*0360*/  IMAD.MOV.U32 R5, RZ, RZ, -0x100000 ;  /* 0xfff00000ff057424 */ /* 0x000fe200078e00ff */
[----:B------:R-:W-:Y:S01]  /*0370*/  ISETP.LT.OR P4, PT, R2, 0x1, P3 ;  /* 0x000000010200780c */ /* 0x000fe20001f81670 */
[----:B------:R-:W-:-:S12]  /*0380*/  VIADD R8, R9, 0xe0 ;  /* 0x000000e009087836 */ /* 0x000fd80000000000 */
[----:B------:R-:W5:Y:S01]  /*0390*/  @!P4 LDG.E.64 R4, desc[UR4][R6.64+0x600] ;  /* 0x000600040604c981 */ /* 0x000f62000c1e1b00 */
[----:B------:R-:W-:Y:S01]  /*03a0*/  ISETP.GE.AND P4, PT, R8, UR8, PT ;  /* 0x0000000808007c0c */ /* 0x000fe2000bf86270 */
[----:B------:R-:W-:Y:S02]  /*03b0*/  IMAD.MOV.U32 R36, RZ, RZ, 0x0 ;  /* 0x00000000ff247424 */ /* 0x000fe400078e00ff */
[----:B------:R-:W-:Y:S01]  /*03c0*/  IMAD.MOV.U32 R37, RZ, RZ, -0x100000 ;  /* 0xfff00000ff257424 */ /* 0x000fe200078e00ff */
[----:B------:R-:W-:-:S13]  /*03d0*/  ISETP.LT.OR P5, PT, R2, 0x1, P4 ;  /* 0x000000010200780c */ /* 0x000fda00027a1670 */
        /* <DEDUP_REMOVED lines=75> */
[----:B------:R-:W-:-:S06]  /*0890*/  DADD R24, -R32, R24 ;  /* 0x0000000020187229 */ /* 0x000fcc0000000118 */
[-C--:B------:R-:W-:Y:S02]  /*08a0*/  DFMA R10, R30, R28.reuse, 6.75539944105574400000e+15 ;  /* 0x433800001e0a742b */ /* 0x080fe4000000001c */
[----:B------:R-:W-:Y:S01]  /*08b0*/  FSETP.GEU.FTZ.AND P5, PT, |R31|, 4.1917929649353027344, PT ;  /* 0x4086232b1f00780b */ /* 0x000fe20003fbe200 */
[----:B------:R-:W-:-:S05]  /*08c0*/  DFMA R12, R24, R28, 6.75539944105574400000e+15 ;  /* 0x43380000180c742b */ /* 0x000fca000000001c */
        /* <DEDUP_REMOVED lines=30> */
.L_x_5446:
[----:B------:R-:W-:Y:S05]  /*0ab0*/  BSYNC.RECONVERGENT B0 ;  /* 0x0000000000007941 */ /* 0x000fea0003800200 */
.L_x_5445:
[----:B------:R-:W-:Y:S01]  /*0ac0*/  DFMA R8, R16, -UR6, R24 ;  /* 0x8000000610087c2b */ /* 0x000fe20008000018 */
[----:B------:R-:W-:Y:S01]  /*0ad0*/  FSETP.GEU.FTZ.AND P5, PT, |R25|, 4.1917929649353027344, PT ;  /* 0x4086232b1900780b */ /* 0x000fe20003fbe200 */
[----:B------:R-:W-:Y:S01]  /*0ae0*/  DADD R22, -R32, R22 ;  /* 0x0000000020167229 */ /* 0x000fe20000000116 */
[----:B------:R-:W-:Y:S05]  /*0af0*/  BSSY.RECONVERGENT B0, `(.L_x_5447) ;  /* 0x000001d000007945 */ /* 0x000fea0003800200 */
        /* <DEDUP_REMOVED lines=28> */
.L_x_5448:
[----:B------:R-:W-:Y:S05]  /*0cc0*/  BSYNC.RECONVERGENT B0 ;  /* 0x0000000000007941 */ /* 0x000fea0003800200 */
.L_x_5447:
        /* <DEDUP_REMOVED lines=32> */
.L_x_5450:
[----:B------:R-:W-:Y:S05]  /*0ed0*/  BSYNC.RECONVERGENT B0 ;  /* 0x0000000000007941 */ /* 0x000fea0003800200 */
.L_x_5449:
        /* <DEDUP_REMOVED lines=35> */
.L_x_5452:
[----:B------:R-:W-:Y:S05]  /*1110*/  BSYNC.RECONVERGENT B0 ;  /* 0x0000000000007941 */ /* 0x000fea0003800200 */
.L_x_5451:
        /* <DEDUP_REMOVED lines=34> */
.L_x_5454:
[----:B------:R-:W-:Y:S05]  /*1340*/  BSYNC.RECONVERGENT B0 ;  /* 0x0000000000007941 */ /* 0x000fea0003800200 */
.L_x_5453:
        /* <DEDUP_REMOVED lines=34> */
.L_x_5456:
[----:B------:R-:W-:Y:S05]  /*1570*/  BSYNC.RECONVERGENT B0 ;  /* 0x0000000000007941 */ /* 0x000fea0003800200 */
.L_x_5455:
[----:B------:R-:W-:Y:S01]  /*1580*/  DFMA R8, R4, R28, 6.75539944105574400000e+15 ;  /* 0x433800000408742b */ /* 0x000fe2000000001c */
[----:B------:R-:W-:Y:S01]  /*1590*/  FSETP.GEU.FTZ.AND P5, PT, |R5|, 4.1917929649353027344, PT ;  /* 0x4086232b0500780b */ /* 0x000fe20003fbe200 */
[----:B------:R-:W-:Y:S01]  /*15a0*/  DADD R32, -R32, R36 ;  /* 0x0000000020207229 */ /* 0x000fe20000000124 */
[----:B------:R-:W-:Y:S01]  /*15b0*/  BSSY.RECONVERGENT B0, `(.L_x_5457) ;  /* 0x0000030000007945 */ /* 0x000fe20003800200 */
[----:B------:R-:W-:-:S04]  /*15c0*/  DADD R10, R10, R16 ;  /* 0x000000000a0a7229 */ /* 0x000fc80000000010 */
[----:B------:R-:W-:Y:S02]  /*15d0*/  DADD R12, R8, -6.75539944105574400000e+15 ;  /* 0xc3380000080c7429 */ /* 0x000fe40000000000 */
[----:B------:R-:W-:Y:S02]  /*15e0*/  DFMA R28, R32, R28, 6.75539944105574400000e+15 ;  /* 0x43380000201c742b */ /* 0x000fe4000000001c */
[----:B------:R-:W-:-:S04]  /*15f0*/  DADD R10, R10, R6 ;  /* 0x000000000a0a7229 */ /* 0x000fc80000000006 */
        /* <DEDUP_REMOVED lines=43> */
.L_x_5458:
[----:B------:R-:W-:Y:S05]  /*18b0*/  BSYNC.RECONVERGENT B0 ;  /* 0x0000000000007941 */ /* 0x000fea0003800200 */
.L_x_5457:
[----:B------:R-:W-:Y:S01]  /*18c0*/  FSETP.GEU.FTZ.AND P5, PT, |R33|, 4.1917929649353027344, PT ;  /* 0x4086232b2100780b */ /* 0x000fe20003fbe200 */
[----:B------:R-:W-:Y:S01]  /*18d0*/  BSSY.RECONVERGENT B0, `(.L_x_5459) ;  /* 0x0000010000007945 */ /* 0x000fe20003800200 */
[----:B------:R-:W-:Y:S01]  /*18e0*/  DADD R10, R10, R12 ;  /* 0x000000000a0a7229 */ /* 0x000fe2000000000c */
[----:B------:R-:W-:-:S10]  /*18f0*/  IMAD.MOV.U32 R36, RZ, RZ, R26 ;  /* 0x000000ffff247224 */ /* 0x000fd400078e001a */
        /* <DEDUP_REMOVED lines=13> */
.L_x_5460:
[----:B------:R-:W-:Y:S05]  /*19d0*/  BSYNC.RECONVERGENT B0 ;  /* 0x0000000000007941 */ /* 0x000fea0003800200 */
.L_x_5459:
[----:B------:R-:W-:Y:S01]  /*19e0*/  DADD R10, R10, R36 ;  /* 0x000000000a0a7229 */ /* 0x000fe20000000024 */
[----:B------:R-:W-:-:S06]  /*19f0*/  ISETP.GE.AND P5, PT, R2, 0x1, PT ;  /* 0x000000010200780c */ /* 0x000fcc0003fa6270 */
        /* <DEDUP_REMOVED lines=69> */
[----:B------:R-:W-:Y:S02]  /*1e50*/  DFMA R28, R28, -R8, R16 ;  /* 0x800000081c1c722b */ /* 0x000fe40000000010 */
[----:B------:R-:W-:-:S03]  /*1e60*/  DFMA R16, R26, UR10, R8 ;  /* 0x0000000a1a107c2b */ /* 0x000fc60008000008 */
[----:B------:R-:W-:Y:S01]  /*1e70*/  DFMA R12, R10, R12, UR8 ;  /* 0x000000080a0c7e2b */ /* 0x000fe2000800000c */
[----:B------:R-:W-:Y:S01]  /*1e80*/  UMOV UR8, 0x923be72d ;  /* 0x923be72d00087882 */ /* 0x000fe20000000000 */
[----:B------:R-:W-:Y:S01]  /*1e90*/  UMOV UR9, 0x3f624924 ;  /* 0x3f62492400097882 */ /* 0x000fe20000000000 */
[----:B------:R-:W-:Y:S02]  /*1ea0*/  DMUL R28, R6, R28 ;  /* 0x0000001c061c7228 */ /* 0x000fe40000000000 */
[----:B------:R-:W-:-:S03]  /*1eb0*/  DFMA R6, R26, -UR6, R16 ;  /* 0x800000061a067c2b */ /* 0x000fc60008000010 */
[----:B------:R-:W-:Y:S01]  /*1ec0*/  DFMA R12, R10, R12, UR8 ;  /* 0x000000080a0c7e2b */ /* 0x000fe2000800000c */
[----:B------:R-:W-:Y:S01]  /*1ed0*/  UMOV UR8, 0x9999a3c4 ;  /* 0x9999a3c400087882 */ /* 0x000fe20000000000 */
[----:B------:R-:W-:-:S03]  /*1ee0*/  UMOV UR9, 0x3f899999 ;  /* 0x3f89999900097882 */ /* 0x000fc60000000000 */
[----:B------:R-:W-:-:S03]  /*1ef0*/  DADD R6, -R8, R6 ;  /* 0x0000000008067229 */ /* 0x000fc60000000106 */
[----:B------:R-:W-:Y:S01]  /*1f00*/  DFMA R12, R10, R12, UR8 ;  /* 0x000000080a0c7e2b */ /* 0x000fe2000800000c */
[----:B------:R-:W-:Y:S01]  /*1f10*/  UMOV UR8, 0x55555554 ;  /* 0x5555555400087882 */ /* 0x000fe20000000000 */
[----:B------:R-:W-:-:S06]  /*1f20*/  UMOV UR9, 0x3fb55555 ;  /* 0x3fb5555500097882 */ /* 0x000fcc0000000000 */
[----:B------:R-:W-:Y:S01]  /*1f30*/  DFMA R12, R10, R12, UR8 ;  /* 0x000000080a0c7e2b */ /* 0x000fe2000800000c */
[----:B------:R-:W-:Y:S01]  /*1f40*/  UMOV UR8, 0x3b39803f ;  /* 0x3b39803f00087882 */ /* 0x000fe20000000000 */
[----:B------:R-:W-:-:S06]  /*1f50*/  UMOV UR9, 0x3c7abc9e ;  /* 0x3c7abc9e00097882 */ /* 0x000fcc0000000000 */
[----:B------:R-:W-:-:S08]  /*1f60*/  DMUL R12, R10, R12 ;  /* 0x0000000c0a0c7228 */ /* 0x000fd00000000000 */
[----:B------:R-:W-:-:S08]  /*1f70*/  DFMA R12, R8, R12, R28 ;  /* 0x0000000c080c722b */ /* 0x000fd0000000001c */
[----:B------:R-:W-:-:S08]  /*1f80*/  DADD R6, R12, -R6 ;  /* 0x000000000c067229 */ /* 0x000fd00000000806 */
[----:B------:R-:W-:-:S08]  /*1f90*/  DFMA R6, R26, UR8, R6 ;  /* 0x000000081a067c2b */ /* 0x000fd00008000006 */
[----:B------:R-:W-:Y:S01]  /*1fa0*/  DADD R16, R16, R6 ;  /* 0x0000000010107229 */ /* 0x000fe20000000006 */
[----:B------:R-:W-:Y:S10]  /*1fb0*/  BRA `(.L_x_5463) ;  /* 0x0000000000187947 */ /* 0x000ff40003800000 */
.L_x_5462:
[----:B------:R-:W-:Y:S01]  /*1fc0*/  IMAD.MOV.U32 R8, RZ, RZ, 0x0 ;  /* 0x00000000ff087424 */ /* 0x000fe200078e00ff */
[----:B------:R-:W-:Y:S01]  /*1fd0*/  LOP3.LUT P5, RZ, R7, 0x7fffffff, RZ, 0xc0, !PT ;  /* 0x7fffffff07ff7812 */ /* 0x000fe200078ac0ff */
[----:B------:R-:W-:-:S06]  /*1fe0*/  IMAD.MOV.U32 R9, RZ, RZ, 0x7ff00000 ;  /* 0x7ff00000ff097424 */ /* 0x000fcc00078e00ff */
[----:B------:R-:W-:-:S10]  /*1ff0*/  DFMA R8, R6, R8, +INF ;  /* 0x7ff000000608742b */ /* 0x000fd40000000008 */
[----:B------:R-:W-:Y:S02]  /*2000*/  FSEL R16, R8, RZ, P5 ;  /* 0x000000ff08107208 */ /* 0x000fe40002800000 */
[----:B------:R-:W-:-:S07]  /*2010*/  FSEL R17, R9, -QNAN , P5 ;  /* 0xfff0000009117808 */ /* 0x000fce0002800000 */
.L_x_5463:
[----:B------:R-:W-:Y:S05]  /*2020*/  BSYNC.RECONVERGENT B0 ;  /* 0x0000000000007941 */ /* 0x000fea0003800200 */
.L_x_5461:
[----:B------:R-:W-:-:S13]  /*2030*/  ISETP.NE.AND P5, PT, R3, RZ, PT ;  /* 0x000000ff0300720c */ /* 0x000fda0003fa5270 */
[----:B------:R-:W-:Y:S05]  /*2040*/  @P5 EXIT ;  /* 0x000000000000594d */ /* 0x000fea0003800000 */
[----:B------:R-:W0:Y:S01]  /*2050*/  LDC.64 R2, c[0x0][0x380] ;  /* 0x0000e000ff027b82 */ /* 0x000e220000000a00 */
[----:B------:R-:W-:Y:S01]  /*2060*/  ISETP.NE.AND P5, PT, R34, RZ, PT ;  /* 0x000000ff2200720c */ /* 0x000fe20003fa5270 */
[----:B------:R-:W-:Y:S01]  /*2070*/  DADD R30, R30, -R16 ;  /* 0x000000001e1e7229 */ /* 0x000fe20000000810 */
[----:B0-----:R-:W-:-:S06]  /*2080*/  IMAD.WIDE R2, R0, 0x8, R2 ;  /* 0x0000000800027825 */ /* 0x001fcc00078e0202 */
[----:B------:R0:W-:Y:S05]  /*2090*/  STG.E.64 desc[UR4][R2.64], R30 ;  /* 0x0000001e02007986 */ /* 0x0001ea000c101b04 */
[----:B------:R-:W-:Y:S05]  /*20a0*/  @P5 EXIT ;  /* 0x000000000000594d */ /* 0x000fea0003800000 */
[----:B------:R-:W-:Y:S01]  /*20b0*/  ISETP.NE.AND P5, PT, R35, RZ, PT ;  /* 0x000000ff2300720c */ /* 0x000fe20003fa5270 */
        /* <DEDUP_REMOVED lines=21> */
.L_x_5464:
        /* <DEDUP_REMOVED lines=15> */
.L_x_11512:


//--------------------- .text._ZN43_GLOBAL__N__9ae7fba5_10_SoftMax_cu_9f978f6320softmax_warp_forwardIdddLi7ELb1ELb0EEEvPT0_PKT_iiiPKbib --------------------------
	.section	.text._ZN43_GLOBAL__N__9ae7fba5_10_SoftMax_cu_9f978f6320softmax_warp_forwardIdddLi7ELb1ELb0EEEvPT0_PKT_iiiPKbib,"ax",@progbits
	.align	128
.text._ZN43_GLOBAL__N__9ae7fba5_10_SoftMax_cu_9f978f6320softmax_warp_forwardIdddLi7ELb1ELb0EEEvPT0_PKT_iiiPKbib:
        .type           _ZN43_GLOBAL__N__9ae7fba5_10_SoftMax_cu_9f978f6320softmax_warp_forwardIdddLi7ELb1ELb0EEEvPT0_PKT_iiiPKbib,@function
        .size           _ZN43_GLOBAL__N__9ae7fba5_10_SoftMax_cu_9f978f6320softmax_warp_forwardIdddLi7ELb1ELb0EEEvPT0_PKT_iiiPKbib,(.L_x_11513 - _ZN43_GLOBAL__N__9ae7fba5_10_SoftMax_cu_9f978f6320softmax_warp_forwardIdddLi7ELb1ELb0EEEvPT0_PKT_iiiPKbib)
        .other          _ZN43_GLOBAL__N__9ae7fba5_10_SoftMax_cu_9f978f6320softmax_warp_forwardIdddLi7ELb1ELb0EEEvPT0_PKT_iiiPKbib,@"STO_CUDA_ENTRY STV_DEFAULT"
_ZN43_GLOBAL__N__9ae7fba5_10_SoftMax_cu_9f978f6320softmax_warp_forwardIdddLi7ELb1ELb0EEEvPT0_PKT_iiiPKbib:
[----:B------:R-:W-:Y:S01]  /*0000*/  LDC R1, c[0x0][0x37c] ;  /* 0x0000df00ff017b82 */ /* 0x000fe20000000800 */
[----:B------:R-:W0:Y:S01]  /*0010*/  S2R R2, SR_CTAID.X ;  /* 0x0000000000027919 */ /* 0x000e220000002500 */
[----:B------:R-:W0:Y:S06]  /*0020*/  LDCU UR4, c[0x0][0x364] ;  /* 0x00006c80ff0477ac */ /* 0x000e2c0008000800 */
[----:B------:R-:W1:Y:S01]  /*0030*/  LDC R0, c[0x0][0x398] ;  /* 0x0000e600ff007b82 */ /* 0x000e620000000800 */
[----:B------:R-:W-:Y:S01]  /*0040*/  IMAD.MOV.U32 R6, RZ, RZ, 0x0 ;  /* 0x00000000ff067424 */ /* 0x000fe200078e00ff */
[----:B------:R-:W0:Y:S01]  /*0050*/  S2R R3, SR_TID.Y ;  /* 0x0000000000037919 */ /* 0x000e220000002200 */
[----:B------:R-:W2:Y:S01]  /*0060*/  LDCU.64 UR6, c[0x0][0x390] ;  /* 0x00007200ff0677ac */ /* 0x000ea20008000a00 */
[----:B------:R-:W-:Y:S01]  /*0070*/  IMAD.MOV.U32 R8, RZ, RZ, 0x0 ;  /* 0x00000000ff087424 */ /* 0x000fe200078e00ff */
[----:B------:R-:W1:Y:S01]  /*0080*/  S2R R21, SR_TID.X ;  /* 0x0000000000157919 */ /* 0x000e620000002100 */
[----:B------:R-:W-:-:S02]  /*0090*/  IMAD.MOV.U32 R9, RZ, RZ, -0x100000 ;  /* 0xfff00000ff097424 */ /* 0x000fc400078e00ff */
[----:B------:R-:W3:Y:S01]  /*00a0*/  LDC.64 R4, c[0x0][0x388] ;  /* 0x0000e200ff047b82 */ /* 0x000ee20000000a00 */
        /* <DEDUP_REMOVED lines=8> */
[----:B------:R-:W-:Y:S01]  /*0130*/  ISETP.GE.AND P3, PT, R7, R0, PT ;  /* 0x000000000700720c */ /* 0x000fe20003f66270 */
[----:B------:R-:W-:Y:S01]  /*0140*/  IMAD.MOV.U32 R7, RZ, RZ, -0x100000 ;  /* 0xfff00000ff077424 */ /* 0x000fe200078e00ff */
[C---:B------:R-:W-:Y:S01]  /*0150*/  ISETP.LT.OR P1, PT, R2.reuse, 0x1, P2 ;  /* 0x000000010200780c */ /* 0x040fe20001721670 */
[----:B---3--:R-:W-:Y:S01]  /*0160*/  IMAD.WIDE R4, R3, 0x8, R4 ;  /* 0x0000000803047825 */ /* 0x008fe200078e0204 */
[----:B------:R-:W-:-:S02]  /*0170*/  ISETP.LT.OR P5, PT, R2, 0x1, P3 ;  /* 0x000000010200780c */ /* 0x000fc40001fa1670 */
        /* <DEDUP_REMOVED lines=17> */
[----:B------:R-:W-:Y:S01]  /*0290*/  ISETP.GE.AND P0, PT, R2, 0x2, PT ;  /* 0x000000020200780c */ /* 0x000fe20003f06270 */
[----:B------:R-:W-:-:S04]  /*02a0*/  IMAD.WIDE.U32 R10, R0, 0x8, R4 ;  /* 0x00000008000a7825 */ /* 0x000fc800078e0004 */
[----:B------:R-:W-:Y:S02]  /*02b0*/  IMAD.MOV.U32 R16, RZ, RZ, 0x0 ;  /* 0x00000000ff107424 */ /* 0x000fe400078e00ff */
[----:B------:R-:W-:Y:S02]  /*02c0*/  IMAD.MOV.U32 R17, RZ, RZ, -0x100000 ;  /* 0xfff00000ff117424 */ /* 0x000fe400078e00ff */
[----:B------:R-:W5:Y:S01]  /*02d0*/  @!P5 LDG.E.64 R14, desc[UR4][R10.64] ;  /* 0x000000040a0ed981 */ /* 0x000f62000c1e1b00 */
[----:B------:R-:W-:-:S03]  /*02e0*/  ISETP.GE.OR P5, PT, R19, R0, !P0 ;  /* 0x000000001300720c */ /* 0x000fc600047a6670 */
[----:B------:R-:W5:Y:S01]  /*02f0*/  @!P6 LDG.E.64 R16, desc[UR4][R10.64+0x100] ;  /* 0x000100040a10e981 */ /* 0x000f62000c1e1b00 */
[----:B------:R-:W-:Y:S01]  /*0300*/  IMAD.MOV.U32 R18, RZ, RZ, 0x0 ;  /* 0x00000000ff127424 */ /* 0x000fe200078e00ff */
[----:B------:R-:W-:Y:S01]  /*0310*/  ISETP.GE.OR P0, PT, R21, R0, !P0 ;  /* 0x000000001500720c */ /* 0x000fe20004706670 */
[----:B------:R-:W-:-:S07]  /*0320*/  IMAD.MOV.U32 R19, RZ, RZ, -0x100000 ;  /* 0xfff00000ff137424 */ /* 0x000fce00078e00ff */
        /* <DEDUP_REMOVED lines=39> */
[----:B-1----:R-:W-:Y:S02]  /*05a0*/  FSEL R11, R5, R21, !P0 ;  /* 0x00000015050b7208 */ /* 0x002fe40004000000 */
        /* <DEDUP_REMOVED lines=11> */
[----:B-----5:R-:W-:Y:S02]  /*0660*/  DSETP.GT.AND P0, PT, R14, R16, PT ;  /* 0x000000100e00722a */ /* 0x020fe40003f04000 */
[----:B------:R-:W-:Y:S04]  /*0670*/  SHFL.BFLY PT, R5, R21, 0x2, 0x1f ;  /* 0x0c401f0015057f89 */ /* 0x000fe800000e0000 */
[----:B------:R-:W0:Y:S01]  /*0680*/  SHFL.BFLY PT, R4, R20, 0x2, 0x1f ;  /* 0x0c401f0014047f89 */ /* 0x000e2200000e0000 */
[----:B------:R-:W-:-:S02]  /*0690*/  FSEL R10, R14, R16, P0 ;  /* 0x000000100e0a7208 */ /* 0x000fc40000000000 */
[----:B------:R-:W-:-:S06]  /*06a0*/  FSEL R11, R15, R17, P0 ;  /* 0x000000110f0b7208 */ /* 0x000fcc0000000000 */
[----:B------:R-:W-:-:S06]  /*06b0*/  DSETP.GT.AND P0, PT, R10, R18, PT ;  /* 0x000000120a00722a */ /* 0x000fcc0003f04000 */
[----:B------:R-:W-:Y:S02]  /*06c0*/  FSEL R10, R10, R18, P0 ;  /* 0x000000120a0a7208 */ /* 0x000fe40000000000 */
[----:B------:R-:W-:-:S06]  /*06d0*/  FSEL R11, R11, R19, P0 ;  /* 0x000000130b0b7208 */ /* 0x000fcc0000000000 */
[----:B------:R-:W-:Y:S02]  /*06e0*/  DSETP.GT.AND P0, PT, R10, R34, PT ;  /* 0x000000220a00722a */ /* 0x000fe40003f04000 */
[----:B0-----:R-:W-:-:S04]  /*06f0*/  DSETP.GEU.AND P5, PT, R20, R4, PT ;  /* 0x000000041400722a */ /* 0x001fc80003fae000 */
[----:B------:R-:W-:Y:S02]  /*0700*/  FSEL R23, R11, R35, P0 ;  /* 0x000000230b177208 */ /* 0x000fe40000000000 */
[----:B------:R-:W-:Y:S02]  /*0710*/  FSEL R22, R10, R34, P0 ;  /* 0x000000220a167208 */ /* 0x000fe40000000000 */
        /* <DEDUP_REMOVED lines=11> */
[----:B------:R-:W0:Y:S02]  /*07d0*/  SHFL.BFLY PT, R20, R24, 0x8, 0x1f ;  /* 0x0d001f0018147f89 */ /* 0x000e2400000e0000 */
[----:B0-----:R-:W-:-:S06]  /*07e0*/  DSETP.GEU.AND P5, PT, R24, R20, PT ;  /* 0x000000141800722a */ /* 0x001fcc0003fae000 */
[----:B------:R-:W-:Y:S02]  /*07f0*/  FSEL R27, R21, R25, !P5 ;  /* 0x00000019151b7208 */ /* 0x000fe40006800000 */
[----:B------:R-:W-:Y:S02]  /*0800*/  FSEL R26, R20, R24, !P5 ;  /* 0x00000018141a7208 */ /* 0x000fe40006800000 */
[----:B------:R-:W-:Y:S01]  /*0810*/  FSEL R24, R10, R4, !P0 ;  /* 0x000000040a187208 */ /* 0x000fe20004000000 */
[----:B------:R-:W-:Y:S01]  /*0820*/  SHFL.BFLY PT, R21, R27, 0x4, 0x1f ;  /* 0x0c801f001b157f89 */ /* 0x000fe200000e0000 */
[----:B------:R-:W-:Y:S01]  /*0830*/  FSEL R25, R11, R5, !P0 ;  /* 0x000000050b197208 */ /* 0x000fe20004000000 */
[----:B------:R-:W-:Y:S02]  /*0840*/  IMAD.MOV.U32 R4, RZ, RZ, 0x652b82fe ;  /* 0x652b82feff047424 */ /* 0x000fe400078e00ff */
[----:B------:R-:W0:Y:S01]  /*0850*/  SHFL.BFLY PT, R20, R26, 0x4, 0x1f ;  /* 0x0c801f001a147f89 */ /* 0x000e2200000e0000 */
[----:B------:R-:W-:-:S02]  /*0860*/  IMAD.MOV.U32 R5, RZ, RZ, 0x3ff71547 ;  /* 0x3ff71547ff057424 */ /* 0x000fc400078e00ff */
[C---:B------:R-:W-:Y:S02]  /*0870*/  DADD R6, -R24.reuse, R6 ;  /* 0x0000000018067229 */ /* 0x040fe40000000106 */
[----:B------:R-:W-:-:S06]  /*0880*/  DADD R8, -R24, R8 ;  /* 0x0000000018087229 */ /* 0x000fcc0000000108 */
[----:B------:R-:W-:Y:S02]  /*0890*/  DFMA R28, R6, R4, 6.75539944105574400000e+15 ;  /* 0x43380000061c742b */ /* 0x000fe40000000004 */
[----:B0-----:R-:W-:-:S06]  /*08a0*/  DSETP.GEU.AND P5, PT, R26, R20, PT ;  /* 0x000000141a00722a */ /* 0x001fcc0003fae000 */
[----:B------:R-:W-:Y:S02]  /*08b0*/  FSEL R23, R21, R27, !P5 ;  /* 0x0000001b15177208 */ /* 0x000fe40006800000 */
[----:B------:R-:W-:Y:S01]  /*08c0*/  FSEL R22, R20, R26, !P5 ;  /* 0x0000001a14167208 */ /* 0x000fe20006800000 */
[----:B------:R-:W-:Y:S02]  /*08d0*/  DADD R26, R28, -6.75539944105574400000e+15 ;  /* 0xc33800001c1a7429 */ /* 0x000fe40000000000 */
[----:B------:R-:W-:Y:S04]  /*08e0*/  SHFL.BFLY PT, R21, R23, 0x2, 0x1f ;  /* 0x0c401f0017157f89 */ /* 0x000fe800000e0000 */
[----:B------:R-:W0:Y:S02]  /*08f0*/  SHFL.BFLY PT, R20, R22, 0x2, 0x1f ;  /* 0x0c401f0016147f89 */ /* 0x000e2400000e0000 */
[----:B------:R-:W-:-:S08]  /*0900*/  DFMA R10, R26, -UR6, R6 ;  /* 0x800000061a0a7c2b */ /* 0x000fd00008000006 */
[----:B------:R-:W-:Y:S02]  /*0910*/  DFMA R26, R26, -UR8, R10 ;  /* 0x800000081a1a7c2b */ /* 0x000fe4000800000a */
[----:B0-----:R-:W-:-:S06]  /*0920*/  DSETP.GEU.AND P5, PT, R22, R20, PT ;  /* 0x000000141600722a */ /* 0x001fcc0003fae000 */
[----:B------:R-:W-:Y:S01]  /*0930*/  FSEL R21, R21, R23, !P5 ;  /* 0x0000001715157208 */ /* 0x000fe20006800000 */
[----:B------:R-:W-:Y:S01]  /*0940*/  IMAD.MOV.U32 R23, RZ, RZ, 0x3e928af3 ;  /* 0x3e928af3ff177424 */ /* 0x000fe200078e00ff */
[----:B------:R-:W-:Y:S01]  /*0950*/  FSEL R20, R20, R22, !P5 ;  /* 0x0000001614147208 */ /* 0x000fe20006800000 */
[----:B------:R-:W-:Y:S01]  /*0960*/  IMAD.MOV.U32 R22, RZ, RZ, -0x35dec16 ;  /* 0xfca213eaff167424 */ /* 0x000fe200078e00ff */
[----:B------:R-:W-:Y:S01]  /*0970*/  FSETP.GEU.FTZ.AND P5, PT, |R7|, 4.1917929649353027344, PT ;  /* 0x4086232b0700780b */ /* 0x000fe20003fbe200 */
[----:B------:R-:W-:Y:S04]  /*0980*/  SHFL.BFLY PT, R33, R21, 0x1, 0x1f ;  /* 0x0c201f0015217f89 */ /* 0x000fe800000e0000 */
[C---:B------:R-:W-:Y:S01]  /*0990*/  DFMA R10, R26.reuse, UR10, R22 ;  /* 0x0000000a1a0a7c2b */ /* 0x040fe20008000016 */
[----:B------:R-:W0:Y:S07]  /*09a0*/  SHFL.BFLY PT, R32, R20, 0x1, 0x1f ;  /* 0x0c201f0014207f89 */ /* 0x000e2e00000e0000 */
[----:B------:R-:W-:-:S08]  /*09b0*/  DFMA R10, R26, R10, UR12 ;  /* 0x0000000c1a0a7e2b */ /* 0x000fd0000800000a */
[----:B------:R-:W-:-:S08]  /*09c0*/  DFMA R10, R26, R10, UR14 ;  /* 0x0000000e1a0a7e2b */ /* 0x000fd0000800000a */
[----:B------:R-:W-:Y:S02]  /*09d0*/  DFMA R10, R26, R10, UR16 ;  /* 0x000000101a0a7e2b */ /* 0x000fe4000800000a */
[----:B0-----:R-:W-:-:S06]  /*09e0*/  DSETP.GEU.AND P0, PT, R20, R32, PT ;  /* 0x000000201400722a */ /* 0x001fcc0003f0e000 */
[----:B------:R-:W-:Y:S01]  /*09f0*/  DFMA R10, R26, R10, UR18 ;  /* 0x000000121a0a7e2b */ /* 0x000fe2000800000a */
[----:B------:R-:W-:Y:S02]  /*0a00*/  FSEL R20, R32, R20, !P0 ;  /* 0x0000001420147208 */ /* 0x000fe40004000000 */
[----:B------:R-:W-:-:S05]  /*0a10*/  FSEL R21, R33, R21, !P0 ;  /* 0x0000001521157208 */ /* 0x000fca0004000000 */
        /* <DEDUP_REMOVED lines=21> */
.L_x_5466:
[----:B------:R-:W-:Y:S05]  /*0b70*/  BSYNC.RECONVERGENT B0 ;  /* 0x0000000000007941 */ /* 0x000fea0003800200 */
.L_x_5465:
        /* <DEDUP_REMOVED lines=24> */
[----:B------:R-:W-:Y:S02]  /*0d00*/  @!P0 IMAD.IADD R36, R32, 0x1, -R33 ;  /* 0x0000000120248824 */ /* 0x000fe400078e0a21 */
[----:B------:R-:W-:Y:S02]  /*0d10*/  @!P0 IMAD R33, R33, 0x100000, R11 ;  /* 0x0010000021218824 */ /* 0x000fe400078e020b */
[----:B------:R-:W-:Y:S01]  /*0d20*/  @!P0 IMAD.MOV.U32 R32, RZ, RZ, R10 ;  /* 0x000000ffff208224 */ /* 0x000fe200078e000a */
[----:B------:R-:W-:-:S10]  /*0d30*/  DADD R10, R8, +INF ;  /* 0x7ff00000080a7429 */ /* 0x000fd40000000000 */
[----:B------:R-:W-:Y:S01]  /*0d40*/  FSEL R28, R10, RZ, P5 ;  /* 0x000000ff0a1c7208 */ /* 0x000fe20002800000 */
[----:B------:R-:W-:Y:S01]  /*0d50*/  @!P0 IMAD.MOV.U32 R10, RZ, RZ, RZ ;  /* 0x000000ffff0a8224 */ /* 0x000fe200078e00ff */
[----:B------:R-:W-:Y:S02]  /*0d60*/  FSEL R29, R11, RZ, P5 ;  /* 0x000000ff0b1d7208 */ /* 0x000fe40002800000 */
[----:B------:R-:W-:-:S06]  /*0d70*/  @!P0 LEA R11, R36, 0x3ff00000, 0x14 ;  /* 0x3ff00000240b8811 */ /* 0x000fcc00078ea0ff */
[----:B------:R-:W-:-:S11]  /*0d80*/  @!P0 DMUL R28, R32, R10 ;  /* 0x0000000a201c8228 */ /* 0x000fd60000000000 */
.L_x_5468:
[----:B------:R-:W-:Y:S05]  /*0d90*/  BSYNC.RECONVERGENT B0 ;  /* 0x0000000000007941 */ /* 0x000fea0003800200 */
.L_x_5467:
[C---:B------:R-:W-:Y:S01]  /*0da0*/  DADD R10, -R24.reuse, R30 ;  /* 0x00000000180a7229 */ /* 0x040fe2000000011e */
[----:B------:R-:W-:Y:S01]  /*0db0*/  BSSY.RECONVERGENT B0, `(.L_x_5469) ;  /* 0x0000023000007945 */ /* 0x000fe20003800200 */
[----:B------:R-:W-:Y:S02]  /*0dc0*/  DADD R30, RZ, R26 ;  /* 0x00000000ff1e7229 */ /* 0x000fe4000000001a */
[----:B------:R-:W-:-:S04]  /*0dd0*/  DADD R12, -R24, R12 ;  /* 0x00000000180c7229 */ /* 0x000fc8000000010c */
        /* <DEDUP_REMOVED lines=32> */
.L_x_5470:
[----:B------:R-:W-:Y:S05]  /*0fe0*/  BSYNC.RECONVERGENT B0 ;  /* 0x0000000000007941 */ /* 0x000fea0003800200 */
.L_x_5469:
        /* <DEDUP_REMOVED lines=34> */
.L_x_5472:
[----:B------:R-:W-:Y:S05]  /*1210*/  BSYNC.RECONVERGENT B0 ;  /* 0x0000000000007941 */ /* 0x000fea0003800200 */
.L_x_5471:
[----:B------:R-:W-:Y:S01]  /*1220*/  DFMA R30, R14, R4, 6.75539944105574400000e+15 ;  /* 0x433800000e1e742b */ /* 0x000fe20000000004 */
[----:B------:R-:W-:Y:S01]  /*1230*/  FSETP.GEU.FTZ.AND P0, PT, |R15|, 4.1917929649353027344, PT ;  /* 0x4086232b0f00780b */ /* 0x000fe20003f1e200 */
[----:B------:R-:W-:Y:S01]  /*1240*/  BSSY.RECONVERGENT B0, `(.L_x_5473) ;  /* 0x0000020000007945 */ /* 0x000fe20003800200 */
[----:B------:R-:W-:Y:S02]  /*1250*/  DADD R24, R24, R32 ;  /* 0x0000000018187229 */ /* 0x000fe40000000020 */
[----:B------:R-:W-:-:S03]  /*1260*/  DADD R16, -R20, R16 ;  /* 0x0000000014107229 */ /* 0x000fc60000000110 */
        /* <DEDUP_REMOVED lines=29> */
.L_x_5474:
[----:B------:R-:W-:Y:S05]  /*1440*/  BSYNC.RECONVERGENT B0 ;  /* 0x0000000000007941 */ /* 0x000fea0003800200 */
.L_x_5473:
        /* <DEDUP_REMOVED lines=33> */
.L_x_5476:
[----:B------:R-:W-:Y:S05]  /*1660*/  BSYNC.RECONVERGENT B0 ;  /* 0x0000000000007941 */ /* 0x000fea0003800200 */
.L_x_5475:
        /* <DEDUP_REMOVED lines=22> */
[----:B------:R-:W-:Y:S01]  /*17d0*/  DADD R32, R32, -6.75539944105574400000e+15 ;  /* 0xc338000020207429 */ /* 0x000fe20000000000 */
        /* <DEDUP_REMOVED lines=15> */
.L_x_5478:
[----:B------:R-:W-:Y:S05]  /*18d0*/  BSYNC.RECONVERGENT B0 ;  /* 0x0000000000007941 */ /* 0x000fea0003800200 */
.L_x_5477:
[C---:B------:R-:W-:Y:S01]  /*18e0*/  DFMA R26, R32.reuse, -UR6, R20 ;  /* 0x80000006201a7c2b */ /* 0x040fe20008000014 */
[----:B------:R-:W-:Y:S01]  /*18f0*/  FSETP.GEU.FTZ.AND P0, PT, |R21|, 4.1917929649353027344, PT ;  /* 0x4086232b1500780b */ /* 0x000fe20003f1e200 */
[----:B------:R-:W-:Y:S06]  /*1900*/  BSSY.RECONVERGENT B0, `(.L_x_5479) ;  /* 0x000001f000007945 */ /* 0x000fec0003800200 */
[----:B------:R-:W-:Y:S01]  /*1910*/  DFMA R32, R32, -UR8, R26 ;  /* 0x8000000820207c2b */ /* 0x000fe2000800001a */
[----:B------:R-:W-:Y:S02]  /*1920*/  IMAD.MOV.U32 R26, RZ, RZ, 0x652b82fe ;  /* 0x652b82feff1a7424 */ /* 0x000fe400078e00ff */
[----:B------:R-:W-:-:S05]  /*1930*/  IMAD.MOV.U32 R27, RZ, RZ, 0x3ff71547 ;  /* 0x3ff71547ff1b7424 */ /* 0x000fca00078e00ff */
[----:B------:R-:W-:Y:S02]  /*1940*/  DFMA R22, R32, UR10, R22 ;  /* 0x0000000a20167c2b */ /* 0x000fe40008000016 */
[----:B------:R-:W-:-:S06]  /*1950*/  DFMA R26, R20, R26, 6.75539944105574400000e+15 ;  /* 0x43380000141a742b */ /* 0x000fcc000000001a */
        /* <DEDUP_REMOVED lines=25> */
.L_x_5480:
[----:B------:R-:W-:Y:S05]  /*1af0*/  BSYNC.RECONVERGENT B0 ;  /* 0x0000000000007941 */ /* 0x000fea0003800200 */
.L_x_5479:
[----:B------:R-:W-:Y:S01]  /*1b00*/  SHFL.BFLY PT, R27, R25, 0x10, 0x1f ;  /* 0x0e001f00191b7f89 */ /* 0x000fe200000e0000 */
[----:B------:R-:W-:Y:S01]  /*1b10*/  DADD R28, R28, R4 ;  /* 0x000000001c1c7229 */ /* 0x000fe20000000004 */
[----:B------:R-:W-:Y:S02]  /*1b20*/  ISETP.GE.AND P0, PT, R2, 0x1, PT ;  /* 0x000000010200780c */ /* 0x000fe40003f06270 */
[----:B------:R-:W0:Y:S05]  /*1b30*/  SHFL.BFLY PT, R26, R24, 0x10, 0x1f ;  /* 0x0e001f00181a7f89 */ /* 0x000e2a00000e0000 */
[----:B------:R-:W-:-:S07]  /*1b40*/  DADD R22, R28, R22 ;  /* 0x000000001c167229 */ /* 0x000fce0000000016 */
        /* <DEDUP_REMOVED lines=28> */
[----:B------:R-:W-:Y:S01]  /*1d10*/  IMAD.MOV.U32 R25, RZ, RZ, R29 ;  /* 0x000000ffff197224 */ /* 0x000fe200078e001d */
[----:B--23--:R-:W-:Y:S01]  /*1d20*/  DADD R22, R22, R4 ;  /* 0x0000000016167229 */ /* 0x00cfe20000000004 */
[----:B------:R-:W-:Y:S01]  /*1d30*/  IMAD.MOV.U32 R24, RZ, RZ, R28 ;  /* 0x000000ffff187224 */ /* 0x000fe200078e001c */
[----:B------:R-:W-:Y:S01]  /*1d40*/  BSSY.RECONVERGENT B0, `(.L_x_5481) ;  /* 0x0000052000007945 */ /* 0x000fe20003800200 */
        /* <DEDUP_REMOVED lines=9> */
[----:B------:R-:W-:Y:S02]  /*1de0*/  ISETP.GT.U32.AND P5, PT, R4, 0x7feffffe, PT ;  /* 0x7feffffe0400780c */ /* 0x000fe40003fa4070 */
[----:B------:R-:W-:-:S11]  /*1df0*/  SHF.R.S32.HI R4, RZ, 0x1f, R3 ;  /* 0x0000001fff047819 */ /* 0x000fd60000011403 */
[----:B------:R-:W-:Y:S05]  /*1e00*/  @P5 BRA `(.L_x_5482) ;  /* 0x0000000000fc5947 */ /* 0x000fea0003800000 */
[----:B------:R-:W-:Y:S01]  /*1e10*/  LOP3.LUT R24, R34, 0xfffff, RZ, 0xc0, !PT ;  /* 0x000fffff22187812 */ /* 0x000fe200078ec0ff */
[----:B------:R-:W-:Y:S01]  /*1e20*/  IMAD.MOV.U32 R30, RZ, RZ, RZ ;  /* 0x000000ffff1e7224 */ /* 0x000fe200078e00ff */
[----:B------:R-:W-:Y:S01]  /*1e30*/  UMOV UR8, 0x3ae80f1e ;  /* 0x3ae80f1e00087882 */ /* 0x000fe20000000000 */
[----:B------:R-:W-:Y:S01]  /*1e40*/  UMOV UR9, 0x3eb1380b ;  /* 0x3eb1380b00097882 */ /* 0x000fe20000000000 */
[----:B------:R-:W-:Y:S01]  /*1e50*/  LOP3.LUT R25, R24, 0x3ff00000, RZ, 0xfc, !PT ;  /* 0x3ff0000018197812 */ /* 0x000fe200078efcff */
[----:B------:R-:W-:Y:S01]  /*1e60*/  IMAD.MOV.U32 R24, RZ, RZ, R26 ;  /* 0x000000ffff187224 */ /* 0x000fe200078e001a */
[----:B------:R-:W-:Y:S01]  /*1e70*/  LEA.HI R5, R34, R5, RZ, 0xc ;  /* 0x0000000522057211 */ /* 0x000fe200078f60ff */
[----:B------:R-:W-:Y:S01]  /*1e80*/  UMOV UR10, 0x80000000 ;  /* 0x80000000000a7882 */ /* 0x000fe20000000000 */
[----:B------:R-:W-:Y:S01]  /*1e90*/  ISETP.GE.U32.AND P0, PT, R25, 0x3ff6a09f, PT ;  /* 0x3ff6a09f1900780c */ /* 0x000fe20003f06070 */
[----:B------:R-:W-:-:S12]  /*1ea0*/  UMOV UR11, 0x43300000 ;  /* 0x43300000000b7882 */ /* 0x000fd80000000000 */
[----:B------:R-:W-:Y:S02]  /*1eb0*/  @P0 VIADD R27, R25, 0xfff00000 ;  /* 0xfff00000191b0836 */ /* 0x000fe40000000000 */
[----:B------:R-:W-:Y:S02]  /*1ec0*/  @P0 VIADD R5, R5, 0x1 ;  /* 0x0000000105050836 */ /* 0x000fe40000000000 */
[----:B------:R-:W-:-:S06]  /*1ed0*/  @P0 IMAD.MOV.U32 R25, RZ, RZ, R27 ;  /* 0x000000ffff190224 */ /* 0x000fcc00078e001b */
[C---:B------:R-:W-:Y:S02]  /*1ee0*/  DADD R32, R24.reuse, 1 ;  /* 0x3ff0000018207429 */ /* 0x040fe40000000000 */
[----:B------:R-:W-:-:S04]  /*1ef0*/  DADD R24, R24, -1 ;  /* 0xbff0000018187429 */ /* 0x000fc80000000000 */
[----:B------:R-:W0:Y:S02]  /*1f00*/  MUFU.RCP64H R31, R33 ;  /* 0x00000021001f7308 */ /* 0x000e240000001800 */
[----:B0-----:R-:W-:Y:S01]  /*1f10*/  DFMA R26, -R32, R30, 1 ;  /* 0x3ff00000201a742b */ /* 0x001fe2000000011e */
[----:B------:R-:W-:Y:S02]  /*1f20*/  IMAD.MOV.U32 R32, RZ, RZ, -0x748574fc ;  /* 0x8b7a8b04ff207424 */ /* 0x000fe400078e00ff */
[----:B------:R-:W-:-:S05]  /*1f30*/  IMAD.MOV.U32 R33, RZ, RZ, 0x3ed0ee25 ;  /* 0x3ed0ee25ff217424 */ /* 0x000fca00078e00ff */
[----:B------:R-:W-:-:S08]  /*1f40*/  DFMA R26, R26, R26, R26 ;  /* 0x0000001a1a1a722b */ /* 0x000fd0000000001a */
[----:B------:R-:W-:-:S08]  /*1f50*/  DFMA R30, R30, R26, R30 ;  /* 0x0000001a1e1e722b */ /* 0x000fd0000000001e */
[----:B------:R-:W-:-:S08]  /*1f60*/  DMUL R28, R24, R30 ;  /* 0x0000001e181c7228 */ /* 0x000fd00000000000 */
[----:B------:R-:W-:-:S08]  /*1f70*/  DFMA R28, R24, R30, R28 ;  /* 0x0000001e181c722b */ /* 0x000fd0000000001c */
[----:B------:R-:W-:-:S08]  /*1f80*/  DADD R26, R24, -R28 ;  /* 0x00000000181a7229 */ /* 0x000fd0000000081c */
[----:B------:R-:W-:-:S08]  /*1f90*/  DADD R26, R26, R26 ;  /* 0x000000001a1a7229 */ /* 0x000fd0000000001a */
[-C--:B------:R-:W-:Y:S02]  /*1fa0*/  DFMA R26, R24, -R28.reuse, R26 ;  /* 0x8000001c181a722b */ /* 0x080fe4000000001a */
[----:B------:R-:W-:-:S06]  /*1fb0*/  DMUL R24, R28, R28 ;  /* 0x0000001c1c187228 */ /* 0x000fcc0000000000 */
[----:B------:R-:W-:Y:S02]  /*1fc0*/  DMUL R26, R30, R26 ;  /* 0x0000001a1e1a7228 */ /* 0x000fe40000000000 */
        /* <DEDUP_REMOVED lines=14> */
[----:B------:R-:W-:Y:S01]  /*20b0*/  LOP3.LUT R32, R5, 0x80000000, RZ, 0x3c, !PT ;  /* 0x8000000005207812 */ /* 0x000fe200078e3cff */
[----:B------:R-:W-:Y:S01]  /*20c0*/  IMAD.MOV.U32 R33, RZ, RZ, 0x43300000 ;  /* 0x43300000ff217424 */ /* 0x000fe200078e00ff */
[----:B------:R-:W-:-:S04]  /*20d0*/  UMOV UR9, 0x3f899999 ;  /* 0x3f89999900097882 */ /* 0x000fc80000000000 */
[----:B------:R-:W-:Y:S01]  /*20e0*/  DFMA R34, R24, R34, UR8 ;  /* 0x0000000818227e2b */ /* 0x000fe20008000022 */
[----:B------:R-:W-:Y:S01]  /*20f0*/  UMOV UR8, 0x55555554 ;  /* 0x5555555400087882 */ /* 0x000fe20000000000 */
[----:B------:R-:W-:Y:S01]  /*2100*/  DADD R32, R32, -UR10 ;  /* 0x8000000a20207e29 */ /* 0x000fe20008000000 */
[----:B------:R-:W-:Y:S01]  /*2110*/  UMOV UR9, 0x3fb55555 ;  /* 0x3fb5555500097882 */ /* 0x000fe20000000000 */
[----:B------:R-:W-:Y:S01]  /*2120*/  UMOV UR10, 0xfefa39ef ;  /* 0xfefa39ef000a7882 */ /* 0x000fe20000000000 */
[----:B------:R-:W-:-:S03]  /*2130*/  UMOV UR11, 0x3fe62e42 ;  /* 0x3fe62e42000b7882 */ /* 0x000fc60000000000 */
        /* <DEDUP_REMOVED lines=12> */
.L_x_5482:
[----:B------:R-:W-:Y:S01]  /*2200*/  IMAD.MOV.U32 R26, RZ, RZ, 0x0 ;  /* 0x00000000ff1a7424 */ /* 0x000fe200078e00ff */
[----:B------:R-:W-:Y:S01]  /*2210*/  LOP3.LUT P0, RZ, R25, 0x7fffffff, RZ, 0xc0, !PT ;  /* 0x7fffffff19ff7812 */ /* 0x000fe2000780c0ff */
[----:B------:R-:W-:-:S06]  /*2220*/  IMAD.MOV.U32 R27, RZ, RZ, 0x7ff00000 ;  /* 0x7ff00000ff1b7424 */ /* 0x000fcc00078e00ff */
[----:B------:R-:W-:-:S10]  /*2230*/  DFMA R26, R24, R26, +INF ;  /* 0x7ff00000181a742b */ /* 0x000fd4000000001a */
[----:B------:R-:W-:Y:S02]  /*2240*/  FSEL R30, R26, RZ, P0 ;  /* 0x000000ff1a1e7208 */ /* 0x000fe40000000000 */
[----:B------:R-:W-:-:S07]  /*2250*/  FSEL R31, R27, -QNAN , P0 ;  /* 0xfff000001b1f7808 */ /* 0x000fce0000000000 */
.L_x_5483:
[----:B------:R-:W-:Y:S05]  /*2260*/  BSYNC.RECONVERGENT B0 ;  /* 0x0000000000007941 */ /* 0x000fea0003800200 */
.L_x_5481:
[----:B------:R-:W-:Y:S04]  /*2270*/  BSSY.RECONVERGENT B0, `(.L_x_5484) ;  /* 0x000000f000007945 */ /* 0x000fe80003800200 */
[----:B------:R-:W-:Y:S05]  /*2280*/  @P2 BRA `(.L_x_5485) ;  /* 0x0000000000342947 */ /* 0x000fea0003800000 */
[----:B------:R-:W0:Y:S01]  /*2290*/  LDCU.64 UR8, c[0x0][0x380] ;  /* 0x00007000ff0877ac */ /* 0x000e220008000a00 */
[----:B------:R-:W-:Y:S01]  /*22a0*/  DADD R6, R6, -R30 ;  /* 0x0000000006067229 */ /* 0x000fe2000000081e */
[----:B0-----:R-:W-:-:S04]  /*22b0*/  LEA R24, P0, R3, UR8, 0x3 ;  /* 0x0000000803187c11 */ /* 0x001fc8000f8018ff */
[----:B------:R-:W-:-:S05]  /*22c0*/  LEA.HI.X R25, R3, UR9, R4, 0x3, P0 ;  /* 0x0000000903197c11 */ /* 0x000fca00080f1c04 */
[----:B------:R0:W-:Y:S01]  /*22d0*/  STG.E.64 desc[UR4][R24.64], R6 ;  /* 0x0000000618007986 */ /* 0x0001e2000c101b04 */
[----:B------:R-:W-:Y:S05]  /*22e0*/  @P3 BRA `(.L_x_5485) ;  /* 0x00000000001c3947 */ /* 0x000fea0003800000 */
[----:B------:R-:W-:-:S07]  /*22f0*/  DADD R8, R8, -R30 ;  /* 0x0000000008087229 */ /* 0x000fce000000081e */
[----:B------:R1:W-:Y:S01]  /*2300*/  STG.E.64 desc[UR4][R24.64+0x100], R8 ;  /* 0x0001000818007986 */ /* 0x0003e2000c101b04 */
[----:B------:R-:W-:Y:S05]  /*2310*/  @P4 BRA `(.L_x_5485) ;  /* 0x0000000000104947 */ /* 0x000fea0003800000 */
[--C-:B------:R-:W-:Y:S02]  /*2320*/  DADD R10, R10, -R30.reuse ;  /* 0x000000000a0a7229 */ /* 0x100fe4000000081e */
[----:B------:R-:W-:-:S05]  /*2330*/  @!P1 DADD R12, R12, -R30 ;  /* 0x000000000c0c9229 */ /* 0x000fca000000081e */
[----:B------:R2:W-:Y:S04]  /*2340*/  STG.E.64 desc[UR4][R24.64+0x200], R10 ;  /* 0x0002000a18007986 */ /* 0x0005e8000c101b04 */
[----:B------:R2:W-:Y:S02]  /*2350*/  @!P1 STG.E.64 desc[UR4][R24.64+0x300], R12 ;  /* 0x0003000c18009986 */ /* 0x0005e4000c101b04 */
.L_x_5485:
[----:B------:R-:W-:Y:S05]  /*2360*/  BSYNC.RECONVERGENT B0 ;  /* 0x0000000000007941 */ /* 0x000fea0003800200 */
.L_x_5484:
[----:B------:R-:W-:-:S13]  /*2370*/  ISETP.NE.AND P0, PT, R2, 0x1, PT ;  /* 0x000000010200780c */ /* 0x000fda0003f05270 */
[----:B------:R-:W-:Y:S05]  /*2380*/  @!P0 EXIT ;  /* 0x000000000000894d */ /* 0x000fea0003800000 */
[----:B------:R-:W-:Y:S01]  /*2390*/  ISETP.GT.AND P0, PT, R23, 0xfffff, PT ;  /* 0x000fffff1700780c */ /* 0x000fe20003f04270 */
[----:B------:R-:W-:Y:S01]  /*23a0*/  IMAD.MOV.U32 R5, RZ, RZ, R23 ;  /* 0x000000ffff057224 */ /* 0x000fe200078e0017 */
[----:B------:R-:W-:Y:S01]  /*23b0*/  BSSY.RECONVERGENT B0, `(.L_x_5486) ;  /* 0x000004e000007945 */ /* 0x000fe20003800200 */
[----:B-1----:R-:W-:-:S10]  /*23c0*/  IMAD.MOV.U32 R8, RZ, RZ, R22 ;  /* 0x000000ffff087224 */ /* 0x002fd400078e0016 */
[----:B------:R-:W-:-:S10]  /*23d0*/  @!P0 DMUL R22, R22, 1.80143985094819840000e+16 ;  /* 0x4350000016168828 */ /* 0x000fd40000000000 */
[----:B------:R-:W-:Y:S02]  /*23e0*/  @!P0 IMAD.MOV.U32 R5, RZ, RZ, R23 ;  /* 0x000000ffff058224 */ /* 0x000fe400078e0017 */
[----:B------:R-:W-:Y:S02]  /*23f0*/  @!P0 IMAD.MOV.U32 R8, RZ, RZ, R22 ;  /* 0x000000ffff088224 */ /* 0x000fe400078e0016 */
[----:B------:R-:W-:-:S05]  /*2400*/  VIADD R2, R5, 0xffffffff ;  /* 0xffffffff05027836 */ /* 0x000fca0000000000 */
[----:B------:R-:W-:Y:S01]  /*2410*/  ISETP.GE.U32.AND P5, PT, R2, 0x7fefffff, PT ;  /* 0x7fefffff0200780c */ /* 0x000fe20003fa6070 */
[----:B------:R-:W-:Y:S02]  /*2420*/  IMAD.MOV.U32 R2, RZ, RZ, -0x3ff ;  /* 0xfffffc01ff027424 */ /* 0x000fe400078e00ff */
[----:B------:R-:W-:-:S10]  /*2430*/  @!P0 IMAD.MOV.U32 R2, RZ, RZ, -0x435 ;  /* 0xfffffbcbff028424 */ /* 0x000fd400078e00ff */
[----:B0-----:R-:W-:Y:S01]  /*2440*/  @P5 IMAD.MOV.U32 R6, RZ, RZ, 0x0 ;  /* 0x00000000ff065424 */ /* 0x001fe200078e00ff */
[----:B------:R-:W-:Y:S01]  /*2450*/  @P5 LOP3.LUT P6, RZ, R23, 0x7fffffff, RZ, 0xc0, !PT ;  /* 0x7fffffff17ff5812 */ /* 0x000fe200078cc0ff */
[----:B------:R-:W-:-:S06]  /*2460*/  @P5 IMAD.MOV.U32 R7, RZ, RZ, 0x7ff00000 ;  /* 0x7ff00000ff075424 */ /* 0x000fcc00078e00ff */
[----:B------:R-:W-:-:S10]  /*2470*/  @P5 DFMA R6, R22, R6, +INF ;  /* 0x7ff000001606542b */ /* 0x000fd40000000006 */
[----:B------:R-:W-:Y:S02]  /*2480*/  @P5 FSEL R6, R6, RZ, P6 ;  /* 0x000000ff06065208 */ /* 0x000fe40003000000 */
[----:B------:R-:W-:Y:S01]  /*2490*/  @P5 FSEL R7, R7, -QNAN , P6 ;  /* 0xfff0000007075808 */ /* 0x000fe20003000000 */
[----:B------:R-:W-:Y:S06]  /*24a0*/  @P5 BRA `(.L_x_5487) ;  /* 0x0000000000f85947 */ /* 0x000fec0003800000 */
[----:B------:R-:W-:Y:S01]  /*24b0*/  LOP3.LUT R6, R5, 0xfffff, RZ, 0xc0, !PT ;  /* 0x000fffff05067812 */ /* 0x000fe200078ec0ff */
[----:B--2---:R-:W-:Y:S01]  /*24c0*/  IMAD.MOV.U32 R24, RZ, RZ, -0x748574fc ;  /* 0x8b7a8b04ff187424 */ /* 0x004fe200078e00ff */
[----:B------:R-:W-:Y:S01]  /*24d0*/  UMOV UR8, 0x3ae80f1e ;  /* 0x3ae80f1e00087882 */ /* 0x000fe20000000000 */
[----:B------:R-:W-:Y:S01]  /*24e0*/  IMAD.MOV.U32 R25, RZ, RZ, 0x3ed0ee25 ;  /* 0x3ed0ee25ff197424 */ /* 0x000fe200078e00ff */
[----:B------:R-:W-:Y:S01]  /*24f0*/  LOP3.LUT R7, R6, 0x3ff00000, RZ, 0xfc, !PT ;  /* 0x3ff0000006077812 */ /* 0x000fe200078efcff */
[----:B------:R-:W-:Y:S01]  /*2500*/  IMAD.MOV.U32 R6, RZ, RZ, R8 ;  /* 0x000000ffff067224 */ /* 0x000fe200078e0008 */
[----:B------:R-:W-:Y:S01]  /*2510*/  UMOV UR9, 0x3eb1380b ;  /* 0x3eb1380b00097882 */ /* 0x000fe20000000000 */
[----:B------:R-:W-:Y:S01]  /*2520*/  IMAD.MOV.U32 R8, RZ, RZ, RZ ;  /* 0x000000ffff087224 */ /* 0x000fe200078e00ff */
[----:B------:R-:W-:Y:S01]  /*2530*/  ISETP.GE.U32.AND P0, PT, R7, 0x3ff6a09f, PT ;  /* 0x3ff6a09f0700780c */ /* 0x000fe20003f06070 */
[----:B------:R-:W-:Y:S01]  /*2540*/  IMAD.MOV.U32 R29, RZ, RZ, 0x43300000 ;  /* 0x43300000ff1d7424 */ /* 0x000fe200078e00ff */
[----:B------:R-:W-:Y:S01]  /*2550*/  LEA.HI R2, R5, R2, RZ, 0xc ;  /* 0x0000000205027211 */ /* 0x000fe200078f60ff */
[----:B------:R-:W-:Y:S01]  /*2560*/  UMOV UR10, 0x80000000 ;  /* 0x80000000000a7882 */ /* 0x000fe20000000000 */
[----:B------:R-:W-:-:S09]  /*2570*/  UMOV UR11, 0x43300000 ;  /* 0x43300000000b7882 */ /* 0x000fd20000000000 */
        /* <DEDUP_REMOVED lines=48> */
[----:B------:R-:W-:-:S11]  /*2880*/  DADD R6, R6, R24 ;  /* 0x0000000006067229 */ /* 0x000fd60000000018 */
.L_x_5487:
[----:B------:R-:W-:Y:S05]  /*2890*/  BSYNC.RECONVERGENT B0 ;  /* 0x0000000000007941 */ /* 0x000fea0003800200 */
.L_x_5486:
[----:B------:R-:W-:Y:S05]  /*28a0*/  @P2 EXIT ;  /* 0x000000000000294d */ /* 0x000fea0003800000 */
[----:B------:R-:W0:Y:S01]  /*28b0*/  LDCU.64 UR6, c[0x0][0x380] ;  /* 0x00007000ff0677ac */ /* 0x000e220008000a00 */
[----:B------:R-:W-:Y:S01]  /*28c0*/  IADD3 R0, P0, PT, R3, R0, RZ ;  /* 0x0000000003007210 */ /* 0x000fe20007f1e0ff */
[----:B------:R-:W-:-:S04]  /*28d0*/  DADD R14, R14, -R6 ;  /* 0x000000000e0e7229 */ /* 0x000fc80000000806 */
[----:B------:R-:W-:Y:S01]  /*28e0*/  IMAD.X R3, RZ, RZ, R4, P0 ;  /* 0x000000ffff037224 */ /* 0x000fe200000e0604 */
[----:B0-----:R-:W-:-:S04]  /*28f0*/  LEA R2, P0, R0, UR6, 0x3 ;  /* 0x0000000600027c11 */ /* 0x001fc8000f8018ff */
[----:B------:R-:W-:-:S05]  /*2900*/  LEA.HI.X R3, R0, UR7, R3, 0x3, P0 ;  /* 0x0000000700037c11 */ /* 0x000fca00080f1c03 */
        /* <DEDUP_REMOVED lines=11> */
.L_x_5488:
        /* <DEDUP_REMOVED lines=12> */
.L_x_11513:


//--------------------- .text._ZN43_GLOBAL__N__9ae7fba5_10_SoftMax_cu_9f978f6320softmax_warp_forwardIdddLi6ELb1ELb0EEEvPT0_PKT_iiiPKbib --------------------------
	.section	.text._ZN43_GLOBAL__N__9ae7fba5_10_SoftMax_cu_9f978f6320softmax_warp_forwardIdddLi6ELb1ELb0EEEvPT0_PKT_iiiPKbib,"ax",@progbits
	.align	128
.text._ZN43_GLOBAL__N__9ae7fba5_10_SoftMax_cu_9f978f6320softmax_warp_forwardIdddLi6ELb1ELb0EEEvPT0_PKT_iiiPKbib:
        .type           _ZN43_GLOBAL__N__9ae7fba5_10_SoftMax_cu_9f978f6320softmax_warp_forwardIdddLi6ELb1ELb0EEEvPT0_PKT_iiiPKbib,@function
        .size           _ZN43_GLOBAL__N__9ae7fba5_10_SoftMax_cu_9f978f6320softmax_warp_forwardIdddLi6ELb1ELb0EEEvPT0_PKT_iiiPKbib,(.L_x_11514 - _ZN43_GLOBAL__N__9ae7fba5_10_SoftMax_cu_9f978f6320softmax_warp_forwardIdddLi6ELb1ELb0EEEvPT0_PKT_iiiPKbib)
        .other          _ZN43_GLOBAL__N__9ae7fba5_10_SoftMax_cu_9f978f6320softmax_warp_forwardIdddLi6ELb1ELb0EEEvPT0_PKT_iiiPKbib,@"STO_CUDA_ENTRY STV_DEFAULT"
_ZN43_GLOBAL__N__9ae7fba5_10_SoftMax_cu_9f978f6320softmax_warp_forwardIdddLi6ELb1ELb0EEEvPT0_PKT_iiiPKbib:
        /* <DEDUP_REMOVED lines=17> */
[----:B------:R-:W-:Y:S01]  /*0110*/  ISETP.GE.AND P1, PT, R7, R0, PT ;  /* 0x000000000700720c */ /* 0x000fe20003f26270 */
[----:B------:R-:W-:Y:S01]  /*0120*/  IMAD.MOV.U32 R6, RZ, RZ, 0x0 ;  /* 0x00000000ff067424 */ /* 0x000fe200078e00ff */
[C---:B------:R-:W-:Y:S01]  /*0130*/  ISETP.LT.OR P2, PT, R2.reuse, 0x1, P0 ;  /* 0x000000010200780c */ /* 0x040fe20000741670 */
[----:B------:R-:W-:Y:S01]  /*0140*/  IMAD.MOV.U32 R7, RZ, RZ, -0x100000 ;  /* 0xfff00000ff077424 */ /* 0x000fe200078e00ff */
[----:B------:R-:W-:Y:S01]  /*0150*/  ISETP.LT.OR P3, PT, R2, 0x1, P1 ;  /* 0x000000010200780c */ /* 0x000fe20000f61670 */
[----:B---3--:R-:W-:-:S10]  /*0160*/  IMAD.WIDE R4, R3, 0x8, R4 ;  /* 0x0000000803047825 */ /* 0x008fd400078e0204 */
        /* <DEDUP_REMOVED lines=10> */
[----:B------:R0:W3:Y:S01]  /*0210*/  @!P3 LDG.E.64 R12, desc[UR4][R14.64+0x100] ;  /* 0x000100040e0cb981 */ /* 0x0000e2000c1e1b00 */
        /* <DEDUP_REMOVED lines=27> */
[----:B------:R-:W1:Y:S02]  /*03d0*/  SHFL.BFLY PT, R4, R16, 0x10, 0x1f ;  /* 0x0e001f0010047f89 */ /* 0x000e6400000e0000 */
[----:B-1----:R-:W-:-:S06]  /*03e0*/  DSETP.GEU.AND P2, PT, R16, R4, PT ;  /* 0x000000041000722a */ /* 0x002fcc0003f4e000 */
[----:B------:R-:W-:Y:S02]  /*03f0*/  FSEL R19, R5, R17, !P2 ;  /* 0x0000001105137208 */ /* 0x000fe40005000000 */
[----:B------:R-:W-:-:S03]  /*0400*/  FSEL R18, R4, R16, !P2 ;  /* 0x0000001004127208 */ /* 0x000fc60005000000 */
[----:B------:R-:W-:Y:S04]  /*0410*/  SHFL.BFLY PT, R5, R19, 0x8, 0x1f ;  /* 0x0d001f0013057f89 */ /* 0x000fe800000e0000 */
[----:B------:R-:W1:Y:S02]  /*0420*/  SHFL.BFLY PT, R4, R18, 0x8, 0x1f ;  /* 0x0d001f0012047f89 */ /* 0x000e6400000e0000 */
[----:B-1----:R-:W-:-:S06]  /*0430*/  DSETP.GEU.AND P2, PT, R18, R4, PT ;  /* 0x000000041200722a */ /* 0x002fcc0003f4e000 */
[----:B0-----:R-:W-:Y:S02]  /*0440*/  FSEL R15, R5, R19, !P2 ;  /* 0x00000013050f7208 */ /* 0x001fe40005000000 */
[----:B------:R-:W-:-:S03]  /*0450*/  FSEL R14, R4, R18, !P2 ;  /* 0x00000012040e7208 */ /* 0x000fc60005000000 */
        /* <DEDUP_REMOVED lines=25> */
[----:B-1----:R-:W-:-:S05]  /*05f0*/  DSETP.GEU.AND P3, PT, R20, R16, PT ;  /* 0x000000101400722a */ /* 0x002fca0003f6e000 */
[C---:B------:R-:W-:Y:S01]  /*0600*/  DADD R6, -R4.reuse, R6 ;  /* 0x0000000004067229 */ /* 0x040fe20000000106 */
[----:B------:R-:W-:Y:S01]  /*0610*/  FSEL R25, R17, R21, !P3 ;  /* 0x0000001511197208 */ /* 0x000fe20005800000 */
[----:B------:R-:W-:Y:S01]  /*0620*/  DADD R8, -R4, R8 ;  /* 0x0000000004087229 */ /* 0x000fe20000000108 */
[----:B------:R-:W-:-:S03]  /*0630*/  FSEL R24, R16, R20, !P3 ;  /* 0x0000001410187208 */ /* 0x000fc60005800000 */
[----:B------:R-:W-:Y:S04]  /*0640*/  SHFL.BFLY PT, R17, R25, 0x4, 0x1f ;  /* 0x0c801f0019117f89 */ /* 0x000fe800000e0000 */
[----:B------:R-:W0:Y:S02]  /*0650*/  SHFL.BFLY PT, R16, R24, 0x4, 0x1f ;  /* 0x0c801f0018107f89 */ /* 0x000e2400000e0000 */
[----:B0-----:R-:W-:-:S06]  /*0660*/  DSETP.GEU.AND P3, PT, R24, R16, PT ;  /* 0x000000101800722a */ /* 0x001fcc0003f6e000 */
[----:B------:R-:W-:Y:S01]  /*0670*/  FSEL R27, R17, R25, !P3 ;  /* 0x00000019111b7208 */ /* 0x000fe20005800000 */
[----:B------:R-:W-:Y:S01]  /*0680*/  IMAD.MOV.U32 R25, RZ, RZ, 0x3ff71547 ;  /* 0x3ff71547ff197424 */ /* 0x000fe200078e00ff */
[----:B------:R-:W-:Y:S01]  /*0690*/  FSEL R26, R16, R24, !P3 ;  /* 0x00000018101a7208 */ /* 0x000fe20005800000 */
[----:B------:R-:W-:Y:S02]  /*06a0*/  IMAD.MOV.U32 R24, RZ, RZ, 0x652b82fe ;  /* 0x652b82feff187424 */ /* 0x000fe400078e00ff */
[----:B------:R-:W-:Y:S04]  /*06b0*/  SHFL.BFLY PT, R17, R27, 0x2, 0x1f ;  /* 0x0c401f001b117f89 */ /* 0x000fe800000e0000 */
[----:B------:R-:W0:Y:S01]  /*06c0*/  SHFL.BFLY PT, R16, R26, 0x2, 0x1f ;  /* 0x0c401f001a107f89 */ /* 0x000e2200000e0000 */
[----:B------:R-:W-:-:S02]  /*06d0*/  DFMA R24, R6, R24, 6.75539944105574400000e+15 ;  /* 0x433800000618742b */ /* 0x000fc40000000018 */
[----:B0-----:R-:W-:-:S06]  /*06e0*/  DSETP.GEU.AND P3, PT, R26, R16, PT ;  /* 0x000000101a00722a */ /* 0x001fcc0003f6e000 */
[----:B------:R-:W-:Y:S02]  /*06f0*/  FSEL R23, R17, R27, !P3 ;  /* 0x0000001b11177208 */ /* 0x000fe40005800000 */
[----:B------:R-:W-:Y:S01]  /*0700*/  FSEL R22, R16, R26, !P3 ;  /* 0x0000001a10167208 */ /* 0x000fe20005800000 */
[----:B------:R-:W-:Y:S01]  /*0710*/  DADD R16, R24, -6.75539944105574400000e+15 ;  /* 0xc338000018107429 */ /* 0x000fe20000000000 */
[----:B------:R-:W-:Y:S01]  /*0720*/  FSETP.GEU.FTZ.AND P3, PT, |R7|, 4.1917929649353027344, PT ;  /* 0x4086232b0700780b */ /* 0x000fe20003f7e200 */
[----:B------:R-:W-:Y:S04]  /*0730*/  SHFL.BFLY PT, R19, R23, 0x1, 0x1f ;  /* 0x0c201f0017137f89 */ /* 0x000fe800000e0000 */
[----:B------:R-:W0:Y:S02]  /*0740*/  SHFL.BFLY PT, R18, R22, 0x1, 0x1f ;  /* 0x0c201f0016127f89 */ /* 0x000e2400000e0000 */
[----:B------:R-:W-:-:S08]  /*0750*/  DFMA R14, R16, -UR6, R6 ;  /* 0x80000006100e7c2b */ /* 0x000fd00008000006 */
[----:B------:R-:W-:Y:S01]  /*0760*/  DFMA R16, R16, -UR8, R14 ;  /* 0x8000000810107c2b */ /* 0x000fe2000800000e */
[----:B------:R-:W-:Y:S02]  /*0770*/  IMAD.MOV.U32 R14, RZ, RZ, -0x35dec16 ;  /* 0xfca213eaff0e7424 */ /* 0x000fe400078e00ff */
[----:B------:R-:W-:-:S06]  /*0780*/  IMAD.MOV.U32 R15, RZ, RZ, 0x3e928af3 ;  /* 0x3e928af3ff0f7424 */ /* 0x000fcc00078e00ff */
[----:B------:R-:W-:Y:S02]  /*0790*/  DFMA R20, R16, UR10, R14 ;  /* 0x0000000a10147c2b */ /* 0x000fe4000800000e */
[----:B0-----:R-:W-:-:S06]  /*07a0*/  DSETP.GEU.AND P2, PT, R22, R18, PT ;  /* 0x000000121600722a */ /* 0x001fcc0003f4e000 */
        /* <DEDUP_REMOVED lines=9> */
[----:B------:R-:W-:Y:S01]  /*0840*/  DFMA R16, R16, R20, 1 ;  /* 0x3ff000001010742b */ /* 0x000fe20000000014 */
[----:B------:R-:W-:Y:S02]  /*0850*/  IMAD.MOV.U32 R20, RZ, RZ, 0x652b82fe ;  /* 0x652b82feff147424 */ /* 0x000fe400078e00ff */
[----:B------:R-:W-:-:S06]  /*0860*/  IMAD.MOV.U32 R21, RZ, RZ, 0x3ff71547 ;  /* 0x3ff71547ff157424 */ /* 0x000fcc00078e00ff */
        /* <DEDUP_REMOVED lines=16> */
.L_x_5490:
[----:B------:R-:W-:Y:S05]  /*0970*/  BSYNC.RECONVERGENT B0 ;  /* 0x0000000000007941 */ /* 0x000fea0003800200 */
.L_x_5489:
[----:B------:R-:W-:Y:S01]  /*0980*/  DADD R24, R20, -6.75539944105574400000e+15 ;  /* 0xc338000014187429 */ /* 0x000fe20000000000 */
[----:B------:R-:W-:Y:S01]  /*0990*/  FSEL R22, R18, R22, !P2 ;  /* 0x0000001612167208 */ /* 0x000fe20005000000 */
[----:B------:R-:W-:Y:S01]  /*09a0*/  BSSY.RECONVERGENT B0, `(.L_x_5491) ;  /* 0x0000023000007945 */ /* 0x000fe20003800200 */
[----:B------:R-:W-:Y:S02]  /*09b0*/  FSEL R23, R19, R23, !P2 ;  /* 0x0000001713177208 */ /* 0x000fe40005000000 */
[----:B------:R-:W-:-:S03]  /*09c0*/  FSETP.GEU.FTZ.AND P2, PT, |R9|, 4.1917929649353027344, PT ;  /* 0x4086232b0900780b */ /* 0x000fc60003f5e200 */
[----:B------:R-:W-:Y:S02]  /*09d0*/  DFMA R16, R24, -UR6, R8 ;  /* 0x8000000618107c2b */ /* 0x000fe40008000008 */
[----:B------:R-:W-:-:S06]  /*09e0*/  DADD R10, -R22, R10 ;  /* 0x00000000160a7229 */ /* 0x000fcc000000010a */
        /* <DEDUP_REMOVED lines=30> */
.L_x_5492:
[----:B------:R-:W-:Y:S05]  /*0bd0*/  BSYNC.RECONVERGENT B0 ;  /* 0x0000000000007941 */ /* 0x000fea0003800200 */
.L_x_5491:
        /* <DEDUP_REMOVED lines=35> */
.L_x_5494:
[----:B------:R-:W-:Y:S05]  /*0e10*/  BSYNC.RECONVERGENT B0 ;  /* 0x0000000000007941 */ /* 0x000fea0003800200 */
.L_x_5493:
[----:B------:R-:W-:Y:S01]  /*0e20*/  DADD R16, R24, -6.75539944105574400000e+15 ;  /* 0xc338000018107429 */ /* 0x000fe20000000000 */
[----:B------:R-:W-:Y:S01]  /*0e30*/  FSETP.GEU.FTZ.AND P2, PT, |R13|, 4.1917929649353027344, PT ;  /* 0x4086232b0d00780b */ /* 0x000fe20003f5e200 */
[----:B------:R-:W-:Y:S01]  /*0e40*/  DADD R4, RZ, R4 ;  /* 0x00000000ff047229 */ /* 0x000fe20000000004 */
[----:B------:R-:W-:Y:S05]  /*0e50*/  BSSY.RECONVERGENT B0, `(.L_x_5495) ;  /* 0x000001e000007945 */ /* 0x000fea0003800200 */
[----:B------:R-:W-:Y:S02]  /*0e60*/  DFMA R20, R16, -UR6, R12 ;  /* 0x8000000610147c2b */ /* 0x000fe4000800000c */
[----:B------:R-:W-:-:S06]  /*0e70*/  DADD R18, R4, R18 ;  /* 0x0000000004127229 */ /* 0x000fcc0000000012 */
        /* <DEDUP_REMOVED lines=27> */
.L_x_5496:
[----:B------:R-:W-:Y:S05]  /*1030*/  BSYNC.RECONVERGENT B0 ;  /* 0x0000000000007941 */ /* 0x000fea0003800200 */
.L_x_5495:
[----:B------:R-:W-:Y:S01]  /*1040*/  SHFL.BFLY PT, R15, R19, 0x10, 0x1f ;  /* 0x0e001f00130f7f89 */ /* 0x000fe200000e0000 */
[----:B------:R-:W-:Y:S01]  /*1050*/  DADD R22, RZ, R22 ;  /* 0x00000000ff167229 */ /* 0x000fe20000000016 */
        /* <DEDUP_REMOVED lines=31> */
[----:B------:R-:W-:Y:S01]  /*1250*/  ISETP.GT.AND P2, PT, R17, 0xfffff, PT ;  /* 0x000fffff1100780c */ /* 0x000fe20003f44270 */
[----:B------:R-:W-:Y:S01]  /*1260*/  IMAD.MOV.U32 R26, RZ, RZ, R17 ;  /* 0x000000ffff1a7224 */ /* 0x000fe200078e0011 */
[----:B--23--:R-:W-:Y:S01]  /*1270*/  DADD R14, R4, R20 ;  /* 0x00000000040e7229 */ /* 0x00cfe20000000014 */
[----:B------:R-:W-:Y:S01]  /*1280*/  IMAD.MOV.U32 R18, RZ, RZ, R16 ;  /* 0x000000ffff127224 */ /* 0x000fe200078e0010 */
[----:B------:R-:W-:Y:S01]  /*1290*/  BSSY.RECONVERGENT B0, `(.L_x_5497) ;  /* 0x000004f000007945 */ /* 0x000fe20003800200 */
[----:B------:R-:W-:-:S08]  /*12a0*/  IMAD.MOV.U32 R5, RZ, RZ, -0x3ff ;  /* 0xfffffc01ff057424 */ /* 0x000fd000078e00ff */
        /* <DEDUP_REMOVED lines=71> */
.L_x_5498:
[----:B------:R-:W-:Y:S01]  /*1720*/  IMAD.MOV.U32 R18, RZ, RZ, 0x0 ;  /* 0x00000000ff127424 */ /* 0x000fe200078e00ff */
[----:B------:R-:W-:Y:S01]  /*1730*/  LOP3.LUT P2, RZ, R17, 0x7fffffff, RZ, 0xc0, !PT ;  /* 0x7fffffff11ff7812 */ /* 0x000fe2000784c0ff */
[----:B------:R-:W-:-:S06]  /*1740*/  IMAD.MOV.U32 R19, RZ, RZ, 0x7ff00000 ;  /* 0x7ff00000ff137424 */ /* 0x000fcc00078e00ff */
[----:B------:R-:W-:-:S10]  /*1750*/  DFMA R18, R16, R18, +INF ;  /* 0x7ff000001012742b */ /* 0x000fd40000000012 */
[----:B------:R-:W-:Y:S02]  /*1760*/  FSEL R16, R18, RZ, P2 ;  /* 0x000000ff12107208 */ /* 0x000fe40001000000 */
[----:B------:R-:W-:-:S07]  /*1770*/  FSEL R17, R19, -QNAN , P2 ;  /* 0xfff0000013117808 */ /* 0x000fce0001000000 */
.L_x_5499:
[----:B------:R-:W-:Y:S05]  /*1780*/  BSYNC.RECONVERGENT B0 ;  /* 0x0000000000007941 */ /* 0x000fea0003800200 */
.L_x_5497:
[----:B------:R-:W-:Y:S01]  /*1790*/  BSSY.RECONVERGENT B0, `(.L_x_5500) ;  /* 0x000000a000007945 */ /* 0x000fe20003800200 */
[----:B------:R-:W-:-:S03]  /*17a0*/  ISETP.NE.AND P2, PT, R2, 0x1, PT ;  /* 0x000000010200780c */ /* 0x000fc60003f45270 */
[----:B------:R-:W-:Y:S10]  /*17b0*/  @P0 BRA `(.L_x_5501) ;  /* 0x00000000001c0947 */ /* 0x000ff40003800000 */
[----:B------:R-:W0:Y:S01]  /*17c0*/  LDCU.64 UR8, c[0x0][0x380] ;  /* 0x00007000ff0877ac */ /* 0x000e220008000a00 */
[--C-:B------:R-:W-:Y:S02]  /*17d0*/  DADD R6, R6, -R16.reuse ;  /* 0x0000000006067229 */ /* 0x100fe40000000810 */
[----:B------:R-:W-:Y:S01]  /*17e0*/  @!P1 DADD R8, R8, -R16 ;  /* 0x0000000008089229 */ /* 0x000fe20000000810 */
[----:B0-----:R-:W-:-:S04]  /*17f0*/  LEA R18, P3, R3, UR8, 0x3 ;  /* 0x0000000803127c11 */ /* 0x001fc8000f8618ff */
[----:B------:R-:W-:-:S05]  /*1800*/  LEA.HI.X R19, R3, UR9, R4, 0x3, P3 ;  /* 0x0000000903137c11 */ /* 0x000fca00098f1c04 */
[----:B------:R0:W-:Y:S04]  /*1810*/  STG.E.64 desc[UR4][R18.64], R6 ;  /* 0x0000000612007986 */ /* 0x0001e8000c101b04 */
[----:B------:R0:W-:Y:S02]  /*1820*/  @!P1 STG.E.64 desc[UR4][R18.64+0x100], R8 ;  /* 0x0001000812009986 */ /* 0x0001e4000c101b04 */
.L_x_5501:
[----:B------:R-:W-:Y:S05]  /*1830*/  BSYNC.RECONVERGENT B0 ;  /* 0x0000000000007941 */ /* 0x000fea0003800200 */
.L_x_5500:
[----:B------:R-:W-:Y:S05]  /*1840*/  @!P2 EXIT ;  /* 0x000000000000a94d */ /* 0x000fea0003800000 */
[----:B------:R-:W-:Y:S01]  /*1850*/  ISETP.GT.AND P2, PT, R15, 0xfffff, PT ;  /* 0x000fffff0f00780c */ /* 0x000fe20003f44270 */
[----:B------:R-:W-:Y:S01]  /*1860*/  IMAD.MOV.U32 R5, RZ, RZ, R15 ;  /* 0x000000ffff057224 */ /* 0x000fe200078e000f */
[----:B------:R-:W-:Y:S01]  /*1870*/  BSSY.RECONVERGENT B0, `(.L_x_5502) ;  /* 0x000004e000007945 */ /* 0x000fe20003800200 */
[----:B0-----:R-:W-:-:S10]  /*1880*/  IMAD.MOV.U32 R8, RZ, RZ, R14 ;  /* 0x000000ffff087224 */ /* 0x001fd400078e000e */
[----:B------:R-:W-:-:S10]  /*1890*/  @!P2 DMUL R14, R14, 1.80143985094819840000e+16 ;  /* 0x435000000e0ea828 */ /* 0x000fd40000000000 */
[----:B------:R-:W-:Y:S02]  /*18a0*/  @!P2 IMAD.MOV.U32 R5, RZ, RZ, R15 ;  /* 0x000000ffff05a224 */ /* 0x000fe400078e000f */
[----:B------:R-:W-:Y:S02]  /*18b0*/  @!P2 IMAD.MOV.U32 R8, RZ, RZ, R14 ;  /* 0x000000ffff08a224 */ /* 0x000fe400078e000e */
[----:B------:R-:W-:-:S05]  /*18c0*/  VIADD R2, R5, 0xffffffff ;  /* 0xffffffff05027836 */ /* 0x000fca0000000000 */
[----:B------:R-:W-:Y:S01]  /*18d0*/  ISETP.GE.U32.AND P3, PT, R2, 0x7fefffff, PT ;  /* 0x7fefffff0200780c */ /* 0x000fe20003f66070 */
[----:B------:R-:W-:Y:S02]  /*18e0*/  IMAD.MOV.U32 R2, RZ, RZ, -0x3ff ;  /* 0xfffffc01ff027424 */ /* 0x000fe400078e00ff */
[----:B------:R-:W-:-:S10]  /*18f0*/  @!P2 IMAD.MOV.U32 R2, RZ, RZ, -0x435 ;  /* 0xfffffbcbff02a424 */ /* 0x000fd400078e00ff */
[----:B------:R-:W-:Y:S01]  /*1900*/  @P3 IMAD.MOV.U32 R6, RZ, RZ, 0x0 ;  /* 0x00000000ff063424 */ /* 0x000fe200078e00ff */
[----:B------:R-:W-:Y:S01]  /*1910*/  @P3 LOP3.LUT P4, RZ, R15, 0x7fffffff, RZ, 0xc0, !PT ;  /* 0x7fffffff0fff3812 */ /* 0x000fe2000788c0ff */
[----:B------:R-:W-:-:S06]  /*1920*/  @P3 IMAD.MOV.U32 R7, RZ, RZ, 0x7ff00000 ;  /* 0x7ff00000ff073424 */ /* 0x000fcc00078e00ff */
[----:B------:R-:W-:-:S10]  /*1930*/  @P3 DFMA R6, R14, R6, +INF ;  /* 0x7ff000000e06342b */ /* 0x000fd40000000006 */
[----:B------:R-:W-:Y:S02]  /*1940*/  @P3 FSEL R6, R6, RZ, P4 ;  /* 0x000000ff06063208 */ /* 0x000fe40002000000 */
[----:B------:R-:W-:Y:S01]  /*1950*/  @P3 FSEL R7, R7, -QNAN , P4 ;  /* 0xfff0000007073808 */ /* 0x000fe20002000000 */
[----:B------:R-:W-:Y:S06]  /*1960*/  @P3 BRA `(.L_x_5503) ;  /* 0x0000000000f83947 */ /* 0x000fec0003800000 */
[----:B------:R-:W-:Y:S01]  /*1970*/  LOP3.LUT R6, R5, 0xfffff, RZ, 0xc0, !PT ;  /* 0x000fffff05067812 */ /* 0x000fe200078ec0ff */
[----:B------:R-:W-:Y:S01]  /*1980*/  IMAD.MOV.U32 R20, RZ, RZ, -0x748574fc ;  /* 0x8b7a8b04ff147424 */ /* 0x000fe200078e00ff */
        /* <DEDUP_REMOVED lines=43> */
[----:B------:R-:W-:Y:S01]  /*1c40*/  UMOV UR11, 0x3fe62e42 ;  /* 0x3fe62e42000b7882 */ /* 0x000fe20000000000 */
[----:B------:R-:W-:Y:S02]  /*1c50*/  DFMA R24, R6, -R14, R22 ;  /* 0x8000000e0618722b */ /* 0x000fe40000000016 */
[----:B------:R-:W-:Y:S01]  /*1c60*/  DFMA R20, R16, R20, UR8 ;  /* 0x0000000810147e2b */ /* 0x000fe20008000014 */
[----:B------:R-:W-:Y:S01]  /*1c70*/  UMOV UR8, 0x55555554 ;  /* 0x5555555400087882 */ /* 0x000fe20000000000 */
[----:B------:R-:W-:Y:S01]  /*1c80*/  UMOV UR9, 0x3fb55555 ;  /* 0x3fb5555500097882 */ /* 0x000fe20000000000 */
[----:B------:R-:W-:-:S03]  /*1c90*/  DFMA R6, R18, UR10, R14 ;  /* 0x0000000a12067c2b */ /* 0x000fc6000800000e */
[----:B------:R-:W-:Y:S02]  /*1ca0*/  DMUL R24, R8, R24 ;  /* 0x0000001808187228 */ /* 0x000fe40000000000 */
        /* <DEDUP_REMOVED lines=10> */
.L_x_5503:
[----:B------:R-:W-:Y:S05]  /*1d50*/  BSYNC.RECONVERGENT B0 ;  /* 0x0000000000007941 */ /* 0x000fea0003800200 */
.L_x_5502:
        /* <DEDUP_REMOVED lines=10> */
[----:B------:R-:W-:Y:S01]  /*1e00*/  STG.E.64 desc[UR4][R2.64+0x100], R6 ;  /* 0x0001000602007986 */ /* 0x000fe2000c101b04 */
[----:B------:R-:W-:Y:S05]  /*1e10*/  EXIT ;  /* 0x000000000000794d */ /* 0x000fea0003800000 */
.L_x_5504:
        /* <DEDUP_REMOVED lines=14> */
.L_x_11514:


//--------------------- .text._ZN43_GLOBAL__N__9ae7fba5_10_SoftMax_cu_9f978f6320softmax_warp_forwardIdddLi5ELb1ELb0EEEvPT0_PKT_iiiPKbib --------------------------
	.section	.text._ZN43_GLOBAL__N__9ae7fba5_10_SoftMax_cu_9f978f6320softmax_warp_forwardIdddLi5ELb1ELb0EEEvPT0_PKT_iiiPKbib,"ax",@progbits
	.align	128
.text._ZN43_GLOBAL__N__9ae7fba5_10_SoftMax_cu_9f978f6320softmax_warp_forwardIdddLi5ELb1ELb0EEEvPT0_PKT_iiiPKbib:
        .type           _ZN43_GLOBAL__N__9ae7fba5_10_SoftMax_cu_9f978f6320softmax_warp_forwardIdddLi5ELb1ELb0EEEvPT0_PKT_iiiPKbib,@function
        .size           _ZN43_GLOBAL__N__9ae7fba5_10_SoftMax_cu_9f978f6320softmax_warp_forwardIdddLi5ELb1ELb0EEEvPT0_PKT_iiiPKbib,(.L_x_11515 - _ZN43_GLOBAL__N__9ae7fba5_10_SoftMax_cu_9f978f6320softmax_warp_forwardIdddLi5ELb1ELb0EEEvPT0_PKT_iiiPKbib)
        .other          _ZN43_GLOBAL__N__9ae7fba5_10_SoftMax_cu_9f978f6320softmax_warp_forwardIdddLi5ELb1ELb0EEEvPT0_PKT_iiiPKbib,@"STO_CUDA_ENTRY STV_DEFAULT"
_ZN43_GLOBAL__N__9ae7fba5_10_SoftMax_cu_9f978f6320softmax_warp_forwardIdddLi5ELb1ELb0EEEvPT0_PKT_iiiPKbib:
        /* <DEDUP_REMOVED lines=9> */
[----:B------:R-:W-:-:S02]  /*0090*/  IMAD.SHL.U32 R3, R2, 0x2, RZ ;  /* 0x0000000202037824 */ /* 0x000fc400078e00ff */
[----:B------:R-:W-:Y:S02]  /*00a0*/  IMAD.MOV.U32 R2, RZ, RZ, 0x0 ;  /* 0x00000000ff027424 */ /* 0x000fe400078e00ff */
[C---:B-1----:R-:W-:Y:S01]  /*00b0*/  IMAD R22, R3.reuse, UR7, R0 ;  /* 0x0000000703167c24 */ /* 0x042fe2000f8e0200 */
[----:B------:R-:W-:Y:S01]  /*00c0*/  IADD3 R24, PT, PT, -R3, UR6, RZ ;  /* 0x0000000603187c10 */ /* 0x000fe2000fffe1ff */
[----:B------:R-:W-:-:S03]  /*00d0*/  IMAD.MOV.U32 R3, RZ, RZ, -0x100000 ;  /* 0xfff00000ff037424 */ /* 0x000fc600078e00ff */
        /* <DEDUP_REMOVED lines=38> */
[----:B---3--:R-:W-:Y:S04]  /*0340*/  SHFL.BFLY PT, R7, R3, 0x10, 0x1f ;  /* 0x0e001f0003077f89 */ /* 0x008fe800000e0000 */
        /* <DEDUP_REMOVED lines=51> */
[----:B------:R-:W-:Y:S01]  /*0680*/  DADD R4, R4, -R8 ;  /* 0x0000000004047229 */ /* 0x000fe20000000808 */
[----:B------:R-:W-:-:S02]  /*0690*/  IMAD.MOV.U32 R8, RZ, RZ, 0x652b82fe ;  /* 0x652b82feff087424 */ /* 0x000fc400078e00ff */
[----:B------:R-:W-:Y:S02]  /*06a0*/  IMAD.MOV.U32 R9, RZ, RZ, 0x3ff71547 ;  /* 0x3ff71547ff097424 */ /* 0x000fe400078e00ff */
        /* <DEDUP_REMOVED lines=54> */
.L_x_5506:
[----:B------:R-:W-:Y:S05]  /*0a10*/  BSYNC.RECONVERGENT B0 ;  /* 0x0000000000007941 */ /* 0x000fea0003800200 */
.L_x_5505:
        /* <DEDUP_REMOVED lines=14> */
.L_x_5508:
[----:B------:R-:W-:Y:S05]  /*0b00*/  BSYNC.RECONVERGENT B0 ;  /* 0x0000000000007941 */ /* 0x000fea0003800200 */
.L_x_5507:
        /* <DEDUP_REMOVED lines=32> */
[----:B------:R-:W-:Y:S01]  /*0d10*/  ISETP.GT.AND P0, PT, R9, 0xfffff, PT ;  /* 0x000fffff0900780c */ /* 0x000fe20003f04270 */
[----:B------:R-:W-:Y:S01]  /*0d20*/  IMAD.MOV.U32 R17, RZ, RZ, R9 ;  /* 0x000000ffff117224 */ /* 0x000fe200078e0009 */
[----:B------:R-:W-:Y:S01]  /*0d30*/  BSSY.RECONVERGENT B0, `(.L_x_5509) ;  /* 0x0000050000007945 */ /* 0x000fe20003800200 */
[----:B------:R-:W-:Y:S01]  /*0d40*/  IMAD.MOV.U32 R10, RZ, RZ, R8 ;  /* 0x000000ffff0a7224 */ /* 0x000fe200078e0008 */
[----:B--23--:R-:W-:Y:S01]  /*0d50*/  DADD R6, R14, R20 ;  /* 0x000000000e067229 */ /* 0x00cfe20000000014 */
        /* <DEDUP_REMOVED lines=8> */
[----:B------:R-:W-:Y:S01]  /*0de0*/  LOP3.LUT R8, R17, 0xfffff, RZ, 0xc0, !PT ;  /* 0x000fffff11087812 */ /* 0x000fe200078ec0ff */
[----:B------:R-:W-:Y:S01]  /*0df0*/  IMAD.MOV.U32 R14, RZ, RZ, R10 ;  /* 0x000000ffff0e7224 */ /* 0x000fe200078e000a */
[----:B------:R-:W-:Y:S01]  /*0e00*/  UMOV UR10, 0x3ae80f1e ;  /* 0x3ae80f1e000a7882 */ /* 0x000fe20000000000 */
[----:B------:R-:W-:Y:S01]  /*0e10*/  IMAD.MOV.U32 R12, RZ, RZ, RZ ;  /* 0x000000ffff0c7224 */ /* 0x000fe200078e00ff */
[----:B------:R-:W-:Y:S01]  /*0e20*/  LOP3.LUT R15, R8, 0x3ff00000, RZ, 0xfc, !PT ;  /* 0x3ff00000080f7812 */ /* 0x000fe200078efcff */
[----:B------:R-:W-:Y:S01]  /*0e30*/  IMAD.MOV.U32 R20, RZ, RZ, -0x748574fc ;  /* 0x8b7a8b04ff147424 */ /* 0x000fe200078e00ff */
[----:B------:R-:W-:Y:S01]  /*0e40*/  UMOV UR11, 0x3eb1380b ;  /* 0x3eb1380b000b7882 */ /* 0x000fe20000000000 */
[----:B------:R-:W-:Y:S01]  /*0e50*/  IMAD.MOV.U32 R21, RZ, RZ, 0x3ed0ee25 ;  /* 0x3ed0ee25ff157424 */ /* 0x000fe200078e00ff */
[----:B------:R-:W-:Y:S01]  /*0e60*/  ISETP.GE.U32.AND P0, PT, R15, 0x3ff6a09f, PT ;  /* 0x3ff6a09f0f00780c */ /* 0x000fe20003f06070 */
[----:B------:R-:W-:Y:S01]  /*0e70*/  UMOV UR12, 0x80000000 ;  /* 0x80000000000c7882 */ /* 0x000fe20000000000 */
[----:B------:R-:W-:-:S11]  /*0e80*/  UMOV UR13, 0x43300000 ;  /* 0x43300000000d7882 */ /* 0x000fd60000000000 */
[----:B------:R-:W-:-:S04]  /*0e90*/  @P0 VIADD R9, R15, 0xfff00000 ;  /* 0xfff000000f090836 */ /* 0x000fc80000000000 */
[----:B------:R-:W-:-:S06]  /*0ea0*/  @P0 IMAD.MOV.U32 R15, RZ, RZ, R9 ;  /* 0x000000ffff0f0224 */ /* 0x000fcc00078e0009 */
        /* <DEDUP_REMOVED lines=12> */
[----:B------:R-:W-:Y:S01]  /*0f70*/  LEA.HI R20, R17, R16, RZ, 0xc ;  /* 0x0000001011147211 */ /* 0x000fe200078f60ff */
[----:B------:R-:W-:Y:S01]  /*0f80*/  DADD R16, R14, -R10 ;  /* 0x000000000e107229 */ /* 0x000fe2000000080a */
[----:B------:R-:W-:-:S03]  /*0f90*/  IMAD.MOV.U32 R21, RZ, RZ, 0x43300000 ;  /* 0x43300000ff157424 */ /* 0x000fc600078e00ff */
[----:B------:R-:W-:Y:S01]  /*0fa0*/  DFMA R18, R8, R18, UR10 ;  /* 0x0000000a08127e2b */ /* 0x000fe20008000012 */
[----:B------:R-:W-:Y:S01]  /*0fb0*/  UMOV UR10, 0xa9ab0956 ;  /* 0xa9ab0956000a7882 */ /* 0x000fe20000000000 */
[----:B------:R-:W-:Y:S01]  /*0fc0*/  UMOV UR11, 0x3f1745cb ;  /* 0x3f1745cb000b7882 */ /* 0x000fe20000000000 */
[----:B------:R-:W-:Y:S01]  /*0fd0*/  @P0 VIADD R20, R20, 0x1 ;  /* 0x0000000114140836 */ /* 0x000fe20000000000 */
[----:B------:R-:W-:-:S04]  /*0fe0*/  DADD R16, R16, R16 ;  /* 0x0000000010107229 */ /* 0x000fc80000000010 */
[----:B------:R-:W-:Y:S01]  /*0ff0*/  DFMA R18, R8, R18, UR10 ;  /* 0x0000000a08127e2b */ /* 0x000fe20008000012 */
[----:B------:R-:W-:Y:S01]  /*1000*/  UMOV UR10, 0x2d1b5154 ;  /* 0x2d1b5154000a7882 */ /* 0x000fe20000000000 */
[----:B------:R-:W-:Y:S01]  /*1010*/  UMOV UR11, 0x3f3c71c7 ;  /* 0x3f3c71c7000b7882 */ /* 0x000fe20000000000 */
[----:B------:R-:W-:Y:S01]  /*1020*/  LOP3.LUT R20, R20, 0x80000000, RZ, 0x3c, !PT ;  /* 0x8000000014147812 */ /* 0x000fe200078e3cff */
[----:B------:R-:W-:-:S04]  /*1030*/  DFMA R16, R14, -R10, R16 ;  /* 0x8000000a0e10722b */ /* 0x000fc80000000010 */
[----:B------:R-:W-:Y:S01]  /*1040*/  DFMA R18, R8, R18, UR10 ;  /* 0x0000000a08127e2b */ /* 0x000fe20008000012 */
[----:B------:R-:W-:Y:S01]  /*1050*/  UMOV UR10, 0x923be72d ;  /* 0x923be72d000a7882 */ /* 0x000fe20000000000 */
[----:B------:R-:W-:Y:S01]  /*1060*/  UMOV UR11, 0x3f624924 ;  /* 0x3f624924000b7882 */ /* 0x000fe20000000000 */
[----:B------:R-:W-:Y:S01]  /*1070*/  DADD R20, R20, -UR12 ;  /* 0x8000000c14147e29 */ /* 0x000fe20008000000 */
[----:B------:R-:W-:Y:S01]  /*1080*/  UMOV UR12, 0xfefa39ef ;  /* 0xfefa39ef000c7882 */ /* 0x000fe20000000000 */
[----:B------:R-:W-:Y:S01]  /*1090*/  UMOV UR13, 0x3fe62e42 ;  /* 0x3fe62e42000d7882 */ /* 0x000fe20000000000 */
[----:B------:R-:W-:Y:S02]  /*10a0*/  DMUL R16, R12, R16 ;  /* 0x000000100c107228 */ /* 0x000fe40000000000 */
        /* <DEDUP_REMOVED lines=8> */
[----:B------:R-:W-:Y:S01]  /*1130*/  DFMA R18, R8, R18, UR10 ;  /* 0x0000000a08127e2b */ /* 0x000fe20008000012 */
[----:B------:R-:W-:Y:S01]  /*1140*/  UMOV UR10, 0x3b39803f ;  /* 0x3b39803f000a7882 */ /* 0x000fe20000000000 */
[----:B------:R-:W-:Y:S01]  /*1150*/  UMOV UR11, 0x3c7abc9e ;  /* 0x3c7abc9e000b7882 */ /* 0x000fe20000000000 */
[----:B------:R-:W-:-:S05]  /*1160*/  DADD R12, -R10, R12 ;  /* 0x000000000a0c7229 */ /* 0x000fca000000010c */
[----:B------:R-:W-:-:S08]  /*1170*/  DMUL R18, R8, R18 ;  /* 0x0000001208127228 */ /* 0x000fd00000000000 */
[----:B------:R-:W-:-:S08]  /*1180*/  DFMA R16, R10, R18, R16 ;  /* 0x000000120a10722b */ /* 0x000fd00000000010 */
[----:B------:R-:W-:-:S08]  /*1190*/  DADD R12, R16, -R12 ;  /* 0x00000000100c7229 */ /* 0x000fd0000000080c */
[----:B------:R-:W-:-:S08]  /*11a0*/  DFMA R12, R20, UR10, R12 ;  /* 0x0000000a140c7c2b */ /* 0x000fd0000800000c */
[----:B------:R-:W-:Y:S01]  /*11b0*/  DADD R12, R14, R12 ;  /* 0x000000000e0c7229 */ /* 0x000fe2000000000c */
[----:B------:R-:W-:Y:S10]  /*11c0*/  BRA `(.L_x_5511) ;  /* 0x0000000000187947 */ /* 0x000ff40003800000 */
.L_x_5510:
[----:B------:R-:W-:Y:S01]  /*11d0*/  IMAD.MOV.U32 R10, RZ, RZ, 0x0 ;  /* 0x00000000ff0a7424 */ /* 0x000fe200078e00ff */
[----:B------:R-:W-:Y:S01]  /*11e0*/  LOP3.LUT P0, RZ, R9, 0x7fffffff, RZ, 0xc0, !PT ;  /* 0x7fffffff09ff7812 */ /* 0x000fe2000780c0ff */
[----:B------:R-:W-:-:S06]  /*11f0*/  IMAD.MOV.U32 R11, RZ, RZ, 0x7ff00000 ;  /* 0x7ff00000ff0b7424 */ /* 0x000fcc00078e00ff */
[----:B------:R-:W-:-:S10]  /*1200*/  DFMA R10, R8, R10, +INF ;  /* 0x7ff00000080a742b */ /* 0x000fd4000000000a */
[----:B------:R-:W-:Y:S02]  /*1210*/  FSEL R12, R10, RZ, P0 ;  /* 0x000000ff0a0c7208 */ /* 0x000fe40000000000 */
[----:B------:R-:W-:-:S07]  /*1220*/  FSEL R13, R11, -QNAN , P0 ;  /* 0xfff000000b0d7808 */ /* 0x000fce0000000000 */
.L_x_5511:
[----:B------:R-:W-:Y:S05]  /*1230*/  BSYNC.RECONVERGENT B0 ;  /* 0x0000000000007941 */ /* 0x000fea0003800200 */
.L_x_5509:
[----:B------:R-:W-:-:S13]  /*1240*/  ISETP.GE.AND P0, PT, R0, UR8, PT ;  /* 0x0000000800007c0c */ /* 0x000fda000bf06270 */
[----:B------:R-:W0:Y:S01]  /*1250*/  @!P0 LDC.64 R8, c[0x0][0x380] ;  /* 0x0000e000ff088b82 */ /* 0x000e220000000a00 */
[----:B------:R-:W-:Y:S01]  /*1260*/  @!P0 DADD R12, R2, -R12 ;  /* 0x00000000020c8229 */ /* 0x000fe2000000080c */
[----:B0-----:R-:W-:-:S04]  /*1270*/  @!P0 LEA R8, P1, R22, R8, 0x3 ;  /* 0x0000000816088211 */ /* 0x001fc800078218ff */
[----:B------:R-:W-:Y:S02]  /*1280*/  @!P0 LEA.HI.X R9, R22, R9, R23, 0x3, P1 ;  /* 0x0000000916098211 */ /* 0x000fe400008f1c17 */
[----:B------:R-:W-:-:S03]  /*1290*/  ISETP.NE.AND P1, PT, R24, 0x1, PT ;  /* 0x000000011800780c */ /* 0x000fc60003f25270 */
[----:B------:R0:W-:Y:S10]  /*12a0*/  @!P0 STG.E.64 desc[UR4][R8.64], R12 ;  /* 0x0000000c08008986 */ /* 0x0001f4000c101b04 */
[----:B------:R-:W-:Y:S05]  /*12b0*/  @!P1 EXIT ;  /* 0x000000000000994d */ /* 0x000fea0003800000 */
[----:B------:R-:W-:Y:S01]  /*12c0*/  ISETP.GT.AND P1, PT, R7, 0xfffff, PT ;  /* 0x000fffff0700780c */ /* 0x000fe20003f24270 */
[----:B------:R-:W-:Y:S01]  /*12d0*/  IMAD.MOV.U32 R3, RZ, RZ, R7 ;  /* 0x000000ffff037224 */ /* 0x000fe200078e0007 */
[----:B------:R-:W-:Y:S01]  /*12e0*/  BSSY.RECONVERGENT B0, `(.L_x_5512) ;  /* 0x000004e000007945 */ /* 0x000fe20003800200 */
[----:B------:R-:W-:-:S10]  /*12f0*/  IMAD.MOV.U32 R2, RZ, RZ, R6 ;  /* 0x000000ffff027224 */ /* 0x000fd400078e0006 */
        /* <DEDUP_REMOVED lines=15> */
[----:B------:R-:W-:Y:S01]  /*13f0*/  IMAD.MOV.U32 R8, RZ, RZ, RZ ;  /* 0x000000ffff087224 */ /* 0x000fe200078e00ff */
[----:B------:R-:W-:Y:S01]  /*1400*/  UMOV UR10, 0x3ae80f1e ;  /* 0x3ae80f1e000a7882 */ /* 0x000fe20000000000 */
[----:B------:R-:W-:Y:S01]  /*1410*/  IMAD.MOV.U32 R16, RZ, RZ, -0x748574fc ;  /* 0x8b7a8b04ff107424 */ /* 0x000fe200078e00ff */
[----:B------:R-:W-:Y:S01]  /*1420*/  LOP3.LUT R7, R6, 0x3ff00000, RZ, 0xfc, !PT ;  /* 0x3ff0000006077812 */ /* 0x000fe200078efcff */
[----:B------:R-:W-:Y:S01]  /*1430*/  IMAD.MOV.U32 R6, RZ, RZ, R2 ;  /* 0x000000ffff067224 */ /* 0x000fe200078e0002 */
[----:B------:R-:W-:Y:S01]  /*1440*/  UMOV UR11, 0x3eb1380b ;  /* 0x3eb1380b000b7882 */ /* 0x000fe20000000000 */
[----:B------:R-:W-:Y:S01]  /*1450*/  IMAD.MOV.U32 R17, RZ, RZ, 0x3ed0ee25 ;  /* 0x3ed0ee25ff117424 */ /* 0x000fe200078e00ff */
        /* <DEDUP_REMOVED lines=22> */
[----:B------:R-:W-:Y:S02]  /*15c0*/  DADD R16, R2, R2 ;  /* 0x0000000002107229 */ /* 0x000fe40000000002 */
[----:B------:R-:W-:Y:S01]  /*15d0*/  DADD R2, R18, -UR12 ;  /* 0x8000000c12027e29 */ /* 0x000fe20008000000 */
[----:B------:R-:W-:Y:S01]  /*15e0*/  UMOV UR12, 0xfefa39ef ;  /* 0xfefa39ef000c7882 */ /* 0x000fe20000000000 */
[----:B------:R-:W-:Y:S01]  /*15f0*/  UMOV UR13, 0x3fe62e42 ;  /* 0x3fe62e42000d7882 */ /* 0x000fe20000000000 */
[----:B------:R-:W-:Y:S01]  /*1600*/  DFMA R14, R12, R14, UR10 ;  /* 0x0000000a0c0e7e2b */ /* 0x000fe2000800000e */
[----:B------:R-:W-:Y:S01]  /*1610*/  UMOV UR10, 0xa9ab0956 ;  /* 0xa9ab0956000a7882 */ /* 0x000fe20000000000 */
[----:B------:R-:W-:Y:S01]  /*1620*/  UMOV UR11, 0x3f1745cb ;  /* 0x3f1745cb000b7882 */ /* 0x000fe20000000000 */
[----:B------:R-:W-:-:S02]  /*1630*/  DFMA R16, R6, -R10, R16 ;  /* 0x8000000a0610722b */ /* 0x000fc40000000010 */
        /* <DEDUP_REMOVED lines=23> */
[----:B------:R-:W-:-:S11]  /*17b0*/  DADD R8, R6, R14 ;  /* 0x0000000006087229 */ /* 0x000fd6000000000e */
.L_x_5513:
[----:B------:R-:W-:Y:S05]  /*17c0*/  BSYNC.RECONVERGENT B0 ;  /* 0x0000000000007941 */ /* 0x000fea0003800200 */
.L_x_5512:
[----:B------:R-:W-:Y:S05]  /*17d0*/  @P0 EXIT ;  /* 0x000000000000094d */ /* 0x000fea0003800000 */
[----:B------:R-:W0:Y:S01]  /*17e0*/  LDCU.64 UR6, c[0x0][0x380] ;  /* 0x00007000ff0677ac */ /* 0x000e220008000a00 */
[----:B------:R-:W-:Y:S01]  /*17f0*/  IADD3 R22, P0, PT, R22, UR8, RZ ;  /* 0x0000000816167c10 */ /* 0x000fe2000ff1e0ff */
[----:B------:R-:W-:-:S04]  /*1800*/  DADD R8, R4, -R8 ;  /* 0x0000000004087229 */ /* 0x000fc80000000808 */
[----:B------:R-:W-:Y:S01]  /*1810*/  IMAD.X R23, RZ, RZ, R23, P0 ;  /* 0x000000ffff177224 */ /* 0x000fe200000e0617 */
[----:B0-----:R-:W-:-:S04]  /*1820*/  LEA R2, P0, R22, UR6, 0x3 ;  /* 0x0000000616027c11 */ /* 0x001fc8000f8018ff */
[----:B------:R-:W-:-:S05]  /*1830*/  LEA.HI.X R3, R22, UR7, R23, 0x3, P0 ;  /* 0x0000000716037c11 */ /* 0x000fca00080f1c17 */
[----:B------:R-:W-:Y:S01]  /*1840*/  STG.E.64 desc[UR4][R2.64], R8 ;  /* 0x0000000802007986 */ /* 0x000fe2000c101b04 */
[----:B------:R-:W-:Y:S05]  /*1850*/  EXIT ;  /* 0x000000000000794d */ /* 0x000fea0003800000 */
.L_x_5514:
        /* <DEDUP_REMOVED lines=10> */
.L_x_11515:


//--------------------- .text._ZN43_GLOBAL__N__9ae7fba5_10_SoftMax_cu_9f978f6320softmax_warp_forwardIdddLi4ELb1ELb0EEEvPT0_PKT_iiiPKbib --------------------------
	.section	.text._ZN43_GLOBAL__N__9ae7fba5_10_SoftMax_cu_9f978f6320softmax_warp_forwardIdddLi4ELb1ELb0EEEvPT0_PKT_iiiPKbib,"ax",@progbits
	.align	128
.text._ZN43_GLOBAL__N__9ae7fba5_10_SoftMax_cu_9f978f6320softmax_warp_forwardIdddLi4ELb1ELb0EEEvPT0_PKT_iiiPKbib:
        .type           _ZN43_GLOBAL__N__9ae7fba5_10_SoftMax_cu_9f978f6320softmax_warp_forwardIdddLi4ELb1ELb0EEEvPT0_PKT_iiiPKbib,@function
        .size           _ZN43_GLOBAL__N__9ae7fba5_10_SoftMax_cu_9f978f6320softmax_warp_forwardIdddLi4ELb1ELb0EEEvPT0_PKT_iiiPKbib,(.L_x_11516 - _ZN43_GLOBAL__N__9ae7fba5_10_SoftMax_cu_9f978f6320softmax_warp_forwardIdddLi4ELb1ELb0EEEvPT0_PKT_iiiPKbib)
        .other          _ZN43_GLOBAL__N__9ae7fba5_10_SoftMax_cu_9f978f6320softmax_warp_forwardIdddLi4ELb1ELb0EEEvPT0_PKT_iiiPKbib,@"STO_CUDA_ENTRY STV_DEFAULT"
_ZN43_GLOBAL__N__9ae7fba5_10_SoftMax_cu_9f978f6320softmax_warp_forwardIdddLi4ELb1ELb0EEEvPT0_PKT_iiiPKbib:
        /* <DEDUP_REMOVED lines=151> */
.L_x_5516:
[----:B------:R-:W-:Y:S05]  /*0970*/  BSYNC.RECONVERGENT B0 ;  /* 0x0000000000007941 */ /* 0x000fea0003800200 */
.L_x_5515:
        /* <DEDUP_REMOVED lines=14> */
.L_x_5518:
[----:B------:R-:W-:Y:S05]  /*0a60*/  BSYNC.RECONVERGENT B0 ;  /* 0x0000000000007941 */ /* 0x000fea0003800200 */
.L_x_5517:
        /* <DEDUP_REMOVED lines=40> */
[----:B------:R-:W-:Y:S01]  /*0cf0*/  IMAD.MOV.U32 R12, RZ, RZ, RZ ;  /* 0x000000ffff0c7224 */ /* 0x000fe200078e00ff */
[----:B------:R-:W-:Y:S01]  /*0d00*/  UMOV UR10, 0x3ae80f1e ;  /* 0x3ae80f1e000a7882 */ /* 0x000fe20000000000 */
[----:B------:R-:W-:Y:S01]  /*0d10*/  IMAD.MOV.U32 R20, RZ, RZ, -0x748574fc ;  /* 0x8b7a8b04ff147424 */ /* 0x000fe200078e00ff */
[----:B------:R-:W-:Y:S01]  /*0d20*/  LOP3.LUT R15, R8, 0x3ff00000, RZ, 0xfc, !PT ;  /* 0x3ff00000080f7812 */ /* 0x000fe200078efcff */
[----:B------:R-:W-:Y:S01]  /*0d30*/  IMAD.MOV.U32 R21, RZ, RZ, 0x3ed0ee25 ;  /* 0x3ed0ee25ff157424 */ /* 0x000fe200078e00ff */
[----:B------:R-:W-:Y:S01]  /*0d40*/  UMOV UR11, 0x3eb1380b ;  /* 0x3eb1380b000b7882 */ /* 0x000fe20000000000 */
[----:B------:R-:W-:Y:S01]  /*0d50*/  UMOV UR12, 0x80000000 ;  /* 0x80000000000c7882 */ /* 0x000fe20000000000 */
[----:B------:R-:W-:Y:S01]  /*0d60*/  ISETP.GE.U32.AND P0, PT, R15, 0x3ff6a09f, PT ;  /* 0x3ff6a09f0f00780c */ /* 0x000fe20003f06070 */
[----:B------:R-:W-:-:S12]  /*0d70*/  UMOV UR13, 0x43300000 ;  /* 0x43300000000d7882 */ /* 0x000fd80000000000 */
        /* <DEDUP_REMOVED lines=52> */
.L_x_5520:
[----:B------:R-:W-:Y:S01]  /*10c0*/  IMAD.MOV.U32 R10, RZ, RZ, 0x0 ;  /* 0x00000000ff0a7424 */ /* 0x000fe200078e00ff */
[----:B------:R-:W-:Y:S01]  /*10d0*/  LOP3.LUT P0, RZ, R9, 0x7fffffff, RZ, 0xc0, !PT ;  /* 0x7fffffff09ff7812 */ /* 0x000fe2000780c0ff */
[----:B------:R-:W-:-:S06]  /*10e0*/  IMAD.MOV.U32 R11, RZ, RZ, 0x7ff00000 ;  /* 0x7ff00000ff0b7424 */ /* 0x000fcc00078e00ff */
[----:B------:R-:W-:-:S10]  /*10f0*/  DFMA R10, R8, R10, +INF ;  /* 0x7ff00000080a742b */ /* 0x000fd4000000000a */
[----:B------:R-:W-:Y:S02]  /*1100*/  FSEL R12, R10, RZ, P0 ;  /* 0x000000ff0a0c7208 */ /* 0x000fe40000000000 */
[----:B------:R-:W-:-:S07]  /*1110*/  FSEL R13, R11, -QNAN , P0 ;  /* 0xfff000000b0d7808 */ /* 0x000fce0000000000 */
.L_x_5521:
[----:B------:R-:W-:Y:S05]  /*1120*/  BSYNC.RECONVERGENT B0 ;  /* 0x0000000000007941 */ /* 0x000fea0003800200 */
.L_x_5519:
        /* <DEDUP_REMOVED lines=88> */
.L_x_5523:
[----:B------:R-:W-:Y:S05]  /*16b0*/  BSYNC.RECONVERGENT B0 ;  /* 0x0000000000007941 */ /* 0x000fea0003800200 */
.L_x_5522:
        /* <DEDUP_REMOVED lines=9> */
.L_x_5524:
        /* <DEDUP_REMOVED lines=11> */
.L_x_11516:


//--------------------- .text._ZN43_GLOBAL__N__9ae7fba5_10_SoftMax_cu_9f978f6320softmax_warp_forwardIdddLi3ELb1ELb0EEEvPT0_PKT_iiiPKbib --------------------------
	.section	.text._ZN43_GLOBAL__N__9ae7fba5_10_SoftMax_cu_9f978f6320softmax_warp_forwardIdddLi3ELb1ELb0EEEvPT0_PKT_iiiPKbib,"ax",@progbits
	.align	128
.text._ZN43_GLOBAL__N__9ae7fba5_10_SoftMax_cu_9f978f6320softmax_warp_forwardIdddLi3ELb1ELb0EEEvPT0_PKT_iiiPKbib:
        .type           _ZN43_GLOBAL__N__9ae7fba5_10_SoftMax_cu_9f978f6320softmax_warp_forwardIdddLi3ELb1ELb0EEEvPT0_PKT_iiiPKbib,@function
        .size           _ZN43_GLOBAL__N__9ae7fba5_10_SoftMax_cu_9f978f6320softmax_warp_forwardIdddLi3ELb1ELb0EEEvPT0_PKT_iiiPKbib,(.L_x_11517 - _ZN43_GLOBAL__N__9ae7fba5_10_SoftMax_cu_9f978f6320softmax_warp_forwardIdddLi3ELb1ELb0EEEvPT0_PKT_iiiPKbib)
        .other          _ZN43_GLOBAL__N__9ae7fba5_10_SoftMax_cu_9f978f6320softmax_warp_forwardIdddLi3ELb1ELb0EEEvPT0_PKT_iiiPKbib,@"STO_CUDA_ENTRY STV_DEFAULT"
_ZN43_GLOBAL__N__9ae7fba5_10_SoftMax_cu_9f978f6320softmax_warp_forwardIdddLi3ELb1ELb0EEEvPT0_PKT_iiiPKbib:
        /* <DEDUP_REMOVED lines=141> */
.L_x_5526:
[----:B------:R-:W-:Y:S05]  /*08d0*/  BSYNC.RECONVERGENT B0 ;  /* 0x0000000000007941 */ /* 0x000fea0003800200 */
.L_x_5525:
        /* <DEDUP_REMOVED lines=14> */
.L_x_5528:
[----:B------:R-:W-:Y:S05]  /*09c0*/  BSYNC.RECONVERGENT B0 ;  /* 0x0000000000007941 */ /* 0x000fea0003800200 */
.L_x_5527:
        /* <DEDUP_REMOVED lines=97> */
.L_x_5530:
[----:B------:R-:W-:Y:S01]  /*0fe0*/  IMAD.MOV.U32 R10, RZ, RZ, 0x0 ;  /* 0x00000000ff0a7424 */ /* 0x000fe200078e00ff */
[----:B------:R-:W-:Y:S01]  /*0ff0*/  LOP3.LUT P0, RZ, R9, 0x7fffffff, RZ, 0xc0, !PT ;  /* 0x7fffffff09ff7812 */ /* 0x000fe2000780c0ff */
[----:B------:R-:W-:-:S06]  /*1000*/  IMAD.MOV.U32 R11, RZ, RZ, 0x7ff00000 ;  /* 0x7ff00000ff0b7424 */ /* 0x000fcc00078e00ff */
[----:B------:R-:W-:-:S10]  /*1010*/  DFMA R10, R8, R10, +INF ;  /* 0x7ff00000080a742b */ /* 0x000fd4000000000a */
[----:B------:R-:W-:Y:S02]  /*1020*/  FSEL R12, R10, RZ, P0 ;  /* 0x000000ff0a0c7208 */ /* 0x000fe40000000000 */
[----:B------:R-:W-:-:S07]  /*1030*/  FSEL R13, R11, -QNAN , P0 ;  /* 0xfff000000b0d7808 */ /* 0x000fce0000000000 */
.L_x_5531:
[----:B------:R-:W-:Y:S05]  /*1040*/  BSYNC.RECONVERGENT B0 ;  /* 0x0000000000007941 */ /* 0x000fea0003800200 */
.L_x_5529:
        /* <DEDUP_REMOVED lines=88> */
.L_x_5533:
[----:B------:R-:W-:Y:S05]  /*15d0*/  BSYNC.RECONVERGENT B0 ;  /* 0x0000000000007941 */ /* 0x000fea0003800200 */
.L_x_5532:
        /* <DEDUP_REMOVED lines=9> */
.L_x_5534:
        /* <DEDUP_REMOVED lines=9> */
.L_x_11517:


//--------------------- .text._ZN43_GLOBAL__N__9ae7fba5_10_SoftMax_cu_9f978f6320softmax_warp_forwardIdddLi2ELb1ELb0EEEvPT0_PKT_iiiPKbib --------------------------
	.section	.text._ZN43_GLOBAL__N__9ae7fba5_10_SoftMax_cu_9f978f6320softmax_warp_forwardIdddLi2ELb1ELb0EEEvPT0_PKT_iiiPKbib,"ax",@progbits
	.align	128
.text._ZN43_GLOBAL__N__9ae7fba5_10_SoftMax_cu_9f978f6320softmax_warp_forwardIdddLi2ELb1ELb0EEEvPT0_PKT_iiiPKbib:
        .type           _ZN43_GLOBAL__N__9ae7fba5_10_SoftMax_cu_9f978f6320softmax_warp_forwardIdddLi2ELb1ELb0EEEvPT0_PKT_iiiPKbib,@function
        .size           _ZN43_GLOBAL__N__9ae7fba5_10_SoftMax_cu_9f978f6320softmax_warp_forwardIdddLi2ELb1ELb0EEEvPT0_PKT_iiiPKbib,(.L_x_11518 - _ZN43_GLOBAL__N__9ae7fba5_10_SoftMax_cu_9f978f6320softmax_warp_forwardIdddLi2ELb1ELb0EEEvPT0_PKT_iiiPKbib)
        .other          _ZN43_GLOBAL__N__9ae7fba5_10_SoftMax_cu_9f978f6320softmax_warp_forwardIdddLi2ELb1ELb0EEEvPT0_PKT_iiiPKbib,@"STO_CUDA_ENTRY STV_DEFAULT"
_ZN43_GLOBAL__N__9ae7fba5_10_SoftMax_cu_9f978f6320softmax_warp_forwardIdddLi2ELb1ELb0EEEvPT0_PKT_iiiPKbib:
        /* <DEDUP_REMOVED lines=131> */
.L_x_5536:
[----:B------:R-:W-:Y:S05]  /*0830*/  BSYNC.RECONVERGENT B0 ;  /* 0x0000000000007941 */ /* 0x000fea0003800200 */
.L_x_5535:
        /* <DEDUP_REMOVED lines=14> */
.L_x_5538:
[----:B------:R-:W-:Y:S05]  /*0920*/  BSYNC.RECONVERGENT B0 ;  /* 0x0000000000007941 */ /* 0x000fea0003800200 */
.L_x_5537:
        /* <DEDUP_REMOVED lines=90> */
.L_x_5540:
[----:B------:R-:W-:Y:S01]  /*0ed0*/  IMAD.MOV.U32 R10, RZ, RZ, 0x0 ;  /* 0x00000000ff0a7424 */ /* 0x000fe200078e00ff */
[----:B------:R-:W-:Y:S01]  /*0ee0*/  LOP3.LUT P0, RZ, R9, 0x7fffffff, RZ, 0xc0, !PT ;  /* 0x7fffffff09ff7812 */ /* 0x000fe2000780c0ff */
[----:B------:R-:W-:-:S06]  /*0ef0*/  IMAD.MOV.U32 R11, RZ, RZ, 0x7ff00000 ;  /* 0x7ff00000ff0b7424 */ /* 0x000fcc00078e00ff */
[----:B------:R-:W-:-:S10]  /*0f00*/  DFMA R10, R8, R10, +INF ;  /* 0x7ff00000080a742b */ /* 0x000fd4000000000a */
[----:B------:R-:W-:Y:S02]  /*0f10*/  FSEL R12, R10, RZ, P0 ;  /* 0x000000ff0a0c7208 */ /* 0x000fe40000000000 */
[----:B------:R-:W-:-:S07]  /*0f20*/  FSEL R13, R11, -QNAN , P0 ;  /* 0xfff000000b0d7808 */ /* 0x000fce0000000000 */
.L_x_5541:
[----:B------:R-:W-:Y:S05]  /*0f30*/  BSYNC.RECONVERGENT B0 ;  /* 0x0000000000007941 */ /* 0x000fea0003800200 */
.L_x_5539:
        /* <DEDUP_REMOVED lines=88> */
.L_x_5543:
[----:B------:R-:W-:Y:S05]  /*14c0*/  BSYNC.RECONVERGENT B0 ;  /* 0x0000000000007941 */ /* 0x000fea0003800200 */
.L_x_5542:
        /* <DEDUP_REMOVED lines=9> */
.L_x_5544:
        /* <DEDUP_REMOVED lines=10> */
.L_x_11518:


//--------------------- .text._ZN43_GLOBAL__N__9ae7fba5_10_SoftMax_cu_9f978f6320softmax_warp_forwardIdddLi1ELb1ELb0EEEvPT0_PKT_iiiPKbib --------------------------
	.section	.text._ZN43_GLOBAL__N__9ae7fba5_10_SoftMax_cu_9f978f6320softmax_warp_forwardIdddLi1ELb1ELb0EEEvPT0_PKT_iiiPKbib,"ax",@progbits
	.align	128
.text._ZN43_GLOBAL__N__9ae7fba5_10_SoftMax_cu_9f978f6320softmax_warp_forwardIdddLi1ELb1ELb0EEEvPT0_PKT_iiiPKbib:
        .type           _ZN43_GLOBAL__N__9ae7fba5_10_SoftMax_cu_9f978f6320softmax_warp_forwardIdddLi1ELb1ELb0EEEvPT0_PKT_iiiPKbib,@function
        .size           _ZN43_GLOBAL__N__9ae7fba5_10_SoftMax_cu_9f978f6320softmax_warp_forwardIdddLi1ELb1ELb0EEEvPT0_PKT_iiiPKbib,(.L_x_11519 - _ZN43_GLOBAL__N__9ae7fba5_10_SoftMax_cu_9f978f6320softmax_warp_forwardIdddLi1ELb1ELb0EEEvPT0_PKT_iiiPKbib)
        .other          _ZN43_GLOBAL__N__9ae7fba5_10_SoftMax_cu_9f978f6320softmax_warp_forwardIdddLi1ELb1ELb0EEEvPT0_PKT_iiiPKbib,@"STO_CUDA_ENTRY STV_DEFAULT"
_ZN43_GLOBAL__N__9ae7fba5_10_SoftMax_cu_9f978f6320softmax_warp_forwardIdddLi1ELb1ELb0EEEvPT0_PKT_iiiPKbib:
        /* <DEDUP_REMOVED lines=68> */
[----:B------:R-:W-:Y:S01]  /*0440*/  DADD R4, R10, -R12 ;  /* 0x000000000a047229 */ /* 0x000fe2000000080c */
[----:B------:R-:W-:-:S03]  /*0450*/  IMAD.MOV.U32 R7, RZ, RZ, 0x3ff71547 ;  /* 0x3ff71547ff077424 */ /* 0x000fc600078e00ff */
        /* <DEDUP_REMOVED lines=40> */
[C---:B------:R-:W-:Y:S02]  /*06e0*/  DFMA R8, R2.reuse, R8, 6.75539944105574400000e+15 ;  /* 0x433800000208742b */ /* 0x040fe40000000008 */
[C---:B------:R-:W-:Y:S02]  /*06f0*/  DADD R10, R2.reuse, +INF ;  /* 0x7ff00000020a7429 */ /* 0x040fe40000000000 */
[----:B------:R-:W-:-:S08]  /*0700*/  DSETP.GEU.AND P2, PT, R2, RZ, PT ;  /* 0x000000ff0200722a */ /* 0x000fd00003f4e000 */
        /* <DEDUP_REMOVED lines=9> */
.L_x_5546:
[----:B------:R-:W-:Y:S05]  /*07a0*/  BSYNC.RECONVERGENT B0 ;  /* 0x0000000000007941 */ /* 0x000fea0003800200 */
.L_x_5545:
        /* <DEDUP_REMOVED lines=14> */
.L_x_5548:
[----:B------:R-:W-:Y:S05]  /*0890*/  BSYNC.RECONVERGENT B0 ;  /* 0x0000000000007941 */ /* 0x000fea0003800200 */
.L_x_5547:
        /* <DEDUP_REMOVED lines=16> */
[----:B------:R-:W-:Y:S01]  /*09a0*/  @!P0 IMAD.MOV.U32 R17, RZ, RZ, R9 ;  /* 0x000000ffff118224 */ /* 0x000fe200078e0009 */
[----:B------:R-:W-:-:S03]  /*09b0*/  @!P0 MOV R14, R8 ;  /* 0x00000008000e8202 */ /* 0x000fc60000000f00 */
        /* <DEDUP_REMOVED lines=65> */
.L_x_5550:
[----:B------:R-:W-:Y:S01]  /*0dd0*/  IMAD.MOV.U32 R10, RZ, RZ, 0x0 ;  /* 0x00000000ff0a7424 */ /* 0x000fe200078e00ff */
[----:B------:R-:W-:Y:S01]  /*0de0*/  LOP3.LUT P0, RZ, R9, 0x7fffffff, RZ, 0xc0, !PT ;  /* 0x7fffffff09ff7812 */ /* 0x000fe2000780c0ff */
[----:B------:R-:W-:-:S06]  /*0df0*/  IMAD.MOV.U32 R11, RZ, RZ, 0x7ff00000 ;  /* 0x7ff00000ff0b7424 */ /* 0x000fcc00078e00ff */
[----:B------:R-:W-:-:S10]  /*0e00*/  DFMA R10, R8, R10, +INF ;  /* 0x7ff00000080a742b */ /* 0x000fd4000000000a */
[----:B------:R-:W-:Y:S02]  /*0e10*/  FSEL R12, R10, RZ, P0 ;  /* 0x000000ff0a0c7208 */ /* 0x000fe40000000000 */
[----:B------:R-:W-:-:S07]  /*0e20*/  FSEL R13, R11, -QNAN , P0 ;  /* 0xfff000000b0d7808 */ /* 0x000fce0000000000 */
.L_x_5551:
[----:B------:R-:W-:Y:S05]  /*0e30*/  BSYNC.RECONVERGENT B0 ;  /* 0x0000000000007941 */ /* 0x000fea0003800200 */
.L_x_5549:
        /* <DEDUP_REMOVED lines=20> */
[----:B------:R-:W-:Y:S02]  /*0f80*/  @P2 MOV R9, 0x7ff00000 ;  /* 0x7ff0000000092802 */ /* 0x000fe40000000f00 */
[----:B------:R-:W-:-:S04]  /*0f90*/  @P2 LOP3.LUT P3, RZ, R7, 0x7fffffff, RZ, 0xc0, !PT ;  /* 0x7fffffff07ff2812 */ /* 0x000fc8000786c0ff */
        /* <DEDUP_REMOVED lines=66> */
.L_x_5553:
[----:B------:R-:W-:Y:S05]  /*13c0*/  BSYNC.RECONVERGENT B0 ;  /* 0x0000000000007941 */ /* 0x000fea0003800200 */
.L_x_5552:
        /* <DEDUP_REMOVED lines=9> */
.L_x_5554:
        /* <DEDUP_REMOVED lines=10> */
.L_x_11519:


//--------------------- .text._ZN43_GLOBAL__N__9ae7fba5_10_SoftMax_cu_9f978f6320softmax_warp_forwardIdddLi0ELb1ELb0EEEvPT0_PKT_iiiPKbib --------------------------
	.section	.text._ZN43_GLOBAL__N__9ae7fba5_10_SoftMax_cu_9f978f6320softmax_warp_forwardIdddLi0ELb1ELb0EEEvPT0_PKT_iiiPKbib,"ax",@progbits
	.align	128
.text._ZN43_GLOBAL__N__9ae7fba5_10_SoftMax_cu_9f978f6320softmax_warp_forwardIdddLi0ELb1ELb0EEEvPT0_PKT_iiiPKbib:
        .type           _ZN43_GLOBAL__N__9ae7fba5_10_SoftMax_cu_9f978f6320softmax_warp_forwardIdddLi0ELb1ELb0EEEvPT0_PKT_iiiPKbib,@function
        .size           _ZN43_GLOBAL__N__9ae7fba5_10_SoftMax_cu_9f978f6320softmax_warp_forwardIdddLi0ELb1ELb0EEEvPT0_PKT_iiiPKbib,(.L_x_11520 - _ZN43_GLOBAL__N__9ae7fba5_10_SoftMax_cu_9f978f6320softmax_warp_forwardIdddLi0ELb1ELb0EEEvPT0_PKT_iiiPKbib)
        .other          _ZN43_GLOBAL__N__9ae7fba5_10_SoftMax_cu_9f978f6320softmax_warp_forwardIdddLi0ELb1ELb0EEEvPT0_PKT_iiiPKbib,@"STO_CUDA_ENTRY STV_DEFAULT"
_ZN43_GLOBAL__N__9ae7fba5_10_SoftMax_cu_9f978f6320softmax_warp_forwardIdddLi0ELb1ELb0EEEvPT0_PKT_iiiPKbib:
        /* <DEDUP_REMOVED lines=29> */
[----:B0-----:R0:W2:Y:S04]  /*01d0*/  @!P0 LDG.E.64 R4, desc[UR4][R18.64] ;  /* 0x0000000412048981 */ /* 0x0010a8000c1e1b00 */
[----:B------:R-:W3:Y:S01]  /*01e0*/  @!P2 LDG.E.64 R2, desc[UR4][R16.64] ;  /* 0x000000041002a981 */ /* 0x000ee2000c1e1b00 */
[----:B------:R-:W-:Y:S02]  /*01f0*/  IMAD.MOV.U32 R6, RZ, RZ, 0x652b82fe ;  /* 0x652b82feff067424 */ /* 0x000fe400078e00ff */
[----:B------:R-:W-:Y:S01]  /*0200*/  IMAD.MOV.U32 R7, RZ, RZ, 0x3ff71547 ;  /* 0x3ff71547ff077424 */ /* 0x000fe200078e00ff */
[----:B------:R-:W-:Y:S01]  /*0210*/  UMOV UR6, 0xfefa39ef ;  /* 0xfefa39ef00067882 */ /* 0x000fe20000000000 */
[----:B------:R-:W-:Y:S01]  /*0220*/  UMOV UR7, 0x3fe62e42 ;  /* 0x3fe62e4200077882 */ /* 0x000fe20000000000 */
[----:B------:R-:W-:Y:S01]  /*0230*/  UMOV UR10, 0x3b39803f ;  /* 0x3b39803f000a7882 */ /* 0x000fe20000000000 */
[----:B------:R-:W-:Y:S01]  /*0240*/  UMOV UR11, 0x3c7abc9e ;  /* 0x3c7abc9e000b7882 */ /* 0x000fe20000000000 */
[----:B0-----:R-:W-:-:S02]  /*0250*/  IMAD.MOV.U32 R18, RZ, RZ, -0x35dec16 ;  /* 0xfca213eaff127424 */ /* 0x001fc400078e00ff */
        /* <DEDUP_REMOVED lines=21> */
[----:B---3--:R-:W-:-:S08]  /*03b0*/  DADD R2, R2, -R2 ;  /* 0x0000000002027229 */ /* 0x008fd00000000802 */
[-C--:B------:R-:W-:Y:S02]  /*03c0*/  DFMA R8, R2, R6.reuse, 6.75539944105574400000e+15 ;  /* 0x433800000208742b */ /* 0x080fe40000000006 */
[----:B------:R-:W-:-:S06]  /*03d0*/  DFMA R6, R4, R6, 6.75539944105574400000e+15 ;  /* 0x433800000406742b */ /* 0x000fcc0000000006 */
[----:B------:R-:W-:Y:S02]  /*03e0*/  DADD R12, R8, -6.75539944105574400000e+15 ;  /* 0xc3380000080c7429 */ /* 0x000fe40000000000 */
[----:B------:R-:W-:-:S06]  /*03f0*/  DADD R14, R6, -6.75539944105574400000e+15 ;  /* 0xc3380000060e7429 */ /* 0x000fcc0000000000 */
[----:B------:R-:W-:Y:S02]  /*0400*/  DFMA R10, R12, -UR6, R2 ;  /* 0x800000060c0a7c2b */ /* 0x000fe40008000002 */
[----:B------:R-:W-:-:S06]  /*0410*/  DFMA R16, R14, -UR6, R4 ;  /* 0x800000060e107c2b */ /* 0x000fcc0008000004 */
[----:B------:R-:W-:Y:S02]  /*0420*/  DFMA R12, R12, -UR10, R10 ;  /* 0x8000000a0c0c7c2b */ /* 0x000fe4000800000a */
[----:B------:R-:W-:-:S06]  /*0430*/  DFMA R10, R14, -UR10, R16 ;  /* 0x8000000a0e0a7c2b */ /* 0x000fcc0008000010 */
        /* <DEDUP_REMOVED lines=34> */
[----:B------:R-:W-:-:S04]  /*0660*/  @!P0 SHF.R.S32.HI R9, RZ, 0x1, R9 ;  /* 0x00000001ff098819 */ /* 0x000fc80000011409 */
[----:B------:R-:W-:Y:S01]  /*0670*/  @!P0 IADD3 R8, PT, PT, R8, -R9, RZ ;  /* 0x8000000908088210 */ /* 0x000fe20007ffe0ff */
[----:B------:R-:W-:-:S03]  /*0680*/  @!P0 IMAD R13, R9, 0x100000, R13 ;  /* 0x00100000090d8824 */ /* 0x000fc600078e020d */
[----:B------:R-:W-:Y:S01]  /*0690*/  @!P0 LEA R9, R8, 0x3ff00000, 0x14 ;  /* 0x3ff0000008098811 */ /* 0x000fe200078ea0ff */
[----:B------:R-:W-:-:S06]  /*06a0*/  @!P0 IMAD.MOV.U32 R8, RZ, RZ, RZ ;  /* 0x000000ffff088224 */ /* 0x000fcc00078e00ff */
[----:B------:R-:W-:-:S11]  /*06b0*/  @!P0 DMUL R14, R12, R8 ;  /* 0x000000080c0e8228 */ /* 0x000fd60000000000 */
.L_x_5556:
[----:B------:R-:W-:Y:S05]  /*06c0*/  BSYNC.RECONVERGENT B0 ;  /* 0x0000000000007941 */ /* 0x000fea0003800200 */
.L_x_5555:
[----:B------:R-:W-:Y:S01]  /*06d0*/  BSSY.RECONVERGENT B0, `(.L_x_5557) ;  /* 0x0000011000007945 */ /* 0x000fe20003800200 */
[----:B------:R-:W-:Y:S01]  /*06e0*/  DADD R8, RZ, R14 ;  /* 0x00000000ff087229 */ /* 0x000fe2000000000e */
[----:B------:R-:W-:Y:S02]  /*06f0*/  IMAD.MOV.U32 R12, RZ, RZ, R10 ;  /* 0x000000ffff0c7224 */ /* 0x000fe400078e000a */
        /* <DEDUP_REMOVED lines=14> */
.L_x_5558:
[----:B------:R-:W-:Y:S05]  /*07e0*/  BSYNC.RECONVERGENT B0 ;  /* 0x0000000000007941 */ /* 0x000fea0003800200 */
.L_x_5557:
[----:B------:R-:W-:Y:S05]  /*07f0*/  @!P1 EXIT ;  /* 0x000000000000994d */ /* 0x000fea0003800000 */
[----:B------:R-:W-:Y:S01]  /*0800*/  ISETP.GE.AND P0, PT, R9, 0x100000, PT ;  /* 0x001000000900780c */ /* 0x000fe20003f06270 */
[----:B------:R-:W-:Y:S01]  /*0810*/  IMAD.MOV.U32 R17, RZ, RZ, R9 ;  /* 0x000000ffff117224 */ /* 0x000fe200078e0009 */
[----:B------:R-:W-:Y:S01]  /*0820*/  BSSY.RECONVERGENT B0, `(.L_x_5559) ;  /* 0x000004f000007945 */ /* 0x000fe20003800200 */
[----:B------:R-:W-:Y:S01]  /*0830*/  IMAD.MOV.U32 R14, RZ, RZ, R8 ;  /* 0x000000ffff0e7224 */ /* 0x000fe200078e0008 */
[----:B------:R-:W-:Y:S01]  /*0840*/  DADD R6, RZ, R12 ;  /* 0x00000000ff067229 */ /* 0x000fe2000000000c */
[----:B------:R-:W-:-:S08]  /*0850*/  IMAD.MOV.U32 R16, RZ, RZ, -0x3ff ;  /* 0xfffffc01ff107424 */ /* 0x000fd000078e00ff */
[----:B------:R-:W-:Y:S01]  /*0860*/  @!P0 DMUL R8, R8, 1.80143985094819840000e+16 ;  /* 0x4350000008088828 */ /* 0x000fe20000000000 */
[----:B------:R-:W-:-:S09]  /*0870*/  @!P0 IMAD.MOV.U32 R16, RZ, RZ, -0x435 ;  /* 0xfffffbcbff108424 */ /* 0x000fd200078e00ff */
[----:B------:R-:W-:Y:S02]  /*0880*/  @!P0 IMAD.MOV.U32 R17, RZ, RZ, R9 ;  /* 0x000000ffff118224 */ /* 0x000fe400078e0009 */
[----:B------:R-:W-:-:S03]  /*0890*/  @!P0 IMAD.MOV.U32 R14, RZ, RZ, R8 ;  /* 0x000000ffff0e8224 */ /* 0x000fc600078e0008 */
[----:B------:R-:W-:-:S04]  /*08a0*/  IADD3 R10, PT, PT, R17, -0x1, RZ ;  /* 0xffffffff110a7810 */ /* 0x000fc80007ffe0ff */
        /* <DEDUP_REMOVED lines=64> */
.L_x_5560:
[----:B------:R-:W-:Y:S01]  /*0cb0*/  MOV R10, 0x0 ;  /* 0x00000000000a7802 */ /* 0x000fe20000000f00 */
[----:B------:R-:W-:Y:S01]  /*0cc0*/  IMAD.MOV.U32 R11, RZ, RZ, 0x7ff00000 ;  /* 0x7ff00000ff0b7424 */ /* 0x000fe200078e00ff */
[----:B------:R-:W-:-:S05]  /*0cd0*/  LOP3.LUT P0, RZ, R9, 0x7fffffff, RZ, 0xc0, !PT ;  /* 0x7fffffff09ff7812 */ /* 0x000fca000780c0ff */
[----:B------:R-:W-:-:S10]  /*0ce0*/  DFMA R10, R8, R10, +INF ;  /* 0x7ff00000080a742b */ /* 0x000fd4000000000a */
[----:B------:R-:W-:Y:S02]  /*0cf0*/  FSEL R12, R10, RZ, P0 ;  /* 0x000000ff0a0c7208 */ /* 0x000fe40000000000 */
[----:B------:R-:W-:-:S07]  /*0d00*/  FSEL R13, R11, -QNAN , P0 ;  /* 0xfff000000b0d7808 */ /* 0x000fce0000000000 */
.L_x_5561:
[----:B------:R-:W-:Y:S05]  /*0d10*/  BSYNC.RECONVERGENT B0 ;  /* 0x0000000000007941 */ /* 0x000fea0003800200 */
.L_x_5559:
        /* <DEDUP_REMOVED lines=31> */
[----:B------:R-:W-:Y:S01]  /*0f10*/  IMAD.MOV.U32 R17, RZ, RZ, 0x3ed0ee25 ;  /* 0x3ed0ee25ff117424 */ /* 0x000fe200078e00ff */
[----:B------:R-:W-:Y:S01]  /*0f20*/  MOV R6, R2 ;  /* 0x0000000200067202 */ /* 0x000fe20000000f00 */
[----:B------:R-:W-:Y:S01]  /*0f30*/  UMOV UR11, 0x3eb1380b ;  /* 0x3eb1380b000b7882 */ /* 0x000fe20000000000 */
        /* <DEDUP_REMOVED lines=54> */
.L_x_5563:
[----:B------:R-:W-:Y:S05]  /*12a0*/  BSYNC.RECONVERGENT B0 ;  /* 0x0000000000007941 */ /* 0x000fea0003800200 */
.L_x_5562:
        /* <DEDUP_REMOVED lines=9> */
.L_x_5564:
        /* <DEDUP_REMOVED lines=12> */
.L_x_11520:


//--------------------- .text._ZN2at6native43_GLOBAL__N__9ae7fba5_10_SoftMax_cu_9f978f6327cunn_SpatialSoftMaxBackwardIN3c108BFloat16EffNS1_23SoftMaxBackwardEpilogueEEEvPT_PKT1_SA_jjj --------------------------
	.section	.text._ZN2at6native43_GLOBAL__N__9ae7fba5_10_SoftMax_cu_9f978f6327cunn_SpatialSoftMaxBackwardIN3c108BFloat16EffNS1_23SoftMaxBackwardEpilogueEEEvPT_PKT1_SA_jjj,"ax",@progbits
	.align	128
.text._ZN2at6native43_GLOBAL__N__9ae7fba5_10_SoftMax_cu_9f978f6327cunn_SpatialSoftMaxBackwardIN3c108BFloat16EffNS1_23SoftMaxBackwardEpilogueEEEvPT_PKT1_SA_jjj:
        .type           _ZN2at6native43_GLOBAL__N__9ae7fba5_10_SoftMax_cu_9f978f6327cunn_SpatialSoftMaxBackwardIN3c108BFloat16EffNS1_23SoftMaxBackwardEpilogueEEEvPT_PKT1_SA_jjj,@function
        .size           _ZN2at6native43_GLOBAL__N__9ae7fba5_10_SoftMax_cu_9f978f6327cunn_SpatialSoftMaxBackwardIN3c108BFloat16EffNS1_23SoftMaxBackwardEpilogueEEEvPT_PKT1_SA_jjj,(.L_x_11521 - _ZN2at6native43_GLOBAL__N__9ae7fba5_10_SoftMax_cu_9f978f6327cunn_SpatialSoftMaxBackwardIN3c108BFloat16EffNS1_23SoftMaxBackwardEpilogueEEEvPT_PKT1_SA_jjj)
        .other          _ZN2at6native43_GLOBAL__N__9ae7fba5_10_SoftMax_cu_9f978f6327cunn_SpatialSoftMaxBackwardIN3c108BFloat16EffNS1_23SoftMaxBackwardEpilogueEEEvPT_PKT1_SA_jjj,@"STO_CUDA_ENTRY STV_DEFAULT"
_ZN2at6native43_GLOBAL__N__9ae7fba5_10_SoftMax_cu_9f978f6327cunn_SpatialSoftMaxBackwardIN3c108BFloat16EffNS1_23SoftMaxBackwardEpilogueEEEvPT_PKT1_SA_jjj:
[----:B------:R-:W-:Y:S08]  /*0000*/  LDC R1, c[0x0][0x37c] ;  /* 0x0000df00ff017b82 */ /* 0x000ff00000000800 */
[----:B------:R-:W0:Y:S08]  /*0010*/  S2UR UR14, SR_CTAID.X ;  /* 0x00000000000e79c3 */ /* 0x000e300000002500 */
[----:B------:R-:W0:Y:S02]  /*0020*/  LDC R0, c[0x0][0x398] ;  /* 0x0000e600ff007b82 */ /* 0x000e240000000800 */
[----:B0-----:R-:W-:-:S13]  /*0030*/  ISETP.LE.U32.AND P0, PT, R0, UR14, PT ;  /* 0x0000000e00007c0c */ /* 0x001fda000bf03070 */
[----:B------:R-:W-:Y:S05]  /*0040*/  @P0 EXIT ;  /* 0x000000000000094d */ /* 0x000fea0003800000 */
[----:B------:R-:W0:Y:S01]  /*0050*/  S2R R0, SR_TID.Y ;  /* 0x0000000000007919 */ /* 0x000e220000002200 */
[----:B------:R-:W1:Y:S01]  /*0060*/  LDCU UR4, c[0x0][0x364] ;  /* 0x00006c80ff0477ac */ /* 0x000e620008000800 */
[----:B------:R-:W0:Y:S01]  /*0070*/  LDC R3, c[0x0][0x364] ;  /* 0x0000d900ff037b82 */ /* 0x000e220000000800 */
[----:B------:R-:W-:Y:S01]  /*0080*/  MOV R2, UR14 ;  /* 0x0000000e00027c02 */ /* 0x000fe20008000f00 */
[----:B------:R-:W2:Y:S01]  /*0090*/  LDCU UR5, c[0x0][0x39c] ;  /* 0x00007380ff0577ac */ /* 0x000ea20008000800 */
[----:B------:R-:W3:Y:S05]  /*00a0*/  LDCU UR16, c[0x0][0x360] ;  /* 0x00006c00ff1077ac */ /* 0x000eea0008000800 */
[----:B------:R-:W0:Y:S01]  /*00b0*/  S2UR UR15, SR_CTAID.Y ;  /* 0x00000000000f79c3 */ /* 0x000e220000002600 */
[----:B------:R-:W4:Y:S01]  /*00c0*/  LDCU UR7, c[0x0][0x3a0] ;  /* 0x00007400ff0777ac */ /* 0x000f220008000800 */
[----:B------:R-:W1:Y:S01]  /*00d0*/  LDCU UR6, c[0x0][0x374] ;  /* 0x00006e80ff0677ac */ /* 0x000e620008000800 */
[----:B------:R-:W0:Y:S01]  /*00e0*/  LDCU.64 UR8, c[0x0][0x358] ;  /* 0x00006b00ff0877ac */ /* 0x000e220008000a00 */
[----:B--2---:R-:W-:-:S02]  /*00f0*/  ULOP3.LUT UR10, UR5, 0x7, URZ, 0xc0, !UPT ;  /* 0x00000007050a7892 */ /* 0x004fc4000f8ec0ff */
[----:B------:R-:W-:Y:S02]  /*0100*/  ULOP3.LUT UR11, UR5, 0x3, URZ, 0xc0, !UPT ;  /* 0x00000003050b7892 */ /* 0x000fe4000f8ec0ff */
[----:B------:R-:W-:Y:S02]  /*0110*/  ULOP3.LUT UR12, UR5, 0xfffffff0, URZ, 0xc0, !UPT ;  /* 0xfffffff0050c7892 */ /* 0x000fe4000f8ec0ff */
[----:B------:R-:W-:Y:S02]  /*0120*/  ULOP3.LUT UR13, UR5, 0xfffffff8, URZ, 0xc0, !UPT ;  /* 0xfffffff8050d7892 */ /* 0x000fe4000f8ec0ff */
[----:B----4-:R-:W-:Y:S01]  /*0130*/  UIMAD UR5, UR5, UR7, URZ ;  /* 0x00000007050572a4 */ /* 0x010fe2000f8e02ff */
[----:B0-----:R-:W-:Y:S01]  /*0140*/  IMAD R0, R3, UR15, R0 ;  /* 0x0000000f03007c24 */ /* 0x001fe2000f8e0200 */
[----:B-1-3--:R-:W-:-:S12]  /*0150*/  UIMAD UR4, UR4, UR6, URZ ;  /* 0x00000006040472a4 */ /* 0x00afd8000f8e02ff */
.L_x_5586:
[----:B0-----:R-:W0:Y:S01]  /*0160*/  LDC R5, c[0x0][0x3a0] ;  /* 0x0000e800ff057b82 */ /* 0x001e220000000800 */
[----:B------:R-:W-:Y:S01]  /*0170*/  BSSY.RECONVERGENT B1, `(.L_x_5565) ;  /* 0x00001d3000017945 */ /* 0x000fe20003800200 */
[----:B0-----:R-:W-:-:S13]  /*0180*/  ISETP.GE.U32.AND P0, PT, R0, R5, PT ;  /* 0x000000050000720c */ /* 0x001fda0003f06070 */
[----:B-123--:R-:W-:Y:S05]  /*0190*/  @P0 BRA `(.L_x_5566) ;  /* 0x0000001c00400947 */ /* 0x00efea0003800000 */
[----:B------:R-:W0:Y:S01]  /*01a0*/  LDCU UR6, c[0x0][0x39c] ;  /* 0x00007380ff0677ac */ /* 0x000e220008000800 */
[----:B------:R-:W-:Y:S01]  /*01b0*/  MOV R3, R0 ;  /* 0x0000000000037202 */ /* 0x000fe20000000f00 */
[----:B0-----:R-:W-:-:S04]  /*01c0*/  IMAD R10, R2, UR6, RZ ;  /* 0x00000006020a7c24 */ /* 0x001fc8000f8e02ff */
[C---:B------:R-:W-:Y:S01]  /*01d0*/  IMAD R4, R10.reuse, R5, R5 ;  /* 0x000000050a047224 */ /* 0x040fe200078e0205 */
[C---:B------:R-:W-:Y:S02]  /*01e0*/  IADD3 R6, PT, PT, R10.reuse, 0xd, RZ ;  /* 0x0000000d0a067810 */ /* 0x040fe40007ffe0ff */
[C---:B------:R-:W-:Y:S02]  /*01f0*/  IADD3 R8, PT, PT, R10.reuse, 0xe, RZ ;  /* 0x0000000e0a087810 */ /* 0x040fe40007ffe0ff */
[----:B------:R-:W-:-:S07]  /*0200*/  IADD3 R10, PT, PT, R10, 0xf, RZ ;  /* 0x0000000f0a0a7810 */ /* 0x000fce0007ffe0ff */
.L_x_5585:
[----:B------:R-:W-:Y:S01]  /*0210*/  UISETP.GT.U32.AND UP0, UPT, UR16, 0x1, UPT ;  /* 0x000000011000788c */ /* 0x000fe2000bf04070 */
[----:B------:R-:W-:Y:S01]  /*0220*/  BSSY.RECONVERGENT B0, `(.L_x_5567) ;  /* 0x00001c3000007945 */ /* 0x000fe20003800200 */
[----:B------:R-:W-:-:S07]  /*0230*/  IMAD R5, R2, UR5, R3 ;  /* 0x0000000502057c24 */ /* 0x000fce000f8e0203 */
[----:B0123--:R-:W-:Y:S05]  /*0240*/  BRA.U UP0, `(.L_x_5568) ;  /* 0x0000001900107547 */ /* 0x00ffea000b800000 */
[----:B------:R-:W0:Y:S01]  /*0250*/  LDCU UR6, c[0x0][0x39c] ;  /* 0x00007380ff0677ac */ /* 0x000e220008000800 */
[----:B------:R-:W-:Y:S01]  /*0260*/  HFMA2 R9, -RZ, RZ, 0, 0 ;  /* 0x00000000ff097431 */ /* 0x000fe200000001ff */
[----:B0-----:R-:W-:-:S13]  /*0270*/  ISETP.NE.AND P0, PT, RZ, UR6, PT ;  /* 0x00000006ff007c0c */ /* 0x001fda000bf05270 */
[----:B------:R-:W-:Y:S05]  /*0280*/  @!P0 BRA `(.L_x_5569) ;  /* 0x0000000c000c8947 */ /* 0x000fea0003800000 */
[----:B------:R-:W-:Y:S01]  /*0290*/  UISETP.GE.U32.AND UP0, UPT, UR6, 0x10, UPT ;  /* 0x000000100600788c */ /* 0x000fe2000bf06070 */
[----:B------:R-:W-:Y:S02]  /*02a0*/  MOV R9, RZ ;  /* 0x000000ff00097202 */ /* 0x000fe40000000f00 */
[----:B------:R-:W-:-:S06]  /*02b0*/  MOV R14, RZ ;  /* 0x000000ff000e7202 */ /* 0x000fcc0000000f00 */
[----:B------:R-:W-:Y:S05]  /*02c0*/  BRA.U !UP0, `(.L_x_5570) ;  /* 0x0000000508a47547 */ /* 0x000fea000b800000 */
[----:B------:R-:W0:Y:S01]  /*02d0*/  LDCU UR7, c[0x0][0x39c] ;  /* 0x00007380ff0777ac */ /* 0x000e220008000800 */
[----:B------:R-:W-:Y:S01]  /*02e0*/  BSSY.RECONVERGENT B2, `(.L_x_5571) ;  /* 0x0000066000027945 */ /* 0x000fe20003800200 */
[----:B------:R-:W-:Y:S01]  /*02f0*/  IADD3 R34, PT, PT, R4, R3, RZ ;  /* 0x0000000304227210 */ /* 0x000fe20007ffe0ff */
[----:B------:R-:W1:Y:S01]  /*0300*/  LDCU UR6, c[0x0][0x3a0] ;  /* 0x00007400ff0677ac */ /* 0x000e620008000800 */
[----:B------:R-:W-:Y:S02]  /*0310*/  MOV R9, RZ ;  /* 0x000000ff00097202 */ /* 0x000fe40000000f00 */
[----:B------:R-:W-:Y:S01]  /*0320*/  MOV R14, R5 ;  /* 0x00000005000e7202 */ /* 0x000fe20000000f00 */
[----:B------:R-:W-:-:S06]  /*0330*/  UIADD3 UR14, UPT, UPT, -UR12, URZ, URZ ;  /* 0x000000ff0c0e7290 */ /* 0x000fcc000fffe1ff */
[----:B------:R-:W-:Y:S01]  /*0340*/  MOV R36, UR14 ;  /* 0x0000000e00247c02 */ /* 0x000fe20008000f00 */
[----:B0-----:R-:W-:Y:S02]  /*0350*/  IMAD R7, R2, UR7, RZ ;  /* 0x0000000702077c24 */ /* 0x001fe4000f8e02ff */
[----:B-1----:R-:W-:-:S03]  /*0360*/  IMAD R15, R6, UR6, R3 ;  /* 0x00000006060f7c24 */ /* 0x002fc6000f8e0203 */
[C---:B------:R-:W-:Y:S01]  /*0370*/  IADD3 R22, PT, PT, R7.reuse, 0x6, RZ ;  /* 0x0000000607167810 */ /* 0x040fe20007ffe0ff */
[--C-:B------:R-:W-:Y:S01]  /*0380*/  IMAD R12, R8, UR6, R3.reuse ;  /* 0x00000006080c7c24 */ /* 0x100fe2000f8e0203 */
[C---:B------:R-:W-:Y:S01]  /*0390*/  IADD3 R28, PT, PT, R7.reuse, 0x9, RZ ;  /* 0x00000009071c7810 */ /* 0x040fe20007ffe0ff */
[--C-:B------:R-:W-:Y:S01]  /*03a0*/  IMAD R13, R10, UR6, R3.reuse ;  /* 0x000000060a0d7c24 */ /* 0x100fe2000f8e0203 */
[C---:B------:R-:W-:Y:S01]  /*03b0*/  IADD3 R16, PT, PT, R7.reuse, 0xc, RZ ;  /* 0x0000000c07107810 */ /* 0x040fe20007ffe0ff */
[--C-:B------:R-:W-:Y:S01]  /*03c0*/  IMAD R31, R22, UR6, R3.reuse ;  /* 0x00000006161f7c24 */ /* 0x100fe2000f8e0203 */
[C---:B------:R-:W-:Y:S01]  /*03d0*/  IADD3 R18, PT, PT, R7.reuse, 0x2, RZ ;  /* 0x0000000207127810 */ /* 0x040fe20007ffe0ff */
[--C-:B------:R-:W-:Y:S01]  /*03e0*/  IMAD R37, R28, UR6, R3.reuse ;  /* 0x000000061c257c24 */ /* 0x100fe2000f8e0203 */
[C---:B------:R-:W-:Y:S01]  /*03f0*/  IADD3 R20, PT, PT, R7.reuse, 0x3, RZ ;  /* 0x0000000307147810 */ /* 0x040fe20007ffe0ff */
[----:B------:R-:W-:Y:S01]  /*0400*/  IMAD R11, R16, UR6, R3 ;  /* 0x00000006100b7c24 */ /* 0x000fe2000f8e0203 */
[----:B------:R-:W-:-:S02]  /*0410*/  IADD3 R30, PT, PT, R7, 0x5, RZ ;  /* 0x00000005071e7810 */ /* 0x000fc40007ffe0ff */
        /* <DEDUP_REMOVED lines=8> */
[----:B------:R-:W-:Y:S01]  /*04a0*/  IADD3 R29, PT, PT, R7, 0x4, RZ ;  /* 0x00000004071d7810 */ /* 0x000fe20007ffe0ff */
[--C-:B------:R-:W-:Y:S02]  /*04b0*/  IMAD R7, R18, UR6, R3.reuse ;  /* 0x0000000612077c24 */ /* 0x100fe4000f8e0203 */
[----:B------:R-:W-:-:S02]  /*04c0*/  IMAD R22, R32, UR6, R3 ;  /* 0x0000000620167c24 */ /* 0x000fc4000f8e0203 */
[--C-:B------:R-:W-:Y:S02]  /*04d0*/  IMAD R29, R29, UR6, R3.reuse ;  /* 0x000000061d1d7c24 */ /* 0x100fe4000f8e0203 */
[----:B------:R-:W-:-:S07]  /*04e0*/  IMAD R28, R17, UR6, R3 ;  /* 0x00000006111c7c24 */ /* 0x000fce000f8e0203 */
.L_x_5572:
[----:B------:R-:W0:Y:S02]  /*04f0*/  LDC.64 R16, c[0x0][0x390] ;  /* 0x0000e400ff107b82 */ /* 0x000e240000000a00 */
[----:B0-----:R-:W-:-:S04]  /*0500*/  IMAD.WIDE.U32 R18, R14, 0x4, R16 ;  /* 0x000000040e127825 */ /* 0x001fc800078e0010 */
[--C-:B------:R-:W-:Y:S01]  /*0510*/  IMAD.WIDE.U32 R20, R34, 0x4, R16.reuse ;  /* 0x0000000422147825 */ /* 0x100fe200078e0010 */
[----:B------:R0:W2:Y:S03]  /*0520*/  LDG.E R32, desc[UR8][R18.64] ;  /* 0x0000000812207981 */ /* 0x0000a6000c1e1900 */
[--C-:B------:R-:W-:Y:S02]  /*0530*/  IMAD.WIDE.U32 R26, R23, 0x4, R16.reuse ;  /* 0x00000004171a7825 */ /* 0x100fe400078e0010 */
[----:B------:R-:W3:Y:S02]  /*0540*/  LDG.E R20, desc[UR8][R20.64] ;  /* 0x0000000814147981 */ /* 0x000ee4000c1e1900 */
[--C-:B------:R-:W-:Y:S02]  /*0550*/  IMAD.WIDE.U32 R24, R29, 0x4, R16.reuse ;  /* 0x000000041d187825 */ /* 0x100fe400078e0010 */
[----:B------:R-:W4:Y:S02]  /*0560*/  LDG.E R26, desc[UR8][R26.64] ;  /* 0x000000081a1a7981 */ /* 0x000f24000c1e1900 */
[----:B0-----:R-:W-:-:S02]  /*0570*/  IMAD.WIDE.U32 R18, R7, 0x4, R16 ;  /* 0x0000000407127825 */ /* 0x001fc400078e0010 */
[----:B------:R0:W5:Y:S04]  /*0580*/  LDG.E R21, desc[UR8][R24.64] ;  /* 0x0000000818157981 */ /* 0x000168000c1e1900 */
[----:B------:R-:W4:Y:S01]  /*0590*/  LDG.E R18, desc[UR8][R18.64] ;  /* 0x0000000812127981 */ /* 0x000f22000c1e1900 */
[----:B0-----:R-:W-:-:S04]  /*05a0*/  IMAD.WIDE.U32 R24, R30, 0x4, R16 ;  /* 0x000000041e187825 */ /* 0x001fc800078e0010 */
[----:B--2---:R-:W-:-:S04]  /*05b0*/  FADD.FTZ R9, R32, R9 ;  /* 0x0000000920097221 */ /* 0x004fc80000010000 */
[----:B---3--:R-:W-:-:S04]  /*05c0*/  FADD.FTZ R9, R9, R20 ;  /* 0x0000001409097221 */ /* 0x008fc80000010000 */
[----:B----4-:R-:W-:-:S04]  /*05d0*/  FADD.FTZ R9, R9, R18 ;  /* 0x0000001209097221 */ /* 0x010fc80000010000 */
[----:B------:R-:W-:Y:S02]  /*05e0*/  FADD.FTZ R32, R9, R26 ;  /* 0x0000001a09207221 */ /* 0x000fe40000010000 */
[----:B------:R-:W2:Y:S02]  /*05f0*/  LDG.E R9, desc[UR8][R24.64] ;  /* 0x0000000818097981 */ /* 0x000ea4000c1e1900 */
[----:B-----5:R-:W-:Y:S01]  /*0600*/  FADD.FTZ R32, R32, R21 ;  /* 0x0000001520207221 */ /* 0x020fe20000010000 */
[----:B------:R-:W-:-:S04]  /*0610*/  IMAD.WIDE.U32 R20, R31, 0x4, R16 ;  /* 0x000000041f147825 */ /* 0x000fc800078e0010 */
[--C-:B------:R-:W-:Y:S01]  /*0620*/  IMAD.WIDE.U32 R18, R33, 0x4, R16.reuse ;  /* 0x0000000421127825 */ /* 0x100fe200078e0010 */
[----:B------:R0:W3:Y:S05]  /*0630*/  LDG.E R24, desc[UR8][R20.64] ;  /* 0x0000000814187981 */ /* 0x0000ea000c1e1900 */
[----:B------:R-:W4:Y:S01]  /*0640*/  LDG.E R18, desc[UR8][R18.64] ;  /* 0x0000000812127981 */ /* 0x000f22000c1e1900 */
[----:B0-----:R-:W-:-:S04]  /*0650*/  IMAD.WIDE.U32 R20, R35, 0x4, R16 ;  /* 0x0000000423147825 */ /* 0x001fc800078e0010 */
[----:B------:R-:W-:Y:S02]  /*0660*/  IMAD.WIDE.U32 R26, R37, 0x4, R16 ;  /* 0x00000004251a7825 */ /* 0x000fe400078e0010 */
[----:B------:R-:W5:Y:S04]  /*0670*/  LDG.E R20, desc[UR8][R20.64] ;  /* 0x0000000814147981 */ /* 0x000f68000c1e1900 */
[----:B------:R-:W5:Y:S01]  /*0680*/  LDG.E R26, desc[UR8][R26.64] ;  /* 0x000000081a1a7981 */ /* 0x000f62000c1e1900 */
[----:B--2---:R-:W-:-:S04]  /*0690*/  FADD.FTZ R9, R32, R9 ;  /* 0x0000000920097221 */ /* 0x004fc80000010000 */
[----:B---3--:R-:W-:Y:S01]  /*06a0*/  FADD.FTZ R9, R9, R24 ;  /* 0x0000001809097221 */ /* 0x008fe20000010000 */
[----:B------:R-:W-:-:S04]  /*06b0*/  IMAD.WIDE.U32 R24, R22, 0x4, R16 ;  /* 0x0000000416187825 */ /* 0x000fc800078e0010 */
[----:B----4-:R-:W-:Y:S01]  /*06c0*/  FADD.FTZ R9, R9, R18 ;  /* 0x0000001209097221 */ /* 0x010fe20000010000 */
[----:B------:R-:W-:Y:S01]  /*06d0*/  IMAD.WIDE.U32 R18, R28, 0x4, R16 ;  /* 0x000000041c127825 */ /* 0x000fe200078e0010 */
[----:B------:R0:W2:Y:S05]  /*06e0*/  LDG.E R32, desc[UR8][R24.64] ;  /* 0x0000000818207981 */ /* 0x0000aa000c1e1900 */
[----:B------:R-:W3:Y:S01]  /*06f0*/  LDG.E R18, desc[UR8][R18.64] ;  /* 0x0000000812127981 */ /* 0x000ee2000c1e1900 */
[----:B-----5:R-:W-:Y:S01]  /*0700*/  FADD.FTZ R9, R9, R20 ;  /* 0x0000001409097221 */ /* 0x020fe20000010000 */
[----:B------:R-:W-:-:S04]  /*0710*/  IMAD.WIDE.U32 R20, R11, 0x4, R16 ;  /* 0x000000040b147825 */ /* 0x000fc800078e0010 */
[----:B0-----:R-:W-:-:S04]  /*0720*/  IMAD.WIDE.U32 R24, R15, 0x4, R16 ;  /* 0x000000040f187825 */ /* 0x001fc800078e0010 */
[----:B------:R-:W-:Y:S01]  /*0730*/  FADD.FTZ R9, R9, R26 ;  /* 0x0000001a09097221 */ /* 0x000fe20000010000 */
[----:B------:R-:W4:Y:S01]  /*0740*/  LDG.E R20, desc[UR8][R20.64] ;  /* 0x0000000814147981 */ /* 0x000f22000c1e1900 */
[----:B------:R-:W-:-:S03]  /*0750*/  IMAD.WIDE.U32 R26, R12, 0x4, R16 ;  /* 0x000000040c1a7825 */ /* 0x000fc600078e0010 */
[----:B------:R-:W5:Y:S01]  /*0760*/  LDG.E R24, desc[UR8][R24.64] ;  /* 0x0000000818187981 */ /* 0x000f62000c1e1900 */
[----:B------:R-:W-:-:S03]  /*0770*/  IMAD.WIDE.U32 R16, R13, 0x4, R16 ;  /* 0x000000040d107825 */ /* 0x000fc600078e0010 */
[----:B------:R-:W5:Y:S04]  /*0780*/  LDG.E R26, desc[UR8][R26.64] ;  /* 0x000000081a1a7981 */ /* 0x000f68000c1e1900 */
[----:B------:R0:W5:Y:S01]  /*0790*/  LDG.E R17, desc[UR8][R16.64] ;  /* 0x0000000810117981 */ /* 0x000162000c1e1900 */
[----:B------:R-:W-:Y:S01]  /*07a0*/  IADD3 R36, PT, PT, R36, 0x10, RZ ;  /* 0x0000001024247810 */ /* 0x000fe20007ffe0ff */
[----:B0-----:R-:W0:Y:S03]  /*07b0*/  LDC R16, c[0x0][0x3a0] ;  /* 0x0000e800ff107b82 */ /* 0x001e260000000800 */
[----:B------:R-:W-:Y:S02]  /*07c0*/  ISETP.NE.AND P1, PT, R36, RZ, PT ;  /* 0x000000ff2400720c */ /* 0x000fe40003f25270 */
[----:B0-----:R-:W-:-:S02]  /*07d0*/  LEA R34, R16, R34, 0x4 ;  /* 0x0000002210227211 */ /* 0x001fc400078e20ff */
[C---:B------:R-:W-:Y:S02]  /*07e0*/  LEA R7, R16.reuse, R7, 0x4 ;  /* 0x0000000710077211 */ /* 0x040fe400078e20ff */
[C---:B------:R-:W-:Y:S02]  /*07f0*/  LEA R23, R16.reuse, R23, 0x4 ;  /* 0x0000001710177211 */ /* 0x040fe400078e20ff */
[C---:B------:R-:W-:Y:S02]  /*0800*/  LEA R29, R16.reuse, R29, 0x4 ;  /* 0x0000001d101d7211 */ /* 0x040fe400078e20ff */
[C---:B------:R-:W-:Y:S02]  /*0810*/  LEA R30, R16.reuse, R30, 0x4 ;  /* 0x0000001e101e7211 */ /* 0x040fe400078e20ff */
[C---:B------:R-:W-:Y:S02]  /*0820*/  LEA R31, R16.reuse, R31, 0x4 ;  /* 0x0000001f101f7211 */ /* 0x040fe400078e20ff */
[----:B------:R-:W-:-:S02]  /*0830*/  LEA R33, R16, R33, 0x4 ;  /* 0x0000002110217211 */ /* 0x000fc400078e20ff */
        /* <DEDUP_REMOVED lines=8> */
[----:B------:R-:W-:Y:S01]  /*08c0*/  LEA R14, R16, R14, 0x4 ;  /* 0x0000000e100e7211 */ /* 0x000fe200078e20ff */
[----:B--2---:R-:W-:-:S04]  /*08d0*/  FADD.FTZ R9, R9, R32 ;  /* 0x0000002009097221 */ /* 0x004fc80000010000 */
[----:B---3--:R-:W-:-:S04]  /*08e0*/  FADD.FTZ R9, R9, R18 ;  /* 0x0000001209097221 */ /* 0x008fc80000010000 */
[----:B----4-:R-:W-:-:S04]  /*08f0*/  FADD.FTZ R9, R9, R20 ;  /* 0x0000001409097221 */ /* 0x010fc80000010000 */
[----:B-----5:R-:W-:-:S04]  /*0900*/  FADD.FTZ R9, R9, R24 ;  /* 0x0000001809097221 */ /* 0x020fc80000010000 */
[----:B------:R-:W-:-:S04]  /*0910*/  FADD.FTZ R18, R9, R26 ;  /* 0x0000001a09127221 */ /* 0x000fc80000010000 */
[----:B------:R-:W-:Y:S01]  /*0920*/  FADD.FTZ R9, R18, R17 ;  /* 0x0000001112097221 */ /* 0x000fe20000010000 */
[----:B------:R-:W-:Y:S06]  /*0930*/  @P1 BRA `(.L_x_5572) ;  /* 0xfffffff800ec1947 */ /* 0x000fec000383ffff */
[----:B------:R-:W-:Y:S05]  /*0940*/  BSYNC.RECONVERGENT B2 ;  /* 0x0000000000027941 */ /* 0x000fea0003800200 */
.L_x_5571:
[----:B------:R-:W-:-:S07]  /*0950*/  MOV R14, UR12 ;  /* 0x0000000c000e7c02 */ /* 0x000fce0008000f00 */
.L_x_5570:
[----:B------:R-:W0:Y:S02]  /*0960*/  LDCU UR6, c[0x0][0x39c] ;  /* 0x00007380ff0677ac */ /* 0x000e240008000800 */
[----:B0-----:R-:W-:-:S04]  /*0970*/  ULOP3.LUT UR6, UR6, 0xf, URZ, 0xc0, !UPT ;  /* 0x0000000f06067892 */ /* 0x001fc8000f8ec0ff */
[----:B------:R-:W-:-:S09]  /*0980*/  UISETP.NE.AND UP0, UPT, UR6, URZ, UPT ;  /* 0x000000ff0600728c */ /* 0x000fd2000bf05270 */
[----:B------:R-:W-:Y:S05]  /*0990*/  BRA.U !UP0, `(.L_x_5569) ;  /* 0x0000000508487547 */ /* 0x000fea000b800000 */
[----:B------:R-:W-:Y:S02]  /*09a0*/  UIADD3 UR6, UPT, UPT, UR6, -0x1, URZ ;  /* 0xffffffff06067890 */ /* 0x000fe4000fffe0ff */
[----:B------:R-:W-:Y:S02]  /*09b0*/  UISETP.NE.AND UP1, UPT, UR10, URZ, UPT ;  /* 0x000000ff0a00728c */ /* 0x000fe4000bf25270 */
[----:B------:R-:W-:-:S09]  /*09c0*/  UISETP.GE.U32.AND UP0, UPT, UR6, 0x7, UPT ;  /* 0x000000070600788c */ /* 0x000fd2000bf06070 */
[----:B------:R-:W-:Y:S05]  /*09d0*/  BRA.U !UP0, `(.L_x_5573) ;  /* 0x00000001088c7547 */ /* 0x000fea000b800000 */
[----:B------:R-:W0:Y:S01]  /*09e0*/  LDCU UR6, c[0x0][0x3a0] ;  /* 0x00007400ff0677ac */ /* 0x000e220008000800 */
[----:B------:R-:W1:Y:S01]  /*09f0*/  LDC.64 R12, c[0x0][0x390] ;  /* 0x0000e400ff0c7b82 */ /* 0x000e620000000a00 */
[----:B0-----:R-:W-:-:S05]  /*0a00*/  IMAD R25, R14, UR6, R5 ;  /* 0x000000060e197c24 */ /* 0x001fca000f8e0205 */
[C---:B------:R-:W-:Y:S01]  /*0a10*/  IADD3 R19, PT, PT, R25.reuse, UR6, RZ ;  /* 0x0000000619137c10 */ /* 0x040fe2000fffe0ff */
[----:B-1----:R-:W-:-:S03]  /*0a20*/  IMAD.WIDE.U32 R24, R25, 0x4, R12 ;  /* 0x0000000419187825 */ /* 0x002fc600078e000c */
[C---:B------:R-:W-:Y:S01]  /*0a30*/  IADD3 R27, PT, PT, R19.reuse, UR6, RZ ;  /* 0x00000006131b7c10 */ /* 0x040fe2000fffe0ff */
[--C-:B------:R-:W-:Y:S02]  /*0a40*/  IMAD.WIDE.U32 R18, R19, 0x4, R12.reuse ;  /* 0x0000000413127825 */ /* 0x100fe400078e000c */
[----:B------:R-:W2:Y:S01]  /*0a50*/  LDG.E R24, desc[UR8][R24.64] ;  /* 0x0000000818187981 */ /* 0x000ea2000c1e1900 */
[C---:B------:R-:W-:Y:S01]  /*0a60*/  IADD3 R21, PT, PT, R27.reuse, UR6, RZ ;  /* 0x000000061b157c10 */ /* 0x040fe2000fffe0ff */
[--C-:B------:R-:W-:Y:S02]  /*0a70*/  IMAD.WIDE.U32 R26, R27, 0x4, R12.reuse ;  /* 0x000000041b1a7825 */ /* 0x100fe400078e000c */
[----:B------:R0:W3:Y:S01]  /*0a80*/  LDG.E R7, desc[UR8][R18.64] ;  /* 0x0000000812077981 */ /* 0x0000e2000c1e1900 */
[C---:B------:R-:W-:Y:S01]  /*0a90*/  IADD3 R23, PT, PT, R21.reuse, UR6, RZ ;  /* 0x0000000615177c10 */ /* 0x040fe2000fffe0ff */
[--C-:B------:R-:W-:Y:S02]  /*0aa0*/  IMAD.WIDE.U32 R20, R21, 0x4, R12.reuse ;  /* 0x0000000415147825 */ /* 0x100fe400078e000c */
[----:B------:R-:W4:Y:S01]  /*0ab0*/  LDG.E R26, desc[UR8][R26.64] ;  /* 0x000000081a1a7981 */ /* 0x000f22000c1e1900 */
[C---:B------:R-:W-:Y:S01]  /*0ac0*/  IADD3 R17, PT, PT, R23.reuse, UR6, RZ ;  /* 0x0000000617117c10 */ /* 0x040fe2000fffe0ff */
[----:B------:R-:W-:-:S02]  /*0ad0*/  IMAD.WIDE.U32 R22, R23, 0x4, R12 ;  /* 0x0000000417167825 */ /* 0x000fc400078e000c */
[----:B------:R-:W5:Y:S01]  /*0ae0*/  LDG.E R20, desc[UR8][R20.64] ;  /* 0x0000000814147981 */ /* 0x000f62000c1e1900 */
[C---:B------:R-:W-:Y:S01]  /*0af0*/  IADD3 R11, PT, PT, R17.reuse, UR6, RZ ;  /* 0x00000006110b7c10 */ /* 0x040fe2000fffe0ff */
[--C-:B------:R-:W-:Y:S02]  /*0b00*/  IMAD.WIDE.U32 R16, R17, 0x4, R12.reuse ;  /* 0x0000000411107825 */ /* 0x100fe400078e000c */
[----:B------:R-:W5:Y:S01]  /*0b10*/  LDG.E R22, desc[UR8][R22.64] ;  /* 0x0000000816167981 */ /* 0x000f62000c1e1900 */
[C---:B------:R-:W-:Y:S01]  /*0b20*/  IADD3 R15, PT, PT, R11.reuse, UR6, RZ ;  /* 0x000000060b0f7c10 */ /* 0x040fe2000fffe0ff */
[--C-:B0-----:R-:W-:Y:S02]  /*0b30*/  IMAD.WIDE.U32 R18, R11, 0x4, R12.reuse ;  /* 0x000000040b127825 */ /* 0x101fe400078e000c */
[----:B------:R-:W5:Y:S02]  /*0b40*/  LDG.E R16, desc[UR8][R16.64] ;  /* 0x0000000810107981 */ /* 0x000f64000c1e1900 */
[----:B------:R-:W-:-:S02]  /*0b50*/  IMAD.WIDE.U32 R12, R15, 0x4, R12 ;  /* 0x000000040f0c7825 */ /* 0x000fc400078e000c */
[----:B------:R-:W5:Y:S04]  /*0b60*/  LDG.E R18, desc[UR8][R18.64] ;  /* 0x0000000812127981 */ /* 0x000f68000c1e1900 */
[----:B------:R-:W5:Y:S01]  /*0b70*/  LDG.E R12, desc[UR8][R12.64] ;  /* 0x000000080c0c7981 */ /* 0x000f62000c1e1900 */
[----:B------:R-:W-:Y:S01]  /*0b80*/  IADD3 R14, PT, PT, R14, 0x8, RZ ;  /* 0x000000080e0e7810 */ /* 0x000fe20007ffe0ff */
[----:B--2---:R-:W-:-:S04]  /*0b90*/  FADD.FTZ R24, R9, R24 ;  /* 0x0000001809187221 */ /* 0x004fc80000010000 */
[----:B---3--:R-:W-:-:S04]  /*0ba0*/  FADD.FTZ R7, R24, R7 ;  /* 0x0000000718077221 */ /* 0x008fc80000010000 */
[----:B----4-:R-:W-:-:S04]  /*0bb0*/  FADD.FTZ R7, R7, R26 ;  /* 0x0000001a07077221 */ /* 0x010fc80000010000 */
[----:B-----5:R-:W-:-:S04]  /*0bc0*/  FADD.FTZ R7, R7, R20 ;  /* 0x0000001407077221 */ /* 0x020fc80000010000 */
[----:B------:R-:W-:-:S04]  /*0bd0*/  FADD.FTZ R7, R7, R22 ;  /* 0x0000001607077221 */ /* 0x000fc80000010000 */
[----:B------:R-:W-:-:S04]  /*0be0*/  FADD.FTZ R7, R7, R16 ;  /* 0x0000001007077221 */ /* 0x000fc80000010000 */
[----:B------:R-:W-:-:S04]  /*0bf0*/  FADD.FTZ R7, R7, R18 ;  /* 0x0000001207077221 */ /* 0x000fc80000010000 */
[----:B------:R-:W-:-:S07]  /*0c00*/  FADD.FTZ R9, R7, R12 ;  /* 0x0000000c07097221 */ /* 0x000fce0000010000 */
.L_x_5573:
        /* <DEDUP_REMOVED lines=15> */
[----:B------:R-:W3:Y:S02]  /*0d00*/  LDG.E R18, desc[UR8][R18.64] ;  /* 0x0000000812127981 */ /* 0x000ee4000c1e1900 */
[----:B------:R-:W-:Y:S02]  /*0d10*/  IMAD.WIDE.U32 R12, R7, 0x4, R12 ;  /* 0x00000004070c7825 */ /* 0x000fe400078e000c */
[----:B------:R-:W4:Y:S04]  /*0d20*/  LDG.E R20, desc[UR8][R20.64] ;  /* 0x0000000814147981 */ /* 0x000f28000c1e1900 */
[----:B------:R-:W5:Y:S01]  /*0d30*/  LDG.E R12, desc[UR8][R12.64] ;  /* 0x000000080c0c7981 */ /* 0x000f62000c1e1900 */
[----:B------:R-:W-:Y:S01]  /*0d40*/  IADD3 R14, PT, PT, R14, 0x4, RZ ;  /* 0x000000040e0e7810 */ /* 0x000fe20007ffe0ff */
[----:B--2---:R-:W-:-:S04]  /*0d50*/  FADD.FTZ R9, R9, R16 ;  /* 0x0000001009097221 */ /* 0x004fc80000010000 */
[----:B---3--:R-:W-:-:S04]  /*0d60*/  FADD.FTZ R9, R9, R18 ;  /* 0x0000001209097221 */ /* 0x008fc80000010000 */
[----:B----4-:R-:W-:-:S04]  /*0d70*/  FADD.FTZ R9, R9, R20 ;  /* 0x0000001409097221 */ /* 0x010fc80000010000 */
[----:B-----5:R-:W-:-:S07]  /*0d80*/  FADD.FTZ R9, R9, R12 ;  /* 0x0000000c09097221 */ /* 0x020fce0000010000 */
.L_x_5574:
[----:B------:R-:W-:Y:S05]  /*0d90*/  BRA.U !UP1, `(.L_x_5569) ;  /* 0x0000000109487547 */ /* 0x000fea000b800000 */
[----:B------:R-:W0:Y:S01]  /*0da0*/  LDC.64 R16, c[0x0][0x390] ;  /* 0x0000e400ff107b82 */ /* 0x000e220000000a00 */
[----:B------:R-:W1:Y:S02]  /*0db0*/  LDCU UR6, c[0x0][0x3a0] ;  /* 0x00007400ff0677ac */ /* 0x000e640008000800 */
[----:B-1----:R-:W-:-:S04]  /*0dc0*/  IMAD R7, R14, UR6, R5 ;  /* 0x000000060e077c24 */ /* 0x002fc8000f8e0205 */
[----:B0-----:R-:W-:-:S06]  /*0dd0*/  IMAD.WIDE.U32 R12, R7, 0x4, R16 ;  /* 0x00000004070c7825 */ /* 0x001fcc00078e0010 */
[----:B------:R-:W2:Y:S01]  /*0de0*/  LDG.E R12, desc[UR8][R12.64] ;  /* 0x000000080c0c7981 */ /* 0x000ea2000c1e1900 */
[----:B------:R-:W-:Y:S01]  /*0df0*/  UISETP.NE.AND UP0, UPT, UR11, 0x1, UPT ;  /* 0x000000010b00788c */ /* 0x000fe2000bf05270 */
[----:B--2---:R-:W-:-:S08]  /*0e00*/  FADD.FTZ R9, R9, R12 ;  /* 0x0000000c09097221 */ /* 0x004fd00000010000 */
[----:B------:R-:W-:Y:S05]  /*0e10*/  BRA.U !UP0, `(.L_x_5569) ;  /* 0x0000000108287547 */ /* 0x000fea000b800000 */
[----:B------:R-:W-:Y:S01]  /*0e20*/  UISETP.NE.AND UP0, UPT, UR11, 0x2, UPT ;  /* 0x000000020b00788c */ /* 0x000fe2000bf05270 */
[----:B------:R-:W-:-:S05]  /*0e30*/  IADD3 R7, PT, PT, R7, UR6, RZ ;  /* 0x0000000607077c10 */ /* 0x000fca000fffe0ff */
[----:B------:R-:W-:Y:S01]  /*0e40*/  PLOP3.LUT P1, PT, PT, PT, UP0, 0x80, 0x8 ;  /* 0x000000000008781c */ /* 0x000fe20003f2f008 */
[----:B------:R-:W-:-:S06]  /*0e50*/  IMAD.WIDE.U32 R12, R7, 0x4, R16 ;  /* 0x00000004070c7825 */ /* 0x000fcc00078e0010 */
[----:B------:R-:W2:Y:S06]  /*0e60*/  LDG.E R12, desc[UR8][R12.64] ;  /* 0x000000080c0c7981 */ /* 0x000eac000c1e1900 */
[----:B------:R-:W-:-:S05]  /*0e70*/  @P1 IADD3 R15, PT, PT, R7, UR6, RZ ;  /* 0x00000006070f1c10 */ /* 0x000fca000fffe0ff */
[----:B------:R-:W-:-:S06]  /*0e80*/  @P1 IMAD.WIDE.U32 R14, R15, 0x4, R16 ;  /* 0x000000040f0e1825 */ /* 0x000fcc00078e0010 */
[----:B------:R-:W3:Y:S01]  /*0e90*/  @P1 LDG.E R14, desc[UR8][R14.64] ;  /* 0x000000080e0e1981 */ /* 0x000ee2000c1e1900 */
[----:B--2---:R-:W-:-:S04]  /*0ea0*/  FADD.FTZ R9, R9, R12 ;  /* 0x0000000c09097221 */ /* 0x004fc80000010000 */
[----:B---3--:R-:W-:-:S07]  /*0eb0*/  @P1 FADD.FTZ R9, R9, R14 ;  /* 0x0000000e09091221 */ /* 0x008fce0000010000 */
.L_x_5569:
[----:B------:R-:W-:Y:S05]  /*0ec0*/  @!P0 BRA `(.L_x_5575) ;  /* 0x0000000c00e08947 */ /* 0x000fea0003800000 */
[----:B------:R-:W0:Y:S01]  /*0ed0*/  LDCU UR6, c[0x0][0x39c] ;  /* 0x00007380ff0677ac */ /* 0x000e220008000800 */
[----:B------:R-:W-:Y:S01]  /*0ee0*/  HFMA2 R16, -RZ, RZ, 0, 0 ;  /* 0x00000000ff107431 */ /* 0x000fe200000001ff */
[----:B0-----:R-:W-:-:S09]  /*0ef0*/  UISETP.GE.U32.AND UP0, UPT, UR6, 0x8, UPT ;  /* 0x000000080600788c */ /* 0x001fd2000bf06070 */
[----:B------:R-:W-:Y:S05]  /*0f00*/  BRA.U !UP0, `(.L_x_5576) ;  /* 0x0000000508687547 */ /* 0x000fea000b800000 */
[----:B------:R-:W-:Y:S01]  /*0f10*/  BSSY.RECONVERGENT B2, `(.L_x_5577) ;  /* 0x0000058000027945 */ /* 0x000fe20003800200 */
[----:B------:R-:W-:-:S07]  /*0f20*/  MOV R18, RZ ;  /* 0x000000ff00127202 */ /* 0x000fce0000000f00 */
.L_x_5578:
[----:B0-----:R-:W0:Y:S01]  /*0f30*/  LDC.64 R14, c[0x0][0x390] ;  /* 0x0000e400ff0e7b82 */ /* 0x001e220000000a00 */
[----:B------:R-:W1:Y:S07]  /*0f40*/  LDCU UR6, c[0x0][0x3a0] ;  /* 0x00007400ff0677ac */ /* 0x000e6e0008000800 */
[----:B------:R-:W2:Y:S08]  /*0f50*/  LDC.64 R16, c[0x0][0x388] ;  /* 0x0000e200ff107b82 */ /* 0x000eb00000000a00 */
[----:B------:R-:W3:Y:S01]  /*0f60*/  LDC.64 R12, c[0x0][0x380] ;  /* 0x0000e000ff0c7b82 */ /* 0x000ee20000000a00 */
[----:B-1----:R-:W-:-:S04]  /*0f70*/  IMAD R21, R18, UR6, R5 ;  /* 0x0000000612157c24 */ /* 0x002fc8000f8e0205 */
[----:B0-----:R-:W-:-:S06]  /*0f80*/  IMAD.WIDE.U32 R24, R21, 0x4, R14 ;  /* 0x0000000415187825 */ /* 0x001fcc00078e000e */
[----:B------:R-:W4:Y:S01]  /*0f90*/  LDG.E R24, desc[UR8][R24.64] ;  /* 0x0000000818187981 */ /* 0x000f22000c1e1900 */
[----:B--2---:R-:W-:-:S06]  /*0fa0*/  IMAD.WIDE.U32 R26, R21, 0x4, R16 ;  /* 0x00000004151a7825 */ /* 0x004fcc00078e0010 */
[----:B------:R-:W4:Y:S01]  /*0fb0*/  LDG.E R27, desc[UR8][R26.64] ;  /* 0x000000081a1b7981 */ /* 0x000f22000c1e1900 */
[C---:B------:R-:W-:Y:S01]  /*0fc0*/  IADD3 R11, PT, PT, R21.reuse, UR6, RZ ;  /* 0x00000006150b7c10 */ /* 0x040fe2000fffe0ff */
[----:B---3--:R-:W-:-:S04]  /*0fd0*/  IMAD.WIDE.U32 R20, R21, 0x2, R12 ;  /* 0x0000000215147825 */ /* 0x008fc800078e000c */
[----:B------:R-:W-:-:S04]  /*0fe0*/  IMAD.WIDE.U32 R28, R11, 0x4, R14 ;  /* 0x000000040b1c7825 */ /* 0x000fc800078e000e */
[----:B------:R-:W-:-:S04]  /*0ff0*/  IMAD.WIDE.U32 R22, R11, 0x4, R16 ;  /* 0x000000040b167825 */ /* 0x000fc800078e0010 */
[----:B----4-:R-:W-:-:S05]  /*1000*/  FFMA.FTZ R7, R27, -R9, R24 ;  /* 0x800000091b077223 */ /* 0x010fca0000010018 */
[----:B------:R-:W-:-:S04]  /*1010*/  F2FP.BF16.F32.PACK_AB R7, RZ, R7 ;  /* 0x00000007ff07723e */ /* 0x000fc800000010ff */
[----:B------:R-:W-:-:S05]  /*1020*/  PRMT R25, R7, 0x7610, R25 ;  /* 0x0000761007197816 */ /* 0x000fca0000000019 */
[----:B------:R0:W-:Y:S04]  /*1030*/  STG.E.U16 desc[UR8][R20.64], R25 ;  /* 0x0000001914007986 */ /* 0x0001e8000c101508 */
[----:B------:R-:W2:Y:S04]  /*1040*/  LDG.E R28, desc[UR8][R28.64] ;  /* 0x000000081c1c7981 */ /* 0x000ea8000c1e1900 */
[----:B------:R-:W2:Y:S01]  /*1050*/  LDG.E R23, desc[UR8][R22.64] ;  /* 0x0000000816177981 */ /* 0x000ea2000c1e1900 */
[C---:B------:R-:W-:Y:S01]  /*1060*/  IADD3 R19, PT, PT, R11.reuse, UR6, RZ ;  /* 0x000000060b137c10 */ /* 0x040fe2000fffe0ff */
[----:B0-----:R-:W-:-:S04]  /*1070*/  IMAD.WIDE.U32 R24, R11, 0x2, R12 ;  /* 0x000000020b187825 */ /* 0x001fc800078e000c */
[----:B------:R-:W-:-:S04]  /*1080*/  IMAD.WIDE.U32 R30, R19, 0x4, R14 ;  /* 0x00000004131e7825 */ /* 0x000fc800078e000e */
[----:B------:R-:W-:-:S04]  /*1090*/  IMAD.WIDE.U32 R26, R19, 0x4, R16 ;  /* 0x00000004131a7825 */ /* 0x000fc800078e0010 */
[----:B--2---:R-:W-:-:S05]  /*10a0*/  FFMA.FTZ R7, R23, -R9, R28 ;  /* 0x8000000917077223 */ /* 0x004fca000001001c */
        /* <DEDUP_REMOVED lines=55> */
[----:B------:R-:W-:Y:S01]  /*1420*/  IMAD.WIDE.U32 R12, R11, 0x2, R12 ;  /* 0x000000020b0c7825 */ /* 0x000fe200078e000c */
[----:B------:R-:W-:-:S04]  /*1430*/  IADD3 R18, PT, PT, R18, 0x8, RZ ;  /* 0x0000000812127810 */ /* 0x000fc80007ffe0ff */
[----:B------:R-:W-:Y:S01]  /*1440*/  ISETP.NE.AND P0, PT, R18, UR13, PT ;  /* 0x0000000d12007c0c */ /* 0x000fe2000bf05270 */
[----:B--2---:R-:W-:-:S05]  /*1450*/  FFMA.FTZ R7, R17, -R9, R14 ;  /* 0x8000000911077223 */ /* 0x004fca000001000e */
[----:B------:R-:W-:-:S05]  /*1460*/  F2FP.BF16.F32.PACK_AB R7, RZ, R7 ;  /* 0x00000007ff07723e */ /* 0x000fca00000010ff */
[----:B------:R0:W-:Y:S02]  /*1470*/  STG.E.U16 desc[UR8][R12.64], R7 ;  /* 0x000000070c007986 */ /* 0x0001e4000c101508 */
[----:B------:R-:W-:Y:S05]  /*1480*/  @P0 BRA `(.L_x_5578) ;  /* 0xfffffff800a80947 */ /* 0x000fea000383ffff */
[----:B------:R-:W-:Y:S05]  /*1490*/  BSYNC.RECONVERGENT B2 ;  /* 0x0000000000027941 */ /* 0x000fea0003800200 */
.L_x_5577:
[----:B------:R-:W-:-:S07]  /*14a0*/  MOV R16, UR13 ;  /* 0x0000000d00107c02 */ /* 0x000fce0008000f00 */
.L_x_5576:
[----:B------:R-:W-:-:S09]  /*14b0*/  UISETP.NE.AND UP0, UPT, UR10, URZ, UPT ;  /* 0x000000ff0a00728c */ /* 0x000fd2000bf05270 */
[----:B------:R-:W-:Y:S05]  /*14c0*/  BRA.U !UP0, `(.L_x_5575) ;  /* 0x0000000908607547 */ /* 0x000fea000b800000 */
[----:B------:R-:W-:Y:S02]  /*14d0*/  UIADD3 UR6, UPT, UPT, UR10, -0x1, URZ ;  /* 0xffffffff0a067890 */ /* 0x000fe4000fffe0ff */
[----:B------:R-:W-:Y:S02]  /*14e0*/  UISETP.NE.AND UP1, UPT, UR11, URZ, UPT ;  /* 0x000000ff0b00728c */ /* 0x000fe4000bf25270 */
[----:B------:R-:W-:-:S09]  /*14f0*/  UISETP.GE.U32.AND UP0, UPT, UR6, 0x3, UPT ;  /* 0x000000030600788c */ /* 0x000fd2000bf06070 */
[----:B------:R-:W-:Y:S05]  /*1500*/  BRA.U !UP0, `(.L_x_5579) ;  /* 0x0000000108b07547 */ /* 0x000fea000b800000 */
        /* <DEDUP_REMOVED lines=40> */
[----:B------:R-:W-:-:S03]  /*1790*/  IADD3 R16, PT, PT, R16, 0x4, RZ ;  /* 0x0000000410107810 */ /* 0x000fc60007ffe0ff */
[----:B--2---:R-:W-:-:S05]  /*17a0*/  FFMA.FTZ R7, R15, -R9, R12 ;  /* 0x800000090f077223 */ /* 0x004fca000001000c */
[----:B------:R-:W-:-:S05]  /*17b0*/  F2FP.BF16.F32.PACK_AB R7, RZ, R7 ;  /* 0x00000007ff07723e */ /* 0x000fca00000010ff */
[----:B------:R1:W-:Y:S02]  /*17c0*/  STG.E.U16 desc[UR8][R18.64], R7 ;  /* 0x0000000712007986 */ /* 0x0003e4000c101508 */
.L_x_5579:
[----:B------:R-:W-:Y:S05]  /*17d0*/  BRA.U !UP1, `(.L_x_5575) ;  /* 0x00000005099c7547 */ /* 0x000fea000b800000 */
[----:B------:R-:W2:Y:S01]  /*17e0*/  LDCU UR6, c[0x0][0x39c] ;  /* 0x00007380ff0677ac */ /* 0x000ea20008000800 */
[----:B------:R-:W-:Y:S02]  /*17f0*/  UISETP.NE.AND UP1, UPT, UR11, 0x1, UPT ;  /* 0x000000010b00788c */ /* 0x000fe4000bf25270 */
[----:B--2---:R-:W-:-:S07]  /*1800*/  ULOP3.LUT UP0, URZ, UR6, 0x1, URZ, 0xc0, !UPT ;  /* 0x0000000106ff7892 */ /* 0x004fce000f80c0ff */
[----:B------:R-:W-:Y:S05]  /*1810*/  BRA.U !UP1, `(.L_x_5580) ;  /* 0x0000000109607547 */ /* 0x000fea000b800000 */
[----:B01----:R-:W0:Y:S01]  /*1820*/  LDC.64 R18, c[0x0][0x390] ;  /* 0x0000e400ff127b82 */ /* 0x003e220000000a00 */
        /* <DEDUP_REMOVED lines=16> */
[----:B------:R-:W3:Y:S04]  /*1930*/  LDG.E R18, desc[UR8][R18.64] ;  /* 0x0000000812127981 */ /* 0x000ee8000c1e1900 */
[----:B------:R-:W3:Y:S01]  /*1940*/  LDG.E R13, desc[UR8][R12.64] ;  /* 0x000000080c0d7981 */ /* 0x000ee2000c1e1900 */
[----:B------:R-:W-:Y:S01]  /*1950*/  IMAD.WIDE.U32 R14, R11, 0x2, R14 ;  /* 0x000000020b0e7825 */ /* 0x000fe200078e000e */
[----:B------:R-:W-:-:S03]  /*1960*/  IADD3 R16, PT, PT, R16, 0x2, RZ ;  /* 0x0000000210107810 */ /* 0x000fc60007ffe0ff */
[----:B---3--:R-:W-:-:S05]  /*1970*/  FFMA.FTZ R7, R13, -R9, R18 ;  /* 0x800000090d077223 */ /* 0x008fca0000010012 */
[----:B------:R-:W-:-:S05]  /*1980*/  F2FP.BF16.F32.PACK_AB R7, RZ, R7 ;  /* 0x00000007ff07723e */ /* 0x000fca00000010ff */
[----:B------:R2:W-:Y:S02]  /*1990*/  STG.E.U16 desc[UR8][R14.64], R7 ;  /* 0x000000070e007986 */ /* 0x0005e4000c101508 */
.L_x_5580:
[----:B------:R-:W-:Y:S05]  /*19a0*/  BRA.U !UP0, `(.L_x_5575) ;  /* 0x0000000508287547 */ /* 0x000fea000b800000 */
[----:B0-----:R-:W0:Y:S01]  /*19b0*/  LDC.64 R12, c[0x0][0x390] ;  /* 0x0000e400ff0c7b82 */ /* 0x001e220000000a00 */
[----:B------:R-:W3:Y:S07]  /*19c0*/  LDCU UR6, c[0x0][0x3a0] ;  /* 0x00007400ff0677ac */ /* 0x000eee0008000800 */
[----:B--2---:R-:W2:Y:S01]  /*19d0*/  LDC.64 R14, c[0x0][0x388] ;  /* 0x0000e200ff0e7b82 */ /* 0x004ea20000000a00 */
[----:B---3--:R-:W-:-:S07]  /*19e0*/  IMAD R5, R16, UR6, R5 ;  /* 0x0000000610057c24 */ /* 0x008fce000f8e0205 */
[----:B-1----:R-:W1:Y:S01]  /*19f0*/  LDC.64 R16, c[0x0][0x380] ;  /* 0x0000e000ff107b82 */ /* 0x002e620000000a00 */
[----:B0-----:R-:W-:-:S06]  /*1a00*/  IMAD.WIDE.U32 R12, R5, 0x4, R12 ;  /* 0x00000004050c7825 */ /* 0x001fcc00078e000c */
[----:B------:R-:W3:Y:S01]  /*1a10*/  LDG.E R12, desc[UR8][R12.64] ;  /* 0x000000080c0c7981 */ /* 0x000ee2000c1e1900 */
[----:B--2---:R-:W-:-:S06]  /*1a20*/  IMAD.WIDE.U32 R14, R5, 0x4, R14 ;  /* 0x00000004050e7825 */ /* 0x004fcc00078e000e */
[----:B------:R-:W3:Y:S01]  /*1a30*/  LDG.E R15, desc[UR8][R14.64] ;  /* 0x000000080e0f7981 */ /* 0x000ee2000c1e1900 */
[----:B-1----:R-:W-:-:S04]  /*1a40*/  IMAD.WIDE.U32 R16, R5, 0x2, R16 ;  /* 0x0000000205107825 */ /* 0x002fc800078e0010 */
[----:B---3--:R-:W-:-:S05]  /*1a50*/  FFMA.FTZ R9, R15, -R9, R12 ;  /* 0x800000090f097223 */ /* 0x008fca000001000c */
[----:B------:R-:W-:-:S05]  /*1a60*/  F2FP.BF16.F32.PACK_AB R9, RZ, R9 ;  /* 0x00000009ff09723e */ /* 0x000fca00000010ff */
[----:B------:R3:W-:Y:S01]  /*1a70*/  STG.E.U16 desc[UR8][R16.64], R9 ;  /* 0x0000000910007986 */ /* 0x0007e2000c101508 */
[----:B------:R-:W-:Y:S05]  /*1a80*/  BRA `(.L_x_5575) ;  /* 0x0000000000f07947 */ /* 0x000fea0003800000 */
.L_x_5568:
[----:B------:R-:W0:Y:S01]  /*1a90*/  S2R R24, SR_TID.X ;  /* 0x0000000000187919 */ /* 0x000e220000002100 */
[----:B------:R-:W0:Y:S01]  /*1aa0*/  LDC R9, c[0x0][0x39c] ;  /* 0x0000e700ff097b82 */ /* 0x000e220000000800 */
[----:B------:R-:W-:Y:S01]  /*1ab0*/  MOV R7, RZ ;  /* 0x000000ff00077202 */ /* 0x000fe20000000f00 */
[----:B------:R-:W1:Y:S01]  /*1ac0*/  S2R R11, SR_TID.Y ;  /* 0x00000000000b7919 */ /* 0x000e620000002200 */
[----:B0-----:R-:W-:-:S13]  /*1ad0*/  ISETP.GE.U32.AND P0, PT, R24, R9, PT ;  /* 0x000000091800720c */ /* 0x001fda0003f06070 */
[----:B-1----:R-:W-:Y:S05]  /*1ae0*/  @P0 BRA `(.L_x_5581) ;  /* 0x00000000002c0947 */ /* 0x002fea0003800000 */
[----:B------:R-:W0:Y:S01]  /*1af0*/  LDC.64 R14, c[0x0][0x390] ;  /* 0x0000e400ff0e7b82 */ /* 0x000e220000000a00 */
[----:B------:R-:W-:Y:S01]  /*1b00*/  HFMA2 R7, -RZ, RZ, 0, 0 ;  /* 0x00000000ff077431 */ /* 0x000fe200000001ff */
[----:B------:R-:W-:-:S07]  /*1b10*/  MOV R16, R24 ;  /* 0x0000001800107202 */ /* 0x000fce0000000f00 */
.L_x_5582:
[----:B------:R-:W1:Y:S02]  /*1b20*/  LDCU UR6, c[0x0][0x3a0] ;  /* 0x00007400ff0677ac */ /* 0x000e640008000800 */
[----:B-1----:R-:W-:-:S04]  /*1b30*/  IMAD R13, R16, UR6, R5 ;  /* 0x00000006100d7c24 */ /* 0x002fc8000f8e0205 */
[----:B0-----:R-:W-:-:S06]  /*1b40*/  IMAD.WIDE.U32 R12, R13, 0x4, R14 ;  /* 0x000000040d0c7825 */ /* 0x001fcc00078e000e */
[----:B------:R-:W2:Y:S01]  /*1b50*/  LDG.E R12, desc[UR8][R12.64] ;  /* 0x000000080c0c7981 */ /* 0x000ea2000c1e1900 */
[----:B------:R-:W-:-:S04]  /*1b60*/  IADD3 R16, PT, PT, R16, UR16, RZ ;  /* 0x0000001010107c10 */ /* 0x000fc8000fffe0ff */
[----:B------:R-:W-:Y:S01]  /*1b70*/  ISETP.GE.U32.AND P1, PT, R16, R9, PT ;  /* 0x000000091000720c */ /* 0x000fe20003f26070 */
[----:B--2---:R-:W-:-:S12]  /*1b80*/  FADD.FTZ R7, R12, R7 ;  /* 0x000000070c077221 */ /* 0x004fd80000010000 */
[----:B------:R-:W-:Y:S05]  /*1b90*/  @!P1 BRA `(.L_x_5582) ;  /* 0xfffffffc00e09947 */ /* 0x000fea000383ffff */
.L_x_5581:
[----:B------:R-:W0:Y:S01]  /*1ba0*/  S2UR UR7, SR_CgaCtaId ;  /* 0x00000000000779c3 */ /* 0x000e220000008800 */
[----:B------:R-:W-:Y:S01]  /*1bb0*/  UMOV UR6, 0x400 ;  /* 0x0000040000067882 */ /* 0x000fe20000000000 */
[----:B------:R-:W-:Y:S01]  /*1bc0*/  IMAD R11, R11, UR16, RZ ;  /* 0x000000100b0b7c24 */ /* 0x000fe2000f8e02ff */
[----:B------:R-:W-:Y:S01]  /*1bd0*/  MOV R9, UR16 ;  /* 0x0000001000097c02 */ /* 0x000fe20008000f00 */
[----:B0-----:R-:W-:-:S06]  /*1be0*/  ULEA UR6, UR7, UR6, 0x18 ;  /* 0x0000000607067291 */ /* 0x001fcc000f8ec0ff */
[----:B------:R-:W-:Y:S01]  /*1bf0*/  LEA R19, R11, UR6, 0x2 ;  /* 0x000000060b137c11 */ /* 0x000fe2000f8e10ff */
[----:B------:R-:W-:Y:S05]  /*1c00*/  WARPSYNC.ALL ;  /* 0x0000000000007948 */ /* 0x000fea0003800000 */
[----:B------:R-:W-:Y:S01]  /*1c10*/  BAR.SYNC.DEFER_BLOCKING 0x0 ;  /* 0x0000000000007b1d */ /* 0x000fe20000010000 */
[----:B------:R-:W-:-:S05]  /*1c20*/  LEA R14, R24, R19, 0x2 ;  /* 0x00000013180e7211 */ /* 0x000fca00078e10ff */
[----:B------:R0:W-:Y:S02]  /*1c30*/  STS [R14], R7 ;  /* 0x000000070e007388 */ /* 0x0001e40000000800 */
.L_x_5583:
[----:B------:R-:W-:Y:S05]  /*1c40*/  WARPSYNC.ALL ;  /* 0x0000000000007948 */ /* 0x000fea0003800000 */
[----:B------:R-:W-:Y:S01]  /*1c50*/  BAR.SYNC.DEFER_BLOCKING 0x0 ;  /* 0x0000000000007b1d */ /* 0x000fe20000010000 */
[----:B------:R-:W-:-:S04]  /*1c60*/  SHF.R.U32.HI R13, RZ, 0x1, R9 ;  /* 0x00000001ff0d7819 */ /* 0x000fc80000011609 */
[----:B------:R-:W-:-:S13]  /*1c70*/  ISETP.GE.U32.AND P1, PT, R24, R13, PT ;  /* 0x0000000d1800720c */ /* 0x000fda0003f26070 */
[----:B------:R-:W-:Y:S01]  /*1c80*/  @!P1 LEA R11, R13, R14, 0x2 ;  /* 0x0000000e0d0b9211 */ /* 0x000fe200078e10ff */
[----:B0-----:R-:W-:Y:S04]  /*1c90*/  @!P1 LDS R7, [R14] ;  /* 0x000000000e079984 */ /* 0x001fe80000000800 */
[----:B------:R-:W0:Y:S02]  /*1ca0*/  @!P1 LDS R12, [R11] ;  /* 0x000000000b0c9984 */ /* 0x000e240000000800 */
[----:B0-----:R-:W-:-:S05]  /*1cb0*/  @!P1 FADD.FTZ R7, R7, R12 ;  /* 0x0000000c07079221 */ /* 0x001fca0000010000 */
[----:B------:R1:W-:Y:S01]  /*1cc0*/  @!P1 STS [R14], R7 ;  /* 0x000000070e009388 */ /* 0x0003e20000000800 */
[----:B------:R-:W-:Y:S02]  /*1cd0*/  ISETP.GT.U32.AND P1, PT, R9, 0x3, PT ;  /* 0x000000030900780c */ /* 0x000fe40003f24070 */
[----:B------:R-:W-:-:S11]  /*1ce0*/  MOV R9, R13 ;  /* 0x0000000d00097202 */ /* 0x000fd60000000f00 */
[----:B-1----:R-:W-:Y:S05]  /*1cf0*/  @P1 BRA `(.L_x_5583) ;  /* 0xfffffffc00d01947 */ /* 0x002fea000383ffff */
[----:B------:R-:W-:Y:S05]  /*1d00*/  WARPSYNC.ALL ;  /* 0x0000000000007948 */ /* 0x000fea0003800000 */
[----:B------:R-:W-:Y:S06]  /*1d10*/  BAR.SYNC.DEFER_BLOCKING 0x0 ;  /* 0x0000000000007b1d */ /* 0x000fec0000010000 */
[----:B------:R-:W-:Y:S05]  /*1d20*/  @P0 BRA `(.L_x_5575) ;  /* 0x0000000000480947 */ /* 0x000fea0003800000 */
[----:B------:R0:W1:Y:S01]  /*1d30*/  LDS R7, [R19] ;  /* 0x0000000013077984 */ /* 0x0000620000000800 */
[----:B------:R-:W2:Y:S08]  /*1d40*/  LDC.64 R12, c[0x0][0x390] ;  /* 0x0000e400ff0c7b82 */ /* 0x000eb00000000a00 */
[----:B------:R-:W3:Y:S08]  /*1d50*/  LDC.64 R14, c[0x0][0x380] ;  /* 0x0000e000ff0e7b82 */ /* 0x000ef00000000a00 */
[----:B0-----:R-:W4:Y:S02]  /*1d60*/  LDC.64 R16, c[0x0][0x388] ;  /* 0x0000e200ff107b82 */ /* 0x001f240000000a00 */
.L_x_5584:
[----:B0-----:R-:W0:Y:S02]  /*1d70*/  LDCU UR6, c[0x0][0x3a0] ;  /* 0x00007400ff0677ac */ /* 0x001e240008000800 */
[----:B0-----:R-:W-:Y:S01]  /*1d80*/  IMAD R23, R24, UR6, R5 ;  /* 0x0000000618177c24 */ /* 0x001fe2000f8e0205 */
[----:B------:R-:W0:Y:S03]  /*1d90*/  LDCU UR6, c[0x0][0x39c] ;  /* 0x00007380ff0677ac */ /* 0x000e260008000800 */
[----:B--2---:R-:W-:-:S04]  /*1da0*/  IMAD.WIDE.U32 R18, R23, 0x4, R12 ;  /* 0x0000000417127825 */ /* 0x004fc800078e000c */
[C---:B----4-:R-:W-:Y:S02]  /*1db0*/  IMAD.WIDE.U32 R20, R23.reuse, 0x4, R16 ;  /* 0x0000000417147825 */ /* 0x050fe400078e0010 */
[----:B------:R-:W1:Y:S04]  /*1dc0*/  LDG.E R18, desc[UR8][R18.64] ;  /* 0x0000000812127981 */ /* 0x000e68000c1e1900 */
[----:B------:R-:W1:Y:S01]  /*1dd0*/  LDG.E R20, desc[UR8][R20.64] ;  /* 0x0000000814147981 */ /* 0x000e62000c1e1900 */
[----:B---3--:R-:W-:Y:S01]  /*1de0*/  IMAD.WIDE.U32 R22, R23, 0x2, R14 ;  /* 0x0000000217167825 */ /* 0x008fe200078e000e */
[----:B------:R-:W-:-:S04]  /*1df0*/  IADD3 R24, PT, PT, R24, UR16, RZ ;  /* 0x0000001018187c10 */ /* 0x000fc8000fffe0ff */
[----:B0-----:R-:W-:Y:S01]  /*1e00*/  ISETP.GE.U32.AND P0, PT, R24, UR6, PT ;  /* 0x0000000618007c0c */ /* 0x001fe2000bf06070 */
[----:B-1----:R-:W-:-:S05]  /*1e10*/  FFMA.FTZ R9, -R7, R20, R18 ;  /* 0x0000001407097223 */ /* 0x002fca0000010112 */
[----:B------:R-:W-:-:S05]  /*1e20*/  F2FP.BF16.F32.PACK_AB R9, RZ, R9 ;  /* 0x00000009ff09723e */ /* 0x000fca00000010ff */
[----:B------:R0:W-:Y:S02]  /*1e30*/  STG.E.U16 desc[UR8][R22.64], R9 ;  /* 0x0000000916007986 */ /* 0x0001e4000c101508 */
[----:B------:R-:W-:Y:S05]  /*1e40*/  @!P0 BRA `(.L_x_5584) ;  /* 0xfffffffc00c88947 */ /* 0x000fea000383ffff */
.L_x_5575:
[----:B------:R-:W-:Y:S05]  /*1e50*/  BSYNC.RECONVERGENT B0 ;  /* 0x0000000000007941 */ /* 0x000fea0003800200 */
.L_x_5567:
[----:B------:R-:W4:Y:S01]  /*1e60*/  LDCU UR6, c[0x0][0x3a0] ;  /* 0x00007400ff0677ac */ /* 0x000f220008000800 */
[----:B------:R-:W-:-:S04]  /*1e70*/  IADD3 R3, PT, PT, R3, UR4, RZ ;  /* 0x0000000403037c10 */ /* 0x000fc8000fffe0ff */
[----:B----4-:R-:W-:-:S13]  /*1e80*/  ISETP.GE.U32.AND P0, PT, R3, UR6, PT ;  /* 0x0000000603007c0c */ /* 0x010fda000bf06070 */
[----:B------:R-:W-:Y:S05]  /*1e90*/  @!P0 BRA `(.L_x_5585) ;  /* 0xffffffe000dc8947 */ /* 0x000fea000383ffff */
.L_x_5566:
[----:B------:R-:W-:Y:S05]  /*1ea0*/  BSYNC.RECONVERGENT B1 ;  /* 0x0000000000017941 */ /* 0x000fea0003800200 */
.L_x_5565:
[----:B------:R-:W4:Y:S01]  /*1eb0*/  LDCU UR6, c[0x0][0x370] ;  /* 0x00006e00ff0677ac */ /* 0x000f220008000800 */
[----:B------:R-:W5:Y:S01]  /*1ec0*/  LDCU UR7, c[0x0][0x398] ;  /* 0x00007300ff0777ac */ /* 0x000f620008000800 */
[----:B----4-:R-:W-:-:S04]  /*1ed0*/  IADD3 R2, PT, PT, R2, UR6, RZ ;  /* 0x0000000602027c10 */ /* 0x010fc8000fffe0ff */
[----:B-----5:R-:W-:-:S13]  /*1ee0*/  ISETP.GE.U32.AND P0, PT, R2, UR7, PT ;  /* 0x0000000702007c0c */ /* 0x020fda000bf06070 */
[----:B------:R-:W-:Y:S05]  /*1ef0*/  @!P0 BRA `(.L_x_5586) ;  /* 0xffffffe000988947 */ /* 0x000fea000383ffff */
[----:B------:R-:W-:Y:S05]  /*1f00*/  EXIT ;  /* 0x000000000000794d */ /* 0x000fea0003800000 */
.L_x_5587:
        /* <DEDUP_REMOVED lines=15> */
.L_x_11521:


//--------------------- .text._ZN2at6native43_GLOBAL__N__9ae7fba5_10_SoftMax_cu_9f978f6327cunn_SpatialSoftMaxBackwardIN3c108BFloat16EfS4_NS1_23SoftMaxBackwardEpilogueEEEvPT_PKT1_SA_jjj --------------------------
	.section	.text._ZN2at6native43_GLOBAL__N__9ae7fba5_10_SoftMax_cu_9f978f6327cunn_SpatialSoftMaxBackwardIN3c108BFloat16EfS4_NS1_23SoftMaxBackwardEpilogueEEEvPT_PKT1_SA_jjj,"ax",@progbits
	.align	128
.text._ZN2at6native43_GLOBAL__N__9ae7fba5_10_SoftMax_cu_9f978f6327cunn_SpatialSoftMaxBackwardIN3c108BFloat16EfS4_NS1_23SoftMaxBackwardEpilogueEEEvPT_PKT1_SA_jjj:
        .type           _ZN2at6native43_GLOBAL__N__9ae7fba5_10_SoftMax_cu_9f978f6327cunn_SpatialSoftMaxBackwardIN3c108BFloat16EfS4_NS1_23SoftMaxBackwardEpilogueEEEvPT_PKT1_SA_jjj,@function
        .size           _ZN2at6native43_GLOBAL__N__9ae7fba5_10_SoftMax_cu_9f978f6327cunn_SpatialSoftMaxBackwardIN3c108BFloat16EfS4_NS1_23SoftMaxBackwardEpilogueEEEvPT_PKT1_SA_jjj,(.L_x_11522 - _ZN2at6native43_GLOBAL__N__9ae7fba5_10_SoftMax_cu_9f978f6327cunn_SpatialSoftMaxBackwardIN3c108BFloat16EfS4_NS1_23SoftMaxBackwardEpilogueEEEvPT_PKT1_SA_jjj)
        .other          _ZN2at6native43_GLOBAL__N__9ae7fba5_10_SoftMax_cu_9f978f6327cunn_SpatialSoftMaxBackwardIN3c108BFloat16EfS4_NS1_23SoftMaxBackwardEpilogueEEEvPT_PKT1_SA_jjj,@"STO_CUDA_ENTRY STV_DEFAULT"
_ZN2at6native43_GLOBAL__N__9ae7fba5_10_SoftMax_cu_9f978f6327cunn_SpatialSoftMaxBackwardIN3c108BFloat16EfS4_NS1_23SoftMaxBackwardEpilogueEEEvPT_PKT1_SA_jjj:
        /* <DEDUP_REMOVED lines=22> */
.L_x_5609:
        /* <DEDUP_REMOVED lines=11> */
.L_x_5608:
        /* <DEDUP_REMOVED lines=14> */
[----:B------:R-:W-:Y:S01]  /*02f0*/  IMAD.IADD R34, R4, 0x1, R3 ;  /* 0x0000000104227824 */ /* 0x000fe200078e0203 */
[----:B------:R-:W-:Y:S01]  /*0300*/  MOV R9, RZ ;  /* 0x000000ff00097202 */ /* 0x000fe20000000f00 */
[----:B------:R-:W1:Y:S01]  /*0310*/  LDCU UR6, c[0x0][0x3a0] ;  /* 0x00007400ff0677ac */ /* 0x000e620008000800 */
[----:B------:R-:W-:Y:S01]  /*0320*/  MOV R14, R5 ;  /* 0x00000005000e7202 */ /* 0x000fe20000000f00 */
[----:B------:R-:W-:-:S06]  /*0330*/  UIADD3 UR14, UPT, UPT, -UR12, URZ, URZ ;  /* 0x000000ff0c0e7290 */ /* 0x000fcc000fffe1ff */
[----:B------:R-:W-:Y:S01]  /*0340*/  MOV R36, UR14 ;  /* 0x0000000e00247c02 */ /* 0x000fe20008000f00 */
[----:B0-----:R-:W-:-:S04]  /*0350*/  IMAD R7, R2, UR7, RZ ;  /* 0x0000000702077c24 */ /* 0x001fc8000f8e02ff */
[C---:B------:R-:W-:Y:S01]  /*0360*/  VIADD R24, R7.reuse, 0x7 ;  /* 0x0000000707187836 */ /* 0x040fe20000000000 */
[C---:B------:R-:W-:Y:S01]  /*0370*/  IADD3 R22, PT, PT, R7.reuse, 0x6, RZ ;  /* 0x0000000607167810 */ /* 0x040fe20007ffe0ff */
[--C-:B-1----:R-:W-:Y:S01]  /*0380*/  IMAD R23, R6, UR6, R3.reuse ;  /* 0x0000000606177c24 */ /* 0x102fe2000f8e0203 */
        /* <DEDUP_REMOVED lines=17> */
[----:B------:R-:W-:-:S02]  /*04a0*/  IMAD R7, R18, UR6, R3 ;  /* 0x0000000612077c24 */ /* 0x000fc4000f8e0203 */
[--C-:B------:R-:W-:Y:S02]  /*04b0*/  IMAD R35, R24, UR6, R3.reuse ;  /* 0x0000000618237c24 */ /* 0x100fe4000f8e0203 */
[--C-:B------:R-:W-:Y:S02]  /*04c0*/  IMAD R37, R26, UR6, R3.reuse ;  /* 0x000000061a257c24 */ /* 0x100fe4000f8e0203 */
[--C-:B------:R-:W-:Y:S02]  /*04d0*/  IMAD R31, R31, UR6, R3.reuse ;  /* 0x000000061f1f7c24 */ /* 0x100fe4000f8e0203 */
[----:B------:R-:W-:-:S07]  /*04e0*/  IMAD R30, R15, UR6, R3 ;  /* 0x000000060f1e7c24 */ /* 0x000fce000f8e0203 */
.L_x_5595:
[----:B------:R-:W0:Y:S02]  /*04f0*/  LDC.64 R16, c[0x0][0x390] ;  /* 0x0000e400ff107b82 */ /* 0x000e240000000a00 */
[----:B0-----:R-:W-:-:S04]  /*0500*/  IMAD.WIDE.U32 R18, R14, 0x2, R16 ;  /* 0x000000020e127825 */ /* 0x001fc800078e0010 */
[--C-:B------:R-:W-:Y:S01]  /*0510*/  IMAD.WIDE.U32 R26, R34, 0x2, R16.reuse ;  /* 0x00000002221a7825 */ /* 0x100fe200078e0010 */
[----:B------:R0:W2:Y:S03]  /*0520*/  LDG.E.U16 R15, desc[UR8][R18.64] ;  /* 0x00000008120f7981 */ /* 0x0000a6000c1e1500 */
[--C-:B------:R-:W-:Y:S02]  /*0530*/  IMAD.WIDE.U32 R24, R7, 0x2, R16.reuse ;  /* 0x0000000207187825 */ /* 0x100fe400078e0010 */
[----:B------:R-:W3:Y:S04]  /*0540*/  LDG.E.U16 R26, desc[UR8][R26.64] ;  /* 0x000000081a1a7981 */ /* 0x000ee8000c1e1500 */
[----:B------:R-:W4:Y:S01]  /*0550*/  LDG.E.U16 R24, desc[UR8][R24.64] ;  /* 0x0000000818187981 */ /* 0x000f22000c1e1500 */
[----:B------:R-:W-:-:S04]  /*0560*/  IMAD.WIDE.U32 R20, R29, 0x2, R16 ;  /* 0x000000021d147825 */ /* 0x000fc800078e0010 */
[--C-:B0-----:R-:W-:Y:S02]  /*0570*/  IMAD.WIDE.U32 R18, R31, 0x2, R16.reuse ;  /* 0x000000021f127825 */ /* 0x101fe400078e0010 */
[----:B------:R-:W5:Y:S04]  /*0580*/  LDG.E.U16 R21, desc[UR8][R20.64] ;  /* 0x0000000814157981 */ /* 0x000f68000c1e1500 */
[----:B------:R0:W5:Y:S02]  /*0590*/  LDG.E.U16 R20, desc[UR8][R18.64] ;  /* 0x0000000812147981 */ /* 0x000164000c1e1500 */
[----:B0-----:R-:W-:Y:S01]  /*05a0*/  IMAD.WIDE.U32 R18, R32, 0x2, R16 ;  /* 0x0000000220127825 */ /* 0x001fe200078e0010 */
[----:B--2---:R-:W-:-:S05]  /*05b0*/  SHF.L.U32 R15, R15, 0x10, RZ ;  /* 0x000000100f0f7819 */ /* 0x004fca00000006ff */
[----:B------:R-:W-:Y:S01]  /*05c0*/  FADD.FTZ R15, R15, R9 ;  /* 0x000000090f0f7221 */ /* 0x000fe20000010000 */
[----:B---3--:R-:W-:Y:S02]  /*05d0*/  SHF.L.U32 R9, R26, 0x10, RZ ;  /* 0x000000101a097819 */ /* 0x008fe400000006ff */
[----:B----4-:R-:W-:-:S03]  /*05e0*/  SHF.L.U32 R26, R24, 0x10, RZ ;  /* 0x00000010181a7819 */ /* 0x010fc600000006ff */
[----:B------:R-:W-:-:S04]  /*05f0*/  FADD.FTZ R9, R15, R9 ;  /* 0x000000090f097221 */ /* 0x000fc80000010000 */
[----:B------:R-:W-:Y:S01]  /*0600*/  FADD.FTZ R15, R9, R26 ;  /* 0x0000001a090f7221 */ /* 0x000fe20000010000 */
[----:B------:R-:W-:Y:S01]  /*0610*/  IMAD.WIDE.U32 R26, R33, 0x2, R16 ;  /* 0x00000002211a7825 */ /* 0x000fe200078e0010 */
[----:B------:R0:W2:Y:S03]  /*0620*/  LDG.E.U16 R9, desc[UR8][R18.64] ;  /* 0x0000000812097981 */ /* 0x0000a6000c1e1500 */
[----:B-----5:R-:W-:Y:S02]  /*0630*/  IMAD.U32 R24, R21, 0x10000, RZ ;  /* 0x0001000015187824 */ /* 0x020fe400078e00ff */
[----:B------:R-:W3:Y:S02]  /*0640*/  LDG.E.U16 R26, desc[UR8][R26.64] ;  /* 0x000000081a1a7981 */ /* 0x000ee4000c1e1500 */
[----:B------:R-:W-:Y:S01]  /*0650*/  FADD.FTZ R15, R15, R24 ;  /* 0x000000180f0f7221 */ /* 0x000fe20000010000 */
[----:B0-----:R-:W-:Y:S01]  /*0660*/  SHF.L.U32 R18, R20, 0x10, RZ ;  /* 0x0000001014127819 */ /* 0x001fe200000006ff */
[----:B------:R-:W-:-:S04]  /*0670*/  IMAD.WIDE.U32 R20, R37, 0x2, R16 ;  /* 0x0000000225147825 */ /* 0x000fc800078e0010 */
[----:B------:R-:W-:-:S04]  /*0680*/  IMAD.WIDE.U32 R24, R35, 0x2, R16 ;  /* 0x0000000223187825 */ /* 0x000fc800078e0010 */
[----:B------:R-:W-:Y:S01]  /*0690*/  FADD.FTZ R15, R15, R18 ;  /* 0x000000120f0f7221 */ /* 0x000fe20000010000 */
[----:B------:R-:W4:Y:S01]  /*06a0*/  LDG.E.U16 R20, desc[UR8][R20.64] ;  /* 0x0000000814147981 */ /* 0x000f22000c1e1500 */
[----:B------:R-:W-:-:S03]  /*06b0*/  IMAD.WIDE.U32 R18, R22, 0x2, R16 ;  /* 0x0000000216127825 */ /* 0x000fc600078e0010 */
[----:B------:R-:W5:Y:S04]  /*06c0*/  LDG.E.U16 R24, desc[UR8][R24.64] ;  /* 0x0000000818187981 */ /* 0x000f68000c1e1500 */
[----:B------:R-:W5:Y:S01]  /*06d0*/  LDG.E.U16 R18, desc[UR8][R18.64] ;  /* 0x0000000812127981 */ /* 0x000f62000c1e1500 */
[----:B--2---:R-:W-:Y:S02]  /*06e0*/  SHF.L.U32 R9, R9, 0x10, RZ ;  /* 0x0000001009097819 */ /* 0x004fe400000006ff */
[----:B---3--:R-:W-:-:S03]  /*06f0*/  SHF.L.U32 R26, R26, 0x10, RZ ;  /* 0x000000101a1a7819 */ /* 0x008fc600000006ff */
[----:B------:R-:W-:-:S04]  /*0700*/  FADD.FTZ R9, R15, R9 ;  /* 0x000000090f097221 */ /* 0x000fc80000010000 */
[----:B------:R-:W-:Y:S01]  /*0710*/  FADD.FTZ R9, R9, R26 ;  /* 0x0000001a09097221 */ /* 0x000fe20000010000 */
[----:B----4-:R-:W-:Y:S01]  /*0720*/  SHF.L.U32 R26, R20, 0x10, RZ ;  /* 0x00000010141a7819 */ /* 0x010fe200000006ff */
[----:B------:R-:W-:Y:S01]  /*0730*/  IMAD.WIDE.U32 R20, R28, 0x2, R16 ;  /* 0x000000021c147825 */ /* 0x000fe200078e0010 */
[----:B-----5:R-:W-:-:S04]  /*0740*/  SHF.L.U32 R24, R24, 0x10, RZ ;  /* 0x0000001018187819 */ /* 0x020fc800000006ff */
[----:B------:R0:W2:Y:S01]  /*0750*/  LDG.E.U16 R15, desc[UR8][R20.64] ;  /* 0x00000008140f7981 */ /* 0x0000a2000c1e1500 */
[----:B------:R-:W-:Y:S01]  /*0760*/  FADD.FTZ R9, R9, R24 ;  /* 0x0000001809097221 */ /* 0x000fe20000010000 */
[----:B------:R-:W-:Y:S01]  /*0770*/  SHF.L.U32 R24, R18, 0x10, RZ ;  /* 0x0000001012187819 */ /* 0x000fe200000006ff */
[----:B------:R-:W-:-:S04]  /*0780*/  IMAD.WIDE.U32 R18, R30, 0x2, R16 ;  /* 0x000000021e127825 */ /* 0x000fc800078e0010 */
[----:B------:R-:W-:Y:S01]  /*0790*/  FADD.FTZ R9, R9, R26 ;  /* 0x0000001a09097221 */ /* 0x000fe20000010000 */
[----:B0-----:R-:W-:Y:S01]  /*07a0*/  IMAD.WIDE.U32 R20, R11, 0x2, R16 ;  /* 0x000000020b147825 */ /* 0x001fe200078e0010 */
[----:B------:R-:W3:Y:S03]  /*07b0*/  LDG.E.U16 R18, desc[UR8][R18.64] ;  /* 0x0000000812127981 */ /* 0x000ee6000c1e1500 */
[----:B------:R-:W-:Y:S01]  /*07c0*/  FADD.FTZ R9, R9, R24 ;  /* 0x0000001809097221 */ /* 0x000fe20000010000 */
[--C-:B------:R-:W-:Y:S01]  /*07d0*/  IMAD.WIDE.U32 R24, R23, 0x2, R16.reuse ;  /* 0x0000000217187825 */ /* 0x100fe200078e0010 */
[----:B------:R-:W4:Y:S03]  /*07e0*/  LDG.E.U16 R20, desc[UR8][R20.64] ;  /* 0x0000000814147981 */ /* 0x000f26000c1e1500 */
[----:B------:R-:W-:-:S02]  /*07f0*/  IMAD.WIDE.U32 R26, R12, 0x2, R16 ;  /* 0x000000020c1a7825 */ /* 0x000fc400078e0010 */
[----:B------:R-:W5:Y:S02]  /*0800*/  LDG.E.U16 R24, desc[UR8][R24.64] ;  /* 0x0000000818187981 */ /* 0x000f64000c1e1500 */
[----:B------:R-:W-:Y:S02]  /*0810*/  IMAD.WIDE.U32 R16, R13, 0x2, R16 ;  /* 0x000000020d107825 */ /* 0x000fe400078e0010 */
[----:B------:R-:W5:Y:S04]  /*0820*/  LDG.E.U16 R26, desc[UR8][R26.64] ;  /* 0x000000081a1a7981 */ /* 0x000f68000c1e1500 */
[----:B------:R-:W5:Y:S01]  /*0830*/  LDG.E.U16 R16, desc[UR8][R16.64] ;  /* 0x0000000810107981 */ /* 0x000f62000c1e1500 */
[----:B------:R-:W-:-:S04]  /*0840*/  IADD3 R36, PT, PT, R36, 0x10, RZ ;  /* 0x0000001024247810 */ /* 0x000fc80007ffe0ff */
[----:B------:R-:W-:Y:S02]  /*0850*/  ISETP.NE.AND P1, PT, R36, RZ, PT ;  /* 0x000000ff2400720c */ /* 0x000fe40003f25270 */
[----:B--2---:R-:W-:-:S05]  /*0860*/  SHF.L.U32 R15, R15, 0x10, RZ ;  /* 0x000000100f0f7819 */ /* 0x004fca00000006ff */
[----:B------:R-:W-:Y:S02]  /*0870*/  FADD.FTZ R9, R9, R15 ;  /* 0x0000000f09097221 */ /* 0x000fe40000010000 */
[----:B------:R-:W0:Y:S01]  /*0880*/  LDC R15, c[0x0][0x3a0] ;  /* 0x0000e800ff0f7b82 */ /* 0x000e220000000800 */
[----:B---3--:R-:W-:-:S05]  /*0890*/  SHF.L.U32 R18, R18, 0x10, RZ ;  /* 0x0000001012127819 */ /* 0x008fca00000006ff */
[----:B------:R-:W-:Y:S01]  /*08a0*/  FADD.FTZ R9, R9, R18 ;  /* 0x0000001209097221 */ /* 0x000fe20000010000 */
[----:B----4-:R-:W-:Y:S01]  /*08b0*/  IMAD.U32 R20, R20, 0x10000, RZ ;  /* 0x0001000014147824 */ /* 0x010fe200078e00ff */
[----:B-----5:R-:W-:-:S03]  /*08c0*/  SHF.L.U32 R24, R24, 0x10, RZ ;  /* 0x0000001018187819 */ /* 0x020fc600000006ff */
[----:B------:R-:W-:Y:S01]  /*08d0*/  FADD.FTZ R9, R9, R20 ;  /* 0x0000001409097221 */ /* 0x000fe20000010000 */
[----:B------:R-:W-:-:S03]  /*08e0*/  SHF.L.U32 R26, R26, 0x10, RZ ;  /* 0x000000101a1a7819 */ /* 0x000fc600000006ff */
[----:B------:R-:W-:Y:S01]  /*08f0*/  FADD.FTZ R9, R9, R24 ;  /* 0x0000001809097221 */ /* 0x000fe20000010000 */
[----:B------:R-:W-:-:S03]  /*0900*/  SHF.L.U32 R16, R16, 0x10, RZ ;  /* 0x0000001010107819 */ /* 0x000fc600000006ff */
[----:B------:R-:W-:Y:S01]  /*0910*/  FADD.FTZ R9, R9, R26 ;  /* 0x0000001a09097221 */ /* 0x000fe20000010000 */
[C---:B0-----:R-:W-:Y:S01]  /*0920*/  LEA R34, R15.reuse, R34, 0x4 ;  /* 0x000000220f227211 */ /* 0x041fe200078e20ff */
[----:B------:R-:W-:Y:S02]  /*0930*/  IMAD R32, R15, 0x10, R32 ;  /* 0x000000100f207824 */ /* 0x000fe400078e0220 */
[----:B------:R-:W-:Y:S01]  /*0940*/  FADD.FTZ R9, R9, R16 ;  /* 0x0000001009097221 */ /* 0x000fe20000010000 */
[C---:B------:R-:W-:Y:S01]  /*0950*/  LEA R7, R15.reuse, R7, 0x4 ;  /* 0x000000070f077211 */ /* 0x040fe200078e20ff */
[C---:B------:R-:W-:Y:S01]  /*0960*/  IMAD R12, R15.reuse, 0x10, R12 ;  /* 0x000000100f0c7824 */ /* 0x040fe200078e020c */
        /* <DEDUP_REMOVED lines=12> */
[----:B------:R-:W-:Y:S06]  /*0a30*/  @P1 BRA `(.L_x_5595) ;  /* 0xfffffff800ac1947 */ /* 0x000fec000383ffff */
[----:B------:R-:W-:Y:S05]  /*0a40*/  BSYNC.RECONVERGENT B2 ;  /* 0x0000000000027941 */ /* 0x000fea0003800200 */
.L_x_5594:
[----:B------:R-:W-:-:S07]  /*0a50*/  MOV R14, UR12 ;  /* 0x0000000c000e7c02 */ /* 0x000fce0008000f00 */
.L_x_5593:
        /* <DEDUP_REMOVED lines=14> */
[--C-:B------:R-:W-:Y:S01]  /*0b40*/  IMAD.WIDE.U32 R18, R19, 0x2, R12.reuse ;  /* 0x0000000213127825 */ /* 0x100fe200078e000c */
[----:B------:R0:W2:Y:S02]  /*0b50*/  LDG.E.U16 R7, desc[UR8][R16.64] ;  /* 0x0000000810077981 */ /* 0x0000a4000c1e1500 */
[C---:B------:R-:W-:Y:S01]  /*0b60*/  IADD3 R21, PT, PT, R25.reuse, UR6, RZ ;  /* 0x0000000619157c10 */ /* 0x040fe2000fffe0ff */
[--C-:B------:R-:W-:Y:S01]  /*0b70*/  IMAD.WIDE.U32 R24, R25, 0x2, R12.reuse ;  /* 0x0000000219187825 */ /* 0x100fe200078e000c */
[----:B------:R1:W3:Y:S02]  /*0b80*/  LDG.E.U16 R11, desc[UR8][R18.64] ;  /* 0x00000008120b7981 */ /* 0x0002e4000c1e1500 */
[C---:B------:R-:W-:Y:S01]  /*0b90*/  IADD3 R23, PT, PT, R21.reuse, UR6, RZ ;  /* 0x0000000615177c10 */ /* 0x040fe2000fffe0ff */
[--C-:B------:R-:W-:Y:S02]  /*0ba0*/  IMAD.WIDE.U32 R20, R21, 0x2, R12.reuse ;  /* 0x0000000215147825 */ /* 0x100fe400078e000c */
[----:B------:R2:W4:Y:S01]  /*0bb0*/  LDG.E.U16 R25, desc[UR8][R24.64] ;  /* 0x0000000818197981 */ /* 0x000522000c1e1500 */
[C---:B------:R-:W-:Y:S01]  /*0bc0*/  IADD3 R15, PT, PT, R23.reuse, UR6, RZ ;  /* 0x00000006170f7c10 */ /* 0x040fe2000fffe0ff */
[----:B------:R-:W-:-:S02]  /*0bd0*/  IMAD.WIDE.U32 R22, R23, 0x2, R12 ;  /* 0x0000000217167825 */ /* 0x000fc400078e000c */
[----:B------:R4:W5:Y:S02]  /*0be0*/  LDG.E.U16 R21, desc[UR8][R20.64] ;  /* 0x0000000814157981 */ /* 0x000964000c1e1500 */
[C---:B------:R-:W-:Y:S02]  /*0bf0*/  VIADD R27, R15.reuse, UR6 ;  /* 0x000000060f1b7c36 */ /* 0x040fe40008000000 */
[--C-:B0-----:R-:W-:Y:S01]  /*0c00*/  IMAD.WIDE.U32 R16, R15, 0x2, R12.reuse ;  /* 0x000000020f107825 */ /* 0x101fe200078e000c */
[----:B------:R5:W5:Y:S02]  /*0c10*/  LDG.E.U16 R23, desc[UR8][R22.64] ;  /* 0x0000000816177981 */ /* 0x000b64000c1e1500 */
[C---:B------:R-:W-:Y:S01]  /*0c20*/  IADD3 R15, PT, PT, R27.reuse, UR6, RZ ;  /* 0x000000061b0f7c10 */ /* 0x040fe2000fffe0ff */
[--C-:B-1----:R-:W-:Y:S02]  /*0c30*/  IMAD.WIDE.U32 R18, R27, 0x2, R12.reuse ;  /* 0x000000021b127825 */ /* 0x102fe400078e000c */
[----:B------:R0:W5:Y:S02]  /*0c40*/  LDG.E.U16 R17, desc[UR8][R16.64] ;  /* 0x0000000810117981 */ /* 0x000164000c1e1500 */
[----:B------:R-:W-:-:S02]  /*0c50*/  IMAD.WIDE.U32 R12, R15, 0x2, R12 ;  /* 0x000000020f0c7825 */ /* 0x000fc400078e000c */
[----:B------:R1:W5:Y:S04]  /*0c60*/  LDG.E.U16 R19, desc[UR8][R18.64] ;  /* 0x0000000812137981 */ /* 0x000368000c1e1500 */
[----:B------:R1:W5:Y:S01]  /*0c70*/  LDG.E.U16 R13, desc[UR8][R12.64] ;  /* 0x000000080c0d7981 */ /* 0x000362000c1e1500 */
[----:B------:R-:W-:Y:S02]  /*0c80*/  IADD3 R14, PT, PT, R14, 0x8, RZ ;  /* 0x000000080e0e7810 */ /* 0x000fe40007ffe0ff */
[----:B--2---:R-:W-:Y:S02]  /*0c90*/  SHF.L.U32 R24, R7, 0x10, RZ ;  /* 0x0000001007187819 */ /* 0x004fe400000006ff */
[----:B---3--:R-:W-:-:S03]  /*0ca0*/  SHF.L.U32 R11, R11, 0x10, RZ ;  /* 0x000000100b0b7819 */ /* 0x008fc600000006ff */
[----:B------:R-:W-:Y:S01]  /*0cb0*/  FADD.FTZ R24, R9, R24 ;  /* 0x0000001809187221 */ /* 0x000fe20000010000 */
[----:B----4-:R-:W-:-:S03]  /*0cc0*/  SHF.L.U32 R20, R25, 0x10, RZ ;  /* 0x0000001019147819 */ /* 0x010fc600000006ff */
[----:B------:R-:W-:Y:S01]  /*0cd0*/  FADD.FTZ R11, R24, R11 ;  /* 0x0000000b180b7221 */ /* 0x000fe20000010000 */
[----:B-----5:R-:W-:-:S03]  /*0ce0*/  SHF.L.U32 R22, R21, 0x10, RZ ;  /* 0x0000001015167819 */ /* 0x020fc600000006ff */
[----:B------:R-:W-:Y:S01]  /*0cf0*/  FADD.FTZ R11, R11, R20 ;  /* 0x000000140b0b7221 */ /* 0x000fe20000010000 */
[----:B0-----:R-:W-:-:S03]  /*0d00*/  SHF.L.U32 R16, R23, 0x10, RZ ;  /* 0x0000001017107819 */ /* 0x001fc600000006ff */
[----:B------:R-:W-:Y:S01]  /*0d10*/  FADD.FTZ R11, R11, R22 ;  /* 0x000000160b0b7221 */ /* 0x000fe20000010000 */
[----:B-1----:R-:W-:-:S03]  /*0d20*/  SHF.L.U32 R18, R17, 0x10, RZ ;  /* 0x0000001011127819 */ /* 0x002fc600000006ff */
[----:B------:R-:W-:Y:S01]  /*0d30*/  FADD.FTZ R11, R11, R16 ;  /* 0x000000100b0b7221 */ /* 0x000fe20000010000 */
[----:B------:R-:W-:-:S03]  /*0d40*/  SHF.L.U32 R12, R19, 0x10, RZ ;  /* 0x00000010130c7819 */ /* 0x000fc600000006ff */
[----:B------:R-:W-:Y:S01]  /*0d50*/  FADD.FTZ R11, R11, R18 ;  /* 0x000000120b0b7221 */ /* 0x000fe20000010000 */
[----:B------:R-:W-:-:S03]  /*0d60*/  IMAD.U32 R16, R13, 0x10000, RZ ;  /* 0x000100000d107824 */ /* 0x000fc600078e00ff */
[----:B------:R-:W-:-:S04]  /*0d70*/  FADD.FTZ R11, R11, R12 ;  /* 0x0000000c0b0b7221 */ /* 0x000fc80000010000 */
[----:B------:R-:W-:-:S07]  /*0d80*/  FADD.FTZ R9, R11, R16 ;  /* 0x000000100b097221 */ /* 0x000fce0000010000 */
.L_x_5596:
        /* <DEDUP_REMOVED lines=12> */
[----:B------:R-:W2:Y:S01]  /*0e50*/  LDG.E.U16 R16, desc[UR8][R16.64] ;  /* 0x0000000810107981 */ /* 0x000ea2000c1e1500 */
[C---:B------:R-:W-:Y:S01]  /*0e60*/  IADD3 R7, PT, PT, R21.reuse, UR6, RZ ;  /* 0x0000000615077c10 */ /* 0x040fe2000fffe0ff */
[--C-:B------:R-:W-:Y:S02]  /*0e70*/  IMAD.WIDE.U32 R20, R21, 0x2, R12.reuse ;  /* 0x0000000215147825 */ /* 0x100fe400078e000c */
[----:B------:R-:W3:Y:S02]  /*0e80*/  LDG.E.U16 R18, desc[UR8][R18.64] ;  /* 0x0000000812127981 */ /* 0x000ee4000c1e1500 */
[----:B------:R-:W-:Y:S02]  /*0e90*/  IMAD.WIDE.U32 R12, R7, 0x2, R12 ;  /* 0x00000002070c7825 */ /* 0x000fe400078e000c */
[----:B------:R-:W4:Y:S04]  /*0ea0*/  LDG.E.U16 R20, desc[UR8][R20.64] ;  /* 0x0000000814147981 */ /* 0x000f28000c1e1500 */
[----:B------:R-:W5:Y:S01]  /*0eb0*/  LDG.E.U16 R12, desc[UR8][R12.64] ;  /* 0x000000080c0c7981 */ /* 0x000f62000c1e1500 */
[----:B------:R-:W-:Y:S01]  /*0ec0*/  VIADD R14, R14, 0x4 ;  /* 0x000000040e0e7836 */ /* 0x000fe20000000000 */
[----:B--2---:R-:W-:-:S02]  /*0ed0*/  SHF.L.U32 R22, R16, 0x10, RZ ;  /* 0x0000001010167819 */ /* 0x004fc400000006ff */
[----:B---3--:R-:W-:-:S03]  /*0ee0*/  SHF.L.U32 R7, R18, 0x10, RZ ;  /* 0x0000001012077819 */ /* 0x008fc600000006ff */
[----:B------:R-:W-:Y:S01]  /*0ef0*/  FADD.FTZ R22, R9, R22 ;  /* 0x0000001609167221 */ /* 0x000fe20000010000 */
[----:B----4-:R-:W-:-:S03]  /*0f00*/  SHF.L.U32 R24, R20, 0x10, RZ ;  /* 0x0000001014187819 */ /* 0x010fc600000006ff */
[----:B------:R-:W-:Y:S01]  /*0f10*/  FADD.FTZ R7, R22, R7 ;  /* 0x0000000716077221 */ /* 0x000fe20000010000 */
[----:B-----5:R-:W-:-:S03]  /*0f20*/  SHF.L.U32 R16, R12, 0x10, RZ ;  /* 0x000000100c107819 */ /* 0x020fc600000006ff */
[----:B------:R-:W-:-:S04]  /*0f30*/  FADD.FTZ R7, R7, R24 ;  /* 0x0000001807077221 */ /* 0x000fc80000010000 */
[----:B------:R-:W-:-:S07]  /*0f40*/  FADD.FTZ R9, R7, R16 ;  /* 0x0000001007097221 */ /* 0x000fce0000010000 */
.L_x_5597:
[----:B------:R-:W-:Y:S05]  /*0f50*/  BRA.U !UP1, `(.L_x_5592) ;  /* 0x0000000109547547 */ /* 0x000fea000b800000 */
[----:B------:R-:W0:Y:S01]  /*0f60*/  LDC.64 R16, c[0x0][0x390] ;  /* 0x0000e400ff107b82 */ /* 0x000e220000000a00 */
[----:B------:R-:W1:Y:S02]  /*0f70*/  LDCU UR6, c[0x0][0x3a0] ;  /* 0x00007400ff0677ac */ /* 0x000e640008000800 */
[----:B-1----:R-:W-:-:S04]  /*0f80*/  IMAD R7, R14, UR6, R5 ;  /* 0x000000060e077c24 */ /* 0x002fc8000f8e0205 */
[----:B0-----:R-:W-:-:S06]  /*0f90*/  IMAD.WIDE.U32 R12, R7, 0x2, R16 ;  /* 0x00000002070c7825 */ /* 0x001fcc00078e0010 */
[----:B------:R-:W2:Y:S01]  /*0fa0*/  LDG.E.U16 R12, desc[UR8][R12.64] ;  /* 0x000000080c0c7981 */ /* 0x000ea2000c1e1500 */
[----:B------:R-:W-:Y:S01]  /*0fb0*/  UISETP.NE.AND UP0, UPT, UR11, 0x1, UPT ;  /* 0x000000010b00788c */ /* 0x000fe2000bf05270 */
[----:B--2---:R-:W-:-:S05]  /*0fc0*/  SHF.L.U32 R14, R12, 0x10, RZ ;  /* 0x000000100c0e7819 */ /* 0x004fca00000006ff */
[----:B------:R-:W-:-:S03]  /*0fd0*/  FADD.FTZ R9, R9, R14 ;  /* 0x0000000e09097221 */ /* 0x000fc60000010000 */
[----:B------:R-:W-:Y:S05]  /*0fe0*/  BRA.U !UP0, `(.L_x_5592) ;  /* 0x0000000108307547 */ /* 0x000fea000b800000 */
[----:B------:R-:W-:Y:S01]  /*0ff0*/  UISETP.NE.AND UP0, UPT, UR11, 0x2, UPT ;  /* 0x000000020b00788c */ /* 0x000fe2000bf05270 */
[----:B------:R-:W-:-:S05]  /*1000*/  IADD3 R7, PT, PT, R7, UR6, RZ ;  /* 0x0000000607077c10 */ /* 0x000fca000fffe0ff */
[----:B------:R-:W-:Y:S01]  /*1010*/  PLOP3.LUT P1, PT, PT, PT, UP0, 0x80, 0x8 ;  /* 0x000000000008781c */ /* 0x000fe20003f2f008 */
[----:B------:R-:W-:-:S06]  /*1020*/  IMAD.WIDE.U32 R12, R7, 0x2, R16 ;  /* 0x00000002070c7825 */ /* 0x000fcc00078e0010 */
[----:B------:R-:W2:Y:S06]  /*1030*/  LDG.E.U16 R12, desc[UR8][R12.64] ;  /* 0x000000080c0c7981 */ /* 0x000eac000c1e1500 */
[----:B------:R-:W-:-:S05]  /*1040*/  @P1 IADD3 R15, PT, PT, R7, UR6, RZ ;  /* 0x00000006070f1c10 */ /* 0x000fca000fffe0ff */
[----:B------:R-:W-:-:S06]  /*1050*/  @P1 IMAD.WIDE.U32 R14, R15, 0x2, R16 ;  /* 0x000000020f0e1825 */ /* 0x000fcc00078e0010 */
[----:B------:R-:W3:Y:S01]  /*1060*/  @P1 LDG.E.U16 R14, desc[UR8][R14.64] ;  /* 0x000000080e0e1981 */ /* 0x000ee2000c1e1500 */
[----:B--2---:R-:W-:-:S05]  /*1070*/  SHF.L.U32 R16, R12, 0x10, RZ ;  /* 0x000000100c107819 */ /* 0x004fca00000006ff */
[----:B------:R-:W-:Y:S01]  /*1080*/  FADD.FTZ R9, R9, R16 ;  /* 0x0000001009097221 */ /* 0x000fe20000010000 */
[----:B---3--:R-:W-:-:S05]  /*1090*/  @P1 SHF.L.U32 R18, R14, 0x10, RZ ;  /* 0x000000100e121819 */ /* 0x008fca00000006ff */
[----:B------:R-:W-:-:S07]  /*10a0*/  @P1 FADD.FTZ R9, R9, R18 ;  /* 0x0000001209091221 */ /* 0x000fce0000010000 */
.L_x_5592:
[----:B------:R-:W-:Y:S05]  /*10b0*/  @!P0 BRA `(.L_x_5598) ;  /* 0x0000001000648947 */ /* 0x000fea0003800000 */
[----:B------:R-:W0:Y:S01]  /*10c0*/  LDCU UR6, c[0x0][0x39c] ;  /* 0x00007380ff0677ac */ /* 0x000e220008000800 */
[----:B------:R-:W-:Y:S01]  /*10d0*/  HFMA2 R16, -RZ, RZ, 0, 0 ;  /* 0x00000000ff107431 */ /* 0x000fe200000001ff */
[----:B0-----:R-:W-:-:S09]  /*10e0*/  UISETP.GE.U32.AND UP0, UPT, UR6, 0x8, UPT ;  /* 0x000000080600788c */ /* 0x001fd2000bf06070 */
[----:B------:R-:W-:Y:S05]  /*10f0*/  BRA.U !UP0, `(.L_x_5599) ;  /* 0x0000000508a87547 */ /* 0x000fea000b800000 */
[----:B------:R-:W0:Y:S01]  /*1100*/  LDC.64 R12, c[0x0][0x390] ;  /* 0x0000e400ff0c7b82 */ /* 0x000e220000000a00 */
[----:B------:R-:W-:Y:S01]  /*1110*/  BSSY.RECONVERGENT B2, `(.L_x_5600) ;  /* 0x0000067000027945 */ /* 0x000fe20003800200 */
[----:B------:R-:W-:-:S06]  /*1120*/  MOV R18, RZ ;  /* 0x000000ff00127202 */ /* 0x000fcc0000000f00 */
[----:B------:R-:W1:Y:S08]  /*1130*/  LDC.64 R14, c[0x0][0x380] ;  /* 0x0000e000ff0e7b82 */ /* 0x000e700000000a00 */
[----:B------:R-:W2:Y:S02]  /*1140*/  LDC.64 R16, c[0x0][0x388] ;  /* 0x0000e200ff107b82 */ /* 0x000ea40000000a00 */
.L_x_5601:
[----:B---3--:R-:W3:Y:S02]  /*1150*/  LDCU UR6, c[0x0][0x3a0] ;  /* 0x00007400ff0677ac */ /* 0x008ee40008000800 */
[----:B---3--:R-:W-:-:S04]  /*1160*/  IMAD R21, R18, UR6, R5 ;  /* 0x0000000612157c24 */ /* 0x008fc8000f8e0205 */
[----:B0-----:R-:W-:-:S04]  /*1170*/  IMAD.WIDE.U32 R24, R21, 0x2, R12 ;  /* 0x0000000215187825 */ /* 0x001fc800078e000c */
[C---:B--2---:R-:W-:Y:S02]  /*1180*/  IMAD.WIDE.U32 R26, R21.reuse, 0x2, R16 ;  /* 0x00000002151a7825 */ /* 0x044fe400078e0010 */
[----:B------:R-:W2:Y:S04]  /*1190*/  LDG.E.U16 R24, desc[UR8][R24.64] ;  /* 0x0000000818187981 */ /* 0x000ea8000c1e1500 */
[----:B------:R-:W3:Y:S01]  /*11a0*/  LDG.E.U16 R26, desc[UR8][R26.64] ;  /* 0x000000081a1a7981 */ /* 0x000ee2000c1e1500 */
[----:B------:R-:W-:-:S05]  /*11b0*/  IADD3 R11, PT, PT, R21, UR6, RZ ;  /* 0x00000006150b7c10 */ /* 0x000fca000fffe0ff */
[----:B------:R-:W-:-:S04]  /*11c0*/  IMAD.WIDE.U32 R28, R11, 0x2, R12 ;  /* 0x000000020b1c7825 */ /* 0x000fc800078e000c */
[----:B------:R-:W-:Y:S01]  /*11d0*/  IMAD.WIDE.U32 R22, R11, 0x2, R16 ;  /* 0x000000020b167825 */ /* 0x000fe200078e0010 */
[----:B--2---:R-:W-:-:S03]  /*11e0*/  SHF.L.U32 R7, R24, 0x10, RZ ;  /* 0x0000001018077819 */ /* 0x004fc600000006ff */
[----:B---3--:R-:W-:-:S04]  /*11f0*/  IMAD.U32 R20, R26, 0x10000, RZ ;  /* 0x000100001a147824 */ /* 0x008fc800078e00ff */
[----:B------:R-:W-:Y:S01]  /*1200*/  FFMA.FTZ R7, R20, -R9, R7 ;  /* 0x8000000914077223 */ /* 0x000fe20000010007 */
[----:B-1----:R-:W-:-:S04]  /*1210*/  IMAD.WIDE.U32 R20, R21, 0x2, R14 ;  /* 0x0000000215147825 */ /* 0x002fc800078e000e */
[----:B------:R-:W-:-:S04]  /*1220*/  F2FP.BF16.F32.PACK_AB R7, RZ, R7 ;  /* 0x00000007ff07723e */ /* 0x000fc800000010ff */
[----:B------:R-:W-:-:S05]  /*1230*/  PRMT R25, R7, 0x7610, R25 ;  /* 0x0000761007197816 */ /* 0x000fca0000000019 */
[----:B------:R0:W-:Y:S04]  /*1240*/  STG.E.U16 desc[UR8][R20.64], R25 ;  /* 0x0000001914007986 */ /* 0x0001e8000c101508 */
[----:B------:R-:W2:Y:S04]  /*1250*/  LDG.E.U16 R28, desc[UR8][R28.64] ;  /* 0x000000081c1c7981 */ /* 0x000ea8000c1e1500 */
[----:B------:R-:W3:Y:S01]  /*1260*/  LDG.E.U16 R22, desc[UR8][R22.64] ;  /* 0x0000000816167981 */ /* 0x000ee2000c1e1500 */
[----:B------:R-:W-:-:S05]  /*1270*/  IADD3 R19, PT, PT, R11, UR6, RZ ;  /* 0x000000060b137c10 */ /* 0x000fca000fffe0ff */
[----:B------:R-:W-:-:S04]  /*1280*/  IMAD.WIDE.U32 R26, R19, 0x2, R12 ;  /* 0x00000002131a7825 */ /* 0x000fc800078e000c */
[----:B0-----:R-:W-:Y:S01]  /*1290*/  IMAD.WIDE.U32 R20, R19, 0x2, R16 ;  /* 0x0000000213147825 */ /* 0x001fe200078e0010 */
[----:B--2---:R-:W-:Y:S02]  /*12a0*/  SHF.L.U32 R7, R28, 0x10, RZ ;  /* 0x000000101c077819 */ /* 0x004fe400000006ff */
[----:B---3--:R-:W-:-:S05]  /*12b0*/  SHF.L.U32 R24, R22, 0x10, RZ ;  /* 0x0000001016187819 */ /* 0x008fca00000006ff */
[----:B------:R-:W-:Y:S01]  /*12c0*/  FFMA.FTZ R7, R24, -R9, R7 ;  /* 0x8000000918077223 */ /* 0x000fe20000010007 */
[----:B------:R-:W-:-:S04]  /*12d0*/  IMAD.WIDE.U32 R24, R11, 0x2, R14 ;  /* 0x000000020b187825 */ /* 0x000fc800078e000e */
        /* <DEDUP_REMOVED lines=20> */
[----:B--2---:R-:W-:-:S03]  /*1420*/  SHF.L.U32 R7, R28, 0x10, RZ ;  /* 0x000000101c077819 */ /* 0x004fc600000006ff */
[----:B---3--:R-:W-:-:S04]  /*1430*/  IMAD.U32 R20, R24, 0x10000, RZ ;  /* 0x0001000018147824 */ /* 0x008fc800078e00ff */
        /* <DEDUP_REMOVED lines=42> */
[----:B------:R-:W4:Y:S01]  /*16e0*/  LDG.E.U16 R22, desc[UR8][R22.64] ;  /* 0x0000000816167981 */ /* 0x000f22000c1e1500 */
[----:B------:R-:W-:-:S04]  /*16f0*/  IADD3 R18, PT, PT, R18, 0x8, RZ ;  /* 0x0000000812127810 */ /* 0x000fc80007ffe0ff */
[----:B------:R-:W-:Y:S02]  /*1700*/  ISETP.NE.AND P0, PT, R18, UR13, PT ;  /* 0x0000000d12007c0c */ /* 0x000fe4000bf05270 */
[----:B--2---:R-:W-:Y:S02]  /*1710*/  SHF.L.U32 R7, R28, 0x10, RZ ;  /* 0x000000101c077819 */ /* 0x004fe400000006ff */
[----:B----4-:R-:W-:-:S05]  /*1720*/  SHF.L.U32 R24, R22, 0x10, RZ ;  /* 0x0000001016187819 */ /* 0x010fca00000006ff */
[----:B------:R-:W-:Y:S01]  /*1730*/  FFMA.FTZ R7, R24, -R9, R7 ;  /* 0x8000000918077223 */ /* 0x000fe20000010007 */
[----:B------:R-:W-:-:S04]  /*1740*/  IMAD.WIDE.U32 R24, R11, 0x2, R14 ;  /* 0x000000020b187825 */ /* 0x000fc800078e000e */
[----:B------:R-:W-:-:S05]  /*1750*/  F2FP.BF16.F32.PACK_AB R7, RZ, R7 ;  /* 0x00000007ff07723e */ /* 0x000fca00000010ff */
[----:B------:R3:W-:Y:S01]  /*1760*/  STG.E.U16 desc[UR8][R24.64], R7 ;  /* 0x0000000718007986 */ /* 0x0007e2000c101508 */
[----:B------:R-:W-:Y:S05]  /*1770*/  @P0 BRA `(.L_x_5601) ;  /* 0xfffffff800740947 */ /* 0x000fea000383ffff */
[----:B------:R-:W-:Y:S05]  /*1780*/  BSYNC.RECONVERGENT B2 ;  /* 0x0000000000027941 */ /* 0x000fea0003800200 */
.L_x_5600:
[----:B------:R-:W-:-:S07]  /*1790*/  MOV R16, UR13 ;  /* 0x0000000d00107c02 */ /* 0x000fce0008000f00 */
.L_x_5599:
[----:B------:R-:W-:-:S09]  /*17a0*/  UISETP.NE.AND UP0, UPT, UR10, URZ, UPT ;  /* 0x000000ff0a00728c */ /* 0x000fd2000bf05270 */
[----:B------:R-:W-:Y:S05]  /*17b0*/  BRA.U !UP0, `(.L_x_5598) ;  /* 0x0000000908a47547 */ /* 0x000fea000b800000 */
[----:B------:R-:W-:Y:S02]  /*17c0*/  UIADD3 UR6, UPT, UPT, UR10, -0x1, URZ ;  /* 0xffffffff0a067890 */ /* 0x000fe4000fffe0ff */
[----:B------:R-:W-:Y:S02]  /*17d0*/  UISETP.NE.AND UP1, UPT, UR11, URZ, UPT ;  /* 0x000000ff0b00728c */ /* 0x000fe4000bf25270 */
[----:B------:R-:W-:-:S09]  /*17e0*/  UISETP.GE.U32.AND UP0, UPT, UR6, 0x3, UPT ;  /* 0x000000030600788c */ /* 0x000fd2000bf06070 */
[----:B------:R-:W-:Y:S05]  /*17f0*/  BRA.U !UP0, `(.L_x_5602) ;  /* 0x0000000108d07547 */ /* 0x000fea000b800000 */
[----:B------:R-:W0:Y:S01]  /*1800*/  LDC.64 R12, c[0x0][0x390] ;  /* 0x0000e400ff0c7b82 */ /* 0x000e220000000a00 */
[----:B------:R-:W1:Y:S07]  /*1810*/  LDCU UR6, c[0x0][0x3a0] ;  /* 0x00007400ff0677ac */ /* 0x000e6e0008000800 */
[----:B------:R-:W2:Y:S08]  /*1820*/  LDC.64 R14, c[0x0][0x388] ;  /* 0x0000e200ff0e7b82 */ /* 0x000eb00000000a00 */
[----:B---3--:R-:W3:Y:S01]  /*1830*/  LDC.64 R18, c[0x0][0x380] ;  /* 0x0000e000ff127b82 */ /* 0x008ee20000000a00 */
[----:B-1----:R-:W-:-:S04]  /*1840*/  IMAD R21, R16, UR6, R5 ;  /* 0x0000000610157c24 */ /* 0x002fc8000f8e0205 */
[----:B0-----:R-:W-:-:S06]  /*1850*/  IMAD.WIDE.U32 R22, R21, 0x2, R12 ;  /* 0x0000000215167825 */ /* 0x001fcc00078e000c */
[----:B------:R-:W4:Y:S01]  /*1860*/  LDG.E.U16 R22, desc[UR8][R22.64] ;  /* 0x0000000816167981 */ /* 0x000f22000c1e1500 */
[----:B--2---:R-:W-:-:S06]  /*1870*/  IMAD.WIDE.U32 R24, R21, 0x2, R14 ;  /* 0x0000000215187825 */ /* 0x004fcc00078e000e */
[----:B------:R-:W2:Y:S01]  /*1880*/  LDG.E.U16 R24, desc[UR8][R24.64] ;  /* 0x0000000818187981 */ /* 0x000ea2000c1e1500 */
[----:B------:R-:W-:-:S05]  /*1890*/  IADD3 R11, PT, PT, R21, UR6, RZ ;  /* 0x00000006150b7c10 */ /* 0x000fca000fffe0ff */
[----:B------:R-:W-:Y:S01]  /*18a0*/  IMAD.WIDE.U32 R26, R11, 0x2, R12 ;  /* 0x000000020b1a7825 */ /* 0x000fe200078e000c */
[----:B----4-:R-:W-:Y:S02]  /*18b0*/  SHF.L.U32 R7, R22, 0x10, RZ ;  /* 0x0000001016077819 */ /* 0x010fe400000006ff */
[----:B--2---:R-:W-:-:S05]  /*18c0*/  SHF.L.U32 R20, R24, 0x10, RZ ;  /* 0x0000001018147819 */ /* 0x004fca00000006ff */
[----:B------:R-:W-:Y:S01]  /*18d0*/  FFMA.FTZ R7, R20, -R9, R7 ;  /* 0x8000000914077223 */ /* 0x000fe20000010007 */
[----:B---3--:R-:W-:-:S04]  /*18e0*/  IMAD.WIDE.U32 R20, R21, 0x2, R18 ;  /* 0x0000000215147825 */ /* 0x008fc800078e0012 */
[----:B------:R-:W-:Y:S01]  /*18f0*/  F2FP.BF16.F32.PACK_AB R7, RZ, R7 ;  /* 0x00000007ff07723e */ /* 0x000fe200000010ff */
[----:B------:R-:W-:-:S03]  /*1900*/  IMAD.WIDE.U32 R22, R11, 0x2, R14 ;  /* 0x000000020b167825 */ /* 0x000fc600078e000e */
        /* <DEDUP_REMOVED lines=18> */
[----:B------:R-:W-:Y:S01]  /*1a30*/  IMAD.WIDE.U32 R14, R11, 0x2, R14 ;  /* 0x000000020b0e7825 */ /* 0x000fe200078e000e */
[----:B--2---:R-:W-:Y:S02]  /*1a40*/  SHF.L.U32 R7, R28, 0x10, RZ ;  /* 0x000000101c077819 */ /* 0x004fe400000006ff */
[----:B---3--:R-:W-:-:S05]  /*1a50*/  SHF.L.U32 R22, R20, 0x10, RZ ;  /* 0x0000001014167819 */ /* 0x008fca00000006ff */
[----:B------:R-:W-:Y:S01]  /*1a60*/  FFMA.FTZ R7, R22, -R9, R7 ;  /* 0x8000000916077223 */ /* 0x000fe20000010007 */
[----:B0-----:R-:W-:-:S04]  /*1a70*/  IMAD.WIDE.U32 R22, R17, 0x2, R18 ;  /* 0x0000000211167825 */ /* 0x001fc800078e0012 */
[----:B------:R-:W-:-:S04]  /*1a80*/  F2FP.BF16.F32.PACK_AB R7, RZ, R7 ;  /* 0x00000007ff07723e */ /* 0x000fc800000010ff */
[----:B------:R-:W-:-:S05]  /*1a90*/  PRMT R17, R7, 0x7610, R17 ;  /* 0x0000761007117816 */ /* 0x000fca0000000011 */
[----:B------:R0:W-:Y:S04]  /*1aa0*/  STG.E.U16 desc[UR8][R22.64], R17 ;  /* 0x0000001116007986 */ /* 0x0001e8000c101508 */
[----:B------:R-:W2:Y:S04]  /*1ab0*/  LDG.E.U16 R12, desc[UR8][R12.64] ;  /* 0x000000080c0c7981 */ /* 0x000ea8000c1e1500 */
[----:B------:R-:W3:Y:S01]  /*1ac0*/  LDG.E.U16 R14, desc[UR8][R14.64] ;  /* 0x000000080e0e7981 */ /* 0x000ee2000c1e1500 */
[----:B------:R-:W-:Y:S01]  /*1ad0*/  IMAD.WIDE.U32 R18, R11, 0x2, R18 ;  /* 0x000000020b127825 */ /* 0x000fe200078e0012 */
[----:B------:R-:W-:-:S02]  /*1ae0*/  IADD3 R16, PT, PT, R16, 0x4, RZ ;  /* 0x0000000410107810 */ /* 0x000fc40007ffe0ff */
[----:B--2---:R-:W-:Y:S02]  /*1af0*/  SHF.L.U32 R7, R12, 0x10, RZ ;  /* 0x000000100c077819 */ /* 0x004fe400000006ff */
[----:B---3--:R-:W-:-:S05]  /*1b00*/  SHF.L.U32 R20, R14, 0x10, RZ ;  /* 0x000000100e147819 */ /* 0x008fca00000006ff */
[----:B------:R-:W-:-:S05]  /*1b10*/  FFMA.FTZ R7, R20, -R9, R7 ;  /* 0x8000000914077223 */ /* 0x000fca0000010007 */
[----:B------:R-:W-:-:S05]  /*1b20*/  F2FP.BF16.F32.PACK_AB R7, RZ, R7 ;  /* 0x00000007ff07723e */ /* 0x000fca00000010ff */
[----:B------:R0:W-:Y:S02]  /*1b30*/  STG.E.U16 desc[UR8][R18.64], R7 ;  /* 0x0000000712007986 */ /* 0x0001e4000c101508 */
.L_x_5602:
[----:B------:R-:W-:Y:S05]  /*1b40*/  BRA.U !UP1, `(.L_x_5598) ;  /* 0x0000000509c07547 */ /* 0x000fea000b800000 */
[----:B------:R-:W1:Y:S01]  /*1b50*/  LDCU UR6, c[0x0][0x39c] ;  /* 0x00007380ff0677ac */ /* 0x000e620008000800 */
[----:B------:R-:W-:Y:S02]  /*1b60*/  UISETP.NE.AND UP1, UPT, UR11, 0x1, UPT ;  /* 0x000000010b00788c */ /* 0x000fe4000bf25270 */
[----:B-1----:R-:W-:-:S07]  /*1b70*/  ULOP3.LUT UP0, URZ, UR6, 0x1, URZ, 0xc0, !UPT ;  /* 0x0000000106ff7892 */ /* 0x002fce000f80c0ff */
[----:B------:R-:W-:Y:S05]  /*1b80*/  BRA.U !UP1, `(.L_x_5603) ;  /* 0x0000000109707547 */ /* 0x000fea000b800000 */
[----:B0--3--:R-:W0:Y:S01]  /*1b90*/  LDC.64 R18, c[0x0][0x390] ;  /* 0x0000e400ff127b82 */ /* 0x009e220000000a00 */
[----:B------:R-:W1:Y:S07]  /*1ba0*/  LDCU UR6, c[0x0][0x3a0] ;  /* 0x00007400ff0677ac */ /* 0x000e6e0008000800 */
[----:B------:R-:W2:Y:S08]  /*1bb0*/  LDC.64 R12, c[0x0][0x388] ;  /* 0x0000e200ff0c7b82 */ /* 0x000eb00000000a00 */
[----:B------:R-:W3:Y:S01]  /*1bc0*/  LDC.64 R14, c[0x0][0x380] ;  /* 0x0000e000ff0e7b82 */ /* 0x000ee20000000a00 */
[----:B-1----:R-:W-:-:S04]  /*1bd0*/  IMAD R21, R16, UR6, R5 ;  /* 0x0000000610157c24 */ /* 0x002fc8000f8e0205 */
[----:B0-----:R-:W-:-:S06]  /*1be0*/  IMAD.WIDE.U32 R22, R21, 0x2, R18 ;  /* 0x0000000215167825 */ /* 0x001fcc00078e0012 */
[----:B------:R-:W4:Y:S01]  /*1bf0*/  LDG.E.U16 R22, desc[UR8][R22.64] ;  /* 0x0000000816167981 */ /* 0x000f22000c1e1500 */
[----:B--2---:R-:W-:-:S06]  /*1c00*/  IMAD.WIDE.U32 R24, R21, 0x2, R12 ;  /* 0x0000000215187825 */ /* 0x004fcc00078e000c */
[----:B------:R-:W2:Y:S01]  /*1c10*/  LDG.E.U16 R24, desc[UR8][R24.64] ;  /* 0x0000000818187981 */ /* 0x000ea2000c1e1500 */
[----:B------:R-:W-:-:S04]  /*1c20*/  VIADD R11, R21, UR6 ;  /* 0x00000006150b7c36 */ /* 0x000fc80008000000 */
[----:B------:R-:W-:-:S04]  /*1c30*/  IMAD.WIDE.U32 R18, R11, 0x2, R18 ;  /* 0x000000020b127825 */ /* 0x000fc800078e0012 */
[----:B------:R-:W-:Y:S01]  /*1c40*/  IMAD.WIDE.U32 R12, R11, 0x2, R12 ;  /* 0x000000020b0c7825 */ /* 0x000fe200078e000c */
[----:B----4-:R-:W-:Y:S02]  /*1c50*/  SHF.L.U32 R7, R22, 0x10, RZ ;  /* 0x0000001016077819 */ /* 0x010fe400000006ff */
[----:B--2---:R-:W-:-:S05]  /*1c60*/  SHF.L.U32 R20, R24, 0x10, RZ ;  /* 0x0000001018147819 */ /* 0x004fca00000006ff */
[----:B------:R-:W-:Y:S01]  /*1c70*/  FFMA.FTZ R7, R20, -R9, R7 ;  /* 0x8000000914077223 */ /* 0x000fe20000010007 */
[----:B---3--:R-:W-:-:S04]  /*1c80*/  IMAD.WIDE.U32 R20, R21, 0x2, R14 ;  /* 0x0000000215147825 */ /* 0x008fc800078e000e */
        /* <DEDUP_REMOVED lines=12> */
.L_x_5603:
[----:B------:R-:W-:Y:S05]  /*1d50*/  BRA.U !UP0, `(.L_x_5598) ;  /* 0x00000005083c7547 */ /* 0x000fea000b800000 */
[----:B------:R-:W2:Y:S01]  /*1d60*/  LDC.64 R12, c[0x0][0x390] ;  /* 0x0000e400ff0c7b82 */ /* 0x000ea20000000a00 */
[----:B------:R-:W4:Y:S07]  /*1d70*/  LDCU UR6, c[0x0][0x3a0] ;  /* 0x00007400ff0677ac */ /* 0x000f2e0008000800 */
[----:B-1----:R-:W1:Y:S01]  /*1d80*/  LDC.64 R14, c[0x0][0x388] ;  /* 0x0000e200ff0e7b82 */ /* 0x002e620000000a00 */
[----:B----4-:R-:W-:-:S07]  /*1d90*/  IMAD R5, R16, UR6, R5 ;  /* 0x0000000610057c24 */ /* 0x010fce000f8e0205 */
[----:B0-----:R-:W0:Y:S01]  /*1da0*/  LDC.64 R16, c[0x0][0x380] ;  /* 0x0000e000ff107b82 */ /* 0x001e220000000a00 */
[----:B--2---:R-:W-:-:S06]  /*1db0*/  IMAD.WIDE.U32 R12, R5, 0x2, R12 ;  /* 0x00000002050c7825 */ /* 0x004fcc00078e000c */
[----:B------:R-:W3:Y:S01]  /*1dc0*/  LDG.E.U16 R12, desc[UR8][R12.64] ;  /* 0x000000080c0c7981 */ /* 0x000ee2000c1e1500 */
[----:B-1----:R-:W-:-:S06]  /*1dd0*/  IMAD.WIDE.U32 R14, R5, 0x2, R14 ;  /* 0x00000002050e7825 */ /* 0x002fcc00078e000e */
[----:B------:R-:W2:Y:S01]  /*1de0*/  LDG.E.U16 R14, desc[UR8][R14.64] ;  /* 0x000000080e0e7981 */ /* 0x000ea2000c1e1500 */
[----:B0-----:R-:W-:Y:S01]  /*1df0*/  IMAD.WIDE.U32 R16, R5, 0x2, R16 ;  /* 0x0000000205107825 */ /* 0x001fe200078e0010 */
[----:B---3--:R-:W-:Y:S02]  /*1e00*/  SHF.L.U32 R7, R12, 0x10, RZ ;  /* 0x000000100c077819 */ /* 0x008fe400000006ff */
[----:B--2---:R-:W-:-:S05]  /*1e10*/  SHF.L.U32 R18, R14, 0x10, RZ ;  /* 0x000000100e127819 */ /* 0x004fca00000006ff */
[----:B------:R-:W-:-:S05]  /*1e20*/  FFMA.FTZ R7, R18, -R9, R7 ;  /* 0x8000000912077223 */ /* 0x000fca0000010007 */
[----:B------:R-:W-:-:S05]  /*1e30*/  F2FP.BF16.F32.PACK_AB R7, RZ, R7 ;  /* 0x00000007ff07723e */ /* 0x000fca00000010ff */
[----:B------:R2:W-:Y:S01]  /*1e40*/  STG.E.U16 desc[UR8][R16.64], R7 ;  /* 0x0000000710007986 */ /* 0x0005e2000c101508 */
[----:B------:R-:W-:Y:S05]  /*1e50*/  BRA `(.L_x_5598) ;  /* 0x0000000000fc7947 */ /* 0x000fea0003800000 */
.L_x_5591:
        /* <DEDUP_REMOVED lines=9> */
.L_x_5605:
[----:B------:R-:W1:Y:S02]  /*1ef0*/  LDCU UR6, c[0x0][0x3a0] ;  /* 0x00007400ff0677ac */ /* 0x000e640008000800 */
[----:B-1----:R-:W-:-:S04]  /*1f00*/  IMAD R13, R16, UR6, R5 ;  /* 0x00000006100d7c24 */ /* 0x002fc8000f8e0205 */
[----:B0-----:R-:W-:-:S06]  /*1f10*/  IMAD.WIDE.U32 R12, R13, 0x2, R14 ;  /* 0x000000020d0c7825 */ /* 0x001fcc00078e000e */
[----:B------:R-:W2:Y:S01]  /*1f20*/  LDG.E.U16 R12, desc[UR8][R12.64] ;  /* 0x000000080c0c7981 */ /* 0x000ea2000c1e1500 */
[----:B------:R-:W-:-:S04]  /*1f30*/  IADD3 R16, PT, PT, R16, UR16, RZ ;  /* 0x0000001010107c10 */ /* 0x000fc8000fffe0ff */
[----:B------:R-:W-:Y:S01]  /*1f40*/  ISETP.GE.U32.AND P1, PT, R16, R9, PT ;  /* 0x000000091000720c */ /* 0x000fe20003f26070 */
[----:B--2---:R-:W-:-:S04]  /*1f50*/  IMAD.U32 R18, R12, 0x10000, RZ ;  /* 0x000100000c127824 */ /* 0x004fc800078e00ff */
[----:B------:R-:W-:-:S08]  /*1f60*/  FADD.FTZ R7, R18, R7 ;  /* 0x0000000712077221 */ /* 0x000fd00000010000 */
[----:B------:R-:W-:Y:S05]  /*1f70*/  @!P1 BRA `(.L_x_5605) ;  /* 0xfffffffc00dc9947 */ /* 0x000fea000383ffff */
.L_x_5604:
        /* <DEDUP_REMOVED lines=10> */
.L_x_5606:
        /* <DEDUP_REMOVED lines=19> */
.L_x_5607:
[----:B0-----:R-:W0:Y:S02]  /*2150*/  LDCU UR6, c[0x0][0x3a0] ;  /* 0x00007400ff0677ac */ /* 0x001e240008000800 */
[----:B0-----:R-:W-:Y:S01]  /*2160*/  IMAD R23, R24, UR6, R5 ;  /* 0x0000000618177c24 */ /* 0x001fe2000f8e0205 */
[----:B------:R-:W0:Y:S03]  /*2170*/  LDCU UR6, c[0x0][0x39c] ;  /* 0x00007380ff0677ac */ /* 0x000e260008000800 */
[----:B--2---:R-:W-:-:S04]  /*2180*/  IMAD.WIDE.U32 R18, R23, 0x2, R12 ;  /* 0x0000000217127825 */ /* 0x004fc800078e000c */
[----:B----4-:R-:W-:Y:S02]  /*2190*/  IMAD.WIDE.U32 R20, R23, 0x2, R16 ;  /* 0x0000000217147825 */ /* 0x010fe400078e0010 */
[----:B------:R-:W2:Y:S04]  /*21a0*/  LDG.E.U16 R18, desc[UR8][R18.64] ;  /* 0x0000000812127981 */ /* 0x000ea8000c1e1500 */
[----:B------:R-:W4:Y:S01]  /*21b0*/  LDG.E.U16 R20, desc[UR8][R20.64] ;  /* 0x0000000814147981 */ /* 0x000f22000c1e1500 */
[----:B------:R-:W-:-:S04]  /*21c0*/  IADD3 R24, PT, PT, R24, UR16, RZ ;  /* 0x0000001018187c10 */ /* 0x000fc8000fffe0ff */
[----:B0-----:R-:W-:Y:S02]  /*21d0*/  ISETP.GE.U32.AND P0, PT, R24, UR6, PT ;  /* 0x0000000618007c0c */ /* 0x001fe4000bf06070 */
[----:B--2---:R-:W-:Y:S02]  /*21e0*/  SHF.L.U32 R26, R18, 0x10, RZ ;  /* 0x00000010121a7819 */ /* 0x004fe400000006ff */
[----:B----4-:R-:W-:-:S05]  /*21f0*/  SHF.L.U32 R22, R20, 0x10, RZ ;  /* 0x0000001014167819 */ /* 0x010fca00000006ff */
[----:B-1----:R-:W-:-:S05]  /*2200*/  FFMA.FTZ R22, -R7, R22, R26 ;  /* 0x0000001607167223 */ /* 0x002fca000001011a */
[----:B------:R-:W-:Y:S01]  /*2210*/  F2FP.BF16.F32.PACK_AB R9, RZ, R22 ;  /* 0x00000016ff09723e */ /* 0x000fe200000010ff */
[----:B---3--:R-:W-:-:S05]  /*2220*/  IMAD.WIDE.U32 R22, R23, 0x2, R14 ;  /* 0x0000000217167825 */ /* 0x008fca00078e000e */
[----:B------:R0:W-:Y:S01]  /*2230*/  STG.E.U16 desc[UR8][R22.64], R9 ;  /* 0x0000000916007986 */ /* 0x0001e2000c101508 */
[----:B------:R-:W-:Y:S05]  /*2240*/  @!P0 BRA `(.L_x_5607) ;  /* 0xfffffffc00c08947 */ /* 0x000fea000383ffff */
.L_x_5598:
[----:B------:R-:W-:Y:S05]  /*2250*/  BSYNC.RECONVERGENT B0 ;  /* 0x0000000000007941 */ /* 0x000fea0003800200 */
.L_x_5590:
[----:B------:R-:W4:Y:S01]  /*2260*/  LDCU UR6, c[0x0][0x3a0] ;  /* 0x00007400ff0677ac */ /* 0x000f220008000800 */
[----:B------:R-:W-:-:S04]  /*2270*/  IADD3 R3, PT, PT, R3, UR4, RZ ;  /* 0x0000000403037c10 */ /* 0x000fc8000fffe0ff */
[----:B----4-:R-:W-:-:S13]  /*2280*/  ISETP.GE.U32.AND P0, PT, R3, UR6, PT ;  /* 0x0000000603007c0c */ /* 0x010fda000bf06070 */
[----:B------:R-:W-:Y:S05]  /*2290*/  @!P0 BRA `(.L_x_5608) ;  /* 0xffffffdc00dc8947 */ /* 0x000fea000383ffff */
.L_x_5589:
[----:B------:R-:W-:Y:S05]  /*22a0*/  BSYNC.RECONVERGENT B1 ;  /* 0x0000000000017941 */ /* 0x000fea0003800200 */
.L_x_5588:
[----:B------:R-:W4:Y:S01]  /*22b0*/  LDCU UR6, c[0x0][0x370] ;  /* 0x00006e00ff0677ac */ /* 0x000f220008000800 */
[----:B------:R-:W5:Y:S01]  /*22c0*/  LDCU UR7, c[0x0][0x398] ;  /* 0x00007300ff0777ac */ /* 0x000f620008000800 */
[----:B----4-:R-:W-:-:S04]  /*22d0*/  IADD3 R2, PT, PT, R2, UR6, RZ ;  /* 0x0000000602027c10 */ /* 0x010fc8000fffe0ff */
[----:B-----5:R-:W-:-:S13]  /*22e0*/  ISETP.GE.U32.AND P0, PT, R2, UR7, PT ;  /* 0x0000000702007c0c */ /* 0x020fda000bf06070 */
[----:B------:R-:W-:Y:S05]  /*22f0*/  @!P0 BRA `(.L_x_5609) ;  /* 0xffffffdc00988947 */ /* 0x000fea000383ffff */
[----:B------:R-:W-:Y:S05]  /*2300*/  EXIT ;  /* 0x000000000000794d */ /* 0x000fea0003800000 */
.L_x_5610:
        /* <DEDUP_REMOVED lines=15> */
.L_x_11522:


//--------------------- .text._ZN2at6native43_GLOBAL__N__9ae7fba5_10_SoftMax_cu_9f978f6327cunn_SpatialSoftMaxBackwardIN3c104HalfEffNS1_23SoftMaxBackwardEpilogueEEEvPT_PKT1_SA_jjj --------------------------
	.section	.text._ZN2at6native43_GLOBAL__N__9ae7fba5_10_SoftMax_cu_9f978f6327cunn_SpatialSoftMaxBackwardIN3c104HalfEffNS1_23SoftMaxBackwardEpilogueEEEvPT_PKT1_SA_jjj,"ax",@progbits
	.align	128
.text._ZN2at6native43_GLOBAL__N__9ae7fba5_10_SoftMax_cu_9f978f6327cunn_SpatialSoftMaxBackwardIN3c104HalfEffNS1_23SoftMaxBackwardEpilogueEEEvPT_PKT1_SA_jjj:
        .type           _ZN2at6native43_GLOBAL__N__9ae7fba5_10_SoftMax_cu_9f978f6327cunn_SpatialSoftMaxBackwardIN3c104HalfEffNS1_23SoftMaxBackwardEpilogueEEEvPT_PKT1_SA_jjj,@function
        .size           _ZN2at6native43_GLOBAL__N__9ae7fba5_10_SoftMax_cu_9f978f6327cunn_SpatialSoftMaxBackwardIN3c104HalfEffNS1_23SoftMaxBackwardEpilogueEEEvPT_PKT1_SA_jjj,(.L_x_11523 - _ZN2at6native43_GLOBAL__N__9ae7fba5_10_SoftMax_cu_9f978f6327cunn_SpatialSoftMaxBackwardIN3c104HalfEffNS1_23SoftMaxBackwardEpilogueEEEvPT_PKT1_SA_jjj)
        .other          _ZN2at6native43_GLOBAL__N__9ae7fba5_10_SoftMax_cu_9f978f6327cunn_SpatialSoftMaxBackwardIN3c104HalfEffNS1_23SoftMaxBackwardEpilogueEEEvPT_PKT1_SA_jjj,@"STO_CUDA_ENTRY STV_DEFAULT"
_ZN2at6native43_GLOBAL__N__9ae7fba5_10_SoftMax_cu_9f978f6327cunn_SpatialSoftMaxBackwardIN3c104HalfEffNS1_23SoftMaxBackwardEpilogueEEEvPT_PKT1_SA_jjj:
        /* <DEDUP_REMOVED lines=22> */
.L_x_5632:
        /* <DEDUP_REMOVED lines=11> */
.L_x_5631:
        /* <DEDUP_REMOVED lines=46> */
.L_x_5618:
        /* <DEDUP_REMOVED lines=70> */
.L_x_5617:
[----:B------:R-:W-:-:S07]  /*0950*/  MOV R14, UR12 ;  /* 0x0000000c000e7c02 */ /* 0x000fce0008000f00 */
.L_x_5616:
        /* <DEDUP_REMOVED lines=43> */
.L_x_5619:
        /* <DEDUP_REMOVED lines=24> */
.L_x_5620:
        /* <DEDUP_REMOVED lines=19> */
.L_x_5615:
[----:B------:R-:W-:Y:S05]  /*0ec0*/  @!P0 BRA `(.L_x_5621) ;  /* 0x0000000c00e08947 */ /* 0x000fea0003800000 */
[----:B------:R-:W0:Y:S01]  /*0ed0*/  LDCU UR6, c[0x0][0x39c] ;  /* 0x00007380ff0677ac */ /* 0x000e220008000800 */
[----:B------:R-:W-:Y:S01]  /*0ee0*/  HFMA2 R16, -RZ, RZ, 0, 0 ;  /* 0x00000000ff107431 */ /* 0x000fe200000001ff */
[----:B0-----:R-:W-:-:S09]  /*0ef0*/  UISETP.GE.U32.AND UP0, UPT, UR6, 0x8, UPT ;  /* 0x000000080600788c */ /* 0x001fd2000bf06070 */
[----:B------:R-:W-:Y:S05]  /*0f00*/  BRA.U !UP0, `(.L_x_5622) ;  /* 0x0000000508687547 */ /* 0x000fea000b800000 */
[----:B------:R-:W-:Y:S01]  /*0f10*/  BSSY.RECONVERGENT B2, `(.L_x_5623) ;  /* 0x0000058000027945 */ /* 0x000fe20003800200 */
[----:B------:R-:W-:-:S07]  /*0f20*/  MOV R18, RZ ;  /* 0x000000ff00127202 */ /* 0x000fce0000000f00 */
.L_x_5624:
        /* <DEDUP_REMOVED lines=14> */
[----:B------:R-:W-:-:S04]  /*1010*/  F2FP.F16.F32.PACK_AB R7, RZ, R7 ;  /* 0x00000007ff07723e */ /* 0x000fc800000000ff */
        /* <DEDUP_REMOVED lines=68> */
[----:B------:R-:W-:-:S05]  /*1460*/  F2FP.F16.F32.PACK_AB R7, RZ, R7 ;  /* 0x00000007ff07723e */ /* 0x000fca00000000ff */
[----:B------:R0:W-:Y:S02]  /*1470*/  STG.E.U16 desc[UR8][R12.64], R7 ;  /* 0x000000070c007986 */ /* 0x0001e4000c101508 */
[----:B------:R-:W-:Y:S05]  /*1480*/  @P0 BRA `(.L_x_5624) ;  /* 0xfffffff800a80947 */ /* 0x000fea000383ffff */
[----:B------:R-:W-:Y:S05]  /*1490*/  BSYNC.RECONVERGENT B2 ;  /* 0x0000000000027941 */ /* 0x000fea0003800200 */
.L_x_5623:
[----:B------:R-:W-:-:S07]  /*14a0*/  MOV R16, UR13 ;  /* 0x0000000d00107c02 */ /* 0x000fce0008000f00 */
.L_x_5622:
        /* <DEDUP_REMOVED lines=46> */
[----:B------:R-:W-:-:S03]  /*1790*/  IADD3 R16, PT, PT, R16, 0x4, RZ ;  /* 0x0000000410107810 */ /* 0x000fc60007ffe0ff */
[----:B--2---:R-:W-:-:S05]  /*17a0*/  FFMA.FTZ R7, R15, -R9, R12 ;  /* 0x800000090f077223 */ /* 0x004fca000001000c */
[----:B------:R-:W-:-:S05]  /*17b0*/  F2FP.F16.F32.PACK_AB R7, RZ, R7 ;  /* 0x00000007ff07723e */ /* 0x000fca00000000ff */
[----:B------:R1:W-:Y:S02]  /*17c0*/  STG.E.U16 desc[UR8][R18.64], R7 ;  /* 0x0000000712007986 */ /* 0x0003e4000c101508 */
.L_x_5625:
        /* <DEDUP_REMOVED lines=22> */
[----:B------:R-:W3:Y:S04]  /*1930*/  LDG.E R18, desc[UR8][R18.64] ;  /* 0x0000000812127981 */ /* 0x000ee8000c1e1900 */
[----:B------:R-:W3:Y:S01]  /*1940*/  LDG.E R13, desc[UR8][R12.64] ;  /* 0x000000080c0d7981 */ /* 0x000ee2000c1e1900 */
[----:B------:R-:W-:Y:S01]  /*1950*/  IMAD.WIDE.U32 R14, R11, 0x2, R14 ;  /* 0x000000020b0e7825 */ /* 0x000fe200078e000e */
[----:B------:R-:W-:-:S03]  /*1960*/  IADD3 R16, PT, PT, R16, 0x2, RZ ;  /* 0x0000000210107810 */ /* 0x000fc60007ffe0ff */
[----:B---3--:R-:W-:-:S05]  /*1970*/  FFMA.FTZ R7, R13, -R9, R18 ;  /* 0x800000090d077223 */ /* 0x008fca0000010012 */
[----:B------:R-:W-:-:S05]  /*1980*/  F2FP.F16.F32.PACK_AB R7, RZ, R7 ;  /* 0x00000007ff07723e */ /* 0x000fca00000000ff */
[----:B------:R2:W-:Y:S02]  /*1990*/  STG.E.U16 desc[UR8][R14.64], R7 ;  /* 0x000000070e007986 */ /* 0x0005e4000c101508 */
.L_x_5626:
        /* <DEDUP_REMOVED lines=12> */
[----:B------:R-:W-:-:S05]  /*1a60*/  F2FP.F16.F32.PACK_AB R9, RZ, R9 ;  /* 0x00000009ff09723e */ /* 0x000fca00000000ff */
[----:B------:R3:W-:Y:S01]  /*1a70*/  STG.E.U16 desc[UR8][R16.64], R9 ;  /* 0x0000000910007986 */ /* 0x0007e2000c101508 */
[----:B------:R-:W-:Y:S05]  /*1a80*/  BRA `(.L_x_5621) ;  /* 0x0000000000f07947 */ /* 0x000fea0003800000 */
.L_x_5614:
        /* <DEDUP_REMOVED lines=9> */
.L_x_5628:
        /* <DEDUP_REMOVED lines=8> */
.L_x_5627:
        /* <DEDUP_REMOVED lines=10> */
.L_x_5629:
        /* <DEDUP_REMOVED lines=19> */
.L_x_5630:
        /* <DEDUP_REMOVED lines=11> */
[----:B------:R-:W-:-:S05]  /*1e20*/  F2FP.F16.F32.PACK_AB R9, RZ, R9 ;  /* 0x00000009ff09723e */ /* 0x000fca00000000ff */
[----:B------:R0:W-:Y:S02]  /*1e30*/  STG.E.U16 desc[UR8][R22.64], R9 ;  /* 0x0000000916007986 */ /* 0x0001e4000c101508 */
[----:B------:R-:W-:Y:S05]  /*1e40*/  @!P0 BRA `(.L_x_5630) ;  /* 0xfffffffc00c88947 */ /* 0x000fea000383ffff */
.L_x_5621:
[----:B------:R-:W-:Y:S05]  /*1e50*/  BSYNC.RECONVERGENT B0 ;  /* 0x0000000000007941 */ /* 0x000fea0003800200 */
.L_x_5613:
[----:B------:R-:W4:Y:S01]  /*1e60*/  LDCU UR6, c[0x0][0x3a0] ;  /* 0x00007400ff0677ac */ /* 0x000f220008000800 */
[----:B------:R-:W-:-:S04]  /*1e70*/  IADD3 R3, PT, PT, R3, UR4, RZ ;  /* 0x0000000403037c10 */ /* 0x000fc8000fffe0ff */
[----:B----4-:R-:W-:-:S13]  /*1e80*/  ISETP.GE.U32.AND P0, PT, R3, UR6, PT ;  /* 0x0000000603007c0c */ /* 0x010fda000bf06070 */
[----:B------:R-:W-:Y:S05]  /*1e90*/  @!P0 BRA `(.L_x_5631) ;  /* 0xffffffe000dc8947 */ /* 0x000fea000383ffff */
.L_x_5612:
[----:B------:R-:W-:Y:S05]  /*1ea0*/  BSYNC.RECONVERGENT B1 ;  /* 0x0000000000017941 */ /* 0x000fea0003800200 */
.L_x_5611:
[----:B------:R-:W4:Y:S01]  /*1eb0*/  LDCU UR6, c[0x0][0x370] ;  /* 0x00006e00ff0677ac */ /* 0x000f220008000800 */
[----:B------:R-:W5:Y:S01]  /*1ec0*/  LDCU UR7, c[0x0][0x398] ;  /* 0x00007300ff0777ac */ /* 0x000f620008000800 */
[----:B----4-:R-:W-:-:S04]  /*1ed0*/  IADD3 R2, PT, PT, R2, UR6, RZ ;  /* 0x0000000602027c10 */ /* 0x010fc8000fffe0ff */
[----:B-----5:R-:W-:-:S13]  /*1ee0*/  ISETP.GE.U32.AND P0, PT, R2, UR7, PT ;  /* 0x0000000702007c0c */ /* 0x020fda000bf06070 */
[----:B------:R-:W-:Y:S05]  /*1ef0*/  @!P0 BRA `(.L_x_5632) ;  /* 0xffffffe000988947 */ /* 0x000fea000383ffff */
[----:B------:R-:W-:Y:S05]  /*1f00*/  EXIT ;  /* 0x000000000000794d */ /* 0x000fea0003800000 */
.L_x_5633:
        /* <DEDUP_REMOVED lines=15> */
.L_x_11523:


//--------------------- .text._ZN2at6native43_GLOBAL__N__9ae7fba5_10_SoftMax_cu_9f978f6327cunn_SpatialSoftMaxBackwardIN3c104HalfEfS4_NS1_23SoftMaxBackwardEpilogueEEEvPT_PKT1_SA_jjj --------------------------
	.section	.text._ZN2at6native43_GLOBAL__N__9ae7fba5_10_SoftMax_cu_9f978f6327cunn_SpatialSoftMaxBackwardIN3c104HalfEfS4_NS1_23SoftMaxBackwardEpilogueEEEvPT_PKT1_SA_jjj,"ax",@progbits
	.align	128
.text._ZN2at6native43_GLOBAL__N__9ae7fba5_10_SoftMax_cu_9f978f6327cunn_SpatialSoftMaxBackwardIN3c104HalfEfS4_NS1_23SoftMaxBackwardEpilogueEEEvPT_PKT1_SA_jjj:
        .type           _ZN2at6native43_GLOBAL__N__9ae7fba5_10_SoftMax_cu_9f978f6327cunn_SpatialSoftMaxBackwardIN3c104HalfEfS4_NS1_23SoftMaxBackwardEpilogueEEEvPT_PKT1_SA_jjj,@function
        .size           _ZN2at6native43_GLOBAL__N__9ae7fba5_10_SoftMax_cu_9f978f6327cunn_SpatialSoftMaxBackwardIN3c104HalfEfS4_NS1_23SoftMaxBackwardEpilogueEEEvPT_PKT1_SA_jjj,(.L_x_11524 - _ZN2at6native43_GLOBAL__N__9ae7fba5_10_SoftMax_cu_9f978f6327cunn_SpatialSoftMaxBackwardIN3c104HalfEfS4_NS1_23SoftMaxBackwardEpilogueEEEvPT_PKT1_SA_jjj)
        .other          _ZN2at6native43_GLOBAL__N__9ae7fba5_10_SoftMax_cu_9f978f6327cunn_SpatialSoftMaxBackwardIN3c104HalfEfS4_NS1_23SoftMaxBackwardEpilogueEEEvPT_PKT1_SA_jjj,@"STO_CUDA_ENTRY STV_DEFAULT"
_ZN2at6native43_GLOBAL__N__9ae7fba5_10_SoftMax_cu_9f978f6327cunn_SpatialSoftMaxBackwardIN3c104HalfEfS4_NS1_23SoftMaxBackwardEpilogueEEEvPT_PKT1_SA_jjj:
        /* <DEDUP_REMOVED lines=22> */
.L_x_5655:
        /* <DEDUP_REMOVED lines=11> */
.L_x_5654:
        /* <DEDUP_REMOVED lines=43> */
[--C-:B------:R-:W-:Y:S02]  /*04c0*/  IMAD R37, R26, UR6, R3.reuse ;  /* 0x000000061a257c24 */ /* 0x100fe4000f8e0203 */
[----:B------:R-:W-:-:S02]  /*04d0*/  IMAD R31, R31, UR6, R3 ;  /* 0x000000061f1f7c24 */ /* 0x000fc4000f8e0203 */
[----:B------:R-:W-:-:S07]  /*04e0*/  IMAD R30, R15, UR6, R3 ;  /* 0x000000060f1e7c24 */ /* 0x000fce000f8e0203 */
.L_x_5641:
[----:B------:R-:W0:Y:S02]  /*04f0*/  LDC.64 R16, c[0x0][0x390] ;  /* 0x0000e400ff107b82 */ /* 0x000e240000000a00 */
[----:B0-----:R-:W-:-:S04]  /*0500*/  IMAD.WIDE.U32 R18, R14, 0x2, R16 ;  /* 0x000000020e127825 */ /* 0x001fc800078e0010 */
[--C-:B------:R-:W-:Y:S01]  /*0510*/  IMAD.WIDE.U32 R26, R34, 0x2, R16.reuse ;  /* 0x00000002221a7825 */ /* 0x100fe200078e0010 */
[----:B------:R0:W2:Y:S03]  /*0520*/  LDG.E.U16 R15, desc[UR8][R18.64] ;  /* 0x00000008120f7981 */ /* 0x0000a6000c1e1500 */
[--C-:B------:R-:W-:Y:S02]  /*0530*/  IMAD.WIDE.U32 R24, R7, 0x2, R16.reuse ;  /* 0x0000000207187825 */ /* 0x100fe400078e0010 */
[----:B------:R-:W3:Y:S02]  /*0540*/  LDG.E.U16 R26, desc[UR8][R26.64] ;  /* 0x000000081a1a7981 */ /* 0x000ee4000c1e1500 */
[--C-:B------:R-:W-:Y:S02]  /*0550*/  IMAD.WIDE.U32 R20, R29, 0x2, R16.reuse ;  /* 0x000000021d147825 */ /* 0x100fe400078e0010 */
[----:B------:R-:W4:Y:S02]  /*0560*/  LDG.E.U16 R24, desc[UR8][R24.64] ;  /* 0x0000000818187981 */ /* 0x000f24000c1e1500 */
[----:B0-----:R-:W-:-:S02]  /*0570*/  IMAD.WIDE.U32 R18, R31, 0x2, R16 ;  /* 0x000000021f127825 */ /* 0x001fc400078e0010 */
[----:B------:R-:W5:Y:S04]  /*0580*/  LDG.E.U16 R21, desc[UR8][R20.64] ;  /* 0x0000000814157981 */ /* 0x000f68000c1e1500 */
[----:B------:R0:W5:Y:S02]  /*0590*/  LDG.E.U16 R20, desc[UR8][R18.64] ;  /* 0x0000000812147981 */ /* 0x000164000c1e1500 */
[----:B0-----:R-:W-:-:S04]  /*05a0*/  IMAD.WIDE.U32 R18, R32, 0x2, R16 ;  /* 0x0000000220127825 */ /* 0x001fc800078e0010 */
[----:B--2---:R-:W-:-:S05]  /*05b0*/  HADD2.F32 R15, -RZ, R15.H0_H0 ;  /* 0x2000000fff0f7230 */ /* 0x004fca0000004100 */
[----:B------:R-:W-:Y:S01]  /*05c0*/  FADD.FTZ R15, R15, R9 ;  /* 0x000000090f0f7221 */ /* 0x000fe20000010000 */
[----:B---3--:R-:W-:Y:S02]  /*05d0*/  HADD2.F32 R9, -RZ, R26.H0_H0 ;  /* 0x2000001aff097230 */ /* 0x008fe40000004100 */
[----:B----4-:R-:W-:-:S03]  /*05e0*/  HADD2.F32 R26, -RZ, R24.H0_H0 ;  /* 0x20000018ff1a7230 */ /* 0x010fc60000004100 */
[----:B------:R-:W-:-:S04]  /*05f0*/  FADD.FTZ R9, R15, R9 ;  /* 0x000000090f097221 */ /* 0x000fc80000010000 */
[----:B------:R-:W-:Y:S01]  /*0600*/  FADD.FTZ R15, R9, R26 ;  /* 0x0000001a090f7221 */ /* 0x000fe20000010000 */
[----:B------:R-:W-:Y:S01]  /*0610*/  IMAD.WIDE.U32 R26, R33, 0x2, R16 ;  /* 0x00000002211a7825 */ /* 0x000fe200078e0010 */
[----:B------:R0:W2:Y:S03]  /*0620*/  LDG.E.U16 R9, desc[UR8][R18.64] ;  /* 0x0000000812097981 */ /* 0x0000a6000c1e1500 */
[----:B-----5:R-:W-:Y:S02]  /*0630*/  HADD2.F32 R24, -RZ, R21.H0_H0 ;  /* 0x20000015ff187230 */ /* 0x020fe40000004100 */
[----:B------:R-:W3:Y:S03]  /*0640*/  LDG.E.U16 R26, desc[UR8][R26.64] ;  /* 0x000000081a1a7981 */ /* 0x000ee6000c1e1500 */
[----:B------:R-:W-:Y:S01]  /*0650*/  FADD.FTZ R15, R15, R24 ;  /* 0x000000180f0f7221 */ /* 0x000fe20000010000 */
[----:B0-----:R-:W-:-:S02]  /*0660*/  HADD2.F32 R18, -RZ, R20.H0_H0 ;  /* 0x20000014ff127230 */ /* 0x001fc40000004100 */
[----:B------:R-:W-:-:S04]  /*0670*/  IMAD.WIDE.U32 R20, R37, 0x2, R16 ;  /* 0x0000000225147825 */ /* 0x000fc800078e0010 */
[----:B------:R-:W-:-:S04]  /*0680*/  IMAD.WIDE.U32 R24, R35, 0x2, R16 ;  /* 0x0000000223187825 */ /* 0x000fc800078e0010 */
[----:B------:R-:W-:Y:S01]  /*0690*/  FADD.FTZ R15, R15, R18 ;  /* 0x000000120f0f7221 */ /* 0x000fe20000010000 */
[----:B------:R-:W4:Y:S01]  /*06a0*/  LDG.E.U16 R20, desc[UR8][R20.64] ;  /* 0x0000000814147981 */ /* 0x000f22000c1e1500 */
[----:B------:R-:W-:-:S03]  /*06b0*/  IMAD.WIDE.U32 R18, R22, 0x2, R16 ;  /* 0x0000000216127825 */ /* 0x000fc600078e0010 */
[----:B------:R-:W5:Y:S04]  /*06c0*/  LDG.E.U16 R24, desc[UR8][R24.64] ;  /* 0x0000000818187981 */ /* 0x000f68000c1e1500 */
[----:B------:R-:W5:Y:S01]  /*06d0*/  LDG.E.U16 R18, desc[UR8][R18.64] ;  /* 0x0000000812127981 */ /* 0x000f62000c1e1500 */
[----:B--2---:R-:W-:Y:S02]  /*06e0*/  HADD2.F32 R9, -RZ, R9.H0_H0 ;  /* 0x20000009ff097230 */ /* 0x004fe40000004100 */
[----:B---3--:R-:W-:-:S03]  /*06f0*/  HADD2.F32 R26, -RZ, R26.H0_H0 ;  /* 0x2000001aff1a7230 */ /* 0x008fc60000004100 */
[----:B------:R-:W-:-:S04]  /*0700*/  FADD.FTZ R9, R15, R9 ;  /* 0x000000090f097221 */ /* 0x000fc80000010000 */
[----:B------:R-:W-:Y:S01]  /*0710*/  FADD.FTZ R9, R9, R26 ;  /* 0x0000001a09097221 */ /* 0x000fe20000010000 */
[----:B----4-:R-:W-:Y:S02]  /*0720*/  HADD2.F32 R26, -RZ, R20.H0_H0 ;  /* 0x20000014ff1a7230 */ /* 0x010fe40000004100 */
[----:B------:R-:W-:-:S04]  /*0730*/  IMAD.WIDE.U32 R20, R28, 0x2, R16 ;  /* 0x000000021c147825 */ /* 0x000fc800078e0010 */
[----:B-----5:R-:W-:Y:S01]  /*0740*/  HADD2.F32 R24, -RZ, R24.H0_H0 ;  /* 0x20000018ff187230 */ /* 0x020fe20000004100 */
[----:B------:R0:W2:Y:S04]  /*0750*/  LDG.E.U16 R15, desc[UR8][R20.64] ;  /* 0x00000008140f7981 */ /* 0x0000a8000c1e1500 */
[----:B------:R-:W-:Y:S01]  /*0760*/  FADD.FTZ R9, R9, R24 ;  /* 0x0000001809097221 */ /* 0x000fe20000010000 */
[----:B------:R-:W-:Y:S02]  /*0770*/  HADD2.F32 R24, -RZ, R18.H0_H0 ;  /* 0x20000012ff187230 */ /* 0x000fe40000004100 */
[----:B------:R-:W-:-:S04]  /*0780*/  IMAD.WIDE.U32 R18, R30, 0x2, R16 ;  /* 0x000000021e127825 */ /* 0x000fc800078e0010 */
[----:B------:R-:W-:Y:S01]  /*0790*/  FADD.FTZ R9, R9, R26 ;  /* 0x0000001a09097221 */ /* 0x000fe20000010000 */
[----:B0-----:R-:W-:-:S04]  /*07a0*/  IMAD.WIDE.U32 R20, R11, 0x2, R16 ;  /* 0x000000020b147825 */ /* 0x001fc800078e0010 */
[----:B------:R-:W-:Y:S01]  /*07b0*/  FADD.FTZ R9, R9, R24 ;  /* 0x0000001809097221 */ /* 0x000fe20000010000 */
[----:B------:R-:W3:Y:S01]  /*07c0*/  LDG.E.U16 R18, desc[UR8][R18.64] ;  /* 0x0000000812127981 */ /* 0x000ee2000c1e1500 */
[----:B------:R-:W-:-:S03]  /*07d0*/  IMAD.WIDE.U32 R24, R23, 0x2, R16 ;  /* 0x0000000217187825 */ /* 0x000fc600078e0010 */
[----:B------:R-:W4:Y:S01]  /*07e0*/  LDG.E.U16 R20, desc[UR8][R20.64] ;  /* 0x0000000814147981 */ /* 0x000f22000c1e1500 */
[----:B------:R-:W-:-:S03]  /*07f0*/  IMAD.WIDE.U32 R26, R12, 0x2, R16 ;  /* 0x000000020c1a7825 */ /* 0x000fc600078e0010 */
[----:B------:R-:W5:Y:S01]  /*0800*/  LDG.E.U16 R24, desc[UR8][R24.64] ;  /* 0x0000000818187981 */ /* 0x000f62000c1e1500 */
[----:B------:R-:W-:-:S03]  /*0810*/  IMAD.WIDE.U32 R16, R13, 0x2, R16 ;  /* 0x000000020d107825 */ /* 0x000fc600078e0010 */
[----:B------:R-:W5:Y:S04]  /*0820*/  LDG.E.U16 R26, desc[UR8][R26.64] ;  /* 0x000000081a1a7981 */ /* 0x000f68000c1e1500 */
[----:B------:R-:W5:Y:S01]  /*0830*/  LDG.E.U16 R16, desc[UR8][R16.64] ;  /* 0x0000000810107981 */ /* 0x000f62000c1e1500 */
[----:B------:R-:W-:-:S04]  /*0840*/  IADD3 R36, PT, PT, R36, 0x10, RZ ;  /* 0x0000001024247810 */ /* 0x000fc80007ffe0ff */
[----:B------:R-:W-:Y:S01]  /*0850*/  ISETP.NE.AND P1, PT, R36, RZ, PT ;  /* 0x000000ff2400720c */ /* 0x000fe20003f25270 */
[----:B--2---:R-:W-:-:S05]  /*0860*/  HADD2.F32 R15, -RZ, R15.H0_H0 ;  /* 0x2000000fff0f7230 */ /* 0x004fca0000004100 */
[----:B------:R-:W-:Y:S02]  /*0870*/  FADD.FTZ R9, R9, R15 ;  /* 0x0000000f09097221 */ /* 0x000fe40000010000 */
[----:B------:R-:W0:Y:S01]  /*0880*/  LDC R15, c[0x0][0x3a0] ;  /* 0x0000e800ff0f7b82 */ /* 0x000e220000000800 */
[----:B---3--:R-:W-:Y:S02]  /*0890*/  HADD2.F32 R18, -RZ, R18.H0_H0 ;  /* 0x20000012ff127230 */ /* 0x008fe40000004100 */
[----:B----4-:R-:W-:-:S03]  /*08a0*/  HADD2.F32 R20, -RZ, R20.H0_H0 ;  /* 0x20000014ff147230 */ /* 0x010fc60000004100 */
[----:B------:R-:W-:Y:S01]  /*08b0*/  FADD.FTZ R9, R9, R18 ;  /* 0x0000001209097221 */ /* 0x000fe20000010000 */
[----:B-----5:R-:W-:-:S03]  /*08c0*/  HADD2.F32 R24, -RZ, R24.H0_H0 ;  /* 0x20000018ff187230 */ /* 0x020fc60000004100 */
[----:B------:R-:W-:Y:S01]  /*08d0*/  FADD.FTZ R9, R9, R20 ;  /* 0x0000001409097221 */ /* 0x000fe20000010000 */
[----:B------:R-:W-:-:S03]  /*08e0*/  HADD2.F32 R26, -RZ, R26.H0_H0 ;  /* 0x2000001aff1a7230 */ /* 0x000fc60000004100 */
[----:B------:R-:W-:Y:S01]  /*08f0*/  FADD.FTZ R9, R9, R24 ;  /* 0x0000001809097221 */ /* 0x000fe20000010000 */
[----:B------:R-:W-:-:S03]  /*0900*/  HADD2.F32 R16, -RZ, R16.H0_H0 ;  /* 0x20000010ff107230 */ /* 0x000fc60000004100 */
[----:B------:R-:W-:Y:S01]  /*0910*/  FADD.FTZ R9, R9, R26 ;  /* 0x0000001a09097221 */ /* 0x000fe20000010000 */
[C---:B0-----:R-:W-:Y:S02]  /*0920*/  LEA R34, R15.reuse, R34, 0x4 ;  /* 0x000000220f227211 */ /* 0x041fe400078e20ff */
[----:B------:R-:W-:Y:S01]  /*0930*/  LEA R7, R15, R7, 0x4 ;  /* 0x000000070f077211 */ /* 0x000fe200078e20ff */
[----:B------:R-:W-:Y:S01]  /*0940*/  FADD.FTZ R9, R9, R16 ;  /* 0x0000001009097221 */ /* 0x000fe20000010000 */
        /* <DEDUP_REMOVED lines=13> */
[----:B------:R-:W-:Y:S01]  /*0a20*/  LEA R14, R15, R14, 0x4 ;  /* 0x0000000e0f0e7211 */ /* 0x000fe200078e20ff */
[----:B------:R-:W-:Y:S06]  /*0a30*/  @P1 BRA `(.L_x_5641) ;  /* 0xfffffff800ac1947 */ /* 0x000fec000383ffff */
[----:B------:R-:W-:Y:S05]  /*0a40*/  BSYNC.RECONVERGENT B2 ;  /* 0x0000000000027941 */ /* 0x000fea0003800200 */
.L_x_5640:
[----:B------:R-:W-:-:S07]  /*0a50*/  MOV R14, UR12 ;  /* 0x0000000c000e7c02 */ /* 0x000fce0008000f00 */
.L_x_5639:
        /* <DEDUP_REMOVED lines=24> */
[----:B------:R4:W5:Y:S01]  /*0be0*/  LDG.E.U16 R21, desc[UR8][R20.64] ;  /* 0x0000000814157981 */ /* 0x000962000c1e1500 */
[C---:B------:R-:W-:Y:S01]  /*0bf0*/  IADD3 R27, PT, PT, R15.reuse, UR6, RZ ;  /* 0x000000060f1b7c10 */ /* 0x040fe2000fffe0ff */
[--C-:B0-----:R-:W-:Y:S02]  /*0c00*/  IMAD.WIDE.U32 R16, R15, 0x2, R12.reuse ;  /* 0x000000020f107825 */ /* 0x101fe400078e000c */
[----:B------:R5:W5:Y:S01]  /*0c10*/  LDG.E.U16 R23, desc[UR8][R22.64] ;  /* 0x0000000816177981 */ /* 0x000b62000c1e1500 */
[C---:B------:R-:W-:Y:S01]  /*0c20*/  IADD3 R15, PT, PT, R27.reuse, UR6, RZ ;  /* 0x000000061b0f7c10 */ /* 0x040fe2000fffe0ff */
[--C-:B-1----:R-:W-:Y:S02]  /*0c30*/  IMAD.WIDE.U32 R18, R27, 0x2, R12.reuse ;  /* 0x000000021b127825 */ /* 0x102fe400078e000c */
[----:B------:R0:W5:Y:S02]  /*0c40*/  LDG.E.U16 R17, desc[UR8][R16.64] ;  /* 0x0000000810117981 */ /* 0x000164000c1e1500 */
[----:B------:R-:W-:-:S02]  /*0c50*/  IMAD.WIDE.U32 R12, R15, 0x2, R12 ;  /* 0x000000020f0c7825 */ /* 0x000fc400078e000c */
[----:B------:R1:W5:Y:S04]  /*0c60*/  LDG.E.U16 R19, desc[UR8][R18.64] ;  /* 0x0000000812137981 */ /* 0x000368000c1e1500 */
[----:B------:R1:W5:Y:S01]  /*0c70*/  LDG.E.U16 R13, desc[UR8][R12.64] ;  /* 0x000000080c0d7981 */ /* 0x000362000c1e1500 */
[----:B------:R-:W-:Y:S01]  /*0c80*/  IADD3 R14, PT, PT, R14, 0x8, RZ ;  /* 0x000000080e0e7810 */ /* 0x000fe20007ffe0ff */
[----:B--2---:R-:W-:Y:S02]  /*0c90*/  HADD2.F32 R24, -RZ, R7.H0_H0 ;  /* 0x20000007ff187230 */ /* 0x004fe40000004100 */
[----:B---3--:R-:W-:-:S03]  /*0ca0*/  HADD2.F32 R11, -RZ, R11.H0_H0 ;  /* 0x2000000bff0b7230 */ /* 0x008fc60000004100 */
[----:B------:R-:W-:Y:S01]  /*0cb0*/  FADD.FTZ R24, R9, R24 ;  /* 0x0000001809187221 */ /* 0x000fe20000010000 */
[----:B----4-:R-:W-:-:S03]  /*0cc0*/  HADD2.F32 R20, -RZ, R25.H0_H0 ;  /* 0x20000019ff147230 */ /* 0x010fc60000004100 */
[----:B------:R-:W-:Y:S01]  /*0cd0*/  FADD.FTZ R11, R24, R11 ;  /* 0x0000000b180b7221 */ /* 0x000fe20000010000 */
[----:B-----5:R-:W-:-:S03]  /*0ce0*/  HADD2.F32 R22, -RZ, R21.H0_H0 ;  /* 0x20000015ff167230 */ /* 0x020fc60000004100 */
[----:B------:R-:W-:Y:S01]  /*0cf0*/  FADD.FTZ R11, R11, R20 ;  /* 0x000000140b0b7221 */ /* 0x000fe20000010000 */
[----:B0-----:R-:W-:-:S03]  /*0d00*/  HADD2.F32 R16, -RZ, R23.H0_H0 ;  /* 0x20000017ff107230 */ /* 0x001fc60000004100 */
[----:B------:R-:W-:Y:S01]  /*0d10*/  FADD.FTZ R11, R11, R22 ;  /* 0x000000160b0b7221 */ /* 0x000fe20000010000 */
[----:B-1----:R-:W-:-:S03]  /*0d20*/  HADD2.F32 R18, -RZ, R17.H0_H0 ;  /* 0x20000011ff127230 */ /* 0x002fc60000004100 */
[----:B------:R-:W-:Y:S01]  /*0d30*/  FADD.FTZ R11, R11, R16 ;  /* 0x000000100b0b7221 */ /* 0x000fe20000010000 */
[----:B------:R-:W-:-:S03]  /*0d40*/  HADD2.F32 R12, -RZ, R19.H0_H0 ;  /* 0x20000013ff0c7230 */ /* 0x000fc60000004100 */
[----:B------:R-:W-:Y:S01]  /*0d50*/  FADD.FTZ R11, R11, R18 ;  /* 0x000000120b0b7221 */ /* 0x000fe20000010000 */
[----:B------:R-:W-:-:S03]  /*0d60*/  HADD2.F32 R16, -RZ, R13.H0_H0 ;  /* 0x2000000dff107230 */ /* 0x000fc60000004100 */
[----:B------:R-:W-:-:S04]  /*0d70*/  FADD.FTZ R11, R11, R12 ;  /* 0x0000000c0b0b7221 */ /* 0x000fc80000010000 */
[----:B------:R-:W-:-:S07]  /*0d80*/  FADD.FTZ R9, R11, R16 ;  /* 0x000000100b097221 */ /* 0x000fce0000010000 */
.L_x_5642:
        /* <DEDUP_REMOVED lines=19> */
[----:B------:R-:W-:Y:S01]  /*0ec0*/  IADD3 R14, PT, PT, R14, 0x4, RZ ;  /* 0x000000040e0e7810 */ /* 0x000fe20007ffe0ff */
[----:B--2---:R-:W-:-:S02]  /*0ed0*/  HADD2.F32 R22, -RZ, R16.H0_H0 ;  /* 0x20000010ff167230 */ /* 0x004fc40000004100 */
[----:B---3--:R-:W-:-:S03]  /*0ee0*/  HADD2.F32 R7, -RZ, R18.H0_H0 ;  /* 0x20000012ff077230 */ /* 0x008fc60000004100 */
[----:B------:R-:W-:Y:S01]  /*0ef0*/  FADD.FTZ R22, R9, R22 ;  /* 0x0000001609167221 */ /* 0x000fe20000010000 */
[----:B----4-:R-:W-:-:S03]  /*0f00*/  HADD2.F32 R24, -RZ, R20.H0_H0 ;  /* 0x20000014ff187230 */ /* 0x010fc60000004100 */
[----:B------:R-:W-:Y:S01]  /*0f10*/  FADD.FTZ R7, R22, R7 ;  /* 0x0000000716077221 */ /* 0x000fe20000010000 */
[----:B-----5:R-:W-:-:S03]  /*0f20*/  HADD2.F32 R16, -RZ, R12.H0_H0 ;  /* 0x2000000cff107230 */ /* 0x020fc60000004100 */
[----:B------:R-:W-:-:S04]  /*0f30*/  FADD.FTZ R7, R7, R24 ;  /* 0x0000001807077221 */ /* 0x000fc80000010000 */
[----:B------:R-:W-:-:S07]  /*0f40*/  FADD.FTZ R9, R7, R16 ;  /* 0x0000001007097221 */ /* 0x000fce0000010000 */
.L_x_5643:
[----:B------:R-:W-:Y:S05]  /*0f50*/  BRA.U !UP1, `(.L_x_5638) ;  /* 0x0000000109547547 */ /* 0x000fea000b800000 */
[----:B------:R-:W0:Y:S01]  /*0f60*/  LDC.64 R16, c[0x0][0x390] ;  /* 0x0000e400ff107b82 */ /* 0x000e220000000a00 */
[----:B------:R-:W1:Y:S02]  /*0f70*/  LDCU UR6, c[0x0][0x3a0] ;  /* 0x00007400ff0677ac */ /* 0x000e640008000800 */
[----:B-1----:R-:W-:-:S04]  /*0f80*/  IMAD R7, R14, UR6, R5 ;  /* 0x000000060e077c24 */ /* 0x002fc8000f8e0205 */
[----:B0-----:R-:W-:-:S06]  /*0f90*/  IMAD.WIDE.U32 R12, R7, 0x2, R16 ;  /* 0x00000002070c7825 */ /* 0x001fcc00078e0010 */
[----:B------:R-:W2:Y:S01]  /*0fa0*/  LDG.E.U16 R12, desc[UR8][R12.64] ;  /* 0x000000080c0c7981 */ /* 0x000ea2000c1e1500 */
[----:B------:R-:W-:Y:S01]  /*0fb0*/  UISETP.NE.AND UP0, UPT, UR11, 0x1, UPT ;  /* 0x000000010b00788c */ /* 0x000fe2000bf05270 */
[----:B--2---:R-:W-:-:S05]  /*0fc0*/  HADD2.F32 R14, -RZ, R12.H0_H0 ;  /* 0x2000000cff0e7230 */ /* 0x004fca0000004100 */
        /* <DEDUP_REMOVED lines=10> */
[----:B--2---:R-:W-:-:S05]  /*1070*/  HADD2.F32 R16, -RZ, R12.H0_H0 ;  /* 0x2000000cff107230 */ /* 0x004fca0000004100 */
[----:B------:R-:W-:Y:S01]  /*1080*/  FADD.FTZ R9, R9, R16 ;  /* 0x0000001009097221 */ /* 0x000fe20000010000 */
[----:B---3--:R-:W-:-:S05]  /*1090*/  @P1 HADD2.F32 R18, -RZ, R14.H0_H0 ;  /* 0x2000000eff121230 */ /* 0x008fca0000004100 */
[----:B------:R-:W-:-:S07]  /*10a0*/  @P1 FADD.FTZ R9, R9, R18 ;  /* 0x0000001209091221 */ /* 0x000fce0000010000 */
.L_x_5638:
        /* <DEDUP_REMOVED lines=10> */
.L_x_5647:
        /* <DEDUP_REMOVED lines=8> */
[----:B------:R-:W-:-:S04]  /*11d0*/  IMAD.WIDE.U32 R22, R11, 0x2, R16 ;  /* 0x000000020b167825 */ /* 0x000fc800078e0010 */
[----:B--2---:R-:W-:Y:S02]  /*11e0*/  HADD2.F32 R7, -RZ, R24.H0_H0 ;  /* 0x20000018ff077230 */ /* 0x004fe40000004100 */
[----:B---3--:R-:W-:-:S05]  /*11f0*/  HADD2.F32 R20, -RZ, R26.H0_H0 ;  /* 0x2000001aff147230 */ /* 0x008fca0000004100 */
[----:B------:R-:W-:Y:S01]  /*1200*/  FFMA.FTZ R7, R20, -R9, R7 ;  /* 0x8000000914077223 */ /* 0x000fe20000010007 */
[----:B-1----:R-:W-:-:S04]  /*1210*/  IMAD.WIDE.U32 R20, R21, 0x2, R14 ;  /* 0x0000000215147825 */ /* 0x002fc800078e000e */
[----:B------:R-:W-:-:S04]  /*1220*/  F2FP.F16.F32.PACK_AB R7, RZ, R7 ;  /* 0x00000007ff07723e */ /* 0x000fc800000000ff */
[----:B------:R-:W-:-:S05]  /*1230*/  PRMT R25, R7, 0x7610, R25 ;  /* 0x0000761007197816 */ /* 0x000fca0000000019 */
[----:B------:R0:W-:Y:S04]  /*1240*/  STG.E.U16 desc[UR8][R20.64], R25 ;  /* 0x0000001914007986 */ /* 0x0001e8000c101508 */
[----:B------:R-:W2:Y:S04]  /*1250*/  LDG.E.U16 R28, desc[UR8][R28.64] ;  /* 0x000000081c1c7981 */ /* 0x000ea8000c1e1500 */
[----:B------:R-:W3:Y:S01]  /*1260*/  LDG.E.U16 R22, desc[UR8][R22.64] ;  /* 0x0000000816167981 */ /* 0x000ee2000c1e1500 */
[----:B------:R-:W-:-:S05]  /*1270*/  IADD3 R19, PT, PT, R11, UR6, RZ ;  /* 0x000000060b137c10 */ /* 0x000fca000fffe0ff */
[----:B------:R-:W-:-:S04]  /*1280*/  IMAD.WIDE.U32 R26, R19, 0x2, R12 ;  /* 0x00000002131a7825 */ /* 0x000fc800078e000c */
[----:B0-----:R-:W-:-:S04]  /*1290*/  IMAD.WIDE.U32 R20, R19, 0x2, R16 ;  /* 0x0000000213147825 */ /* 0x001fc800078e0010 */
[----:B--2---:R-:W-:Y:S02]  /*12a0*/  HADD2.F32 R7, -RZ, R28.H0_H0 ;  /* 0x2000001cff077230 */ /* 0x004fe40000004100 */
[----:B---3--:R-:W-:-:S05]  /*12b0*/  HADD2.F32 R24, -RZ, R22.H0_H0 ;  /* 0x20000016ff187230 */ /* 0x008fca0000004100 */
[----:B------:R-:W-:Y:S01]  /*12c0*/  FFMA.FTZ R7, R24, -R9, R7 ;  /* 0x8000000918077223 */ /* 0x000fe20000010007 */
[----:B------:R-:W-:-:S04]  /*12d0*/  IMAD.WIDE.U32 R24, R11, 0x2, R14 ;  /* 0x000000020b187825 */ /* 0x000fc800078e000e */
        /* <DEDUP_REMOVED lines=64> */
[----:B------:R-:W4:Y:S01]  /*16e0*/  LDG.E.U16 R22, desc[UR8][R22.64] ;  /* 0x0000000816167981 */ /* 0x000f22000c1e1500 */
[----:B------:R-:W-:-:S04]  /*16f0*/  IADD3 R18, PT, PT, R18, 0x8, RZ ;  /* 0x0000000812127810 */ /* 0x000fc80007ffe0ff */
[----:B------:R-:W-:Y:S01]  /*1700*/  ISETP.NE.AND P0, PT, R18, UR13, PT ;  /* 0x0000000d12007c0c */ /* 0x000fe2000bf05270 */
[----:B--2---:R-:W-:Y:S02]  /*1710*/  HADD2.F32 R7, -RZ, R28.H0_H0 ;  /* 0x2000001cff077230 */ /* 0x004fe40000004100 */
[----:B----4-:R-:W-:-:S05]  /*1720*/  HADD2.F32 R24, -RZ, R22.H0_H0 ;  /* 0x20000016ff187230 */ /* 0x010fca0000004100 */
[----:B------:R-:W-:Y:S01]  /*1730*/  FFMA.FTZ R7, R24, -R9, R7 ;  /* 0x8000000918077223 */ /* 0x000fe20000010007 */
[----:B------:R-:W-:-:S04]  /*1740*/  IMAD.WIDE.U32 R24, R11, 0x2, R14 ;  /* 0x000000020b187825 */ /* 0x000fc800078e000e */
[----:B------:R-:W-:-:S05]  /*1750*/  F2FP.F16.F32.PACK_AB R7, RZ, R7 ;  /* 0x00000007ff07723e */ /* 0x000fca00000000ff */
[----:B------:R3:W-:Y:S01]  /*1760*/  STG.E.U16 desc[UR8][R24.64], R7 ;  /* 0x0000000718007986 */ /* 0x0007e2000c101508 */
[----:B------:R-:W-:Y:S05]  /*1770*/  @P0 BRA `(.L_x_5647) ;  /* 0xfffffff800740947 */ /* 0x000fea000383ffff */
[----:B------:R-:W-:Y:S05]  /*1780*/  BSYNC.RECONVERGENT B2 ;  /* 0x0000000000027941 */ /* 0x000fea0003800200 */
.L_x_5646:
[----:B------:R-:W-:-:S07]  /*1790*/  MOV R16, UR13 ;  /* 0x0000000d00107c02 */ /* 0x000fce0008000f00 */
.L_x_5645:
        /* <DEDUP_REMOVED lines=16> */
[----:B------:R-:W-:-:S04]  /*18a0*/  IMAD.WIDE.U32 R26, R11, 0x2, R12 ;  /* 0x000000020b1a7825 */ /* 0x000fc800078e000c */
[----:B----4-:R-:W-:Y:S02]  /*18b0*/  HADD2.F32 R7, -RZ, R22.H0_H0 ;  /* 0x20000016ff077230 */ /* 0x010fe40000004100 */
[----:B--2---:R-:W-:-:S05]  /*18c0*/  HADD2.F32 R20, -RZ, R24.H0_H0 ;  /* 0x20000018ff147230 */ /* 0x004fca0000004100 */
[----:B------:R-:W-:Y:S01]  /*18d0*/  FFMA.FTZ R7, R20, -R9, R7 ;  /* 0x8000000914077223 */ /* 0x000fe20000010007 */
[----:B---3--:R-:W-:-:S04]  /*18e0*/  IMAD.WIDE.U32 R20, R21, 0x2, R18 ;  /* 0x0000000215147825 */ /* 0x008fc800078e0012 */
[----:B------:R-:W-:Y:S01]  /*18f0*/  F2FP.F16.F32.PACK_AB R7, RZ, R7 ;  /* 0x00000007ff07723e */ /* 0x000fe200000000ff */
[----:B------:R-:W-:-:S03]  /*1900*/  IMAD.WIDE.U32 R22, R11, 0x2, R14 ;  /* 0x000000020b167825 */ /* 0x000fc600078e000e */
        /* <DEDUP_REMOVED lines=22> */
[----:B0-----:R-:W-:-:S04]  /*1a70*/  IMAD.WIDE.U32 R22, R17, 0x2, R18 ;  /* 0x0000000211167825 */ /* 0x001fc800078e0012 */
[----:B------:R-:W-:-:S04]  /*1a80*/  F2FP.F16.F32.PACK_AB R7, RZ, R7 ;  /* 0x00000007ff07723e */ /* 0x000fc800000000ff */
[----:B------:R-:W-:-:S05]  /*1a90*/  PRMT R17, R7, 0x7610, R17 ;  /* 0x0000761007117816 */ /* 0x000fca0000000011 */
[----:B------:R0:W-:Y:S04]  /*1aa0*/  STG.E.U16 desc[UR8][R22.64], R17 ;  /* 0x0000001116007986 */ /* 0x0001e8000c101508 */
[----:B------:R-:W2:Y:S04]  /*1ab0*/  LDG.E.U16 R12, desc[UR8][R12.64] ;  /* 0x000000080c0c7981 */ /* 0x000ea8000c1e1500 */
[----:B------:R-:W3:Y:S01]  /*1ac0*/  LDG.E.U16 R14, desc[UR8][R14.64] ;  /* 0x000000080e0e7981 */ /* 0x000ee2000c1e1500 */
[----:B------:R-:W-:Y:S01]  /*1ad0*/  IMAD.WIDE.U32 R18, R11, 0x2, R18 ;  /* 0x000000020b127825 */ /* 0x000fe200078e0012 */
[----:B------:R-:W-:-:S03]  /*1ae0*/  IADD3 R16, PT, PT, R16, 0x4, RZ ;  /* 0x0000000410107810 */ /* 0x000fc60007ffe0ff */
[----:B--2---:R-:W-:Y:S02]  /*1af0*/  HADD2.F32 R7, -RZ, R12.H0_H0 ;  /* 0x2000000cff077230 */ /* 0x004fe40000004100 */
[----:B---3--:R-:W-:-:S05]  /*1b00*/  HADD2.F32 R20, -RZ, R14.H0_H0 ;  /* 0x2000000eff147230 */ /* 0x008fca0000004100 */
[----:B------:R-:W-:-:S05]  /*1b10*/  FFMA.FTZ R7, R20, -R9, R7 ;  /* 0x8000000914077223 */ /* 0x000fca0000010007 */
[----:B------:R-:W-:-:S05]  /*1b20*/  F2FP.F16.F32.PACK_AB R7, RZ, R7 ;  /* 0x00000007ff07723e */ /* 0x000fca00000000ff */
[----:B------:R0:W-:Y:S02]  /*1b30*/  STG.E.U16 desc[UR8][R18.64], R7 ;  /* 0x0000000712007986 */ /* 0x0001e4000c101508 */
.L_x_5648:
        /* <DEDUP_REMOVED lines=14> */
[----:B------:R-:W-:-:S05]  /*1c20*/  IADD3 R11, PT, PT, R21, UR6, RZ ;  /* 0x00000006150b7c10 */ /* 0x000fca000fffe0ff */
[----:B------:R-:W-:-:S04]  /*1c30*/  IMAD.WIDE.U32 R18, R11, 0x2, R18 ;  /* 0x000000020b127825 */ /* 0x000fc800078e0012 */
[----:B------:R-:W-:-:S04]  /*1c40*/  IMAD.WIDE.U32 R12, R11, 0x2, R12 ;  /* 0x000000020b0c7825 */ /* 0x000fc800078e000c */
[----:B----4-:R-:W-:Y:S02]  /*1c50*/  HADD2.F32 R7, -RZ, R22.H0_H0 ;  /* 0x20000016ff077230 */ /* 0x010fe40000004100 */
[----:B--2---:R-:W-:-:S05]  /*1c60*/  HADD2.F32 R20, -RZ, R24.H0_H0 ;  /* 0x20000018ff147230 */ /* 0x004fca0000004100 */
[----:B------:R-:W-:Y:S01]  /*1c70*/  FFMA.FTZ R7, R20, -R9, R7 ;  /* 0x8000000914077223 */ /* 0x000fe20000010007 */
[----:B---3--:R-:W-:-:S04]  /*1c80*/  IMAD.WIDE.U32 R20, R21, 0x2, R14 ;  /* 0x0000000215147825 */ /* 0x008fc800078e000e */
        /* <DEDUP_REMOVED lines=12> */
.L_x_5649:
        /* <DEDUP_REMOVED lines=10> */
[----:B0-----:R-:W-:-:S04]  /*1df0*/  IMAD.WIDE.U32 R16, R5, 0x2, R16 ;  /* 0x0000000205107825 */ /* 0x001fc800078e0010 */
[----:B---3--:R-:W-:Y:S02]  /*1e00*/  HADD2.F32 R7, -RZ, R12.H0_H0 ;  /* 0x2000000cff077230 */ /* 0x008fe40000004100 */
[----:B--2---:R-:W-:-:S05]  /*1e10*/  HADD2.F32 R18, -RZ, R14.H0_H0 ;  /* 0x2000000eff127230 */ /* 0x004fca0000004100 */
[----:B------:R-:W-:-:S05]  /*1e20*/  FFMA.FTZ R7, R18, -R9, R7 ;  /* 0x8000000912077223 */ /* 0x000fca0000010007 */
[----:B------:R-:W-:-:S05]  /*1e30*/  F2FP.F16.F32.PACK_AB R7, RZ, R7 ;  /* 0x00000007ff07723e */ /* 0x000fca00000000ff */
[----:B------:R2:W-:Y:S01]  /*1e40*/  STG.E.U16 desc[UR8][R16.64], R7 ;  /* 0x0000000710007986 */ /* 0x0005e2000c101508 */
[----:B------:R-:W-:Y:S05]  /*1e50*/  BRA `(.L_x_5644) ;  /* 0x0000000000fc7947 */ /* 0x000fea0003800000 */
.L_x_5637:
        /* <DEDUP_REMOVED lines=9> */
.L_x_5651:
[----:B------:R-:W1:Y:S02]  /*1ef0*/  LDCU UR6, c[0x0][0x3a0] ;  /* 0x00007400ff0677ac */ /* 0x000e640008000800 */
[----:B-1----:R-:W-:-:S04]  /*1f00*/  IMAD R13, R16, UR6, R5 ;  /* 0x00000006100d7c24 */ /* 0x002fc8000f8e0205 */
[----:B0-----:R-:W-:-:S06]  /*1f10*/  IMAD.WIDE.U32 R12, R13, 0x2, R14 ;  /* 0x000000020d0c7825 */ /* 0x001fcc00078e000e */
[----:B------:R-:W2:Y:S01]  /*1f20*/  LDG.E.U16 R12, desc[UR8][R12.64] ;  /* 0x000000080c0c7981 */ /* 0x000ea2000c1e1500 */
[----:B------:R-:W-:-:S04]  /*1f30*/  IADD3 R16, PT, PT, R16, UR16, RZ ;  /* 0x0000001010107c10 */ /* 0x000fc8000fffe0ff */
[----:B------:R-:W-:Y:S01]  /*1f40*/  ISETP.GE.U32.AND P1, PT, R16, R9, PT ;  /* 0x000000091000720c */ /* 0x000fe20003f26070 */
[----:B--2---:R-:W-:-:S05]  /*1f50*/  HADD2.F32 R18, -RZ, R12.H0_H0 ;  /* 0x2000000cff127230 */ /* 0x004fca0000004100 */
[----:B------:R-:W-:-:S07]  /*1f60*/  FADD.FTZ R7, R18, R7 ;  /* 0x0000000712077221 */ /* 0x000fce0000010000 */
[----:B------:R-:W-:Y:S05]  /*1f70*/  @!P1 BRA `(.L_x_5651) ;  /* 0xfffffffc00dc9947 */ /* 0x000fea000383ffff */
.L_x_5650:
        /* <DEDUP_REMOVED lines=10> */
.L_x_5652:
        /* <DEDUP_REMOVED lines=19> */
.L_x_5653:
        /* <DEDUP_REMOVED lines=8> */
[----:B0-----:R-:W-:Y:S01]  /*21d0*/  ISETP.GE.U32.AND P0, PT, R24, UR6, PT ;  /* 0x0000000618007c0c */ /* 0x001fe2000bf06070 */
[----:B--2---:R-:W-:Y:S02]  /*21e0*/  HADD2.F32 R26, -RZ, R18.H0_H0 ;  /* 0x20000012ff1a7230 */ /* 0x004fe40000004100 */
[----:B----4-:R-:W-:-:S05]  /*21f0*/  HADD2.F32 R22, -RZ, R20.H0_H0 ;  /* 0x20000014ff167230 */ /* 0x010fca0000004100 */
[----:B-1----:R-:W-:-:S05]  /*2200*/  FFMA.FTZ R22, -R7, R22, R26 ;  /* 0x0000001607167223 */ /* 0x002fca000001011a */
[----:B------:R-:W-:Y:S01]  /*2210*/  F2FP.F16.F32.PACK_AB R9, RZ, R22 ;  /* 0x00000016ff09723e */ /* 0x000fe200000000ff */
[----:B---3--:R-:W-:-:S05]  /*2220*/  IMAD.WIDE.U32 R22, R23, 0x2, R14 ;  /* 0x0000000217167825 */ /* 0x008fca00078e000e */
[----:B------:R0:W-:Y:S01]  /*2230*/  STG.E.U16 desc[UR8][R22.64], R9 ;  /* 0x0000000916007986 */ /* 0x0001e2000c101508 */
[----:B------:R-:W-:Y:S05]  /*2240*/  @!P0 BRA `(.L_x_5653) ;  /* 0xfffffffc00c08947 */ /* 0x000fea000383ffff */
.L_x_5644:
[----:B------:R-:W-:Y:S05]  /*2250*/  BSYNC.RECONVERGENT B0 ;  /* 0x0000000000007941 */ /* 0x000fea0003800200 */
.L_x_5636:
[----:B------:R-:W4:Y:S01]  /*2260*/  LDCU UR6, c[0x0][0x3a0] ;  /* 0x00007400ff0677ac */ /* 0x000f220008000800 */
[----:B------:R-:W-:-:S04]  /*2270*/  IADD3 R3, PT, PT, R3, UR4, RZ ;  /* 0x0000000403037c10 */ /* 0x000fc8000fffe0ff */
[----:B----4-:R-:W-:-:S13]  /*2280*/  ISETP.GE.U32.AND P0, PT, R3, UR6, PT ;  /* 0x0000000603007c0c */ /* 0x010fda000bf06070 */
[----:B------:R-:W-:Y:S05]  /*2290*/  @!P0 BRA `(.L_x_5654) ;  /* 0xffffffdc00dc8947 */ /* 0x000fea000383ffff */
.L_x_5635:
[----:B------:R-:W-:Y:S05]  /*22a0*/  BSYNC.RECONVERGENT B1 ;  /* 0x0000000000017941 */ /* 0x000fea0003800200 */
.L_x_5634:
[----:B------:R-:W4:Y:S01]  /*22b0*/  LDCU UR6, c[0x0][0x370] ;  /* 0x00006e00ff0677ac */ /* 0x000f220008000800 */
[----:B------:R-:W5:Y:S01]  /*22c0*/  LDCU UR7, c[0x0][0x398] ;  /* 0x00007300ff0777ac */ /* 0x000f620008000800 */
[----:B----4-:R-:W-:-:S04]  /*22d0*/  IADD3 R2, PT, PT, R2, UR6, RZ ;  /* 0x0000000602027c10 */ /* 0x010fc8000fffe0ff */
[----:B-----5:R-:W-:-:S13]  /*22e0*/  ISETP.GE.U32.AND P0, PT, R2, UR7, PT ;  /* 0x0000000702007c0c */ /* 0x020fda000bf06070 */
[----:B------:R-:W-:Y:S05]  /*22f0*/  @!P0 BRA `(.L_x_5655) ;  /* 0xffffffdc00988947 */ /* 0x000fea000383ffff */
[----:B------:R-:W-:Y:S05]  /*2300*/  EXIT ;  /* 0x000000000000794d */ /* 0x000fea0003800000 */
.L_x_5656:
        /* <DEDUP_REMOVED lines=15> */
.L_x_11524:


//--------------------- .text._ZN2at6native43_GLOBAL__N__9ae7fba5_10_SoftMax_cu_9f978f6327cunn_SpatialSoftMaxBackwardIfffNS1_23SoftMaxBackwardEpilogueEEEvPT_PKT1_S8_jjj --------------------------
	.section	.text._ZN2at6native43_GLOBAL__N__9ae7fba5_10_SoftMax_cu_9f978f6327cunn_SpatialSoftMaxBackwardIfffNS1_23SoftMaxBackwardEpilogueEEEvPT_PKT1_S8_jjj,"ax",@progbits
	.align	128
.text._ZN2at6native43_GLOBAL__N__9ae7fba5_10_SoftMax_cu_9f978f6327cunn_SpatialSoftMaxBackwardIfffNS1_23SoftMaxBackwardEpilogueEEEvPT_PKT1_S8_jjj:
        .type           _ZN2at6native43_GLOBAL__N__9ae7fba5_10_SoftMax_cu_9f978f6327cunn_SpatialSoftMaxBackwardIfffNS1_23SoftMaxBackwardEpilogueEEEvPT_PKT1_S8_jjj,@function
        .size           _ZN2at6native43_GLOBAL__N__9ae7fba5_10_SoftMax_cu_9f978f6327cunn_SpatialSoftMaxBackwardIfffNS1_23SoftMaxBackwardEpilogueEEEvPT_PKT1_S8_jjj,(.L_x_11525 - _ZN2at6native43_GLOBAL__N__9ae7fba5_10_SoftMax_cu_9f978f6327cunn_SpatialSoftMaxBackwardIfffNS1_23SoftMaxBackwardEpilogueEEEvPT_PKT1_S8_jjj)
        .other          _ZN2at6native43_GLOBAL__N__9ae7fba5_10_SoftMax_cu_9f978f6327cunn_SpatialSoftMaxBackwardIfffNS1_23SoftMaxBackwardEpilogueEEEvPT_PKT1_S8_jjj,@"STO_CUDA_ENTRY STV_DEFAULT"
_ZN2at6native43_GLOBAL__N__9ae7fba5_10_SoftMax_cu_9f978f6327cunn_SpatialSoftMaxBackwardIfffNS1_23SoftMaxBackwardEpilogueEEEvPT_PKT1_S8_jjj:
        /* <DEDUP_REMOVED lines=22> */
.L_x_5678:
        /* <DEDUP_REMOVED lines=11> */
.L_x_5677:
        /* <DEDUP_REMOVED lines=46> */
.L_x_5664:
        /* <DEDUP_REMOVED lines=70> */
.L_x_5663:
[----:B------:R-:W-:-:S07]  /*0950*/  MOV R14, UR12 ;  /* 0x0000000c000e7c02 */ /* 0x000fce0008000f00 */
.L_x_5662:
        /* <DEDUP_REMOVED lines=43> */
.L_x_5665:
        /* <DEDUP_REMOVED lines=24> */
.L_x_5666:
        /* <DEDUP_REMOVED lines=19> */
.L_x_5661:
[----:B------:R-:W-:Y:S05]  /*0ec0*/  @!P0 BRA `(.L_x_5667) ;  /* 0x0000000c00748947 */ /* 0x000fea0003800000 */
[----:B------:R-:W0:Y:S01]  /*0ed0*/  LDCU UR6, c[0x0][0x39c] ;  /* 0x00007380ff0677ac */ /* 0x000e220008000800 */
[----:B------:R-:W-:Y:S01]  /*0ee0*/  HFMA2 R16, -RZ, RZ, 0, 0 ;  /* 0x00000000ff107431 */ /* 0x000fe200000001ff */
[----:B0-----:R-:W-:-:S09]  /*0ef0*/  UISETP.GE.U32.AND UP0, UPT, UR6, 0x8, UPT ;  /* 0x000000080600788c */ /* 0x001fd2000bf06070 */
[----:B------:R-:W-:Y:S05]  /*0f00*/  BRA.U !UP0, `(.L_x_5668) ;  /* 0x00000005082c7547 */ /* 0x000fea000b800000 */
[----:B------:R-:W-:Y:S01]  /*0f10*/  BSSY.RECONVERGENT B2, `(.L_x_5669) ;  /* 0x0000049000027945 */ /* 0x000fe20003800200 */
[----:B------:R-:W-:-:S07]  /*0f20*/  MOV R18, RZ ;  /* 0x000000ff00127202 */ /* 0x000fce0000000f00 */
.L_x_5670:
        /* <DEDUP_REMOVED lines=14> */
[----:B------:R0:W-:Y:S04]  /*1010*/  STG.E desc[UR8][R20.64], R7 ;  /* 0x0000000714007986 */ /* 0x0001e8000c101908 */
[----:B------:R-:W2:Y:S04]  /*1020*/  LDG.E R28, desc[UR8][R28.64] ;  /* 0x000000081c1c7981 */ /* 0x000ea8000c1e1900 */
[----:B------:R-:W2:Y:S01]  /*1030*/  LDG.E R23, desc[UR8][R22.64] ;  /* 0x0000000816177981 */ /* 0x000ea2000c1e1900 */
[C---:B------:R-:W-:Y:S01]  /*1040*/  IADD3 R19, PT, PT, R11.reuse, UR6, RZ ;  /* 0x000000060b137c10 */ /* 0x040fe2000fffe0ff */
[----:B------:R-:W-:-:S04]  /*1050*/  IMAD.WIDE.U32 R24, R11, 0x4, R12 ;  /* 0x000000040b187825 */ /* 0x000fc800078e000c */
[----:B------:R-:W-:-:S04]  /*1060*/  IMAD.WIDE.U32 R30, R19, 0x4, R16 ;  /* 0x00000004131e7825 */ /* 0x000fc800078e0010 */
[----:B------:R-:W-:-:S04]  /*1070*/  IMAD.WIDE.U32 R26, R19, 0x4, R14 ;  /* 0x00000004131a7825 */ /* 0x000fc800078e000e */
[----:B--2---:R-:W-:-:S05]  /*1080*/  FFMA.FTZ R11, R23, -R9, R28 ;  /* 0x80000009170b7223 */ /* 0x004fca000001001c */
[----:B------:R1:W-:Y:S04]  /*1090*/  STG.E desc[UR8][R24.64], R11 ;  /* 0x0000000b18007986 */ /* 0x0003e8000c101908 */
[----:B------:R-:W2:Y:S04]  /*10a0*/  LDG.E R30, desc[UR8][R30.64] ;  /* 0x000000081e1e7981 */ /* 0x000ea8000c1e1900 */
[----:B------:R-:W2:Y:S01]  /*10b0*/  LDG.E R27, desc[UR8][R26.64] ;  /* 0x000000081a1b7981 */ /* 0x000ea2000c1e1900 */
[C---:B------:R-:W-:Y:S01]  /*10c0*/  IADD3 R33, PT, PT, R19.reuse, UR6, RZ ;  /* 0x0000000613217c10 */ /* 0x040fe2000fffe0ff */
[----:B0-----:R-:W-:-:S04]  /*10d0*/  IMAD.WIDE.U32 R20, R19, 0x4, R12 ;  /* 0x0000000413147825 */ /* 0x001fc800078e000c */
[----:B------:R-:W-:-:S04]  /*10e0*/  IMAD.WIDE.U32 R28, R33, 0x4, R16 ;  /* 0x00000004211c7825 */ /* 0x000fc800078e0010 */
[----:B------:R-:W-:-:S04]  /*10f0*/  IMAD.WIDE.U32 R22, R33, 0x4, R14 ;  /* 0x0000000421167825 */ /* 0x000fc800078e000e */
[----:B--2---:R-:W-:-:S05]  /*1100*/  FFMA.FTZ R7, R27, -R9, R30 ;  /* 0x800000091b077223 */ /* 0x004fca000001001e */
[----:B------:R0:W-:Y:S04]  /*1110*/  STG.E desc[UR8][R20.64], R7 ;  /* 0x0000000714007986 */ /* 0x0001e8000c101908 */
[----:B------:R-:W2:Y:S04]  /*1120*/  LDG.E R28, desc[UR8][R28.64] ;  /* 0x000000081c1c7981 */ /* 0x000ea8000c1e1900 */
[----:B------:R-:W2:Y:S01]  /*1130*/  LDG.E R23, desc[UR8][R22.64] ;  /* 0x0000000816177981 */ /* 0x000ea2000c1e1900 */
[C---:B------:R-:W-:Y:S01]  /*1140*/  IADD3 R19, PT, PT, R33.reuse, UR6, RZ ;  /* 0x0000000621137c10 */ /* 0x040fe2000fffe0ff */
[----:B-1----:R-:W-:-:S04]  /*1150*/  IMAD.WIDE.U32 R24, R33, 0x4, R12 ;  /* 0x0000000421187825 */ /* 0x002fc800078e000c */
        /* <DEDUP_REMOVED lines=28> */
[----:B------:R-:W1:Y:S04]  /*1320*/  LDG.E R16, desc[UR8][R16.64] ;  /* 0x0000000810107981 */ /* 0x000e68000c1e1900 */
[----:B------:R-:W1:Y:S01]  /*1330*/  LDG.E R15, desc[UR8][R14.64] ;  /* 0x000000080e0f7981 */ /* 0x000e62000c1e1900 */
[----:B------:R-:W-:Y:S01]  /*1340*/  IMAD.WIDE.U32 R12, R33, 0x4, R12 ;  /* 0x00000004210c7825 */ /* 0x000fe200078e000c */
[----:B------:R-:W-:-:S04]  /*1350*/  IADD3 R18, PT, PT, R18, 0x8, RZ ;  /* 0x0000000812127810 */ /* 0x000fc80007ffe0ff */
[----:B------:R-:W-:Y:S01]  /*1360*/  ISETP.NE.AND P0, PT, R18, UR13, PT ;  /* 0x0000000d12007c0c */ /* 0x000fe2000bf05270 */
[----:B-1----:R-:W-:-:S05]  /*1370*/  FFMA.FTZ R11, R15, -R9, R16 ;  /* 0x800000090f0b7223 */ /* 0x002fca0000010010 */
[----:B------:R0:W-:Y:S07]  /*1380*/  STG.E desc[UR8][R12.64], R11 ;  /* 0x0000000b0c007986 */ /* 0x0001ee000c101908 */
[----:B------:R-:W-:Y:S05]  /*1390*/  @P0 BRA `(.L_x_5670) ;  /* 0xfffffff800e40947 */ /* 0x000fea000383ffff */
[----:B------:R-:W-:Y:S05]  /*13a0*/  BSYNC.RECONVERGENT B2 ;  /* 0x0000000000027941 */ /* 0x000fea0003800200 */
.L_x_5669:
[----:B------:R-:W-:-:S07]  /*13b0*/  MOV R16, UR13 ;  /* 0x0000000d00107c02 */ /* 0x000fce0008000f00 */
.L_x_5668:
        /* <DEDUP_REMOVED lines=40> */
[----:B------:R-:W-:-:S03]  /*1640*/  IADD3 R16, PT, PT, R16, 0x4, RZ ;  /* 0x0000000410107810 */ /* 0x000fc60007ffe0ff */
[----:B-1----:R-:W-:-:S05]  /*1650*/  FFMA.FTZ R11, R15, -R9, R12 ;  /* 0x800000090f0b7223 */ /* 0x002fca000001000c */
[----:B------:R2:W-:Y:S02]  /*1660*/  STG.E desc[UR8][R18.64], R11 ;  /* 0x0000000b12007986 */ /* 0x0005e4000c101908 */
.L_x_5671:
[----:B------:R-:W-:Y:S05]  /*1670*/  BRA.U !UP1, `(.L_x_5667) ;  /* 0x0000000509887547 */ /* 0x000fea000b800000 */
[----:B------:R-:W1:Y:S01]  /*1680*/  LDCU UR6, c[0x0][0x39c] ;  /* 0x00007380ff0677ac */ /* 0x000e620008000800 */
[----:B------:R-:W-:Y:S02]  /*1690*/  UISETP.NE.AND UP1, UPT, UR11, 0x1, UPT ;  /* 0x000000010b00788c */ /* 0x000fe4000bf25270 */
[----:B-1----:R-:W-:-:S07]  /*16a0*/  ULOP3.LUT UP0, URZ, UR6, 0x1, URZ, 0xc0, !UPT ;  /* 0x0000000106ff7892 */ /* 0x002fce000f80c0ff */
[----:B------:R-:W-:Y:S05]  /*16b0*/  BRA.U !UP1, `(.L_x_5672) ;  /* 0x0000000109547547 */ /* 0x000fea000b800000 */
[----:B0-2---:R-:W0:Y:S01]  /*16c0*/  LDC.64 R20, c[0x0][0x390] ;  /* 0x0000e400ff147b82 */ /* 0x005e220000000a00 */
        /* <DEDUP_REMOVED lines=16> */
[----:B------:R-:W-:Y:S01]  /*17d0*/  IMAD.WIDE.U32 R18, R11, 0x4, R18 ;  /* 0x000000040b127825 */ /* 0x000fe200078e0012 */
[----:B------:R-:W-:-:S03]  /*17e0*/  IADD3 R16, PT, PT, R16, 0x2, RZ ;  /* 0x0000000210107810 */ /* 0x000fc60007ffe0ff */
[----:B--2---:R-:W-:-:S05]  /*17f0*/  FFMA.FTZ R11, R13, -R9, R20 ;  /* 0x800000090d0b7223 */ /* 0x004fca0000010014 */
[----:B------:R1:W-:Y:S02]  /*1800*/  STG.E desc[UR8][R18.64], R11 ;  /* 0x0000000b12007986 */ /* 0x0003e4000c101908 */
.L_x_5672:
[----:B------:R-:W-:Y:S05]  /*1810*/  BRA.U !UP0, `(.L_x_5667) ;  /* 0x0000000508207547 */ /* 0x000fea000b800000 */
[----:B0-----:R-:W0:Y:S01]  /*1820*/  LDC.64 R12, c[0x0][0x390] ;  /* 0x0000e400ff0c7b82 */ /* 0x001e220000000a00 */
[----:B------:R-:W3:Y:S07]  /*1830*/  LDCU UR6, c[0x0][0x3a0] ;  /* 0x00007400ff0677ac */ /* 0x000eee0008000800 */
[----:B-1----:R-:W1:Y:S01]  /*1840*/  LDC.64 R14, c[0x0][0x388] ;  /* 0x0000e200ff0e7b82 */ /* 0x002e620000000a00 */
[----:B---3--:R-:W-:-:S07]  /*1850*/  IMAD R5, R16, UR6, R5 ;  /* 0x0000000610057c24 */ /* 0x008fce000f8e0205 */
[----:B------:R-:W3:Y:S01]  /*1860*/  LDC.64 R16, c[0x0][0x380] ;  /* 0x0000e000ff107b82 */ /* 0x000ee20000000a00 */
[----:B0-----:R-:W-:-:S06]  /*1870*/  IMAD.WIDE.U32 R12, R5, 0x4, R12 ;  /* 0x00000004050c7825 */ /* 0x001fcc00078e000c */
[----:B------:R-:W4:Y:S01]  /*1880*/  LDG.E R12, desc[UR8][R12.64] ;  /* 0x000000080c0c7981 */ /* 0x000f22000c1e1900 */
[----:B-1----:R-:W-:-:S06]  /*1890*/  IMAD.WIDE.U32 R14, R5, 0x4, R14 ;  /* 0x00000004050e7825 */ /* 0x002fcc00078e000e */
[----:B------:R-:W4:Y:S01]  /*18a0*/  LDG.E R15, desc[UR8][R14.64] ;  /* 0x000000080e0f7981 */ /* 0x000f22000c1e1900 */
[----:B---3--:R-:W-:-:S04]  /*18b0*/  IMAD.WIDE.U32 R16, R5, 0x4, R16 ;  /* 0x0000000405107825 */ /* 0x008fc800078e0010 */
[----:B----4-:R-:W-:-:S05]  /*18c0*/  FFMA.FTZ R9, R15, -R9, R12 ;  /* 0x800000090f097223 */ /* 0x010fca000001000c */
[----:B------:R3:W-:Y:S01]  /*18d0*/  STG.E desc[UR8][R16.64], R9 ;  /* 0x0000000910007986 */ /* 0x0007e2000c101908 */
[----:B------:R-:W-:Y:S05]  /*18e0*/  BRA `(.L_x_5667) ;  /* 0x0000000000ec7947 */ /* 0x000fea0003800000 */
.L_x_5660:
        /* <DEDUP_REMOVED lines=9> */
.L_x_5674:
        /* <DEDUP_REMOVED lines=8> */
.L_x_5673:
        /* <DEDUP_REMOVED lines=10> */
.L_x_5675:
        /* <DEDUP_REMOVED lines=19> */
.L_x_5676:
        /* <DEDUP_REMOVED lines=11> */
[----:B------:R0:W-:Y:S07]  /*1c80*/  STG.E desc[UR8][R22.64], R9 ;  /* 0x0000000916007986 */ /* 0x0001ee000c101908 */
[----:B------:R-:W-:Y:S05]  /*1c90*/  @!P0 BRA `(.L_x_5676) ;  /* 0xfffffffc00cc8947 */ /* 0x000fea000383ffff */
.L_x_5667:
[----:B------:R-:W-:Y:S05]  /*1ca0*/  BSYNC.RECONVERGENT B0 ;  /* 0x0000000000007941 */ /* 0x000fea0003800200 */
.L_x_5659:
[----:B------:R-:W4:Y:S01]  /*1cb0*/  LDCU UR6, c[0x0][0x3a0] ;  /* 0x00007400ff0677ac */ /* 0x000f220008000800 */
[----:B------:R-:W-:-:S04]  /*1cc0*/  IADD3 R3, PT, PT, R3, UR4, RZ ;  /* 0x0000000403037c10 */ /* 0x000fc8000fffe0ff */
[----:B----4-:R-:W-:-:S13]  /*1cd0*/  ISETP.GE.U32.AND P0, PT, R3, UR6, PT ;  /* 0x0000000603007c0c */ /* 0x010fda000bf06070 */
[----:B------:R-:W-:Y:S05]  /*1ce0*/  @!P0 BRA `(.L_x_5677) ;  /* 0xffffffe400488947 */ /* 0x000fea000383ffff */
.L_x_5658:
[----:B------:R-:W-:Y:S05]  /*1cf0*/  BSYNC.RECONVERGENT B1 ;  /* 0x0000000000017941 */ /* 0x000fea0003800200 */
.L_x_5657:
[----:B------:R-:W4:Y:S01]  /*1d00*/  LDCU UR6, c[0x0][0x370] ;  /* 0x00006e00ff0677ac */ /* 0x000f220008000800 */
[----:B------:R-:W5:Y:S01]  /*1d10*/  LDCU UR7, c[0x0][0x398] ;  /* 0x00007300ff0777ac */ /* 0x000f620008000800 */
[----:B----4-:R-:W-:-:S04]  /*1d20*/  IADD3 R2, PT, PT, R2, UR6, RZ ;  /* 0x0000000602027c10 */ /* 0x010fc8000fffe0ff */
[----:B-----5:R-:W-:-:S13]  /*1d30*/  ISETP.GE.U32.AND P0, PT, R2, UR7, PT ;  /* 0x0000000702007c0c */ /* 0x020fda000bf06070 */
[----:B------:R-:W-:Y:S05]  /*1d40*/  @!P0 BRA `(.L_x_5678) ;  /* 0xffffffe400048947 */ /* 0x000fea000383ffff */
[----:B------:R-:W-:Y:S05]  /*1d50*/  EXIT ;  /* 0x000000000000794d */ /* 0x000fea0003800000 */
.L_x_5679:
        /* <DEDUP_REMOVED lines=10> */
.L_x_11525:


//--------------------- .text._ZN2at6native43_GLOBAL__N__9ae7fba5_10_SoftMax_cu_9f978f6327cunn_SpatialSoftMaxBackwardIdddNS1_23SoftMaxBackwardEpilogueEEEvPT_PKT1_S8_jjj --------------------------
	.section	.text._ZN2at6native43_GLOBAL__N__9ae7fba5_10_SoftMax_cu_9f978f6327cunn_SpatialSoftMaxBackwardIdddNS1_23SoftMaxBackwardEpilogueEEEvPT_PKT1_S8_jjj,"ax",@progbits
	.align	128
.text._ZN2at6native43_GLOBAL__N__9ae7fba5_10_SoftMax_cu_9f978f6327cunn_SpatialSoftMaxBackwardIdddNS1_23SoftMaxBackwardEpilogueEEEvPT_PKT1_S8_jjj:
        .type           _ZN2at6native43_GLOBAL__N__9ae7fba5_10_SoftMax_cu_9f978f6327cunn_SpatialSoftMaxBackwardIdddNS1_23SoftMaxBackwardEpilogueEEEvPT_PKT1_S8_jjj,@function
        .size           _ZN2at6native43_GLOBAL__N__9ae7fba5_10_SoftMax_cu_9f978f6327cunn_SpatialSoftMaxBackwardIdddNS1_23SoftMaxBackwardEpilogueEEEvPT_PKT1_S8_jjj,(.L_x_11526 - _ZN2at6native43_GLOBAL__N__9ae7fba5_10_SoftMax_cu_9f978f6327cunn_SpatialSoftMaxBackwardIdddNS1_23SoftMaxBackwardEpilogueEEEvPT_PKT1_S8_jjj)
        .other          _ZN2at6native43_GLOBAL__N__9ae7fba5_10_SoftMax_cu_9f978f6327cunn_SpatialSoftMaxBackwardIdddNS1_23SoftMaxBackwardEpilogueEEEvPT_PKT1_S8_jjj,@"STO_CUDA_ENTRY STV_DEFAULT"
_ZN2at6native43_GLOBAL__N__9ae7fba5_10_SoftMax_cu_9f978f6327cunn_SpatialSoftMaxBackwardIdddNS1_23SoftMaxBackwardEpilogueEEEvPT_PKT1_S8_jjj:
[----:B------:R-:W-:Y:S08]  /*0000*/  LDC R1, c[0x0][0x37c] ;  /* 0x0000df00ff017b82 */ /* 0x000ff00000000800 */
[----:B------:R-:W0:Y:S08]  /*0010*/  S2UR UR16, SR_CTAID.X ;  /* 0x00000000001079c3 */ /* 0x000e300000002500 */
[----:B------:R-:W0:Y:S02]  /*0020*/  LDC R0, c[0x0][0x398] ;  /* 0x0000e600ff007b82 */ /* 0x000e240000000800 */
[----:B0-----:R-:W-:-:S13]  /*0030*/  ISETP.LE.U32.AND P0, PT, R0, UR16, PT ;  /* 0x0000001000007c0c */ /* 0x001fda000bf03070 */
[----:B------:R-:W-:Y:S05]  /*0040*/  @P0 EXIT ;  /* 0x000000000000094d */ /* 0x000fea0003800000 */
[----:B------:R-:W0:Y:S01]  /*0050*/  S2R R0, SR_TID.Y ;  /* 0x0000000000007919 */ /* 0x000e220000002200 */
[----:B------:R-:W1:Y:S01]  /*0060*/  S2UR UR5, SR_CgaCtaId ;  /* 0x00000000000579c3 */ /* 0x000e620000008800 */
[----:B------:R-:W2:Y:S01]  /*0070*/  LDCU UR7, c[0x0][0x364] ;  /* 0x00006c80ff0777ac */ /* 0x000ea20008000800 */
[----:B------:R-:W-:Y:S01]  /*0080*/  MOV R2, UR16 ;  /* 0x0000001000027c02 */ /* 0x000fe20008000f00 */
[----:B------:R-:W3:Y:S05]  /*0090*/  LDCU UR6, c[0x0][0x39c] ;  /* 0x00007380ff0677ac */ /* 0x000eea0008000800 */
[----:B------:R-:W4:Y:S01]  /*00a0*/  LDC R5, c[0x0][0x364] ;  /* 0x0000d900ff057b82 */ /* 0x000f220000000800 */
[----:B------:R-:W0:Y:S01]  /*00b0*/  LDCU UR18, c[0x0][0x360] ;  /* 0x00006c00ff1277ac */ /* 0x000e220008000800 */
[----:B------:R-:W5:Y:S06]  /*00c0*/  LDCU UR9, c[0x0][0x3a0] ;  /* 0x00007400ff0977ac */ /* 0x000f6c0008000800 */
[----:B------:R-:W4:Y:S01]  /*00d0*/  S2UR UR17, SR_CTAID.Y ;  /* 0x00000000001179c3 */ /* 0x000f220000002600 */
[----:B------:R-:W2:Y:S01]  /*00e0*/  LDCU UR8, c[0x0][0x374] ;  /* 0x00006e80ff0877ac */ /* 0x000ea20008000800 */
[----:B------:R-:W-:Y:S01]  /*00f0*/  UMOV UR4, 0x400 ;  /* 0x0000040000047882 */ /* 0x000fe20000000000 */
[----:B------:R-:W2:Y:S01]  /*0100*/  LDCU.64 UR10, c[0x0][0x358] ;  /* 0x00006b00ff0a77ac */ /* 0x000ea20008000a00 */
[----:B-1----:R-:W-:-:S02]  /*0110*/  ULEA UR4, UR5, UR4, 0x18 ;  /* 0x0000000405047291 */ /* 0x002fc4000f8ec0ff */
[----:B---3--:R-:W-:Y:S02]  /*0120*/  ULOP3.LUT UR12, UR6, 0x7, URZ, 0xc0, !UPT ;  /* 0x00000007060c7892 */ /* 0x008fe4000f8ec0ff */
[----:B------:R-:W-:Y:S01]  /*0130*/  ULOP3.LUT UR13, UR6, 0x3, URZ, 0xc0, !UPT ;  /* 0x00000003060d7892 */ /* 0x000fe2000f8ec0ff */
[----:B0-----:R-:W-:Y:S01]  /*0140*/  IMAD R3, R0, UR18, RZ ;  /* 0x0000001200037c24 */ /* 0x001fe2000f8e02ff */
[----:B------:R-:W-:Y:S02]  /*0150*/  ULOP3.LUT UR14, UR6, 0xfffffff0, URZ, 0xc0, !UPT ;  /* 0xfffffff0060e7892 */ /* 0x000fe4000f8ec0ff */
[----:B------:R-:W-:Y:S02]  /*0160*/  ULOP3.LUT UR15, UR6, 0xfffffff8, URZ, 0xc0, !UPT ;  /* 0xfffffff8060f7892 */ /* 0x000fe4000f8ec0ff */
[----:B------:R-:W-:Y:S01]  /*0170*/  LEA R3, R3, UR4, 0x3 ;  /* 0x0000000403037c11 */ /* 0x000fe2000f8e18ff */
[----:B-----5:R-:W-:Y:S02]  /*0180*/  UIMAD UR6, UR6, UR9, URZ ;  /* 0x00000009060672a4 */ /* 0x020fe4000f8e02ff */
[----:B--2---:R-:W-:Y:S01]  /*0190*/  UIMAD UR5, UR7, UR8, URZ ;  /* 0x00000008070572a4 */ /* 0x004fe2000f8e02ff */
[----:B----4-:R-:W-:-:S11]  /*01a0*/  IMAD R0, R5, UR17, R0 ;  /* 0x0000001105007c24 */ /* 0x010fd6000f8e0200 */
.L_x_5701:
[----:B0-----:R-:W0:Y:S01]  /*01b0*/  LDC R7, c[0x0][0x3a0] ;  /* 0x0000e800ff077b82 */ /* 0x001e220000000800 */
[----:B------:R-:W-:Y:S01]  /*01c0*/  BSSY.RECONVERGENT B1, `(.L_x_5680) ;  /* 0x00001b3000017945 */ /* 0x000fe20003800200 */
[----:B0-----:R-:W-:-:S13]  /*01d0*/  ISETP.GE.U32.AND P0, PT, R0, R7, PT ;  /* 0x000000070000720c */ /* 0x001fda0003f06070 */
[----:B-12---:R-:W-:Y:S05]  /*01e0*/  @P0 BRA `(.L_x_5681) ;  /* 0x0000001800c00947 */ /* 0x006fea0003800000 */
[----:B------:R-:W0:Y:S01]  /*01f0*/  LDCU UR4, c[0x0][0x39c] ;  /* 0x00007380ff0477ac */ /* 0x000e220008000800 */
[----:B------:R-:W-:Y:S01]  /*0200*/  MOV R5, R0 ;  /* 0x0000000000057202 */ /* 0x000fe20000000f00 */
[----:B0-----:R-:W-:-:S04]  /*0210*/  IMAD R6, R2, UR4, RZ ;  /* 0x0000000402067c24 */ /* 0x001fc8000f8e02ff */
[C---:B------:R-:W-:Y:S01]  /*0220*/  IMAD R4, R6.reuse, R7, R7 ;  /* 0x0000000706047224 */ /* 0x040fe200078e0207 */
[----:B------:R-:W-:-:S07]  /*0230*/  IADD3 R6, PT, PT, R6, 0xf, RZ ;  /* 0x0000000f06067810 */ /* 0x000fce0007ffe0ff */
.L_x_5700:
[----:B------:R-:W-:Y:S01]  /*0240*/  UISETP.GT.U32.AND UP0, UPT, UR18, 0x1, UPT ;  /* 0x000000011200788c */ /* 0x000fe2000bf04070 */
[----:B------:R-:W-:Y:S01]  /*0250*/  BSSY.RECONVERGENT B0, `(.L_x_5682) ;  /* 0x00001a5000007945 */ /* 0x000fe20003800200 */
[----:B------:R-:W-:-:S07]  /*0260*/  IMAD R7, R2, UR6, R5 ;  /* 0x0000000602077c24 */ /* 0x000fce000f8e0205 */
[----:B012---:R-:W-:Y:S05]  /*0270*/  BRA.U UP0, `(.L_x_5683) ;  /* 0x0000001500b47547 */ /* 0x007fea000b800000 */
[----:B------:R-:W0:Y:S01]  /*0280*/  LDCU UR4, c[0x0][0x39c] ;  /* 0x00007380ff0477ac */ /* 0x000e220008000800 */
[----:B------:R-:W-:Y:S02]  /*0290*/  CS2R R18, SRZ ;  /* 0x0000000000127805 */ /* 0x000fe4000001ff00 */
[----:B0-----:R-:W-:-:S13]  /*02a0*/  ISETP.NE.AND P0, PT, RZ, UR4, PT ;  /* 0x00000004ff007c0c */ /* 0x001fda000bf05270 */
[----:B------:R-:W-:Y:S05]  /*02b0*/  @!P0 BRA `(.L_x_5684) ;  /* 0x0000000c00148947 */ /* 0x000fea0003800000 */
[----:B------:R-:W-:Y:S01]  /*02c0*/  UISETP.GE.U32.AND UP0, UPT, UR4, 0x10, UPT ;  /* 0x000000100400788c */ /* 0x000fe2000bf06070 */
[----:B------:R-:W-:Y:S01]  /*02d0*/  HFMA2 R22, -RZ, RZ, 0, 0 ;  /* 0x00000000ff167431 */ /* 0x000fe200000001ff */
[----:B------:R-:W-:-:S07]  /*02e0*/  CS2R R18, SRZ ;  /* 0x0000000000127805 */ /* 0x000fce000001ff00 */
[----:B------:R-:W-:Y:S05]  /*02f0*/  BRA.U !UP0, `(.L_x_5685) ;  /* 0x0000000508ac7547 */ /* 0x000fea000b800000 */
[----:B------:R-:W0:Y:S01]  /*0300*/  LDCU UR7, c[0x0][0x39c] ;  /* 0x00007380ff0777ac */ /* 0x000e220008000800 */
[----:B------:R-:W-:Y:S01]  /*0310*/  BSSY.RECONVERGENT B2, `(.L_x_5686) ;  /* 0x0000068000027945 */ /* 0x000fe20003800200 */
[----:B------:R-:W-:Y:S02]  /*0320*/  IADD3 R11, PT, PT, R4, R5, RZ ;  /* 0x00000005040b7210 */ /* 0x000fe40007ffe0ff */
[----:B------:R-:W-:Y:S01]  /*0330*/  CS2R R18, SRZ ;  /* 0x0000000000127805 */ /* 0x000fe2000001ff00 */
[----:B------:R-:W1:Y:S01]  /*0340*/  LDCU UR4, c[0x0][0x3a0] ;  /* 0x00007400ff0477ac */ /* 0x000e620008000800 */
[----:B------:R-:W-:Y:S01]  /*0350*/  MOV R10, R7 ;  /* 0x00000007000a7202 */ /* 0x000fe20000000f00 */
[----:B------:R-:W-:-:S06]  /*0360*/  UIADD3 UR8, UPT, UPT, -UR14, URZ, URZ ;  /* 0x000000ff0e087290 */ /* 0x000fcc000fffe1ff */
[----:B------:R-:W-:Y:S01]  /*0370*/  MOV R30, UR8 ;  /* 0x00000008001e7c02 */ /* 0x000fe20008000f00 */
[----:B0-----:R-:W-:Y:S02]  /*0380*/  IMAD R8, R2, UR7, RZ ;  /* 0x0000000702087c24 */ /* 0x001fe4000f8e02ff */
[----:B-1----:R-:W-:-:S03]  /*0390*/  IMAD R12, R6, UR4, R5 ;  /* 0x00000004060c7c24 */ /* 0x002fc6000f8e0205 */
[C---:B------:R-:W-:Y:S02]  /*03a0*/  IADD3 R24, PT, PT, R8.reuse, 0x7, RZ ;  /* 0x0000000708187810 */ /* 0x040fe40007ffe0ff */
[C---:B------:R-:W-:Y:S02]  /*03b0*/  IADD3 R14, PT, PT, R8.reuse, 0xe, RZ ;  /* 0x0000000e080e7810 */ /* 0x040fe40007ffe0ff */
[----:B------:R-:W-:Y:S01]  /*03c0*/  IADD3 R16, PT, PT, R8, 0x2, RZ ;  /* 0x0000000208107810 */ /* 0x000fe20007ffe0ff */
[--C-:B------:R-:W-:Y:S01]  /*03d0*/  IMAD R29, R24, UR4, R5.reuse ;  /* 0x00000004181d7c24 */ /* 0x100fe2000f8e0205 */
[----:B------:R-:W-:Y:S01]  /*03e0*/  IADD3 R20, PT, PT, R8, 0x3, RZ ;  /* 0x0000000308147810 */ /* 0x000fe20007ffe0ff */
[--C-:B------:R-:W-:Y:S01]  /*03f0*/  IMAD R9, R14, UR4, R5.reuse ;  /* 0x000000040e097c24 */ /* 0x100fe2000f8e0205 */
[C---:B------:R-:W-:Y:S02]  /*0400*/  IADD3 R22, PT, PT, R8.reuse, 0x4, RZ ;  /* 0x0000000408167810 */ /* 0x040fe40007ffe0ff */
[----:B------:R-:W-:Y:S01]  /*0410*/  IADD3 R28, PT, PT, R8, 0x6, RZ ;  /* 0x00000006081c7810 */ /* 0x000fe20007ffe0ff */
[--C-:B------:R-:W-:Y:S01]  /*0420*/  IMAD R13, R20, UR4, R5.reuse ;  /* 0x00000004140d7c24 */ /* 0x100fe2000f8e0205 */
        /* <DEDUP_REMOVED lines=10> */
[C---:B------:R-:W-:Y:S01]  /*04d0*/  IADD3 R26, PT, PT, R8.reuse, 0xd, RZ ;  /* 0x0000000d081a7810 */ /* 0x040fe20007ffe0ff */
[--C-:B------:R-:W-:Y:S01]  /*04e0*/  IMAD R37, R37, UR4, R5.reuse ;  /* 0x0000000425257c24 */ /* 0x100fe2000f8e0205 */
[----:B------:R-:W-:Y:S01]  /*04f0*/  IADD3 R27, PT, PT, R8, 0x5, RZ ;  /* 0x00000005081b7810 */ /* 0x000fe20007ffe0ff */
[----:B------:R-:W-:-:S02]  /*0500*/  IMAD R8, R16, UR4, R5 ;  /* 0x0000000410087c24 */ /* 0x000fc4000f8e0205 */
[--C-:B------:R-:W-:Y:S02]  /*0510*/  IMAD R24, R15, UR4, R5.reuse ;  /* 0x000000040f187c24 */ /* 0x100fe4000f8e0205 */
[--C-:B------:R-:W-:Y:S02]  /*0520*/  IMAD R27, R27, UR4, R5.reuse ;  /* 0x000000041b1b7c24 */ /* 0x100fe4000f8e0205 */
[----:B------:R-:W-:-:S07]  /*0530*/  IMAD R26, R26, UR4, R5 ;  /* 0x000000041a1a7c24 */ /* 0x000fce000f8e0205 */
.L_x_5687:
[----:B------:R-:W0:Y:S08]  /*0540*/  LDC.64 R22, c[0x0][0x390] ;  /* 0x0000e400ff167b82 */ /* 0x000e300000000a00 */
[----:B------:R-:W1:Y:S01]  /*0550*/  LDC R32, c[0x0][0x3a0] ;  /* 0x0000e800ff207b82 */ /* 0x000e620000000800 */
[----:B0-----:R-:W-:-:S04]  /*0560*/  IMAD.WIDE.U32 R16, R10, 0x8, R22 ;  /* 0x000000080a107825 */ /* 0x001fc800078e0016 */
[--C-:B------:R-:W-:Y:S02]  /*0570*/  IMAD.WIDE.U32 R14, R11, 0x8, R22.reuse ;  /* 0x000000080b0e7825 */ /* 0x100fe400078e0016 */
[----:B------:R-:W2:Y:S02]  /*0580*/  LDG.E.64 R16, desc[UR10][R16.64] ;  /* 0x0000000a10107981 */ /* 0x000ea4000c1e1b00 */
[----:B------:R-:W-:Y:S02]  /*0590*/  IMAD.WIDE.U32 R20, R8, 0x8, R22 ;  /* 0x0000000808147825 */ /* 0x000fe400078e0016 */
[----:B------:R-:W3:Y:S04]  /*05a0*/  LDG.E.64 R14, desc[UR10][R14.64] ;  /* 0x0000000a0e0e7981 */ /* 0x000ee8000c1e1b00 */
[----:B------:R-:W4:Y:S01]  /*05b0*/  LDG.E.64 R20, desc[UR10][R20.64] ;  /* 0x0000000a14147981 */ /* 0x000f22000c1e1b00 */
[----:B--2---:R-:W-:-:S08]  /*05c0*/  DADD R16, R16, R18 ;  /* 0x0000000010107229 */ /* 0x004fd00000000012 */
[----:B---3--:R-:W-:Y:S01]  /*05d0*/  DADD R14, R16, R14 ;  /* 0x00000000100e7229 */ /* 0x008fe2000000000e */
[----:B------:R-:W-:-:S06]  /*05e0*/  IMAD.WIDE.U32 R16, R13, 0x8, R22 ;  /* 0x000000080d107825 */ /* 0x000fcc00078e0016 */
[----:B------:R-:W2:Y:S01]  /*05f0*/  LDG.E.64 R16, desc[UR10][R16.64] ;  /* 0x0000000a10107981 */ /* 0x000ea2000c1e1b00 */
[----:B----4-:R-:W-:Y:S01]  /*0600*/  DADD R20, R14, R20 ;  /* 0x000000000e147229 */ /* 0x010fe20000000014 */
[----:B------:R-:W-:-:S04]  /*0610*/  IMAD.WIDE.U32 R14, R25, 0x8, R22 ;  /* 0x00000008190e7825 */ /* 0x000fc800078e0016 */
        /* <DEDUP_REMOVED lines=18> */
[--C-:B------:R-:W-:Y:S02]  /*0740*/  IMAD.WIDE.U32 R18, R37, 0x8, R22.reuse ;  /* 0x0000000825127825 */ /* 0x100fe400078e0016 */
[----:B------:R-:W3:Y:S04]  /*0750*/  LDG.E.64 R14, desc[UR10][R14.64] ;  /* 0x0000000a0e0e7981 */ /* 0x000ee8000c1e1b00 */
[----:B------:R-:W4:Y:S01]  /*0760*/  LDG.E.64 R18, desc[UR10][R18.64] ;  /* 0x0000000a12127981 */ /* 0x000f22000c1e1b00 */
[----:B--2---:R-:W-:Y:S01]  /*0770*/  DADD R16, R20, R16 ;  /* 0x0000000014107229 */ /* 0x004fe20000000010 */
[----:B------:R-:W-:-:S06]  /*0780*/  IMAD.WIDE.U32 R20, R24, 0x8, R22 ;  /* 0x0000000818147825 */ /* 0x000fcc00078e0016 */
[----:B------:R-:W2:Y:S01]  /*0790*/  LDG.E.64 R20, desc[UR10][R20.64] ;  /* 0x0000000a14147981 */ /* 0x000ea2000c1e1b00 */
[----:B---3--:R-:W-:-:S08]  /*07a0*/  DADD R14, R16, R14 ;  /* 0x00000000100e7229 */ /* 0x008fd0000000000e */
[----:B----4-:R-:W-:Y:S01]  /*07b0*/  DADD R18, R14, R18 ;  /* 0x000000000e127229 */ /* 0x010fe20000000012 */
[----:B------:R-:W-:-:S04]  /*07c0*/  IMAD.WIDE.U32 R14, R26, 0x8, R22 ;  /* 0x000000081a0e7825 */ /* 0x000fc800078e0016 */
[--C-:B------:R-:W-:Y:S02]  /*07d0*/  IMAD.WIDE.U32 R16, R9, 0x8, R22.reuse ;  /* 0x0000000809107825 */ /* 0x100fe400078e0016 */
[----:B------:R-:W3:Y:S02]  /*07e0*/  LDG.E.64 R14, desc[UR10][R14.64] ;  /* 0x0000000a0e0e7981 */ /* 0x000ee4000c1e1b00 */
[----:B------:R-:W-:Y:S02]  /*07f0*/  IMAD.WIDE.U32 R22, R12, 0x8, R22 ;  /* 0x000000080c167825 */ /* 0x000fe400078e0016 */
[----:B------:R-:W4:Y:S04]  /*0800*/  LDG.E.64 R16, desc[UR10][R16.64] ;  /* 0x0000000a10107981 */ /* 0x000f28000c1e1b00 */
[----:B------:R-:W5:Y:S01]  /*0810*/  LDG.E.64 R22, desc[UR10][R22.64] ;  /* 0x0000000a16167981 */ /* 0x000f62000c1e1b00 */
[----:B------:R-:W-:-:S04]  /*0820*/  IADD3 R30, PT, PT, R30, 0x10, RZ ;  /* 0x000000101e1e7810 */ /* 0x000fc80007ffe0ff */
[----:B------:R-:W-:Y:S02]  /*0830*/  ISETP.NE.AND P1, PT, R30, RZ, PT ;  /* 0x000000ff1e00720c */ /* 0x000fe40003f25270 */
[C---:B-1----:R-:W-:Y:S02]  /*0840*/  LEA R11, R32.reuse, R11, 0x4 ;  /* 0x0000000b200b7211 */ /* 0x042fe400078e20ff */
        /* <DEDUP_REMOVED lines=14> */
[----:B------:R-:W-:Y:S01]  /*0930*/  LEA R10, R32, R10, 0x4 ;  /* 0x0000000a200a7211 */ /* 0x000fe200078e20ff */
[----:B--2---:R-:W-:-:S08]  /*0940*/  DADD R18, R18, R20 ;  /* 0x0000000012127229 */ /* 0x004fd00000000014 */
[----:B---3--:R-:W-:-:S08]  /*0950*/  DADD R18, R18, R14 ;  /* 0x0000000012127229 */ /* 0x008fd0000000000e */
[----:B----4-:R-:W-:-:S08]  /*0960*/  DADD R18, R18, R16 ;  /* 0x0000000012127229 */ /* 0x010fd00000000010 */
[----:B-----5:R-:W-:Y:S01]  /*0970*/  DADD R18, R18, R22 ;  /* 0x0000000012127229 */ /* 0x020fe20000000016 */
[----:B------:R-:W-:Y:S10]  /*0980*/  @P1 BRA `(.L_x_5687) ;  /* 0xfffffff800ec1947 */ /* 0x000ff4000383ffff */
[----:B------:R-:W-:Y:S05]  /*0990*/  BSYNC.RECONVERGENT B2 ;  /* 0x0000000000027941 */ /* 0x000fea0003800200 */
.L_x_5686:
[----:B------:R-:W-:-:S07]  /*09a0*/  MOV R22, UR14 ;  /* 0x0000000e00167c02 */ /* 0x000fce0008000f00 */
.L_x_5685:
        /* <DEDUP_REMOVED lines=8> */
[----:B------:R-:W0:Y:S01]  /*0a30*/  LDC.64 R24, c[0x0][0x390] ;  /* 0x0000e400ff187b82 */ /* 0x000e220000000a00 */
[----:B------:R-:W1:Y:S02]  /*0a40*/  LDCU UR4, c[0x0][0x3a0] ;  /* 0x00007400ff0477ac */ /* 0x000e640008000800 */
[----:B-1----:R-:W-:-:S04]  /*0a50*/  IMAD R11, R22, UR4, R7 ;  /* 0x00000004160b7c24 */ /* 0x002fc8000f8e0207 */
[C---:B0-----:R-:W-:Y:S01]  /*0a60*/  IMAD.WIDE.U32 R8, R11.reuse, 0x8, R24 ;  /* 0x000000080b087825 */ /* 0x041fe200078e0018 */
[----:B------:R-:W-:-:S05]  /*0a70*/  IADD3 R11, PT, PT, R11, UR4, RZ ;  /* 0x000000040b0b7c10 */ /* 0x000fca000fffe0ff */
[----:B------:R-:W2:Y:S01]  /*0a80*/  LDG.E.64 R8, desc[UR10][R8.64] ;  /* 0x0000000a08087981 */ /* 0x000ea2000c1e1b00 */
[C---:B------:R-:W-:Y:S01]  /*0a90*/  IMAD.WIDE.U32 R20, R11.reuse, 0x8, R24 ;  /* 0x000000080b147825 */ /* 0x040fe200078e0018 */
[----:B------:R-:W-:-:S05]  /*0aa0*/  IADD3 R11, PT, PT, R11, UR4, RZ ;  /* 0x000000040b0b7c10 */ /* 0x000fca000fffe0ff */
[----:B------:R-:W3:Y:S01]  /*0ab0*/  LDG.E.64 R20, desc[UR10][R20.64] ;  /* 0x0000000a14147981 */ /* 0x000ee2000c1e1b00 */
[C---:B------:R-:W-:Y:S01]  /*0ac0*/  IMAD.WIDE.U32 R16, R11.reuse, 0x8, R24 ;  /* 0x000000080b107825 */ /* 0x040fe200078e0018 */
[----:B------:R-:W-:-:S05]  /*0ad0*/  IADD3 R11, PT, PT, R11, UR4, RZ ;  /* 0x000000040b0b7c10 */ /* 0x000fca000fffe0ff */
[----:B------:R-:W4:Y:S01]  /*0ae0*/  LDG.E.64 R16, desc[UR10][R16.64] ;  /* 0x0000000a10107981 */ /* 0x000f22000c1e1b00 */
[C---:B------:R-:W-:Y:S01]  /*0af0*/  IMAD.WIDE.U32 R14, R11.reuse, 0x8, R24 ;  /* 0x000000080b0e7825 */ /* 0x040fe200078e0018 */
[----:B------:R-:W-:-:S05]  /*0b00*/  IADD3 R11, PT, PT, R11, UR4, RZ ;  /* 0x000000040b0b7c10 */ /* 0x000fca000fffe0ff */
[----:B------:R-:W5:Y:S01]  /*0b10*/  LDG.E.64 R14, desc[UR10][R14.64] ;  /* 0x0000000a0e0e7981 */ /* 0x000f62000c1e1b00 */
        /* <DEDUP_REMOVED lines=9> */
[----:B------:R-:W-:-:S06]  /*0bb0*/  IMAD.WIDE.U32 R24, R23, 0x8, R24 ;  /* 0x0000000817187825 */ /* 0x000fcc00078e0018 */
[----:B------:R-:W5:Y:S01]  /*0bc0*/  LDG.E.64 R24, desc[UR10][R24.64] ;  /* 0x0000000a18187981 */ /* 0x000f62000c1e1b00 */
[----:B------:R-:W-:Y:S01]  /*0bd0*/  IADD3 R22, PT, PT, R22, 0x8, RZ ;  /* 0x0000000816167810 */ /* 0x000fe20007ffe0ff */
[----:B--2---:R-:W-:-:S08]  /*0be0*/  DADD R8, R18, R8 ;  /* 0x0000000012087229 */ /* 0x004fd00000000008 */
[----:B---3--:R-:W-:-:S08]  /*0bf0*/  DADD R8, R8, R20 ;  /* 0x0000000008087229 */ /* 0x008fd00000000014 */
[----:B----4-:R-:W-:-:S08]  /*0c00*/  DADD R8, R8, R16 ;  /* 0x0000000008087229 */ /* 0x010fd00000000010 */
[----:B-----5:R-:W-:-:S08]  /*0c10*/  DADD R8, R8, R14 ;  /* 0x0000000008087229 */ /* 0x020fd0000000000e */
[----:B------:R-:W-:-:S08]  /*0c20*/  DADD R8, R8, R12 ;  /* 0x0000000008087229 */ /* 0x000fd0000000000c */
[----:B------:R-:W-:-:S08]  /*0c30*/  DADD R8, R8, R10 ;  /* 0x0000000008087229 */ /* 0x000fd0000000000a */
[----:B------:R-:W-:-:S08]  /*0c40*/  DADD R8, R8, R26 ;  /* 0x0000000008087229 */ /* 0x000fd0000000001a */
[----:B------:R-:W-:-:S11]  /*0c50*/  DADD R18, R8, R24 ;  /* 0x0000000008127229 */ /* 0x000fd60000000018 */
.L_x_5688:
        /* <DEDUP_REMOVED lines=17> */
[----:B------:R-:W-:-:S06]  /*0d70*/  IMAD.WIDE.U32 R10, R17, 0x8, R10 ;  /* 0x00000008110a7825 */ /* 0x000fcc00078e000a */
[----:B------:R-:W5:Y:S01]  /*0d80*/  LDG.E.64 R10, desc[UR10][R10.64] ;  /* 0x0000000a0a0a7981 */ /* 0x000f62000c1e1b00 */
[----:B------:R-:W-:Y:S01]  /*0d90*/  IADD3 R22, PT, PT, R22, 0x4, RZ ;  /* 0x0000000416167810 */ /* 0x000fe20007ffe0ff */
[----:B--2---:R-:W-:-:S08]  /*0da0*/  DADD R18, R18, R8 ;  /* 0x0000000012127229 */ /* 0x004fd00000000008 */
[----:B---3--:R-:W-:-:S08]  /*0db0*/  DADD R18, R18, R12 ;  /* 0x0000000012127229 */ /* 0x008fd0000000000c */
[----:B----4-:R-:W-:-:S08]  /*0dc0*/  DADD R18, R18, R14 ;  /* 0x0000000012127229 */ /* 0x010fd0000000000e */
[----:B-----5:R-:W-:-:S11]  /*0dd0*/  DADD R18, R18, R10 ;  /* 0x0000000012127229 */ /* 0x020fd6000000000a */
.L_x_5689:
[----:B------:R-:W-:Y:S05]  /*0de0*/  BRA.U !UP1, `(.L_x_5684) ;  /* 0x0000000109487547 */ /* 0x000fea000b800000 */
[----:B------:R-:W0:Y:S01]  /*0df0*/  LDC.64 R10, c[0x0][0x390] ;  /* 0x0000e400ff0a7b82 */ /* 0x000e220000000a00 */
[----:B------:R-:W1:Y:S02]  /*0e00*/  LDCU UR4, c[0x0][0x3a0] ;  /* 0x00007400ff0477ac */ /* 0x000e640008000800 */
[----:B-1----:R-:W-:-:S04]  /*0e10*/  IMAD R13, R22, UR4, R7 ;  /* 0x00000004160d7c24 */ /* 0x002fc8000f8e0207 */
[----:B0-----:R-:W-:-:S06]  /*0e20*/  IMAD.WIDE.U32 R8, R13, 0x8, R10 ;  /* 0x000000080d087825 */ /* 0x001fcc00078e000a */
[----:B------:R-:W2:Y:S01]  /*0e30*/  LDG.E.64 R8, desc[UR10][R8.64] ;  /* 0x0000000a08087981 */ /* 0x000ea2000c1e1b00 */
[----:B------:R-:W-:Y:S01]  /*0e40*/  UISETP.NE.AND UP0, UPT, UR13, 0x1, UPT ;  /* 0x000000010d00788c */ /* 0x000fe2000bf05270 */
[----:B--2---:R-:W-:-:S08]  /*0e50*/  DADD R18, R18, R8 ;  /* 0x0000000012127229 */ /* 0x004fd00000000008 */
[----:B------:R-:W-:Y:S05]  /*0e60*/  BRA.U !UP0, `(.L_x_5684) ;  /* 0x0000000108287547 */ /* 0x000fea000b800000 */
[----:B------:R-:W-:Y:S01]  /*0e70*/  UISETP.NE.AND UP0, UPT, UR13, 0x2, UPT ;  /* 0x000000020d00788c */ /* 0x000fe2000bf05270 */
[----:B------:R-:W-:-:S05]  /*0e80*/  IADD3 R13, PT, PT, R13, UR4, RZ ;  /* 0x000000040d0d7c10 */ /* 0x000fca000fffe0ff */
[----:B------:R-:W-:Y:S01]  /*0e90*/  PLOP3.LUT P1, PT, PT, PT, UP0, 0x80, 0x8 ;  /* 0x000000000008781c */ /* 0x000fe20003f2f008 */
[----:B------:R-:W-:-:S06]  /*0ea0*/  IMAD.WIDE.U32 R8, R13, 0x8, R10 ;  /* 0x000000080d087825 */ /* 0x000fcc00078e000a */
[----:B------:R-:W2:Y:S06]  /*0eb0*/  LDG.E.64 R8, desc[UR10][R8.64] ;  /* 0x0000000a08087981 */ /* 0x000eac000c1e1b00 */
[----:B------:R-:W-:-:S05]  /*0ec0*/  @P1 IADD3 R13, PT, PT, R13, UR4, RZ ;  /* 0x000000040d0d1c10 */ /* 0x000fca000fffe0ff */
[----:B------:R-:W-:-:S06]  /*0ed0*/  @P1 IMAD.WIDE.U32 R10, R13, 0x8, R10 ;  /* 0x000000080d0a1825 */ /* 0x000fcc00078e000a */
[----:B------:R-:W3:Y:S01]  /*0ee0*/  @P1 LDG.E.64 R10, desc[UR10][R10.64] ;  /* 0x0000000a0a0a1981 */ /* 0x000ee2000c1e1b00 */
[----:B--2---:R-:W-:-:S08]  /*0ef0*/  DADD R18, R18, R8 ;  /* 0x0000000012127229 */ /* 0x004fd00000000008 */
[----:B---3--:R-:W-:-:S11]  /*0f00*/  @P1 DADD R18, R18, R10 ;  /* 0x0000000012121229 */ /* 0x008fd6000000000a */
.L_x_5684:
[----:B------:R-:W-:Y:S05]  /*0f10*/  @!P0 BRA `(.L_x_5690) ;  /* 0x0000000c00608947 */ /* 0x000fea0003800000 */
[----:B------:R-:W0:Y:S01]  /*0f20*/  LDCU UR4, c[0x0][0x39c] ;  /* 0x00007380ff0477ac */ /* 0x000e220008000800 */
[----:B------:R-:W-:Y:S01]  /*0f30*/  MOV R12, RZ ;  /* 0x000000ff000c7202 */ /* 0x000fe20000000f00 */
[----:B0-----:R-:W-:-:S09]  /*0f40*/  UISETP.GE.U32.AND UP0, UPT, UR4, 0x8, UPT ;  /* 0x000000080400788c */ /* 0x001fd2000bf06070 */
[----:B------:R-:W-:Y:S05]  /*0f50*/  BRA.U !UP0, `(.L_x_5691) ;  /* 0x00000005082c7547 */ /* 0x000fea000b800000 */
[----:B------:R-:W-:Y:S01]  /*0f60*/  HFMA2 R14, -RZ, RZ, 0, 0 ;  /* 0x00000000ff0e7431 */ /* 0x000fe200000001ff */
[----:B------:R-:W-:Y:S06]  /*0f70*/  BSSY.RECONVERGENT B2, `(.L_x_5692) ;  /* 0x0000048000027945 */ /* 0x000fec0003800200 */
.L_x_5693:
[----:B0-----:R-:W0:Y:S01]  /*0f80*/  LDC.64 R8, c[0x0][0x390] ;  /* 0x0000e400ff087b82 */ /* 0x001e220000000a00 */
[----:B------:R-:W1:Y:S07]  /*0f90*/  LDCU UR4, c[0x0][0x3a0] ;  /* 0x00007400ff0477ac */ /* 0x000e6e0008000800 */
[----:B------:R-:W2:Y:S08]  /*0fa0*/  LDC.64 R10, c[0x0][0x388] ;  /* 0x0000e200ff0a7b82 */ /* 0x000eb00000000a00 */
[----:B------:R-:W3:Y:S01]  /*0fb0*/  LDC.64 R12, c[0x0][0x380] ;  /* 0x0000e000ff0c7b82 */ /* 0x000ee20000000a00 */
[----:B-1----:R-:W-:-:S04]  /*0fc0*/  IMAD R25, R14, UR4, R7 ;  /* 0x000000040e197c24 */ /* 0x002fc8000f8e0207 */
[----:B0-----:R-:W-:-:S06]  /*0fd0*/  IMAD.WIDE.U32 R16, R25, 0x8, R8 ;  /* 0x0000000819107825 */ /* 0x001fcc00078e0008 */
[----:B------:R-:W4:Y:S01]  /*0fe0*/  LDG.E.64 R16, desc[UR10][R16.64] ;  /* 0x0000000a10107981 */ /* 0x000f22000c1e1b00 */
[----:B--2---:R-:W-:-:S06]  /*0ff0*/  IMAD.WIDE.U32 R20, R25, 0x8, R10 ;  /* 0x0000000819147825 */ /* 0x004fcc00078e000a */
[----:B------:R-:W4:Y:S01]  /*1000*/  LDG.E.64 R20, desc[UR10][R20.64] ;  /* 0x0000000a14147981 */ /* 0x000f22000c1e1b00 */
[C---:B------:R-:W-:Y:S01]  /*1010*/  IADD3 R15, PT, PT, R25.reuse, UR4, RZ ;  /* 0x00000004190f7c10 */ /* 0x040fe2000fffe0ff */
[----:B---3--:R-:W-:-:S04]  /*1020*/  IMAD.WIDE.U32 R24, R25, 0x8, R12 ;  /* 0x0000000819187825 */ /* 0x008fc800078e000c */
[----:B------:R-:W-:-:S04]  /*1030*/  IMAD.WIDE.U32 R26, R15, 0x8, R8 ;  /* 0x000000080f1a7825 */ /* 0x000fc800078e0008 */
[----:B------:R-:W-:Y:S01]  /*1040*/  IMAD.WIDE.U32 R28, R15, 0x8, R10 ;  /* 0x000000080f1c7825 */ /* 0x000fe200078e000a */
[----:B----4-:R-:W-:-:S07]  /*1050*/  DFMA R22, R20, -R18, R16 ;  /* 0x800000121416722b */ /* 0x010fce0000000010 */
[----:B------:R0:W-:Y:S04]  /*1060*/  STG.E.64 desc[UR10][R24.64], R22 ;  /* 0x0000001618007986 */ /* 0x0001e8000c101b0a */
[----:B------:R-:W2:Y:S04]  /*1070*/  LDG.E.64 R26, desc[UR10][R26.64] ;  /* 0x0000000a1a1a7981 */ /* 0x000ea8000c1e1b00 */
[----:B------:R-:W2:Y:S01]  /*1080*/  LDG.E.64 R28, desc[UR10][R28.64] ;  /* 0x0000000a1c1c7981 */ /* 0x000ea2000c1e1b00 */
[C---:B------:R-:W-:Y:S01]  /*1090*/  IADD3 R35, PT, PT, R15.reuse, UR4, RZ ;  /* 0x000000040f237c10 */ /* 0x040fe2000fffe0ff */
[----:B------:R-:W-:-:S04]  /*10a0*/  IMAD.WIDE.U32 R20, R15, 0x8, R12 ;  /* 0x000000080f147825 */ /* 0x000fc800078e000c */
[----:B------:R-:W-:-:S04]  /*10b0*/  IMAD.WIDE.U32 R30, R35, 0x8, R8 ;  /* 0x00000008231e7825 */ /* 0x000fc800078e0008 */
[----:B------:R-:W-:Y:S01]  /*10c0*/  IMAD.WIDE.U32 R32, R35, 0x8, R10 ;  /* 0x0000000823207825 */ /* 0x000fe200078e000a */
[----:B--2---:R-:W-:-:S07]  /*10d0*/  DFMA R16, R28, -R18, R26 ;  /* 0x800000121c10722b */ /* 0x004fce000000001a */
[----:B------:R1:W-:Y:S04]  /*10e0*/  STG.E.64 desc[UR10][R20.64], R16 ;  /* 0x0000001014007986 */ /* 0x0003e8000c101b0a */
[----:B------:R-:W2:Y:S04]  /*10f0*/  LDG.E.64 R30, desc[UR10][R30.64] ;  /* 0x0000000a1e1e7981 */ /* 0x000ea8000c1e1b00 */
[----:B------:R-:W2:Y:S01]  /*1100*/  LDG.E.64 R32, desc[UR10][R32.64] ;  /* 0x0000000a20207981 */ /* 0x000ea2000c1e1b00 */
[C---:B------:R-:W-:Y:S01]  /*1110*/  IADD3 R15, PT, PT, R35.reuse, UR4, RZ ;  /* 0x00000004230f7c10 */ /* 0x040fe2000fffe0ff */
[----:B0-----:R-:W-:-:S04]  /*1120*/  IMAD.WIDE.U32 R24, R35, 0x8, R12 ;  /* 0x0000000823187825 */ /* 0x001fc800078e000c */
[----:B------:R-:W-:-:S04]  /*1130*/  IMAD.WIDE.U32 R26, R15, 0x8, R8 ;  /* 0x000000080f1a7825 */ /* 0x000fc800078e0008 */
[----:B------:R-:W-:Y:S01]  /*1140*/  IMAD.WIDE.U32 R28, R15, 0x8, R10 ;  /* 0x000000080f1c7825 */ /* 0x000fe200078e000a */
[----:B--2---:R-:W-:-:S07]  /*1150*/  DFMA R22, R32, -R18, R30 ;  /* 0x800000122016722b */ /* 0x004fce000000001e */
[----:B------:R0:W-:Y:S04]  /*1160*/  STG.E.64 desc[UR10][R24.64], R22 ;  /* 0x0000001618007986 */ /* 0x0001e8000c101b0a */
[----:B------:R-:W2:Y:S04]  /*1170*/  LDG.E.64 R26, desc[UR10][R26.64] ;  /* 0x0000000a1a1a7981 */ /* 0x000ea8000c1e1b00 */
[----:B------:R-:W2:Y:S01]  /*1180*/  LDG.E.64 R28, desc[UR10][R28.64] ;  /* 0x0000000a1c1c7981 */ /* 0x000ea2000c1e1b00 */
[C---:B------:R-:W-:Y:S01]  /*1190*/  IADD3 R35, PT, PT, R15.reuse, UR4, RZ ;  /* 0x000000040f237c10 */ /* 0x040fe2000fffe0ff */
[----:B-1----:R-:W-:-:S04]  /*11a0*/  IMAD.WIDE.U32 R20, R15, 0x8, R12 ;  /* 0x000000080f147825 */ /* 0x002fc800078e000c */
        /* <DEDUP_REMOVED lines=28> */
[----:B------:R-:W1:Y:S04]  /*1370*/  LDG.E.64 R8, desc[UR10][R8.64] ;  /* 0x0000000a08087981 */ /* 0x000e68000c1e1b00 */
[----:B------:R-:W1:Y:S01]  /*1380*/  LDG.E.64 R10, desc[UR10][R10.64] ;  /* 0x0000000a0a0a7981 */ /* 0x000e62000c1e1b00 */
[----:B------:R-:W-:Y:S01]  /*1390*/  IMAD.WIDE.U32 R12, R15, 0x8, R12 ;  /* 0x000000080f0c7825 */ /* 0x000fe200078e000c */
[----:B------:R-:W-:-:S04]  /*13a0*/  IADD3 R14, PT, PT, R14, 0x8, RZ ;  /* 0x000000080e0e7810 */ /* 0x000fc80007ffe0ff */
[----:B------:R-:W-:Y:S01]  /*13b0*/  ISETP.NE.AND P0, PT, R14, UR15, PT ;  /* 0x0000000f0e007c0c */ /* 0x000fe2000bf05270 */
[----:B-1----:R-:W-:-:S07]  /*13c0*/  DFMA R16, R10, -R18, R8 ;  /* 0x800000120a10722b */ /* 0x002fce0000000008 */
[----:B------:R0:W-:Y:S05]  /*13d0*/  STG.E.64 desc[UR10][R12.64], R16 ;  /* 0x000000100c007986 */ /* 0x0001ea000c101b0a */
[----:B------:R-:W-:Y:S05]  /*13e0*/  @P0 BRA `(.L_x_5693) ;  /* 0xfffffff800e40947 */ /* 0x000fea000383ffff */
[----:B------:R-:W-:Y:S05]  /*13f0*/  BSYNC.RECONVERGENT B2 ;  /* 0x0000000000027941 */ /* 0x000fea0003800200 */
.L_x_5692:
[----:B0-----:R-:W-:-:S07]  /*1400*/  MOV R12, UR15 ;  /* 0x0000000f000c7c02 */ /* 0x001fce0008000f00 */
.L_x_5691:
        /* <DEDUP_REMOVED lines=40> */
[----:B------:R-:W-:Y:S01]  /*1690*/  IADD3 R12, PT, PT, R12, 0x4, RZ ;  /* 0x000000040c0c7810 */ /* 0x000fe20007ffe0ff */
[----:B-1----:R-:W-:-:S07]  /*16a0*/  DFMA R16, R10, -R18, R8 ;  /* 0x800000120a10722b */ /* 0x002fce0000000008 */
[----:B------:R0:W-:Y:S04]  /*16b0*/  STG.E.64 desc[UR10][R14.64], R16 ;  /* 0x000000100e007986 */ /* 0x0001e8000c101b0a */
.L_x_5694:
[----:B------:R-:W-:Y:S05]  /*16c0*/  BRA.U !UP1, `(.L_x_5690) ;  /* 0x0000000509747547 */ /* 0x000fea000b800000 */
[----:B------:R-:W1:Y:S01]  /*16d0*/  LDCU UR4, c[0x0][0x39c] ;  /* 0x00007380ff0477ac */ /* 0x000e620008000800 */
[----:B------:R-:W-:Y:S02]  /*16e0*/  UISETP.NE.AND UP1, UPT, UR13, 0x1, UPT ;  /* 0x000000010d00788c */ /* 0x000fe4000bf25270 */
[----:B-1----:R-:W-:-:S04]  /*16f0*/  ULOP3.LUT UR4, UR4, 0x1, URZ, 0xc0, !UPT ;  /* 0x0000000104047892 */ /* 0x002fc8000f8ec0ff */
[----:B------:R-:W-:-:S03]  /*1700*/  UISETP.NE.U32.AND UP0, UPT, UR4, 0x1, UPT ;  /* 0x000000010400788c */ /* 0x000fc6000bf05070 */
[----:B------:R-:W-:Y:S08]  /*1710*/  BRA.U !UP1, `(.L_x_5695) ;  /* 0x0000000109547547 */ /* 0x000ff0000b800000 */
[----:B------:R-:W1:Y:S01]  /*1720*/  LDC.64 R10, c[0x0][0x388] ;  /* 0x0000e200ff0a7b82 */ /* 0x000e620000000a00 */
[----:B------:R-:W2:Y:S07]  /*1730*/  LDCU UR4, c[0x0][0x3a0] ;  /* 0x00007400ff0477ac */ /* 0x000eae0008000800 */
[----:B0-----:R-:W0:Y:S08]  /*1740*/  LDC.64 R14, c[0x0][0x390] ;  /* 0x0000e400ff0e7b82 */ /* 0x001e300000000a00 */
[----:B------:R-:W3:Y:S01]  /*1750*/  LDC.64 R8, c[0x0][0x380] ;  /* 0x0000e000ff087b82 */ /* 0x000ee20000000a00 */
[----:B--2---:R-:W-:-:S04]  /*1760*/  IMAD R25, R12, UR4, R7 ;  /* 0x000000040c197c24 */ /* 0x004fc8000f8e0207 */
[----:B-1----:R-:W-:-:S06]  /*1770*/  IMAD.WIDE.U32 R20, R25, 0x8, R10 ;  /* 0x0000000819147825 */ /* 0x002fcc00078e000a */
[----:B------:R-:W2:Y:S01]  /*1780*/  LDG.E.64 R20, desc[UR10][R20.64] ;  /* 0x0000000a14147981 */ /* 0x000ea2000c1e1b00 */
[----:B0-----:R-:W-:-:S05]  /*1790*/  IMAD.WIDE.U32 R22, R25, 0x8, R14 ;  /* 0x0000000819167825 */ /* 0x001fca00078e000e */
[----:B------:R-:W2:Y:S01]  /*17a0*/  LDG.E.64 R16, desc[UR10][R22.64] ;  /* 0x0000000a16107981 */ /* 0x000ea2000c1e1b00 */
[C---:B------:R-:W-:Y:S01]  /*17b0*/  IADD3 R13, PT, PT, R25.reuse, UR4, RZ ;  /* 0x00000004190d7c10 */ /* 0x040fe2000fffe0ff */
[----:B---3--:R-:W-:-:S04]  /*17c0*/  IMAD.WIDE.U32 R24, R25, 0x8, R8 ;  /* 0x0000000819187825 */ /* 0x008fc800078e0008 */
[----:B------:R-:W-:-:S04]  /*17d0*/  IMAD.WIDE.U32 R26, R13, 0x8, R14 ;  /* 0x000000080d1a7825 */ /* 0x000fc800078e000e */
[----:B------:R-:W-:Y:S01]  /*17e0*/  IMAD.WIDE.U32 R14, R13, 0x8, R10 ;  /* 0x000000080d0e7825 */ /* 0x000fe200078e000a */
[----:B--2---:R-:W-:-:S07]  /*17f0*/  DFMA R16, R20, -R18, R16 ;  /* 0x800000121410722b */ /* 0x004fce0000000010 */
[----:B------:R1:W-:Y:S04]  /*1800*/  STG.E.64 desc[UR10][R24.64], R16 ;  /* 0x0000001018007986 */ /* 0x0003e8000c101b0a */
[----:B------:R-:W2:Y:S04]  /*1810*/  LDG.E.64 R10, desc[UR10][R26.64] ;  /* 0x0000000a1a0a7981 */ /* 0x000ea8000c1e1b00 */
[----:B------:R-:W2:Y:S01]  /*1820*/  LDG.E.64 R14, desc[UR10][R14.64] ;  /* 0x0000000a0e0e7981 */ /* 0x000ea2000c1e1b00 */
[----:B------:R-:W-:Y:S01]  /*1830*/  IMAD.WIDE.U32 R8, R13, 0x8, R8 ;  /* 0x000000080d087825 */ /* 0x000fe200078e0008 */
[----:B------:R-:W-:Y:S01]  /*1840*/  IADD3 R12, PT, PT, R12, 0x2, RZ ;  /* 0x000000020c0c7810 */ /* 0x000fe20007ffe0ff */
[----:B--2---:R-:W-:-:S07]  /*1850*/  DFMA R10, R14, -R18, R10 ;  /* 0x800000120e0a722b */ /* 0x004fce000000000a */
[----:B------:R1:W-:Y:S04]  /*1860*/  STG.E.64 desc[UR10][R8.64], R10 ;  /* 0x0000000a08007986 */ /* 0x0003e8000c101b0a */
.L_x_5695:
[----:B------:R-:W-:Y:S05]  /*1870*/  BRA.U UP0, `(.L_x_5690) ;  /* 0x0000000500087547 */ /* 0x000fea000b800000 */
[----:B-1----:R-:W1:Y:S01]  /*1880*/  LDC.64 R8, c[0x0][0x390] ;  /* 0x0000e400ff087b82 */ /* 0x002e620000000a00 */
[----:B------:R-:W2:Y:S07]  /*1890*/  LDCU UR4, c[0x0][0x3a0] ;  /* 0x00007400ff0477ac */ /* 0x000eae0008000800 */
[----:B------:R-:W3:Y:S01]  /*18a0*/  LDC.64 R10, c[0x0][0x388] ;  /* 0x0000e200ff0a7b82 */ /* 0x000ee20000000a00 */
[----:B--2---:R-:W-:-:S07]  /*18b0*/  IMAD R7, R12, UR4, R7 ;  /* 0x000000040c077c24 */ /* 0x004fce000f8e0207 */
[----:B------:R-:W2:Y:S01]  /*18c0*/  LDC.64 R12, c[0x0][0x380] ;  /* 0x0000e000ff0c7b82 */ /* 0x000ea20000000a00 */
[----:B-1----:R-:W-:-:S06]  /*18d0*/  IMAD.WIDE.U32 R8, R7, 0x8, R8 ;  /* 0x0000000807087825 */ /* 0x002fcc00078e0008 */
[----:B------:R-:W4:Y:S01]  /*18e0*/  LDG.E.64 R8, desc[UR10][R8.64] ;  /* 0x0000000a08087981 */ /* 0x000f22000c1e1b00 */
[----:B---3--:R-:W-:-:S06]  /*18f0*/  IMAD.WIDE.U32 R10, R7, 0x8, R10 ;  /* 0x00000008070a7825 */ /* 0x008fcc00078e000a */
[----:B------:R-:W4:Y:S01]  /*1900*/  LDG.E.64 R10, desc[UR10][R10.64] ;  /* 0x0000000a0a0a7981 */ /* 0x000f22000c1e1b00 */
[----:B--2---:R-:W-:Y:S01]  /*1910*/  IMAD.WIDE.U32 R12, R7, 0x8, R12 ;  /* 0x00000008070c7825 */ /* 0x004fe200078e000c */
[----:B----4-:R-:W-:-:S07]  /*1920*/  DFMA R18, R10, -R18, R8 ;  /* 0x800000120a12722b */ /* 0x010fce0000000008 */
[----:B------:R2:W-:Y:S01]  /*1930*/  STG.E.64 desc[UR10][R12.64], R18 ;  /* 0x000000120c007986 */ /* 0x0005e2000c101b0a */
[----:B------:R-:W-:Y:S05]  /*1940*/  BRA `(.L_x_5690) ;  /* 0x0000000000d47947 */ /* 0x000fea0003800000 */
.L_x_5683:
[----:B------:R-:W0:Y:S01]  /*1950*/  S2R R24, SR_TID.X ;  /* 0x0000000000187919 */ /* 0x000e220000002100 */
[----:B------:R-:W0:Y:S01]  /*1960*/  LDC R15, c[0x0][0x39c] ;  /* 0x0000e700ff0f7b82 */ /* 0x000e220000000800 */
[----:B------:R-:W-:Y:S02]  /*1970*/  CS2R R8, SRZ ;  /* 0x0000000000087805 */ /* 0x000fe4000001ff00 */
[C---:B0-----:R-:W-:Y:S02]  /*1980*/  ISETP.GE.U32.AND P0, PT, R24.reuse, R15, PT ;  /* 0x0000000f1800720c */ /* 0x041fe40003f06070 */
[----:B------:R-:W-:-:S11]  /*1990*/  LEA R17, R24, R3, 0x3 ;  /* 0x0000000318117211 */ /* 0x000fd600078e18ff */
[----:B------:R-:W-:Y:S05]  /*19a0*/  @P0 BRA `(.L_x_5696) ;  /* 0x00000000002c0947 */ /* 0x000fea0003800000 */
[----:B------:R-:W0:Y:S01]  /*19b0*/  LDC.64 R12, c[0x0][0x390] ;  /* 0x0000e400ff0c7b82 */ /* 0x000e220000000a00 */
[----:B------:R-:W-:Y:S02]  /*19c0*/  MOV R14, R24 ;  /* 0x00000018000e7202 */ /* 0x000fe40000000f00 */
[----:B------:R-:W-:-:S07]  /*19d0*/  CS2R R8, SRZ ;  /* 0x0000000000087805 */ /* 0x000fce000001ff00 */
.L_x_5697:
[----:B------:R-:W1:Y:S02]  /*19e0*/  LDCU UR4, c[0x0][0x3a0] ;  /* 0x00007400ff0477ac */ /* 0x000e640008000800 */
[----:B-1----:R-:W-:-:S04]  /*19f0*/  IMAD R11, R14, UR4, R7 ;  /* 0x000000040e0b7c24 */ /* 0x002fc8000f8e0207 */
[----:B0-----:R-:W-:-:S06]  /*1a00*/  IMAD.WIDE.U32 R10, R11, 0x8, R12 ;  /* 0x000000080b0a7825 */ /* 0x001fcc00078e000c */
[----:B------:R-:W2:Y:S01]  /*1a10*/  LDG.E.64 R10, desc[UR10][R10.64] ;  /* 0x0000000a0a0a7981 */ /* 0x000ea2000c1e1b00 */
[----:B------:R-:W-:-:S04]  /*1a20*/  IADD3 R14, PT, PT, R14, UR18, RZ ;  /* 0x000000120e0e7c10 */ /* 0x000fc8000fffe0ff */
[----:B------:R-:W-:Y:S01]  /*1a30*/  ISETP.GE.U32.AND P1, PT, R14, R15, PT ;  /* 0x0000000f0e00720c */ /* 0x000fe20003f26070 */
[----:B--2---:R-:W-:-:S12]  /*1a40*/  DADD R8, R10, R8 ;  /* 0x000000000a087229 */ /* 0x004fd80000000008 */
[----:B------:R-:W-:Y:S05]  /*1a50*/  @!P1 BRA `(.L_x_5697) ;  /* 0xfffffffc00e09947 */ /* 0x000fea000383ffff */
.L_x_5696:
[----:B------:R-:W-:Y:S05]  /*1a60*/  WARPSYNC.ALL ;  /* 0x0000000000007948 */ /* 0x000fea0003800000 */
[----:B------:R-:W-:Y:S01]  /*1a70*/  BAR.SYNC.DEFER_BLOCKING 0x0 ;  /* 0x0000000000007b1d */ /* 0x000fe20000010000 */
[----:B------:R-:W-:-:S05]  /*1a80*/  MOV R12, UR18 ;  /* 0x00000012000c7c02 */ /* 0x000fca0008000f00 */
[----:B------:R0:W-:Y:S02]  /*1a90*/  STS.64 [R17], R8 ;  /* 0x0000000811007388 */ /* 0x0001e40000000a00 */
.L_x_5698:
[----:B------:R-:W-:Y:S05]  /*1aa0*/  WARPSYNC.ALL ;  /* 0x0000000000007948 */ /* 0x000fea0003800000 */
[----:B------:R-:W-:Y:S01]  /*1ab0*/  BAR.SYNC.DEFER_BLOCKING 0x0 ;  /* 0x0000000000007b1d */ /* 0x000fe20000010000 */
[----:B------:R-:W-:-:S04]  /*1ac0*/  SHF.R.U32.HI R13, RZ, 0x1, R12 ;  /* 0x00000001ff0d7819 */ /* 0x000fc8000001160c */
[----:B------:R-:W-:-:S13]  /*1ad0*/  ISETP.GE.U32.AND P1, PT, R24, R13, PT ;  /* 0x0000000d1800720c */ /* 0x000fda0003f26070 */
[----:B------:R-:W-:Y:S01]  /*1ae0*/  @!P1 LEA R10, R13, R17, 0x3 ;  /* 0x000000110d0a9211 */ /* 0x000fe200078e18ff */
[----:B0-----:R-:W-:Y:S05]  /*1af0*/  @!P1 LDS.64 R8, [R17] ;  /* 0x0000000011089984 */ /* 0x001fea0000000a00 */
[----:B------:R-:W0:Y:S02]  /*1b00*/  @!P1 LDS.64 R10, [R10] ;  /* 0x000000000a0a9984 */ /* 0x000e240000000a00 */
[----:B0-----:R-:W-:-:S07]  /*1b10*/  @!P1 DADD R8, R8, R10 ;  /* 0x0000000008089229 */ /* 0x001fce000000000a */
[----:B------:R1:W-:Y:S01]  /*1b20*/  @!P1 STS.64 [R17], R8 ;  /* 0x0000000811009388 */ /* 0x0003e20000000a00 */
[----:B------:R-:W-:Y:S02]  /*1b30*/  ISETP.GT.U32.AND P1, PT, R12, 0x3, PT ;  /* 0x000000030c00780c */ /* 0x000fe40003f24070 */
[----:B------:R-:W-:-:S11]  /*1b40*/  MOV R12, R13 ;  /* 0x0000000d000c7202 */ /* 0x000fd60000000f00 */
[----:B-1----:R-:W-:Y:S05]  /*1b50*/  @P1 BRA `(.L_x_5698) ;  /* 0xfffffffc00d01947 */ /* 0x002fea000383ffff */
[----:B------:R-:W-:Y:S05]  /*1b60*/  WARPSYNC.ALL ;  /* 0x0000000000007948 */ /* 0x000fea0003800000 */
[----:B------:R-:W-:Y:S06]  /*1b70*/  BAR.SYNC.DEFER_BLOCKING 0x0 ;  /* 0x0000000000007b1d */ /* 0x000fec0000010000 */
[----:B------:R-:W-:Y:S05]  /*1b80*/  @P0 BRA `(.L_x_5690) ;  /* 0x0000000000440947 */ /* 0x000fea0003800000 */
[----:B------:R0:W1:Y:S01]  /*1b90*/  LDS.64 R8, [R3] ;  /* 0x0000000003087984 */ /* 0x0000620000000a00 */
[----:B------:R-:W2:Y:S08]  /*1ba0*/  LDC.64 R10, c[0x0][0x390] ;  /* 0x0000e400ff0a7b82 */ /* 0x000eb00000000a00 */
[----:B------:R-:W3:Y:S08]  /*1bb0*/  LDC.64 R12, c[0x0][0x380] ;  /* 0x0000e000ff0c7b82 */ /* 0x000ef00000000a00 */
[----:B0-----:R-:W4:Y:S02]  /*1bc0*/  LDC.64 R14, c[0x0][0x388] ;  /* 0x0000e200ff0e7b82 */ /* 0x001f240000000a00 */
.L_x_5699:
[----:B0-----:R-:W0:Y:S02]  /*1bd0*/  LDCU UR4, c[0x0][0x3a0] ;  /* 0x00007400ff0477ac */ /* 0x001e240008000800 */
[----:B0-----:R-:W-:Y:S01]  /*1be0*/  IMAD R23, R24, UR4, R7 ;  /* 0x0000000418177c24 */ /* 0x001fe2000f8e0207 */
[----:B------:R-:W0:Y:S03]  /*1bf0*/  LDCU UR4, c[0x0][0x39c] ;  /* 0x00007380ff0477ac */ /* 0x000e260008000800 */
[----:B--2---:R-:W-:-:S04]  /*1c00*/  IMAD.WIDE.U32 R16, R23, 0x8, R10 ;  /* 0x0000000817107825 */ /* 0x004fc800078e000a */
[C---:B----4-:R-:W-:Y:S02]  /*1c10*/  IMAD.WIDE.U32 R18, R23.reuse, 0x8, R14 ;  /* 0x0000000817127825 */ /* 0x050fe400078e000e */
[----:B------:R-:W1:Y:S04]  /*1c20*/  LDG.E.64 R16, desc[UR10][R16.64] ;  /* 0x0000000a10107981 */ /* 0x000e68000c1e1b00 */
[----:B------:R-:W1:Y:S01]  /*1c30*/  LDG.E.64 R18, desc[UR10][R18.64] ;  /* 0x0000000a12127981 */ /* 0x000e62000c1e1b00 */
[----:B---3--:R-:W-:Y:S01]  /*1c40*/  IMAD.WIDE.U32 R22, R23, 0x8, R12 ;  /* 0x0000000817167825 */ /* 0x008fe200078e000c */
[----:B------:R-:W-:-:S04]  /*1c50*/  IADD3 R24, PT, PT, R24, UR18, RZ ;  /* 0x0000001218187c10 */ /* 0x000fc8000fffe0ff */
[----:B0-----:R-:W-:Y:S01]  /*1c60*/  ISETP.GE.U32.AND P0, PT, R24, UR4, PT ;  /* 0x0000000418007c0c */ /* 0x001fe2000bf06070 */
[----:B-1----:R-:W-:-:S07]  /*1c70*/  DFMA R20, -R8, R18, R16 ;  /* 0x000000120814722b */ /* 0x002fce0000000110 */
[----:B------:R0:W-:Y:S05]  /*1c80*/  STG.E.64 desc[UR10][R22.64], R20 ;  /* 0x0000001416007986 */ /* 0x0001ea000c101b0a */
[----:B------:R-:W-:Y:S05]  /*1c90*/  @!P0 BRA `(.L_x_5699) ;  /* 0xfffffffc00cc8947 */ /* 0x000fea000383ffff */
.L_x_5690:
[----:B------:R-:W-:Y:S05]  /*1ca0*/  BSYNC.RECONVERGENT B0 ;  /* 0x0000000000007941 */ /* 0x000fea0003800200 */
.L_x_5682:
[----:B------:R-:W3:Y:S01]  /*1cb0*/  LDCU UR4, c[0x0][0x3a0] ;  /* 0x00007400ff0477ac */ /* 0x000ee20008000800 */
[----:B------:R-:W-:-:S04]  /*1cc0*/  IADD3 R5, PT, PT, R5, UR5, RZ ;  /* 0x0000000505057c10 */ /* 0x000fc8000fffe0ff */
[----:B---3--:R-:W-:-:S13]  /*1cd0*/  ISETP.GE.U32.AND P0, PT, R5, UR4, PT ;  /* 0x0000000405007c0c */ /* 0x008fda000bf06070 */
[----:B------:R-:W-:Y:S05]  /*1ce0*/  @!P0 BRA `(.L_x_5700) ;  /* 0xffffffe400548947 */ /* 0x000fea000383ffff */
.L_x_5681:
[----:B------:R-:W-:Y:S05]  /*1cf0*/  BSYNC.RECONVERGENT B1 ;  /* 0x0000000000017941 */ /* 0x000fea0003800200 */
.L_x_5680:
[----:B------:R-:W3:Y:S01]  /*1d00*/  LDCU UR4, c[0x0][0x370] ;  /* 0x00006e00ff0477ac */ /* 0x000ee20008000800 */
[----:B------:R-:W4:Y:S01]  /*1d10*/  LDCU UR7, c[0x0][0x398] ;  /* 0x00007300ff0777ac */ /* 0x000f220008000800 */
[----:B---3--:R-:W-:-:S04]  /*1d20*/  IADD3 R2, PT, PT, R2, UR4, RZ ;  /* 0x0000000402027c10 */ /* 0x008fc8000fffe0ff */
[----:B----4-:R-:W-:-:S13]  /*1d30*/  ISETP.GE.U32.AND P0, PT, R2, UR7, PT ;  /* 0x0000000702007c0c */ /* 0x010fda000bf06070 */
[----:B------:R-:W-:Y:S05]  /*1d40*/  @!P0 BRA `(.L_x_5701) ;  /* 0xffffffe400188947 */ /* 0x000fea000383ffff */
[----:B------:R-:W-:Y:S05]  /*1d50*/  EXIT ;  /* 0x000000000000794d */ /* 0x000fea0003800000 */
.L_x_5702:
        /* <DEDUP_REMOVED lines=10> */
.L_x_11526:


//--------------------- .text._ZN2at6native43_GLOBAL__N__9ae7fba5_10_SoftMax_cu_9f978f6320cunn_SoftMaxBackwardILi4EN3c108BFloat16EffNS1_23SoftMaxBackwardEpilogueEEEvPT0_PKT2_SA_l --------------------------
	.section	.text._ZN2at6native43_GLOBAL__N__9ae7fba5_10_SoftMax_cu_9f978f6320cunn_SoftMaxBackwardILi4EN3c108BFloat16EffNS1_23SoftMaxBackwardEpilogueEEEvPT0_PKT2_SA_l,"ax",@progbits
	.align	128
.text._ZN2at6native43_GLOBAL__N__9ae7fba5_10_SoftMax_cu_9f978f6320cunn_SoftMaxBackwardILi4EN3c108BFloat16EffNS1_23SoftMaxBackwardEpilogueEEEvPT0_PKT2_SA_l:
        .type           _ZN2at6native43_GLOBAL__N__9ae7fba5_10_SoftMax_cu_9f978f6320cunn_SoftMaxBackwardILi4EN3c108BFloat16EffNS1_23SoftMaxBackwardEpilogueEEEvPT0_PKT2_SA_l,@function
        .size           _ZN2at6native43_GLOBAL__N__9ae7fba5_10_SoftMax_cu_9f978f6320cunn_SoftMaxBackwardILi4EN3c108BFloat16EffNS1_23SoftMaxBackwardEpilogueEEEvPT0_PKT2_SA_l,(.L_x_11527 - _ZN2at6native43_GLOBAL__N__9ae7fba5_10_SoftMax_cu_9f978f6320cunn_SoftMaxBackwardILi4EN3c108BFloat16EffNS1_23SoftMaxBackwardEpilogueEEEvPT0_PKT2_SA_l)
        .other          _ZN2at6native43_GLOBAL__N__9ae7fba5_10_SoftMax_cu_9f978f6320cunn_SoftMaxBackwardILi4EN3c108BFloat16EffNS1_23SoftMaxBackwardEpilogueEEEvPT0_PKT2_SA_l,@"STO_CUDA_ENTRY STV_DEFAULT"
_ZN2at6native43_GLOBAL__N__9ae7fba5_10_SoftMax_cu_9f978f6320cunn_SoftMaxBackwardILi4EN3c108BFloat16EffNS1_23SoftMaxBackwardEpilogueEEEvPT0_PKT2_SA_l:
[----:B------:R-:W-:Y:S08]  /*0000*/  LDC R1, c[0x0][0x37c] ;  /* 0x0000df00ff017b82 */ /* 0x000ff00000000800 */
[----:B------:R-:W0:Y:S01]  /*0010*/  S2UR UR4, SR_CTAID.X ;  /* 0x00000000000479c3 */ /* 0x000e220000002500 */
[----:B------:R-:W1:Y:S01]  /*0020*/  LDCU.64 UR6, c[0x0][0x398] ;  /* 0x00007300ff0677ac */ /* 0x000e620008000a00 */
[----:B------:R-:W-:Y:S01]  /*0030*/  BSSY.RECONVERGENT B0, `(.L_x_5703) ;  /* 0x0000131000007945 */ /* 0x000fe20003800200 */
[----:B------:R-:W2:Y:S05]  /*0040*/  LDCU.64 UR8, c[0x0][0x358] ;  /* 0x00006b00ff0877ac */ /* 0x000eaa0008000a00 */
[----:B------:R-:W0:Y:S01]  /*0050*/  LDC.64 R6, c[0x0][0x398] ;  /* 0x0000e600ff067b82 */ /* 0x000e220000000a00 */
[----:B------:R-:W-:-:S07]  /*0060*/  UMOV UR5, URZ ;  /* 0x000000ff00057c82 */ /* 0x000fce0008000000 */
[----:B------:R-:W3:Y:S08]  /*0070*/  LDC.64 R2, c[0x0][0x380] ;  /* 0x0000e000ff027b82 */ /* 0x000ef00000000a00 */
[----:B------:R-:W4:Y:S01]  /*0080*/  LDC.64 R30, c[0x0][0x390] ;  /* 0x0000e400ff1e7b82 */ /* 0x000f220000000a00 */
[----:B0-----:R-:W-:-:S04]  /*0090*/  IMAD.WIDE.U32 R28, R6, UR4, RZ ;  /* 0x00000004061c7c25 */ /* 0x001fc8000f8e00ff */
[----:B------:R-:W-:Y:S01]  /*00a0*/  IMAD R0, R7, UR4, R29 ;  /* 0x0000000407007c24 */ /* 0x000fe2000f8e021d */
[----:B------:R-:W-:Y:S01]  /*00b0*/  UMOV UR4, URZ ;  /* 0x000000ff00047c82 */ /* 0x000fe20008000000 */
[----:B---3--:R-:W-:-:S03]  /*00c0*/  LEA R5, P0, R28, R2, 0x1 ;  /* 0x000000021c057211 */ /* 0x008fc600078008ff */
[C-C-:B------:R-:W-:Y:S02]  /*00d0*/  SHF.L.U64.HI R2, R28.reuse, 0x2, R0.reuse ;  /* 0x000000021c027819 */ /* 0x140fe40000010200 */
[----:B------:R-:W-:Y:S01]  /*00e0*/  LEA.HI.X R4, R28, R3, R0, 0x1, P0 ;  /* 0x000000031c047211 */ /* 0x000fe200000f0c00 */
[----:B-1----:R-:W-:Y:S01]  /*00f0*/  IMAD.U32 R3, RZ, RZ, UR7 ;  /* 0x00000007ff037e24 */ /* 0x002fe2000f8e00ff */
[----:B------:R-:W-:Y:S02]  /*0100*/  ISETP.GT.U32.AND P0, PT, R6, 0x7ffffffe, PT ;  /* 0x7ffffffe0600780c */ /* 0x000fe40003f04070 */
[----:B----4-:R-:W-:Y:S02]  /*0110*/  LEA R30, P1, R28, R30, 0x2 ;  /* 0x0000001e1c1e7211 */ /* 0x010fe400078210ff */
[----:B------:R-:W-:Y:S02]  /*0120*/  ISETP.GT.AND.EX P0, PT, R7, RZ, PT, P0 ;  /* 0x000000ff0700720c */ /* 0x000fe40003f04300 */
[----:B------:R-:W-:Y:S01]  /*0130*/  SHF.R.U64 R5, R5, 0x1, R4 ;  /* 0x0000000105057819 */ /* 0x000fe20000001204 */
[----:B------:R-:W-:-:S02]  /*0140*/  IMAD.X R31, R2, 0x1, R31, P1 ;  /* 0x00000001021f7824 */ /* 0x000fc400008e061f */
[----:B------:R-:W-:Y:S01]  /*0150*/  IMAD.U32 R2, RZ, RZ, UR6 ;  /* 0x00000006ff027e24 */ /* 0x000fe2000f8e00ff */
[----:B------:R-:W-:Y:S02]  /*0160*/  LOP3.LUT R5, R5, 0x7, RZ, 0xc0, !PT ;  /* 0x0000000705057812 */ /* 0x000fe400078ec0ff */
[----:B------:R-:W-:-:S04]  /*0170*/  SHF.R.U64 R4, R30, 0x2, R31 ;  /* 0x000000021e047819 */ /* 0x000fc8000000121f */
[----:B------:R-:W-:Y:S01]  /*0180*/  LOP3.LUT R4, R4, 0x3, RZ, 0xc0, !PT ;  /* 0x0000000304047812 */ /* 0x000fe200078ec0ff */
[----:B--2---:R-:W-:Y:S06]  /*0190*/  @P0 BRA `(.L_x_5704) ;  /* 0x00000004001c0947 */ /* 0x004fec0003800000 */
[----:B------:R-:W0:Y:S01]  /*01a0*/  S2R R17, SR_TID.X ;  /* 0x0000000000117919 */ /* 0x000e220000002100 */
[----:B------:R-:W-:Y:S01]  /*01b0*/  ISETP.NE.U32.AND P0, PT, R4, RZ, PT ;  /* 0x000000ff0400720c */ /* 0x000fe20003f05070 */
[----:B------:R-:W-:Y:S02]  /*01c0*/  IMAD.U32 R11, RZ, RZ, UR6 ;  /* 0x00000006ff0b7e24 */ /* 0x000fe4000f8e00ff */
[----:B------:R-:W-:Y:S01]  /*01d0*/  IMAD.MOV.U32 R9, RZ, RZ, RZ ;  /* 0x000000ffff097224 */ /* 0x000fe200078e00ff */
[----:B------:R-:W-:Y:S01]  /*01e0*/  ISETP.NE.AND.EX P0, PT, RZ, RZ, PT, P0 ;  /* 0x000000ffff00720c */ /* 0x000fe20003f05300 */
[----:B------:R-:W-:Y:S02]  /*01f0*/  IMAD.MOV.U32 R12, RZ, RZ, R30 ;  /* 0x000000ffff0c7224 */ /* 0x000fe400078e001e */
[----:B------:R-:W-:-:S10]  /*0200*/  IMAD.MOV.U32 R13, RZ, RZ, R31 ;  /* 0x000000ffff0d7224 */ /* 0x000fd400078e001f */
[----:B------:R-:W-:Y:S05]  /*0210*/  @!P0 BRA `(.L_x_5705) ;  /* 0x0000000000388947 */ /* 0x000fea0003800000 */
[----:B------:R-:W-:Y:S02]  /*0220*/  IADD3 R11, PT, PT, R11, R4, RZ ;  /* 0x000000040b0b7210 */ /* 0x000fe40007ffe0ff */
[C---:B------:R-:W-:Y:S02]  /*0230*/  SHF.L.U64.HI R7, R4.reuse, 0x2, RZ ;  /* 0x0000000204077819 */ /* 0x040fe400000102ff */
[C---:B0-----:R-:W-:Y:S02]  /*0240*/  ISETP.GE.AND P0, PT, R17.reuse, R11, PT ;  /* 0x0000000b1100720c */ /* 0x041fe40003f06270 */
[----:B------:R-:W-:Y:S02]  /*0250*/  LEA R12, P1, -R4, R30, 0x2 ;  /* 0x0000001e040c7211 */ /* 0x000fe400078211ff */
[----:B------:R-:W-:-:S03]  /*0260*/  ISETP.LT.U32.OR P0, PT, R17, R4, P0 ;  /* 0x000000041100720c */ /* 0x000fc60000701470 */
[----:B------:R-:W-:-:S10]  /*0270*/  IMAD.X R13, R31, 0x1, ~R7, P1 ;  /* 0x000000011f0d7824 */ /* 0x000fd400008e0e07 */
[----:B------:R-:W-:-:S06]  /*0280*/  @!P0 IMAD.WIDE.U32 R6, R17, 0x4, R12 ;  /* 0x0000000411068825 */ /* 0x000fcc00078e000c */
[----:B------:R-:W2:Y:S01]  /*0290*/  @!P0 LDG.E R6, desc[UR8][R6.64] ;  /* 0x0000000806068981 */ /* 0x000ea2000c1e1900 */
[----:B------:R-:W0:Y:S01]  /*02a0*/  LDC R8, c[0x0][0x360] ;  /* 0x0000d800ff087b82 */ /* 0x000e220000000800 */
[----:B------:R-:W-:Y:S01]  /*02b0*/  IMAD.MOV.U32 R9, RZ, RZ, RZ ;  /* 0x000000ffff097224 */ /* 0x000fe200078e00ff */
[----:B0-----:R-:W-:Y:S01]  /*02c0*/  VIMNMX.U32 R11, PT, PT, R11, R8, !PT ;  /* 0x000000080b0b7248 */ /* 0x001fe20007fe0000 */
[----:B------:R-:W-:-:S04]  /*02d0*/  IMAD.WIDE.U32 R12, R8, 0x4, R12 ;  /* 0x00000004080c7825 */ /* 0x000fc800078e000c */
[----:B------:R-:W-:Y:S02]  /*02e0*/  IMAD.IADD R11, R11, 0x1, -R8 ;  /* 0x000000010b0b7824 */ /* 0x000fe400078e0a08 */
[----:B--2---:R-:W-:-:S07]  /*02f0*/  @!P0 FADD.FTZ R9, RZ, R6 ;  /* 0x00000006ff098221 */ /* 0x004fce0000010000 */
.L_x_5705:
[----:B------:R-:W1:Y:S01]  /*0300*/  LDCU UR7, c[0x0][0x360] ;  /* 0x00006c00ff0777ac */ /* 0x000e620008000800 */
[----:B------:R-:W-:Y:S01]  /*0310*/  BSSY.RECONVERGENT B1, `(.L_x_5706) ;  /* 0x0000024000017945 */ /* 0x000fe20003800200 */
[----:B-1----:R-:W-:-:S06]  /*0320*/  USHF.L.U32 UR6, UR7, 0x2, URZ ;  /* 0x0000000207067899 */ /* 0x002fcc00080006ff */
[----:B------:R-:W-:Y:S01]  /*0330*/  IMAD R15, RZ, RZ, -UR6 ;  /* 0x80000006ff0f7e24 */ /* 0x000fe2000f8e02ff */
[----:B------:R-:W-:Y:S02]  /*0340*/  ISETP.NE.U32.AND P1, PT, RZ, UR6, PT ;  /* 0x00000006ff007c0c */ /* 0x000fe4000bf25070 */
[----:B------:R-:W1:Y:S08]  /*0350*/  I2F.U32.RP R8, UR6 ;  /* 0x0000000600087d06 */ /* 0x000e700008209000 */
[----:B-1----:R-:W1:Y:S02]  /*0360*/  MUFU.RCP R8, R8 ;  /* 0x0000000800087308 */ /* 0x002e640000001000 */
[----:B-1----:R-:W-:-:S06]  /*0370*/  VIADD R6, R8, 0xffffffe ;  /* 0x0ffffffe08067836 */ /* 0x002fcc0000000000 */
[----:B------:R1:W2:Y:S02]  /*0380*/  F2I.FTZ.U32.TRUNC.NTZ R7, R6 ;  /* 0x0000000600077305 */ /* 0x0002a4000021f000 */
[----:B-1----:R-:W-:Y:S02]  /*0390*/  IMAD.MOV.U32 R6, RZ, RZ, RZ ;  /* 0x000000ffff067224 */ /* 0x002fe400078e00ff */
[----:B--2---:R-:W-:-:S04]  /*03a0*/  IMAD R15, R15, R7, RZ ;  /* 0x000000070f0f7224 */ /* 0x004fc800078e02ff */
[----:B------:R-:W-:-:S04]  /*03b0*/  IMAD.HI.U32 R10, R7, R15, R6 ;  /* 0x0000000f070a7227 */ /* 0x000fc800078e0006 */
[----:B0-----:R-:W-:Y:S02]  /*03c0*/  IMAD.SHL.U32 R6, R17, 0x4, RZ ;  /* 0x0000000411067824 */ /* 0x001fe400078e00ff */
[----:B------:R-:W-:-:S04]  /*03d0*/  IMAD.HI.U32 R10, R10, R11, RZ ;  /* 0x0000000b0a0a7227 */ /* 0x000fc800078e00ff */
[----:B------:R-:W-:Y:S02]  /*03e0*/  IMAD.MOV R10, RZ, RZ, -R10 ;  /* 0x000000ffff0a7224 */ /* 0x000fe400078e0a0a */
[----:B------:R-:W-:Y:S02]  /*03f0*/  IMAD.MOV.U32 R7, RZ, RZ, R13 ;  /* 0x000000ffff077224 */ /* 0x000fe400078e000d */
[----:B------:R-:W-:-:S05]  /*0400*/  IMAD R10, R10, UR6, R11 ;  /* 0x000000060a0a7c24 */ /* 0x000fca000f8e020b */
[----:B------:R-:W-:-:S13]  /*0410*/  ISETP.GE.U32.AND P0, PT, R10, UR6, PT ;  /* 0x000000060a007c0c */ /* 0x000fda000bf06070 */
[----:B------:R-:W-:-:S04]  /*0420*/  @P0 IADD3 R10, PT, PT, R10, -UR6, RZ ;  /* 0x800000060a0a0c10 */ /* 0x000fc8000fffe0ff */
[----:B------:R-:W-:-:S13]  /*0430*/  ISETP.GE.U32.AND P0, PT, R10, UR6, PT ;  /* 0x000000060a007c0c */ /* 0x000fda000bf06070 */
[----:B------:R-:W-:Y:S01]  /*0440*/  @P0 VIADD R10, R10, -UR6 ;  /* 0x800000060a0a0c36 */ /* 0x000fe20008000000 */
[----:B------:R-:W-:-:S05]  /*0450*/  @!P1 LOP3.LUT R10, RZ, UR6, RZ, 0x33, !PT ;  /* 0x00000006ff0a9c12 */ /* 0x000fca000f8e33ff */
[----:B------:R-:W-:-:S04]  /*0460*/  IMAD.IADD R19, R11, 0x1, -R10 ;  /* 0x000000010b137824 */ /* 0x000fc800078e0a0a */
[----:B------:R-:W-:Y:S01]  /*0470*/  IMAD.IADD R16, R19, 0x1, R17 ;  /* 0x0000000113107824 */ /* 0x000fe200078e0211 */
[----:B------:R-:W-:Y:S01]  /*0480*/  ISETP.GE.AND P0, PT, R6, R19, PT ;  /* 0x000000130600720c */ /* 0x000fe20003f06270 */
[----:B------:R-:W-:-:S12]  /*0490*/  IMAD.MOV.U32 R6, RZ, RZ, R12 ;  /* 0x000000ffff067224 */ /* 0x000fd800078e000c */
[----:B------:R-:W-:Y:S05]  /*04a0*/  @P0 BRA `(.L_x_5707) ;  /* 0x0000000000280947 */ /* 0x000fea0003800000 */
.L_x_5708:
[----:B------:R-:W-:-:S06]  /*04b0*/  IMAD.WIDE R12, R17, 0x10, R6 ;  /* 0x00000010110c7825 */ /* 0x000fcc00078e0206 */
[----:B------:R-:W2:Y:S01]  /*04c0*/  LDG.E.128 R12, desc[UR8][R12.64] ;  /* 0x000000080c0c7981 */ /* 0x000ea2000c1e1d00 */
[----:B------:R-:W-:-:S05]  /*04d0*/  VIADD R17, R17, UR7 ;  /* 0x0000000711117c36 */ /* 0x000fca0008000000 */
[----:B------:R-:W-:-:S04]  /*04e0*/  SHF.L.U32 R10, R17, 0x2, RZ ;  /* 0x00000002110a7819 */ /* 0x000fc800000006ff */
[----:B------:R-:W-:Y:S01]  /*04f0*/  ISETP.GE.AND P0, PT, R10, R19, PT ;  /* 0x000000130a00720c */ /* 0x000fe20003f06270 */
[----:B--2---:R-:W-:-:S04]  /*0500*/  FADD.FTZ R8, R12, R9 ;  /* 0x000000090c087221 */ /* 0x004fc80000010000 */
[----:B------:R-:W-:-:S04]  /*0510*/  FADD.FTZ R9, R13, R8 ;  /* 0x000000080d097221 */ /* 0x000fc80000010000 */
[----:B------:R-:W-:-:S04]  /*0520*/  FADD.FTZ R14, R14, R9 ;  /* 0x000000090e0e7221 */ /* 0x000fc80000010000 */
[----:B------:R-:W-:Y:S01]  /*0530*/  FADD.FTZ R9, R15, R14 ;  /* 0x0000000e0f097221 */ /* 0x000fe20000010000 */
[----:B------:R-:W-:Y:S06]  /*0540*/  @!P0 BRA `(.L_x_5708) ;  /* 0xfffffffc00d88947 */ /* 0x000fec000383ffff */
.L_x_5707:
[----:B------:R-:W-:Y:S05]  /*0550*/  BSYNC.RECONVERGENT B1 ;  /* 0x0000000000017941 */ /* 0x000fea0003800200 */
.L_x_5706:
[----:B------:R-:W-:-:S13]  /*0560*/  ISETP.GE.AND P0, PT, R16, R11, PT ;  /* 0x0000000b1000720c */ /* 0x000fda0003f06270 */
[----:B------:R-:W-:Y:S05]  /*0570*/  @P0 BRA `(.L_x_5709) ;  /* 0x0000000c00700947 */ /* 0x000fea0003800000 */
[----:B------:R-:W-:Y:S01]  /*0580*/  BSSY.RECONVERGENT B1, `(.L_x_5710) ;  /* 0x0000007000017945 */ /* 0x000fe20003800200 */
.L_x_5711:
[----:B------:R-:W-:-:S06]  /*0590*/  IMAD.WIDE R12, R16, 0x4, R6 ;  /* 0x00000004100c7825 */ /* 0x000fcc00078e0206 */
[----:B------:R-:W2:Y:S01]  /*05a0*/  LDG.E R12, desc[UR8][R12.64] ;  /* 0x000000080c0c7981 */ /* 0x000ea2000c1e1900 */
[----:B------:R-:W-:-:S05]  /*05b0*/  VIADD R16, R16, UR7 ;  /* 0x0000000710107c36 */ /* 0x000fca0008000000 */
[----:B------:R-:W-:Y:S01]  /*05c0*/  ISETP.GE.AND P0, PT, R16, R11, PT ;  /* 0x0000000b1000720c */ /* 0x000fe20003f06270 */
[----:B--2---:R-:W-:-:S12]  /*05d0*/  FADD.FTZ R9, R12, R9 ;  /* 0x000000090c097221 */ /* 0x004fd80000010000 */
[----:B------:R-:W-:Y:S05]  /*05e0*/  @!P0 BRA `(.L_x_5711) ;  /* 0xfffffffc00e88947 */ /* 0x000fea000383ffff */
[----:B------:R-:W-:Y:S05]  /*05f0*/  BSYNC.RECONVERGENT B1 ;  /* 0x0000000000017941 */ /* 0x000fea0003800200 */
.L_x_5710:
[----:B------:R-:W-:Y:S05]  /*0600*/  BRA `(.L_x_5709) ;  /* 0x0000000c004c7947 */ /* 0x000fea0003800000 */
.L_x_5704:
[----:B------:R-:W0:Y:S01]  /*0610*/  S2R R8, SR_TID.X ;  /* 0x0000000000087919 */ /* 0x000e220000002100 */
[----:B------:R-:W-:Y:S01]  /*0620*/  ISETP.NE.U32.AND P0, PT, R4, RZ, PT ;  /* 0x000000ff0400720c */ /* 0x000fe20003f05070 */
[----:B------:R-:W-:Y:S02]  /*0630*/  IMAD.U32 R23, RZ, RZ, UR6 ;  /* 0x00000006ff177e24 */ /* 0x000fe4000f8e00ff */
[----:B------:R-:W-:Y:S01]  /*0640*/  IMAD.U32 R22, RZ, RZ, UR7 ;  /* 0x00000007ff167e24 */ /* 0x000fe2000f8e00ff */
[----:B------:R-:W-:Y:S01]  /*0650*/  ISETP.NE.AND.EX P0, PT, RZ, RZ, PT, P0 ;  /* 0x000000ffff00720c */ /* 0x000fe20003f05300 */
[----:B------:R-:W-:Y:S02]  /*0660*/  IMAD.MOV.U32 R9, RZ, RZ, RZ ;  /* 0x000000ffff097224 */ /* 0x000fe400078e00ff */
[----:B------:R-:W-:Y:S02]  /*0670*/  IMAD.MOV.U32 R20, RZ, RZ, R30 ;  /* 0x000000ffff147224 */ /* 0x000fe400078e001e */
[----:B------:R-:W-:-:S08]  /*0680*/  IMAD.MOV.U32 R21, RZ, RZ, R31 ;  /* 0x000000ffff157224 */ /* 0x000fd000078e001f */
[----:B------:R-:W-:Y:S05]  /*0690*/  @!P0 BRA `(.L_x_5712) ;  /* 0x0000000000388947 */ /* 0x000fea0003800000 */
[C---:B0-----:R-:W-:Y:S02]  /*06a0*/  ISETP.GT.U32.AND P0, PT, R4.reuse, R8, PT ;  /* 0x000000080400720c */ /* 0x041fe40003f04070 */
[C---:B------:R-:W-:Y:S02]  /*06b0*/  SHF.L.U64.HI R9, R4.reuse, 0x2, RZ ;  /* 0x0000000204097819 */ /* 0x040fe400000102ff */
[----:B------:R-:W-:Y:S02]  /*06c0*/  ISETP.GT.U32.AND.EX P0, PT, RZ, RZ, PT, P0 ;  /* 0x000000ffff00720c */ /* 0x000fe40003f04100 */
[----:B------:R-:W-:-:S05]  /*06d0*/  LEA R20, P1, -R4, R30, 0x2 ;  /* 0x0000001e04147211 */ /* 0x000fca00078211ff */
[----:B------:R-:W-:-:S06]  /*06e0*/  IMAD.X R21, R31, 0x1, ~R9, P1 ;  /* 0x000000011f157824 */ /* 0x000fcc00008e0e09 */
[----:B------:R-:W-:-:S04]  /*06f0*/  @!P0 LEA R10, P1, R8, R20, 0x2 ;  /* 0x00000014080a8211 */ /* 0x000fc800078210ff */
[----:B------:R-:W-:-:S05]  /*0700*/  @!P0 LEA.HI.X R11, R8, R21, RZ, 0x2, P1 ;  /* 0x00000015080b8211 */ /* 0x000fca00008f14ff */
[----:B------:R-:W2:Y:S01]  /*0710*/  @!P0 LDG.E R10, desc[UR8][R10.64] ;  /* 0x000000080a0a8981 */ /* 0x000ea2000c1e1900 */
[----:B------:R-:W0:Y:S01]  /*0720*/  LDC R23, c[0x0][0x360] ;  /* 0x0000d800ff177b82 */ /* 0x000e220000000800 */
[----:B------:R-:W-:Y:S02]  /*0730*/  HFMA2 R9, -RZ, RZ, 0, 0 ;  /* 0x00000000ff097431 */ /* 0x000fe400000001ff */
[C---:B0-----:R-:W-:Y:S01]  /*0740*/  IMAD.WIDE.U32 R20, R23.reuse, 0x4, R20 ;  /* 0x0000000417147825 */ /* 0x041fe200078e0014 */
[----:B------:R-:W-:-:S04]  /*0750*/  IADD3 R23, P1, P2, -R23, R6, R4 ;  /* 0x0000000617177210 */ /* 0x000fc80007a3e104 */
[----:B------:R-:W-:Y:S01]  /*0760*/  IADD3.X R22, PT, PT, R7, -0x1, RZ, P1, P2 ;  /* 0xffffffff07167810 */ /* 0x000fe20000fe44ff */
[----:B--2---:R-:W-:-:S08]  /*0770*/  @!P0 FADD.FTZ R9, RZ, R10 ;  /* 0x0000000aff098221 */ /* 0x004fd00000010000 */
.L_x_5712:
[----:B------:R-:W1:Y:S01]  /*0780*/  LDC R11, c[0x0][0x360] ;  /* 0x0000d800ff0b7b82 */ /* 0x000e620000000800 */
[----:B------:R-:W-:Y:S01]  /*0790*/  ISETP.NE.U32.AND P0, PT, R22, RZ, PT ;  /* 0x000000ff1600720c */ /* 0x000fe20003f05070 */
[----:B-1----:R-:W-:-:S12]  /*07a0*/  IMAD.SHL.U32 R17, R11, 0x4, RZ ;  /* 0x000000040b117824 */ /* 0x002fd800078e00ff */
[----:B------:R-:W-:Y:S05]  /*07b0*/  @P0 BRA `(.L_x_5713) ;  /* 0x00000000004c0947 */ /* 0x000fea0003800000 */
[----:B------:R-:W1:Y:S01]  /*07c0*/  I2F.U32.RP R10, R17 ;  /* 0x00000011000a7306 */ /* 0x000e620000209000 */
[----:B------:R-:W-:Y:S01]  /*07d0*/  IMAD.MOV R13, RZ, RZ, -R17 ;  /* 0x000000ffff0d7224 */ /* 0x000fe200078e0a11 */
[----:B------:R-:W-:-:S06]  /*07e0*/  ISETP.NE.U32.AND P1, PT, R17, RZ, PT ;  /* 0x000000ff1100720c */ /* 0x000fcc0003f25070 */
[----:B-1----:R-:W1:Y:S02]  /*07f0*/  MUFU.RCP R10, R10 ;  /* 0x0000000a000a7308 */ /* 0x002e640000001000 */
[----:B-1----:R-:W-:-:S06]  /*0800*/  VIADD R6, R10, 0xffffffe ;  /* 0x0ffffffe0a067836 */ /* 0x002fcc0000000000 */
[----:B------:R1:W2:Y:S02]  /*0810*/  F2I.FTZ.U32.TRUNC.NTZ R7, R6 ;  /* 0x0000000600077305 */ /* 0x0002a4000021f000 */
[----:B-1----:R-:W-:Y:S02]  /*0820*/  IMAD.MOV.U32 R6, RZ, RZ, RZ ;  /* 0x000000ffff067224 */ /* 0x002fe400078e00ff */
[----:B--2---:R-:W-:-:S04]  /*0830*/  IMAD R13, R13, R7, RZ ;  /* 0x000000070d0d7224 */ /* 0x004fc800078e02ff */
[----:B------:R-:W-:-:S06]  /*0840*/  IMAD.HI.U32 R12, R7, R13, R6 ;  /* 0x0000000d070c7227 */ /* 0x000fcc00078e0006 */
[----:B------:R-:W-:-:S04]  /*0850*/  IMAD.HI.U32 R12, R12, R23, RZ ;  /* 0x000000170c0c7227 */ /* 0x000fc800078e00ff */
[----:B------:R-:W-:-:S04]  /*0860*/  IMAD.MOV R12, RZ, RZ, -R12 ;  /* 0x000000ffff0c7224 */ /* 0x000fc800078e0a0c */
[----:B------:R-:W-:-:S05]  /*0870*/  IMAD R16, R17, R12, R23 ;  /* 0x0000000c11107224 */ /* 0x000fca00078e0217 */
[----:B------:R-:W-:-:S13]  /*0880*/  ISETP.GE.U32.AND P0, PT, R16, R17, PT ;  /* 0x000000111000720c */ /* 0x000fda0003f06070 */
[----:B------:R-:W-:-:S05]  /*0890*/  @P0 IMAD.IADD R16, R16, 0x1, -R17 ;  /* 0x0000000110100824 */ /* 0x000fca00078e0a11 */
[----:B------:R-:W-:-:S13]  /*08a0*/  ISETP.GE.U32.AND P0, PT, R16, R17, PT ;  /* 0x000000111000720c */ /* 0x000fda0003f06070 */
[----:B------:R-:W-:Y:S01]  /*08b0*/  @P0 IMAD.IADD R16, R16, 0x1, -R17 ;  /* 0x0000000110100824 */ /* 0x000fe200078e0a11 */
[----:B------:R-:W-:Y:S02]  /*08c0*/  @!P1 LOP3.LUT R16, RZ, R17, RZ, 0x33, !PT ;  /* 0x00000011ff109212 */ /* 0x000fe400078e33ff */
[----:B------:R-:W-:Y:S01]  /*08d0*/  MOV R17, RZ ;  /* 0x000000ff00117202 */ /* 0x000fe20000000f00 */
[----:B------:R-:W-:Y:S06]  /*08e0*/  BRA `(.L_x_5714) ;  /* 0x0000000000087947 */ /* 0x000fec0003800000 */
.L_x_5713:
[----:B------:R-:W-:-:S07]  /*08f0*/  MOV R6, 0x910 ;  /* 0x0000091000067802 */ /* 0x000fce0000000f00 */
[----:B0-----:R-:W-:Y:S05]  /*0900*/  CALL.REL.NOINC `($__internal_25_$__cuda_sm20_rem_u64) ;  /* 0x0000004c00c47944 */ /* 0x001fea0003c00000 */
.L_x_5714:
[----:B------:R-:W-:Y:S01]  /*0910*/  IADD3 R33, P0, PT, R23, -R16, RZ ;  /* 0x8000001017217210 */ /* 0x000fe20007f1e0ff */
[C---:B0-----:R-:W-:Y:S01]  /*0920*/  IMAD.SHL.U32 R10, R8.reuse, 0x4, RZ ;  /* 0x00000004080a7824 */ /* 0x041fe200078e00ff */
[----:B------:R-:W-:Y:S01]  /*0930*/  SHF.R.U32.HI R7, RZ, 0x1e, R8 ;  /* 0x0000001eff077819 */ /* 0x000fe20000011608 */
[----:B------:R-:W-:Y:S01]  /*0940*/  BSSY.RECONVERGENT B1, `(.L_x_5715) ;  /* 0x000001c000017945 */ /* 0x000fe20003800200 */
[-C--:B------:R-:W-:Y:S01]  /*0950*/  IADD3 R24, P2, PT, R8, R33.reuse, RZ ;  /* 0x0000002108187210 */ /* 0x080fe20007f5e0ff */
[----:B------:R-:W-:Y:S01]  /*0960*/  IMAD.X R32, R22, 0x1, ~R17, P0 ;  /* 0x0000000116207824 */ /* 0x000fe200000e0e11 */
[----:B------:R-:W-:Y:S02]  /*0970*/  ISETP.GE.U32.AND P0, PT, R10, R33, PT ;  /* 0x000000210a00720c */ /* 0x000fe40003f06070 */
[----:B------:R-:W-:Y:S01]  /*0980*/  ISETP.GE.U32.AND P1, PT, R24, R23, PT ;  /* 0x000000171800720c */ /* 0x000fe20003f26070 */
[----:B------:R-:W-:Y:S01]  /*0990*/  IMAD.X R25, RZ, RZ, R32, P2 ;  /* 0x000000ffff197224 */ /* 0x000fe200010e0620 */
[----:B------:R-:W-:-:S04]  /*09a0*/  ISETP.GE.AND.EX P0, PT, R7, R32, PT, P0 ;  /* 0x000000200700720c */ /* 0x000fc80003f06300 */
[----:B------:R-:W-:-:S09]  /*09b0*/  ISETP.GE.AND.EX P1, PT, R25, R22, PT, P1 ;  /* 0x000000161900720c */ /* 0x000fd20003f26310 */
[----:B------:R-:W-:Y:S05]  /*09c0*/  @P0 BRA `(.L_x_5716) ;  /* 0x00000000004c0947 */ /* 0x000fea0003800000 */
[C---:B------:R-:W-:Y:S01]  /*09d0*/  LEA R18, P0, R8.reuse, R20, 0x4 ;  /* 0x0000001408127211 */ /* 0x040fe200078020ff */
[----:B------:R-:W-:Y:S02]  /*09e0*/  IMAD.MOV.U32 R26, RZ, RZ, R8 ;  /* 0x000000ffff1a7224 */ /* 0x000fe400078e0008 */
[----:B------:R-:W-:Y:S01]  /*09f0*/  IMAD.MOV.U32 R27, RZ, RZ, RZ ;  /* 0x000000ffff1b7224 */ /* 0x000fe200078e00ff */
[----:B------:R-:W-:-:S09]  /*0a00*/  LEA.HI.X R19, R8, R21, RZ, 0x4, P0 ;  /* 0x0000001508137211 */ /* 0x000fd200000f24ff */
.L_x_5717:
[----:B------:R-:W2:Y:S01]  /*0a10*/  LDG.E.128 R12, desc[UR8][R18.64] ;  /* 0x00000008120c7981 */ /* 0x000ea2000c1e1d00 */
[----:B------:R-:W-:-:S05]  /*0a20*/  IADD3 R26, P0, PT, R11, R26, RZ ;  /* 0x0000001a0b1a7210 */ /* 0x000fca0007f1e0ff */
[----:B------:R-:W-:Y:S02]  /*0a30*/  IMAD.SHL.U32 R6, R26, 0x4, RZ ;  /* 0x000000041a067824 */ /* 0x000fe400078e00ff */
[----:B------:R-:W-:-:S03]  /*0a40*/  IMAD.X R27, RZ, RZ, R27, P0 ;  /* 0x000000ffff1b7224 */ /* 0x000fc600000e061b */
[----:B------:R-:W-:Y:S02]  /*0a50*/  ISETP.GE.U32.AND P0, PT, R6, R33, PT ;  /* 0x000000210600720c */ /* 0x000fe40003f06070 */
[----:B------:R-:W-:-:S04]  /*0a60*/  SHF.L.U64.HI R6, R26, 0x2, R27 ;  /* 0x000000021a067819 */ /* 0x000fc8000001021b */
[----:B------:R-:W-:Y:S01]  /*0a70*/  ISETP.GE.AND.EX P0, PT, R6, R32, PT, P0 ;  /* 0x000000200600720c */ /* 0x000fe20003f06300 */
[----:B--2---:R-:W-:-:S04]  /*0a80*/  FADD.FTZ R12, R12, R9 ;  /* 0x000000090c0c7221 */ /* 0x004fc80000010000 */
[----:B------:R-:W-:Y:S01]  /*0a90*/  FADD.FTZ R9, R13, R12 ;  /* 0x0000000c0d097221 */ /* 0x000fe20000010000 */
[----:B------:R-:W-:-:S04]  /*0aa0*/  IMAD.WIDE.U32 R12, R11, 0x10, R18 ;  /* 0x000000100b0c7825 */ /* 0x000fc800078e0012 */
[----:B------:R-:W-:Y:S01]  /*0ab0*/  FADD.FTZ R14, R14, R9 ;  /* 0x000000090e0e7221 */ /* 0x000fe20000010000 */
[----:B------:R-:W-:Y:S01]  /*0ac0*/  IMAD.MOV.U32 R19, RZ, RZ, R13 ;  /* 0x000000ffff137224 */ /* 0x000fe200078e000d */
[----:B------:R-:W-:Y:S02]  /*0ad0*/  MOV R18, R12 ;  /* 0x0000000c00127202 */ /* 0x000fe40000000f00 */
[----:B------:R-:W-:Y:S01]  /*0ae0*/  FADD.FTZ R9, R15, R14 ;  /* 0x0000000e0f097221 */ /* 0x000fe20000010000 */
[----:B------:R-:W-:Y:S06]  /*0af0*/  @!P0 BRA `(.L_x_5717) ;  /* 0xfffffffc00c48947 */ /* 0x000fec000383ffff */
.L_x_5716:
[----:B------:R-:W-:Y:S05]  /*0b00*/  BSYNC.RECONVERGENT B1 ;  /* 0x0000000000017941 */ /* 0x000fea0003800200 */
.L_x_5715:
[----:B------:R-:W-:Y:S05]  /*0b10*/  @P1 BRA `(.L_x_5709) ;  /* 0x0000000800081947 */ /* 0x000fea0003800000 */
[----:B------:R-:W-:Y:S01]  /*0b20*/  IADD3 R8, P0, PT, R8, R11, RZ ;  /* 0x0000000b08087210 */ /* 0x000fe20007f1e0ff */
[----:B------:R-:W-:Y:S03]  /*0b30*/  BSSY.RECONVERGENT B1, `(.L_x_5718) ;  /* 0x0000028000017945 */ /* 0x000fe60003800200 */
[----:B------:R-:W-:Y:S01]  /*0b40*/  IADD3 R6, P1, P2, -R16, R8, R23 ;  /* 0x0000000810067210 */ /* 0x000fe20007a3e117 */
[----:B------:R-:W-:-:S03]  /*0b50*/  IMAD.X R19, RZ, RZ, RZ, P0 ;  /* 0x000000ffff137224 */ /* 0x000fc600000e06ff */
[----:B------:R-:W-:Y:S02]  /*0b60*/  ISETP.GT.U32.AND P0, PT, R23, R6, PT ;  /* 0x000000061700720c */ /* 0x000fe40003f04070 */
[----:B------:R-:W-:-:S04]  /*0b70*/  IADD3.X R15, PT, PT, ~R17, R19, R22, P1, P2 ;  /* 0x00000013110f7210 */ /* 0x000fc80000fe4516 */
[----:B------:R-:W-:-:S04]  /*0b80*/  ISETP.GT.AND.EX P0, PT, R22, R15, PT, P0 ;  /* 0x0000000f1600720c */ /* 0x000fc80003f04300 */
[C---:B------:R-:W-:Y:S02]  /*0b90*/  SEL R13, R23.reuse, R6, P0 ;  /* 0x00000006170d7207 */ /* 0x040fe40000000000 */
[----:B------:R-:W-:Y:S02]  /*0ba0*/  SEL R15, R22, R15, P0 ;  /* 0x0000000f160f7207 */ /* 0x000fe40000000000 */
[----:B------:R-:W-:-:S04]  /*0bb0*/  IADD3 R13, P0, P1, -R23, R16, R13 ;  /* 0x00000010170d7210 */ /* 0x000fc8000791e10d */
[----:B------:R-:W-:Y:S02]  /*0bc0*/  IADD3.X R16, PT, PT, ~R22, R17, R15, P0, P1 ;  /* 0x0000001116107210 */ /* 0x000fe400007e250f */
[----:B------:R-:W-:-:S04]  /*0bd0*/  ISETP.NE.U32.AND P0, PT, R13, R8, PT ;  /* 0x000000080d00720c */ /* 0x000fc80003f05070 */
[----:B------:R-:W-:-:S04]  /*0be0*/  ISETP.NE.AND.EX P0, PT, R16, R19, PT, P0 ;  /* 0x000000131000720c */ /* 0x000fc80003f05300 */
[----:B------:R-:W-:-:S04]  /*0bf0*/  SEL R26, RZ, 0x1, !P0 ;  /* 0x00000001ff1a7807 */ /* 0x000fc80004000000 */
[----:B------:R-:W-:-:S04]  /*0c00*/  IADD3 R14, P0, P1, R13, -R8, -R26 ;  /* 0x800000080d0e7210 */ /* 0x000fc8000791e81a */
[----:B------:R-:W-:-:S04]  /*0c10*/  IADD3.X R12, PT, PT, R16, -0x1, ~R19, P0, P1 ;  /* 0xffffffff100c7810 */ /* 0x000fc800007e2c13 */
[----:B------:R-:W-:-:S13]  /*0c20*/  ISETP.NE.U32.AND P0, PT, R12, RZ, PT ;  /* 0x000000ff0c00720c */ /* 0x000fda0003f05070 */
[----:B------:R-:W-:Y:S05]  /*0c30*/  @P0 BRA `(.L_x_5719) ;  /* 0x0000000000500947 */ /* 0x000fea0003800000 */
[----:B------:R-:W0:Y:S01]  /*0c40*/  I2F.U32.RP R6, R11 ;  /* 0x0000000b00067306 */ /* 0x000e220000209000 */
[----:B------:R-:W-:-:S07]  /*0c50*/  ISETP.NE.U32.AND P2, PT, R11, RZ, PT ;  /* 0x000000ff0b00720c */ /* 0x000fce0003f45070 */
[----:B0-----:R-:W0:Y:S02]  /*0c60*/  MUFU.RCP R6, R6 ;  /* 0x0000000600067308 */ /* 0x001e240000001000 */
[----:B0-----:R-:W-:-:S06]  /*0c70*/  VIADD R12, R6, 0xffffffe ;  /* 0x0ffffffe060c7836 */ /* 0x001fcc0000000000 */
[----:B------:R0:W1:Y:S02]  /*0c80*/  F2I.FTZ.U32.TRUNC.NTZ R13, R12 ;  /* 0x0000000c000d7305 */ /* 0x000064000021f000 */
[----:B0-----:R-:W-:Y:S02]  /*0c90*/  IMAD.MOV.U32 R12, RZ, RZ, RZ ;  /* 0x000000ffff0c7224 */ /* 0x001fe400078e00ff */
[----:B-1----:R-:W-:-:S04]  /*0ca0*/  IMAD.MOV R8, RZ, RZ, -R13 ;  /* 0x000000ffff087224 */ /* 0x002fc800078e0a0d */
[----:B------:R-:W-:-:S04]  /*0cb0*/  IMAD R15, R8, R11, RZ ;  /* 0x0000000b080f7224 */ /* 0x000fc800078e02ff */
[----:B------:R-:W-:-:S06]  /*0cc0*/  IMAD.HI.U32 R13, R13, R15, R12 ;  /* 0x0000000f0d0d7227 */ /* 0x000fcc00078e000c */
[----:B------:R-:W-:-:S04]  /*0cd0*/  IMAD.HI.U32 R12, R13, R14, RZ ;  /* 0x0000000e0d0c7227 */ /* 0x000fc800078e00ff */
[----:B------:R-:W-:Y:S02]  /*0ce0*/  IMAD.MOV R8, RZ, RZ, -R12 ;  /* 0x000000ffff087224 */ /* 0x000fe400078e0a0c */
[----:B------:R-:W-:Y:S02]  /*0cf0*/  IMAD.MOV.U32 R13, RZ, RZ, RZ ;  /* 0x000000ffff0d7224 */ /* 0x000fe400078e00ff */
[----:B------:R-:W-:-:S05]  /*0d00*/  IMAD R8, R11, R8, R14 ;  /* 0x000000080b087224 */ /* 0x000fca00078e020e */
[----:B------:R-:W-:-:S13]  /*0d10*/  ISETP.GE.U32.AND P0, PT, R8, R11, PT ;  /* 0x0000000b0800720c */ /* 0x000fda0003f06070 */
[----:B------:R-:W-:Y:S01]  /*0d20*/  @P0 IMAD.IADD R8, R8, 0x1, -R11 ;  /* 0x0000000108080824 */ /* 0x000fe200078e0a0b */
[----:B------:R-:W-:-:S04]  /*0d30*/  @P0 IADD3 R12, PT, PT, R12, 0x1, RZ ;  /* 0x000000010c0c0810 */ /* 0x000fc80007ffe0ff */
[----:B------:R-:W-:-:S13]  /*0d40*/  ISETP.GE.U32.AND P1, PT, R8, R11, PT ;  /* 0x0000000b0800720c */ /* 0x000fda0003f26070 */
[----:B------:R-:W-:Y:S01]  /*0d50*/  @P1 VIADD R12, R12, 0x1 ;  /* 0x000000010c0c1836 */ /* 0x000fe20000000000 */
[----:B------:R-:W-:Y:S01]  /*0d60*/  @!P2 LOP3.LUT R12, RZ, R11, RZ, 0x33, !PT ;  /* 0x0000000bff0ca212 */ /* 0x000fe200078e33ff */
[----:B------:R-:W-:Y:S06]  /*0d70*/  BRA `(.L_x_5720) ;  /* 0x00000000000c7947 */ /* 0x000fec0003800000 */
.L_x_5719:
[----:B------:R-:W-:Y:S01]  /*0d80*/  IMAD.MOV.U32 R8, RZ, RZ, R11 ;  /* 0x000000ffff087224 */ /* 0x000fe200078e000b */
[----:B------:R-:W-:-:S07]  /*0d90*/  MOV R6, 0xdb0 ;  /* 0x00000db000067802 */ /* 0x000fce0000000f00 */
[----:B------:R-:W-:Y:S05]  /*0da0*/  CALL.REL.NOINC `($__internal_24_$__cuda_sm20_div_u64) ;  /* 0x0000004400847944 */ /* 0x000fea0003c00000 */
.L_x_5720:
[----:B------:R-:W-:Y:S05]  /*0db0*/  BSYNC.RECONVERGENT B1 ;  /* 0x0000000000017941 */ /* 0x000fea0003800200 */
.L_x_5718:
[----:B------:R-:W-:Y:S01]  /*0dc0*/  IADD3 R26, P1, PT, R12, R26, RZ ;  /* 0x0000001a0c1a7210 */ /* 0x000fe20007f3e0ff */
[----:B------:R-:W-:Y:S03]  /*0dd0*/  BSSY.RECONVERGENT B1, `(.L_x_5721) ;  /* 0x000003c000017945 */ /* 0x000fe60003800200 */
[----:B------:R-:W-:Y:S01]  /*0de0*/  LOP3.LUT R6, R26, 0x3, RZ, 0xc0, !PT ;  /* 0x000000031a067812 */ /* 0x000fe200078ec0ff */
[----:B------:R-:W-:-:S03]  /*0df0*/  IMAD.X R27, RZ, RZ, R13, P1 ;  /* 0x000000ffff1b7224 */ /* 0x000fc600008e060d */
[----:B------:R-:W-:-:S04]  /*0e00*/  ISETP.NE.U32.AND P0, PT, R6, 0x3, PT ;  /* 0x000000030600780c */ /* 0x000fc80003f05070 */
[----:B------:R-:W-:-:S13]  /*0e10*/  ISETP.NE.AND.EX P0, PT, RZ, RZ, PT, P0 ;  /* 0x000000ffff00720c */ /* 0x000fda0003f05300 */
[----:B------:R-:W-:Y:S05]  /*0e20*/  @!P0 BRA `(.L_x_5722) ;  /* 0x0000000000d88947 */ /* 0x000fea0003800000 */
[----:B------:R-:W0:Y:S01]  /*0e30*/  LDC R8, c[0x0][0x360] ;  /* 0x0000d800ff087b82 */ /* 0x000e220000000800 */
[----:B------:R-:W-:Y:S01]  /*0e40*/  ISETP.NE.U32.AND P0, PT, R22, RZ, PT ;  /* 0x000000ff1600720c */ /* 0x000fe20003f05070 */
[----:B0-----:R-:W-:-:S12]  /*0e50*/  IMAD.SHL.U32 R8, R8, 0x4, RZ ;  /* 0x0000000408087824 */ /* 0x001fd800078e00ff */
[----:B------:R-:W-:Y:S05]  /*0e60*/  @P0 BRA `(.L_x_5723) ;  /* 0x0000000000500947 */ /* 0x000fea0003800000 */
[----:B------:R-:W0:Y:S01]  /*0e70*/  I2F.U32.RP R6, R8 ;  /* 0x0000000800067306 */ /* 0x000e220000209000 */
[----:B------:R-:W-:Y:S01]  /*0e80*/  IMAD.MOV R15, RZ, RZ, -R8 ;  /* 0x000000ffff0f7224 */ /* 0x000fe200078e0a08 */
[----:B------:R-:W-:-:S06]  /*0e90*/  ISETP.NE.U32.AND P2, PT, R8, RZ, PT ;  /* 0x000000ff0800720c */ /* 0x000fcc0003f45070 */
[----:B0-----:R-:W0:Y:S02]  /*0ea0*/  MUFU.RCP R6, R6 ;  /* 0x0000000600067308 */ /* 0x001e240000001000 */
[----:B0-----:R-:W-:-:S06]  /*0eb0*/  VIADD R12, R6, 0xffffffe ;  /* 0x0ffffffe060c7836 */ /* 0x001fcc0000000000 */
[----:B------:R0:W1:Y:S02]  /*0ec0*/  F2I.FTZ.U32.TRUNC.NTZ R13, R12 ;  /* 0x0000000c000d7305 */ /* 0x000064000021f000 */
[----:B0-----:R-:W-:Y:S02]  /*0ed0*/  HFMA2 R12, -RZ, RZ, 0, 0 ;  /* 0x00000000ff0c7431 */ /* 0x001fe400000001ff */
[----:B-1----:R-:W-:-:S04]  /*0ee0*/  IMAD R15, R15, R13, RZ ;  /* 0x0000000d0f0f7224 */ /* 0x002fc800078e02ff */
[----:B------:R-:W-:-:S04]  /*0ef0*/  IMAD.HI.U32 R14, R13, R15, R12 ;  /* 0x0000000f0d0e7227 */ /* 0x000fc800078e000c */
[----:B------:R-:W-:Y:S02]  /*0f00*/  IMAD.MOV.U32 R15, RZ, RZ, RZ ;  /* 0x000000ffff0f7224 */ /* 0x000fe400078e00ff */
[----:B------:R-:W-:-:S04]  /*0f10*/  IMAD.HI.U32 R14, R14, R23, RZ ;  /* 0x000000170e0e7227 */ /* 0x000fc800078e00ff */
[----:B------:R-:W-:-:S04]  /*0f20*/  IMAD.MOV R13, RZ, RZ, -R14 ;  /* 0x000000ffff0d7224 */ /* 0x000fc800078e0a0e */
[----:B------:R-:W-:-:S05]  /*0f30*/  IMAD R13, R8, R13, R23 ;  /* 0x0000000d080d7224 */ /* 0x000fca00078e0217 */
[----:B------:R-:W-:-:S13]  /*0f40*/  ISETP.GE.U32.AND P0, PT, R13, R8, PT ;  /* 0x000000080d00720c */ /* 0x000fda0003f06070 */
[----:B------:R-:W-:Y:S02]  /*0f50*/  @P0 IMAD.IADD R13, R13, 0x1, -R8 ;  /* 0x000000010d0d0824 */ /* 0x000fe400078e0a08 */
[----:B------:R-:W-:-:S03]  /*0f60*/  @P0 VIADD R14, R14, 0x1 ;  /* 0x000000010e0e0836 */ /* 0x000fc60000000000 */
[----:B------:R-:W-:-:S13]  /*0f70*/  ISETP.GE.U32.AND P1, PT, R13, R8, PT ;  /* 0x000000080d00720c */ /* 0x000fda0003f26070 */
[----:B------:R-:W-:Y:S01]  /*0f80*/  @P1 VIADD R14, R14, 0x1 ;  /* 0x000000010e0e1836 */ /* 0x000fe20000000000 */
[----:B------:R-:W-:Y:S01]  /*0f90*/  @!P2 LOP3.LUT R14, RZ, R8, RZ, 0x33, !PT ;  /* 0x00000008ff0ea212 */ /* 0x000fe200078e33ff */
[----:B------:R-:W-:Y:S06]  /*0fa0*/  BRA `(.L_x_5724) ;  /* 0x0000000000187947 */ /* 0x000fec0003800000 */
.L_x_5723:
[----:B------:R-:W-:Y:S01]  /*0fb0*/  IMAD.MOV.U32 R14, RZ, RZ, R23 ;  /* 0x000000ffff0e7224 */ /* 0x000fe200078e0017 */
[----:B------:R-:W-:Y:S02]  /*0fc0*/  MOV R12, R22 ;  /* 0x00000016000c7202 */ /* 0x000fe40000000f00 */
[----:B------:R-:W-:-:S07]  /*0fd0*/  MOV R6, 0xff0 ;  /* 0x00000ff000067802 */ /* 0x000fce0000000f00 */
[----:B------:R-:W-:Y:S05]  /*0fe0*/  CALL.REL.NOINC `($__internal_24_$__cuda_sm20_div_u64) ;  /* 0x0000004000f47944 */ /* 0x000fea0003c00000 */
[----:B------:R-:W-:Y:S02]  /*0ff0*/  IMAD.MOV.U32 R14, RZ, RZ, R12 ;  /* 0x000000ffff0e7224 */ /* 0x000fe400078e000c */
[----:B------:R-:W-:-:S07]  /*1000*/  IMAD.MOV.U32 R15, RZ, RZ, R13 ;  /* 0x000000ffff0f7224 */ /* 0x000fce00078e000d */
.L_x_5724:
[----:B------:R-:W-:-:S04]  /*1010*/  IMAD.WIDE.U32 R12, R14, R11, RZ ;  /* 0x0000000b0e0c7225 */ /* 0x000fc800078e00ff */
[----:B------:R-:W-:Y:S02]  /*1020*/  VIADD R6, R26, 0x1 ;  /* 0x000000011a067836 */ /* 0x000fe40000000000 */
[----:B------:R-:W-:Y:S01]  /*1030*/  IMAD R17, R15, R11, RZ ;  /* 0x0000000b0f117224 */ /* 0x000fe200078e02ff */
[----:B------:R-:W-:Y:S02]  /*1040*/  LEA R15, P0, R12, R10, 0x4 ;  /* 0x0000000a0c0f7211 */ /* 0x000fe400078020ff */
[----:B------:R-:W-:Y:S01]  /*1050*/  LOP3.LUT R10, R6, 0x3, RZ, 0xc0, !PT ;  /* 0x00000003060a7812 */ /* 0x000fe200078ec0ff */
[----:B------:R-:W-:Y:S01]  /*1060*/  IMAD.IADD R6, R13, 0x1, R17 ;  /* 0x000000010d067824 */ /* 0x000fe200078e0211 */
[----:B------:R-:W-:Y:S02]  /*1070*/  IADD3 R13, P1, PT, R20, R15, RZ ;  /* 0x0000000f140d7210 */ /* 0x000fe40007f3e0ff */
[----:B------:R-:W-:Y:S02]  /*1080*/  IADD3 R10, P2, PT, RZ, -R10, RZ ;  /* 0x8000000aff0a7210 */ /* 0x000fe40007f5e0ff */
[----:B------:R-:W-:-:S05]  /*1090*/  LEA.HI.X R12, R12, R7, R6, 0x4, P0 ;  /* 0x000000070c0c7211 */ /* 0x000fca00000f2406 */
[----:B------:R-:W-:Y:S02]  /*10a0*/  IMAD.X R14, R21, 0x1, R12, P1 ;  /* 0x00000001150e7824 */ /* 0x000fe400008e060c */
[----:B------:R-:W-:-:S07]  /*10b0*/  IMAD.X R12, RZ, RZ, -0x1, P2 ;  /* 0xffffffffff0c7424 */ /* 0x000fce00010e06ff */
.L_x_5725:
[----:B------:R-:W-:Y:S01]  /*10c0*/  MOV R6, R13 ;  /* 0x0000000d00067202 */ /* 0x000fe20000000f00 */
[----:B------:R-:W-:-:S05]  /*10d0*/  IMAD.MOV.U32 R7, RZ, RZ, R14 ;  /* 0x000000ffff077224 */ /* 0x000fca00078e000e */
[----:B------:R-:W2:Y:S01]  /*10e0*/  LDG.E R6, desc[UR8][R6.64] ;  /* 0x0000000806067981 */ /* 0x000ea2000c1e1900 */
[----:B------:R-:W-:Y:S02]  /*10f0*/  IADD3 R10, P0, PT, R10, 0x1, RZ ;  /* 0x000000010a0a7810 */ /* 0x000fe40007f1e0ff */
[----:B------:R-:W-:Y:S02]  /*1100*/  IADD3 R24, P1, PT, R11, R24, RZ ;  /* 0x000000180b187210 */ /* 0x000fe40007f3e0ff */
[----:B------:R-:W-:Y:S01]  /*1110*/  IADD3 R13, P2, PT, R8, R13, RZ ;  /* 0x0000000d080d7210 */ /* 0x000fe20007f5e0ff */
[----:B------:R-:W-:Y:S01]  /*1120*/  IMAD.X R12, RZ, RZ, R12, P0 ;  /* 0x000000ffff0c7224 */ /* 0x000fe200000e060c */
[----:B------:R-:W-:Y:S01]  /*1130*/  ISETP.NE.U32.AND P0, PT, R10, RZ, PT ;  /* 0x000000ff0a00720c */ /* 0x000fe20003f05070 */
[----:B------:R-:W-:Y:S02]  /*1140*/  IMAD.X R25, RZ, RZ, R25, P1 ;  /* 0x000000ffff197224 */ /* 0x000fe400008e0619 */
[----:B------:R-:W-:Y:S01]  /*1150*/  IMAD.X R14, RZ, RZ, R14, P2 ;  /* 0x000000ffff0e7224 */ /* 0x000fe200010e060e */
[----:B------:R-:W-:Y:S01]  /*1160*/  ISETP.NE.AND.EX P0, PT, R12, RZ, PT, P0 ;  /* 0x000000ff0c00720c */ /* 0x000fe20003f05300 */
[----:B--2---:R-:W-:-:S12]  /*1170*/  FADD.FTZ R9, R6, R9 ;  /* 0x0000000906097221 */ /* 0x004fd80000010000 */
[----:B------:R-:W-:Y:S05]  /*1180*/  @P0 BRA `(.L_x_5725) ;  /* 0xfffffffc00cc0947 */ /* 0x000fea000383ffff */
.L_x_5722:
[----:B------:R-:W-:Y:S05]  /*1190*/  BSYNC.RECONVERGENT B1 ;  /* 0x0000000000017941 */ /* 0x000fea0003800200 */
.L_x_5721:
[----:B------:R-:W-:-:S04]  /*11a0*/  ISETP.GE.U32.AND P0, PT, R26, 0x3, PT ;  /* 0x000000031a00780c */ /* 0x000fc80003f06070 */
[----:B------:R-:W-:-:S13]  /*11b0*/  ISETP.GE.U32.AND.EX P0, PT, R27, RZ, PT, P0 ;  /* 0x000000ff1b00720c */ /* 0x000fda0003f06100 */
[----:B------:R-:W-:Y:S05]  /*11c0*/  @!P0 BRA `(.L_x_5709) ;  /* 0x00000000005c8947 */ /* 0x000fea0003800000 */
[----:B------:R-:W-:Y:S01]  /*11d0*/  IMAD.SHL.U32 R17, R11, 0x4, RZ ;  /* 0x000000040b117824 */ /* 0x000fe200078e00ff */
[----:B------:R-:W-:-:S07]  /*11e0*/  SHF.R.U32.HI R19, RZ, 0x1e, R11 ;  /* 0x0000001eff137819 */ /* 0x000fce000001160b */
.L_x_5726:
[----:B------:R-:W-:-:S04]  /*11f0*/  LEA R6, P0, R24, R20, 0x2 ;  /* 0x0000001418067211 */ /* 0x000fc800078010ff */
[----:B------:R-:W-:Y:S02]  /*1200*/  LEA.HI.X R7, R24, R21, R25, 0x2, P0 ;  /* 0x0000001518077211 */ /* 0x000fe400000f1419 */
[----:B------:R-:W-:-:S03]  /*1210*/  IADD3 R10, P0, PT, R17, R6, RZ ;  /* 0x00000006110a7210 */ /* 0x000fc60007f1e0ff */
[----:B------:R-:W2:Y:S02]  /*1220*/  LDG.E R6, desc[UR8][R6.64] ;  /* 0x0000000806067981 */ /* 0x000ea4000c1e1900 */
[----:B------:R-:W-:Y:S01]  /*1230*/  IMAD.X R11, R19, 0x1, R7, P0 ;  /* 0x00000001130b7824 */ /* 0x000fe200000e0607 */
[----:B------:R-:W-:-:S04]  /*1240*/  IADD3 R12, P0, PT, R17, R10, RZ ;  /* 0x0000000a110c7210 */ /* 0x000fc80007f1e0ff */
[----:B------:R-:W-:Y:S01]  /*1250*/  IADD3.X R13, PT, PT, R19, R11, RZ, P0, !PT ;  /* 0x0000000b130d7210 */ /* 0x000fe200007fe4ff */
[----:B------:R-:W3:Y:S01]  /*1260*/  LDG.E R10, desc[UR8][R10.64] ;  /* 0x000000080a0a7981 */ /* 0x000ee2000c1e1900 */
[----:B------:R-:W-:-:S03]  /*1270*/  IADD3 R14, P0, PT, R17, R12, RZ ;  /* 0x0000000c110e7210 */ /* 0x000fc60007f1e0ff */
[----:B------:R-:W4:Y:S02]  /*1280*/  LDG.E R12, desc[UR8][R12.64] ;  /* 0x000000080c0c7981 */ /* 0x000f24000c1e1900 */
[----:B------:R-:W-:-:S05]  /*1290*/  IMAD.X R15, R19, 0x1, R13, P0 ;  /* 0x00000001130f7824 */ /* 0x000fca00000e060d */
[----:B------:R-:W5:Y:S01]  /*12a0*/  LDG.E R14, desc[UR8][R14.64] ;  /* 0x000000080e0e7981 */ /* 0x000f62000c1e1900 */
[----:B------:R-:W-:-:S05]  /*12b0*/  IADD3 R24, P0, PT, R17, R24, RZ ;  /* 0x0000001811187210 */ /* 0x000fca0007f1e0ff */
[----:B------:R-:W-:Y:S01]  /*12c0*/  IMAD.X R25, R19, 0x1, R25, P0 ;  /* 0x0000000113197824 */ /* 0x000fe200000e0619 */
[----:B------:R-:W-:-:S04]  /*12d0*/  ISETP.GE.U32.AND P0, PT, R24, R23, PT ;  /* 0x000000171800720c */ /* 0x000fc80003f06070 */
[----:B------:R-:W-:Y:S01]  /*12e0*/  ISETP.GE.AND.EX P0, PT, R25, R22, PT, P0 ;  /* 0x000000161900720c */ /* 0x000fe20003f06300 */
[----:B--2---:R-:W-:-:S04]  /*12f0*/  FADD.FTZ R9, R6, R9 ;  /* 0x0000000906097221 */ /* 0x004fc80000010000 */
[----:B---3--:R-:W-:-:S04]  /*1300*/  FADD.FTZ R9, R9, R10 ;  /* 0x0000000a09097221 */ /* 0x008fc80000010000 */
[----:B----4-:R-:W-:-:S04]  /*1310*/  FADD.FTZ R9, R9, R12 ;  /* 0x0000000c09097221 */ /* 0x010fc80000010000 */
[----:B-----5:R-:W-:Y:S01]  /*1320*/  FADD.FTZ R9, R9, R14 ;  /* 0x0000000e09097221 */ /* 0x020fe20000010000 */
[----:B------:R-:W-:Y:S06]  /*1330*/  @!P0 BRA `(.L_x_5726) ;  /* 0xfffffffc00ac8947 */ /* 0x000fec000383ffff */
.L_x_5709:
[----:B------:R-:W-:Y:S05]  /*1340*/  BSYNC.RECONVERGENT B0 ;  /* 0x0000000000007941 */ /* 0x000fea0003800200 */
.L_x_5703:
[----:B------:R-:W0:Y:S01]  /*1350*/  S2R R26, SR_TID.X ;  /* 0x00000000001a7919 */ /* 0x000e220000002100 */
[----:B------:R-:W1:Y:S01]  /*1360*/  LDC R7, c[0x0][0x360] ;  /* 0x0000d800ff077b82 */ /* 0x000e620000000800 */
[----:B------:R-:W-:-:S07]  /*1370*/  UMOV UR6, 0x400 ;  /* 0x0000040000067882 */ /* 0x000fce0000000000 */
[----:B------:R-:W-:Y:S08]  /*1380*/  BAR.SYNC.DEFER_BLOCKING 0x0 ;  /* 0x0000000000007b1d */ /* 0x000ff00000010000 */
[----:B------:R-:W2:Y:S01]  /*1390*/  S2UR UR7, SR_CgaCtaId ;  /* 0x00000000000779c3 */ /* 0x000ea20000008800 */
[----:B-1----:R-:W-:-:S04]  /*13a0*/  SHF.R.U32.HI R24, RZ, 0x5, R7 ;  /* 0x00000005ff187819 */ /* 0x002fc80000011607 */
[----:B------:R-:W-:-:S04]  /*13b0*/  VIMNMX.U32 R6, PT, PT, R24, 0x20, PT ;  /* 0x0000002018067848 */ /* 0x000fc80003fe0000 */
[----:B0-----:R-:W-:Y:S01]  /*13c0*/  ISETP.GT.U32.AND P0, PT, R6, R26, PT ;  /* 0x0000001a0600720c */ /* 0x001fe20003f04070 */
[----:B--2---:R-:W-:Y:S01]  /*13d0*/  ULEA UR6, UR7, UR6, 0x18 ;  /* 0x0000000607067291 */ /* 0x004fe2000f8ec0ff */
[----:B------:R-:W-:-:S05]  /*13e0*/  IMAD.SHL.U32 R6, R26, 0x4, RZ ;  /* 0x000000041a067824 */ /* 0x000fca00078e00ff */
[----:B------:R-:W-:-:S03]  /*13f0*/  VIADD R25, R6, UR6 ;  /* 0x0000000606197c36 */ /* 0x000fc60008000000 */
[----:B------:R0:W-:Y:S01]  /*1400*/  STS [R6+UR6], R9 ;  /* 0x0000000906007988 */ /* 0x0001e20008000806 */
[----:B------:R-:W-:Y:S06]  /*1410*/  BAR.SYNC.DEFER_BLOCKING 0x0 ;  /* 0x0000000000007b1d */ /* 0x000fec0000010000 */
[----:B------:R-:W-:Y:S05]  /*1420*/  @!P0 BRA `(.L_x_5727) ;  /* 0x0000000000b88947 */ /* 0x000fea0003800000 */
[----:B------:R-:W-:-:S05]  /*1430*/  IMAD R25, R26, 0x7c, R25 ;  /* 0x0000007c1a197824 */ /* 0x000fca00078e0219 */
[----:B0-----:R-:W0:Y:S04]  /*1440*/  LDS.128 R8, [R25] ;  /* 0x0000000019087984 */ /* 0x001e280000000c00 */
[----:B------:R-:W1:Y:S04]  /*1450*/  LDS.128 R20, [R25+0x10] ;  /* 0x0000100019147984 */ /* 0x000e680000000c00 */
[----:B------:R-:W2:Y:S04]  /*1460*/  LDS.128 R12, [R25+0x20] ;  /* 0x00002000190c7984 */ /* 0x000ea80000000c00 */
[----:B------:R-:W3:Y:S01]  /*1470*/  LDS.128 R16, [R25+0x30] ;  /* 0x0000300019107984 */ /* 0x000ee20000000c00 */
[----:B0-----:R-:W-:-:S04]  /*1480*/  FADD.FTZ R8, RZ, R8 ;  /* 0x00000008ff087221 */ /* 0x001fc80000010000 */
[----:B------:R-:W-:-:S04]  /*1490*/  FADD.FTZ R9, R9, R8 ;  /* 0x0000000809097221 */ /* 0x000fc80000010000 */
[----:B------:R-:W-:-:S04]  /*14a0*/  FADD.FTZ R10, R10, R9 ;  /* 0x000000090a0a7221 */ /* 0x000fc80000010000 */
[----:B------:R-:W-:-:S04]  /*14b0*/  FADD.FTZ R11, R11, R10 ;  /* 0x0000000a0b0b7221 */ /* 0x000fc80000010000 */
[----:B-1----:R-:W-:Y:S02]  /*14c0*/  FADD.FTZ R20, R11, R20 ;  /* 0x000000140b147221 */ /* 0x002fe40000010000 */
[----:B------:R-:W0:Y:S02]  /*14d0*/  LDS.128 R8, [R25+0x40] ;  /* 0x0000400019087984 */ /* 0x000e240000000c00 */
[----:B------:R-:W-:-:S04]  /*14e0*/  FADD.FTZ R21, R21, R20 ;  /* 0x0000001415157221 */ /* 0x000fc80000010000 */
[----:B------:R-:W-:-:S04]  /*14f0*/  FADD.FTZ R22, R22, R21 ;  /* 0x0000001516167221 */ /* 0x000fc80000010000 */
[----:B------:R-:W-:-:S04]  /*1500*/  FADD.FTZ R23, R23, R22 ;  /* 0x0000001617177221 */ /* 0x000fc80000010000 */
[----:B--2---:R-:W-:Y:S02]  /*1510*/  FADD.FTZ R12, R23, R12 ;  /* 0x0000000c170c7221 */ /* 0x004fe40000010000 */
[----:B------:R-:W1:Y:S02]  /*1520*/  LDS.128 R20, [R25+0x50] ;  /* 0x0000500019147984 */ /* 0x000e640000000c00 */
[----:B------:R-:W-:-:S04]  /*1530*/  FADD.FTZ R13, R13, R12 ;  /* 0x0000000c0d0d7221 */ /* 0x000fc80000010000 */
[----:B------:R-:W-:-:S04]  /*1540*/  FADD.FTZ R14, R14, R13 ;  /* 0x0000000d0e0e7221 */ /* 0x000fc80000010000 */
[----:B------:R-:W-:-:S04]  /*1550*/  FADD.FTZ R15, R15, R14 ;  /* 0x0000000e0f0f7221 */ /* 0x000fc80000010000 */
[----:B---3--:R-:W-:Y:S02]  /*1560*/  FADD.FTZ R16, R15, R16 ;  /* 0x000000100f107221 */ /* 0x008fe40000010000 */
[----:B------:R-:W2:Y:S02]  /*1570*/  LDS.128 R12, [R25+0x60] ;  /* 0x00006000190c7984 */ /* 0x000ea40000000c00 */
[----:B------:R-:W-:-:S04]  /*1580*/  FADD.FTZ R17, R17, R16 ;  /* 0x0000001011117221 */ /* 0x000fc80000010000 */
[----:B------:R-:W-:-:S04]  /*1590*/  FADD.FTZ R18, R18, R17 ;  /* 0x0000001112127221 */ /* 0x000fc80000010000 */
[----:B------:R-:W-:-:S04]  /*15a0*/  FADD.FTZ R19, R19, R18 ;  /* 0x0000001213137221 */ /* 0x000fc80000010000 */
[----:B0-----:R-:W-:Y:S02]  /*15b0*/  FADD.FTZ R8, R19, R8 ;  /* 0x0000000813087221 */ /* 0x001fe40000010000 */
[----:B------:R-:W0:Y:S02]  /*15c0*/  LDS.128 R16, [R25+0x70] ;  /* 0x0000700019107984 */ /* 0x000e240000000c00 */
[----:B------:R-:W-:-:S04]  /*15d0*/  FADD.FTZ R9, R9, R8 ;  /* 0x0000000809097221 */ /* 0x000fc80000010000 */
[----:B------:R-:W-:Y:S01]  /*15e0*/  FADD.FTZ R10, R10, R9 ;  /* 0x000000090a0a7221 */ /* 0x000fe20000010000 */
[----:B------:R-:W-:-:S03]  /*15f0*/  IMAD.MOV.U32 R9, RZ, RZ, -0x1 ;  /* 0xffffffffff097424 */ /* 0x000fc600078e00ff */
[----:B------:R-:W-:Y:S02]  /*1600*/  FADD.FTZ R11, R11, R10 ;  /* 0x0000000a0b0b7221 */ /* 0x000fe40000010000 */
[----:B------:R-:W-:Y:S02]  /*1610*/  SHF.L.U32 R8, R9, R24, RZ ;  /* 0x0000001809087219 */ /* 0x000fe400000006ff */
[----:B-1----:R-:W-:Y:S02]  /*1620*/  FADD.FTZ R20, R11, R20 ;  /* 0x000000140b147221 */ /* 0x002fe40000010000 */
[----:B------:R-:W-:Y:S02]  /*1630*/  LOP3.LUT R8, RZ, R8, RZ, 0x33, !PT ;  /* 0x00000008ff087212 */ /* 0x000fe400078e33ff */
[----:B------:R-:W-:-:S04]  /*1640*/  FADD.FTZ R21, R21, R20 ;  /* 0x0000001415157221 */ /* 0x000fc80000010000 */
[----:B------:R-:W-:-:S04]  /*1650*/  FADD.FTZ R22, R22, R21 ;  /* 0x0000001516167221 */ /* 0x000fc80000010000 */
[----:B------:R-:W-:-:S04]  /*1660*/  FADD.FTZ R23, R23, R22 ;  /* 0x0000001617177221 */ /* 0x000fc80000010000 */
[----:B--2---:R-:W-:-:S04]  /*1670*/  FADD.FTZ R12, R23, R12 ;  /* 0x0000000c170c7221 */ /* 0x004fc80000010000 */
[----:B------:R-:W-:-:S04]  /*1680*/  FADD.FTZ R13, R13, R12 ;  /* 0x0000000c0d0d7221 */ /* 0x000fc80000010000 */
[----:B------:R-:W-:-:S04]  /*1690*/  FADD.FTZ R14, R14, R13 ;  /* 0x0000000d0e0e7221 */ /* 0x000fc80000010000 */
[----:B------:R-:W-:-:S04]  /*16a0*/  FADD.FTZ R15, R15, R14 ;  /* 0x0000000e0f0f7221 */ /* 0x000fc80000010000 */
[----:B0-----:R-:W-:-:S04]  /*16b0*/  FADD.FTZ R16, R15, R16 ;  /* 0x000000100f107221 */ /* 0x001fc80000010000 */
[----:B------:R-:W-:-:S04]  /*16c0*/  FADD.FTZ R17, R17, R16 ;  /* 0x0000001011117221 */ /* 0x000fc80000010000 */
[----:B------:R-:W-:-:S04]  /*16d0*/  FADD.FTZ R18, R18, R17 ;  /* 0x0000001112127221 */ /* 0x000fc80000010000 */
[----:B------:R-:W-:Y:S01]  /*16e0*/  FADD.FTZ R19, R19, R18 ;  /* 0x0000001213137221 */ /* 0x000fe20000010000 */
[----:B------:R-:W-:Y:S05]  /*16f0*/  WARPSYNC R8 ;  /* 0x0000000008007348 */ /* 0x000fea0003800000 */
[----:B------:R1:W-:Y:S02]  /*1700*/  STS [R6+UR6], R19 ;  /* 0x0000001306007988 */ /* 0x0003e40008000806 */
.L_x_5727:
[----:B------:R-:W-:Y:S01]  /*1710*/  ISETP.NE.AND P0, PT, R26, RZ, PT ;  /* 0x000000ff1a00720c */ /* 0x000fe20003f05270 */
[----:B------:R-:W-:Y:S05]  /*1720*/  WARPSYNC.ALL ;  /* 0x0000000000007948 */ /* 0x000fea0003800000 */
[----:B------:R-:W-:Y:S06]  /*1730*/  BAR.SYNC.DEFER_BLOCKING 0x0 ;  /* 0x0000000000007b1d */ /* 0x000fec0000010000 */
[----:B------:R-:W-:Y:S04]  /*1740*/  BSSY.RECONVERGENT B0, `(.L_x_5728) ;  /* 0x0000050000007945 */ /* 0x000fe80003800200 */
[----:B------:R-:W-:Y:S05]  /*1750*/  @P0 BRA `(.L_x_5729) ;  /* 0x0000000400380947 */ /* 0x000fea0003800000 */
[----:B------:R-:W-:Y:S01]  /*1760*/  ISETP.GE.U32.AND P0, PT, R7, 0x20, PT ;  /* 0x000000200700780c */ /* 0x000fe20003f06070 */
[----:B------:R-:W-:-:S12]  /*1770*/  IMAD.MOV.U32 R23, RZ, RZ, RZ ;  /* 0x000000ffff177224 */ /* 0x000fd800078e00ff */
[----:B------:R-:W-:Y:S05]  /*1780*/  @!P0 BRA `(.L_x_5730) ;  /* 0x0000000400288947 */ /* 0x000fea0003800000 */
[C---:B------:R-:W-:Y:S01]  /*1790*/  IADD3 R8, PT, PT, R24.reuse, -0x1, RZ ;  /* 0xffffffff18087810 */ /* 0x040fe20007ffe0ff */
[----:B------:R-:W-:Y:S01]  /*17a0*/  IMAD.MOV.U32 R23, RZ, RZ, RZ ;  /* 0x000000ffff177224 */ /* 0x000fe200078e00ff */
[----:B------:R-:W-:Y:S01]  /*17b0*/  LOP3.LUT R32, R24, 0xf, RZ, 0xc0, !PT ;  /* 0x0000000f18207812 */ /* 0x000fe200078ec0ff */
[----:B------:R-:W-:Y:S01]  /*17c0*/  IMAD.MOV.U32 R25, RZ, RZ, RZ ;  /* 0x000000ffff197224 */ /* 0x000fe200078e00ff */
[----:B------:R-:W-:Y:S02]  /*17d0*/  ISETP.GE.U32.AND P0, PT, R8, 0xf, PT ;  /* 0x0000000f0800780c */ /* 0x000fe40003f06070 */
[----:B------:R-:W-:-:S11]  /*17e0*/  ISETP.NE.AND P1, PT, R32, RZ, PT ;  /* 0x000000ff2000720c */ /* 0x000fd60003f25270 */
[----:B------:R-:W-:Y:S05]  /*17f0*/  @!P0 BRA `(.L_x_5731) ;  /* 0x0000000000748947 */ /* 0x000fea0003800000 */
[C---:B------:R-:W-:Y:S01]  /*1800*/  LOP3.LUT R27, R24.reuse, 0x7fffff0, RZ, 0xc0, !PT ;  /* 0x07fffff0181b7812 */ /* 0x040fe200078ec0ff */
[----:B------:R-:W-:Y:S01]  /*1810*/  IMAD.MOV.U32 R23, RZ, RZ, RZ ;  /* 0x000000ffff177224 */ /* 0x000fe200078e00ff */
[----:B------:R-:W-:Y:S01]  /*1820*/  LOP3.LUT R25, R24, 0x30, RZ, 0xc0, !PT ;  /* 0x0000003018197812 */ /* 0x000fe200078ec0ff */
[----:B------:R-:W-:Y:S02]  /*1830*/  UIADD3 UR7, UPT, UPT, UR6, 0x20, URZ ;  /* 0x0000002006077890 */ /* 0x000fe4000fffe0ff */
[----:B------:R-:W-:-:S10]  /*1840*/  IMAD.MOV R27, RZ, RZ, -R27 ;  /* 0x000000ffff1b7224 */ /* 0x000fd400078e0a1b */
.L_x_5732:
[----:B0-----:R-:W0:Y:S01]  /*1850*/  LDS.128 R8, [UR7+-0x20] ;  /* 0xffffe007ff087984 */ /* 0x001e220008000c00 */
[----:B------:R-:W-:-:S03]  /*1860*/  VIADD R27, R27, 0x10 ;  /* 0x000000101b1b7836 */ /* 0x000fc60000000000 */
[----:B------:R-:W2:Y:S02]  /*1870*/  LDS.128 R12, [UR7+-0x10] ;  /* 0xfffff007ff0c7984 */ /* 0x000ea40008000c00 */
[----:B------:R-:W-:Y:S02]  /*1880*/  ISETP.NE.AND P0, PT, R27, RZ, PT ;  /* 0x000000ff1b00720c */ /* 0x000fe40003f05270 */
[----:B-1----:R-:W1:Y:S01]  /*1890*/  LDS.128 R16, [UR7] ;  /* 0x00000007ff107984 */ /* 0x002e620008000c00 */
[----:B0-----:R-:W-:-:S03]  /*18a0*/  FADD.FTZ R8, R8, R23 ;  /* 0x0000001708087221 */ /* 0x001fc60000010000 */
[----:B------:R-:W0:Y:S01]  /*18b0*/  LDS.128 R20, [UR7+0x10] ;  /* 0x00001007ff147984 */ /* 0x000e220008000c00 */
[----:B------:R-:W-:Y:S01]  /*18c0*/  UIADD3 UR7, UPT, UPT, UR7, 0x40, URZ ;  /* 0x0000004007077890 */ /* 0x000fe2000fffe0ff */
[----:B------:R-:W-:-:S04]  /*18d0*/  FADD.FTZ R9, R9, R8 ;  /* 0x0000000809097221 */ /* 0x000fc80000010000 */
[----:B------:R-:W-:-:S04]  /*18e0*/  FADD.FTZ R10, R10, R9 ;  /* 0x000000090a0a7221 */ /* 0x000fc80000010000 */
[----:B------:R-:W-:-:S04]  /*18f0*/  FADD.FTZ R11, R11, R10 ;  /* 0x0000000a0b0b7221 */ /* 0x000fc80000010000 */
[----:B--2---:R-:W-:-:S04]  /*1900*/  FADD.FTZ R12, R11, R12 ;  /* 0x0000000c0b0c7221 */ /* 0x004fc80000010000 */
[----:B------:R-:W-:-:S04]  /*1910*/  FADD.FTZ R13, R13, R12 ;  /* 0x0000000c0d0d7221 */ /* 0x000fc80000010000 */
[----:B------:R-:W-:-:S04]  /*1920*/  FADD.FTZ R14, R14, R13 ;  /* 0x0000000d0e0e7221 */ /* 0x000fc80000010000 */
[----:B------:R-:W-:-:S04]  /*1930*/  FADD.FTZ R15, R15, R14 ;  /* 0x0000000e0f0f7221 */ /* 0x000fc80000010000 */
[----:B-1----:R-:W-:-:S04]  /*1940*/  FADD.FTZ R16, R15, R16 ;  /* 0x000000100f107221 */ /* 0x002fc80000010000 */
[----:B------:R-:W-:-:S04]  /*1950*/  FADD.FTZ R17, R17, R16 ;  /* 0x0000001011117221 */ /* 0x000fc80000010000 */
[----:B------:R-:W-:-:S04]  /*1960*/  FADD.FTZ R18, R18, R17 ;  /* 0x0000001112127221 */ /* 0x000fc80000010000 */
[----:B------:R-:W-:-:S04]  /*1970*/  FADD.FTZ R19, R19, R18 ;  /* 0x0000001213137221 */ /* 0x000fc80000010000 */
[----:B0-----:R-:W-:-:S04]  /*1980*/  FADD.FTZ R20, R19, R20 ;  /* 0x0000001413147221 */ /* 0x001fc80000010000 */
[----:B------:R-:W-:-:S04]  /*1990*/  FADD.FTZ R21, R21, R20 ;  /* 0x0000001415157221 */ /* 0x000fc80000010000 */
[----:B------:R-:W-:-:S04]  /*19a0*/  FADD.FTZ R22, R22, R21 ;  /* 0x0000001516167221 */ /* 0x000fc80000010000 */
[----:B------:R-:W-:Y:S01]  /*19b0*/  FADD.FTZ R23, R23, R22 ;  /* 0x0000001617177221 */ /* 0x000fe20000010000 */
[----:B------:R-:W-:Y:S06]  /*19c0*/  @P0 BRA `(.L_x_5732) ;  /* 0xfffffffc00a00947 */ /* 0x000fec000383ffff */
.L_x_5731:
[----:B------:R-:W-:Y:S05]  /*19d0*/  @!P1 BRA `(.L_x_5730) ;  /* 0x0000000000949947 */ /* 0x000fea0003800000 */
[----:B------:R-:W-:Y:S02]  /*19e0*/  ISETP.GE.U32.AND P0, PT, R32, 0x8, PT ;  /* 0x000000082000780c */ /* 0x000fe40003f06070 */
[----:B------:R-:W-:-:S04]  /*19f0*/  LOP3.LUT R17, R24, 0x7, RZ, 0xc0, !PT ;  /* 0x0000000718117812 */ /* 0x000fc800078ec0ff */
[----:B------:R-:W-:-:S07]  /*1a00*/  ISETP.NE.AND P1, PT, R17, RZ, PT ;  /* 0x000000ff1100720c */ /* 0x000fce0003f25270 */
[----:B------:R-:W-:Y:S06]  /*1a10*/  @!P0 BRA `(.L_x_5733) ;  /* 0x0000000000308947 */ /* 0x000fec0003800000 */
[C---:B------:R-:W-:Y:S01]  /*1a20*/  LEA R16, R25.reuse, UR6, 0x2 ;  /* 0x0000000619107c11 */ /* 0x040fe2000f8e10ff */
[----:B------:R-:W-:-:S04]  /*1a30*/  VIADD R25, R25, 0x8 ;  /* 0x0000000819197836 */ /* 0x000fc80000000000 */
[----:B0-----:R-:W0:Y:S04]  /*1a40*/  LDS.128 R8, [R16] ;  /* 0x0000000010087984 */ /* 0x001e280000000c00 */
[----:B------:R-:W2:Y:S01]  /*1a50*/  LDS.128 R12, [R16+0x10] ;  /* 0x00001000100c7984 */ /* 0x000ea20000000c00 */
[----:B0-----:R-:W-:-:S04]  /*1a60*/  FADD.FTZ R8, R23, R8 ;  /* 0x0000000817087221 */ /* 0x001fc80000010000 */
[----:B------:R-:W-:-:S04]  /*1a70*/  FADD.FTZ R9, R8, R9 ;  /* 0x0000000908097221 */ /* 0x000fc80000010000 */
[----:B------:R-:W-:-:S04]  /*1a80*/  FADD.FTZ R10, R9, R10 ;  /* 0x0000000a090a7221 */ /* 0x000fc80000010000 */
[----:B------:R-:W-:-:S04]  /*1a90*/  FADD.FTZ R11, R10, R11 ;  /* 0x0000000b0a0b7221 */ /* 0x000fc80000010000 */
[----:B--2---:R-:W-:-:S04]  /*1aa0*/  FADD.FTZ R12, R11, R12 ;  /* 0x0000000c0b0c7221 */ /* 0x004fc80000010000 */
[----:B------:R-:W-:-:S04]  /*1ab0*/  FADD.FTZ R13, R12, R13 ;  /* 0x0000000d0c0d7221 */ /* 0x000fc80000010000 */
[----:B------:R-:W-:-:S04]  /*1ac0*/  FADD.FTZ R14, R13, R14 ;  /* 0x0000000e0d0e7221 */ /* 0x000fc80000010000 */
[----:B------:R-:W-:-:S07]  /*1ad0*/  FADD.FTZ R23, R14, R15 ;  /* 0x0000000f0e177221 */ /* 0x000fce0000010000 */
.L_x_5733:
[----:B------:R-:W-:Y:S05]  /*1ae0*/  @!P1 BRA `(.L_x_5730) ;  /* 0x0000000000509947 */ /* 0x000fea0003800000 */
[----:B------:R-:W-:Y:S02]  /*1af0*/  ISETP.GE.U32.AND P0, PT, R17, 0x4, PT ;  /* 0x000000041100780c */ /* 0x000fe40003f06070 */
[----:B------:R-:W-:-:S04]  /*1b00*/  LOP3.LUT R24, R24, 0x3, RZ, 0xc0, !PT ;  /* 0x0000000318187812 */ /* 0x000fc800078ec0ff */
[----:B------:R-:W-:-:S07]  /*1b10*/  ISETP.NE.AND P1, PT, R24, RZ, PT ;  /* 0x000000ff1800720c */ /* 0x000fce0003f25270 */
[----:B------:R-:W-:Y:S06]  /*1b20*/  @!P0 BRA `(.L_x_5734) ;  /* 0x00000000001c8947 */ /* 0x000fec0003800000 */
[C---:B------:R-:W-:Y:S02]  /*1b30*/  LEA R8, R25.reuse, UR6, 0x2 ;  /* 0x0000000619087c11 */ /* 0x040fe4000f8e10ff */
[----:B------:R-:W-:-:S04]  /*1b40*/  IADD3 R25, PT, PT, R25, 0x4, RZ ;  /* 0x0000000419197810 */ /* 0x000fc80007ffe0ff */
[----:B0-----:R-:W0:Y:S02]  /*1b50*/  LDS.128 R8, [R8] ;  /* 0x0000000008087984 */ /* 0x001e240000000c00 */
[----:B0-----:R-:W-:-:S04]  /*1b60*/  FADD.FTZ R12, R23, R8 ;  /* 0x00000008170c7221 */ /* 0x001fc80000010000 */
[----:B------:R-:W-:-:S04]  /*1b70*/  FADD.FTZ R9, R12, R9 ;  /* 0x000000090c097221 */ /* 0x000fc80000010000 */
[----:B------:R-:W-:-:S04]  /*1b80*/  FADD.FTZ R10, R9, R10 ;  /* 0x0000000a090a7221 */ /* 0x000fc80000010000 */
[----:B------:R-:W-:-:S07]  /*1b90*/  FADD.FTZ R23, R10, R11 ;  /* 0x0000000b0a177221 */ /* 0x000fce0000010000 */
.L_x_5734:
[----:B------:R-:W-:Y:S05]  /*1ba0*/  @!P1 BRA `(.L_x_5730) ;  /* 0x0000000000209947 */ /* 0x000fea0003800000 */
[----:B------:R-:W-:Y:S01]  /*1bb0*/  LEA R25, R25, UR6, 0x2 ;  /* 0x0000000619197c11 */ /* 0x000fe2000f8e10ff */
[----:B------:R-:W-:-:S07]  /*1bc0*/  IMAD.MOV R24, RZ, RZ, -R24 ;  /* 0x000000ffff187224 */ /* 0x000fce00078e0a18 */
.L_x_5735:
[----:B------:R2:W3:Y:S01]  /*1bd0*/  LDS R8, [R25] ;  /* 0x0000000019087984 */ /* 0x0004e20000000800 */
[----:B------:R-:W-:-:S05]  /*1be0*/  VIADD R24, R24, 0x1 ;  /* 0x0000000118187836 */ /* 0x000fca0000000000 */
[----:B------:R-:W-:Y:S01]  /*1bf0*/  ISETP.NE.AND P0, PT, R24, RZ, PT ;  /* 0x000000ff1800720c */ /* 0x000fe20003f05270 */
[----:B--2---:R-:W-:Y:S02]  /*1c00*/  VIADD R25, R25, 0x4 ;  /* 0x0000000419197836 */ /* 0x004fe40000000000 */
[----:B---3--:R-:W-:-:S10]  /*1c10*/  FADD.FTZ R23, R8, R23 ;  /* 0x0000001708177221 */ /* 0x008fd40000010000 */
[----:B------:R-:W-:Y:S05]  /*1c20*/  @P0 BRA `(.L_x_5735) ;  /* 0xfffffffc00e80947 */ /* 0x000fea000383ffff */
.L_x_5730:
[----:B------:R2:W-:Y:S02]  /*1c30*/  STS [UR6], R23 ;  /* 0x00000017ff007988 */ /* 0x0005e40008000806 */
.L_x_5729:
[----:B------:R-:W-:Y:S05]  /*1c40*/  BSYNC.RECONVERGENT B0 ;  /* 0x0000000000007941 */ /* 0x000fea0003800200 */
.L_x_5728:
[----:B------:R-:W3:Y:S08]  /*1c50*/  LDC.64 R20, c[0x0][0x388] ;  /* 0x0000e200ff147b82 */ /* 0x000ef00000000a00 */
[----:B------:R-:W-:Y:S01]  /*1c60*/  BAR.SYNC.DEFER_BLOCKING 0x0 ;  /* 0x0000000000007b1d */ /* 0x000fe20000010000 */
[----:B------:R-:W-:-:S07]  /*1c70*/  SHF.L.U64.HI R8, R28, 0x2, R0 ;  /* 0x000000021c087819 */ /* 0x000fce0000010200 */
[----:B------:R-:W4:Y:S01]  /*1c80*/  LDC.64 R10, c[0x0][0x380] ;  /* 0x0000e000ff0a7b82 */ /* 0x000f220000000a00 */
[----:B---3--:R-:W-:Y:S01]  /*1c90*/  LEA R20, P0, R28, R20, 0x2 ;  /* 0x000000141c147211 */ /* 0x008fe200078010ff */
[----:B0-----:R-:W0:Y:S04]  /*1ca0*/  LDS R9, [UR6] ;  /* 0x00000006ff097984 */ /* 0x001e280008000800 */
[----:B------:R-:W-:Y:S01]  /*1cb0*/  IMAD.X R21, R8, 0x1, R21, P0 ;  /* 0x0000000108157824 */ /* 0x000fe200000e0615 */
[----:B------:R-:W-:Y:S02]  /*1cc0*/  ISETP.NE.U32.AND P0, PT, R5, R4, PT ;  /* 0x000000040500720c */ /* 0x000fe40003f05070 */
[----:B----4-:R-:W-:Y:S02]  /*1cd0*/  LEA R10, P2, R28, R10, 0x1 ;  /* 0x0000000a1c0a7211 */ /* 0x010fe400078408ff */
[----:B------:R-:W-:-:S02]  /*1ce0*/  SHF.R.U64 R8, R20, 0x2, R21 ;  /* 0x0000000214087819 */ /* 0x000fc40000001215 */
[----:B------:R-:W-:Y:S02]  /*1cf0*/  ISETP.NE.AND.EX P0, PT, RZ, RZ, PT, P0 ;  /* 0x000000ffff00720c */ /* 0x000fe40003f05300 */
[----:B------:R-:W-:Y:S02]  /*1d00*/  LOP3.LUT R8, R8, 0x3, RZ, 0xc0, !PT ;  /* 0x0000000308087812 */ /* 0x000fe400078ec0ff */
[----:B------:R-:W-:Y:S02]  /*1d10*/  LEA.HI.X R11, R28, R11, R0, 0x1, P2 ;  /* 0x0000000b1c0b7211 */ /* 0x000fe400010f0c00 */
[----:B------:R-:W-:-:S04]  /*1d20*/  ISETP.NE.U32.AND P1, PT, R5, R8, PT ;  /* 0x000000080500720c */ /* 0x000fc80003f25070 */
[----:B------:R-:W-:-:S13]  /*1d30*/  ISETP.NE.OR.EX P0, PT, RZ, RZ, P0, P1 ;  /* 0x000000ffff00720c */ /* 0x000fda0000705710 */
[----:B0-----:R-:W-:Y:S05]  /*1d40*/  @P0 BRA `(.L_x_5736) ;  /* 0x0000001400b40947 */ /* 0x001fea0003800000 */
[----:B------:R-:W0:Y:S02]  /*1d50*/  LDC.64 R12, c[0x0][0x398] ;  /* 0x0000e600ff0c7b82 */ /* 0x000e240000000a00 */
[----:B0-----:R-:W-:-:S04]  /*1d60*/  ISETP.GT.U32.AND P0, PT, R12, 0x7ffffffe, PT ;  /* 0x7ffffffe0c00780c */ /* 0x001fc80003f04070 */
[----:B------:R-:W-:-:S13]  /*1d70*/  ISETP.GT.AND.EX P0, PT, R13, RZ, PT, P0 ;  /* 0x000000ff0d00720c */ /* 0x000fda0003f04300 */
[----:B------:R-:W-:Y:S05]  /*1d80*/  @P0 BRA `(.L_x_5737) ;  /* 0x0000000400500947 */ /* 0x000fea0003800000 */
[----:B------:R-:W-:Y:S01]  /*1d90*/  IMAD.SHL.U32 R3, R7, 0x4, RZ ;  /* 0x0000000407037824 */ /* 0x000fe200078e00ff */
[----:B------:R-:W0:Y:S01]  /*1da0*/  LDCU UR4, c[0x0][0x398] ;  /* 0x00007300ff0477ac */ /* 0x000e220008000800 */
[----:B------:R-:W-:Y:S02]  /*1db0*/  ISETP.NE.U32.AND P0, PT, R5, RZ, PT ;  /* 0x000000ff0500720c */ /* 0x000fe40003f05070 */
[----:B------:R-:W3:Y:S01]  /*1dc0*/  I2F.U32.RP R0, R3 ;  /* 0x0000000300007306 */ /* 0x000ee20000209000 */
[----:B-1----:R-:W-:Y:S02]  /*1dd0*/  IADD3 R19, PT, PT, RZ, -R3, RZ ;  /* 0x80000003ff137210 */ /* 0x002fe40007ffe0ff */
[----:B------:R-:W-:-:S05]  /*1de0*/  ISETP.NE.AND.EX P0, PT, RZ, RZ, PT, P0 ;  /* 0x000000ffff00720c */ /* 0x000fca0003f05300 */
[----:B---3--:R-:W1:Y:S02]  /*1df0*/  MUFU.RCP R0, R0 ;  /* 0x0000000000007308 */ /* 0x008e640000001000 */
[----:B-1----:R-:W-:Y:S02]  /*1e00*/  VIADD R12, R0, 0xffffffe ;  /* 0x0ffffffe000c7836 */ /* 0x002fe40000000000 */
[----:B0-----:R-:W-:-:S04]  /*1e10*/  IMAD.U32 R0, RZ, RZ, UR4 ;  /* 0x00000004ff007e24 */ /* 0x001fc8000f8e00ff */
[----:B------:R0:W1:Y:S02]  /*1e20*/  F2I.FTZ.U32.TRUNC.NTZ R13, R12 ;  /* 0x0000000c000d7305 */ /* 0x000064000021f000 */
[----:B0-----:R-:W-:Y:S02]  /*1e30*/  IMAD.MOV.U32 R12, RZ, RZ, RZ ;  /* 0x000000ffff0c7224 */ /* 0x001fe400078e00ff */
[----:B-1----:R-:W-:-:S04]  /*1e40*/  IMAD R19, R19, R13, RZ ;  /* 0x0000000d13137224 */ /* 0x002fc800078e02ff */
[----:B------:R-:W-:Y:S01]  /*1e50*/  IMAD.HI.U32 R19, R13, R19, R12 ;  /* 0x000000130d137227 */ /* 0x000fe200078e000c */
[----:B------:R-:W-:Y:S06]  /*1e60*/  @!P0 BRA `(.L_x_5738) ;  /* 0x0000000000608947 */ /* 0x000fec0003800000 */
[C---:B------:R-:W-:Y:S01]  /*1e70*/  IMAD.SHL.U32 R13, R5.reuse, 0x4, RZ ;  /* 0x00000004050d7824 */ /* 0x040fe200078e00ff */
[----:B------:R-:W-:Y:S02]  /*1e80*/  ISETP.GE.U32.AND P0, PT, R26, R5, PT ;  /* 0x000000051a00720c */ /* 0x000fe40003f06070 */
[----:B------:R-:W-:Y:S02]  /*1e90*/  SHF.L.U64.HI R15, R5, 0x2, RZ ;  /* 0x00000002050f7819 */ /* 0x000fe400000102ff */
[-C--:B------:R-:W-:Y:S02]  /*1ea0*/  IADD3 R20, P1, PT, R20, -R13.reuse, RZ ;  /* 0x8000000d14147210 */ /* 0x080fe40007f3e0ff */
[----:B------:R-:W-:-:S03]  /*1eb0*/  IADD3 R30, P2, PT, R30, -R13, RZ ;  /* 0x8000000d1e1e7210 */ /* 0x000fc60007f5e0ff */
[--C-:B------:R-:W-:Y:S02]  /*1ec0*/  IMAD.X R21, R21, 0x1, ~R15.reuse, P1 ;  /* 0x0000000115157824 */ /* 0x100fe400008e0e0f */
[----:B------:R-:W-:Y:S02]  /*1ed0*/  IMAD.X R31, R31, 0x1, ~R15, P2 ;  /* 0x000000011f1f7824 */ /* 0x000fe400010e0e0f */
[----:B------:R-:W-:-:S04]  /*1ee0*/  @P0 IMAD.WIDE.U32 R14, R26, 0x4, R20 ;  /* 0x000000041a0e0825 */ /* 0x000fc800078e0014 */
[----:B------:R-:W-:Y:S02]  /*1ef0*/  @P0 IMAD.WIDE.U32 R12, R26, 0x4, R30 ;  /* 0x000000041a0c0825 */ /* 0x000fe400078e001e */
[----:B------:R-:W3:Y:S04]  /*1f00*/  @P0 LDG.E R14, desc[UR8][R14.64] ;  /* 0x000000080e0e0981 */ /* 0x000ee8000c1e1900 */
[----:B------:R-:W3:Y:S01]  /*1f10*/  @P0 LDG.E R12, desc[UR8][R12.64] ;  /* 0x000000080c0c0981 */ /* 0x000ee2000c1e1900 */
[C---:B------:R-:W-:Y:S02]  /*1f20*/  SHF.L.U64.HI R17, R5.reuse, 0x1, RZ ;  /* 0x0000000105117819 */ /* 0x040fe400000102ff */
[----:B------:R-:W-:-:S05]  /*1f30*/  LEA R10, P1, -R5, R10, 0x1 ;  /* 0x0000000a050a7211 */ /* 0x000fca00078209ff */
[----:B------:R-:W-:Y:S02]  /*1f40*/  IMAD.X R11, R11, 0x1, ~R17, P1 ;  /* 0x000000010b0b7824 */ /* 0x000fe400008e0e11 */
[----:B------:R-:W-:Y:S01]  /*1f50*/  @P0 IMAD.WIDE.U32 R16, R26, 0x2, R10 ;  /* 0x000000021a100825 */ /* 0x000fe200078e000a */
[----:B------:R-:W-:-:S04]  /*1f60*/  IADD3 R0, PT, PT, R0, R5, RZ ;  /* 0x0000000500007210 */ /* 0x000fc80007ffe0ff */
[----:B------:R-:W-:Y:S01]  /*1f70*/  VIMNMX.U32 R0, PT, PT, R0, R7, !PT ;  /* 0x0000000700007248 */ /* 0x000fe20007fe0000 */
[----:B------:R-:W-:-:S04]  /*1f80*/  IMAD.WIDE.U32 R10, R7, 0x2, R10 ;  /* 0x00000002070a7825 */ /* 0x000fc800078e000a */
[----:B------:R-:W-:Y:S02]  /*1f90*/  IMAD.IADD R0, R0, 0x1, -R7 ;  /* 0x0000000100007824 */ /* 0x000fe400078e0a07 */
[----:B------:R-:W-:-:S04]  /*1fa0*/  IMAD.WIDE.U32 R30, R7, 0x4, R30 ;  /* 0x00000004071e7825 */ /* 0x000fc800078e001e */
[----:B------:R-:W-:-:S04]  /*1fb0*/  IMAD.WIDE.U32 R20, R7, 0x4, R20 ;  /* 0x0000000407147825 */ /* 0x000fc800078e0014 */
[----:B---3--:R-:W-:-:S05]  /*1fc0*/  @P0 FFMA.FTZ R2, -R9, R14, R12 ;  /* 0x0000000e09020223 */ /* 0x008fca000001010c */
[----:B------:R-:W-:-:S05]  /*1fd0*/  @P0 F2FP.BF16.F32.PACK_AB R2, RZ, R2 ;  /* 0x00000002ff02023e */ /* 0x000fca00000010ff */
[----:B------:R0:W-:Y:S02]  /*1fe0*/  @P0 STG.E.U16 desc[UR8][R16.64], R2 ;  /* 0x0000000210000986 */ /* 0x0001e4000c101508 */
.L_x_5738:
[----:B------:R-:W-:Y:S01]  /*1ff0*/  IMAD.HI.U32 R19, R19, R0, RZ ;  /* 0x0000000013137227 */ /* 0x000fe200078e00ff */
[----:B------:R-:W-:Y:S01]  /*2000*/  ISETP.NE.U32.AND P1, PT, R3, RZ, PT ;  /* 0x000000ff0300720c */ /* 0x000fe20003f25070 */
[----:B------:R-:W-:Y:S02]  /*2010*/  BSSY.RECONVERGENT B0, `(.L_x_5739) ;  /* 0x000001c000007945 */ /* 0x000fe40003800200 */
[----:B------:R-:W-:-:S04]  /*2020*/  IMAD.MOV R19, RZ, RZ, -R19 ;  /* 0x000000ffff137224 */ /* 0x000fc800078e0a13 */
[----:B0-----:R-:W-:-:S05]  /*2030*/  IMAD R2, R3, R19, R0 ;  /* 0x0000001303027224 */ /* 0x001fca00078e0200 */
[----:B------:R-:W-:-:S13]  /*2040*/  ISETP.GE.U32.AND P0, PT, R2, R3, PT ;  /* 0x000000030200720c */ /* 0x000fda0003f06070 */
[----:B------:R-:W-:-:S05]  /*2050*/  @P0 IMAD.IADD R2, R2, 0x1, -R3 ;  /* 0x0000000102020824 */ /* 0x000fca00078e0a03 */
[----:B------:R-:W-:-:S13]  /*2060*/  ISETP.GE.U32.AND P0, PT, R2, R3, PT ;  /* 0x000000030200720c */ /* 0x000fda0003f06070 */
[----:B------:R-:W-:Y:S01]  /*2070*/  @P0 IMAD.IADD R2, R2, 0x1, -R3 ;  /* 0x0000000102020824 */ /* 0x000fe200078e0a03 */
[----:B------:R-:W-:-:S05]  /*2080*/  @!P1 LOP3.LUT R2, RZ, R3, RZ, 0x33, !PT ;  /* 0x00000003ff029212 */ /* 0x000fca00078e33ff */
[----:B--2---:R-:W-:-:S04]  /*2090*/  IMAD.IADD R23, R0, 0x1, -R2 ;  /* 0x0000000100177824 */ /* 0x004fc800078e0a02 */
[----:B------:R-:W-:Y:S01]  /*20a0*/  IMAD.IADD R5, R26, 0x1, R23 ;  /* 0x000000011a057824 */ /* 0x000fe200078e0217 */
[----:B------:R-:W-:-:S13]  /*20b0*/  ISETP.GE.AND P0, PT, R6, R23, PT ;  /* 0x000000170600720c */ /* 0x000fda0003f06270 */
[----:B------:R-:W-:Y:S05]  /*20c0*/  @P0 BRA `(.L_x_5740) ;  /* 0x0000000000400947 */ /* 0x000fea0003800000 */
.L_x_5741:
[----:B------:R-:W-:-:S04]  /*20d0*/  IMAD.WIDE R12, R26, 0x10, R20 ;  /* 0x000000101a0c7825 */ /* 0x000fc800078e0214 */
[----:B------:R-:W-:Y:S02]  /*20e0*/  IMAD.WIDE R16, R26, 0x10, R30 ;  /* 0x000000101a107825 */ /* 0x000fe400078e021e */
[----:B------:R-:W2:Y:S04]  /*20f0*/  LDG.E.128 R12, desc[UR8][R12.64] ;  /* 0x000000080c0c7981 */ /* 0x000ea8000c1e1d00 */
[----:B------:R-:W2:Y:S02]  /*2100*/  LDG.E.128 R16, desc[UR8][R16.64] ;  /* 0x0000000810107981 */ /* 0x000ea4000c1e1d00 */
[C---:B--2---:R-:W-:Y:S01]  /*2110*/  FFMA.FTZ R2, -R9.reuse, R12, R16 ;  /* 0x0000000c09027223 */ /* 0x044fe20000010110 */
[C---:B------:R-:W-:Y:S01]  /*2120*/  FFMA.FTZ R3, -R9.reuse, R13, R17 ;  /* 0x0000000d09037223 */ /* 0x040fe20000010111 */
[C---:B------:R-:W-:Y:S01]  /*2130*/  FFMA.FTZ R14, -R9.reuse, R14, R18 ;  /* 0x0000000e090e7223 */ /* 0x040fe20000010112 */
[----:B------:R-:W-:-:S03]  /*2140*/  FFMA.FTZ R15, -R9, R15, R19 ;  /* 0x0000000f090f7223 */ /* 0x000fc60000010113 */
[----:B------:R-:W-:Y:S01]  /*2150*/  F2FP.BF16.F32.PACK_AB R18, R3, R2 ;  /* 0x000000020312723e */ /* 0x000fe200000010ff */
[----:B------:R-:W-:Y:S01]  /*2160*/  IMAD.WIDE R2, R26, 0x8, R10 ;  /* 0x000000081a027825 */ /* 0x000fe200078e020a */
[----:B------:R-:W-:Y:S02]  /*2170*/  F2FP.BF16.F32.PACK_AB R19, R15, R14 ;  /* 0x0000000e0f13723e */ /* 0x000fe400000010ff */
[----:B------:R-:W-:-:S03]  /*2180*/  IADD3 R26, PT, PT, R7, R26, RZ ;  /* 0x0000001a071a7210 */ /* 0x000fc60007ffe0ff */
[----:B------:R0:W-:Y:S02]  /*2190*/  STG.E.64 desc[UR8][R2.64], R18 ;  /* 0x0000001202007986 */ /* 0x0001e4000c101b08 */
[----:B------:R-:W-:-:S05]  /*21a0*/  IMAD.SHL.U32 R4, R26, 0x4, RZ ;  /* 0x000000041a047824 */ /* 0x000fca00078e00ff */
[----:B------:R-:W-:-:S13]  /*21b0*/  ISETP.GE.AND P0, PT, R4, R23, PT ;  /* 0x000000170400720c */ /* 0x000fda0003f06270 */
[----:B0-----:R-:W-:Y:S05]  /*21c0*/  @!P0 BRA `(.L_x_5741) ;  /* 0xfffffffc00c08947 */ /* 0x001fea000383ffff */
.L_x_5740:
[----:B------:R-:W-:Y:S05]  /*21d0*/  BSYNC.RECONVERGENT B0 ;  /* 0x0000000000007941 */ /* 0x000fea0003800200 */
.L_x_5739:
[----:B------:R-:W-:-:S13]  /*21e0*/  ISETP.GE.AND P0, PT, R5, R0, PT ;  /* 0x000000000500720c */ /* 0x000fda0003f06270 */
[----:B------:R-:W-:Y:S05]  /*21f0*/  @P0 EXIT ;  /* 0x000000000000094d */ /* 0x000fea0003800000 */
[----:B------:R-:W-:-:S07]  /*2200*/  IMAD.MOV.U32 R15, RZ, RZ, R5 ;  /* 0x000000ffff0f7224 */ /* 0x000fce00078e0005 */
.L_x_5742:
[----:B------:R-:W-:-:S04]  /*2210*/  IMAD.WIDE R2, R15, 0x4, R30 ;  /* 0x000000040f027825 */ /* 0x000fc800078e021e */
[C---:B------:R-:W-:Y:S02]  /*2220*/  IMAD.WIDE R4, R15.reuse, 0x4, R20 ;  /* 0x000000040f047825 */ /* 0x040fe400078e0214 */
[----:B------:R-:W2:Y:S04]  /*2230*/  LDG.E R2, desc[UR8][R2.64] ;  /* 0x0000000802027981 */ /* 0x000ea8000c1e1900 */
[----:B------:R-:W2:Y:S01]  /*2240*/  LDG.E R4, desc[UR8][R4.64] ;  /* 0x0000000804047981 */ /* 0x000ea2000c1e1900 */
[----:B0-----:R-:W-:-:S04]  /*2250*/  IMAD.WIDE R12, R15, 0x2, R10 ;  /* 0x000000020f0c7825 */ /* 0x001fc800078e020a */
[----:B------:R-:W-:-:S05]  /*2260*/  IMAD.IADD R15, R7, 0x1, R15 ;  /* 0x00000001070f7824 */ /* 0x000fca00078e020f */
[----:B------:R-:W-:Y:S01]  /*2270*/  ISETP.GE.AND P0, PT, R15, R0, PT ;  /* 0x000000000f00720c */ /* 0x000fe20003f06270 */
[----:B--2---:R-:W-:-:S05]  /*2280*/  FFMA.FTZ R6, -R9, R4, R2 ;  /* 0x0000000409067223 */ /* 0x004fca0000010102 */
[----:B------:R-:W-:-:S05]  /*2290*/  F2FP.BF16.F32.PACK_AB R6, RZ, R6 ;  /* 0x00000006ff06723e */ /* 0x000fca00000010ff */
[----:B------:R0:W-:Y:S02]  /*22a0*/  STG.E.U16 desc[UR8][R12.64], R6 ;  /* 0x000000060c007986 */ /* 0x0001e4000c101508 */
[----:B------:R-:W-:Y:S05]  /*22b0*/  @!P0 BRA `(.L_x_5742) ;  /* 0xfffffffc00d48947 */ /* 0x000fea000383ffff */
[----:B------:R-:W-:Y:S05]  /*22c0*/  EXIT ;  /* 0x000000000000794d */ /* 0x000fea0003800000 */
.L_x_5737:
[----:B------:R-:W-:-:S04]  /*22d0*/  ISETP.NE.U32.AND P0, PT, R5, RZ, PT ;  /* 0x000000ff0500720c */ /* 0x000fc80003f05070 */
[----:B------:R-:W-:-:S13]  /*22e0*/  ISETP.NE.AND.EX P0, PT, RZ, RZ, PT, P0 ;  /* 0x000000ffff00720c */ /* 0x000fda0003f05300 */
[----:B------:R-:W-:Y:S05]  /*22f0*/  @!P0 BRA `(.L_x_5743) ;  /* 0x0000000000748947 */ /* 0x000fea0003800000 */
[C---:B------:R-:W-:Y:S01]  /*2300*/  ISETP.GT.U32.AND P0, PT, R5.reuse, R26, PT ;  /* 0x0000001a0500720c */ /* 0x040fe20003f04070 */
[C---:B------:R-:W-:Y:S01]  /*2310*/  IMAD.SHL.U32 R15, R5.reuse, 0x4, RZ ;  /* 0x00000004050f7824 */ /* 0x040fe200078e00ff */
[----:B------:R-:W-:Y:S02]  /*2320*/  SHF.L.U64.HI R3, R5, 0x2, RZ ;  /* 0x0000000205037819 */ /* 0x000fe400000102ff */
[----:B------:R-:W-:Y:S02]  /*2330*/  ISETP.GT.U32.AND.EX P0, PT, RZ, RZ, PT, P0 ;  /* 0x000000ffff00720c */ /* 0x000fe40003f04100 */
[-C--:B------:R-:W-:Y:S02]  /*2340*/  IADD3 R20, P1, PT, R20, -R15.reuse, RZ ;  /* 0x8000000f14147210 */ /* 0x080fe40007f3e0ff */
[----:B------:R-:W-:-:S03]  /*2350*/  IADD3 R30, P2, PT, R30, -R15, RZ ;  /* 0x8000000f1e1e7210 */ /* 0x000fc60007f5e0ff */
[----:B------:R-:W-:Y:S01]  /*2360*/  IMAD.X R21, R21, 0x1, ~R3, P1 ;  /* 0x0000000115157824 */ /* 0x000fe200008e0e03 */
[----:B------:R-:W-:-:S05]  /*2370*/  IADD3.X R31, PT, PT, R31, ~R3, RZ, P2, !PT ;  /* 0x800000031f1f7210 */ /* 0x000fca00017fe4ff */
[C---:B------:R-:W-:Y:S01]  /*2380*/  @!P0 IMAD.SHL.U32 R15, R26.reuse, 0x4, RZ ;  /* 0x000000041a0f8824 */ /* 0x040fe200078e00ff */
[----:B------:R-:W-:-:S04]  /*2390*/  @!P0 SHF.L.U64.HI R17, R26, 0x2, RZ ;  /* 0x000000021a118819 */ /* 0x000fc800000102ff */
[C---:B------:R-:W-:Y:S02]  /*23a0*/  @!P0 IADD3 R2, P1, PT, R15.reuse, R30, RZ ;  /* 0x0000001e0f028210 */ /* 0x040fe40007f3e0ff */
[----:B------:R-:W-:-:S03]  /*23b0*/  @!P0 IADD3 R14, P2, PT, R15, R20, RZ ;  /* 0x000000140f0e8210 */ /* 0x000fc60007f5e0ff */
[C---:B------:R-:W-:Y:S02]  /*23c0*/  @!P0 IMAD.X R3, R17.reuse, 0x1, R31, P1 ;  /* 0x0000000111038824 */ /* 0x040fe400008e061f */
[----:B------:R-:W-:-:S03]  /*23d0*/  @!P0 IMAD.X R15, R17, 0x1, R21, P2 ;  /* 0x00000001110f8824 */ /* 0x000fc600010e0615 */
[----:B------:R-:W3:Y:S04]  /*23e0*/  @!P0 LDG.E R2, desc[UR8][R2.64] ;  /* 0x0000000802028981 */ /* 0x000ee8000c1e1900 */
[----:B------:R-:W3:Y:S01]  /*23f0*/  @!P0 LDG.E R14, desc[UR8][R14.64] ;  /* 0x000000080e0e8981 */ /* 0x000ee2000c1e1900 */
[----:B------:R-:W-:Y:S01]  /*2400*/  SHF.L.U64.HI R17, R5, 0x1, RZ ;  /* 0x0000000105117819 */ /* 0x000fe200000102ff */
[----:B------:R-:W-:Y:S01]  /*2410*/  IMAD.WIDE.U32 R20, R7, 0x4, R20 ;  /* 0x0000000407147825 */ /* 0x000fe200078e0014 */
[----:B------:R-:W-:-:S03]  /*2420*/  LEA R10, P1, -R5, R10, 0x1 ;  /* 0x0000000a050a7211 */ /* 0x000fc600078209ff */
[----:B------:R-:W-:-:S04]  /*2430*/  IMAD.WIDE.U32 R30, R7, 0x4, R30 ;  /* 0x00000004071e7825 */ /* 0x000fc800078e001e */
[----:B------:R-:W-:Y:S01]  /*2440*/  IMAD.X R11, R11, 0x1, ~R17, P1 ;  /* 0x000000010b0b7824 */ /* 0x000fe200008e0e11 */
[----:B------:R-:W-:-:S04]  /*2450*/  @!P0 LEA R16, P1, R26, R10, 0x1 ;  /* 0x0000000a1a108211 */ /* 0x000fc800078208ff */
[----:B------:R-:W-:Y:S01]  /*2460*/  @!P0 LEA.HI.X R17, R26, R11, RZ, 0x1, P1 ;  /* 0x0000000b1a118211 */ /* 0x000fe200008f0cff */
[----:B------:R-:W-:-:S04]  /*2470*/  IMAD.WIDE.U32 R10, R7, 0x2, R10 ;  /* 0x00000002070a7825 */ /* 0x000fc800078e000a */
[----:B---3--:R-:W-:-:S05]  /*2480*/  @!P0 FFMA.FTZ R0, -R9, R14, R2 ;  /* 0x0000000e09008223 */ /* 0x008fca0000010102 */
[----:B------:R-:W-:-:S05]  /*2490*/  @!P0 F2FP.BF16.F32.PACK_AB R0, RZ, R0 ;  /* 0x00000000ff00823e */ /* 0x000fca00000010ff */
[----:B------:R0:W-:Y:S01]  /*24a0*/  @!P0 STG.E.U16 desc[UR8][R16.64], R0 ;  /* 0x0000000010008986 */ /* 0x0001e2000c101508 */
[----:B------:R-:W-:-:S04]  /*24b0*/  IADD3 R2, P0, P1, -R7, R12, R5 ;  /* 0x0000000c07027210 */ /* 0x000fc8000791e105 */
[----:B------:R-:W-:-:S09]  /*24c0*/  IADD3.X R3, PT, PT, R13, -0x1, RZ, P0, P1 ;  /* 0xffffffff0d037810 */ /* 0x000fd200007e24ff */
.L_x_5743:
[----:B------:R-:W-:Y:S01]  /*24d0*/  ISETP.NE.U32.AND P0, PT, R3, RZ, PT ;  /* 0x000000ff0300720c */ /* 0x000fe20003f05070 */
[----:B------:R-:W-:-:S12]  /*24e0*/  IMAD.SHL.U32 R5, R7, 0x4, RZ ;  /* 0x0000000407057824 */ /* 0x000fd800078e00ff */
[----:B------:R-:W-:Y:S05]  /*24f0*/  @P0 BRA `(.L_x_5744) ;  /* 0x00000000004c0947 */ /* 0x000fea0003800000 */
[----:B------:R-:W3:Y:S01]  /*2500*/  I2F.U32.RP R4, R5 ;  /* 0x0000000500047306 */ /* 0x000ee20000209000 */
[----:B------:R-:W-:Y:S01]  /*2510*/  IMAD.MOV R15, RZ, RZ, -R5 ;  /* 0x000000ffff0f7224 */ /* 0x000fe200078e0a05 */
[----:B------:R-:W-:Y:S01]  /*2520*/  ISETP.NE.U32.AND P1, PT, R5, RZ, PT ;  /* 0x000000ff0500720c */ /* 0x000fe20003f25070 */
[----:B--2---:R-:W-:-:S05]  /*2530*/  IMAD.MOV.U32 R23, RZ, RZ, RZ ;  /* 0x000000ffff177224 */ /* 0x004fca00078e00ff */
[----:B---3--:R-:W2:Y:S02]  /*2540*/  MUFU.RCP R4, R4 ;  /* 0x0000000400047308 */ /* 0x008ea40000001000 */
[----:B--2---:R-:W-:-:S06]  /*2550*/  VIADD R12, R4, 0xffffffe ;  /* 0x0ffffffe040c7836 */ /* 0x004fcc0000000000 */
[----:B------:R2:W3:Y:S02]  /*2560*/  F2I.FTZ.U32.TRUNC.NTZ R13, R12 ;  /* 0x0000000c000d7305 */ /* 0x0004e4000021f000 */
[----:B--2---:R-:W-:Y:S02]  /*2570*/  HFMA2 R12, -RZ, RZ, 0, 0 ;  /* 0x00000000ff0c7431 */ /* 0x004fe400000001ff */
[----:B---3--:R-:W-:-:S04]  /*2580*/  IMAD R15, R15, R13, RZ ;  /* 0x0000000d0f0f7224 */ /* 0x008fc800078e02ff */
[----:B------:R-:W-:-:S06]  /*2590*/  IMAD.HI.U32 R15, R13, R15, R12 ;  /* 0x0000000f0d0f7227 */ /* 0x000fcc00078e000c */
[----:B0-----:R-:W-:-:S04]  /*25a0*/  IMAD.HI.U32 R0, R15, R2, RZ ;  /* 0x000000020f007227 */ /* 0x001fc800078e00ff */
[----:B------:R-:W-:-:S04]  /*25b0*/  IMAD.MOV R0, RZ, RZ, -R0 ;  /* 0x000000ffff007224 */ /* 0x000fc800078e0a00 */
[----:B------:R-:W-:-:S05]  /*25c0*/  IMAD R22, R5, R0, R2 ;  /* 0x0000000005167224 */ /* 0x000fca00078e0202 */
[----:B------:R-:W-:-:S13]  /*25d0*/  ISETP.GE.U32.AND P0, PT, R22, R5, PT ;  /* 0x000000051600720c */ /* 0x000fda0003f06070 */
[----:B------:R-:W-:-:S05]  /*25e0*/  @P0 IMAD.IADD R22, R22, 0x1, -R5 ;  /* 0x0000000116160824 */ /* 0x000fca00078e0a05 */
[----:B------:R-:W-:-:S13]  /*25f0*/  ISETP.GE.U32.AND P0, PT, R22, R5, PT ;  /* 0x000000051600720c */ /* 0x000fda0003f06070 */
[----:B------:R-:W-:Y:S01]  /*2600*/  @P0 IMAD.IADD R22, R22, 0x1, -R5 ;  /* 0x0000000116160824 */ /* 0x000fe200078e0a05 */
[----:B------:R-:W-:Y:S01]  /*2610*/  @!P1 LOP3.LUT R22, RZ, R5, RZ, 0x33, !PT ;  /* 0x00000005ff169212 */ /* 0x000fe200078e33ff */
[----:B------:R-:W-:Y:S06]  /*2620*/  BRA `(.L_x_5745) ;  /* 0x00000000001c7947 */ /* 0x000fec0003800000 */
.L_x_5744:
[----:B--2---:R-:W-:Y:S01]  /*2630*/  IMAD.MOV.U32 R23, RZ, RZ, R2 ;  /* 0x000000ffff177224 */ /* 0x004fe200078e0002 */
[----:B0-----:R-:W-:Y:S01]  /*2640*/  MOV R17, R5 ;  /* 0x0000000500117202 */ /* 0x001fe20000000f00 */
[----:B------:R-:W-:Y:S01]  /*2650*/  IMAD.MOV.U32 R22, RZ, RZ, R3 ;  /* 0x000000ffff167224 */ /* 0x000fe200078e0003 */
[----:B-1----:R-:W-:-:S07]  /*2660*/  MOV R6, 0x2680 ;  /* 0x0000268000067802 */ /* 0x002fce0000000f00 */
[----:B------:R-:W-:Y:S05]  /*2670*/  CALL.REL.NOINC `($__internal_25_$__cuda_sm20_rem_u64) ;  /* 0x0000003000687944 */ /* 0x000fea0003c00000 */
[----:B------:R-:W-:Y:S02]  /*2680*/  IMAD.MOV.U32 R22, RZ, RZ, R16 ;  /* 0x000000ffff167224 */ /* 0x000fe400078e0010 */
[----:B------:R-:W-:-:S07]  /*2690*/  IMAD.MOV.U32 R23, RZ, RZ, R17 ;  /* 0x000000ffff177224 */ /* 0x000fce00078e0011 */
.L_x_5745:
[----:B------:R-:W-:Y:S01]  /*26a0*/  IADD3 R27, P0, PT, R2, -R22, RZ ;  /* 0x80000016021b7210 */ /* 0x000fe20007f1e0ff */
[C---:B------:R-:W-:Y:S01]  /*26b0*/  IMAD.SHL.U32 R0, R26.reuse, 0x4, RZ ;  /* 0x000000041a007824 */ /* 0x040fe200078e00ff */
[----:B------:R-:W-:Y:S01]  /*26c0*/  SHF.L.U64.HI R4, R26, 0x2, RZ ;  /* 0x000000021a047819 */ /* 0x000fe200000102ff */
[----:B------:R-:W-:Y:S01]  /*26d0*/  BSSY.RECONVERGENT B0, `(.L_x_5746) ;  /* 0x0000023000007945 */ /* 0x000fe20003800200 */
[----:B------:R-:W-:Y:S01]  /*26e0*/  IADD3 R25, P2, PT, R27, R26, RZ ;  /* 0x0000001a1b197210 */ /* 0x000fe20007f5e0ff */
[----:B------:R-:W-:Y:S01]  /*26f0*/  IMAD.X R29, R3, 0x1, ~R23, P0 ;  /* 0x00000001031d7824 */ /* 0x000fe200000e0e17 */
[----:B------:R-:W-:Y:S02]  /*2700*/  ISETP.GE.U32.AND P1, PT, R0, R27, PT ;  /* 0x0000001b0000720c */ /* 0x000fe40003f26070 */
[----:B------:R-:W-:Y:S01]  /*2710*/  ISETP.GE.U32.AND P0, PT, R25, R2, PT ;  /* 0x000000021900720c */ /* 0x000fe20003f06070 */
[----:B------:R-:W-:Y:S01]  /*2720*/  IMAD.X R24, RZ, RZ, R29, P2 ;  /* 0x000000ffff187224 */ /* 0x000fe200010e061d */
[----:B------:R-:W-:-:S04]  /*2730*/  ISETP.GE.AND.EX P1, PT, R4, R29, PT, P1 ;  /* 0x0000001d0400720c */ /* 0x000fc80003f26310 */
[----:B------:R-:W-:-:S09]  /*2740*/  ISETP.GE.AND.EX P0, PT, R24, R3, PT, P0 ;  /* 0x000000031800720c */ /* 0x000fd20003f06300 */
[----:B------:R-:W-:Y:S05]  /*2750*/  @P1 BRA `(.L_x_5747) ;  /* 0x0000000000681947 */ /* 0x000fea0003800000 */
[----:B-1----:R-:W-:Y:S02]  /*2760*/  HFMA2 R6, -RZ, RZ, 0, 0 ;  /* 0x00000000ff067431 */ /* 0x002fe400000001ff */
[----:B------:R-:W-:-:S07]  /*2770*/  IMAD.MOV.U32 R33, RZ, RZ, R26 ;  /* 0x000000ffff217224 */ /* 0x000fce00078e001a */
.L_x_5748:
[C---:B------:R-:W-:Y:S01]  /*2780*/  IMAD.SHL.U32 R17, R33.reuse, 0x10, RZ ;  /* 0x0000001021117824 */ /* 0x040fe200078e00ff */
[----:B------:R-:W-:-:S04]  /*2790*/  SHF.L.U64.HI R13, R33, 0x4, R6 ;  /* 0x00000004210d7819 */ /* 0x000fc80000010206 */
[-C--:B------:R-:W-:Y:S02]  /*27a0*/  IADD3 R14, P1, PT, R20, R17.reuse, RZ ;  /* 0x00000011140e7210 */ /* 0x080fe40007f3e0ff */
[----:B------:R-:W-:-:S03]  /*27b0*/  IADD3 R16, P2, PT, R30, R17, RZ ;  /* 0x000000111e107210 */ /* 0x000fc60007f5e0ff */
[--C-:B------:R-:W-:Y:S02]  /*27c0*/  IMAD.X R15, R21, 0x1, R13.reuse, P1 ;  /* 0x00000001150f7824 */ /* 0x100fe400008e060d */
[----:B------:R-:W-:-:S04]  /*27d0*/  IMAD.X R17, R31, 0x1, R13, P2 ;  /* 0x000000011f117824 */ /* 0x000fc800010e060d */
[----:B------:R-:W2:Y:S04]  /*27e0*/  LDG.E.128 R12, desc[UR8][R14.64] ;  /* 0x000000080e0c7981 */ /* 0x000ea8000c1e1d00 */
[----:B------:R-:W2:Y:S02]  /*27f0*/  LDG.E.128 R16, desc[UR8][R16.64] ;  /* 0x0000000810107981 */ /* 0x000ea4000c1e1d00 */
[C---:B--2---:R-:W-:Y:S01]  /*2800*/  FFMA.FTZ R8, -R9.reuse, R12, R16 ;  /* 0x0000000c09087223 */ /* 0x044fe20000010110 */
[----:B------:R-:W-:Y:S01]  /*2810*/  FFMA.FTZ R13, -R9, R13, R17 ;  /* 0x0000000d090d7223 */ /* 0x000fe20000010111 */
[----:B------:R-:W-:Y:S01]  /*2820*/  LEA R12, P1, R33, R10, 0x3 ;  /* 0x0000000a210c7211 */ /* 0x000fe200078218ff */
[C---:B------:R-:W-:Y:S01]  /*2830*/  FFMA.FTZ R18, -R9.reuse, R14, R18 ;  /* 0x0000000e09127223 */ /* 0x040fe20000010112 */
[----:B------:R-:W-:-:S02]  /*2840*/  FFMA.FTZ R19, -R9, R15, R19 ;  /* 0x0000000f09137223 */ /* 0x000fc40000010113 */
[----:B------:R-:W-:Y:S02]  /*2850*/  F2FP.BF16.F32.PACK_AB R34, R13, R8 ;  /* 0x000000080d22723e */ /* 0x000fe400000010ff */
[----:B------:R-:W-:Y:S02]  /*2860*/  LEA.HI.X R13, R33, R11, R6, 0x3, P1 ;  /* 0x0000000b210d7211 */ /* 0x000fe400008f1c06 */
[----:B------:R-:W-:Y:S02]  /*2870*/  IADD3 R33, P1, PT, R7, R33, RZ ;  /* 0x0000002107217210 */ /* 0x000fe40007f3e0ff */
[----:B------:R-:W-:-:S03]  /*2880*/  F2FP.BF16.F32.PACK_AB R35, R19, R18 ;  /* 0x000000121323723e */ /* 0x000fc600000010ff */
[C---:B------:R-:W-:Y:S02]  /*2890*/  IMAD.SHL.U32 R8, R33.reuse, 0x4, RZ ;  /* 0x0000000421087824 */ /* 0x040fe400078e00ff */
[----:B------:R-:W-:Y:S01]  /*28a0*/  IMAD.X R6, RZ, RZ, R6, P1 ;  /* 0x000000ffff067224 */ /* 0x000fe200008e0606 */
[----:B------:R0:W-:Y:S02]  /*28b0*/  STG.E.64 desc[UR8][R12.64], R34 ;  /* 0x000000220c007986 */ /* 0x0001e4000c101b08 */
[----:B------:R-:W-:Y:S02]  /*28c0*/  ISETP.GE.U32.AND P1, PT, R8, R27, PT ;  /* 0x0000001b0800720c */ /* 0x000fe40003f26070 */
[----:B------:R-:W-:-:S04]  /*28d0*/  SHF.L.U64.HI R8, R33, 0x2, R6 ;  /* 0x0000000221087819 */ /* 0x000fc80000010206 */
[----:B------:R-:W-:-:S13]  /*28e0*/  ISETP.GE.AND.EX P1, PT, R8, R29, PT, P1 ;  /* 0x0000001d0800720c */ /* 0x000fda0003f26310 */
[----:B0-----:R-:W-:Y:S05]  /*28f0*/  @!P1 BRA `(.L_x_5748) ;  /* 0xfffffffc00a09947 */ /* 0x001fea000383ffff */
.L_x_5747:
[----:B------:R-:W-:Y:S05]  /*2900*/  BSYNC.RECONVERGENT B0 ;  /* 0x0000000000007941 */ /* 0x000fea0003800200 */
.L_x_5746:
[----:B------:R-:W-:Y:S05]  /*2910*/  @P0 EXIT ;  /* 0x000000000000094d */ /* 0x000fea0003800000 */
        /* <DEDUP_REMOVED lines=9> */
[----:B-1----:R-:W-:-:S04]  /*29b0*/  IADD3 R6, P0, P1, -R2, R22, R13 ;  /* 0x0000001602067210 */ /* 0x002fc8000791e10d */
        /* <DEDUP_REMOVED lines=11> */
[----:B0-----:R-:W-:-:S06]  /*2a70*/  IADD3 R12, PT, PT, R6, 0xffffffe, RZ ;  /* 0x0ffffffe060c7810 */ /* 0x001fcc0007ffe0ff */
[----:B------:R0:W1:Y:S02]  /*2a80*/  F2I.FTZ.U32.TRUNC.NTZ R13, R12 ;  /* 0x0000000c000d7305 */ /* 0x000064000021f000 */
[----:B0-----:R-:W-:Y:S02]  /*2a90*/  IMAD.MOV.U32 R12, RZ, RZ, RZ ;  /* 0x000000ffff0c7224 */ /* 0x001fe400078e00ff */
[----:B-1----:R-:W-:-:S04]  /*2aa0*/  IMAD.MOV R8, RZ, RZ, -R13 ;  /* 0x000000ffff087224 */ /* 0x002fc800078e0a0d */
[----:B------:R-:W-:-:S04]  /*2ab0*/  IMAD R15, R8, R7, RZ ;  /* 0x00000007080f7224 */ /* 0x000fc800078e02ff */
[----:B------:R-:W-:-:S06]  /*2ac0*/  IMAD.HI.U32 R13, R13, R15, R12 ;  /* 0x0000000f0d0d7227 */ /* 0x000fcc00078e000c */
[----:B------:R-:W-:Y:S01]  /*2ad0*/  IMAD.HI.U32 R12, R13, R14, RZ ;  /* 0x0000000e0d0c7227 */ /* 0x000fe200078e00ff */
[----:B------:R-:W-:-:S03]  /*2ae0*/  MOV R13, RZ ;  /* 0x000000ff000d7202 */ /* 0x000fc60000000f00 */
        /* <DEDUP_REMOVED lines=9> */
.L_x_5750:
[----:B------:R-:W-:Y:S01]  /*2b80*/  IMAD.MOV.U32 R8, RZ, RZ, R7 ;  /* 0x000000ffff087224 */ /* 0x000fe200078e0007 */
[----:B------:R-:W-:-:S07]  /*2b90*/  MOV R6, 0x2bb0 ;  /* 0x00002bb000067802 */ /* 0x000fce0000000f00 */
[----:B------:R-:W-:Y:S05]  /*2ba0*/  CALL.REL.NOINC `($__internal_24_$__cuda_sm20_div_u64) ;  /* 0x0000002800047944 */ /* 0x000fea0003c00000 */
.L_x_5751:
[----:B------:R-:W-:Y:S05]  /*2bb0*/  BSYNC.RECONVERGENT B0 ;  /* 0x0000000000007941 */ /* 0x000fea0003800200 */
.L_x_5749:
[----:B------:R-:W-:Y:S01]  /*2bc0*/  IADD3 R23, P1, PT, R12, R23, RZ ;  /* 0x000000170c177210 */ /* 0x000fe20007f3e0ff */
[----:B------:R-:W-:Y:S03]  /*2bd0*/  BSSY.RECONVERGENT B0, `(.L_x_5752) ;  /* 0x0000046000007945 */ /* 0x000fe60003800200 */
[----:B------:R-:W-:Y:S01]  /*2be0*/  LOP3.LUT R6, R23, 0x3, RZ, 0xc0, !PT ;  /* 0x0000000317067812 */ /* 0x000fe200078ec0ff */
[----:B------:R-:W-:-:S03]  /*2bf0*/  IMAD.X R22, RZ, RZ, R13, P1 ;  /* 0x000000ffff167224 */ /* 0x000fc600008e060d */
[----:B------:R-:W-:-:S04]  /*2c00*/  ISETP.NE.U32.AND P0, PT, R6, 0x3, PT ;  /* 0x000000030600780c */ /* 0x000fc80003f05070 */
[----:B------:R-:W-:-:S13]  /*2c10*/  ISETP.NE.AND.EX P0, PT, RZ, RZ, PT, P0 ;  /* 0x000000ffff00720c */ /* 0x000fda0003f05300 */
[----:B------:R-:W-:Y:S05]  /*2c20*/  @!P0 BRA `(.L_x_5753) ;  /* 0x0000000400008947 */ /* 0x000fea0003800000 */
[----:B------:R-:W-:-:S13]  /*2c30*/  ISETP.NE.U32.AND P0, PT, R3, RZ, PT ;  /* 0x000000ff0300720c */ /* 0x000fda0003f05070 */
[----:B------:R-:W-:Y:S05]  /*2c40*/  @P0 BRA `(.L_x_5754) ;  /* 0x0000000000500947 */ /* 0x000fea0003800000 */
[----:B------:R-:W0:Y:S01]  /*2c50*/  I2F.U32.RP R6, R5 ;  /* 0x0000000500067306 */ /* 0x000e220000209000 */
[----:B------:R-:W-:Y:S01]  /*2c60*/  IMAD.MOV R15, RZ, RZ, -R5 ;  /* 0x000000ffff0f7224 */ /* 0x000fe200078e0a05 */
[----:B------:R-:W-:-:S06]  /*2c70*/  ISETP.NE.U32.AND P2, PT, R5, RZ, PT ;  /* 0x000000ff0500720c */ /* 0x000fcc0003f45070 */
[----:B0-----:R-:W0:Y:S02]  /*2c80*/  MUFU.RCP R6, R6 ;  /* 0x0000000600067308 */ /* 0x001e240000001000 */
[----:B0-----:R-:W-:-:S06]  /*2c90*/  VIADD R12, R6, 0xffffffe ;  /* 0x0ffffffe060c7836 */ /* 0x001fcc0000000000 */
[----:B------:R0:W1:Y:S02]  /*2ca0*/  F2I.FTZ.U32.TRUNC.NTZ R13, R12 ;  /* 0x0000000c000d7305 */ /* 0x000064000021f000 */
[----:B0-----:R-:W-:Y:S02]  /*2cb0*/  IMAD.MOV.U32 R12, RZ, RZ, RZ ;  /* 0x000000ffff0c7224 */ /* 0x001fe400078e00ff */
[----:B-1----:R-:W-:-:S04]  /*2cc0*/  IMAD R15, R15, R13, RZ ;  /* 0x0000000d0f0f7224 */ /* 0x002fc800078e02ff */
[----:B------:R-:W-:-:S04]  /*2cd0*/  IMAD.HI.U32 R15, R13, R15, R12 ;  /* 0x0000000f0d0f7227 */ /* 0x000fc800078e000c */
[----:B------:R-:W-:Y:S02]  /*2ce0*/  IMAD.MOV.U32 R13, RZ, RZ, RZ ;  /* 0x000000ffff0d7224 */ /* 0x000fe400078e00ff */
[----:B------:R-:W-:-:S04]  /*2cf0*/  IMAD.HI.U32 R12, R15, R2, RZ ;  /* 0x000000020f0c7227 */ /* 0x000fc800078e00ff */
[----:B------:R-:W-:-:S04]  /*2d00*/  IMAD.MOV R8, RZ, RZ, -R12 ;  /* 0x000000ffff087224 */ /* 0x000fc800078e0a0c */
[----:B------:R-:W-:-:S05]  /*2d10*/  IMAD R8, R5, R8, R2 ;  /* 0x0000000805087224 */ /* 0x000fca00078e0202 */
[----:B------:R-:W-:-:S13]  /*2d20*/  ISETP.GE.U32.AND P0, PT, R8, R5, PT ;  /* 0x000000050800720c */ /* 0x000fda0003f06070 */
[----:B------:R-:W-:Y:S01]  /*2d30*/  @P0 IADD3 R8, PT, PT, -R5, R8, RZ ;  /* 0x0000000805080210 */ /* 0x000fe20007ffe1ff */
[----:B------:R-:W-:-:S03]  /*2d40*/  @P0 VIADD R12, R12, 0x1 ;  /* 0x000000010c0c0836 */ /* 0x000fc60000000000 */
[----:B------:R-:W-:-:S13]  /*2d50*/  ISETP.GE.U32.AND P1, PT, R8, R5, PT ;  /* 0x000000050800720c */ /* 0x000fda0003f26070 */
[----:B------:R-:W-:Y:S01]  /*2d60*/  @P1 VIADD R12, R12, 0x1 ;  /* 0x000000010c0c1836 */ /* 0x000fe20000000000 */
[----:B------:R-:W-:Y:S01]  /*2d70*/  @!P2 LOP3.LUT R12, RZ, R5, RZ, 0x33, !PT ;  /* 0x00000005ff0ca212 */ /* 0x000fe200078e33ff */
[----:B------:R-:W-:Y:S06]  /*2d80*/  BRA `(.L_x_5755) ;  /* 0x0000000000147947 */ /* 0x000fec0003800000 */
.L_x_5754:
[----:B------:R-:W-:Y:S01]  /*2d90*/  IMAD.MOV.U32 R14, RZ, RZ, R2 ;  /* 0x000000ffff0e7224 */ /* 0x000fe200078e0002 */
[----:B------:R-:W-:Y:S01]  /*2da0*/  MOV R6, 0x2de0 ;  /* 0x00002de000067802 */ /* 0x000fe20000000f00 */
[----:B------:R-:W-:Y:S02]  /*2db0*/  IMAD.MOV.U32 R12, RZ, RZ, R3 ;  /* 0x000000ffff0c7224 */ /* 0x000fe400078e0003 */
[----:B------:R-:W-:-:S07]  /*2dc0*/  IMAD.MOV.U32 R8, RZ, RZ, R5 ;  /* 0x000000ffff087224 */ /* 0x000fce00078e0005 */
[----:B------:R-:W-:Y:S05]  /*2dd0*/  CALL.REL.NOINC `($__internal_24_$__cuda_sm20_div_u64) ;  /* 0x0000002400787944 */ /* 0x000fea0003c00000 */
.L_x_5755:
[-C--:B------:R-:W-:Y:S01]  /*2de0*/  IMAD R27, R13, R7.reuse, RZ ;  /* 0x000000070d1b7224 */ /* 0x080fe200078e02ff */
[----:B------:R-:W-:Y:S01]  /*2df0*/  SHF.L.U32 R15, R26, 0x1, RZ ;  /* 0x000000011a0f7819 */ /* 0x000fe200000006ff */
[----:B------:R-:W-:Y:S01]  /*2e00*/  IMAD.WIDE.U32 R12, R12, R7, RZ ;  /* 0x000000070c0c7225 */ /* 0x000fe200078e00ff */
[----:B------:R-:W-:-:S03]  /*2e10*/  SHF.L.U64.HI R19, R26, 0x1, RZ ;  /* 0x000000011a137819 */ /* 0x000fc600000102ff */
[----:B------:R-:W-:Y:S01]  /*2e20*/  VIADD R6, R23, 0x1 ;  /* 0x0000000117067836 */ /* 0x000fe20000000000 */
[C---:B------:R-:W-:Y:S01]  /*2e30*/  LEA R15, P0, R12.reuse, R15, 0x3 ;  /* 0x0000000f0c0f7211 */ /* 0x040fe200078018ff */
[----:B------:R-:W-:Y:S01]  /*2e40*/  IMAD.IADD R27, R13, 0x1, R27 ;  /* 0x000000010d1b7824 */ /* 0x000fe200078e021b */
[----:B------:R-:W-:Y:S02]  /*2e50*/  LEA R17, P2, R12, R0, 0x4 ;  /* 0x000000000c117211 */ /* 0x000fe400078420ff */
[----:B------:R-:W-:Y:S02]  /*2e60*/  LOP3.LUT R6, R6, 0x3, RZ, 0xc0, !PT ;  /* 0x0000000306067812 */ /* 0x000fe400078ec0ff */
[----:B------:R-:W-:Y:S02]  /*2e70*/  IADD3 R8, P1, PT, R10, R15, RZ ;  /* 0x0000000f0a087210 */ /* 0x000fe40007f3e0ff */
[----:B------:R-:W-:Y:S02]  /*2e80*/  IADD3 R6, P3, PT, RZ, -R6, RZ ;  /* 0x80000006ff067210 */ /* 0x000fe40007f7e0ff */
[----:B------:R-:W-:-:S02]  /*2e90*/  LEA.HI.X R13, R12, R19, R27, 0x3, P0 ;  /* 0x000000130c0d7211 */ /* 0x000fc400000f1c1b */
[----:B------:R-:W-:Y:S01]  /*2ea0*/  LEA.HI.X R19, R12, R4, R27, 0x4, P2 ;  /* 0x000000040c137211 */ /* 0x000fe200010f241b */
[----:B------:R-:W-:Y:S02]  /*2eb0*/  IMAD.X R4, RZ, RZ, -0x1, P3 ;  /* 0xffffffffff047424 */ /* 0x000fe400018e06ff */
[----:B------:R-:W-:-:S07]  /*2ec0*/  IMAD.X R16, R11, 0x1, R13, P1 ;  /* 0x000000010b107824 */ /* 0x000fce00008e060d */
.L_x_5756:
[-C--:B0-----:R-:W-:Y:S02]  /*2ed0*/  IADD3 R12, P0, PT, R30, R17.reuse, RZ ;  /* 0x000000111e0c7210 */ /* 0x081fe40007f1e0ff */
[----:B------:R-:W-:-:S03]  /*2ee0*/  IADD3 R14, P1, PT, R20, R17, RZ ;  /* 0x00000011140e7210 */ /* 0x000fc60007f3e0ff */
[--C-:B------:R-:W-:Y:S02]  /*2ef0*/  IMAD.X R13, R31, 0x1, R19.reuse, P0 ;  /* 0x000000011f0d7824 */ /* 0x100fe400000e0613 */
[----:B------:R-:W-:-:S03]  /*2f00*/  IMAD.X R15, R21, 0x1, R19, P1 ;  /* 0x00000001150f7824 */ /* 0x000fc600008e0613 */
[----:B------:R0:W2:Y:S04]  /*2f10*/  LDG.E R12, desc[UR8][R12.64] ;  /* 0x000000080c0c7981 */ /* 0x0000a8000c1e1900 */
[----:B------:R-:W2:Y:S01]  /*2f20*/  LDG.E R14, desc[UR8][R14.64] ;  /* 0x000000080e0e7981 */ /* 0x000ea2000c1e1900 */
[----:B------:R-:W-:Y:S02]  /*2f30*/  IADD3 R6, P0, PT, R6, 0x1, RZ ;  /* 0x0000000106067810 */ /* 0x000fe40007f1e0ff */
[----:B------:R-:W-:Y:S02]  /*2f40*/  IADD3 R25, P1, PT, R7, R25, RZ ;  /* 0x0000001907197210 */ /* 0x000fe40007f3e0ff */
[----:B------:R-:W-:Y:S01]  /*2f50*/  IADD3 R17, P3, PT, R5, R17, RZ ;  /* 0x0000001105117210 */ /* 0x000fe20007f7e0ff */
[----:B0-----:R-:W-:-:S02]  /*2f60*/  IMAD.MOV.U32 R13, RZ, RZ, R16 ;  /* 0x000000ffff0d7224 */ /* 0x001fc400078e0010 */
[----:B------:R-:W-:Y:S01]  /*2f70*/  IMAD.X R4, RZ, RZ, R4, P0 ;  /* 0x000000ffff047224 */ /* 0x000fe200000e0604 */
[----:B------:R-:W-:Y:S01]  /*2f80*/  ISETP.NE.U32.AND P0, PT, R6, RZ, PT ;  /* 0x000000ff0600720c */ /* 0x000fe20003f05070 */
[----:B------:R-:W-:Y:S02]  /*2f90*/  IMAD.X R24, RZ, RZ, R24, P1 ;  /* 0x000000ffff187224 */ /* 0x000fe400008e0618 */
[----:B------:R-:W-:Y:S01]  /*2fa0*/  IMAD.X R19, RZ, RZ, R19, P3 ;  /* 0x000000ffff137224 */ /* 0x000fe200018e0613 */
[----:B------:R-:W-:Y:S01]  /*2fb0*/  ISETP.NE.AND.EX P0, PT, R4, RZ, PT, P0 ;  /* 0x000000ff0400720c */ /* 0x000fe20003f05300 */
[----:B--2---:R-:W-:Y:S01]  /*2fc0*/  FFMA.FTZ R0, -R9, R14, R12 ;  /* 0x0000000e09007223 */ /* 0x004fe2000001010c */
[-C--:B------:R-:W-:Y:S02]  /*2fd0*/  MOV R12, R8.reuse ;  /* 0x00000008000c7202 */ /* 0x080fe40000000f00 */
[----:B------:R-:W-:Y:S02]  /*2fe0*/  LEA R8, P2, R7, R8, 0x1 ;  /* 0x0000000807087211 */ /* 0x000fe400078408ff */
[----:B------:R-:W-:-:S02]  /*2ff0*/  F2FP.BF16.F32.PACK_AB R0, RZ, R0 ;  /* 0x00000000ff00723e */ /* 0x000fc400000010ff */
[----:B------:R-:W-:-:S03]  /*3000*/  LEA.HI.X R16, R7, R16, RZ, 0x1, P2 ;  /* 0x0000001007107211 */ /* 0x000fc600010f0cff */
[----:B------:R0:W-:Y:S02]  /*3010*/  STG.E.U16 desc[UR8][R12.64], R0 ;  /* 0x000000000c007986 */ /* 0x0001e4000c101508 */
[----:B------:R-:W-:Y:S05]  /*3020*/  @P0 BRA `(.L_x_5756) ;  /* 0xfffffffc00a80947 */ /* 0x000fea000383ffff */
.L_x_5753:
[----:B------:R-:W-:Y:S05]  /*3030*/  BSYNC.RECONVERGENT B0 ;  /* 0x0000000000007941 */ /* 0x000fea0003800200 */
.L_x_5752:
[----:B------:R-:W-:-:S04]  /*3040*/  ISETP.GE.U32.AND P0, PT, R23, 0x3, PT ;  /* 0x000000031700780c */ /* 0x000fc80003f06070 */
[----:B------:R-:W-:-:S13]  /*3050*/  ISETP.GE.U32.AND.EX P0, PT, R22, RZ, PT, P0 ;  /* 0x000000ff1600720c */ /* 0x000fda0003f06100 */
[----:B------:R-:W-:Y:S05]  /*3060*/  @!P0 EXIT ;  /* 0x000000000000894d */ /* 0x000fea0003800000 */
[--C-:B0-----:R-:W-:Y:S01]  /*3070*/  SHF.R.U32.HI R0, RZ, 0x1f, R7.reuse ;  /* 0x0000001fff007819 */ /* 0x101fe20000011607 */
[C---:B------:R-:W-:Y:S01]  /*3080*/  IMAD.SHL.U32 R4, R7.reuse, 0x4, RZ ;  /* 0x0000000407047824 */ /* 0x040fe200078e00ff */
[----:B------:R-:W-:Y:S01]  /*3090*/  SHF.R.U32.HI R5, RZ, 0x1e, R7 ;  /* 0x0000001eff057819 */ /* 0x000fe20000011607 */
[----:B------:R-:W-:-:S07]  /*30a0*/  IMAD.SHL.U32 R7, R7, 0x2, RZ ;  /* 0x0000000207077824 */ /* 0x000fce00078e00ff */
.L_x_5757:
[C---:B------:R-:W-:Y:S02]  /*30b0*/  SHF.L.U32 R23, R25.reuse, 0x2, RZ ;  /* 0x0000000219177819 */ /* 0x040fe400000006ff */
[----:B0-----:R-:W-:Y:S02]  /*30c0*/  SHF.L.U64.HI R13, R25, 0x2, R24 ;  /* 0x00000002190d7819 */ /* 0x001fe40000010218 */
[-C--:B------:R-:W-:Y:S02]  /*30d0*/  IADD3 R18, P0, PT, R30, R23.reuse, RZ ;  /* 0x000000171e127210 */ /* 0x080fe40007f1e0ff */
[----:B------:R-:W-:-:S03]  /*30e0*/  IADD3 R22, P1, PT, R20, R23, RZ ;  /* 0x0000001714167210 */ /* 0x000fc60007f3e0ff */
[--C-:B------:R-:W-:Y:S02]  /*30f0*/  IMAD.X R19, R31, 0x1, R13.reuse, P0 ;  /* 0x000000011f137824 */ /* 0x100fe400000e060d */
[----:B------:R-:W-:-:S03]  /*3100*/  IMAD.X R23, R21, 0x1, R13, P1 ;  /* 0x0000000115177824 */ /* 0x000fc600008e060d */
[----:B------:R-:W2:Y:S04]  /*3110*/  LDG.E R6, desc[UR8][R18.64] ;  /* 0x0000000812067981 */ /* 0x000ea8000c1e1900 */
[----:B------:R-:W2:Y:S01]  /*3120*/  LDG.E R8, desc[UR8][R22.64] ;  /* 0x0000000816087981 */ /* 0x000ea2000c1e1900 */
[C---:B------:R-:W-:Y:S02]  /*3130*/  IADD3 R14, P1, PT, R4.reuse, R18, RZ ;  /* 0x00000012040e7210 */ /* 0x040fe40007f3e0ff */
[----:B------:R-:W-:Y:S02]  /*3140*/  LEA R16, P0, R25, R10, 0x1 ;  /* 0x0000000a19107211 */ /* 0x000fe400078008ff */
[----:B------:R-:W-:Y:S01]  /*3150*/  IADD3 R12, P2, PT, R4, R22, RZ ;  /* 0x00000016040c7210 */ /* 0x000fe20007f5e0ff */
[----:B------:R-:W-:Y:S01]  /*3160*/  IMAD.X R15, R5, 0x1, R19, P1 ;  /* 0x00000001050f7824 */ /* 0x000fe200008e0613 */
[----:B------:R-:W-:-:S03]  /*3170*/  LEA.HI.X R17, R25, R11, R24, 0x1, P0 ;  /* 0x0000000b19117211 */ /* 0x000fc600000f0c18 */
[----:B------:R-:W-:Y:S02]  /*3180*/  IMAD.X R13, R5, 0x1, R23, P2 ;  /* 0x00000001050d7824 */ /* 0x000fe400010e0617 */
[----:B--2---:R-:W-:-:S05]  /*3190*/  FFMA.FTZ R6, -R9, R8, R6 ;  /* 0x0000000809067223 */ /* 0x004fca0000010106 */
[----:B------:R-:W-:-:S04]  /*31a0*/  F2FP.BF16.F32.PACK_AB R6, RZ, R6 ;  /* 0x00000006ff06723e */ /* 0x000fc800000010ff */
[----:B------:R-:W-:-:S05]  /*31b0*/  PRMT R19, R6, 0x7610, R19 ;  /* 0x0000761006137816 */ /* 0x000fca0000000013 */
[----:B------:R0:W-:Y:S04]  /*31c0*/  STG.E.U16 desc[UR8][R16.64], R19 ;  /* 0x0000001310007986 */ /* 0x0001e8000c101508 */
[----:B------:R-:W2:Y:S04]  /*31d0*/  LDG.E R6, desc[UR8][R14.64] ;  /* 0x000000080e067981 */ /* 0x000ea8000c1e1900 */
[----:B------:R-:W2:Y:S01]  /*31e0*/  LDG.E R8, desc[UR8][R12.64] ;  /* 0x000000080c087981 */ /* 0x000ea2000c1e1900 */
[----:B------:R-:W-:Y:S02]  /*31f0*/  IADD3 R26, P0, PT, R7, R16, RZ ;  /* 0x00000010071a7210 */ /* 0x000fe40007f1e0ff */
[----:B------:R-:W-:-:S02]  /*3200*/  IADD3 R18, P2, PT, R4, R12, RZ ;  /* 0x0000000c04127210 */ /* 0x000fc40007f5e0ff */
[----:B------:R-:W-:Y:S01]  /*3210*/  IADD3 R22, P1, PT, R4, R14, RZ ;  /* 0x0000000e04167210 */ /* 0x000fe20007f3e0ff */
[----:B------:R-:W-:Y:S01]  /*3220*/  IMAD.X R27, R0, 0x1, R17, P0 ;  /* 0x00000001001b7824 */ /* 0x000fe200000e0611 */
[----:B0-----:R-:W-:-:S03]  /*3230*/  IADD3.X R19, PT, PT, R5, R13, RZ, P2, !PT ;  /* 0x0000000d05137210 */ /* 0x001fc600017fe4ff */
        /* <DEDUP_REMOVED lines=10> */
[----:B0-----:R-:W-:Y:S02]  /*32e0*/  IMAD.X R13, R0, 0x1, R27, P0 ;  /* 0x00000001000d7824 */ /* 0x001fe400000e061b */
[C---:B------:R-:W-:Y:S02]  /*32f0*/  IMAD.X R15, R5.reuse, 0x1, R23, P1 ;  /* 0x00000001050f7824 */ /* 0x040fe400008e0617 */
[----:B------:R-:W-:Y:S02]  /*3300*/  IMAD.X R17, R5, 0x1, R19, P2 ;  /* 0x0000000105117824 */ /* 0x000fe400010e0613 */
[----:B--2---:R-:W-:-:S05]  /*3310*/  FFMA.FTZ R6, -R9, R8, R6 ;  /* 0x0000000809067223 */ /* 0x004fca0000010106 */
[----:B------:R-:W-:-:S04]  /*3320*/  F2FP.BF16.F32.PACK_AB R6, RZ, R6 ;  /* 0x00000006ff06723e */ /* 0x000fc800000010ff */
[----:B------:R-:W-:-:S05]  /*3330*/  PRMT R8, R6, 0x7610, R8 ;  /* 0x0000761006087816 */ /* 0x000fca0000000008 */
[----:B------:R0:W-:Y:S04]  /*3340*/  STG.E.U16 desc[UR8][R12.64], R8 ;  /* 0x000000080c007986 */ /* 0x0001e8000c101508 */
[----:B------:R-:W2:Y:S04]  /*3350*/  LDG.E R14, desc[UR8][R14.64] ;  /* 0x000000080e0e7981 */ /* 0x000ea8000c1e1900 */
[----:B------:R-:W2:Y:S01]  /*3360*/  LDG.E R16, desc[UR8][R16.64] ;  /* 0x0000000810107981 */ /* 0x000ea2000c1e1900 */
[----:B------:R-:W-:-:S05]  /*3370*/  IADD3 R18, P0, PT, R7, R12, RZ ;  /* 0x0000000c07127210 */ /* 0x000fca0007f1e0ff */
[----:B------:R-:W-:Y:S01]  /*3380*/  IMAD.X R19, R0, 0x1, R13, P0 ;  /* 0x0000000100137824 */ /* 0x000fe200000e060d */
[----:B------:R-:W-:-:S05]  /*3390*/  IADD3 R25, P0, PT, R4, R25, RZ ;  /* 0x0000001904197210 */ /* 0x000fca0007f1e0ff */
[----:B------:R-:W-:Y:S01]  /*33a0*/  IMAD.X R24, R5, 0x1, R24, P0 ;  /* 0x0000000105187824 */ /* 0x000fe200000e0618 */
[----:B------:R-:W-:-:S04]  /*33b0*/  ISETP.GE.U32.AND P0, PT, R25, R2, PT ;  /* 0x000000021900720c */ /* 0x000fc80003f06070 */
[----:B------:R-:W-:Y:S01]  /*33c0*/  ISETP.GE.AND.EX P0, PT, R24, R3, PT, P0 ;  /* 0x000000031800720c */ /* 0x000fe20003f06300 */
[----:B--2---:R-:W-:-:S05]  /*33d0*/  FFMA.FTZ R6, -R9, R16, R14 ;  /* 0x0000001009067223 */ /* 0x004fca000001010e */
[----:B------:R-:W-:-:S05]  /*33e0*/  F2FP.BF16.F32.PACK_AB R6, RZ, R6 ;  /* 0x00000006ff06723e */ /* 0x000fca00000010ff */
[----:B------:R0:W-:Y:S02]  /*33f0*/  STG.E.U16 desc[UR8][R18.64], R6 ;  /* 0x0000000612007986 */ /* 0x0001e4000c101508 */
[----:B------:R-:W-:Y:S05]  /*3400*/  @!P0 BRA `(.L_x_5757) ;  /* 0xfffffffc00288947 */ /* 0x000fea000383ffff */
[----:B------:R-:W-:Y:S05]  /*3410*/  EXIT ;  /* 0x000000000000794d */ /* 0x000fea0003800000 */
.L_x_5736:
[----:B------:R-:W0:Y:S02]  /*3420*/  LDC.64 R2, c[0x0][0x398] ;  /* 0x0000e600ff027b82 */ /* 0x000e240000000a00 */
[----:B0-----:R-:W-:-:S04]  /*3430*/  ISETP.GT.U32.AND P0, PT, R2, 0x7ffffffe, PT ;  /* 0x7ffffffe0200780c */ /* 0x001fc80003f04070 */
[----:B------:R-:W-:-:S13]  /*3440*/  ISETP.GT.AND.EX P0, PT, R3, RZ, PT, P0 ;  /* 0x000000ff0300720c */ /* 0x000fda0003f04300 */
[----:B------:R-:W-:Y:S05]  /*3450*/  @P0 BRA `(.L_x_5758) ;  /* 0x00000004002c0947 */ /* 0x000fea0003800000 */
[----:B-1----:R-:W-:Y:S01]  /*3460*/  IMAD.SHL.U32 R6, R7, 0x4, RZ ;  /* 0x0000000407067824 */ /* 0x002fe200078e00ff */
[----:B------:R-:W-:Y:S03]  /*3470*/  BSSY.RECONVERGENT B0, `(.L_x_5759) ;  /* 0x000003b000007945 */ /* 0x000fe60003800200 */
[----:B------:R-:W0:Y:S01]  /*3480*/  I2F.U32.RP R8, R6 ;  /* 0x0000000600087306 */ /* 0x000e220000209000 */
[----:B------:R-:W-:Y:S01]  /*3490*/  IMAD.MOV R3, RZ, RZ, -R6 ;  /* 0x000000ffff037224 */ /* 0x000fe200078e0a06 */
[----:B------:R-:W-:-:S06]  /*34a0*/  ISETP.NE.U32.AND P1, PT, R6, RZ, PT ;  /* 0x000000ff0600720c */ /* 0x000fcc0003f25070 */
[----:B0-----:R-:W0:Y:S02]  /*34b0*/  MUFU.RCP R8, R8 ;  /* 0x0000000800087308 */ /* 0x001e240000001000 */
[----:B0-----:R-:W-:-:S06]  /*34c0*/  IADD3 R4, PT, PT, R8, 0xffffffe, RZ ;  /* 0x0ffffffe08047810 */ /* 0x001fcc0007ffe0ff */
[----:B------:R0:W1:Y:S02]  /*34d0*/  F2I.FTZ.U32.TRUNC.NTZ R5, R4 ;  /* 0x0000000400057305 */ /* 0x000064000021f000 */
[----:B0-----:R-:W-:Y:S02]  /*34e0*/  IMAD.MOV.U32 R4, RZ, RZ, RZ ;  /* 0x000000ffff047224 */ /* 0x001fe400078e00ff */
[----:B-1----:R-:W-:-:S04]  /*34f0*/  IMAD R3, R3, R5, RZ ;  /* 0x0000000503037224 */ /* 0x002fc800078e02ff */
        /* <DEDUP_REMOVED lines=8> */
[----:B------:R-:W-:-:S05]  /*3580*/  @!P1 LOP3.LUT R3, RZ, R6, RZ, 0x33, !PT ;  /* 0x00000006ff039212 */ /* 0x000fca00078e33ff */
[----:B------:R-:W-:-:S05]  /*3590*/  IMAD.IADD R3, R2, 0x1, -R3 ;  /* 0x0000000102037824 */ /* 0x000fca00078e0a03 */
[----:B------:R-:W-:-:S13]  /*35a0*/  ISETP.GE.AND P0, PT, R26, R3, PT ;  /* 0x000000031a00720c */ /* 0x000fda0003f06270 */
[----:B------:R-:W-:Y:S05]  /*35b0*/  @P0 BRA `(.L_x_5760) ;  /* 0x0000000000980947 */ /* 0x000fea0003800000 */
.L_x_5761:
[----:B------:R-:W-:Y:S01]  /*35c0*/  IADD3 R17, PT, PT, R7, R26, RZ ;  /* 0x0000001a07117210 */ /* 0x000fe20007ffe0ff */
[----:B------:R-:W-:-:S04]  /*35d0*/  IMAD.WIDE.U32 R18, R26, 0x4, R20 ;  /* 0x000000041a127825 */ /* 0x000fc800078e0014 */
[----:B------:R-:W-:Y:S02]  /*35e0*/  IMAD.IADD R15, R17, 0x1, R7 ;  /* 0x00000001110f7824 */ /* 0x000fe400078e0207 */
[----:B--2---:R-:W-:Y:S01]  /*35f0*/  IMAD.WIDE.U32 R22, R26, 0x4, R30 ;  /* 0x000000041a167825 */ /* 0x004fe200078e001e */
[----:B------:R-:W2:Y:S03]  /*3600*/  LDG.E R18, desc[UR8][R18.64] ;  /* 0x0000000812127981 */ /* 0x000ea6000c1e1900 */
[----:B------:R-:W-:Y:S02]  /*3610*/  IMAD.IADD R13, R15, 0x1, R7 ;  /* 0x000000010f0d7824 */ /* 0x000fe400078e0207 */
[C---:B------:R-:W-:Y:S01]  /*3620*/  IMAD.WIDE.U32 R24, R17.reuse, 0x4, R20 ;  /* 0x0000000411187825 */ /* 0x040fe200078e0014 */
[----:B------:R-:W2:Y:S03]  /*3630*/  LDG.E R22, desc[UR8][R22.64] ;  /* 0x0000000816167981 */ /* 0x000ea6000c1e1900 */
[----:B------:R-:W-:-:S02]  /*3640*/  IMAD.WIDE.U32 R28, R17, 0x4, R30 ;  /* 0x00000004111c7825 */ /* 0x000fc400078e001e */
[----:B------:R-:W3:Y:S02]  /*3650*/  LDG.E R24, desc[UR8][R24.64] ;  /* 0x0000000818187981 */ /* 0x000ee4000c1e1900 */
[C---:B------:R-:W-:Y:S02]  /*3660*/  IMAD.WIDE.U32 R32, R15.reuse, 0x4, R20 ;  /* 0x000000040f207825 */ /* 0x040fe400078e0014 */
[----:B------:R-:W3:Y:S02]  /*3670*/  LDG.E R29, desc[UR8][R28.64] ;  /* 0x000000081c1d7981 */ /* 0x000ee4000c1e1900 */
[----:B------:R-:W-:Y:S02]  /*3680*/  IMAD.WIDE.U32 R34, R15, 0x4, R30 ;  /* 0x000000040f227825 */ /* 0x000fe400078e001e */
[----:B------:R-:W4:Y:S02]  /*3690*/  LDG.E R32, desc[UR8][R32.64] ;  /* 0x0000000820207981 */ /* 0x000f24000c1e1900 */
[----:B------:R-:W-:-:S02]  /*36a0*/  IMAD.WIDE.U32 R36, R13, 0x4, R20 ;  /* 0x000000040d247825 */ /* 0x000fc400078e0014 */
[----:B------:R-:W4:Y:S02]  /*36b0*/  LDG.E R35, desc[UR8][R34.64] ;  /* 0x0000000822237981 */ /* 0x000f24000c1e1900 */
[----:B------:R-:W-:Y:S02]  /*36c0*/  IMAD.WIDE.U32 R4, R13, 0x4, R30 ;  /* 0x000000040d047825 */ /* 0x000fe400078e001e */
[----:B------:R-:W5:Y:S04]  /*36d0*/  LDG.E R36, desc[UR8][R36.64] ;  /* 0x0000000824247981 */ /* 0x000f68000c1e1900 */
[----:B------:R-:W5:Y:S01]  /*36e0*/  LDG.E R5, desc[UR8][R4.64] ;  /* 0x0000000804057981 */ /* 0x000f62000c1e1900 */
[----:B------:R-:W-:-:S04]  /*36f0*/  IMAD.WIDE.U32 R16, R17, 0x2, R10 ;  /* 0x0000000211107825 */ /* 0x000fc800078e000a */
[----:B--2---:R-:W-:-:S05]  /*3700*/  FFMA.FTZ R18, -R9, R18, R22 ;  /* 0x0000001209127223 */ /* 0x004fca0000010116 */
[----:B------:R-:W-:Y:S01]  /*3710*/  F2FP.BF16.F32.PACK_AB R0, RZ, R18 ;  /* 0x00000012ff00723e */ /* 0x000fe200000010ff */
[----:B---3--:R-:W-:Y:S01]  /*3720*/  FFMA.FTZ R24, -R9, R24, R29 ;  /* 0x0000001809187223 */ /* 0x008fe2000001011d */
[----:B------:R-:W-:-:S04]  /*3730*/  IMAD.WIDE.U32 R18, R26, 0x2, R10 ;  /* 0x000000021a127825 */ /* 0x000fc800078e000a */
[C---:B----4-:R-:W-:Y:S01]  /*3740*/  FFMA.FTZ R6, -R9.reuse, R32, R35 ;  /* 0x0000002009067223 */ /* 0x050fe20000010123 */
[----:B------:R-:W-:Y:S01]  /*3750*/  F2FP.BF16.F32.PACK_AB R24, RZ, R24 ;  /* 0x00000018ff18723e */ /* 0x000fe200000010ff */
[----:B-----5:R-:W-:-:S03]  /*3760*/  FFMA.FTZ R8, -R9, R36, R5 ;  /* 0x0000002409087223 */ /* 0x020fc60000010105 */
[----:B------:R-:W-:Y:S01]  /*3770*/  F2FP.BF16.F32.PACK_AB R6, RZ, R6 ;  /* 0x00000006ff06723e */ /* 0x000fe200000010ff */
[--C-:B------:R-:W-:Y:S01]  /*3780*/  IMAD.WIDE.U32 R4, R15, 0x2, R10.reuse ;  /* 0x000000020f047825 */ /* 0x100fe200078e000a */
[----:B------:R0:W-:Y:S01]  /*3790*/  STG.E.U16 desc[UR8][R18.64], R0 ;  /* 0x0000000012007986 */ /* 0x0001e2000c101508 */
[----:B------:R-:W-:Y:S02]  /*37a0*/  F2FP.BF16.F32.PACK_AB R8, RZ, R8 ;  /* 0x00000008ff08723e */ /* 0x000fe400000010ff */
[C---:B------:R-:W-:Y:S01]  /*37b0*/  IMAD.WIDE.U32 R14, R13.reuse, 0x2, R10 ;  /* 0x000000020d0e7825 */ /* 0x040fe200078e000a */
[----:B------:R0:W-:Y:S03]  /*37c0*/  STG.E.U16 desc[UR8][R16.64], R24 ;  /* 0x0000001810007986 */ /* 0x0001e6000c101508 */
[----:B------:R-:W-:Y:S01]  /*37d0*/  IMAD.IADD R26, R13, 0x1, R7 ;  /* 0x000000010d1a7824 */ /* 0x000fe200078e0207 */
[----:B------:R0:W-:Y:S04]  /*37e0*/  STG.E.U16 desc[UR8][R4.64], R6 ;  /* 0x0000000604007986 */ /* 0x0001e8000c101508 */
[----:B------:R0:W-:Y:S01]  /*37f0*/  STG.E.U16 desc[UR8][R14.64], R8 ;  /* 0x000000080e007986 */ /* 0x0001e2000c101508 */
[----:B------:R-:W-:-:S13]  /*3800*/  ISETP.GE.AND P0, PT, R26, R3, PT ;  /* 0x000000031a00720c */ /* 0x000fda0003f06270 */
[----:B0-----:R-:W-:Y:S05]  /*3810*/  @!P0 BRA `(.L_x_5761) ;  /* 0xfffffffc00688947 */ /* 0x001fea000383ffff */
.L_x_5760:
[----:B------:R-:W-:Y:S05]  /*3820*/  BSYNC.RECONVERGENT B0 ;  /* 0x0000000000007941 */ /* 0x000fea0003800200 */
.L_x_5759:
[----:B------:R-:W-:-:S13]  /*3830*/  ISETP.GE.AND P0, PT, R26, R2, PT ;  /* 0x000000021a00720c */ /* 0x000fda0003f06270 */
[----:B------:R-:W-:Y:S05]  /*3840*/  @P0 EXIT ;  /* 0x000000000000094d */ /* 0x000fea0003800000 */
.L_x_5762:
[----:B------:R-:W-:-:S04]  /*3850*/  IMAD.WIDE R4, R26, 0x4, R30 ;  /* 0x000000041a047825 */ /* 0x000fc800078e021e */
[C---:B------:R-:W-:Y:S02]  /*3860*/  IMAD.WIDE R12, R26.reuse, 0x4, R20 ;  /* 0x000000041a0c7825 */ /* 0x040fe400078e0214 */
[----:B------:R-:W3:Y:S04]  /*3870*/  LDG.E R4, desc[UR8][R4.64] ;  /* 0x0000000804047981 */ /* 0x000ee8000c1e1900 */
[----:B------:R-:W3:Y:S01]  /*3880*/  LDG.E R12, desc[UR8][R12.64] ;  /* 0x000000080c0c7981 */ /* 0x000ee2000c1e1900 */
[----:B0-----:R-:W-:-:S04]  /*3890*/  IMAD.WIDE R14, R26, 0x2, R10 ;  /* 0x000000021a0e7825 */ /* 0x001fc800078e020a */
[----:B------:R-:W-:-:S05]  /*38a0*/  IMAD.IADD R26, R7, 0x1, R26 ;  /* 0x00000001071a7824 */ /* 0x000fca00078e021a */
[----:B------:R-:W-:Y:S01]  /*38b0*/  ISETP.GE.AND P0, PT, R26, R2, PT ;  /* 0x000000021a00720c */ /* 0x000fe20003f06270 */
[----:B---3--:R-:W-:-:S05]  /*38c0*/  FFMA.FTZ R0, -R9, R12, R4 ;  /* 0x0000000c09007223 */ /* 0x008fca0000010104 */
[----:B------:R-:W-:-:S05]  /*38d0*/  F2FP.BF16.F32.PACK_AB R0, RZ, R0 ;  /* 0x00000000ff00723e */ /* 0x000fca00000010ff */
[----:B------:R0:W-:Y:S02]  /*38e0*/  STG.E.U16 desc[UR8][R14.64], R0 ;  /* 0x000000000e007986 */ /* 0x0001e4000c101508 */
[----:B------:R-:W-:Y:S05]  /*38f0*/  @!P0 BRA `(.L_x_5762) ;  /* 0xfffffffc00d48947 */ /* 0x000fea000383ffff */
[----:B------:R-:W-:Y:S05]  /*3900*/  EXIT ;  /* 0x000000000000794d */ /* 0x000fea0003800000 */
.L_x_5758:
[----:B------:R-:W-:Y:S01]  /*3910*/  IMAD.SHL.U32 R8, R7, 0x4, RZ ;  /* 0x0000000407087824 */ /* 0x000fe200078e00ff */
[----:B------:R-:W0:Y:S01]  /*3920*/  LDCU.64 UR12, c[0x0][0x390] ;  /* 0x00007200ff0c77ac */ /* 0x000e220008000a00 */
[----:B------:R-:W-:Y:S01]  /*3930*/  BSSY.RECONVERGENT B0, `(.L_x_5763) ;  /* 0x00000dc000007945 */ /* 0x000fe20003800200 */
[----:B------:R-:W-:Y:S01]  /*3940*/  IMAD.MOV.U32 R24, RZ, RZ, R26 ;  /* 0x000000ffff187224 */ /* 0x000fe200078e001a */
[----:B------:R-:W3:Y:S01]  /*3950*/  I2F.U32.RP R3, R8 ;  /* 0x0000000800037306 */ /* 0x000ee20000209000 */
[-C--:B------:R-:W-:Y:S01]  /*3960*/  IADD3 R13, PT, PT, RZ, -R8.reuse, RZ ;  /* 0x80000008ff0d7210 */ /* 0x080fe20007ffe0ff */
[----:B------:R-:W4:Y:S01]  /*3970*/  LDCU.64 UR10, c[0x0][0x388] ;  /* 0x00007100ff0a77ac */ /* 0x000f220008000a00 */
[----:B------:R-:W-:Y:S02]  /*3980*/  ISETP.NE.U32.AND P2, PT, R8, RZ, PT ;  /* 0x000000ff0800720c */ /* 0x000fe40003f45070 */
[----:B------:R-:W-:-:S03]  /*3990*/  LOP3.LUT R16, RZ, R8, RZ, 0x33, !PT ;  /* 0x00000008ff107212 */ /* 0x000fc600078e33ff */
[----:B---3--:R-:W3:Y:S02]  /*39a0*/  MUFU.RCP R3, R3 ;  /* 0x0000000300037308 */ /* 0x008ee40000001000 */
[----:B---3--:R-:W-:-:S06]  /*39b0*/  VIADD R4, R3, 0xffffffe ;  /* 0x0ffffffe03047836 */ /* 0x008fcc0000000000 */
[----:B------:R3:W5:Y:S02]  /*39c0*/  F2I.FTZ.U32.TRUNC.NTZ R5, R4 ;  /* 0x0000000400057305 */ /* 0x000764000021f000 */
[----:B---3--:R-:W-:Y:S02]  /*39d0*/  IMAD.MOV.U32 R4, RZ, RZ, RZ ;  /* 0x000000ffff047224 */ /* 0x008fe400078e00ff */
[----:B-----5:R-:W-:-:S04]  /*39e0*/  IMAD R13, R13, R5, RZ ;  /* 0x000000050d0d7224 */ /* 0x020fc800078e02ff */
[----:B------:R-:W-:-:S06]  /*39f0*/  IMAD.HI.U32 R15, R5, R13, R4 ;  /* 0x0000000d050f7227 */ /* 0x000fcc00078e0004 */
[----:B------:R-:W-:-:S04]  /*3a00*/  IMAD.HI.U32 R5, R15, R2, RZ ;  /* 0x000000020f057227 */ /* 0x000fc800078e00ff */
[----:B------:R-:W-:-:S04]  /*3a10*/  IMAD.MOV R5, RZ, RZ, -R5 ;  /* 0x000000ffff057224 */ /* 0x000fc800078e0a05 */
[----:B------:R-:W-:-:S05]  /*3a20*/  IMAD R5, R8, R5, R2 ;  /* 0x0000000508057224 */ /* 0x000fca00078e0202 */
[----:B------:R-:W-:-:S13]  /*3a30*/  ISETP.GE.U32.AND P0, PT, R5, R8, PT ;  /* 0x000000080500720c */ /* 0x000fda0003f06070 */
[----:B------:R-:W-:-:S05]  /*3a40*/  @P0 IMAD.IADD R5, R5, 0x1, -R8 ;  /* 0x0000000105050824 */ /* 0x000fca00078e0a08 */
[----:B------:R-:W-:-:S13]  /*3a50*/  ISETP.GE.U32.AND P0, PT, R5, R8, PT ;  /* 0x000000080500720c */ /* 0x000fda0003f06070 */
[----:B------:R-:W-:-:S05]  /*3a60*/  @P0 IMAD.IADD R5, R5, 0x1, -R8 ;  /* 0x0000000105050824 */ /* 0x000fca00078e0a08 */
[----:B------:R-:W-:Y:S01]  /*3a70*/  SEL R3, R16, R5, !P2 ;  /* 0x0000000510037207 */ /* 0x000fe20005000000 */
[----:B------:R-:W-:-:S03]  /*3a80*/  IMAD.MOV.U32 R5, RZ, RZ, RZ ;  /* 0x000000ffff057224 */ /* 0x000fc600078e00ff */
[----:B------:R-:W-:Y:S02]  /*3a90*/  IADD3 R3, P1, PT, -R3, R2, RZ ;  /* 0x0000000203037210 */ /* 0x000fe40007f3e1ff */
[----:B------:R-:W-:Y:S02]  /*3aa0*/  SHF.R.S32.HI R2, RZ, 0x1f, R2 ;  /* 0x0000001fff027819 */ /* 0x000fe40000011402 */
[----:B------:R-:W-:Y:S02]  /*3ab0*/  ISETP.GT.U32.AND P0, PT, R3, R26, PT ;  /* 0x0000001a0300720c */ /* 0x000fe40003f04070 */
[----:B------:R-:W-:-:S04]  /*3ac0*/  IADD3.X R4, PT, PT, R2, -0x1, RZ, P1, !PT ;  /* 0xffffffff02047810 */ /* 0x000fc80000ffe4ff */
[----:B------:R-:W-:-:S13]  /*3ad0*/  ISETP.GT.AND.EX P0, PT, R4, RZ, PT, P0 ;  /* 0x000000ff0400720c */ /* 0x000fda0003f04300 */
[----:B0---4-:R-:W-:Y:S05]  /*3ae0*/  @!P0 BRA `(.L_x_5764) ;  /* 0x0000000c00008947 */ /* 0x011fea0003800000 */
[----:B--2---:R-:W-:Y:S01]  /*3af0*/  HFMA2 R23, -RZ, RZ, 0, 0 ;  /* 0x00000000ff177431 */ /* 0x004fe200000001ff */
[----:B------:R-:W-:Y:S01]  /*3b00*/  IADD3 R24, P0, PT, R8, R26, RZ ;  /* 0x0000001a08187210 */ /* 0x000fe20007f1e0ff */
[----:B------:R-:W-:Y:S03]  /*3b10*/  BSSY.RECONVERGENT B1, `(.L_x_5765) ;  /* 0x000001a000017945 */ /* 0x000fe60003800200 */
[----:B------:R-:W-:Y:S01]  /*3b20*/  ISETP.GT.U32.AND P1, PT, R3, R24, PT ;  /* 0x000000180300720c */ /* 0x000fe20003f24070 */
[----:B------:R-:W-:Y:S01]  /*3b30*/  IMAD.X R5, RZ, RZ, R23, P0 ;  /* 0x000000ffff057224 */ /* 0x000fe200000e0617 */
[----:B------:R-:W-:-:S04]  /*3b40*/  ISETP.GE.U32.AND P0, PT, R24, R3, PT ;  /* 0x000000031800720c */ /* 0x000fc80003f06070 */
[CC--:B------:R-:W-:Y:S02]  /*3b50*/  ISETP.GT.U32.AND.EX P1, PT, R4.reuse, R5.reuse, PT, P1 ;  /* 0x000000050400720c */ /* 0x0c0fe40003f24110 */
[----:B------:R-:W-:Y:S02]  /*3b60*/  ISETP.GE.U32.AND.EX P0, PT, R5, R4, PT, P0 ;  /* 0x000000040500720c */ /* 0x000fe40003f06100 */
[-C--:B------:R-:W-:Y:S02]  /*3b70*/  SEL R13, R3, R24.reuse, P1 ;  /* 0x00000018030d7207 */ /* 0x080fe40000800000 */
[----:B------:R-:W-:Y:S02]  /*3b80*/  SEL R22, RZ, 0x1, P0 ;  /* 0x00000001ff167807 */ /* 0x000fe40000000000 */
[----:B-1----:R-:W-:Y:S02]  /*3b90*/  SEL R6, R4, R5, P1 ;  /* 0x0000000504067207 */ /* 0x002fe40000800000 */
[----:B------:R-:W-:-:S04]  /*3ba0*/  IADD3 R14, P0, P1, R13, -R24, -R22 ;  /* 0x800000180d0e7210 */ /* 0x000fc8000791e816 */
[----:B------:R-:W-:-:S04]  /*3bb0*/  IADD3.X R12, PT, PT, R6, -0x1, ~R5, P0, P1 ;  /* 0xffffffff060c7810 */ /* 0x000fc800007e2c05 */
[----:B------:R-:W-:-:S13]  /*3bc0*/  ISETP.NE.U32.AND P0, PT, R12, RZ, PT ;  /* 0x000000ff0c00720c */ /* 0x000fda0003f05070 */
[----:B------:R-:W-:Y:S05]  /*3bd0*/  @P0 BRA `(.L_x_5766) ;  /* 0x00000000002c0947 */ /* 0x000fea0003800000 */
[----:B------:R-:W-:-:S04]  /*3be0*/  IMAD.HI.U32 R12, R15, R14, RZ ;  /* 0x0000000e0f0c7227 */ /* 0x000fc800078e00ff */
[----:B------:R-:W-:-:S04]  /*3bf0*/  IMAD.MOV R13, RZ, RZ, -R12 ;  /* 0x000000ffff0d7224 */ /* 0x000fc800078e0a0c */
[----:B------:R-:W-:-:S05]  /*3c00*/  IMAD R13, R8, R13, R14 ;  /* 0x0000000d080d7224 */ /* 0x000fca00078e020e */
[----:B------:R-:W-:-:S13]  /*3c10*/  ISETP.GE.U32.AND P0, PT, R13, R8, PT ;  /* 0x000000080d00720c */ /* 0x000fda0003f06070 */
[----:B------:R-:W-:Y:S02]  /*3c20*/  @P0 IMAD.IADD R13, R13, 0x1, -R8 ;  /* 0x000000010d0d0824 */ /* 0x000fe400078e0a08 */
[----:B------:R-:W-:-:S03]  /*3c30*/  @P0 VIADD R12, R12, 0x1 ;  /* 0x000000010c0c0836 */ /* 0x000fc60000000000 */
[----:B------:R-:W-:Y:S01]  /*3c40*/  ISETP.GE.U32.AND P1, PT, R13, R8, PT ;  /* 0x000000080d00720c */ /* 0x000fe20003f26070 */
[----:B------:R-:W-:-:S12]  /*3c50*/  IMAD.MOV.U32 R13, RZ, RZ, RZ ;  /* 0x000000ffff0d7224 */ /* 0x000fd800078e00ff */
[----:B------:R-:W-:-:S05]  /*3c60*/  @P1 VIADD R12, R12, 0x1 ;  /* 0x000000010c0c1836 */ /* 0x000fca0000000000 */
[----:B------:R-:W-:Y:S01]  /*3c70*/  SEL R12, R16, R12, !P2 ;  /* 0x0000000c100c7207 */ /* 0x000fe20005000000 */
[----:B------:R-:W-:Y:S06]  /*3c80*/  BRA `(.L_x_5767) ;  /* 0x0000000000087947 */ /* 0x000fec0003800000 */
.L_x_5766:
[----:B------:R-:W-:-:S07]  /*3c90*/  MOV R6, 0x3cb0 ;  /* 0x00003cb000067802 */ /* 0x000fce0000000f00 */
[----:B------:R-:W-:Y:S05]  /*3ca0*/  CALL.REL.NOINC `($__internal_24_$__cuda_sm20_div_u64) ;  /* 0x0000001400c47944 */ /* 0x000fea0003c00000 */
.L_x_5767:
[----:B------:R-:W-:Y:S05]  /*3cb0*/  BSYNC.RECONVERGENT B1 ;  /* 0x0000000000017941 */ /* 0x000fea0003800200 */
.L_x_5765:
[----:B------:R-:W-:Y:S01]  /*3cc0*/  IADD3 R22, P0, PT, R12, R22, RZ ;  /* 0x000000160c167210 */ /* 0x000fe20007f1e0ff */
[----:B------:R-:W-:Y:S03]  /*3cd0*/  BSSY.RECONVERGENT B1, `(.L_x_5768) ;  /* 0x0000030000017945 */ /* 0x000fe60003800200 */
[----:B------:R-:W-:Y:S02]  /*3ce0*/  LOP3.LUT R6, R22, 0x1, RZ, 0xc0, !PT ;  /* 0x0000000116067812 */ /* 0x000fe400078ec0ff */
[----:B------:R-:W-:Y:S02]  /*3cf0*/  IADD3.X R12, PT, PT, RZ, R13, RZ, P0, !PT ;  /* 0x0000000dff0c7210 */ /* 0x000fe400007fe4ff */
[----:B------:R-:W-:Y:S02]  /*3d00*/  ISETP.NE.U32.AND P0, PT, R6, 0x1, PT ;  /* 0x000000010600780c */ /* 0x000fe40003f05070 */
[----:B------:R-:W-:-:S02]  /*3d10*/  ISETP.NE.U32.AND P1, PT, R22, RZ, PT ;  /* 0x000000ff1600720c */ /* 0x000fc40003f25070 */
[----:B------:R-:W-:Y:S02]  /*3d20*/  ISETP.NE.U32.AND.EX P0, PT, RZ, RZ, PT, P0 ;  /* 0x000000ffff00720c */ /* 0x000fe40003f05100 */
[----:B------:R-:W-:-:S11]  /*3d30*/  ISETP.NE.AND.EX P1, PT, R12, RZ, PT, P1 ;  /* 0x000000ff0c00720c */ /* 0x000fd60003f25310 */
[----:B------:R-:W-:Y:S05]  /*3d40*/  @!P0 BRA `(.L_x_5769) ;  /* 0x0000000000a08947 */ /* 0x000fea0003800000 */
[C---:B------:R-:W-:Y:S01]  /*3d50*/  IMAD.SHL.U32 R13, R26.reuse, 0x4, RZ ;  /* 0x000000041a0d7824 */ /* 0x040fe200078e00ff */
[----:B------:R-:W-:-:S04]  /*3d60*/  SHF.L.U64.HI R15, R26, 0x2, R23 ;  /* 0x000000021a0f7819 */ /* 0x000fc80000010217 */
[-C--:B------:R-:W-:Y:S02]  /*3d70*/  IADD3 R32, P0, PT, R20, R13.reuse, RZ ;  /* 0x0000000d14207210 */ /* 0x080fe40007f1e0ff */
[----:B------:R-:W-:-:S03]  /*3d80*/  IADD3 R30, P2, PT, R30, R13, RZ ;  /* 0x0000000d1e1e7210 */ /* 0x000fc60007f5e0ff */
[--C-:B------:R-:W-:Y:S02]  /*3d90*/  IMAD.X R33, R21, 0x1, R15.reuse, P0 ;  /* 0x0000000115217824 */ /* 0x100fe400000e060f */
[----:B------:R-:W-:Y:S02]  /*3da0*/  IMAD.X R31, R31, 0x1, R15, P2 ;  /* 0x000000011f1f7824 */ /* 0x000fe400010e060f */
[C---:B------:R-:W-:Y:S02]  /*3db0*/  IMAD.WIDE R34, R7.reuse, 0x4, R32 ;  /* 0x0000000407227825 */ /* 0x040fe400078e0220 */
[----:B------:R-:W2:Y:S02]  /*3dc0*/  LDG.E R32, desc[UR8][R32.64] ;  /* 0x0000000820207981 */ /* 0x000ea4000c1e1900 */
[C---:B------:R-:W-:Y:S02]  /*3dd0*/  IMAD.WIDE R14, R7.reuse, 0x4, R30 ;  /* 0x00000004070e7825 */ /* 0x040fe400078e021e */
[----:B------:R0:W2:Y:S02]  /*3de0*/  LDG.E R6, desc[UR8][R30.64] ;  /* 0x000000081e067981 */ /* 0x0000a4000c1e1900 */
[----:B------:R-:W-:-:S02]  /*3df0*/  IMAD.WIDE R12, R7, 0x4, R34 ;  /* 0x00000004070c7825 */ /* 0x000fc400078e0222 */
[----:B------:R-:W3:Y:S02]  /*3e00*/  LDG.E R34, desc[UR8][R34.64] ;  /* 0x0000000822227981 */ /* 0x000ee4000c1e1900 */
[C---:B------:R-:W-:Y:S02]  /*3e10*/  IMAD.WIDE R16, R7.reuse, 0x4, R14 ;  /* 0x0000000407107825 */ /* 0x040fe400078e020e */
[----:B------:R-:W3:Y:S02]  /*3e20*/  LDG.E R15, desc[UR8][R14.64] ;  /* 0x000000080e0f7981 */ /* 0x000ee4000c1e1900 */
[C---:B------:R-:W-:Y:S02]  /*3e30*/  IMAD.WIDE R18, R7.reuse, 0x4, R12 ;  /* 0x0000000407127825 */ /* 0x040fe400078e020c */
[----:B------:R-:W4:Y:S02]  /*3e40*/  LDG.E R12, desc[UR8][R12.64] ;  /* 0x000000080c0c7981 */ /* 0x000f24000c1e1900 */
[----:B------:R-:W-:-:S02]  /*3e50*/  IMAD.WIDE R20, R7, 0x4, R16 ;  /* 0x0000000407147825 */ /* 0x000fc400078e0210 */
[----:B------:R-:W5:Y:S04]  /*3e60*/  LDG.E R18, desc[UR8][R18.64] ;  /* 0x0000000812127981 */ /* 0x000f68000c1e1900 */
[----:B------:R-:W5:Y:S04]  /*3e70*/  LDG.E R21, desc[UR8][R20.64] ;  /* 0x0000000814157981 */ /* 0x000f68000c1e1900 */
[----:B------:R-:W4:Y:S01]  /*3e80*/  LDG.E R17, desc[UR8][R16.64] ;  /* 0x0000000810117981 */ /* 0x000f22000c1e1900 */
[----:B------:R-:W-:-:S04]  /*3e90*/  LEA R10, P0, R26, R10, 0x1 ;  /* 0x0000000a1a0a7211 */ /* 0x000fc800078008ff */
[----:B------:R-:W-:-:S03]  /*3ea0*/  LEA.HI.X R11, R26, R11, R23, 0x1, P0 ;  /* 0x0000000b1a0b7211 */ /* 0x000fc600000f0c17 */
[----:B0-----:R-:W-:-:S04]  /*3eb0*/  IMAD.WIDE R30, R7, 0x2, R10 ;  /* 0x00000002071e7825 */ /* 0x001fc800078e020a */
[----:B------:R-:W-:Y:S02]  /*3ec0*/  IMAD.MOV.U32 R26, RZ, RZ, R24 ;  /* 0x000000ffff1a7224 */ /* 0x000fe400078e0018 */
[C---:B--2---:R-:W-:Y:S01]  /*3ed0*/  FFMA.FTZ R6, -R9.reuse, R32, R6 ;  /* 0x0000002009067223 */ /* 0x044fe20000010106 */
[----:B---3--:R-:W-:Y:S01]  /*3ee0*/  FFMA.FTZ R34, -R9, R34, R15 ;  /* 0x0000002209227223 */ /* 0x008fe2000001010f */
[----:B------:R-:W-:-:S03]  /*3ef0*/  IMAD.WIDE R14, R7, 0x2, R30 ;  /* 0x00000002070e7825 */ /* 0x000fc600078e021e */
[----:B------:R-:W-:Y:S02]  /*3f00*/  F2FP.BF16.F32.PACK_AB R6, RZ, R6 ;  /* 0x00000006ff06723e */ /* 0x000fe400000010ff */
[----:B------:R-:W-:Y:S01]  /*3f10*/  F2FP.BF16.F32.PACK_AB R34, RZ, R34 ;  /* 0x00000022ff22723e */ /* 0x000fe200000010ff */
[C---:B-----5:R-:W-:Y:S01]  /*3f20*/  FFMA.FTZ R23, -R9.reuse, R18, R21 ;  /* 0x0000001209177223 */ /* 0x060fe20000010115 */
[----:B----4-:R-:W-:-:S04]  /*3f30*/  FFMA.FTZ R22, -R9, R12, R17 ;  /* 0x0000000c09167223 */ /* 0x010fc80000010111 */
[----:B------:R-:W-:Y:S01]  /*3f40*/  F2FP.BF16.F32.PACK_AB R23, RZ, R23 ;  /* 0x00000017ff17723e */ /* 0x000fe200000010ff */
[----:B------:R-:W-:Y:S01]  /*3f50*/  IMAD.WIDE R12, R7, 0x2, R14 ;  /* 0x00000002070c7825 */ /* 0x000fe200078e020e */
[----:B------:R-:W-:Y:S02]  /*3f60*/  F2FP.BF16.F32.PACK_AB R22, RZ, R22 ;  /* 0x00000016ff16723e */ /* 0x000fe400000010ff */
[----:B------:R-:W-:Y:S01]  /*3f70*/  PRMT R16, R23, 0x7610, R16 ;  /* 0x0000761017107816 */ /* 0x000fe20000000010 */
[----:B------:R0:W-:Y:S04]  /*3f80*/  STG.E.U16 desc[UR8][R10.64], R6 ;  /* 0x000000060a007986 */ /* 0x0001e8000c101508 */
[----:B------:R0:W-:Y:S04]  /*3f90*/  STG.E.U16 desc[UR8][R30.64], R34 ;  /* 0x000000221e007986 */ /* 0x0001e8000c101508 */
[----:B------:R0:W-:Y:S04]  /*3fa0*/  STG.E.U16 desc[UR8][R14.64], R22 ;  /* 0x000000160e007986 */ /* 0x0001e8000c101508 */
[----:B------:R0:W-:Y:S01]  /*3fb0*/  STG.E.U16 desc[UR8][R12.64], R16 ;  /* 0x000000100c007986 */ /* 0x0001e2000c101508 */
[----:B------:R-:W-:-:S07]  /*3fc0*/  IMAD.MOV.U32 R23, RZ, RZ, R5 ;  /* 0x000000ffff177224 */ /* 0x000fce00078e0005 */
.L_x_5769:
[----:B------:R-:W-:Y:S05]  /*3fd0*/  BSYNC.RECONVERGENT B1 ;  /* 0x0000000000017941 */ /* 0x000fea0003800200 */
.L_x_5768:
[----:B------:R-:W-:Y:S05]  /*3fe0*/  @!P1 BRA `(.L_x_5764) ;  /* 0x0000000400c09947 */ /* 0x000fea0003800000 */
[----:B------:R-:W1:Y:S01]  /*3ff0*/  LDCU.64 UR6, c[0x0][0x380] ;  /* 0x00007000ff0677ac */ /* 0x000e620008000a00 */
[C---:B------:R-:W-:Y:S01]  /*4000*/  IMAD.SHL.U32 R5, R26.reuse, 0x2, RZ ;  /* 0x000000021a057824 */ /* 0x040fe200078e00ff */
[C-C-:B------:R-:W-:Y:S01]  /*4010*/  SHF.L.U64.HI R25, R26.reuse, 0x1, R23.reuse ;  /* 0x000000011a197819 */ /* 0x140fe20000010217 */
[----:B------:R-:W-:Y:S01]  /*4020*/  IMAD.MOV.U32 R24, RZ, RZ, R26 ;  /* 0x000000ffff187224 */ /* 0x000fe200078e001a */
[----:B0-----:R-:W-:Y:S02]  /*4030*/  SHF.L.U64.HI R15, R26, 0x2, R23 ;  /* 0x000000021a0f7819 */ /* 0x001fe40000010217 */
[----:B------:R-:W-:Y:S02]  /*4040*/  LEA R14, P0, R28, R5, 0x1 ;  /* 0x000000051c0e7211 */ /* 0x000fe400078008ff */
[----:B------:R-:W-:Y:S02]  /*4050*/  SHF.L.U32 R5, R26, 0x2, RZ ;  /* 0x000000021a057819 */ /* 0x000fe400000006ff */
[----:B------:R-:W-:-:S02]  /*4060*/  LEA.HI.X R25, R28, R25, R0, 0x1, P0 ;  /* 0x000000191c197211 */ /* 0x000fc400000f0c00 */
[----:B------:R-:W-:Y:S01]  /*4070*/  LEA R6, P0, R28, R5, 0x2 ;  /* 0x000000051c067211 */ /* 0x000fe200078010ff */
[----:B------:R-:W-:-:S03]  /*4080*/  IMAD.MOV.U32 R5, RZ, RZ, R23 ;  /* 0x000000ffff057224 */ /* 0x000fc600078e0017 */
[----:B------:R-:W-:Y:S02]  /*4090*/  LEA.HI.X R15, R28, R15, R0, 0x2, P0 ;  /* 0x0000000f1c0f7211 */ /* 0x000fe400000f1400 */
[----:B-1----:R-:W-:-:S04]  /*40a0*/  IADD3 R14, P1, PT, R14, UR6, RZ ;  /* 0x000000060e0e7c10 */ /* 0x002fc8000ff3e0ff */
[----:B------:R-:W-:-:S09]  /*40b0*/  IADD3.X R25, PT, PT, R25, UR7, RZ, P1, !PT ;  /* 0x0000000719197c10 */ /* 0x000fd20008ffe4ff */
.L_x_5770:
[C---:B------:R-:W-:Y:S02]  /*40c0*/  IADD3 R16, P0, PT, R6.reuse, UR10, RZ ;  /* 0x0000000a06107c10 */ /* 0x040fe4000ff1e0ff */
[----:B------:R-:W-:Y:S02]  /*40d0*/  IADD3 R22, P1, PT, R6, UR12, RZ ;  /* 0x0000000c06167c10 */ /* 0x000fe4000ff3e0ff */
[C---:B------:R-:W-:Y:S02]  /*40e0*/  IADD3.X R17, PT, PT, R15.reuse, UR11, RZ, P0, !PT ;  /* 0x0000000b0f117c10 */ /* 0x040fe400087fe4ff */
[----:B------:R-:W-:Y:S02]  /*40f0*/  IADD3.X R23, PT, PT, R15, UR13, RZ, P1, !PT ;  /* 0x0000000d0f177c10 */ /* 0x000fe40008ffe4ff */
[C---:B------:R-:W-:Y:S01]  /*4100*/  IADD3 R26, P0, PT, R8.reuse, R16, RZ ;  /* 0x00000010081a7210 */ /* 0x040fe20007f1e0ff */
[----:B------:R0:W2:Y:S01]  /*4110*/  LDG.E R30, desc[UR8][R16.64] ;  /* 0x00000008101e7981 */ /* 0x0000a2000c1e1900 */
[----:B------:R-:W-:-:S03]  /*4120*/  IADD3 R20, P1, PT, R8, R22, RZ ;  /* 0x0000001608147210 */ /* 0x000fc60007f3e0ff */
[----:B------:R-:W-:Y:S01]  /*4130*/  IMAD.X R27, RZ, RZ, R17, P0 ;  /* 0x000000ffff1b7224 */ /* 0x000fe200000e0611 */
[----:B------:R-:W2:Y:S01]  /*4140*/  LDG.E R22, desc[UR8][R22.64] ;  /* 0x0000000816167981 */ /* 0x000ea2000c1e1900 */
[----:B------:R-:W-:Y:S01]  /*4150*/  IMAD.X R21, RZ, RZ, R23, P1 ;  /* 0x000000ffff157224 */ /* 0x000fe200008e0617 */
[C---:B------:R-:W-:Y:S02]  /*4160*/  IADD3 R10, P0, PT, R8.reuse, R26, RZ ;  /* 0x0000001a080a7210 */ /* 0x040fe40007f1e0ff */
[----:B------:R-:W3:Y:S01]  /*4170*/  LDG.E R26, desc[UR8][R26.64] ;  /* 0x000000081a1a7981 */ /* 0x000ee2000c1e1900 */
[C---:B------:R-:W-:Y:S02]  /*4180*/  IADD3 R12, P1, PT, R8.reuse, R20, RZ ;  /* 0x00000014080c7210 */ /* 0x040fe40007f3e0ff */
[----:B------:R-:W-:Y:S01]  /*4190*/  IMAD.X R11, RZ, RZ, R27, P0 ;  /* 0x000000ffff0b7224 */ /* 0x000fe200000e061b */
[----:B------:R-:W3:Y:S01]  /*41a0*/  LDG.E R31, desc[UR8][R20.64] ;  /* 0x00000008141f7981 */ /* 0x000ee2000c1e1900 */
[C---:B------:R-:W-:Y:S01]  /*41b0*/  IADD3 R18, P0, PT, R8.reuse, R10, RZ ;  /* 0x0000000a08127210 */ /* 0x040fe20007f1e0ff */
[----:B------:R-:W-:Y:S01]  /*41c0*/  IMAD.X R13, RZ, RZ, R21, P1 ;  /* 0x000000ffff0d7224 */ /* 0x000fe200008e0615 */
[----:B0-----:R-:W-:Y:S01]  /*41d0*/  IADD3 R16, P1, PT, R8, R12, RZ ;  /* 0x0000000c08107210 */ /* 0x001fe20007f3e0ff */
[----:B------:R0:W4:Y:S01]  /*41e0*/  LDG.E R32, desc[UR8][R10.64] ;  /* 0x000000080a207981 */ /* 0x000122000c1e1900 */
[----:B------:R-:W-:-:S03]  /*41f0*/  IADD3.X R19, PT, PT, RZ, R11, RZ, P0, !PT ;  /* 0x0000000bff137210 */ /* 0x000fc600007fe4ff */
[----:B------:R-:W-:Y:S01]  /*4200*/  IMAD.X R17, RZ, RZ, R13, P1 ;  /* 0x000000ffff117224 */ /* 0x000fe200008e060d */
[----:B------:R-:W4:Y:S04]  /*4210*/  LDG.E R12, desc[UR8][R12.64] ;  /* 0x000000080c0c7981 */ /* 0x000f28000c1e1900 */
[----:B------:R-:W5:Y:S04]  /*4220*/  LDG.E R34, desc[UR8][R18.64] ;  /* 0x0000000812227981 */ /* 0x000f68000c1e1900 */
[----:B------:R1:W5:Y:S01]  /*4230*/  LDG.E R23, desc[UR8][R16.64] ;  /* 0x0000000810177981 */ /* 0x000362000c1e1900 */
[----:B0-----:R-:W-:-:S02]  /*4240*/  IMAD.MOV.U32 R11, RZ, RZ, R25 ;  /* 0x000000ffff0b7224 */ /* 0x001fc400078e0019 */
[----:B------:R-:W-:-:S04]  /*4250*/  IMAD.MOV.U32 R10, RZ, RZ, R14 ;  /* 0x000000ffff0a7224 */ /* 0x000fc800078e000e */
[----:B------:R-:W-:-:S04]  /*4260*/  IMAD.WIDE.U32 R20, R7, 0x2, R10 ;  /* 0x0000000207147825 */ /* 0x000fc800078e000a */
[----:B---3--:R-:W-:-:S05]  /*4270*/  FFMA.FTZ R26, -R9, R26, R31 ;  /* 0x0000001a091a7223 */ /* 0x008fca000001011f */
[----:B------:R-:W-:Y:S01]  /*4280*/  F2FP.BF16.F32.PACK_AB R26, RZ, R26 ;  /* 0x0000001aff1a723e */ /* 0x000fe200000010ff */
[----:B--2---:R-:W-:-:S03]  /*4290*/  FFMA.FTZ R22, -R9, R30, R22 ;  /* 0x0000001e09167223 */ /* 0x004fc60000010116 */
[----:B------:R-:W-:Y:S02]  /*42a0*/  PRMT R25, R26, 0x7610, R25 ;  /* 0x000076101a197816 */ /* 0x000fe40000000019 */
[----:B------:R-:W-:Y:S01]  /*42b0*/  IADD3 R26, P0, PT, R8, R18, RZ ;  /* 0x00000012081a7210 */ /* 0x000fe20007f1e0ff */
[----:B----4-:R-:W-:Y:S01]  /*42c0*/  FFMA.FTZ R32, -R9, R32, R12 ;  /* 0x0000002009207223 */ /* 0x010fe2000001010c */
[----:B------:R-:W-:-:S03]  /*42d0*/  F2FP.BF16.F32.PACK_AB R22, RZ, R22 ;  /* 0x00000016ff16723e */ /* 0x000fc600000010ff */
[----:B------:R-:W-:Y:S01]  /*42e0*/  IMAD.X R27, RZ, RZ, R19, P0 ;  /* 0x000000ffff1b7224 */ /* 0x000fe200000e0613 */
[----:B-1----:R-:W-:Y:S01]  /*42f0*/  IADD3 R16, P0, PT, R8, R16, RZ ;  /* 0x0000001008107210 */ /* 0x002fe20007f1e0ff */
[----:B-----5:R-:W-:Y:S01]  /*4300*/  FFMA.FTZ R34, -R9, R34, R23 ;  /* 0x0000002209227223 */ /* 0x020fe20000010117 */
[----:B------:R-:W-:Y:S02]  /*4310*/  F2FP.BF16.F32.PACK_AB R32, RZ, R32 ;  /* 0x00000020ff20723e */ /* 0x000fe400000010ff */
[----:B------:R-:W-:Y:S01]  /*4320*/  PRMT R13, R22, 0x7610, R13 ;  /* 0x00007610160d7816 */ /* 0x000fe2000000000d */
[----:B------:R-:W-:Y:S01]  /*4330*/  IMAD.WIDE.U32 R22, R7, 0x2, R20 ;  /* 0x0000000207167825 */ /* 0x000fe200078e0014 */
[----:B------:R-:W-:-:S03]  /*4340*/  PRMT R31, R32, 0x7610, R31 ;  /* 0x00007610201f7816 */ /* 0x000fc6000000001f */
[----:B------:R-:W-:Y:S01]  /*4350*/  IMAD.X R17, RZ, RZ, R17, P0 ;  /* 0x000000ffff117224 */ /* 0x000fe200000e0611 */
[C---:B------:R-:W-:Y:S02]  /*4360*/  IADD3 R18, P0, PT, R8.reuse, R16, RZ ;  /* 0x0000001008127210 */ /* 0x040fe40007f1e0ff */
[----:B------:R-:W-:Y:S01]  /*4370*/  F2FP.BF16.F32.PACK_AB R34, RZ, R34 ;  /* 0x00000022ff22723e */ /* 0x000fe200000010ff */
[----:B------:R0:W-:Y:S01]  /*4380*/  STG.E.U16 desc[UR8][R10.64], R13 ;  /* 0x0000000d0a007986 */ /* 0x0001e2000c101508 */
[----:B------:R-:W-:Y:S01]  /*4390*/  IADD3 R30, P1, PT, R8, R26, RZ ;  /* 0x0000001a081e7210 */ /* 0x000fe20007f3e0ff */
[----:B------:R-:W-:Y:S01]  /*43a0*/  IMAD.X R19, RZ, RZ, R17, P0 ;  /* 0x000000ffff137224 */ /* 0x000fe200000e0611 */
[----:B------:R-:W-:Y:S01]  /*43b0*/  PRMT R33, R34, 0x7610, R33 ;  /* 0x0000761022217816 */ /* 0x000fe20000000021 */
[----:B------:R-:W-:Y:S04]  /*43c0*/  STG.E.U16 desc[UR8][R20.64], R25 ;  /* 0x0000001914007986 */ /* 0x000fe8000c101508 */
[----:B------:R1:W-:Y:S01]  /*43d0*/  STG.E.U16 desc[UR8][R22.64], R31 ;  /* 0x0000001f16007986 */ /* 0x0003e2000c101508 */
[----:B0-----:R-:W-:Y:S01]  /*43e0*/  IMAD.WIDE.U32 R12, R7, 0x2, R22 ;  /* 0x00000002070c7825 */ /* 0x001fe200078e0016 */
[----:B-1----:R-:W-:-:S03]  /*43f0*/  IADD3 R22, P0, PT, R8, R18, RZ ;  /* 0x0000001208167210 */ /* 0x002fc60007f1e0ff */
[----:B------:R-:W-:Y:S01]  /*4400*/  IMAD.X R31, RZ, RZ, R27, P1 ;  /* 0x000000ffff1f7224 */ /* 0x000fe200008e061b */
[----:B------:R-:W-:Y:S01]  /*4410*/  IADD3 R32, P1, PT, R8, R30, RZ ;  /* 0x0000001e08207210 */ /* 0x000fe20007f3e0ff */
[----:B------:R0:W-:Y:S01]  /*4420*/  STG.E.U16 desc[UR8][R12.64], R33 ;  /* 0x000000210c007986 */ /* 0x0001e2000c101508 */
[----:B------:R-:W-:-:S03]  /*4430*/  IMAD.X R23, RZ, RZ, R19, P0 ;  /* 0x000000ffff177224 */ /* 0x000fc600000e0613 */
[----:B------:R1:W2:Y:S04]  /*4440*/  LDG.E R14, desc[UR8][R26.64] ;  /* 0x000000081a0e7981 */ /* 0x0002a8000c1e1900 */
[----:B------:R-:W2:Y:S01]  /*4450*/  LDG.E R16, desc[UR8][R16.64] ;  /* 0x0000000810107981 */ /* 0x000ea2000c1e1900 */
[----:B0-----:R-:W-:-:S03]  /*4460*/  IADD3.X R33, PT, PT, RZ, R31, RZ, P1, !PT ;  /* 0x0000001fff217210 */ /* 0x001fc60000ffe4ff */
[----:B------:R0:W3:Y:S01]  /*4470*/  LDG.E R34, desc[UR8][R30.64] ;  /* 0x000000081e227981 */ /* 0x0000e2000c1e1900 */
[C---:B-1----:R-:W-:Y:S02]  /*4480*/  IADD3 R26, P0, PT, R8.reuse, R22, RZ ;  /* 0x00000016081a7210 */ /* 0x042fe40007f1e0ff */
[----:B------:R-:W-:Y:S01]  /*4490*/  IADD3 R20, P1, PT, R8, R32, RZ ;  /* 0x0000002008147210 */ /* 0x000fe20007f3e0ff */
[----:B------:R-:W3:Y:S02]  /*44a0*/  LDG.E R19, desc[UR8][R18.64] ;  /* 0x0000000812137981 */ /* 0x000ee4000c1e1900 */
[----:B------:R-:W-:Y:S02]  /*44b0*/  IMAD.X R27, RZ, RZ, R23, P0 ;  /* 0x000000ffff1b7224 */ /* 0x000fe400000e0617 */
[----:B------:R-:W-:Y:S01]  /*44c0*/  IMAD.X R21, RZ, RZ, R33, P1 ;  /* 0x000000ffff157224 */ /* 0x000fe200008e0621 */
[----:B------:R-:W4:Y:S04]  /*44d0*/  LDG.E R32, desc[UR8][R32.64] ;  /* 0x0000000820207981 */ /* 0x000f28000c1e1900 */
[----:B------:R-:W5:Y:S04]  /*44e0*/  LDG.E R20, desc[UR8][R20.64] ;  /* 0x0000000814147981 */ /* 0x000f68000c1e1900 */
[----:B------:R-:W5:Y:S04]  /*44f0*/  LDG.E R27, desc[UR8][R26.64] ;  /* 0x000000081a1b7981 */ /* 0x000f68000c1e1900 */
[----:B------:R-:W4:Y:S01]  /*4500*/  LDG.E R23, desc[UR8][R22.64] ;  /* 0x0000000816177981 */ /* 0x000f22000c1e1900 */
[----:B------:R-:W-:-:S04]  /*4510*/  IMAD.WIDE.U32 R12, R7, 0x2, R12 ;  /* 0x00000002070c7825 */ /* 0x000fc800078e000c */
[----:B0-----:R-:W-:-:S04]  /*4520*/  IMAD.WIDE.U32 R30, R7, 0x2, R12 ;  /* 0x00000002071e7825 */ /* 0x001fc800078e000c */
[----:B------:R-:W-:Y:S02]  /*4530*/  IMAD.MOV.U32 R25, RZ, RZ, R5 ;  /* 0x000000ffff197224 */ /* 0x000fe400078e0005 */
[----:B--2---:R-:W-:Y:S01]  /*4540*/  FFMA.FTZ R14, -R9, R14, R16 ;  /* 0x0000000e090e7223 */ /* 0x004fe20000010110 */
[----:B------:R-:W-:-:S04]  /*4550*/  IMAD.WIDE.U32 R16, R7, 0x2, R30 ;  /* 0x0000000207107825 */ /* 0x000fc800078e001e */
[----:B------:R-:W-:Y:S01]  /*4560*/  F2FP.BF16.F32.PACK_AB R14, RZ, R14 ;  /* 0x0000000eff0e723e */ /* 0x000fe200000010ff */
[----:B---3--:R-:W-:Y:S01]  /*4570*/  FFMA.FTZ R34, -R9, R34, R19 ;  /* 0x0000002209227223 */ /* 0x008fe20000010113 */
[----:B------:R-:W-:-:S04]  /*4580*/  IMAD.WIDE.U32 R18, R7, 0x2, R16 ;  /* 0x0000000207127825 */ /* 0x000fc800078e0010 */
[----:B------:R-:W-:Y:S01]  /*4590*/  F2FP.BF16.F32.PACK_AB R34, RZ, R34 ;  /* 0x00000022ff22723e */ /* 0x000fe200000010ff */
[C---:B-----5:R-:W-:Y:S01]  /*45a0*/  FFMA.FTZ R20, -R9.reuse, R20, R27 ;  /* 0x0000001409147223 */ /* 0x060fe2000001011b */
[----:B----4-:R-:W-:-:S04]  /*45b0*/  FFMA.FTZ R32, -R9, R32, R23 ;  /* 0x0000002009207223 */ /* 0x010fc80000010117 */
[----:B------:R-:W-:Y:S01]  /*45c0*/  F2FP.BF16.F32.PACK_AB R20, RZ, R20 ;  /* 0x00000014ff14723e */ /* 0x000fe200000010ff */
[----:B------:R-:W-:Y:S01]  /*45d0*/  STG.E.U16 desc[UR8][R12.64], R14 ;  /* 0x0000000e0c007986 */ /* 0x000fe2000c101508 */
[----:B------:R-:W-:Y:S02]  /*45e0*/  F2FP.BF16.F32.PACK_AB R32, RZ, R32 ;  /* 0x00000020ff20723e */ /* 0x000fe400000010ff */
[----:B------:R-:W-:Y:S01]  /*45f0*/  PRMT R21, R20, 0x7610, R21 ;  /* 0x0000761014157816 */ /* 0x000fe20000000015 */
[----:B------:R-:W-:Y:S04]  /*4600*/  STG.E.U16 desc[UR8][R30.64], R34 ;  /* 0x000000221e007986 */ /* 0x000fe8000c101508 */
[----:B------:R-:W-:Y:S04]  /*4610*/  STG.E.U16 desc[UR8][R16.64], R32 ;  /* 0x0000002010007986 */ /* 0x000fe8000c101508 */
[----:B------:R0:W-:Y:S02]  /*4620*/  STG.E.U16 desc[UR8][R18.64], R21 ;  /* 0x0000001512007986 */ /* 0x0001e4000c101508 */
[----:B0-----:R-:W-:-:S03]  /*4630*/  IMAD.WIDE.U32 R20, R7, 0x8, R24 ;  /* 0x0000000807147825 */ /* 0x001fc600078e0018 */
[----:B------:R-:W-:-:S04]  /*4640*/  ISETP.GE.U32.AND P0, PT, R20, R3, PT ;  /* 0x000000031400720c */ /* 0x000fc80003f06070 */
[----:B------:R-:W-:Y:S01]  /*4650*/  ISETP.GE.AND.EX P0, PT, R21, R4, PT, P0 ;  /* 0x000000041500720c */ /* 0x000fe20003f06300 */
[----:B------:R-:W-:Y:S02]  /*4660*/  IMAD.MOV.U32 R14, RZ, RZ, R6 ;  /* 0x000000ffff0e7224 */ /* 0x000fe400078e0006 */
[----:B------:R-:W-:-:S04]  /*4670*/  IMAD.WIDE.U32 R24, R7, 0x10, R10 ;  /* 0x0000001007187825 */ /* 0x000fc800078e000a */
[----:B------:R-:W-:Y:S01]  /*4680*/  IMAD.WIDE.U32 R10, R7, 0x20, R14 ;  /* 0x00000020070a7825 */ /* 0x000fe200078e000e */
[----:B------:R-:W-:-:S03]  /*4690*/  MOV R14, R24 ;  /* 0x00000018000e7202 */ /* 0x000fc60000000f00 */
[----:B------:R-:W-:Y:S02]  /*46a0*/  IMAD.MOV.U32 R6, RZ, RZ, R10 ;  /* 0x000000ffff067224 */ /* 0x000fe400078e000a */
[----:B------:R-:W-:Y:S02]  /*46b0*/  IMAD.MOV.U32 R15, RZ, RZ, R11 ;  /* 0x000000ffff0f7224 */ /* 0x000fe400078e000b */
[----:B------:R-:W-:Y:S02]  /*46c0*/  IMAD.MOV.U32 R24, RZ, RZ, R20 ;  /* 0x000000ffff187224 */ /* 0x000fe400078e0014 */
[----:B------:R-:W-:Y:S01]  /*46d0*/  IMAD.MOV.U32 R5, RZ, RZ, R21 ;  /* 0x000000ffff057224 */ /* 0x000fe200078e0015 */
[----:B------:R-:W-:Y:S06]  /*46e0*/  @!P0 BRA `(.L_x_5770) ;  /* 0xfffffff800748947 */ /* 0x000fec000383ffff */
.L_x_5764:
[----:B------:R-:W-:Y:S05]  /*46f0*/  BSYNC.RECONVERGENT B0 ;  /* 0x0000000000007941 */ /* 0x000fea0003800200 */
.L_x_5763:
[----:B------:R-:W3:Y:S02]  /*4700*/  LDCU UR4, c[0x0][0x398] ;  /* 0x00007300ff0477ac */ /* 0x000ee40008000800 */
[----:B---3--:R-:W-:-:S04]  /*4710*/  ISETP.GE.U32.AND P0, PT, R24, UR4, PT ;  /* 0x0000000418007c0c */ /* 0x008fc8000bf06070 */
[----:B------:R-:W-:-:S13]  /*4720*/  ISETP.GE.AND.EX P0, PT, R5, R2, PT, P0 ;  /* 0x000000020500720c */ /* 0x000fda0003f06300 */
[----:B------:R-:W-:Y:S05]  /*4730*/  @P0 EXIT ;  /* 0x000000000000094d */ /* 0x000fea0003800000 */
[----:B------:R-:W-:Y:S01]  /*4740*/  IADD3 R8, P0, PT, R7, R24, RZ ;  /* 0x0000001807087210 */ /* 0x000fe20007f1e0ff */
[----:B------:R-:W-:Y:S03]  /*4750*/  BSSY.RECONVERGENT B0, `(.L_x_5771) ;  /* 0x0000024000007945 */ /* 0x000fe60003800200 */
[C---:B------:R-:W-:Y:S01]  /*4760*/  ISETP.GT.U32.AND P1, PT, R8.reuse, UR4, PT ;  /* 0x0000000408007c0c */ /* 0x040fe2000bf24070 */
[----:B0-----:R-:W-:Y:S01]  /*4770*/  IMAD.X R11, RZ, RZ, R5, P0 ;  /* 0x000000ffff0b7224 */ /* 0x001fe200000e0605 */
[----:B------:R-:W-:-:S04]  /*4780*/  ISETP.GE.U32.AND P0, PT, R8, UR4, PT ;  /* 0x0000000408007c0c */ /* 0x000fc8000bf06070 */
[CC--:B------:R-:W-:Y:S02]  /*4790*/  ISETP.GT.U32.AND.EX P1, PT, R11.reuse, R2.reuse, PT, P1 ;  /* 0x000000020b00720c */ /* 0x0c0fe40003f24110 */
[CC--:B------:R-:W-:Y:S02]  /*47a0*/  ISETP.GE.U32.AND.EX P0, PT, R11.reuse, R2.reuse, PT, P0 ;  /* 0x000000020b00720c */ /* 0x0c0fe40003f06100 */
[----:B------:R-:W-:Y:S02]  /*47b0*/  SEL R4, R8, UR4, P1 ;  /* 0x0000000408047c07 */ /* 0x000fe40008800000 */
[----:B------:R-:W-:Y:S02]  /*47c0*/  SEL R3, RZ, 0x1, P0 ;  /* 0x00000001ff037807 */ /* 0x000fe40000000000 */
[----:B-1----:R-:W-:Y:S02]  /*47d0*/  SEL R6, R11, R2, P1 ;  /* 0x000000020b067207 */ /* 0x002fe40000800000 */
        /* <DEDUP_REMOVED lines=9> */
[----:B0-----:R-:W-:Y:S01]  /*4870*/  IMAD.MOV.U32 R10, RZ, RZ, RZ ;  /* 0x000000ffff0a7224 */ /* 0x001fe200078e00ff */
[----:B-1----:R-:W-:-:S05]  /*4880*/  IADD3 R4, PT, PT, RZ, -R11, RZ ;  /* 0x8000000bff047210 */ /* 0x002fca0007ffe0ff */
[----:B------:R-:W-:-:S04]  /*4890*/  IMAD R13, R4, R7, RZ ;  /* 0x00000007040d7224 */ /* 0x000fc800078e02ff */
[----:B------:R-:W-:-:S06]  /*48a0*/  IMAD.HI.U32 R13, R11, R13, R10 ;  /* 0x0000000d0b0d7227 */ /* 0x000fcc00078e000a */
[----:B------:R-:W-:-:S04]  /*48b0*/  IMAD.HI.U32 R12, R13, R14, RZ ;  /* 0x0000000e0d0c7227 */ /* 0x000fc800078e00ff */
[----:B------:R-:W-:Y:S02]  /*48c0*/  IMAD.MOV R4, RZ, RZ, -R12 ;  /* 0x000000ffff047224 */ /* 0x000fe400078e0a0c */
[----:B------:R-:W-:Y:S02]  /*48d0*/  IMAD.MOV.U32 R13, RZ, RZ, RZ ;  /* 0x000000ffff0d7224 */ /* 0x000fe400078e00ff */
        /* <DEDUP_REMOVED lines=8> */
.L_x_5772:
[----:B------:R-:W-:Y:S02]  /*4960*/  MOV R8, R7 ;  /* 0x0000000700087202 */ /* 0x000fe40000000f00 */
[----:B------:R-:W-:-:S07]  /*4970*/  MOV R6, 0x4990 ;  /* 0x0000499000067802 */ /* 0x000fce0000000f00 */
[----:B--2---:R-:W-:Y:S05]  /*4980*/  CALL.REL.NOINC `($__internal_24_$__cuda_sm20_div_u64) ;  /* 0x00000008008c7944 */ /* 0x004fea0003c00000 */
.L_x_5773:
[----:B------:R-:W-:Y:S05]  /*4990*/  BSYNC.RECONVERGENT B0 ;  /* 0x0000000000007941 */ /* 0x000fea0003800200 */
.L_x_5771:
[----:B------:R-:W-:Y:S01]  /*49a0*/  IADD3 R3, P0, PT, R12, R3, RZ ;  /* 0x000000030c037210 */ /* 0x000fe20007f1e0ff */
[----:B------:R-:W0:Y:S01]  /*49b0*/  LDCU.64 UR6, c[0x0][0x390] ;  /* 0x00007200ff0677ac */ /* 0x000e220008000a00 */
[----:B------:R-:W-:Y:S02]  /*49c0*/  BSSY.RECONVERGENT B0, `(.L_x_5774) ;  /* 0x000002f000007945 */ /* 0x000fe40003800200 */
[C---:B------:R-:W-:Y:S01]  /*49d0*/  LOP3.LUT R4, R3.reuse, 0x3, RZ, 0xc0, !PT ;  /* 0x0000000303047812 */ /* 0x040fe200078ec0ff */
[----:B------:R-:W-:Y:S01]  /*49e0*/  IMAD.X R12, RZ, RZ, R13, P0 ;  /* 0x000000ffff0c7224 */ /* 0x000fe200000e060d */
[----:B------:R-:W-:Y:S01]  /*49f0*/  ISETP.GE.U32.AND P0, PT, R3, 0x3, PT ;  /* 0x000000030300780c */ /* 0x000fe20003f06070 */
[----:B------:R-:W1:Y:S01]  /*4a00*/  LDCU.64 UR10, c[0x0][0x388] ;  /* 0x00007100ff0a77ac */ /* 0x000e620008000a00 */
[----:B------:R-:W-:Y:S02]  /*4a10*/  ISETP.NE.U32.AND P1, PT, R4, 0x3, PT ;  /* 0x000000030400780c */ /* 0x000fe40003f25070 */
[----:B------:R-:W-:-:S02]  /*4a20*/  ISETP.GE.U32.AND.EX P0, PT, R12, RZ, PT, P0 ;  /* 0x000000ff0c00720c */ /* 0x000fc40003f06100 */
[----:B------:R-:W-:-:S13]  /*4a30*/  ISETP.NE.AND.EX P1, PT, RZ, RZ, PT, P1 ;  /* 0x000000ffff00720c */ /* 0x000fda0003f25310 */
[----:B01----:R-:W-:Y:S05]  /*4a40*/  @!P1 BRA `(.L_x_5775) ;  /* 0x0000000000989947 */ /* 0x003fea0003800000 */
[----:B------:R-:W0:Y:S01]  /*4a50*/  LDCU.64 UR4, c[0x0][0x380] ;  /* 0x00007000ff0477ac */ /* 0x000e220008000a00 */
[----:B------:R-:W-:Y:S01]  /*4a60*/  VIADD R15, R3, 0x1 ;  /* 0x00000001030f7836 */ /* 0x000fe20000000000 */
[C-C-:B------:R-:W-:Y:S01]  /*4a70*/  SHF.L.U64.HI R13, R24.reuse, 0x1, R5.reuse ;  /* 0x00000001180d7819 */ /* 0x140fe20000010205 */
[C---:B------:R-:W-:Y:S02]  /*4a80*/  IMAD.SHL.U32 R11, R24.reuse, 0x2, RZ ;  /* 0x00000002180b7824 */ /* 0x040fe400078e00ff */
[----:B------:R-:W-:Y:S01]  /*4a90*/  IMAD.SHL.U32 R3, R24, 0x4, RZ ;  /* 0x0000000418037824 */ /* 0x000fe200078e00ff */
[----:B------:R-:W-:Y:S01]  /*4aa0*/  LOP3.LUT R15, R15, 0x3, RZ, 0xc0, !PT ;  /* 0x000000030f0f7812 */ /* 0x000fe200078ec0ff */
[----:B------:R-:W-:Y:S01]  /*4ab0*/  IMAD.MOV.U32 R4, RZ, RZ, R24 ;  /* 0x000000ffff047224 */ /* 0x000fe200078e0018 */
[C---:B------:R-:W-:Y:S01]  /*4ac0*/  LEA R8, P1, R28.reuse, R11, 0x1 ;  /* 0x0000000b1c087211 */ /* 0x040fe200078208ff */
[----:B------:R-:W-:Y:S01]  /*4ad0*/  IMAD.MOV.U32 R16, RZ, RZ, RZ ;  /* 0x000000ffff107224 */ /* 0x000fe200078e00ff */
[C---:B------:R-:W-:Y:S01]  /*4ae0*/  LEA R6, P3, R28.reuse, R3, 0x2 ;  /* 0x000000031c067211 */ /* 0x040fe200078610ff */
[----:B------:R-:W-:Y:S01]  /*4af0*/  IMAD.WIDE.U32 R10, R7, R15, R4 ;  /* 0x0000000f070a7225 */ /* 0x000fe200078e0004 */
[----:B------:R-:W-:-:S02]  /*4b00*/  LEA.HI.X R14, R28, R13, R0, 0x1, P1 ;  /* 0x0000000d1c0e7211 */ /* 0x000fc400008f0c00 */
[----:B------:R-:W-:Y:S01]  /*4b10*/  SHF.L.U64.HI R3, R24, 0x2, R5 ;  /* 0x0000000218037819 */ /* 0x000fe20000010205 */
[----:B------:R-:W-:Y:S01]  /*4b20*/  IMAD R5, R7, R16, R11 ;  /* 0x0000001007057224 */ /* 0x000fe200078e020b */
[----:B------:R-:W-:Y:S02]  /*4b30*/  MOV R24, R10 ;  /* 0x0000000a00187202 */ /* 0x000fe40000000f00 */
[----:B0-----:R-:W-:Y:S02]  /*4b40*/  IADD3 R8, P2, PT, R8, UR4, RZ ;  /* 0x0000000408087c10 */ /* 0x001fe4000ff5e0ff */
[----:B------:R-:W-:Y:S02]  /*4b50*/  LEA.HI.X R4, R28, R3, R0, 0x2, P3 ;  /* 0x000000031c047211 */ /* 0x000fe400018f1400 */
[----:B------:R-:W-:-:S09]  /*4b60*/  IADD3.X R14, PT, PT, R14, UR5, RZ, P2, !PT ;  /* 0x000000050e0e7c10 */ /* 0x000fd200097fe4ff */
.L_x_5776:
[C---:B0-----:R-:W-:Y:S02]  /*4b70*/  IADD3 R10, P1, PT, R6.reuse, UR6, RZ ;  /* 0x00000006060a7c10 */ /* 0x041fe4000ff3e0ff */
[----:B------:R-:W-:Y:S02]  /*4b80*/  IADD3 R12, P2, PT, R6, UR10, RZ ;  /* 0x0000000a060c7c10 */ /* 0x000fe4000ff5e0ff */
[C---:B------:R-:W-:Y:S02]  /*4b90*/  IADD3.X R11, PT, PT, R4.reuse, UR7, RZ, P1, !PT ;  /* 0x00000007040b7c10 */ /* 0x040fe40008ffe4ff */
[----:B------:R-:W-:-:S03]  /*4ba0*/  IADD3.X R13, PT, PT, R4, UR11, RZ, P2, !PT ;  /* 0x0000000b040d7c10 */ /* 0x000fc600097fe4ff */
[----:B------:R0:W3:Y:S04]  /*4bb0*/  LDG.E R10, desc[UR8][R10.64] ;  /* 0x000000080a0a7981 */ /* 0x0000e8000c1e1900 */
[----:B------:R-:W3:Y:S01]  /*4bc0*/  LDG.E R12, desc[UR8][R12.64] ;  /* 0x000000080c0c7981 */ /* 0x000ee2000c1e1900 */
[----:B------:R-:W-:Y:S02]  /*4bd0*/  IADD3 R15, P1, PT, R15, -0x1, RZ ;  /* 0xffffffff0f0f7810 */ /* 0x000fe40007f3e0ff */
[----:B------:R-:W-:Y:S02]  /*4be0*/  LEA R6, P3, R7, R6, 0x2 ;  /* 0x0000000607067211 */ /* 0x000fe400078610ff */
[----:B------:R-:W-:Y:S01]  /*4bf0*/  IADD3.X R16, PT, PT, R16, -0x1, RZ, P1, !PT ;  /* 0xffffffff10107810 */ /* 0x000fe20000ffe4ff */
[----:B0-----:R-:W-:Y:S01]  /*4c00*/  IMAD.MOV.U32 R11, RZ, RZ, R14 ;  /* 0x000000ffff0b7224 */ /* 0x001fe200078e000e */
[----:B------:R-:W-:-:S02]  /*4c10*/  ISETP.NE.U32.AND P1, PT, R15, RZ, PT ;  /* 0x000000ff0f00720c */ /* 0x000fc40003f25070 */
[----:B------:R-:W-:Y:S02]  /*4c20*/  LEA.HI.X R4, R7, R4, RZ, 0x2, P3 ;  /* 0x0000000407047211 */ /* 0x000fe400018f14ff */
[----:B------:R-:W-:Y:S01]  /*4c30*/  ISETP.NE.AND.EX P1, PT, R16, RZ, PT, P1 ;  /* 0x000000ff1000720c */ /* 0x000fe20003f25310 */
[----:B---3--:R-:W-:Y:S01]  /*4c40*/  FFMA.FTZ R3, -R9, R12, R10 ;  /* 0x0000000c09037223 */ /* 0x008fe2000001010a */
[----:B------:R-:W-:Y:S01]  /*4c50*/  IMAD.MOV.U32 R10, RZ, RZ, R8 ;  /* 0x000000ffff0a7224 */ /* 0x000fe200078e0008 */
[----:B------:R-:W-:-:S03]  /*4c60*/  LEA R8, P2, R7, R8, 0x1 ;  /* 0x0000000807087211 */ /* 0x000fc600078408ff */
[----:B------:R-:W-:Y:S02]  /*4c70*/  F2FP.BF16.F32.PACK_AB R3, RZ, R3 ;  /* 0x00000003ff03723e */ /* 0x000fe400000010ff */
[----:B------:R-:W-:-:S03]  /*4c80*/  LEA.HI.X R14, R7, R14, RZ, 0x1, P2 ;  /* 0x0000000e070e7211 */ /* 0x000fc600010f0cff */
[----:B------:R0:W-:Y:S02]  /*4c90*/  STG.E.U16 desc[UR8][R10.64], R3 ;  /* 0x000000030a007986 */ /* 0x0001e4000c101508 */
[----:B------:R-:W-:Y:S05]  /*4ca0*/  @P1 BRA `(.L_x_5776) ;  /* 0xfffffffc00b01947 */ /* 0x000fea000383ffff */
.L_x_5775:
[----:B------:R-:W-:Y:S05]  /*4cb0*/  BSYNC.RECONVERGENT B0 ;  /* 0x0000000000007941 */ /* 0x000fea0003800200 */
.L_x_5774:
[----:B------:R-:W-:Y:S05]  /*4cc0*/  @!P0 EXIT ;  /* 0x000000000000894d */ /* 0x000fea0003800000 */
[----:B------:R-:W1:Y:S01]  /*4cd0*/  LDCU.128 UR4, c[0x0][0x380] ;  /* 0x00007000ff0477ac */ /* 0x000e620008000c00 */
[C-C-:B------:R-:W-:Y:S01]  /*4ce0*/  SHF.L.U64.HI R27, R24.reuse, 0x1, R5.reuse ;  /* 0x00000001181b7819 */ /* 0x140fe20000010205 */
[C---:B------:R-:W-:Y:S01]  /*4cf0*/  IMAD.SHL.U32 R26, R24.reuse, 0x2, RZ ;  /* 0x00000002181a7824 */ /* 0x040fe200078e00ff */
[C---:B--2---:R-:W-:Y:S01]  /*4d00*/  SHF.L.U64.HI R23, R24.reuse, 0x2, R5 ;  /* 0x0000000218177819 */ /* 0x044fe20000010205 */
[----:B------:R-:W-:Y:S01]  /*4d10*/  IMAD.SHL.U32 R22, R24, 0x4, RZ ;  /* 0x0000000418167824 */ /* 0x000fe200078e00ff */
[----:B------:R-:W2:Y:S01]  /*4d20*/  LDCU.64 UR10, c[0x0][0x390] ;  /* 0x00007200ff0a77ac */ /* 0x000ea20008000a00 */
[C---:B------:R-:W-:Y:S01]  /*4d30*/  IMAD.WIDE.U32 R12, R7.reuse, 0x6, R26 ;  /* 0x00000006070c7825 */ /* 0x040fe200078e001a */
[----:B------:R-:W3:Y:S01]  /*4d40*/  LDC R18, c[0x0][0x360] ;  /* 0x0000d800ff127b82 */ /* 0x000ee20000000800 */
[----:B------:R-:W-:Y:S01]  /*4d50*/  SHF.R.U32.HI R20, RZ, 0x1e, R7 ;  /* 0x0000001eff147819 */ /* 0x000fe20000011607 */
[----:B------:R-:W4:Y:S01]  /*4d60*/  LDCU UR12, c[0x0][0x398] ;  /* 0x00007300ff0c77ac */ /* 0x000f220008000800 */
[----:B------:R-:W-:Y:S01]  /*4d70*/  IMAD.MOV.U32 R17, RZ, RZ, RZ ;  /* 0x000000ffff117224 */ /* 0x000fe200078e00ff */
[C---:B0-----:R-:W-:Y:S01]  /*4d80*/  SHF.L.U64.HI R3, R28.reuse, 0x1, R0 ;  /* 0x000000011c037819 */ /* 0x041fe20000010200 */
[----:B------:R-:W-:Y:S01]  /*4d90*/  IMAD.WIDE.U32 R14, R7, 0xc, R22 ;  /* 0x0000000c070e7825 */ /* 0x000fe200078e0016 */
[----:B------:R-:W-:-:S02]  /*4da0*/  SHF.L.U64.HI R11, R28, 0x2, R0 ;  /* 0x000000021c0b7819 */ /* 0x000fc40000010200 */
[----:B------:R-:W-:Y:S01]  /*4db0*/  SHF.L.U32 R36, R28, 0x2, RZ ;  /* 0x000000021c247819 */ /* 0x000fe200000006ff */
[----:B------:R-:W-:Y:S01]  /*4dc0*/  IMAD.SHL.U32 R19, R7, 0x4, RZ ;  /* 0x0000000407137824 */ /* 0x000fe200078e00ff */
[----:B-1----:R-:W-:Y:S01]  /*4dd0*/  IADD3 R35, P1, PT, R12, UR4, RZ ;  /* 0x000000040c237c10 */ /* 0x002fe2000ff3e0ff */
[----:B------:R-:W-:Y:S01]  /*4de0*/  IMAD.IADD R40, R17, 0x1, R15 ;  /* 0x0000000111287824 */ /* 0x000fe200078e020f */
[----:B------:R-:W-:Y:S01]  /*4df0*/  IADD3 R15, P5, PT, R26, UR4, RZ ;  /* 0x000000041a0f7c10 */ /* 0x000fe2000ffbe0ff */
[----:B------:R-:W-:Y:S01]  /*4e00*/  IMAD.SHL.U32 R0, R28, 0x2, RZ ;  /* 0x000000021c007824 */ /* 0x000fe200078e00ff */
[----:B------:R-:W-:Y:S02]  /*4e10*/  IADD3.X R34, PT, PT, R13, UR5, R17, P1, !PT ;  /* 0x000000050d227c10 */ /* 0x000fe40008ffe411 */
[----:B------:R-:W-:Y:S02]  /*4e20*/  LEA R13, P1, R7, R26, 0x1 ;  /* 0x0000001a070d7211 */ /* 0x000fe400078208ff */
[----:B------:R-:W-:-:S02]  /*4e30*/  IADD3 R17, P3, P6, R19, UR4, R26 ;  /* 0x0000000413117c10 */ /* 0x000fc4000fe7e01a */
[-C--:B------:R-:W-:Y:S02]  /*4e40*/  IADD3 R26, P4, PT, R19, R22.reuse, RZ ;  /* 0x00000016131a7210 */ /* 0x080fe40007f9e0ff */
[C---:B------:R-:W-:Y:S02]  /*4e50*/  LEA.HI.X R8, R7.reuse, R27, RZ, 0x1, P1 ;  /* 0x0000001b07087211 */ /* 0x040fe400008f0cff */
[C---:B------:R-:W-:Y:S01]  /*4e60*/  IADD3.X R16, PT, PT, R20.reuse, UR5, R27, P3, P6 ;  /* 0x0000000514107c10 */ /* 0x040fe20009fec41b */
[----:B------:R-:W-:Y:S01]  /*4e70*/  IMAD.X R42, R20, 0x1, R23, P4 ;  /* 0x00000001142a7824 */ /* 0x000fe200020e0617 */
[----:B------:R-:W-:Y:S02]  /*4e80*/  LEA R37, P1, R7, R22, 0x3 ;  /* 0x0000001607257211 */ /* 0x000fe400078218ff */
[----:B------:R-:W-:Y:S02]  /*4e90*/  IADD3 R13, P3, PT, R13, UR4, RZ ;  /* 0x000000040d0d7c10 */ /* 0x000fe4000ff7e0ff */
[----:B------:R-:W-:-:S02]  /*4ea0*/  IADD3 R10, P4, PT, R26, UR6, RZ ;  /* 0x000000061a0a7c10 */ /* 0x000fc4000ff9e0ff */
[C---:B------:R-:W-:Y:S02]  /*4eb0*/  IADD3 R25, P2, PT, R14.reuse, UR6, RZ ;  /* 0x000000060e197c10 */ /* 0x040fe4000ff5e0ff */
[----:B--2---:R-:W-:Y:S02]  /*4ec0*/  IADD3 R21, P0, PT, R14, UR10, RZ ;  /* 0x0000000a0e157c10 */ /* 0x004fe4000ff1e0ff */
[----:B------:R-:W-:Y:S02]  /*4ed0*/  IADD3.X R14, PT, PT, R27, UR5, RZ, P5, !PT ;  /* 0x000000051b0e7c10 */ /* 0x000fe4000affe4ff */
[----:B------:R-:W-:Y:S02]  /*4ee0*/  IADD3.X R8, PT, PT, R8, UR5, RZ, P3, !PT ;  /* 0x0000000508087c10 */ /* 0x000fe40009ffe4ff */
[----:B------:R-:W-:Y:S02]  /*4ef0*/  IADD3 R4, P6, PT, R37, UR6, RZ ;  /* 0x0000000625047c10 */ /* 0x000fe4000ffde0ff */
[----:B------:R-:W-:-:S02]  /*4f00*/  LEA.HI.X R38, R7, R23, RZ, 0x3, P1 ;  /* 0x0000001707267211 */ /* 0x000fc400008f1cff */
[----:B------:R-:W-:Y:S02]  /*4f10*/  IADD3.X R44, PT, PT, R42, UR7, RZ, P4, !PT ;  /* 0x000000072a2c7c10 */ /* 0x000fe4000a7fe4ff */
[C---:B------:R-:W-:Y:S02]  /*4f20*/  IADD3 R12, P5, PT, R22.reuse, UR6, RZ ;  /* 0x00000006160c7c10 */ /* 0x040fe4000ffbe0ff */
[----:B------:R-:W-:Y:S02]  /*4f30*/  IADD3 R6, P3, PT, R22, UR10, RZ ;  /* 0x0000000a16067c10 */ /* 0x000fe4000ff7e0ff */
[----:B------:R-:W-:Y:S02]  /*4f40*/  IADD3 R7, P1, PT, R26, UR10, RZ ;  /* 0x0000000a1a077c10 */ /* 0x000fe4000ff3e0ff */
[----:B------:R-:W-:Y:S02]  /*4f50*/  IADD3 R37, P4, PT, R37, UR10, RZ ;  /* 0x0000000a25257c10 */ /* 0x000fe4000ff9e0ff */
[----:B------:R-:W-:-:S02]  /*4f60*/  IADD3.X R41, PT, PT, R38, UR7, RZ, P6, !PT ;  /* 0x0000000726297c10 */ /* 0x000fc4000b7fe4ff */
[----:B------:R-:W-:Y:S02]  /*4f70*/  IADD3.X R43, PT, PT, R40, UR7, RZ, P2, !PT ;  /* 0x00000007282b7c10 */ /* 0x000fe400097fe4ff */
[C---:B------:R-:W-:Y:S02]  /*4f80*/  IADD3.X R39, PT, PT, R23.reuse, UR7, RZ, P5, !PT ;  /* 0x0000000717277c10 */ /* 0x040fe4000affe4ff */
[----:B------:R-:W-:Y:S02]  /*4f90*/  IADD3.X R45, PT, PT, R23, UR11, RZ, P3, !PT ;  /* 0x0000000b172d7c10 */ /* 0x000fe40009ffe4ff */
[----:B------:R-:W-:Y:S02]  /*4fa0*/  IADD3.X R42, PT, PT, R42, UR11, RZ, P1, !PT ;  /* 0x0000000b2a2a7c10 */ /* 0x000fe40008ffe4ff */
[----:B------:R-:W-:Y:S02]  /*4fb0*/  IADD3.X R38, PT, PT, R38, UR11, RZ, P4, !PT ;  /* 0x0000000b26267c10 */ /* 0x000fe4000a7fe4ff */
[----:B---34-:R-:W-:-:S07]  /*4fc0*/  IADD3.X R40, PT, PT, R40, UR11, RZ, P0, !PT ;  /* 0x0000000b28287c10 */ /* 0x018fce00087fe4ff */
.L_x_5777:
[C---:B------:R-:W-:Y:S02]  /*4fd0*/  IADD3 R30, P0, PT, R36.reuse, R6, RZ ;  /* 0x00000006241e7210 */ /* 0x040fe40007f1e0ff */
[----:B------:R-:W-:-:S03]  /*4fe0*/  IADD3 R28, P1, PT, R36, R12, RZ ;  /* 0x0000000c241c7210 */ /* 0x000fc60007f3e0ff */
[C---:B------:R-:W-:Y:S02]  /*4ff0*/  IMAD.X R31, R11.reuse, 0x1, R45, P0 ;  /* 0x000000010b1f7824 */ /* 0x040fe400000e062d */
[----:B------:R-:W-:-:S03]  /*5000*/  IMAD.X R29, R11, 0x1, R39, P1 ;  /* 0x000000010b1d7824 */ /* 0x000fc600008e0627 */
[----:B------:R-:W2:Y:S04]  /*5010*/  LDG.E R30, desc[UR8][R30.64] ;  /* 0x000000081e1e7981 */ /* 0x000ea8000c1e1900 */
[----:B------:R-:W2:Y:S01]  /*5020*/  LDG.E R28, desc[UR8][R28.64] ;  /* 0x000000081c1c7981 */ /* 0x000ea2000c1e1900 */
[----:B------:R-:W-:-:S05]  /*5030*/  IADD3 R32, P0, PT, R0, R15, RZ ;  /* 0x0000000f00207210 */ /* 0x000fca0007f1e0ff */
[----:B------:R-:W-:Y:S01]  /*5040*/  IMAD.X R33, R3, 0x1, R14, P0 ;  /* 0x0000000103217824 */ /* 0x000fe200000e060e */
[----:B------:R-:W-:Y:S01]  /*5050*/  IADD3 R26, P0, PT, R36, R7, RZ ;  /* 0x00000007241a7210 */ /* 0x000fe20007f1e0ff */
[----:B--2---:R-:W-:-:S05]  /*5060*/  FFMA.FTZ R22, -R9, R28, R30 ;  /* 0x0000001c09167223 */ /* 0x004fca000001011e */
[----:B------:R-:W-:-:S04]  /*5070*/  F2FP.BF16.F32.PACK_AB R22, RZ, R22 ;  /* 0x00000016ff16723e */ /* 0x000fc800000010ff */
[----:B------:R-:W-:Y:S02]  /*5080*/  PRMT R27, R22, 0x7610, R27 ;  /* 0x00007610161b7816 */ /* 0x000fe4000000001b */
[----:B------:R-:W-:-:S03]  /*5090*/  IADD3 R22, P1, PT, R36, R10, RZ ;  /* 0x0000000a24167210 */ /* 0x000fc60007f3e0ff */
[----:B------:R0:W-:Y:S02]  /*50a0*/  STG.E.U16 desc[UR8][R32.64], R27 ;  /* 0x0000001b20007986 */ /* 0x0001e4000c101508 */
[----:B------:R-:W-:-:S05]  /*50b0*/  IMAD.X R23, R11, 0x1, R44, P1 ;  /* 0x000000010b177824 */ /* 0x000fca00008e062c */
[----:B------:R-:W2:Y:S01]  /*50c0*/  LDG.E R22, desc[UR8][R22.64] ;  /* 0x0000000816167981 */ /* 0x000ea2000c1e1900 */
[----:B0-----:R-:W-:-:S05]  /*50d0*/  IADD3.X R27, PT, PT, R11, R42, RZ, P0, !PT ;  /* 0x0000002a0b1b7210 */ /* 0x001fca00007fe4ff */
[----:B------:R-:W2:Y:S01]  /*50e0*/  LDG.E R26, desc[UR8][R26.64] ;  /* 0x000000081a1a7981 */ /* 0x000ea2000c1e1900 */
[----:B------:R-:W-:Y:S02]  /*50f0*/  IADD3 R28, P0, PT, R0, R13, RZ ;  /* 0x0000000d001c7210 */ /* 0x000fe40007f1e0ff */
[----:B------:R-:W-:-:S05]  /*5100*/  IADD3 R32, P1, PT, R36, R4, RZ ;  /* 0x0000000424207210 */ /* 0x000fca0007f3e0ff */
[----:B------:R-:W-:Y:S02]  /*5110*/  IMAD.X R33, R11, 0x1, R41, P1 ;  /* 0x000000010b217824 */ /* 0x000fe400008e0629 */
[----:B--2---:R-:W-:-:S05]  /*5120*/  FFMA.FTZ R29, -R9, R22, R26 ;  /* 0x00000016091d7223 */ /* 0x004fca000001011a */
[----:B------:R-:W-:Y:S01]  /*5130*/  F2FP.BF16.F32.PACK_AB R23, RZ, R29 ;  /* 0x0000001dff17723e */ /* 0x000fe200000010ff */
[----:B------:R-:W-:Y:S01]  /*5140*/  IMAD.X R29, R3, 0x1, R8, P0 ;  /* 0x00000001031d7824 */ /* 0x000fe200000e0608 */
[----:B------:R-:W-:Y:S02]  /*5150*/  IADD3 R30, P0, PT, R36, R37, RZ ;  /* 0x00000025241e7210 */ /* 0x000fe40007f1e0ff */
[----:B------:R-:W-:-:S05]  /*5160*/  PRMT R31, R23, 0x7610, R31 ;  /* 0x00007610171f7816 */ /* 0x000fca000000001f */
[----:B------:R0:W-:Y:S04]  /*5170*/  STG.E.U16 desc[UR8][R28.64], R31 ;  /* 0x0000001f1c007986 */ /* 0x0001e8000c101508 */
[----:B------:R-:W2:Y:S01]  /*5180*/  LDG.E R32, desc[UR8][R32.64] ;  /* 0x0000000820207981 */ /* 0x000ea2000c1e1900 */
[----:B0-----:R-:W-:-:S05]  /*5190*/  IMAD.X R31, R11, 0x1, R38, P0 ;  /* 0x000000010b1f7824 */ /* 0x001fca00000e0626 */
[----:B------:R-:W2:Y:S01]  /*51a0*/  LDG.E R30, desc[UR8][R30.64] ;  /* 0x000000081e1e7981 */ /* 0x000ea2000c1e1900 */
[----:B------:R-:W-:Y:S02]  /*51b0*/  IADD3 R22, P0, PT, R0, R17, RZ ;  /* 0x0000001100167210 */ /* 0x000fe40007f1e0ff */
[----:B------:R-:W-:-:S04]  /*51c0*/  IADD3 R28, P1, PT, R36, R25, RZ ;  /* 0x00000019241c7210 */ /* 0x000fc80007f3e0ff */
[----:B------:R-:W-:Y:S01]  /*51d0*/  IADD3.X R29, PT, PT, R11, R43, RZ, P1, !PT ;  /* 0x0000002b0b1d7210 */ /* 0x000fe20000ffe4ff */
[----:B--2---:R-:W-:-:S05]  /*51e0*/  FFMA.FTZ R23, -R9, R32, R30 ;  /* 0x0000002009177223 */ /* 0x004fca000001011e */
[----:B------:R-:W-:Y:S01]  /*51f0*/  F2FP.BF16.F32.PACK_AB R26, RZ, R23 ;  /* 0x00000017ff1a723e */ /* 0x000fe200000010ff */
[----:B------:R-:W-:-:S03]  /*5200*/  IMAD.X R23, R3, 0x1, R16, P0 ;  /* 0x0000000103177824 */ /* 0x000fc600000e0610 */
[----:B------:R-:W-:Y:S02]  /*5210*/  PRMT R27, R26, 0x7610, R27 ;  /* 0x000076101a1b7816 */ /* 0x000fe4000000001b */
[----:B------:R-:W-:-:S03]  /*5220*/  IADD3 R26, P0, PT, R36, R21, RZ ;  /* 0x00000015241a7210 */ /* 0x000fc60007f1e0ff */
[----:B------:R0:W-:Y:S04]  /*5230*/  STG.E.U16 desc[UR8][R22.64], R27 ;  /* 0x0000001b16007986 */ /* 0x0001e8000c101508 */
[----:B------:R1:W2:Y:S01]  /*5240*/  LDG.E R28, desc[UR8][R28.64] ;  /* 0x000000081c1c7981 */ /* 0x0002a2000c1e1900 */
[----:B0-----:R-:W-:-:S05]  /*5250*/  IMAD.X R27, R11, 0x1, R40, P0 ;  /* 0x000000010b1b7824 */ /* 0x001fca00000e0628 */
[----:B------:R-:W2:Y:S01]  /*5260*/  LDG.E R26, desc[UR8][R26.64] ;  /* 0x000000081a1a7981 */ /* 0x000ea2000c1e1900 */
[----:B------:R-:W-:Y:S01]  /*5270*/  IADD3 R30, P0, PT, R0, R35, RZ ;  /* 0x00000023001e7210 */ /* 0x000fe20007f1e0ff */
[----:B------:R-:W-:Y:S02]  /*5280*/  IMAD.MOV.U32 R22, RZ, RZ, R0 ;  /* 0x000000ffff167224 */ /* 0x000fe400078e0000 */
[----:B-1----:R-:W-:Y:S02]  /*5290*/  IMAD.MOV.U32 R29, RZ, RZ, R11 ;  /* 0x000000ffff1d7224 */ /* 0x002fe400078e000b */
[----:B--2---:R-:W-:-:S05]  /*52a0*/  FFMA.FTZ R31, -R9, R28, R26 ;  /* 0x0000001c091f7223 */ /* 0x004fca000001011a */
[----:B------:R-:W-:Y:S01]  /*52b0*/  F2FP.BF16.F32.PACK_AB R23, RZ, R31 ;  /* 0x0000001fff17723e */ /* 0x000fe200000010ff */
[----:B------:R-:W-:Y:S01]  /*52c0*/  IMAD.X R31, R3, 0x1, R34, P0 ;  /* 0x00000001031f7824 */ /* 0x000fe200000e0622 */
[----:B------:R-:W-:-:S05]  /*52d0*/  IADD3 R24, P0, PT, R19, R24, RZ ;  /* 0x0000001813187210 */ /* 0x000fca0007f1e0ff */
[----:B------:R-:W-:Y:S01]  /*52e0*/  IMAD.X R5, R20, 0x1, R5, P0 ;  /* 0x0000000114057824 */ /* 0x000fe200000e0605 */
[----:B------:R-:W-:-:S04]  /*52f0*/  ISETP.GE.U32.AND P0, PT, R24, UR12, PT ;  /* 0x0000000c18007c0c */ /* 0x000fc8000bf06070 */
[----:B------:R-:W-:Y:S01]  /*5300*/  ISETP.GE.AND.EX P0, PT, R5, R2, PT, P0 ;  /* 0x000000020500720c */ /* 0x000fe20003f06300 */
[----:B------:R0:W-:Y:S01]  /*5310*/  STG.E.U16 desc[UR8][R30.64], R23 ;  /* 0x000000171e007986 */ /* 0x0001e2000c101508 */
[----:B------:R-:W-:Y:S02]  /*5320*/  IMAD.MOV.U32 R28, RZ, RZ, R36 ;  /* 0x000000ffff1c7224 */ /* 0x000fe400078e0024 */
[----:B0-----:R-:W-:Y:S02]  /*5330*/  IMAD.MOV.U32 R23, RZ, RZ, R3 ;  /* 0x000000ffff177224 */ /* 0x001fe400078e0003 */
[----:B------:R-:W-:-:S04]  /*5340*/  IMAD.WIDE.U32 R26, R18, 0x8, R22 ;  /* 0x00000008121a7825 */ /* 0x000fc800078e0016 */
[----:B------:R-:W-:Y:S01]  /*5350*/  IMAD.WIDE.U32 R22, R18, 0x10, R28 ;  /* 0x0000001012167825 */ /* 0x000fe200078e001c */
[----:B------:R-:W-:-:S03]  /*5360*/  MOV R0, R26 ;  /* 0x0000001a00007202 */ /* 0x000fc60000000f00 */
[----:B------:R-:W-:Y:S02]  /*5370*/  IMAD.MOV.U32 R3, RZ, RZ, R27 ;  /* 0x000000ffff037224 */ /* 0x000fe400078e001b */
[----:B------:R-:W-:Y:S02]  /*5380*/  IMAD.MOV.U32 R36, RZ, RZ, R22 ;  /* 0x000000ffff247224 */ /* 0x000fe400078e0016 */
[----:B------:R-:W-:Y:S01]  /*5390*/  IMAD.MOV.U32 R11, RZ, RZ, R23 ;  /* 0x000000ffff0b7224 */ /* 0x000fe200078e0017 */
[----:B------:R-:W-:Y:S06]  /*53a0*/  @!P0 BRA `(.L_x_5777) ;  /* 0xfffffffc00088947 */ /* 0x000fec000383ffff */
[----:B------:R-:W-:Y:S05]  /*53b0*/  EXIT ;  /* 0x000000000000794d */ /* 0x000fea0003800000 */
        .weak           $__internal_24_$__cuda_sm20_div_u64
        .type           $__internal_24_$__cuda_sm20_div_u64,@function
        .size           $__internal_24_$__cuda_sm20_div_u64,($__internal_25_$__cuda_sm20_rem_u64 - $__internal_24_$__cuda_sm20_div_u64)
$__internal_24_$__cuda_sm20_div_u64:
[----:B------:R-:W-:Y:S02]  /*53c0*/  IMAD.U32 R35, RZ, RZ, UR5 ;  /* 0x00000005ff237e24 */ /* 0x000fe4000f8e00ff */
[----:B------:R-:W-:-:S04]  /*53d0*/  IMAD.MOV.U32 R34, RZ, RZ, R8 ;  /* 0x000000ffff227224 */ /* 0x000fc800078e0008 */
[----:B------:R-:W0:Y:S08]  /*53e0*/  I2F.U64.RP R13, R34 ;  /* 0x00000022000d7312 */ /* 0x000e300000309000 */
[----:B0-----:R-:W0:Y:S02]  /*53f0*/  MUFU.RCP R18, R13 ;  /* 0x0000000d00127308 */ /* 0x001e240000001000 */
[----:B0-----:R-:W-:-:S06]  /*5400*/  VIADD R18, R18, 0x1ffffffe ;  /* 0x1ffffffe12127836 */ /* 0x001fcc0000000000 */
[----:B------:R-:W0:Y:S02]  /*5410*/  F2I.U64.TRUNC R18, R18 ;  /* 0x0000001200127311 */ /* 0x000e24000020d800 */
[----:B0-----:R-:W-:-:S04]  /*5420*/  IMAD.WIDE.U32 R16, R18, R8, RZ ;  /* 0x0000000812107225 */ /* 0x001fc800078e00ff */
[C---:B------:R-:W-:Y:S01]  /*5430*/  IMAD R15, R18.reuse, UR5, R17 ;  /* 0x00000005120f7c24 */ /* 0x040fe2000f8e0211 */
[----:B------:R-:W-:Y:S01]  /*5440*/  IADD3 R16, P0, PT, RZ, -R16, RZ ;  /* 0x80000010ff107210 */ /* 0x000fe20007f1e0ff */
[----:B------:R-:W-:Y:S02]  /*5450*/  IMAD.MOV.U32 R33, RZ, RZ, R18 ;  /* 0x000000ffff217224 */ /* 0x000fe400078e0012 */
[----:B------:R-:W-:Y:S02]  /*5460*/  IMAD R15, R19, R8, R15 ;  /* 0x00000008130f7224 */ /* 0x000fe400078e020f */
[----:B------:R-:W-:-:S03]  /*5470*/  IMAD.HI.U32 R32, R18, R16, RZ ;  /* 0x0000001012207227 */ /* 0x000fc600078e00ff */
[----:B------:R-:W-:Y:S01]  /*5480*/  IADD3.X R15, PT, PT, RZ, ~R15, RZ, P0, !PT ;  /* 0x8000000fff0f7210 */ /* 0x000fe200007fe4ff */
[----:B------:R-:W-:-:S04]  /*5490*/  IMAD.MOV.U32 R17, RZ, RZ, RZ ;  /* 0x000000ffff117224 */ /* 0x000fc800078e00ff */
[----:B------:R-:W-:-:S04]  /*54a0*/  IMAD.WIDE.U32 R32, P0, R18, R15, R32 ;  /* 0x0000000f12207225 */ /* 0x000fc80007800020 */
[C---:B------:R-:W-:Y:S02]  /*54b0*/  IMAD R13, R19.reuse, R15, RZ ;  /* 0x0000000f130d7224 */ /* 0x040fe400078e02ff */
[----:B------:R-:W-:-:S04]  /*54c0*/  IMAD.HI.U32 R16, P1, R19, R16, R32 ;  /* 0x0000001013107227 */ /* 0x000fc80007820020 */
[----:B------:R-:W-:Y:S01]  /*54d0*/  IMAD.HI.U32 R15, R19, R15, RZ ;  /* 0x0000000f130f7227 */ /* 0x000fe200078e00ff */
[----:B------:R-:W-:-:S03]  /*54e0*/  IADD3 R33, P2, PT, R13, R16, RZ ;  /* 0x000000100d217210 */ /* 0x000fc60007f5e0ff */
[----:B------:R-:W-:Y:S02]  /*54f0*/  IMAD.X R13, R15, 0x1, R19, P0 ;  /* 0x000000010f0d7824 */ /* 0x000fe400000e0613 */
[----:B------:R-:W-:-:S03]  /*5500*/  IMAD.WIDE.U32 R18, R33, R8, RZ ;  /* 0x0000000821127225 */ /* 0x000fc600078e00ff */
[----:B------:R-:W-:Y:S01]  /*5510*/  IADD3.X R13, PT, PT, RZ, RZ, R13, P2, P1 ;  /* 0x000000ffff0d7210 */ /* 0x000fe200017e240d */
[----:B------:R-:W-:Y:S01]  /*5520*/  IMAD R16, R33, UR5, R19 ;  /* 0x0000000521107c24 */ /* 0x000fe2000f8e0213 */
[----:B------:R-:W-:-:S03]  /*5530*/  IADD3 R18, P0, PT, RZ, -R18, RZ ;  /* 0x80000012ff127210 */ /* 0x000fc60007f1e0ff */
[----:B------:R-:W-:Y:S02]  /*5540*/  IMAD R16, R13, R8, R16 ;  /* 0x000000080d107224 */ /* 0x000fe400078e0210 */
[----:B------:R-:W-:-:S04]  /*5550*/  IMAD.HI.U32 R32, R33, R18, RZ ;  /* 0x0000001221207227 */ /* 0x000fc800078e00ff */
[----:B------:R-:W-:-:S04]  /*5560*/  IMAD.X R16, RZ, RZ, ~R16, P0 ;  /* 0x000000ffff107224 */ /* 0x000fc800000e0e10 */
[----:B------:R-:W-:-:S04]  /*5570*/  IMAD.WIDE.U32 R32, P0, R33, R16, R32 ;  /* 0x0000001021207225 */ /* 0x000fc80007800020 */
[C---:B------:R-:W-:Y:S02]  /*5580*/  IMAD R15, R13.reuse, R16, RZ ;  /* 0x000000100d0f7224 */ /* 0x040fe400078e02ff */
[----:B------:R-:W-:-:S04]  /*5590*/  IMAD.HI.U32 R18, P1, R13, R18, R32 ;  /* 0x000000120d127227 */ /* 0x000fc80007820020 */
[----:B------:R-:W-:Y:S01]  /*55a0*/  IMAD.HI.U32 R16, R13, R16, RZ ;  /* 0x000000100d107227 */ /* 0x000fe200078e00ff */
[----:B------:R-:W-:-:S03]  /*55b0*/  IADD3 R15, P2, PT, R15, R18, RZ ;  /* 0x000000120f0f7210 */ /* 0x000fc60007f5e0ff */
[----:B------:R-:W-:Y:S02]  /*55c0*/  IMAD.X R13, R16, 0x1, R13, P0 ;  /* 0x00000001100d7824 */ /* 0x000fe400000e060d */
[----:B------:R-:W-:-:S03]  /*55d0*/  IMAD.HI.U32 R16, R15, R14, RZ ;  /* 0x0000000e0f107227 */ /* 0x000fc600078e00ff */
[----:B------:R-:W-:Y:S01]  /*55e0*/  IADD3.X R13, PT, PT, RZ, RZ, R13, P2, P1 ;  /* 0x000000ffff0d7210 */ /* 0x000fe200017e240d */
[----:B------:R-:W-:-:S04]  /*55f0*/  IMAD.WIDE.U32 R16, R15, R12, R16 ;  /* 0x0000000c0f107225 */ /* 0x000fc800078e0010 */
[C---:B------:R-:W-:Y:S02]  /*5600*/  IMAD R15, R13.reuse, R12, RZ ;  /* 0x0000000c0d0f7224 */ /* 0x040fe400078e02ff */
[----:B------:R-:W-:-:S04]  /*5610*/  IMAD.HI.U32 R16, P0, R13, R14, R16 ;  /* 0x0000000e0d107227 */ /* 0x000fc80007800010 */
[----:B------:R-:W-:Y:S01]  /*5620*/  IMAD.HI.U32 R17, R13, R12, RZ ;  /* 0x0000000c0d117227 */ /* 0x000fe200078e00ff */
[----:B------:R-:W-:-:S03]  /*5630*/  IADD3 R13, P1, PT, R15, R16, RZ ;  /* 0x000000100f0d7210 */ /* 0x000fc60007f3e0ff */
[----:B------:R-:W-:Y:S02]  /*5640*/  IMAD.X R15, RZ, RZ, R17, P0 ;  /* 0x000000ffff0f7224 */ /* 0x000fe400000e0611 */
[----:B------:R-:W-:-:S03]  /*5650*/  IMAD.WIDE.U32 R18, R13, R8, RZ ;  /* 0x000000080d127225 */ /* 0x000fc600078e00ff */
[----:B------:R-:W-:Y:S01]  /*5660*/  IADD3.X R15, PT, PT, RZ, R15, RZ, P1, !PT ;  /* 0x0000000fff0f7210 */ /* 0x000fe20000ffe4ff */
[----:B------:R-:W-:Y:S01]  /*5670*/  IMAD R16, R13, UR5, R19 ;  /* 0x000000050d107c24 */ /* 0x000fe2000f8e0213 */
[----:B------:R-:W-:-:S03]  /*5680*/  IADD3 R17, P1, PT, -R18, R14, RZ ;  /* 0x0000000e12117210 */ /* 0x000fc60007f3e1ff */
[-C--:B------:R-:W-:Y:S01]  /*5690*/  IMAD R19, R15, R8.reuse, R16 ;  /* 0x000000080f137224 */ /* 0x080fe200078e0210 */
[----:B------:R-:W-:Y:S02]  /*56a0*/  ISETP.GE.U32.AND P0, PT, R17, R8, PT ;  /* 0x000000081100720c */ /* 0x000fe40003f06070 */
[----:B------:R-:W-:Y:S01]  /*56b0*/  IADD3 R16, P2, PT, R13, 0x1, RZ ;  /* 0x000000010d107810 */ /* 0x000fe20007f5e0ff */
[----:B------:R-:W-:Y:S01]  /*56c0*/  IMAD.X R12, R12, 0x1, ~R19, P1 ;  /* 0x000000010c0c7824 */ /* 0x000fe200008e0e13 */
[----:B------:R-:W-:-:S03]  /*56d0*/  IADD3 R18, P1, PT, -R8, R17, RZ ;  /* 0x0000001108127210 */ /* 0x000fc60007f3e1ff */
[----:B------:R-:W-:Y:S01]  /*56e0*/  IMAD.X R14, RZ, RZ, R15, P2 ;  /* 0x000000ffff0e7224 */ /* 0x000fe200010e060f */
[C---:B------:R-:W-:Y:S02]  /*56f0*/  ISETP.GE.U32.AND.EX P0, PT, R12.reuse, UR5, PT, P0 ;  /* 0x000000050c007c0c */ /* 0x040fe4000bf06100 */
[----:B------:R-:W-:Y:S02]  /*5700*/  IADD3.X R19, PT, PT, R12, ~UR5, RZ, P1, !PT ;  /* 0x800000050c137c10 */ /* 0x000fe40008ffe4ff */
[----:B------:R-:W-:Y:S02]  /*5710*/  SEL R16, R16, R13, P0 ;  /* 0x0000000d10107207 */ /* 0x000fe40000000000 */
[----:B------:R-:W-:Y:S02]  /*5720*/  SEL R17, R18, R17, P0 ;  /* 0x0000001112117207 */ /* 0x000fe40000000000 */
[----:B------:R-:W-:Y:S02]  /*5730*/  SEL R19, R19, R12, P0 ;  /* 0x0000000c13137207 */ /* 0x000fe40000000000 */
[----:B------:R-:W-:-:S02]  /*5740*/  SEL R14, R14, R15, P0 ;  /* 0x0000000f0e0e7207 */ /* 0x000fc40000000000 */
[----:B------:R-:W-:Y:S02]  /*5750*/  IADD3 R13, P2, PT, R16, 0x1, RZ ;  /* 0x00000001100d7810 */ /* 0x000fe40007f5e0ff */
[----:B------:R-:W-:Y:S02]  /*5760*/  ISETP.GE.U32.AND P0, PT, R17, R8, PT ;  /* 0x000000081100720c */ /* 0x000fe40003f06070 */
[----:B------:R-:W-:Y:S01]  /*5770*/  ISETP.NE.U32.AND P1, PT, R8, RZ, PT ;  /* 0x000000ff0800720c */ /* 0x000fe20003f25070 */
[----:B------:R-:W-:Y:S01]  /*5780*/  IMAD.X R15, RZ, RZ, R14, P2 ;  /* 0x000000ffff0f7224 */ /* 0x000fe200010e060e */
[----:B------:R-:W-:Y:S02]  /*5790*/  ISETP.GE.U32.AND.EX P0, PT, R19, UR5, PT, P0 ;  /* 0x0000000513007c0c */ /* 0x000fe4000bf06100 */
[----:B------:R-:W-:Y:S02]  /*57a0*/  ISETP.NE.AND.EX P1, PT, RZ, UR5, PT, P1 ;  /* 0x00000005ff007c0c */ /* 0x000fe4000bf25310 */
[----:B------:R-:W-:-:S02]  /*57b0*/  SEL R13, R13, R16, P0 ;  /* 0x000000100d0d7207 */ /* 0x000fc40000000000 */
[----:B------:R-:W-:Y:S01]  /*57c0*/  SEL R15, R15, R14, P0 ;  /* 0x0000000e0f0f7207 */ /* 0x000fe20000000000 */
[----:B------:R-:W-:Y:S01]  /*57d0*/  IMAD.MOV.U32 R14, RZ, RZ, R6 ;  /* 0x000000ffff0e7224 */ /* 0x000fe200078e0006 */
[----:B------:R-:W-:Y:S02]  /*57e0*/  SEL R12, R13, 0xffffffff, P1 ;  /* 0xffffffff0d0c7807 */ /* 0x000fe40000800000 */
[----:B------:R-:W-:Y:S01]  /*57f0*/  SEL R13, R15, 0xffffffff, P1 ;  /* 0xffffffff0f0d7807 */ /* 0x000fe20000800000 */
[----:B------:R-:W-:-:S04]  /*5800*/  IMAD.MOV.U32 R15, RZ, RZ, 0x0 ;  /* 0x00000000ff0f7424 */ /* 0x000fc800078e00ff */
[----:B------:R-:W-:Y:S05]  /*5810*/  RET.REL.NODEC R14 `(_ZN2at6native43_GLOBAL__N__9ae7fba5_10_SoftMax_cu_9f978f6320cunn_SoftMaxBackwardILi4EN3c108BFloat16EffNS1_23SoftMaxBackwardEpilogueEEEvPT0_PKT2_SA_l) ;  /* 0xffffffa40ef87950 */ /* 0x000fea0003c3ffff */
        .weak           $__internal_25_$__cuda_sm20_rem_u64
        .type           $__internal_25_$__cuda_sm20_rem_u64,@function
        .size           $__internal_25_$__cuda_sm20_rem_u64,(.L_x_11527 - $__internal_25_$__cuda_sm20_rem_u64)
$__internal_25_$__cuda_sm20_rem_u64:
[----:B------:R-:W-:Y:S01]  /*5820*/  IMAD.U32 R19, RZ, RZ, UR4 ;  /* 0x00000004ff137e24 */ /* 0x000fe2000f8e00ff */
[----:B------:R-:W-:-:S04]  /*5830*/  MOV R18, R17 ;  /* 0x0000001100127202 */ /* 0x000fc80000000f00 */
[----:B------:R-:W0:Y:S08]  /*5840*/  I2F.U64.RP R16, R18 ;  /* 0x0000001200107312 */ /* 0x000e300000309000 */
[----:B0-----:R-:W0:Y:S02]  /*5850*/  MUFU.RCP R16, R16 ;  /* 0x0000001000107308 */ /* 0x001e240000001000 */
[----:B0-----:R-:W-:-:S06]  /*5860*/  VIADD R12, R16, 0x1ffffffe ;  /* 0x1ffffffe100c7836 */ /* 0x001fcc0000000000 */
[----:B------:R-:W0:Y:S02]  /*5870*/  F2I.U64.TRUNC R12, R12 ;  /* 0x0000000c000c7311 */ /* 0x000e24000020d800 */
[----:B0-----:R-:W-:-:S04]  /*5880*/  IMAD.WIDE.U32 R14, R12, R17, RZ ;  /* 0x000000110c0e7225 */ /* 0x001fc800078e00ff */
[----:B------:R-:W-:Y:S01]  /*5890*/  IMAD R15, R12, UR4, R15 ;  /* 0x000000040c0f7c24 */ /* 0x000fe2000f8e020f */
[----:B------:R-:W-:-:S03]  /*58a0*/  IADD3 R25, P0, PT, RZ, -R14, RZ ;  /* 0x8000000eff197210 */ /* 0x000fc60007f1e0ff */
[----:B------:R-:W-:Y:S02]  /*58b0*/  IMAD R15, R13, R17, R15 ;  /* 0x000000110d0f7224 */ /* 0x000fe400078e020f */
[----:B------:R-:W-:-:S04]  /*58c0*/  IMAD.HI.U32 R14, R12, R25, RZ ;  /* 0x000000190c0e7227 */ /* 0x000fc800078e00ff */
[----:B------:R-:W-:Y:S02]  /*58d0*/  IMAD.X R27, RZ, RZ, ~R15, P0 ;  /* 0x000000ffff1b7224 */ /* 0x000fe400000e0e0f */
[----:B------:R-:W-:Y:S02]  /*58e0*/  IMAD.MOV.U32 R15, RZ, RZ, R12 ;  /* 0x000000ffff0f7224 */ /* 0x000fe400078e000c */
[-C--:B------:R-:W-:Y:S02]  /*58f0*/  IMAD R19, R13, R27.reuse, RZ ;  /* 0x0000001b0d137224 */ /* 0x080fe400078e02ff */
[----:B------:R-:W-:-:S04]  /*5900*/  IMAD.WIDE.U32 R14, P0, R12, R27, R14 ;  /* 0x0000001b0c0e7225 */ /* 0x000fc8000780000e */
[----:B------:R-:W-:-:S04]  /*5910*/  IMAD.HI.U32 R27, R13, R27, RZ ;  /* 0x0000001b0d1b7227 */ /* 0x000fc800078e00ff */
[----:B------:R-:W-:-:S05]  /*5920*/  IMAD.HI.U32 R14, P1, R13, R25, R14 ;  /* 0x000000190d0e7227 */ /* 0x000fca000782000e */
[----:B------:R-:W-:Y:S01]  /*5930*/  IADD3 R15, P2, PT, R19, R14, RZ ;  /* 0x0000000e130f7210 */ /* 0x000fe20007f5e0ff */
[----:B------:R-:W-:-:S04]  /*5940*/  IMAD.X R14, R27, 0x1, R13, P0 ;  /* 0x000000011b0e7824 */ /* 0x000fc800000e060d */
[----:B------:R-:W-:Y:S01]  /*5950*/  IMAD.WIDE.U32 R12, R15, R17, RZ ;  /* 0x000000110f0c7225 */ /* 0x000fe200078e00ff */
[----:B------:R-:W-:-:S03]  /*5960*/  IADD3.X R16, PT, PT, RZ, RZ, R14, P2, P1 ;  /* 0x000000ffff107210 */ /* 0x000fc600017e240e */
        /* <DEDUP_REMOVED lines=11> */
[----:B------:R-:W-:Y:S02]  /*5a20*/  HFMA2 R13, -RZ, RZ, 0, 0 ;  /* 0x00000000ff0d7431 */ /* 0x000fe400000001ff */
[----:B------:R-:W-:Y:S01]  /*5a30*/  IMAD.HI.U32 R12, R15, R23, RZ ;  /* 0x000000170f0c7227 */ /* 0x000fe200078e00ff */
[----:B------:R-:W-:-:S05]  /*5a40*/  IADD3.X R19, PT, PT, RZ, RZ, R16, P2, P1 ;  /* 0x000000ffff137210 */ /* 0x000fca00017e2410 */
[----:B------:R-:W-:-:S04]  /*5a50*/  IMAD.HI.U32 R14, R19, R22, RZ ;  /* 0x00000016130e7227 */ /* 0x000fc800078e00ff */
[----:B------:R-:W-:-:S04]  /*5a60*/  IMAD.WIDE.U32 R12, R15, R22, R12 ;  /* 0x000000160f0c7225 */ /* 0x000fc800078e000c */
[C---:B------:R-:W-:Y:S02]  /*5a70*/  IMAD R15, R19.reuse, R22, RZ ;  /* 0x00000016130f7224 */ /* 0x040fe400078e02ff */
[----:B------:R-:W-:-:S04]  /*5a80*/  IMAD.HI.U32 R12, P0, R19, R23, R12 ;  /* 0x00000017130c7227 */ /* 0x000fc8000780000c */
[----:B------:R-:W-:Y:S01]  /*5a90*/  IMAD.X R14, RZ, RZ, R14, P0 ;  /* 0x000000ffff0e7224 */ /* 0x000fe200000e060e */
[----:B------:R-:W-:-:S05]  /*5aa0*/  IADD3 R15, P1, PT, R15, R12, RZ ;  /* 0x0000000c0f0f7210 */ /* 0x000fca0007f3e0ff */
[----:B------:R-:W-:-:S04]  /*5ab0*/  IMAD.WIDE.U32 R12, R15, R17, RZ ;  /* 0x000000110f0c7225 */ /* 0x000fc800078e00ff */
[----:B------:R-:W-:Y:S01]  /*5ac0*/  IMAD.X R14, RZ, RZ, R14, P1 ;  /* 0x000000ffff0e7224 */ /* 0x000fe200008e060e */
[----:B------:R-:W-:Y:S01]  /*5ad0*/  IADD3 R16, P1, PT, -R12, R23, RZ ;  /* 0x000000170c107210 */ /* 0x000fe20007f3e1ff */
[----:B------:R-:W-:Y:S02]  /*5ae0*/  IMAD R15, R15, UR4, R13 ;  /* 0x000000040f0f7c24 */ /* 0x000fe4000f8e020d */
[----:B------:R-:W-:Y:S01]  /*5af0*/  IMAD.MOV.U32 R13, RZ, RZ, 0x0 ;  /* 0x00000000ff0d7424 */ /* 0x000fe200078e00ff */
[-C--:B------:R-:W-:Y:S01]  /*5b00*/  ISETP.GE.U32.AND P0, PT, R16, R17.reuse, PT ;  /* 0x000000111000720c */ /* 0x080fe20003f06070 */
[----:B------:R-:W-:-:S04]  /*5b10*/  IMAD R15, R14, R17, R15 ;  /* 0x000000110e0f7224 */ /* 0x000fc800078e020f */
[----:B------:R-:W-:Y:S01]  /*5b20*/  IMAD.X R15, R22, 0x1, ~R15, P1 ;  /* 0x00000001160f7824 */ /* 0x000fe200008e0e0f */
[----:B------:R-:W-:-:S04]  /*5b30*/  IADD3 R12, P1, PT, -R17, R16, RZ ;  /* 0x00000010110c7210 */ /* 0x000fc80007f3e1ff */
[C---:B------:R-:W-:Y:S02]  /*5b40*/  ISETP.GE.U32.AND.EX P0, PT, R15.reuse, UR4, PT, P0 ;  /* 0x000000040f007c0c */ /* 0x040fe4000bf06100 */
[----:B------:R-:W-:Y:S02]  /*5b50*/  IADD3.X R14, PT, PT, R15, ~UR4, RZ, P1, !PT ;  /* 0x800000040f0e7c10 */ /* 0x000fe40008ffe4ff */
[----:B------:R-:W-:Y:S02]  /*5b60*/  SEL R12, R12, R16, P0 ;  /* 0x000000100c0c7207 */ /* 0x000fe40000000000 */
[----:B------:R-:W-:Y:S02]  /*5b70*/  SEL R14, R14, R15, P0 ;  /* 0x0000000f0e0e7207 */ /* 0x000fe40000000000 */
[----:B------:R-:W-:Y:S02]  /*5b80*/  ISETP.GE.U32.AND P0, PT, R12, R17, PT ;  /* 0x000000110c00720c */ /* 0x000fe40003f06070 */
[----:B------:R-:W-:-:S02]  /*5b90*/  IADD3 R16, P2, PT, -R17, R12, RZ ;  /* 0x0000000c11107210 */ /* 0x000fc40007f5e1ff */
[C---:B------:R-:W-:Y:S02]  /*5ba0*/  ISETP.GE.U32.AND.EX P0, PT, R14.reuse, UR4, PT, P0 ;  /* 0x000000040e007c0c */ /* 0x040fe4000bf06100 */
[----:B------:R-:W-:Y:S02]  /*5bb0*/  ISETP.NE.U32.AND P1, PT, R17, RZ, PT ;  /* 0x000000ff1100720c */ /* 0x000fe40003f25070 */
[----:B------:R-:W-:Y:S02]  /*5bc0*/  IADD3.X R17, PT, PT, R14, ~UR4, RZ, P2, !PT ;  /* 0x800000040e117c10 */ /* 0x000fe400097fe4ff */
[----:B------:R-:W-:Y:S01]  /*5bd0*/  SEL R16, R16, R12, P0 ;  /* 0x0000000c10107207 */ /* 0x000fe20000000000 */
[----:B------:R-:W-:Y:S01]  /*5be0*/  IMAD.MOV.U32 R12, RZ, RZ, R6 ;  /* 0x000000ffff0c7224 */ /* 0x000fe200078e0006 */
[----:B------:R-:W-:Y:S02]  /*5bf0*/  ISETP.NE.AND.EX P1, PT, RZ, UR4, PT, P1 ;  /* 0x00000004ff007c0c */ /* 0x000fe4000bf25310 */
[----:B------:R-:W-:-:S02]  /*5c00*/  SEL R17, R17, R14, P0 ;  /* 0x0000000e11117207 */ /* 0x000fc40000000000 */
[----:B------:R-:W-:Y:S02]  /*5c10*/  SEL R16, R16, 0xffffffff, P1 ;  /* 0xffffffff10107807 */ /* 0x000fe40000800000 */
[----:B------:R-:W-:Y:S01]  /*5c20*/  SEL R17, R17, 0xffffffff, P1 ;  /* 0xffffffff11117807 */ /* 0x000fe20000800000 */
[----:B------:R-:W-:Y:S06]  /*5c30*/  RET.REL.NODEC R12 `(_ZN2at6native43_GLOBAL__N__9ae7fba5_10_SoftMax_cu_9f978f6320cunn_SoftMaxBackwardILi4EN3c108BFloat16EffNS1_23SoftMaxBackwardEpilogueEEEvPT0_PKT2_SA_l) ;  /* 0xffffffa00cf07950 */ /* 0x000fec0003c3ffff */
.L_x_5778:
        /* <DEDUP_REMOVED lines=12> */
.L_x_11527:


//--------------------- .text._ZN2at6native43_GLOBAL__N__9ae7fba5_10_SoftMax_cu_9f978f6324cunn_SoftMaxBackwardSmemILi4EN3c108BFloat16EffNS1_23SoftMaxBackwardEpilogueEEEvPT0_PKT2_SA_l --------------------------
	.section	.text._ZN2at6native43_GLOBAL__N__9ae7fba5_10_SoftMax_cu_9f978f6324cunn_SoftMaxBackwardSmemILi4EN3c108BFloat16EffNS1_23SoftMaxBackwardEpilogueEEEvPT0_PKT2_SA_l,"ax",@progbits
	.align	128
.text._ZN2at6native43_GLOBAL__N__9ae7fba5_10_SoftMax_cu_9f978f6324cunn_SoftMaxBackwardSmemILi4EN3c108BFloat16EffNS1_23SoftMaxBackwardEpilogueEEEvPT0_PKT2_SA_l:
        .type           _ZN2at6native43_GLOBAL__N__9ae7fba5_10_SoftMax_cu_9f978f6324cunn_SoftMaxBackwardSmemILi4EN3c108BFloat16EffNS1_23SoftMaxBackwardEpilogueEEEvPT0_PKT2_SA_l,@function
        .size           _ZN2at6native43_GLOBAL__N__9ae7fba5_10_SoftMax_cu_9f978f6324cunn_SoftMaxBackwardSmemILi4EN3c108BFloat16EffNS1_23SoftMaxBackwardEpilogueEEEvPT0_PKT2_SA_l,(.L_x_11530 - _ZN2at6native43_GLOBAL__N__9ae7fba5_10_SoftMax_cu_9f978f6324cunn_SoftMaxBackwardSmemILi4EN3c108BFloat16EffNS1_23SoftMaxBackwardEpilogueEEEvPT0_PKT2_SA_l)
        .other          _ZN2at6native43_GLOBAL__N__9ae7fba5_10_SoftMax_cu_9f978f6324cunn_SoftMaxBackwardSmemILi4EN3c108BFloat16EffNS1_23SoftMaxBackwardEpilogueEEEvPT0_PKT2_SA_l,@"STO_CUDA_ENTRY STV_DEFAULT"
_ZN2at6native43_GLOBAL__N__9ae7fba5_10_SoftMax_cu_9f978f6324cunn_SoftMaxBackwardSmemILi4EN3c108BFloat16EffNS1_23SoftMaxBackwardEpilogueEEEvPT0_PKT2_SA_l:
[----:B------:R-:W-:Y:S01]  /*0000*/  LDC R1, c[0x0][0x37c] ;  /* 0x0000df00ff017b82 */ /* 0x000fe20000000800 */
[----:B------:R-:W0:Y:S07]  /*0010*/  S2R R0, SR_TID.X ;  /* 0x0000000000007919 */ /* 0x000e2e0000002100 */
[----:B------:R-:W1:Y:S01]  /*0020*/  S2UR UR11, SR_CTAID.X ;  /* 0x00000000000b79c3 */ /* 0x000e620000002500 */
[----:B------:R-:W1:Y:S01]  /*0030*/  LDCU.128 UR4, c[0x0][0x390] ;  /* 0x00007200ff0477ac */ /* 0x000e620008000c00 */
[----:B------:R-:W-:Y:S01]  /*0040*/  BSSY.RECONVERGENT B0, `(.L_x_5779) ;  /* 0x0000029000007945 */ /* 0x000fe20003800200 */
[----:B------:R-:W-:Y:S01]  /*0050*/  IMAD.MOV.U32 R3, RZ, RZ, RZ ;  /* 0x000000ffff037224 */ /* 0x000fe200078e00ff */
[----:B------:R-:W2:Y:S04]  /*0060*/  LDCU.128 UR16, c[0x0][0x380] ;  /* 0x00007000ff1077ac */ /* 0x000ea80008000c00 */
[----:B------:R-:W3:Y:S01]  /*0070*/  S2UR UR10, SR_CgaCtaId ;  /* 0x00000000000a79c3 */ /* 0x000ee20000008800 */
[----:B-1----:R-:W-:-:S04]  /*0080*/  UIMAD.WIDE.U32 UR8, UR11, UR6, URZ ;  /* 0x000000060b0872a5 */ /* 0x002fc8000f8e00ff */
[----:B------:R-:W-:Y:S02]  /*0090*/  UIMAD UR11, UR11, UR7, UR9 ;  /* 0x000000070b0b72a4 */ /* 0x000fe4000f8e0209 */
[----:B--2---:R-:W-:Y:S01]  /*00a0*/  ULEA UR14, UP0, UR8, UR16, 0x1 ;  /* 0x00000010080e7291 */ /* 0x004fe2000f8008ff */
[----:B0-----:R-:W-:Y:S01]  /*00b0*/  SHF.L.U32 R2, R0, 0x2, RZ ;  /* 0x0000000200027819 */ /* 0x001fe200000006ff */
[----:B------:R-:W-:Y:S02]  /*00c0*/  USHF.L.U32 UR12, UR8, 0x2, URZ ;  /* 0x00000002080c7899 */ /* 0x000fe400080006ff */
[----:B------:R-:W-:Y:S01]  /*00d0*/  USHF.L.U64.HI UR13, UR8, 0x2, UR11 ;  /* 0x00000002080d7899 */ /* 0x000fe2000801020b */
[----:B------:R-:W-:Y:S01]  /*00e0*/  ISETP.GE.U32.AND P0, PT, R2, UR6, PT ;  /* 0x0000000602007c0c */ /* 0x000fe2000bf06070 */
[----:B------:R-:W-:Y:S02]  /*00f0*/  ULEA.HI.X UR15, UR8, UR17, UR11, 0x1, UP0 ;  /* 0x00000011080f7291 */ /* 0x000fe400080f0c0b */
[----:B------:R-:W-:Y:S01]  /*0100*/  UIADD3 UR9, UP1, UPT, UR12, UR18, URZ ;  /* 0x000000120c097290 */ /* 0x000fe2000ff3e0ff */
[----:B------:R-:W-:Y:S01]  /*0110*/  ISETP.GE.AND.EX P0, PT, RZ, UR7, PT, P0 ;  /* 0x00000007ff007c0c */ /* 0x000fe2000bf06300 */
[----:B------:R-:W-:Y:S01]  /*0120*/  UMOV UR8, 0x400 ;  /* 0x0000040000087882 */ /* 0x000fe20000000000 */
[----:B------:R-:W-:-:S02]  /*0130*/  UIADD3 UR4, UP0, UPT, UR12, UR4, URZ ;  /* 0x000000040c047290 */ /* 0x000fc4000ff1e0ff */
[----:B---3--:R-:W-:Y:S02]  /*0140*/  ULEA UR8, UR10, UR8, 0x18 ;  /* 0x000000080a087291 */ /* 0x008fe4000f8ec0ff */
[----:B------:R-:W-:Y:S01]  /*0150*/  UIADD3.X UR11, UPT, UPT, UR13, UR19, URZ, UP1, !UPT ;  /* 0x000000130d0b7290 */ /* 0x000fe20008ffe4ff */
[----:B------:R-:W0:Y:S01]  /*0160*/  LDCU.64 UR16, c[0x0][0x358] ;  /* 0x00006b00ff1077ac */ /* 0x000e220008000a00 */
[----:B------:R-:W-:Y:S02]  /*0170*/  ULEA UR10, UR6, UR8, 0x2 ;  /* 0x00000008060a7291 */ /* 0x000fe4000f8e10ff */
[----:B------:R-:W-:-:S03]  /*0180*/  UIADD3.X UR5, UPT, UPT, UR13, UR5, URZ, UP0, !UPT ;  /* 0x000000050d057290 */ /* 0x000fc600087fe4ff */
[----:B------:R-:W-:Y:S09]  /*0190*/  @P0 BRA `(.L_x_5780) ;  /* 0x00000000004c0947 */ /* 0x000ff20003800000 */
[----:B------:R-:W1:Y:S01]  /*01a0*/  LDC R12, c[0x0][0x360] ;  /* 0x0000d800ff0c7b82 */ /* 0x000e620000000800 */
[----:B------:R-:W-:Y:S02]  /*01b0*/  HFMA2 R3, -RZ, RZ, 0, 0 ;  /* 0x00000000ff037431 */ /* 0x000fe400000001ff */
[----:B------:R-:W-:-:S07]  /*01c0*/  IMAD.MOV.U32 R9, RZ, RZ, R0 ;  /* 0x000000ffff097224 */ /* 0x000fce00078e0000 */
.L_x_5781:
[----:B--2---:R-:W-:Y:S01]  /*01d0*/  MOV R4, UR4 ;  /* 0x0000000400047c02 */ /* 0x004fe20008000f00 */
[----:B------:R-:W-:-:S04]  /*01e0*/  IMAD.U32 R5, RZ, RZ, UR5 ;  /* 0x00000005ff057e24 */ /* 0x000fc8000f8e00ff */
[----:B------:R-:W-:-:S06]  /*01f0*/  IMAD.WIDE R4, R9, 0x10, R4 ;  /* 0x0000001009047825 */ /* 0x000fcc00078e0204 */
[----:B0-----:R-:W2:Y:S01]  /*0200*/  LDG.E.128 R4, desc[UR16][R4.64] ;  /* 0x0000001004047981 */ /* 0x001ea2000c1e1d00 */
[----:B------:R-:W-:Y:S02]  /*0210*/  LEA R2, R9, UR8, 0x4 ;  /* 0x0000000809027c11 */ /* 0x000fe4000f8e20ff */
[----:B-1----:R-:W-:-:S05]  /*0220*/  IADD3 R9, PT, PT, R12, R9, RZ ;  /* 0x000000090c097210 */ /* 0x002fca0007ffe0ff */
[----:B------:R-:W-:-:S05]  /*0230*/  IMAD.SHL.U32 R10, R9, 0x4, RZ ;  /* 0x00000004090a7824 */ /* 0x000fca00078e00ff */
[----:B------:R-:W-:Y:S02]  /*0240*/  ISETP.GE.U32.AND P1, PT, R10, UR6, PT ;  /* 0x000000060a007c0c */ /* 0x000fe4000bf26070 */
[----:B------:R-:W-:-:S04]  /*0250*/  SHF.R.S32.HI R10, RZ, 0x1f, R10 ;  /* 0x0000001fff0a7819 */ /* 0x000fc8000001140a */
[----:B------:R-:W-:Y:S01]  /*0260*/  ISETP.GE.AND.EX P1, PT, R10, UR7, PT, P1 ;  /* 0x000000070a007c0c */ /* 0x000fe2000bf26310 */
[----:B--2---:R2:W-:Y:S01]  /*0270*/  STS.128 [R2], R4 ;  /* 0x0000000402007388 */ /* 0x0045e20000000c00 */
[----:B------:R-:W-:-:S04]  /*0280*/  FADD.FTZ R8, R4, R3 ;  /* 0x0000000304087221 */ /* 0x000fc80000010000 */
[----:B------:R-:W-:-:S04]  /*0290*/  FADD.FTZ R3, R5, R8 ;  /* 0x0000000805037221 */ /* 0x000fc80000010000 */
[----:B------:R-:W-:-:S04]  /*02a0*/  FADD.FTZ R8, R6, R3 ;  /* 0x0000000306087221 */ /* 0x000fc80000010000 */
[----:B------:R-:W-:Y:S01]  /*02b0*/  FADD.FTZ R3, R7, R8 ;  /* 0x0000000807037221 */ /* 0x000fe20000010000 */
[----:B------:R-:W-:Y:S06]  /*02c0*/  @!P1 BRA `(.L_x_5781) ;  /* 0xfffffffc00c09947 */ /* 0x000fec000383ffff */
.L_x_5780:
[----:B0-----:R-:W-:Y:S05]  /*02d0*/  BSYNC.RECONVERGENT B0 ;  /* 0x0000000000007941 */ /* 0x001fea0003800200 */
.L_x_5779:
[----:B--2---:R-:W0:Y:S01]  /*02e0*/  SHFL.DOWN PT, R2, R3, 0x10, 0x1f ;  /* 0x0a001f0003027f89 */ /* 0x004e2200000e0000 */
[----:B------:R-:W-:Y:S01]  /*02f0*/  BAR.SYNC.DEFER_BLOCKING 0x0 ;  /* 0x0000000000007b1d */ /* 0x000fe20000010000 */
[----:B------:R-:W-:-:S05]  /*0300*/  LOP3.LUT P1, R8, R0, 0x1f, RZ, 0xc0, !PT ;  /* 0x0000001f00087812 */ /* 0x000fca000782c0ff */
[----:B------:R-:W1:Y:S01]  /*0310*/  LDCU UR5, c[0x0][0x360] ;  /* 0x00006c00ff0577ac */ /* 0x000e620008000800 */
[----:B0-----:R-:W-:Y:S01]  /*0320*/  FADD.FTZ R2, R2, R3 ;  /* 0x0000000302027221 */ /* 0x001fe20000010000 */
[----:B------:R-:W-:Y:S01]  /*0330*/  MOV R3, RZ ;  /* 0x000000ff00037202 */ /* 0x000fe20000000f00 */
[----:B-1----:R-:W-:-:S03]  /*0340*/  USHF.R.U32.HI UR4, URZ, 0x5, UR5 ;  /* 0x00000005ff047899 */ /* 0x002fc60008011605 */
[----:B------:R-:W0:Y:S03]  /*0350*/  SHFL.DOWN PT, R5, R2, 0x8, 0x1f ;  /* 0x09001f0002057f89 */ /* 0x000e2600000e0000 */
[----:B------:R-:W-:Y:S01]  /*0360*/  ISETP.GE.U32.AND P2, PT, R0, UR4, PT ;  /* 0x0000000400007c0c */ /* 0x000fe2000bf46070 */
[----:B0-----:R-:W-:Y:S01]  /*0370*/  FADD.FTZ R5, R2, R5 ;  /* 0x0000000502057221 */ /* 0x001fe20000010000 */
[----:B------:R-:W-:-:S04]  /*0380*/  @!P1 LEA.HI R2, R0, UR10, RZ, 0x1d ;  /* 0x0000000a00029c11 */ /* 0x000fc8000f8fe8ff */
[----:B------:R-:W0:Y:S02]  /*0390*/  SHFL.DOWN PT, R4, R5, 0x4, 0x1f ;  /* 0x08801f0005047f89 */ /* 0x000e2400000e0000 */
[----:B0-----:R-:W-:-:S05]  /*03a0*/  FADD.FTZ R4, R5, R4 ;  /* 0x0000000405047221 */ /* 0x001fca0000010000 */
[----:B------:R-:W-:Y:S01]  /*03b0*/  @!P2 LEA R5, R8, UR10, 0x2 ;  /* 0x0000000a0805ac11 */ /* 0x000fe2000f8e10ff */
[----:B------:R-:W0:Y:S02]  /*03c0*/  SHFL.DOWN PT, R7, R4, 0x2, 0x1f ;  /* 0x08401f0004077f89 */ /* 0x000e2400000e0000 */
[----:B0-----:R-:W-:-:S05]  /*03d0*/  FADD.FTZ R7, R4, R7 ;  /* 0x0000000704077221 */ /* 0x001fca0000010000 */
[----:B------:R-:W0:Y:S02]  /*03e0*/  SHFL.DOWN PT, R6, R7, 0x1, 0x1f ;  /* 0x08201f0007067f89 */ /* 0x000e2400000e0000 */
[----:B0-----:R-:W-:-:S05]  /*03f0*/  FADD.FTZ R9, R7, R6 ;  /* 0x0000000607097221 */ /* 0x001fca0000010000 */
[----:B------:R0:W-:Y:S01]  /*0400*/  @!P1 STS [R2], R9 ;  /* 0x0000000902009388 */ /* 0x0001e20000000800 */
[----:B------:R-:W-:Y:S01]  /*0410*/  BAR.SYNC.DEFER_BLOCKING 0x0 ;  /* 0x0000000000007b1d */ /* 0x000fe20000010000 */
[----:B------:R-:W-:-:S05]  /*0420*/  ISETP.GT.U32.AND P1, PT, R0, 0x1f, PT ;  /* 0x0000001f0000780c */ /* 0x000fca0003f24070 */
[----:B------:R0:W1:Y:S08]  /*0430*/  @!P2 LDS R3, [R5] ;  /* 0x000000000503a984 */ /* 0x0000700000000800 */
[----:B0-----:R-:W-:Y:S05]  /*0440*/  @P1 BRA `(.L_x_5782) ;  /* 0x0000000000381947 */ /* 0x001fea0003800000 */
[----:B------:R-:W-:-:S03]  /*0450*/  UMOV UR4, 0xffffffff ;  /* 0xffffffff00047882 */ /* 0x000fc60000000000 */
[----:B------:R-:W-:Y:S05]  /*0460*/  BRA.DIV UR4, `(.L_x_5783) ;  /* 0x00000002049c7947 */ /* 0x000fea000b800000 */
[----:B-1----:R-:W0:Y:S02]  /*0470*/  SHFL.DOWN PT, R2, R3, 0x10, 0x1f ;  /* 0x0a001f0003027f89 */ /* 0x002e2400000e0000 */
[----:B0-----:R-:W-:-:S05]  /*0480*/  FADD.FTZ R2, R2, R3 ;  /* 0x0000000302027221 */ /* 0x001fca0000010000 */
[----:B------:R-:W0:Y:S02]  /*0490*/  SHFL.DOWN PT, R5, R2, 0x8, 0x1f ;  /* 0x09001f0002057f89 */ /* 0x000e2400000e0000 */
[----:B0-----:R-:W-:-:S05]  /*04a0*/  FADD.FTZ R5, R2, R5 ;  /* 0x0000000502057221 */ /* 0x001fca0000010000 */
[----:B------:R-:W0:Y:S02]  /*04b0*/  SHFL.DOWN PT, R4, R5, 0x4, 0x1f ;  /* 0x08801f0005047f89 */ /* 0x000e2400000e0000 */
[----:B0-----:R-:W-:-:S05]  /*04c0*/  FADD.FTZ R4, R5, R4 ;  /* 0x0000000405047221 */ /* 0x001fca0000010000 */
[----:B------:R-:W0:Y:S02]  /*04d0*/  SHFL.DOWN PT, R7, R4, 0x2, 0x1f ;  /* 0x08401f0004077f89 */ /* 0x000e2400000e0000 */
[----:B0-----:R-:W-:-:S05]  /*04e0*/  FADD.FTZ R7, R4, R7 ;  /* 0x0000000704077221 */ /* 0x001fca0000010000 */
[----:B------:R0:W1:Y:S02]  /*04f0*/  SHFL.DOWN PT, R6, R7, 0x1, 0x1f ;  /* 0x08201f0007067f89 */ /* 0x00006400000e0000 */
.L_x_5790:
[----:B------:R-:W-:Y:S01]  /*0500*/  ISETP.NE.AND P1, PT, R0, RZ, PT ;  /* 0x000000ff0000720c */ /* 0x000fe20003f25270 */
[----:B-1----:R-:W-:-:S12]  /*0510*/  FADD.FTZ R6, R7, R6 ;  /* 0x0000000607067221 */ /* 0x002fd80000010000 */
[----:B------:R2:W-:Y:S02]  /*0520*/  @!P1 STS [UR10], R6 ;  /* 0x00000006ff009988 */ /* 0x0005e4000800080a */
.L_x_5782:
[----:B------:R-:W-:Y:S05]  /*0530*/  WARPSYNC.ALL ;  /* 0x0000000000007948 */ /* 0x000fea0003800000 */
[----:B------:R-:W-:Y:S06]  /*0540*/  BAR.SYNC.DEFER_BLOCKING 0x0 ;  /* 0x0000000000007b1d */ /* 0x000fec0000010000 */
[----:B------:R-:W-:Y:S05]  /*0550*/  @P0 EXIT ;  /* 0x000000000000094d */ /* 0x000fea0003800000 */
[----:B------:R-:W3:Y:S02]  /*0560*/  LDS R13, [UR10] ;  /* 0x0000000aff0d7984 */ /* 0x000ee40008000800 */
.L_x_5784:
[----:B------:R-:W-:Y:S01]  /*0570*/  MOV R5, UR11 ;  /* 0x0000000b00057c02 */ /* 0x000fe20008000f00 */
[----:B------:R-:W-:-:S04]  /*0580*/  IMAD.U32 R4, RZ, RZ, UR9 ;  /* 0x00000009ff047e24 */ /* 0x000fc8000f8e00ff */
[----:B------:R-:W-:-:S06]  /*0590*/  IMAD.WIDE R4, R0, 0x10, R4 ;  /* 0x0000001000047825 */ /* 0x000fcc00078e0204 */
[----:B0-2---:R-:W3:Y:S01]  /*05a0*/  LDG.E.128 R4, desc[UR16][R4.64] ;  /* 0x0000001004047981 */ /* 0x005ee2000c1e1d00 */
[----:B------:R-:W-:Y:S01]  /*05b0*/  LEA R8, R0, UR8, 0x4 ;  /* 0x0000000800087c11 */ /* 0x000fe2000f8e20ff */
[----:B-1----:R-:W-:Y:S01]  /*05c0*/  IMAD.U32 R3, RZ, RZ, UR15 ;  /* 0x0000000fff037e24 */ /* 0x002fe2000f8e00ff */
[----:B------:R-:W-:-:S04]  /*05d0*/  MOV R2, UR14 ;  /* 0x0000000e00027c02 */ /* 0x000fc80008000f00 */
[----:B------:R-:W3:Y:S01]  /*05e0*/  LDS.128 R8, [R8] ;  /* 0x0000000008087984 */ /* 0x000ee20000000c00 */
[C---:B------:R-:W-:Y:S01]  /*05f0*/  IMAD.WIDE R2, R0.reuse, 0x8, R2 ;  /* 0x0000000800027825 */ /* 0x040fe200078e0202 */
[----:B------:R-:W-:-:S03]  /*0600*/  IADD3 R0, PT, PT, R0, UR5, RZ ;  /* 0x0000000500007c10 */ /* 0x000fc6000fffe0ff */
[C---:B---3--:R-:W-:Y:S01]  /*0610*/  FFMA.FTZ R12, -R13.reuse, R4, R8 ;  /* 0x000000040d0c7223 */ /* 0x048fe20000010108 */
[C---:B------:R-:W-:Y:S01]  /*0620*/  FFMA.FTZ R9, -R13.reuse, R5, R9 ;  /* 0x000000050d097223 */ /* 0x040fe20000010109 */
[C---:B------:R-:W-:Y:S01]  /*0630*/  FFMA.FTZ R6, -R13.reuse, R6, R10 ;  /* 0x000000060d067223 */ /* 0x040fe2000001010a */
[----:B------:R-:W-:Y:S01]  /*0640*/  FFMA.FTZ R7, -R13, R7, R11 ;  /* 0x000000070d077223 */ /* 0x000fe2000001010b */
[----:B------:R-:W-:Y:S02]  /*0650*/  SHF.L.U32 R4, R0, 0x2, RZ ;  /* 0x0000000200047819 */ /* 0x000fe400000006ff */
[----:B------:R-:W-:Y:S02]  /*0660*/  F2FP.BF16.F32.PACK_AB R10, R9, R12 ;  /* 0x0000000c090a723e */ /* 0x000fe400000010ff */
[----:B------:R-:W-:Y:S02]  /*0670*/  F2FP.BF16.F32.PACK_AB R11, R7, R6 ;  /* 0x00000006070b723e */ /* 0x000fe400000010ff */
[----:B------:R-:W-:-:S02]  /*0680*/  ISETP.GE.U32.AND P0, PT, R4, UR6, PT ;  /* 0x0000000604007c0c */ /* 0x000fc4000bf06070 */
[----:B------:R-:W-:Y:S01]  /*0690*/  SHF.R.S32.HI R4, RZ, 0x1f, R4 ;  /* 0x0000001fff047819 */ /* 0x000fe20000011404 */
[----:B------:R4:W-:Y:S03]  /*06a0*/  STG.E.64 desc[UR16][R2.64], R10 ;  /* 0x0000000a02007986 */ /* 0x0009e6000c101b10 */
[----:B------:R-:W-:-:S13]  /*06b0*/  ISETP.GE.AND.EX P0, PT, R4, UR7, PT, P0 ;  /* 0x0000000704007c0c */ /* 0x000fda000bf06300 */
[----:B----4-:R-:W-:Y:S05]  /*06c0*/  @!P0 BRA `(.L_x_5784) ;  /* 0xfffffffc00a88947 */ /* 0x010fea000383ffff */
[----:B------:R-:W-:Y:S05]  /*06d0*/  EXIT ;  /* 0x000000000000794d */ /* 0x000fea0003800000 */
.L_x_5783:
[----:B------:R-:W-:Y:S02]  /*06e0*/  HFMA2 R10, -RZ, RZ, 0, 1.847743988037109375e-06 ;  /* 0x0000001fff0a7431 */ /* 0x000fe400000001ff */
[----:B------:R-:W-:Y:S01]  /*06f0*/  IMAD.MOV.U32 R9, RZ, RZ, 0x10 ;  /* 0x00000010ff097424 */ /* 0x000fe200078e00ff */
[----:B------:R-:W-:-:S07]  /*0700*/  MOV R8, 0xffffffff ;  /* 0xffffffff00087802 */ /* 0x000fce0000000f00 */
[----:B-1----:R-:W-:Y:S05]  /*0710*/  WARPSYNC.COLLECTIVE R8, `(.L_x_5785) ;  /* 0x0000000008087348 */ /* 0x002fea0003c00000 */
[----:B-1----:R0:W1:Y:S02]  /*0720*/  SHFL.DOWN P1, R6, R3, R9, R10 ;  /* 0x0800000903067389 */ /* 0x002064000002000a */
[----:B01----:R-:W-:Y:S05]  /*0730*/  ENDCOLLECTIVE ;  /* 0x000000000000791b */ /* 0x003fea0003800000 */
.L_x_5785:
[----:B------:R-:W-:Y:S02]  /*0740*/  HFMA2 R9, -RZ, RZ, 0, 4.76837158203125e-07 ;  /* 0x00000008ff097431 */ /* 0x000fe400000001ff */
[----:B------:R-:W-:-:S04]  /*0750*/  IMAD.MOV.U32 R2, RZ, RZ, R6 ;  /* 0x000000ffff027224 */ /* 0x000fc800078e0006 */
[----:B------:R-:W-:-:S05]  /*0760*/  FADD.FTZ R2, R2, R3 ;  /* 0x0000000302027221 */ /* 0x000fca0000010000 */
[----:B------:R-:W-:-:S07]  /*0770*/  MOV R3, R2 ;  /* 0x0000000200037202 */ /* 0x000fce0000000f00 */
[----:B------:R-:W-:Y:S05]  /*0780*/  WARPSYNC.COLLECTIVE R8, `(.L_x_5786) ;  /* 0x0000000008087348 */ /* 0x000fea0003c00000 */
[----:B------:R0:W1:Y:S02]  /*0790*/  SHFL.DOWN P1, R6, R3, R9, R10 ;  /* 0x0800000903067389 */ /* 0x000064000002000a */
[----:B01----:R-:W-:Y:S05]  /*07a0*/  ENDCOLLECTIVE ;  /* 0x000000000000791b */ /* 0x003fea0003800000 */
.L_x_5786:
[----:B------:R-:W-:Y:S02]  /*07b0*/  HFMA2 R9, -RZ, RZ, 0, 2.384185791015625e-07 ;  /* 0x00000004ff097431 */ /* 0x000fe400000001ff */
[----:B------:R-:W-:-:S04]  /*07c0*/  IMAD.MOV.U32 R5, RZ, RZ, R6 ;  /* 0x000000ffff057224 */ /* 0x000fc800078e0006 */
[----:B------:R-:W-:-:S05]  /*07d0*/  FADD.FTZ R5, R2, R5 ;  /* 0x0000000502057221 */ /* 0x000fca0000010000 */
[----:B------:R-:W-:-:S07]  /*07e0*/  MOV R3, R5 ;  /* 0x0000000500037202 */ /* 0x000fce0000000f00 */
[----:B------:R-:W-:Y:S05]  /*07f0*/  WARPSYNC.COLLECTIVE R8, `(.L_x_5787) ;  /* 0x0000000008087348 */ /* 0x000fea0003c00000 */
[----:B------:R0:W1:Y:S02]  /*0800*/  SHFL.DOWN P1, R6, R3, R9, R10 ;  /* 0x0800000903067389 */ /* 0x000064000002000a */
[----:B01----:R-:W-:Y:S05]  /*0810*/  ENDCOLLECTIVE ;  /* 0x000000000000791b */ /* 0x003fea0003800000 */
.L_x_5787:
[----:B------:R-:W-:Y:S02]  /*0820*/  HFMA2 R9, -RZ, RZ, 0, 1.1920928955078125e-07 ;  /* 0x00000002ff097431 */ /* 0x000fe400000001ff */
[----:B------:R-:W-:-:S04]  /*0830*/  IMAD.MOV.U32 R4, RZ, RZ, R6 ;  /* 0x000000ffff047224 */ /* 0x000fc800078e0006 */
[----:B------:R-:W-:-:S05]  /*0840*/  FADD.FTZ R4, R5, R4 ;  /* 0x0000000405047221 */ /* 0x000fca0000010000 */
[----:B------:R-:W-:-:S07]  /*0850*/  MOV R3, R4 ;  /* 0x0000000400037202 */ /* 0x000fce0000000f00 */
[----:B------:R-:W-:Y:S05]  /*0860*/  WARPSYNC.COLLECTIVE R8, `(.L_x_5788) ;  /* 0x0000000008087348 */ /* 0x000fea0003c00000 */
[----:B------:R0:W1:Y:S02]  /*0870*/  SHFL.DOWN P1, R6, R3, R9, R10 ;  /* 0x0800000903067389 */ /* 0x000064000002000a */
[----:B01----:R-:W-:Y:S05]  /*0880*/  ENDCOLLECTIVE ;  /* 0x000000000000791b */ /* 0x003fea0003800000 */
.L_x_5788:
[----:B------:R-:W-:Y:S02]  /*0890*/  HFMA2 R9, -RZ, RZ, 0, 5.9604644775390625e-08 ;  /* 0x00000001ff097431 */ /* 0x000fe400000001ff */
[----:B------:R-:W-:-:S04]  /*08a0*/  IMAD.MOV.U32 R7, RZ, RZ, R6 ;  /* 0x000000ffff077224 */ /* 0x000fc800078e0006 */
[----:B------:R-:W-:-:S05]  /*08b0*/  FADD.FTZ R7, R4, R7 ;  /* 0x0000000704077221 */ /* 0x000fca0000010000 */
[----:B------:R-:W-:-:S07]  /*08c0*/  MOV R3, R7 ;  /* 0x0000000700037202 */ /* 0x000fce0000000f00 */
[----:B------:R-:W-:Y:S05]  /*08d0*/  WARPSYNC.COLLECTIVE R8, `(.L_x_5789) ;  /* 0x0000000008087348 */ /* 0x000fea0003c00000 */
[----:B------:R0:W1:Y:S02]  /*08e0*/  SHFL.DOWN P1, R6, R3, R9, R10 ;  /* 0x0800000903067389 */ /* 0x000064000002000a */
[----:B01----:R-:W-:Y:S05]  /*08f0*/  ENDCOLLECTIVE ;  /* 0x000000000000791b */ /* 0x003fea0003800000 */
.L_x_5789:
[----:B------:R-:W-:Y:S05]  /*0900*/  BRA `(.L_x_5790) ;  /* 0xfffffff800fc7947 */ /* 0x000fea000383ffff */
.L_x_5791:
        /* <DEDUP_REMOVED lines=15> */
.L_x_11530:


//--------------------- .text._ZN2at6native43_GLOBAL__N__9ae7fba5_10_SoftMax_cu_9f978f6320cunn_SoftMaxBackwardILi8EN3c108BFloat16EfS4_NS1_23SoftMaxBackwardEpilogueEEEvPT0_PKT2_SA_l --------------------------
	.section	.text._ZN2at6native43_GLOBAL__N__9ae7fba5_10_SoftMax_cu_9f978f6320cunn_SoftMaxBackwardILi8EN3c108BFloat16EfS4_NS1_23SoftMaxBackwardEpilogueEEEvPT0_PKT2_SA_l,"ax",@progbits
	.align	128
.text._ZN2at6native43_GLOBAL__N__9ae7fba5_10_SoftMax_cu_9f978f6320cunn_SoftMaxBackwardILi8EN3c108BFloat16EfS4_NS1_23SoftMaxBackwardEpilogueEEEvPT0_PKT2_SA_l:
        .type           _ZN2at6native43_GLOBAL__N__9ae7fba5_10_SoftMax_cu_9f978f6320cunn_SoftMaxBackwardILi8EN3c108BFloat16EfS4_NS1_23SoftMaxBackwardEpilogueEEEvPT0_PKT2_SA_l,@function
        .size           _ZN2at6native43_GLOBAL__N__9ae7fba5_10_SoftMax_cu_9f978f6320cunn_SoftMaxBackwardILi8EN3c108BFloat16EfS4_NS1_23SoftMaxBackwardEpilogueEEEvPT0_PKT2_SA_l,(.L_x_11531 - _ZN2at6native43_GLOBAL__N__9ae7fba5_10_SoftMax_cu_9f978f6320cunn_SoftMaxBackwardILi8EN3c108BFloat16EfS4_NS1_23SoftMaxBackwardEpilogueEEEvPT0_PKT2_SA_l)
        .other          _ZN2at6native43_GLOBAL__N__9ae7fba5_10_SoftMax_cu_9f978f6320cunn_SoftMaxBackwardILi8EN3c108BFloat16EfS4_NS1_23SoftMaxBackwardEpilogueEEEvPT0_PKT2_SA_l,@"STO_CUDA_ENTRY STV_DEFAULT"
_ZN2at6native43_GLOBAL__N__9ae7fba5_10_SoftMax_cu_9f978f6320cunn_SoftMaxBackwardILi8EN3c108BFloat16EfS4_NS1_23SoftMaxBackwardEpilogueEEEvPT0_PKT2_SA_l:
[----:B------:R-:W-:Y:S08]  /*0000*/  LDC R1, c[0x0][0x37c] ;  /* 0x0000df00ff017b82 */ /* 0x000ff00000000800 */
[----:B------:R-:W0:Y:S01]  /*0010*/  S2UR UR7, SR_CTAID.X ;  /* 0x00000000000779c3 */ /* 0x000e220000002500 */
[----:B------:R-:W0:Y:S01]  /*0020*/  LDCU.128 UR8, c[0x0][0x390] ;  /* 0x00007200ff0877ac */ /* 0x000e220008000c00 */
[----:B------:R-:W-:Y:S01]  /*0030*/  BSSY.RECONVERGENT B0, `(.L_x_5792) ;  /* 0x0000163000007945 */ /* 0x000fe20003800200 */
[----:B------:R-:W1:Y:S01]  /*0040*/  LDCU.64 UR14, c[0x0][0x380] ;  /* 0x00007000ff0e77ac */ /* 0x000e620008000a00 */
[----:B------:R-:W2:Y:S01]  /*0050*/  LDCU.64 UR18, c[0x0][0x358] ;  /* 0x00006b00ff1277ac */ /* 0x000ea20008000a00 */
[----:B0-----:R-:W-:-:S04]  /*0060*/  UIMAD.WIDE.U32 UR20, UR7, UR10, URZ ;  /* 0x0000000a071472a5 */ /* 0x001fc8000f8e00ff */
[----:B------:R-:W-:Y:S02]  /*0070*/  UIMAD UR7, UR7, UR11, UR21 ;  /* 0x0000000b070772a4 */ /* 0x000fe4000f8e0215 */
[----:B------:R-:W-:Y:S02]  /*0080*/  USHF.L.U32 UR5, UR20, 0x1, URZ ;  /* 0x0000000114057899 */ /* 0x000fe400080006ff */
[----:B------:R-:W-:Y:S02]  /*0090*/  USHF.L.U64.HI UR6, UR20, 0x1, UR7 ;  /* 0x0000000114067899 */ /* 0x000fe40008010207 */
[----:B-1----:R-:W-:Y:S02]  /*00a0*/  UIADD3 UR14, UP0, UPT, UR5, UR14, URZ ;  /* 0x0000000e050e7290 */ /* 0x002fe4000ff1e0ff */
[----:B------:R-:W-:Y:S02]  /*00b0*/  UIADD3 UR12, UP1, UPT, UR5, UR8, URZ ;  /* 0x00000008050c7290 */ /* 0x000fe4000ff3e0ff */
[----:B------:R-:W-:Y:S01]  /*00c0*/  IMAD.U32 R0, RZ, RZ, UR5 ;  /* 0x00000005ff007e24 */ /* 0x000fe2000f8e00ff */
[----:B------:R-:W-:-:S02]  /*00d0*/  UIADD3.X UR4, UPT, UPT, UR6, UR15, URZ, UP0, !UPT ;  /* 0x0000000f06047290 */ /* 0x000fc400087fe4ff */
[----:B------:R-:W-:Y:S01]  /*00e0*/  IMAD.U32 R2, RZ, RZ, UR6 ;  /* 0x00000006ff027e24 */ /* 0x000fe2000f8e00ff */
[----:B------:R-:W-:Y:S02]  /*00f0*/  UISETP.GT.U32.AND UP0, UPT, UR10, 0x7ffffffe, UPT ;  /* 0x7ffffffe0a00788c */ /* 0x000fe4000bf04070 */
[----:B------:R-:W-:Y:S02]  /*0100*/  UIADD3.X UR13, UPT, UPT, UR6, UR9, URZ, UP1, !UPT ;  /* 0x00000009060d7290 */ /* 0x000fe40008ffe4ff */
[----:B------:R-:W-:Y:S02]  /*0110*/  UISETP.GT.AND.EX UP0, UPT, UR11, URZ, UPT, UP0 ;  /* 0x000000ff0b00728c */ /* 0x000fe4000bf04300 */
[----:B------:R-:W-:Y:S02]  /*0120*/  USHF.R.U64 UR14, UR14, 0x1, UR4 ;  /* 0x000000010e0e7899 */ /* 0x000fe40008001204 */
[----:B------:R-:W-:Y:S02]  /*0130*/  USHF.R.U64 UR17, UR12, 0x1, UR13 ;  /* 0x000000010c117899 */ /* 0x000fe4000800120d */
[----:B------:R-:W-:-:S02]  /*0140*/  ULOP3.LUT UR14, UR14, 0x7, URZ, 0xc0, !UPT ;  /* 0x000000070e0e7892 */ /* 0x000fc4000f8ec0ff */
[----:B------:R-:W-:Y:S01]  /*0150*/  ULOP3.LUT UR17, UR17, 0x7, URZ, 0xc0, !UPT ;  /* 0x0000000711117892 */ /* 0x000fe2000f8ec0ff */
[----:B------:R-:W-:Y:S01]  /*0160*/  UMOV UR6, URZ ;  /* 0x000000ff00067c82 */ /* 0x000fe20008000000 */
[----:B------:R-:W-:Y:S01]  /*0170*/  UMOV UR4, URZ ;  /* 0x000000ff00047c82 */ /* 0x000fe20008000000 */
[----:B--2---:R-:W-:Y:S09]  /*0180*/  BRA.U UP0, `(.L_x_5793) ;  /* 0x0000000500747547 */ /* 0x004ff2000b800000 */
[----:B------:R-:W0:Y:S01]  /*0190*/  S2R R15, SR_TID.X ;  /* 0x00000000000f7919 */ /* 0x000e220000002100 */
[----:B------:R-:W1:Y:S01]  /*01a0*/  LDCU UR5, c[0x0][0x398] ;  /* 0x00007300ff0577ac */ /* 0x000e620008000800 */
[----:B------:R-:W-:Y:S02]  /*01b0*/  HFMA2 R3, -RZ, RZ, 0, 0 ;  /* 0x00000000ff037431 */ /* 0x000fe400000001ff */
[----:B------:R-:W-:Y:S01]  /*01c0*/  IMAD.U32 R12, RZ, RZ, UR12 ;  /* 0x0000000cff0c7e24 */ /* 0x000fe2000f8e00ff */
[----:B------:R-:W-:Y:S01]  /*01d0*/  UISETP.NE.U32.AND UP0, UPT, UR17, URZ, UPT ;  /* 0x000000ff1100728c */ /* 0x000fe2000bf05070 */
[----:B------:R-:W-:-:S03]  /*01e0*/  IMAD.U32 R9, RZ, RZ, UR13 ;  /* 0x0000000dff097e24 */ /* 0x000fc6000f8e00ff */
[----:B------:R-:W-:Y:S01]  /*01f0*/  UISETP.NE.AND.EX UP0, UPT, URZ, URZ, UPT, UP0 ;  /* 0x000000ffff00728c */ /* 0x000fe2000bf05300 */
[----:B-1----:R-:W-:-:S08]  /*0200*/  MOV R10, UR5 ;  /* 0x00000005000a7c02 */ /* 0x002fd00008000f00 */
[----:B------:R-:W-:Y:S05]  /*0210*/  BRA.U !UP0, `(.L_x_5794) ;  /* 0x00000001084c7547 */ /* 0x000fea000b800000 */
[----:B------:R-:W-:Y:S01]  /*0220*/  VIADD R10, R10, UR17 ;  /* 0x000000110a0a7c36 */ /* 0x000fe20008000000 */
[----:B------:R-:W-:Y:S02]  /*0230*/  USHF.L.U64.HI UR5, UR17, 0x1, URZ ;  /* 0x0000000111057899 */ /* 0x000fe400080102ff */
[----:B------:R-:W-:Y:S02]  /*0240*/  ULEA UR8, UP0, -UR17, UR12, 0x1 ;  /* 0x0000000c11087291 */ /* 0x000fe4000f8009ff */
[C---:B0-----:R-:W-:Y:S02]  /*0250*/  ISETP.GE.AND P0, PT, R15.reuse, R10, PT ;  /* 0x0000000a0f00720c */ /* 0x041fe40003f06270 */
[----:B------:R-:W-:Y:S02]  /*0260*/  UIADD3.X UR5, UPT, UPT, ~UR5, UR13, URZ, UP0, !UPT ;  /* 0x0000000d05057290 */ /* 0x000fe400087fe5ff */
[----:B------:R-:W-:Y:S01]  /*0270*/  ISETP.LT.U32.OR P0, PT, R15, UR17, P0 ;  /* 0x000000110f007c0c */ /* 0x000fe20008701470 */
[----:B------:R-:W-:-:S03]  /*0280*/  IMAD.U32 R6, RZ, RZ, UR8 ;  /* 0x00000008ff067e24 */ /* 0x000fc6000f8e00ff */
[----:B------:R-:W-:-:S09]  /*0290*/  MOV R7, UR5 ;  /* 0x0000000500077c02 */ /* 0x000fd20008000f00 */
[----:B------:R-:W-:-:S06]  /*02a0*/  @!P0 IMAD.WIDE.U32 R4, R15, 0x2, R6 ;  /* 0x000000020f048825 */ /* 0x000fcc00078e0006 */
[----:B------:R-:W2:Y:S01]  /*02b0*/  @!P0 LDG.E.U16 R4, desc[UR18][R4.64] ;  /* 0x0000001204048981 */ /* 0x000ea2000c1e1500 */
[----:B------:R-:W0:Y:S01]  /*02c0*/  LDC R9, c[0x0][0x360] ;  /* 0x0000d800ff097b82 */ /* 0x000e220000000800 */
[----:B------:R-:W-:Y:S01]  /*02d0*/  IMAD.MOV.U32 R3, RZ, RZ, RZ ;  /* 0x000000ffff037224 */ /* 0x000fe200078e00ff */
[----:B0-----:R-:W-:Y:S01]  /*02e0*/  VIMNMX.U32 R10, PT, PT, R10, R9, !PT ;  /* 0x000000090a0a7248 */ /* 0x001fe20007fe0000 */
[----:B------:R-:W-:-:S03]  /*02f0*/  IMAD.WIDE.U32 R6, R9, 0x2, R6 ;  /* 0x0000000209067825 */ /* 0x000fc600078e0006 */
[----:B------:R-:W-:Y:S01]  /*0300*/  IADD3 R10, PT, PT, R10, -R9, RZ ;  /* 0x800000090a0a7210 */ /* 0x000fe20007ffe0ff */
[----:B------:R-:W-:Y:S02]  /*0310*/  IMAD.MOV.U32 R12, RZ, RZ, R6 ;  /* 0x000000ffff0c7224 */ /* 0x000fe400078e0006 */
[----:B------:R-:W-:Y:S02]  /*0320*/  IMAD.MOV.U32 R9, RZ, RZ, R7 ;  /* 0x000000ffff097224 */ /* 0x000fe400078e0007 */
[----:B--2---:R-:W-:-:S04]  /*0330*/  @!P0 IMAD.U32 R8, R4, 0x10000, RZ ;  /* 0x0001000004088824 */ /* 0x004fc800078e00ff */
[----:B------:R-:W-:-:S07]  /*0340*/  @!P0 FADD.FTZ R3, RZ, R8 ;  /* 0x00000008ff038221 */ /* 0x000fce0000010000 */
.L_x_5794:
[----:B------:R-:W1:Y:S01]  /*0350*/  LDCU UR8, c[0x0][0x360] ;  /* 0x00006c00ff0877ac */ /* 0x000e620008000800 */
[----:B------:R-:W-:Y:S01]  /*0360*/  BSSY.RECONVERGENT B1, `(.L_x_5795) ;  /* 0x0000033000017945 */ /* 0x000fe20003800200 */
[----:B------:R-:W-:Y:S01]  /*0370*/  MOV R8, R12 ;  /* 0x0000000c00087202 */ /* 0x000fe20000000f00 */
[----:B-1----:R-:W-:-:S06]  /*0380*/  USHF.L.U32 UR5, UR8, 0x3, URZ ;  /* 0x0000000308057899 */ /* 0x002fcc00080006ff */
[----:B------:R-:W-:Y:S01]  /*0390*/  IMAD R7, RZ, RZ, -UR5 ;  /* 0x80000005ff077e24 */ /* 0x000fe2000f8e02ff */
[----:B------:R-:W-:Y:S02]  /*03a0*/  ISETP.NE.U32.AND P1, PT, RZ, UR5, PT ;  /* 0x00000005ff007c0c */ /* 0x000fe4000bf25070 */
[----:B------:R-:W1:Y:S08]  /*03b0*/  I2F.U32.RP R6, UR5 ;  /* 0x0000000500067d06 */ /* 0x000e700008209000 */
[----:B-1----:R-:W1:Y:S02]  /*03c0*/  MUFU.RCP R6, R6 ;  /* 0x0000000600067308 */ /* 0x002e640000001000 */
[----:B-1----:R-:W-:-:S06]  /*03d0*/  IADD3 R4, PT, PT, R6, 0xffffffe, RZ ;  /* 0x0ffffffe06047810 */ /* 0x002fcc0007ffe0ff */
[----:B------:R1:W2:Y:S02]  /*03e0*/  F2I.FTZ.U32.TRUNC.NTZ R5, R4 ;  /* 0x0000000400057305 */ /* 0x0002a4000021f000 */
[----:B-1----:R-:W-:Y:S02]  /*03f0*/  IMAD.MOV.U32 R4, RZ, RZ, RZ ;  /* 0x000000ffff047224 */ /* 0x002fe400078e00ff */
[----:B--2---:R-:W-:-:S04]  /*0400*/  IMAD R7, R7, R5, RZ ;  /* 0x0000000507077224 */ /* 0x004fc800078e02ff */
[----:B------:R-:W-:Y:S01]  /*0410*/  IMAD.HI.U32 R5, R5, R7, R4 ;  /* 0x0000000705057227 */ /* 0x000fe200078e0004 */
[----:B0-----:R-:W-:-:S05]  /*0420*/  SHF.L.U32 R4, R15, 0x3, RZ ;  /* 0x000000030f047819 */ /* 0x001fca00000006ff */
[----:B------:R-:W-:-:S05]  /*0430*/  IMAD.HI.U32 R5, R5, R10, RZ ;  /* 0x0000000a05057227 */ /* 0x000fca00078e00ff */
[----:B------:R-:W-:-:S05]  /*0440*/  IADD3 R5, PT, PT, -R5, RZ, RZ ;  /* 0x000000ff05057210 */ /* 0x000fca0007ffe1ff */
[----:B------:R-:W-:-:S05]  /*0450*/  IMAD R11, R5, UR5, R10 ;  /* 0x00000005050b7c24 */ /* 0x000fca000f8e020a */
[----:B------:R-:W-:-:S13]  /*0460*/  ISETP.GE.U32.AND P0, PT, R11, UR5, PT ;  /* 0x000000050b007c0c */ /* 0x000fda000bf06070 */
[----:B------:R-:W-:-:S05]  /*0470*/  @P0 VIADD R11, R11, -UR5 ;  /* 0x800000050b0b0c36 */ /* 0x000fca0008000000 */
[----:B------:R-:W-:-:S13]  /*0480*/  ISETP.GE.U32.AND P0, PT, R11, UR5, PT ;  /* 0x000000050b007c0c */ /* 0x000fda000bf06070 */
[----:B------:R-:W-:Y:S01]  /*0490*/  @P0 VIADD R11, R11, -UR5 ;  /* 0x800000050b0b0c36 */ /* 0x000fe20008000000 */
[----:B------:R-:W-:-:S05]  /*04a0*/  @!P1 LOP3.LUT R11, RZ, UR5, RZ, 0x33, !PT ;  /* 0x00000005ff0b9c12 */ /* 0x000fca000f8e33ff */
[----:B------:R-:W-:-:S04]  /*04b0*/  IMAD.IADD R11, R10, 0x1, -R11 ;  /* 0x000000010a0b7824 */ /* 0x000fc800078e0a0b */
[----:B------:R-:W-:Y:S01]  /*04c0*/  IMAD.IADD R13, R11, 0x1, R15 ;  /* 0x000000010b0d7824 */ /* 0x000fe200078e020f */
[----:B------:R-:W-:-:S13]  /*04d0*/  ISETP.GE.AND P0, PT, R4, R11, PT ;  /* 0x0000000b0400720c */ /* 0x000fda0003f06270 */
[----:B------:R-:W-:Y:S05]  /*04e0*/  @P0 BRA `(.L_x_5796) ;  /* 0x0000000000680947 */ /* 0x000fea0003800000 */
.L_x_5797:
[----:B------:R-:W-:-:S06]  /*04f0*/  IMAD.WIDE R4, R15, 0x10, R8 ;  /* 0x000000100f047825 */ /* 0x000fcc00078e0208 */
[----:B------:R-:W2:Y:S01]  /*0500*/  LDG.E.128 R4, desc[UR18][R4.64] ;  /* 0x0000001204047981 */ /* 0x000ea2000c1e1d00 */
[----:B------:R-:W-:Y:S02]  /*0510*/  IADD3 R15, PT, PT, R15, UR8, RZ ;  /* 0x000000080f0f7c10 */ /* 0x000fe4000fffe0ff */
[C---:B--2---:R-:W-:Y:S01]  /*0520*/  PRMT R12, R4.reuse, 0x7632, R12 ;  /* 0x00007632040c7816 */ /* 0x044fe2000000000c */
[----:B------:R-:W-:Y:S01]  /*0530*/  IMAD.U32 R14, R4, 0x10000, RZ ;  /* 0x00010000040e7824 */ /* 0x000fe200078e00ff */
[----:B------:R-:W-:-:S03]  /*0540*/  SHF.L.U32 R19, R5, 0x10, RZ ;  /* 0x0000001005137819 */ /* 0x000fc600000006ff */
[----:B------:R-:W-:Y:S02]  /*0550*/  IMAD.U32 R17, R12, 0x10000, RZ ;  /* 0x000100000c117824 */ /* 0x000fe400078e00ff */
[--C-:B------:R-:W-:Y:S01]  /*0560*/  FADD.FTZ R14, R14, R3.reuse ;  /* 0x000000030e0e7221 */ /* 0x100fe20000010000 */
[----:B------:R-:W-:Y:S01]  /*0570*/  PRMT R3, R5, 0x7632, R3 ;  /* 0x0000763205037816 */ /* 0x000fe20000000003 */
[----:B------:R-:W-:Y:S02]  /*0580*/  IMAD.U32 R5, R6, 0x10000, RZ ;  /* 0x0001000006057824 */ /* 0x000fe400078e00ff */
[----:B------:R-:W-:Y:S02]  /*0590*/  FADD.FTZ R14, R14, R17 ;  /* 0x000000110e0e7221 */ /* 0x000fe40000010000 */
[----:B------:R-:W-:Y:S01]  /*05a0*/  IMAD.U32 R17, R3, 0x10000, RZ ;  /* 0x0001000003117824 */ /* 0x000fe200078e00ff */
[----:B------:R-:W-:Y:S01]  /*05b0*/  PRMT R3, R6, 0x7632, R3 ;  /* 0x0000763206037816 */ /* 0x000fe20000000003 */
[----:B------:R-:W-:Y:S01]  /*05c0*/  FADD.FTZ R14, R14, R19 ;  /* 0x000000130e0e7221 */ /* 0x000fe20000010000 */
[----:B------:R-:W-:-:S03]  /*05d0*/  IMAD.SHL.U32 R6, R15, 0x8, RZ ;  /* 0x000000080f067824 */ /* 0x000fc600078e00ff */
[----:B------:R-:W-:Y:S01]  /*05e0*/  FADD.FTZ R14, R14, R17 ;  /* 0x000000110e0e7221 */ /* 0x000fe20000010000 */
[----:B------:R-:W-:Y:S01]  /*05f0*/  IMAD.U32 R4, R3, 0x10000, RZ ;  /* 0x0001000003047824 */ /* 0x000fe200078e00ff */
[----:B------:R-:W-:Y:S02]  /*0600*/  ISETP.GE.AND P0, PT, R6, R11, PT ;  /* 0x0000000b0600720c */ /* 0x000fe40003f06270 */
[----:B------:R-:W-:Y:S01]  /*0610*/  FADD.FTZ R5, R14, R5 ;  /* 0x000000050e057221 */ /* 0x000fe20000010000 */
[C---:B------:R-:W-:Y:S02]  /*0620*/  PRMT R3, R7.reuse, 0x7632, R3 ;  /* 0x0000763207037816 */ /* 0x040fe40000000003 */
[----:B------:R-:W-:Y:S01]  /*0630*/  SHF.L.U32 R7, R7, 0x10, RZ ;  /* 0x0000001007077819 */ /* 0x000fe200000006ff */
[----:B------:R-:W-:Y:S02]  /*0640*/  FADD.FTZ R4, R5, R4 ;  /* 0x0000000405047221 */ /* 0x000fe40000010000 */
[----:B------:R-:W-:-:S02]  /*0650*/  IMAD.U32 R3, R3, 0x10000, RZ ;  /* 0x0001000003037824 */ /* 0x000fc400078e00ff */
[----:B------:R-:W-:-:S04]  /*0660*/  FADD.FTZ R4, R4, R7 ;  /* 0x0000000704047221 */ /* 0x000fc80000010000 */
[----:B------:R-:W-:Y:S01]  /*0670*/  FADD.FTZ R3, R4, R3 ;  /* 0x0000000304037221 */ /* 0x000fe20000010000 */
[----:B------:R-:W-:Y:S06]  /*0680*/  @!P0 BRA `(.L_x_5797) ;  /* 0xfffffffc00988947 */ /* 0x000fec000383ffff */
.L_x_5796:
[----:B------:R-:W-:Y:S05]  /*0690*/  BSYNC.RECONVERGENT B1 ;  /* 0x0000000000017941 */ /* 0x000fea0003800200 */
.L_x_5795:
[----:B------:R-:W-:-:S13]  /*06a0*/  ISETP.GE.AND P0, PT, R13, R10, PT ;  /* 0x0000000a0d00720c */ /* 0x000fda0003f06270 */
[----:B------:R-:W-:Y:S05]  /*06b0*/  @P0 BRA `(.L_x_5798) ;  /* 0x0000000c00e80947 */ /* 0x000fea0003800000 */
[----:B------:R-:W-:Y:S01]  /*06c0*/  BSSY.RECONVERGENT B1, `(.L_x_5799) ;  /* 0x0000008000017945 */ /* 0x000fe20003800200 */
.L_x_5800:
[----:B------:R-:W-:-:S06]  /*06d0*/  IMAD.WIDE R4, R13, 0x2, R8 ;  /* 0x000000020d047825 */ /* 0x000fcc00078e0208 */
[----:B------:R-:W2:Y:S01]  /*06e0*/  LDG.E.U16 R4, desc[UR18][R4.64] ;  /* 0x0000001204047981 */ /* 0x000ea2000c1e1500 */
[----:B------:R-:W-:-:S05]  /*06f0*/  VIADD R13, R13, UR8 ;  /* 0x000000080d0d7c36 */ /* 0x000fca0008000000 */
[----:B------:R-:W-:Y:S02]  /*0700*/  ISETP.GE.AND P0, PT, R13, R10, PT ;  /* 0x0000000a0d00720c */ /* 0x000fe40003f06270 */
[----:B--2---:R-:W-:-:S05]  /*0710*/  SHF.L.U32 R6, R4, 0x10, RZ ;  /* 0x0000001004067819 */ /* 0x004fca00000006ff */
[----:B------:R-:W-:-:S06]  /*0720*/  FADD.FTZ R3, R6, R3 ;  /* 0x0000000306037221 */ /* 0x000fcc0000010000 */
[----:B------:R-:W-:Y:S05]  /*0730*/  @!P0 BRA `(.L_x_5800) ;  /* 0xfffffffc00e48947 */ /* 0x000fea000383ffff */
[----:B------:R-:W-:Y:S05]  /*0740*/  BSYNC.RECONVERGENT B1 ;  /* 0x0000000000017941 */ /* 0x000fea0003800200 */
.L_x_5799:
[----:B------:R-:W-:Y:S05]  /*0750*/  BRA `(.L_x_5798) ;  /* 0x0000000c00c07947 */ /* 0x000fea0003800000 */
.L_x_5793:
[----:B------:R-:W0:Y:S01]  /*0760*/  S2R R6, SR_TID.X ;  /* 0x0000000000067919 */ /* 0x000e220000002100 */
[----:B------:R-:W1:Y:S01]  /*0770*/  LDCU.64 UR8, c[0x0][0x398] ;  /* 0x00007300ff0877ac */ /* 0x000e620008000a00 */
[----:B------:R-:W-:Y:S01]  /*0780*/  HFMA2 R3, -RZ, RZ, 0, 0 ;  /* 0x00000000ff037431 */ /* 0x000fe200000001ff */
[----:B------:R-:W-:-:S04]  /*0790*/  UISETP.NE.U32.AND UP0, UPT, UR17, URZ, UPT ;  /* 0x000000ff1100728c */ /* 0x000fc8000bf05070 */
[----:B------:R-:W-:Y:S01]  /*07a0*/  UISETP.NE.AND.EX UP0, UPT, URZ, URZ, UPT, UP0 ;  /* 0x000000ffff00728c */ /* 0x000fe2000bf05300 */
[----:B-1----:R-:W-:Y:S01]  /*07b0*/  IMAD.U32 R4, RZ, RZ, UR8 ;  /* 0x00000008ff047e24 */ /* 0x002fe2000f8e00ff */
[----:B------:R-:W-:Y:S01]  /*07c0*/  UMOV UR8, UR12 ;  /* 0x0000000c00087c82 */ /* 0x000fe20008000000 */
[----:B------:R-:W-:Y:S01]  /*07d0*/  IMAD.U32 R5, RZ, RZ, UR9 ;  /* 0x00000009ff057e24 */ /* 0x000fe2000f8e00ff */
[----:B------:R-:W-:-:S05]  /*07e0*/  UMOV UR9, UR13 ;  /* 0x0000000d00097c82 */ /* 0x000fca0008000000 */
[----:B------:R-:W-:Y:S05]  /*07f0*/  BRA.U !UP0, `(.L_x_5801) ;  /* 0x0000000108447547 */ /* 0x000fea000b800000 */
[----:B0-----:R-:W-:Y:S01]  /*0800*/  ISETP.LT.U32.AND P0, PT, R6, UR17, PT ;  /* 0x0000001106007c0c */ /* 0x001fe2000bf01070 */
[----:B------:R-:W-:Y:S02]  /*0810*/  USHF.L.U64.HI UR5, UR17, 0x1, URZ ;  /* 0x0000000111057899 */ /* 0x000fe400080102ff */
[----:B------:R-:W-:Y:S01]  /*0820*/  ULEA UR8, UP0, -UR17, UR12, 0x1 ;  /* 0x0000000c11087291 */ /* 0x000fe2000f8009ff */
[----:B------:R-:W-:-:S03]  /*0830*/  ISETP.GT.U32.AND.EX P0, PT, RZ, RZ, PT, P0 ;  /* 0x000000ffff00720c */ /* 0x000fc60003f04100 */
[----:B------:R-:W-:-:S10]  /*0840*/  UIADD3.X UR9, UPT, UPT, ~UR5, UR13, URZ, UP0, !UPT ;  /* 0x0000000d05097290 */ /* 0x000fd400087fe5ff */
[----:B------:R-:W-:-:S04]  /*0850*/  @!P0 LEA R8, P1, R6, UR8, 0x1 ;  /* 0x0000000806088c11 */ /* 0x000fc8000f8208ff */
[----:B------:R-:W-:-:S05]  /*0860*/  @!P0 LEA.HI.X R9, R6, UR9, RZ, 0x1, P1 ;  /* 0x0000000906098c11 */ /* 0x000fca00088f0cff */
[----:B------:R-:W2:Y:S01]  /*0870*/  @!P0 LDG.E.U16 R8, desc[UR18][R8.64] ;  /* 0x0000001208088981 */ /* 0x000ea2000c1e1500 */
[----:B------:R-:W0:Y:S01]  /*0880*/  LDCU UR5, c[0x0][0x360] ;  /* 0x00006c00ff0577ac */ /* 0x000e220008000800 */
[----:B------:R-:W-:Y:S01]  /*0890*/  IMAD.MOV.U32 R3, RZ, RZ, RZ ;  /* 0x000000ffff037224 */ /* 0x000fe200078e00ff */
[----:B0-----:R-:W-:Y:S02]  /*08a0*/  UIADD3 UR10, UP0, UP1, -UR5, UR10, UR17 ;  /* 0x0000000a050a7290 */ /* 0x001fe4000f91e111 */
[----:B------:R-:W-:Y:S02]  /*08b0*/  UIMAD.WIDE.U32 UR8, UR5, 0x2, UR8 ;  /* 0x00000002050878a5 */ /* 0x000fe4000f8e0008 */
[----:B------:R-:W-:-:S06]  /*08c0*/  UIADD3.X UR11, UPT, UPT, UR11, -0x1, URZ, UP0, UP1 ;  /* 0xffffffff0b0b7890 */ /* 0x000fcc00087e24ff */
[----:B------:R-:W-:Y:S02]  /*08d0*/  IMAD.U32 R5, RZ, RZ, UR11 ;  /* 0x0000000bff057e24 */ /* 0x000fe4000f8e00ff */
[----:B--2---:R-:W-:-:S04]  /*08e0*/  @!P0 IMAD.U32 R4, R8, 0x10000, RZ ;  /* 0x0001000008048824 */ /* 0x004fc800078e00ff */
[----:B------:R-:W-:Y:S01]  /*08f0*/  @!P0 FADD.FTZ R3, RZ, R4 ;  /* 0x00000004ff038221 */ /* 0x000fe20000010000 */
[----:B------:R-:W-:-:S07]  /*0900*/  MOV R4, UR10 ;  /* 0x0000000a00047c02 */ /* 0x000fce0008000f00 */
.L_x_5801:
[----:B------:R-:W1:Y:S01]  /*0910*/  LDC R7, c[0x0][0x360] ;  /* 0x0000d800ff077b82 */ /* 0x000e620000000800 */
[----:B------:R-:W-:Y:S01]  /*0920*/  ISETP.NE.U32.AND P0, PT, R5, RZ, PT ;  /* 0x000000ff0500720c */ /* 0x000fe20003f05070 */
[----:B-1----:R-:W-:-:S12]  /*0930*/  IMAD.SHL.U32 R13, R7, 0x8, RZ ;  /* 0x00000008070d7824 */ /* 0x002fd800078e00ff */
[----:B------:R-:W-:Y:S05]  /*0940*/  @P0 BRA `(.L_x_5802) ;  /* 0x00000000004c0947 */ /* 0x000fea0003800000 */
[----:B------:R-:W1:Y:S01]  /*0950*/  I2F.U32.RP R10, R13 ;  /* 0x0000000d000a7306 */ /* 0x000e620000209000 */
[----:B------:R-:W-:Y:S01]  /*0960*/  IMAD.MOV R11, RZ, RZ, -R13 ;  /* 0x000000ffff0b7224 */ /* 0x000fe200078e0a0d */
[----:B------:R-:W-:Y:S02]  /*0970*/  ISETP.NE.U32.AND P1, PT, R13, RZ, PT ;  /* 0x000000ff0d00720c */ /* 0x000fe40003f25070 */
[----:B------:R-:W-:-:S04]  /*0980*/  MOV R15, RZ ;  /* 0x000000ff000f7202 */ /* 0x000fc80000000f00 */
[----:B-1----:R-:W1:Y:S02]  /*0990*/  MUFU.RCP R10, R10 ;  /* 0x0000000a000a7308 */ /* 0x002e640000001000 */
[----:B-1----:R-:W-:-:S06]  /*09a0*/  IADD3 R8, PT, PT, R10, 0xffffffe, RZ ;  /* 0x0ffffffe0a087810 */ /* 0x002fcc0007ffe0ff */
[----:B------:R1:W2:Y:S02]  /*09b0*/  F2I.FTZ.U32.TRUNC.NTZ R9, R8 ;  /* 0x0000000800097305 */ /* 0x0002a4000021f000 */
[----:B-1----:R-:W-:Y:S02]  /*09c0*/  IMAD.MOV.U32 R8, RZ, RZ, RZ ;  /* 0x000000ffff087224 */ /* 0x002fe400078e00ff */
[----:B--2---:R-:W-:-:S04]  /*09d0*/  IMAD R11, R11, R9, RZ ;  /* 0x000000090b0b7224 */ /* 0x004fc800078e02ff */
[----:B------:R-:W-:-:S06]  /*09e0*/  IMAD.HI.U32 R9, R9, R11, R8 ;  /* 0x0000000b09097227 */ /* 0x000fcc00078e0008 */
[----:B------:R-:W-:-:S05]  /*09f0*/  IMAD.HI.U32 R9, R9, R4, RZ ;  /* 0x0000000409097227 */ /* 0x000fca00078e00ff */
[----:B------:R-:W-:-:S05]  /*0a00*/  IADD3 R9, PT, PT, -R9, RZ, RZ ;  /* 0x000000ff09097210 */ /* 0x000fca0007ffe1ff */
[----:B------:R-:W-:-:S05]  /*0a10*/  IMAD R14, R13, R9, R4 ;  /* 0x000000090d0e7224 */ /* 0x000fca00078e0204 */
[----:B------:R-:W-:-:S13]  /*0a20*/  ISETP.GE.U32.AND P0, PT, R14, R13, PT ;  /* 0x0000000d0e00720c */ /* 0x000fda0003f06070 */
[----:B------:R-:W-:-:S05]  /*0a30*/  @P0 IMAD.IADD R14, R14, 0x1, -R13 ;  /* 0x000000010e0e0824 */ /* 0x000fca00078e0a0d */
[----:B------:R-:W-:-:S13]  /*0a40*/  ISETP.GE.U32.AND P0, PT, R14, R13, PT ;  /* 0x0000000d0e00720c */ /* 0x000fda0003f06070 */
[----:B------:R-:W-:Y:S01]  /*0a50*/  @P0 IMAD.IADD R14, R14, 0x1, -R13 ;  /* 0x000000010e0e0824 */ /* 0x000fe200078e0a0d */
[----:B------:R-:W-:Y:S01]  /*0a60*/  @!P1 LOP3.LUT R14, RZ, R13, RZ, 0x33, !PT ;  /* 0x0000000dff0e9212 */ /* 0x000fe200078e33ff */
[----:B------:R-:W-:Y:S06]  /*0a70*/  BRA `(.L_x_5803) ;  /* 0x0000000000107947 */ /* 0x000fec0003800000 */
.L_x_5802:
[----:B------:R-:W-:Y:S01]  /*0a80*/  IMAD.MOV.U32 R9, RZ, RZ, R4 ;  /* 0x000000ffff097224 */ /* 0x000fe200078e0004 */
[----:B------:R-:W-:Y:S01]  /*0a90*/  MOV R8, 0xac0 ;  /* 0x00000ac000087802 */ /* 0x000fe20000000f00 */
[----:B------:R-:W-:-:S07]  /*0aa0*/  IMAD.MOV.U32 R12, RZ, RZ, R5 ;  /* 0x000000ffff0c7224 */ /* 0x000fce00078e0005 */
[----:B0-----:R-:W-:Y:S05]  /*0ab0*/  CALL.REL.NOINC `($__internal_27_$__cuda_sm20_rem_u64) ;  /* 0x0000005800007944 */ /* 0x001fea0003c00000 */
.L_x_5803:
[----:B------:R-:W-:Y:S01]  /*0ac0*/  IADD3 R21, P0, PT, R4, -R14, RZ ;  /* 0x8000000e04157210 */ /* 0x000fe20007f1e0ff */
[----:B------:R-:W-:Y:S01]  /*0ad0*/  BSSY.RECONVERGENT B1, `(.L_x_5804) ;  /* 0x000002c000017945 */ /* 0x000fe20003800200 */
[----:B0-----:R-:W-:Y:S02]  /*0ae0*/  SHF.L.U32 R8, R6, 0x3, RZ ;  /* 0x0000000306087819 */ /* 0x001fe400000006ff */
[----:B------:R-:W-:Y:S01]  /*0af0*/  SHF.R.U32.HI R9, RZ, 0x1d, R6 ;  /* 0x0000001dff097819 */ /* 0x000fe20000011606 */
[----:B------:R-:W-:Y:S01]  /*0b00*/  IMAD.X R18, R5, 0x1, ~R15, P0 ;  /* 0x0000000105127824 */ /* 0x000fe200000e0e0f */
[-C--:B------:R-:W-:Y:S02]  /*0b10*/  ISETP.GE.U32.AND P0, PT, R8, R21.reuse, PT ;  /* 0x000000150800720c */ /* 0x080fe40003f06070 */
[----:B------:R-:W-:Y:S02]  /*0b20*/  IADD3 R19, P2, PT, R6, R21, RZ ;  /* 0x0000001506137210 */ /* 0x000fe40007f5e0ff */
[----:B------:R-:W-:-:S02]  /*0b30*/  ISETP.GE.AND.EX P0, PT, R9, R18, PT, P0 ;  /* 0x000000120900720c */ /* 0x000fc40003f06300 */
[----:B------:R-:W-:Y:S01]  /*0b40*/  ISETP.GE.U32.AND P1, PT, R19, R4, PT ;  /* 0x000000041300720c */ /* 0x000fe20003f26070 */
[----:B------:R-:W-:-:S05]  /*0b50*/  IMAD.X R12, RZ, RZ, R18, P2 ;  /* 0x000000ffff0c7224 */ /* 0x000fca00010e0612 */
[----:B------:R-:W-:-:S05]  /*0b60*/  ISETP.GE.AND.EX P1, PT, R12, R5, PT, P1 ;  /* 0x000000050c00720c */ /* 0x000fca0003f26310 */
[----:B------:R-:W-:Y:S08]  /*0b70*/  @P0 BRA `(.L_x_5805) ;  /* 0x0000000000840947 */ /* 0x000ff00003800000 */
[C---:B------:R-:W-:Y:S01]  /*0b80*/  LEA R16, P0, R6.reuse, UR8, 0x4 ;  /* 0x0000000806107c11 */ /* 0x040fe2000f8020ff */
[----:B------:R-:W-:Y:S01]  /*0b90*/  IMAD.MOV.U32 R23, RZ, RZ, RZ ;  /* 0x000000ffff177224 */ /* 0x000fe200078e00ff */
[----:B------:R-:W-:Y:S02]  /*0ba0*/  MOV R20, R6 ;  /* 0x0000000600147202 */ /* 0x000fe40000000f00 */
[----:B------:R-:W-:-:S09]  /*0bb0*/  LEA.HI.X R17, R6, UR9, RZ, 0x4, P0 ;  /* 0x0000000906117c11 */ /* 0x000fd200080f24ff */
.L_x_5806:
[----:B------:R0:W2:Y:S01]  /*0bc0*/  LDG.E.128 R8, desc[UR18][R16.64] ;  /* 0x0000001210087981 */ /* 0x0000a2000c1e1d00 */
[----:B------:R-:W-:-:S05]  /*0bd0*/  IADD3 R20, P0, PT, R7, R20, RZ ;  /* 0x0000001407147210 */ /* 0x000fca0007f1e0ff */
[----:B------:R-:W-:Y:S02]  /*0be0*/  IMAD.X R23, RZ, RZ, R23, P0 ;  /* 0x000000ffff177224 */ /* 0x000fe400000e0617 */
[----:B0-----:R-:W-:Y:S01]  /*0bf0*/  IMAD.WIDE.U32 R16, R7, 0x10, R16 ;  /* 0x0000001007107825 */ /* 0x001fe200078e0010 */
[----:B--2---:R-:W-:-:S03]  /*0c00*/  PRMT R22, R8, 0x7632, R22 ;  /* 0x0000763208167816 */ /* 0x004fc60000000016 */
[----:B------:R-:W-:Y:S01]  /*0c10*/  IMAD.U32 R8, R8, 0x10000, RZ ;  /* 0x0001000008087824 */ /* 0x000fe200078e00ff */
[----:B------:R-:W-:-:S03]  /*0c20*/  SHF.L.U32 R25, R22, 0x10, RZ ;  /* 0x0000001016197819 */ /* 0x000fc600000006ff */
[--C-:B------:R-:W-:Y:S01]  /*0c30*/  FADD.FTZ R8, R8, R3.reuse ;  /* 0x0000000308087221 */ /* 0x100fe20000010000 */
[C---:B------:R-:W-:Y:S01]  /*0c40*/  PRMT R3, R9.reuse, 0x7632, R3 ;  /* 0x0000763209037816 */ /* 0x040fe20000000003 */
[----:B------:R-:W-:Y:S01]  /*0c50*/  IMAD.U32 R9, R9, 0x10000, RZ ;  /* 0x0001000009097824 */ /* 0x000fe200078e00ff */
[----:B------:R-:W-:Y:S01]  /*0c60*/  SHF.L.U32 R22, R20, 0x3, RZ ;  /* 0x0000000314167819 */ /* 0x000fe200000006ff */
[----:B------:R-:W-:Y:S02]  /*0c70*/  FADD.FTZ R8, R8, R25 ;  /* 0x0000001908087221 */ /* 0x000fe40000010000 */
[----:B------:R-:W-:Y:S01]  /*0c80*/  IMAD.U32 R25, R3, 0x10000, RZ ;  /* 0x0001000003197824 */ /* 0x000fe200078e00ff */
[----:B------:R-:W-:Y:S01]  /*0c90*/  ISETP.GE.U32.AND P0, PT, R22, R21, PT ;  /* 0x000000151600720c */ /* 0x000fe20003f06070 */
[----:B------:R-:W-:Y:S01]  /*0ca0*/  FADD.FTZ R8, R8, R9 ;  /* 0x0000000908087221 */ /* 0x000fe20000010000 */
[C---:B------:R-:W-:Y:S01]  /*0cb0*/  IMAD.U32 R9, R10.reuse, 0x10000, RZ ;  /* 0x000100000a097824 */ /* 0x040fe200078e00ff */
[----:B------:R-:W-:-:S02]  /*0cc0*/  PRMT R3, R10, 0x7632, R3 ;  /* 0x000076320a037816 */ /* 0x000fc40000000003 */
[----:B------:R-:W-:Y:S02]  /*0cd0*/  FADD.FTZ R8, R8, R25 ;  /* 0x0000001908087221 */ /* 0x000fe40000010000 */
[----:B------:R-:W-:Y:S02]  /*0ce0*/  SHF.L.U32 R25, R3, 0x10, RZ ;  /* 0x0000001003197819 */ /* 0x000fe400000006ff */
[----:B------:R-:W-:Y:S01]  /*0cf0*/  FADD.FTZ R8, R8, R9 ;  /* 0x0000000908087221 */ /* 0x000fe20000010000 */
[----:B------:R-:W-:Y:S02]  /*0d00*/  SHF.L.U64.HI R9, R20, 0x3, R23 ;  /* 0x0000000314097819 */ /* 0x000fe40000010217 */
[C---:B------:R-:W-:Y:S01]  /*0d10*/  PRMT R3, R11.reuse, 0x7632, R3 ;  /* 0x000076320b037816 */ /* 0x040fe20000000003 */
[----:B------:R-:W-:Y:S01]  /*0d20*/  IMAD.U32 R11, R11, 0x10000, RZ ;  /* 0x000100000b0b7824 */ /* 0x000fe200078e00ff */
[----:B------:R-:W-:Y:S01]  /*0d30*/  ISETP.GE.AND.EX P0, PT, R9, R18, PT, P0 ;  /* 0x000000120900720c */ /* 0x000fe20003f06300 */
[----:B------:R-:W-:-:S02]  /*0d40*/  FADD.FTZ R8, R8, R25 ;  /* 0x0000001908087221 */ /* 0x000fc40000010000 */
[----:B------:R-:W-:Y:S02]  /*0d50*/  IMAD.U32 R3, R3, 0x10000, RZ ;  /* 0x0001000003037824 */ /* 0x000fe400078e00ff */
[----:B------:R-:W-:-:S04]  /*0d60*/  FADD.FTZ R8, R8, R11 ;  /* 0x0000000b08087221 */ /* 0x000fc80000010000 */
[----:B------:R-:W-:-:S04]  /*0d70*/  FADD.FTZ R3, R8, R3 ;  /* 0x0000000308037221 */ /* 0x000fc80000010000 */
[----:B------:R-:W-:Y:S05]  /*0d80*/  @!P0 BRA `(.L_x_5806) ;  /* 0xfffffffc008c8947 */ /* 0x000fea000383ffff */
.L_x_5805:
[----:B------:R-:W-:Y:S05]  /*0d90*/  BSYNC.RECONVERGENT B1 ;  /* 0x0000000000017941 */ /* 0x000fea0003800200 */
.L_x_5804:
[----:B------:R-:W-:Y:S05]  /*0da0*/  @P1 BRA `(.L_x_5798) ;  /* 0x00000008002c1947 */ /* 0x000fea0003800000 */
[----:B------:R-:W-:Y:S01]  /*0db0*/  IADD3 R17, P0, PT, R6, R7, RZ ;  /* 0x0000000706117210 */ /* 0x000fe20007f1e0ff */
[----:B------:R-:W-:Y:S01]  /*0dc0*/  BSSY.RECONVERGENT B1, `(.L_x_5807) ;  /* 0x000002d000017945 */ /* 0x000fe20003800200 */
[----:B------:R-:W-:Y:S02]  /*0dd0*/  IMAD.MOV.U32 R16, RZ, RZ, R12 ;  /* 0x000000ffff107224 */ /* 0x000fe400078e000c */
[----:B------:R-:W-:Y:S02]  /*0de0*/  IADD3 R9, P1, P2, -R14, R17, R4 ;  /* 0x000000110e097210 */ /* 0x000fe40007a3e104 */
[----:B------:R-:W-:Y:S02]  /*0df0*/  IADD3.X R21, PT, PT, RZ, RZ, RZ, P0, !PT ;  /* 0x000000ffff157210 */ /* 0x000fe400007fe4ff */
        /* <DEDUP_REMOVED lines=11> */
[----:B------:R-:W-:Y:S01]  /*0eb0*/  IADD3.X R9, PT, PT, R14, -0x1, ~R21, P0, P1 ;  /* 0xffffffff0e097810 */ /* 0x000fe200007e2c15 */
[----:B------:R-:W-:-:S03]  /*0ec0*/  IMAD.MOV.U32 R14, RZ, RZ, R19 ;  /* 0x000000ffff0e7224 */ /* 0x000fc600078e0013 */
        /* <DEDUP_REMOVED lines=11> */
[----:B------:R-:W-:-:S04]  /*0f80*/  IMAD.HI.U32 R8, R9, R18, RZ ;  /* 0x0000001209087227 */ /* 0x000fc800078e00ff */
[----:B------:R-:W-:Y:S01]  /*0f90*/  IMAD.MOV.U32 R9, RZ, RZ, RZ ;  /* 0x000000ffff097224 */ /* 0x000fe200078e00ff */
[----:B------:R-:W-:-:S05]  /*0fa0*/  IADD3 R12, PT, PT, -R8, RZ, RZ ;  /* 0x000000ff080c7210 */ /* 0x000fca0007ffe1ff */
[----:B------:R-:W-:-:S05]  /*0fb0*/  IMAD R12, R7, R12, R18 ;  /* 0x0000000c070c7224 */ /* 0x000fca00078e0212 */
[----:B------:R-:W-:-:S13]  /*0fc0*/  ISETP.GE.U32.AND P0, PT, R12, R7, PT ;  /* 0x000000070c00720c */ /* 0x000fda0003f06070 */
[----:B------:R-:W-:Y:S02]  /*0fd0*/  @P0 IMAD.IADD R12, R12, 0x1, -R7 ;  /* 0x000000010c0c0824 */ /* 0x000fe400078e0a07 */
[----:B------:R-:W-:-:S03]  /*0fe0*/  @P0 VIADD R8, R8, 0x1 ;  /* 0x0000000108080836 */ /* 0x000fc60000000000 */
[----:B------:R-:W-:-:S13]  /*0ff0*/  ISETP.GE.U32.AND P1, PT, R12, R7, PT ;  /* 0x000000070c00720c */ /* 0x000fda0003f26070 */
[----:B------:R-:W-:Y:S02]  /*1000*/  @P1 IADD3 R8, PT, PT, R8, 0x1, RZ ;  /* 0x0000000108081810 */ /* 0x000fe40007ffe0ff */
[----:B------:R-:W-:Y:S01]  /*1010*/  @!P2 LOP3.LUT R8, RZ, R7, RZ, 0x33, !PT ;  /* 0x00000007ff08a212 */ /* 0x000fe200078e33ff */
[----:B------:R-:W-:Y:S06]  /*1020*/  BRA `(.L_x_5809) ;  /* 0x0000000000187947 */ /* 0x000fec0003800000 */
.L_x_5808:
[----:B------:R-:W-:Y:S01]  /*1030*/  IMAD.MOV.U32 R10, RZ, RZ, R18 ;  /* 0x000000ffff0a7224 */ /* 0x000fe200078e0012 */
[----:B------:R-:W-:Y:S02]  /*1040*/  MOV R8, R7 ;  /* 0x0000000700087202 */ /* 0x000fe40000000f00 */
[----:B------:R-:W-:-:S07]  /*1050*/  MOV R12, 0x1070 ;  /* 0x00001070000c7802 */ /* 0x000fce0000000f00 */
[----:B------:R-:W-:Y:S05]  /*1060*/  CALL.REL.NOINC `($__internal_26_$__cuda_sm20_div_u64) ;  /* 0x0000004c007c7944 */ /* 0x000fea0003c00000 */
[----:B------:R-:W-:Y:S02]  /*1070*/  IMAD.MOV.U32 R8, RZ, RZ, R10 ;  /* 0x000000ffff087224 */ /* 0x000fe400078e000a */
[----:B------:R-:W-:-:S07]  /*1080*/  IMAD.MOV.U32 R9, RZ, RZ, R17 ;  /* 0x000000ffff097224 */ /* 0x000fce00078e0011 */
.L_x_5809:
[----:B------:R-:W-:Y:S05]  /*1090*/  BSYNC.RECONVERGENT B1 ;  /* 0x0000000000017941 */ /* 0x000fea0003800200 */
.L_x_5807:
[----:B------:R-:W-:Y:S01]  /*10a0*/  IADD3 R11, P1, PT, R8, R11, RZ ;  /* 0x0000000b080b7210 */ /* 0x000fe20007f3e0ff */
[----:B------:R-:W-:Y:S03]  /*10b0*/  BSSY.RECONVERGENT B1, `(.L_x_5810) ;  /* 0x000003c000017945 */ /* 0x000fe60003800200 */
[----:B------:R-:W-:Y:S02]  /*10c0*/  LOP3.LUT R8, R11, 0x3, RZ, 0xc0, !PT ;  /* 0x000000030b087812 */ /* 0x000fe400078ec0ff */
[----:B------:R-:W-:Y:S02]  /*10d0*/  IADD3.X R15, PT, PT, RZ, R9, RZ, P1, !PT ;  /* 0x00000009ff0f7210 */ /* 0x000fe40000ffe4ff */
        /* <DEDUP_REMOVED lines=13> */
[----:B------:R-:W-:-:S06]  /*11b0*/  IMAD.HI.U32 R17, R9, R17, R8 ;  /* 0x0000001109117227 */ /* 0x000fcc00078e0008 */
[----:B------:R-:W-:-:S04]  /*11c0*/  IMAD.HI.U32 R12, R17, R4, RZ ;  /* 0x00000004110c7227 */ /* 0x000fc800078e00ff */
[----:B------:R-:W-:-:S04]  /*11d0*/  IMAD.MOV R9, RZ, RZ, -R12 ;  /* 0x000000ffff097224 */ /* 0x000fc800078e0a0c */
[----:B------:R-:W-:-:S05]  /*11e0*/  IMAD R18, R13, R9, R4 ;  /* 0x000000090d127224 */ /* 0x000fca00078e0204 */
[----:B------:R-:W-:-:S13]  /*11f0*/  ISETP.GE.U32.AND P0, PT, R18, R13, PT ;  /* 0x0000000d1200720c */ /* 0x000fda0003f06070 */
[----:B------:R-:W-:Y:S01]  /*1200*/  @P0 IMAD.IADD R18, R18, 0x1, -R13 ;  /* 0x0000000112120824 */ /* 0x000fe200078e0a0d */
[----:B------:R-:W-:-:S04]  /*1210*/  @P0 IADD3 R12, PT, PT, R12, 0x1, RZ ;  /* 0x000000010c0c0810 */ /* 0x000fc80007ffe0ff */
[----:B------:R-:W-:-:S13]  /*1220*/  ISETP.GE.U32.AND P1, PT, R18, R13, PT ;  /* 0x0000000d1200720c */ /* 0x000fda0003f26070 */
[----:B------:R-:W-:Y:S01]  /*1230*/  @P1 VIADD R12, R12, 0x1 ;  /* 0x000000010c0c1836 */ /* 0x000fe20000000000 */
[----:B------:R-:W-:Y:S01]  /*1240*/  @!P2 LOP3.LUT R12, RZ, R13, RZ, 0x33, !PT ;  /* 0x0000000dff0ca212 */ /* 0x000fe200078e33ff */
[----:B------:R-:W-:Y:S01]  /*1250*/  IMAD.MOV.U32 R13, RZ, RZ, RZ ;  /* 0x000000ffff0d7224 */ /* 0x000fe200078e00ff */
[----:B------:R-:W-:Y:S06]  /*1260*/  BRA `(.L_x_5813) ;  /* 0x00000000001c7947 */ /* 0x000fec0003800000 */
.L_x_5812:
[----:B------:R-:W-:Y:S01]  /*1270*/  MOV R8, R13 ;  /* 0x0000000d00087202 */ /* 0x000fe20000000f00 */
[----:B------:R-:W-:Y:S01]  /*1280*/  IMAD.MOV.U32 R10, RZ, RZ, R4 ;  /* 0x000000ffff0a7224 */ /* 0x000fe200078e0004 */
[----:B------:R-:W-:Y:S01]  /*1290*/  MOV R12, 0x12c0 ;  /* 0x000012c0000c7802 */ /* 0x000fe20000000f00 */
[----:B------:R-:W-:-:S07]  /*12a0*/  IMAD.MOV.U32 R9, RZ, RZ, R5 ;  /* 0x000000ffff097224 */ /* 0x000fce00078e0005 */
[----:B------:R-:W-:Y:S05]  /*12b0*/  CALL.REL.NOINC `($__internal_26_$__cuda_sm20_div_u64) ;  /* 0x0000004800e87944 */ /* 0x000fea0003c00000 */
[----:B------:R-:W-:Y:S01]  /*12c0*/  MOV R12, R10 ;  /* 0x0000000a000c7202 */ /* 0x000fe20000000f00 */
[----:B------:R-:W-:-:S07]  /*12d0*/  IMAD.MOV.U32 R13, RZ, RZ, R17 ;  /* 0x000000ffff0d7224 */ /* 0x000fce00078e0011 */
.L_x_5813:
[----:B------:R-:W-:-:S04]  /*12e0*/  IMAD.WIDE.U32 R8, R12, R7, RZ ;  /* 0x000000070c087225 */ /* 0x000fc800078e00ff */
[----:B------:R-:W-:Y:S01]  /*12f0*/  IMAD R17, R13, R7, RZ ;  /* 0x000000070d117224 */ /* 0x000fe200078e02ff */
[----:B------:R-:W-:Y:S01]  /*1300*/  SHF.L.U32 R13, R8, 0x4, RZ ;  /* 0x00000004080d7819 */ /* 0x000fe200000006ff */
[----:B------:R-:W-:Y:S02]  /*1310*/  VIADD R10, R11, 0x1 ;  /* 0x000000010b0a7836 */ /* 0x000fe40000000000 */
[----:B------:R-:W-:Y:S01]  /*1320*/  IMAD.IADD R17, R9, 0x1, R17 ;  /* 0x0000000109117824 */ /* 0x000fe200078e0211 */
[----:B------:R-:W-:Y:S02]  /*1330*/  LEA R9, P0, R6, R13, 0x1 ;  /* 0x0000000d06097211 */ /* 0x000fe400078008ff */
[----:B------:R-:W-:Y:S02]  /*1340*/  LOP3.LUT R10, R10, 0x3, RZ, 0xc0, !PT ;  /* 0x000000030a0a7812 */ /* 0x000fe400078ec0ff */
[----:B------:R-:W-:Y:S02]  /*1350*/  SHF.L.U64.HI R13, R8, 0x4, R17 ;  /* 0x00000004080d7819 */ /* 0x000fe40000010211 */
[----:B------:R-:W-:-:S02]  /*1360*/  IADD3 R10, P2, PT, RZ, -R10, RZ ;  /* 0x8000000aff0a7210 */ /* 0x000fc40007f5e0ff */
[----:B------:R-:W-:Y:S02]  /*1370*/  IADD3 R8, P1, PT, R9, UR8, RZ ;  /* 0x0000000809087c10 */ /* 0x000fe4000ff3e0ff */
[----:B------:R-:W-:Y:S01]  /*1380*/  LEA.HI.X R6, R6, R13, RZ, 0x1, P0 ;  /* 0x0000000d06067211 */ /* 0x000fe200000f0cff */
[----:B------:R-:W-:-:S03]  /*1390*/  IMAD.X R12, RZ, RZ, -0x1, P2 ;  /* 0xffffffffff0c7424 */ /* 0x000fc600010e06ff */
[----:B------:R-:W-:-:S07]  /*13a0*/  IADD3.X R9, PT, PT, R6, UR9, RZ, P1, !PT ;  /* 0x0000000906097c10 */ /* 0x000fce0008ffe4ff */
.L_x_5814:
[----:B------:R0:W2:Y:S01]  /*13b0*/  LDG.E.U16 R6, desc[UR18][R8.64] ;  /* 0x0000001208067981 */ /* 0x0000a2000c1e1500 */
[----:B------:R-:W-:Y:S02]  /*13c0*/  IADD3 R10, P0, PT, R10, 0x1, RZ ;  /* 0x000000010a0a7810 */ /* 0x000fe40007f1e0ff */
[C---:B------:R-:W-:Y:S02]  /*13d0*/  IADD3 R14, P1, PT, R7.reuse, R14, RZ ;  /* 0x0000000e070e7210 */ /* 0x040fe40007f3e0ff */
[----:B------:R-:W-:Y:S02]  /*13e0*/  IADD3.X R12, PT, PT, RZ, R12, RZ, P0, !PT ;  /* 0x0000000cff0c7210 */ /* 0x000fe400007fe4ff */
[----:B------:R-:W-:Y:S01]  /*13f0*/  ISETP.NE.U32.AND P0, PT, R10, RZ, PT ;  /* 0x000000ff0a00720c */ /* 0x000fe20003f05070 */
[----:B------:R-:W-:Y:S01]  /*1400*/  IMAD.X R16, RZ, RZ, R16, P1 ;  /* 0x000000ffff107224 */ /* 0x000fe200008e0610 */
[----:B0-----:R-:W-:Y:S02]  /*1410*/  LEA R8, P2, R7, R8, 0x1 ;  /* 0x0000000807087211 */ /* 0x001fe400078408ff */
[----:B------:R-:W-:-:S02]  /*1420*/  ISETP.NE.AND.EX P0, PT, R12, RZ, PT, P0 ;  /* 0x000000ff0c00720c */ /* 0x000fc40003f05300 */
[----:B------:R-:W-:Y:S01]  /*1430*/  LEA.HI.X R9, R7, R9, RZ, 0x1, P2 ;  /* 0x0000000907097211 */ /* 0x000fe200010f0cff */
[----:B--2---:R-:W-:-:S04]  /*1440*/  IMAD.U32 R6, R6, 0x10000, RZ ;  /* 0x0001000006067824 */ /* 0x004fc800078e00ff */
[----:B------:R-:W-:-:S06]  /*1450*/  FADD.FTZ R3, R6, R3 ;  /* 0x0000000306037221 */ /* 0x000fcc0000010000 */
[----:B------:R-:W-:Y:S05]  /*1460*/  @P0 BRA `(.L_x_5814) ;  /* 0xfffffffc00d00947 */ /* 0x000fea000383ffff */
.L_x_5811:
[----:B------:R-:W-:Y:S05]  /*1470*/  BSYNC.RECONVERGENT B1 ;  /* 0x0000000000017941 */ /* 0x000fea0003800200 */
.L_x_5810:
[----:B------:R-:W-:-:S04]  /*1480*/  ISETP.GE.U32.AND P0, PT, R11, 0x3, PT ;  /* 0x000000030b00780c */ /* 0x000fc80003f06070 */
[----:B------:R-:W-:-:S13]  /*1490*/  ISETP.GE.U32.AND.EX P0, PT, R15, RZ, PT, P0 ;  /* 0x000000ff0f00720c */ /* 0x000fda0003f06100 */
[----:B------:R-:W-:Y:S05]  /*14a0*/  @!P0 BRA `(.L_x_5798) ;  /* 0x00000000006c8947 */ /* 0x000fea0003800000 */
[----:B------:R-:W-:Y:S02]  /*14b0*/  SHF.L.U32 R17, R7, 0x1, RZ ;  /* 0x0000000107117819 */ /* 0x000fe400000006ff */
[----:B------:R-:W-:-:S07]  /*14c0*/  SHF.R.U32.HI R21, RZ, 0x1f, R7 ;  /* 0x0000001fff157819 */ /* 0x000fce0000011607 */
.L_x_5815:
[----:B------:R-:W-:-:S04]  /*14d0*/  LEA R8, P0, R14, UR8, 0x1 ;  /* 0x000000080e087c11 */ /* 0x000fc8000f8008ff */
[----:B------:R-:W-:Y:S02]  /*14e0*/  LEA.HI.X R9, R14, UR9, R16, 0x1, P0 ;  /* 0x000000090e097c11 */ /* 0x000fe400080f0c10 */
[----:B------:R-:W-:-:S03]  /*14f0*/  IADD3 R10, P0, PT, R17, R8, RZ ;  /* 0x00000008110a7210 */ /* 0x000fc60007f1e0ff */
[----:B------:R-:W2:Y:S02]  /*1500*/  LDG.E.U16 R8, desc[UR18][R8.64] ;  /* 0x0000001208087981 */ /* 0x000ea4000c1e1500 */
[----:B------:R-:W-:Y:S01]  /*1510*/  IMAD.X R11, R21, 0x1, R9, P0 ;  /* 0x00000001150b7824 */ /* 0x000fe200000e0609 */
[----:B------:R-:W-:-:S04]  /*1520*/  IADD3 R12, P0, PT, R17, R10, RZ ;  /* 0x0000000a110c7210 */ /* 0x000fc80007f1e0ff */
[----:B------:R-:W3:Y:S01]  /*1530*/  LDG.E.U16 R10, desc[UR18][R10.64] ;  /* 0x000000120a0a7981 */ /* 0x000ee2000c1e1500 */
[----:B------:R-:W-:Y:S01]  /*1540*/  IMAD.X R13, R21, 0x1, R11, P0 ;  /* 0x00000001150d7824 */ /* 0x000fe200000e060b */
[----:B------:R-:W-:-:S04]  /*1550*/  IADD3 R18, P0, PT, R17, R12, RZ ;  /* 0x0000000c11127210 */ /* 0x000fc80007f1e0ff */
[----:B------:R-:W-:Y:S01]  /*1560*/  IADD3.X R19, PT, PT, R21, R13, RZ, P0, !PT ;  /* 0x0000000d15137210 */ /* 0x000fe200007fe4ff */
[----:B------:R-:W4:Y:S04]  /*1570*/  LDG.E.U16 R12, desc[UR18][R12.64] ;  /* 0x000000120c0c7981 */ /* 0x000f28000c1e1500 */
[----:B------:R-:W5:Y:S01]  /*1580*/  LDG.E.U16 R18, desc[UR18][R18.64] ;  /* 0x0000001212127981 */ /* 0x000f62000c1e1500 */
[----:B------:R-:W-:-:S04]  /*1590*/  LEA R14, P0, R7, R14, 0x2 ;  /* 0x0000000e070e7211 */ /* 0x000fc800078010ff */
[----:B------:R-:W-:Y:S02]  /*15a0*/  LEA.HI.X R16, R7, R16, RZ, 0x2, P0 ;  /* 0x0000001007107211 */ /* 0x000fe400000f14ff */
[----:B------:R-:W-:-:S04]  /*15b0*/  ISETP.GE.U32.AND P0, PT, R14, R4, PT ;  /* 0x000000040e00720c */ /* 0x000fc80003f06070 */
[----:B------:R-:W-:Y:S01]  /*15c0*/  ISETP.GE.AND.EX P0, PT, R16, R5, PT, P0 ;  /* 0x000000051000720c */ /* 0x000fe20003f06300 */
[----:B--2---:R-:W-:-:S04]  /*15d0*/  IMAD.U32 R6, R8, 0x10000, RZ ;  /* 0x0001000008067824 */ /* 0x004fc800078e00ff */
[----:B------:R-:W-:Y:S01]  /*15e0*/  FADD.FTZ R6, R6, R3 ;  /* 0x0000000306067221 */ /* 0x000fe20000010000 */
[----:B---3--:R-:W-:-:S04]  /*15f0*/  IMAD.U32 R15, R10, 0x10000, RZ ;  /* 0x000100000a0f7824 */ /* 0x008fc800078e00ff */
[----:B------:R-:W-:Y:S01]  /*1600*/  FADD.FTZ R6, R6, R15 ;  /* 0x0000000f06067221 */ /* 0x000fe20000010000 */
[----:B----4-:R-:W-:Y:S01]  /*1610*/  SHF.L.U32 R3, R12, 0x10, RZ ;  /* 0x000000100c037819 */ /* 0x010fe200000006ff */
[----:B-----5:R-:W-:-:S04]  /*1620*/  IMAD.U32 R8, R18, 0x10000, RZ ;  /* 0x0001000012087824 */ /* 0x020fc800078e00ff */
[----:B------:R-:W-:-:S04]  /*1630*/  FADD.FTZ R3, R6, R3 ;  /* 0x0000000306037221 */ /* 0x000fc80000010000 */
[----:B------:R-:W-:Y:S01]  /*1640*/  FADD.FTZ R3, R3, R8 ;  /* 0x0000000803037221 */ /* 0x000fe20000010000 */
[----:B------:R-:W-:Y:S06]  /*1650*/  @!P0 BRA `(.L_x_5815) ;  /* 0xfffffffc009c8947 */ /* 0x000fec000383ffff */
.L_x_5798:
[----:B------:R-:W-:Y:S05]  /*1660*/  BSYNC.RECONVERGENT B0 ;  /* 0x0000000000007941 */ /* 0x000fea0003800200 */
.L_x_5792:
[----:B------:R-:W0:Y:S01]  /*1670*/  LDCU UR22, c[0x0][0x360] ;  /* 0x00006c00ff1677ac */ /* 0x000e220008000800 */
[----:B------:R-:W1:Y:S01]  /*1680*/  S2R R4, SR_TID.X ;  /* 0x0000000000047919 */ /* 0x000e620000002100 */
[----:B------:R-:W2:Y:S01]  /*1690*/  S2UR UR8, SR_CgaCtaId ;  /* 0x00000000000879c3 */ /* 0x000ea20000008800 */
[----:B------:R-:W-:-:S07]  /*16a0*/  UMOV UR5, 0x400 ;  /* 0x0000040000057882 */ /* 0x000fce0000000000 */
[----:B------:R-:W-:Y:S01]  /*16b0*/  BAR.SYNC.DEFER_BLOCKING 0x0 ;  /* 0x0000000000007b1d */ /* 0x000fe20000010000 */
[----:B0-----:R-:W-:-:S04]  /*16c0*/  USHF.R.U32.HI UR10, URZ, 0x5, UR22 ;  /* 0x00000005ff0a7899 */ /* 0x001fc80008011616 */
[----:B------:R-:W-:-:S04]  /*16d0*/  UISETP.LT.U32.AND UP0, UPT, UR10, 0x20, UPT ;  /* 0x000000200a00788c */ /* 0x000fc8000bf01070 */
[----:B------:R-:W-:Y:S02]  /*16e0*/  USEL UR9, UR10, 0x20, UP0 ;  /* 0x000000200a097887 */ /* 0x000fe40008000000 */
[----:B--2---:R-:W-:-:S04]  /*16f0*/  ULEA UR8, UR8, UR5, 0x18 ;  /* 0x0000000508087291 */ /* 0x004fc8000f8ec0ff */
[C---:B-1----:R-:W-:Y:S02]  /*1700*/  ISETP.LT.U32.AND P0, PT, R4.reuse, UR9, PT ;  /* 0x0000000904007c0c */ /* 0x042fe4000bf01070 */
[----:B------:R-:W-:-:S05]  /*1710*/  LEA R5, R4, UR8, 0x2 ;  /* 0x0000000804057c11 */ /* 0x000fca000f8e10ff */
[----:B------:R0:W-:Y:S01]  /*1720*/  STS [R5], R3 ;  /* 0x0000000305007388 */ /* 0x0001e20000000800 */
[----:B------:R-:W-:Y:S06]  /*1730*/  BAR.SYNC.DEFER_BLOCKING 0x0 ;  /* 0x0000000000007b1d */ /* 0x000fec0000010000 */
[----:B------:R-:W-:Y:S05]  /*1740*/  @!P0 BRA `(.L_x_5816) ;  /* 0x0000000000b88947 */ /* 0x000fea0003800000 */
[----:B0-----:R-:W-:-:S05]  /*1750*/  IMAD R3, R4, 0x7c, R5 ;  /* 0x0000007c04037824 */ /* 0x001fca00078e0205 */
[----:B------:R-:W0:Y:S04]  /*1760*/  LDS.128 R12, [R3] ;  /* 0x00000000030c7984 */ /* 0x000e280000000c00 */
        /* <DEDUP_REMOVED lines=23> */
[----:B------:R0:W3:Y:S02]  /*18e0*/  LDS.128 R8, [R3+0x70] ;  /* 0x0000700003087984 */ /* 0x0000e40000000c00 */
[----:B------:R-:W-:-:S04]  /*18f0*/  FADD.FTZ R13, R13, R12 ;  /* 0x0000000c0d0d7221 */ /* 0x000fc80000010000 */
[----:B------:R-:W-:Y:S01]  /*1900*/  FADD.FTZ R14, R14, R13 ;  /* 0x0000000d0e0e7221 */ /* 0x000fe20000010000 */
[----:B0-----:R-:W-:-:S03]  /*1910*/  IMAD.MOV.U32 R3, RZ, RZ, -0x1 ;  /* 0xffffffffff037424 */ /* 0x001fc600078e00ff */
[----:B------:R-:W-:Y:S02]  /*1920*/  FADD.FTZ R15, R15, R14 ;  /* 0x0000000e0f0f7221 */ /* 0x000fe40000010000 */
[----:B------:R-:W-:Y:S02]  /*1930*/  SHF.L.U32 R3, R3, UR10, RZ ;  /* 0x0000000a03037c19 */ /* 0x000fe400080006ff */
        /* <DEDUP_REMOVED lines=9> */
[----:B---3--:R-:W-:-:S04]  /*19d0*/  FADD.FTZ R8, R19, R8 ;  /* 0x0000000813087221 */ /* 0x008fc80000010000 */
[----:B------:R-:W-:-:S04]  /*19e0*/  FADD.FTZ R9, R9, R8 ;  /* 0x0000000809097221 */ /* 0x000fc80000010000 */
[----:B------:R-:W-:-:S04]  /*19f0*/  FADD.FTZ R10, R10, R9 ;  /* 0x000000090a0a7221 */ /* 0x000fc80000010000 */
[----:B------:R-:W-:Y:S01]  /*1a00*/  FADD.FTZ R10, R11, R10 ;  /* 0x0000000a0b0a7221 */ /* 0x000fe20000010000 */
[----:B------:R-:W-:Y:S05]  /*1a10*/  WARPSYNC R3 ;  /* 0x0000000003007348 */ /* 0x000fea0003800000 */
[----:B------:R1:W-:Y:S02]  /*1a20*/  STS [R5], R10 ;  /* 0x0000000a05007388 */ /* 0x0003e40000000800 */
.L_x_5816:
[----:B------:R-:W-:Y:S01]  /*1a30*/  ISETP.NE.AND P0, PT, R4, RZ, PT ;  /* 0x000000ff0400720c */ /* 0x000fe20003f05270 */
[----:B------:R-:W-:Y:S05]  /*1a40*/  WARPSYNC.ALL ;  /* 0x0000000000007948 */ /* 0x000fea0003800000 */
[----:B------:R-:W-:Y:S06]  /*1a50*/  BAR.SYNC.DEFER_BLOCKING 0x0 ;  /* 0x0000000000007b1d */ /* 0x000fec0000010000 */
[----:B------:R-:W-:Y:S04]  /*1a60*/  BSSY.RECONVERGENT B0, `(.L_x_5817) ;  /* 0x0000051000007945 */ /* 0x000fe80003800200 */
[----:B------:R-:W-:Y:S05]  /*1a70*/  @P0 BRA `(.L_x_5818) ;  /* 0x00000004003c0947 */ /* 0x000fea0003800000 */
[----:B0-----:R-:W-:Y:S01]  /*1a80*/  MOV R3, UR22 ;  /* 0x0000001600037c02 */ /* 0x001fe20008000f00 */
[----:B------:R-:W-:-:S03]  /*1a90*/  IMAD.MOV.U32 R23, RZ, RZ, RZ ;  /* 0x000000ffff177224 */ /* 0x000fc600078e00ff */
[----:B------:R-:W-:-:S13]  /*1aa0*/  ISETP.GE.U32.AND P0, PT, R3, 0x20, PT ;  /* 0x000000200300780c */ /* 0x000fda0003f06070 */
[----:B------:R-:W-:Y:S05]  /*1ab0*/  @!P0 BRA `(.L_x_5819) ;  /* 0x0000000400288947 */ /* 0x000fea0003800000 */
[----:B------:R-:W-:Y:S01]  /*1ac0*/  UIADD3 UR5, UPT, UPT, UR10, -0x1, URZ ;  /* 0xffffffff0a057890 */ /* 0x000fe2000fffe0ff */
[----:B------:R-:W-:Y:S01]  /*1ad0*/  IMAD.MOV.U32 R23, RZ, RZ, RZ ;  /* 0x000000ffff177224 */ /* 0x000fe200078e00ff */
[----:B------:R-:W-:Y:S02]  /*1ae0*/  ULOP3.LUT UR11, UR10, 0xf, URZ, 0xc0, !UPT ;  /* 0x0000000f0a0b7892 */ /* 0x000fe4000f8ec0ff */
[----:B------:R-:W-:Y:S02]  /*1af0*/  UISETP.GE.U32.AND UP0, UPT, UR5, 0xf, UPT ;  /* 0x0000000f0500788c */ /* 0x000fe4000bf06070 */
[----:B------:R-:W-:Y:S01]  /*1b00*/  UISETP.NE.AND UP1, UPT, UR11, URZ, UPT ;  /* 0x000000ff0b00728c */ /* 0x000fe2000bf25270 */
[----:B------:R-:W-:-:S06]  /*1b10*/  UMOV UR5, URZ ;  /* 0x000000ff00057c82 */ /* 0x000fcc0008000000 */
[----:B------:R-:W-:Y:S05]  /*1b20*/  BRA.U !UP0, `(.L_x_5820) ;  /* 0x0000000108747547 */ /* 0x000fea000b800000 */
[----:B------:R-:W-:Y:S01]  /*1b30*/  HFMA2 R23, -RZ, RZ, 0, 0 ;  /* 0x00000000ff177431 */ /* 0x000fe200000001ff */
[----:B------:R-:W-:Y:S02]  /*1b40*/  ULOP3.LUT UR9, UR10, 0x7fffff0, URZ, 0xc0, !UPT ;  /* 0x07fffff00a097892 */ /* 0x000fe4000f8ec0ff */
[----:B------:R-:W-:Y:S02]  /*1b50*/  ULOP3.LUT UR5, UR10, 0x30, URZ, 0xc0, !UPT ;  /* 0x000000300a057892 */ /* 0x000fe4000f8ec0ff */
[----:B------:R-:W-:Y:S02]  /*1b60*/  UIADD3 UR15, UPT, UPT, UR8, 0x20, URZ ;  /* 0x00000020080f7890 */ /* 0x000fe4000fffe0ff */
[----:B------:R-:W-:-:S12]  /*1b70*/  UIADD3 UR9, UPT, UPT, -UR9, URZ, URZ ;  /* 0x000000ff09097290 */ /* 0x000fd8000fffe1ff */
.L_x_5821:
[----:B------:R-:W0:Y:S01]  /*1b80*/  LDS.128 R16, [UR15+-0x20] ;  /* 0xffffe00fff107984 */ /* 0x000e220008000c00 */
[----:B------:R-:W-:-:S03]  /*1b90*/  UIADD3 UR9, UPT, UPT, UR9, 0x10, URZ ;  /* 0x0000001009097890 */ /* 0x000fc6000fffe0ff */
[----:B------:R-:W2:Y:S01]  /*1ba0*/  LDS.128 R12, [UR15+-0x10] ;  /* 0xfffff00fff0c7984 */ /* 0x000ea20008000c00 */
[----:B------:R-:W-:-:S03]  /*1bb0*/  UISETP.NE.AND UP0, UPT, UR9, URZ, UPT ;  /* 0x000000ff0900728c */ /* 0x000fc6000bf05270 */
        /* <DEDUP_REMOVED lines=19> */
[----:B------:R-:W-:Y:S06]  /*1cf0*/  BRA.U UP0, `(.L_x_5821) ;  /* 0xfffffffd00a07547 */ /* 0x000fec000b83ffff */
.L_x_5820:
[----:B------:R-:W-:Y:S05]  /*1d00*/  BRA.U !UP1, `(.L_x_5819) ;  /* 0x0000000109947547 */ /* 0x000fea000b800000 */
[----:B------:R-:W-:Y:S02]  /*1d10*/  UISETP.GE.U32.AND UP0, UPT, UR11, 0x8, UPT ;  /* 0x000000080b00788c */ /* 0x000fe4000bf06070 */
[----:B------:R-:W-:-:S04]  /*1d20*/  ULOP3.LUT UR15, UR10, 0x7, URZ, 0xc0, !UPT ;  /* 0x000000070a0f7892 */ /* 0x000fc8000f8ec0ff */
[----:B------:R-:W-:-:S03]  /*1d30*/  UISETP.NE.AND UP1, UPT, UR15, URZ, UPT ;  /* 0x000000ff0f00728c */ /* 0x000fc6000bf25270 */
[----:B------:R-:W-:Y:S08]  /*1d40*/  BRA.U !UP0, `(.L_x_5822) ;  /* 0x0000000108307547 */ /* 0x000ff0000b800000 */
[----:B------:R-:W-:Y:S02]  /*1d50*/  ULEA UR9, UR5, UR8, 0x2 ;  /* 0x0000000805097291 */ /* 0x000fe4000f8e10ff */
[----:B------:R-:W-:-:S07]  /*1d60*/  UIADD3 UR5, UPT, UPT, UR5, 0x8, URZ ;  /* 0x0000000805057890 */ /* 0x000fce000fffe0ff */
[----:B------:R-:W0:Y:S04]  /*1d70*/  LDS.128 R12, [UR9] ;  /* 0x00000009ff0c7984 */ /* 0x000e280008000c00 */
[----:B-1----:R-:W1:Y:S01]  /*1d80*/  LDS.128 R8, [UR9+0x10] ;  /* 0x00001009ff087984 */ /* 0x002e620008000c00 */
[----:B0-----:R-:W-:-:S04]  /*1d90*/  FADD.FTZ R12, R23, R12 ;  /* 0x0000000c170c7221 */ /* 0x001fc80000010000 */
[----:B------:R-:W-:-:S04]  /*1da0*/  FADD.FTZ R13, R12, R13 ;  /* 0x0000000d0c0d7221 */ /* 0x000fc80000010000 */
[----:B------:R-:W-:-:S04]  /*1db0*/  FADD.FTZ R14, R13, R14 ;  /* 0x0000000e0d0e7221 */ /* 0x000fc80000010000 */
[----:B------:R-:W-:-:S04]  /*1dc0*/  FADD.FTZ R15, R14, R15 ;  /* 0x0000000f0e0f7221 */ /* 0x000fc80000010000 */
[----:B-1----:R-:W-:-:S04]  /*1dd0*/  FADD.FTZ R8, R15, R8 ;  /* 0x000000080f087221 */ /* 0x002fc80000010000 */
[----:B------:R-:W-:-:S04]  /*1de0*/  FADD.FTZ R9, R8, R9 ;  /* 0x0000000908097221 */ /* 0x000fc80000010000 */
[----:B------:R-:W-:-:S04]  /*1df0*/  FADD.FTZ R10, R9, R10 ;  /* 0x0000000a090a7221 */ /* 0x000fc80000010000 */
[----:B------:R-:W-:-:S07]  /*1e00*/  FADD.FTZ R23, R10, R11 ;  /* 0x0000000b0a177221 */ /* 0x000fce0000010000 */
.L_x_5822:
[----:B------:R-:W-:Y:S05]  /*1e10*/  BRA.U !UP1, `(.L_x_5819) ;  /* 0x0000000109507547 */ /* 0x000fea000b800000 */
[----:B------:R-:W-:Y:S02]  /*1e20*/  UISETP.GE.U32.AND UP0, UPT, UR15, 0x4, UPT ;  /* 0x000000040f00788c */ /* 0x000fe4000bf06070 */
[----:B------:R-:W-:-:S04]  /*1e30*/  ULOP3.LUT UR9, UR10, 0x3, URZ, 0xc0, !UPT ;  /* 0x000000030a097892 */ /* 0x000fc8000f8ec0ff */
[----:B------:R-:W-:-:S03]  /*1e40*/  UISETP.NE.AND UP1, UPT, UR9, URZ, UPT ;  /* 0x000000ff0900728c */ /* 0x000fc6000bf25270 */
[----:B------:R-:W-:Y:S08]  /*1e50*/  BRA.U !UP0, `(.L_x_5823) ;  /* 0x00000001081c7547 */ /* 0x000ff0000b800000 */
[----:B------:R-:W-:Y:S02]  /*1e60*/  ULEA UR11, UR5, UR8, 0x2 ;  /* 0x00000008050b7291 */ /* 0x000fe4000f8e10ff */
[----:B------:R-:W-:-:S07]  /*1e70*/  UIADD3 UR5, UPT, UPT, UR5, 0x4, URZ ;  /* 0x0000000405057890 */ /* 0x000fce000fffe0ff */
[----:B-1----:R-:W0:Y:S02]  /*1e80*/  LDS.128 R8, [UR11] ;  /* 0x0000000bff087984 */ /* 0x002e240008000c00 */
[----:B0-----:R-:W-:-:S04]  /*1e90*/  FADD.FTZ R8, R23, R8 ;  /* 0x0000000817087221 */ /* 0x001fc80000010000 */
[----:B------:R-:W-:-:S04]  /*1ea0*/  FADD.FTZ R9, R8, R9 ;  /* 0x0000000908097221 */ /* 0x000fc80000010000 */
[----:B------:R-:W-:-:S04]  /*1eb0*/  FADD.FTZ R10, R9, R10 ;  /* 0x0000000a090a7221 */ /* 0x000fc80000010000 */
[----:B------:R-:W-:-:S07]  /*1ec0*/  FADD.FTZ R23, R10, R11 ;  /* 0x0000000b0a177221 */ /* 0x000fce0000010000 */
.L_x_5823:
[----:B------:R-:W-:Y:S05]  /*1ed0*/  BRA.U !UP1, `(.L_x_5819) ;  /* 0x0000000109207547 */ /* 0x000fea000b800000 */
[----:B------:R-:W-:Y:S02]  /*1ee0*/  ULEA UR5, UR5, UR8, 0x2 ;  /* 0x0000000805057291 */ /* 0x000fe4000f8e10ff */
[----:B------:R-:W-:-:S12]  /*1ef0*/  UIADD3 UR9, UPT, UPT, -UR9, URZ, URZ ;  /* 0x000000ff09097290 */ /* 0x000fd8000fffe1ff */
.L_x_5824:
[----:B------:R-:W0:Y:S01]  /*1f00*/  LDS R6, [UR5] ;  /* 0x00000005ff067984 */ /* 0x000e220008000800 */
[----:B------:R-:W-:Y:S02]  /*1f10*/  UIADD3 UR9, UPT, UPT, UR9, 0x1, URZ ;  /* 0x0000000109097890 */ /* 0x000fe4000fffe0ff */
[----:B------:R-:W-:Y:S02]  /*1f20*/  UIADD3 UR5, UPT, UPT, UR5, 0x4, URZ ;  /* 0x0000000405057890 */ /* 0x000fe4000fffe0ff */
[----:B------:R-:W-:Y:S01]  /*1f30*/  UISETP.NE.AND UP0, UPT, UR9, URZ, UPT ;  /* 0x000000ff0900728c */ /* 0x000fe2000bf05270 */
[----:B0-----:R-:W-:-:S08]  /*1f40*/  FADD.FTZ R23, R6, R23 ;  /* 0x0000001706177221 */ /* 0x001fd00000010000 */
[----:B------:R-:W-:Y:S05]  /*1f50*/  BRA.U UP0, `(.L_x_5824) ;  /* 0xfffffffd00e87547 */ /* 0x000fea000b83ffff */
.L_x_5819:
[----:B------:R2:W-:Y:S02]  /*1f60*/  STS [UR8], R23 ;  /* 0x00000017ff007988 */ /* 0x0005e40008000808 */
.L_x_5818:
[----:B------:R-:W-:Y:S05]  /*1f70*/  BSYNC.RECONVERGENT B0 ;  /* 0x0000000000007941 */ /* 0x000fea0003800200 */
.L_x_5817:
[----:B------:R-:W-:Y:S01]  /*1f80*/  BAR.SYNC.DEFER_BLOCKING 0x0 ;  /* 0x0000000000007b1d */ /* 0x000fe20000010000 */
[----:B------:R-:W-:Y:S02]  /*1f90*/  R2UR UR15, R0 ;  /* 0x00000000000f72ca */ /* 0x000fe400000e0000 */
[----:B------:R-:W-:-:S03]  /*1fa0*/  R2UR UR16, R2 ;  /* 0x00000000021072ca */ /* 0x000fc600000e0000 */
[----:B0-----:R-:W0:Y:S01]  /*1fb0*/  LDS R3, [UR8] ;  /* 0x00000008ff037984 */ /* 0x001e220008000800 */
[----:B------:R-:W3:Y:S07]  /*1fc0*/  LDCU.128 UR8, c[0x0][0x380] ;  /* 0x00007000ff0877ac */ /* 0x000eee0008000c00 */
[----:B---3--:R-:W-:-:S04]  /*1fd0*/  UIADD3 UR15, UP0, UPT, UR15, UR10, URZ ;  /* 0x0000000a0f0f7290 */ /* 0x008fc8000ff1e0ff */
[----:B------:R-:W-:Y:S02]  /*1fe0*/  UIADD3.X UR16, UPT, UPT, UR16, UR11, URZ, UP0, !UPT ;  /* 0x0000000b10107290 */ /* 0x000fe400087fe4ff */
[----:B------:R-:W-:Y:S02]  /*1ff0*/  UISETP.NE.U32.AND UP0, UPT, UR14, UR17, UPT ;  /* 0x000000110e00728c */ /* 0x000fe4000bf05070 */
[----:B------:R-:W-:Y:S02]  /*2000*/  USHF.R.U64 UR5, UR15, 0x1, UR16 ;  /* 0x000000010f057899 */ /* 0x000fe40008001210 */
[----:B------:R-:W-:Y:S02]  /*2010*/  UISETP.NE.AND.EX UP0, UPT, URZ, URZ, UPT, UP0 ;  /* 0x000000ffff00728c */ /* 0x000fe4000bf05300 */
[----:B------:R-:W-:-:S04]  /*2020*/  ULOP3.LUT UR5, UR5, 0x7, URZ, 0xc0, !UPT ;  /* 0x0000000705057892 */ /* 0x000fc8000f8ec0ff */
[----:B------:R-:W-:-:S04]  /*2030*/  UISETP.NE.U32.AND UP1, UPT, UR14, UR5, UPT ;  /* 0x000000050e00728c */ /* 0x000fc8000bf25070 */
[----:B------:R-:W-:Y:S01]  /*2040*/  UISETP.NE.OR.EX UP0, UPT, URZ, URZ, UP0, UP1 ;  /* 0x000000ffff00728c */ /* 0x000fe20008705710 */
[----:B0-----:R-:W-:Y:S02]  /*2050*/  R2UR UR17, R3 ;  /* 0x00000000031172ca */ /* 0x001fe400000e0000 */
[----:B------:R-:W-:-:S04]  /*2060*/  IADD3 R3, P0, PT, R0, UR8, RZ ;  /* 0x0000000800037c10 */ /* 0x000fc8000ff1e0ff */
[----:B-1----:R-:W-:Y:S02]  /*2070*/  IADD3.X R5, PT, PT, R2, UR9, RZ, P0, !PT ;  /* 0x0000000902057c10 */ /* 0x002fe400087fe4ff */
[----:B------:R-:W-:Y:S07]  /*2080*/  BRA.U UP0, `(.L_x_5825) ;  /* 0x0000001d00607547 */ /* 0x000fee000b800000 */
[----:B------:R-:W0:Y:S01]  /*2090*/  LDCU.64 UR10, c[0x0][0x398] ;  /* 0x00007300ff0a77ac */ /* 0x000e220008000a00 */
[----:B------:R-:W-:Y:S01]  /*20a0*/  IMAD.MOV.U32 R0, RZ, RZ, R3 ;  /* 0x000000ffff007224 */ /* 0x000fe200078e0003 */
[----:B------:R-:W-:Y:S01]  /*20b0*/  MOV R2, UR15 ;  /* 0x0000000f00027c02 */ /* 0x000fe20008000f00 */
[----:B------:R-:W-:Y:S02]  /*20c0*/  IMAD.MOV.U32 R3, RZ, RZ, R5 ;  /* 0x000000ffff037224 */ /* 0x000fe400078e0005 */
[----:B------:R-:W-:Y:S01]  /*20d0*/  IMAD.U32 R5, RZ, RZ, UR16 ;  /* 0x00000010ff057e24 */ /* 0x000fe2000f8e00ff */
[----:B0-----:R-:W-:-:S04]  /*20e0*/  UISETP.GT.U32.AND UP0, UPT, UR10, 0x7ffffffe, UPT ;  /* 0x7ffffffe0a00788c */ /* 0x001fc8000bf04070 */
[----:B------:R-:W-:-:S09]  /*20f0*/  UISETP.GT.AND.EX UP0, UPT, UR11, URZ, UPT, UP0 ;  /* 0x000000ff0b00728c */ /* 0x000fd2000bf04300 */
[----:B------:R-:W-:Y:S05]  /*2100*/  BRA.U UP0, `(.L_x_5826) ;  /* 0x0000000900107547 */ /* 0x000fea000b800000 */
[----:B------:R-:W-:Y:S01]  /*2110*/  IMAD.U32 R8, RZ, RZ, UR22 ;  /* 0x00000016ff087e24 */ /* 0x000fe2000f8e00ff */
[----:B------:R-:W-:Y:S01]  /*2120*/  UISETP.NE.U32.AND UP0, UPT, UR14, URZ, UPT ;  /* 0x000000ff0e00728c */ /* 0x000fe2000bf05070 */
[----:B------:R-:W0:Y:S03]  /*2130*/  LDCU UR4, c[0x0][0x398] ;  /* 0x00007300ff0477ac */ /* 0x000e260008000800 */
[----:B------:R-:W-:Y:S01]  /*2140*/  SHF.L.U32 R8, R8, 0x3, RZ ;  /* 0x0000000308087819 */ /* 0x000fe200000006ff */
[----:B------:R-:W-:-:S03]  /*2150*/  UISETP.NE.AND.EX UP0, UPT, URZ, URZ, UPT, UP0 ;  /* 0x000000ffff00728c */ /* 0x000fc6000bf05300 */
[----:B------:R-:W1:Y:S01]  /*2160*/  I2F.U32.RP R9, R8 ;  /* 0x0000000800097306 */ /* 0x000e620000209000 */
[----:B------:R-:W-:-:S07]  /*2170*/  IMAD.MOV R11, RZ, RZ, -R8 ;  /* 0x000000ffff0b7224 */ /* 0x000fce00078e0a08 */
[----:B-1----:R-:W1:Y:S02]  /*2180*/  MUFU.RCP R9, R9 ;  /* 0x0000000900097308 */ /* 0x002e640000001000 */
[----:B-1----:R-:W-:-:S06]  /*2190*/  VIADD R6, R9, 0xffffffe ;  /* 0x0ffffffe09067836 */ /* 0x002fcc0000000000 */
[----:B------:R1:W3:Y:S02]  /*21a0*/  F2I.FTZ.U32.TRUNC.NTZ R7, R6 ;  /* 0x0000000600077305 */ /* 0x0002e4000021f000 */
[----:B-1----:R-:W-:Y:S01]  /*21b0*/  MOV R6, RZ ;  /* 0x000000ff00067202 */ /* 0x002fe20000000f00 */
[----:B---3--:R-:W-:-:S04]  /*21c0*/  IMAD R11, R11, R7, RZ ;  /* 0x000000070b0b7224 */ /* 0x008fc800078e02ff */
[----:B------:R-:W-:Y:S01]  /*21d0*/  IMAD.HI.U32 R16, R7, R11, R6 ;  /* 0x0000000b07107227 */ /* 0x000fe200078e0006 */
[----:B0-----:R-:W-:Y:S06]  /*21e0*/  BRA.U !UP0, `(.L_x_5827) ;  /* 0x0000000108887547 */ /* 0x001fec000b800000 */
[----:B------:R-:W-:Y:S02]  /*21f0*/  USHF.L.U32 UR5, UR14, 0x1, URZ ;  /* 0x000000010e057899 */ /* 0x000fe400080006ff */
[----:B------:R-:W-:Y:S01]  /*2200*/  ISETP.GE.U32.AND P0, PT, R4, UR14, PT ;  /* 0x0000000e04007c0c */ /* 0x000fe2000bf06070 */
[----:B------:R-:W-:Y:S02]  /*2210*/  USHF.L.U64.HI UR6, UR14, 0x1, URZ ;  /* 0x000000010e067899 */ /* 0x000fe400080102ff */
[----:B------:R-:W-:Y:S02]  /*2220*/  UIADD3 UR12, UP0, UPT, -UR5, UR12, URZ ;  /* 0x0000000c050c7290 */ /* 0x000fe4000ff1e1ff */
[----:B------:R-:W-:Y:S02]  /*2230*/  IADD3 R6, P1, PT, R2, -UR5, RZ ;  /* 0x8000000502067c10 */ /* 0x000fe4000ff3e0ff */
[----:B------:R-:W-:Y:S02]  /*2240*/  UIADD3.X UR13, UPT, UPT, ~UR6, UR13, URZ, UP0, !UPT ;  /* 0x0000000d060d7290 */ /* 0x000fe400087fe5ff */
[----:B------:R-:W-:Y:S01]  /*2250*/  IADD3.X R7, PT, PT, R5, ~UR6, RZ, P1, !PT ;  /* 0x8000000605077c10 */ /* 0x000fe20008ffe4ff */
[----:B------:R-:W-:-:S03]  /*2260*/  IMAD.U32 R10, RZ, RZ, UR12 ;  /* 0x0000000cff0a7e24 */ /* 0x000fc6000f8e00ff */
[----:B------:R-:W-:Y:S02]  /*2270*/  IMAD.U32 R11, RZ, RZ, UR13 ;  /* 0x0000000dff0b7e24 */ /* 0x000fe4000f8e00ff */
[----:B------:R-:W-:-:S04]  /*2280*/  @P0 IMAD.WIDE.U32 R12, R4, 0x2, R6 ;  /* 0x00000002040c0825 */ /* 0x000fc800078e0006 */
[----:B------:R-:W-:Y:S02]  /*2290*/  @P0 IMAD.WIDE.U32 R10, R4, 0x2, R10 ;  /* 0x00000002040a0825 */ /* 0x000fe400078e000a */
[----:B------:R-:W3:Y:S04]  /*22a0*/  @P0 LDG.E.U16 R12, desc[UR18][R12.64] ;  /* 0x000000120c0c0981 */ /* 0x000ee8000c1e1500 */
[----:B------:R-:W4:Y:S01]  /*22b0*/  @P0 LDG.E.U16 R10, desc[UR18][R10.64] ;  /* 0x000000120a0a0981 */ /* 0x000f22000c1e1500 */
[----:B------:R-:W-:Y:S01]  /*22c0*/  IADD3 R2, P1, PT, R0, -UR5, RZ ;  /* 0x8000000500027c10 */ /* 0x000fe2000ff3e0ff */
[----:B------:R-:W-:Y:S01]  /*22d0*/  UIADD3 UR4, UPT, UPT, UR4, UR14, URZ ;  /* 0x0000000e04047290 */ /* 0x000fe2000fffe0ff */
[----:B------:R-:W-:Y:S01]  /*22e0*/  MOV R9, UR22 ;  /* 0x0000001600097c02 */ /* 0x000fe20008000f00 */
[----:B------:R-:W-:Y:S01]  /*22f0*/  UIMAD.WIDE.U32 UR12, UR22, 0x2, UR12 ;  /* 0x00000002160c78a5 */ /* 0x000fe2000f8e000c */
[----:B------:R-:W-:Y:S01]  /*2300*/  IADD3.X R3, PT, PT, R3, ~UR6, RZ, P1, !PT ;  /* 0x8000000603037c10 */ /* 0x000fe20008ffe4ff */
[----:B------:R-:W-:-:S02]  /*2310*/  UISETP.LT.U32.AND UP0, UPT, UR4, UR22, UPT ;  /* 0x000000160400728c */ /* 0x000fc4000bf01070 */
[----:B------:R-:W-:Y:S02]  /*2320*/  IMAD.WIDE.U32 R6, R9, 0x2, R6 ;  /* 0x0000000209067825 */ /* 0x000fe400078e0006 */
[----:B------:R-:W-:-:S04]  /*2330*/  USEL UR4, UR4, UR22, !UP0 ;  /* 0x0000001604047287 */ /* 0x000fc8000c000000 */
[----:B------:R-:W-:Y:S01]  /*2340*/  UIADD3 UR4, UPT, UPT, UR4, -UR22, URZ ;  /* 0x8000001604047290 */ /* 0x000fe2000fffe0ff */
[----:B---3--:R-:W-:Y:S01]  /*2350*/  @P0 SHF.L.U32 R5, R12, 0x10, RZ ;  /* 0x000000100c050819 */ /* 0x008fe200000006ff */
[----:B----4-:R-:W-:-:S04]  /*2360*/  @P0 IMAD.U32 R14, R10, 0x10000, RZ ;  /* 0x000100000a0e0824 */ /* 0x010fc800078e00ff */
[----:B------:R-:W-:Y:S01]  /*2370*/  @P0 FFMA.FTZ R5, R5, -UR17, R14 ;  /* 0x8000001105050c23 */ /* 0x000fe2000801000e */
[----:B------:R-:W-:-:S04]  /*2380*/  @P0 IMAD.WIDE.U32 R14, R4, 0x2, R2 ;  /* 0x00000002040e0825 */ /* 0x000fc800078e0002 */
[----:B------:R-:W-:-:S04]  /*2390*/  @P0 F2FP.BF16.F32.PACK_AB R5, RZ, R5 ;  /* 0x00000005ff05023e */ /* 0x000fc800000010ff */
[----:B------:R-:W-:Y:S01]  /*23a0*/  PRMT R11, R5, 0x7610, R11 ;  /* 0x00007610050b7816 */ /* 0x000fe2000000000b */
[----:B------:R-:W-:-:S04]  /*23b0*/  IMAD.U32 R5, RZ, RZ, UR22 ;  /* 0x00000016ff057e24 */ /* 0x000fc8000f8e00ff */
[----:B------:R0:W-:Y:S01]  /*23c0*/  @P0 STG.E.U16 desc[UR18][R14.64], R11 ;  /* 0x0000000b0e000986 */ /* 0x0001e2000c101512 */
[----:B------:R-:W-:Y:S01]  /*23d0*/  IMAD.WIDE.U32 R2, R5, 0x2, R2 ;  /* 0x0000000205027825 */ /* 0x000fe200078e0002 */
[----:B------:R-:W-:-:S03]  /*23e0*/  MOV R5, R7 ;  /* 0x0000000700057202 */ /* 0x000fc60000000f00 */
[----:B------:R-:W-:Y:S02]  /*23f0*/  IMAD.MOV.U32 R0, RZ, RZ, R2 ;  /* 0x000000ffff007224 */ /* 0x000fe400078e0002 */
[----:B------:R-:W-:-:S07]  /*2400*/  IMAD.MOV.U32 R2, RZ, RZ, R6 ;  /* 0x000000ffff027224 */ /* 0x000fce00078e0006 */
.L_x_5827:
[----:B------:R-:W-:Y:S01]  /*2410*/  IMAD.HI.U32 R16, R16, UR4, RZ ;  /* 0x0000000410107c27 */ /* 0x000fe2000f8e00ff */
[----:B------:R-:W-:Y:S01]  /*2420*/  ISETP.NE.U32.AND P1, PT, R8, RZ, PT ;  /* 0x000000ff0800720c */ /* 0x000fe20003f25070 */
[----:B------:R-:W-:Y:S01]  /*2430*/  BSSY.RECONVERGENT B0, `(.L_x_5828) ;  /* 0x0000041000007945 */ /* 0x000fe20003800200 */
[----:B------:R-:W-:Y:S01]  /*2440*/  MOV R9, UR13 ;  /* 0x0000000d00097c02 */ /* 0x000fe20008000f00 */
[----:B------:R-:W-:Y:S02]  /*2450*/  IMAD.MOV R17, RZ, RZ, -R16 ;  /* 0x000000ffff117224 */ /* 0x000fe400078e0a10 */
[----:B------:R-:W-:Y:S02]  /*2460*/  IMAD.SHL.U32 R6, R4, 0x8, RZ ;  /* 0x0000000804067824 */ /* 0x000fe400078e00ff */
[----:B------:R-:W-:Y:S02]  /*2470*/  IMAD R17, R8, R17, UR4 ;  /* 0x0000000408117e24 */ /* 0x000fe4000f8e0211 */
[----:B------:R-:W-:-:S02]  /*2480*/  IMAD.MOV.U32 R10, RZ, RZ, R0 ;  /* 0x000000ffff0a7224 */ /* 0x000fc400078e0000 */
[----:B0-----:R-:W-:Y:S01]  /*2490*/  IMAD.MOV.U32 R11, RZ, RZ, R3 ;  /* 0x000000ffff0b7224 */ /* 0x001fe200078e0003 */
[----:B------:R-:W-:Y:S02]  /*24a0*/  ISETP.GE.U32.AND P0, PT, R17, R8, PT ;  /* 0x000000081100720c */ /* 0x000fe40003f06070 */
[----:B------:R-:W-:-:S11]  /*24b0*/  MOV R3, R5 ;  /* 0x0000000500037202 */ /* 0x000fd60000000f00 */
[----:B------:R-:W-:-:S05]  /*24c0*/  @P0 IMAD.IADD R17, R17, 0x1, -R8 ;  /* 0x0000000111110824 */ /* 0x000fca00078e0a08 */
[----:B------:R-:W-:-:S13]  /*24d0*/  ISETP.GE.U32.AND P0, PT, R17, R8, PT ;  /* 0x000000081100720c */ /* 0x000fda0003f06070 */
[----:B------:R-:W-:Y:S02]  /*24e0*/  @P0 IADD3 R17, PT, PT, -R8, R17, RZ ;  /* 0x0000001108110210 */ /* 0x000fe40007ffe1ff */
[----:B------:R-:W-:Y:S01]  /*24f0*/  @!P1 LOP3.LUT R17, RZ, R8, RZ, 0x33, !PT ;  /* 0x00000008ff119212 */ /* 0x000fe200078e33ff */
[----:B------:R-:W-:-:S03]  /*2500*/  IMAD.U32 R8, RZ, RZ, UR12 ;  /* 0x0000000cff087e24 */ /* 0x000fc6000f8e00ff */
[----:B------:R-:W-:-:S04]  /*2510*/  IADD3 R17, PT, PT, -R17, UR4, RZ ;  /* 0x0000000411117c10 */ /* 0x000fc8000fffe1ff */
[----:B------:R-:W-:Y:S01]  /*2520*/  ISETP.GE.AND P0, PT, R6, R17, PT ;  /* 0x000000110600720c */ /* 0x000fe20003f06270 */
[----:B------:R-:W-:-:S12]  /*2530*/  IMAD.IADD R0, R4, 0x1, R17 ;  /* 0x0000000104007824 */ /* 0x000fd800078e0211 */
[----:B------:R-:W-:Y:S05]  /*2540*/  @P0 BRA `(.L_x_5829) ;  /* 0x0000000000bc0947 */ /* 0x000fea0003800000 */
[----:B------:R-:W-:-:S07]  /*2550*/  IMAD.MOV.U32 R19, RZ, RZ, R4 ;  /* 0x000000ffff137224 */ /* 0x000fce00078e0004 */
.L_x_5830:
[----:B0-----:R-:W-:-:S04]  /*2560*/  IMAD.WIDE R4, R19, 0x10, R8 ;  /* 0x0000001013047825 */ /* 0x001fc800078e0208 */
[----:B------:R-:W-:Y:S02]  /*2570*/  IMAD.WIDE R14, R19, 0x10, R2 ;  /* 0x00000010130e7825 */ /* 0x000fe400078e0202 */
[----:B------:R-:W3:Y:S04]  /*2580*/  LDG.E.128 R4, desc[UR18][R4.64] ;  /* 0x0000001204047981 */ /* 0x000ee8000c1e1d00 */
[----:B------:R-:W4:Y:S01]  /*2590*/  LDG.E.128 R12, desc[UR18][R14.64] ;  /* 0x000000120e0c7981 */ /* 0x000f22000c1e1d00 */
[C---:B---3--:R-:W-:Y:S02]  /*25a0*/  SHF.L.U32 R25, R5.reuse, 0x10, RZ ;  /* 0x0000001005197819 */ /* 0x048fe400000006ff */
[----:B------:R-:W-:Y:S02]  /*25b0*/  PRMT R21, R5, 0x7632, R21 ;  /* 0x0000763205157816 */ /* 0x000fe40000000015 */
[C---:B----4-:R-:W-:Y:S01]  /*25c0*/  PRMT R18, R14.reuse, 0x7632, R18 ;  /* 0x000076320e127816 */ /* 0x050fe20000000012 */
[----:B------:R-:W-:Y:S01]  /*25d0*/  IMAD.U32 R24, R14, 0x10000, RZ ;  /* 0x000100000e187824 */ /* 0x000fe200078e00ff */
[C---:B------:R-:W-:Y:S01]  /*25e0*/  PRMT R20, R13.reuse, 0x7632, R20 ;  /* 0x000076320d147816 */ /* 0x040fe20000000014 */
[----:B------:R-:W-:Y:S01]  /*25f0*/  IMAD.U32 R22, R13, 0x10000, RZ ;  /* 0x000100000d167824 */ /* 0x000fe200078e00ff */
[----:B------:R-:W-:-:S02]  /*2600*/  PRMT R14, R7, 0x7632, R14 ;  /* 0x00007632070e7816 */ /* 0x000fc4000000000e */
[C---:B------:R-:W-:Y:S02]  /*2610*/  PRMT R16, R15.reuse, 0x7632, R16 ;  /* 0x000076320f107816 */ /* 0x040fe40000000010 */
[----:B------:R-:W-:Y:S02]  /*2620*/  SHF.L.U32 R26, R15, 0x10, RZ ;  /* 0x000000100f1a7819 */ /* 0x000fe400000006ff */
[----:B------:R-:W-:Y:S02]  /*2630*/  PRMT R13, R12, 0x7632, R13 ;  /* 0x000076320c0d7816 */ /* 0x000fe4000000000d */
[----:B------:R-:W-:Y:S01]  /*2640*/  PRMT R5, R4, 0x7632, R5 ;  /* 0x0000763204057816 */ /* 0x000fe20000000005 */
[----:B------:R-:W-:Y:S01]  /*2650*/  FFMA.FTZ R22, R22, -UR17, R25 ;  /* 0x8000001116167c23 */ /* 0x000fe20008010019 */
[----:B------:R-:W-:Y:S02]  /*2660*/  PRMT R15, R6, 0x7632, R15 ;  /* 0x00007632060f7816 */ /* 0x000fe4000000000f */
[----:B------:R-:W-:Y:S01]  /*2670*/  SHF.L.U32 R25, R14, 0x10, RZ ;  /* 0x000000100e197819 */ /* 0x000fe200000006ff */
[----:B--2---:R-:W-:Y:S01]  /*2680*/  IMAD.U32 R23, R4, 0x10000, RZ ;  /* 0x0001000004177824 */ /* 0x004fe200078e00ff */
[----:B------:R-:W-:Y:S01]  /*2690*/  SHF.L.U32 R12, R12, 0x10, RZ ;  /* 0x000000100c0c7819 */ /* 0x000fe200000006ff */
[----:B------:R-:W-:Y:S01]  /*26a0*/  IMAD.U32 R13, R13, 0x10000, RZ ;  /* 0x000100000d0d7824 */ /* 0x000fe200078e00ff */
[----:B------:R-:W-:Y:S01]  /*26b0*/  SHF.L.U32 R14, R5, 0x10, RZ ;  /* 0x00000010050e7819 */ /* 0x000fe200000006ff */
[----:B------:R-:W-:Y:S01]  /*26c0*/  IMAD.U32 R7, R7, 0x10000, RZ ;  /* 0x0001000007077824 */ /* 0x000fe200078e00ff */
[----:B------:R-:W-:Y:S01]  /*26d0*/  SHF.L.U32 R18, R18, 0x10, RZ ;  /* 0x0000001012127819 */ /* 0x000fe200000006ff */
[----:B------:R-:W-:-:S02]  /*26e0*/  IMAD.U32 R27, R6, 0x10000, RZ ;  /* 0x00010000061b7824 */ /* 0x000fc400078e00ff */
[----:B------:R-:W-:Y:S02]  /*26f0*/  IMAD.U32 R16, R16, 0x10000, RZ ;  /* 0x0001000010107824 */ /* 0x000fe400078e00ff */
[----:B------:R-:W-:Y:S02]  /*2700*/  IMAD.U32 R20, R20, 0x10000, RZ ;  /* 0x0001000014147824 */ /* 0x000fe400078e00ff */
[----:B------:R-:W-:Y:S02]  /*2710*/  IMAD.U32 R15, R15, 0x10000, RZ ;  /* 0x000100000f0f7824 */ /* 0x000fe400078e00ff */
[----:B------:R-:W-:Y:S02]  /*2720*/  IMAD.U32 R21, R21, 0x10000, RZ ;  /* 0x0001000015157824 */ /* 0x000fe400078e00ff */
[----:B------:R-:W-:Y:S01]  /*2730*/  FFMA.FTZ R4, R12, -UR17, R23 ;  /* 0x800000110c047c23 */ /* 0x000fe20008010017 */
[----:B------:R-:W-:Y:S01]  /*2740*/  FFMA.FTZ R13, R13, -UR17, R14 ;  /* 0x800000110d0d7c23 */ /* 0x000fe2000801000e */
[----:B------:R-:W-:Y:S01]  /*2750*/  FFMA.FTZ R7, R26, -UR17, R7 ;  /* 0x800000111a077c23 */ /* 0x000fe20008010007 */
[----:B------:R-:W-:Y:S01]  /*2760*/  FFMA.FTZ R6, R24, -UR17, R27 ;  /* 0x8000001118067c23 */ /* 0x000fe2000801001b */
[----:B------:R-:W-:Y:S01]  /*2770*/  FFMA.FTZ R16, R16, -UR17, R25 ;  /* 0x8000001110107c23 */ /* 0x000fe20008010019 */
[----:B------:R-:W-:Y:S01]  /*2780*/  FFMA.FTZ R15, R18, -UR17, R15 ;  /* 0x80000011120f7c23 */ /* 0x000fe2000801000f */
[----:B------:R-:W-:Y:S01]  /*2790*/  FFMA.FTZ R5, R20, -UR17, R21 ;  /* 0x8000001114057c23 */ /* 0x000fe20008010015 */
[----:B------:R-:W-:Y:S01]  /*27a0*/  F2FP.BF16.F32.PACK_AB R4, R13, R4 ;  /* 0x000000040d04723e */ /* 0x000fe200000010ff */
[----:B------:R-:W-:Y:S01]  /*27b0*/  IMAD.WIDE R12, R19, 0x10, R10 ;  /* 0x00000010130c7825 */ /* 0x000fe200078e020a */
[----:B------:R-:W-:-:S02]  /*27c0*/  F2FP.BF16.F32.PACK_AB R7, R16, R7 ;  /* 0x000000071007723e */ /* 0x000fc400000010ff */
[----:B------:R-:W-:Y:S01]  /*27d0*/  F2FP.BF16.F32.PACK_AB R6, R15, R6 ;  /* 0x000000060f06723e */ /* 0x000fe200000010ff */
[----:B------:R-:W-:Y:S01]  /*27e0*/  VIADD R19, R19, UR22 ;  /* 0x0000001613137c36 */ /* 0x000fe20008000000 */
[----:B------:R-:W-:-:S03]  /*27f0*/  F2FP.BF16.F32.PACK_AB R5, R5, R22 ;  /* 0x000000160505723e */ /* 0x000fc600000010ff */
[----:B------:R-:W-:Y:S02]  /*2800*/  IMAD.SHL.U32 R14, R19, 0x8, RZ ;  /* 0x00000008130e7824 */ /* 0x000fe400078e00ff */
[----:B------:R0:W-:Y:S03]  /*2810*/  STG.E.128 desc[UR18][R12.64], R4 ;  /* 0x000000040c007986 */ /* 0x0001e6000c101d12 */
[----:B------:R-:W-:-:S13]  /*2820*/  ISETP.GE.AND P0, PT, R14, R17, PT ;  /* 0x000000110e00720c */ /* 0x000fda0003f06270 */
[----:B------:R-:W-:Y:S05]  /*2830*/  @!P0 BRA `(.L_x_5830) ;  /* 0xfffffffc00488947 */ /* 0x000fea000383ffff */
.L_x_5829:
[----:B------:R-:W-:Y:S05]  /*2840*/  BSYNC.RECONVERGENT B0 ;  /* 0x0000000000007941 */ /* 0x000fea0003800200 */
.L_x_5828:
[----:B------:R-:W-:-:S13]  /*2850*/  ISETP.GE.AND P0, PT, R0, UR4, PT ;  /* 0x0000000400007c0c */ /* 0x000fda000bf06270 */
[----:B------:R-:W-:Y:S05]  /*2860*/  @P0 EXIT ;  /* 0x000000000000094d */ /* 0x000fea0003800000 */
.L_x_5831:
[----:B0-----:R-:W-:-:S04]  /*2870*/  IMAD.WIDE R4, R0, 0x2, R8 ;  /* 0x0000000200047825 */ /* 0x001fc800078e0208 */
[----:B------:R-:W-:Y:S02]  /*2880*/  IMAD.WIDE R6, R0, 0x2, R2 ;  /* 0x0000000200067825 */ /* 0x000fe400078e0202 */
[----:B------:R-:W3:Y:S04]  /*2890*/  LDG.E.U16 R4, desc[UR18][R4.64] ;  /* 0x0000001204047981 */ /* 0x000ee8000c1e1500 */
[----:B------:R-:W4:Y:S01]  /*28a0*/  LDG.E.U16 R6, desc[UR18][R6.64] ;  /* 0x0000001206067981 */ /* 0x000f22000c1e1500 */
[----:B---3--:R-:W-:Y:S01]  /*28b0*/  SHF.L.U32 R13, R4, 0x10, RZ ;  /* 0x00000010040d7819 */ /* 0x008fe200000006ff */
[----:B----4-:R-:W-:-:S04]  /*28c0*/  IMAD.U32 R12, R6, 0x10000, RZ ;  /* 0x00010000060c7824 */ /* 0x010fc800078e00ff */
[----:B------:R-:W-:-:S05]  /*28d0*/  FFMA.FTZ R12, R12, -UR17, R13 ;  /* 0x800000110c0c7c23 */ /* 0x000fca000801000d */
[----:B------:R-:W-:Y:S01]  /*28e0*/  F2FP.BF16.F32.PACK_AB R5, RZ, R12 ;  /* 0x0000000cff05723e */ /* 0x000fe200000010ff */
[----:B------:R-:W-:-:S04]  /*28f0*/  IMAD.WIDE R12, R0, 0x2, R10 ;  /* 0x00000002000c7825 */ /* 0x000fc800078e020a */
[----:B------:R-:W-:Y:S01]  /*2900*/  VIADD R0, R0, UR22 ;  /* 0x0000001600007c36 */ /* 0x000fe20008000000 */
[----:B------:R1:W-:Y:S04]  /*2910*/  STG.E.U16 desc[UR18][R12.64], R5 ;  /* 0x000000050c007986 */ /* 0x0003e8000c101512 */
[----:B------:R-:W-:-:S13]  /*2920*/  ISETP.GE.AND P0, PT, R0, UR4, PT ;  /* 0x0000000400007c0c */ /* 0x000fda000bf06270 */
[----:B-1----:R-:W-:Y:S05]  /*2930*/  @!P0 BRA `(.L_x_5831) ;  /* 0xfffffffc00cc8947 */ /* 0x002fea000383ffff */
[----:B------:R-:W-:Y:S05]  /*2940*/  EXIT ;  /* 0x000000000000794d */ /* 0x000fea0003800000 */
.L_x_5826:
[----:B------:R-:W-:Y:S01]  /*2950*/  UISETP.NE.U32.AND UP0, UPT, UR14, URZ, UPT ;  /* 0x000000ff0e00728c */ /* 0x000fe2000bf05070 */
[----:B------:R-:W-:Y:S01]  /*2960*/  MOV R14, UR22 ;  /* 0x00000016000e7c02 */ /* 0x000fe20008000f00 */
[----:B------:R-:W0:Y:S02]  /*2970*/  LDCU.64 UR8, c[0x0][0x398] ;  /* 0x00007300ff0877ac */ /* 0x000e240008000a00 */
[----:B------:R-:W-:-:S09]  /*2980*/  UISETP.NE.AND.EX UP0, UPT, URZ, URZ, UPT, UP0 ;  /* 0x000000ffff00728c */ /* 0x000fd2000bf05300 */
[----:B------:R-:W-:Y:S05]  /*2990*/  BRA.U !UP0, `(.L_x_5832) ;  /* 0x0000000108907547 */ /* 0x000fea000b800000 */
[----:B------:R-:W-:Y:S01]  /*29a0*/  ISETP.LT.U32.AND P0, PT, R4, UR14, PT ;  /* 0x0000000e04007c0c */ /* 0x000fe2000bf01070 */
[----:B------:R-:W-:Y:S02]  /*29b0*/  USHF.L.U32 UR7, UR14, 0x1, URZ ;  /* 0x000000010e077899 */ /* 0x000fe400080006ff */
[----:B------:R-:W-:Y:S01]  /*29c0*/  USHF.L.U64.HI UR5, UR14, 0x1, URZ ;  /* 0x000000010e057899 */ /* 0x000fe200080102ff */
[----:B------:R-:W-:Y:S01]  /*29d0*/  ISETP.GT.U32.AND.EX P0, PT, RZ, RZ, PT, P0 ;  /* 0x000000ffff00720c */ /* 0x000fe20003f04100 */
[----:B------:R-:W-:Y:S02]  /*29e0*/  UIADD3 UR12, UP0, UPT, -UR7, UR12, URZ ;  /* 0x0000000c070c7290 */ /* 0x000fe4000ff1e1ff */
[----:B------:R-:W-:Y:S02]  /*29f0*/  IADD3 R6, P1, PT, R2, -UR7, RZ ;  /* 0x8000000702067c10 */ /* 0x000fe4000ff3e0ff */
[----:B------:R-:W-:Y:S02]  /*2a00*/  UIADD3.X UR13, UPT, UPT, ~UR5, UR13, URZ, UP0, !UPT ;  /* 0x0000000d050d7290 */ /* 0x000fe400087fe5ff */
[----:B------:R-:W-:-:S06]  /*2a10*/  IADD3.X R7, PT, PT, R5, ~UR5, RZ, P1, !PT ;  /* 0x8000000505077c10 */ /* 0x000fcc0008ffe4ff */
[C---:B------:R-:W-:Y:S01]  /*2a20*/  @!P0 IMAD.SHL.U32 R13, R4.reuse, 0x2, RZ ;  /* 0x00000002040d8824 */ /* 0x040fe200078e00ff */
[----:B------:R-:W-:-:S04]  /*2a30*/  @!P0 SHF.L.U64.HI R15, R4, 0x1, RZ ;  /* 0x00000001040f8819 */ /* 0x000fc800000102ff */
[C---:B------:R-:W-:Y:S02]  /*2a40*/  @!P0 IADD3 R8, P1, PT, R13.reuse, UR12, RZ ;  /* 0x0000000c0d088c10 */ /* 0x040fe4000ff3e0ff */
[----:B------:R-:W-:Y:S02]  /*2a50*/  @!P0 IADD3 R10, P2, PT, R13, R6, RZ ;  /* 0x000000060d0a8210 */ /* 0x000fe40007f5e0ff */
[----:B------:R-:W-:-:S03]  /*2a60*/  @!P0 IADD3.X R9, PT, PT, R15, UR13, RZ, P1, !PT ;  /* 0x0000000d0f098c10 */ /* 0x000fc60008ffe4ff */
[----:B------:R-:W-:Y:S02]  /*2a70*/  @!P0 IMAD.X R11, R15, 0x1, R7, P2 ;  /* 0x000000010f0b8824 */ /* 0x000fe400010e0607 */
[----:B------:R1:W3:Y:S04]  /*2a80*/  @!P0 LDG.E.U16 R8, desc[UR18][R8.64] ;  /* 0x0000001208088981 */ /* 0x0002e8000c1e1500 */
[----:B------:R-:W4:Y:S01]  /*2a90*/  @!P0 LDG.E.U16 R10, desc[UR18][R10.64] ;  /* 0x000000120a0a8981 */ /* 0x000f22000c1e1500 */
[----:B------:R-:W-:Y:S01]  /*2aa0*/  IADD3 R2, P1, PT, R0, -UR7, RZ ;  /* 0x8000000700027c10 */ /* 0x000fe2000ff3e0ff */
[----:B0-----:R-:W-:Y:S02]  /*2ab0*/  UIADD3 UR8, UP0, UP1, -UR22, UR10, UR14 ;  /* 0x0000000a16087290 */ /* 0x001fe4000f91e10e */
[----:B------:R-:W-:Y:S01]  /*2ac0*/  UIMAD.WIDE.U32 UR12, UR22, 0x2, UR12 ;  /* 0x00000002160c78a5 */ /* 0x000fe2000f8e000c */
[----:B------:R-:W-:Y:S01]  /*2ad0*/  IADD3.X R3, PT, PT, R3, ~UR5, RZ, P1, !PT ;  /* 0x8000000503037c10 */ /* 0x000fe20008ffe4ff */
[----:B-1----:R-:W-:Y:S01]  /*2ae0*/  IMAD.U32 R9, RZ, RZ, UR22 ;  /* 0x00000016ff097e24 */ /* 0x002fe2000f8e00ff */
[----:B------:R-:W-:-:S03]  /*2af0*/  UIADD3.X UR9, UPT, UPT, UR11, -0x1, URZ, UP0, UP1 ;  /* 0xffffffff0b097890 */ /* 0x000fc600087e24ff */
[----:B------:R-:W-:Y:S01]  /*2b00*/  IMAD.WIDE.U32 R6, R9, 0x2, R6 ;  /* 0x0000000209067825 */ /* 0x000fe200078e0006 */
[----:B---3--:R-:W-:-:S03]  /*2b10*/  @!P0 SHF.L.U32 R12, R8, 0x10, RZ ;  /* 0x00000010080c8819 */ /* 0x008fc600000006ff */
[----:B----4-:R-:W-:-:S04]  /*2b20*/  @!P0 IMAD.U32 R5, R10, 0x10000, RZ ;  /* 0x000100000a058824 */ /* 0x010fc800078e00ff */
[----:B------:R-:W-:Y:S01]  /*2b30*/  @!P0 FFMA.FTZ R5, R5, -UR17, R12 ;  /* 0x8000001105058c23 */ /* 0x000fe2000801000c */
[----:B------:R-:W-:-:S04]  /*2b40*/  @!P0 IADD3 R12, P1, PT, R13, R2, RZ ;  /* 0x000000020d0c8210 */ /* 0x000fc80007f3e0ff */
[----:B------:R-:W-:Y:S01]  /*2b50*/  @!P0 F2FP.BF16.F32.PACK_AB R5, RZ, R5 ;  /* 0x00000005ff05823e */ /* 0x000fe200000010ff */
[----:B------:R-:W-:-:S03]  /*2b60*/  @!P0 IMAD.X R13, R15, 0x1, R3, P1 ;  /* 0x000000010f0d8824 */ /* 0x000fc600008e0603 */
[----:B------:R-:W-:Y:S02]  /*2b70*/  PRMT R11, R5, 0x7610, R11 ;  /* 0x00007610050b7816 */ /* 0x000fe4000000000b */
[----:B------:R-:W-:-:S03]  /*2b80*/  MOV R5, UR22 ;  /* 0x0000001600057c02 */ /* 0x000fc60008000f00 */
[----:B------:R1:W-:Y:S02]  /*2b90*/  @!P0 STG.E.U16 desc[UR18][R12.64], R11 ;  /* 0x0000000b0c008986 */ /* 0x0003e4000c101512 */
[----:B------:R-:W-:-:S04]  /*2ba0*/  IMAD.WIDE.U32 R2, R5, 0x2, R2 ;  /* 0x0000000205027825 */ /* 0x000fc800078e0002 */
[----:B------:R-:W-:Y:S01]  /*2bb0*/  IMAD.MOV.U32 R0, RZ, RZ, R2 ;  /* 0x000000ffff007224 */ /* 0x000fe200078e0002 */
[----:B------:R-:W-:Y:S01]  /*2bc0*/  MOV R2, R6 ;  /* 0x0000000600027202 */ /* 0x000fe20000000f00 */
[----:B------:R-:W-:-:S07]  /*2bd0*/  IMAD.MOV.U32 R5, RZ, RZ, R7 ;  /* 0x000000ffff057224 */ /* 0x000fce00078e0007 */
.L_x_5832:
[----:B0-----:R-:W-:Y:S01]  /*2be0*/  UISETP.NE.U32.AND UP0, UPT, UR9, URZ, UPT ;  /* 0x000000ff0900728c */ /* 0x001fe2000bf05070 */
[----:B------:R-:W-:-:S08]  /*2bf0*/  IMAD.SHL.U32 R6, R14, 0x8, RZ ;  /* 0x000000080e067824 */ /* 0x000fd000078e00ff */
[----:B------:R-:W-:Y:S05]  /*2c00*/  BRA.U UP0, `(.L_x_5833) ;  /* 0x00000001004c7547 */ /* 0x000fea000b800000 */
[----:B------:R-:W0:Y:S01]  /*2c10*/  I2F.U32.RP R10, R6 ;  /* 0x00000006000a7306 */ /* 0x000e220000209000 */
[----:B------:R-:W-:Y:S01]  /*2c20*/  IMAD.MOV R7, RZ, RZ, -R6 ;  /* 0x000000ffff077224 */ /* 0x000fe200078e0a06 */
[----:B------:R-:W-:Y:S01]  /*2c30*/  ISETP.NE.U32.AND P1, PT, R6, RZ, PT ;  /* 0x000000ff0600720c */ /* 0x000fe20003f25070 */
[----:B------:R-:W-:-:S05]  /*2c40*/  HFMA2 R17, -RZ, RZ, 0, 0 ;  /* 0x00000000ff117431 */ /* 0x000fca00000001ff */
[----:B0-----:R-:W0:Y:S02]  /*2c50*/  MUFU.RCP R10, R10 ;  /* 0x0000000a000a7308 */ /* 0x001e240000001000 */
[----:B0-----:R-:W-:-:S06]  /*2c60*/  IADD3 R8, PT, PT, R10, 0xffffffe, RZ ;  /* 0x0ffffffe0a087810 */ /* 0x001fcc0007ffe0ff */
[----:B------:R0:W3:Y:S02]  /*2c70*/  F2I.FTZ.U32.TRUNC.NTZ R9, R8 ;  /* 0x0000000800097305 */ /* 0x0000e4000021f000 */
[----:B0-----:R-:W-:Y:S02]  /*2c80*/  IMAD.MOV.U32 R8, RZ, RZ, RZ ;  /* 0x000000ffff087224 */ /* 0x001fe400078e00ff */
[----:B---3--:R-:W-:-:S04]  /*2c90*/  IMAD R7, R7, R9, RZ ;  /* 0x0000000907077224 */ /* 0x008fc800078e02ff */
[----:B------:R-:W-:-:S06]  /*2ca0*/  IMAD.HI.U32 R7, R9, R7, R8 ;  /* 0x0000000709077227 */ /* 0x000fcc00078e0008 */
[----:B------:R-:W-:-:S05]  /*2cb0*/  IMAD.HI.U32 R7, R7, UR8, RZ ;  /* 0x0000000807077c27 */ /* 0x000fca000f8e00ff */
[----:B------:R-:W-:-:S05]  /*2cc0*/  IADD3 R7, PT, PT, -R7, RZ, RZ ;  /* 0x000000ff07077210 */ /* 0x000fca0007ffe1ff */
[----:B------:R-:W-:-:S05]  /*2cd0*/  IMAD R16, R6, R7, UR8 ;  /* 0x0000000806107e24 */ /* 0x000fca000f8e0207 */
[----:B------:R-:W-:-:S13]  /*2ce0*/  ISETP.GE.U32.AND P0, PT, R16, R6, PT ;  /* 0x000000061000720c */ /* 0x000fda0003f06070 */
[----:B------:R-:W-:-:S05]  /*2cf0*/  @P0 IMAD.IADD R16, R16, 0x1, -R6 ;  /* 0x0000000110100824 */ /* 0x000fca00078e0a06 */
[----:B------:R-:W-:-:S13]  /*2d00*/  ISETP.GE.U32.AND P0, PT, R16, R6, PT ;  /* 0x000000061000720c */ /* 0x000fda0003f06070 */
[----:B------:R-:W-:Y:S01]  /*2d10*/  @P0 IMAD.IADD R16, R16, 0x1, -R6 ;  /* 0x0000000110100824 */ /* 0x000fe200078e0a06 */
[----:B------:R-:W-:Y:S01]  /*2d20*/  @!P1 LOP3.LUT R16, RZ, R6, RZ, 0x33, !PT ;  /* 0x00000006ff109212 */ /* 0x000fe200078e33ff */
[----:B------:R-:W-:Y:S06]  /*2d30*/  BRA `(.L_x_5834) ;  /* 0x00000000001c7947 */ /* 0x000fec0003800000 */
.L_x_5833:
[----:B------:R-:W-:Y:S01]  /*2d40*/  IMAD.U32 R9, RZ, RZ, UR8 ;  /* 0x00000008ff097e24 */ /* 0x000fe2000f8e00ff */
[----:B-1----:R-:W-:Y:S01]  /*2d50*/  MOV R13, R6 ;  /* 0x00000006000d7202 */ /* 0x002fe20000000f00 */
[----:B------:R-:W-:Y:S01]  /*2d60*/  IMAD.U32 R12, RZ, RZ, UR9 ;  /* 0x00000009ff0c7e24 */ /* 0x000fe2000f8e00ff */
[----:B------:R-:W-:-:S07]  /*2d70*/  MOV R8, 0x2d90 ;  /* 0x00002d9000087802 */ /* 0x000fce0000000f00 */
[----:B--2---:R-:W-:Y:S05]  /*2d80*/  CALL.REL.NOINC `($__internal_27_$__cuda_sm20_rem_u64) ;  /* 0x00000034004c7944 */ /* 0x004fea0003c00000 */
[----:B------:R-:W-:Y:S02]  /*2d90*/  IMAD.MOV.U32 R16, RZ, RZ, R14 ;  /* 0x000000ffff107224 */ /* 0x000fe400078e000e */
[----:B------:R-:W-:-:S07]  /*2da0*/  IMAD.MOV.U32 R17, RZ, RZ, R15 ;  /* 0x000000ffff117224 */ /* 0x000fce00078e000f */
.L_x_5834:
[----:B------:R-:W-:Y:S01]  /*2db0*/  IADD3 R19, P0, PT, -R16, UR8, RZ ;  /* 0x0000000810137c10 */ /* 0x000fe2000ff1e1ff */
[----:B------:R-:W-:Y:S01]  /*2dc0*/  BSSY.RECONVERGENT B0, `(.L_x_5835) ;  /* 0x0000043000007945 */ /* 0x000fe20003800200 */
[----:B------:R-:W-:Y:S02]  /*2dd0*/  SHF.L.U32 R8, R4, 0x3, RZ ;  /* 0x0000000304087819 */ /* 0x000fe400000006ff */
[----:B------:R-:W-:Y:S02]  /*2de0*/  IADD3.X R20, PT, PT, ~R17, UR9, RZ, P0, !PT ;  /* 0x0000000911147c10 */ /* 0x000fe400087fe5ff */
[----:B------:R-:W-:Y:S02]  /*2df0*/  ISETP.GE.U32.AND P1, PT, R8, R19, PT ;  /* 0x000000130800720c */ /* 0x000fe40003f26070 */
[----:B------:R-:W-:Y:S02]  /*2e00*/  SHF.L.U64.HI R9, R4, 0x3, RZ ;  /* 0x0000000304097819 */ /* 0x000fe400000102ff */
[----:B------:R-:W-:-:S02]  /*2e10*/  IADD3 R7, P2, PT, R19, R4, RZ ;  /* 0x0000000413077210 */ /* 0x000fc40007f5e0ff */
[----:B------:R-:W-:Y:S02]  /*2e20*/  ISETP.GE.AND.EX P1, PT, R9, R20, PT, P1 ;  /* 0x000000140900720c */ /* 0x000fe40003f26310 */
[----:B------:R-:W-:Y:S01]  /*2e30*/  ISETP.GE.U32.AND P0, PT, R7, UR8, PT ;  /* 0x0000000807007c0c */ /* 0x000fe2000bf06070 */
[----:B------:R-:W-:-:S05]  /*2e40*/  IMAD.X R18, RZ, RZ, R20, P2 ;  /* 0x000000ffff127224 */ /* 0x000fca00010e0614 */
[----:B------:R-:W-:-:S05]  /*2e50*/  ISETP.GE.AND.EX P0, PT, R18, UR9, PT, P0 ;  /* 0x0000000912007c0c */ /* 0x000fca000bf06300 */
[----:B------:R-:W-:Y:S08]  /*2e60*/  @P1 BRA `(.L_x_5836) ;  /* 0x0000000000e01947 */ /* 0x000ff00003800000 */
[----:B------:R-:W-:Y:S02]  /*2e70*/  HFMA2 R21, -RZ, RZ, 0, 0 ;  /* 0x00000000ff157431 */ /* 0x000fe400000001ff */
[----:B------:R-:W-:-:S07]  /*2e80*/  IMAD.MOV.U32 R22, RZ, RZ, R4 ;  /* 0x000000ffff167224 */ /* 0x000fce00078e0004 */
.L_x_5837:
[C---:B--2---:R-:W-:Y:S01]  /*2e90*/  IMAD.SHL.U32 R23, R22.reuse, 0x10, RZ ;  /* 0x0000001016177824 */ /* 0x044fe200078e00ff */
[----:B------:R-:W-:-:S04]  /*2ea0*/  SHF.L.U64.HI R24, R22, 0x4, R21 ;  /* 0x0000000416187819 */ /* 0x000fc80000010215 */
[----:B------:R-:W-:Y:S02]  /*2eb0*/  IADD3 R32, P1, PT, R2, R23, RZ ;  /* 0x0000001702207210 */ /* 0x000fe40007f3e0ff */
[----:B-1----:R-:W-:-:S03]  /*2ec0*/  IADD3 R12, P2, PT, R23, UR12, RZ ;  /* 0x0000000c170c7c10 */ /* 0x002fc6000ff5e0ff */
[----:B------:R-:W-:Y:S01]  /*2ed0*/  IMAD.X R33, R5, 0x1, R24, P1 ;  /* 0x0000000105217824 */ /* 0x000fe200008e0618 */
[----:B------:R-:W-:-:S04]  /*2ee0*/  IADD3.X R13, PT, PT, R24, UR13, RZ, P2, !PT ;  /* 0x0000000d180d7c10 */ /* 0x000fc800097fe4ff */
[----:B------:R-:W2:Y:S04]  /*2ef0*/  LDG.E.128 R8, desc[UR18][R32.64] ;  /* 0x0000001220087981 */ /* 0x000ea8000c1e1d00 */
[----:B------:R-:W3:Y:S01]  /*2f00*/  LDG.E.128 R12, desc[UR18][R12.64] ;  /* 0x000000120c0c7981 */ /* 0x000ee2000c1e1d00 */
[----:B--2---:R-:W-:Y:S02]  /*2f10*/  SHF.L.U32 R26, R11, 0x10, RZ ;  /* 0x000000100b1a7819 */ /* 0x004fe400000006ff */
[----:B------:R-:W-:Y:S01]  /*2f20*/  PRMT R28, R9, 0x7632, R28 ;  /* 0x00007632091c7816 */ /* 0x000fe2000000001c */
[----:B---3--:R-:W-:Y:S01]  /*2f30*/  IMAD.U32 R29, R15, 0x10000, RZ ;  /* 0x000100000f1d7824 */ /* 0x008fe200078e00ff */
[----:B------:R-:W-:Y:S01]  /*2f40*/  SHF.L.U32 R30, R9, 0x10, RZ ;  /* 0x00000010091e7819 */ /* 0x000fe200000006ff */
[C---:B------:R-:W-:Y:S01]  /*2f50*/  IMAD.U32 R9, R8.reuse, 0x10000, RZ ;  /* 0x0001000008097824 */ /* 0x040fe200078e00ff */
[----:B------:R-:W-:Y:S01]  /*2f60*/  PRMT R27, R8, 0x7632, R27 ;  /* 0x00007632081b7816 */ /* 0x000fe2000000001b */
[----:B------:R-:W-:Y:S01]  /*2f70*/  FFMA.FTZ R8, R26, -UR17, R29 ;  /* 0x800000111a087c23 */ /* 0x000fe2000801001d */
[----:B------:R-:W-:Y:S01]  /*2f80*/  PRMT R25, R11, 0x7632, R25 ;  /* 0x000076320b197816 */ /* 0x000fe20000000019 */
[----:B------:R-:W-:Y:S01]  /*2f90*/  IMAD.U32 R33, R14, 0x10000, RZ ;  /* 0x000100000e217824 */ /* 0x000fe200078e00ff */
[----:B------:R-:W-:Y:S01]  /*2fa0*/  PRMT R26, R15, 0x7632, R26 ;  /* 0x000076320f1a7816 */ /* 0x000fe2000000001a */
[----:B------:R-:W-:Y:S01]  /*2fb0*/  IMAD.U32 R28, R28, 0x10000, RZ ;  /* 0x000100001c1c7824 */ /* 0x000fe200078e00ff */
[----:B------:R-:W-:Y:S01]  /*2fc0*/  SHF.L.U32 R31, R13, 0x10, RZ ;  /* 0x000000100d1f7819 */ /* 0x000fe200000006ff */
[----:B------:R-:W-:Y:S01]  /*2fd0*/  IMAD.U32 R25, R25, 0x10000, RZ ;  /* 0x0001000019197824 */ /* 0x000fe200078e00ff */
[C---:B------:R-:W-:Y:S01]  /*2fe0*/  PRMT R11, R10.reuse, 0x7632, R11 ;  /* 0x000076320a0b7816 */ /* 0x040fe2000000000b */
[----:B------:R-:W-:Y:S01]  /*2ff0*/  IMAD.U32 R10, R10, 0x10000, RZ ;  /* 0x000100000a0a7824 */ /* 0x000fe200078e00ff */
[----:B------:R-:W-:Y:S01]  /*3000*/  PRMT R15, R14, 0x7632, R15 ;  /* 0x000076320e0f7816 */ /* 0x000fe2000000000f */
[----:B------:R-:W-:Y:S01]  /*3010*/  IMAD.U32 R27, R27, 0x10000, RZ ;  /* 0x000100001b1b7824 */ /* 0x000fe200078e00ff */
[----:B------:R-:W-:Y:S01]  /*3020*/  PRMT R29, R13, 0x7632, R29 ;  /* 0x000076320d1d7816 */ /* 0x000fe2000000001d */
[----:B------:R-:W-:Y:S01]  /*3030*/  FFMA.FTZ R13, R30, -UR17, R31 ;  /* 0x800000111e0d7c23 */ /* 0x000fe2000801001f */
[C---:B------:R-:W-:Y:S01]  /*3040*/  PRMT R14, R12.reuse, 0x7632, R14 ;  /* 0x000076320c0e7816 */ /* 0x040fe2000000000e */
[----:B------:R-:W-:Y:S01]  /*3050*/  IMAD.U32 R12, R12, 0x10000, RZ ;  /* 0x000100000c0c7824 */ /* 0x000fe200078e00ff */
[----:B------:R-:W-:Y:S01]  /*3060*/  SHF.L.U32 R11, R11, 0x10, RZ ;  /* 0x000000100b0b7819 */ /* 0x000fe200000006ff */
[----:B------:R-:W-:Y:S01]  /*3070*/  IMAD.U32 R30, R15, 0x10000, RZ ;  /* 0x000100000f1e7824 */ /* 0x000fe200078e00ff */
[----:B------:R-:W-:Y:S01]  /*3080*/  SHF.L.U32 R32, R26, 0x10, RZ ;  /* 0x000000101a207819 */ /* 0x000fe200000006ff */
[----:B------:R-:W-:Y:S01]  /*3090*/  IMAD.U32 R29, R29, 0x10000, RZ ;  /* 0x000100001d1d7824 */ /* 0x000fe200078e00ff */
[----:B------:R-:W-:Y:S01]  /*30a0*/  SHF.L.U32 R26, R14, 0x10, RZ ;  /* 0x000000100e1a7819 */ /* 0x000fe200000006ff */
[----:B------:R-:W-:Y:S01]  /*30b0*/  FFMA.FTZ R14, R9, -UR17, R12 ;  /* 0x80000011090e7c23 */ /* 0x000fe2000801000c */
[----:B------:R-:W-:Y:S01]  /*30c0*/  FFMA.FTZ R10, R10, -UR17, R33 ;  /* 0x800000110a0a7c23 */ /* 0x000fe20008010021 */
[----:B------:R-:W-:Y:S01]  /*30d0*/  FFMA.FTZ R9, R11, -UR17, R30 ;  /* 0x800000110b097c23 */ /* 0x000fe2000801001e */
[----:B------:R-:W-:Y:S01]  /*30e0*/  FFMA.FTZ R28, R28, -UR17, R29 ;  /* 0x800000111c1c7c23 */ /* 0x000fe2000801001d */
[----:B------:R-:W-:Y:S01]  /*30f0*/  IADD3 R12, P1, PT, R0, R23, RZ ;  /* 0x00000017000c7210 */ /* 0x000fe20007f3e0ff */
[----:B------:R-:W-:Y:S01]  /*3100*/  FFMA.FTZ R25, R25, -UR17, R32 ;  /* 0x8000001119197c23 */ /* 0x000fe20008010020 */
[----:B------:R-:W-:Y:S01]  /*3110*/  FFMA.FTZ R27, R27, -UR17, R26 ;  /* 0x800000111b1b7c23 */ /* 0x000fe2000801001a */
[----:B------:R-:W-:-:S02]  /*3120*/  F2FP.BF16.F32.PACK_AB R10, R9, R10 ;  /* 0x0000000a090a723e */ /* 0x000fc400000010ff */
[----:B------:R-:W-:Y:S01]  /*3130*/  F2FP.BF16.F32.PACK_AB R9, R28, R13 ;  /* 0x0000000d1c09723e */ /* 0x000fe200000010ff */
[----:B------:R-:W-:Y:S01]  /*3140*/  IMAD.X R13, R3, 0x1, R24, P1 ;  /* 0x00000001030d7824 */ /* 0x000fe200008e0618 */
[----:B------:R-:W-:Y:S02]  /*3150*/  IADD3 R22, P1, PT, R22, UR22, RZ ;  /* 0x0000001616167c10 */ /* 0x000fe4000ff3e0ff */
[----:B------:R-:W-:Y:S02]  /*3160*/  F2FP.BF16.F32.PACK_AB R11, R25, R8 ;  /* 0x00000008190b723e */ /* 0x000fe400000010ff */
[----:B------:R-:W-:Y:S01]  /*3170*/  F2FP.BF16.F32.PACK_AB R8, R27, R14 ;  /* 0x0000000e1b08723e */ /* 0x000fe200000010ff */
[----:B------:R-:W-:Y:S01]  /*3180*/  IMAD.SHL.U32 R14, R22, 0x8, RZ ;  /* 0x00000008160e7824 */ /* 0x000fe200078e00ff */
[----:B------:R-:W-:-:S03]  /*3190*/  IADD3.X R21, PT, PT, RZ, R21, RZ, P1, !PT ;  /* 0x00000015ff157210 */ /* 0x000fc60000ffe4ff */
[----:B------:R0:W-:Y:S01]  /*31a0*/  STG.E.128 desc[UR18][R12.64], R8 ;  /* 0x000000080c007986 */ /* 0x0001e2000c101d12 */
[----:B------:R-:W-:Y:S02]  /*31b0*/  ISETP.GE.U32.AND P1, PT, R14, R19, PT ;  /* 0x000000130e00720c */ /* 0x000fe40003f26070 */
[----:B------:R-:W-:-:S04]  /*31c0*/  SHF.L.U64.HI R15, R22, 0x3, R21 ;  /* 0x00000003160f7819 */ /* 0x000fc80000010215 */
[----:B------:R-:W-:-:S13]  /*31d0*/  ISETP.GE.AND.EX P1, PT, R15, R20, PT, P1 ;  /* 0x000000140f00720c */ /* 0x000fda0003f26310 */
[----:B0-----:R-:W-:Y:S05]  /*31e0*/  @!P1 BRA `(.L_x_5837) ;  /* 0xfffffffc00289947 */ /* 0x001fea000383ffff */
.L_x_5836:
[----:B------:R-:W-:Y:S05]  /*31f0*/  BSYNC.RECONVERGENT B0 ;  /* 0x0000000000007941 */ /* 0x000fea0003800200 */
.L_x_5835:
[----:B------:R-:W-:Y:S05]  /*3200*/  @P0 EXIT ;  /* 0x000000000000094d */ /* 0x000fea0003800000 */
[----:B-1----:R-:W-:Y:S01]  /*3210*/  IADD3 R13, P0, PT, R4, UR22, RZ ;  /* 0x00000016040d7c10 */ /* 0x002fe2000ff1e0ff */
[----:B------:R-:W-:Y:S01]  /*3220*/  IMAD.U32 R8, RZ, RZ, UR9 ;  /* 0x00000009ff087e24 */ /* 0x000fe2000f8e00ff */
[----:B------:R-:W-:Y:S01]  /*3230*/  BSSY.RECONVERGENT B0, `(.L_x_5838) ;  /* 0x000002c000007945 */ /* 0x000fe20003800200 */
[----:B------:R-:W-:Y:S02]  /*3240*/  MOV R14, R18 ;  /* 0x00000012000e7202 */ /* 0x000fe40000000f00 */
[----:B------:R-:W-:Y:S01]  /*3250*/  IMAD.X R15, RZ, RZ, RZ, P0 ;  /* 0x000000ffff0f7224 */ /* 0x000fe200000e06ff */
[----:B------:R-:W-:-:S04]  /*3260*/  IADD3 R9, P1, P2, -R16, UR8, R13 ;  /* 0x0000000810097c10 */ /* 0x000fc8000fa3e10d */
[----:B------:R-:W-:Y:S02]  /*3270*/  ISETP.LT.U32.AND P0, PT, R9, UR8, PT ;  /* 0x0000000809007c0c */ /* 0x000fe4000bf01070 */
[----:B------:R-:W-:-:S04]  /*3280*/  IADD3.X R11, PT, PT, ~R17, UR9, R15, P1, P2 ;  /* 0x00000009110b7c10 */ /* 0x000fc80008fe450f */
[----:B------:R-:W-:-:S04]  /*3290*/  ISETP.GT.AND.EX P0, PT, R8, R11, PT, P0 ;  /* 0x0000000b0800720c */ /* 0x000fc80003f04300 */
[----:B------:R-:W-:Y:S02]  /*32a0*/  SEL R9, R9, UR8, !P0 ;  /* 0x0000000809097c07 */ /* 0x000fe4000c000000 */
[----:B------:R-:W-:Y:S02]  /*32b0*/  SEL R11, R11, UR9, !P0 ;  /* 0x000000090b0b7c07 */ /* 0x000fe4000c000000 */
[----:B------:R-:W-:-:S04]  /*32c0*/  IADD3 R8, P0, P1, R16, -UR8, R9 ;  /* 0x8000000810087c10 */ /* 0x000fc8000f91e009 */
[----:B------:R-:W-:Y:S02]  /*32d0*/  IADD3.X R16, PT, PT, R17, ~UR9, R11, P0, P1 ;  /* 0x8000000911107c10 */ /* 0x000fe400087e240b */
[----:B------:R-:W-:-:S04]  /*32e0*/  ISETP.NE.U32.AND P0, PT, R8, R13, PT ;  /* 0x0000000d0800720c */ /* 0x000fc80003f05070 */
[----:B------:R-:W-:-:S04]  /*32f0*/  ISETP.NE.AND.EX P0, PT, R16, R15, PT, P0 ;  /* 0x0000000f1000720c */ /* 0x000fc80003f05300 */
[----:B------:R-:W-:-:S04]  /*3300*/  SEL R11, RZ, 0x1, !P0 ;  /* 0x00000001ff0b7807 */ /* 0x000fc80004000000 */
[----:B------:R-:W-:-:S04]  /*3310*/  IADD3 R12, P0, P1, R8, -R13, -R11 ;  /* 0x8000000d080c7210 */ /* 0x000fc8000791e80b */
[----:B------:R-:W-:-:S04]  /*3320*/  IADD3.X R9, PT, PT, R16, -0x1, ~R15, P0, P1 ;  /* 0xffffffff10097810 */ /* 0x000fc800007e2c0f */
[----:B------:R-:W-:-:S13]  /*3330*/  ISETP.NE.U32.AND P0, PT, R9, RZ, PT ;  /* 0x000000ff0900720c */ /* 0x000fda0003f05070 */
[----:B------:R-:W-:Y:S05]  /*3340*/  @P0 BRA `(.L_x_5839) ;  /* 0x0000000000500947 */ /* 0x000fea0003800000 */
[----:B------:R-:W0:Y:S01]  /*3350*/  I2F.U32.RP R10, UR22 ;  /* 0x00000016000a7d06 */ /* 0x000e220008209000 */
[----:B------:R-:W-:-:S07]  /*3360*/  ISETP.NE.U32.AND P2, PT, RZ, UR22, PT ;  /* 0x00000016ff007c0c */ /* 0x000fce000bf45070 */
[----:B0-----:R-:W0:Y:S02]  /*3370*/  MUFU.RCP R10, R10 ;  /* 0x0000000a000a7308 */ /* 0x001e240000001000 */
[----:B0-----:R-:W-:-:S06]  /*3380*/  VIADD R8, R10, 0xffffffe ;  /* 0x0ffffffe0a087836 */ /* 0x001fcc0000000000 */
[----:B------:R0:W1:Y:S02]  /*3390*/  F2I.FTZ.U32.TRUNC.NTZ R9, R8 ;  /* 0x0000000800097305 */ /* 0x000064000021f000 */
[----:B0-----:R-:W-:Y:S02]  /*33a0*/  HFMA2 R8, -RZ, RZ, 0, 0 ;  /* 0x00000000ff087431 */ /* 0x001fe400000001ff */
[----:B-1----:R-:W-:-:S04]  /*33b0*/  IMAD.MOV R13, RZ, RZ, -R9 ;  /* 0x000000ffff0d7224 */ /* 0x002fc800078e0a09 */
[----:B------:R-:W-:-:S04]  /*33c0*/  IMAD R13, R13, UR22, RZ ;  /* 0x000000160d0d7c24 */ /* 0x000fc8000f8e02ff */
[----:B------:R-:W-:-:S06]  /*33d0*/  IMAD.HI.U32 R9, R9, R13, R8 ;  /* 0x0000000d09097227 */ /* 0x000fcc00078e0008 */
[----:B------:R-:W-:-:S04]  /*33e0*/  IMAD.HI.U32 R8, R9, R12, RZ ;  /* 0x0000000c09087227 */ /* 0x000fc800078e00ff */
[----:B------:R-:W-:-:S04]  /*33f0*/  IMAD.MOV R9, RZ, RZ, -R8 ;  /* 0x000000ffff097224 */ /* 0x000fc800078e0a08 */
[----:B------:R-:W-:-:S05]  /*3400*/  IMAD R9, R9, UR22, R12 ;  /* 0x0000001609097c24 */ /* 0x000fca000f8e020c */
[----:B------:R-:W-:-:S13]  /*3410*/  ISETP.GE.U32.AND P0, PT, R9, UR22, PT ;  /* 0x0000001609007c0c */ /* 0x000fda000bf06070 */
[----:B------:R-:W-:Y:S01]  /*3420*/  @P0 VIADD R9, R9, -UR22 ;  /* 0x8000001609090c36 */ /* 0x000fe20008000000 */
[----:B------:R-:W-:-:S04]  /*3430*/  @P0 IADD3 R8, PT, PT, R8, 0x1, RZ ;  /* 0x0000000108080810 */ /* 0x000fc80007ffe0ff */
[----:B------:R-:W-:Y:S01]  /*3440*/  ISETP.GE.U32.AND P1, PT, R9, UR22, PT ;  /* 0x0000001609007c0c */ /* 0x000fe2000bf26070 */
[----:B------:R-:W-:-:S12]  /*3450*/  IMAD.MOV.U32 R9, RZ, RZ, RZ ;  /* 0x000000ffff097224 */ /* 0x000fd800078e00ff */
[----:B------:R-:W-:Y:S01]  /*3460*/  @P1 VIADD R8, R8, 0x1 ;  /* 0x0000000108081836 */ /* 0x000fe20000000000 */
[----:B------:R-:W-:Y:S01]  /*3470*/  @!P2 LOP3.LUT R8, RZ, UR22, RZ, 0x33, !PT ;  /* 0x00000016ff08ac12 */ /* 0x000fe2000f8e33ff */
[----:B------:R-:W-:Y:S06]  /*3480*/  BRA `(.L_x_5840) ;  /* 0x0000000000187947 */ /* 0x000fec0003800000 */
.L_x_5839:
[----:B------:R-:W-:Y:S01]  /*3490*/  MOV R10, R12 ;  /* 0x0000000c000a7202 */ /* 0x000fe20000000f00 */
[----:B------:R-:W-:Y:S01]  /*34a0*/  IMAD.U32 R8, RZ, RZ, UR22 ;  /* 0x00000016ff087e24 */ /* 0x000fe2000f8e00ff */
[----:B------:R-:W-:-:S07]  /*34b0*/  MOV R12, 0x34d0 ;  /* 0x000034d0000c7802 */ /* 0x000fce0000000f00 */
[----:B--2---:R-:W-:Y:S05]  /*34c0*/  CALL.REL.NOINC `($__internal_26_$__cuda_sm20_div_u64) ;  /* 0x0000002800647944 */ /* 0x004fea0003c00000 */
[----:B------:R-:W-:Y:S01]  /*34d0*/  IMAD.MOV.U32 R8, RZ, RZ, R10 ;  /* 0x000000ffff087224 */ /* 0x000fe200078e000a */
[----:B------:R-:W-:-:S07]  /*34e0*/  MOV R9, R17 ;  /* 0x0000001100097202 */ /* 0x000fce0000000f00 */
.L_x_5840:
[----:B------:R-:W-:Y:S05]  /*34f0*/  BSYNC.RECONVERGENT B0 ;  /* 0x0000000000007941 */ /* 0x000fea0003800200 */
.L_x_5838:
[----:B------:R-:W-:Y:S01]  /*3500*/  IADD3 R11, P1, PT, R8, R11, RZ ;  /* 0x0000000b080b7210 */ /* 0x000fe20007f3e0ff */
[----:B------:R-:W-:Y:S03]  /*3510*/  BSSY.RECONVERGENT B0, `(.L_x_5841) ;  /* 0x0000047000007945 */ /* 0x000fe60003800200 */
[----:B------:R-:W-:Y:S01]  /*3520*/  LOP3.LUT R8, R11, 0x3, RZ, 0xc0, !PT ;  /* 0x000000030b087812 */ /* 0x000fe200078ec0ff */
[----:B------:R-:W-:-:S03]  /*3530*/  IMAD.X R13, RZ, RZ, R9, P1 ;  /* 0x000000ffff0d7224 */ /* 0x000fc600008e0609 */
[----:B------:R-:W-:-:S04]  /*3540*/  ISETP.NE.U32.AND P0, PT, R8, 0x3, PT ;  /* 0x000000030800780c */ /* 0x000fc80003f05070 */
[----:B------:R-:W-:-:S13]  /*3550*/  ISETP.NE.AND.EX P0, PT, RZ, RZ, PT, P0 ;  /* 0x000000ffff00720c */ /* 0x000fda0003f05300 */
[----:B------:R-:W-:Y:S05]  /*3560*/  @!P0 BRA `(.L_x_5842) ;  /* 0x0000000400048947 */ /* 0x000fea0003800000 */
[----:B------:R-:W-:-:S09]  /*3570*/  UISETP.NE.U32.AND UP0, UPT, UR9, URZ, UPT ;  /* 0x000000ff0900728c */ /* 0x000fd2000bf05070 */
[----:B------:R-:W-:Y:S05]  /*3580*/  BRA.U UP0, `(.L_x_5843) ;  /* 0x0000000100507547 */ /* 0x000fea000b800000 */
[----:B------:R-:W0:Y:S01]  /*3590*/  I2F.U32.RP R10, R6 ;  /* 0x00000006000a7306 */ /* 0x000e220000209000 */
[----:B------:R-:W-:Y:S02]  /*35a0*/  IADD3 R15, PT, PT, RZ, -R6, RZ ;  /* 0x80000006ff0f7210 */ /* 0x000fe40007ffe0ff */
[----:B------:R-:W-:-:S05]  /*35b0*/  ISETP.NE.U32.AND P2, PT, R6, RZ, PT ;  /* 0x000000ff0600720c */ /* 0x000fca0003f45070 */
[----:B0-----:R-:W0:Y:S02]  /*35c0*/  MUFU.RCP R10, R10 ;  /* 0x0000000a000a7308 */ /* 0x001e240000001000 */
[----:B0-----:R-:W-:-:S06]  /*35d0*/  VIADD R8, R10, 0xffffffe ;  /* 0x0ffffffe0a087836 */ /* 0x001fcc0000000000 */
[----:B------:R0:W1:Y:S02]  /*35e0*/  F2I.FTZ.U32.TRUNC.NTZ R9, R8 ;  /* 0x0000000800097305 */ /* 0x000064000021f000 */
[----:B0-----:R-:W-:Y:S02]  /*35f0*/  IMAD.MOV.U32 R8, RZ, RZ, RZ ;  /* 0x000000ffff087224 */ /* 0x001fe400078e00ff */
[----:B-1----:R-:W-:-:S04]  /*3600*/  IMAD R15, R15, R9, RZ ;  /* 0x000000090f0f7224 */ /* 0x002fc800078e02ff */
[----:B------:R-:W-:-:S06]  /*3610*/  IMAD.HI.U32 R15, R9, R15, R8 ;  /* 0x0000000f090f7227 */ /* 0x000fcc00078e0008 */
[----:B------:R-:W-:-:S04]  /*3620*/  IMAD.HI.U32 R8, R15, UR8, RZ ;  /* 0x000000080f087c27 */ /* 0x000fc8000f8e00ff */
[----:B------:R-:W-:-:S04]  /*3630*/  IMAD.MOV R9, RZ, RZ, -R8 ;  /* 0x000000ffff097224 */ /* 0x000fc800078e0a08 */
[----:B------:R-:W-:-:S05]  /*3640*/  IMAD R9, R6, R9, UR8 ;  /* 0x0000000806097e24 */ /* 0x000fca000f8e0209 */
[----:B------:R-:W-:-:S13]  /*3650*/  ISETP.GE.U32.AND P0, PT, R9, R6, PT ;  /* 0x000000060900720c */ /* 0x000fda0003f06070 */
[----:B------:R-:W-:Y:S01]  /*3660*/  @P0 IADD3 R9, PT, PT, -R6, R9, RZ ;  /* 0x0000000906090210 */ /* 0x000fe20007ffe1ff */
[----:B------:R-:W-:-:S03]  /*3670*/  @P0 VIADD R8, R8, 0x1 ;  /* 0x0000000108080836 */ /* 0x000fc60000000000 */
[----:B------:R-:W-:Y:S01]  /*3680*/  ISETP.GE.U32.AND P1, PT, R9, R6, PT ;  /* 0x000000060900720c */ /* 0x000fe20003f26070 */
[----:B------:R-:W-:-:S12]  /*3690*/  HFMA2 R9, -RZ, RZ, 0, 0 ;  /* 0x00000000ff097431 */ /* 0x000fd800000001ff */
[----:B------:R-:W-:Y:S01]  /*36a0*/  @P1 VIADD R8, R8, 0x1 ;  /* 0x0000000108081836 */ /* 0x000fe20000000000 */
[----:B------:R-:W-:Y:S01]  /*36b0*/  @!P2 LOP3.LUT R8, RZ, R6, RZ, 0x33, !PT ;  /* 0x00000006ff08a212 */ /* 0x000fe200078e33ff */
[----:B------:R-:W-:Y:S06]  /*36c0*/  BRA `(.L_x_5844) ;  /* 0x00000000001c7947 */ /* 0x000fec0003800000 */
.L_x_5843:
[----:B------:R-:W-:Y:S01]  /*36d0*/  IMAD.MOV.U32 R8, RZ, RZ, R6 ;  /* 0x000000ffff087224 */ /* 0x000fe200078e0006 */
[----:B------:R-:W-:Y:S01]  /*36e0*/  MOV R9, UR9 ;  /* 0x0000000900097c02 */ /* 0x000fe20008000f00 */
[----:B------:R-:W-:Y:S01]  /*36f0*/  IMAD.U32 R10, RZ, RZ, UR8 ;  /* 0x00000008ff0a7e24 */ /* 0x000fe2000f8e00ff */
[----:B------:R-:W-:-:S07]  /*3700*/  MOV R12, 0x3720 ;  /* 0x00003720000c7802 */ /* 0x000fce0000000f00 */
[----:B--2---:R-:W-:Y:S05]  /*3710*/  CALL.REL.NOINC `($__internal_26_$__cuda_sm20_div_u64) ;  /* 0x0000002400d07944 */ /* 0x004fea0003c00000 */
[----:B------:R-:W-:Y:S02]  /*3720*/  IMAD.MOV.U32 R8, RZ, RZ, R10 ;  /* 0x000000ffff087224 */ /* 0x000fe400078e000a */
[----:B------:R-:W-:-:S07]  /*3730*/  IMAD.MOV.U32 R9, RZ, RZ, R17 ;  /* 0x000000ffff097224 */ /* 0x000fce00078e0011 */
.L_x_5844:
[----:B------:R-:W-:Y:S01]  /*3740*/  IADD3 R6, PT, PT, R11, 0x1, RZ ;  /* 0x000000010b067810 */ /* 0x000fe20007ffe0ff */
[----:B------:R-:W-:Y:S02]  /*3750*/  IMAD R15, R9, UR22, RZ ;  /* 0x00000016090f7c24 */ /* 0x000fe4000f8e02ff */
[----:B------:R-:W-:Y:S01]  /*3760*/  IMAD.WIDE.U32 R8, R8, UR22, RZ ;  /* 0x0000001608087c25 */ /* 0x000fe2000f8e00ff */
[----:B------:R-:W-:-:S03]  /*3770*/  LOP3.LUT R6, R6, 0x3, RZ, 0xc0, !PT ;  /* 0x0000000306067812 */ /* 0x000fc600078ec0ff */
[C---:B------:R-:W-:Y:S01]  /*3780*/  IMAD.SHL.U32 R21, R4.reuse, 0x2, RZ ;  /* 0x0000000204157824 */ /* 0x040fe200078e00ff */
[----:B------:R-:W-:Y:S01]  /*3790*/  SHF.L.U64.HI R4, R4, 0x1, RZ ;  /* 0x0000000104047819 */ /* 0x000fe200000102ff */
[----:B------:R-:W-:Y:S01]  /*37a0*/  IMAD.IADD R9, R9, 0x1, R15 ;  /* 0x0000000109097824 */ /* 0x000fe200078e020f */
[----:B------:R-:W-:Y:S02]  /*37b0*/  IADD3 R6, P1, PT, RZ, -R6, RZ ;  /* 0x80000006ff067210 */ /* 0x000fe40007f3e0ff */
[C---:B------:R-:W-:Y:S02]  /*37c0*/  LEA R21, P0, R8.reuse, R21, 0x4 ;  /* 0x0000001508157211 */ /* 0x040fe400078020ff */
[----:B------:R-:W-:Y:S02]  /*37d0*/  IADD3.X R10, PT, PT, RZ, -0x1, RZ, P1, !PT ;  /* 0xffffffffff0a7810 */ /* 0x000fe40000ffe4ff */
[----:B------:R-:W-:-:S09]  /*37e0*/  LEA.HI.X R12, R8, R4, R9, 0x4, P0 ;  /* 0x00000004080c7211 */ /* 0x000fd200000f2409 */
.L_x_5845:
[----:B------:R-:W-:Y:S02]  /*37f0*/  IADD3 R16, P1, PT, R2, R21, RZ ;  /* 0x0000001502107210 */ /* 0x000fe40007f3e0ff */
[----:B------:R-:W-:-:S03]  /*3800*/  IADD3 R8, P0, PT, R21, UR12, RZ ;  /* 0x0000000c15087c10 */ /* 0x000fc6000ff1e0ff */
[----:B------:R-:W-:Y:S01]  /*3810*/  IMAD.X R17, R5, 0x1, R12, P1 ;  /* 0x0000000105117824 */ /* 0x000fe200008e060c */
[----:B------:R-:W-:-:S04]  /*3820*/  IADD3.X R9, PT, PT, R12, UR13, RZ, P0, !PT ;  /* 0x0000000d0c097c10 */ /* 0x000fc800087fe4ff */
[----:B------:R-:W3:Y:S04]  /*3830*/  LDG.E.U16 R16, desc[UR18][R16.64] ;  /* 0x0000001210107981 */ /* 0x000ee8000c1e1500 */
[----:B0-----:R0:W4:Y:S01]  /*3840*/  LDG.E.U16 R8, desc[UR18][R8.64] ;  /* 0x0000001208087981 */ /* 0x001122000c1e1500 */
[----:B------:R-:W-:-:S05]  /*3850*/  IADD3 R18, P0, PT, R0, R21, RZ ;  /* 0x0000001500127210 */ /* 0x000fca0007f1e0ff */
[----:B------:R-:W-:Y:S01]  /*3860*/  IMAD.X R19, R3, 0x1, R12, P0 ;  /* 0x0000000103137824 */ /* 0x000fe200000e060c */
[----:B------:R-:W-:-:S04]  /*3870*/  IADD3 R6, P0, PT, R6, 0x1, RZ ;  /* 0x0000000106067810 */ /* 0x000fc80007f1e0ff */
[----:B------:R-:W-:Y:S02]  /*3880*/  IADD3.X R10, PT, PT, RZ, R10, RZ, P0, !PT ;  /* 0x0000000aff0a7210 */ /* 0x000fe400007fe4ff */
[----:B------:R-:W-:-:S04]  /*3890*/  ISETP.NE.U32.AND P0, PT, R6, RZ, PT ;  /* 0x000000ff0600720c */ /* 0x000fc80003f05070 */
[----:B------:R-:W-:Y:S01]  /*38a0*/  ISETP.NE.AND.EX P0, PT, R10, RZ, PT, P0 ;  /* 0x000000ff0a00720c */ /* 0x000fe20003f05300 */
[----:B0-----:R-:W-:Y:S01]  /*38b0*/  IMAD.U32 R9, RZ, RZ, UR22 ;  /* 0x00000016ff097e24 */ /* 0x001fe2000f8e00ff */
[----:B------:R-:W-:-:S05]  /*38c0*/  IADD3 R7, P1, PT, R7, UR22, RZ ;  /* 0x0000001607077c10 */ /* 0x000fca000ff3e0ff */
[----:B------:R-:W-:Y:S01]  /*38d0*/  IMAD.X R14, RZ, RZ, R14, P1 ;  /* 0x000000ffff0e7224 */ /* 0x000fe200008e060e */
[----:B---3--:R-:W-:Y:S01]  /*38e0*/  SHF.L.U32 R4, R16, 0x10, RZ ;  /* 0x0000001010047819 */ /* 0x008fe200000006ff */
[----:B----4-:R-:W-:-:S04]  /*38f0*/  IMAD.U32 R15, R8, 0x10000, RZ ;  /* 0x00010000080f7824 */ /* 0x010fc800078e00ff */
[----:B------:R-:W-:-:S05]  /*3900*/  FFMA.FTZ R4, R4, -UR17, R15 ;  /* 0x8000001104047c23 */ /* 0x000fca000801000f */
[----:B------:R-:W-:-:S04]  /*3910*/  F2FP.BF16.F32.PACK_AB R4, RZ, R4 ;  /* 0x00000004ff04723e */ /* 0x000fc800000010ff */
[----:B------:R-:W-:-:S05]  /*3920*/  PRMT R15, R4, 0x7610, R15 ;  /* 0x00007610040f7816 */ /* 0x000fca000000000f */
[----:B------:R0:W-:Y:S01]  /*3930*/  STG.E.U16 desc[UR18][R18.64], R15 ;  /* 0x0000000f12007986 */ /* 0x0001e2000c101512 */
[----:B------:R-:W-:-:S05]  /*3940*/  IMAD.U32 R4, RZ, RZ, UR22 ;  /* 0x00000016ff047e24 */ /* 0x000fca000f8e00ff */
[----:B------:R-:W-:-:S04]  /*3950*/  LEA R21, P2, R4, R21, 0x1 ;  /* 0x0000001504157211 */ /* 0x000fc800078408ff */
[----:B------:R-:W-:Y:S01]  /*3960*/  LEA.HI.X R12, R9, R12, RZ, 0x1, P2 ;  /* 0x0000000c090c7211 */ /* 0x000fe200010f0cff */
[----:B------:R-:W-:Y:S08]  /*3970*/  @P0 BRA `(.L_x_5845) ;  /* 0xfffffffc009c0947 */ /* 0x000ff0000383ffff */
.L_x_5842:
[----:B------:R-:W-:Y:S05]  /*3980*/  BSYNC.RECONVERGENT B0 ;  /* 0x0000000000007941 */ /* 0x000fea0003800200 */
.L_x_5841:
[----:B------:R-:W-:-:S04]  /*3990*/  ISETP.GE.U32.AND P0, PT, R11, 0x3, PT ;  /* 0x000000030b00780c */ /* 0x000fc80003f06070 */
[----:B------:R-:W-:-:S13]  /*39a0*/  ISETP.GE.U32.AND.EX P0, PT, R13, RZ, PT, P0 ;  /* 0x000000ff0d00720c */ /* 0x000fda0003f06100 */
[----:B------:R-:W-:Y:S05]  /*39b0*/  @!P0 EXIT ;  /* 0x000000000000894d */ /* 0x000fea0003800000 */
[----:B------:R-:W-:Y:S01]  /*39c0*/  MOV R6, UR22 ;  /* 0x0000001600067c02 */ /* 0x000fe20008000f00 */
[----:B------:R-:W-:-:S04]  /*39d0*/  IMAD.U32 R4, RZ, RZ, UR22 ;  /* 0x00000016ff047e24 */ /* 0x000fc8000f8e00ff */
[----:B------:R-:W-:Y:S01]  /*39e0*/  IMAD.SHL.U32 R6, R6, 0x2, RZ ;  /* 0x0000000206067824 */ /* 0x000fe200078e00ff */
[----:B------:R-:W-:-:S07]  /*39f0*/  SHF.R.U32.HI R4, RZ, 0x1f, R4 ;  /* 0x0000001fff047819 */ /* 0x000fce0000011604 */
.L_x_5846:
[C---:B------:R-:W-:Y:S02]  /*3a00*/  SHF.L.U32 R11, R7.reuse, 0x1, RZ ;  /* 0x00000001070b7819 */ /* 0x040fe400000006ff */
[----:B------:R-:W-:Y:S02]  /*3a10*/  SHF.L.U64.HI R20, R7, 0x1, R14 ;  /* 0x0000000107147819 */ /* 0x000fe4000001020e */
[----:B------:R-:W-:Y:S02]  /*3a20*/  IADD3 R16, P1, PT, R2, R11, RZ ;  /* 0x0000000b02107210 */ /* 0x000fe40007f3e0ff */
[----:B0-----:R-:W-:-:S03]  /*3a30*/  IADD3 R18, P0, PT, R11, UR12, RZ ;  /* 0x0000000c0b127c10 */ /* 0x001fc6000ff1e0ff */
[----:B------:R-:W-:Y:S01]  /*3a40*/  IMAD.X R17, R5, 0x1, R20, P1 ;  /* 0x0000000105117824 */ /* 0x000fe200008e0614 */
[----:B------:R-:W-:-:S04]  /*3a50*/  IADD3.X R19, PT, PT, R20, UR13, RZ, P0, !PT ;  /* 0x0000000d14137c10 */ /* 0x000fc800087fe4ff */
[----:B------:R-:W3:Y:S04]  /*3a60*/  LDG.E.U16 R9, desc[UR18][R16.64] ;  /* 0x0000001210097981 */ /* 0x000ee8000c1e1500 */
[----:B------:R-:W4:Y:S01]  /*3a70*/  LDG.E.U16 R8, desc[UR18][R18.64] ;  /* 0x0000001212087981 */ /* 0x000f22000c1e1500 */
[C---:B------:R-:W-:Y:S02]  /*3a80*/  IADD3 R10, P2, PT, R6.reuse, R16, RZ ;  /* 0x00000010060a7210 */ /* 0x040fe40007f5e0ff */
[----:B------:R-:W-:-:S05]  /*3a90*/  IADD3 R12, P1, PT, R6, R18, RZ ;  /* 0x00000012060c7210 */ /* 0x000fca0007f3e0ff */
[----:B------:R-:W-:Y:S01]  /*3aa0*/  IMAD.X R13, R4, 0x1, R19, P1 ;  /* 0x00000001040d7824 */ /* 0x000fe200008e0613 */
[----:B---3--:R-:W-:Y:S01]  /*3ab0*/  SHF.L.U32 R9, R9, 0x10, RZ ;  /* 0x0000001009097819 */ /* 0x008fe200000006ff */
[----:B----4-:R-:W-:-:S04]  /*3ac0*/  IMAD.U32 R8, R8, 0x10000, RZ ;  /* 0x0001000008087824 */ /* 0x010fc800078e00ff */
[----:B------:R-:W-:Y:S01]  /*3ad0*/  FFMA.FTZ R9, R9, -UR17, R8 ;  /* 0x8000001109097c23 */ /* 0x000fe20008010008 */
[----:B------:R-:W-:-:S04]  /*3ae0*/  IADD3 R8, P0, PT, R0, R11, RZ ;  /* 0x0000000b00087210 */ /* 0x000fc80007f1e0ff */
[----:B------:R-:W-:Y:S01]  /*3af0*/  F2FP.BF16.F32.PACK_AB R15, RZ, R9 ;  /* 0x00000009ff0f723e */ /* 0x000fe200000010ff */
[----:B------:R-:W-:Y:S01]  /*3b00*/  IMAD.X R9, R3, 0x1, R20, P0 ;  /* 0x0000000103097824 */ /* 0x000fe200000e0614 */
[----:B------:R-:W-:Y:S02]  /*3b10*/  IADD3.X R11, PT, PT, R4, R17, RZ, P2, !PT ;  /* 0x00000011040b7210 */ /* 0x000fe400017fe4ff */
[----:B------:R-:W-:-:S05]  /*3b20*/  PRMT R17, R15, 0x7610, R17 ;  /* 0x000076100f117816 */ /* 0x000fca0000000011 */
[----:B------:R0:W-:Y:S04]  /*3b30*/  STG.E.U16 desc[UR18][R8.64], R17 ;  /* 0x0000001108007986 */ /* 0x0001e8000c101512 */
[----:B------:R-:W3:Y:S04]  /*3b40*/  LDG.E.U16 R15, desc[UR18][R12.64] ;  /* 0x000000120c0f7981 */ /* 0x000ee8000c1e1500 */
[----:B------:R-:W4:Y:S01]  /*3b50*/  LDG.E.U16 R16, desc[UR18][R10.64] ;  /* 0x000000120a107981 */ /* 0x000f22000c1e1500 */
[C---:B------:R-:W-:Y:S02]  /*3b60*/  IADD3 R18, P0, PT, R6.reuse, R8, RZ ;  /* 0x0000000806127210 */ /* 0x040fe40007f1e0ff */
[----:B------:R-:W-:-:S02]  /*3b70*/  IADD3 R20, P1, PT, R6, R12, RZ ;  /* 0x0000000c06147210 */ /* 0x000fc40007f3e0ff */
[----:B------:R-:W-:-:S03]  /*3b80*/  IADD3.X R19, PT, PT, R4, R9, RZ, P0, !PT ;  /* 0x0000000904137210 */ /* 0x000fc600007fe4ff */
[----:B------:R-:W-:Y:S02]  /*3b90*/  IMAD.X R21, R4, 0x1, R13, P1 ;  /* 0x0000000104157824 */ /* 0x000fe400008e060d */
[----:B---3--:R-:W-:Y:S02]  /*3ba0*/  IMAD.U32 R15, R15, 0x10000, RZ ;  /* 0x000100000f0f7824 */ /* 0x008fe400078e00ff */
[----:B----4-:R-:W-:-:S04]  /*3bb0*/  IMAD.U32 R16, R16, 0x10000, RZ ;  /* 0x0001000010107824 */ /* 0x010fc800078e00ff */
[----:B------:R-:W-:Y:S01]  /*3bc0*/  FFMA.FTZ R15, R16, -UR17, R15 ;  /* 0x80000011100f7c23 */ /* 0x000fe2000801000f */
[----:B------:R-:W-:-:S04]  /*3bd0*/  IADD3 R16, P2, PT, R6, R10, RZ ;  /* 0x0000000a06107210 */ /* 0x000fc80007f5e0ff */
[----:B------:R-:W-:Y:S01]  /*3be0*/  F2FP.BF16.F32.PACK_AB R15, RZ, R15 ;  /* 0x0000000fff0f723e */ /* 0x000fe200000010ff */
[----:B0-----:R-:W-:-:S03]  /*3bf0*/  IMAD.X R17, R4, 0x1, R11, P2 ;  /* 0x0000000104117824 */ /* 0x001fc600010e060b */
[----:B------:R-:W-:-:S05]  /*3c00*/  PRMT R11, R15, 0x7610, R11 ;  /* 0x000076100f0b7816 */ /* 0x000fca000000000b */
[----:B------:R0:W-:Y:S04]  /*3c10*/  STG.E.U16 desc[UR18][R18.64], R11 ;  /* 0x0000000b12007986 */ /* 0x0001e8000c101512 */
[----:B------:R-:W3:Y:S04]  /*3c20*/  LDG.E.U16 R8, desc[UR18][R20.64] ;  /* 0x0000001214087981 */ /* 0x000ee8000c1e1500 */
[----:B------:R-:W4:Y:S01]  /*3c30*/  LDG.E.U16 R9, desc[UR18][R16.64] ;  /* 0x0000001210097981 */ /* 0x000f22000c1e1500 */
[C---:B------:R-:W-:Y:S02]  /*3c40*/  IADD3 R12, P2, PT, R6.reuse, R16, RZ ;  /* 0x00000010060c7210 */ /* 0x040fe40007f5e0ff */
[----:B------:R-:W-:-:S03]  /*3c50*/  IADD3 R10, P1, PT, R6, R20, RZ ;  /* 0x00000014060a7210 */ /* 0x000fc60007f3e0ff */
[C---:B------:R-:W-:Y:S01]  /*3c60*/  IMAD.X R13, R4.reuse, 0x1, R17, P2 ;  /* 0x00000001040d7824 */ /* 0x040fe200010e0611 */
[----:B0-----:R-:W-:Y:S02]  /*3c70*/  IADD3.X R11, PT, PT, R4, R21, RZ, P1, !PT ;  /* 0x00000015040b7210 */ /* 0x001fe40000ffe4ff */
[----:B---3--:R-:W-:Y:S01]  /*3c80*/  SHF.L.U32 R8, R8, 0x10, RZ ;  /* 0x0000001008087819 */ /* 0x008fe200000006ff */
[----:B----4-:R-:W-:-:S04]  /*3c90*/  IMAD.U32 R9, R9, 0x10000, RZ ;  /* 0x0001000009097824 */ /* 0x010fc800078e00ff */
[----:B------:R-:W-:Y:S01]  /*3ca0*/  FFMA.FTZ R9, R9, -UR17, R8 ;  /* 0x8000001109097c23 */ /* 0x000fe20008010008 */
[----:B------:R-:W-:-:S04]  /*3cb0*/  IADD3 R8, P0, PT, R6, R18, RZ ;  /* 0x0000001206087210 */ /* 0x000fc80007f1e0ff */
[----:B------:R-:W-:Y:S01]  /*3cc0*/  F2FP.BF16.F32.PACK_AB R15, RZ, R9 ;  /* 0x00000009ff0f723e */ /* 0x000fe200000010ff */
[----:B------:R-:W-:-:S03]  /*3cd0*/  IMAD.X R9, R4, 0x1, R19, P0 ;  /* 0x0000000104097824 */ /* 0x000fc600000e0613 */
[----:B------:R-:W-:-:S05]  /*3ce0*/  PRMT R17, R15, 0x7610, R17 ;  /* 0x000076100f117816 */ /* 0x000fca0000000011 */
[----:B------:R0:W-:Y:S04]  /*3cf0*/  STG.E.U16 desc[UR18][R8.64], R17 ;  /* 0x0000001108007986 */ /* 0x0001e8000c101512 */
[----:B------:R-:W3:Y:S04]  /*3d00*/  LDG.E.U16 R12, desc[UR18][R12.64] ;  /* 0x000000120c0c7981 */ /* 0x000ee8000c1e1500 */
[----:B------:R-:W4:Y:S01]  /*3d10*/  LDG.E.U16 R10, desc[UR18][R10.64] ;  /* 0x000000120a0a7981 */ /* 0x000f22000c1e1500 */
[----:B------:R-:W-:Y:S01]  /*3d20*/  IMAD.U32 R18, RZ, RZ, UR22 ;  /* 0x00000016ff127e24 */ /* 0x000fe2000f8e00ff */
[----:B---3--:R-:W-:Y:S01]  /*3d30*/  SHF.L.U32 R15, R12, 0x10, RZ ;  /* 0x000000100c0f7819 */ /* 0x008fe200000006ff */
[----:B----4-:R-:W-:-:S04]  /*3d40*/  IMAD.U32 R16, R10, 0x10000, RZ ;  /* 0x000100000a107824 */ /* 0x010fc800078e00ff */
[----:B------:R-:W-:Y:S01]  /*3d50*/  FFMA.FTZ R15, R15, -UR17, R16 ;  /* 0x800000110f0f7c23 */ /* 0x000fe20008010010 */
[----:B------:R-:W-:-:S04]  /*3d60*/  IADD3 R16, P0, PT, R6, R8, RZ ;  /* 0x0000000806107210 */ /* 0x000fc80007f1e0ff */
[----:B------:R-:W-:Y:S01]  /*3d70*/  F2FP.BF16.F32.PACK_AB R15, RZ, R15 ;  /* 0x0000000fff0f723e */ /* 0x000fe200000010ff */
[----:B0-----:R-:W-:Y:S01]  /*3d80*/  IMAD.X R17, R4, 0x1, R9, P0 ;  /* 0x0000000104117824 */ /* 0x001fe200000e0609 */
[----:B------:R-:W-:Y:S02]  /*3d90*/  MOV R9, UR22 ;  /* 0x0000001600097c02 */ /* 0x000fe40008000f00 */
[----:B------:R-:W-:Y:S02]  /*3da0*/  LEA R7, P0, R18, R7, 0x2 ;  /* 0x0000000712077211 */ /* 0x000fe400078010ff */
[----:B------:R1:W-:Y:S02]  /*3db0*/  STG.E.U16 desc[UR18][R16.64], R15 ;  /* 0x0000000f10007986 */ /* 0x0003e4000c101512 */
[----:B------:R-:W-:Y:S02]  /*3dc0*/  LEA.HI.X R14, R9, R14, RZ, 0x2, P0 ;  /* 0x0000000e090e7211 */ /* 0x000fe400000f14ff */
[----:B------:R-:W-:-:S04]  /*3dd0*/  ISETP.GE.U32.AND P0, PT, R7, UR8, PT ;  /* 0x0000000807007c0c */ /* 0x000fc8000bf06070 */
[----:B------:R-:W-:-:S13]  /*3de0*/  ISETP.GE.AND.EX P0, PT, R14, UR9, PT, P0 ;  /* 0x000000090e007c0c */ /* 0x000fda000bf06300 */
[----:B-1----:R-:W-:Y:S05]  /*3df0*/  @!P0 BRA `(.L_x_5846) ;  /* 0xfffffffc00008947 */ /* 0x002fea000383ffff */
[----:B------:R-:W-:Y:S05]  /*3e00*/  EXIT ;  /* 0x000000000000794d */ /* 0x000fea0003800000 */
.L_x_5825:
[----:B------:R-:W0:Y:S02]  /*3e10*/  LDCU.64 UR14, c[0x0][0x398] ;  /* 0x00007300ff0e77ac */ /* 0x000e240008000a00 */
[----:B0-----:R-:W-:-:S04]  /*3e20*/  UISETP.GT.U32.AND UP0, UPT, UR14, 0x7ffffffe, UPT ;  /* 0x7ffffffe0e00788c */ /* 0x001fc8000bf04070 */
[----:B------:R-:W-:-:S09]  /*3e30*/  UISETP.GT.AND.EX UP0, UPT, UR15, URZ, UPT, UP0 ;  /* 0x000000ff0f00728c */ /* 0x000fd2000bf04300 */
[----:B------:R-:W-:Y:S05]  /*3e40*/  BRA.U UP0, `(.L_x_5847) ;  /* 0x0000000900a47547 */ /* 0x000fea000b800000 */
[----:B------:R-:W-:Y:S01]  /*3e50*/  IMAD.U32 R6, RZ, RZ, UR22 ;  /* 0x00000016ff067e24 */ /* 0x000fe2000f8e00ff */
[----:B------:R-:W-:Y:S03]  /*3e60*/  BSSY.RECONVERGENT B0, `(.L_x_5848) ;  /* 0x0000085000007945 */ /* 0x000fe60003800200 */
[----:B------:R-:W-:-:S04]  /*3e70*/  IMAD.SHL.U32 R6, R6, 0x8, RZ ;  /* 0x0000000806067824 */ /* 0x000fc800078e00ff */
        /* <DEDUP_REMOVED lines=16> */
[----:B------:R-:W-:-:S04]  /*3f80*/  @!P1 LOP3.LUT R3, RZ, R6, RZ, 0x33, !PT ;  /* 0x00000006ff039212 */ /* 0x000fc800078e33ff */
[----:B------:R-:W-:-:S04]  /*3f90*/  IADD3 R3, PT, PT, -R3, UR14, RZ ;  /* 0x0000000e03037c10 */ /* 0x000fc8000fffe1ff */
[----:B------:R-:W-:-:S13]  /*3fa0*/  ISETP.GE.AND P0, PT, R4, R3, PT ;  /* 0x000000030400720c */ /* 0x000fda0003f06270 */
[----:B------:R-:W-:Y:S05]  /*3fb0*/  @P0 BRA `(.L_x_5849) ;  /* 0x0000000400bc0947 */ /* 0x000fea0003800000 */
[----:B------:R-:W0:Y:S01]  /*3fc0*/  S2UR UR6, SR_CTAID.X ;  /* 0x00000000000679c3 */ /* 0x000e220000002500 */
[----:B------:R-:W1:Y:S01]  /*3fd0*/  LDCU.64 UR12, c[0x0][0x390] ;  /* 0x00007200ff0c77ac */ /* 0x000e620008000a00 */
[----:B0-----:R-:W-:-:S04]  /*3fe0*/  UIMAD.WIDE.U32 UR4, UR6, UR14, URZ ;  /* 0x0000000e060472a5 */ /* 0x001fc8000f8e00ff */
[----:B------:R-:W-:Y:S02]  /*3ff0*/  UIMAD UR6, UR6, UR15, UR5 ;  /* 0x0000000f060672a4 */ /* 0x000fe4000f8e0205 */
[----:B------:R-:W-:Y:S02]  /*4000*/  USHF.L.U32 UR5, UR4, 0x1, URZ ;  /* 0x0000000104057899 */ /* 0x000fe400080006ff */
[----:B------:R-:W-:Y:S02]  /*4010*/  USHF.L.U64.HI UR6, UR4, 0x1, UR6 ;  /* 0x0000000104067899 */ /* 0x000fe40008010206 */
[----:B-1----:R-:W-:Y:S02]  /*4020*/  UIADD3 UR12, UP1, UPT, UR5, UR12, URZ ;  /* 0x0000000c050c7290 */ /* 0x002fe4000ff3e0ff */
[----:B------:R-:W-:Y:S02]  /*4030*/  UIADD3 UR4, UP0, UPT, UR5, UR10, URZ ;  /* 0x0000000a05047290 */ /* 0x000fe4000ff1e0ff */
[----:B------:R-:W-:-:S02]  /*4040*/  UIADD3 UR5, UP2, UPT, UR5, UR8, URZ ;  /* 0x0000000805057290 */ /* 0x000fc4000ff5e0ff */
[----:B------:R-:W-:Y:S01]  /*4050*/  UIADD3.X UR13, UPT, UPT, UR6, UR13, URZ, UP1, !UPT ;  /* 0x0000000d060d7290 */ /* 0x000fe20008ffe4ff */
[----:B------:R-:W-:Y:S01]  /*4060*/  IMAD.U32 R16, RZ, RZ, UR12 ;  /* 0x0000000cff107e24 */ /* 0x000fe2000f8e00ff */
[----:B------:R-:W-:Y:S01]  /*4070*/  UIADD3.X UR7, UPT, UPT, UR6, UR11, URZ, UP0, !UPT ;  /* 0x0000000b06077290 */ /* 0x000fe200087fe4ff */
[----:B------:R-:W-:Y:S01]  /*4080*/  MOV R14, UR4 ;  /* 0x00000004000e7c02 */ /* 0x000fe20008000f00 */
[----:B------:R-:W-:Y:S01]  /*4090*/  UIADD3.X UR6, UPT, UPT, UR6, UR9, URZ, UP2, !UPT ;  /* 0x0000000906067290 */ /* 0x000fe200097fe4ff */
[----:B------:R-:W-:Y:S02]  /*40a0*/  IMAD.U32 R12, RZ, RZ, UR5 ;  /* 0x00000005ff0c7e24 */ /* 0x000fe4000f8e00ff */
[----:B------:R-:W-:Y:S01]  /*40b0*/  IMAD.U32 R17, RZ, RZ, UR13 ;  /* 0x0000000dff117e24 */ /* 0x000fe2000f8e00ff */
[----:B------:R-:W-:Y:S02]  /*40c0*/  MOV R15, UR7 ;  /* 0x00000007000f7c02 */ /* 0x000fe40008000f00 */
[----:B------:R-:W-:-:S07]  /*40d0*/  IMAD.U32 R13, RZ, RZ, UR6 ;  /* 0x00000006ff0d7e24 */ /* 0x000fce000f8e00ff */
.L_x_5850:
[C---:B------:R-:W-:Y:S01]  /*40e0*/  IADD3 R8, PT, PT, R4.reuse, UR22, RZ ;  /* 0x0000001604087c10 */ /* 0x040fe2000fffe0ff */
[----:B------:R-:W-:-:S04]  /*40f0*/  IMAD.WIDE.U32 R18, R4, 0x2, R14 ;  /* 0x0000000204127825 */ /* 0x000fc800078e000e */
[----:B------:R-:W-:Y:S01]  /*4100*/  VIADD R29, R8, UR22 ;  /* 0x00000016081d7c36 */ /* 0x000fe20008000000 */
[----:B------:R0:W3:Y:S01]  /*4110*/  LDG.E.U16 R10, desc[UR18][R18.64] ;  /* 0x00000012120a7981 */ /* 0x0000e2000c1e1500 */
[----:B------:R-:W-:-:S04]  /*4120*/  IMAD.WIDE.U32 R20, R4, 0x2, R16 ;  /* 0x0000000204147825 */ /* 0x000fc800078e0010 */
[----:B------:R-:W-:Y:S01]  /*4130*/  VIADD R5, R29, UR22 ;  /* 0x000000161d057c36 */ /* 0x000fe20008000000 */
[----:B------:R-:W4:Y:S01]  /*4140*/  LDG.E.U16 R11, desc[UR18][R20.64] ;  /* 0x00000012140b7981 */ /* 0x000f22000c1e1500 */
[----:B------:R-:W-:-:S03]  /*4150*/  IMAD.WIDE.U32 R6, R8, 0x2, R14 ;  /* 0x0000000208067825 */ /* 0x000fc600078e000e */
[----:B------:R-:W-:Y:S01]  /*4160*/  IADD3 R0, PT, PT, R5, UR22, RZ ;  /* 0x0000001605007c10 */ /* 0x000fe2000fffe0ff */
[----:B--2---:R-:W-:Y:S02]  /*4170*/  IMAD.WIDE.U32 R22, R29, 0x2, R16 ;  /* 0x000000021d167825 */ /* 0x004fe400078e0010 */
[----:B------:R-:W2:Y:S02]  /*4180*/  LDG.E.U16 R6, desc[UR18][R6.64] ;  /* 0x0000001206067981 */ /* 0x000ea4000c1e1500 */
[----:B------:R-:W-:Y:S02]  /*4190*/  VIADD R9, R0, UR22 ;  /* 0x0000001600097c36 */ /* 0x000fe40008000000 */
[----:B------:R1:W5:Y:S02]  /*41a0*/  LDG.E.U16 R28, desc[UR18][R22.64] ;  /* 0x00000012161c7981 */ /* 0x000364000c1e1500 */
[----:B0-----:R-:W-:-:S04]  /*41b0*/  IMAD.WIDE.U32 R18, R9, 0x2, R14 ;  /* 0x0000000209127825 */ /* 0x001fc800078e000e */
[----:B------:R-:W-:Y:S02]  /*41c0*/  IMAD.WIDE.U32 R30, R8, 0x2, R16 ;  /* 0x00000002081e7825 */ /* 0x000fe400078e0010 */
[----:B------:R0:W5:Y:S02]  /*41d0*/  LDG.E.U16 R18, desc[UR18][R18.64] ;  /* 0x0000001212127981 */ /* 0x000164000c1e1500 */
[C---:B-1----:R-:W-:Y:S02]  /*41e0*/  IMAD.WIDE.U32 R22, R0.reuse, 0x2, R14 ;  /* 0x0000000200167825 */ /* 0x042fe400078e000e */
[----:B------:R-:W5:Y:S02]  /*41f0*/  LDG.E.U16 R30, desc[UR18][R30.64] ;  /* 0x000000121e1e7981 */ /* 0x000f64000c1e1500 */
[--C-:B------:R-:W-:Y:S02]  /*4200*/  IMAD.WIDE.U32 R20, R0, 0x2, R16.reuse ;  /* 0x0000000200147825 */ /* 0x100fe400078e0010 */
[----:B------:R1:W5:Y:S02]  /*4210*/  LDG.E.U16 R36, desc[UR18][R22.64] ;  /* 0x0000001216247981 */ /* 0x000364000c1e1500 */
[----:B------:R-:W-:-:S02]  /*4220*/  IMAD.WIDE.U32 R26, R9, 0x2, R16 ;  /* 0x00000002091a7825 */ /* 0x000fc400078e0010 */
[----:B------:R-:W5:Y:S02]  /*4230*/  LDG.E.U16 R20, desc[UR18][R20.64] ;  /* 0x0000001214147981 */ /* 0x000f64000c1e1500 */
[----:B------:R-:W-:Y:S02]  /*4240*/  VIADD R37, R9, UR22 ;  /* 0x0000001609257c36 */ /* 0x000fe40008000000 */
[----:B------:R-:W-:Y:S01]  /*4250*/  IMAD.WIDE.U32 R34, R29, 0x2, R14 ;  /* 0x000000021d227825 */ /* 0x000fe200078e000e */
[----:B------:R-:W5:Y:S02]  /*4260*/  LDG.E.U16 R26, desc[UR18][R26.64] ;  /* 0x000000121a1a7981 */ /* 0x000f64000c1e1500 */
[----:B0-----:R-:W-:Y:S01]  /*4270*/  IADD3 R19, PT, PT, R37, UR22, RZ ;  /* 0x0000001625137c10 */ /* 0x001fe2000fffe0ff */
[C---:B------:R-:W-:Y:S01]  /*4280*/  IMAD.WIDE.U32 R24, R5.reuse, 0x2, R16 ;  /* 0x0000000205187825 */ /* 0x040fe200078e0010 */
[----:B------:R0:W5:Y:S03]  /*4290*/  LDG.E.U16 R2, desc[UR18][R34.64] ;  /* 0x0000001222027981 */ /* 0x000166000c1e1500 */
[----:B------:R-:W-:Y:S01]  /*42a0*/  IMAD.WIDE.U32 R32, R5, 0x2, R14 ;  /* 0x0000000205207825 */ /* 0x000fe200078e000e */
[----:B------:R0:W5:Y:S03]  /*42b0*/  LDG.E.U16 R31, desc[UR18][R24.64] ;  /* 0x00000012181f7981 */ /* 0x000166000c1e1500 */
[----:B-1----:R-:W-:Y:S01]  /*42c0*/  IMAD.WIDE.U32 R22, R19, 0x2, R16 ;  /* 0x0000000213167825 */ /* 0x002fe200078e0010 */
[----:B------:R1:W5:Y:S03]  /*42d0*/  LDG.E.U16 R7, desc[UR18][R32.64] ;  /* 0x0000001220077981 */ /* 0x000366000c1e1500 */
[----:B0-----:R-:W-:-:S02]  /*42e0*/  IMAD.WIDE.U32 R34, R37, 0x2, R14 ;  /* 0x0000000225227825 */ /* 0x001fc400078e000e */
[----:B------:R0:W5:Y:S02]  /*42f0*/  LDG.E.U16 R22, desc[UR18][R22.64] ;  /* 0x0000001216167981 */ /* 0x000164000c1e1500 */
[----:B------:R-:W-:Y:S02]  /*4300*/  IMAD.WIDE.U32 R24, R19, 0x2, R14 ;  /* 0x0000000213187825 */ /* 0x000fe400078e000e */
[----:B------:R-:W5:Y:S02]  /*4310*/  LDG.E.U16 R34, desc[UR18][R34.64] ;  /* 0x0000001222227981 */ /* 0x000f64000c1e1500 */
[----:B-1----:R-:W-:Y:S02]  /*4320*/  IMAD.WIDE.U32 R32, R37, 0x2, R16 ;  /* 0x0000000225207825 */ /* 0x002fe400078e0010 */
[----:B------:R1:W5:Y:S04]  /*4330*/  LDG.E.U16 R24, desc[UR18][R24.64] ;  /* 0x0000001218187981 */ /* 0x000368000c1e1500 */
[----:B------:R-:W5:Y:S01]  /*4340*/  LDG.E.U16 R32, desc[UR18][R32.64] ;  /* 0x0000001220207981 */ /* 0x000f62000c1e1500 */
[----:B---3--:R-:W-:-:S02]  /*4350*/  IMAD.U32 R10, R10, 0x10000, RZ ;  /* 0x000100000a0a7824 */ /* 0x008fc400078e00ff */
[----:B----4-:R-:W-:-:S04]  /*4360*/  IMAD.U32 R11, R11, 0x10000, RZ ;  /* 0x000100000b0b7824 */ /* 0x010fc800078e00ff */
[----:B------:R-:W-:Y:S01]  /*4370*/  FFMA.FTZ R10, R10, -UR17, R11 ;  /* 0x800000110a0a7c23 */ /* 0x000fe2000801000b */
[----:B--2---:R-:W-:Y:S02]  /*4380*/  SHF.L.U32 R6, R6, 0x10, RZ ;  /* 0x0000001006067819 */ /* 0x004fe400000006ff */
[----:B-----5:R-:W-:Y:S01]  /*4390*/  SHF.L.U32 R21, R28, 0x10, RZ ;  /* 0x000000101c157819 */ /* 0x020fe200000006ff */
[----:B------:R-:W-:Y:S01]  /*43a0*/  IMAD.U32 R11, R30, 0x10000, RZ ;  /* 0x000100001e0b7824 */ /* 0x000fe200078e00ff */
[----:B------:R-:W-:Y:S01]  /*43b0*/  SHF.L.U32 R36, R36, 0x10, RZ ;  /* 0x0000001024247819 */ /* 0x000fe200000006ff */
[----:B0-----:R-:W-:Y:S02]  /*43c0*/  IMAD.U32 R23, R20, 0x10000, RZ ;  /* 0x0001000014177824 */ /* 0x001fe400078e00ff */
[----:B------:R-:W-:Y:S01]  /*43d0*/  IMAD.U32 R20, R18, 0x10000, RZ ;  /* 0x0001000012147824 */ /* 0x000fe200078e00ff */
[----:B-1----:R-:W-:Y:S01]  /*43e0*/  SHF.L.U32 R25, R26, 0x10, RZ ;  /* 0x000000101a197819 */ /* 0x002fe200000006ff */
[----:B------:R-:W-:-:S02]  /*43f0*/  IMAD.U32 R2, R2, 0x10000, RZ ;  /* 0x0001000002027824 */ /* 0x000fc400078e00ff */
[----:B------:R-:W-:Y:S01]  /*4400*/  FFMA.FTZ R6, R6, -UR17, R11 ;  /* 0x8000001106067c23 */ /* 0x000fe2000801000b */
[----:B------:R-:W-:Y:S01]  /*4410*/  FFMA.FTZ R18, R36, -UR17, R23 ;  /* 0x8000001124127c23 */ /* 0x000fe20008010017 */
[----:B------:R-:W-:Y:S01]  /*4420*/  FFMA.FTZ R23, R20, -UR17, R25 ;  /* 0x8000001114177c23 */ /* 0x000fe20008010019 */
[----:B------:R-:W-:Y:S01]  /*4430*/  FFMA.FTZ R21, R2, -UR17, R21 ;  /* 0x8000001102157c23 */ /* 0x000fe20008010015 */
[----:B------:R-:W-:Y:S01]  /*4440*/  F2FP.BF16.F32.PACK_AB R25, RZ, R10 ;  /* 0x0000000aff19723e */ /* 0x000fe200000010ff */
[----:B------:R-:W-:Y:S02]  /*4450*/  IMAD.U32 R28, R31, 0x10000, RZ ;  /* 0x000100001f1c7824 */ /* 0x000fe400078e00ff */
[----:B------:R-:W-:Y:S01]  /*4460*/  IMAD.U32 R7, R7, 0x10000, RZ ;  /* 0x0001000007077824 */ /* 0x000fe200078e00ff */
[----:B------:R-:W-:Y:S01]  /*4470*/  F2FP.BF16.F32.PACK_AB R26, RZ, R6 ;  /* 0x00000006ff1a723e */ /* 0x000fe200000010ff */
[----:B------:R-:W-:Y:S01]  /*4480*/  IMAD.WIDE.U32 R10, R8, 0x2, R12 ;  /* 0x00000002080a7825 */ /* 0x000fe200078e000c */
[----:B------:R-:W-:-:S03]  /*4490*/  F2FP.BF16.F32.PACK_AB R27, RZ, R21 ;  /* 0x00000015ff1b723e */ /* 0x000fc600000010ff */
[----:B------:R-:W-:Y:S01]  /*44a0*/  FFMA.FTZ R2, R7, -UR17, R28 ;  /* 0x8000001107027c23 */ /* 0x000fe2000801001c */
[----:B------:R-:W-:Y:S01]  /*44b0*/  PRMT R8, R25, 0x7610, R8 ;  /* 0x0000761019087816 */ /* 0x000fe20000000008 */
[----:B------:R-:W-:Y:S01]  /*44c0*/  IMAD.WIDE.U32 R20, R29, 0x2, R12 ;  /* 0x000000021d147825 */ /* 0x000fe200078e000c */
[----:B------:R-:W-:-:S03]  /*44d0*/  PRMT R28, R26, 0x7610, R28 ;  /* 0x000076101a1c7816 */ /* 0x000fc6000000001c */
[----:B------:R-:W-:Y:S02]  /*44e0*/  IMAD.U32 R34, R34, 0x10000, RZ ;  /* 0x0001000022227824 */ /* 0x000fe400078e00ff */
[----:B------:R-:W-:Y:S01]  /*44f0*/  IMAD.U32 R29, R22, 0x10000, RZ ;  /* 0x00010000161d7824 */ /* 0x000fe200078e00ff */
[----:B------:R-:W-:Y:S01]  /*4500*/  SHF.L.U32 R24, R24, 0x10, RZ ;  /* 0x0000001018187819 */ /* 0x000fe200000006ff */
[----:B------:R-:W-:-:S04]  /*4510*/  IMAD.WIDE.U32 R6, R4, 0x2, R12 ;  /* 0x0000000204067825 */ /* 0x000fc800078e000c */
[----:B------:R-:W-:Y:S02]  /*4520*/  IMAD.U32 R25, R32, 0x10000, RZ ;  /* 0x0001000020197824 */ /* 0x000fe400078e00ff */
[----:B------:R-:W-:Y:S01]  /*4530*/  FFMA.FTZ R24, R24, -UR17, R29 ;  /* 0x8000001118187c23 */ /* 0x000fe2000801001d */
[----:B------:R0:W-:Y:S01]  /*4540*/  STG.E.U16 desc[UR18][R6.64], R8 ;  /* 0x0000000806007986 */ /* 0x0001e2000c101512 */
[----:B------:R-:W-:Y:S01]  /*4550*/  FFMA.FTZ R25, R34, -UR17, R25 ;  /* 0x8000001122197c23 */ /* 0x000fe20008010019 */
[----:B------:R-:W-:Y:S02]  /*4560*/  F2FP.BF16.F32.PACK_AB R4, RZ, R23 ;  /* 0x00000017ff04723e */ /* 0x000fe400000010ff */
[----:B------:R1:W-:Y:S01]  /*4570*/  STG.E.U16 desc[UR18][R10.64], R28 ;  /* 0x0000001c0a007986 */ /* 0x0003e2000c101512 */
[----:B------:R-:W-:Y:S01]  /*4580*/  F2FP.BF16.F32.PACK_AB R2, RZ, R2 ;  /* 0x00000002ff02723e */ /* 0x000fe200000010ff */
[--C-:B------:R-:W-:Y:S01]  /*4590*/  IMAD.WIDE.U32 R22, R5, 0x2, R12.reuse ;  /* 0x0000000205167825 */ /* 0x100fe200078e000c */
[----:B------:R-:W-:Y:S01]  /*45a0*/  F2FP.BF16.F32.PACK_AB R26, RZ, R24 ;  /* 0x00000018ff1a723e */ /* 0x000fe200000010ff */
[----:B------:R2:W-:Y:S01]  /*45b0*/  STG.E.U16 desc[UR18][R20.64], R27 ;  /* 0x0000001b14007986 */ /* 0x0005e2000c101512 */
[----:B------:R-:W-:Y:S01]  /*45c0*/  F2FP.BF16.F32.PACK_AB R18, RZ, R18 ;  /* 0x00000012ff12723e */ /* 0x000fe200000010ff */
[----:B0-----:R-:W-:-:S02]  /*45d0*/  IMAD.WIDE.U32 R6, R9, 0x2, R12 ;  /* 0x0000000209067825 */ /* 0x001fc400078e000c */
[----:B------:R0:W-:Y:S02]  /*45e0*/  STG.E.U16 desc[UR18][R22.64], R2 ;  /* 0x0000000216007986 */ /* 0x0001e4000c101512 */
[----:B-1----:R-:W-:Y:S01]  /*45f0*/  IMAD.WIDE.U32 R10, R37, 0x2, R12 ;  /* 0x00000002250a7825 */ /* 0x002fe200078e000c */
[----:B--2---:R-:W-:-:S03]  /*4600*/  F2FP.BF16.F32.PACK_AB R21, RZ, R25 ;  /* 0x00000019ff15723e */ /* 0x004fc600000010ff */
[----:B------:R-:W-:Y:S01]  /*4610*/  IMAD.WIDE.U32 R24, R0, 0x2, R12 ;  /* 0x0000000200187825 */ /* 0x000fe200078e000c */
[----:B------:R-:W-:-:S03]  /*4620*/  PRMT R0, R4, 0x7610, R0 ;  /* 0x0000761004007816 */ /* 0x000fc60000000000 */
[C---:B------:R-:W-:Y:S01]  /*4630*/  IMAD.WIDE.U32 R8, R19.reuse, 0x2, R12 ;  /* 0x0000000213087825 */ /* 0x040fe200078e000c */
[----:B------:R0:W-:Y:S04]  /*4640*/  STG.E.U16 desc[UR18][R24.64], R18 ;  /* 0x0000001218007986 */ /* 0x0001e8000c101512 */
[----:B------:R0:W-:Y:S01]  /*4650*/  STG.E.U16 desc[UR18][R6.64], R0 ;  /* 0x0000000006007986 */ /* 0x0001e2000c101512 */
[----:B------:R-:W-:-:S03]  /*4660*/  VIADD R4, R19, UR22 ;  /* 0x0000001613047c36 */ /* 0x000fc60008000000 */
[----:B------:R0:W-:Y:S04]  /*4670*/  STG.E.U16 desc[UR18][R10.64], R21 ;  /* 0x000000150a007986 */ /* 0x0001e8000c101512 */
[----:B------:R0:W-:Y:S01]  /*4680*/  STG.E.U16 desc[UR18][R8.64], R26 ;  /* 0x0000001a08007986 */ /* 0x0001e2000c101512 */
[----:B------:R-:W-:-:S13]  /*4690*/  ISETP.GE.AND P0, PT, R4, R3, PT ;  /* 0x000000030400720c */ /* 0x000fda0003f06270 */
[----:B0-----:R-:W-:Y:S05]  /*46a0*/  @!P0 BRA `(.L_x_5850) ;  /* 0xfffffff8008c8947 */ /* 0x001fea000383ffff */
.L_x_5849:
[----:B------:R-:W-:Y:S05]  /*46b0*/  BSYNC.RECONVERGENT B0 ;  /* 0x0000000000007941 */ /* 0x000fea0003800200 */
.L_x_5848:
[----:B------:R-:W-:-:S13]  /*46c0*/  ISETP.GE.AND P0, PT, R4, UR14, PT ;  /* 0x0000000e04007c0c */ /* 0x000fda000bf06270 */
[----:B------:R-:W-:Y:S05]  /*46d0*/  @P0 EXIT ;  /* 0x000000000000094d */ /* 0x000fea0003800000 */
[----:B------:R-:W0:Y:S01]  /*46e0*/  S2UR UR6, SR_CTAID.X ;  /* 0x00000000000679c3 */ /* 0x000e220000002500 */
[----:B------:R-:W1:Y:S01]  /*46f0*/  LDCU.64 UR12, c[0x0][0x390] ;  /* 0x00007200ff0c77ac */ /* 0x000e620008000a00 */
[----:B0-----:R-:W-:-:S04]  /*4700*/  UIMAD.WIDE.U32 UR4, UR6, UR14, URZ ;  /* 0x0000000e060472a5 */ /* 0x001fc8000f8e00ff */
[----:B------:R-:W-:Y:S02]  /*4710*/  USHF.L.U32 UR7, UR4, 0x1, URZ ;  /* 0x0000000104077899 */ /* 0x000fe400080006ff */
[----:B------:R-:W-:Y:S02]  /*4720*/  UIMAD UR6, UR6, UR15, UR5 ;  /* 0x0000000f060672a4 */ /* 0x000fe4000f8e0205 */
[----:B------:R-:W-:Y:S02]  /*4730*/  UIADD3 UR10, UP1, UPT, UR7, UR10, URZ ;  /* 0x0000000a070a7290 */ /* 0x000fe4000ff3e0ff */
[----:B------:R-:W-:Y:S02]  /*4740*/  UIADD3 UR8, UP2, UPT, UR7, UR8, URZ ;  /* 0x0000000807087290 */ /* 0x000fe4000ff5e0ff */
[----:B------:R-:W-:Y:S02]  /*4750*/  USHF.L.U64.HI UR6, UR4, 0x1, UR6 ;  /* 0x0000000104067899 */ /* 0x000fe40008010206 */
[----:B-1----:R-:W-:-:S02]  /*4760*/  UIADD3 UR12, UP0, UPT, UR7, UR12, URZ ;  /* 0x0000000c070c7290 */ /* 0x002fc4000ff1e0ff */
[----:B------:R-:W-:Y:S02]  /*4770*/  UIADD3.X UR11, UPT, UPT, UR6, UR11, URZ, UP1, !UPT ;  /* 0x0000000b060b7290 */ /* 0x000fe40008ffe4ff */
[----:B------:R-:W-:Y:S02]  /*4780*/  UIADD3.X UR9, UPT, UPT, UR6, UR9, URZ, UP2, !UPT ;  /* 0x0000000906097290 */ /* 0x000fe400097fe4ff */
[----:B------:R-:W-:-:S12]  /*4790*/  UIADD3.X UR13, UPT, UPT, UR6, UR13, URZ, UP0, !UPT ;  /* 0x0000000d060d7290 */ /* 0x000fd800087fe4ff */
.L_x_5851:
[----:B------:R-:W-:Y:S01]  /*47a0*/  MOV R2, UR12 ;  /* 0x0000000c00027c02 */ /* 0x000fe20008000f00 */
[----:B------:R-:W-:Y:S01]  /*47b0*/  IMAD.U32 R3, RZ, RZ, UR13 ;  /* 0x0000000dff037e24 */ /* 0x000fe2000f8e00ff */
[----:B------:R-:W-:Y:S01]  /*47c0*/  MOV R7, UR11 ;  /* 0x0000000b00077c02 */ /* 0x000fe20008000f00 */
[----:B------:R-:W-:Y:S02]  /*47d0*/  IMAD.U32 R6, RZ, RZ, UR10 ;  /* 0x0000000aff067e24 */ /* 0x000fe4000f8e00ff */
[----:B------:R-:W-:-:S04]  /*47e0*/  IMAD.WIDE R2, R4, 0x2, R2 ;  /* 0x0000000204027825 */ /* 0x000fc800078e0202 */
[----:B------:R-:W-:Y:S02]  /*47f0*/  IMAD.WIDE R6, R4, 0x2, R6 ;  /* 0x0000000204067825 */ /* 0x000fe400078e0206 */
[----:B------:R-:W3:Y:S04]  /*4800*/  LDG.E.U16 R2, desc[UR18][R2.64] ;  /* 0x0000001202027981 */ /* 0x000ee8000c1e1500 */
[----:B------:R-:W4:Y:S01]  /*4810*/  LDG.E.U16 R6, desc[UR18][R6.64] ;  /* 0x0000001206067981 */ /* 0x000f22000c1e1500 */
[----:B0-----:R-:W-:Y:S01]  /*4820*/  MOV R8, UR8 ;  /* 0x0000000800087c02 */ /* 0x001fe20008000f00 */
[----:B------:R-:W-:-:S04]  /*4830*/  IMAD.U32 R9, RZ, RZ, UR9 ;  /* 0x00000009ff097e24 */ /* 0x000fc8000f8e00ff */
[----:B------:R-:W-:-:S04]  /*4840*/  IMAD.WIDE R8, R4, 0x2, R8 ;  /* 0x0000000204087825 */ /* 0x000fc800078e0208 */
[----:B------:R-:W-:-:S05]  /*4850*/  VIADD R4, R4, UR22 ;  /* 0x0000001604047c36 */ /* 0x000fca0008000000 */
[----:B------:R-:W-:Y:S01]  /*4860*/  ISETP.GE.AND P0, PT, R4, UR14, PT ;  /* 0x0000000e04007c0c */ /* 0x000fe2000bf06270 */
[----:B---3--:R-:W-:Y:S02]  /*4870*/  IMAD.U32 R5, R2, 0x10000, RZ ;  /* 0x0001000002057824 */ /* 0x008fe400078e00ff */
[----:B----4-:R-:W-:-:S04]  /*4880*/  IMAD.U32 R0, R6, 0x10000, RZ ;  /* 0x0001000006007824 */ /* 0x010fc800078e00ff */
[----:B------:R-:W-:-:S05]  /*4890*/  FFMA.FTZ R0, R0, -UR17, R5 ;  /* 0x8000001100007c23 */ /* 0x000fca0008010005 */
[----:B------:R-:W-:-:S05]  /*48a0*/  F2FP.BF16.F32.PACK_AB R0, RZ, R0 ;  /* 0x00000000ff00723e */ /* 0x000fca00000010ff */
[----:B------:R0:W-:Y:S01]  /*48b0*/  STG.E.U16 desc[UR18][R8.64], R0 ;  /* 0x0000000008007986 */ /* 0x0001e2000c101512 */
[----:B------:R-:W-:Y:S05]  /*48c0*/  @!P0 BRA `(.L_x_5851) ;  /* 0xfffffffc00b48947 */ /* 0x000fea000383ffff */
[----:B------:R-:W-:Y:S05]  /*48d0*/  EXIT ;  /* 0x000000000000794d */ /* 0x000fea0003800000 */
.L_x_5847:
[----:B------:R-:W-:Y:S01]  /*48e0*/  USHF.L.U32 UR6, UR22, 0x3, URZ ;  /* 0x0000000316067899 */ /* 0x000fe200080006ff */
[----:B------:R-:W-:Y:S01]  /*48f0*/  BSSY.RECONVERGENT B0, `(.L_x_5852) ;  /* 0x0000093000007945 */ /* 0x000fe20003800200 */
[----:B------:R-:W0:Y:S04]  /*4900*/  LDCU.64 UR24, c[0x0][0x390] ;  /* 0x00007200ff1877ac */ /* 0x000e280008000a00 */
[----:B------:R-:W-:Y:S01]  /*4910*/  IMAD R5, RZ, RZ, -UR6 ;  /* 0x80000006ff057e24 */ /* 0x000fe2000f8e02ff */
[----:B------:R-:W-:Y:S02]  /*4920*/  UISETP.NE.U32.AND UP1, UPT, UR6, URZ, UPT ;  /* 0x000000ff0600728c */ /* 0x000fe4000bf25070 */
[----:B------:R-:W1:Y:S08]  /*4930*/  I2F.U32.RP R3, UR6 ;  /* 0x0000000600037d06 */ /* 0x000e700008209000 */
[----:B-1----:R-:W1:Y:S02]  /*4940*/  MUFU.RCP R3, R3 ;  /* 0x0000000300037308 */ /* 0x002e640000001000 */
[----:B-1----:R-:W-:-:S06]  /*4950*/  IADD3 R6, PT, PT, R3, 0xffffffe, RZ ;  /* 0x0ffffffe03067810 */ /* 0x002fcc0007ffe0ff */
[----:B------:R1:W3:Y:S02]  /*4960*/  F2I.FTZ.U32.TRUNC.NTZ R7, R6 ;  /* 0x0000000600077305 */ /* 0x0002e4000021f000 */
[----:B-1----:R-:W-:Y:S02]  /*4970*/  IMAD.MOV.U32 R6, RZ, RZ, RZ ;  /* 0x000000ffff067224 */ /* 0x002fe400078e00ff */
[----:B---3--:R-:W-:-:S04]  /*4980*/  IMAD R5, R5, R7, RZ ;  /* 0x0000000705057224 */ /* 0x008fc800078e02ff */
[----:B------:R-:W-:-:S06]  /*4990*/  IMAD.HI.U32 R5, R7, R5, R6 ;  /* 0x0000000507057227 */ /* 0x000fcc00078e0006 */
[----:B------:R-:W-:-:S05]  /*49a0*/  IMAD.HI.U32 R5, R5, UR14, RZ ;  /* 0x0000000e05057c27 */ /* 0x000fca000f8e00ff */
[----:B------:R-:W-:Y:S01]  /*49b0*/  R2UR UR5, R5 ;  /* 0x00000000050572ca */ /* 0x000fe200000e0000 */
[----:B------:R-:W-:-:S12]  /*49c0*/  IMAD.MOV.U32 R5, RZ, RZ, RZ ;  /* 0x000000ffff057224 */ /* 0x000fd800078e00ff */
[----:B------:R-:W-:-:S04]  /*49d0*/  UIADD3 UR5, UPT, UPT, -UR5, URZ, URZ ;  /* 0x000000ff05057290 */ /* 0x000fc8000fffe1ff */
[----:B------:R-:W-:-:S04]  /*49e0*/  UIMAD UR5, UR6, UR5, UR14 ;  /* 0x00000005060572a4 */ /* 0x000fc8000f8e020e */
[----:B------:R-:W-:-:S11]  /*49f0*/  UISETP.GE.U32.AND UP0, UPT, UR5, UR6, UPT ;  /* 0x000000060500728c */ /* 0x000fd6000bf06070 */
[----:B------:R-:W-:-:S04]  /*4a00*/  @UP0 UIADD3 UR5, UPT, UPT, -UR6, UR5, URZ ;  /* 0x0000000506050290 */ /* 0x000fc8000fffe1ff */
[----:B------:R-:W-:-:S11]  /*4a10*/  UISETP.GE.U32.AND UP0, UPT, UR5, UR6, UPT ;  /* 0x000000060500728c */ /* 0x000fd6000bf06070 */
[----:B------:R-:W-:Y:S02]  /*4a20*/  @UP0 UIADD3 UR5, UPT, UPT, -UR6, UR5, URZ ;  /* 0x0000000506050290 */ /* 0x000fe4000fffe1ff */
[----:B------:R-:W-:Y:S02]  /*4a30*/  @!UP1 ULOP3.LUT UR5, URZ, UR6, URZ, 0x33, !UPT ;  /* 0x00000006ff059292 */ /* 0x000fe4000f8e33ff */
[----:B------:R-:W-:Y:S02]  /*4a40*/  USHF.R.S32.HI UR6, URZ, 0x1f, UR14 ;  /* 0x0000001fff067899 */ /* 0x000fe4000801140e */
[----:B------:R-:W-:-:S04]  /*4a50*/  UIADD3 UR5, UP0, UPT, -UR5, UR14, URZ ;  /* 0x0000000e05057290 */ /* 0x000fc8000ff1e1ff */
[----:B------:R-:W-:Y:S02]  /*4a60*/  UIADD3.X UR12, UPT, UPT, UR6, -0x1, URZ, UP0, !UPT ;  /* 0xffffffff060c7890 */ /* 0x000fe400087fe4ff */
[----:B------:R-:W-:-:S04]  /*4a70*/  ISETP.LT.U32.AND P0, PT, R4, UR5, PT ;  /* 0x0000000504007c0c */ /* 0x000fc8000bf01070 */
[----:B------:R-:W-:-:S04]  /*4a80*/  MOV R3, UR12 ;  /* 0x0000000c00037c02 */ /* 0x000fc80008000f00 */
[----:B------:R-:W-:-:S13]  /*4a90*/  ISETP.GT.AND.EX P0, PT, R3, RZ, PT, P0 ;  /* 0x000000ff0300720c */ /* 0x000fda0003f04300 */
[----:B0-----:R-:W-:Y:S05]  /*4aa0*/  @!P0 BRA `(.L_x_5853) ;  /* 0x0000000400dc8947 */ /* 0x001fea0003800000 */
[C---:B------:R-:W-:Y:S01]  /*4ab0*/  IMAD.SHL.U32 R18, R4.reuse, 0x2, RZ ;  /* 0x0000000204127824 */ /* 0x040fe200078e00ff */
[----:B------:R-:W-:Y:S01]  /*4ac0*/  MOV R3, UR20 ;  /* 0x0000001400037c02 */ /* 0x000fe20008000f00 */
[----:B------:R-:W-:Y:S01]  /*4ad0*/  IMAD.U32 R6, RZ, RZ, UR20 ;  /* 0x00000014ff067e24 */ /* 0x000fe2000f8e00ff */
[----:B------:R-:W-:Y:S02]  /*4ae0*/  SHF.L.U64.HI R19, R4, 0x1, R5 ;  /* 0x0000000104137819 */ /* 0x000fe40000010205 */
[----:B------:R-:W-:Y:S01]  /*4af0*/  LEA R18, P0, R3, R18, 0x1 ;  /* 0x0000001203127211 */ /* 0x000fe200078008ff */
[----:B------:R-:W-:-:S05]  /*4b00*/  IMAD.U32 R3, RZ, RZ, UR7 ;  /* 0x00000007ff037e24 */ /* 0x000fca000f8e00ff */
[----:B------:R-:W-:-:S07]  /*4b10*/  LEA.HI.X R19, R6, R19, R3, 0x1, P0 ;  /* 0x0000001306137211 */ /* 0x000fce00000f0c03 */
.L_x_5854:
[C---:B------:R-:W-:Y:S01]  /*4b20*/  IADD3 R28, P1, PT, R18.reuse, UR24, RZ ;  /* 0x00000018121c7c10 */ /* 0x040fe2000ff3e0ff */
[----:B------:R-:W-:Y:S01]  /*4b30*/  IMAD.U32 R7, RZ, RZ, UR22 ;  /* 0x00000016ff077e24 */ /* 0x000fe2000f8e00ff */
[----:B------:R-:W-:Y:S01]  /*4b40*/  IADD3 R14, P0, PT, R18, UR10, RZ ;  /* 0x0000000a120e7c10 */ /* 0x000fe2000ff1e0ff */
[----:B------:R-:W-:Y:S01]  /*4b50*/  IMAD.U32 R11, RZ, RZ, UR22 ;  /* 0x00000016ff0b7e24 */ /* 0x000fe2000f8e00ff */
[C---:B------:R-:W-:Y:S02]  /*4b60*/  IADD3.X R29, PT, PT, R19.reuse, UR25, RZ, P1, !PT ;  /* 0x00000019131d7c10 */ /* 0x040fe40008ffe4ff */
[----:B------:R-:W-:Y:S02]  /*4b70*/  IADD3.X R15, PT, PT, R19, UR11, RZ, P0, !PT ;  /* 0x0000000b130f7c10 */ /* 0x000fe400087fe4ff */
[----:B------:R-:W-:Y:S01]  /*4b80*/  MOV R13, UR22 ;  /* 0x00000016000d7c02 */ /* 0x000fe20008000f00 */
[----:B------:R-:W-:Y:S01]  /*4b90*/  IMAD.WIDE.U32 R6, R7, 0x2, R28 ;  /* 0x0000000207067825 */ /* 0x000fe200078e001c */
[----:B------:R-:W-:Y:S01]  /*4ba0*/  MOV R9, UR22 ;  /* 0x0000001600097c02 */ /* 0x000fe20008000f00 */
[----:B------:R0:W3:Y:S02]  /*4bb0*/  LDG.E.U16 R22, desc[UR18][R14.64] ;  /* 0x000000120e167981 */ /* 0x0000e4000c1e1500 */
[----:B------:R-:W-:-:S02]  /*4bc0*/  IMAD.WIDE.U32 R12, R13, 0x2, R14 ;  /* 0x000000020d0c7825 */ /* 0x000fc400078e000e */
[----:B------:R-:W4:Y:S02]  /*4bd0*/  LDG.E.U16 R27, desc[UR18][R6.64] ;  /* 0x00000012061b7981 */ /* 0x000f24000c1e1500 */
[----:B------:R-:W-:Y:S02]  /*4be0*/  IMAD.WIDE.U32 R8, R9, 0x2, R6 ;  /* 0x0000000209087825 */ /* 0x000fe400078e0006 */
[----:B--2---:R1:W2:Y:S02]  /*4bf0*/  LDG.E.U16 R23, desc[UR18][R12.64] ;  /* 0x000000120c177981 */ /* 0x0042a4000c1e1500 */
[----:B------:R-:W-:Y:S02]  /*4c00*/  IMAD.U32 R31, RZ, RZ, UR22 ;  /* 0x00000016ff1f7e24 */ /* 0x000fe4000f8e00ff */
[----:B------:R-:W-:Y:S01]  /*4c10*/  IMAD.WIDE.U32 R10, R11, 0x2, R12 ;  /* 0x000000020b0a7825 */ /* 0x000fe200078e000c */
[----:B------:R-:W5:Y:S03]  /*4c20*/  LDG.E.U16 R28, desc[UR18][R28.64] ;  /* 0x000000121c1c7981 */ /* 0x000f66000c1e1500 */
[----:B------:R-:W-:Y:S01]  /*4c30*/  IMAD.U32 R33, RZ, RZ, UR22 ;  /* 0x00000016ff217e24 */ /* 0x000fe2000f8e00ff */
[----:B------:R-:W-:Y:S01]  /*4c40*/  MOV R17, UR22 ;  /* 0x0000001600117c02 */ /* 0x000fe20008000f00 */
[----:B------:R-:W-:-:S04]  /*4c50*/  IMAD.WIDE.U32 R30, R31, 0x2, R8 ;  /* 0x000000021f1e7825 */ /* 0x000fc800078e0008 */
[----:B0-----:R-:W-:Y:S01]  /*4c60*/  IMAD.U32 R15, RZ, RZ, UR22 ;  /* 0x00000016ff0f7e24 */ /* 0x001fe2000f8e00ff */
[----:B-1----:R-:W-:Y:S01]  /*4c70*/  MOV R13, UR22 ;  /* 0x00000016000d7c02 */ /* 0x002fe20008000f00 */
[----:B------:R-:W-:Y:S01]  /*4c80*/  IMAD.WIDE.U32 R32, R33, 0x2, R10 ;  /* 0x0000000221207825 */ /* 0x000fe200078e000a */
[----:B------:R0:W5:Y:S03]  /*4c90*/  LDG.E.U16 R3, desc[UR18][R10.64] ;  /* 0x000000120a037981 */ /* 0x000166000c1e1500 */
[----:B------:R-:W-:Y:S01]  /*4ca0*/  IMAD.WIDE.U32 R14, R15, 0x2, R30 ;  /* 0x000000020f0e7825 */ /* 0x000fe200078e001e */
[----:B------:R1:W5:Y:S03]  /*4cb0*/  LDG.E.U16 R20, desc[UR18][R8.64] ;  /* 0x0000001208147981 */ /* 0x000366000c1e1500 */
[----:B------:R-:W-:Y:S01]  /*4cc0*/  IMAD.WIDE.U32 R16, R17, 0x2, R32 ;  /* 0x0000000211107825 */ /* 0x000fe200078e0020 */
[----:B------:R-:W5:Y:S03]  /*4cd0*/  LDG.E.U16 R21, desc[UR18][R32.64] ;  /* 0x0000001220157981 */ /* 0x000f66000c1e1500 */
[----:B------:R-:W-:Y:S01]  /*4ce0*/  IMAD.U32 R7, RZ, RZ, UR22 ;  /* 0x00000016ff077e24 */ /* 0x000fe2000f8e00ff */
[----:B------:R-:W5:Y:S01]  /*4cf0*/  LDG.E.U16 R24, desc[UR18][R30.64] ;  /* 0x000000121e187981 */ /* 0x000f62000c1e1500 */
[----:B0-----:R-:W-:-:S03]  /*4d00*/  IMAD.WIDE.U32 R10, R13, 0x2, R14 ;  /* 0x000000020d0a7825 */ /* 0x001fc600078e000e */
[----:B------:R0:W5:Y:S01]  /*4d10*/  LDG.E.U16 R25, desc[UR18][R16.64] ;  /* 0x0000001210197981 */ /* 0x000162000c1e1500 */
[----:B-1----:R-:W-:Y:S02]  /*4d20*/  IMAD.U32 R9, RZ, RZ, UR22 ;  /* 0x00000016ff097e24 */ /* 0x002fe4000f8e00ff */
[----:B------:R-:W-:Y:S01]  /*4d30*/  IMAD.WIDE.U32 R6, R7, 0x2, R16 ;  /* 0x0000000207067825 */ /* 0x000fe200078e0010 */
[----:B------:R1:W5:Y:S03]  /*4d40*/  LDG.E.U16 R26, desc[UR18][R14.64] ;  /* 0x000000120e1a7981 */ /* 0x000366000c1e1500 */
[----:B------:R-:W-:Y:S01]  /*4d50*/  IMAD.WIDE.U32 R8, R9, 0x2, R10 ;  /* 0x0000000209087825 */ /* 0x000fe200078e000a */
[----:B------:R-:W5:Y:S04]  /*4d60*/  LDG.E.U16 R30, desc[UR18][R6.64] ;  /* 0x00000012061e7981 */ /* 0x000f68000c1e1500 */
[----:B------:R-:W5:Y:S01]  /*4d70*/  LDG.E.U16 R10, desc[UR18][R10.64] ;  /* 0x000000120a0a7981 */ /* 0x000f62000c1e1500 */
[----:B------:R-:W-:Y:S01]  /*4d80*/  IMAD.WIDE.U32 R12, R13, 0x2, R6 ;  /* 0x000000020d0c7825 */ /* 0x000fe200078e0006 */
[----:B0-----:R-:W-:-:S02]  /*4d90*/  MOV R17, UR22 ;  /* 0x0000001600117c02 */ /* 0x001fc40008000f00 */
[----:B------:R0:W5:Y:S01]  /*4da0*/  LDG.E.U16 R31, desc[UR18][R8.64] ;  /* 0x00000012081f7981 */ /* 0x000162000c1e1500 */
[----:B-1----:R-:W-:-:S03]  /*4db0*/  IMAD.U32 R15, RZ, RZ, UR22 ;  /* 0x00000016ff0f7e24 */ /* 0x002fc6000f8e00ff */
[----:B------:R1:W5:Y:S01]  /*4dc0*/  LDG.E.U16 R29, desc[UR18][R12.64] ;  /* 0x000000120c1d7981 */ /* 0x000362000c1e1500 */
[----:B------:R-:W-:-:S04]  /*4dd0*/  IMAD.WIDE.U32 R16, R17, 0x2, R8 ;  /* 0x0000000211107825 */ /* 0x000fc800078e0008 */
[----:B------:R-:W-:Y:S02]  /*4de0*/  IMAD.WIDE.U32 R14, R15, 0x2, R12 ;  /* 0x000000020f0e7825 */ /* 0x000fe400078e000c */
[----:B------:R1:W5:Y:S04]  /*4df0*/  LDG.E.U16 R16, desc[UR18][R16.64] ;  /* 0x0000001210107981 */ /* 0x000368000c1e1500 */
[----:B------:R1:W5:Y:S01]  /*4e00*/  LDG.E.U16 R14, desc[UR18][R14.64] ;  /* 0x000000120e0e7981 */ /* 0x000362000c1e1500 */
[----:B0-----:R-:W-:Y:S01]  /*4e10*/  IMAD.U32 R9, RZ, RZ, UR22 ;  /* 0x00000016ff097e24 */ /* 0x001fe2000f8e00ff */
[----:B------:R-:W-:Y:S01]  /*4e20*/  MOV R11, UR22 ;  /* 0x00000016000b7c02 */ /* 0x000fe20008000f00 */
[----:B---3--:R-:W-:Y:S02]  /*4e30*/  IMAD.U32 R22, R22, 0x10000, RZ ;  /* 0x0001000016167824 */ /* 0x008fe400078e00ff */
[----:B----4-:R-:W-:Y:S01]  /*4e40*/  IMAD.U32 R6, R27, 0x10000, RZ ;  /* 0x000100001b067824 */ /* 0x010fe200078e00ff */
[----:B--2---:R-:W-:Y:S01]  /*4e50*/  SHF.L.U32 R23, R23, 0x10, RZ ;  /* 0x0000001017177819 */ /* 0x004fe200000006ff */
[----:B-----5:R-:W-:-:S04]  /*4e60*/  IMAD.U32 R7, R28, 0x10000, RZ ;  /* 0x000100001c077824 */ /* 0x020fc800078e00ff */
[----:B------:R-:W-:Y:S01]  /*4e70*/  FFMA.FTZ R23, R23, -UR17, R6 ;  /* 0x8000001117177c23 */ /* 0x000fe20008010006 */
[----:B------:R-:W-:Y:S01]  /*4e80*/  IADD3 R6, P0, PT, R18, UR8, RZ ;  /* 0x0000000812067c10 */ /* 0x000fe2000ff1e0ff */
[----:B------:R-:W-:-:S03]  /*4e90*/  FFMA.FTZ R22, R22, -UR17, R7 ;  /* 0x8000001116167c23 */ /* 0x000fc60008010007 */
[----:B------:R-:W-:-:S03]  /*4ea0*/  IADD3.X R7, PT, PT, R19, UR9, RZ, P0, !PT ;  /* 0x0000000913077c10 */ /* 0x000fc600087fe4ff */
[----:B------:R-:W-:Y:S01]  /*4eb0*/  IMAD.WIDE.U32 R8, R9, 0x2, R6 ;  /* 0x0000000209087825 */ /* 0x000fe200078e0006 */
[----:B-1----:R-:W-:-:S03]  /*4ec0*/  F2FP.BF16.F32.PACK_AB R12, RZ, R22 ;  /* 0x00000016ff0c723e */ /* 0x002fc600000010ff */
[----:B------:R-:W-:Y:S01]  /*4ed0*/  IMAD.U32 R3, R3, 0x10000, RZ ;  /* 0x0001000003037824 */ /* 0x000fe200078e00ff */
[----:B------:R-:W-:Y:S01]  /*4ee0*/  SHF.L.U32 R20, R20, 0x10, RZ ;  /* 0x0000001014147819 */ /* 0x000fe200000006ff */
[----:B------:R-:W-:Y:S02]  /*4ef0*/  IMAD.U32 R21, R21, 0x10000, RZ ;  /* 0x0001000015157824 */ /* 0x000fe400078e00ff */
[----:B------:R-:W-:Y:S01]  /*4f00*/  IMAD.U32 R24, R24, 0x10000, RZ ;  /* 0x0001000018187824 */ /* 0x000fe200078e00ff */
[----:B------:R-:W-:-:S03]  /*4f10*/  SHF.L.U32 R25, R25, 0x10, RZ ;  /* 0x0000001019197819 */ /* 0x000fc600000006ff */
[----:B------:R-:W-:Y:S01]  /*4f20*/  FFMA.FTZ R17, R21, -UR17, R24 ;  /* 0x8000001115117c23 */ /* 0x000fe20008010018 */
[----:B------:R-:W-:Y:S02]  /*4f30*/  IMAD.U32 R21, RZ, RZ, UR22 ;  /* 0x00000016ff157e24 */ /* 0x000fe4000f8e00ff */
[----:B------:R-:W-:Y:S02]  /*4f40*/  IMAD.U32 R26, R26, 0x10000, RZ ;  /* 0x000100001a1a7824 */ /* 0x000fe400078e00ff */
[----:B------:R-:W-:Y:S01]  /*4f50*/  FFMA.FTZ R15, R3, -UR17, R20 ;  /* 0x80000011030f7c23 */ /* 0x000fe20008010014 */
[----:B------:R-:W-:Y:S02]  /*4f60*/  IMAD.U32 R22, R30, 0x10000, RZ ;  /* 0x000100001e167824 */ /* 0x000fe400078e00ff */
[----:B------:R-:W-:Y:S02]  /*4f70*/  IMAD.U32 R13, R10, 0x10000, RZ ;  /* 0x000100000a0d7824 */ /* 0x000fe400078e00ff */
[----:B------:R-:W-:-:S04]  /*4f80*/  IMAD.WIDE.U32 R10, R11, 0x2, R8 ;  /* 0x000000020b0a7825 */ /* 0x000fc800078e0008 */
[--C-:B------:R-:W-:Y:S01]  /*4f90*/  FFMA.FTZ R3, R25, -UR17, R26.reuse ;  /* 0x8000001119037c23 */ /* 0x100fe2000801001a */
[----:B------:R-:W-:Y:S01]  /*4fa0*/  FFMA.FTZ R22, R22, -UR17, R13 ;  /* 0x8000001116167c23 */ /* 0x000fe2000801000d */
[----:B------:R-:W-:Y:S01]  /*4fb0*/  PRMT R26, R12, 0x7610, R26 ;  /* 0x000076100c1a7816 */ /* 0x000fe2000000001a */
[----:B------:R-:W-:Y:S01]  /*4fc0*/  IMAD.U32 R20, R31, 0x10000, RZ ;  /* 0x000100001f147824 */ /* 0x000fe200078e00ff */
[----:B------:R-:W-:Y:S01]  /*4fd0*/  F2FP.BF16.F32.PACK_AB R23, RZ, R23 ;  /* 0x00000017ff17723e */ /* 0x000fe200000010ff */
[----:B------:R-:W-:Y:S01]  /*4fe0*/  IMAD.WIDE.U32 R12, R21, 0x2, R10 ;  /* 0x00000002150c7825 */ /* 0x000fe200078e000a */
[----:B------:R-:W-:Y:S02]  /*4ff0*/  SHF.L.U32 R29, R29, 0x10, RZ ;  /* 0x000000101d1d7819 */ /* 0x000fe400000006ff */
[----:B------:R-:W-:-:S03]  /*5000*/  PRMT R28, R23, 0x7610, R28 ;  /* 0x00007610171c7816 */ /* 0x000fc6000000001c */
[----:B------:R-:W-:Y:S01]  /*5010*/  FFMA.FTZ R23, R29, -UR17, R20 ;  /* 0x800000111d177c23 */ /* 0x000fe20008010014 */
[----:B------:R-:W-:Y:S01]  /*5020*/  IMAD.WIDE.U32 R20, R21, 0x2, R12 ;  /* 0x0000000215147825 */ /* 0x000fe200078e000c */
[----:B------:R-:W-:Y:S02]  /*5030*/  F2FP.BF16.F32.PACK_AB R15, RZ, R15 ;  /* 0x0000000fff0f723e */ /* 0x000fe400000010ff */
[----:B------:R-:W-:Y:S01]  /*5040*/  MOV R27, UR22 ;  /* 0x00000016001b7c02 */ /* 0x000fe20008000f00 */
[----:B------:R-:W-:Y:S01]  /*5050*/  IMAD.U32 R25, R16, 0x10000, RZ ;  /* 0x0001000010197824 */ /* 0x000fe200078e00ff */
[----:B------:R-:W-:Y:S01]  /*5060*/  PRMT R16, R15, 0x7610, R16 ;  /* 0x000076100f107816 */ /* 0x000fe20000000010 */
[----:B------:R-:W-:Y:S01]  /*5070*/  IMAD.U32 R24, R14, 0x10000, RZ ;  /* 0x000100000e187824 */ /* 0x000fe200078e00ff */
[----:B------:R0:W-:Y:S01]  /*5080*/  STG.E.U16 desc[UR18][R6.64], R26 ;  /* 0x0000001a06007986 */ /* 0x0001e2000c101512 */
[----:B------:R-:W-:Y:S01]  /*5090*/  IMAD.WIDE.U32 R14, R27, 0x2, R20 ;  /* 0x000000021b0e7825 */ /* 0x000fe200078e0014 */
[----:B------:R-:W-:-:S03]  /*50a0*/  F2FP.BF16.F32.PACK_AB R3, RZ, R3 ;  /* 0x00000003ff03723e */ /* 0x000fc600000010ff */
[----:B------:R-:W-:Y:S01]  /*50b0*/  FFMA.FTZ R24, R24, -UR17, R25 ;  /* 0x8000001118187c23 */ /* 0x000fe20008010019 */
[----:B------:R1:W-:Y:S01]  /*50c0*/  STG.E.U16 desc[UR18][R8.64], R28 ;  /* 0x0000001c08007986 */ /* 0x0003e2000c101512 */
[----:B------:R-:W-:Y:S02]  /*50d0*/  F2FP.BF16.F32.PACK_AB R17, RZ, R17 ;  /* 0x00000011ff11723e */ /* 0x000fe400000010ff */
[----:B0-----:R-:W-:Y:S01]  /*50e0*/  MOV R7, UR22 ;  /* 0x0000001600077c02 */ /* 0x001fe20008000f00 */
[----:B------:R0:W-:Y:S04]  /*50f0*/  STG.E.U16 desc[UR18][R10.64], R16 ;  /* 0x000000100a007986 */ /* 0x0001e8000c101512 */
[----:B------:R-:W-:Y:S01]  /*5100*/  IMAD.WIDE.U32 R6, R7, 0x2, R14 ;  /* 0x0000000207067825 */ /* 0x000fe200078e000e */
[----:B------:R-:W-:-:S03]  /*5110*/  F2FP.BF16.F32.PACK_AB R22, RZ, R22 ;  /* 0x00000016ff16723e */ /* 0x000fc600000010ff */
[----:B-1----:R-:W-:Y:S01]  /*5120*/  IMAD.U32 R9, RZ, RZ, UR22 ;  /* 0x00000016ff097e24 */ /* 0x002fe2000f8e00ff */
[----:B------:R-:W-:Y:S02]  /*5130*/  F2FP.BF16.F32.PACK_AB R23, RZ, R23 ;  /* 0x00000017ff17723e */ /* 0x000fe400000010ff */
[----:B0-----:R-:W-:Y:S01]  /*5140*/  PRMT R11, R3, 0x7610, R11 ;  /* 0x00007610030b7816 */ /* 0x001fe2000000000b */
[----:B------:R-:W-:Y:S01]  /*5150*/  IMAD.U32 R3, RZ, RZ, UR22 ;  /* 0x00000016ff037e24 */ /* 0x000fe2000f8e00ff */
[----:B------:R-:W-:Y:S01]  /*5160*/  F2FP.BF16.F32.PACK_AB R24, RZ, R24 ;  /* 0x00000018ff18723e */ /* 0x000fe200000010ff */
[----:B------:R-:W-:Y:S01]  /*5170*/  IMAD.WIDE.U32 R8, R9, 0x2, R6 ;  /* 0x0000000209087825 */ /* 0x000fe200078e0006 */
[----:B------:R0:W-:Y:S03]  /*5180*/  STG.E.U16 desc[UR18][R12.64], R17 ;  /* 0x000000110c007986 */ /* 0x0001e6000c101512 */
[----:B------:R-:W-:Y:S01]  /*5190*/  IMAD.WIDE.U32 R4, R3, 0x8, R4 ;  /* 0x0000000803047825 */ /* 0x000fe200078e0004 */
[----:B------:R0:W-:Y:S04]  /*51a0*/  STG.E.U16 desc[UR18][R20.64], R11 ;  /* 0x0000000b14007986 */ /* 0x0001e8000c101512 */
[----:B------:R0:W-:Y:S01]  /*51b0*/  STG.E.U16 desc[UR18][R14.64], R22 ;  /* 0x000000160e007986 */ /* 0x0001e2000c101512 */
[----:B------:R-:W-:-:S03]  /*51c0*/  ISETP.GE.U32.AND P0, PT, R4, UR5, PT ;  /* 0x0000000504007c0c */ /* 0x000fc6000bf06070 */
[----:B------:R0:W-:Y:S04]  /*51d0*/  STG.E.U16 desc[UR18][R6.64], R23 ;  /* 0x0000001706007986 */ /* 0x0001e8000c101512 */
[----:B------:R0:W-:Y:S01]  /*51e0*/  STG.E.U16 desc[UR18][R8.64], R24 ;  /* 0x0000001808007986 */ /* 0x0001e2000c101512 */
[----:B------:R-:W-:Y:S01]  /*51f0*/  ISETP.GE.AND.EX P0, PT, R5, UR12, PT, P0 ;  /* 0x0000000c05007c0c */ /* 0x000fe2000bf06300 */
[----:B------:R-:W-:-:S12]  /*5200*/  IMAD.WIDE.U32 R18, R3, 0x10, R18 ;  /* 0x0000001003127825 */ /* 0x000fd800078e0012 */
[----:B0-----:R-:W-:Y:S05]  /*5210*/  @!P0 BRA `(.L_x_5854) ;  /* 0xfffffff800408947 */ /* 0x001fea000383ffff */
.L_x_5853:
[----:B------:R-:W-:Y:S05]  /*5220*/  BSYNC.RECONVERGENT B0 ;  /* 0x0000000000007941 */ /* 0x000fea0003800200 */
.L_x_5852:
[----:B------:R-:W-:-:S04]  /*5230*/  ISETP.GE.U32.AND P0, PT, R4, UR14, PT ;  /* 0x0000000e04007c0c */ /* 0x000fc8000bf06070 */
[----:B------:R-:W-:-:S13]  /*5240*/  ISETP.GE.AND.EX P0, PT, R5, UR6, PT, P0 ;  /* 0x0000000605007c0c */ /* 0x000fda000bf06300 */
[----:B------:R-:W-:Y:S05]  /*5250*/  @P0 EXIT ;  /* 0x000000000000094d */ /* 0x000fea0003800000 */
[----:B------:R-:W-:Y:S01]  /*5260*/  IADD3 R8, P0, PT, R4, UR22, RZ ;  /* 0x0000001604087c10 */ /* 0x000fe2000ff1e0ff */
[----:B------:R-:W-:Y:S03]  /*5270*/  BSSY.RECONVERGENT B0, `(.L_x_5855) ;  /* 0x0000027000007945 */ /* 0x000fe60003800200 */
[----:B------:R-:W-:Y:S02]  /*5280*/  IADD3.X R10, PT, PT, RZ, R5, RZ, P0, !PT ;  /* 0x00000005ff0a7210 */ /* 0x000fe400007fe4ff */
[C---:B------:R-:W-:Y:S02]  /*5290*/  ISETP.GT.U32.AND P1, PT, R8.reuse, UR14, PT ;  /* 0x0000000e08007c0c */ /* 0x040fe4000bf24070 */
[----:B------:R-:W-:Y:S02]  /*52a0*/  ISETP.GE.U32.AND P0, PT, R8, UR14, PT ;  /* 0x0000000e08007c0c */ /* 0x000fe4000bf06070 */
[----:B------:R-:W-:-:S02]  /*52b0*/  ISETP.GT.U32.AND.EX P1, PT, R10, UR6, PT, P1 ;  /* 0x000000060a007c0c */ /* 0x000fc4000bf24110 */
[----:B------:R-:W-:Y:S02]  /*52c0*/  ISETP.GE.U32.AND.EX P0, PT, R10, UR6, PT, P0 ;  /* 0x000000060a007c0c */ /* 0x000fe4000bf06100 */
[----:B------:R-:W-:Y:S02]  /*52d0*/  SEL R6, R8, UR14, P1 ;  /* 0x0000000e08067c07 */ /* 0x000fe40008800000 */
[----:B------:R-:W-:Y:S02]  /*52e0*/  SEL R3, RZ, 0x1, P0 ;  /* 0x00000001ff037807 */ /* 0x000fe40000000000 */
[----:B------:R-:W-:Y:S02]  /*52f0*/  SEL R7, R10, UR6, P1 ;  /* 0x000000060a077c07 */ /* 0x000fe40008800000 */
[----:B------:R-:W-:-:S04]  /*5300*/  IADD3 R8, P0, P1, R6, -R8, -R3 ;  /* 0x8000000806087210 */ /* 0x000fc8000791e803 */
[----:B------:R-:W-:-:S04]  /*5310*/  IADD3.X R9, PT, PT, R7, -0x1, ~R10, P0, P1 ;  /* 0xffffffff07097810 */ /* 0x000fc800007e2c0a */
[----:B------:R-:W-:-:S13]  /*5320*/  ISETP.NE.U32.AND P0, PT, R9, RZ, PT ;  /* 0x000000ff0900720c */ /* 0x000fda0003f05070 */
[----:B------:R-:W-:Y:S05]  /*5330*/  @P0 BRA `(.L_x_5856) ;  /* 0x0000000000500947 */ /* 0x000fea0003800000 */
[----:B------:R-:W0:Y:S01]  /*5340*/  I2F.U32.RP R9, UR22 ;  /* 0x0000001600097d06 */ /* 0x000e220008209000 */
[----:B------:R-:W-:Y:S02]  /*5350*/  MOV R6, RZ ;  /* 0x000000ff00067202 */ /* 0x000fe40000000f00 */
[----:B------:R-:W-:-:S05]  /*5360*/  ISETP.NE.U32.AND P2, PT, RZ, UR22, PT ;  /* 0x00000016ff007c0c */ /* 0x000fca000bf45070 */
[----:B0-----:R-:W0:Y:S02]  /*5370*/  MUFU.RCP R9, R9 ;  /* 0x0000000900097308 */ /* 0x001e240000001000 */
[----:B0-----:R-:W-:-:S06]  /*5380*/  VIADD R10, R9, 0xffffffe ;  /* 0x0ffffffe090a7836 */ /* 0x001fcc0000000000 */
[----:B------:R-:W0:Y:S02]  /*5390*/  F2I.FTZ.U32.TRUNC.NTZ R7, R10 ;  /* 0x0000000a00077305 */ /* 0x000e24000021f000 */
[----:B0-----:R-:W-:-:S04]  /*53a0*/  IMAD.MOV R11, RZ, RZ, -R7 ;  /* 0x000000ffff0b7224 */ /* 0x001fc800078e0a07 */
        /* <DEDUP_REMOVED lines=13> */
.L_x_5856:
[----:B------:R-:W-:Y:S01]  /*5480*/  MOV R10, R8 ;  /* 0x00000008000a7202 */ /* 0x000fe20000000f00 */
[----:B------:R-:W-:Y:S01]  /*5490*/  IMAD.U32 R8, RZ, RZ, UR22 ;  /* 0x00000016ff087e24 */ /* 0x000fe2000f8e00ff */
[----:B------:R-:W-:-:S07]  /*54a0*/  MOV R12, 0x54c0 ;  /* 0x000054c0000c7802 */ /* 0x000fce0000000f00 */
[----:B--2---:R-:W-:Y:S05]  /*54b0*/  CALL.REL.NOINC `($__internal_26_$__cuda_sm20_div_u64) ;  /* 0x0000000800687944 */ /* 0x004fea0003c00000 */
[----:B------:R-:W-:Y:S01]  /*54c0*/  IMAD.MOV.U32 R6, RZ, RZ, R10 ;  /* 0x000000ffff067224 */ /* 0x000fe200078e000a */
[----:B------:R-:W-:-:S07]  /*54d0*/  MOV R7, R17 ;  /* 0x0000001100077202 */ /* 0x000fce0000000f00 */
.L_x_5857:
[----:B------:R-:W-:Y:S05]  /*54e0*/  BSYNC.RECONVERGENT B0 ;  /* 0x0000000000007941 */ /* 0x000fea0003800200 */
.L_x_5855:
[----:B------:R-:W-:Y:S01]  /*54f0*/  IADD3 R3, P0, PT, R6, R3, RZ ;  /* 0x0000000306037210 */ /* 0x000fe20007f1e0ff */
[----:B------:R-:W0:Y:S01]  /*5500*/  LDCU.64 UR4, c[0x0][0x390] ;  /* 0x00007200ff0477ac */ /* 0x000e220008000a00 */
[----:B------:R-:W-:Y:S02]  /*5510*/  BSSY.RECONVERGENT B0, `(.L_x_5858) ;  /* 0x0000028000007945 */ /* 0x000fe40003800200 */
[C---:B------:R-:W-:Y:S01]  /*5520*/  LOP3.LUT R8, R3.reuse, 0x3, RZ, 0xc0, !PT ;  /* 0x0000000303087812 */ /* 0x040fe200078ec0ff */
[----:B------:R-:W-:Y:S01]  /*5530*/  IMAD.X R6, RZ, RZ, R7, P0 ;  /* 0x000000ffff067224 */ /* 0x000fe200000e0607 */
[----:B------:R-:W-:Y:S01]  /*5540*/  ISETP.GE.U32.AND P0, PT, R3, 0x3, PT ;  /* 0x000000030300780c */ /* 0x000fe20003f06070 */
[----:B------:R-:W1:Y:S01]  /*5550*/  LDCU.128 UR8, c[0x0][0x380] ;  /* 0x00007000ff0877ac */ /* 0x000e620008000c00 */
[----:B------:R-:W-:Y:S02]  /*5560*/  ISETP.NE.U32.AND P1, PT, R8, 0x3, PT ;  /* 0x000000030800780c */ /* 0x000fe40003f25070 */
[----:B------:R-:W-:-:S02]  /*5570*/  ISETP.GE.U32.AND.EX P0, PT, R6, RZ, PT, P0 ;  /* 0x000000ff0600720c */ /* 0x000fc40003f06100 */
[----:B------:R-:W-:-:S13]  /*5580*/  ISETP.NE.AND.EX P1, PT, RZ, RZ, PT, P1 ;  /* 0x000000ffff00720c */ /* 0x000fda0003f25310 */
[----:B01----:R-:W-:Y:S05]  /*5590*/  @!P1 BRA `(.L_x_5859) ;  /* 0x00000000007c9947 */ /* 0x003fea0003800000 */
[----:B------:R-:W-:Y:S02]  /*55a0*/  VIADD R15, R3, 0x1 ;  /* 0x00000001030f7836 */ /* 0x000fe40000000000 */
[----:B------:R-:W-:Y:S01]  /*55b0*/  HFMA2 R17, -RZ, RZ, 0, 0 ;  /* 0x00000000ff117431 */ /* 0x000fe200000001ff */
[C---:B------:R-:W-:Y:S02]  /*55c0*/  LEA R12, P1, R4.reuse, R0, 0x1 ;  /* 0x00000000040c7211 */ /* 0x040fe400078208ff */
[----:B------:R-:W-:Y:S02]  /*55d0*/  LOP3.LUT R15, R15, 0x3, RZ, 0xc0, !PT ;  /* 0x000000030f0f7812 */ /* 0x000fe400078ec0ff */
[----:B------:R-:W-:-:S03]  /*55e0*/  LEA.HI.X R13, R4, R2, R5, 0x1, P1 ;  /* 0x00000002040d7211 */ /* 0x000fc600008f0c05 */
[----:B------:R-:W-:-:S04]  /*55f0*/  IMAD.WIDE.U32 R6, R15, UR22, R4 ;  /* 0x000000160f067c25 */ /* 0x000fc8000f8e0004 */
[----:B------:R-:W-:Y:S02]  /*5600*/  IMAD R5, R17, UR22, R7 ;  /* 0x0000001611057c24 */ /* 0x000fe4000f8e0207 */
[----:B------:R-:W-:-:S07]  /*5610*/  IMAD.MOV.U32 R4, RZ, RZ, R6 ;  /* 0x000000ffff047224 */ /* 0x000fce00078e0006 */
.L_x_5860:
[C---:B------:R-:W-:Y:S02]  /*5620*/  IADD3 R8, P2, PT, R12.reuse, UR10, RZ ;  /* 0x0000000a0c087c10 */ /* 0x040fe4000ff5e0ff */
[----:B------:R-:W-:Y:S02]  /*5630*/  IADD3 R6, P1, PT, R12, UR4, RZ ;  /* 0x000000040c067c10 */ /* 0x000fe4000ff3e0ff */
[C---:B------:R-:W-:Y:S02]  /*5640*/  IADD3.X R9, PT, PT, R13.reuse, UR11, RZ, P2, !PT ;  /* 0x0000000b0d097c10 */ /* 0x040fe400097fe4ff */
[----:B------:R-:W-:-:S03]  /*5650*/  IADD3.X R7, PT, PT, R13, UR5, RZ, P1, !PT ;  /* 0x000000050d077c10 */ /* 0x000fc60008ffe4ff */
[----:B------:R-:W3:Y:S04]  /*5660*/  LDG.E.U16 R8, desc[UR18][R8.64] ;  /* 0x0000001208087981 */ /* 0x000ee8000c1e1500 */
[----:B------:R-:W4:Y:S01]  /*5670*/  LDG.E.U16 R6, desc[UR18][R6.64] ;  /* 0x0000001206067981 */ /* 0x000f22000c1e1500 */
[----:B---3--:R-:W-:Y:S01]  /*5680*/  SHF.L.U32 R3, R8, 0x10, RZ ;  /* 0x0000001008037819 */ /* 0x008fe200000006ff */
[----:B----4-:R-:W-:-:S04]  /*5690*/  IMAD.U32 R10, R6, 0x10000, RZ ;  /* 0x00010000060a7824 */ /* 0x010fc800078e00ff */
[----:B------:R-:W-:Y:S01]  /*56a0*/  FFMA.FTZ R3, R3, -UR17, R10 ;  /* 0x8000001103037c23 */ /* 0x000fe2000801000a */
[----:B------:R-:W-:-:S04]  /*56b0*/  IADD3 R10, P1, PT, R12, UR8, RZ ;  /* 0x000000080c0a7c10 */ /* 0x000fc8000ff3e0ff */
[----:B------:R-:W-:Y:S02]  /*56c0*/  F2FP.BF16.F32.PACK_AB R3, RZ, R3 ;  /* 0x00000003ff03723e */ /* 0x000fe400000010ff */
[----:B------:R-:W-:Y:S02]  /*56d0*/  IADD3.X R11, PT, PT, R13, UR9, RZ, P1, !PT ;  /* 0x000000090d0b7c10 */ /* 0x000fe40008ffe4ff */
[----:B------:R-:W-:Y:S02]  /*56e0*/  PRMT R7, R3, 0x7610, R7 ;  /* 0x0000761003077816 */ /* 0x000fe40000000007 */
[----:B------:R-:W-:-:S03]  /*56f0*/  IADD3 R15, P1, PT, R15, -0x1, RZ ;  /* 0xffffffff0f0f7810 */ /* 0x000fc60007f3e0ff */
[----:B------:R0:W-:Y:S01]  /*5700*/  STG.E.U16 desc[UR18][R10.64], R7 ;  /* 0x000000070a007986 */ /* 0x0001e2000c101512 */
[----:B------:R-:W-:Y:S02]  /*5710*/  IADD3.X R17, PT, PT, R17, -0x1, RZ, P1, !PT ;  /* 0xffffffff11117810 */ /* 0x000fe40000ffe4ff */
[----:B------:R-:W-:-:S04]  /*5720*/  ISETP.NE.U32.AND P1, PT, R15, RZ, PT ;  /* 0x000000ff0f00720c */ /* 0x000fc80003f25070 */
[----:B------:R-:W-:Y:S01]  /*5730*/  ISETP.NE.AND.EX P1, PT, R17, RZ, PT, P1 ;  /* 0x000000ff1100720c */ /* 0x000fe20003f25310 */
[----:B------:R-:W-:Y:S02]  /*5740*/  IMAD.U32 R3, RZ, RZ, UR22 ;  /* 0x00000016ff037e24 */ /* 0x000fe4000f8e00ff */
[----:B------:R-:W-:-:S03]  /*5750*/  IMAD.U32 R6, RZ, RZ, UR22 ;  /* 0x00000016ff067e24 */ /* 0x000fc6000f8e00ff */
[----:B------:R-:W-:-:S04]  /*5760*/  LEA R12, P2, R3, R12, 0x1 ;  /* 0x0000000c030c7211 */ /* 0x000fc800078408ff */
[----:B------:R-:W-:-:S03]  /*5770*/  LEA.HI.X R13, R6, R13, RZ, 0x1, P2 ;  /* 0x0000000d060d7211 */ /* 0x000fc600010f0cff */
[----:B0-----:R-:W-:Y:S06]  /*5780*/  @P1 BRA `(.L_x_5860) ;  /* 0xfffffffc00a41947 */ /* 0x001fec000383ffff */
.L_x_5859:
[----:B------:R-:W-:Y:S05]  /*5790*/  BSYNC.RECONVERGENT B0 ;  /* 0x0000000000007941 */ /* 0x000fea0003800200 */
.L_x_5858:
[----:B------:R-:W-:Y:S05]  /*57a0*/  @!P0 EXIT ;  /* 0x000000000000894d */ /* 0x000fea0003800000 */
[----:B------:R-:W0:Y:S01]  /*57b0*/  LDCU.128 UR8, c[0x0][0x380] ;  /* 0x00007000ff0877ac */ /* 0x000e220008000c00 */
[C---:B------:R-:W-:Y:S01]  /*57c0*/  SHF.L.U64.HI R29, R4.reuse, 0x1, R5 ;  /* 0x00000001041d7819 */ /* 0x040fe20000010205 */
[----:B------:R-:W-:Y:S01]  /*57d0*/  IMAD.U32 R7, RZ, RZ, UR22 ;  /* 0x00000016ff077e24 */ /* 0x000fe2000f8e00ff */
[----:B------:R-:W-:Y:S01]  /*57e0*/  SHF.L.U32 R28, R4, 0x1, RZ ;  /* 0x00000001041c7819 */ /* 0x000fe200000006ff */
[----:B------:R-:W1:Y:S01]  /*57f0*/  LDCU.64 UR12, c[0x0][0x390] ;  /* 0x00007200ff0c77ac */ /* 0x000e620008000a00 */
[----:B------:R-:W-:Y:S01]  /*5800*/  MOV R35, UR22 ;  /* 0x0000001600237c02 */ /* 0x000fe20008000f00 */
[----:B------:R-:W-:Y:S02]  /*5810*/  IMAD.U32 R3, RZ, RZ, UR22 ;  /* 0x00000016ff037e24 */ /* 0x000fe4000f8e00ff */
[----:B------:R-:W-:Y:S01]  /*5820*/  IMAD.WIDE.U32 R6, R7, 0x6, R28 ;  /* 0x0000000607067825 */ /* 0x000fe200078e001c */
[----:B------:R-:W-:Y:S01]  /*5830*/  UMOV UR4, URZ ;  /* 0x000000ff00047c82 */ /* 0x000fe20008000000 */
[----:B------:R-:W-:-:S02]  /*5840*/  LEA R35, P2, R35, R28, 0x1 ;  /* 0x0000001c23237211 */ /* 0x000fc400078408ff */
[----:B------:R-:W-:Y:S02]  /*5850*/  IMAD.U32 R13, RZ, RZ, UR22 ;  /* 0x00000016ff0d7e24 */ /* 0x000fe4000f8e00ff */
[----:B------:R-:W-:Y:S01]  /*5860*/  VIADD R34, R7, UR4 ;  /* 0x0000000407227c36 */ /* 0x000fe20008000000 */
[----:B------:R-:W-:Y:S01]  /*5870*/  LEA.HI.X R26, R3, R29, RZ, 0x1, P2 ;  /* 0x0000001d031a7211 */ /* 0x000fe200010f0cff */
[----:B------:R-:W-:Y:S01]  /*5880*/  IMAD.SHL.U32 R13, R13, 0x4, RZ ;  /* 0x000000040d0d7824 */ /* 0x000fe200078e00ff */
[----:B------:R-:W3:Y:S01]  /*5890*/  LDCU UR4, c[0x0][0x398] ;  /* 0x00007300ff0477ac */ /* 0x000ee20008000800 */
[C---:B0-----:R-:W-:Y:S02]  /*58a0*/  IADD3 R7, P4, PT, R6.reuse, UR8, RZ ;  /* 0x0000000806077c10 */ /* 0x041fe4000ff9e0ff */
[C---:B------:R-:W-:Y:S02]  /*58b0*/  IADD3 R9, P0, PT, R6.reuse, UR10, RZ ;  /* 0x0000000a06097c10 */ /* 0x040fe4000ff1e0ff */
[----:B-1----:R-:W-:-:S02]  /*58c0*/  IADD3 R11, P1, PT, R6, UR12, RZ ;  /* 0x0000000c060b7c10 */ /* 0x002fc4000ff3e0ff */
[----:B------:R-:W-:Y:S02]  /*58d0*/  MOV R6, UR22 ;  /* 0x0000001600067c02 */ /* 0x000fe40008000f00 */
[----:B------:R-:W-:Y:S02]  /*58e0*/  IADD3 R15, P3, PT, R35, UR8, RZ ;  /* 0x00000008230f7c10 */ /* 0x000fe4000ff7e0ff */
[----:B------:R-:W-:Y:S02]  /*58f0*/  SHF.R.U32.HI R6, RZ, 0x1e, R6 ;  /* 0x0000001eff067819 */ /* 0x000fe40000011606 */
[----:B------:R-:W-:Y:S02]  /*5900*/  IADD3 R18, P6, PT, R13, R28, RZ ;  /* 0x0000001c0d127210 */ /* 0x000fe40007fde0ff */
[----:B------:R-:W-:Y:S02]  /*5910*/  IADD3.X R21, PT, PT, R26, UR9, RZ, P3, !PT ;  /* 0x000000091a157c10 */ /* 0x000fe40009ffe4ff */
[----:B------:R-:W-:Y:S01]  /*5920*/  IADD3 R17, P5, PT, R28, UR8, RZ ;  /* 0x000000081c117c10 */ /* 0x000fe2000ffbe0ff */
[----:B------:R-:W-:Y:S01]  /*5930*/  IMAD.X R3, R6, 0x1, R29, P6 ;  /* 0x0000000106037824 */ /* 0x000fe200030e061d */
[----:B--2---:R-:W-:-:S02]  /*5940*/  IADD3 R23, P3, PT, R28, UR10, RZ ;  /* 0x0000000a1c177c10 */ /* 0x004fc4000ff7e0ff */
[----:B------:R-:W-:Y:S02]  /*5950*/  IADD3 R19, P2, PT, R35, UR10, RZ ;  /* 0x0000000a23137c10 */ /* 0x000fe4000ff5e0ff */
[C---:B------:R-:W-:Y:S02]  /*5960*/  IADD3.X R37, PT, PT, R29.reuse, UR9, RZ, P5, !PT ;  /* 0x000000091d257c10 */ /* 0x040fe4000affe4ff */
[----:B------:R-:W-:Y:S02]  /*5970*/  IADD3.X R10, PT, PT, R29, UR11, RZ, P3, !PT ;  /* 0x0000000b1d0a7c10 */ /* 0x000fe40009ffe4ff */
[----:B------:R-:W-:Y:S02]  /*5980*/  IADD3.X R25, PT, PT, R26, UR11, RZ, P2, !PT ;  /* 0x0000000b1a197c10 */ /* 0x000fe400097fe4ff */
[----:B------:R-:W-:Y:S02]  /*5990*/  IADD3 R8, P5, PT, R18, UR8, RZ ;  /* 0x0000000812087c10 */ /* 0x000fe4000ffbe0ff */
[----:B------:R-:W-:-:S02]  /*59a0*/  IADD3.X R12, PT, PT, R34, UR9, RZ, P4, !PT ;  /* 0x00000009220c7c10 */ /* 0x000fc4000a7fe4ff */
[----:B------:R-:W-:Y:S02]  /*59b0*/  IADD3 R14, P3, PT, R18, UR10, RZ ;  /* 0x0000000a120e7c10 */ /* 0x000fe4000ff7e0ff */
[----:B------:R-:W-:Y:S02]  /*59c0*/  IADD3 R27, P2, PT, R28, UR12, RZ ;  /* 0x0000000c1c1b7c10 */ /* 0x000fe4000ff5e0ff */
[----:B------:R-:W-:Y:S02]  /*59d0*/  IADD3 R35, P6, PT, R35, UR12, RZ ;  /* 0x0000000c23237c10 */ /* 0x000fe4000ffde0ff */
[----:B------:R-:W-:Y:S02]  /*59e0*/  IADD3 R18, P4, PT, R18, UR12, RZ ;  /* 0x0000000c12127c10 */ /* 0x000fe4000ff9e0ff */
[----:B------:R-:W-:Y:S02]  /*59f0*/  IADD3.X R16, PT, PT, R3, UR9, RZ, P5, !PT ;  /* 0x0000000903107c10 */ /* 0x000fe4000affe4ff */
[----:B------:R-:W-:-:S02]  /*5a00*/  IADD3.X R20, PT, PT, R34, UR11, RZ, P0, !PT ;  /* 0x0000000b22147c10 */ /* 0x000fc400087fe4ff */
[----:B------:R-:W-:Y:S02]  /*5a10*/  IADD3.X R22, PT, PT, R3, UR11, RZ, P3, !PT ;  /* 0x0000000b03167c10 */ /* 0x000fe40009ffe4ff */
[----:B------:R-:W-:Y:S02]  /*5a20*/  IADD3.X R24, PT, PT, R29, UR13, RZ, P2, !PT ;  /* 0x0000000d1d187c10 */ /* 0x000fe400097fe4ff */
[----:B------:R-:W-:Y:S02]  /*5a30*/  IADD3.X R26, PT, PT, R26, UR13, RZ, P6, !PT ;  /* 0x0000000d1a1a7c10 */ /* 0x000fe4000b7fe4ff */
[----:B------:R-:W-:Y:S02]  /*5a40*/  IADD3.X R34, PT, PT, R34, UR13, RZ, P1, !PT ;  /* 0x0000000d22227c10 */ /* 0x000fe40008ffe4ff */
[----:B---3--:R-:W-:-:S07]  /*5a50*/  IADD3.X R3, PT, PT, R3, UR13, RZ, P4, !PT ;  /* 0x0000000d03037c10 */ /* 0x008fce000a7fe4ff */
.L_x_5861:
[----:B------:R-:W-:-:S04]  /*5a60*/  IADD3 R28, P0, PT, R0, R27, RZ ;  /* 0x0000001b001c7210 */ /* 0x000fc80007f1e0ff */
[----:B------:R-:W-:Y:S02]  /*5a70*/  IADD3.X R29, PT, PT, R2, R24, RZ, P0, !PT ;  /* 0x00000018021d7210 */ /* 0x000fe400007fe4ff */
[----:B------:R-:W-:-:S03]  /*5a80*/  IADD3 R30, P0, PT, R0, R23, RZ ;  /* 0x00000017001e7210 */ /* 0x000fc60007f1e0ff */
[----:B------:R-:W2:Y:S02]  /*5a90*/  LDG.E.U16 R28, desc[UR18][R28.64] ;  /* 0x000000121c1c7981 */ /* 0x000ea4000c1e1500 */
[----:B------:R-:W-:-:S05]  /*5aa0*/  IMAD.X R31, R2, 0x1, R10, P0 ;  /* 0x00000001021f7824 */ /* 0x000fca00000e060a */
[----:B------:R-:W3:Y:S01]  /*5ab0*/  LDG.E.U16 R30, desc[UR18][R30.64] ;  /* 0x000000121e1e7981 */ /* 0x000ee2000c1e1500 */
[----:B0-2---:R-:W-:Y:S01]  /*5ac0*/  IMAD.U32 R33, R28, 0x10000, RZ ;  /* 0x000100001c217824 */ /* 0x005fe200078e00ff */
[----:B---3--:R-:W-:-:S05]  /*5ad0*/  SHF.L.U32 R32, R30, 0x10, RZ ;  /* 0x000000101e207819 */ /* 0x008fca00000006ff */
[----:B------:R-:W-:-:S05]  /*5ae0*/  FFMA.FTZ R32, R32, -UR17, R33 ;  /* 0x8000001120207c23 */ /* 0x000fca0008010021 */
[----:B------:R-:W-:Y:S02]  /*5af0*/  F2FP.BF16.F32.PACK_AB R29, RZ, R32 ;  /* 0x00000020ff1d723e */ /* 0x000fe400000010ff */
[----:B------:R-:W-:Y:S02]  /*5b00*/  IADD3 R32, P0, PT, R0, R17, RZ ;  /* 0x0000001100207210 */ /* 0x000fe40007f1e0ff */
[----:B------:R-:W-:-:S03]  /*5b10*/  PRMT R31, R29, 0x7610, R31 ;  /* 0x000076101d1f7816 */ /* 0x000fc6000000001f */
[----:B------:R-:W-:Y:S01]  /*5b20*/  IMAD.X R33, R2, 0x1, R37, P0 ;  /* 0x0000000102217824 */ /* 0x000fe200000e0625 */
[----:B------:R-:W-:-:S04]  /*5b30*/  IADD3 R28, P0, PT, R0, R35, RZ ;  /* 0x00000023001c7210 */ /* 0x000fc80007f1e0ff */
[----:B------:R0:W-:Y:S01]  /*5b40*/  STG.E.U16 desc[UR18][R32.64], R31 ;  /* 0x0000001f20007986 */ /* 0x0001e2000c101512 */
[----:B------:R-:W-:Y:S01]  /*5b50*/  IMAD.X R29, R2, 0x1, R26, P0 ;  /* 0x00000001021d7824 */ /* 0x000fe200000e061a */
[----:B------:R-:W-:-:S04]  /*5b60*/  IADD3 R30, P0, PT, R0, R19, RZ ;  /* 0x00000013001e7210 */ /* 0x000fc80007f1e0ff */
[----:B------:R-:W2:Y:S01]  /*5b70*/  LDG.E.U16 R28, desc[UR18][R28.64] ;  /* 0x000000121c1c7981 */ /* 0x000ea2000c1e1500 */
[----:B0-----:R-:W-:-:S05]  /*5b80*/  IADD3.X R31, PT, PT, R2, R25, RZ, P0, !PT ;  /* 0x00000019021f7210 */ /* 0x001fca00007fe4ff */
[----:B------:R-:W3:Y:S01]  /*5b90*/  LDG.E.U16 R30, desc[UR18][R30.64] ;  /* 0x000000121e1e7981 */ /* 0x000ee2000c1e1500 */
[----:B------:R-:W-:-:S04]  /*5ba0*/  IADD3 R32, P0, PT, R0, R15, RZ ;  /* 0x0000000f00207210 */ /* 0x000fc80007f1e0ff */
[----:B------:R-:W-:Y:S01]  /*5bb0*/  IADD3.X R33, PT, PT, R2, R21, RZ, P0, !PT ;  /* 0x0000001502217210 */ /* 0x000fe200007fe4ff */
[----:B--2---:R-:W-:Y:S01]  /*5bc0*/  IMAD.U32 R29, R28, 0x10000, RZ ;  /* 0x000100001c1d7824 */ /* 0x004fe200078e00ff */
[----:B------:R-:W-:Y:S01]  /*5bd0*/  IADD3 R28, P0, PT, R0, R18, RZ ;  /* 0x00000012001c7210 */ /* 0x000fe20007f1e0ff */
[----:B---3--:R-:W-:-:S04]  /*5be0*/  IMAD.U32 R36, R30, 0x10000, RZ ;  /* 0x000100001e247824 */ /* 0x008fc800078e00ff */
[----:B------:R-:W-:Y:S01]  /*5bf0*/  FFMA.FTZ R36, R36, -UR17, R29 ;  /* 0x8000001124247c23 */ /* 0x000fe2000801001d */
[----:B------:R-:W-:-:S04]  /*5c00*/  IMAD.X R29, R2, 0x1, R3, P0 ;  /* 0x00000001021d7824 */ /* 0x000fc800000e0603 */
[----:B------:R-:W-:Y:S02]  /*5c10*/  F2FP.BF16.F32.PACK_AB R36, RZ, R36 ;  /* 0x00000024ff24723e */ /* 0x000fe400000010ff */
[----:B------:R-:W-:Y:S02]  /*5c20*/  IADD3 R30, P0, PT, R0, R14, RZ ;  /* 0x0000000e001e7210 */ /* 0x000fe40007f1e0ff */
[----:B------:R-:W-:-:S05]  /*5c30*/  PRMT R31, R36, 0x7610, R31 ;  /* 0x00007610241f7816 */ /* 0x000fca000000001f */
[----:B------:R0:W-:Y:S04]  /*5c40*/  STG.E.U16 desc[UR18][R32.64], R31 ;  /* 0x0000001f20007986 */ /* 0x0001e8000c101512 */
[----:B------:R-:W2:Y:S01]  /*5c50*/  LDG.E.U16 R28, desc[UR18][R28.64] ;  /* 0x000000121c1c7981 */ /* 0x000ea2000c1e1500 */
[----:B0-----:R-:W-:-:S05]  /*5c60*/  IMAD.X R31, R2, 0x1, R22, P0 ;  /* 0x00000001021f7824 */ /* 0x001fca00000e0616 */
[----:B------:R-:W3:Y:S01]  /*5c70*/  LDG.E.U16 R30, desc[UR18][R30.64] ;  /* 0x000000121e1e7981 */ /* 0x000ee2000c1e1500 */
[----:B------:R-:W-:-:S05]  /*5c80*/  IADD3 R32, P0, PT, R0, R8, RZ ;  /* 0x0000000800207210 */ /* 0x000fca0007f1e0ff */
[----:B------:R-:W-:Y:S01]  /*5c90*/  IMAD.X R33, R2, 0x1, R16, P0 ;  /* 0x0000000102217824 */ /* 0x000fe200000e0610 */
[----:B--2---:R-:W-:Y:S02]  /*5ca0*/  SHF.L.U32 R29, R28, 0x10, RZ ;  /* 0x000000101c1d7819 */ /* 0x004fe400000006ff */
[----:B------:R-:W-:Y:S01]  /*5cb0*/  IADD3 R28, P0, PT, R0, R11, RZ ;  /* 0x0000000b001c7210 */ /* 0x000fe20007f1e0ff */
[----:B---3--:R-:W-:-:S04]  /*5cc0*/  IMAD.U32 R36, R30, 0x10000, RZ ;  /* 0x000100001e247824 */ /* 0x008fc800078e00ff */
[----:B------:R-:W-:Y:S01]  /*5cd0*/  FFMA.FTZ R36, R36, -UR17, R29 ;  /* 0x8000001124247c23 */ /* 0x000fe2000801001d */
[----:B------:R-:W-:-:S04]  /*5ce0*/  IADD3.X R29, PT, PT, R2, R34, RZ, P0, !PT ;  /* 0x00000022021d7210 */ /* 0x000fc800007fe4ff */
        /* <DEDUP_REMOVED lines=9> */
[----:B------:R-:W-:-:S04]  /*5d80*/  IADD3 R4, P0, PT, R13, R4, RZ ;  /* 0x000000040d047210 */ /* 0x000fc80007f1e0ff */
[----:B------:R-:W-:Y:S02]  /*5d90*/  IADD3.X R5, PT, PT, R6, R5, RZ, P0, !PT ;  /* 0x0000000506057210 */ /* 0x000fe400007fe4ff */
[----:B------:R-:W-:-:S04]  /*5da0*/  ISETP.GE.U32.AND P0, PT, R4, UR4, PT ;  /* 0x0000000404007c0c */ /* 0x000fc8000bf06070 */
[----:B------:R-:W-:Y:S01]  /*5db0*/  ISETP.GE.AND.EX P0, PT, R5, UR6, PT, P0 ;  /* 0x0000000605007c0c */ /* 0x000fe2000bf06300 */
[----:B--2---:R-:W-:Y:S01]  /*5dc0*/  IMAD.U32 R29, R28, 0x10000, RZ ;  /* 0x000100001c1d7824 */ /* 0x004fe200078e00ff */
[----:B---3--:R-:W-:-:S05]  /*5dd0*/  SHF.L.U32 R36, R30, 0x10, RZ ;  /* 0x000000101e247819 */ /* 0x008fca00000006ff */
[----:B------:R-:W-:Y:S01]  /*5de0*/  FFMA.FTZ R36, R36, -UR17, R29 ;  /* 0x8000001124247c23 */ /* 0x000fe2000801001d */
[----:B------:R-:W-:-:S04]  /*5df0*/  IMAD.U32 R29, RZ, RZ, UR22 ;  /* 0x00000016ff1d7e24 */ /* 0x000fc8000f8e00ff */
[----:B------:R-:W-:Y:S02]  /*5e00*/  F2FP.BF16.F32.PACK_AB R36, RZ, R36 ;  /* 0x00000024ff24723e */ /* 0x000fe400000010ff */
[----:B------:R-:W-:-:S03]  /*5e10*/  LEA R0, P1, R29, R0, 0x3 ;  /* 0x000000001d007211 */ /* 0x000fc600078218ff */
[----:B------:R0:W-:Y:S01]  /*5e20*/  STG.E.U16 desc[UR18][R32.64], R36 ;  /* 0x0000002420007986 */ /* 0x0001e2000c101512 */
[----:B------:R-:W-:Y:S01]  /*5e30*/  LEA.HI.X R2, R29, R2, RZ, 0x3, P1 ;  /* 0x000000021d027211 */ /* 0x000fe200008f1cff */
[----:B------:R-:W-:Y:S08]  /*5e40*/  @!P0 BRA `(.L_x_5861) ;  /* 0xfffffffc00048947 */ /* 0x000ff0000383ffff */
[----:B------:R-:W-:Y:S05]  /*5e50*/  EXIT ;  /* 0x000000000000794d */ /* 0x000fea0003800000 */
        .weak           $__internal_26_$__cuda_sm20_div_u64
        .type           $__internal_26_$__cuda_sm20_div_u64,@function
        .size           $__internal_26_$__cuda_sm20_div_u64,($__internal_27_$__cuda_sm20_rem_u64 - $__internal_26_$__cuda_sm20_div_u64)
$__internal_26_$__cuda_sm20_div_u64:
[----:B------:R-:W-:Y:S02]  /*5e60*/  IMAD.MOV.U32 R22, RZ, RZ, R8 ;  /* 0x000000ffff167224 */ /* 0x000fe400078e0008 */
[----:B------:R-:W-:-:S04]  /*5e70*/  IMAD.U32 R23, RZ, RZ, UR4 ;  /* 0x00000004ff177e24 */ /* 0x000fc8000f8e00ff */
[----:B------:R-:W0:Y:S08]  /*5e80*/  I2F.U64.RP R22, R22 ;  /* 0x0000001600167312 */ /* 0x000e300000309000 */
[----:B0-----:R-:W0:Y:S02]  /*5e90*/  MUFU.RCP R17, R22 ;  /* 0x0000001600117308 */ /* 0x001e240000001000 */
[----:B0-----:R-:W-:-:S06]  /*5ea0*/  IADD3 R19, PT, PT, R17, 0x1ffffffe, RZ ;  /* 0x1ffffffe11137810 */ /* 0x001fcc0007ffe0ff */
        /* <DEDUP_REMOVED lines=8> */
[----:B------:R-:W-:-:S04]  /*5f30*/  IMAD.WIDE.U32 R20, P0, R18, R25, R20 ;  /* 0x0000001912147225 */ /* 0x000fc80007800014 */
[C---:B------:R-:W-:Y:S02]  /*5f40*/  IMAD R18, R19.reuse, R25, RZ ;  /* 0x0000001913127224 */ /* 0x040fe400078e02ff */
[----:B------:R-:W-:-:S04]  /*5f50*/  IMAD.HI.U32 R21, P1, R19, R17, R20 ;  /* 0x0000001113157227 */ /* 0x000fc80007820014 */
[----:B------:R-:W-:Y:S01]  /*5f60*/  IMAD.HI.U32 R25, R19, R25, RZ ;  /* 0x0000001913197227 */ /* 0x000fe200078e00ff */
[----:B------:R-:W-:-:S04]  /*5f70*/  IADD3 R21, P2, PT, R18, R21, RZ ;  /* 0x0000001512157210 */ /* 0x000fc80007f5e0ff */
[----:B------:R-:W-:Y:S01]  /*5f80*/  IADD3.X R17, PT, PT, R25, R19, RZ, P0, !PT ;  /* 0x0000001319117210 */ /* 0x000fe200007fe4ff */
        /* <DEDUP_REMOVED lines=10> */
[----:B------:R-:W-:Y:S02]  /*6030*/  HFMA2 R19, -RZ, RZ, 0, 0 ;  /* 0x00000000ff137431 */ /* 0x000fe400000001ff */
        /* <DEDUP_REMOVED lines=11> */
[----:B------:R-:W-:-:S04]  /*60f0*/  IMAD.WIDE.U32 R18, R17, R8, RZ ;  /* 0x0000000811127225 */ /* 0x000fc800078e00ff */
[----:B------:R-:W-:Y:S02]  /*6100*/  IMAD.X R21, RZ, RZ, R21, P1 ;  /* 0x000000ffff157224 */ /* 0x000fe400008e0615 */
[----:B------:R-:W-:Y:S01]  /*6110*/  IMAD R20, R17, UR4, R19 ;  /* 0x0000000411147c24 */ /* 0x000fe2000f8e0213 */
[----:B------:R-:W-:-:S03]  /*6120*/  IADD3 R19, P1, PT, -R18, R10, RZ ;  /* 0x0000000a12137210 */ /* 0x000fc60007f3e1ff */
[-C--:B------:R-:W-:Y:S01]  /*6130*/  IMAD R20, R21, R8.reuse, R20 ;  /* 0x0000000815147224 */ /* 0x080fe200078e0214 */
[----:B------:R-:W-:-:S04]  /*6140*/  ISETP.GE.U32.AND P0, PT, R19, R8, PT ;  /* 0x000000081300720c */ /* 0x000fc80003f06070 */
[----:B------:R-:W-:Y:S02]  /*6150*/  IADD3.X R9, PT, PT, ~R20, R9, RZ, P1, !PT ;  /* 0x0000000914097210 */ /* 0x000fe40000ffe5ff */
[----:B------:R-:W-:Y:S02]  /*6160*/  IADD3 R20, P2, PT, R17, 0x1, RZ ;  /* 0x0000000111147810 */ /* 0x000fe40007f5e0ff */
[----:B------:R-:W-:Y:S02]  /*6170*/  IADD3 R22, P1, PT, -R8, R19, RZ ;  /* 0x0000001308167210 */ /* 0x000fe40007f3e1ff */
[C---:B------:R-:W-:Y:S01]  /*6180*/  ISETP.GE.U32.AND.EX P0, PT, R9.reuse, UR4, PT, P0 ;  /* 0x0000000409007c0c */ /* 0x040fe2000bf06100 */
[----:B------:R-:W-:Y:S01]  /*6190*/  IMAD.X R18, RZ, RZ, R21, P2 ;  /* 0x000000ffff127224 */ /* 0x000fe200010e0615 */
[----:B------:R-:W-:Y:S02]  /*61a0*/  IADD3.X R10, PT, PT, R9, ~UR4, RZ, P1, !PT ;  /* 0x80000004090a7c10 */ /* 0x000fe40008ffe4ff */
[----:B------:R-:W-:-:S02]  /*61b0*/  SEL R17, R20, R17, P0 ;  /* 0x0000001114117207 */ /* 0x000fc40000000000 */
[----:B------:R-:W-:Y:S02]  /*61c0*/  SEL R19, R22, R19, P0 ;  /* 0x0000001316137207 */ /* 0x000fe40000000000 */
[----:B------:R-:W-:Y:S02]  /*61d0*/  SEL R9, R10, R9, P0 ;  /* 0x000000090a097207 */ /* 0x000fe40000000000 */
[----:B------:R-:W-:Y:S02]  /*61e0*/  SEL R21, R18, R21, P0 ;  /* 0x0000001512157207 */ /* 0x000fe40000000000 */
[----:B------:R-:W-:Y:S02]  /*61f0*/  IADD3 R10, P2, PT, R17, 0x1, RZ ;  /* 0x00000001110a7810 */ /* 0x000fe40007f5e0ff */
[----:B------:R-:W-:Y:S02]  /*6200*/  ISETP.GE.U32.AND P0, PT, R19, R8, PT ;  /* 0x000000081300720c */ /* 0x000fe40003f06070 */
[----:B------:R-:W-:Y:S01]  /*6210*/  ISETP.NE.U32.AND P1, PT, R8, RZ, PT ;  /* 0x000000ff0800720c */ /* 0x000fe20003f25070 */
[----:B------:R-:W-:Y:S01]  /*6220*/  IMAD.X R8, RZ, RZ, R21, P2 ;  /* 0x000000ffff087224 */ /* 0x000fe200010e0615 */
[----:B------:R-:W-:Y:S01]  /*6230*/  ISETP.GE.U32.AND.EX P0, PT, R9, UR4, PT, P0 ;  /* 0x0000000409007c0c */ /* 0x000fe2000bf06100 */
[----:B------:R-:W-:Y:S01]  /*6240*/  IMAD.MOV.U32 R9, RZ, RZ, 0x0 ;  /* 0x00000000ff097424 */ /* 0x000fe200078e00ff */
[----:B------:R-:W-:-:S02]  /*6250*/  ISETP.NE.AND.EX P1, PT, RZ, UR4, PT, P1 ;  /* 0x00000004ff007c0c */ /* 0x000fc4000bf25310 */
[----:B------:R-:W-:Y:S02]  /*6260*/  SEL R10, R10, R17, P0 ;  /* 0x000000110a0a7207 */ /* 0x000fe40000000000 */
[----:B------:R-:W-:Y:S02]  /*6270*/  SEL R17, R8, R21, P0 ;  /* 0x0000001508117207 */ /* 0x000fe40000000000 */
[----:B------:R-:W-:Y:S02]  /*6280*/  MOV R8, R12 ;  /* 0x0000000c00087202 */ /* 0x000fe40000000f00 */
[----:B------:R-:W-:Y:S02]  /*6290*/  SEL R10, R10, 0xffffffff, P1 ;  /* 0xffffffff0a0a7807 */ /* 0x000fe40000800000 */
[----:B------:R-:W-:Y:S01]  /*62a0*/  SEL R17, R17, 0xffffffff, P1 ;  /* 0xffffffff11117807 */ /* 0x000fe20000800000 */
[----:B------:R-:W-:Y:S06]  /*62b0*/  RET.REL.NODEC R8 `(_ZN2at6native43_GLOBAL__N__9ae7fba5_10_SoftMax_cu_9f978f6320cunn_SoftMaxBackwardILi8EN3c108BFloat16EfS4_NS1_23SoftMaxBackwardEpilogueEEEvPT0_PKT2_SA_l) ;  /* 0xffffff9c08507950 */ /* 0x000fec0003c3ffff */
        .weak           $__internal_27_$__cuda_sm20_rem_u64
        .type           $__internal_27_$__cuda_sm20_rem_u64,@function
        .size           $__internal_27_$__cuda_sm20_rem_u64,(.L_x_11531 - $__internal_27_$__cuda_sm20_rem_u64)
$__internal_27_$__cuda_sm20_rem_u64:
[----:B------:R-:W-:Y:S01]  /*62c0*/  MOV R16, R13 ;  /* 0x0000000d00107202 */ /* 0x000fe20000000f00 */
[----:B------:R-:W-:-:S05]  /*62d0*/  IMAD.U32 R17, RZ, RZ, UR6 ;  /* 0x00000006ff117e24 */ /* 0x000fca000f8e00ff */
        /* <DEDUP_REMOVED lines=9> */
[----:B------:R-:W-:Y:S01]  /*6370*/  IMAD.X R21, RZ, RZ, ~R15, P0 ;  /* 0x000000ffff157224 */ /* 0x000fe200000e0e0f */
[----:B------:R-:W-:-:S03]  /*6380*/  MOV R15, R10 ;  /* 0x0000000a000f7202 */ /* 0x000fc60000000f00 */
        /* <DEDUP_REMOVED lines=11> */
[----:B------:R-:W-:-:S03]  /*6440*/  IMAD.HI.U32 R14, R15, R17, RZ ;  /* 0x000000110f0e7227 */ /* 0x000fc600078e00ff */
[----:B------:R-:W-:-:S05]  /*6450*/  IADD3.X R11, PT, PT, RZ, ~R11, RZ, P0, !PT ;  /* 0x8000000bff0b7210 */ /* 0x000fca00007fe4ff */
        /* <DEDUP_REMOVED lines=14> */
[----:B------:R-:W-:-:S04]  /*6540*/  IADD3 R15, P1, PT, R15, R10, RZ ;  /* 0x0000000a0f0f7210 */ /* 0x000fc80007f3e0ff */
[----:B------:R-:W-:Y:S01]  /*6550*/  IADD3.X R14, PT, PT, RZ, R14, RZ, P1, !PT ;  /* 0x0000000eff0e7210 */ /* 0x000fe20000ffe4ff */
[----:B------:R-:W-:-:S04]  /*6560*/  IMAD.WIDE.U32 R10, R15, R13, RZ ;  /* 0x0000000d0f0a7225 */ /* 0x000fc800078e00ff */
[----:B------:R-:W-:Y:S01]  /*6570*/  IMAD R15, R15, UR6, R11 ;  /* 0x000000060f0f7c24 */ /* 0x000fe2000f8e020b */
[----:B------:R-:W-:Y:S02]  /*6580*/  IADD3 R16, P1, PT, -R10, R9, RZ ;  /* 0x000000090a107210 */ /* 0x000fe40007f3e1ff */
[----:B------:R-:W-:Y:S01]  /*6590*/  MOV R9, 0x0 ;  /* 0x0000000000097802 */ /* 0x000fe20000000f00 */
[-C--:B------:R-:W-:Y:S01]  /*65a0*/  IMAD R15, R14, R13.reuse, R15 ;  /* 0x0000000d0e0f7224 */ /* 0x080fe200078e020f */
[----:B------:R-:W-:-:S03]  /*65b0*/  ISETP.GE.U32.AND P0, PT, R16, R13, PT ;  /* 0x0000000d1000720c */ /* 0x000fc60003f06070 */
        /* <DEDUP_REMOVED lines=8> */
[----:B------:R-:W-:Y:S02]  /*6640*/  ISETP.NE.U32.AND P1, PT, R13, RZ, PT ;  /* 0x000000ff0d00720c */ /* 0x000fe40003f25070 */
[C---:B------:R-:W-:Y:S02]  /*6650*/  ISETP.GE.U32.AND.EX P0, PT, R12.reuse, UR6, PT, P0 ;  /* 0x000000060c007c0c */ /* 0x040fe4000bf06100 */
[----:B------:R-:W-:Y:S02]  /*6660*/  IADD3.X R15, PT, PT, R12, ~UR6, RZ, P2, !PT ;  /* 0x800000060c0f7c10 */ /* 0x000fe400097fe4ff */
[----:B------:R-:W-:Y:S02]  /*6670*/  ISETP.NE.AND.EX P1, PT, RZ, UR6, PT, P1 ;  /* 0x00000006ff007c0c */ /* 0x000fe4000bf25310 */
[----:B------:R-:W-:Y:S02]  /*6680*/  SEL R14, R14, R10, P0 ;  /* 0x0000000a0e0e7207 */ /* 0x000fe40000000000 */
[----:B------:R-:W-:-:S02]  /*6690*/  SEL R15, R15, R12, P0 ;  /* 0x0000000c0f0f7207 */ /* 0x000fc40000000000 */
[----:B------:R-:W-:Y:S02]  /*66a0*/  SEL R14, R14, 0xffffffff, P1 ;  /* 0xffffffff0e0e7807 */ /* 0x000fe40000800000 */
[----:B------:R-:W-:Y:S01]  /*66b0*/  SEL R15, R15, 0xffffffff, P1 ;  /* 0xffffffff0f0f7807 */ /* 0x000fe20000800000 */
[----:B------:R-:W-:Y:S06]  /*66c0*/  RET.REL.NODEC R8 `(_ZN2at6native43_GLOBAL__N__9ae7fba5_10_SoftMax_cu_9f978f6320cunn_SoftMaxBackwardILi8EN3c108BFloat16EfS4_NS1_23SoftMaxBackwardEpilogueEEEvPT0_PKT2_SA_l) ;  /* 0xffffff98084c7950 */ /* 0x000fec0003c3ffff */
.L_x_5862:
        /* <DEDUP_REMOVED lines=11> */
.L_x_11531:


//--------------------- .text._ZN2at6native43_GLOBAL__N__9ae7fba5_10_SoftMax_cu_9f978f6324cunn_SoftMaxBackwardSmemILi8EN3c108BFloat16EfS4_NS1_23SoftMaxBackwardEpilogueEEEvPT0_PKT2_SA_l --------------------------
	.section	.text._ZN2at6native43_GLOBAL__N__9ae7fba5_10_SoftMax_cu_9f978f6324cunn_SoftMaxBackwardSmemILi8EN3c108BFloat16EfS4_NS1_23SoftMaxBackwardEpilogueEEEvPT0_PKT2_SA_l,"ax",@progbits
	.align	128
.text._ZN2at6native43_GLOBAL__N__9ae7fba5_10_SoftMax_cu_9f978f6324cunn_SoftMaxBackwardSmemILi8EN3c108BFloat16EfS4_NS1_23SoftMaxBackwardEpilogueEEEvPT0_PKT2_SA_l:
        .type           _ZN2at6native43_GLOBAL__N__9ae7fba5_10_SoftMax_cu_9f978f6324cunn_SoftMaxBackwardSmemILi8EN3c108BFloat16EfS4_NS1_23SoftMaxBackwardEpilogueEEEvPT0_PKT2_SA_l,@function
        .size           _ZN2at6native43_GLOBAL__N__9ae7fba5_10_SoftMax_cu_9f978f6324cunn_SoftMaxBackwardSmemILi8EN3c108BFloat16EfS4_NS1_23SoftMaxBackwardEpilogueEEEvPT0_PKT2_SA_l,(.L_x_11534 - _ZN2at6native43_GLOBAL__N__9ae7fba5_10_SoftMax_cu_9f978f6324cunn_SoftMaxBackwardSmemILi8EN3c108BFloat16EfS4_NS1_23SoftMaxBackwardEpilogueEEEvPT0_PKT2_SA_l)
        .other          _ZN2at6native43_GLOBAL__N__9ae7fba5_10_SoftMax_cu_9f978f6324cunn_SoftMaxBackwardSmemILi8EN3c108BFloat16EfS4_NS1_23SoftMaxBackwardEpilogueEEEvPT0_PKT2_SA_l,@"STO_CUDA_ENTRY STV_DEFAULT"
_ZN2at6native43_GLOBAL__N__9ae7fba5_10_SoftMax_cu_9f978f6324cunn_SoftMaxBackwardSmemILi8EN3c108BFloat16EfS4_NS1_23SoftMaxBackwardEpilogueEEEvPT0_PKT2_SA_l:
        /* <DEDUP_REMOVED lines=9> */
[----:B------:R-:W-:Y:S02]  /*0090*/  USHF.L.U32 UR14, UR8, 0x1, URZ ;  /* 0x00000001080e7899 */ /* 0x000fe400080006ff */
[----:B------:R-:W-:Y:S01]  /*00a0*/  UIMAD UR15, UR11, UR7, UR9 ;  /* 0x000000070b0f72a4 */ /* 0x000fe2000f8e0209 */
[----:B0-----:R-:W-:Y:S01]  /*00b0*/  SHF.L.U32 R2, R0, 0x3, RZ ;  /* 0x0000000300027819 */ /* 0x001fe200000006ff */
[----:B--2---:R-:W-:Y:S02]  /*00c0*/  UIADD3 UR12, UP0, UPT, UR14, UR16, URZ ;  /* 0x000000100e0c7290 */ /* 0x004fe4000ff1e0ff */
[----:B------:R-:W-:Y:S01]  /*00d0*/  USHF.L.U64.HI UR15, UR8, 0x1, UR15 ;  /* 0x00000001080f7899 */ /* 0x000fe2000801020f */
[----:B------:R-:W-:Y:S01]  /*00e0*/  ISETP.GE.U32.AND P0, PT, R2, UR6, PT ;  /* 0x0000000602007c0c */ /* 0x000fe2000bf06070 */
[----:B------:R-:W-:Y:S01]  /*00f0*/  UIADD3 UR9, UP1, UPT, UR14, UR18, URZ ;  /* 0x000000120e097290 */ /* 0x000fe2000ff3e0ff */
[----:B------:R-:W-:Y:S02]  /*0100*/  UMOV UR8, 0x400 ;  /* 0x0000040000087882 */ /* 0x000fe40000000000 */
[----:B------:R-:W-:Y:S01]  /*0110*/  ISETP.GE.AND.EX P0, PT, RZ, UR7, PT, P0 ;  /* 0x00000007ff007c0c */ /* 0x000fe2000bf06300 */
[----:B------:R-:W-:-:S02]  /*0120*/  UIADD3.X UR13, UPT, UPT, UR15, UR17, URZ, UP0, !UPT ;  /* 0x000000110f0d7290 */ /* 0x000fc400087fe4ff */
[----:B---3--:R-:W-:Y:S02]  /*0130*/  ULEA UR8, UR10, UR8, 0x18 ;  /* 0x000000080a087291 */ /* 0x008fe4000f8ec0ff */
[----:B------:R-:W-:Y:S02]  /*0140*/  UIADD3 UR4, UP0, UPT, UR14, UR4, URZ ;  /* 0x000000040e047290 */ /* 0x000fe4000ff1e0ff */
[----:B------:R-:W-:Y:S01]  /*0150*/  UIADD3.X UR11, UPT, UPT, UR15, UR19, URZ, UP1, !UPT ;  /* 0x000000130f0b7290 */ /* 0x000fe20008ffe4ff */
[----:B------:R-:W0:Y:S01]  /*0160*/  LDCU.64 UR16, c[0x0][0x358] ;  /* 0x00006b00ff1077ac */ /* 0x000e220008000a00 */
[----:B------:R-:W-:Y:S02]  /*0170*/  ULEA UR10, UR6, UR8, 0x1 ;  /* 0x00000008060a7291 */ /* 0x000fe4000f8e08ff */
[----:B------:R-:W-:Y:S02]  /*0180*/  UIADD3.X UR5, UPT, UPT, UR15, UR5, URZ, UP0, !UPT ;  /* 0x000000050f057290 */ /* 0x000fe400087fe4ff */
[----:B------:R-:W-:Y:S10]  /*0190*/  @P0 BRA `(.L_x_5864) ;  /* 0x00000000008c0947 */ /* 0x000ff40003800000 */
[----:B------:R-:W1:Y:S01]  /*01a0*/  LDC R3, c[0x0][0x360] ;  /* 0x0000d800ff037b82 */ /* 0x000e620000000800 */
[----:B------:R-:W-:Y:S02]  /*01b0*/  HFMA2 R8, -RZ, RZ, 0, 0 ;  /* 0x00000000ff087431 */ /* 0x000fe400000001ff */
[----:B------:R-:W-:-:S07]  /*01c0*/  IMAD.MOV.U32 R2, RZ, RZ, R0 ;  /* 0x000000ffff027224 */ /* 0x000fce00078e0000 */
.L_x_5865:
[----:B------:R-:W-:Y:S01]  /*01d0*/  MOV R4, UR4 ;  /* 0x0000000400047c02 */ /* 0x000fe20008000f00 */
[----:B------:R-:W-:-:S04]  /*01e0*/  IMAD.U32 R5, RZ, RZ, UR5 ;  /* 0x00000005ff057e24 */ /* 0x000fc8000f8e00ff */
[----:B------:R-:W-:-:S06]  /*01f0*/  IMAD.WIDE R4, R2, 0x10, R4 ;  /* 0x0000001002047825 */ /* 0x000fcc00078e0204 */
[----:B0-----:R-:W2:Y:S02]  /*0200*/  LDG.E.128 R4, desc[UR16][R4.64] ;  /* 0x0000001004047981 */ /* 0x001ea4000c1e1d00 */
[C---:B--2---:R-:W-:Y:S02]  /*0210*/  PRMT R9, R4.reuse, 0x7632, R9 ;  /* 0x0000763204097816 */ /* 0x044fe40000000009 */
[----:B------:R-:W-:Y:S02]  /*0220*/  SHF.L.U32 R11, R4, 0x10, RZ ;  /* 0x00000010040b7819 */ /* 0x000fe400000006ff */
[----:B------:R-:W-:Y:S01]  /*0230*/  SHF.L.U32 R13, R5, 0x10, RZ ;  /* 0x00000010050d7819 */ /* 0x000fe200000006ff */
[----:B------:R-:W-:Y:S01]  /*0240*/  IMAD.U32 R10, R9, 0x10000, RZ ;  /* 0x00010000090a7824 */ /* 0x000fe200078e00ff */
[----:B------:R-:W-:Y:S01]  /*0250*/  LEA R9, R2, UR8, 0x4 ;  /* 0x0000000802097c11 */ /* 0x000fe2000f8e20ff */
[----:B------:R-:W-:Y:S01]  /*0260*/  FADD.FTZ R11, R11, R8 ;  /* 0x000000080b0b7221 */ /* 0x000fe20000010000 */
[----:B-1----:R-:W-:-:S02]  /*0270*/  IADD3 R2, PT, PT, R3, R2, RZ ;  /* 0x0000000203027210 */ /* 0x002fc40007ffe0ff */
[----:B------:R-:W-:Y:S01]  /*0280*/  PRMT R8, R5, 0x7632, R8 ;  /* 0x0000763205087816 */ /* 0x000fe20000000008 */
[----:B------:R-:W-:Y:S01]  /*0290*/  FADD.FTZ R10, R11, R10 ;  /* 0x0000000a0b0a7221 */ /* 0x000fe20000010000 */
[----:B------:R-:W-:Y:S01]  /*02a0*/  SHF.L.U32 R12, R2, 0x3, RZ ;  /* 0x00000003020c7819 */ /* 0x000fe200000006ff */
[----:B------:R0:W-:Y:S02]  /*02b0*/  STS.128 [R9], R4 ;  /* 0x0000000409007388 */ /* 0x0001e40000000c00 */
[----:B------:R-:W-:Y:S02]  /*02c0*/  IMAD.U32 R11, R8, 0x10000, RZ ;  /* 0x00010000080b7824 */ /* 0x000fe400078e00ff */
[----:B------:R-:W-:Y:S01]  /*02d0*/  FADD.FTZ R10, R10, R13 ;  /* 0x0000000d0a0a7221 */ /* 0x000fe20000010000 */
[----:B------:R-:W-:Y:S01]  /*02e0*/  ISETP.GE.U32.AND P1, PT, R12, UR6, PT ;  /* 0x000000060c007c0c */ /* 0x000fe2000bf26070 */
[----:B------:R-:W-:Y:S01]  /*02f0*/  IMAD.U32 R13, R6, 0x10000, RZ ;  /* 0x00010000060d7824 */ /* 0x000fe200078e00ff */
[----:B------:R-:W-:Y:S01]  /*0300*/  SHF.R.S32.HI R12, RZ, 0x1f, R12 ;  /* 0x0000001fff0c7819 */ /* 0x000fe2000001140c */
[----:B------:R-:W-:Y:S01]  /*0310*/  FADD.FTZ R10, R10, R11 ;  /* 0x0000000b0a0a7221 */ /* 0x000fe20000010000 */
[----:B------:R-:W-:-:S02]  /*0320*/  PRMT R8, R6, 0x7632, R8 ;  /* 0x0000763206087816 */ /* 0x000fc40000000008 */
[----:B------:R-:W-:Y:S01]  /*0330*/  ISETP.GE.AND.EX P1, PT, R12, UR7, PT, P1 ;  /* 0x000000070c007c0c */ /* 0x000fe2000bf26310 */
[----:B------:R-:W-:Y:S02]  /*0340*/  FADD.FTZ R10, R10, R13 ;  /* 0x0000000d0a0a7221 */ /* 0x000fe40000010000 */
[----:B------:R-:W-:Y:S01]  /*0350*/  IMAD.U32 R11, R8, 0x10000, RZ ;  /* 0x00010000080b7824 */ /* 0x000fe200078e00ff */
[C---:B------:R-:W-:Y:S02]  /*0360*/  PRMT R8, R7.reuse, 0x7632, R8 ;  /* 0x0000763207087816 */ /* 0x040fe40000000008 */
[----:B0-----:R-:W-:Y:S01]  /*0370*/  SHF.L.U32 R7, R7, 0x10, RZ ;  /* 0x0000001007077819 */ /* 0x001fe200000006ff */
[----:B------:R-:W-:Y:S02]  /*0380*/  FADD.FTZ R10, R10, R11 ;  /* 0x0000000b0a0a7221 */ /* 0x000fe40000010000 */
[----:B------:R-:W-:Y:S02]  /*0390*/  IMAD.U32 R8, R8, 0x10000, RZ ;  /* 0x0001000008087824 */ /* 0x000fe400078e00ff */
[----:B------:R-:W-:-:S04]  /*03a0*/  FADD.FTZ R7, R10, R7 ;  /* 0x000000070a077221 */ /* 0x000fc80000010000 */
[----:B------:R-:W-:Y:S01]  /*03b0*/  FADD.FTZ R8, R7, R8 ;  /* 0x0000000807087221 */ /* 0x000fe20000010000 */
[----:B------:R-:W-:Y:S06]  /*03c0*/  @!P1 BRA `(.L_x_5865) ;  /* 0xfffffffc00809947 */ /* 0x000fec000383ffff */
.L_x_5864:
[----:B0-----:R-:W-:Y:S05]  /*03d0*/  BSYNC.RECONVERGENT B0 ;  /* 0x0000000000007941 */ /* 0x001fea0003800200 */
.L_x_5863:
[----:B------:R-:W0:Y:S01]  /*03e0*/  SHFL.DOWN PT, R3, R8, 0x10, 0x1f ;  /* 0x0a001f0008037f89 */ /* 0x000e2200000e0000 */
[----:B------:R-:W-:Y:S01]  /*03f0*/  BAR.SYNC.DEFER_BLOCKING 0x0 ;  /* 0x0000000000007b1d */ /* 0x000fe20000010000 */
[----:B------:R-:W-:-:S05]  /*0400*/  LOP3.LUT P1, R6, R0, 0x1f, RZ, 0xc0, !PT ;  /* 0x0000001f00067812 */ /* 0x000fca000782c0ff */
[----:B------:R-:W1:Y:S01]  /*0410*/  LDCU UR5, c[0x0][0x360] ;  /* 0x00006c00ff0577ac */ /* 0x000e620008000800 */
[----:B0-----:R-:W-:Y:S01]  /*0420*/  FADD.FTZ R3, R3, R8 ;  /* 0x0000000803037221 */ /* 0x001fe20000010000 */
[----:B-1----:R-:W-:-:S04]  /*0430*/  USHF.R.U32.HI UR4, URZ, 0x5, UR5 ;  /* 0x00000005ff047899 */ /* 0x002fc80008011605 */
[----:B------:R-:W0:Y:S02]  /*0440*/  SHFL.DOWN PT, R2, R3, 0x8, 0x1f ;  /* 0x09001f0003027f89 */ /* 0x000e2400000e0000 */
[----:B------:R-:W-:-:S13]  /*0450*/  ISETP.GE.U32.AND P2, PT, R0, UR4, PT ;  /* 0x0000000400007c0c */ /* 0x000fda000bf46070 */
[----:B------:R-:W-:Y:S01]  /*0460*/  @!P2 LEA R6, R6, UR10, 0x2 ;  /* 0x0000000a0606ac11 */ /* 0x000fe2000f8e10ff */
[----:B0-----:R-:W-:Y:S01]  /*0470*/  FADD.FTZ R2, R3, R2 ;  /* 0x0000000203027221 */ /* 0x001fe20000010000 */
[----:B------:R-:W-:-:S04]  /*0480*/  @!P1 LEA.HI R3, R0, UR10, RZ, 0x1d ;  /* 0x0000000a00039c11 */ /* 0x000fc8000f8fe8ff */
[----:B------:R-:W0:Y:S02]  /*0490*/  SHFL.DOWN PT, R5, R2, 0x4, 0x1f ;  /* 0x08801f0002057f89 */ /* 0x000e2400000e0000 */
[----:B0-----:R-:W-:Y:S01]  /*04a0*/  FADD.FTZ R5, R2, R5 ;  /* 0x0000000502057221 */ /* 0x001fe20000010000 */
[----:B------:R-:W-:-:S04]  /*04b0*/  MOV R2, RZ ;  /* 0x000000ff00027202 */ /* 0x000fc80000000f00 */
        /* <DEDUP_REMOVED lines=20> */
.L_x_5874:
[----:B------:R-:W-:Y:S01]  /*0600*/  ISETP.NE.AND P1, PT, R0, RZ, PT ;  /* 0x000000ff0000720c */ /* 0x000fe20003f25270 */
[----:B-1----:R-:W-:-:S12]  /*0610*/  FADD.FTZ R7, R6, R7 ;  /* 0x0000000706077221 */ /* 0x002fd80000010000 */
[----:B------:R2:W-:Y:S02]  /*0620*/  @!P1 STS [UR10], R7 ;  /* 0x00000007ff009988 */ /* 0x0005e4000800080a */
.L_x_5866:
[----:B------:R-:W-:Y:S05]  /*0630*/  WARPSYNC.ALL ;  /* 0x0000000000007948 */ /* 0x000fea0003800000 */
[----:B------:R-:W-:Y:S06]  /*0640*/  BAR.SYNC.DEFER_BLOCKING 0x0 ;  /* 0x0000000000007b1d */ /* 0x000fec0000010000 */
[----:B------:R-:W-:Y:S05]  /*0650*/  @P0 EXIT ;  /* 0x000000000000094d */ /* 0x000fea0003800000 */
[----:B-1----:R-:W1:Y:S02]  /*0660*/  LDS R2, [UR10] ;  /* 0x0000000aff027984 */ /* 0x002e640008000800 */
.L_x_5868:
[----:B------:R-:W-:Y:S01]  /*0670*/  MOV R5, UR11 ;  /* 0x0000000b00057c02 */ /* 0x000fe20008000f00 */
[----:B------:R-:W-:-:S04]  /*0680*/  IMAD.U32 R4, RZ, RZ, UR9 ;  /* 0x00000009ff047e24 */ /* 0x000fc8000f8e00ff */
[----:B------:R-:W-:-:S06]  /*0690*/  IMAD.WIDE R4, R0, 0x10, R4 ;  /* 0x0000001000047825 */ /* 0x000fcc00078e0204 */
[----:B0-2---:R-:W2:Y:S01]  /*06a0*/  LDG.E.128 R4, desc[UR16][R4.64] ;  /* 0x0000001004047981 */ /* 0x005ea2000c1e1d00 */
[----:B------:R-:W-:-:S06]  /*06b0*/  LEA R8, R0, UR8, 0x4 ;  /* 0x0000000800087c11 */ /* 0x000fcc000f8e20ff */
[----:B------:R-:W0:Y:S02]  /*06c0*/  LDS.128 R8, [R8] ;  /* 0x0000000008087984 */ /* 0x000e240000000c00 */
[C---:B0-----:R-:W-:Y:S01]  /*06d0*/  PRMT R12, R11.reuse, 0x7632, R12 ;  /* 0x000076320b0c7816 */ /* 0x041fe2000000000c */
[----:B------:R-:W-:Y:S01]  /*06e0*/  IMAD.U32 R19, R11, 0x10000, RZ ;  /* 0x000100000b137824 */ /* 0x000fe200078e00ff */
[C---:B------:R-:W-:Y:S01]  /*06f0*/  SHF.L.U32 R18, R10.reuse, 0x10, RZ ;  /* 0x000000100a127819 */ /* 0x040fe200000006ff */
[C---:B------:R-:W-:Y:S01]  /*0700*/  IMAD.U32 R16, R9.reuse, 0x10000, RZ ;  /* 0x0001000009107824 */ /* 0x040fe200078e00ff */
[----:B------:R-:W-:Y:S02]  /*0710*/  PRMT R11, R10, 0x7632, R11 ;  /* 0x000076320a0b7816 */ /* 0x000fe4000000000b */
[----:B------:R-:W-:Y:S02]  /*0720*/  PRMT R10, R9, 0x7632, R10 ;  /* 0x00007632090a7816 */ /* 0x000fe4000000000a */
[----:B------:R-:W-:-:S02]  /*0730*/  PRMT R9, R8, 0x7632, R9 ;  /* 0x0000763208097816 */ /* 0x000fc40000000009 */
[----:B------:R-:W-:Y:S02]  /*0740*/  SHF.L.U32 R3, R8, 0x10, RZ ;  /* 0x0000001008037819 */ /* 0x000fe400000006ff */
[C---:B--2---:R-:W-:Y:S02]  /*0750*/  SHF.L.U32 R17, R6.reuse, 0x10, RZ ;  /* 0x0000001006117819 */ /* 0x044fe400000006ff */
[----:B------:R-:W-:Y:S02]  /*0760*/  PRMT R8, R6, 0x7632, R8 ;  /* 0x0000763206087816 */ /* 0x000fe40000000008 */
[----:B------:R-:W-:Y:S01]  /*0770*/  PRMT R14, R5, 0x7632, R14 ;  /* 0x00007632050e7816 */ /* 0x000fe2000000000e */
[----:B-1----:R-:W-:Y:S01]  /*0780*/  FFMA.FTZ R6, -R2, R17, R18 ;  /* 0x0000001102067223 */ /* 0x002fe20000010112 */
[----:B------:R-:W-:Y:S01]  /*0790*/  IMAD.U32 R18, R12, 0x10000, RZ ;  /* 0x000100000c127824 */ /* 0x000fe200078e00ff */
[----:B------:R-:W-:Y:S01]  /*07a0*/  PRMT R13, R7, 0x7632, R13 ;  /* 0x00007632070d7816 */ /* 0x000fe2000000000d */
[----:B------:R-:W-:Y:S01]  /*07b0*/  IMAD.U32 R12, R10, 0x10000, RZ ;  /* 0x000100000a0c7824 */ /* 0x000fe200078e00ff */
[----:B------:R-:W-:Y:S01]  /*07c0*/  SHF.L.U32 R10, R9, 0x10, RZ ;  /* 0x00000010090a7819 */ /* 0x000fe200000006ff */
[----:B------:R-:W-:Y:S01]  /*07d0*/  IMAD.U32 R5, R5, 0x10000, RZ ;  /* 0x0001000005057824 */ /* 0x000fe200078e00ff */
[----:B------:R-:W-:Y:S01]  /*07e0*/  PRMT R15, R4, 0x7632, R15 ;  /* 0x00007632040f7816 */ /* 0x000fe2000000000f */
[----:B------:R-:W-:Y:S01]  /*07f0*/  IMAD.U32 R9, R14, 0x10000, RZ ;  /* 0x000100000e097824 */ /* 0x000fe200078e00ff */
[----:B------:R-:W-:Y:S01]  /*0800*/  SHF.L.U32 R4, R4, 0x10, RZ ;  /* 0x0000001004047819 */ /* 0x000fe200000006ff */
[C---:B------:R-:W-:Y:S01]  /*0810*/  FFMA.FTZ R5, -R2.reuse, R5, R16 ;  /* 0x0000000502057223 */ /* 0x040fe20000010110 */
[----:B------:R-:W-:Y:S01]  /*0820*/  SHF.L.U32 R16, R11, 0x10, RZ ;  /* 0x000000100b107819 */ /* 0x000fe200000006ff */
[----:B------:R-:W-:Y:S01]  /*0830*/  FFMA.FTZ R12, -R2, R9, R12 ;  /* 0x00000009020c7223 */ /* 0x000fe2000001010c */
[----:B------:R-:W-:Y:S01]  /*0840*/  SHF.L.U32 R11, R8, 0x10, RZ ;  /* 0x00000010080b7819 */ /* 0x000fe200000006ff */
[----:B------:R-:W-:Y:S01]  /*0850*/  IMAD.U32 R7, R7, 0x10000, RZ ;  /* 0x0001000007077824 */ /* 0x000fe200078e00ff */
[----:B------:R-:W-:Y:S01]  /*0860*/  SHF.L.U32 R15, R15, 0x10, RZ ;  /* 0x000000100f0f7819 */ /* 0x000fe200000006ff */
[----:B------:R-:W-:Y:S01]  /*0870*/  IMAD.U32 R13, R13, 0x10000, RZ ;  /* 0x000100000d0d7824 */ /* 0x000fe200078e00ff */
[----:B------:R-:W-:Y:S01]  /*0880*/  MOV R9, UR13 ;  /* 0x0000000d00097c02 */ /* 0x000fe20008000f00 */
[----:B------:R-:W-:-:S02]  /*0890*/  IMAD.U32 R8, RZ, RZ, UR12 ;  /* 0x0000000cff087e24 */ /* 0x000fc4000f8e00ff */
[C---:B------:R-:W-:Y:S01]  /*08a0*/  FFMA.FTZ R7, -R2.reuse, R7, R19 ;  /* 0x0000000702077223 */ /* 0x040fe20000010113 */
[C---:B------:R-:W-:Y:S01]  /*08b0*/  FFMA.FTZ R4, -R2.reuse, R4, R3 ;  /* 0x0000000402047223 */ /* 0x040fe20000010103 */
[C---:B------:R-:W-:Y:S01]  /*08c0*/  FFMA.FTZ R18, -R2.reuse, R13, R18 ;  /* 0x0000000d02127223 */ /* 0x040fe20000010112 */
[C---:B------:R-:W-:Y:S01]  /*08d0*/  FFMA.FTZ R11, -R2.reuse, R11, R16 ;  /* 0x0000000b020b7223 */ /* 0x040fe20000010110 */
[----:B------:R-:W-:Y:S01]  /*08e0*/  FFMA.FTZ R15, -R2, R15, R10 ;  /* 0x0000000f020f7223 */ /* 0x000fe2000001010a */
[----:B------:R-:W-:Y:S01]  /*08f0*/  IMAD.WIDE R8, R0, 0x10, R8 ;  /* 0x0000001000087825 */ /* 0x000fe200078e0208 */
[----:B------:R-:W-:Y:S02]  /*0900*/  F2FP.BF16.F32.PACK_AB R5, R12, R5 ;  /* 0x000000050c05723e */ /* 0x000fe400000010ff */
[----:B------:R-:W-:Y:S01]  /*0910*/  F2FP.BF16.F32.PACK_AB R7, R18, R7 ;  /* 0x000000071207723e */ /* 0x000fe200000010ff */
[----:B------:R-:W-:Y:S01]  /*0920*/  VIADD R0, R0, UR5 ;  /* 0x0000000500007c36 */ /* 0x000fe20008000000 */
[----:B------:R-:W-:-:S02]  /*0930*/  F2FP.BF16.F32.PACK_AB R6, R11, R6 ;  /* 0x000000060b06723e */ /* 0x000fc400000010ff */
[----:B------:R-:W-:Y:S02]  /*0940*/  F2FP.BF16.F32.PACK_AB R4, R15, R4 ;  /* 0x000000040f04723e */ /* 0x000fe400000010ff */
[----:B------:R-:W-:-:S03]  /*0950*/  SHF.L.U32 R3, R0, 0x3, RZ ;  /* 0x0000000300037819 */ /* 0x000fc600000006ff */
[----:B------:R3:W-:Y:S01]  /*0960*/  STG.E.128 desc[UR16][R8.64], R4 ;  /* 0x0000000408007986 */ /* 0x0007e2000c101d10 */
[----:B------:R-:W-:Y:S02]  /*0970*/  ISETP.GE.U32.AND P0, PT, R3, UR6, PT ;  /* 0x0000000603007c0c */ /* 0x000fe4000bf06070 */
[----:B------:R-:W-:-:S04]  /*0980*/  SHF.R.S32.HI R3, RZ, 0x1f, R3 ;  /* 0x0000001fff037819 */ /* 0x000fc80000011403 */
[----:B------:R-:W-:-:S13]  /*0990*/  ISETP.GE.AND.EX P0, PT, R3, UR7, PT, P0 ;  /* 0x0000000703007c0c */ /* 0x000fda000bf06300 */
[----:B---3--:R-:W-:Y:S05]  /*09a0*/  @!P0 BRA `(.L_x_5868) ;  /* 0xfffffffc00308947 */ /* 0x008fea000383ffff */
[----:B------:R-:W-:Y:S05]  /*09b0*/  EXIT ;  /* 0x000000000000794d */ /* 0x000fea0003800000 */
.L_x_5867:
[----:B------:R-:W-:Y:S02]  /*09c0*/  HFMA2 R11, -RZ, RZ, 0, 1.847743988037109375e-06 ;  /* 0x0000001fff0b7431 */ /* 0x000fe400000001ff */
[----:B------:R-:W-:Y:S02]  /*09d0*/  IMAD.MOV.U32 R9, RZ, RZ, 0x10 ;  /* 0x00000010ff097424 */ /* 0x000fe400078e00ff */
[----:B------:R-:W-:-:S07]  /*09e0*/  IMAD.MOV.U32 R8, RZ, RZ, -0x1 ;  /* 0xffffffffff087424 */ /* 0x000fce00078e00ff */
[----:B-1----:R-:W-:Y:S05]  /*09f0*/  WARPSYNC.COLLECTIVE R8, `(.L_x_5869) ;  /* 0x0000000008087348 */ /* 0x002fea0003c00000 */
[----:B-1----:R0:W1:Y:S02]  /*0a00*/  SHFL.DOWN P1, R7, R2, R9, R11 ;  /* 0x0800000902077389 */ /* 0x002064000002000b */
[----:B01----:R-:W-:Y:S05]  /*0a10*/  ENDCOLLECTIVE ;  /* 0x000000000000791b */ /* 0x003fea0003800000 */
.L_x_5869:
[----:B------:R-:W-:Y:S01]  /*0a20*/  HFMA2 R9, -RZ, RZ, 0, 4.76837158203125e-07 ;  /* 0x00000008ff097431 */ /* 0x000fe200000001ff */
[----:B------:R-:W-:-:S05]  /*0a30*/  MOV R3, R7 ;  /* 0x0000000700037202 */ /* 0x000fca0000000f00 */
[----:B------:R-:W-:-:S04]  /*0a40*/  FADD.FTZ R3, R3, R2 ;  /* 0x0000000203037221 */ /* 0x000fc80000010000 */
[----:B------:R-:W-:-:S07]  /*0a50*/  IMAD.MOV.U32 R2, RZ, RZ, R3 ;  /* 0x000000ffff027224 */ /* 0x000fce00078e0003 */
[----:B------:R-:W-:Y:S05]  /*0a60*/  WARPSYNC.COLLECTIVE R8, `(.L_x_5870) ;  /* 0x0000000008087348 */ /* 0x000fea0003c00000 */
[----:B------:R0:W1:Y:S02]  /*0a70*/  SHFL.DOWN P1, R7, R2, R9, R11 ;  /* 0x0800000902077389 */ /* 0x000064000002000b */
[----:B01----:R-:W-:Y:S05]  /*0a80*/  ENDCOLLECTIVE ;  /* 0x000000000000791b */ /* 0x003fea0003800000 */
.L_x_5870:
[----:B------:R-:W-:Y:S02]  /*0a90*/  IMAD.MOV.U32 R9, RZ, RZ, 0x4 ;  /* 0x00000004ff097424 */ /* 0x000fe400078e00ff */
[----:B------:R-:W-:-:S04]  /*0aa0*/  IMAD.MOV.U32 R4, RZ, RZ, R7 ;  /* 0x000000ffff047224 */ /* 0x000fc800078e0007 */
[----:B------:R-:W-:-:S05]  /*0ab0*/  FADD.FTZ R4, R3, R4 ;  /* 0x0000000403047221 */ /* 0x000fca0000010000 */
[----:B------:R-:W-:-:S07]  /*0ac0*/  MOV R2, R4 ;  /* 0x0000000400027202 */ /* 0x000fce0000000f00 */
[----:B------:R-:W-:Y:S05]  /*0ad0*/  WARPSYNC.COLLECTIVE R8, `(.L_x_5871) ;  /* 0x0000000008087348 */ /* 0x000fea0003c00000 */
[----:B------:R0:W1:Y:S02]  /*0ae0*/  SHFL.DOWN P1, R7, R2, R9, R11 ;  /* 0x0800000902077389 */ /* 0x000064000002000b */
[----:B01----:R-:W-:Y:S05]  /*0af0*/  ENDCOLLECTIVE ;  /* 0x000000000000791b */ /* 0x003fea0003800000 */
.L_x_5871:
[----:B------:R-:W-:Y:S01]  /*0b00*/  HFMA2 R9, -RZ, RZ, 0, 1.1920928955078125e-07 ;  /* 0x00000002ff097431 */ /* 0x000fe200000001ff */
[----:B------:R-:W-:-:S05]  /*0b10*/  MOV R5, R7 ;  /* 0x0000000700057202 */ /* 0x000fca0000000f00 */
[----:B------:R-:W-:-:S04]  /*0b20*/  FADD.FTZ R5, R4, R5 ;  /* 0x0000000504057221 */ /* 0x000fc80000010000 */
[----:B------:R-:W-:-:S07]  /*0b30*/  IMAD.MOV.U32 R2, RZ, RZ, R5 ;  /* 0x000000ffff027224 */ /* 0x000fce00078e0005 */
[----:B------:R-:W-:Y:S05]  /*0b40*/  WARPSYNC.COLLECTIVE R8, `(.L_x_5872) ;  /* 0x0000000008087348 */ /* 0x000fea0003c00000 */
[----:B------:R0:W1:Y:S02]  /*0b50*/  SHFL.DOWN P1, R7, R2, R9, R11 ;  /* 0x0800000902077389 */ /* 0x000064000002000b */
[----:B01----:R-:W-:Y:S05]  /*0b60*/  ENDCOLLECTIVE ;  /* 0x000000000000791b */ /* 0x003fea0003800000 */
.L_x_5872:
[----:B------:R-:W-:Y:S02]  /*0b70*/  HFMA2 R9, -RZ, RZ, 0, 5.9604644775390625e-08 ;  /* 0x00000001ff097431 */ /* 0x000fe400000001ff */
[----:B------:R-:W-:-:S04]  /*0b80*/  IMAD.MOV.U32 R6, RZ, RZ, R7 ;  /* 0x000000ffff067224 */ /* 0x000fc800078e0007 */
[----:B------:R-:W-:-:S05]  /*0b90*/  FADD.FTZ R6, R5, R6 ;  /* 0x0000000605067221 */ /* 0x000fca0000010000 */
[----:B------:R-:W-:-:S07]  /*0ba0*/  MOV R2, R6 ;  /* 0x0000000600027202 */ /* 0x000fce0000000f00 */
[----:B------:R-:W-:Y:S05]  /*0bb0*/  WARPSYNC.COLLECTIVE R8, `(.L_x_5873) ;  /* 0x0000000008087348 */ /* 0x000fea0003c00000 */
[----:B------:R0:W1:Y:S02]  /*0bc0*/  SHFL.DOWN P1, R7, R2, R9, R11 ;  /* 0x0800000902077389 */ /* 0x000064000002000b */
[----:B01----:R-:W-:Y:S05]  /*0bd0*/  ENDCOLLECTIVE ;  /* 0x000000000000791b */ /* 0x003fea0003800000 */
.L_x_5873:
[----:B------:R-:W-:Y:S05]  /*0be0*/  BRA `(.L_x_5874) ;  /* 0xfffffff800847947 */ /* 0x000fea000383ffff */
.L_x_5875:
        /* <DEDUP_REMOVED lines=9> */
.L_x_11534:


//--------------------- .text._ZN2at6native43_GLOBAL__N__9ae7fba5_10_SoftMax_cu_9f978f6320cunn_SoftMaxBackwardILi4EN3c104HalfEffNS1_23SoftMaxBackwardEpilogueEEEvPT0_PKT2_SA_l --------------------------
	.section	.text._ZN2at6native43_GLOBAL__N__9ae7fba5_10_SoftMax_cu_9f978f6320cunn_SoftMaxBackwardILi4EN3c104HalfEffNS1_23SoftMaxBackwardEpilogueEEEvPT0_PKT2_SA_l,"ax",@progbits
	.align	128
.text._ZN2at6native43_GLOBAL__N__9ae7fba5_10_SoftMax_cu_9f978f6320cunn_SoftMaxBackwardILi4EN3c104HalfEffNS1_23SoftMaxBackwardEpilogueEEEvPT0_PKT2_SA_l:
        .type           _ZN2at6native43_GLOBAL__N__9ae7fba5_10_SoftMax_cu_9f978f6320cunn_SoftMaxBackwardILi4EN3c104HalfEffNS1_23SoftMaxBackwardEpilogueEEEvPT0_PKT2_SA_l,@function
        .size           _ZN2at6native43_GLOBAL__N__9ae7fba5_10_SoftMax_cu_9f978f6320cunn_SoftMaxBackwardILi4EN3c104HalfEffNS1_23SoftMaxBackwardEpilogueEEEvPT0_PKT2_SA_l,(.L_x_11535 - _ZN2at6native43_GLOBAL__N__9ae7fba5_10_SoftMax_cu_9f978f6320cunn_SoftMaxBackwardILi4EN3c104HalfEffNS1_23SoftMaxBackwardEpilogueEEEvPT0_PKT2_SA_l)
        .other          _ZN2at6native43_GLOBAL__N__9ae7fba5_10_SoftMax_cu_9f978f6320cunn_SoftMaxBackwardILi4EN3c104HalfEffNS1_23SoftMaxBackwardEpilogueEEEvPT0_PKT2_SA_l,@"STO_CUDA_ENTRY STV_DEFAULT"
_ZN2at6native43_GLOBAL__N__9ae7fba5_10_SoftMax_cu_9f978f6320cunn_SoftMaxBackwardILi4EN3c104HalfEffNS1_23SoftMaxBackwardEpilogueEEEvPT0_PKT2_SA_l:
        /* <DEDUP_REMOVED lines=48> */
.L_x_5878:
        /* <DEDUP_REMOVED lines=27> */
.L_x_5881:
        /* <DEDUP_REMOVED lines=10> */
.L_x_5880:
[----:B------:R-:W-:Y:S05]  /*0550*/  BSYNC.RECONVERGENT B1 ;  /* 0x0000000000017941 */ /* 0x000fea0003800200 */
.L_x_5879:
[----:B------:R-:W-:-:S13]  /*0560*/  ISETP.GE.AND P0, PT, R16, R11, PT ;  /* 0x0000000b1000720c */ /* 0x000fda0003f06270 */
[----:B------:R-:W-:Y:S05]  /*0570*/  @P0 BRA `(.L_x_5882) ;  /* 0x0000000c00700947 */ /* 0x000fea0003800000 */
[----:B------:R-:W-:Y:S01]  /*0580*/  BSSY.RECONVERGENT B1, `(.L_x_5883) ;  /* 0x0000007000017945 */ /* 0x000fe20003800200 */
.L_x_5884:
[----:B------:R-:W-:-:S06]  /*0590*/  IMAD.WIDE R12, R16, 0x4, R6 ;  /* 0x00000004100c7825 */ /* 0x000fcc00078e0206 */
[----:B------:R-:W2:Y:S01]  /*05a0*/  LDG.E R12, desc[UR8][R12.64] ;  /* 0x000000080c0c7981 */ /* 0x000ea2000c1e1900 */
[----:B------:R-:W-:-:S05]  /*05b0*/  VIADD R16, R16, UR7 ;  /* 0x0000000710107c36 */ /* 0x000fca0008000000 */
[----:B------:R-:W-:Y:S01]  /*05c0*/  ISETP.GE.AND P0, PT, R16, R11, PT ;  /* 0x0000000b1000720c */ /* 0x000fe20003f06270 */
[----:B--2---:R-:W-:-:S12]  /*05d0*/  FADD.FTZ R9, R12, R9 ;  /* 0x000000090c097221 */ /* 0x004fd80000010000 */
[----:B------:R-:W-:Y:S05]  /*05e0*/  @!P0 BRA `(.L_x_5884) ;  /* 0xfffffffc00e88947 */ /* 0x000fea000383ffff */
[----:B------:R-:W-:Y:S05]  /*05f0*/  BSYNC.RECONVERGENT B1 ;  /* 0x0000000000017941 */ /* 0x000fea0003800200 */
.L_x_5883:
[----:B------:R-:W-:Y:S05]  /*0600*/  BRA `(.L_x_5882) ;  /* 0x0000000c004c7947 */ /* 0x000fea0003800000 */
.L_x_5877:
        /* <DEDUP_REMOVED lines=23> */
.L_x_5885:
        /* <DEDUP_REMOVED lines=23> */
.L_x_5886:
[----:B------:R-:W-:-:S07]  /*08f0*/  MOV R6, 0x910 ;  /* 0x0000091000067802 */ /* 0x000fce0000000f00 */
[----:B0-----:R-:W-:Y:S05]  /*0900*/  CALL.REL.NOINC `($__internal_29_$__cuda_sm20_rem_u64) ;  /* 0x0000004c00c47944 */ /* 0x001fea0003c00000 */
.L_x_5887:
        /* <DEDUP_REMOVED lines=16> */
.L_x_5890:
        /* <DEDUP_REMOVED lines=15> */
.L_x_5889:
[----:B------:R-:W-:Y:S05]  /*0b00*/  BSYNC.RECONVERGENT B1 ;  /* 0x0000000000017941 */ /* 0x000fea0003800200 */
.L_x_5888:
        /* <DEDUP_REMOVED lines=39> */
.L_x_5892:
[----:B------:R-:W-:Y:S01]  /*0d80*/  IMAD.MOV.U32 R8, RZ, RZ, R11 ;  /* 0x000000ffff087224 */ /* 0x000fe200078e000b */
[----:B------:R-:W-:-:S07]  /*0d90*/  MOV R6, 0xdb0 ;  /* 0x00000db000067802 */ /* 0x000fce0000000f00 */
[----:B------:R-:W-:Y:S05]  /*0da0*/  CALL.REL.NOINC `($__internal_28_$__cuda_sm20_div_u64) ;  /* 0x0000004400847944 */ /* 0x000fea0003c00000 */
.L_x_5893:
[----:B------:R-:W-:Y:S05]  /*0db0*/  BSYNC.RECONVERGENT B1 ;  /* 0x0000000000017941 */ /* 0x000fea0003800200 */
.L_x_5891:
        /* <DEDUP_REMOVED lines=31> */
.L_x_5896:
[----:B------:R-:W-:Y:S01]  /*0fb0*/  IMAD.MOV.U32 R14, RZ, RZ, R23 ;  /* 0x000000ffff0e7224 */ /* 0x000fe200078e0017 */
[----:B------:R-:W-:Y:S02]  /*0fc0*/  MOV R12, R22 ;  /* 0x00000016000c7202 */ /* 0x000fe40000000f00 */
[----:B------:R-:W-:-:S07]  /*0fd0*/  MOV R6, 0xff0 ;  /* 0x00000ff000067802 */ /* 0x000fce0000000f00 */
[----:B------:R-:W-:Y:S05]  /*0fe0*/  CALL.REL.NOINC `($__internal_28_$__cuda_sm20_div_u64) ;  /* 0x0000004000f47944 */ /* 0x000fea0003c00000 */
[----:B------:R-:W-:Y:S02]  /*0ff0*/  IMAD.MOV.U32 R14, RZ, RZ, R12 ;  /* 0x000000ffff0e7224 */ /* 0x000fe400078e000c */
[----:B------:R-:W-:-:S07]  /*1000*/  IMAD.MOV.U32 R15, RZ, RZ, R13 ;  /* 0x000000ffff0f7224 */ /* 0x000fce00078e000d */
.L_x_5897:
        /* <DEDUP_REMOVED lines=11> */
.L_x_5898:
        /* <DEDUP_REMOVED lines=13> */
.L_x_5895:
[----:B------:R-:W-:Y:S05]  /*1190*/  BSYNC.RECONVERGENT B1 ;  /* 0x0000000000017941 */ /* 0x000fea0003800200 */
.L_x_5894:
[----:B------:R-:W-:-:S04]  /*11a0*/  ISETP.GE.U32.AND P0, PT, R26, 0x3, PT ;  /* 0x000000031a00780c */ /* 0x000fc80003f06070 */
[----:B------:R-:W-:-:S13]  /*11b0*/  ISETP.GE.U32.AND.EX P0, PT, R27, RZ, PT, P0 ;  /* 0x000000ff1b00720c */ /* 0x000fda0003f06100 */
[----:B------:R-:W-:Y:S05]  /*11c0*/  @!P0 BRA `(.L_x_5882) ;  /* 0x00000000005c8947 */ /* 0x000fea0003800000 */
[----:B------:R-:W-:Y:S01]  /*11d0*/  IMAD.SHL.U32 R17, R11, 0x4, RZ ;  /* 0x000000040b117824 */ /* 0x000fe200078e00ff */
[----:B------:R-:W-:-:S07]  /*11e0*/  SHF.R.U32.HI R19, RZ, 0x1e, R11 ;  /* 0x0000001eff137819 */ /* 0x000fce000001160b */
.L_x_5899:
        /* <DEDUP_REMOVED lines=21> */
.L_x_5882:
[----:B------:R-:W-:Y:S05]  /*1340*/  BSYNC.RECONVERGENT B0 ;  /* 0x0000000000007941 */ /* 0x000fea0003800200 */
.L_x_5876:
        /* <DEDUP_REMOVED lines=60> */
.L_x_5900:
        /* <DEDUP_REMOVED lines=20> */
.L_x_5905:
        /* <DEDUP_REMOVED lines=24> */
.L_x_5904:
        /* <DEDUP_REMOVED lines=17> */
.L_x_5906:
        /* <DEDUP_REMOVED lines=12> */
.L_x_5907:
[----:B------:R-:W-:Y:S05]  /*1ba0*/  @!P1 BRA `(.L_x_5903) ;  /* 0x0000000000209947 */ /* 0x000fea0003800000 */
[----:B------:R-:W-:Y:S01]  /*1bb0*/  LEA R25, R25, UR6, 0x2 ;  /* 0x0000000619197c11 */ /* 0x000fe2000f8e10ff */
[----:B------:R-:W-:-:S07]  /*1bc0*/  IMAD.MOV R24, RZ, RZ, -R24 ;  /* 0x000000ffff187224 */ /* 0x000fce00078e0a18 */
.L_x_5908:
[----:B------:R2:W3:Y:S01]  /*1bd0*/  LDS R8, [R25] ;  /* 0x0000000019087984 */ /* 0x0004e20000000800 */
[----:B------:R-:W-:-:S05]  /*1be0*/  VIADD R24, R24, 0x1 ;  /* 0x0000000118187836 */ /* 0x000fca0000000000 */
[----:B------:R-:W-:Y:S01]  /*1bf0*/  ISETP.NE.AND P0, PT, R24, RZ, PT ;  /* 0x000000ff1800720c */ /* 0x000fe20003f05270 */
[----:B--2---:R-:W-:Y:S02]  /*1c00*/  VIADD R25, R25, 0x4 ;  /* 0x0000000419197836 */ /* 0x004fe40000000000 */
[----:B---3--:R-:W-:-:S10]  /*1c10*/  FADD.FTZ R23, R8, R23 ;  /* 0x0000001708177221 */ /* 0x008fd40000010000 */
[----:B------:R-:W-:Y:S05]  /*1c20*/  @P0 BRA `(.L_x_5908) ;  /* 0xfffffffc00e80947 */ /* 0x000fea000383ffff */
.L_x_5903:
[----:B------:R2:W-:Y:S02]  /*1c30*/  STS [UR6], R23 ;  /* 0x00000017ff007988 */ /* 0x0005e40008000806 */
.L_x_5902:
[----:B------:R-:W-:Y:S05]  /*1c40*/  BSYNC.RECONVERGENT B0 ;  /* 0x0000000000007941 */ /* 0x000fea0003800200 */
.L_x_5901:
        /* <DEDUP_REMOVED lines=56> */
[----:B------:R-:W-:-:S05]  /*1fd0*/  @P0 F2FP.F16.F32.PACK_AB R2, RZ, R2 ;  /* 0x00000002ff02023e */ /* 0x000fca00000000ff */
[----:B------:R0:W-:Y:S02]  /*1fe0*/  @P0 STG.E.U16 desc[UR8][R16.64], R2 ;  /* 0x0000000210000986 */ /* 0x0001e4000c101508 */
.L_x_5911:
        /* <DEDUP_REMOVED lines=14> */
.L_x_5914:
        /* <DEDUP_REMOVED lines=8> */
[----:B------:R-:W-:Y:S01]  /*2150*/  F2FP.F16.F32.PACK_AB R18, R3, R2 ;  /* 0x000000020312723e */ /* 0x000fe200000000ff */
[----:B------:R-:W-:Y:S01]  /*2160*/  IMAD.WIDE R2, R26, 0x8, R10 ;  /* 0x000000081a027825 */ /* 0x000fe200078e020a */
[----:B------:R-:W-:Y:S02]  /*2170*/  F2FP.F16.F32.PACK_AB R19, R15, R14 ;  /* 0x0000000e0f13723e */ /* 0x000fe400000000ff */
[----:B------:R-:W-:-:S03]  /*2180*/  IADD3 R26, PT, PT, R7, R26, RZ ;  /* 0x0000001a071a7210 */ /* 0x000fc60007ffe0ff */
[----:B------:R0:W-:Y:S02]  /*2190*/  STG.E.64 desc[UR8][R2.64], R18 ;  /* 0x0000001202007986 */ /* 0x0001e4000c101b08 */
[----:B------:R-:W-:-:S05]  /*21a0*/  IMAD.SHL.U32 R4, R26, 0x4, RZ ;  /* 0x000000041a047824 */ /* 0x000fca00078e00ff */
[----:B------:R-:W-:-:S13]  /*21b0*/  ISETP.GE.AND P0, PT, R4, R23, PT ;  /* 0x000000170400720c */ /* 0x000fda0003f06270 */
[----:B0-----:R-:W-:Y:S05]  /*21c0*/  @!P0 BRA `(.L_x_5914) ;  /* 0xfffffffc00c08947 */ /* 0x001fea000383ffff */
.L_x_5913:
[----:B------:R-:W-:Y:S05]  /*21d0*/  BSYNC.RECONVERGENT B0 ;  /* 0x0000000000007941 */ /* 0x000fea0003800200 */
.L_x_5912:
[----:B------:R-:W-:-:S13]  /*21e0*/  ISETP.GE.AND P0, PT, R5, R0, PT ;  /* 0x000000000500720c */ /* 0x000fda0003f06270 */
[----:B------:R-:W-:Y:S05]  /*21f0*/  @P0 EXIT ;  /* 0x000000000000094d */ /* 0x000fea0003800000 */
[----:B------:R-:W-:-:S07]  /*2200*/  IMAD.MOV.U32 R15, RZ, RZ, R5 ;  /* 0x000000ffff0f7224 */ /* 0x000fce00078e0005 */
.L_x_5915:
        /* <DEDUP_REMOVED lines=8> */
[----:B------:R-:W-:-:S05]  /*2290*/  F2FP.F16.F32.PACK_AB R6, RZ, R6 ;  /* 0x00000006ff06723e */ /* 0x000fca00000000ff */
[----:B------:R0:W-:Y:S02]  /*22a0*/  STG.E.U16 desc[UR8][R12.64], R6 ;  /* 0x000000060c007986 */ /* 0x0001e4000c101508 */
[----:B------:R-:W-:Y:S05]  /*22b0*/  @!P0 BRA `(.L_x_5915) ;  /* 0xfffffffc00d48947 */ /* 0x000fea000383ffff */
[----:B------:R-:W-:Y:S05]  /*22c0*/  EXIT ;  /* 0x000000000000794d */ /* 0x000fea0003800000 */
.L_x_5910:
        /* <DEDUP_REMOVED lines=28> */
[----:B------:R-:W-:-:S05]  /*2490*/  @!P0 F2FP.F16.F32.PACK_AB R0, RZ, R0 ;  /* 0x00000000ff00823e */ /* 0x000fca00000000ff */
[----:B------:R0:W-:Y:S01]  /*24a0*/  @!P0 STG.E.U16 desc[UR8][R16.64], R0 ;  /* 0x0000000010008986 */ /* 0x0001e2000c101508 */
[----:B------:R-:W-:-:S04]  /*24b0*/  IADD3 R2, P0, P1, -R7, R12, R5 ;  /* 0x0000000c07027210 */ /* 0x000fc8000791e105 */
[----:B------:R-:W-:-:S09]  /*24c0*/  IADD3.X R3, PT, PT, R13, -0x1, RZ, P0, P1 ;  /* 0xffffffff0d037810 */ /* 0x000fd200007e24ff */
.L_x_5916:
        /* <DEDUP_REMOVED lines=22> */
.L_x_5917:
[----:B--2---:R-:W-:Y:S01]  /*2630*/  IMAD.MOV.U32 R23, RZ, RZ, R2 ;  /* 0x000000ffff177224 */ /* 0x004fe200078e0002 */
[----:B0-----:R-:W-:Y:S01]  /*2640*/  MOV R17, R5 ;  /* 0x0000000500117202 */ /* 0x001fe20000000f00 */
[----:B------:R-:W-:Y:S01]  /*2650*/  IMAD.MOV.U32 R22, RZ, RZ, R3 ;  /* 0x000000ffff167224 */ /* 0x000fe200078e0003 */
[----:B-1----:R-:W-:-:S07]  /*2660*/  MOV R6, 0x2680 ;  /* 0x0000268000067802 */ /* 0x002fce0000000f00 */
[----:B------:R-:W-:Y:S05]  /*2670*/  CALL.REL.NOINC `($__internal_29_$__cuda_sm20_rem_u64) ;  /* 0x0000003000687944 */ /* 0x000fea0003c00000 */
[----:B------:R-:W-:Y:S02]  /*2680*/  IMAD.MOV.U32 R22, RZ, RZ, R16 ;  /* 0x000000ffff167224 */ /* 0x000fe400078e0010 */
[----:B------:R-:W-:-:S07]  /*2690*/  IMAD.MOV.U32 R23, RZ, RZ, R17 ;  /* 0x000000ffff177224 */ /* 0x000fce00078e0011 */
.L_x_5918:
        /* <DEDUP_REMOVED lines=14> */
.L_x_5921:
        /* <DEDUP_REMOVED lines=13> */
[----:B------:R-:W-:Y:S02]  /*2850*/  F2FP.F16.F32.PACK_AB R34, R13, R8 ;  /* 0x000000080d22723e */ /* 0x000fe400000000ff */
[----:B------:R-:W-:Y:S02]  /*2860*/  LEA.HI.X R13, R33, R11, R6, 0x3, P1 ;  /* 0x0000000b210d7211 */ /* 0x000fe400008f1c06 */
[----:B------:R-:W-:Y:S02]  /*2870*/  IADD3 R33, P1, PT, R7, R33, RZ ;  /* 0x0000002107217210 */ /* 0x000fe40007f3e0ff */
[----:B------:R-:W-:-:S03]  /*2880*/  F2FP.F16.F32.PACK_AB R35, R19, R18 ;  /* 0x000000121323723e */ /* 0x000fc600000000ff */
[C---:B------:R-:W-:Y:S02]  /*2890*/  IMAD.SHL.U32 R8, R33.reuse, 0x4, RZ ;  /* 0x0000000421087824 */ /* 0x040fe400078e00ff */
[----:B------:R-:W-:Y:S01]  /*28a0*/  IMAD.X R6, RZ, RZ, R6, P1 ;  /* 0x000000ffff067224 */ /* 0x000fe200008e0606 */
[----:B------:R0:W-:Y:S02]  /*28b0*/  STG.E.64 desc[UR8][R12.64], R34 ;  /* 0x000000220c007986 */ /* 0x0001e4000c101b08 */
[----:B------:R-:W-:Y:S02]  /*28c0*/  ISETP.GE.U32.AND P1, PT, R8, R27, PT ;  /* 0x0000001b0800720c */ /* 0x000fe40003f26070 */
[----:B------:R-:W-:-:S04]  /*28d0*/  SHF.L.U64.HI R8, R33, 0x2, R6 ;  /* 0x0000000221087819 */ /* 0x000fc80000010206 */
[----:B------:R-:W-:-:S13]  /*28e0*/  ISETP.GE.AND.EX P1, PT, R8, R29, PT, P1 ;  /* 0x0000001d0800720c */ /* 0x000fda0003f26310 */
[----:B0-----:R-:W-:Y:S05]  /*28f0*/  @!P1 BRA `(.L_x_5921) ;  /* 0xfffffffc00a09947 */ /* 0x001fea000383ffff */
.L_x_5920:
[----:B------:R-:W-:Y:S05]  /*2900*/  BSYNC.RECONVERGENT B0 ;  /* 0x0000000000007941 */ /* 0x000fea0003800200 */
.L_x_5919:
        /* <DEDUP_REMOVED lines=39> */
.L_x_5923:
[----:B------:R-:W-:Y:S01]  /*2b80*/  IMAD.MOV.U32 R8, RZ, RZ, R7 ;  /* 0x000000ffff087224 */ /* 0x000fe200078e0007 */
[----:B------:R-:W-:-:S07]  /*2b90*/  MOV R6, 0x2bb0 ;  /* 0x00002bb000067802 */ /* 0x000fce0000000f00 */
[----:B------:R-:W-:Y:S05]  /*2ba0*/  CALL.REL.NOINC `($__internal_28_$__cuda_sm20_div_u64) ;  /* 0x0000002800047944 */ /* 0x000fea0003c00000 */
.L_x_5924:
[----:B------:R-:W-:Y:S05]  /*2bb0*/  BSYNC.RECONVERGENT B0 ;  /* 0x0000000000007941 */ /* 0x000fea0003800200 */
.L_x_5922:
        /* <DEDUP_REMOVED lines=29> */
.L_x_5927:
[----:B------:R-:W-:Y:S01]  /*2d90*/  IMAD.MOV.U32 R14, RZ, RZ, R2 ;  /* 0x000000ffff0e7224 */ /* 0x000fe200078e0002 */
[----:B------:R-:W-:Y:S01]  /*2da0*/  MOV R6, 0x2de0 ;  /* 0x00002de000067802 */ /* 0x000fe20000000f00 */
[----:B------:R-:W-:Y:S02]  /*2db0*/  IMAD.MOV.U32 R12, RZ, RZ, R3 ;  /* 0x000000ffff0c7224 */ /* 0x000fe400078e0003 */
[----:B------:R-:W-:-:S07]  /*2dc0*/  IMAD.MOV.U32 R8, RZ, RZ, R5 ;  /* 0x000000ffff087224 */ /* 0x000fce00078e0005 */
[----:B------:R-:W-:Y:S05]  /*2dd0*/  CALL.REL.NOINC `($__internal_28_$__cuda_sm20_div_u64) ;  /* 0x0000002400787944 */ /* 0x000fea0003c00000 */
.L_x_5928:
        /* <DEDUP_REMOVED lines=15> */
.L_x_5929:
        /* <DEDUP_REMOVED lines=18> */
[----:B------:R-:W-:-:S02]  /*2ff0*/  F2FP.F16.F32.PACK_AB R0, RZ, R0 ;  /* 0x00000000ff00723e */ /* 0x000fc400000000ff */
[----:B------:R-:W-:-:S03]  /*3000*/  LEA.HI.X R16, R7, R16, RZ, 0x1, P2 ;  /* 0x0000001007107211 */ /* 0x000fc600010f0cff */
[----:B------:R0:W-:Y:S02]  /*3010*/  STG.E.U16 desc[UR8][R12.64], R0 ;  /* 0x000000000c007986 */ /* 0x0001e4000c101508 */
[----:B------:R-:W-:Y:S05]  /*3020*/  @P0 BRA `(.L_x_5929) ;  /* 0xfffffffc00a80947 */ /* 0x000fea000383ffff */
.L_x_5926:
[----:B------:R-:W-:Y:S05]  /*3030*/  BSYNC.RECONVERGENT B0 ;  /* 0x0000000000007941 */ /* 0x000fea0003800200 */
.L_x_5925:
[----:B------:R-:W-:-:S04]  /*3040*/  ISETP.GE.U32.AND P0, PT, R23, 0x3, PT ;  /* 0x000000031700780c */ /* 0x000fc80003f06070 */
[----:B------:R-:W-:-:S13]  /*3050*/  ISETP.GE.U32.AND.EX P0, PT, R22, RZ, PT, P0 ;  /* 0x000000ff1600720c */ /* 0x000fda0003f06100 */
[----:B------:R-:W-:Y:S05]  /*3060*/  @!P0 EXIT ;  /* 0x000000000000894d */ /* 0x000fea0003800000 */
[--C-:B0-----:R-:W-:Y:S01]  /*3070*/  SHF.R.U32.HI R0, RZ, 0x1f, R7.reuse ;  /* 0x0000001fff007819 */ /* 0x101fe20000011607 */
[C---:B------:R-:W-:Y:S01]  /*3080*/  IMAD.SHL.U32 R4, R7.reuse, 0x4, RZ ;  /* 0x0000000407047824 */ /* 0x040fe200078e00ff */
[----:B------:R-:W-:Y:S01]  /*3090*/  SHF.R.U32.HI R5, RZ, 0x1e, R7 ;  /* 0x0000001eff057819 */ /* 0x000fe20000011607 */
[----:B------:R-:W-:-:S07]  /*30a0*/  IMAD.SHL.U32 R7, R7, 0x2, RZ ;  /* 0x0000000207077824 */ /* 0x000fce00078e00ff */
.L_x_5930:
        /* <DEDUP_REMOVED lines=15> */
[----:B------:R-:W-:-:S04]  /*31a0*/  F2FP.F16.F32.PACK_AB R6, RZ, R6 ;  /* 0x00000006ff06723e */ /* 0x000fc800000000ff */
        /* <DEDUP_REMOVED lines=23> */
[----:B------:R-:W-:-:S04]  /*3320*/  F2FP.F16.F32.PACK_AB R6, RZ, R6 ;  /* 0x00000006ff06723e */ /* 0x000fc800000000ff */
        /* <DEDUP_REMOVED lines=11> */
[----:B------:R-:W-:-:S05]  /*33e0*/  F2FP.F16.F32.PACK_AB R6, RZ, R6 ;  /* 0x00000006ff06723e */ /* 0x000fca00000000ff */
[----:B------:R0:W-:Y:S02]  /*33f0*/  STG.E.U16 desc[UR8][R18.64], R6 ;  /* 0x0000000612007986 */ /* 0x0001e4000c101508 */
[----:B------:R-:W-:Y:S05]  /*3400*/  @!P0 BRA `(.L_x_5930) ;  /* 0xfffffffc00288947 */ /* 0x000fea000383ffff */
[----:B------:R-:W-:Y:S05]  /*3410*/  EXIT ;  /* 0x000000000000794d */ /* 0x000fea0003800000 */
.L_x_5909:
        /* <DEDUP_REMOVED lines=26> */
.L_x_5934:
        /* <DEDUP_REMOVED lines=21> */
[----:B------:R-:W-:Y:S01]  /*3710*/  F2FP.F16.F32.PACK_AB R0, RZ, R18 ;  /* 0x00000012ff00723e */ /* 0x000fe200000000ff */
[----:B---3--:R-:W-:Y:S01]  /*3720*/  FFMA.FTZ R24, -R9, R24, R29 ;  /* 0x0000001809187223 */ /* 0x008fe2000001011d */
[----:B------:R-:W-:-:S04]  /*3730*/  IMAD.WIDE.U32 R18, R26, 0x2, R10 ;  /* 0x000000021a127825 */ /* 0x000fc800078e000a */
[C---:B----4-:R-:W-:Y:S01]  /*3740*/  FFMA.FTZ R6, -R9.reuse, R32, R35 ;  /* 0x0000002009067223 */ /* 0x050fe20000010123 */
[----:B------:R-:W-:Y:S01]  /*3750*/  F2FP.F16.F32.PACK_AB R24, RZ, R24 ;  /* 0x00000018ff18723e */ /* 0x000fe200000000ff */
[----:B-----5:R-:W-:-:S03]  /*3760*/  FFMA.FTZ R8, -R9, R36, R5 ;  /* 0x0000002409087223 */ /* 0x020fc60000010105 */
[----:B------:R-:W-:Y:S01]  /*3770*/  F2FP.F16.F32.PACK_AB R6, RZ, R6 ;  /* 0x00000006ff06723e */ /* 0x000fe200000000ff */
[--C-:B------:R-:W-:Y:S01]  /*3780*/  IMAD.WIDE.U32 R4, R15, 0x2, R10.reuse ;  /* 0x000000020f047825 */ /* 0x100fe200078e000a */
[----:B------:R0:W-:Y:S01]  /*3790*/  STG.E.U16 desc[UR8][R18.64], R0 ;  /* 0x0000000012007986 */ /* 0x0001e2000c101508 */
[----:B------:R-:W-:Y:S02]  /*37a0*/  F2FP.F16.F32.PACK_AB R8, RZ, R8 ;  /* 0x00000008ff08723e */ /* 0x000fe400000000ff */
[C---:B------:R-:W-:Y:S01]  /*37b0*/  IMAD.WIDE.U32 R14, R13.reuse, 0x2, R10 ;  /* 0x000000020d0e7825 */ /* 0x040fe200078e000a */
[----:B------:R0:W-:Y:S03]  /*37c0*/  STG.E.U16 desc[UR8][R16.64], R24 ;  /* 0x0000001810007986 */ /* 0x0001e6000c101508 */
[----:B------:R-:W-:Y:S01]  /*37d0*/  IMAD.IADD R26, R13, 0x1, R7 ;  /* 0x000000010d1a7824 */ /* 0x000fe200078e0207 */
[----:B------:R0:W-:Y:S04]  /*37e0*/  STG.E.U16 desc[UR8][R4.64], R6 ;  /* 0x0000000604007986 */ /* 0x0001e8000c101508 */
[----:B------:R0:W-:Y:S01]  /*37f0*/  STG.E.U16 desc[UR8][R14.64], R8 ;  /* 0x000000080e007986 */ /* 0x0001e2000c101508 */
[----:B------:R-:W-:-:S13]  /*3800*/  ISETP.GE.AND P0, PT, R26, R3, PT ;  /* 0x000000031a00720c */ /* 0x000fda0003f06270 */
[----:B0-----:R-:W-:Y:S05]  /*3810*/  @!P0 BRA `(.L_x_5934) ;  /* 0xfffffffc00688947 */ /* 0x001fea000383ffff */
.L_x_5933:
[----:B------:R-:W-:Y:S05]  /*3820*/  BSYNC.RECONVERGENT B0 ;  /* 0x0000000000007941 */ /* 0x000fea0003800200 */
.L_x_5932:
[----:B------:R-:W-:-:S13]  /*3830*/  ISETP.GE.AND P0, PT, R26, R2, PT ;  /* 0x000000021a00720c */ /* 0x000fda0003f06270 */
[----:B------:R-:W-:Y:S05]  /*3840*/  @P0 EXIT ;  /* 0x000000000000094d */ /* 0x000fea0003800000 */
.L_x_5935:
        /* <DEDUP_REMOVED lines=8> */
[----:B------:R-:W-:-:S05]  /*38d0*/  F2FP.F16.F32.PACK_AB R0, RZ, R0 ;  /* 0x00000000ff00723e */ /* 0x000fca00000000ff */
[----:B------:R0:W-:Y:S02]  /*38e0*/  STG.E.U16 desc[UR8][R14.64], R0 ;  /* 0x000000000e007986 */ /* 0x0001e4000c101508 */
[----:B------:R-:W-:Y:S05]  /*38f0*/  @!P0 BRA `(.L_x_5935) ;  /* 0xfffffffc00d48947 */ /* 0x000fea000383ffff */
[----:B------:R-:W-:Y:S05]  /*3900*/  EXIT ;  /* 0x000000000000794d */ /* 0x000fea0003800000 */
.L_x_5931:
        /* <DEDUP_REMOVED lines=56> */
.L_x_5939:
[----:B------:R-:W-:-:S07]  /*3c90*/  MOV R6, 0x3cb0 ;  /* 0x00003cb000067802 */ /* 0x000fce0000000f00 */
[----:B------:R-:W-:Y:S05]  /*3ca0*/  CALL.REL.NOINC `($__internal_28_$__cuda_sm20_div_u64) ;  /* 0x0000001400c47944 */ /* 0x000fea0003c00000 */
.L_x_5940:
[----:B------:R-:W-:Y:S05]  /*3cb0*/  BSYNC.RECONVERGENT B1 ;  /* 0x0000000000017941 */ /* 0x000fea0003800200 */
.L_x_5938:
        /* <DEDUP_REMOVED lines=36> */
[----:B------:R-:W-:Y:S02]  /*3f00*/  F2FP.F16.F32.PACK_AB R6, RZ, R6 ;  /* 0x00000006ff06723e */ /* 0x000fe400000000ff */
[----:B------:R-:W-:Y:S01]  /*3f10*/  F2FP.F16.F32.PACK_AB R34, RZ, R34 ;  /* 0x00000022ff22723e */ /* 0x000fe200000000ff */
[C---:B-----5:R-:W-:Y:S01]  /*3f20*/  FFMA.FTZ R23, -R9.reuse, R18, R21 ;  /* 0x0000001209177223 */ /* 0x060fe20000010115 */
[----:B----4-:R-:W-:-:S04]  /*3f30*/  FFMA.FTZ R22, -R9, R12, R17 ;  /* 0x0000000c09167223 */ /* 0x010fc80000010111 */
[----:B------:R-:W-:Y:S01]  /*3f40*/  F2FP.F16.F32.PACK_AB R23, RZ, R23 ;  /* 0x00000017ff17723e */ /* 0x000fe200000000ff */
[----:B------:R-:W-:Y:S01]  /*3f50*/  IMAD.WIDE R12, R7, 0x2, R14 ;  /* 0x00000002070c7825 */ /* 0x000fe200078e020e */
[----:B------:R-:W-:Y:S02]  /*3f60*/  F2FP.F16.F32.PACK_AB R22, RZ, R22 ;  /* 0x00000016ff16723e */ /* 0x000fe400000000ff */
[----:B------:R-:W-:Y:S01]  /*3f70*/  PRMT R16, R23, 0x7610, R16 ;  /* 0x0000761017107816 */ /* 0x000fe20000000010 */
[----:B------:R0:W-:Y:S04]  /*3f80*/  STG.E.U16 desc[UR8][R10.64], R6 ;  /* 0x000000060a007986 */ /* 0x0001e8000c101508 */
[----:B------:R0:W-:Y:S04]  /*3f90*/  STG.E.U16 desc[UR8][R30.64], R34 ;  /* 0x000000221e007986 */ /* 0x0001e8000c101508 */
[----:B------:R0:W-:Y:S04]  /*3fa0*/  STG.E.U16 desc[UR8][R14.64], R22 ;  /* 0x000000160e007986 */ /* 0x0001e8000c101508 */
[----:B------:R0:W-:Y:S01]  /*3fb0*/  STG.E.U16 desc[UR8][R12.64], R16 ;  /* 0x000000100c007986 */ /* 0x0001e2000c101508 */
[----:B------:R-:W-:-:S07]  /*3fc0*/  IMAD.MOV.U32 R23, RZ, RZ, R5 ;  /* 0x000000ffff177224 */ /* 0x000fce00078e0005 */
.L_x_5942:
[----:B------:R-:W-:Y:S05]  /*3fd0*/  BSYNC.RECONVERGENT B1 ;  /* 0x0000000000017941 */ /* 0x000fea0003800200 */
.L_x_5941:
        /* <DEDUP_REMOVED lines=14> */
.L_x_5943:
        /* <DEDUP_REMOVED lines=28> */
[----:B------:R-:W-:Y:S01]  /*4280*/  F2FP.F16.F32.PACK_AB R26, RZ, R26 ;  /* 0x0000001aff1a723e */ /* 0x000fe200000000ff */
[----:B--2---:R-:W-:-:S03]  /*4290*/  FFMA.FTZ R22, -R9, R30, R22 ;  /* 0x0000001e09167223 */ /* 0x004fc60000010116 */
[----:B------:R-:W-:Y:S02]  /*42a0*/  PRMT R25, R26, 0x7610, R25 ;  /* 0x000076101a197816 */ /* 0x000fe40000000019 */
[----:B------:R-:W-:Y:S01]  /*42b0*/  IADD3 R26, P0, PT, R8, R18, RZ ;  /* 0x00000012081a7210 */ /* 0x000fe20007f1e0ff */
[----:B----4-:R-:W-:Y:S01]  /*42c0*/  FFMA.FTZ R32, -R9, R32, R12 ;  /* 0x0000002009207223 */ /* 0x010fe2000001010c */
[----:B------:R-:W-:-:S03]  /*42d0*/  F2FP.F16.F32.PACK_AB R22, RZ, R22 ;  /* 0x00000016ff16723e */ /* 0x000fc600000000ff */
[----:B------:R-:W-:Y:S01]  /*42e0*/  IMAD.X R27, RZ, RZ, R19, P0 ;  /* 0x000000ffff1b7224 */ /* 0x000fe200000e0613 */
[----:B-1----:R-:W-:Y:S01]  /*42f0*/  IADD3 R16, P0, PT, R8, R16, RZ ;  /* 0x0000001008107210 */ /* 0x002fe20007f1e0ff */
[----:B-----5:R-:W-:Y:S01]  /*4300*/  FFMA.FTZ R34, -R9, R34, R23 ;  /* 0x0000002209227223 */ /* 0x020fe20000010117 */
[----:B------:R-:W-:Y:S02]  /*4310*/  F2FP.F16.F32.PACK_AB R32, RZ, R32 ;  /* 0x00000020ff20723e */ /* 0x000fe400000000ff */
[----:B------:R-:W-:Y:S01]  /*4320*/  PRMT R13, R22, 0x7610, R13 ;  /* 0x00007610160d7816 */ /* 0x000fe2000000000d */
[----:B------:R-:W-:Y:S01]  /*4330*/  IMAD.WIDE.U32 R22, R7, 0x2, R20 ;  /* 0x0000000207167825 */ /* 0x000fe200078e0014 */
[----:B------:R-:W-:-:S03]  /*4340*/  PRMT R31, R32, 0x7610, R31 ;  /* 0x00007610201f7816 */ /* 0x000fc6000000001f */
[----:B------:R-:W-:Y:S01]  /*4350*/  IMAD.X R17, RZ, RZ, R17, P0 ;  /* 0x000000ffff117224 */ /* 0x000fe200000e0611 */
[C---:B------:R-:W-:Y:S02]  /*4360*/  IADD3 R18, P0, PT, R8.reuse, R16, RZ ;  /* 0x0000001008127210 */ /* 0x040fe40007f1e0ff */
[----:B------:R-:W-:Y:S01]  /*4370*/  F2FP.F16.F32.PACK_AB R34, RZ, R34 ;  /* 0x00000022ff22723e */ /* 0x000fe200000000ff */
        /* <DEDUP_REMOVED lines=30> */
[----:B------:R-:W-:Y:S01]  /*4560*/  F2FP.F16.F32.PACK_AB R14, RZ, R14 ;  /* 0x0000000eff0e723e */ /* 0x000fe200000000ff */
[----:B---3--:R-:W-:Y:S01]  /*4570*/  FFMA.FTZ R34, -R9, R34, R19 ;  /* 0x0000002209227223 */ /* 0x008fe20000010113 */
[----:B------:R-:W-:-:S04]  /*4580*/  IMAD.WIDE.U32 R18, R7, 0x2, R16 ;  /* 0x0000000207127825 */ /* 0x000fc800078e0010 */
[----:B------:R-:W-:Y:S01]  /*4590*/  F2FP.F16.F32.PACK_AB R34, RZ, R34 ;  /* 0x00000022ff22723e */ /* 0x000fe200000000ff */
[C---:B-----5:R-:W-:Y:S01]  /*45a0*/  FFMA.FTZ R20, -R9.reuse, R20, R27 ;  /* 0x0000001409147223 */ /* 0x060fe2000001011b */
[----:B----4-:R-:W-:-:S04]  /*45b0*/  FFMA.FTZ R32, -R9, R32, R23 ;  /* 0x0000002009207223 */ /* 0x010fc80000010117 */
[----:B------:R-:W-:Y:S01]  /*45c0*/  F2FP.F16.F32.PACK_AB R20, RZ, R20 ;  /* 0x00000014ff14723e */ /* 0x000fe200000000ff */
[----:B------:R-:W-:Y:S01]  /*45d0*/  STG.E.U16 desc[UR8][R12.64], R14 ;  /* 0x0000000e0c007986 */ /* 0x000fe2000c101508 */
[----:B------:R-:W-:Y:S02]  /*45e0*/  F2FP.F16.F32.PACK_AB R32, RZ, R32 ;  /* 0x00000020ff20723e */ /* 0x000fe400000000ff */
        /* <DEDUP_REMOVED lines=16> */
.L_x_5937:
[----:B------:R-:W-:Y:S05]  /*46f0*/  BSYNC.RECONVERGENT B0 ;  /* 0x0000000000007941 */ /* 0x000fea0003800200 */
.L_x_5936:
        /* <DEDUP_REMOVED lines=38> */
.L_x_5945:
[----:B------:R-:W-:Y:S02]  /*4960*/  MOV R8, R7 ;  /* 0x0000000700087202 */ /* 0x000fe40000000f00 */
[----:B------:R-:W-:-:S07]  /*4970*/  MOV R6, 0x4990 ;  /* 0x0000499000067802 */ /* 0x000fce0000000f00 */
[----:B--2---:R-:W-:Y:S05]  /*4980*/  CALL.REL.NOINC `($__internal_28_$__cuda_sm20_div_u64) ;  /* 0x00000008008c7944 */ /* 0x004fea0003c00000 */
.L_x_5946:
[----:B------:R-:W-:Y:S05]  /*4990*/  BSYNC.RECONVERGENT B0 ;  /* 0x0000000000007941 */ /* 0x000fea0003800200 */
.L_x_5944:
        /* <DEDUP_REMOVED lines=29> */
.L_x_5949:
        /* <DEDUP_REMOVED lines=16> */
[----:B------:R-:W-:Y:S02]  /*4c70*/  F2FP.F16.F32.PACK_AB R3, RZ, R3 ;  /* 0x00000003ff03723e */ /* 0x000fe400000000ff */
[----:B------:R-:W-:-:S03]  /*4c80*/  LEA.HI.X R14, R7, R14, RZ, 0x1, P2 ;  /* 0x0000000e070e7211 */ /* 0x000fc600010f0cff */
[----:B------:R0:W-:Y:S02]  /*4c90*/  STG.E.U16 desc[UR8][R10.64], R3 ;  /* 0x000000030a007986 */ /* 0x0001e4000c101508 */
[----:B------:R-:W-:Y:S05]  /*4ca0*/  @P1 BRA `(.L_x_5949) ;  /* 0xfffffffc00b01947 */ /* 0x000fea000383ffff */
.L_x_5948:
[----:B------:R-:W-:Y:S05]  /*4cb0*/  BSYNC.RECONVERGENT B0 ;  /* 0x0000000000007941 */ /* 0x000fea0003800200 */
.L_x_5947:
        /* <DEDUP_REMOVED lines=49> */
.L_x_5950:
        /* <DEDUP_REMOVED lines=10> */
[----:B------:R-:W-:-:S04]  /*5070*/  F2FP.F16.F32.PACK_AB R22, RZ, R22 ;  /* 0x00000016ff16723e */ /* 0x000fc800000000ff */
        /* <DEDUP_REMOVED lines=11> */
[----:B------:R-:W-:Y:S01]  /*5130*/  F2FP.F16.F32.PACK_AB R23, RZ, R29 ;  /* 0x0000001dff17723e */ /* 0x000fe200000000ff */
        /* <DEDUP_REMOVED lines=11> */
[----:B------:R-:W-:Y:S01]  /*51f0*/  F2FP.F16.F32.PACK_AB R26, RZ, R23 ;  /* 0x00000017ff1a723e */ /* 0x000fe200000000ff */
        /* <DEDUP_REMOVED lines=11> */
[----:B------:R-:W-:Y:S01]  /*52b0*/  F2FP.F16.F32.PACK_AB R23, RZ, R31 ;  /* 0x0000001fff17723e */ /* 0x000fe200000000ff */
        /* <DEDUP_REMOVED lines=16> */
        .weak           $__internal_28_$__cuda_sm20_div_u64
        .type           $__internal_28_$__cuda_sm20_div_u64,@function
        .size           $__internal_28_$__cuda_sm20_div_u64,($__internal_29_$__cuda_sm20_rem_u64 - $__internal_28_$__cuda_sm20_div_u64)
$__internal_28_$__cuda_sm20_div_u64:
        /* <DEDUP_REMOVED lines=69> */
[----:B------:R-:W-:Y:S05]  /*5810*/  RET.REL.NODEC R14 `(_ZN2at6native43_GLOBAL__N__9ae7fba5_10_SoftMax_cu_9f978f6320cunn_SoftMaxBackwardILi4EN3c104HalfEffNS1_23SoftMaxBackwardEpilogueEEEvPT0_PKT2_SA_l) ;  /* 0xffffffa40ef87950 */ /* 0x000fea0003c3ffff */
        .weak           $__internal_29_$__cuda_sm20_rem_u64
        .type           $__internal_29_$__cuda_sm20_rem_u64,@function
        .size           $__internal_29_$__cuda_sm20_rem_u64,(.L_x_11535 - $__internal_29_$__cuda_sm20_rem_u64)
$__internal_29_$__cuda_sm20_rem_u64:
        /* <DEDUP_REMOVED lines=65> */
[----:B------:R-:W-:Y:S06]  /*5c30*/  RET.REL.NODEC R12 `(_ZN2at6native43_GLOBAL__N__9ae7fba5_10_SoftMax_cu_9f978f6320cunn_SoftMaxBackwardILi4EN3c104HalfEffNS1_23SoftMaxBackwardEpilogueEEEvPT0_PKT2_SA_l) ;  /* 0xffffffa00cf07950 */ /* 0x000fec0003c3ffff */
.L_x_5951:
        /* <DEDUP_REMOVED lines=12> */
.L_x_11535:


//--------------------- .text._ZN2at6native43_GLOBAL__N__9ae7fba5_10_SoftMax_cu_9f978f6324cunn_SoftMaxBackwardSmemILi4EN3c104HalfEffNS1_23SoftMaxBackwardEpilogueEEEvPT0_PKT2_SA_l --------------------------
	.section	.text._ZN2at6native43_GLOBAL__N__9ae7fba5_10_SoftMax_cu_9f978f6324cunn_SoftMaxBackwardSmemILi4EN3c104HalfEffNS1_23SoftMaxBackwardEpilogueEEEvPT0_PKT2_SA_l,"ax",@progbits
	.align	128
.text._ZN2at6native43_GLOBAL__N__9ae7fba5_10_SoftMax_cu_9f978f6324cunn_SoftMaxBackwardSmemILi4EN3c104HalfEffNS1_23SoftMaxBackwardEpilogueEEEvPT0_PKT2_SA_l:
        .type           _ZN2at6native43_GLOBAL__N__9ae7fba5_10_SoftMax_cu_9f978f6324cunn_SoftMaxBackwardSmemILi4EN3c104HalfEffNS1_23SoftMaxBackwardEpilogueEEEvPT0_PKT2_SA_l,@function
        .size           _ZN2at6native43_GLOBAL__N__9ae7fba5_10_SoftMax_cu_9f978f6324cunn_SoftMaxBackwardSmemILi4EN3c104HalfEffNS1_23SoftMaxBackwardEpilogueEEEvPT0_PKT2_SA_l,(.L_x_11538 - _ZN2at6native43_GLOBAL__N__9ae7fba5_10_SoftMax_cu_9f978f6324cunn_SoftMaxBackwardSmemILi4EN3c104HalfEffNS1_23SoftMaxBackwardEpilogueEEEvPT0_PKT2_SA_l)
        .other          _ZN2at6native43_GLOBAL__N__9ae7fba5_10_SoftMax_cu_9f978f6324cunn_SoftMaxBackwardSmemILi4EN3c104HalfEffNS1_23SoftMaxBackwardEpilogueEEEvPT0_PKT2_SA_l,@"STO_CUDA_ENTRY STV_DEFAULT"
_ZN2at6native43_GLOBAL__N__9ae7fba5_10_SoftMax_cu_9f978f6324cunn_SoftMaxBackwardSmemILi4EN3c104HalfEffNS1_23SoftMaxBackwardEpilogueEEEvPT0_PKT2_SA_l:
        /* <DEDUP_REMOVED lines=29> */
.L_x_5954:
        /* <DEDUP_REMOVED lines=16> */
.L_x_5953:
[----:B0-----:R-:W-:Y:S05]  /*02d0*/  BSYNC.RECONVERGENT B0 ;  /* 0x0000000000007941 */ /* 0x001fea0003800200 */
.L_x_5952:
        /* <DEDUP_REMOVED lines=34> */
.L_x_5963:
[----:B------:R-:W-:Y:S01]  /*0500*/  ISETP.NE.AND P1, PT, R0, RZ, PT ;  /* 0x000000ff0000720c */ /* 0x000fe20003f25270 */
[----:B-1----:R-:W-:-:S12]  /*0510*/  FADD.FTZ R6, R7, R6 ;  /* 0x0000000607067221 */ /* 0x002fd80000010000 */
[----:B------:R2:W-:Y:S02]  /*0520*/  @!P1 STS [UR10], R6 ;  /* 0x00000006ff009988 */ /* 0x0005e4000800080a */
.L_x_5955:
[----:B------:R-:W-:Y:S05]  /*0530*/  WARPSYNC.ALL ;  /* 0x0000000000007948 */ /* 0x000fea0003800000 */
[----:B------:R-:W-:Y:S06]  /*0540*/  BAR.SYNC.DEFER_BLOCKING 0x0 ;  /* 0x0000000000007b1d */ /* 0x000fec0000010000 */
[----:B------:R-:W-:Y:S05]  /*0550*/  @P0 EXIT ;  /* 0x000000000000094d */ /* 0x000fea0003800000 */
[----:B------:R-:W3:Y:S02]  /*0560*/  LDS R13, [UR10] ;  /* 0x0000000aff0d7984 */ /* 0x000ee40008000800 */
.L_x_5957:
        /* <DEDUP_REMOVED lines=15> */
[----:B------:R-:W-:Y:S02]  /*0660*/  F2FP.F16.F32.PACK_AB R10, R9, R12 ;  /* 0x0000000c090a723e */ /* 0x000fe400000000ff */
[----:B------:R-:W-:Y:S02]  /*0670*/  F2FP.F16.F32.PACK_AB R11, R7, R6 ;  /* 0x00000006070b723e */ /* 0x000fe400000000ff */
[----:B------:R-:W-:-:S02]  /*0680*/  ISETP.GE.U32.AND P0, PT, R4, UR6, PT ;  /* 0x0000000604007c0c */ /* 0x000fc4000bf06070 */
[----:B------:R-:W-:Y:S01]  /*0690*/  SHF.R.S32.HI R4, RZ, 0x1f, R4 ;  /* 0x0000001fff047819 */ /* 0x000fe20000011404 */
[----:B------:R4:W-:Y:S03]  /*06a0*/  STG.E.64 desc[UR16][R2.64], R10 ;  /* 0x0000000a02007986 */ /* 0x0009e6000c101b10 */
[----:B------:R-:W-:-:S13]  /*06b0*/  ISETP.GE.AND.EX P0, PT, R4, UR7, PT, P0 ;  /* 0x0000000704007c0c */ /* 0x000fda000bf06300 */
[----:B----4-:R-:W-:Y:S05]  /*06c0*/  @!P0 BRA `(.L_x_5957) ;  /* 0xfffffffc00a88947 */ /* 0x010fea000383ffff */
[----:B------:R-:W-:Y:S05]  /*06d0*/  EXIT ;  /* 0x000000000000794d */ /* 0x000fea0003800000 */
.L_x_5956:
[----:B------:R-:W-:Y:S02]  /*06e0*/  HFMA2 R10, -RZ, RZ, 0, 1.847743988037109375e-06 ;  /* 0x0000001fff0a7431 */ /* 0x000fe400000001ff */
[----:B------:R-:W-:Y:S01]  /*06f0*/  IMAD.MOV.U32 R9, RZ, RZ, 0x10 ;  /* 0x00000010ff097424 */ /* 0x000fe200078e00ff */
[----:B------:R-:W-:-:S07]  /*0700*/  MOV R8, 0xffffffff ;  /* 0xffffffff00087802 */ /* 0x000fce0000000f00 */
[----:B-1----:R-:W-:Y:S05]  /*0710*/  WARPSYNC.COLLECTIVE R8, `(.L_x_5958) ;  /* 0x0000000008087348 */ /* 0x002fea0003c00000 */
[----:B-1----:R0:W1:Y:S02]  /*0720*/  SHFL.DOWN P1, R6, R3, R9, R10 ;  /* 0x0800000903067389 */ /* 0x002064000002000a */
[----:B01----:R-:W-:Y:S05]  /*0730*/  ENDCOLLECTIVE ;  /* 0x000000000000791b */ /* 0x003fea0003800000 */
.L_x_5958:
[----:B------:R-:W-:Y:S02]  /*0740*/  HFMA2 R9, -RZ, RZ, 0, 4.76837158203125e-07 ;  /* 0x00000008ff097431 */ /* 0x000fe400000001ff */
[----:B------:R-:W-:-:S04]  /*0750*/  IMAD.MOV.U32 R2, RZ, RZ, R6 ;  /* 0x000000ffff027224 */ /* 0x000fc800078e0006 */
[----:B------:R-:W-:-:S05]  /*0760*/  FADD.FTZ R2, R2, R3 ;  /* 0x0000000302027221 */ /* 0x000fca0000010000 */
[----:B------:R-:W-:-:S07]  /*0770*/  MOV R3, R2 ;  /* 0x0000000200037202 */ /* 0x000fce0000000f00 */
[----:B------:R-:W-:Y:S05]  /*0780*/  WARPSYNC.COLLECTIVE R8, `(.L_x_5959) ;  /* 0x0000000008087348 */ /* 0x000fea0003c00000 */
[----:B------:R0:W1:Y:S02]  /*0790*/  SHFL.DOWN P1, R6, R3, R9, R10 ;  /* 0x0800000903067389 */ /* 0x000064000002000a */
[----:B01----:R-:W-:Y:S05]  /*07a0*/  ENDCOLLECTIVE ;  /* 0x000000000000791b */ /* 0x003fea0003800000 */
.L_x_5959:
[----:B------:R-:W-:Y:S02]  /*07b0*/  HFMA2 R9, -RZ, RZ, 0, 2.384185791015625e-07 ;  /* 0x00000004ff097431 */ /* 0x000fe400000001ff */
[----:B------:R-:W-:-:S04]  /*07c0*/  IMAD.MOV.U32 R5, RZ, RZ, R6 ;  /* 0x000000ffff057224 */ /* 0x000fc800078e0006 */
[----:B------:R-:W-:-:S05]  /*07d0*/  FADD.FTZ R5, R2, R5 ;  /* 0x0000000502057221 */ /* 0x000fca0000010000 */
[----:B------:R-:W-:-:S07]  /*07e0*/  MOV R3, R5 ;  /* 0x0000000500037202 */ /* 0x000fce0000000f00 */
[----:B------:R-:W-:Y:S05]  /*07f0*/  WARPSYNC.COLLECTIVE R8, `(.L_x_5960) ;  /* 0x0000000008087348 */ /* 0x000fea0003c00000 */
[----:B------:R0:W1:Y:S02]  /*0800*/  SHFL.DOWN P1, R6, R3, R9, R10 ;  /* 0x0800000903067389 */ /* 0x000064000002000a */
[----:B01----:R-:W-:Y:S05]  /*0810*/  ENDCOLLECTIVE ;  /* 0x000000000000791b */ /* 0x003fea0003800000 */
.L_x_5960:
[----:B------:R-:W-:Y:S02]  /*0820*/  HFMA2 R9, -RZ, RZ, 0, 1.1920928955078125e-07 ;  /* 0x00000002ff097431 */ /* 0x000fe400000001ff */
[----:B------:R-:W-:-:S04]  /*0830*/  IMAD.MOV.U32 R4, RZ, RZ, R6 ;  /* 0x000000ffff047224 */ /* 0x000fc800078e0006 */
[----:B------:R-:W-:-:S05]  /*0840*/  FADD.FTZ R4, R5, R4 ;  /* 0x0000000405047221 */ /* 0x000fca0000010000 */
[----:B------:R-:W-:-:S07]  /*0850*/  MOV R3, R4 ;  /* 0x0000000400037202 */ /* 0x000fce0000000f00 */
[----:B------:R-:W-:Y:S05]  /*0860*/  WARPSYNC.COLLECTIVE R8, `(.L_x_5961) ;  /* 0x0000000008087348 */ /* 0x000fea0003c00000 */
[----:B------:R0:W1:Y:S02]  /*0870*/  SHFL.DOWN P1, R6, R3, R9, R10 ;  /* 0x0800000903067389 */ /* 0x000064000002000a */
[----:B01----:R-:W-:Y:S05]  /*0880*/  ENDCOLLECTIVE ;  /* 0x000000000000791b */ /* 0x003fea0003800000 */
.L_x_5961:
[----:B------:R-:W-:Y:S02]  /*0890*/  HFMA2 R9, -RZ, RZ, 0, 5.9604644775390625e-08 ;  /* 0x00000001ff097431 */ /* 0x000fe400000001ff */
[----:B------:R-:W-:-:S04]  /*08a0*/  IMAD.MOV.U32 R7, RZ, RZ, R6 ;  /* 0x000000ffff077224 */ /* 0x000fc800078e0006 */
[----:B------:R-:W-:-:S05]  /*08b0*/  FADD.FTZ R7, R4, R7 ;  /* 0x0000000704077221 */ /* 0x000fca0000010000 */
[----:B------:R-:W-:-:S07]  /*08c0*/  MOV R3, R7 ;  /* 0x0000000700037202 */ /* 0x000fce0000000f00 */
[----:B------:R-:W-:Y:S05]  /*08d0*/  WARPSYNC.COLLECTIVE R8, `(.L_x_5962) ;  /* 0x0000000008087348 */ /* 0x000fea0003c00000 */
[----:B------:R0:W1:Y:S02]  /*08e0*/  SHFL.DOWN P1, R6, R3, R9, R10 ;  /* 0x0800000903067389 */ /* 0x000064000002000a */
[----:B01----:R-:W-:Y:S05]  /*08f0*/  ENDCOLLECTIVE ;  /* 0x000000000000791b */ /* 0x003fea0003800000 */
.L_x_5962:
[----:B------:R-:W-:Y:S05]  /*0900*/  BRA `(.L_x_5963) ;  /* 0xfffffff800fc7947 */ /* 0x000fea000383ffff */
.L_x_5964:
        /* <DEDUP_REMOVED lines=15> */
.L_x_11538:


//--------------------- .text._ZN2at6native43_GLOBAL__N__9ae7fba5_10_SoftMax_cu_9f978f6320cunn_SoftMaxBackwardILi8EN3c104HalfEfS4_NS1_23SoftMaxBackwardEpilogueEEEvPT0_PKT2_SA_l --------------------------
	.section	.text._ZN2at6native43_GLOBAL__N__9ae7fba5_10_SoftMax_cu_9f978f6320cunn_SoftMaxBackwardILi8EN3c104HalfEfS4_NS1_23SoftMaxBackwardEpilogueEEEvPT0_PKT2_SA_l,"ax",@progbits
	.align	128
.text._ZN2at6native43_GLOBAL__N__9ae7fba5_10_SoftMax_cu_9f978f6320cunn_SoftMaxBackwardILi8EN3c104HalfEfS4_NS1_23SoftMaxBackwardEpilogueEEEvPT0_PKT2_SA_l:
        .type           _ZN2at6native43_GLOBAL__N__9ae7fba5_10_SoftMax_cu_9f978f6320cunn_SoftMaxBackwardILi8EN3c104HalfEfS4_NS1_23SoftMaxBackwardEpilogueEEEvPT0_PKT2_SA_l,@function
        .size           _ZN2at6native43_GLOBAL__N__9ae7fba5_10_SoftMax_cu_9f978f6320cunn_SoftMaxBackwardILi8EN3c104HalfEfS4_NS1_23SoftMaxBackwardEpilogueEEEvPT0_PKT2_SA_l,(.L_x_11539 - _ZN2at6native43_GLOBAL__N__9ae7fba5_10_SoftMax_cu_9f978f6320cunn_SoftMaxBackwardILi8EN3c104HalfEfS4_NS1_23SoftMaxBackwardEpilogueEEEvPT0_PKT2_SA_l)
        .other          _ZN2at6native43_GLOBAL__N__9ae7fba5_10_SoftMax_cu_9f978f6320cunn_SoftMaxBackwardILi8EN3c104HalfEfS4_NS1_23SoftMaxBackwardEpilogueEEEvPT0_PKT2_SA_l,@"STO_CUDA_ENTRY STV_DEFAULT"
_ZN2at6native43_GLOBAL__N__9ae7fba5_10_SoftMax_cu_9f978f6320cunn_SoftMaxBackwardILi8EN3c104HalfEfS4_NS1_23SoftMaxBackwardEpilogueEEEvPT0_PKT2_SA_l:
        /* <DEDUP_REMOVED lines=47> */
[----:B------:R-:W-:-:S04]  /*02f0*/  IMAD.WIDE.U32 R6, R9, 0x2, R6 ;  /* 0x0000000209067825 */ /* 0x000fc800078e0006 */
[----:B------:R-:W-:Y:S01]  /*0300*/  IMAD.IADD R10, R10, 0x1, -R9 ;  /* 0x000000010a0a7824 */ /* 0x000fe200078e0a09 */
[----:B------:R-:W-:Y:S01]  /*0310*/  MOV R12, R6 ;  /* 0x00000006000c7202 */ /* 0x000fe20000000f00 */
[----:B------:R-:W-:Y:S02]  /*0320*/  IMAD.MOV.U32 R9, RZ, RZ, R7 ;  /* 0x000000ffff097224 */ /* 0x000fe400078e0007 */
[----:B--2---:R-:W-:-:S05]  /*0330*/  @!P0 HADD2.F32 R8, -RZ, R4.H0_H0 ;  /* 0x20000004ff088230 */ /* 0x004fca0000004100 */
[----:B------:R-:W-:-:S07]  /*0340*/  @!P0 FADD.FTZ R3, RZ, R8 ;  /* 0x00000008ff038221 */ /* 0x000fce0000010000 */
.L_x_5967:
[----:B------:R-:W1:Y:S01]  /*0350*/  LDCU UR8, c[0x0][0x360] ;  /* 0x00006c00ff0877ac */ /* 0x000e620008000800 */
[----:B------:R-:W-:Y:S01]  /*0360*/  BSSY.RECONVERGENT B1, `(.L_x_5968) ;  /* 0x000002f000017945 */ /* 0x000fe20003800200 */
[----:B------:R-:W-:Y:S01]  /*0370*/  IMAD.MOV.U32 R8, RZ, RZ, R12 ;  /* 0x000000ffff087224 */ /* 0x000fe200078e000c */
[----:B-1----:R-:W-:-:S06]  /*0380*/  USHF.L.U32 UR5, UR8, 0x3, URZ ;  /* 0x0000000308057899 */ /* 0x002fcc00080006ff */
[----:B------:R-:W-:Y:S02]  /*0390*/  IADD3 R7, PT, PT, RZ, -UR5, RZ ;  /* 0x80000005ff077c10 */ /* 0x000fe4000fffe0ff */
[----:B------:R-:W-:Y:S01]  /*03a0*/  ISETP.NE.U32.AND P1, PT, RZ, UR5, PT ;  /* 0x00000005ff007c0c */ /* 0x000fe2000bf25070 */
        /* <DEDUP_REMOVED lines=9> */
[----:B------:R-:W-:-:S04]  /*0440*/  IMAD.MOV R5, RZ, RZ, -R5 ;  /* 0x000000ffff057224 */ /* 0x000fc800078e0a05 */
[----:B------:R-:W-:-:S05]  /*0450*/  IMAD R5, R5, UR5, R10 ;  /* 0x0000000505057c24 */ /* 0x000fca000f8e020a */
[----:B------:R-:W-:-:S13]  /*0460*/  ISETP.GE.U32.AND P0, PT, R5, UR5, PT ;  /* 0x0000000505007c0c */ /* 0x000fda000bf06070 */
[----:B------:R-:W-:-:S04]  /*0470*/  @P0 IADD3 R5, PT, PT, R5, -UR5, RZ ;  /* 0x8000000505050c10 */ /* 0x000fc8000fffe0ff */
[----:B------:R-:W-:-:S13]  /*0480*/  ISETP.GE.U32.AND P0, PT, R5, UR5, PT ;  /* 0x0000000505007c0c */ /* 0x000fda000bf06070 */
[----:B------:R-:W-:Y:S01]  /*0490*/  @P0 VIADD R5, R5, -UR5 ;  /* 0x8000000505050c36 */ /* 0x000fe20008000000 */
[----:B------:R-:W-:-:S04]  /*04a0*/  @!P1 LOP3.LUT R5, RZ, UR5, RZ, 0x33, !PT ;  /* 0x00000005ff059c12 */ /* 0x000fc8000f8e33ff */
[----:B------:R-:W-:-:S04]  /*04b0*/  IADD3 R16, PT, PT, -R5, R10, RZ ;  /* 0x0000000a05107210 */ /* 0x000fc80007ffe1ff */
[----:B------:R-:W-:Y:S01]  /*04c0*/  ISETP.GE.AND P0, PT, R4, R16, PT ;  /* 0x000000100400720c */ /* 0x000fe20003f06270 */
[----:B------:R-:W-:-:S12]  /*04d0*/  IMAD.IADD R15, R16, 0x1, R11 ;  /* 0x00000001100f7824 */ /* 0x000fd800078e020b */
[----:B------:R-:W-:Y:S05]  /*04e0*/  @P0 BRA `(.L_x_5969) ;  /* 0x0000000000580947 */ /* 0x000fea0003800000 */
.L_x_5970:
[----:B------:R-:W-:-:S06]  /*04f0*/  IMAD.WIDE R4, R11, 0x10, R8 ;  /* 0x000000100b047825 */ /* 0x000fcc00078e0208 */
[----:B------:R-:W2:Y:S01]  /*0500*/  LDG.E.128 R4, desc[UR18][R4.64] ;  /* 0x0000001204047981 */ /* 0x000ea2000c1e1d00 */
[----:B------:R-:W-:Y:S01]  /*0510*/  IADD3 R11, PT, PT, R11, UR8, RZ ;  /* 0x000000080b0b7c10 */ /* 0x000fe2000fffe0ff */
[--C-:B--2---:R-:W-:Y:S02]  /*0520*/  HADD2.F32 R12, -RZ, R4.reuse.H0_H0 ;  /* 0x20000004ff0c7230 */ /* 0x104fe40000004100 */
[----:B------:R-:W-:Y:S02]  /*0530*/  HADD2.F32 R13, -RZ, R4.H1_H1 ;  /* 0x30000004ff0d7230 */ /* 0x000fe40000004100 */
[--C-:B------:R-:W-:Y:S02]  /*0540*/  HADD2.F32 R14, -RZ, R5.reuse.H1_H1 ;  /* 0x30000005ff0e7230 */ /* 0x100fe40000004100 */
[----:B------:R-:W-:Y:S01]  /*0550*/  FADD.FTZ R12, R12, R3 ;  /* 0x000000030c0c7221 */ /* 0x000fe20000010000 */
[----:B------:R-:W-:Y:S02]  /*0560*/  HADD2.F32 R3, -RZ, R5.H0_H0 ;  /* 0x20000005ff037230 */ /* 0x000fe40000004100 */
[----:B------:R-:W-:-:S02]  /*0570*/  IMAD.SHL.U32 R5, R11, 0x8, RZ ;  /* 0x000000080b057824 */ /* 0x000fc400078e00ff */
[----:B------:R-:W-:Y:S01]  /*0580*/  FADD.FTZ R12, R12, R13 ;  /* 0x0000000d0c0c7221 */ /* 0x000fe20000010000 */
[----:B------:R-:W-:-:S03]  /*0590*/  HADD2.F32 R4, -RZ, R7.H0_H0 ;  /* 0x20000007ff047230 */ /* 0x000fc60000004100 */
[----:B------:R-:W-:Y:S01]  /*05a0*/  FADD.FTZ R3, R12, R3 ;  /* 0x000000030c037221 */ /* 0x000fe20000010000 */
[--C-:B------:R-:W-:Y:S01]  /*05b0*/  HADD2.F32 R12, -RZ, R6.reuse.H0_H0 ;  /* 0x20000006ff0c7230 */ /* 0x100fe20000004100 */
[----:B------:R-:W-:Y:S01]  /*05c0*/  ISETP.GE.AND P0, PT, R5, R16, PT ;  /* 0x000000100500720c */ /* 0x000fe20003f06270 */
[----:B------:R-:W-:Y:S02]  /*05d0*/  HADD2.F32 R6, -RZ, R6.H1_H1 ;  /* 0x30000006ff067230 */ /* 0x000fe40000004100 */
[----:B------:R-:W-:-:S04]  /*05e0*/  FADD.FTZ R3, R3, R14 ;  /* 0x0000000e03037221 */ /* 0x000fc80000010000 */
[----:B------:R-:W-:-:S04]  /*05f0*/  FADD.FTZ R3, R3, R12 ;  /* 0x0000000c03037221 */ /* 0x000fc80000010000 */
[----:B------:R-:W-:Y:S01]  /*0600*/  FADD.FTZ R3, R3, R6 ;  /* 0x0000000603037221 */ /* 0x000fe20000010000 */
[----:B------:R-:W-:-:S03]  /*0610*/  HADD2.F32 R6, -RZ, R7.H1_H1 ;  /* 0x30000007ff067230 */ /* 0x000fc60000004100 */
[----:B------:R-:W-:-:S04]  /*0620*/  FADD.FTZ R3, R3, R4 ;  /* 0x0000000403037221 */ /* 0x000fc80000010000 */
[----:B------:R-:W-:Y:S01]  /*0630*/  FADD.FTZ R3, R3, R6 ;  /* 0x0000000603037221 */ /* 0x000fe20000010000 */
[----:B------:R-:W-:Y:S06]  /*0640*/  @!P0 BRA `(.L_x_5970) ;  /* 0xfffffffc00a88947 */ /* 0x000fec000383ffff */
.L_x_5969:
[----:B------:R-:W-:Y:S05]  /*0650*/  BSYNC.RECONVERGENT B1 ;  /* 0x0000000000017941 */ /* 0x000fea0003800200 */
.L_x_5968:
[----:B------:R-:W-:-:S13]  /*0660*/  ISETP.GE.AND P0, PT, R15, R10, PT ;  /* 0x0000000a0f00720c */ /* 0x000fda0003f06270 */
[----:B------:R-:W-:Y:S05]  /*0670*/  @P0 BRA `(.L_x_5971) ;  /* 0x0000000c00d80947 */ /* 0x000fea0003800000 */
[----:B------:R-:W-:Y:S01]  /*0680*/  BSSY.RECONVERGENT B1, `(.L_x_5972) ;  /* 0x0000008000017945 */ /* 0x000fe20003800200 */
.L_x_5973:
[----:B------:R-:W-:-:S06]  /*0690*/  IMAD.WIDE R4, R15, 0x2, R8 ;  /* 0x000000020f047825 */ /* 0x000fcc00078e0208 */
[----:B------:R-:W2:Y:S01]  /*06a0*/  LDG.E.U16 R4, desc[UR18][R4.64] ;  /* 0x0000001204047981 */ /* 0x000ea2000c1e1500 */
[----:B------:R-:W-:-:S04]  /*06b0*/  IADD3 R15, PT, PT, R15, UR8, RZ ;  /* 0x000000080f0f7c10 */ /* 0x000fc8000fffe0ff */
[----:B------:R-:W-:Y:S01]  /*06c0*/  ISETP.GE.AND P0, PT, R15, R10, PT ;  /* 0x0000000a0f00720c */ /* 0x000fe20003f06270 */
[----:B--2---:R-:W-:-:S05]  /*06d0*/  HADD2.F32 R6, -RZ, R4.H0_H0 ;  /* 0x20000004ff067230 */ /* 0x004fca0000004100 */
[----:B------:R-:W-:-:S07]  /*06e0*/  FADD.FTZ R3, R6, R3 ;  /* 0x0000000306037221 */ /* 0x000fce0000010000 */
[----:B------:R-:W-:Y:S05]  /*06f0*/  @!P0 BRA `(.L_x_5973) ;  /* 0xfffffffc00e48947 */ /* 0x000fea000383ffff */
[----:B------:R-:W-:Y:S05]  /*0700*/  BSYNC.RECONVERGENT B1 ;  /* 0x0000000000017941 */ /* 0x000fea0003800200 */
.L_x_5972:
[----:B------:R-:W-:Y:S05]  /*0710*/  BRA `(.L_x_5971) ;  /* 0x0000000c00b07947 */ /* 0x000fea0003800000 */
.L_x_5966:
[----:B------:R-:W0:Y:S01]  /*0720*/  S2R R6, SR_TID.X ;  /* 0x0000000000067919 */ /* 0x000e220000002100 */
[----:B------:R-:W1:Y:S01]  /*0730*/  LDCU.64 UR8, c[0x0][0x398] ;  /* 0x00007300ff0877ac */ /* 0x000e620008000a00 */
[----:B------:R-:W-:Y:S01]  /*0740*/  IMAD.MOV.U32 R3, RZ, RZ, RZ ;  /* 0x000000ffff037224 */ /* 0x000fe200078e00ff */
[----:B------:R-:W-:-:S04]  /*0750*/  UISETP.NE.U32.AND UP0, UPT, UR17, URZ, UPT ;  /* 0x000000ff1100728c */ /* 0x000fc8000bf05070 */
[----:B------:R-:W-:Y:S01]  /*0760*/  UISETP.NE.AND.EX UP0, UPT, URZ, URZ, UPT, UP0 ;  /* 0x000000ffff00728c */ /* 0x000fe2000bf05300 */
[----:B-1----:R-:W-:Y:S01]  /*0770*/  IMAD.U32 R4, RZ, RZ, UR8 ;  /* 0x00000008ff047e24 */ /* 0x002fe2000f8e00ff */
[----:B------:R-:W-:Y:S01]  /*0780*/  MOV R5, UR9 ;  /* 0x0000000900057c02 */ /* 0x000fe20008000f00 */
[----:B------:R-:W-:Y:S01]  /*0790*/  UMOV UR8, UR12 ;  /* 0x0000000c00087c82 */ /* 0x000fe20008000000 */
        /* <DEDUP_REMOVED lines=11> */
[----:B------:R-:W-:Y:S01]  /*0850*/  HFMA2 R3, -RZ, RZ, 0, 0 ;  /* 0x00000000ff037431 */ /* 0x000fe200000001ff */
[----:B0-----:R-:W-:Y:S02]  /*0860*/  UIADD3 UR10, UP0, UP1, -UR5, UR10, UR17 ;  /* 0x0000000a050a7290 */ /* 0x001fe4000f91e111 */
[----:B------:R-:W-:Y:S02]  /*0870*/  UIMAD.WIDE.U32 UR8, UR5, 0x2, UR8 ;  /* 0x00000002050878a5 */ /* 0x000fe4000f8e0008 */
[----:B------:R-:W-:-:S06]  /*0880*/  UIADD3.X UR11, UPT, UPT, UR11, -0x1, URZ, UP0, UP1 ;  /* 0xffffffff0b0b7890 */ /* 0x000fcc00087e24ff */
[----:B------:R-:W-:Y:S01]  /*0890*/  MOV R5, UR11 ;  /* 0x0000000b00057c02 */ /* 0x000fe20008000f00 */
[----:B--2---:R-:W-:-:S05]  /*08a0*/  @!P0 HADD2.F32 R4, -RZ, R8.H0_H0 ;  /* 0x20000008ff048230 */ /* 0x004fca0000004100 */
[----:B------:R-:W-:Y:S01]  /*08b0*/  @!P0 FADD.FTZ R3, RZ, R4 ;  /* 0x00000004ff038221 */ /* 0x000fe20000010000 */
[----:B------:R-:W-:-:S07]  /*08c0*/  IMAD.U32 R4, RZ, RZ, UR10 ;  /* 0x0000000aff047e24 */ /* 0x000fce000f8e00ff */
.L_x_5974:
[----:B------:R-:W1:Y:S01]  /*08d0*/  LDC R7, c[0x0][0x360] ;  /* 0x0000d800ff077b82 */ /* 0x000e620000000800 */
[----:B------:R-:W-:Y:S01]  /*08e0*/  ISETP.NE.U32.AND P0, PT, R5, RZ, PT ;  /* 0x000000ff0500720c */ /* 0x000fe20003f05070 */
[----:B-1----:R-:W-:-:S12]  /*08f0*/  IMAD.SHL.U32 R13, R7, 0x8, RZ ;  /* 0x00000008070d7824 */ /* 0x002fd800078e00ff */
[----:B------:R-:W-:Y:S05]  /*0900*/  @P0 BRA `(.L_x_5975) ;  /* 0x00000000004c0947 */ /* 0x000fea0003800000 */
[----:B------:R-:W1:Y:S01]  /*0910*/  I2F.U32.RP R10, R13 ;  /* 0x0000000d000a7306 */ /* 0x000e620000209000 */
[----:B------:R-:W-:Y:S01]  /*0920*/  IMAD.MOV R11, RZ, RZ, -R13 ;  /* 0x000000ffff0b7224 */ /* 0x000fe200078e0a0d */
[----:B------:R-:W-:Y:S01]  /*0930*/  ISETP.NE.U32.AND P1, PT, R13, RZ, PT ;  /* 0x000000ff0d00720c */ /* 0x000fe20003f25070 */
[----:B------:R-:W-:-:S05]  /*0940*/  HFMA2 R15, -RZ, RZ, 0, 0 ;  /* 0x00000000ff0f7431 */ /* 0x000fca00000001ff */
[----:B-1----:R-:W1:Y:S02]  /*0950*/  MUFU.RCP R10, R10 ;  /* 0x0000000a000a7308 */ /* 0x002e640000001000 */
[----:B-1----:R-:W-:-:S06]  /*0960*/  IADD3 R8, PT, PT, R10, 0xffffffe, RZ ;  /* 0x0ffffffe0a087810 */ /* 0x002fcc0007ffe0ff */
[----:B------:R1:W2:Y:S02]  /*0970*/  F2I.FTZ.U32.TRUNC.NTZ R9, R8 ;  /* 0x0000000800097305 */ /* 0x0002a4000021f000 */
[----:B-1----:R-:W-:Y:S01]  /*0980*/  MOV R8, RZ ;  /* 0x000000ff00087202 */ /* 0x002fe20000000f00 */
[----:B--2---:R-:W-:-:S04]  /*0990*/  IMAD R11, R11, R9, RZ ;  /* 0x000000090b0b7224 */ /* 0x004fc800078e02ff */
[----:B------:R-:W-:-:S06]  /*09a0*/  IMAD.HI.U32 R9, R9, R11, R8 ;  /* 0x0000000b09097227 */ /* 0x000fcc00078e0008 */
[----:B------:R-:W-:-:S04]  /*09b0*/  IMAD.HI.U32 R9, R9, R4, RZ ;  /* 0x0000000409097227 */ /* 0x000fc800078e00ff */
[----:B------:R-:W-:-:S04]  /*09c0*/  IMAD.MOV R9, RZ, RZ, -R9 ;  /* 0x000000ffff097224 */ /* 0x000fc800078e0a09 */
[----:B------:R-:W-:-:S05]  /*09d0*/  IMAD R14, R13, R9, R4 ;  /* 0x000000090d0e7224 */ /* 0x000fca00078e0204 */
[----:B------:R-:W-:-:S13]  /*09e0*/  ISETP.GE.U32.AND P0, PT, R14, R13, PT ;  /* 0x0000000d0e00720c */ /* 0x000fda0003f06070 */
[----:B------:R-:W-:-:S04]  /*09f0*/  @P0 IADD3 R14, PT, PT, -R13, R14, RZ ;  /* 0x0000000e0d0e0210 */ /* 0x000fc80007ffe1ff */
[----:B------:R-:W-:-:S13]  /*0a00*/  ISETP.GE.U32.AND P0, PT, R14, R13, PT ;  /* 0x0000000d0e00720c */ /* 0x000fda0003f06070 */
[----:B------:R-:W-:Y:S01]  /*0a10*/  @P0 IMAD.IADD R14, R14, 0x1, -R13 ;  /* 0x000000010e0e0824 */ /* 0x000fe200078e0a0d */
[----:B------:R-:W-:Y:S01]  /*0a20*/  @!P1 LOP3.LUT R14, RZ, R13, RZ, 0x33, !PT ;  /* 0x0000000dff0e9212 */ /* 0x000fe200078e33ff */
[----:B------:R-:W-:Y:S06]  /*0a30*/  BRA `(.L_x_5976) ;  /* 0x0000000000107947 */ /* 0x000fec0003800000 */
.L_x_5975:
[----:B------:R-:W-:Y:S01]  /*0a40*/  IMAD.MOV.U32 R9, RZ, RZ, R4 ;  /* 0x000000ffff097224 */ /* 0x000fe200078e0004 */
[----:B------:R-:W-:Y:S02]  /*0a50*/  MOV R12, R5 ;  /* 0x00000005000c7202 */ /* 0x000fe40000000f00 */
[----:B------:R-:W-:-:S07]  /*0a60*/  MOV R8, 0xa80 ;  /* 0x00000a8000087802 */ /* 0x000fce0000000f00 */
[----:B0-----:R-:W-:Y:S05]  /*0a70*/  CALL.REL.NOINC `($__internal_31_$__cuda_sm20_rem_u64) ;  /* 0x0000005400ac7944 */ /* 0x001fea0003c00000 */
.L_x_5976:
[----:B------:R-:W-:Y:S01]  /*0a80*/  IADD3 R21, P0, PT, R4, -R14, RZ ;  /* 0x8000000e04157210 */ /* 0x000fe20007f1e0ff */
[----:B0-----:R-:W-:Y:S01]  /*0a90*/  IMAD.SHL.U32 R8, R6, 0x8, RZ ;  /* 0x0000000806087824 */ /* 0x001fe200078e00ff */
[----:B------:R-:W-:Y:S01]  /*0aa0*/  SHF.R.U32.HI R9, RZ, 0x1d, R6 ;  /* 0x0000001dff097819 */ /* 0x000fe20000011606 */
[----:B------:R-:W-:Y:S01]  /*0ab0*/  BSSY.RECONVERGENT B1, `(.L_x_5977) ;  /* 0x0000026000017945 */ /* 0x000fe20003800200 */
[----:B------:R-:W-:Y:S02]  /*0ac0*/  IADD3.X R18, PT, PT, R5, ~R15, RZ, P0, !PT ;  /* 0x8000000f05127210 */ /* 0x000fe400007fe4ff */
        /* <DEDUP_REMOVED lines=11> */
.L_x_5979:
[----:B------:R0:W2:Y:S01]  /*0b80*/  LDG.E.128 R8, desc[UR18][R16.64] ;  /* 0x0000001210087981 */ /* 0x0000a2000c1e1d00 */
[----:B------:R-:W-:-:S05]  /*0b90*/  IADD3 R20, P0, PT, R7, R20, RZ ;  /* 0x0000001407147210 */ /* 0x000fca0007f1e0ff */
[----:B------:R-:W-:Y:S02]  /*0ba0*/  IMAD.X R23, RZ, RZ, R23, P0 ;  /* 0x000000ffff177224 */ /* 0x000fe400000e0617 */
[----:B0-----:R-:W-:-:S04]  /*0bb0*/  IMAD.WIDE.U32 R16, R7, 0x10, R16 ;  /* 0x0000001007107825 */ /* 0x001fc800078e0010 */
[--C-:B--2---:R-:W-:Y:S02]  /*0bc0*/  HADD2.F32 R22, -RZ, R8.reuse.H0_H0 ;  /* 0x20000008ff167230 */ /* 0x104fe40000004100 */
[----:B------:R-:W-:Y:S02]  /*0bd0*/  HADD2.F32 R25, -RZ, R8.H1_H1 ;  /* 0x30000008ff197230 */ /* 0x000fe40000004100 */
[--C-:B------:R-:W-:Y:S02]  /*0be0*/  HADD2.F32 R8, -RZ, R9.reuse.H1_H1 ;  /* 0x30000009ff087230 */ /* 0x100fe40000004100 */
[----:B------:R-:W-:Y:S01]  /*0bf0*/  FADD.FTZ R22, R22, R3 ;  /* 0x0000000316167221 */ /* 0x000fe20000010000 */
[----:B------:R-:W-:Y:S01]  /*0c00*/  HADD2.F32 R3, -RZ, R9.H0_H0 ;  /* 0x20000009ff037230 */ /* 0x000fe20000004100 */
[----:B------:R-:W-:Y:S02]  /*0c10*/  SHF.L.U64.HI R9, R20, 0x3, R23 ;  /* 0x0000000314097819 */ /* 0x000fe40000010217 */
[----:B------:R-:W-:-:S04]  /*0c20*/  FADD.FTZ R22, R22, R25 ;  /* 0x0000001916167221 */ /* 0x000fc80000010000 */
[----:B------:R-:W-:Y:S01]  /*0c30*/  FADD.FTZ R3, R22, R3 ;  /* 0x0000000316037221 */ /* 0x000fe20000010000 */
[--C-:B------:R-:W-:Y:S02]  /*0c40*/  HADD2.F32 R22, -RZ, R10.reuse.H0_H0 ;  /* 0x2000000aff167230 */ /* 0x100fe40000004100 */
[----:B------:R-:W-:Y:S02]  /*0c50*/  HADD2.F32 R10, -RZ, R10.H1_H1 ;  /* 0x3000000aff0a7230 */ /* 0x000fe40000004100 */
[----:B------:R-:W-:Y:S01]  /*0c60*/  FADD.FTZ R3, R3, R8 ;  /* 0x0000000803037221 */ /* 0x000fe20000010000 */
[----:B------:R-:W-:-:S03]  /*0c70*/  SHF.L.U32 R8, R20, 0x3, RZ ;  /* 0x0000000314087819 */ /* 0x000fc600000006ff */
[----:B------:R-:W-:Y:S01]  /*0c80*/  FADD.FTZ R3, R3, R22 ;  /* 0x0000001603037221 */ /* 0x000fe20000010000 */
[----:B------:R-:W-:Y:S01]  /*0c90*/  ISETP.GE.U32.AND P0, PT, R8, R21, PT ;  /* 0x000000150800720c */ /* 0x000fe20003f06070 */
[--C-:B------:R-:W-:Y:S02]  /*0ca0*/  HADD2.F32 R8, -RZ, R11.reuse.H0_H0 ;  /* 0x2000000bff087230 */ /* 0x100fe40000004100 */
[----:B------:R-:W-:Y:S01]  /*0cb0*/  FADD.FTZ R3, R3, R10 ;  /* 0x0000000a03037221 */ /* 0x000fe20000010000 */
[----:B------:R-:W-:Y:S01]  /*0cc0*/  ISETP.GE.AND.EX P0, PT, R9, R18, PT, P0 ;  /* 0x000000120900720c */ /* 0x000fe20003f06300 */
[----:B------:R-:W-:Y:S02]  /*0cd0*/  HADD2.F32 R10, -RZ, R11.H1_H1 ;  /* 0x3000000bff0a7230 */ /* 0x000fe40000004100 */
[----:B------:R-:W-:-:S04]  /*0ce0*/  FADD.FTZ R3, R3, R8 ;  /* 0x0000000803037221 */ /* 0x000fc80000010000 */
[----:B------:R-:W-:-:S06]  /*0cf0*/  FADD.FTZ R3, R3, R10 ;  /* 0x0000000a03037221 */ /* 0x000fcc0000010000 */
[----:B------:R-:W-:Y:S05]  /*0d00*/  @!P0 BRA `(.L_x_5979) ;  /* 0xfffffffc009c8947 */ /* 0x000fea000383ffff */
.L_x_5978:
[----:B------:R-:W-:Y:S05]  /*0d10*/  BSYNC.RECONVERGENT B1 ;  /* 0x0000000000017941 */ /* 0x000fea0003800200 */
.L_x_5977:
[----:B------:R-:W-:Y:S05]  /*0d20*/  @P1 BRA `(.L_x_5971) ;  /* 0x00000008002c1947 */ /* 0x000fea0003800000 */
[----:B------:R-:W-:Y:S01]  /*0d30*/  IADD3 R17, P0, PT, R6, R7, RZ ;  /* 0x0000000706117210 */ /* 0x000fe20007f1e0ff */
[----:B------:R-:W-:Y:S01]  /*0d40*/  BSSY.RECONVERGENT B1, `(.L_x_5980) ;  /* 0x000002d000017945 */ /* 0x000fe20003800200 */
[----:B------:R-:W-:Y:S02]  /*0d50*/  MOV R16, R12 ;  /* 0x0000000c00107202 */ /* 0x000fe40000000f00 */
        /* <DEDUP_REMOVED lines=27> */
[----:B------:R-:W-:Y:S01]  /*0f10*/  HFMA2 R9, -RZ, RZ, 0, 0 ;  /* 0x00000000ff097431 */ /* 0x000fe200000001ff */
[----:B------:R-:W-:-:S05]  /*0f20*/  IADD3 R12, PT, PT, -R8, RZ, RZ ;  /* 0x000000ff080c7210 */ /* 0x000fca0007ffe1ff */
        /* <DEDUP_REMOVED lines=8> */
.L_x_5981:
[----:B------:R-:W-:Y:S01]  /*0fb0*/  IMAD.MOV.U32 R10, RZ, RZ, R18 ;  /* 0x000000ffff0a7224 */ /* 0x000fe200078e0012 */
[----:B------:R-:W-:Y:S02]  /*0fc0*/  MOV R8, R7 ;  /* 0x0000000700087202 */ /* 0x000fe40000000f00 */
[----:B------:R-:W-:-:S07]  /*0fd0*/  MOV R12, 0xff0 ;  /* 0x00000ff0000c7802 */ /* 0x000fce0000000f00 */
[----:B------:R-:W-:Y:S05]  /*0fe0*/  CALL.REL.NOINC `($__internal_30_$__cuda_sm20_div_u64) ;  /* 0x0000004c00387944 */ /* 0x000fea0003c00000 */
[----:B------:R-:W-:Y:S01]  /*0ff0*/  IMAD.MOV.U32 R8, RZ, RZ, R10 ;  /* 0x000000ffff087224 */ /* 0x000fe200078e000a */
[----:B------:R-:W-:-:S07]  /*1000*/  MOV R9, R17 ;  /* 0x0000001100097202 */ /* 0x000fce0000000f00 */
.L_x_5982:
[----:B------:R-:W-:Y:S05]  /*1010*/  BSYNC.RECONVERGENT B1 ;  /* 0x0000000000017941 */ /* 0x000fea0003800200 */
.L_x_5980:
        /* <DEDUP_REMOVED lines=13> */
[----:B0-----:R-:W-:-:S06]  /*10f0*/  IADD3 R8, PT, PT, R10, 0xffffffe, RZ ;  /* 0x0ffffffe0a087810 */ /* 0x001fcc0007ffe0ff */
        /* <DEDUP_REMOVED lines=8> */
[----:B------:R-:W-:Y:S01]  /*1180*/  @P0 IADD3 R18, PT, PT, -R13, R18, RZ ;  /* 0x000000120d120210 */ /* 0x000fe20007ffe1ff */
[----:B------:R-:W-:-:S03]  /*1190*/  @P0 VIADD R12, R12, 0x1 ;  /* 0x000000010c0c0836 */ /* 0x000fc60000000000 */
[----:B------:R-:W-:-:S13]  /*11a0*/  ISETP.GE.U32.AND P1, PT, R18, R13, PT ;  /* 0x0000000d1200720c */ /* 0x000fda0003f26070 */
[----:B------:R-:W-:Y:S02]  /*11b0*/  @P1 IADD3 R12, PT, PT, R12, 0x1, RZ ;  /* 0x000000010c0c1810 */ /* 0x000fe40007ffe0ff */
[----:B------:R-:W-:Y:S01]  /*11c0*/  @!P2 LOP3.LUT R12, RZ, R13, RZ, 0x33, !PT ;  /* 0x0000000dff0ca212 */ /* 0x000fe200078e33ff */
[----:B------:R-:W-:Y:S01]  /*11d0*/  IMAD.MOV.U32 R13, RZ, RZ, RZ ;  /* 0x000000ffff0d7224 */ /* 0x000fe200078e00ff */
[----:B------:R-:W-:Y:S06]  /*11e0*/  BRA `(.L_x_5986) ;  /* 0x00000000001c7947 */ /* 0x000fec0003800000 */
.L_x_5985:
[----:B------:R-:W-:Y:S01]  /*11f0*/  MOV R8, R13 ;  /* 0x0000000d00087202 */ /* 0x000fe20000000f00 */
[----:B------:R-:W-:Y:S01]  /*1200*/  IMAD.MOV.U32 R10, RZ, RZ, R4 ;  /* 0x000000ffff0a7224 */ /* 0x000fe200078e0004 */
[----:B------:R-:W-:Y:S02]  /*1210*/  MOV R9, R5 ;  /* 0x0000000500097202 */ /* 0x000fe40000000f00 */
[----:B------:R-:W-:-:S07]  /*1220*/  MOV R12, 0x1240 ;  /* 0x00001240000c7802 */ /* 0x000fce0000000f00 */
[----:B------:R-:W-:Y:S05]  /*1230*/  CALL.REL.NOINC `($__internal_30_$__cuda_sm20_div_u64) ;  /* 0x0000004800a47944 */ /* 0x000fea0003c00000 */
[----:B------:R-:W-:Y:S01]  /*1240*/  IMAD.MOV.U32 R12, RZ, RZ, R10 ;  /* 0x000000ffff0c7224 */ /* 0x000fe200078e000a */
[----:B------:R-:W-:-:S07]  /*1250*/  MOV R13, R17 ;  /* 0x00000011000d7202 */ /* 0x000fce0000000f00 */
.L_x_5986:
        /* <DEDUP_REMOVED lines=10> */
[----:B------:R-:W-:Y:S02]  /*1300*/  LEA.HI.X R6, R6, R13, RZ, 0x1, P0 ;  /* 0x0000000d06067211 */ /* 0x000fe400000f0cff */
[----:B------:R-:W-:Y:S02]  /*1310*/  IADD3.X R12, PT, PT, RZ, -0x1, RZ, P2, !PT ;  /* 0xffffffffff0c7810 */ /* 0x000fe400017fe4ff */
[----:B------:R-:W-:-:S07]  /*1320*/  IADD3.X R9, PT, PT, R6, UR9, RZ, P1, !PT ;  /* 0x0000000906097c10 */ /* 0x000fce0008ffe4ff */
.L_x_5987:
[----:B------:R0:W2:Y:S01]  /*1330*/  LDG.E.U16 R6, desc[UR18][R8.64] ;  /* 0x0000001208067981 */ /* 0x0000a2000c1e1500 */
[----:B------:R-:W-:Y:S02]  /*1340*/  IADD3 R10, P0, PT, R10, 0x1, RZ ;  /* 0x000000010a0a7810 */ /* 0x000fe40007f1e0ff */
[----:B------:R-:W-:-:S03]  /*1350*/  IADD3 R14, P1, PT, R7, R14, RZ ;  /* 0x0000000e070e7210 */ /* 0x000fc60007f3e0ff */
[----:B------:R-:W-:Y:S01]  /*1360*/  IMAD.X R12, RZ, RZ, R12, P0 ;  /* 0x000000ffff0c7224 */ /* 0x000fe200000e060c */
[----:B------:R-:W-:Y:S02]  /*1370*/  ISETP.NE.U32.AND P0, PT, R10, RZ, PT ;  /* 0x000000ff0a00720c */ /* 0x000fe40003f05070 */
[----:B------:R-:W-:Y:S02]  /*1380*/  IADD3.X R16, PT, PT, RZ, R16, RZ, P1, !PT ;  /* 0x00000010ff107210 */ /* 0x000fe40000ffe4ff */
[----:B------:R-:W-:Y:S02]  /*1390*/  ISETP.NE.AND.EX P0, PT, R12, RZ, PT, P0 ;  /* 0x000000ff0c00720c */ /* 0x000fe40003f05300 */
[----:B0-----:R-:W-:-:S04]  /*13a0*/  LEA R8, P2, R7, R8, 0x1 ;  /* 0x0000000807087211 */ /* 0x001fc800078408ff */
[----:B------:R-:W-:Y:S01]  /*13b0*/  LEA.HI.X R9, R7, R9, RZ, 0x1, P2 ;  /* 0x0000000907097211 */ /* 0x000fe200010f0cff */
[----:B--2---:R-:W-:-:S05]  /*13c0*/  HADD2.F32 R6, -RZ, R6.H0_H0 ;  /* 0x20000006ff067230 */ /* 0x004fca0000004100 */
[----:B------:R-:W-:Y:S01]  /*13d0*/  FADD.FTZ R3, R6, R3 ;  /* 0x0000000306037221 */ /* 0x000fe20000010000 */
[----:B------:R-:W-:Y:S06]  /*13e0*/  @P0 BRA `(.L_x_5987) ;  /* 0xfffffffc00d00947 */ /* 0x000fec000383ffff */
.L_x_5984:
[----:B------:R-:W-:Y:S05]  /*13f0*/  BSYNC.RECONVERGENT B1 ;  /* 0x0000000000017941 */ /* 0x000fea0003800200 */
.L_x_5983:
[----:B------:R-:W-:-:S04]  /*1400*/  ISETP.GE.U32.AND P0, PT, R11, 0x3, PT ;  /* 0x000000030b00780c */ /* 0x000fc80003f06070 */
[----:B------:R-:W-:-:S13]  /*1410*/  ISETP.GE.U32.AND.EX P0, PT, R15, RZ, PT, P0 ;  /* 0x000000ff0f00720c */ /* 0x000fda0003f06100 */
[----:B------:R-:W-:Y:S05]  /*1420*/  @!P0 BRA `(.L_x_5971) ;  /* 0x00000000006c8947 */ /* 0x000fea0003800000 */
[----:B------:R-:W-:Y:S01]  /*1430*/  IMAD.SHL.U32 R17, R7, 0x2, RZ ;  /* 0x0000000207117824 */ /* 0x000fe200078e00ff */
[----:B------:R-:W-:-:S07]  /*1440*/  SHF.R.U32.HI R21, RZ, 0x1f, R7 ;  /* 0x0000001fff157819 */ /* 0x000fce0000011607 */
.L_x_5988:
[----:B------:R-:W-:-:S04]  /*1450*/  LEA R8, P0, R14, UR8, 0x1 ;  /* 0x000000080e087c11 */ /* 0x000fc8000f8008ff */
[----:B------:R-:W-:Y:S02]  /*1460*/  LEA.HI.X R9, R14, UR9, R16, 0x1, P0 ;  /* 0x000000090e097c11 */ /* 0x000fe400080f0c10 */
[----:B------:R-:W-:-:S03]  /*1470*/  IADD3 R10, P0, PT, R17, R8, RZ ;  /* 0x00000008110a7210 */ /* 0x000fc60007f1e0ff */
[----:B------:R-:W2:Y:S01]  /*1480*/  LDG.E.U16 R8, desc[UR18][R8.64] ;  /* 0x0000001208087981 */ /* 0x000ea2000c1e1500 */
[----:B------:R-:W-:Y:S02]  /*1490*/  IADD3.X R11, PT, PT, R21, R9, RZ, P0, !PT ;  /* 0x00000009150b7210 */ /* 0x000fe400007fe4ff */
[----:B------:R-:W-:-:S03]  /*14a0*/  IADD3 R12, P0, PT, R17, R10, RZ ;  /* 0x0000000a110c7210 */ /* 0x000fc60007f1e0ff */
[----:B------:R-:W3:Y:S02]  /*14b0*/  LDG.E.U16 R10, desc[UR18][R10.64] ;  /* 0x000000120a0a7981 */ /* 0x000ee4000c1e1500 */
        /* <DEDUP_REMOVED lines=9> */
[----:B--2---:R-:W-:-:S05]  /*1550*/  HADD2.F32 R6, -RZ, R8.H0_H0 ;  /* 0x20000008ff067230 */ /* 0x004fca0000004100 */
[----:B------:R-:W-:Y:S01]  /*1560*/  FADD.FTZ R6, R6, R3 ;  /* 0x0000000306067221 */ /* 0x000fe20000010000 */
[----:B---3--:R-:W-:-:S05]  /*1570*/  HADD2.F32 R15, -RZ, R10.H0_H0 ;  /* 0x2000000aff0f7230 */ /* 0x008fca0000004100 */
[----:B------:R-:W-:Y:S01]  /*1580*/  FADD.FTZ R6, R6, R15 ;  /* 0x0000000f06067221 */ /* 0x000fe20000010000 */
[----:B----4-:R-:W-:Y:S02]  /*1590*/  HADD2.F32 R3, -RZ, R12.H0_H0 ;  /* 0x2000000cff037230 */ /* 0x010fe40000004100 */
[----:B-----5:R-:W-:-:S03]  /*15a0*/  HADD2.F32 R8, -RZ, R18.H0_H0 ;  /* 0x20000012ff087230 */ /* 0x020fc60000004100 */
[----:B------:R-:W-:-:S04]  /*15b0*/  FADD.FTZ R3, R6, R3 ;  /* 0x0000000306037221 */ /* 0x000fc80000010000 */
[----:B------:R-:W-:Y:S01]  /*15c0*/  FADD.FTZ R3, R3, R8 ;  /* 0x0000000803037221 */ /* 0x000fe20000010000 */
[----:B------:R-:W-:Y:S06]  /*15d0*/  @!P0 BRA `(.L_x_5988) ;  /* 0xfffffffc009c8947 */ /* 0x000fec000383ffff */
.L_x_5971:
[----:B------:R-:W-:Y:S05]  /*15e0*/  BSYNC.RECONVERGENT B0 ;  /* 0x0000000000007941 */ /* 0x000fea0003800200 */
.L_x_5965:
        /* <DEDUP_REMOVED lines=60> */
.L_x_5989:
        /* <DEDUP_REMOVED lines=10> */
[----:B------:R-:W-:Y:S01]  /*1a50*/  HFMA2 R23, -RZ, RZ, 0, 0 ;  /* 0x00000000ff177431 */ /* 0x000fe200000001ff */
[----:B------:R-:W-:Y:S02]  /*1a60*/  ULOP3.LUT UR11, UR10, 0xf, URZ, 0xc0, !UPT ;  /* 0x0000000f0a0b7892 */ /* 0x000fe4000f8ec0ff */
[----:B------:R-:W-:Y:S02]  /*1a70*/  UISETP.GE.U32.AND UP0, UPT, UR5, 0xf, UPT ;  /* 0x0000000f0500788c */ /* 0x000fe4000bf06070 */
[----:B------:R-:W-:Y:S01]  /*1a80*/  UISETP.NE.AND UP1, UPT, UR11, URZ, UPT ;  /* 0x000000ff0b00728c */ /* 0x000fe2000bf25270 */
[----:B------:R-:W-:-:S06]  /*1a90*/  UMOV UR5, URZ ;  /* 0x000000ff00057c82 */ /* 0x000fcc0008000000 */
[----:B------:R-:W-:Y:S05]  /*1aa0*/  BRA.U !UP0, `(.L_x_5993) ;  /* 0x0000000108747547 */ /* 0x000fea000b800000 */
[----:B------:R-:W-:Y:S01]  /*1ab0*/  ULOP3.LUT UR9, UR10, 0x7fffff0, URZ, 0xc0, !UPT ;  /* 0x07fffff00a097892 */ /* 0x000fe2000f8ec0ff */
[----:B------:R-:W-:Y:S01]  /*1ac0*/  IMAD.MOV.U32 R23, RZ, RZ, RZ ;  /* 0x000000ffff177224 */ /* 0x000fe200078e00ff */
[----:B------:R-:W-:Y:S02]  /*1ad0*/  ULOP3.LUT UR5, UR10, 0x30, URZ, 0xc0, !UPT ;  /* 0x000000300a057892 */ /* 0x000fe4000f8ec0ff */
[----:B------:R-:W-:Y:S02]  /*1ae0*/  UIADD3 UR15, UPT, UPT, UR8, 0x20, URZ ;  /* 0x00000020080f7890 */ /* 0x000fe4000fffe0ff */
[----:B------:R-:W-:-:S12]  /*1af0*/  UIADD3 UR9, UPT, UPT, -UR9, URZ, URZ ;  /* 0x000000ff09097290 */ /* 0x000fd8000fffe1ff */
.L_x_5994:
        /* <DEDUP_REMOVED lines=24> */
.L_x_5993:
        /* <DEDUP_REMOVED lines=17> */
.L_x_5995:
        /* <DEDUP_REMOVED lines=12> */
.L_x_5996:
[----:B------:R-:W-:Y:S05]  /*1e50*/  BRA.U !UP1, `(.L_x_5992) ;  /* 0x0000000109207547 */ /* 0x000fea000b800000 */
[----:B------:R-:W-:Y:S02]  /*1e60*/  ULEA UR5, UR5, UR8, 0x2 ;  /* 0x0000000805057291 */ /* 0x000fe4000f8e10ff */
[----:B------:R-:W-:-:S12]  /*1e70*/  UIADD3 UR9, UPT, UPT, -UR9, URZ, URZ ;  /* 0x000000ff09097290 */ /* 0x000fd8000fffe1ff */
.L_x_5997:
[----:B------:R-:W0:Y:S01]  /*1e80*/  LDS R6, [UR5] ;  /* 0x00000005ff067984 */ /* 0x000e220008000800 */
[----:B------:R-:W-:Y:S02]  /*1e90*/  UIADD3 UR9, UPT, UPT, UR9, 0x1, URZ ;  /* 0x0000000109097890 */ /* 0x000fe4000fffe0ff */
[----:B------:R-:W-:Y:S02]  /*1ea0*/  UIADD3 UR5, UPT, UPT, UR5, 0x4, URZ ;  /* 0x0000000405057890 */ /* 0x000fe4000fffe0ff */
[----:B------:R-:W-:Y:S01]  /*1eb0*/  UISETP.NE.AND UP0, UPT, UR9, URZ, UPT ;  /* 0x000000ff0900728c */ /* 0x000fe2000bf05270 */
[----:B0-----:R-:W-:-:S08]  /*1ec0*/  FADD.FTZ R23, R6, R23 ;  /* 0x0000001706177221 */ /* 0x001fd00000010000 */
[----:B------:R-:W-:Y:S05]  /*1ed0*/  BRA.U UP0, `(.L_x_5997) ;  /* 0xfffffffd00e87547 */ /* 0x000fea000b83ffff */
.L_x_5992:
[----:B------:R2:W-:Y:S02]  /*1ee0*/  STS [UR8], R23 ;  /* 0x00000017ff007988 */ /* 0x0005e40008000808 */
.L_x_5991:
[----:B------:R-:W-:Y:S05]  /*1ef0*/  BSYNC.RECONVERGENT B0 ;  /* 0x0000000000007941 */ /* 0x000fea0003800200 */
.L_x_5990:
        /* <DEDUP_REMOVED lines=18> */
[----:B------:R-:W-:Y:S01]  /*2020*/  MOV R0, R3 ;  /* 0x0000000300007202 */ /* 0x000fe20000000f00 */
[----:B------:R-:W-:Y:S01]  /*2030*/  IMAD.MOV.U32 R3, RZ, RZ, R5 ;  /* 0x000000ffff037224 */ /* 0x000fe200078e0005 */
[----:B------:R-:W-:Y:S01]  /*2040*/  MOV R2, UR15 ;  /* 0x0000000f00027c02 */ /* 0x000fe20008000f00 */
[----:B------:R-:W-:Y:S01]  /*2050*/  IMAD.U32 R5, RZ, RZ, UR16 ;  /* 0x00000010ff057e24 */ /* 0x000fe2000f8e00ff */
[----:B0-----:R-:W-:-:S04]  /*2060*/  UISETP.GT.U32.AND UP0, UPT, UR10, 0x7ffffffe, UPT ;  /* 0x7ffffffe0a00788c */ /* 0x001fc8000bf04070 */
[----:B------:R-:W-:-:S09]  /*2070*/  UISETP.GT.AND.EX UP0, UPT, UR11, URZ, UPT, UP0 ;  /* 0x000000ff0b00728c */ /* 0x000fd2000bf04300 */
[----:B------:R-:W-:Y:S05]  /*2080*/  BRA.U UP0, `(.L_x_5999) ;  /* 0x0000000500ec7547 */ /* 0x000fea000b800000 */
[----:B------:R-:W-:Y:S01]  /*2090*/  MOV R8, UR22 ;  /* 0x0000001600087c02 */ /* 0x000fe20008000f00 */
[----:B------:R-:W-:Y:S01]  /*20a0*/  UISETP.NE.U32.AND UP0, UPT, UR14, URZ, UPT ;  /* 0x000000ff0e00728c */ /* 0x000fe2000bf05070 */
[----:B------:R-:W0:Y:S03]  /*20b0*/  LDCU UR4, c[0x0][0x398] ;  /* 0x00007300ff0477ac */ /* 0x000e260008000800 */
[----:B------:R-:W-:Y:S01]  /*20c0*/  IMAD.SHL.U32 R8, R8, 0x8, RZ ;  /* 0x0000000808087824 */ /* 0x000fe200078e00ff */
[----:B------:R-:W-:-:S03]  /*20d0*/  UISETP.NE.AND.EX UP0, UPT, URZ, URZ, UPT, UP0 ;  /* 0x000000ffff00728c */ /* 0x000fc6000bf05300 */
[----:B------:R-:W1:Y:S01]  /*20e0*/  I2F.U32.RP R9, R8 ;  /* 0x0000000800097306 */ /* 0x000e620000209000 */
[----:B------:R-:W-:-:S07]  /*20f0*/  IMAD.MOV R11, RZ, RZ, -R8 ;  /* 0x000000ffff0b7224 */ /* 0x000fce00078e0a08 */
[----:B-1----:R-:W1:Y:S02]  /*2100*/  MUFU.RCP R9, R9 ;  /* 0x0000000900097308 */ /* 0x002e640000001000 */
[----:B-1----:R-:W-:-:S06]  /*2110*/  IADD3 R6, PT, PT, R9, 0xffffffe, RZ ;  /* 0x0ffffffe09067810 */ /* 0x002fcc0007ffe0ff */
[----:B------:R1:W3:Y:S02]  /*2120*/  F2I.FTZ.U32.TRUNC.NTZ R7, R6 ;  /* 0x0000000600077305 */ /* 0x0002e4000021f000 */
[----:B-1----:R-:W-:Y:S02]  /*2130*/  HFMA2 R6, -RZ, RZ, 0, 0 ;  /* 0x00000000ff067431 */ /* 0x002fe400000001ff */
        /* <DEDUP_REMOVED lines=11> */
[----:B------:R-:W-:Y:S01]  /*21f0*/  MOV R11, UR13 ;  /* 0x0000000d000b7c02 */ /* 0x000fe20008000f00 */
        /* <DEDUP_REMOVED lines=13> */
[----:B---3--:R-:W-:Y:S02]  /*22d0*/  @P0 HADD2.F32 R5, -RZ, R12.H0_H0 ;  /* 0x2000000cff050230 */ /* 0x008fe40000004100 */
[----:B----4-:R-:W-:-:S05]  /*22e0*/  @P0 HADD2.F32 R14, -RZ, R10.H0_H0 ;  /* 0x2000000aff0e0230 */ /* 0x010fca0000004100 */
[----:B------:R-:W-:Y:S01]  /*22f0*/  @P0 FFMA.FTZ R5, R5, -UR17, R14 ;  /* 0x8000001105050c23 */ /* 0x000fe2000801000e */
[----:B------:R-:W-:-:S04]  /*2300*/  @P0 IMAD.WIDE.U32 R14, R4, 0x2, R2 ;  /* 0x00000002040e0825 */ /* 0x000fc800078e0002 */
[----:B------:R-:W-:-:S04]  /*2310*/  @P0 F2FP.F16.F32.PACK_AB R5, RZ, R5 ;  /* 0x00000005ff05023e */ /* 0x000fc800000000ff */
[----:B------:R-:W-:Y:S01]  /*2320*/  PRMT R11, R5, 0x7610, R11 ;  /* 0x00007610050b7816 */ /* 0x000fe2000000000b */
[----:B------:R-:W-:-:S04]  /*2330*/  IMAD.U32 R5, RZ, RZ, UR22 ;  /* 0x00000016ff057e24 */ /* 0x000fc8000f8e00ff */
[----:B------:R0:W-:Y:S01]  /*2340*/  @P0 STG.E.U16 desc[UR18][R14.64], R11 ;  /* 0x0000000b0e000986 */ /* 0x0001e2000c101512 */
[----:B------:R-:W-:-:S04]  /*2350*/  IMAD.WIDE.U32 R2, R5, 0x2, R2 ;  /* 0x0000000205027825 */ /* 0x000fc800078e0002 */
[----:B------:R-:W-:Y:S01]  /*2360*/  IMAD.MOV.U32 R0, RZ, RZ, R2 ;  /* 0x000000ffff007224 */ /* 0x000fe200078e0002 */
[----:B------:R-:W-:Y:S01]  /*2370*/  MOV R2, R6 ;  /* 0x0000000600027202 */ /* 0x000fe20000000f00 */
[----:B------:R-:W-:-:S07]  /*2380*/  IMAD.MOV.U32 R5, RZ, RZ, R7 ;  /* 0x000000ffff057224 */ /* 0x000fce00078e0007 */
.L_x_6000:
[----:B------:R-:W-:Y:S01]  /*2390*/  IMAD.HI.U32 R16, R16, UR4, RZ ;  /* 0x0000000410107c27 */ /* 0x000fe2000f8e00ff */
[----:B------:R-:W-:Y:S01]  /*23a0*/  ISETP.NE.U32.AND P1, PT, R8, RZ, PT ;  /* 0x000000ff0800720c */ /* 0x000fe20003f25070 */
[----:B------:R-:W-:Y:S01]  /*23b0*/  BSSY.RECONVERGENT B0, `(.L_x_6001) ;  /* 0x0000038000007945 */ /* 0x000fe20003800200 */
[----:B------:R-:W-:Y:S01]  /*23c0*/  MOV R12, R0 ;  /* 0x00000000000c7202 */ /* 0x000fe20000000f00 */
[----:B------:R-:W-:Y:S01]  /*23d0*/  IMAD.SHL.U32 R6, R4, 0x8, RZ ;  /* 0x0000000804067824 */ /* 0x000fe200078e00ff */
[----:B0-----:R-:W-:Y:S01]  /*23e0*/  IADD3 R15, PT, PT, -R16, RZ, RZ ;  /* 0x000000ff100f7210 */ /* 0x001fe20007ffe1ff */
[----:B------:R-:W-:Y:S01]  /*23f0*/  IMAD.MOV.U32 R13, RZ, RZ, R3 ;  /* 0x000000ffff0d7224 */ /* 0x000fe200078e0003 */
[----:B------:R-:W-:Y:S01]  /*2400*/  MOV R3, R5 ;  /* 0x0000000500037202 */ /* 0x000fe20000000f00 */
[----:B------:R-:W-:Y:S02]  /*2410*/  IMAD.U32 R7, RZ, RZ, UR13 ;  /* 0x0000000dff077e24 */ /* 0x000fe4000f8e00ff */
[----:B------:R-:W-:-:S05]  /*2420*/  IMAD R15, R8, R15, UR4 ;  /* 0x00000004080f7e24 */ /* 0x000fca000f8e020f */
[----:B------:R-:W-:-:S13]  /*2430*/  ISETP.GE.U32.AND P0, PT, R15, R8, PT ;  /* 0x000000080f00720c */ /* 0x000fda0003f06070 */
[----:B------:R-:W-:-:S05]  /*2440*/  @P0 IMAD.IADD R15, R15, 0x1, -R8 ;  /* 0x000000010f0f0824 */ /* 0x000fca00078e0a08 */
[----:B------:R-:W-:-:S13]  /*2450*/  ISETP.GE.U32.AND P0, PT, R15, R8, PT ;  /* 0x000000080f00720c */ /* 0x000fda0003f06070 */
[----:B------:R-:W-:Y:S02]  /*2460*/  @P0 IADD3 R15, PT, PT, -R8, R15, RZ ;  /* 0x0000000f080f0210 */ /* 0x000fe40007ffe1ff */
[----:B------:R-:W-:-:S04]  /*2470*/  @!P1 LOP3.LUT R15, RZ, R8, RZ, 0x33, !PT ;  /* 0x00000008ff0f9212 */ /* 0x000fc800078e33ff */
[----:B------:R-:W-:-:S04]  /*2480*/  IADD3 R15, PT, PT, -R15, UR4, RZ ;  /* 0x000000040f0f7c10 */ /* 0x000fc8000fffe1ff */
[----:B------:R-:W-:Y:S01]  /*2490*/  ISETP.GE.AND P0, PT, R6, R15, PT ;  /* 0x0000000f0600720c */ /* 0x000fe20003f06270 */
[----:B------:R-:W-:Y:S01]  /*24a0*/  IMAD.IADD R0, R4, 0x1, R15 ;  /* 0x0000000104007824 */ /* 0x000fe200078e020f */
[----:B------:R-:W-:-:S11]  /*24b0*/  MOV R6, UR12 ;  /* 0x0000000c00067c02 */ /* 0x000fd60008000f00 */
[----:B------:R-:W-:Y:S05]  /*24c0*/  @P0 BRA `(.L_x_6002) ;  /* 0x0000000000980947 */ /* 0x000fea0003800000 */
.L_x_6003:
[----:B0-----:R-:W-:-:S04]  /*24d0*/  IMAD.WIDE R8, R4, 0x10, R2 ;  /* 0x0000001004087825 */ /* 0x001fc800078e0202 */
[----:B------:R-:W-:Y:S02]  /*24e0*/  IMAD.WIDE R16, R4, 0x10, R6 ;  /* 0x0000001004107825 */ /* 0x000fe400078e0206 */
[----:B------:R-:W3:Y:S04]  /*24f0*/  LDG.E.128 R8, desc[UR18][R8.64] ;  /* 0x0000001208087981 */ /* 0x000ee8000c1e1d00 */
[----:B------:R-:W4:Y:S01]  /*2500*/  LDG.E.128 R16, desc[UR18][R16.64] ;  /* 0x0000001210107981 */ /* 0x000f22000c1e1d00 */
[--C-:B---3--:R-:W-:Y:S02]  /*2510*/  HADD2.F32 R5, -RZ, R8.reuse.H0_H0 ;  /* 0x20000008ff057230 */ /* 0x108fe40000004100 */
[----:B------:R-:W-:Y:S02]  /*2520*/  HADD2.F32 R14, -RZ, R8.H1_H1 ;  /* 0x30000008ff0e7230 */ /* 0x000fe40000004100 */
[----:B------:R-:W-:-:S02]  /*2530*/  HADD2.F32 R20, -RZ, R9.H0_H0 ;  /* 0x20000009ff147230 */ /* 0x000fc40000004100 */
[----:B------:R-:W-:Y:S02]  /*2540*/  HADD2.F32 R21, -RZ, R9.H1_H1 ;  /* 0x30000009ff157230 */ /* 0x000fe40000004100 */
[--C-:B------:R-:W-:Y:S02]  /*2550*/  HADD2.F32 R22, -RZ, R10.reuse.H0_H0 ;  /* 0x2000000aff167230 */ /* 0x100fe40000004100 */
[----:B--2---:R-:W-:Y:S02]  /*2560*/  HADD2.F32 R23, -RZ, R10.H1_H1 ;  /* 0x3000000aff177230 */ /* 0x004fe40000004100 */
[--C-:B------:R-:W-:Y:S02]  /*2570*/  HADD2.F32 R24, -RZ, R11.reuse.H0_H0 ;  /* 0x2000000bff187230 */ /* 0x100fe40000004100 */
[----:B------:R-:W-:Y:S02]  /*2580*/  HADD2.F32 R26, -RZ, R11.H1_H1 ;  /* 0x3000000bff1a7230 */ /* 0x000fe40000004100 */
[----:B----4-:R-:W-:-:S02]  /*2590*/  HADD2.F32 R8, -RZ, R16.H0_H0 ;  /* 0x20000010ff087230 */ /* 0x010fc40000004100 */
[----:B------:R-:W-:Y:S02]  /*25a0*/  HADD2.F32 R9, -RZ, R16.H1_H1 ;  /* 0x30000010ff097230 */ /* 0x000fe40000004100 */
[--C-:B------:R-:W-:Y:S02]  /*25b0*/  HADD2.F32 R11, -RZ, R17.reuse.H0_H0 ;  /* 0x20000011ff0b7230 */ /* 0x100fe40000004100 */
[----:B------:R-:W-:Y:S01]  /*25c0*/  FFMA.FTZ R8, R5, -UR17, R8 ;  /* 0x8000001105087c23 */ /* 0x000fe20008010008 */
[----:B------:R-:W-:Y:S02]  /*25d0*/  HADD2.F32 R10, -RZ, R17.H1_H1 ;  /* 0x30000011ff0a7230 */ /* 0x000fe40000004100 */
[----:B------:R-:W-:Y:S01]  /*25e0*/  FFMA.FTZ R9, R14, -UR17, R9 ;  /* 0x800000110e097c23 */ /* 0x000fe20008010009 */
[--C-:B------:R-:W-:Y:S02]  /*25f0*/  HADD2.F32 R17, -RZ, R18.reuse.H0_H0 ;  /* 0x20000012ff117230 */ /* 0x100fe40000004100 */
[----:B------:R-:W-:Y:S01]  /*2600*/  FFMA.FTZ R11, R20, -UR17, R11 ;  /* 0x80000011140b7c23 */ /* 0x000fe2000801000b */
[----:B------:R-:W-:-:S02]  /*2610*/  HADD2.F32 R18, -RZ, R18.H1_H1 ;  /* 0x30000012ff127230 */ /* 0x000fc40000004100 */
[----:B------:R-:W-:Y:S01]  /*2620*/  FFMA.FTZ R10, R21, -UR17, R10 ;  /* 0x80000011150a7c23 */ /* 0x000fe2000801000a */
[--C-:B------:R-:W-:Y:S02]  /*2630*/  HADD2.F32 R25, -RZ, R19.reuse.H0_H0 ;  /* 0x20000013ff197230 */ /* 0x100fe40000004100 */
[----:B------:R-:W-:Y:S01]  /*2640*/  FFMA.FTZ R17, R22, -UR17, R17 ;  /* 0x8000001116117c23 */ /* 0x000fe20008010011 */
[----:B------:R-:W-:Y:S02]  /*2650*/  HADD2.F32 R19, -RZ, R19.H1_H1 ;  /* 0x30000013ff137230 */ /* 0x000fe40000004100 */
[----:B------:R-:W-:Y:S01]  /*2660*/  FFMA.FTZ R18, R23, -UR17, R18 ;  /* 0x8000001117127c23 */ /* 0x000fe20008010012 */
[----:B------:R-:W-:Y:S01]  /*2670*/  F2FP.F16.F32.PACK_AB R8, R9, R8 ;  /* 0x000000080908723e */ /* 0x000fe200000000ff */
[----:B------:R-:W-:Y:S01]  /*2680*/  FFMA.FTZ R24, R24, -UR17, R25 ;  /* 0x8000001118187c23 */ /* 0x000fe20008010019 */
[----:B------:R-:W-:Y:S01]  /*2690*/  F2FP.F16.F32.PACK_AB R9, R10, R11 ;  /* 0x0000000b0a09723e */ /* 0x000fe200000000ff */
[----:B------:R-:W-:Y:S01]  /*26a0*/  FFMA.FTZ R19, R26, -UR17, R19 ;  /* 0x800000111a137c23 */ /* 0x000fe20008010013 */
[----:B------:R-:W-:Y:S01]  /*26b0*/  F2FP.F16.F32.PACK_AB R10, R18, R17 ;  /* 0x00000011120a723e */ /* 0x000fe200000000ff */
[C---:B------:R-:W-:Y:S01]  /*26c0*/  IMAD.WIDE R16, R4.reuse, 0x10, R12 ;  /* 0x0000001004107825 */ /* 0x040fe200078e020c */
[----:B------:R-:W-:-:S02]  /*26d0*/  IADD3 R4, PT, PT, R4, UR22, RZ ;  /* 0x0000001604047c10 */ /* 0x000fc4000fffe0ff */
[----:B------:R-:W-:-:S03]  /*26e0*/  F2FP.F16.F32.PACK_AB R11, R19, R24 ;  /* 0x00000018130b723e */ /* 0x000fc600000000ff */
[----:B------:R-:W-:Y:S02]  /*26f0*/  IMAD.SHL.U32 R14, R4, 0x8, RZ ;  /* 0x00000008040e7824 */ /* 0x000fe400078e00ff */
[----:B------:R0:W-:Y:S03]  /*2700*/  STG.E.128 desc[UR18][R16.64], R8 ;  /* 0x0000000810007986 */ /* 0x0001e6000c101d12 */
[----:B------:R-:W-:-:S13]  /*2710*/  ISETP.GE.AND P0, PT, R14, R15, PT ;  /* 0x0000000f0e00720c */ /* 0x000fda0003f06270 */
[----:B------:R-:W-:Y:S05]  /*2720*/  @!P0 BRA `(.L_x_6003) ;  /* 0xfffffffc00688947 */ /* 0x000fea000383ffff */
.L_x_6002:
[----:B------:R-:W-:Y:S05]  /*2730*/  BSYNC.RECONVERGENT B0 ;  /* 0x0000000000007941 */ /* 0x000fea0003800200 */
.L_x_6001:
[----:B------:R-:W-:-:S13]  /*2740*/  ISETP.GE.AND P0, PT, R0, UR4, PT ;  /* 0x0000000400007c0c */ /* 0x000fda000bf06270 */
[----:B------:R-:W-:Y:S05]  /*2750*/  @P0 EXIT ;  /* 0x000000000000094d */ /* 0x000fea0003800000 */
.L_x_6004:
[----:B------:R-:W-:-:S04]  /*2760*/  IMAD.WIDE R4, R0, 0x2, R6 ;  /* 0x0000000200047825 */ /* 0x000fc800078e0206 */
[----:B0-----:R-:W-:Y:S02]  /*2770*/  IMAD.WIDE R8, R0, 0x2, R2 ;  /* 0x0000000200087825 */ /* 0x001fe400078e0202 */
[----:B------:R-:W3:Y:S04]  /*2780*/  LDG.E.U16 R4, desc[UR18][R4.64] ;  /* 0x0000001204047981 */ /* 0x000ee8000c1e1500 */
[----:B------:R-:W4:Y:S01]  /*2790*/  LDG.E.U16 R8, desc[UR18][R8.64] ;  /* 0x0000001208087981 */ /* 0x000f22000c1e1500 */
[----:B---3--:R-:W-:Y:S02]  /*27a0*/  HADD2.F32 R11, -RZ, R4.H0_H0 ;  /* 0x20000004ff0b7230 */ /* 0x008fe40000004100 */
[----:B----4-:R-:W-:-:S05]  /*27b0*/  HADD2.F32 R10, -RZ, R8.H0_H0 ;  /* 0x20000008ff0a7230 */ /* 0x010fca0000004100 */
[----:B------:R-:W-:-:S05]  /*27c0*/  FFMA.FTZ R10, R10, -UR17, R11 ;  /* 0x800000110a0a7c23 */ /* 0x000fca000801000b */
[----:B------:R-:W-:Y:S01]  /*27d0*/  F2FP.F16.F32.PACK_AB R5, RZ, R10 ;  /* 0x0000000aff05723e */ /* 0x000fe200000000ff */
[C---:B------:R-:W-:Y:S01]  /*27e0*/  IMAD.WIDE R10, R0.reuse, 0x2, R12 ;  /* 0x00000002000a7825 */ /* 0x040fe200078e020c */
[----:B------:R-:W-:-:S04]  /*27f0*/  IADD3 R0, PT, PT, R0, UR22, RZ ;  /* 0x0000001600007c10 */ /* 0x000fc8000fffe0ff */
[----:B------:R1:W-:Y:S01]  /*2800*/  STG.E.U16 desc[UR18][R10.64], R5 ;  /* 0x000000050a007986 */ /* 0x0003e2000c101512 */
[----:B------:R-:W-:-:S13]  /*2810*/  ISETP.GE.AND P0, PT, R0, UR4, PT ;  /* 0x0000000400007c0c */ /* 0x000fda000bf06270 */
[----:B-1----:R-:W-:Y:S05]  /*2820*/  @!P0 BRA `(.L_x_6004) ;  /* 0xfffffffc00cc8947 */ /* 0x002fea000383ffff */
[----:B------:R-:W-:Y:S05]  /*2830*/  EXIT ;  /* 0x000000000000794d */ /* 0x000fea0003800000 */
.L_x_5999:
[----:B------:R-:W-:Y:S01]  /*2840*/  UISETP.NE.U32.AND UP0, UPT, UR14, URZ, UPT ;  /* 0x000000ff0e00728c */ /* 0x000fe2000bf05070 */
[----:B------:R-:W-:Y:S01]  /*2850*/  IMAD.U32 R14, RZ, RZ, UR22 ;  /* 0x00000016ff0e7e24 */ /* 0x000fe2000f8e00ff */
        /* <DEDUP_REMOVED lines=11> */
[C---:B------:R-:W-:Y:S02]  /*2910*/  @!P0 SHF.L.U32 R13, R4.reuse, 0x1, RZ ;  /* 0x00000001040d8819 */ /* 0x040fe400000006ff */
[----:B------:R-:W-:Y:S02]  /*2920*/  @!P0 SHF.L.U64.HI R15, R4, 0x1, RZ ;  /* 0x00000001040f8819 */ /* 0x000fe400000102ff */
[C---:B------:R-:W-:Y:S02]  /*2930*/  @!P0 IADD3 R10, P2, PT, R13.reuse, R6, RZ ;  /* 0x000000060d0a8210 */ /* 0x040fe40007f5e0ff */
[----:B------:R-:W-:-:S03]  /*2940*/  @!P0 IADD3 R8, P1, PT, R13, UR12, RZ ;  /* 0x0000000c0d088c10 */ /* 0x000fc6000ff3e0ff */
[C---:B------:R-:W-:Y:S01]  /*2950*/  @!P0 IMAD.X R11, R15.reuse, 0x1, R7, P2 ;  /* 0x000000010f0b8824 */ /* 0x040fe200010e0607 */
[----:B------:R-:W-:-:S04]  /*2960*/  @!P0 IADD3.X R9, PT, PT, R15, UR13, RZ, P1, !PT ;  /* 0x0000000d0f098c10 */ /* 0x000fc80008ffe4ff */
[----:B------:R-:W3:Y:S04]  /*2970*/  @!P0 LDG.E.U16 R10, desc[UR18][R10.64] ;  /* 0x000000120a0a8981 */ /* 0x000ee8000c1e1500 */
[----:B------:R1:W4:Y:S01]  /*2980*/  @!P0 LDG.E.U16 R8, desc[UR18][R8.64] ;  /* 0x0000001208088981 */ /* 0x000322000c1e1500 */
[----:B------:R-:W-:-:S04]  /*2990*/  IADD3 R2, P1, PT, R0, -UR7, RZ ;  /* 0x8000000700027c10 */ /* 0x000fc8000ff3e0ff */
[----:B------:R-:W-:Y:S02]  /*29a0*/  IADD3.X R3, PT, PT, R3, ~UR5, RZ, P1, !PT ;  /* 0x8000000503037c10 */ /* 0x000fe40008ffe4ff */
[----:B-1----:R-:W-:Y:S01]  /*29b0*/  MOV R9, UR22 ;  /* 0x0000001600097c02 */ /* 0x002fe20008000f00 */
[----:B0-----:R-:W-:-:S04]  /*29c0*/  UIADD3 UR8, UP0, UP1, -UR22, UR10, UR14 ;  /* 0x0000000a16087290 */ /* 0x001fc8000f91e10e */
[----:B------:R-:W-:Y:S01]  /*29d0*/  IMAD.WIDE.U32 R6, R9, 0x2, R6 ;  /* 0x0000000209067825 */ /* 0x000fe200078e0006 */
[----:B------:R-:W-:Y:S02]  /*29e0*/  UIMAD.WIDE.U32 UR12, UR22, 0x2, UR12 ;  /* 0x00000002160c78a5 */ /* 0x000fe4000f8e000c */
[----:B------:R-:W-:Y:S01]  /*29f0*/  UIADD3.X UR9, UPT, UPT, UR11, -0x1, URZ, UP0, UP1 ;  /* 0xffffffff0b097890 */ /* 0x000fe200087e24ff */
[----:B---3--:R-:W-:Y:S02]  /*2a00*/  @!P0 HADD2.F32 R5, -RZ, R10.H0_H0 ;  /* 0x2000000aff058230 */ /* 0x008fe40000004100 */
[----:B----4-:R-:W-:-:S05]  /*2a10*/  @!P0 HADD2.F32 R12, -RZ, R8.H0_H0 ;  /* 0x20000008ff0c8230 */ /* 0x010fca0000004100 */
[----:B------:R-:W-:Y:S01]  /*2a20*/  @!P0 FFMA.FTZ R5, R5, -UR17, R12 ;  /* 0x8000001105058c23 */ /* 0x000fe2000801000c */
[----:B------:R-:W-:-:S04]  /*2a30*/  @!P0 IADD3 R12, P1, PT, R13, R2, RZ ;  /* 0x000000020d0c8210 */ /* 0x000fc80007f3e0ff */
[----:B------:R-:W-:Y:S02]  /*2a40*/  @!P0 F2FP.F16.F32.PACK_AB R5, RZ, R5 ;  /* 0x00000005ff05823e */ /* 0x000fe400000000ff */
[----:B------:R-:W-:Y:S02]  /*2a50*/  @!P0 IADD3.X R13, PT, PT, R15, R3, RZ, P1, !PT ;  /* 0x000000030f0d8210 */ /* 0x000fe40000ffe4ff */
[----:B------:R-:W-:-:S05]  /*2a60*/  PRMT R11, R5, 0x7610, R11 ;  /* 0x00007610050b7816 */ /* 0x000fca000000000b */
[----:B------:R1:W-:Y:S01]  /*2a70*/  @!P0 STG.E.U16 desc[UR18][R12.64], R11 ;  /* 0x0000000b0c008986 */ /* 0x0003e2000c101512 */
[----:B------:R-:W-:-:S04]  /*2a80*/  IMAD.U32 R5, RZ, RZ, UR22 ;  /* 0x00000016ff057e24 */ /* 0x000fc8000f8e00ff */
[----:B------:R-:W-:-:S04]  /*2a90*/  IMAD.WIDE.U32 R2, R5, 0x2, R2 ;  /* 0x0000000205027825 */ /* 0x000fc800078e0002 */
[----:B------:R-:W-:Y:S01]  /*2aa0*/  IMAD.MOV.U32 R0, RZ, RZ, R2 ;  /* 0x000000ffff007224 */ /* 0x000fe200078e0002 */
[----:B------:R-:W-:Y:S01]  /*2ab0*/  MOV R2, R6 ;  /* 0x0000000600027202 */ /* 0x000fe20000000f00 */
[----:B------:R-:W-:-:S07]  /*2ac0*/  IMAD.MOV.U32 R5, RZ, RZ, R7 ;  /* 0x000000ffff057224 */ /* 0x000fce00078e0007 */
.L_x_6005:
[----:B0-----:R-:W-:Y:S01]  /*2ad0*/  UISETP.NE.U32.AND UP0, UPT, UR9, URZ, UPT ;  /* 0x000000ff0900728c */ /* 0x001fe2000bf05070 */
[----:B------:R-:W-:-:S08]  /*2ae0*/  SHF.L.U32 R6, R14, 0x3, RZ ;  /* 0x000000030e067819 */ /* 0x000fd000000006ff */
[----:B------:R-:W-:Y:S05]  /*2af0*/  BRA.U UP0, `(.L_x_6006) ;  /* 0x00000001004c7547 */ /* 0x000fea000b800000 */
[----:B------:R-:W0:Y:S01]  /*2b00*/  I2F.U32.RP R10, R6 ;  /* 0x00000006000a7306 */ /* 0x000e220000209000 */
[----:B------:R-:W-:Y:S01]  /*2b10*/  IADD3 R7, PT, PT, RZ, -R6, RZ ;  /* 0x80000006ff077210 */ /* 0x000fe20007ffe0ff */
[----:B------:R-:W-:Y:S01]  /*2b20*/  IMAD.MOV.U32 R17, RZ, RZ, RZ ;  /* 0x000000ffff117224 */ /* 0x000fe200078e00ff */
[----:B------:R-:W-:-:S05]  /*2b30*/  ISETP.NE.U32.AND P1, PT, R6, RZ, PT ;  /* 0x000000ff0600720c */ /* 0x000fca0003f25070 */
[----:B0-----:R-:W0:Y:S02]  /*2b40*/  MUFU.RCP R10, R10 ;  /* 0x0000000a000a7308 */ /* 0x001e240000001000 */
[----:B0-----:R-:W-:-:S06]  /*2b50*/  VIADD R8, R10, 0xffffffe ;  /* 0x0ffffffe0a087836 */ /* 0x001fcc0000000000 */
        /* <DEDUP_REMOVED lines=10> */
[----:B------:R-:W-:Y:S02]  /*2c00*/  @P0 IADD3 R16, PT, PT, -R6, R16, RZ ;  /* 0x0000001006100210 */ /* 0x000fe40007ffe1ff */
[----:B------:R-:W-:Y:S01]  /*2c10*/  @!P1 LOP3.LUT R16, RZ, R6, RZ, 0x33, !PT ;  /* 0x00000006ff109212 */ /* 0x000fe200078e33ff */
[----:B------:R-:W-:Y:S06]  /*2c20*/  BRA `(.L_x_6007) ;  /* 0x00000000001c7947 */ /* 0x000fec0003800000 */
.L_x_6006:
[----:B------:R-:W-:Y:S01]  /*2c30*/  MOV R9, UR8 ;  /* 0x0000000800097c02 */ /* 0x000fe20008000f00 */
[----:B-1----:R-:W-:Y:S01]  /*2c40*/  IMAD.U32 R12, RZ, RZ, UR9 ;  /* 0x00000009ff0c7e24 */ /* 0x002fe2000f8e00ff */
[----:B------:R-:W-:Y:S02]  /*2c50*/  MOV R13, R6 ;  /* 0x00000006000d7202 */ /* 0x000fe40000000f00 */
[----:B------:R-:W-:-:S07]  /*2c60*/  MOV R8, 0x2c80 ;  /* 0x00002c8000087802 */ /* 0x000fce0000000f00 */
[----:B--2---:R-:W-:Y:S05]  /*2c70*/  CALL.REL.NOINC `($__internal_31_$__cuda_sm20_rem_u64) ;  /* 0x00000034002c7944 */ /* 0x004fea0003c00000 */
[----:B------:R-:W-:Y:S01]  /*2c80*/  IMAD.MOV.U32 R16, RZ, RZ, R14 ;  /* 0x000000ffff107224 */ /* 0x000fe200078e000e */
[----:B------:R-:W-:-:S07]  /*2c90*/  MOV R17, R15 ;  /* 0x0000000f00117202 */ /* 0x000fce0000000f00 */
.L_x_6007:
[----:B------:R-:W-:Y:S01]  /*2ca0*/  IMAD.SHL.U32 R8, R4, 0x8, RZ ;  /* 0x0000000804087824 */ /* 0x000fe200078e00ff */
[----:B------:R-:W-:Y:S01]  /*2cb0*/  IADD3 R19, P0, PT, -R16, UR8, RZ ;  /* 0x0000000810137c10 */ /* 0x000fe2000ff1e1ff */
[----:B------:R-:W-:Y:S01]  /*2cc0*/  BSSY.RECONVERGENT B0, `(.L_x_6008) ;  /* 0x000003a000007945 */ /* 0x000fe20003800200 */
[----:B------:R-:W-:Y:S02]  /*2cd0*/  SHF.L.U64.HI R9, R4, 0x3, RZ ;  /* 0x0000000304097819 */ /* 0x000fe400000102ff */
[----:B------:R-:W-:Y:S02]  /*2ce0*/  IADD3.X R20, PT, PT, ~R17, UR9, RZ, P0, !PT ;  /* 0x0000000911147c10 */ /* 0x000fe400087fe5ff */
[----:B------:R-:W-:Y:S02]  /*2cf0*/  ISETP.GE.U32.AND P1, PT, R8, R19, PT ;  /* 0x000000130800720c */ /* 0x000fe40003f26070 */
[----:B------:R-:W-:Y:S02]  /*2d00*/  IADD3 R7, P2, PT, R19, R4, RZ ;  /* 0x0000000413077210 */ /* 0x000fe40007f5e0ff */
[----:B------:R-:W-:-:S02]  /*2d10*/  ISETP.GE.AND.EX P1, PT, R9, R20, PT, P1 ;  /* 0x000000140900720c */ /* 0x000fc40003f26310 */
[----:B------:R-:W-:Y:S02]  /*2d20*/  ISETP.GE.U32.AND P0, PT, R7, UR8, PT ;  /* 0x0000000807007c0c */ /* 0x000fe4000bf06070 */
[----:B------:R-:W-:-:S04]  /*2d30*/  IADD3.X R18, PT, PT, RZ, R20, RZ, P2, !PT ;  /* 0x00000014ff127210 */ /* 0x000fc800017fe4ff */
[----:B------:R-:W-:-:S05]  /*2d40*/  ISETP.GE.AND.EX P0, PT, R18, UR9, PT, P0 ;  /* 0x0000000912007c0c */ /* 0x000fca000bf06300 */
[----:B------:R-:W-:Y:S08]  /*2d50*/  @P1 BRA `(.L_x_6009) ;  /* 0x0000000000c01947 */ /* 0x000ff00003800000 */
[----:B------:R-:W-:Y:S02]  /*2d60*/  HFMA2 R21, -RZ, RZ, 0, 0 ;  /* 0x00000000ff157431 */ /* 0x000fe400000001ff */
[----:B------:R-:W-:-:S07]  /*2d70*/  IMAD.MOV.U32 R22, RZ, RZ, R4 ;  /* 0x000000ffff167224 */ /* 0x000fce00078e0004 */
.L_x_6010:
[C---:B--2---:R-:W-:Y:S01]  /*2d80*/  IMAD.SHL.U32 R23, R22.reuse, 0x10, RZ ;  /* 0x0000001016177824 */ /* 0x044fe200078e00ff */
[----:B------:R-:W-:-:S04]  /*2d90*/  SHF.L.U64.HI R24, R22, 0x4, R21 ;  /* 0x0000000416187819 */ /* 0x000fc80000010215 */
[----:B-1----:R-:W-:Y:S02]  /*2da0*/  IADD3 R12, P2, PT, R23, UR12, RZ ;  /* 0x0000000c170c7c10 */ /* 0x002fe4000ff5e0ff */
[----:B------:R-:W-:Y:S02]  /*2db0*/  IADD3 R30, P1, PT, R2, R23, RZ ;  /* 0x00000017021e7210 */ /* 0x000fe40007f3e0ff */
[----:B------:R-:W-:Y:S02]  /*2dc0*/  IADD3.X R13, PT, PT, R24, UR13, RZ, P2, !PT ;  /* 0x0000000d180d7c10 */ /* 0x000fe400097fe4ff */
[----:B------:R-:W-:-:S04]  /*2dd0*/  IADD3.X R31, PT, PT, R5, R24, RZ, P1, !PT ;  /* 0x00000018051f7210 */ /* 0x000fc80000ffe4ff */
[----:B------:R-:W2:Y:S04]  /*2de0*/  LDG.E.128 R12, desc[UR18][R12.64] ;  /* 0x000000120c0c7981 */ /* 0x000ea8000c1e1d00 */
[----:B------:R-:W3:Y:S01]  /*2df0*/  LDG.E.128 R8, desc[UR18][R30.64] ;  /* 0x000000121e087981 */ /* 0x000ee2000c1e1d00 */
[----:B--2---:R-:W-:Y:S02]  /*2e00*/  HADD2.F32 R32, -RZ, R12.H0_H0 ;  /* 0x2000000cff207230 */ /* 0x004fe40000004100 */
[----:B---3--:R-:W-:Y:S02]  /*2e10*/  HADD2.F32 R29, -RZ, R8.H0_H0 ;  /* 0x20000008ff1d7230 */ /* 0x008fe40000004100 */
[--C-:B------:R-:W-:Y:S02]  /*2e20*/  HADD2.F32 R26, -RZ, R9.reuse.H0_H0 ;  /* 0x20000009ff1a7230 */ /* 0x100fe40000004100 */
[----:B------:R-:W-:-:S02]  /*2e30*/  HADD2.F32 R25, -RZ, R9.H1_H1 ;  /* 0x30000009ff197230 */ /* 0x000fc40000004100 */
[--C-:B------:R-:W-:Y:S02]  /*2e40*/  HADD2.F32 R9, -RZ, R11.reuse.H0_H0 ;  /* 0x2000000bff097230 */ /* 0x100fe40000004100 */
[----:B------:R-:W-:Y:S02]  /*2e50*/  HADD2.F32 R27, -RZ, R11.H1_H1 ;  /* 0x3000000bff1b7230 */ /* 0x000fe40000004100 */
[----:B------:R-:W-:Y:S01]  /*2e60*/  FFMA.FTZ R11, R29, -UR17, R32 ;  /* 0x800000111d0b7c23 */ /* 0x000fe20008010020 */
[----:B------:R-:W-:Y:S02]  /*2e70*/  HADD2.F32 R28, -RZ, R8.H1_H1 ;  /* 0x30000008ff1c7230 */ /* 0x000fe40000004100 */
[----:B------:R-:W-:Y:S02]  /*2e80*/  HADD2.F32 R29, -RZ, R12.H1_H1 ;  /* 0x3000000cff1d7230 */ /* 0x000fe40000004100 */
[----:B------:R-:W-:Y:S02]  /*2e90*/  HADD2.F32 R8, -RZ, R10.H0_H0 ;  /* 0x2000000aff087230 */ /* 0x000fe40000004100 */
[----:B------:R-:W-:-:S02]  /*2ea0*/  HADD2.F32 R31, -RZ, R13.H0_H0 ;  /* 0x2000000dff1f7230 */ /* 0x000fc40000004100 */
[----:B------:R-:W-:Y:S02]  /*2eb0*/  HADD2.F32 R12, -RZ, R13.H1_H1 ;  /* 0x3000000dff0c7230 */ /* 0x000fe40000004100 */
[----:B------:R-:W-:Y:S02]  /*2ec0*/  HADD2.F32 R10, -RZ, R10.H1_H1 ;  /* 0x3000000aff0a7230 */ /* 0x000fe40000004100 */
[--C-:B------:R-:W-:Y:S02]  /*2ed0*/  HADD2.F32 R13, -RZ, R14.reuse.H0_H0 ;  /* 0x2000000eff0d7230 */ /* 0x100fe40000004100 */
[----:B------:R-:W-:Y:S02]  /*2ee0*/  HADD2.F32 R33, -RZ, R14.H1_H1 ;  /* 0x3000000eff217230 */ /* 0x000fe40000004100 */
[----:B------:R-:W-:Y:S01]  /*2ef0*/  FFMA.FTZ R25, R25, -UR17, R12 ;  /* 0x8000001119197c23 */ /* 0x000fe2000801000c */
[--C-:B------:R-:W-:Y:S02]  /*2f00*/  HADD2.F32 R14, -RZ, R15.reuse.H0_H0 ;  /* 0x2000000fff0e7230 */ /* 0x100fe40000004100 */
[----:B------:R-:W-:Y:S01]  /*2f10*/  FFMA.FTZ R13, R8, -UR17, R13 ;  /* 0x80000011080d7c23 */ /* 0x000fe2000801000d */
[----:B------:R-:W-:-:S02]  /*2f20*/  HADD2.F32 R30, -RZ, R15.H1_H1 ;  /* 0x3000000fff1e7230 */ /* 0x000fc40000004100 */
[----:B------:R-:W-:Y:S01]  /*2f30*/  FFMA.FTZ R10, R10, -UR17, R33 ;  /* 0x800000110a0a7c23 */ /* 0x000fe20008010021 */
[----:B------:R-:W-:Y:S01]  /*2f40*/  IADD3 R12, P1, PT, R0, R23, RZ ;  /* 0x00000017000c7210 */ /* 0x000fe20007f3e0ff */
[----:B------:R-:W-:Y:S01]  /*2f50*/  FFMA.FTZ R28, R28, -UR17, R29 ;  /* 0x800000111c1c7c23 */ /* 0x000fe2000801001d */
[----:B------:R-:W-:Y:S01]  /*2f60*/  FFMA.FTZ R26, R26, -UR17, R31 ;  /* 0x800000111a1a7c23 */ /* 0x000fe2000801001f */
[----:B------:R-:W-:Y:S01]  /*2f70*/  FFMA.FTZ R14, R9, -UR17, R14 ;  /* 0x80000011090e7c23 */ /* 0x000fe2000801000e */
[----:B------:R-:W-:Y:S01]  /*2f80*/  F2FP.F16.F32.PACK_AB R10, R10, R13 ;  /* 0x0000000d0a0a723e */ /* 0x000fe200000000ff */
[----:B------:R-:W-:Y:S01]  /*2f90*/  FFMA.FTZ R27, R27, -UR17, R30 ;  /* 0x800000111b1b7c23 */ /* 0x000fe2000801001e */
[----:B------:R-:W-:Y:S01]  /*2fa0*/  IMAD.X R13, R3, 0x1, R24, P1 ;  /* 0x00000001030d7824 */ /* 0x000fe200008e0618 */
[----:B------:R-:W-:Y:S02]  /*2fb0*/  IADD3 R22, P1, PT, R22, UR22, RZ ;  /* 0x0000001616167c10 */ /* 0x000fe4000ff3e0ff */
[----:B------:R-:W-:-:S02]  /*2fc0*/  F2FP.F16.F32.PACK_AB R8, R28, R11 ;  /* 0x0000000b1c08723e */ /* 0x000fc400000000ff */
[----:B------:R-:W-:Y:S01]  /*2fd0*/  F2FP.F16.F32.PACK_AB R9, R25, R26 ;  /* 0x0000001a1909723e */ /* 0x000fe200000000ff */
[----:B------:R-:W-:Y:S01]  /*2fe0*/  IMAD.X R21, RZ, RZ, R21, P1 ;  /* 0x000000ffff157224 */ /* 0x000fe200008e0615 */
[----:B------:R-:W-:Y:S02]  /*2ff0*/  F2FP.F16.F32.PACK_AB R11, R27, R14 ;  /* 0x0000000e1b0b723e */ /* 0x000fe400000000ff */
[C---:B------:R-:W-:Y:S02]  /*3000*/  SHF.L.U32 R14, R22.reuse, 0x3, RZ ;  /* 0x00000003160e7819 */ /* 0x040fe400000006ff */
[----:B------:R-:W-:Y:S01]  /*3010*/  SHF.L.U64.HI R15, R22, 0x3, R21 ;  /* 0x00000003160f7819 */ /* 0x000fe20000010215 */
[----:B------:R0:W-:Y:S01]  /*3020*/  STG.E.128 desc[UR18][R12.64], R8 ;  /* 0x000000080c007986 */ /* 0x0001e2000c101d12 */
[----:B------:R-:W-:-:S04]  /*3030*/  ISETP.GE.U32.AND P1, PT, R14, R19, PT ;  /* 0x000000130e00720c */ /* 0x000fc80003f26070 */
[----:B------:R-:W-:-:S13]  /*3040*/  ISETP.GE.AND.EX P1, PT, R15, R20, PT, P1 ;  /* 0x000000140f00720c */ /* 0x000fda0003f26310 */
[----:B0-----:R-:W-:Y:S05]  /*3050*/  @!P1 BRA `(.L_x_6010) ;  /* 0xfffffffc00489947 */ /* 0x001fea000383ffff */
.L_x_6009:
[----:B------:R-:W-:Y:S05]  /*3060*/  BSYNC.RECONVERGENT B0 ;  /* 0x0000000000007941 */ /* 0x000fea0003800200 */
.L_x_6008:
[----:B------:R-:W-:Y:S05]  /*3070*/  @P0 EXIT ;  /* 0x000000000000094d */ /* 0x000fea0003800000 */
[----:B-1----:R-:W-:Y:S01]  /*3080*/  IADD3 R13, P0, PT, R4, UR22, RZ ;  /* 0x00000016040d7c10 */ /* 0x002fe2000ff1e0ff */
[----:B------:R-:W-:Y:S01]  /*3090*/  IMAD.U32 R8, RZ, RZ, UR9 ;  /* 0x00000009ff087e24 */ /* 0x000fe2000f8e00ff */
[----:B------:R-:W-:Y:S01]  /*30a0*/  BSSY.RECONVERGENT B0, `(.L_x_6011) ;  /* 0x000002c000007945 */ /* 0x000fe20003800200 */
[----:B------:R-:W-:Y:S02]  /*30b0*/  MOV R14, R18 ;  /* 0x00000012000e7202 */ /* 0x000fe40000000f00 */
[----:B------:R-:W-:Y:S02]  /*30c0*/  IADD3 R9, P1, P2, -R16, UR8, R13 ;  /* 0x0000000810097c10 */ /* 0x000fe4000fa3e10d */
[----:B------:R-:W-:Y:S02]  /*30d0*/  IADD3.X R15, PT, PT, RZ, RZ, RZ, P0, !PT ;  /* 0x000000ffff0f7210 */ /* 0x000fe400007fe4ff */
        /* <DEDUP_REMOVED lines=19> */
[----:B0-----:R-:W-:Y:S01]  /*3210*/  IMAD.MOV.U32 R8, RZ, RZ, RZ ;  /* 0x000000ffff087224 */ /* 0x001fe200078e00ff */
[----:B-1----:R-:W-:-:S05]  /*3220*/  IADD3 R13, PT, PT, RZ, -R9, RZ ;  /* 0x80000009ff0d7210 */ /* 0x002fca0007ffe0ff */
[----:B------:R-:W-:-:S04]  /*3230*/  IMAD R13, R13, UR22, RZ ;  /* 0x000000160d0d7c24 */ /* 0x000fc8000f8e02ff */
[----:B------:R-:W-:-:S06]  /*3240*/  IMAD.HI.U32 R9, R9, R13, R8 ;  /* 0x0000000d09097227 */ /* 0x000fcc00078e0008 */
[----:B------:R-:W-:-:S05]  /*3250*/  IMAD.HI.U32 R8, R9, R12, RZ ;  /* 0x0000000c09087227 */ /* 0x000fca00078e00ff */
[----:B------:R-:W-:-:S05]  /*3260*/  IADD3 R9, PT, PT, -R8, RZ, RZ ;  /* 0x000000ff08097210 */ /* 0x000fca0007ffe1ff */
[----:B------:R-:W-:-:S05]  /*3270*/  IMAD R9, R9, UR22, R12 ;  /* 0x0000001609097c24 */ /* 0x000fca000f8e020c */
[----:B------:R-:W-:-:S13]  /*3280*/  ISETP.GE.U32.AND P0, PT, R9, UR22, PT ;  /* 0x0000001609007c0c */ /* 0x000fda000bf06070 */
[----:B------:R-:W-:Y:S01]  /*3290*/  @P0 VIADD R9, R9, -UR22 ;  /* 0x8000001609090c36 */ /* 0x000fe20008000000 */
[----:B------:R-:W-:-:S04]  /*32a0*/  @P0 IADD3 R8, PT, PT, R8, 0x1, RZ ;  /* 0x0000000108080810 */ /* 0x000fc80007ffe0ff */
[----:B------:R-:W-:Y:S01]  /*32b0*/  ISETP.GE.U32.AND P1, PT, R9, UR22, PT ;  /* 0x0000001609007c0c */ /* 0x000fe2000bf26070 */
[----:B------:R-:W-:-:S12]  /*32c0*/  HFMA2 R9, -RZ, RZ, 0, 0 ;  /* 0x00000000ff097431 */ /* 0x000fd800000001ff */
[----:B------:R-:W-:Y:S01]  /*32d0*/  @P1 VIADD R8, R8, 0x1 ;  /* 0x0000000108081836 */ /* 0x000fe20000000000 */
[----:B------:R-:W-:Y:S01]  /*32e0*/  @!P2 LOP3.LUT R8, RZ, UR22, RZ, 0x33, !PT ;  /* 0x00000016ff08ac12 */ /* 0x000fe2000f8e33ff */
[----:B------:R-:W-:Y:S06]  /*32f0*/  BRA `(.L_x_6013) ;  /* 0x0000000000187947 */ /* 0x000fec0003800000 */
.L_x_6012:
[----:B------:R-:W-:Y:S01]  /*3300*/  IMAD.MOV.U32 R10, RZ, RZ, R12 ;  /* 0x000000ffff0a7224 */ /* 0x000fe200078e000c */
[----:B------:R-:W-:Y:S02]  /*3310*/  MOV R8, UR22 ;  /* 0x0000001600087c02 */ /* 0x000fe40008000f00 */
[----:B------:R-:W-:-:S07]  /*3320*/  MOV R12, 0x3340 ;  /* 0x00003340000c7802 */ /* 0x000fce0000000f00 */
[----:B--2---:R-:W-:Y:S05]  /*3330*/  CALL.REL.NOINC `($__internal_30_$__cuda_sm20_div_u64) ;  /* 0x0000002800647944 */ /* 0x004fea0003c00000 */
[----:B------:R-:W-:Y:S01]  /*3340*/  IMAD.MOV.U32 R8, RZ, RZ, R10 ;  /* 0x000000ffff087224 */ /* 0x000fe200078e000a */
[----:B------:R-:W-:-:S07]  /*3350*/  MOV R9, R17 ;  /* 0x0000001100097202 */ /* 0x000fce0000000f00 */
.L_x_6013:
[----:B------:R-:W-:Y:S05]  /*3360*/  BSYNC.RECONVERGENT B0 ;  /* 0x0000000000007941 */ /* 0x000fea0003800200 */
.L_x_6011:
        /* <DEDUP_REMOVED lines=25> */
[----:B------:R-:W-:-:S12]  /*3500*/  IMAD.MOV.U32 R9, RZ, RZ, RZ ;  /* 0x000000ffff097224 */ /* 0x000fd800078e00ff */
[----:B------:R-:W-:Y:S02]  /*3510*/  @P1 IADD3 R8, PT, PT, R8, 0x1, RZ ;  /* 0x0000000108081810 */ /* 0x000fe40007ffe0ff */
[----:B------:R-:W-:Y:S01]  /*3520*/  @!P2 LOP3.LUT R8, RZ, R6, RZ, 0x33, !PT ;  /* 0x00000006ff08a212 */ /* 0x000fe200078e33ff */
[----:B------:R-:W-:Y:S06]  /*3530*/  BRA `(.L_x_6017) ;  /* 0x00000000001c7947 */ /* 0x000fec0003800000 */
.L_x_6016:
[----:B------:R-:W-:Y:S01]  /*3540*/  MOV R8, R6 ;  /* 0x0000000600087202 */ /* 0x000fe20000000f00 */
[----:B------:R-:W-:Y:S01]  /*3550*/  IMAD.U32 R10, RZ, RZ, UR8 ;  /* 0x00000008ff0a7e24 */ /* 0x000fe2000f8e00ff */
[----:B------:R-:W-:Y:S02]  /*3560*/  MOV R9, UR9 ;  /* 0x0000000900097c02 */ /* 0x000fe40008000f00 */
[----:B------:R-:W-:-:S07]  /*3570*/  MOV R12, 0x3590 ;  /* 0x00003590000c7802 */ /* 0x000fce0000000f00 */
[----:B--2---:R-:W-:Y:S05]  /*3580*/  CALL.REL.NOINC `($__internal_30_$__cuda_sm20_div_u64) ;  /* 0x0000002400d07944 */ /* 0x004fea0003c00000 */
[----:B------:R-:W-:Y:S01]  /*3590*/  IMAD.MOV.U32 R8, RZ, RZ, R10 ;  /* 0x000000ffff087224 */ /* 0x000fe200078e000a */
[----:B------:R-:W-:-:S07]  /*35a0*/  MOV R9, R17 ;  /* 0x0000001100097202 */ /* 0x000fce0000000f00 */
.L_x_6017:
[----:B------:R-:W-:Y:S01]  /*35b0*/  VIADD R6, R11, 0x1 ;  /* 0x000000010b067836 */ /* 0x000fe20000000000 */
[C---:B------:R-:W-:Y:S01]  /*35c0*/  SHF.L.U32 R21, R4.reuse, 0x1, RZ ;  /* 0x0000000104157819 */ /* 0x040fe200000006ff */
[----:B------:R-:W-:Y:S01]  /*35d0*/  IMAD R15, R9, UR22, RZ ;  /* 0x00000016090f7c24 */ /* 0x000fe2000f8e02ff */
[----:B------:R-:W-:Y:S01]  /*35e0*/  SHF.L.U64.HI R4, R4, 0x1, RZ ;  /* 0x0000000104047819 */ /* 0x000fe200000102ff */
[----:B------:R-:W-:Y:S01]  /*35f0*/  IMAD.WIDE.U32 R8, R8, UR22, RZ ;  /* 0x0000001608087c25 */ /* 0x000fe2000f8e00ff */
[----:B------:R-:W-:-:S03]  /*3600*/  LOP3.LUT R6, R6, 0x3, RZ, 0xc0, !PT ;  /* 0x0000000306067812 */ /* 0x000fc600078ec0ff */
[----:B------:R-:W-:Y:S01]  /*3610*/  IMAD.IADD R9, R9, 0x1, R15 ;  /* 0x0000000109097824 */ /* 0x000fe200078e020f */
[C---:B------:R-:W-:Y:S02]  /*3620*/  LEA R21, P0, R8.reuse, R21, 0x4 ;  /* 0x0000001508157211 */ /* 0x040fe400078020ff */
[----:B------:R-:W-:Y:S02]  /*3630*/  IADD3 R6, P1, PT, RZ, -R6, RZ ;  /* 0x80000006ff067210 */ /* 0x000fe40007f3e0ff */
[----:B------:R-:W-:Y:S02]  /*3640*/  LEA.HI.X R12, R8, R4, R9, 0x4, P0 ;  /* 0x00000004080c7211 */ /* 0x000fe400000f2409 */
[----:B------:R-:W-:-:S09]  /*3650*/  IADD3.X R10, PT, PT, RZ, -0x1, RZ, P1, !PT ;  /* 0xffffffffff0a7810 */ /* 0x000fd20000ffe4ff */
.L_x_6018:
[----:B------:R-:W-:Y:S02]  /*3660*/  IADD3 R16, P1, PT, R2, R21, RZ ;  /* 0x0000001502107210 */ /* 0x000fe40007f3e0ff */
[----:B------:R-:W-:-:S03]  /*3670*/  IADD3 R8, P0, PT, R21, UR12, RZ ;  /* 0x0000000c15087c10 */ /* 0x000fc6000ff1e0ff */
[----:B------:R-:W-:Y:S01]  /*3680*/  IMAD.X R17, R5, 0x1, R12, P1 ;  /* 0x0000000105117824 */ /* 0x000fe200008e060c */
[----:B------:R-:W-:-:S04]  /*3690*/  IADD3.X R9, PT, PT, R12, UR13, RZ, P0, !PT ;  /* 0x0000000d0c097c10 */ /* 0x000fc800087fe4ff */
[----:B------:R-:W3:Y:S04]  /*36a0*/  LDG.E.U16 R16, desc[UR18][R16.64] ;  /* 0x0000001210107981 */ /* 0x000ee8000c1e1500 */
[----:B0-----:R0:W4:Y:S01]  /*36b0*/  LDG.E.U16 R8, desc[UR18][R8.64] ;  /* 0x0000001208087981 */ /* 0x001122000c1e1500 */
[----:B------:R-:W-:-:S04]  /*36c0*/  IADD3 R18, P0, PT, R0, R21, RZ ;  /* 0x0000001500127210 */ /* 0x000fc80007f1e0ff */
[----:B------:R-:W-:Y:S02]  /*36d0*/  IADD3.X R19, PT, PT, R3, R12, RZ, P0, !PT ;  /* 0x0000000c03137210 */ /* 0x000fe400007fe4ff */
[----:B------:R-:W-:-:S04]  /*36e0*/  IADD3 R6, P0, PT, R6, 0x1, RZ ;  /* 0x0000000106067810 */ /* 0x000fc80007f1e0ff */
[----:B------:R-:W-:Y:S02]  /*36f0*/  IADD3.X R10, PT, PT, RZ, R10, RZ, P0, !PT ;  /* 0x0000000aff0a7210 */ /* 0x000fe400007fe4ff */
[----:B------:R-:W-:-:S04]  /*3700*/  ISETP.NE.U32.AND P0, PT, R6, RZ, PT ;  /* 0x000000ff0600720c */ /* 0x000fc80003f05070 */
[----:B------:R-:W-:Y:S01]  /*3710*/  ISETP.NE.AND.EX P0, PT, R10, RZ, PT, P0 ;  /* 0x000000ff0a00720c */ /* 0x000fe20003f05300 */
[----:B0-----:R-:W-:Y:S01]  /*3720*/  IMAD.U32 R9, RZ, RZ, UR22 ;  /* 0x00000016ff097e24 */ /* 0x001fe2000f8e00ff */
[----:B------:R-:W-:-:S04]  /*3730*/  IADD3 R7, P1, PT, R7, UR22, RZ ;  /* 0x0000001607077c10 */ /* 0x000fc8000ff3e0ff */
[----:B------:R-:W-:Y:S01]  /*3740*/  IADD3.X R14, PT, PT, RZ, R14, RZ, P1, !PT ;  /* 0x0000000eff0e7210 */ /* 0x000fe20000ffe4ff */
[----:B---3--:R-:W-:Y:S02]  /*3750*/  HADD2.F32 R4, -RZ, R16.H0_H0 ;  /* 0x20000010ff047230 */ /* 0x008fe40000004100 */
[----:B----4-:R-:W-:-:S05]  /*3760*/  HADD2.F32 R15, -RZ, R8.H0_H0 ;  /* 0x20000008ff0f7230 */ /* 0x010fca0000004100 */
[----:B------:R-:W-:-:S05]  /*3770*/  FFMA.FTZ R4, R4, -UR17, R15 ;  /* 0x8000001104047c23 */ /* 0x000fca000801000f */
[----:B------:R-:W-:-:S04]  /*3780*/  F2FP.F16.F32.PACK_AB R4, RZ, R4 ;  /* 0x00000004ff04723e */ /* 0x000fc800000000ff */
[----:B------:R-:W-:-:S05]  /*3790*/  PRMT R15, R4, 0x7610, R15 ;  /* 0x00007610040f7816 */ /* 0x000fca000000000f */
[----:B------:R0:W-:Y:S01]  /*37a0*/  STG.E.U16 desc[UR18][R18.64], R15 ;  /* 0x0000000f12007986 */ /* 0x0001e2000c101512 */
[----:B------:R-:W-:-:S05]  /*37b0*/  IMAD.U32 R4, RZ, RZ, UR22 ;  /* 0x00000016ff047e24 */ /* 0x000fca000f8e00ff */
[----:B------:R-:W-:-:S04]  /*37c0*/  LEA R21, P2, R4, R21, 0x1 ;  /* 0x0000001504157211 */ /* 0x000fc800078408ff */
[----:B------:R-:W-:Y:S01]  /*37d0*/  LEA.HI.X R12, R9, R12, RZ, 0x1, P2 ;  /* 0x0000000c090c7211 */ /* 0x000fe200010f0cff */
[----:B------:R-:W-:Y:S08]  /*37e0*/  @P0 BRA `(.L_x_6018) ;  /* 0xfffffffc009c0947 */ /* 0x000ff0000383ffff */
.L_x_6015:
[----:B------:R-:W-:Y:S05]  /*37f0*/  BSYNC.RECONVERGENT B0 ;  /* 0x0000000000007941 */ /* 0x000fea0003800200 */
.L_x_6014:
[----:B------:R-:W-:-:S04]  /*3800*/  ISETP.GE.U32.AND P0, PT, R11, 0x3, PT ;  /* 0x000000030b00780c */ /* 0x000fc80003f06070 */
[----:B------:R-:W-:-:S13]  /*3810*/  ISETP.GE.U32.AND.EX P0, PT, R13, RZ, PT, P0 ;  /* 0x000000ff0d00720c */ /* 0x000fda0003f06100 */
[----:B------:R-:W-:Y:S05]  /*3820*/  @!P0 EXIT ;  /* 0x000000000000894d */ /* 0x000fea0003800000 */
[----:B------:R-:W-:Y:S01]  /*3830*/  IMAD.U32 R6, RZ, RZ, UR22 ;  /* 0x00000016ff067e24 */ /* 0x000fe2000f8e00ff */
[----:B------:R-:W-:-:S03]  /*3840*/  MOV R4, UR22 ;  /* 0x0000001600047c02 */ /* 0x000fc60008000f00 */
[----:B------:R-:W-:Y:S01]  /*3850*/  IMAD.SHL.U32 R6, R6, 0x2, RZ ;  /* 0x0000000206067824 */ /* 0x000fe200078e00ff */
[----:B------:R-:W-:-:S07]  /*3860*/  SHF.R.U32.HI R4, RZ, 0x1f, R4 ;  /* 0x0000001fff047819 */ /* 0x000fce0000011604 */
.L_x_6019:
        /* <DEDUP_REMOVED lines=10> */
[----:B------:R-:W-:Y:S02]  /*3910*/  IMAD.X R13, R4, 0x1, R19, P1 ;  /* 0x00000001040d7824 */ /* 0x000fe400008e0613 */
[----:B---3--:R-:W-:Y:S02]  /*3920*/  HADD2.F32 R9, -RZ, R9.H0_H0 ;  /* 0x20000009ff097230 */ /* 0x008fe40000004100 */
[----:B----4-:R-:W-:-:S05]  /*3930*/  HADD2.F32 R8, -RZ, R8.H0_H0 ;  /* 0x20000008ff087230 */ /* 0x010fca0000004100 */
[----:B------:R-:W-:Y:S01]  /*3940*/  FFMA.FTZ R9, R9, -UR17, R8 ;  /* 0x8000001109097c23 */ /* 0x000fe20008010008 */
[----:B------:R-:W-:-:S04]  /*3950*/  IADD3 R8, P0, PT, R0, R11, RZ ;  /* 0x0000000b00087210 */ /* 0x000fc80007f1e0ff */
[----:B------:R-:W-:Y:S02]  /*3960*/  F2FP.F16.F32.PACK_AB R15, RZ, R9 ;  /* 0x00000009ff0f723e */ /* 0x000fe400000000ff */
[----:B------:R-:W-:Y:S02]  /*3970*/  IADD3.X R11, PT, PT, R4, R17, RZ, P2, !PT ;  /* 0x00000011040b7210 */ /* 0x000fe400017fe4ff */
[----:B------:R-:W-:Y:S02]  /*3980*/  IADD3.X R9, PT, PT, R3, R20, RZ, P0, !PT ;  /* 0x0000001403097210 */ /* 0x000fe400007fe4ff */
[----:B------:R-:W-:-:S05]  /*3990*/  PRMT R17, R15, 0x7610, R17 ;  /* 0x000076100f117816 */ /* 0x000fca0000000011 */
[----:B------:R0:W-:Y:S04]  /*39a0*/  STG.E.U16 desc[UR18][R8.64], R17 ;  /* 0x0000001108007986 */ /* 0x0001e8000c101512 */
[----:B------:R-:W3:Y:S04]  /*39b0*/  LDG.E.U16 R15, desc[UR18][R12.64] ;  /* 0x000000120c0f7981 */ /* 0x000ee8000c1e1500 */
[----:B------:R-:W4:Y:S01]  /*39c0*/  LDG.E.U16 R16, desc[UR18][R10.64] ;  /* 0x000000120a107981 */ /* 0x000f22000c1e1500 */
[C---:B------:R-:W-:Y:S02]  /*39d0*/  IADD3 R18, P0, PT, R6.reuse, R8, RZ ;  /* 0x0000000806127210 */ /* 0x040fe40007f1e0ff */
[----:B------:R-:W-:-:S03]  /*39e0*/  IADD3 R20, P1, PT, R6, R12, RZ ;  /* 0x0000000c06147210 */ /* 0x000fc60007f3e0ff */
[C---:B------:R-:W-:Y:S01]  /*39f0*/  IMAD.X R19, R4.reuse, 0x1, R9, P0 ;  /* 0x0000000104137824 */ /* 0x040fe200000e0609 */
[----:B------:R-:W-:Y:S01]  /*3a00*/  IADD3.X R21, PT, PT, R4, R13, RZ, P1, !PT ;  /* 0x0000000d04157210 */ /* 0x000fe20000ffe4ff */
[----:B---3--:R-:W-:Y:S02]  /*3a10*/  HADD2.F32 R15, -RZ, R15.H0_H0 ;  /* 0x2000000fff0f7230 */ /* 0x008fe40000004100 */
[----:B----4-:R-:W-:-:S05]  /*3a20*/  HADD2.F32 R16, -RZ, R16.H0_H0 ;  /* 0x20000010ff107230 */ /* 0x010fca0000004100 */
[----:B------:R-:W-:Y:S01]  /*3a30*/  FFMA.FTZ R15, R16, -UR17, R15 ;  /* 0x80000011100f7c23 */ /* 0x000fe2000801000f */
[----:B------:R-:W-:-:S04]  /*3a40*/  IADD3 R16, P2, PT, R6, R10, RZ ;  /* 0x0000000a06107210 */ /* 0x000fc80007f5e0ff */
[----:B------:R-:W-:Y:S01]  /*3a50*/  F2FP.F16.F32.PACK_AB R15, RZ, R15 ;  /* 0x0000000fff0f723e */ /* 0x000fe200000000ff */
[----:B0-----:R-:W-:-:S03]  /*3a60*/  IMAD.X R17, R4, 0x1, R11, P2 ;  /* 0x0000000104117824 */ /* 0x001fc600010e060b */
[----:B------:R-:W-:-:S05]  /*3a70*/  PRMT R11, R15, 0x7610, R11 ;  /* 0x000076100f0b7816 */ /* 0x000fca000000000b */
[----:B------:R0:W-:Y:S04]  /*3a80*/  STG.E.U16 desc[UR18][R18.64], R11 ;  /* 0x0000000b12007986 */ /* 0x0001e8000c101512 */
[----:B------:R-:W3:Y:S04]  /*3a90*/  LDG.E.U16 R8, desc[UR18][R20.64] ;  /* 0x0000001214087981 */ /* 0x000ee8000c1e1500 */
[----:B------:R-:W4:Y:S01]  /*3aa0*/  LDG.E.U16 R9, desc[UR18][R16.64] ;  /* 0x0000001210097981 */ /* 0x000f22000c1e1500 */
[C---:B------:R-:W-:Y:S02]  /*3ab0*/  IADD3 R12, P2, PT, R6.reuse, R16, RZ ;  /* 0x00000010060c7210 */ /* 0x040fe40007f5e0ff */
[----:B------:R-:W-:-:S02]  /*3ac0*/  IADD3 R10, P1, PT, R6, R20, RZ ;  /* 0x00000014060a7210 */ /* 0x000fc40007f3e0ff */
[----:B------:R-:W-:-:S03]  /*3ad0*/  IADD3.X R13, PT, PT, R4, R17, RZ, P2, !PT ;  /* 0x00000011040d7210 */ /* 0x000fc600017fe4ff */
[----:B0-----:R-:W-:Y:S02]  /*3ae0*/  IMAD.X R11, R4, 0x1, R21, P1 ;  /* 0x00000001040b7824 */ /* 0x001fe400008e0615 */
[----:B---3--:R-:W-:Y:S02]  /*3af0*/  HADD2.F32 R8, -RZ, R8.H0_H0 ;  /* 0x20000008ff087230 */ /* 0x008fe40000004100 */
[----:B----4-:R-:W-:-:S05]  /*3b00*/  HADD2.F32 R9, -RZ, R9.H0_H0 ;  /* 0x20000009ff097230 */ /* 0x010fca0000004100 */
[----:B------:R-:W-:Y:S01]  /*3b10*/  FFMA.FTZ R9, R9, -UR17, R8 ;  /* 0x8000001109097c23 */ /* 0x000fe20008010008 */
[----:B------:R-:W-:-:S04]  /*3b20*/  IADD3 R8, P0, PT, R6, R18, RZ ;  /* 0x0000001206087210 */ /* 0x000fc80007f1e0ff */
[----:B------:R-:W-:Y:S02]  /*3b30*/  F2FP.F16.F32.PACK_AB R15, RZ, R9 ;  /* 0x00000009ff0f723e */ /* 0x000fe400000000ff */
[----:B------:R-:W-:Y:S02]  /*3b40*/  IADD3.X R9, PT, PT, R4, R19, RZ, P0, !PT ;  /* 0x0000001304097210 */ /* 0x000fe400007fe4ff */
[----:B------:R-:W-:-:S05]  /*3b50*/  PRMT R17, R15, 0x7610, R17 ;  /* 0x000076100f117816 */ /* 0x000fca0000000011 */
[----:B------:R0:W-:Y:S04]  /*3b60*/  STG.E.U16 desc[UR18][R8.64], R17 ;  /* 0x0000001108007986 */ /* 0x0001e8000c101512 */
[----:B------:R-:W3:Y:S04]  /*3b70*/  LDG.E.U16 R10, desc[UR18][R10.64] ;  /* 0x000000120a0a7981 */ /* 0x000ee8000c1e1500 */
[----:B------:R-:W4:Y:S01]  /*3b80*/  LDG.E.U16 R12, desc[UR18][R12.64] ;  /* 0x000000120c0c7981 */ /* 0x000f22000c1e1500 */
[----:B------:R-:W-:Y:S01]  /*3b90*/  MOV R18, UR22 ;  /* 0x0000001600127c02 */ /* 0x000fe20008000f00 */
[----:B---3--:R-:W-:-:S02]  /*3ba0*/  HADD2.F32 R16, -RZ, R10.H0_H0 ;  /* 0x2000000aff107230 */ /* 0x008fc40000004100 */
[----:B----4-:R-:W-:-:S05]  /*3bb0*/  HADD2.F32 R15, -RZ, R12.H0_H0 ;  /* 0x2000000cff0f7230 */ /* 0x010fca0000004100 */
[----:B------:R-:W-:Y:S01]  /*3bc0*/  FFMA.FTZ R15, R15, -UR17, R16 ;  /* 0x800000110f0f7c23 */ /* 0x000fe20008010010 */
[----:B------:R-:W-:-:S04]  /*3bd0*/  IADD3 R16, P0, PT, R6, R8, RZ ;  /* 0x0000000806107210 */ /* 0x000fc80007f1e0ff */
[----:B------:R-:W-:Y:S01]  /*3be0*/  F2FP.F16.F32.PACK_AB R15, RZ, R15 ;  /* 0x0000000fff0f723e */ /* 0x000fe200000000ff */
[----:B0-----:R-:W-:Y:S01]  /*3bf0*/  IMAD.X R17, R4, 0x1, R9, P0 ;  /* 0x0000000104117824 */ /* 0x001fe200000e0609 */
[----:B------:R-:W-:Y:S01]  /*3c00*/  LEA R7, P0, R18, R7, 0x2 ;  /* 0x0000000712077211 */ /* 0x000fe200078010ff */
[----:B------:R-:W-:-:S03]  /*3c10*/  IMAD.U32 R9, RZ, RZ, UR22 ;  /* 0x00000016ff097e24 */ /* 0x000fc6000f8e00ff */
[----:B------:R1:W-:Y:S02]  /*3c20*/  STG.E.U16 desc[UR18][R16.64], R15 ;  /* 0x0000000f10007986 */ /* 0x0003e4000c101512 */
[----:B------:R-:W-:Y:S02]  /*3c30*/  LEA.HI.X R14, R9, R14, RZ, 0x2, P0 ;  /* 0x0000000e090e7211 */ /* 0x000fe400000f14ff */
[----:B------:R-:W-:-:S04]  /*3c40*/  ISETP.GE.U32.AND P0, PT, R7, UR8, PT ;  /* 0x0000000807007c0c */ /* 0x000fc8000bf06070 */
[----:B------:R-:W-:-:S13]  /*3c50*/  ISETP.GE.AND.EX P0, PT, R14, UR9, PT, P0 ;  /* 0x000000090e007c0c */ /* 0x000fda000bf06300 */
[----:B-1----:R-:W-:Y:S05]  /*3c60*/  @!P0 BRA `(.L_x_6019) ;  /* 0xfffffffc00008947 */ /* 0x002fea000383ffff */
[----:B------:R-:W-:Y:S05]  /*3c70*/  EXIT ;  /* 0x000000000000794d */ /* 0x000fea0003800000 */
.L_x_5998:
[----:B------:R-:W0:Y:S02]  /*3c80*/  LDCU.64 UR14, c[0x0][0x398] ;  /* 0x00007300ff0e77ac */ /* 0x000e240008000a00 */
[----:B0-----:R-:W-:-:S04]  /*3c90*/  UISETP.GT.U32.AND UP0, UPT, UR14, 0x7ffffffe, UPT ;  /* 0x7ffffffe0e00788c */ /* 0x001fc8000bf04070 */
[----:B------:R-:W-:-:S09]  /*3ca0*/  UISETP.GT.AND.EX UP0, UPT, UR15, URZ, UPT, UP0 ;  /* 0x000000ff0f00728c */ /* 0x000fd2000bf04300 */
[----:B------:R-:W-:Y:S05]  /*3cb0*/  BRA.U UP0, `(.L_x_6020) ;  /* 0x0000000900a47547 */ /* 0x000fea000b800000 */
[----:B------:R-:W-:Y:S01]  /*3cc0*/  MOV R6, UR22 ;  /* 0x0000001600067c02 */ /* 0x000fe20008000f00 */
[----:B------:R-:W-:Y:S04]  /*3cd0*/  BSSY.RECONVERGENT B0, `(.L_x_6021) ;  /* 0x0000085000007945 */ /* 0x000fe80003800200 */
[----:B------:R-:W-:-:S04]  /*3ce0*/  IMAD.SHL.U32 R6, R6, 0x8, RZ ;  /* 0x0000000806067824 */ /* 0x000fc800078e00ff */
        /* <DEDUP_REMOVED lines=13> */
[----:B------:R-:W-:-:S04]  /*3dc0*/  @P0 IADD3 R3, PT, PT, -R6, R3, RZ ;  /* 0x0000000306030210 */ /* 0x000fc80007ffe1ff */
        /* <DEDUP_REMOVED lines=20> */
[----:B------:R-:W-:Y:S02]  /*3f10*/  MOV R12, UR5 ;  /* 0x00000005000c7c02 */ /* 0x000fe40008000f00 */
[----:B------:R-:W-:Y:S01]  /*3f20*/  MOV R17, UR13 ;  /* 0x0000000d00117c02 */ /* 0x000fe20008000f00 */
[----:B------:R-:W-:Y:S02]  /*3f30*/  IMAD.U32 R15, RZ, RZ, UR7 ;  /* 0x00000007ff0f7e24 */ /* 0x000fe4000f8e00ff */
[----:B------:R-:W-:-:S07]  /*3f40*/  IMAD.U32 R13, RZ, RZ, UR6 ;  /* 0x00000006ff0d7e24 */ /* 0x000fce000f8e00ff */
.L_x_6023:
[C---:B------:R-:W-:Y:S01]  /*3f50*/  IADD3 R8, PT, PT, R4.reuse, UR22, RZ ;  /* 0x0000001604087c10 */ /* 0x040fe2000fffe0ff */
[----:B------:R-:W-:-:S04]  /*3f60*/  IMAD.WIDE.U32 R18, R4, 0x2, R14 ;  /* 0x0000000204127825 */ /* 0x000fc800078e000e */
[----:B------:R-:W-:Y:S01]  /*3f70*/  VIADD R29, R8, UR22 ;  /* 0x00000016081d7c36 */ /* 0x000fe20008000000 */
[----:B------:R-:W3:Y:S01]  /*3f80*/  LDG.E.U16 R10, desc[UR18][R18.64] ;  /* 0x00000012120a7981 */ /* 0x000ee2000c1e1500 */
[----:B------:R-:W-:-:S03]  /*3f90*/  IMAD.WIDE.U32 R20, R4, 0x2, R16 ;  /* 0x0000000204147825 */ /* 0x000fc600078e0010 */
[C---:B------:R-:W-:Y:S01]  /*3fa0*/  IADD3 R5, PT, PT, R29.reuse, UR22, RZ ;  /* 0x000000161d057c10 */ /* 0x040fe2000fffe0ff */
[----:B--2---:R-:W-:Y:S01]  /*3fb0*/  IMAD.WIDE.U32 R22, R29, 0x2, R16 ;  /* 0x000000021d167825 */ /* 0x004fe200078e0010 */
[----:B------:R0:W2:Y:S03]  /*3fc0*/  LDG.E.U16 R11, desc[UR18][R20.64] ;  /* 0x00000012140b7981 */ /* 0x0000a6000c1e1500 */
[----:B------:R-:W-:Y:S01]  /*3fd0*/  VIADD R0, R5, UR22 ;  /* 0x0000001605007c36 */ /* 0x000fe20008000000 */
[----:B------:R1:W4:Y:S01]  /*3fe0*/  LDG.E.U16 R28, desc[UR18][R22.64] ;  /* 0x00000012161c7981 */ /* 0x000322000c1e1500 */
[----:B------:R-:W-:-:S03]  /*3ff0*/  IMAD.WIDE.U32 R6, R8, 0x2, R14 ;  /* 0x0000000208067825 */ /* 0x000fc600078e000e */
[----:B------:R-:W-:Y:S01]  /*4000*/  IADD3 R9, PT, PT, R0, UR22, RZ ;  /* 0x0000001600097c10 */ /* 0x000fe2000fffe0ff */
[--C-:B------:R-:W-:Y:S02]  /*4010*/  IMAD.WIDE.U32 R30, R8, 0x2, R16.reuse ;  /* 0x00000002081e7825 */ /* 0x100fe400078e0010 */
[----:B------:R-:W5:Y:S02]  /*4020*/  LDG.E.U16 R6, desc[UR18][R6.64] ;  /* 0x0000001206067981 */ /* 0x000f64000c1e1500 */
[----:B0-----:R-:W-:Y:S02]  /*4030*/  IMAD.WIDE.U32 R20, R0, 0x2, R16 ;  /* 0x0000000200147825 */ /* 0x001fe400078e0010 */
[----:B------:R-:W5:Y:S02]  /*4040*/  LDG.E.U16 R30, desc[UR18][R30.64] ;  /* 0x000000121e1e7981 */ /* 0x000f64000c1e1500 */
[--C-:B------:R-:W-:Y:S02]  /*4050*/  IMAD.WIDE.U32 R18, R9, 0x2, R14.reuse ;  /* 0x0000000209127825 */ /* 0x100fe400078e000e */
[----:B------:R-:W5:Y:S02]  /*4060*/  LDG.E.U16 R20, desc[UR18][R20.64] ;  /* 0x0000001214147981 */ /* 0x000f64000c1e1500 */
[----:B------:R-:W-:-:S02]  /*4070*/  IMAD.WIDE.U32 R34, R29, 0x2, R14 ;  /* 0x000000021d227825 */ /* 0x000fc400078e000e */
[----:B------:R0:W5:Y:S02]  /*4080*/  LDG.E.U16 R18, desc[UR18][R18.64] ;  /* 0x0000001212127981 */ /* 0x000164000c1e1500 */
[----:B-1----:R-:W-:Y:S02]  /*4090*/  IMAD.WIDE.U32 R22, R0, 0x2, R14 ;  /* 0x0000000200167825 */ /* 0x002fe400078e000e */
[----:B------:R1:W5:Y:S02]  /*40a0*/  LDG.E.U16 R2, desc[UR18][R34.64] ;  /* 0x0000001222027981 */ /* 0x000364000c1e1500 */
[C---:B------:R-:W-:Y:S02]  /*40b0*/  IMAD.WIDE.U32 R26, R9.reuse, 0x2, R16 ;  /* 0x00000002091a7825 */ /* 0x040fe400078e0010 */
[----:B------:R1:W5:Y:S02]  /*40c0*/  LDG.E.U16 R36, desc[UR18][R22.64] ;  /* 0x0000001216247981 */ /* 0x000364000c1e1500 */
[----:B------:R-:W-:-:S02]  /*40d0*/  VIADD R37, R9, UR22 ;  /* 0x0000001609257c36 */ /* 0x000fc40008000000 */
[----:B------:R-:W-:Y:S01]  /*40e0*/  IMAD.WIDE.U32 R32, R5, 0x2, R14 ;  /* 0x0000000205207825 */ /* 0x000fe200078e000e */
[----:B------:R-:W5:Y:S02]  /*40f0*/  LDG.E.U16 R26, desc[UR18][R26.64] ;  /* 0x000000121a1a7981 */ /* 0x000f64000c1e1500 */
[----:B0-----:R-:W-:Y:S01]  /*4100*/  IADD3 R19, PT, PT, R37, UR22, RZ ;  /* 0x0000001625137c10 */ /* 0x001fe2000fffe0ff */
[----:B------:R-:W-:Y:S01]  /*4110*/  IMAD.WIDE.U32 R24, R5, 0x2, R16 ;  /* 0x0000000205187825 */ /* 0x000fe200078e0010 */
[----:B------:R0:W5:Y:S03]  /*4120*/  LDG.E.U16 R7, desc[UR18][R32.64] ;  /* 0x0000001220077981 */ /* 0x000166000c1e1500 */
[----:B-1----:R-:W-:Y:S01]  /*4130*/  IMAD.WIDE.U32 R34, R37, 0x2, R14 ;  /* 0x0000000225227825 */ /* 0x002fe200078e000e */
[----:B------:R1:W5:Y:S03]  /*4140*/  LDG.E.U16 R31, desc[UR18][R24.64] ;  /* 0x00000012181f7981 */ /* 0x000366000c1e1500 */
[----:B------:R-:W-:-:S02]  /*4150*/  IMAD.WIDE.U32 R22, R19, 0x2, R16 ;  /* 0x0000000213167825 */ /* 0x000fc400078e0010 */
[----:B------:R-:W5:Y:S02]  /*4160*/  LDG.E.U16 R34, desc[UR18][R34.64] ;  /* 0x0000001222227981 */ /* 0x000f64000c1e1500 */
[----:B0-----:R-:W-:Y:S02]  /*4170*/  IMAD.WIDE.U32 R32, R37, 0x2, R16 ;  /* 0x0000000225207825 */ /* 0x001fe400078e0010 */
[----:B------:R0:W5:Y:S02]  /*4180*/  LDG.E.U16 R22, desc[UR18][R22.64] ;  /* 0x0000001216167981 */ /* 0x000164000c1e1500 */
[----:B-1----:R-:W-:Y:S02]  /*4190*/  IMAD.WIDE.U32 R24, R19, 0x2, R14 ;  /* 0x0000000213187825 */ /* 0x002fe400078e000e */
[----:B------:R-:W5:Y:S04]  /*41a0*/  LDG.E.U16 R32, desc[UR18][R32.64] ;  /* 0x0000001220207981 */ /* 0x000f68000c1e1500 */
[----:B------:R1:W5:Y:S01]  /*41b0*/  LDG.E.U16 R24, desc[UR18][R24.64] ;  /* 0x0000001218187981 */ /* 0x000362000c1e1500 */
[----:B---3--:R-:W-:-:S02]  /*41c0*/  HADD2.F32 R10, -RZ, R10.H0_H0 ;  /* 0x2000000aff0a7230 */ /* 0x008fc40000004100 */
[----:B--2---:R-:W-:Y:S02]  /*41d0*/  HADD2.F32 R11, -RZ, R11.H0_H0 ;  /* 0x2000000bff0b7230 */ /* 0x004fe40000004100 */
[----:B----4-:R-:W-:-:S03]  /*41e0*/  HADD2.F32 R21, -RZ, R28.H0_H0 ;  /* 0x2000001cff157230 */ /* 0x010fc60000004100 */
[----:B------:R-:W-:Y:S01]  /*41f0*/  FFMA.FTZ R10, R10, -UR17, R11 ;  /* 0x800000110a0a7c23 */ /* 0x000fe2000801000b */
[----:B-----5:R-:W-:Y:S02]  /*4200*/  HADD2.F32 R6, -RZ, R6.H0_H0 ;  /* 0x20000006ff067230 */ /* 0x020fe40000004100 */
[----:B------:R-:W-:Y:S02]  /*4210*/  HADD2.F32 R11, -RZ, R30.H0_H0 ;  /* 0x2000001eff0b7230 */ /* 0x000fe40000004100 */
[----:B0-----:R-:W-:Y:S02]  /*4220*/  HADD2.F32 R23, -RZ, R20.H0_H0 ;  /* 0x20000014ff177230 */ /* 0x001fe40000004100 */
[----:B------:R-:W-:Y:S02]  /*4230*/  HADD2.F32 R20, -RZ, R18.H0_H0 ;  /* 0x20000012ff147230 */ /* 0x000fe40000004100 */
[----:B------:R-:W-:Y:S02]  /*4240*/  HADD2.F32 R2, -RZ, R2.H0_H0 ;  /* 0x20000002ff027230 */ /* 0x000fe40000004100 */
[----:B------:R-:W-:-:S03]  /*4250*/  HADD2.F32 R36, -RZ, R36.H0_H0 ;  /* 0x20000024ff247230 */ /* 0x000fc60000004100 */
[----:B------:R-:W-:Y:S01]  /*4260*/  FFMA.FTZ R21, R2, -UR17, R21 ;  /* 0x8000001102157c23 */ /* 0x000fe20008010015 */
[----:B-1----:R-:W-:Y:S02]  /*4270*/  HADD2.F32 R25, -RZ, R26.H0_H0 ;  /* 0x2000001aff197230 */ /* 0x002fe40000004100 */
[----:B------:R-:W-:Y:S01]  /*4280*/  FFMA.FTZ R18, R36, -UR17, R23 ;  /* 0x8000001124127c23 */ /* 0x000fe20008010017 */
[----:B------:R-:W-:Y:S02]  /*4290*/  FFMA.FTZ R6, R6, -UR17, R11 ;  /* 0x8000001106067c23 */ /* 0x000fe4000801000b */
[----:B------:R-:W-:Y:S01]  /*42a0*/  FFMA.FTZ R23, R20, -UR17, R25 ;  /* 0x8000001114177c23 */ /* 0x000fe20008010019 */
[----:B------:R-:W-:Y:S01]  /*42b0*/  F2FP.F16.F32.PACK_AB R25, RZ, R10 ;  /* 0x0000000aff19723e */ /* 0x000fe200000000ff */
[----:B------:R-:W-:Y:S02]  /*42c0*/  HADD2.F32 R7, -RZ, R7.H0_H0 ;  /* 0x20000007ff077230 */ /* 0x000fe40000004100 */
[----:B------:R-:W-:Y:S01]  /*42d0*/  HADD2.F32 R28, -RZ, R31.H0_H0 ;  /* 0x2000001fff1c7230 */ /* 0x000fe20000004100 */
[----:B------:R-:W-:Y:S01]  /*42e0*/  F2FP.F16.F32.PACK_AB R27, RZ, R21 ;  /* 0x00000015ff1b723e */ /* 0x000fe200000000ff */
[----:B------:R-:W-:Y:S01]  /*42f0*/  IMAD.WIDE.U32 R10, R8, 0x2, R12 ;  /* 0x00000002080a7825 */ /* 0x000fe200078e000c */
[----:B------:R-:W-:-:S02]  /*4300*/  F2FP.F16.F32.PACK_AB R26, RZ, R6 ;  /* 0x00000006ff1a723e */ /* 0x000fc400000000ff */
[----:B------:R-:W-:Y:S01]  /*4310*/  PRMT R8, R25, 0x7610, R8 ;  /* 0x0000761019087816 */ /* 0x000fe20000000008 */
[----:B------:R-:W-:-:S04]  /*4320*/  IMAD.WIDE.U32 R20, R29, 0x2, R12 ;  /* 0x000000021d147825 */ /* 0x000fc800078e000c */
[--C-:B------:R-:W-:Y:S01]  /*4330*/  FFMA.FTZ R2, R7, -UR17, R28.reuse ;  /* 0x8000001107027c23 */ /* 0x100fe2000801001c */
[----:B------:R-:W-:Y:S02]  /*4340*/  HADD2.F32 R34, -RZ, R34.H0_H0 ;  /* 0x20000022ff227230 */ /* 0x000fe40000004100 */
[----:B------:R-:W-:Y:S02]  /*4350*/  HADD2.F32 R25, -RZ, R32.H0_H0 ;  /* 0x20000020ff197230 */ /* 0x000fe40000004100 */
[----:B------:R-:W-:Y:S02]  /*4360*/  HADD2.F32 R29, -RZ, R22.H0_H0 ;  /* 0x20000016ff1d7230 */ /* 0x000fe40000004100 */
[----:B------:R-:W-:Y:S01]  /*4370*/  HADD2.F32 R24, -RZ, R24.H0_H0 ;  /* 0x20000018ff187230 */ /* 0x000fe20000004100 */
[----:B------:R-:W-:Y:S01]  /*4380*/  PRMT R28, R26, 0x7610, R28 ;  /* 0x000076101a1c7816 */ /* 0x000fe2000000001c */
[----:B------:R-:W-:-:S04]  /*4390*/  IMAD.WIDE.U32 R6, R4, 0x2, R12 ;  /* 0x0000000204067825 */ /* 0x000fc800078e000c */
[----:B------:R-:W-:Y:S01]  /*43a0*/  FFMA.FTZ R25, R34, -UR17, R25 ;  /* 0x8000001122197c23 */ /* 0x000fe20008010019 */
[----:B------:R-:W-:Y:S01]  /*43b0*/  FFMA.FTZ R24, R24, -UR17, R29 ;  /* 0x8000001118187c23 */ /* 0x000fe2000801001d */
[----:B------:R-:W-:Y:S01]  /*43c0*/  F2FP.F16.F32.PACK_AB R4, RZ, R23 ;  /* 0x00000017ff04723e */ /* 0x000fe200000000ff */
[----:B------:R0:W-:Y:S01]  /*43d0*/  STG.E.U16 desc[UR18][R6.64], R8 ;  /* 0x0000000806007986 */ /* 0x0001e2000c101512 */
[----:B------:R-:W-:Y:S01]  /*43e0*/  F2FP.F16.F32.PACK_AB R2, RZ, R2 ;  /* 0x00000002ff02723e */ /* 0x000fe200000000ff */
[----:B------:R-:W-:Y:S02]  /*43f0*/  IMAD.WIDE.U32 R22, R5, 0x2, R12 ;  /* 0x0000000205167825 */ /* 0x000fe400078e000c */
[----:B------:R1:W-:Y:S01]  /*4400*/  STG.E.U16 desc[UR18][R10.64], R28 ;  /* 0x0000001c0a007986 */ /* 0x0003e2000c101512 */
[----:B------:R-:W-:-:S03]  /*4410*/  F2FP.F16.F32.PACK_AB R26, RZ, R24 ;  /* 0x00000018ff1a723e */ /* 0x000fc600000000ff */
[----:B------:R2:W-:Y:S01]  /*4420*/  STG.E.U16 desc[UR18][R20.64], R27 ;  /* 0x0000001b14007986 */ /* 0x0005e2000c101512 */
[----:B------:R-:W-:Y:S01]  /*4430*/  F2FP.F16.F32.PACK_AB R18, RZ, R18 ;  /* 0x00000012ff12723e */ /* 0x000fe200000000ff */
[--C-:B0-----:R-:W-:Y:S02]  /*4440*/  IMAD.WIDE.U32 R6, R9, 0x2, R12.reuse ;  /* 0x0000000209067825 */ /* 0x101fe400078e000c */
[----:B------:R0:W-:Y:S02]  /*4450*/  STG.E.U16 desc[UR18][R22.64], R2 ;  /* 0x0000000216007986 */ /* 0x0001e4000c101512 */
[----:B-1----:R-:W-:Y:S01]  /*4460*/  IMAD.WIDE.U32 R10, R37, 0x2, R12 ;  /* 0x00000002250a7825 */ /* 0x002fe200078e000c */
[----:B--2---:R-:W-:-:S03]  /*4470*/  F2FP.F16.F32.PACK_AB R21, RZ, R25 ;  /* 0x00000019ff15723e */ /* 0x004fc600000000ff */
        /* <DEDUP_REMOVED lines=10> */
.L_x_6022:
[----:B------:R-:W-:Y:S05]  /*4520*/  BSYNC.RECONVERGENT B0 ;  /* 0x0000000000007941 */ /* 0x000fea0003800200 */
.L_x_6021:
        /* <DEDUP_REMOVED lines=14> */
.L_x_6024:
        /* <DEDUP_REMOVED lines=10> */
[C---:B------:R-:W-:Y:S01]  /*46b0*/  IMAD.WIDE R8, R4.reuse, 0x2, R8 ;  /* 0x0000000204087825 */ /* 0x040fe200078e0208 */
[----:B------:R-:W-:-:S04]  /*46c0*/  IADD3 R4, PT, PT, R4, UR22, RZ ;  /* 0x0000001604047c10 */ /* 0x000fc8000fffe0ff */
[----:B------:R-:W-:Y:S01]  /*46d0*/  ISETP.GE.AND P0, PT, R4, UR14, PT ;  /* 0x0000000e04007c0c */ /* 0x000fe2000bf06270 */
[----:B---3--:R-:W-:Y:S02]  /*46e0*/  HADD2.F32 R5, -RZ, R2.H0_H0 ;  /* 0x20000002ff057230 */ /* 0x008fe40000004100 */
[----:B----4-:R-:W-:-:S05]  /*46f0*/  HADD2.F32 R0, -RZ, R6.H0_H0 ;  /* 0x20000006ff007230 */ /* 0x010fca0000004100 */
[----:B------:R-:W-:-:S05]  /*4700*/  FFMA.FTZ R0, R0, -UR17, R5 ;  /* 0x8000001100007c23 */ /* 0x000fca0008010005 */
[----:B------:R-:W-:-:S05]  /*4710*/  F2FP.F16.F32.PACK_AB R0, RZ, R0 ;  /* 0x00000000ff00723e */ /* 0x000fca00000000ff */
[----:B------:R0:W-:Y:S01]  /*4720*/  STG.E.U16 desc[UR18][R8.64], R0 ;  /* 0x0000000008007986 */ /* 0x0001e2000c101512 */
[----:B------:R-:W-:Y:S05]  /*4730*/  @!P0 BRA `(.L_x_6024) ;  /* 0xfffffffc00b48947 */ /* 0x000fea000383ffff */
[----:B------:R-:W-:Y:S05]  /*4740*/  EXIT ;  /* 0x000000000000794d */ /* 0x000fea0003800000 */
.L_x_6020:
[----:B------:R-:W-:Y:S01]  /*4750*/  USHF.L.U32 UR6, UR22, 0x3, URZ ;  /* 0x0000000316067899 */ /* 0x000fe200080006ff */
[----:B------:R-:W-:Y:S01]  /*4760*/  BSSY.RECONVERGENT B0, `(.L_x_6025) ;  /* 0x0000093000007945 */ /* 0x000fe20003800200 */
[----:B------:R-:W0:Y:S04]  /*4770*/  LDCU.64 UR24, c[0x0][0x390] ;  /* 0x00007200ff1877ac */ /* 0x000e280008000a00 */
[----:B------:R-:W-:Y:S01]  /*4780*/  IADD3 R5, PT, PT, RZ, -UR6, RZ ;  /* 0x80000006ff057c10 */ /* 0x000fe2000fffe0ff */
[----:B------:R-:W-:Y:S02]  /*4790*/  UISETP.NE.U32.AND UP1, UPT, UR6, URZ, UPT ;  /* 0x000000ff0600728c */ /* 0x000fe4000bf25070 */
[----:B------:R-:W1:Y:S08]  /*47a0*/  I2F.U32.RP R3, UR6 ;  /* 0x0000000600037d06 */ /* 0x000e700008209000 */
[----:B-1----:R-:W1:Y:S02]  /*47b0*/  MUFU.RCP R3, R3 ;  /* 0x0000000300037308 */ /* 0x002e640000001000 */
[----:B-1----:R-:W-:-:S06]  /*47c0*/  VIADD R6, R3, 0xffffffe ;  /* 0x0ffffffe03067836 */ /* 0x002fcc0000000000 */
        /* <DEDUP_REMOVED lines=21> */
[----:B------:R-:W-:Y:S01]  /*4920*/  IMAD.U32 R3, RZ, RZ, UR20 ;  /* 0x00000014ff037e24 */ /* 0x000fe2000f8e00ff */
[C---:B------:R-:W-:Y:S02]  /*4930*/  SHF.L.U32 R18, R4.reuse, 0x1, RZ ;  /* 0x0000000104127819 */ /* 0x040fe400000006ff */
[----:B------:R-:W-:Y:S02]  /*4940*/  SHF.L.U64.HI R19, R4, 0x1, R5 ;  /* 0x0000000104137819 */ /* 0x000fe40000010205 */
[----:B------:R-:W-:Y:S01]  /*4950*/  LEA R18, P0, R3, R18, 0x1 ;  /* 0x0000001203127211 */ /* 0x000fe200078008ff */
[----:B------:R-:W-:Y:S01]  /*4960*/  IMAD.U32 R3, RZ, RZ, UR7 ;  /* 0x00000007ff037e24 */ /* 0x000fe2000f8e00ff */
[----:B------:R-:W-:-:S04]  /*4970*/  MOV R6, UR20 ;  /* 0x0000001400067c02 */ /* 0x000fc80008000f00 */
[----:B------:R-:W-:-:S07]  /*4980*/  LEA.HI.X R19, R6, R19, R3, 0x1, P0 ;  /* 0x0000001306137211 */ /* 0x000fce00000f0c03 */
.L_x_6027:
        /* <DEDUP_REMOVED lines=10> */
[----:B------:R-:W-:Y:S01]  /*4a30*/  IMAD.WIDE.U32 R12, R13, 0x2, R14 ;  /* 0x000000020d0c7825 */ /* 0x000fe200078e000e */
[----:B------:R-:W-:Y:S01]  /*4a40*/  MOV R33, UR22 ;  /* 0x0000001600217c02 */ /* 0x000fe20008000f00 */
[----:B------:R1:W4:Y:S02]  /*4a50*/  LDG.E.U16 R27, desc[UR18][R6.64] ;  /* 0x00000012061b7981 */ /* 0x000324000c1e1500 */
[----:B------:R-:W-:-:S02]  /*4a60*/  IMAD.WIDE.U32 R8, R9, 0x2, R6 ;  /* 0x0000000209087825 */ /* 0x000fc400078e0006 */
[----:B--2---:R2:W5:Y:S02]  /*4a70*/  LDG.E.U16 R23, desc[UR18][R12.64] ;  /* 0x000000120c177981 */ /* 0x004564000c1e1500 */
[----:B------:R-:W-:Y:S02]  /*4a80*/  IMAD.U32 R31, RZ, RZ, UR22 ;  /* 0x00000016ff1f7e24 */ /* 0x000fe4000f8e00ff */
[----:B------:R-:W-:Y:S01]  /*4a90*/  IMAD.WIDE.U32 R10, R11, 0x2, R12 ;  /* 0x000000020b0a7825 */ /* 0x000fe200078e000c */
[----:B------:R-:W5:Y:S03]  /*4aa0*/  LDG.E.U16 R28, desc[UR18][R28.64] ;  /* 0x000000121c1c7981 */ /* 0x000f66000c1e1500 */
[----:B------:R-:W-:Y:S01]  /*4ab0*/  IMAD.WIDE.U32 R30, R31, 0x2, R8 ;  /* 0x000000021f1e7825 */ /* 0x000fe200078e0008 */
[----:B------:R-:W-:Y:S01]  /*4ac0*/  MOV R17, UR22 ;  /* 0x0000001600117c02 */ /* 0x000fe20008000f00 */
[----:B------:R-:W5:Y:S02]  /*4ad0*/  LDG.E.U16 R3, desc[UR18][R10.64] ;  /* 0x000000120a037981 */ /* 0x000f64000c1e1500 */
[----:B0-----:R-:W-:-:S02]  /*4ae0*/  IMAD.U32 R15, RZ, RZ, UR22 ;  /* 0x00000016ff0f7e24 */ /* 0x001fc4000f8e00ff */
[----:B------:R-:W-:Y:S01]  /*4af0*/  IMAD.WIDE.U32 R32, R33, 0x2, R10 ;  /* 0x0000000221207825 */ /* 0x000fe200078e000a */
[----:B-1----:R-:W-:Y:S01]  /*4b00*/  MOV R7, UR22 ;  /* 0x0000001600077c02 */ /* 0x002fe20008000f00 */
[----:B------:R0:W5:Y:S02]  /*4b10*/  LDG.E.U16 R20, desc[UR18][R8.64] ;  /* 0x0000001208147981 */ /* 0x000164000c1e1500 */
[----:B------:R-:W-:Y:S02]  /*4b20*/  IMAD.WIDE.U32 R14, R15, 0x2, R30 ;  /* 0x000000020f0e7825 */ /* 0x000fe400078e001e */
[----:B------:R-:W5:Y:S02]  /*4b30*/  LDG.E.U16 R21, desc[UR18][R32.64] ;  /* 0x0000001220157981 */ /* 0x000f64000c1e1500 */
[----:B--2---:R-:W-:Y:S02]  /*4b40*/  IMAD.U32 R13, RZ, RZ, UR22 ;  /* 0x00000016ff0d7e24 */ /* 0x004fe4000f8e00ff */
[----:B------:R-:W-:Y:S01]  /*4b50*/  IMAD.WIDE.U32 R16, R17, 0x2, R32 ;  /* 0x0000000211107825 */ /* 0x000fe200078e0020 */
[----:B------:R-:W2:Y:S01]  /*4b60*/  LDG.E.U16 R24, desc[UR18][R30.64] ;  /* 0x000000121e187981 */ /* 0x000ea2000c1e1500 */
[----:B0-----:R-:W-:-:S02]  /*4b70*/  MOV R9, UR22 ;  /* 0x0000001600097c02 */ /* 0x001fc40008000f00 */
[----:B------:R-:W-:Y:S01]  /*4b80*/  IMAD.WIDE.U32 R10, R13, 0x2, R14 ;  /* 0x000000020d0a7825 */ /* 0x000fe200078e000e */
[----:B------:R0:W2:Y:S03]  /*4b90*/  LDG.E.U16 R25, desc[UR18][R16.64] ;  /* 0x0000001210197981 */ /* 0x0000a6000c1e1500 */
[----:B------:R-:W-:Y:S01]  /*4ba0*/  IMAD.WIDE.U32 R6, R7, 0x2, R16 ;  /* 0x0000000207067825 */ /* 0x000fe200078e0010 */
[----:B------:R1:W2:Y:S03]  /*4bb0*/  LDG.E.U16 R26, desc[UR18][R14.64] ;  /* 0x000000120e1a7981 */ /* 0x0002a6000c1e1500 */
[----:B------:R-:W-:Y:S01]  /*4bc0*/  IMAD.WIDE.U32 R8, R9, 0x2, R10 ;  /* 0x0000000209087825 */ /* 0x000fe200078e000a */
[----:B------:R-:W2:Y:S04]  /*4bd0*/  LDG.E.U16 R30, desc[UR18][R6.64] ;  /* 0x00000012061e7981 */ /* 0x000ea8000c1e1500 */
[----:B------:R-:W2:Y:S01]  /*4be0*/  LDG.E.U16 R10, desc[UR18][R10.64] ;  /* 0x000000120a0a7981 */ /* 0x000ea2000c1e1500 */
[----:B------:R-:W-:Y:S01]  /*4bf0*/  IMAD.WIDE.U32 R12, R13, 0x2, R6 ;  /* 0x000000020d0c7825 */ /* 0x000fe200078e0006 */
[----:B0-----:R-:W-:-:S02]  /*4c00*/  MOV R17, UR22 ;  /* 0x0000001600117c02 */ /* 0x001fc40008000f00 */
[----:B------:R0:W2:Y:S01]  /*4c10*/  LDG.E.U16 R31, desc[UR18][R8.64] ;  /* 0x00000012081f7981 */ /* 0x0000a2000c1e1500 */
[----:B-1----:R-:W-:-:S03]  /*4c20*/  IMAD.U32 R15, RZ, RZ, UR22 ;  /* 0x00000016ff0f7e24 */ /* 0x002fc6000f8e00ff */
[----:B------:R1:W2:Y:S01]  /*4c30*/  LDG.E.U16 R29, desc[UR18][R12.64] ;  /* 0x000000120c1d7981 */ /* 0x0002a2000c1e1500 */
[----:B------:R-:W-:-:S04]  /*4c40*/  IMAD.WIDE.U32 R16, R17, 0x2, R8 ;  /* 0x0000000211107825 */ /* 0x000fc800078e0008 */
[----:B------:R-:W-:Y:S02]  /*4c50*/  IMAD.WIDE.U32 R14, R15, 0x2, R12 ;  /* 0x000000020f0e7825 */ /* 0x000fe400078e000c */
[----:B------:R2:W2:Y:S04]  /*4c60*/  LDG.E.U16 R16, desc[UR18][R16.64] ;  /* 0x0000001210107981 */ /* 0x0004a8000c1e1500 */
[----:B------:R2:W2:Y:S01]  /*4c70*/  LDG.E.U16 R14, desc[UR18][R14.64] ;  /* 0x000000120e0e7981 */ /* 0x0004a2000c1e1500 */
[----:B0-----:R-:W-:Y:S01]  /*4c80*/  IMAD.U32 R9, RZ, RZ, UR22 ;  /* 0x00000016ff097e24 */ /* 0x001fe2000f8e00ff */
[----:B------:R-:W-:Y:S01]  /*4c90*/  MOV R11, UR22 ;  /* 0x00000016000b7c02 */ /* 0x000fe20008000f00 */
[----:B---3--:R-:W-:Y:S02]  /*4ca0*/  HADD2.F32 R22, -RZ, R22.H0_H0 ;  /* 0x20000016ff167230 */ /* 0x008fe40000004100 */
[----:B----4-:R-:W-:-:S02]  /*4cb0*/  HADD2.F32 R6, -RZ, R27.H0_H0 ;  /* 0x2000001bff067230 */ /* 0x010fc40000004100 */
[----:B-----5:R-:W-:Y:S02]  /*4cc0*/  HADD2.F32 R23, -RZ, R23.H0_H0 ;  /* 0x20000017ff177230 */ /* 0x020fe40000004100 */
[----:B------:R-:W-:-:S03]  /*4cd0*/  HADD2.F32 R7, -RZ, R28.H0_H0 ;  /* 0x2000001cff077230 */ /* 0x000fc60000004100 */
[----:B------:R-:W-:Y:S01]  /*4ce0*/  FFMA.FTZ R23, R23, -UR17, R6 ;  /* 0x8000001117177c23 */ /* 0x000fe20008010006 */
[----:B------:R-:W-:Y:S01]  /*4cf0*/  IADD3 R6, P0, PT, R18, UR8, RZ ;  /* 0x0000000812067c10 */ /* 0x000fe2000ff1e0ff */
[----:B------:R-:W-:-:S03]  /*4d00*/  FFMA.FTZ R22, R22, -UR17, R7 ;  /* 0x8000001116167c23 */ /* 0x000fc60008010007 */
[----:B------:R-:W-:Y:S01]  /*4d10*/  IADD3.X R7, PT, PT, R19, UR9, RZ, P0, !PT ;  /* 0x0000000913077c10 */ /* 0x000fe200087fe4ff */
[----:B------:R-:W-:Y:S02]  /*4d20*/  HADD2.F32 R3, -RZ, R3.H0_H0 ;  /* 0x20000003ff037230 */ /* 0x000fe40000004100 */
[----:B------:R-:W-:Y:S01]  /*4d30*/  IMAD.WIDE.U32 R8, R9, 0x2, R6 ;  /* 0x0000000209087825 */ /* 0x000fe200078e0006 */
[----:B-1----:R-:W-:-:S03]  /*4d40*/  F2FP.F16.F32.PACK_AB R12, RZ, R22 ;  /* 0x00000016ff0c723e */ /* 0x002fc600000000ff */
[----:B------:R-:W-:Y:S02]  /*4d50*/  HADD2.F32 R21, -RZ, R21.H0_H0 ;  /* 0x20000015ff157230 */ /* 0x000fe40000004100 */
[----:B------:R-:W-:Y:S02]  /*4d60*/  HADD2.F32 R20, -RZ, R20.H0_H0 ;  /* 0x20000014ff147230 */ /* 0x000fe40000004100 */
[----:B--2---:R-:W-:Y:S02]  /*4d70*/  HADD2.F32 R24, -RZ, R24.H0_H0 ;  /* 0x20000018ff187230 */ /* 0x004fe40000004100 */
[----:B------:R-:W-:-:S03]  /*4d80*/  HADD2.F32 R25, -RZ, R25.H0_H0 ;  /* 0x20000019ff197230 */ /* 0x000fc60000004100 */
[----:B------:R-:W-:Y:S01]  /*4d90*/  FFMA.FTZ R17, R21, -UR17, R24 ;  /* 0x8000001115117c23 */ /* 0x000fe20008010018 */
[----:B------:R-:W-:Y:S02]  /*4da0*/  HADD2.F32 R26, -RZ, R26.H0_H0 ;  /* 0x2000001aff1a7230 */ /* 0x000fe40000004100 */
[----:B------:R-:W-:Y:S01]  /*4db0*/  FFMA.FTZ R15, R3, -UR17, R20 ;  /* 0x80000011030f7c23 */ /* 0x000fe20008010014 */
[----:B------:R-:W-:Y:S02]  /*4dc0*/  IMAD.U32 R21, RZ, RZ, UR22 ;  /* 0x00000016ff157e24 */ /* 0x000fe4000f8e00ff */
[----:B------:R-:W-:Y:S02]  /*4dd0*/  HADD2.F32 R22, -RZ, R30.H0_H0 ;  /* 0x2000001eff167230 */ /* 0x000fe40000004100 */
[----:B------:R-:W-:Y:S02]  /*4de0*/  HADD2.F32 R13, -RZ, R10.H0_H0 ;  /* 0x2000000aff0d7230 */ /* 0x000fe40000004100 */
[----:B------:R-:W-:-:S04]  /*4df0*/  IMAD.WIDE.U32 R10, R11, 0x2, R8 ;  /* 0x000000020b0a7825 */ /* 0x000fc800078e0008 */
[--C-:B------:R-:W-:Y:S01]  /*4e00*/  FFMA.FTZ R3, R25, -UR17, R26.reuse ;  /* 0x8000001119037c23 */ /* 0x100fe2000801001a */
[----:B------:R-:W-:Y:S01]  /*4e10*/  PRMT R26, R12, 0x7610, R26 ;  /* 0x000076100c1a7816 */ /* 0x000fe2000000001a */
[----:B------:R-:W-:Y:S01]  /*4e20*/  FFMA.FTZ R22, R22, -UR17, R13 ;  /* 0x8000001116167c23 */ /* 0x000fe2000801000d */
[----:B------:R-:W-:Y:S01]  /*4e30*/  F2FP.F16.F32.PACK_AB R23, RZ, R23 ;  /* 0x00000017ff17723e */ /* 0x000fe200000000ff */
[----:B------:R-:W-:Y:S02]  /*4e40*/  HADD2.F32 R20, -RZ, R31.H0_H0 ;  /* 0x2000001fff147230 */ /* 0x000fe40000004100 */
[----:B------:R-:W-:Y:S02]  /*4e50*/  HADD2.F32 R29, -RZ, R29.H0_H0 ;  /* 0x2000001dff1d7230 */ /* 0x000fe40000004100 */
[----:B------:R-:W-:Y:S01]  /*4e60*/  IMAD.WIDE.U32 R12, R21, 0x2, R10 ;  /* 0x00000002150c7825 */ /* 0x000fe200078e000a */
[----:B------:R-:W-:-:S03]  /*4e70*/  PRMT R28, R23, 0x7610, R28 ;  /* 0x00007610171c7816 */ /* 0x000fc6000000001c */
[----:B------:R-:W-:Y:S01]  /*4e80*/  FFMA.FTZ R23, R29, -UR17, R20 ;  /* 0x800000111d177c23 */ /* 0x000fe20008010014 */
[----:B------:R-:W-:Y:S01]  /*4e90*/  F2FP.F16.F32.PACK_AB R15, RZ, R15 ;  /* 0x0000000fff0f723e */ /* 0x000fe200000000ff */
[----:B------:R-:W-:Y:S01]  /*4ea0*/  IMAD.WIDE.U32 R20, R21, 0x2, R12 ;  /* 0x0000000215147825 */ /* 0x000fe200078e000c */
[----:B------:R-:W-:-:S03]  /*4eb0*/  MOV R27, UR22 ;  /* 0x00000016001b7c02 */ /* 0x000fc60008000f00 */
[----:B------:R-:W-:Y:S01]  /*4ec0*/  HADD2.F32 R25, -RZ, R16.H0_H0 ;  /* 0x20000010ff197230 */ /* 0x000fe20000004100 */
[----:B------:R-:W-:Y:S01]  /*4ed0*/  PRMT R16, R15, 0x7610, R16 ;  /* 0x000076100f107816 */ /* 0x000fe20000000010 */
[----:B------:R-:W-:Y:S01]  /*4ee0*/  HADD2.F32 R24, -RZ, R14.H0_H0 ;  /* 0x2000000eff187230 */ /* 0x000fe20000004100 */
[----:B------:R0:W-:Y:S01]  /*4ef0*/  STG.E.U16 desc[UR18][R6.64], R26 ;  /* 0x0000001a06007986 */ /* 0x0001e2000c101512 */
[----:B------:R-:W-:Y:S01]  /*4f00*/  IMAD.WIDE.U32 R14, R27, 0x2, R20 ;  /* 0x000000021b0e7825 */ /* 0x000fe200078e0014 */
[----:B------:R-:W-:Y:S02]  /*4f10*/  F2FP.F16.F32.PACK_AB R3, RZ, R3 ;  /* 0x00000003ff03723e */ /* 0x000fe400000000ff */
[----:B------:R1:W-:Y:S01]  /*4f20*/  STG.E.U16 desc[UR18][R8.64], R28 ;  /* 0x0000001c08007986 */ /* 0x0003e2000c101512 */
[----:B------:R-:W-:Y:S01]  /*4f30*/  FFMA.FTZ R24, R24, -UR17, R25 ;  /* 0x8000001118187c23 */ /* 0x000fe20008010019 */
[----:B------:R-:W-:Y:S01]  /*4f40*/  F2FP.F16.F32.PACK_AB R17, RZ, R17 ;  /* 0x00000011ff11723e */ /* 0x000fe200000000ff */
[----:B0-----:R-:W-:Y:S01]  /*4f50*/  IMAD.U32 R7, RZ, RZ, UR22 ;  /* 0x00000016ff077e24 */ /* 0x001fe2000f8e00ff */
[----:B------:R0:W-:Y:S03]  /*4f60*/  STG.E.U16 desc[UR18][R10.64], R16 ;  /* 0x000000100a007986 */ /* 0x0001e6000c101512 */
[----:B------:R-:W-:Y:S01]  /*4f70*/  IMAD.WIDE.U32 R6, R7, 0x2, R14 ;  /* 0x0000000207067825 */ /* 0x000fe200078e000e */
[----:B-1----:R-:W-:-:S02]  /*4f80*/  MOV R9, UR22 ;  /* 0x0000001600097c02 */ /* 0x002fc40008000f00 */
[----:B------:R-:W-:Y:S02]  /*4f90*/  F2FP.F16.F32.PACK_AB R22, RZ, R22 ;  /* 0x00000016ff16723e */ /* 0x000fe400000000ff */
[----:B------:R-:W-:Y:S02]  /*4fa0*/  F2FP.F16.F32.PACK_AB R23, RZ, R23 ;  /* 0x00000017ff17723e */ /* 0x000fe400000000ff */
[----:B0-----:R-:W-:Y:S01]  /*4fb0*/  PRMT R11, R3, 0x7610, R11 ;  /* 0x00007610030b7816 */ /* 0x001fe2000000000b */
[----:B------:R-:W-:Y:S01]  /*4fc0*/  IMAD.U32 R3, RZ, RZ, UR22 ;  /* 0x00000016ff037e24 */ /* 0x000fe2000f8e00ff */
[----:B------:R-:W-:Y:S01]  /*4fd0*/  F2FP.F16.F32.PACK_AB R24, RZ, R24 ;  /* 0x00000018ff18723e */ /* 0x000fe200000000ff */
        /* <DEDUP_REMOVED lines=11> */
.L_x_6026:
[----:B------:R-:W-:Y:S05]  /*5090*/  BSYNC.RECONVERGENT B0 ;  /* 0x0000000000007941 */ /* 0x000fea0003800200 */
.L_x_6025:
        /* <DEDUP_REMOVED lines=18> */
[----:B------:R-:W-:Y:S01]  /*51c0*/  IMAD.MOV.U32 R6, RZ, RZ, RZ ;  /* 0x000000ffff067224 */ /* 0x000fe200078e00ff */
[----:B------:R-:W-:-:S06]  /*51d0*/  ISETP.NE.U32.AND P2, PT, RZ, UR22, PT ;  /* 0x00000016ff007c0c */ /* 0x000fcc000bf45070 */
[----:B0-----:R-:W0:Y:S02]  /*51e0*/  MUFU.RCP R9, R9 ;  /* 0x0000000900097308 */ /* 0x001e240000001000 */
[----:B0-----:R-:W-:-:S06]  /*51f0*/  VIADD R10, R9, 0xffffffe ;  /* 0x0ffffffe090a7836 */ /* 0x001fcc0000000000 */
[----:B------:R-:W0:Y:S02]  /*5200*/  F2I.FTZ.U32.TRUNC.NTZ R7, R10 ;  /* 0x0000000a00077305 */ /* 0x000e24000021f000 */
[----:B0-----:R-:W-:-:S05]  /*5210*/  IADD3 R11, PT, PT, RZ, -R7, RZ ;  /* 0x80000007ff0b7210 */ /* 0x001fca0007ffe0ff */
        /* <DEDUP_REMOVED lines=8> */
[----:B------:R-:W-:Y:S02]  /*52a0*/  ISETP.GE.U32.AND P1, PT, R7, UR22, PT ;  /* 0x0000001607007c0c */ /* 0x000fe4000bf26070 */
[----:B------:R-:W-:-:S11]  /*52b0*/  MOV R7, RZ ;  /* 0x000000ff00077202 */ /* 0x000fd60000000f00 */
[----:B------:R-:W-:Y:S01]  /*52c0*/  @P1 VIADD R6, R6, 0x1 ;  /* 0x0000000106061836 */ /* 0x000fe20000000000 */
[----:B------:R-:W-:Y:S01]  /*52d0*/  @!P2 LOP3.LUT R6, RZ, UR22, RZ, 0x33, !PT ;  /* 0x00000016ff06ac12 */ /* 0x000fe2000f8e33ff */
[----:B------:R-:W-:Y:S06]  /*52e0*/  BRA `(.L_x_6030) ;  /* 0x0000000000187947 */ /* 0x000fec0003800000 */
.L_x_6029:
[----:B------:R-:W-:Y:S01]  /*52f0*/  IMAD.MOV.U32 R10, RZ, RZ, R8 ;  /* 0x000000ffff0a7224 */ /* 0x000fe200078e0008 */
[----:B------:R-:W-:Y:S02]  /*5300*/  MOV R8, UR22 ;  /* 0x0000001600087c02 */ /* 0x000fe40008000f00 */
[----:B------:R-:W-:-:S07]  /*5310*/  MOV R12, 0x5330 ;  /* 0x00005330000c7802 */ /* 0x000fce0000000f00 */
[----:B--2---:R-:W-:Y:S05]  /*5320*/  CALL.REL.NOINC `($__internal_30_$__cuda_sm20_div_u64) ;  /* 0x0000000800687944 */ /* 0x004fea0003c00000 */
[----:B------:R-:W-:Y:S01]  /*5330*/  IMAD.MOV.U32 R6, RZ, RZ, R10 ;  /* 0x000000ffff067224 */ /* 0x000fe200078e000a */
[----:B------:R-:W-:-:S07]  /*5340*/  MOV R7, R17 ;  /* 0x0000001100077202 */ /* 0x000fce0000000f00 */
.L_x_6030:
[----:B------:R-:W-:Y:S05]  /*5350*/  BSYNC.RECONVERGENT B0 ;  /* 0x0000000000007941 */ /* 0x000fea0003800200 */
.L_x_6028:
        /* <DEDUP_REMOVED lines=11> */
[----:B------:R-:W-:Y:S01]  /*5410*/  IADD3 R15, PT, PT, R3, 0x1, RZ ;  /* 0x00000001030f7810 */ /* 0x000fe20007ffe0ff */
[----:B------:R-:W-:Y:S01]  /*5420*/  IMAD.MOV.U32 R17, RZ, RZ, RZ ;  /* 0x000000ffff117224 */ /* 0x000fe200078e00ff */
[C---:B------:R-:W-:Y:S02]  /*5430*/  LEA R12, P1, R4.reuse, R0, 0x1 ;  /* 0x00000000040c7211 */ /* 0x040fe400078208ff */
[----:B------:R-:W-:Y:S02]  /*5440*/  LOP3.LUT R15, R15, 0x3, RZ, 0xc0, !PT ;  /* 0x000000030f0f7812 */ /* 0x000fe400078ec0ff */
[----:B------:R-:W-:-:S03]  /*5450*/  LEA.HI.X R13, R4, R2, R5, 0x1, P1 ;  /* 0x00000002040d7211 */ /* 0x000fc600008f0c05 */
[----:B------:R-:W-:-:S04]  /*5460*/  IMAD.WIDE.U32 R6, R15, UR22, R4 ;  /* 0x000000160f067c25 */ /* 0x000fc8000f8e0004 */
[----:B------:R-:W-:Y:S01]  /*5470*/  IMAD R5, R17, UR22, R7 ;  /* 0x0000001611057c24 */ /* 0x000fe2000f8e0207 */
[----:B------:R-:W-:-:S07]  /*5480*/  MOV R4, R6 ;  /* 0x0000000600047202 */ /* 0x000fce0000000f00 */
.L_x_6033:
[C---:B------:R-:W-:Y:S02]  /*5490*/  IADD3 R6, P1, PT, R12.reuse, UR4, RZ ;  /* 0x000000040c067c10 */ /* 0x040fe4000ff3e0ff */
[----:B------:R-:W-:Y:S02]  /*54a0*/  IADD3 R8, P2, PT, R12, UR10, RZ ;  /* 0x0000000a0c087c10 */ /* 0x000fe4000ff5e0ff */
[C---:B------:R-:W-:Y:S02]  /*54b0*/  IADD3.X R7, PT, PT, R13.reuse, UR5, RZ, P1, !PT ;  /* 0x000000050d077c10 */ /* 0x040fe40008ffe4ff */
[----:B------:R-:W-:-:S03]  /*54c0*/  IADD3.X R9, PT, PT, R13, UR11, RZ, P2, !PT ;  /* 0x0000000b0d097c10 */ /* 0x000fc600097fe4ff */
[----:B------:R-:W3:Y:S04]  /*54d0*/  LDG.E.U16 R6, desc[UR18][R6.64] ;  /* 0x0000001206067981 */ /* 0x000ee8000c1e1500 */
[----:B------:R-:W4:Y:S01]  /*54e0*/  LDG.E.U16 R8, desc[UR18][R8.64] ;  /* 0x0000001208087981 */ /* 0x000f22000c1e1500 */
[----:B---3--:R-:W-:Y:S01]  /*54f0*/  HADD2.F32 R10, -RZ, R6.H0_H0 ;  /* 0x20000006ff0a7230 */ /* 0x008fe20000004100 */
[----:B------:R-:W-:Y:S01]  /*5500*/  MOV R6, UR22 ;  /* 0x0000001600067c02 */ /* 0x000fe20008000f00 */
[----:B----4-:R-:W-:-:S05]  /*5510*/  HADD2.F32 R3, -RZ, R8.H0_H0 ;  /* 0x20000008ff037230 */ /* 0x010fca0000004100 */
[----:B------:R-:W-:Y:S01]  /*5520*/  FFMA.FTZ R3, R3, -UR17, R10 ;  /* 0x8000001103037c23 */ /* 0x000fe2000801000a */
[----:B------:R-:W-:-:S04]  /*5530*/  IADD3 R10, P1, PT, R12, UR8, RZ ;  /* 0x000000080c0a7c10 */ /* 0x000fc8000ff3e0ff */
[----:B------:R-:W-:Y:S02]  /*5540*/  F2FP.F16.F32.PACK_AB R3, RZ, R3 ;  /* 0x00000003ff03723e */ /* 0x000fe400000000ff */
[----:B------:R-:W-:Y:S02]  /*5550*/  IADD3.X R11, PT, PT, R13, UR9, RZ, P1, !PT ;  /* 0x000000090d0b7c10 */ /* 0x000fe40008ffe4ff */
[----:B------:R-:W-:Y:S01]  /*5560*/  PRMT R7, R3, 0x7610, R7 ;  /* 0x0000761003077816 */ /* 0x000fe20000000007 */
[----:B------:R-:W-:Y:S01]  /*5570*/  IMAD.U32 R3, RZ, RZ, UR22 ;  /* 0x00000016ff037e24 */ /* 0x000fe2000f8e00ff */
[----:B------:R-:W-:-:S03]  /*5580*/  IADD3 R15, P1, PT, R15, -0x1, RZ ;  /* 0xffffffff0f0f7810 */ /* 0x000fc60007f3e0ff */
[----:B------:R0:W-:Y:S01]  /*5590*/  STG.E.U16 desc[UR18][R10.64], R7 ;  /* 0x000000070a007986 */ /* 0x0001e2000c101512 */
[----:B------:R-:W-:Y:S02]  /*55a0*/  IADD3.X R17, PT, PT, R17, -0x1, RZ, P1, !PT ;  /* 0xffffffff11117810 */ /* 0x000fe40000ffe4ff */
[----:B------:R-:W-:Y:S02]  /*55b0*/  ISETP.NE.U32.AND P1, PT, R15, RZ, PT ;  /* 0x000000ff0f00720c */ /* 0x000fe40003f25070 */
[----:B------:R-:W-:Y:S02]  /*55c0*/  LEA R12, P2, R3, R12, 0x1 ;  /* 0x0000000c030c7211 */ /* 0x000fe400078408ff */
[----:B------:R-:W-:Y:S02]  /*55d0*/  ISETP.NE.AND.EX P1, PT, R17, RZ, PT, P1 ;  /* 0x000000ff1100720c */ /* 0x000fe40003f25310 */
[----:B------:R-:W-:-:S11]  /*55e0*/  LEA.HI.X R13, R6, R13, RZ, 0x1, P2 ;  /* 0x0000000d060d7211 */ /* 0x000fd600010f0cff */
[----:B0-----:R-:W-:Y:S05]  /*55f0*/  @P1 BRA `(.L_x_6033) ;  /* 0xfffffffc00a41947 */ /* 0x001fea000383ffff */
.L_x_6032:
[----:B------:R-:W-:Y:S05]  /*5600*/  BSYNC.RECONVERGENT B0 ;  /* 0x0000000000007941 */ /* 0x000fea0003800200 */
.L_x_6031:
[----:B------:R-:W-:Y:S05]  /*5610*/  @!P0 EXIT ;  /* 0x000000000000894d */ /* 0x000fea0003800000 */
[----:B------:R-:W0:Y:S01]  /*5620*/  LDCU.128 UR8, c[0x0][0x380] ;  /* 0x00007000ff0877ac */ /* 0x000e220008000c00 */
[C---:B------:R-:W-:Y:S01]  /*5630*/  SHF.L.U64.HI R29, R4.reuse, 0x1, R5 ;  /* 0x00000001041d7819 */ /* 0x040fe20000010205 */
[----:B------:R-:W-:Y:S01]  /*5640*/  IMAD.SHL.U32 R28, R4, 0x2, RZ ;  /* 0x00000002041c7824 */ /* 0x000fe200078e00ff */
[----:B------:R-:W-:Y:S01]  /*5650*/  MOV R7, UR22 ;  /* 0x0000001600077c02 */ /* 0x000fe20008000f00 */
[----:B------:R-:W1:Y:S01]  /*5660*/  LDCU.64 UR12, c[0x0][0x390] ;  /* 0x00007200ff0c77ac */ /* 0x000e620008000a00 */
[----:B------:R-:W-:Y:S01]  /*5670*/  MOV R35, UR22 ;  /* 0x0000001600237c02 */ /* 0x000fe20008000f00 */
[----:B------:R-:W-:Y:S01]  /*5680*/  IMAD.U32 R3, RZ, RZ, UR22 ;  /* 0x00000016ff037e24 */ /* 0x000fe2000f8e00ff */
[----:B------:R-:W-:Y:S01]  /*5690*/  MOV R13, UR22 ;  /* 0x00000016000d7c02 */ /* 0x000fe20008000f00 */
[----:B------:R-:W-:Y:S01]  /*56a0*/  IMAD.WIDE.U32 R6, R7, 0x6, R28 ;  /* 0x0000000607067825 */ /* 0x000fe200078e001c */
[----:B------:R-:W-:Y:S01]  /*56b0*/  UMOV UR4, URZ ;  /* 0x000000ff00047c82 */ /* 0x000fe20008000000 */
[----:B------:R-:W-:-:S02]  /*56c0*/  LEA R35, P2, R35, R28, 0x1 ;  /* 0x0000001c23237211 */ /* 0x000fc400078408ff */
[----:B------:R-:W-:Y:S01]  /*56d0*/  VIADD R34, R7, UR4 ;  /* 0x0000000407227c36 */ /* 0x000fe20008000000 */
[----:B------:R-:W-:Y:S01]  /*56e0*/  SHF.L.U32 R13, R13, 0x2, RZ ;  /* 0x000000020d0d7819 */ /* 0x000fe200000006ff */
[----:B------:R-:W3:Y:S01]  /*56f0*/  LDCU UR4, c[0x0][0x398] ;  /* 0x00007300ff0477ac */ /* 0x000ee20008000800 */
[----:B------:R-:W-:Y:S02]  /*5700*/  LEA.HI.X R26, R3, R29, RZ, 0x1, P2 ;  /* 0x0000001d031a7211 */ /* 0x000fe400010f0cff */
[----:B------:R-:W-:Y:S02]  /*5710*/  IADD3 R18, P6, PT, R13, R28, RZ ;  /* 0x0000001c0d127210 */ /* 0x000fe40007fde0ff */
[C---:B0-----:R-:W-:Y:S02]  /*5720*/  IADD3 R7, P4, PT, R6.reuse, UR8, RZ ;  /* 0x0000000806077c10 */ /* 0x041fe4000ff9e0ff */
[C---:B------:R-:W-:Y:S02]  /*5730*/  IADD3 R9, P0, PT, R6.reuse, UR10, RZ ;  /* 0x0000000a06097c10 */ /* 0x040fe4000ff1e0ff */
[----:B-1----:R-:W-:Y:S01]  /*5740*/  IADD3 R11, P1, PT, R6, UR12, RZ ;  /* 0x0000000c060b7c10 */ /* 0x002fe2000ff3e0ff */
[----:B------:R-:W-:Y:S01]  /*5750*/  IMAD.U32 R6, RZ, RZ, UR22 ;  /* 0x00000016ff067e24 */ /* 0x000fe2000f8e00ff */
[----:B------:R-:W-:-:S02]  /*5760*/  IADD3 R15, P3, PT, R35, UR8, RZ ;  /* 0x00000008230f7c10 */ /* 0x000fc4000ff7e0ff */
[----:B------:R-:W-:Y:S02]  /*5770*/  IADD3 R17, P5, PT, R28, UR8, RZ ;  /* 0x000000081c117c10 */ /* 0x000fe4000ffbe0ff */
[----:B------:R-:W-:Y:S02]  /*5780*/  SHF.R.U32.HI R6, RZ, 0x1e, R6 ;  /* 0x0000001eff067819 */ /* 0x000fe40000011606 */
[----:B------:R-:W-:Y:S02]  /*5790*/  IADD3.X R21, PT, PT, R26, UR9, RZ, P3, !PT ;  /* 0x000000091a157c10 */ /* 0x000fe40009ffe4ff */
[----:B--2---:R-:W-:Y:S01]  /*57a0*/  IADD3 R23, P3, PT, R28, UR10, RZ ;  /* 0x0000000a1c177c10 */ /* 0x004fe2000ff7e0ff */
[----:B------:R-:W-:Y:S01]  /*57b0*/  IMAD.X R3, R6, 0x1, R29, P6 ;  /* 0x0000000106037824 */ /* 0x000fe200030e061d */
[----:B------:R-:W-:Y:S02]  /*57c0*/  IADD3 R19, P2, PT, R35, UR10, RZ ;  /* 0x0000000a23137c10 */ /* 0x000fe4000ff5e0ff */
[----:B------:R-:W-:-:S02]  /*57d0*/  IADD3.X R37, PT, PT, R29, UR9, RZ, P5, !PT ;  /* 0x000000091d257c10 */ /* 0x000fc4000affe4ff */
[----:B------:R-:W-:Y:S02]  /*57e0*/  IADD3.X R10, PT, PT, R29, UR11, RZ, P3, !PT ;  /* 0x0000000b1d0a7c10 */ /* 0x000fe40009ffe4ff */
[----:B------:R-:W-:Y:S02]  /*57f0*/  IADD3.X R25, PT, PT, R26, UR11, RZ, P2, !PT ;  /* 0x0000000b1a197c10 */ /* 0x000fe400097fe4ff */
[----:B------:R-:W-:Y:S02]  /*5800*/  IADD3 R8, P5, PT, R18, UR8, RZ ;  /* 0x0000000812087c10 */ /* 0x000fe4000ffbe0ff */
[----:B------:R-:W-:Y:S02]  /*5810*/  IADD3.X R12, PT, PT, R34, UR9, RZ, P4, !PT ;  /* 0x00000009220c7c10 */ /* 0x000fe4000a7fe4ff */
[----:B------:R-:W-:Y:S02]  /*5820*/  IADD3 R14, P3, PT, R18, UR10, RZ ;  /* 0x0000000a120e7c10 */ /* 0x000fe4000ff7e0ff */
[----:B------:R-:W-:-:S02]  /*5830*/  IADD3 R27, P2, PT, R28, UR12, RZ ;  /* 0x0000000c1c1b7c10 */ /* 0x000fc4000ff5e0ff */
[----:B------:R-:W-:Y:S02]  /*5840*/  IADD3 R35, P6, PT, R35, UR12, RZ ;  /* 0x0000000c23237c10 */ /* 0x000fe4000ffde0ff */
[----:B------:R-:W-:Y:S02]  /*5850*/  IADD3 R18, P4, PT, R18, UR12, RZ ;  /* 0x0000000c12127c10 */ /* 0x000fe4000ff9e0ff */
[C---:B------:R-:W-:Y:S02]  /*5860*/  IADD3.X R16, PT, PT, R3.reuse, UR9, RZ, P5, !PT ;  /* 0x0000000903107c10 */ /* 0x040fe4000affe4ff */
[----:B------:R-:W-:Y:S02]  /*5870*/  IADD3.X R20, PT, PT, R34, UR11, RZ, P0, !PT ;  /* 0x0000000b22147c10 */ /* 0x000fe400087fe4ff */
[----:B------:R-:W-:Y:S02]  /*5880*/  IADD3.X R22, PT, PT, R3, UR11, RZ, P3, !PT ;  /* 0x0000000b03167c10 */ /* 0x000fe40009ffe4ff */
[----:B------:R-:W-:-:S02]  /*5890*/  IADD3.X R24, PT, PT, R29, UR13, RZ, P2, !PT ;  /* 0x0000000d1d187c10 */ /* 0x000fc400097fe4ff */
[----:B------:R-:W-:Y:S02]  /*58a0*/  IADD3.X R26, PT, PT, R26, UR13, RZ, P6, !PT ;  /* 0x0000000d1a1a7c10 */ /* 0x000fe4000b7fe4ff */
[----:B------:R-:W-:Y:S02]  /*58b0*/  IADD3.X R34, PT, PT, R34, UR13, RZ, P1, !PT ;  /* 0x0000000d22227c10 */ /* 0x000fe40008ffe4ff */
[----:B---3--:R-:W-:-:S07]  /*58c0*/  IADD3.X R3, PT, PT, R3, UR13, RZ, P4, !PT ;  /* 0x0000000d03037c10 */ /* 0x008fce000a7fe4ff */
.L_x_6034:
[----:B------:R-:W-:-:S04]  /*58d0*/  IADD3 R28, P0, PT, R0, R27, RZ ;  /* 0x0000001b001c7210 */ /* 0x000fc80007f1e0ff */
[----:B------:R-:W-:Y:S02]  /*58e0*/  IADD3.X R29, PT, PT, R2, R24, RZ, P0, !PT ;  /* 0x00000018021d7210 */ /* 0x000fe400007fe4ff */
[----:B------:R-:W-:-:S03]  /*58f0*/  IADD3 R30, P0, PT, R0, R23, RZ ;  /* 0x00000017001e7210 */ /* 0x000fc60007f1e0ff */
[----:B------:R-:W2:Y:S02]  /*5900*/  LDG.E.U16 R28, desc[UR18][R28.64] ;  /* 0x000000121c1c7981 */ /* 0x000ea4000c1e1500 */
[----:B------:R-:W-:-:S05]  /*5910*/  IMAD.X R31, R2, 0x1, R10, P0 ;  /* 0x00000001021f7824 */ /* 0x000fca00000e060a */
[----:B------:R-:W3:Y:S01]  /*5920*/  LDG.E.U16 R30, desc[UR18][R30.64] ;  /* 0x000000121e1e7981 */ /* 0x000ee2000c1e1500 */
[----:B0-2---:R-:W-:Y:S02]  /*5930*/  HADD2.F32 R33, -RZ, R28.H0_H0 ;  /* 0x2000001cff217230 */ /* 0x005fe40000004100 */
[----:B---3--:R-:W-:-:S05]  /*5940*/  HADD2.F32 R32, -RZ, R30.H0_H0 ;  /* 0x2000001eff207230 */ /* 0x008fca0000004100 */
[----:B------:R-:W-:-:S05]  /*5950*/  FFMA.FTZ R32, R32, -UR17, R33 ;  /* 0x8000001120207c23 */ /* 0x000fca0008010021 */
[----:B------:R-:W-:Y:S02]  /*5960*/  F2FP.F16.F32.PACK_AB R29, RZ, R32 ;  /* 0x00000020ff1d723e */ /* 0x000fe400000000ff */
[----:B------:R-:W-:Y:S02]  /*5970*/  IADD3 R32, P0, PT, R0, R17, RZ ;  /* 0x0000001100207210 */ /* 0x000fe40007f1e0ff */
[----:B------:R-:W-:Y:S02]  /*5980*/  PRMT R31, R29, 0x7610, R31 ;  /* 0x000076101d1f7816 */ /* 0x000fe4000000001f */
[----:B------:R-:W-:Y:S02]  /*5990*/  IADD3.X R33, PT, PT, R2, R37, RZ, P0, !PT ;  /* 0x0000002502217210 */ /* 0x000fe400007fe4ff */
[----:B------:R-:W-:-:S03]  /*59a0*/  IADD3 R28, P0, PT, R0, R35, RZ ;  /* 0x00000023001c7210 */ /* 0x000fc60007f1e0ff */
[----:B------:R0:W-:Y:S02]  /*59b0*/  STG.E.U16 desc[UR18][R32.64], R31 ;  /* 0x0000001f20007986 */ /* 0x0001e4000c101512 */
[----:B------:R-:W-:Y:S01]  /*59c0*/  IMAD.X R29, R2, 0x1, R26, P0 ;  /* 0x00000001021d7824 */ /* 0x000fe200000e061a */
[----:B------:R-:W-:-:S04]  /*59d0*/  IADD3 R30, P0, PT, R0, R19, RZ ;  /* 0x00000013001e7210 */ /* 0x000fc80007f1e0ff */
[----:B------:R-:W2:Y:S01]  /*59e0*/  LDG.E.U16 R28, desc[UR18][R28.64] ;  /* 0x000000121c1c7981 */ /* 0x000ea2000c1e1500 */
[----:B0-----:R-:W-:-:S05]  /*59f0*/  IADD3.X R31, PT, PT, R2, R25, RZ, P0, !PT ;  /* 0x00000019021f7210 */ /* 0x001fca00007fe4ff */
[----:B------:R-:W3:Y:S01]  /*5a00*/  LDG.E.U16 R30, desc[UR18][R30.64] ;  /* 0x000000121e1e7981 */ /* 0x000ee2000c1e1500 */
[----:B------:R-:W-:-:S05]  /*5a10*/  IADD3 R32, P0, PT, R0, R15, RZ ;  /* 0x0000000f00207210 */ /* 0x000fca0007f1e0ff */
[----:B------:R-:W-:Y:S02]  /*5a20*/  IMAD.X R33, R2, 0x1, R21, P0 ;  /* 0x0000000102217824 */ /* 0x000fe400000e0615 */
[----:B--2---:R-:W-:Y:S01]  /*5a30*/  HADD2.F32 R29, -RZ, R28.H0_H0 ;  /* 0x2000001cff1d7230 */ /* 0x004fe20000004100 */
[----:B------:R-:W-:Y:S01]  /*5a40*/  IADD3 R28, P0, PT, R0, R18, RZ ;  /* 0x00000012001c7210 */ /* 0x000fe20007f1e0ff */
[----:B---3--:R-:W-:-:S05]  /*5a50*/  HADD2.F32 R36, -RZ, R30.H0_H0 ;  /* 0x2000001eff247230 */ /* 0x008fca0000004100 */
[----:B------:R-:W-:Y:S01]  /*5a60*/  FFMA.FTZ R36, R36, -UR17, R29 ;  /* 0x8000001124247c23 */ /* 0x000fe2000801001d */
[----:B------:R-:W-:-:S04]  /*5a70*/  IADD3.X R29, PT, PT, R2, R3, RZ, P0, !PT ;  /* 0x00000003021d7210 */ /* 0x000fc800007fe4ff */
[----:B------:R-:W-:Y:S02]  /*5a80*/  F2FP.F16.F32.PACK_AB R36, RZ, R36 ;  /* 0x00000024ff24723e */ /* 0x000fe400000000ff */
[----:B------:R-:W-:Y:S02]  /*5a90*/  IADD3 R30, P0, PT, R0, R14, RZ ;  /* 0x0000000e001e7210 */ /* 0x000fe40007f1e0ff */
[----:B------:R-:W-:-:S05]  /*5aa0*/  PRMT R31, R36, 0x7610, R31 ;  /* 0x00007610241f7816 */ /* 0x000fca000000001f */
[----:B------:R0:W-:Y:S04]  /*5ab0*/  STG.E.U16 desc[UR18][R32.64], R31 ;  /* 0x0000001f20007986 */ /* 0x0001e8000c101512 */
[----:B------:R-:W2:Y:S01]  /*5ac0*/  LDG.E.U16 R28, desc[UR18][R28.64] ;  /* 0x000000121c1c7981 */ /* 0x000ea2000c1e1500 */
[----:B0-----:R-:W-:-:S05]  /*5ad0*/  IMAD.X R31, R2, 0x1, R22, P0 ;  /* 0x00000001021f7824 */ /* 0x001fca00000e0616 */
[----:B------:R-:W3:Y:S01]  /*5ae0*/  LDG.E.U16 R30, desc[UR18][R30.64] ;  /* 0x000000121e1e7981 */ /* 0x000ee2000c1e1500 */
[----:B------:R-:W-:-:S04]  /*5af0*/  IADD3 R32, P0, PT, R0, R8, RZ ;  /* 0x0000000800207210 */ /* 0x000fc80007f1e0ff */
[----:B------:R-:W-:Y:S01]  /*5b00*/  IADD3.X R33, PT, PT, R2, R16, RZ, P0, !PT ;  /* 0x0000001002217210 */ /* 0x000fe200007fe4ff */
[----:B--2---:R-:W-:Y:S01]  /*5b10*/  HADD2.F32 R29, -RZ, R28.H0_H0 ;  /* 0x2000001cff1d7230 */ /* 0x004fe20000004100 */
[----:B------:R-:W-:Y:S01]  /*5b20*/  IADD3 R28, P0, PT, R0, R11, RZ ;  /* 0x0000000b001c7210 */ /* 0x000fe20007f1e0ff */
[----:B---3--:R-:W-:-:S05]  /*5b30*/  HADD2.F32 R36, -RZ, R30.H0_H0 ;  /* 0x2000001eff247230 */ /* 0x008fca0000004100 */
[----:B------:R-:W-:Y:S01]  /*5b40*/  FFMA.FTZ R36, R36, -UR17, R29 ;  /* 0x8000001124247c23 */ /* 0x000fe2000801001d */
[----:B------:R-:W-:-:S04]  /*5b50*/  IMAD.X R29, R2, 0x1, R34, P0 ;  /* 0x00000001021d7824 */ /* 0x000fc800000e0622 */
[----:B------:R-:W-:Y:S02]  /*5b60*/  F2FP.F16.F32.PACK_AB R36, RZ, R36 ;  /* 0x00000024ff24723e */ /* 0x000fe400000000ff */
[----:B------:R-:W-:Y:S02]  /*5b70*/  IADD3 R30, P0, PT, R0, R9, RZ ;  /* 0x00000009001e7210 */ /* 0x000fe40007f1e0ff */
[----:B------:R-:W-:-:S05]  /*5b80*/  PRMT R31, R36, 0x7610, R31 ;  /* 0x00007610241f7816 */ /* 0x000fca000000001f */
[----:B------:R0:W-:Y:S04]  /*5b90*/  STG.E.U16 desc[UR18][R32.64], R31 ;  /* 0x0000001f20007986 */ /* 0x0001e8000c101512 */
[----:B------:R-:W2:Y:S01]  /*5ba0*/  LDG.E.U16 R28, desc[UR18][R28.64] ;  /* 0x000000121c1c7981 */ /* 0x000ea2000c1e1500 */
[----:B0-----:R-:W-:-:S05]  /*5bb0*/  IADD3.X R31, PT, PT, R2, R20, RZ, P0, !PT ;  /* 0x00000014021f7210 */ /* 0x001fca00007fe4ff */
[----:B------:R-:W3:Y:S01]  /*5bc0*/  LDG.E.U16 R30, desc[UR18][R30.64] ;  /* 0x000000121e1e7981 */ /* 0x000ee2000c1e1500 */
[----:B------:R-:W-:-:S05]  /*5bd0*/  IADD3 R32, P0, PT, R0, R7, RZ ;  /* 0x0000000700207210 */ /* 0x000fca0007f1e0ff */
[----:B------:R-:W-:Y:S01]  /*5be0*/  IMAD.X R33, R2, 0x1, R12, P0 ;  /* 0x0000000102217824 */ /* 0x000fe200000e060c */
[----:B------:R-:W-:-:S05]  /*5bf0*/  IADD3 R4, P0, PT, R13, R4, RZ ;  /* 0x000000040d047210 */ /* 0x000fca0007f1e0ff */
[----:B------:R-:W-:Y:S01]  /*5c00*/  IMAD.X R5, R6, 0x1, R5, P0 ;  /* 0x0000000106057824 */ /* 0x000fe200000e0605 */
[----:B------:R-:W-:-:S04]  /*5c10*/  ISETP.GE.U32.AND P0, PT, R4, UR4, PT ;  /* 0x0000000404007c0c */ /* 0x000fc8000bf06070 */
[----:B------:R-:W-:Y:S01]  /*5c20*/  ISETP.GE.AND.EX P0, PT, R5, UR6, PT, P0 ;  /* 0x0000000605007c0c */ /* 0x000fe2000bf06300 */
[----:B--2---:R-:W-:Y:S02]  /*5c30*/  HADD2.F32 R29, -RZ, R28.H0_H0 ;  /* 0x2000001cff1d7230 */ /* 0x004fe40000004100 */
[----:B---3--:R-:W-:-:S05]  /*5c40*/  HADD2.F32 R36, -RZ, R30.H0_H0 ;  /* 0x2000001eff247230 */ /* 0x008fca0000004100 */
[----:B------:R-:W-:Y:S01]  /*5c50*/  FFMA.FTZ R36, R36, -UR17, R29 ;  /* 0x8000001124247c23 */ /* 0x000fe2000801001d */
[----:B------:R-:W-:-:S04]  /*5c60*/  MOV R29, UR22 ;  /* 0x00000016001d7c02 */ /* 0x000fc80008000f00 */
[----:B------:R-:W-:Y:S02]  /*5c70*/  F2FP.F16.F32.PACK_AB R36, RZ, R36 ;  /* 0x00000024ff24723e */ /* 0x000fe400000000ff */
[----:B------:R-:W-:-:S03]  /*5c80*/  LEA R0, P1, R29, R0, 0x3 ;  /* 0x000000001d007211 */ /* 0x000fc600078218ff */
[----:B------:R0:W-:Y:S01]  /*5c90*/  STG.E.U16 desc[UR18][R32.64], R36 ;  /* 0x0000002420007986 */ /* 0x0001e2000c101512 */
[----:B------:R-:W-:Y:S01]  /*5ca0*/  LEA.HI.X R2, R29, R2, RZ, 0x3, P1 ;  /* 0x000000021d027211 */ /* 0x000fe200008f1cff */
[----:B------:R-:W-:Y:S08]  /*5cb0*/  @!P0 BRA `(.L_x_6034) ;  /* 0xfffffffc00048947 */ /* 0x000ff0000383ffff */
[----:B------:R-:W-:Y:S05]  /*5cc0*/  EXIT ;  /* 0x000000000000794d */ /* 0x000fea0003800000 */
        .weak           $__internal_30_$__cuda_sm20_div_u64
        .type           $__internal_30_$__cuda_sm20_div_u64,@function
        .size           $__internal_30_$__cuda_sm20_div_u64,($__internal_31_$__cuda_sm20_rem_u64 - $__internal_30_$__cuda_sm20_div_u64)
$__internal_30_$__cuda_sm20_div_u64:
[----:B------:R-:W-:Y:S01]  /*5cd0*/  IMAD.MOV.U32 R22, RZ, RZ, R8 ;  /* 0x000000ffff167224 */ /* 0x000fe200078e0008 */
[----:B------:R-:W-:-:S05]  /*5ce0*/  MOV R23, UR4 ;  /* 0x0000000400177c02 */ /* 0x000fca0008000f00 */
        /* <DEDUP_REMOVED lines=44> */
[----:B------:R-:W-:-:S03]  /*5fb0*/  ISETP.GE.U32.AND P0, PT, R19, R8, PT ;  /* 0x000000081300720c */ /* 0x000fc60003f06070 */
[----:B------:R-:W-:Y:S01]  /*5fc0*/  IMAD.X R9, R9, 0x1, ~R20, P1 ;  /* 0x0000000109097824 */ /* 0x000fe200008e0e14 */
[----:B------:R-:W-:Y:S02]  /*5fd0*/  IADD3 R22, P1, PT, -R8, R19, RZ ;  /* 0x0000001308167210 */ /* 0x000fe40007f3e1ff */
[----:B------:R-:W-:Y:S02]  /*5fe0*/  IADD3 R20, P2, PT, R17, 0x1, RZ ;  /* 0x0000000111147810 */ /* 0x000fe40007f5e0ff */
[C---:B------:R-:W-:Y:S02]  /*5ff0*/  ISETP.GE.U32.AND.EX P0, PT, R9.reuse, UR4, PT, P0 ;  /* 0x0000000409007c0c */ /* 0x040fe4000bf06100 */
[----:B------:R-:W-:Y:S02]  /*6000*/  IADD3.X R10, PT, PT, R9, ~UR4, RZ, P1, !PT ;  /* 0x80000004090a7c10 */ /* 0x000fe40008ffe4ff */
[----:B------:R-:W-:Y:S02]  /*6010*/  IADD3.X R18, PT, PT, RZ, R21, RZ, P2, !PT ;  /* 0x00000015ff127210 */ /* 0x000fe400017fe4ff */
        /* <DEDUP_REMOVED lines=16> */
[----:B------:R-:W-:Y:S06]  /*6120*/  RET.REL.NODEC R8 `(_ZN2at6native43_GLOBAL__N__9ae7fba5_10_SoftMax_cu_9f978f6320cunn_SoftMaxBackwardILi8EN3c104HalfEfS4_NS1_23SoftMaxBackwardEpilogueEEEvPT0_PKT2_SA_l) ;  /* 0xffffff9c08b47950 */ /* 0x000fec0003c3ffff */
        .weak           $__internal_31_$__cuda_sm20_rem_u64
        .type           $__internal_31_$__cuda_sm20_rem_u64,@function
        .size           $__internal_31_$__cuda_sm20_rem_u64,(.L_x_11539 - $__internal_31_$__cuda_sm20_rem_u64)
$__internal_31_$__cuda_sm20_rem_u64:
        /* <DEDUP_REMOVED lines=64> */
[----:B------:R-:W-:Y:S06]  /*6530*/  RET.REL.NODEC R8 `(_ZN2at6native43_GLOBAL__N__9ae7fba5_10_SoftMax_cu_9f978f6320cunn_SoftMaxBackwardILi8EN3c104HalfEfS4_NS1_23SoftMaxBackwardEpilogueEEEvPT0_PKT2_SA_l) ;  /* 0xffffff9808b07950 */ /* 0x000fec0003c3ffff */
.L_x_6035:
        /* <DEDUP_REMOVED lines=12> */
.L_x_11539:


//--------------------- .text._ZN2at6native43_GLOBAL__N__9ae7fba5_10_SoftMax_cu_9f978f6324cunn_SoftMaxBackwardSmemILi8EN3c104HalfEfS4_NS1_23SoftMaxBackwardEpilogueEEEvPT0_PKT2_SA_l --------------------------
	.section	.text._ZN2at6native43_GLOBAL__N__9ae7fba5_10_SoftMax_cu_9f978f6324cunn_SoftMaxBackwardSmemILi8EN3c104HalfEfS4_NS1_23SoftMaxBackwardEpilogueEEEvPT0_PKT2_SA_l,"ax",@progbits
	.align	128
.text._ZN2at6native43_GLOBAL__N__9ae7fba5_10_SoftMax_cu_9f978f6324cunn_SoftMaxBackwardSmemILi8EN3c104HalfEfS4_NS1_23SoftMaxBackwardEpilogueEEEvPT0_PKT2_SA_l:
        .type           _ZN2at6native43_GLOBAL__N__9ae7fba5_10_SoftMax_cu_9f978f6324cunn_SoftMaxBackwardSmemILi8EN3c104HalfEfS4_NS1_23SoftMaxBackwardEpilogueEEEvPT0_PKT2_SA_l,@function
        .size           _ZN2at6native43_GLOBAL__N__9ae7fba5_10_SoftMax_cu_9f978f6324cunn_SoftMaxBackwardSmemILi8EN3c104HalfEfS4_NS1_23SoftMaxBackwardEpilogueEEEvPT0_PKT2_SA_l,(.L_x_11542 - _ZN2at6native43_GLOBAL__N__9ae7fba5_10_SoftMax_cu_9f978f6324cunn_SoftMaxBackwardSmemILi8EN3c104HalfEfS4_NS1_23SoftMaxBackwardEpilogueEEEvPT0_PKT2_SA_l)
        .other          _ZN2at6native43_GLOBAL__N__9ae7fba5_10_SoftMax_cu_9f978f6324cunn_SoftMaxBackwardSmemILi8EN3c104HalfEfS4_NS1_23SoftMaxBackwardEpilogueEEEvPT0_PKT2_SA_l,@"STO_CUDA_ENTRY STV_DEFAULT"
_ZN2at6native43_GLOBAL__N__9ae7fba5_10_SoftMax_cu_9f978f6324cunn_SoftMaxBackwardSmemILi8EN3c104HalfEfS4_NS1_23SoftMaxBackwardEpilogueEEEvPT0_PKT2_SA_l:
[----:B------:R-:W-:Y:S01]  /*0000*/  LDC R1, c[0x0][0x37c] ;  /* 0x0000df00ff017b82 */ /* 0x000fe20000000800 */
[----:B------:R-:W0:Y:S07]  /*0010*/  S2R R0, SR_TID.X ;  /* 0x0000000000007919 */ /* 0x000e2e0000002100 */
[----:B------:R-:W1:Y:S01]  /*0020*/  S2UR UR11, SR_CTAID.X ;  /* 0x00000000000b79c3 */ /* 0x000e620000002500 */
[----:B------:R-:W1:Y:S01]  /*0030*/  LDCU.128 UR4, c[0x0][0x390] ;  /* 0x00007200ff0477ac */ /* 0x000e620008000c00 */
[----:B------:R-:W-:Y:S01]  /*0040*/  BSSY.RECONVERGENT B0, `(.L_x_6036) ;  /* 0x0000035000007945 */ /* 0x000fe20003800200 */
[----:B------:R-:W-:Y:S01]  /*0050*/  HFMA2 R8, -RZ, RZ, 0, 0 ;  /* 0x00000000ff087431 */ /* 0x000fe200000001ff */
        /* <DEDUP_REMOVED lines=21> */
[----:B------:R-:W-:Y:S02]  /*01b0*/  MOV R8, RZ ;  /* 0x000000ff00087202 */ /* 0x000fe40000000f00 */
[----:B------:R-:W-:-:S07]  /*01c0*/  MOV R2, R0 ;  /* 0x0000000000027202 */ /* 0x000fce0000000f00 */
.L_x_6038:
[----:B------:R-:W-:Y:S02]  /*01d0*/  MOV R4, UR4 ;  /* 0x0000000400047c02 */ /* 0x000fe40008000f00 */
[----:B------:R-:W-:-:S03]  /*01e0*/  MOV R5, UR5 ;  /* 0x0000000500057c02 */ /* 0x000fc60008000f00 */
[----:B------:R-:W-:-:S06]  /*01f0*/  IMAD.WIDE R4, R2, 0x10, R4 ;  /* 0x0000001002047825 */ /* 0x000fcc00078e0204 */
[----:B0-----:R-:W2:Y:S02]  /*0200*/  LDG.E.128 R4, desc[UR16][R4.64] ;  /* 0x0000001004047981 */ /* 0x001ea4000c1e1d00 */
[--C-:B--2---:R-:W-:Y:S02]  /*0210*/  HADD2.F32 R9, -RZ, R4.reuse.H0_H0 ;  /* 0x20000004ff097230 */ /* 0x104fe40000004100 */
[----:B------:R-:W-:Y:S02]  /*0220*/  HADD2.F32 R10, -RZ, R4.H1_H1 ;  /* 0x30000004ff0a7230 */ /* 0x000fe40000004100 */
[--C-:B------:R-:W-:Y:S02]  /*0230*/  HADD2.F32 R12, -RZ, R5.reuse.H0_H0 ;  /* 0x20000005ff0c7230 */ /* 0x100fe40000004100 */
[----:B------:R-:W-:Y:S01]  /*0240*/  FADD.FTZ R9, R9, R8 ;  /* 0x0000000809097221 */ /* 0x000fe20000010000 */
[----:B------:R-:W-:Y:S02]  /*0250*/  LEA R8, R2, UR8, 0x4 ;  /* 0x0000000802087c11 */ /* 0x000fe4000f8e20ff */
[----:B-1----:R-:W-:Y:S01]  /*0260*/  IADD3 R2, PT, PT, R3, R2, RZ ;  /* 0x0000000203027210 */ /* 0x002fe20007ffe0ff */
[----:B------:R-:W-:Y:S01]  /*0270*/  FADD.FTZ R9, R9, R10 ;  /* 0x0000000a09097221 */ /* 0x000fe20000010000 */
[----:B------:R-:W-:Y:S01]  /*0280*/  HADD2.F32 R10, -RZ, R5.H1_H1 ;  /* 0x30000005ff0a7230 */ /* 0x000fe20000004100 */
[----:B------:R0:W-:Y:S01]  /*0290*/  STS.128 [R8], R4 ;  /* 0x0000000408007388 */ /* 0x0001e20000000c00 */
[----:B------:R-:W-:Y:S01]  /*02a0*/  SHF.L.U32 R11, R2, 0x3, RZ ;  /* 0x00000003020b7819 */ /* 0x000fe200000006ff */
[----:B------:R-:W-:Y:S01]  /*02b0*/  FADD.FTZ R9, R9, R12 ;  /* 0x0000000c09097221 */ /* 0x000fe20000010000 */
[----:B------:R-:W-:-:S02]  /*02c0*/  HADD2.F32 R12, -RZ, R6.H0_H0 ;  /* 0x20000006ff0c7230 */ /* 0x000fc40000004100 */
[----:B------:R-:W-:Y:S01]  /*02d0*/  ISETP.GE.U32.AND P1, PT, R11, UR6, PT ;  /* 0x000000060b007c0c */ /* 0x000fe2000bf26070 */
[----:B------:R-:W-:Y:S01]  /*02e0*/  FADD.FTZ R9, R9, R10 ;  /* 0x0000000a09097221 */ /* 0x000fe20000010000 */
[----:B------:R-:W-:Y:S01]  /*02f0*/  SHF.R.S32.HI R11, RZ, 0x1f, R11 ;  /* 0x0000001fff0b7819 */ /* 0x000fe2000001140b */
[----:B------:R-:W-:Y:S02]  /*0300*/  HADD2.F32 R10, -RZ, R6.H1_H1 ;  /* 0x30000006ff0a7230 */ /* 0x000fe40000004100 */
[----:B------:R-:W-:Y:S01]  /*0310*/  FADD.FTZ R9, R9, R12 ;  /* 0x0000000c09097221 */ /* 0x000fe20000010000 */
[----:B------:R-:W-:Y:S01]  /*0320*/  ISETP.GE.AND.EX P1, PT, R11, UR7, PT, P1 ;  /* 0x000000070b007c0c */ /* 0x000fe2000bf26310 */
[--C-:B------:R-:W-:Y:S02]  /*0330*/  HADD2.F32 R12, -RZ, R7.reuse.H0_H0 ;  /* 0x20000007ff0c7230 */ /* 0x100fe40000004100 */
[----:B------:R-:W-:Y:S01]  /*0340*/  FADD.FTZ R9, R9, R10 ;  /* 0x0000000a09097221 */ /* 0x000fe20000010000 */
[----:B0-----:R-:W-:-:S03]  /*0350*/  HADD2.F32 R8, -RZ, R7.H1_H1 ;  /* 0x30000007ff087230 */ /* 0x001fc60000004100 */
[----:B------:R-:W-:-:S04]  /*0360*/  FADD.FTZ R9, R9, R12 ;  /* 0x0000000c09097221 */ /* 0x000fc80000010000 */
[----:B------:R-:W-:Y:S02]  /*0370*/  FADD.FTZ R8, R9, R8 ;  /* 0x0000000809087221 */ /* 0x000fe40000010000 */
[----:B------:R-:W-:Y:S05]  /*0380*/  @!P1 BRA `(.L_x_6038) ;  /* 0xfffffffc00909947 */ /* 0x000fea000383ffff */
.L_x_6037:
[----:B0-----:R-:W-:Y:S05]  /*0390*/  BSYNC.RECONVERGENT B0 ;  /* 0x0000000000007941 */ /* 0x001fea0003800200 */
.L_x_6036:
        /* <DEDUP_REMOVED lines=34> */
.L_x_6047:
[----:B------:R-:W-:Y:S01]  /*05c0*/  ISETP.NE.AND P1, PT, R0, RZ, PT ;  /* 0x000000ff0000720c */ /* 0x000fe20003f25270 */
[----:B-1----:R-:W-:-:S12]  /*05d0*/  FADD.FTZ R7, R6, R7 ;  /* 0x0000000706077221 */ /* 0x002fd80000010000 */
[----:B------:R2:W-:Y:S02]  /*05e0*/  @!P1 STS [UR10], R7 ;  /* 0x00000007ff009988 */ /* 0x0005e4000800080a */
.L_x_6039:
[----:B------:R-:W-:Y:S05]  /*05f0*/  WARPSYNC.ALL ;  /* 0x0000000000007948 */ /* 0x000fea0003800000 */
[----:B------:R-:W-:Y:S06]  /*0600*/  BAR.SYNC.DEFER_BLOCKING 0x0 ;  /* 0x0000000000007b1d */ /* 0x000fec0000010000 */
[----:B------:R-:W-:Y:S05]  /*0610*/  @P0 EXIT ;  /* 0x000000000000094d */ /* 0x000fea0003800000 */
[----:B-1----:R-:W1:Y:S02]  /*0620*/  LDS R2, [UR10] ;  /* 0x0000000aff027984 */ /* 0x002e640008000800 */
.L_x_6041:
[----:B------:R-:W-:Y:S02]  /*0630*/  MOV R4, UR9 ;  /* 0x0000000900047c02 */ /* 0x000fe40008000f00 */
[----:B------:R-:W-:-:S03]  /*0640*/  MOV R5, UR11 ;  /* 0x0000000b00057c02 */ /* 0x000fc60008000f00 */
[----:B------:R-:W-:-:S06]  /*0650*/  IMAD.WIDE R4, R0, 0x10, R4 ;  /* 0x0000001000047825 */ /* 0x000fcc00078e0204 */
[----:B0-2---:R-:W2:Y:S01]  /*0660*/  LDG.E.128 R4, desc[UR16][R4.64] ;  /* 0x0000001004047981 */ /* 0x005ea2000c1e1d00 */
[----:B------:R-:W-:-:S06]  /*0670*/  LEA R8, R0, UR8, 0x4 ;  /* 0x0000000800087c11 */ /* 0x000fcc000f8e20ff */
[----:B------:R-:W0:Y:S02]  /*0680*/  LDS.128 R8, [R8] ;  /* 0x0000000008087984 */ /* 0x000e240000000c00 */
[--C-:B0-----:R-:W-:Y:S02]  /*0690*/  HADD2.F32 R14, -RZ, R9.reuse.H0_H0 ;  /* 0x20000009ff0e7230 */ /* 0x101fe40000004100 */
[----:B------:R-:W-:Y:S02]  /*06a0*/  HADD2.F32 R16, -RZ, R9.H1_H1 ;  /* 0x30000009ff107230 */ /* 0x000fe40000004100 */
[----:B------:R-:W-:Y:S02]  /*06b0*/  HADD2.F32 R12, -RZ, R8.H1_H1 ;  /* 0x30000008ff0c7230 */ /* 0x000fe40000004100 */
[----:B------:R-:W-:Y:S02]  /*06c0*/  HADD2.F32 R18, -RZ, R10.H0_H0 ;  /* 0x2000000aff127230 */ /* 0x000fe40000004100 */
[----:B------:R-:W-:-:S02]  /*06d0*/  HADD2.F32 R20, -RZ, R11.H0_H0 ;  /* 0x2000000bff147230 */ /* 0x000fc40000004100 */
[----:B------:R-:W-:Y:S02]  /*06e0*/  HADD2.F32 R22, -RZ, R11.H1_H1 ;  /* 0x3000000bff167230 */ /* 0x000fe40000004100 */
[----:B------:R-:W-:Y:S01]  /*06f0*/  HADD2.F32 R13, -RZ, R8.H0_H0 ;  /* 0x20000008ff0d7230 */ /* 0x000fe20000004100 */
[----:B------:R-:W-:Y:S01]  /*0700*/  MOV R8, UR12 ;  /* 0x0000000c00087c02 */ /* 0x000fe20008000f00 */
[----:B------:R-:W-:Y:S02]  /*0710*/  HADD2.F32 R10, -RZ, R10.H1_H1 ;  /* 0x3000000aff0a7230 */ /* 0x000fe40000004100 */
[--C-:B--2---:R-:W-:Y:S02]  /*0720*/  HADD2.F32 R9, -RZ, R4.reuse.H1_H1 ;  /* 0x30000004ff097230 */ /* 0x104fe40000004100 */
[----:B------:R-:W-:Y:S02]  /*0730*/  HADD2.F32 R3, -RZ, R4.H0_H0 ;  /* 0x20000004ff037230 */ /* 0x000fe40000004100 */
[----:B------:R-:W-:-:S02]  /*0740*/  HADD2.F32 R11, -RZ, R5.H0_H0 ;  /* 0x20000005ff0b7230 */ /* 0x000fc40000004100 */
[C---:B-1----:R-:W-:Y:S01]  /*0750*/  FFMA.FTZ R4, -R2.reuse, R9, R12 ;  /* 0x0000000902047223 */ /* 0x042fe2000001010c */
[----:B------:R-:W-:Y:S01]  /*0760*/  HADD2.F32 R15, -RZ, R5.H1_H1 ;  /* 0x30000005ff0f7230 */ /* 0x000fe20000004100 */
[----:B------:R-:W-:Y:S01]  /*0770*/  MOV R9, UR13 ;  /* 0x0000000d00097c02 */ /* 0x000fe20008000f00 */
[--C-:B------:R-:W-:Y:S02]  /*0780*/  HADD2.F32 R17, -RZ, R6.reuse.H0_H0 ;  /* 0x20000006ff117230 */ /* 0x100fe40000004100 */
[C---:B------:R-:W-:Y:S01]  /*0790*/  FFMA.FTZ R3, -R2.reuse, R3, R13 ;  /* 0x0000000302037223 */ /* 0x040fe2000001010d */
[----:B------:R-:W-:Y:S02]  /*07a0*/  HADD2.F32 R19, -RZ, R6.H1_H1 ;  /* 0x30000006ff137230 */ /* 0x000fe40000004100 */
[C---:B------:R-:W-:Y:S01]  /*07b0*/  FFMA.FTZ R5, -R2.reuse, R11, R14 ;  /* 0x0000000b02057223 */ /* 0x040fe2000001010e */
[--C-:B------:R-:W-:Y:S02]  /*07c0*/  HADD2.F32 R21, -RZ, R7.reuse.H0_H0 ;  /* 0x20000007ff157230 */ /* 0x100fe40000004100 */
[----:B------:R-:W-:Y:S01]  /*07d0*/  FFMA.FTZ R16, -R2, R15, R16 ;  /* 0x0000000f02107223 */ /* 0x000fe20000010110 */
[----:B------:R-:W-:-:S02]  /*07e0*/  HADD2.F32 R23, -RZ, R7.H1_H1 ;  /* 0x30000007ff177230 */ /* 0x000fc40000004100 */
[C---:B------:R-:W-:Y:S01]  /*07f0*/  FFMA.FTZ R6, -R2.reuse, R17, R18 ;  /* 0x0000001102067223 */ /* 0x040fe20000010112 */
[C---:B------:R-:W-:Y:S01]  /*0800*/  FFMA.FTZ R19, -R2.reuse, R19, R10 ;  /* 0x0000001302137223 */ /* 0x040fe2000001010a */
[----:B------:R-:W-:Y:S01]  /*0810*/  FFMA.FTZ R7, -R2, R21, R20 ;  /* 0x0000001502077223 */ /* 0x000fe20000010114 */
[----:B------:R-:W-:-:S04]  /*0820*/  IMAD.WIDE R8, R0, 0x10, R8 ;  /* 0x0000001000087825 */ /* 0x000fc800078e0208 */
[----:B------:R-:W-:Y:S01]  /*0830*/  FFMA.FTZ R22, -R2, R23, R22 ;  /* 0x0000001702167223 */ /* 0x000fe20000010116 */
[----:B------:R-:W-:Y:S02]  /*0840*/  IADD3 R0, PT, PT, R0, UR5, RZ ;  /* 0x0000000500007c10 */ /* 0x000fe4000fffe0ff */
[----:B------:R-:W-:Y:S02]  /*0850*/  F2FP.F16.F32.PACK_AB R4, R4, R3 ;  /* 0x000000030404723e */ /* 0x000fe400000000ff */
[----:B------:R-:W-:Y:S02]  /*0860*/  F2FP.F16.F32.PACK_AB R5, R16, R5 ;  /* 0x000000051005723e */ /* 0x000fe400000000ff */
[----:B------:R-:W-:Y:S02]  /*0870*/  F2FP.F16.F32.PACK_AB R6, R19, R6 ;  /* 0x000000061306723e */ /* 0x000fe400000000ff */
[----:B------:R-:W-:Y:S02]  /*0880*/  F2FP.F16.F32.PACK_AB R7, R22, R7 ;  /* 0x000000071607723e */ /* 0x000fe400000000ff */
[----:B------:R-:W-:-:S03]  /*0890*/  SHF.L.U32 R3, R0, 0x3, RZ ;  /* 0x0000000300037819 */ /* 0x000fc600000006ff */
[----:B------:R3:W-:Y:S01]  /*08a0*/  STG.E.128 desc[UR16][R8.64], R4 ;  /* 0x0000000408007986 */ /* 0x0007e2000c101d10 */
[----:B------:R-:W-:Y:S02]  /*08b0*/  ISETP.GE.U32.AND P0, PT, R3, UR6, PT ;  /* 0x0000000603007c0c */ /* 0x000fe4000bf06070 */
[----:B------:R-:W-:-:S04]  /*08c0*/  SHF.R.S32.HI R3, RZ, 0x1f, R3 ;  /* 0x0000001fff037819 */ /* 0x000fc80000011403 */
[----:B------:R-:W-:-:S13]  /*08d0*/  ISETP.GE.AND.EX P0, PT, R3, UR7, PT, P0 ;  /* 0x0000000703007c0c */ /* 0x000fda000bf06300 */
[----:B---3--:R-:W-:Y:S05]  /*08e0*/  @!P0 BRA `(.L_x_6041) ;  /* 0xfffffffc00508947 */ /* 0x008fea000383ffff */
[----:B------:R-:W-:Y:S05]  /*08f0*/  EXIT ;  /* 0x000000000000794d */ /* 0x000fea0003800000 */
.L_x_6040:
[----:B------:R-:W-:Y:S01]  /*0900*/  HFMA2 R9, -RZ, RZ, 0, 9.5367431640625e-07 ;  /* 0x00000010ff097431 */ /* 0x000fe200000001ff */
[----:B------:R-:W-:Y:S02]  /*0910*/  MOV R11, 0x1f ;  /* 0x0000001f000b7802 */ /* 0x000fe40000000f00 */
[----:B------:R-:W-:-:S07]  /*0920*/  MOV R8, 0xffffffff ;  /* 0xffffffff00087802 */ /* 0x000fce0000000f00 */
[----:B-1----:R-:W-:Y:S05]  /*0930*/  WARPSYNC.COLLECTIVE R8, `(.L_x_6042) ;  /* 0x0000000008087348 */ /* 0x002fea0003c00000 */
[----:B-1----:R0:W1:Y:S02]  /*0940*/  SHFL.DOWN P1, R7, R2, R9, R11 ;  /* 0x0800000902077389 */ /* 0x002064000002000b */
[----:B01----:R-:W-:Y:S05]  /*0950*/  ENDCOLLECTIVE ;  /* 0x000000000000791b */ /* 0x003fea0003800000 */
.L_x_6042:
[----:B------:R-:W-:Y:S01]  /*0960*/  HFMA2 R9, -RZ, RZ, 0, 4.76837158203125e-07 ;  /* 0x00000008ff097431 */ /* 0x000fe200000001ff */
[----:B------:R-:W-:-:S05]  /*0970*/  MOV R3, R7 ;  /* 0x0000000700037202 */ /* 0x000fca0000000f00 */
[----:B------:R-:W-:-:S05]  /*0980*/  FADD.FTZ R3, R3, R2 ;  /* 0x0000000203037221 */ /* 0x000fca0000010000 */
[----:B------:R-:W-:-:S07]  /*0990*/  MOV R2, R3 ;  /* 0x0000000300027202 */ /* 0x000fce0000000f00 */
[----:B------:R-:W-:Y:S05]  /*09a0*/  WARPSYNC.COLLECTIVE R8, `(.L_x_6043) ;  /* 0x0000000008087348 */ /* 0x000fea0003c00000 */
[----:B------:R0:W1:Y:S02]  /*09b0*/  SHFL.DOWN P1, R7, R2, R9, R11 ;  /* 0x0800000902077389 */ /* 0x000064000002000b */
[----:B01----:R-:W-:Y:S05]  /*09c0*/  ENDCOLLECTIVE ;  /* 0x000000000000791b */ /* 0x003fea0003800000 */
.L_x_6043:
[----:B------:R-:W-:Y:S01]  /*09d0*/  HFMA2 R9, -RZ, RZ, 0, 2.384185791015625e-07 ;  /* 0x00000004ff097431 */ /* 0x000fe200000001ff */
[----:B------:R-:W-:-:S05]  /*09e0*/  MOV R4, R7 ;  /* 0x0000000700047202 */ /* 0x000fca0000000f00 */
[----:B------:R-:W-:-:S05]  /*09f0*/  FADD.FTZ R4, R3, R4 ;  /* 0x0000000403047221 */ /* 0x000fca0000010000 */
[----:B------:R-:W-:-:S07]  /*0a00*/  MOV R2, R4 ;  /* 0x0000000400027202 */ /* 0x000fce0000000f00 */
[----:B------:R-:W-:Y:S05]  /*0a10*/  WARPSYNC.COLLECTIVE R8, `(.L_x_6044) ;  /* 0x0000000008087348 */ /* 0x000fea0003c00000 */
[----:B------:R0:W1:Y:S02]  /*0a20*/  SHFL.DOWN P1, R7, R2, R9, R11 ;  /* 0x0800000902077389 */ /* 0x000064000002000b */
[----:B01----:R-:W-:Y:S05]  /*0a30*/  ENDCOLLECTIVE ;  /* 0x000000000000791b */ /* 0x003fea0003800000 */
.L_x_6044:
[----:B------:R-:W-:Y:S01]  /*0a40*/  HFMA2 R9, -RZ, RZ, 0, 1.1920928955078125e-07 ;  /* 0x00000002ff097431 */ /* 0x000fe200000001ff */
[----:B------:R-:W-:-:S05]  /*0a50*/  MOV R5, R7 ;  /* 0x0000000700057202 */ /* 0x000fca0000000f00 */
[----:B------:R-:W-:-:S05]  /*0a60*/  FADD.FTZ R5, R4, R5 ;  /* 0x0000000504057221 */ /* 0x000fca0000010000 */
[----:B------:R-:W-:-:S07]  /*0a70*/  MOV R2, R5 ;  /* 0x0000000500027202 */ /* 0x000fce0000000f00 */
[----:B------:R-:W-:Y:S05]  /*0a80*/  WARPSYNC.COLLECTIVE R8, `(.L_x_6045) ;  /* 0x0000000008087348 */ /* 0x000fea0003c00000 */
[----:B------:R0:W1:Y:S02]  /*0a90*/  SHFL.DOWN P1, R7, R2, R9, R11 ;  /* 0x0800000902077389 */ /* 0x000064000002000b */
[----:B01----:R-:W-:Y:S05]  /*0aa0*/  ENDCOLLECTIVE ;  /* 0x000000000000791b */ /* 0x003fea0003800000 */
.L_x_6045:
[----:B------:R-:W-:Y:S01]  /*0ab0*/  HFMA2 R9, -RZ, RZ, 0, 5.9604644775390625e-08 ;  /* 0x00000001ff097431 */ /* 0x000fe200000001ff */
[----:B------:R-:W-:-:S05]  /*0ac0*/  MOV R6, R7 ;  /* 0x0000000700067202 */ /* 0x000fca0000000f00 */
[----:B------:R-:W-:-:S05]  /*0ad0*/  FADD.FTZ R6, R5, R6 ;  /* 0x0000000605067221 */ /* 0x000fca0000010000 */
[----:B------:R-:W-:-:S07]  /*0ae0*/  MOV R2, R6 ;  /* 0x0000000600027202 */ /* 0x000fce0000000f00 */
[----:B------:R-:W-:Y:S05]  /*0af0*/  WARPSYNC.COLLECTIVE R8, `(.L_x_6046) ;  /* 0x0000000008087348 */ /* 0x000fea0003c00000 */
[----:B------:R0:W1:Y:S02]  /*0b00*/  SHFL.DOWN P1, R7, R2, R9, R11 ;  /* 0x0800000902077389 */ /* 0x000064000002000b */
[----:B01----:R-:W-:Y:S05]  /*0b10*/  ENDCOLLECTIVE ;  /* 0x000000000000791b */ /* 0x003fea0003800000 */
.L_x_6046:
[----:B------:R-:W-:Y:S05]  /*0b20*/  BRA `(.L_x_6047) ;  /* 0xfffffff800a47947 */ /* 0x000fea000383ffff */
.L_x_6048:
        /* <DEDUP_REMOVED lines=13> */
.L_x_11542:


//--------------------- .text._ZN2at6native43_GLOBAL__N__9ae7fba5_10_SoftMax_cu_9f978f6320cunn_SoftMaxBackwardILi4EfffNS1_23SoftMaxBackwardEpilogueEEEvPT0_PKT2_S8_l --------------------------
	.section	.text._ZN2at6native43_GLOBAL__N__9ae7fba5_10_SoftMax_cu_9f978f6320cunn_SoftMaxBackwardILi4EfffNS1_23SoftMaxBackwardEpilogueEEEvPT0_PKT2_S8_l,"ax",@progbits
	.align	128
.text._ZN2at6native43_GLOBAL__N__9ae7fba5_10_SoftMax_cu_9f978f6320cunn_SoftMaxBackwardILi4EfffNS1_23SoftMaxBackwardEpilogueEEEvPT0_PKT2_S8_l:
        .type           _ZN2at6native43_GLOBAL__N__9ae7fba5_10_SoftMax_cu_9f978f6320cunn_SoftMaxBackwardILi4EfffNS1_23SoftMaxBackwardEpilogueEEEvPT0_PKT2_S8_l,@function
        .size           _ZN2at6native43_GLOBAL__N__9ae7fba5_10_SoftMax_cu_9f978f6320cunn_SoftMaxBackwardILi4EfffNS1_23SoftMaxBackwardEpilogueEEEvPT0_PKT2_S8_l,(.L_x_11543 - _ZN2at6native43_GLOBAL__N__9ae7fba5_10_SoftMax_cu_9f978f6320cunn_SoftMaxBackwardILi4EfffNS1_23SoftMaxBackwardEpilogueEEEvPT0_PKT2_S8_l)
        .other          _ZN2at6native43_GLOBAL__N__9ae7fba5_10_SoftMax_cu_9f978f6320cunn_SoftMaxBackwardILi4EfffNS1_23SoftMaxBackwardEpilogueEEEvPT0_PKT2_S8_l,@"STO_CUDA_ENTRY STV_DEFAULT"
_ZN2at6native43_GLOBAL__N__9ae7fba5_10_SoftMax_cu_9f978f6320cunn_SoftMaxBackwardILi4EfffNS1_23SoftMaxBackwardEpilogueEEEvPT0_PKT2_S8_l:
[----:B------:R-:W-:Y:S08]  /*0000*/  LDC R1, c[0x0][0x37c] ;  /* 0x0000df00ff017b82 */ /* 0x000ff00000000800 */
[----:B------:R-:W0:Y:S01]  /*0010*/  S2UR UR4, SR_CTAID.X ;  /* 0x00000000000479c3 */ /* 0x000e220000002500 */
[----:B------:R-:W1:Y:S01]  /*0020*/  LDCU.64 UR8, c[0x0][0x398] ;  /* 0x00007300ff0877ac */ /* 0x000e620008000a00 */
[----:B------:R-:W-:Y:S01]  /*0030*/  BSSY.RECONVERGENT B0, `(.L_x_6049) ;  /* 0x0000138000007945 */ /* 0x000fe20003800200 */
[----:B------:R-:W2:Y:S05]  /*0040*/  LDCU.64 UR10, c[0x0][0x358] ;  /* 0x00006b00ff0a77ac */ /* 0x000eaa0008000a00 */
[----:B------:R-:W0:Y:S01]  /*0050*/  LDC.64 R8, c[0x0][0x398] ;  /* 0x0000e600ff087b82 */ /* 0x000e220000000a00 */
[----:B------:R-:W-:Y:S01]  /*0060*/  UMOV UR5, URZ ;  /* 0x000000ff00057c82 */ /* 0x000fe20008000000 */
[----:B------:R-:W-:-:S06]  /*0070*/  UMOV UR6, URZ ;  /* 0x000000ff00067c82 */ /* 0x000fcc0008000000 */
[----:B------:R-:W3:Y:S01]  /*0080*/  LDC.64 R4, c[0x0][0x380] ;  /* 0x0000e000ff047b82 */ /* 0x000ee20000000a00 */
[----:B-1----:R-:W-:-:S07]  /*0090*/  MOV R6, UR8 ;  /* 0x0000000800067c02 */ /* 0x002fce0008000f00 */
[----:B------:R-:W1:Y:S01]  /*00a0*/  LDC.64 R30, c[0x0][0x390] ;  /* 0x0000e400ff1e7b82 */ /* 0x000e620000000a00 */
[----:B0-----:R-:W-:-:S04]  /*00b0*/  IMAD.WIDE.U32 R28, R8, UR4, RZ ;  /* 0x00000004081c7c25 */ /* 0x001fc8000f8e00ff */
[----:B------:R-:W-:Y:S02]  /*00c0*/  IMAD R0, R9, UR4, R29 ;  /* 0x0000000409007c24 */ /* 0x000fe4000f8e021d */
[----:B------:R-:W-:-:S03]  /*00d0*/  IMAD.SHL.U32 R7, R28, 0x4, RZ ;  /* 0x000000041c077824 */ /* 0x000fc600078e00ff */
[----:B------:R-:W-:Y:S02]  /*00e0*/  SHF.L.U64.HI R24, R28, 0x2, R0 ;  /* 0x000000021c187819 */ /* 0x000fe40000010200 */
[----:B---3--:R-:W-:-:S05]  /*00f0*/  IADD3 R3, P0, PT, R7, R4, RZ ;  /* 0x0000000407037210 */ /* 0x008fca0007f1e0ff */
[----:B------:R-:W-:Y:S01]  /*0100*/  IMAD.X R2, R24, 0x1, R5, P0 ;  /* 0x0000000118027824 */ /* 0x000fe200000e0605 */
[----:B------:R-:W-:Y:S01]  /*0110*/  ISETP.GT.U32.AND P0, PT, R8, 0x7ffffffe, PT ;  /* 0x7ffffffe0800780c */ /* 0x000fe20003f04070 */
[----:B------:R-:W-:Y:S01]  /*0120*/  IMAD.U32 R5, RZ, RZ, UR9 ;  /* 0x00000009ff057e24 */ /* 0x000fe2000f8e00ff */
[----:B-1----:R-:W-:Y:S02]  /*0130*/  IADD3 R30, P1, PT, R7, R30, RZ ;  /* 0x0000001e071e7210 */ /* 0x002fe40007f3e0ff */
[----:B------:R-:W-:Y:S02]  /*0140*/  ISETP.GT.AND.EX P0, PT, R9, RZ, PT, P0 ;  /* 0x000000ff0900720c */ /* 0x000fe40003f04300 */
[----:B------:R-:W-:Y:S01]  /*0150*/  SHF.R.U64 R3, R3, 0x2, R2 ;  /* 0x0000000203037819 */ /* 0x000fe20000001202 */
[----:B------:R-:W-:-:S03]  /*0160*/  IMAD.X R31, R24, 0x1, R31, P1 ;  /* 0x00000001181f7824 */ /* 0x000fc600008e061f */
[----:B------:R-:W-:Y:S02]  /*0170*/  LOP3.LUT R3, R3, 0x3, RZ, 0xc0, !PT ;  /* 0x0000000303037812 */ /* 0x000fe400078ec0ff */
[----:B------:R-:W-:-:S04]  /*0180*/  SHF.R.U64 R2, R30, 0x2, R31 ;  /* 0x000000021e027819 */ /* 0x000fc8000000121f */
[----:B------:R-:W-:Y:S01]  /*0190*/  LOP3.LUT R2, R2, 0x3, RZ, 0xc0, !PT ;  /* 0x0000000302027812 */ /* 0x000fe200078ec0ff */
[----:B--2---:R-:W-:Y:S06]  /*01a0*/  @P0 BRA `(.L_x_6050) ;  /* 0x0000000400180947 */ /* 0x004fec0003800000 */
[----:B------:R-:W0:Y:S01]  /*01b0*/  S2R R9, SR_TID.X ;  /* 0x0000000000097919 */ /* 0x000e220000002100 */
[----:B------:R-:W-:Y:S01]  /*01c0*/  ISETP.NE.U32.AND P0, PT, R2, RZ, PT ;  /* 0x000000ff0200720c */ /* 0x000fe20003f05070 */
[----:B------:R-:W-:Y:S01]  /*01d0*/  IMAD.U32 R15, RZ, RZ, UR8 ;  /* 0x00000008ff0f7e24 */ /* 0x000fe2000f8e00ff */
[----:B------:R-:W-:Y:S01]  /*01e0*/  MOV R16, R30 ;  /* 0x0000001e00107202 */ /* 0x000fe20000000f00 */
[----:B------:R-:W-:Y:S01]  /*01f0*/  IMAD.MOV.U32 R13, RZ, RZ, RZ ;  /* 0x000000ffff0d7224 */ /* 0x000fe200078e00ff */
[----:B------:R-:W-:Y:S01]  /*0200*/  ISETP.NE.AND.EX P0, PT, RZ, RZ, PT, P0 ;  /* 0x000000ffff00720c */ /* 0x000fe20003f05300 */
[----:B------:R-:W-:-:S12]  /*0210*/  IMAD.MOV.U32 R17, RZ, RZ, R31 ;  /* 0x000000ffff117224 */ /* 0x000fd800078e001f */
[----:B------:R-:W-:Y:S05]  /*0220*/  @!P0 BRA `(.L_x_6051) ;  /* 0x0000000000388947 */ /* 0x000fea0003800000 */
[----:B------:R-:W-:Y:S01]  /*0230*/  IMAD.IADD R15, R15, 0x1, R2 ;  /* 0x000000010f0f7824 */ /* 0x000fe200078e0202 */
[C---:B------:R-:W-:Y:S02]  /*0240*/  SHF.L.U64.HI R11, R2.reuse, 0x2, RZ ;  /* 0x00000002020b7819 */ /* 0x040fe400000102ff */
[----:B------:R-:W-:Y:S02]  /*0250*/  LEA R16, P1, -R2, R30, 0x2 ;  /* 0x0000001e02107211 */ /* 0x000fe400078211ff */
[----:B0-----:R-:W-:-:S03]  /*0260*/  ISETP.GE.AND P0, PT, R9, R15, PT ;  /* 0x0000000f0900720c */ /* 0x001fc60003f06270 */
[----:B------:R-:W-:Y:S01]  /*0270*/  IMAD.X R17, R31, 0x1, ~R11, P1 ;  /* 0x000000011f117824 */ /* 0x000fe200008e0e0b */
[----:B------:R-:W-:-:S13]  /*0280*/  ISETP.LT.U32.OR P0, PT, R9, R2, P0 ;  /* 0x000000020900720c */ /* 0x000fda0000701470 */
[----:B------:R-:W-:-:S06]  /*0290*/  @!P0 IMAD.WIDE.U32 R10, R9, 0x4, R16 ;  /* 0x00000004090a8825 */ /* 0x000fcc00078e0010 */
[----:B------:R-:W2:Y:S01]  /*02a0*/  @!P0 LDG.E R10, desc[UR10][R10.64] ;  /* 0x0000000a0a0a8981 */ /* 0x000ea2000c1e1900 */
[----:B------:R-:W0:Y:S01]  /*02b0*/  LDC R4, c[0x0][0x360] ;  /* 0x0000d800ff047b82 */ /* 0x000e220000000800 */
[----:B------:R-:W-:Y:S01]  /*02c0*/  HFMA2 R13, -RZ, RZ, 0, 0 ;  /* 0x00000000ff0d7431 */ /* 0x000fe200000001ff */
[----:B0-----:R-:W-:Y:S01]  /*02d0*/  VIMNMX.U32 R15, PT, PT, R15, R4, !PT ;  /* 0x000000040f0f7248 */ /* 0x001fe20007fe0000 */
[----:B------:R-:W-:-:S04]  /*02e0*/  IMAD.WIDE.U32 R16, R4, 0x4, R16 ;  /* 0x0000000404107825 */ /* 0x000fc800078e0010 */
[----:B------:R-:W-:Y:S02]  /*02f0*/  IMAD.IADD R15, R15, 0x1, -R4 ;  /* 0x000000010f0f7824 */ /* 0x000fe400078e0a04 */
[----:B--2---:R-:W-:-:S07]  /*0300*/  @!P0 FADD.FTZ R13, RZ, R10 ;  /* 0x0000000aff0d8221 */ /* 0x004fce0000010000 */
.L_x_6051:
[----:B------:R-:W1:Y:S01]  /*0310*/  LDCU UR7, c[0x0][0x360] ;  /* 0x00006c00ff0777ac */ /* 0x000e620008000800 */
[----:B------:R-:W-:Y:S01]  /*0320*/  BSSY.RECONVERGENT B1, `(.L_x_6052) ;  /* 0x0000023000017945 */ /* 0x000fe20003800200 */
[----:B-1----:R-:W-:-:S06]  /*0330*/  USHF.L.U32 UR4, UR7, 0x2, URZ ;  /* 0x0000000207047899 */ /* 0x002fcc00080006ff */
[----:B------:R-:W-:Y:S01]  /*0340*/  IMAD R19, RZ, RZ, -UR4 ;  /* 0x80000004ff137e24 */ /* 0x000fe2000f8e02ff */
[----:B------:R-:W-:Y:S02]  /*0350*/  ISETP.NE.U32.AND P1, PT, RZ, UR4, PT ;  /* 0x00000004ff007c0c */ /* 0x000fe4000bf25070 */
[----:B------:R-:W1:Y:S08]  /*0360*/  I2F.U32.RP R4, UR4 ;  /* 0x0000000400047d06 */ /* 0x000e700008209000 */
[----:B-1----:R-:W1:Y:S02]  /*0370*/  MUFU.RCP R4, R4 ;  /* 0x0000000400047308 */ /* 0x002e640000001000 */
[----:B-1----:R-:W-:Y:S01]  /*0380*/  VIADD R10, R4, 0xffffffe ;  /* 0x0ffffffe040a7836 */ /* 0x002fe20000000000 */
[----:B0-----:R-:W-:-:S05]  /*0390*/  SHF.L.U32 R4, R9, 0x2, RZ ;  /* 0x0000000209047819 */ /* 0x001fca00000006ff */
[----:B------:R0:W1:Y:S02]  /*03a0*/  F2I.FTZ.U32.TRUNC.NTZ R11, R10 ;  /* 0x0000000a000b7305 */ /* 0x000064000021f000 */
[----:B0-----:R-:W-:Y:S01]  /*03b0*/  MOV R10, RZ ;  /* 0x000000ff000a7202 */ /* 0x001fe20000000f00 */
[----:B-1----:R-:W-:-:S04]  /*03c0*/  IMAD R19, R19, R11, RZ ;  /* 0x0000000b13137224 */ /* 0x002fc800078e02ff */
[----:B------:R-:W-:-:S06]  /*03d0*/  IMAD.HI.U32 R8, R11, R19, R10 ;  /* 0x000000130b087227 */ /* 0x000fcc00078e000a */
[----:B------:R-:W-:-:S04]  /*03e0*/  IMAD.HI.U32 R8, R8, R15, RZ ;  /* 0x0000000f08087227 */ /* 0x000fc800078e00ff */
[----:B------:R-:W-:-:S04]  /*03f0*/  IMAD.MOV R8, RZ, RZ, -R8 ;  /* 0x000000ffff087224 */ /* 0x000fc800078e0a08 */
        /* <DEDUP_REMOVED lines=10> */
[----:B------:R-:W-:-:S07]  /*04a0*/  IMAD.MOV.U32 R19, RZ, RZ, R9 ;  /* 0x000000ffff137224 */ /* 0x000fce00078e0009 */
.L_x_6054:
[----:B------:R-:W-:-:S06]  /*04b0*/  IMAD.WIDE R8, R19, 0x10, R16 ;  /* 0x0000001013087825 */ /* 0x000fcc00078e0210 */
[----:B------:R-:W2:Y:S01]  /*04c0*/  LDG.E.128 R8, desc[UR10][R8.64] ;  /* 0x0000000a08087981 */ /* 0x000ea2000c1e1d00 */
[----:B------:R-:W-:-:S05]  /*04d0*/  IADD3 R19, PT, PT, R19, UR7, RZ ;  /* 0x0000000713137c10 */ /* 0x000fca000fffe0ff */
[----:B------:R-:W-:-:S05]  /*04e0*/  IMAD.SHL.U32 R12, R19, 0x4, RZ ;  /* 0x00000004130c7824 */ /* 0x000fca00078e00ff */
[----:B------:R-:W-:Y:S01]  /*04f0*/  ISETP.GE.AND P0, PT, R12, R21, PT ;  /* 0x000000150c00720c */ /* 0x000fe20003f06270 */
[----:B--2---:R-:W-:-:S04]  /*0500*/  FADD.FTZ R4, R8, R13 ;  /* 0x0000000d08047221 */ /* 0x004fc80000010000 */
[----:B------:R-:W-:-:S04]  /*0510*/  FADD.FTZ R13, R9, R4 ;  /* 0x00000004090d7221 */ /* 0x000fc80000010000 */
[----:B------:R-:W-:-:S04]  /*0520*/  FADD.FTZ R10, R10, R13 ;  /* 0x0000000d0a0a7221 */ /* 0x000fc80000010000 */
[----:B------:R-:W-:Y:S01]  /*0530*/  FADD.FTZ R13, R11, R10 ;  /* 0x0000000a0b0d7221 */ /* 0x000fe20000010000 */
[----:B------:R-:W-:Y:S06]  /*0540*/  @!P0 BRA `(.L_x_6054) ;  /* 0xfffffffc00d88947 */ /* 0x000fec000383ffff */
.L_x_6053:
[----:B------:R-:W-:Y:S05]  /*0550*/  BSYNC.RECONVERGENT B1 ;  /* 0x0000000000017941 */ /* 0x000fea0003800200 */
.L_x_6052:
[----:B------:R-:W-:-:S13]  /*0560*/  ISETP.GE.AND P0, PT, R14, R15, PT ;  /* 0x0000000f0e00720c */ /* 0x000fda0003f06270 */
[----:B------:R-:W-:Y:S05]  /*0570*/  @P0 BRA `(.L_x_6055) ;  /* 0x0000000c008c0947 */ /* 0x000fea0003800000 */
[----:B------:R-:W-:Y:S01]  /*0580*/  BSSY.RECONVERGENT B1, `(.L_x_6056) ;  /* 0x0000007000017945 */ /* 0x000fe20003800200 */
.L_x_6057:
[----:B------:R-:W-:-:S06]  /*0590*/  IMAD.WIDE R8, R14, 0x4, R16 ;  /* 0x000000040e087825 */ /* 0x000fcc00078e0210 */
[----:B------:R-:W2:Y:S01]  /*05a0*/  LDG.E R8, desc[UR10][R8.64] ;  /* 0x0000000a08087981 */ /* 0x000ea2000c1e1900 */
[----:B------:R-:W-:-:S05]  /*05b0*/  VIADD R14, R14, UR7 ;  /* 0x000000070e0e7c36 */ /* 0x000fca0008000000 */
[----:B------:R-:W-:Y:S01]  /*05c0*/  ISETP.GE.AND P0, PT, R14, R15, PT ;  /* 0x0000000f0e00720c */ /* 0x000fe20003f06270 */
[----:B--2---:R-:W-:-:S12]  /*05d0*/  FADD.FTZ R13, R8, R13 ;  /* 0x0000000d080d7221 */ /* 0x004fd80000010000 */
[----:B------:R-:W-:Y:S05]  /*05e0*/  @!P0 BRA `(.L_x_6057) ;  /* 0xfffffffc00e88947 */ /* 0x000fea000383ffff */
[----:B------:R-:W-:Y:S05]  /*05f0*/  BSYNC.RECONVERGENT B1 ;  /* 0x0000000000017941 */ /* 0x000fea0003800200 */
.L_x_6056:
[----:B------:R-:W-:Y:S05]  /*0600*/  BRA `(.L_x_6055) ;  /* 0x0000000c00687947 */ /* 0x000fea0003800000 */
.L_x_6050:
[----:B------:R-:W0:Y:S01]  /*0610*/  S2R R19, SR_TID.X ;  /* 0x0000000000137919 */ /* 0x000e220000002100 */
[----:B------:R-:W-:Y:S01]  /*0620*/  ISETP.NE.U32.AND P0, PT, R2, RZ, PT ;  /* 0x000000ff0200720c */ /* 0x000fe20003f05070 */
[----:B------:R-:W-:Y:S01]  /*0630*/  IMAD.U32 R32, RZ, RZ, UR8 ;  /* 0x00000008ff207e24 */ /* 0x000fe2000f8e00ff */
[----:B------:R-:W-:Y:S01]  /*0640*/  MOV R27, UR9 ;  /* 0x00000009001b7c02 */ /* 0x000fe20008000f00 */
[----:B------:R-:W-:Y:S01]  /*0650*/  IMAD.MOV.U32 R13, RZ, RZ, RZ ;  /* 0x000000ffff0d7224 */ /* 0x000fe200078e00ff */
[----:B------:R-:W-:Y:S01]  /*0660*/  ISETP.NE.AND.EX P0, PT, RZ, RZ, PT, P0 ;  /* 0x000000ffff00720c */ /* 0x000fe20003f05300 */
[----:B------:R-:W-:Y:S02]  /*0670*/  IMAD.MOV.U32 R26, RZ, RZ, R30 ;  /* 0x000000ffff1a7224 */ /* 0x000fe400078e001e */
[----:B------:R-:W-:-:S10]  /*0680*/  IMAD.MOV.U32 R25, RZ, RZ, R31 ;  /* 0x000000ffff197224 */ /* 0x000fd400078e001f */
[----:B------:R-:W-:Y:S05]  /*0690*/  @!P0 BRA `(.L_x_6058) ;  /* 0x00000000003c8947 */ /* 0x000fea0003800000 */
[C---:B0-----:R-:W-:Y:S02]  /*06a0*/  ISETP.GT.U32.AND P0, PT, R2.reuse, R19, PT ;  /* 0x000000130200720c */ /* 0x041fe40003f04070 */
[C---:B------:R-:W-:Y:S02]  /*06b0*/  SHF.L.U64.HI R11, R2.reuse, 0x2, RZ ;  /* 0x00000002020b7819 */ /* 0x040fe400000102ff */
[----:B------:R-:W-:Y:S02]  /*06c0*/  ISETP.GT.U32.AND.EX P0, PT, RZ, RZ, PT, P0 ;  /* 0x000000ffff00720c */ /* 0x000fe40003f04100 */
[----:B------:R-:W-:-:S04]  /*06d0*/  LEA R26, P1, -R2, R30, 0x2 ;  /* 0x0000001e021a7211 */ /* 0x000fc800078211ff */
[----:B------:R-:W-:-:S07]  /*06e0*/  IADD3.X R27, PT, PT, R31, ~R11, RZ, P1, !PT ;  /* 0x8000000b1f1b7210 */ /* 0x000fce0000ffe4ff */
[----:B------:R-:W-:-:S04]  /*06f0*/  @!P0 LEA R10, P1, R19, R26, 0x2 ;  /* 0x0000001a130a8211 */ /* 0x000fc800078210ff */
[----:B------:R-:W-:-:S05]  /*0700*/  @!P0 LEA.HI.X R11, R19, R27, RZ, 0x2, P1 ;  /* 0x0000001b130b8211 */ /* 0x000fca00008f14ff */
[----:B------:R-:W2:Y:S01]  /*0710*/  @!P0 LDG.E R10, desc[UR10][R10.64] ;  /* 0x0000000a0a0a8981 */ /* 0x000ea2000c1e1900 */
[----:B------:R-:W0:Y:S02]  /*0720*/  LDC R13, c[0x0][0x360] ;  /* 0x0000d800ff0d7b82 */ /* 0x000e240000000800 */
[C---:B0-----:R-:W-:Y:S01]  /*0730*/  IMAD.WIDE.U32 R26, R13.reuse, 0x4, R26 ;  /* 0x000000040d1a7825 */ /* 0x041fe200078e001a */
[----:B------:R-:W-:-:S03]  /*0740*/  IADD3 R32, P1, P2, -R13, R8, R2 ;  /* 0x000000080d207210 */ /* 0x000fc60007a3e102 */
[----:B------:R-:W-:Y:S02]  /*0750*/  IMAD.MOV.U32 R13, RZ, RZ, RZ ;  /* 0x000000ffff0d7224 */ /* 0x000fe400078e00ff */
[----:B------:R-:W-:Y:S01]  /*0760*/  IMAD.MOV.U32 R25, RZ, RZ, R27 ;  /* 0x000000ffff197224 */ /* 0x000fe200078e001b */
[----:B------:R-:W-:Y:S01]  /*0770*/  IADD3.X R27, PT, PT, R9, -0x1, RZ, P1, P2 ;  /* 0xffffffff091b7810 */ /* 0x000fe20000fe44ff */
[----:B--2---:R-:W-:-:S07]  /*0780*/  @!P0 FADD.FTZ R13, RZ, R10 ;  /* 0x0000000aff0d8221 */ /* 0x004fce0000010000 */
.L_x_6058:
[----:B------:R-:W1:Y:S01]  /*0790*/  LDCU UR8, c[0x0][0x360] ;  /* 0x00006c00ff0877ac */ /* 0x000e620008000800 */
[----:B------:R-:W-:Y:S01]  /*07a0*/  ISETP.NE.U32.AND P0, PT, R27, RZ, PT ;  /* 0x000000ff1b00720c */ /* 0x000fe20003f05070 */
[----:B-1----:R-:W-:-:S12]  /*07b0*/  USHF.L.U32 UR7, UR8, 0x2, URZ ;  /* 0x0000000208077899 */ /* 0x002fd800080006ff */
[----:B------:R-:W-:Y:S05]  /*07c0*/  @P0 BRA `(.L_x_6059) ;  /* 0x00000000004c0947 */ /* 0x000fea0003800000 */
[----:B------:R-:W1:Y:S01]  /*07d0*/  I2F.U32.RP R4, UR7 ;  /* 0x0000000700047d06 */ /* 0x000e620008209000 */
[----:B------:R-:W-:Y:S01]  /*07e0*/  IADD3 R11, PT, PT, RZ, -UR7, RZ ;  /* 0x80000007ff0b7c10 */ /* 0x000fe2000fffe0ff */
[----:B------:R-:W-:Y:S01]  /*07f0*/  IMAD.MOV.U32 R17, RZ, RZ, RZ ;  /* 0x000000ffff117224 */ /* 0x000fe200078e00ff */
[----:B------:R-:W-:-:S05]  /*0800*/  ISETP.NE.U32.AND P1, PT, RZ, UR7, PT ;  /* 0x00000007ff007c0c */ /* 0x000fca000bf25070 */
        /* <DEDUP_REMOVED lines=8> */
[----:B------:R-:W-:-:S05]  /*0890*/  IMAD R16, R9, UR7, R32 ;  /* 0x0000000709107c24 */ /* 0x000fca000f8e0220 */
[----:B------:R-:W-:-:S13]  /*08a0*/  ISETP.GE.U32.AND P0, PT, R16, UR7, PT ;  /* 0x0000000710007c0c */ /* 0x000fda000bf06070 */
[----:B------:R-:W-:-:S05]  /*08b0*/  @P0 VIADD R16, R16, -UR7 ;  /* 0x8000000710100c36 */ /* 0x000fca0008000000 */
[----:B------:R-:W-:-:S13]  /*08c0*/  ISETP.GE.U32.AND P0, PT, R16, UR7, PT ;  /* 0x0000000710007c0c */ /* 0x000fda000bf06070 */
[----:B------:R-:W-:Y:S02]  /*08d0*/  @P0 IADD3 R16, PT, PT, R16, -UR7, RZ ;  /* 0x8000000710100c10 */ /* 0x000fe4000fffe0ff */
[----:B------:R-:W-:Y:S01]  /*08e0*/  @!P1 LOP3.LUT R16, RZ, UR7, RZ, 0x33, !PT ;  /* 0x00000007ff109c12 */ /* 0x000fe2000f8e33ff */
[----:B------:R-:W-:Y:S06]  /*08f0*/  BRA `(.L_x_6060) ;  /* 0x00000000000c7947 */ /* 0x000fec0003800000 */
.L_x_6059:
[----:B------:R-:W-:Y:S01]  /*0900*/  MOV R4, 0x930 ;  /* 0x0000093000047802 */ /* 0x000fe20000000f00 */
[----:B------:R-:W-:-:S06]  /*0910*/  UMOV UR4, UR7 ;  /* 0x0000000700047c82 */ /* 0x000fcc0008000000 */
[----:B0-----:R-:W-:Y:S05]  /*0920*/  CALL.REL.NOINC `($__internal_33_$__cuda_sm20_rem_u64) ;  /* 0x0000004c00307944 */ /* 0x001fea0003c00000 */
.L_x_6060:
[----:B------:R-:W-:Y:S01]  /*0930*/  IADD3 R12, P0, PT, R32, -R16, RZ ;  /* 0x80000010200c7210 */ /* 0x000fe20007f1e0ff */
[C---:B0-----:R-:W-:Y:S01]  /*0940*/  IMAD.SHL.U32 R23, R19.reuse, 0x4, RZ ;  /* 0x0000000413177824 */ /* 0x041fe200078e00ff */
[----:B------:R-:W-:Y:S01]  /*0950*/  SHF.R.U32.HI R22, RZ, 0x1e, R19 ;  /* 0x0000001eff167819 */ /* 0x000fe20000011613 */
[----:B------:R-:W-:Y:S01]  /*0960*/  BSSY.RECONVERGENT B1, `(.L_x_6061) ;  /* 0x000001d000017945 */ /* 0x000fe20003800200 */
[-C--:B------:R-:W-:Y:S01]  /*0970*/  IADD3 R21, P2, PT, R19, R12.reuse, RZ ;  /* 0x0000000c13157210 */ /* 0x080fe20007f5e0ff */
[----:B------:R-:W-:Y:S01]  /*0980*/  IMAD.X R33, R27, 0x1, ~R17, P0 ;  /* 0x000000011b217824 */ /* 0x000fe200000e0e11 */
[----:B------:R-:W-:Y:S02]  /*0990*/  ISETP.GE.U32.AND P0, PT, R23, R12, PT ;  /* 0x0000000c1700720c */ /* 0x000fe40003f06070 */
[----:B------:R-:W-:Y:S02]  /*09a0*/  ISETP.GE.U32.AND P1, PT, R21, R32, PT ;  /* 0x000000201500720c */ /* 0x000fe40003f26070 */
[----:B------:R-:W-:-:S02]  /*09b0*/  ISETP.GE.AND.EX P0, PT, R22, R33, PT, P0 ;  /* 0x000000211600720c */ /* 0x000fc40003f06300 */
[----:B------:R-:W-:-:S04]  /*09c0*/  IADD3.X R4, PT, PT, RZ, R33, RZ, P2, !PT ;  /* 0x00000021ff047210 */ /* 0x000fc800017fe4ff */
[----:B------:R-:W-:-:S07]  /*09d0*/  ISETP.GE.AND.EX P1, PT, R4, R27, PT, P1 ;  /* 0x0000001b0400720c */ /* 0x000fce0003f26310 */
[----:B------:R-:W-:Y:S06]  /*09e0*/  @P0 BRA `(.L_x_6062) ;  /* 0x0000000000500947 */ /* 0x000fec0003800000 */
[C---:B------:R-:W-:Y:S01]  /*09f0*/  LEA R14, P0, R19.reuse, R26, 0x4 ;  /* 0x0000001a130e7211 */ /* 0x040fe200078020ff */
[----:B------:R-:W-:Y:S02]  /*0a00*/  IMAD.MOV.U32 R18, RZ, RZ, R19 ;  /* 0x000000ffff127224 */ /* 0x000fe400078e0013 */
[----:B------:R-:W-:Y:S01]  /*0a10*/  IMAD.MOV.U32 R35, RZ, RZ, RZ ;  /* 0x000000ffff237224 */ /* 0x000fe200078e00ff */
[----:B------:R-:W-:-:S09]  /*0a20*/  LEA.HI.X R15, R19, R25, RZ, 0x4, P0 ;  /* 0x00000019130f7211 */ /* 0x000fd200000f24ff */
.L_x_6063:
[----:B------:R-:W2:Y:S01]  /*0a30*/  LDG.E.128 R8, desc[UR10][R14.64] ;  /* 0x0000000a0e087981 */ /* 0x000ea2000c1e1d00 */
[----:B------:R-:W-:-:S04]  /*0a40*/  IADD3 R18, P0, PT, R18, UR8, RZ ;  /* 0x0000000812127c10 */ /* 0x000fc8000ff1e0ff */
[----:B------:R-:W-:-:S04]  /*0a50*/  IADD3.X R35, PT, PT, RZ, R35, RZ, P0, !PT ;  /* 0x00000023ff237210 */ /* 0x000fc800007fe4ff */
[----:B------:R-:W-:Y:S01]  /*0a60*/  SHF.L.U64.HI R20, R18, 0x2, R35 ;  /* 0x0000000212147819 */ /* 0x000fe20000010223 */
[----:B--2---:R-:W-:-:S04]  /*0a70*/  FADD.FTZ R8, R8, R13 ;  /* 0x0000000d08087221 */ /* 0x004fc80000010000 */
[----:B------:R-:W-:Y:S01]  /*0a80*/  FADD.FTZ R13, R9, R8 ;  /* 0x00000008090d7221 */ /* 0x000fe20000010000 */
[----:B------:R-:W-:-:S03]  /*0a90*/  IMAD.SHL.U32 R9, R18, 0x4, RZ ;  /* 0x0000000412097824 */ /* 0x000fc600078e00ff */
[----:B------:R-:W-:Y:S02]  /*0aa0*/  FADD.FTZ R10, R10, R13 ;  /* 0x0000000d0a0a7221 */ /* 0x000fe40000010000 */
[----:B------:R-:W-:Y:S01]  /*0ab0*/  ISETP.GE.U32.AND P0, PT, R9, R12, PT ;  /* 0x0000000c0900720c */ /* 0x000fe20003f06070 */
[----:B------:R-:W-:Y:S02]  /*0ac0*/  IMAD.U32 R9, RZ, RZ, UR8 ;  /* 0x00000008ff097e24 */ /* 0x000fe4000f8e00ff */
[----:B------:R-:W-:Y:S01]  /*0ad0*/  FADD.FTZ R13, R11, R10 ;  /* 0x0000000a0b0d7221 */ /* 0x000fe20000010000 */
[----:B------:R-:W-:Y:S01]  /*0ae0*/  ISETP.GE.AND.EX P0, PT, R20, R33, PT, P0 ;  /* 0x000000211400720c */ /* 0x000fe20003f06300 */
[----:B------:R-:W-:-:S04]  /*0af0*/  IMAD.WIDE.U32 R8, R9, 0x10, R14 ;  /* 0x0000001009087825 */ /* 0x000fc800078e000e */
[----:B------:R-:W-:Y:S02]  /*0b00*/  IMAD.MOV.U32 R14, RZ, RZ, R8 ;  /* 0x000000ffff0e7224 */ /* 0x000fe400078e0008 */
[----:B------:R-:W-:-:S06]  /*0b10*/  IMAD.MOV.U32 R15, RZ, RZ, R9 ;  /* 0x000000ffff0f7224 */ /* 0x000fcc00078e0009 */
[----:B------:R-:W-:Y:S05]  /*0b20*/  @!P0 BRA `(.L_x_6063) ;  /* 0xfffffffc00c08947 */ /* 0x000fea000383ffff */
.L_x_6062:
[----:B------:R-:W-:Y:S05]  /*0b30*/  BSYNC.RECONVERGENT B1 ;  /* 0x0000000000017941 */ /* 0x000fea0003800200 */
.L_x_6061:
[----:B------:R-:W-:Y:S05]  /*0b40*/  @P1 BRA `(.L_x_6055) ;  /* 0x0000000800181947 */ /* 0x000fea0003800000 */
[----:B------:R-:W-:Y:S01]  /*0b50*/  IADD3 R19, P0, PT, R19, UR8, RZ ;  /* 0x0000000813137c10 */ /* 0x000fe2000ff1e0ff */
[----:B------:R-:W-:Y:S03]  /*0b60*/  BSSY.RECONVERGENT B1, `(.L_x_6064) ;  /* 0x000002c000017945 */ /* 0x000fe60003800200 */
        /* <DEDUP_REMOVED lines=8> */
[----:B------:R-:W-:Y:S01]  /*0bf0*/  IADD3.X R17, PT, PT, ~R27, R17, R8, P0, P1 ;  /* 0x000000111b117210 */ /* 0x000fe200007e2508 */
[----:B------:R-:W-:Y:S01]  /*0c00*/  IMAD.MOV.U32 R8, RZ, RZ, R4 ;  /* 0x000000ffff087224 */ /* 0x000fe200078e0004 */
[----:B------:R-:W-:-:S04]  /*0c10*/  ISETP.NE.U32.AND P0, PT, R9, R19, PT ;  /* 0x000000130900720c */ /* 0x000fc80003f05070 */
[----:B------:R-:W-:-:S04]  /*0c20*/  ISETP.NE.AND.EX P0, PT, R17, R12, PT, P0 ;  /* 0x0000000c1100720c */ /* 0x000fc80003f05300 */
[----:B------:R-:W-:-:S04]  /*0c30*/  SEL R10, RZ, 0x1, !P0 ;  /* 0x00000001ff0a7807 */ /* 0x000fc80004000000 */
[----:B------:R-:W-:Y:S01]  /*0c40*/  IADD3 R16, P0, P1, R9, -R19, -R10 ;  /* 0x8000001309107210 */ /* 0x000fe2000791e80a */
[----:B------:R-:W-:-:S03]  /*0c50*/  IMAD.MOV.U32 R9, RZ, RZ, R21 ;  /* 0x000000ffff097224 */ /* 0x000fc600078e0015 */
[----:B------:R-:W-:-:S04]  /*0c60*/  IADD3.X R14, PT, PT, R17, -0x1, ~R12, P0, P1 ;  /* 0xffffffff110e7810 */ /* 0x000fc800007e2c0c */
[----:B------:R-:W-:-:S13]  /*0c70*/  ISETP.NE.U32.AND P0, PT, R14, RZ, PT ;  /* 0x000000ff0e00720c */ /* 0x000fda0003f05070 */
[----:B------:R-:W-:Y:S05]  /*0c80*/  @P0 BRA `(.L_x_6065) ;  /* 0x0000000000540947 */ /* 0x000fea0003800000 */
[----:B------:R-:W0:Y:S01]  /*0c90*/  I2F.U32.RP R4, UR8 ;  /* 0x0000000800047d06 */ /* 0x000e220008209000 */
[----:B------:R-:W-:Y:S01]  /*0ca0*/  ISETP.NE.U32.AND P2, PT, RZ, UR8, PT ;  /* 0x00000008ff007c0c */ /* 0x000fe2000bf45070 */
[----:B------:R-:W-:-:S06]  /*0cb0*/  IMAD.MOV.U32 R17, RZ, RZ, RZ ;  /* 0x000000ffff117224 */ /* 0x000fcc00078e00ff */
[----:B0-----:R-:W0:Y:S02]  /*0cc0*/  MUFU.RCP R4, R4 ;  /* 0x0000000400047308 */ /* 0x001e240000001000 */
[----:B0-----:R-:W-:-:S06]  /*0cd0*/  VIADD R14, R4, 0xffffffe ;  /* 0x0ffffffe040e7836 */ /* 0x001fcc0000000000 */
[----:B------:R0:W1:Y:S02]  /*0ce0*/  F2I.FTZ.U32.TRUNC.NTZ R15, R14 ;  /* 0x0000000e000f7305 */ /* 0x000064000021f000 */
[----:B0-----:R-:W-:Y:S01]  /*0cf0*/  IMAD.MOV.U32 R14, RZ, RZ, RZ ;  /* 0x000000ffff0e7224 */ /* 0x001fe200078e00ff */
[----:B-1----:R-:W-:-:S05]  /*0d00*/  IADD3 R11, PT, PT, RZ, -R15, RZ ;  /* 0x8000000fff0b7210 */ /* 0x002fca0007ffe0ff */
        /* <DEDUP_REMOVED lines=8> */
[----:B------:R-:W-:-:S13]  /*0d90*/  ISETP.GE.U32.AND P1, PT, R16, UR8, PT ;  /* 0x0000000810007c0c */ /* 0x000fda000bf26070 */
[----:B------:R-:W-:Y:S01]  /*0da0*/  @P1 VIADD R15, R15, 0x1 ;  /* 0x000000010f0f1836 */ /* 0x000fe20000000000 */
[----:B------:R-:W-:-:S05]  /*0db0*/  @!P2 LOP3.LUT R15, RZ, UR8, RZ, 0x33, !PT ;  /* 0x00000008ff0fac12 */ /* 0x000fca000f8e33ff */
[----:B------:R-:W-:Y:S01]  /*0dc0*/  IMAD.MOV.U32 R16, RZ, RZ, R15 ;  /* 0x000000ffff107224 */ /* 0x000fe200078e000f */
[----:B------:R-:W-:Y:S06]  /*0dd0*/  BRA `(.L_x_6066) ;  /* 0x0000000000107947 */ /* 0x000fec0003800000 */
.L_x_6065:
[----:B------:R-:W-:Y:S02]  /*0de0*/  MOV R12, UR8 ;  /* 0x00000008000c7c02 */ /* 0x000fe40008000f00 */
[----:B------:R-:W-:-:S07]  /*0df0*/  MOV R4, 0xe10 ;  /* 0x00000e1000047802 */ /* 0x000fce0000000f00 */
[----:B------:R-:W-:Y:S05]  /*0e00*/  CALL.REL.NOINC `($__internal_32_$__cuda_sm20_div_u64) ;  /* 0x0000004000e07944 */ /* 0x000fea0003c00000 */
[----:B------:R-:W-:-:S07]  /*0e10*/  IMAD.MOV.U32 R16, RZ, RZ, R12 ;  /* 0x000000ffff107224 */ /* 0x000fce00078e000c */
.L_x_6066:
[----:B------:R-:W-:Y:S05]  /*0e20*/  BSYNC.RECONVERGENT B1 ;  /* 0x0000000000017941 */ /* 0x000fea0003800200 */
.L_x_6064:
        /* <DEDUP_REMOVED lines=9> */
[----:B------:R-:W0:Y:S01]  /*0ec0*/  I2F.U32.RP R4, UR7 ;  /* 0x0000000700047d06 */ /* 0x000e220008209000 */
[----:B------:R-:W-:Y:S02]  /*0ed0*/  IADD3 R17, PT, PT, RZ, -UR7, RZ ;  /* 0x80000007ff117c10 */ /* 0x000fe4000fffe0ff */
[----:B------:R-:W-:-:S05]  /*0ee0*/  ISETP.NE.U32.AND P2, PT, RZ, UR7, PT ;  /* 0x00000007ff007c0c */ /* 0x000fca000bf45070 */
[----:B0-----:R-:W0:Y:S02]  /*0ef0*/  MUFU.RCP R4, R4 ;  /* 0x0000000400047308 */ /* 0x001e240000001000 */
[----:B0-----:R-:W-:-:S06]  /*0f00*/  VIADD R14, R4, 0xffffffe ;  /* 0x0ffffffe040e7836 */ /* 0x001fcc0000000000 */
[----:B------:R0:W1:Y:S02]  /*0f10*/  F2I.FTZ.U32.TRUNC.NTZ R15, R14 ;  /* 0x0000000e000f7305 */ /* 0x000064000021f000 */
[----:B0-----:R-:W-:Y:S02]  /*0f20*/  IMAD.MOV.U32 R14, RZ, RZ, RZ ;  /* 0x000000ffff0e7224 */ /* 0x001fe400078e00ff */
[----:B-1----:R-:W-:-:S04]  /*0f30*/  IMAD R17, R17, R15, RZ ;  /* 0x0000000f11117224 */ /* 0x002fc800078e02ff */
[----:B------:R-:W-:-:S06]  /*0f40*/  IMAD.HI.U32 R17, R15, R17, R14 ;  /* 0x000000110f117227 */ /* 0x000fcc00078e000e */
[----:B------:R-:W-:-:S04]  /*0f50*/  IMAD.HI.U32 R16, R17, R32, RZ ;  /* 0x0000002011107227 */ /* 0x000fc800078e00ff */
[----:B------:R-:W-:Y:S02]  /*0f60*/  IMAD.MOV R15, RZ, RZ, -R16 ;  /* 0x000000ffff0f7224 */ /* 0x000fe400078e0a10 */
[----:B------:R-:W-:Y:S02]  /*0f70*/  IMAD.MOV.U32 R17, RZ, RZ, RZ ;  /* 0x000000ffff117224 */ /* 0x000fe400078e00ff */
[----:B------:R-:W-:-:S05]  /*0f80*/  IMAD R15, R15, UR7, R32 ;  /* 0x000000070f0f7c24 */ /* 0x000fca000f8e0220 */
[----:B------:R-:W-:-:S13]  /*0f90*/  ISETP.GE.U32.AND P0, PT, R15, UR7, PT ;  /* 0x000000070f007c0c */ /* 0x000fda000bf06070 */
[----:B------:R-:W-:Y:S01]  /*0fa0*/  @P0 VIADD R15, R15, -UR7 ;  /* 0x800000070f0f0c36 */ /* 0x000fe20008000000 */
[----:B------:R-:W-:-:S04]  /*0fb0*/  @P0 IADD3 R16, PT, PT, R16, 0x1, RZ ;  /* 0x0000000110100810 */ /* 0x000fc80007ffe0ff */
[----:B------:R-:W-:-:S13]  /*0fc0*/  ISETP.GE.U32.AND P1, PT, R15, UR7, PT ;  /* 0x000000070f007c0c */ /* 0x000fda000bf26070 */
[----:B------:R-:W-:Y:S01]  /*0fd0*/  @P1 VIADD R16, R16, 0x1 ;  /* 0x0000000110101836 */ /* 0x000fe20000000000 */
[----:B------:R-:W-:Y:S01]  /*0fe0*/  @!P2 LOP3.LUT R16, RZ, UR7, RZ, 0x33, !PT ;  /* 0x00000007ff10ac12 */ /* 0x000fe2000f8e33ff */
[----:B------:R-:W-:Y:S06]  /*0ff0*/  BRA `(.L_x_6070) ;  /* 0x0000000000187947 */ /* 0x000fec0003800000 */
.L_x_6069:
[----:B------:R-:W-:Y:S01]  /*1000*/  IMAD.MOV.U32 R16, RZ, RZ, R32 ;  /* 0x000000ffff107224 */ /* 0x000fe200078e0020 */
[----:B------:R-:W-:Y:S01]  /*1010*/  MOV R14, R27 ;  /* 0x0000001b000e7202 */ /* 0x000fe20000000f00 */
[----:B------:R-:W-:Y:S01]  /*1020*/  IMAD.U32 R12, RZ, RZ, UR7 ;  /* 0x00000007ff0c7e24 */ /* 0x000fe2000f8e00ff */
[----:B------:R-:W-:-:S07]  /*1030*/  MOV R4, 0x1050 ;  /* 0x0000105000047802 */ /* 0x000fce0000000f00 */
[----:B------:R-:W-:Y:S05]  /*1040*/  CALL.REL.NOINC `($__internal_32_$__cuda_sm20_div_u64) ;  /* 0x0000004000507944 */ /* 0x000fea0003c00000 */
[----:B------:R-:W-:-:S07]  /*1050*/  IMAD.MOV.U32 R16, RZ, RZ, R12 ;  /* 0x000000ffff107224 */ /* 0x000fce00078e000c */
.L_x_6070:
[----:B------:R-:W-:-:S04]  /*1060*/  IMAD.WIDE.U32 R14, R16, UR8, RZ ;  /* 0x00000008100e7c25 */ /* 0x000fc8000f8e00ff */
[----:B------:R-:W-:Y:S01]  /*1070*/  IMAD R19, R17, UR8, RZ ;  /* 0x0000000811137c24 */ /* 0x000fe2000f8e02ff */
[----:B------:R-:W-:Y:S01]  /*1080*/  LEA R17, P0, R14, R23, 0x4 ;  /* 0x000000170e117211 */ /* 0x000fe200078020ff */
[----:B------:R-:W-:-:S03]  /*1090*/  VIADD R12, R10, 0x1 ;  /* 0x000000010a0c7836 */ /* 0x000fc60000000000 */
[----:B------:R-:W-:Y:S02]  /*10a0*/  IADD3 R15, PT, PT, R15, R19, RZ ;  /* 0x000000130f0f7210 */ /* 0x000fe40007ffe0ff */
[----:B------:R-:W-:Y:S02]  /*10b0*/  LOP3.LUT R12, R12, 0x3, RZ, 0xc0, !PT ;  /* 0x000000030c0c7812 */ /* 0x000fe400078ec0ff */
[----:B------:R-:W-:Y:S02]  /*10c0*/  IADD3 R17, P1, PT, R26, R17, RZ ;  /* 0x000000111a117210 */ /* 0x000fe40007f3e0ff */
[----:B------:R-:W-:Y:S02]  /*10d0*/  IADD3 R12, P2, PT, RZ, -R12, RZ ;  /* 0x8000000cff0c7210 */ /* 0x000fe40007f5e0ff */
[----:B------:R-:W-:-:S03]  /*10e0*/  LEA.HI.X R14, R14, R22, R15, 0x4, P0 ;  /* 0x000000160e0e7211 */ /* 0x000fc600000f240f */
[----:B------:R-:W-:Y:S02]  /*10f0*/  IMAD.X R16, RZ, RZ, -0x1, P2 ;  /* 0xffffffffff107424 */ /* 0x000fe400010e06ff */
[----:B------:R-:W-:-:S07]  /*1100*/  IMAD.X R18, R25, 0x1, R14, P1 ;  /* 0x0000000119127824 */ /* 0x000fce00008e060e */
.L_x_6071:
[----:B------:R-:W-:Y:S01]  /*1110*/  IMAD.MOV.U32 R14, RZ, RZ, R17 ;  /* 0x000000ffff0e7224 */ /* 0x000fe200078e0011 */
[----:B------:R-:W-:-:S05]  /*1120*/  MOV R15, R18 ;  /* 0x00000012000f7202 */ /* 0x000fca0000000f00 */
[----:B------:R-:W2:Y:S01]  /*1130*/  LDG.E R4, desc[UR10][R14.64] ;  /* 0x0000000a0e047981 */ /* 0x000ea2000c1e1900 */
[----:B------:R-:W-:Y:S02]  /*1140*/  IADD3 R12, P0, PT, R12, 0x1, RZ ;  /* 0x000000010c0c7810 */ /* 0x000fe40007f1e0ff */
[----:B------:R-:W-:Y:S02]  /*1150*/  IADD3 R9, P1, PT, R9, UR8, RZ ;  /* 0x0000000809097c10 */ /* 0x000fe4000ff3e0ff */
[----:B------:R-:W-:Y:S01]  /*1160*/  IADD3 R17, P2, PT, R17, UR7, RZ ;  /* 0x0000000711117c10 */ /* 0x000fe2000ff5e0ff */
[----:B------:R-:W-:Y:S01]  /*1170*/  IMAD.X R16, RZ, RZ, R16, P0 ;  /* 0x000000ffff107224 */ /* 0x000fe200000e0610 */
[----:B------:R-:W-:Y:S01]  /*1180*/  ISETP.NE.U32.AND P0, PT, R12, RZ, PT ;  /* 0x000000ff0c00720c */ /* 0x000fe20003f05070 */
[----:B------:R-:W-:Y:S02]  /*1190*/  IMAD.X R8, RZ, RZ, R8, P1 ;  /* 0x000000ffff087224 */ /* 0x000fe400008e0608 */
[----:B------:R-:W-:Y:S01]  /*11a0*/  IMAD.X R18, RZ, RZ, R18, P2 ;  /* 0x000000ffff127224 */ /* 0x000fe200010e0612 */
[----:B------:R-:W-:Y:S01]  /*11b0*/  ISETP.NE.AND.EX P0, PT, R16, RZ, PT, P0 ;  /* 0x000000ff1000720c */ /* 0x000fe20003f05300 */
[----:B--2---:R-:W-:-:S12]  /*11c0*/  FADD.FTZ R13, R4, R13 ;  /* 0x0000000d040d7221 */ /* 0x004fd80000010000 */
[----:B------:R-:W-:Y:S05]  /*11d0*/  @P0 BRA `(.L_x_6071) ;  /* 0xfffffffc00cc0947 */ /* 0x000fea000383ffff */
.L_x_6068:
[----:B------:R-:W-:Y:S05]  /*11e0*/  BSYNC.RECONVERGENT B1 ;  /* 0x0000000000017941 */ /* 0x000fea0003800200 */
.L_x_6067:
[----:B------:R-:W-:-:S04]  /*11f0*/  ISETP.GE.U32.AND P0, PT, R10, 0x3, PT ;  /* 0x000000030a00780c */ /* 0x000fc80003f06070 */
[----:B------:R-:W-:-:S13]  /*1200*/  ISETP.GE.U32.AND.EX P0, PT, R11, RZ, PT, P0 ;  /* 0x000000ff0b00720c */ /* 0x000fda0003f06100 */
[----:B------:R-:W-:Y:S05]  /*1210*/  @!P0 BRA `(.L_x_6055) ;  /* 0x0000000000648947 */ /* 0x000fea0003800000 */
[----:B------:R-:W-:Y:S01]  /*1220*/  MOV R21, UR8 ;  /* 0x0000000800157c02 */ /* 0x000fe20008000f00 */
[----:B------:R-:W-:-:S04]  /*1230*/  IMAD.U32 R23, RZ, RZ, UR8 ;  /* 0x00000008ff177e24 */ /* 0x000fc8000f8e00ff */
[----:B------:R-:W-:Y:S01]  /*1240*/  IMAD.SHL.U32 R21, R21, 0x4, RZ ;  /* 0x0000000415157824 */ /* 0x000fe200078e00ff */
[----:B------:R-:W-:-:S07]  /*1250*/  SHF.R.U32.HI R23, RZ, 0x1e, R23 ;  /* 0x0000001eff177819 */ /* 0x000fce0000011617 */
.L_x_6072:
        /* <DEDUP_REMOVED lines=21> */
.L_x_6055:
[----:B------:R-:W-:Y:S05]  /*13b0*/  BSYNC.RECONVERGENT B0 ;  /* 0x0000000000007941 */ /* 0x000fea0003800200 */
.L_x_6049:
        /* <DEDUP_REMOVED lines=9> */
[C---:B-1----:R-:W-:Y:S01]  /*1450*/  ISETP.LT.U32.AND P0, PT, R26.reuse, UR8, PT ;  /* 0x000000081a007c0c */ /* 0x042fe2000bf01070 */
[----:B------:R-:W-:-:S05]  /*1460*/  IMAD.SHL.U32 R4, R26, 0x4, RZ ;  /* 0x000000041a047824 */ /* 0x000fca00078e00ff */
[----:B------:R0:W-:Y:S01]  /*1470*/  STS [R4+UR7], R13 ;  /* 0x0000000d04007988 */ /* 0x0001e20008000807 */
[----:B------:R-:W-:Y:S01]  /*1480*/  IADD3 R25, PT, PT, R4, UR7, RZ ;  /* 0x0000000704197c10 */ /* 0x000fe2000fffe0ff */
[----:B------:R-:W-:Y:S06]  /*1490*/  BAR.SYNC.DEFER_BLOCKING 0x0 ;  /* 0x0000000000007b1d */ /* 0x000fec0000010000 */
[----:B------:R-:W-:Y:S05]  /*14a0*/  @!P0 BRA `(.L_x_6073) ;  /* 0x0000000000b88947 */ /* 0x000fea0003800000 */
[----:B------:R-:W-:-:S05]  /*14b0*/  IMAD R25, R26, 0x7c, R25 ;  /* 0x0000007c1a197824 */ /* 0x000fca00078e0219 */
[----:B------:R-:W1:Y:S04]  /*14c0*/  LDS.128 R8, [R25] ;  /* 0x0000000019087984 */ /* 0x000e680000000c00 */
[----:B------:R-:W2:Y:S04]  /*14d0*/  LDS.128 R20, [R25+0x10] ;  /* 0x0000100019147984 */ /* 0x000ea80000000c00 */
[----:B0-----:R-:W0:Y:S04]  /*14e0*/  LDS.128 R12, [R25+0x20] ;  /* 0x00002000190c7984 */ /* 0x001e280000000c00 */
[----:B------:R-:W3:Y:S01]  /*14f0*/  LDS.128 R16, [R25+0x30] ;  /* 0x0000300019107984 */ /* 0x000ee20000000c00 */
[----:B-1----:R-:W-:-:S04]  /*1500*/  FADD.FTZ R8, RZ, R8 ;  /* 0x00000008ff087221 */ /* 0x002fc80000010000 */
        /* <DEDUP_REMOVED lines=8> */
[----:B0-----:R-:W-:Y:S02]  /*1590*/  FADD.FTZ R12, R23, R12 ;  /* 0x0000000c170c7221 */ /* 0x001fe40000010000 */
[----:B------:R-:W0:Y:S02]  /*15a0*/  LDS.128 R20, [R25+0x50] ;  /* 0x0000500019147984 */ /* 0x000e240000000c00 */
        /* <DEDUP_REMOVED lines=8> */
[----:B-1----:R-:W-:Y:S02]  /*1630*/  FADD.FTZ R8, R19, R8 ;  /* 0x0000000813087221 */ /* 0x002fe40000010000 */
[----:B------:R-:W1:Y:S02]  /*1640*/  LDS.128 R16, [R25+0x70] ;  /* 0x0000700019107984 */ /* 0x000e640000000c00 */
[----:B------:R-:W-:Y:S01]  /*1650*/  FADD.FTZ R9, R9, R8 ;  /* 0x0000000809097221 */ /* 0x000fe20000010000 */
[----:B------:R-:W-:-:S03]  /*1660*/  IMAD.MOV.U32 R8, RZ, RZ, -0x1 ;  /* 0xffffffffff087424 */ /* 0x000fc600078e00ff */
[----:B------:R-:W-:Y:S02]  /*1670*/  FADD.FTZ R10, R10, R9 ;  /* 0x000000090a0a7221 */ /* 0x000fe40000010000 */
[----:B------:R-:W-:Y:S02]  /*1680*/  SHF.L.U32 R8, R8, UR9, RZ ;  /* 0x0000000908087c19 */ /* 0x000fe400080006ff */
[----:B------:R-:W-:Y:S02]  /*1690*/  FADD.FTZ R11, R11, R10 ;  /* 0x0000000a0b0b7221 */ /* 0x000fe40000010000 */
[----:B------:R-:W-:Y:S02]  /*16a0*/  LOP3.LUT R8, RZ, R8, RZ, 0x33, !PT ;  /* 0x00000008ff087212 */ /* 0x000fe400078e33ff */
[----:B0-----:R-:W-:-:S04]  /*16b0*/  FADD.FTZ R20, R11, R20 ;  /* 0x000000140b147221 */ /* 0x001fc80000010000 */
        /* <DEDUP_REMOVED lines=10> */
[----:B------:R-:W-:Y:S01]  /*1760*/  FADD.FTZ R19, R19, R18 ;  /* 0x0000001213137221 */ /* 0x000fe20000010000 */
[----:B------:R-:W-:Y:S05]  /*1770*/  WARPSYNC R8 ;  /* 0x0000000008007348 */ /* 0x000fea0003800000 */
[----:B------:R1:W-:Y:S02]  /*1780*/  STS [R4+UR7], R19 ;  /* 0x0000001304007988 */ /* 0x0003e40008000807 */
.L_x_6073:
[----:B------:R-:W-:Y:S01]  /*1790*/  ISETP.NE.AND P0, PT, R26, RZ, PT ;  /* 0x000000ff1a00720c */ /* 0x000fe20003f05270 */
[----:B------:R-:W-:Y:S05]  /*17a0*/  WARPSYNC.ALL ;  /* 0x0000000000007948 */ /* 0x000fea0003800000 */
[----:B------:R-:W-:Y:S06]  /*17b0*/  BAR.SYNC.DEFER_BLOCKING 0x0 ;  /* 0x0000000000007b1d */ /* 0x000fec0000010000 */
[----:B------:R-:W-:Y:S04]  /*17c0*/  BSSY.RECONVERGENT B0, `(.L_x_6074) ;  /* 0x0000051000007945 */ /* 0x000fe80003800200 */
[----:B------:R-:W-:Y:S05]  /*17d0*/  @P0 BRA `(.L_x_6075) ;  /* 0x00000004003c0947 */ /* 0x000fea0003800000 */
[----:B------:R-:W-:Y:S02]  /*17e0*/  IMAD.U32 R8, RZ, RZ, UR14 ;  /* 0x0000000eff087e24 */ /* 0x000fe4000f8e00ff */
        /* <DEDUP_REMOVED lines=15> */
.L_x_6078:
[----:B------:R-:W2:Y:S01]  /*18e0*/  LDS.128 R8, [UR13+-0x20] ;  /* 0xffffe00dff087984 */ /* 0x000ea20008000c00 */
[----:B------:R-:W-:-:S03]  /*18f0*/  UIADD3 UR8, UPT, UPT, UR8, 0x10, URZ ;  /* 0x0000001008087890 */ /* 0x000fc6000fffe0ff */
[----:B0-----:R-:W0:Y:S01]  /*1900*/  LDS.128 R12, [UR13+-0x10] ;  /* 0xfffff00dff0c7984 */ /* 0x001e220008000c00 */
[----:B------:R-:W-:-:S03]  /*1910*/  UISETP.NE.AND UP1, UPT, UR8, URZ, UPT ;  /* 0x000000ff0800728c */ /* 0x000fc6000bf25270 */
[----:B-1----:R-:W1:Y:S01]  /*1920*/  LDS.128 R16, [UR13] ;  /* 0x0000000dff107984 */ /* 0x002e620008000c00 */
[----:B--2---:R-:W-:-:S03]  /*1930*/  FADD.FTZ R8, R8, R23 ;  /* 0x0000001708087221 */ /* 0x004fc60000010000 */
[----:B------:R-:W2:Y:S01]  /*1940*/  LDS.128 R20, [UR13+0x10] ;  /* 0x0000100dff147984 */ /* 0x000ea20008000c00 */
[----:B------:R-:W-:Y:S01]  /*1950*/  UIADD3 UR13, UPT, UPT, UR13, 0x40, URZ ;  /* 0x000000400d0d7890 */ /* 0x000fe2000fffe0ff */
[----:B------:R-:W-:-:S04]  /*1960*/  FADD.FTZ R9, R9, R8 ;  /* 0x0000000809097221 */ /* 0x000fc80000010000 */
[----:B------:R-:W-:-:S04]  /*1970*/  FADD.FTZ R10, R10, R9 ;  /* 0x000000090a0a7221 */ /* 0x000fc80000010000 */
[----:B------:R-:W-:-:S04]  /*1980*/  FADD.FTZ R11, R11, R10 ;  /* 0x0000000a0b0b7221 */ /* 0x000fc80000010000 */
[----:B0-----:R-:W-:-:S04]  /*1990*/  FADD.FTZ R12, R11, R12 ;  /* 0x0000000c0b0c7221 */ /* 0x001fc80000010000 */
[----:B------:R-:W-:-:S04]  /*19a0*/  FADD.FTZ R13, R13, R12 ;  /* 0x0000000c0d0d7221 */ /* 0x000fc80000010000 */
[----:B------:R-:W-:-:S04]  /*19b0*/  FADD.FTZ R14, R14, R13 ;  /* 0x0000000d0e0e7221 */ /* 0x000fc80000010000 */
[----:B------:R-:W-:-:S04]  /*19c0*/  FADD.FTZ R15, R15, R14 ;  /* 0x0000000e0f0f7221 */ /* 0x000fc80000010000 */
[----:B-1----:R-:W-:-:S04]  /*19d0*/  FADD.FTZ R16, R15, R16 ;  /* 0x000000100f107221 */ /* 0x002fc80000010000 */
[----:B------:R-:W-:-:S04]  /*19e0*/  FADD.FTZ R17, R17, R16 ;  /* 0x0000001011117221 */ /* 0x000fc80000010000 */
[----:B------:R-:W-:-:S04]  /*19f0*/  FADD.FTZ R18, R18, R17 ;  /* 0x0000001112127221 */ /* 0x000fc80000010000 */
[----:B------:R-:W-:-:S04]  /*1a00*/  FADD.FTZ R19, R19, R18 ;  /* 0x0000001213137221 */ /* 0x000fc80000010000 */
[----:B--2---:R-:W-:-:S04]  /*1a10*/  FADD.FTZ R20, R19, R20 ;  /* 0x0000001413147221 */ /* 0x004fc80000010000 */
[----:B------:R-:W-:-:S04]  /*1a20*/  FADD.FTZ R21, R21, R20 ;  /* 0x0000001415157221 */ /* 0x000fc80000010000 */
[----:B------:R-:W-:-:S04]  /*1a30*/  FADD.FTZ R22, R22, R21 ;  /* 0x0000001516167221 */ /* 0x000fc80000010000 */
[----:B------:R-:W-:Y:S01]  /*1a40*/  FADD.FTZ R23, R23, R22 ;  /* 0x0000001617177221 */ /* 0x000fe20000010000 */
[----:B------:R-:W-:Y:S06]  /*1a50*/  BRA.U UP1, `(.L_x_6078) ;  /* 0xfffffffd01a07547 */ /* 0x000fec000b83ffff */
.L_x_6077:
[----:B------:R-:W-:Y:S05]  /*1a60*/  BRA.U !UP0, `(.L_x_6076) ;  /* 0x0000000108947547 */ /* 0x000fea000b800000 */
[----:B------:R-:W-:Y:S02]  /*1a70*/  UISETP.GE.U32.AND UP0, UPT, UR12, 0x8, UPT ;  /* 0x000000080c00788c */ /* 0x000fe4000bf06070 */
[----:B------:R-:W-:-:S04]  /*1a80*/  ULOP3.LUT UR13, UR9, 0x7, URZ, 0xc0, !UPT ;  /* 0x00000007090d7892 */ /* 0x000fc8000f8ec0ff */
[----:B------:R-:W-:-:S03]  /*1a90*/  UISETP.NE.AND UP1, UPT, UR13, URZ, UPT ;  /* 0x000000ff0d00728c */ /* 0x000fc6000bf25270 */
[----:B------:R-:W-:Y:S08]  /*1aa0*/  BRA.U !UP0, `(.L_x_6079) ;  /* 0x0000000108307547 */ /* 0x000ff0000b800000 */
[----:B------:R-:W-:Y:S02]  /*1ab0*/  ULEA UR8, UR4, UR7, 0x2 ;  /* 0x0000000704087291 */ /* 0x000fe4000f8e10ff */
[----:B------:R-:W-:-:S07]  /*1ac0*/  UIADD3 UR4, UPT, UPT, UR4, 0x8, URZ ;  /* 0x0000000804047890 */ /* 0x000fce000fffe0ff */
[----:B------:R-:W2:Y:S04]  /*1ad0*/  LDS.128 R8, [UR8] ;  /* 0x00000008ff087984 */ /* 0x000ea80008000c00 */
[----:B0-----:R-:W0:Y:S01]  /*1ae0*/  LDS.128 R12, [UR8+0x10] ;  /* 0x00001008ff0c7984 */ /* 0x001e220008000c00 */
[----:B--2---:R-:W-:-:S04]  /*1af0*/  FADD.FTZ R8, R23, R8 ;  /* 0x0000000817087221 */ /* 0x004fc80000010000 */
[----:B------:R-:W-:-:S04]  /*1b00*/  FADD.FTZ R9, R8, R9 ;  /* 0x0000000908097221 */ /* 0x000fc80000010000 */
[----:B------:R-:W-:-:S04]  /*1b10*/  FADD.FTZ R10, R9, R10 ;  /* 0x0000000a090a7221 */ /* 0x000fc80000010000 */
[----:B------:R-:W-:-:S04]  /*1b20*/  FADD.FTZ R11, R10, R11 ;  /* 0x0000000b0a0b7221 */ /* 0x000fc80000010000 */
[----:B0-----:R-:W-:-:S04]  /*1b30*/  FADD.FTZ R12, R11, R12 ;  /* 0x0000000c0b0c7221 */ /* 0x001fc80000010000 */
[----:B------:R-:W-:-:S04]  /*1b40*/  FADD.FTZ R13, R12, R13 ;  /* 0x0000000d0c0d7221 */ /* 0x000fc80000010000 */
[----:B------:R-:W-:-:S04]  /*1b50*/  FADD.FTZ R14, R13, R14 ;  /* 0x0000000e0d0e7221 */ /* 0x000fc80000010000 */
[----:B------:R-:W-:-:S07]  /*1b60*/  FADD.FTZ R23, R14, R15 ;  /* 0x0000000f0e177221 */ /* 0x000fce0000010000 */
.L_x_6079:
[----:B------:R-:W-:Y:S05]  /*1b70*/  BRA.U !UP1, `(.L_x_6076) ;  /* 0x0000000109507547 */ /* 0x000fea000b800000 */
[----:B------:R-:W-:Y:S02]  /*1b80*/  UISETP.GE.U32.AND UP0, UPT, UR13, 0x4, UPT ;  /* 0x000000040d00788c */ /* 0x000fe4000bf06070 */
[----:B------:R-:W-:-:S04]  /*1b90*/  ULOP3.LUT UR8, UR9, 0x3, URZ, 0xc0, !UPT ;  /* 0x0000000309087892 */ /* 0x000fc8000f8ec0ff */
[----:B------:R-:W-:-:S03]  /*1ba0*/  UISETP.NE.AND UP1, UPT, UR8, URZ, UPT ;  /* 0x000000ff0800728c */ /* 0x000fc6000bf25270 */
[----:B------:R-:W-:Y:S08]  /*1bb0*/  BRA.U !UP0, `(.L_x_6080) ;  /* 0x00000001081c7547 */ /* 0x000ff0000b800000 */
[----:B------:R-:W-:Y:S02]  /*1bc0*/  ULEA UR12, UR4, UR7, 0x2 ;  /* 0x00000007040c7291 */ /* 0x000fe4000f8e10ff */
[----:B------:R-:W-:-:S07]  /*1bd0*/  UIADD3 UR4, UPT, UPT, UR4, 0x4, URZ ;  /* 0x0000000404047890 */ /* 0x000fce000fffe0ff */
[----:B------:R-:W2:Y:S02]  /*1be0*/  LDS.128 R8, [UR12] ;  /* 0x0000000cff087984 */ /* 0x000ea40008000c00 */
[----:B--2---:R-:W-:-:S04]  /*1bf0*/  FADD.FTZ R8, R23, R8 ;  /* 0x0000000817087221 */ /* 0x004fc80000010000 */
[----:B------:R-:W-:-:S04]  /*1c00*/  FADD.FTZ R9, R8, R9 ;  /* 0x0000000908097221 */ /* 0x000fc80000010000 */
[----:B------:R-:W-:-:S04]  /*1c10*/  FADD.FTZ R10, R9, R10 ;  /* 0x0000000a090a7221 */ /* 0x000fc80000010000 */
[----:B------:R-:W-:-:S07]  /*1c20*/  FADD.FTZ R23, R10, R11 ;  /* 0x0000000b0a177221 */ /* 0x000fce0000010000 */
.L_x_6080:
[----:B------:R-:W-:Y:S05]  /*1c30*/  BRA.U !UP1, `(.L_x_6076) ;  /* 0x0000000109207547 */ /* 0x000fea000b800000 */
[----:B------:R-:W-:Y:S02]  /*1c40*/  ULEA UR4, UR4, UR7, 0x2 ;  /* 0x0000000704047291 */ /* 0x000fe4000f8e10ff */
[----:B------:R-:W-:-:S12]  /*1c50*/  UIADD3 UR8, UPT, UPT, -UR8, URZ, URZ ;  /* 0x000000ff08087290 */ /* 0x000fd8000fffe1ff */
.L_x_6081:
[----:B------:R-:W2:Y:S01]  /*1c60*/  LDS R8, [UR4] ;  /* 0x00000004ff087984 */ /* 0x000ea20008000800 */
[----:B------:R-:W-:Y:S02]  /*1c70*/  UIADD3 UR8, UPT, UPT, UR8, 0x1, URZ ;  /* 0x0000000108087890 */ /* 0x000fe4000fffe0ff */
[----:B------:R-:W-:Y:S02]  /*1c80*/  UIADD3 UR4, UPT, UPT, UR4, 0x4, URZ ;  /* 0x0000000404047890 */ /* 0x000fe4000fffe0ff */
[----:B------:R-:W-:Y:S01]  /*1c90*/  UISETP.NE.AND UP0, UPT, UR8, URZ, UPT ;  /* 0x000000ff0800728c */ /* 0x000fe2000bf05270 */
[----:B--2---:R-:W-:-:S08]  /*1ca0*/  FADD.FTZ R23, R8, R23 ;  /* 0x0000001708177221 */ /* 0x004fd00000010000 */
[----:B------:R-:W-:Y:S05]  /*1cb0*/  BRA.U UP0, `(.L_x_6081) ;  /* 0xfffffffd00e87547 */ /* 0x000fea000b83ffff */
.L_x_6076:
[----:B------:R2:W-:Y:S02]  /*1cc0*/  STS [UR7], R23 ;  /* 0x00000017ff007988 */ /* 0x0005e40008000807 */
.L_x_6075:
[----:B------:R-:W-:Y:S05]  /*1cd0*/  BSYNC.RECONVERGENT B0 ;  /* 0x0000000000007941 */ /* 0x000fea0003800200 */
.L_x_6074:
[----:B------:R-:W-:Y:S08]  /*1ce0*/  BAR.SYNC.DEFER_BLOCKING 0x0 ;  /* 0x0000000000007b1d */ /* 0x000ff00000010000 */
[----:B------:R-:W3:Y:S08]  /*1cf0*/  LDC.64 R10, c[0x0][0x388] ;  /* 0x0000e200ff0a7b82 */ /* 0x000ef00000000a00 */
[----:B------:R-:W4:Y:S01]  /*1d00*/  LDC.64 R8, c[0x0][0x380] ;  /* 0x0000e000ff087b82 */ /* 0x000f220000000a00 */
[----:B0-----:R-:W0:Y:S01]  /*1d10*/  LDS R13, [UR7] ;  /* 0x00000007ff0d7984 */ /* 0x001e220008000800 */
[----:B---3--:R-:W-:-:S05]  /*1d20*/  IADD3 R12, P0, PT, R7, R10, RZ ;  /* 0x0000000a070c7210 */ /* 0x008fca0007f1e0ff */
[----:B------:R-:W-:Y:S01]  /*1d30*/  IMAD.X R11, R24, 0x1, R11, P0 ;  /* 0x00000001180b7824 */ /* 0x000fe200000e060b */
[----:B------:R-:W-:Y:S02]  /*1d40*/  ISETP.NE.U32.AND P0, PT, R3, R2, PT ;  /* 0x000000020300720c */ /* 0x000fe40003f05070 */
[----:B----4-:R-:W-:Y:S02]  /*1d50*/  IADD3 R8, P2, PT, R7, R8, RZ ;  /* 0x0000000807087210 */ /* 0x010fe40007f5e0ff */
[----:B------:R-:W-:Y:S02]  /*1d60*/  SHF.R.U64 R10, R12, 0x2, R11 ;  /* 0x000000020c0a7819 */ /* 0x000fe4000000120b */
[----:B------:R-:W-:Y:S01]  /*1d70*/  ISETP.NE.AND.EX P0, PT, RZ, RZ, PT, P0 ;  /* 0x000000ffff00720c */ /* 0x000fe20003f05300 */
[----:B------:R-:W-:Y:S01]  /*1d80*/  IMAD.X R9, R24, 0x1, R9, P2 ;  /* 0x0000000118097824 */ /* 0x000fe200010e0609 */
[----:B------:R-:W-:-:S04]  /*1d90*/  LOP3.LUT R10, R10, 0x3, RZ, 0xc0, !PT ;  /* 0x000000030a0a7812 */ /* 0x000fc800078ec0ff */
[----:B------:R-:W-:Y:S02]  /*1da0*/  ISETP.NE.U32.AND P1, PT, R3, R10, PT ;  /* 0x0000000a0300720c */ /* 0x000fe40003f25070 */
[----:B------:R-:W-:Y:S02]  /*1db0*/  MOV R10, R12 ;  /* 0x0000000c000a7202 */ /* 0x000fe40000000f00 */
[----:B------:R-:W-:Y:S02]  /*1dc0*/  ISETP.NE.OR.EX P0, PT, RZ, RZ, P0, P1 ;  /* 0x000000ffff00720c */ /* 0x000fe40000705710 */
[----:B0-----:R-:W-:-:S11]  /*1dd0*/  R2UR UR12, R13 ;  /* 0x000000000d0c72ca */ /* 0x001fd600000e0000 */
[----:B------:R-:W-:Y:S05]  /*1de0*/  @P0 BRA `(.L_x_6082) ;  /* 0x0000001400880947 */ /* 0x000fea0003800000 */
[----:B------:R-:W0:Y:S02]  /*1df0*/  LDC.64 R12, c[0x0][0x398] ;  /* 0x0000e600ff0c7b82 */ /* 0x000e240000000a00 */
[----:B0-----:R-:W-:-:S04]  /*1e00*/  ISETP.GT.U32.AND P0, PT, R12, 0x7ffffffe, PT ;  /* 0x7ffffffe0c00780c */ /* 0x001fc80003f04070 */
[----:B------:R-:W-:-:S13]  /*1e10*/  ISETP.GT.AND.EX P0, PT, R13, RZ, PT, P0 ;  /* 0x000000ff0d00720c */ /* 0x000fda0003f04300 */
[----:B------:R-:W-:Y:S05]  /*1e20*/  @P0 BRA `(.L_x_6083) ;  /* 0x0000000400480947 */ /* 0x000fea0003800000 */
[----:B------:R-:W-:Y:S01]  /*1e30*/  IMAD.U32 R5, RZ, RZ, UR14 ;  /* 0x0000000eff057e24 */ /* 0x000fe2000f8e00ff */
[----:B------:R-:W0:Y:S01]  /*1e40*/  LDCU UR4, c[0x0][0x398] ;  /* 0x00007300ff0477ac */ /* 0x000e220008000800 */
[----:B------:R-:W-:Y:S02]  /*1e50*/  ISETP.NE.U32.AND P0, PT, R3, RZ, PT ;  /* 0x000000ff0300720c */ /* 0x000fe40003f05070 */
[----:B------:R-:W-:Y:S02]  /*1e60*/  IMAD.SHL.U32 R5, R5, 0x4, RZ ;  /* 0x0000000405057824 */ /* 0x000fe400078e00ff */
[----:B------:R-:W-:Y:S02]  /*1e70*/  ISETP.NE.AND.EX P0, PT, RZ, RZ, PT, P0 ;  /* 0x000000ffff00720c */ /* 0x000fe40003f05300 */
[----:B------:R-:W3:Y:S01]  /*1e80*/  I2F.U32.RP R0, R5 ;  /* 0x0000000500007306 */ /* 0x000ee20000209000 */
[----:B-1----:R-:W-:-:S07]  /*1e90*/  IADD3 R19, PT, PT, RZ, -R5, RZ ;  /* 0x80000005ff137210 */ /* 0x002fce0007ffe0ff */
        /* <DEDUP_REMOVED lines=12> */
[----:B------:R-:W-:Y:S02]  /*1f60*/  IADD3 R30, P2, PT, R30, -R15, RZ ;  /* 0x8000000f1e1e7210 */ /* 0x000fe40007f5e0ff */
[----:B------:R-:W-:-:S03]  /*1f70*/  IADD3.X R11, PT, PT, R11, ~R17, RZ, P1, !PT ;  /* 0x800000110b0b7210 */ /* 0x000fc60000ffe4ff */
[----:B------:R-:W-:Y:S02]  /*1f80*/  IMAD.X R31, R31, 0x1, ~R17, P2 ;  /* 0x000000011f1f7824 */ /* 0x000fe400010e0e11 */
[----:B------:R-:W-:-:S04]  /*1f90*/  @P0 IMAD.WIDE.U32 R12, R26, 0x4, R10 ;  /* 0x000000041a0c0825 */ /* 0x000fc800078e000a */
[----:B------:R-:W-:Y:S02]  /*1fa0*/  @P0 IMAD.WIDE.U32 R6, R26, 0x4, R30 ;  /* 0x000000041a060825 */ /* 0x000fe400078e001e */
[----:B------:R-:W3:Y:S04]  /*1fb0*/  @P0 LDG.E R13, desc[UR10][R12.64] ;  /* 0x0000000a0c0d0981 */ /* 0x000ee8000c1e1900 */
[----:B------:R-:W3:Y:S01]  /*1fc0*/  @P0 LDG.E R6, desc[UR10][R6.64] ;  /* 0x0000000a06060981 */ /* 0x000ee2000c1e1900 */
[----:B------:R-:W-:-:S05]  /*1fd0*/  IADD3 R8, P1, PT, R8, -R15, RZ ;  /* 0x8000000f08087210 */ /* 0x000fca0007f3e0ff */
[----:B------:R-:W-:Y:S02]  /*1fe0*/  IMAD.X R9, R9, 0x1, ~R17, P1 ;  /* 0x0000000109097824 */ /* 0x000fe400008e0e11 */
[----:B------:R-:W-:-:S04]  /*1ff0*/  @P0 IMAD.WIDE.U32 R14, R26, 0x4, R8 ;  /* 0x000000041a0e0825 */ /* 0x000fc800078e0008 */
[----:B------:R-:W-:Y:S01]  /*2000*/  IMAD.IADD R0, R0, 0x1, R3 ;  /* 0x0000000100007824 */ /* 0x000fe200078e0203 */
[----:B------:R-:W-:Y:S01]  /*2010*/  MOV R3, UR14 ;  /* 0x0000000e00037c02 */ /* 0x000fe20008000f00 */
[----:B------:R-:W-:Y:S02]  /*2020*/  IMAD.U32 R21, RZ, RZ, UR14 ;  /* 0x0000000eff157e24 */ /* 0x000fe4000f8e00ff */
[----:B--2---:R-:W-:Y:S01]  /*2030*/  IMAD.U32 R23, RZ, RZ, UR14 ;  /* 0x0000000eff177e24 */ /* 0x004fe2000f8e00ff */
[----:B------:R-:W-:Y:S01]  /*2040*/  VIMNMX.U32 R0, PT, PT, R0, UR14, !PT ;  /* 0x0000000e00007c48 */ /* 0x000fe2000ffe0000 */
[----:B------:R-:W-:-:S04]  /*2050*/  IMAD.WIDE.U32 R8, R3, 0x4, R8 ;  /* 0x0000000403087825 */ /* 0x000fc800078e0008 */
[----:B------:R-:W-:-:S04]  /*2060*/  IMAD.WIDE.U32 R10, R21, 0x4, R10 ;  /* 0x00000004150a7825 */ /* 0x000fc800078e000a */
[----:B------:R-:W-:-:S04]  /*2070*/  IMAD.WIDE.U32 R30, R23, 0x4, R30 ;  /* 0x00000004171e7825 */ /* 0x000fc800078e001e */
[----:B------:R-:W-:Y:S02]  /*2080*/  VIADD R0, R0, -UR14 ;  /* 0x8000000e00007c36 */ /* 0x000fe40008000000 */
[----:B---3--:R-:W-:-:S05]  /*2090*/  @P0 FFMA.FTZ R17, R13, -UR12, R6 ;  /* 0x8000000c0d110c23 */ /* 0x008fca0008010006 */
[----:B------:R0:W-:Y:S02]  /*20a0*/  @P0 STG.E desc[UR10][R14.64], R17 ;  /* 0x000000110e000986 */ /* 0x0001e4000c10190a */
.L_x_6084:
[----:B------:R-:W-:Y:S01]  /*20b0*/  IMAD.HI.U32 R19, R19, R0, RZ ;  /* 0x0000000013137227 */ /* 0x000fe200078e00ff */
[----:B------:R-:W-:Y:S01]  /*20c0*/  ISETP.NE.U32.AND P1, PT, R5, RZ, PT ;  /* 0x000000ff0500720c */ /* 0x000fe20003f25070 */
[----:B------:R-:W-:Y:S03]  /*20d0*/  BSSY.RECONVERGENT B0, `(.L_x_6085) ;  /* 0x000001a000007945 */ /* 0x000fe60003800200 */
[----:B------:R-:W-:-:S05]  /*20e0*/  IADD3 R19, PT, PT, -R19, RZ, RZ ;  /* 0x000000ff13137210 */ /* 0x000fca0007ffe1ff */
[----:B------:R-:W-:-:S05]  /*20f0*/  IMAD R2, R5, R19, R0 ;  /* 0x0000001305027224 */ /* 0x000fca00078e0200 */
[----:B------:R-:W-:-:S13]  /*2100*/  ISETP.GE.U32.AND P0, PT, R2, R5, PT ;  /* 0x000000050200720c */ /* 0x000fda0003f06070 */
[----:B------:R-:W-:-:S05]  /*2110*/  @P0 IMAD.IADD R2, R2, 0x1, -R5 ;  /* 0x0000000102020824 */ /* 0x000fca00078e0a05 */
[----:B------:R-:W-:-:S13]  /*2120*/  ISETP.GE.U32.AND P0, PT, R2, R5, PT ;  /* 0x000000050200720c */ /* 0x000fda0003f06070 */
[----:B------:R-:W-:Y:S01]  /*2130*/  @P0 IMAD.IADD R2, R2, 0x1, -R5 ;  /* 0x0000000102020824 */ /* 0x000fe200078e0a05 */
[----:B------:R-:W-:-:S05]  /*2140*/  @!P1 LOP3.LUT R2, RZ, R5, RZ, 0x33, !PT ;  /* 0x00000005ff029212 */ /* 0x000fca00078e33ff */
[----:B------:R-:W-:-:S05]  /*2150*/  IMAD.IADD R19, R0, 0x1, -R2 ;  /* 0x0000000100137824 */ /* 0x000fca00078e0a02 */
[-C--:B------:R-:W-:Y:S02]  /*2160*/  ISETP.GE.AND P0, PT, R4, R19.reuse, PT ;  /* 0x000000130400720c */ /* 0x080fe40003f06270 */
[----:B0-----:R-:W-:-:S11]  /*2170*/  IADD3 R17, PT, PT, R26, R19, RZ ;  /* 0x000000131a117210 */ /* 0x001fd60007ffe0ff */
[----:B------:R-:W-:Y:S05]  /*2180*/  @P0 BRA `(.L_x_6086) ;  /* 0x0000000000380947 */ /* 0x000fea0003800000 */
.L_x_6087:
[----:B------:R-:W-:-:S04]  /*2190*/  IMAD.WIDE R12, R26, 0x10, R30 ;  /* 0x000000101a0c7825 */ /* 0x000fc800078e021e */
[----:B------:R-:W-:Y:S02]  /*21a0*/  IMAD.WIDE R2, R26, 0x10, R10 ;  /* 0x000000101a027825 */ /* 0x000fe400078e020a */
[----:B------:R-:W3:Y:S04]  /*21b0*/  LDG.E.128 R12, desc[UR10][R12.64] ;  /* 0x0000000a0c0c7981 */ /* 0x000ee8000c1e1d00 */
[----:B------:R-:W3:Y:S02]  /*21c0*/  LDG.E.128 R4, desc[UR10][R2.64] ;  /* 0x0000000a02047981 */ /* 0x000ee4000c1e1d00 */
[----:B---3--:R-:W-:Y:S01]  /*21d0*/  FFMA.FTZ R6, R6, -UR12, R14 ;  /* 0x8000000c06067c23 */ /* 0x008fe2000801000e */
[----:B------:R-:W-:Y:S01]  /*21e0*/  FFMA.FTZ R7, R7, -UR12, R15 ;  /* 0x8000000c07077c23 */ /* 0x000fe2000801000f */
[----:B------:R-:W-:Y:S01]  /*21f0*/  FFMA.FTZ R4, R4, -UR12, R12 ;  /* 0x8000000c04047c23 */ /* 0x000fe2000801000c */
[----:B------:R-:W-:Y:S01]  /*2200*/  FFMA.FTZ R5, R5, -UR12, R13 ;  /* 0x8000000c05057c23 */ /* 0x000fe2000801000d */
[----:B------:R-:W-:-:S04]  /*2210*/  IMAD.WIDE R14, R26, 0x10, R8 ;  /* 0x000000101a0e7825 */ /* 0x000fc800078e0208 */
[----:B------:R-:W-:Y:S01]  /*2220*/  VIADD R26, R26, UR14 ;  /* 0x0000000e1a1a7c36 */ /* 0x000fe20008000000 */
[----:B------:R0:W-:Y:S03]  /*2230*/  STG.E.128 desc[UR10][R14.64], R4 ;  /* 0x000000040e007986 */ /* 0x0001e6000c101d0a */
[----:B------:R-:W-:-:S05]  /*2240*/  IMAD.SHL.U32 R16, R26, 0x4, RZ ;  /* 0x000000041a107824 */ /* 0x000fca00078e00ff */
[----:B------:R-:W-:-:S13]  /*2250*/  ISETP.GE.AND P0, PT, R16, R19, PT ;  /* 0x000000131000720c */ /* 0x000fda0003f06270 */
[----:B0-----:R-:W-:Y:S05]  /*2260*/  @!P0 BRA `(.L_x_6087) ;  /* 0xfffffffc00c88947 */ /* 0x001fea000383ffff */
.L_x_6086:
[----:B------:R-:W-:Y:S05]  /*2270*/  BSYNC.RECONVERGENT B0 ;  /* 0x0000000000007941 */ /* 0x000fea0003800200 */
.L_x_6085:
[----:B------:R-:W-:-:S13]  /*2280*/  ISETP.GE.AND P0, PT, R17, R0, PT ;  /* 0x000000001100720c */ /* 0x000fda0003f06270 */
[----:B------:R-:W-:Y:S05]  /*2290*/  @P0 EXIT ;  /* 0x000000000000094d */ /* 0x000fea0003800000 */
.L_x_6088:
[----:B------:R-:W-:-:S04]  /*22a0*/  IMAD.WIDE R2, R17, 0x4, R30 ;  /* 0x0000000411027825 */ /* 0x000fc800078e021e */
[C---:B------:R-:W-:Y:S02]  /*22b0*/  IMAD.WIDE R4, R17.reuse, 0x4, R10 ;  /* 0x0000000411047825 */ /* 0x040fe400078e020a */
[----:B------:R-:W3:Y:S04]  /*22c0*/  LDG.E R2, desc[UR10][R2.64] ;  /* 0x0000000a02027981 */ /* 0x000ee8000c1e1900 */
[----:B------:R-:W3:Y:S01]  /*22d0*/  LDG.E R5, desc[UR10][R4.64] ;  /* 0x0000000a04057981 */ /* 0x000ee2000c1e1900 */
[----:B0-----:R-:W-:-:S04]  /*22e0*/  IMAD.WIDE R6, R17, 0x4, R8 ;  /* 0x0000000411067825 */ /* 0x001fc800078e0208 */
[----:B------:R-:W-:-:S05]  /*22f0*/  VIADD R17, R17, UR14 ;  /* 0x0000000e11117c36 */ /* 0x000fca0008000000 */
[----:B------:R-:W-:Y:S01]  /*2300*/  ISETP.GE.AND P0, PT, R17, R0, PT ;  /* 0x000000001100720c */ /* 0x000fe20003f06270 */
[----:B---3--:R-:W-:-:S05]  /*2310*/  FFMA.FTZ R13, R5, -UR12, R2 ;  /* 0x8000000c050d7c23 */ /* 0x008fca0008010002 */
[----:B------:R0:W-:Y:S07]  /*2320*/  STG.E desc[UR10][R6.64], R13 ;  /* 0x0000000d06007986 */ /* 0x0001ee000c10190a */
[----:B------:R-:W-:Y:S05]  /*2330*/  @!P0 BRA `(.L_x_6088) ;  /* 0xfffffffc00d88947 */ /* 0x000fea000383ffff */
[----:B------:R-:W-:Y:S05]  /*2340*/  EXIT ;  /* 0x000000000000794d */ /* 0x000fea0003800000 */
.L_x_6083:
[----:B------:R-:W-:-:S04]  /*2350*/  ISETP.NE.U32.AND P0, PT, R3, RZ, PT ;  /* 0x000000ff0300720c */ /* 0x000fc80003f05070 */
[----:B------:R-:W-:-:S13]  /*2360*/  ISETP.NE.AND.EX P0, PT, RZ, RZ, PT, P0 ;  /* 0x000000ffff00720c */ /* 0x000fda0003f05300 */
[----:B------:R-:W-:Y:S05]  /*2370*/  @!P0 BRA `(.L_x_6089) ;  /* 0x0000000000788947 */ /* 0x000fea0003800000 */
[C---:B------:R-:W-:Y:S02]  /*2380*/  ISETP.GT.U32.AND P0, PT, R3.reuse, R26, PT ;  /* 0x0000001a0300720c */ /* 0x040fe40003f04070 */
[C---:B------:R-:W-:Y:S02]  /*2390*/  SHF.L.U32 R21, R3.reuse, 0x2, RZ ;  /* 0x0000000203157819 */ /* 0x040fe400000006ff */
[----:B------:R-:W-:Y:S02]  /*23a0*/  ISETP.GT.U32.AND.EX P0, PT, RZ, RZ, PT, P0 ;  /* 0x000000ffff00720c */ /* 0x000fe40003f04100 */
[----:B-1----:R-:W-:Y:S02]  /*23b0*/  SHF.L.U64.HI R19, R3, 0x2, RZ ;  /* 0x0000000203137819 */ /* 0x002fe400000102ff */
[-C--:B------:R-:W-:Y:S02]  /*23c0*/  IADD3 R30, P2, PT, R30, -R21.reuse, RZ ;  /* 0x800000151e1e7210 */ /* 0x080fe40007f5e0ff */
[----:B------:R-:W-:-:S03]  /*23d0*/  IADD3 R10, P1, PT, R10, -R21, RZ ;  /* 0x800000150a0a7210 */ /* 0x000fc60007f3e0ff */
[--C-:B------:R-:W-:Y:S02]  /*23e0*/  IMAD.X R31, R31, 0x1, ~R19.reuse, P2 ;  /* 0x000000011f1f7824 */ /* 0x100fe400010e0e13 */
[----:B------:R-:W-:Y:S02]  /*23f0*/  IMAD.X R11, R11, 0x1, ~R19, P1 ;  /* 0x000000010b0b7824 */ /* 0x000fe400008e0e13 */
[C---:B------:R-:W-:Y:S01]  /*2400*/  @!P0 IMAD.SHL.U32 R17, R26.reuse, 0x4, RZ ;  /* 0x000000041a118824 */ /* 0x040fe200078e00ff */
[----:B------:R-:W-:-:S04]  /*2410*/  @!P0 SHF.L.U64.HI R7, R26, 0x2, RZ ;  /* 0x000000021a078819 */ /* 0x000fc800000102ff */
[C---:B------:R-:W-:Y:S02]  /*2420*/  @!P0 IADD3 R14, P2, PT, R17.reuse, R10, RZ ;  /* 0x0000000a110e8210 */ /* 0x040fe40007f5e0ff */
[----:B------:R-:W-:-:S03]  /*2430*/  @!P0 IADD3 R4, P1, PT, R17, R30, RZ ;  /* 0x0000001e11048210 */ /* 0x000fc60007f3e0ff */
[C---:B------:R-:W-:Y:S01]  /*2440*/  @!P0 IMAD.X R15, R7.reuse, 0x1, R11, P2 ;  /* 0x00000001070f8824 */ /* 0x040fe200010e060b */
[----:B------:R-:W-:-:S05]  /*2450*/  @!P0 IADD3.X R5, PT, PT, R7, R31, RZ, P1, !PT ;  /* 0x0000001f07058210 */ /* 0x000fca0000ffe4ff */
[----:B------:R0:W3:Y:S04]  /*2460*/  @!P0 LDG.E R4, desc[UR10][R4.64] ;  /* 0x0000000a04048981 */ /* 0x0000e8000c1e1900 */
[----:B------:R-:W3:Y:S01]  /*2470*/  @!P0 LDG.E R15, desc[UR10][R14.64] ;  /* 0x0000000a0e0f8981 */ /* 0x000ee2000c1e1900 */
[----:B------:R-:W-:-:S05]  /*2480*/  IADD3 R8, P1, PT, R8, -R21, RZ ;  /* 0x8000001508087210 */ /* 0x000fca0007f3e0ff */
[----:B------:R-:W-:Y:S01]  /*2490*/  IMAD.X R9, R9, 0x1, ~R19, P1 ;  /* 0x0000000109097824 */ /* 0x000fe200008e0e13 */
[----:B------:R-:W-:Y:S01]  /*24a0*/  @!P0 IADD3 R16, P1, PT, R17, R8, RZ ;  /* 0x0000000811108210 */ /* 0x000fe20007f3e0ff */
[----:B0-----:R-:W-:Y:S01]  /*24b0*/  IMAD.U32 R5, RZ, RZ, UR14 ;  /* 0x0000000eff057e24 */ /* 0x001fe2000f8e00ff */
[----:B------:R-:W-:-:S03]  /*24c0*/  MOV R19, UR14 ;  /* 0x0000000e00137c02 */ /* 0x000fc60008000f00 */
[----:B------:R-:W-:Y:S02]  /*24d0*/  @!P0 IMAD.X R17, R7, 0x1, R9, P1 ;  /* 0x0000000107118824 */ /* 0x000fe400008e0609 */
[----:B------:R-:W-:-:S04]  /*24e0*/  IMAD.WIDE.U32 R30, R5, 0x4, R30 ;  /* 0x00000004051e7825 */ /* 0x000fc800078e001e */
[----:B------:R-:W-:-:S04]  /*24f0*/  IMAD.WIDE.U32 R8, R19, 0x4, R8 ;  /* 0x0000000413087825 */ /* 0x000fc800078e0008 */
[----:B---3--:R-:W-:-:S05]  /*2500*/  @!P0 FFMA.FTZ R7, R15, -UR12, R4 ;  /* 0x8000000c0f078c23 */ /* 0x008fca0008010004 */
[----:B------:R0:W-:Y:S01]  /*2510*/  @!P0 STG.E desc[UR10][R16.64], R7 ;  /* 0x0000000710008986 */ /* 0x0001e2000c10190a */
[----:B------:R-:W-:Y:S01]  /*2520*/  IADD3 R6, P0, P1, R12, -UR14, R3 ;  /* 0x8000000e0c067c10 */ /* 0x000fe2000f91e003 */
[----:B------:R-:W-:-:S03]  /*2530*/  IMAD.U32 R3, RZ, RZ, UR14 ;  /* 0x0000000eff037e24 */ /* 0x000fc6000f8e00ff */
[----:B------:R-:W-:Y:S01]  /*2540*/  IADD3.X R5, PT, PT, R13, -0x1, RZ, P0, P1 ;  /* 0xffffffff0d057810 */ /* 0x000fe200007e24ff */
[----:B------:R-:W-:-:S08]  /*2550*/  IMAD.WIDE.U32 R10, R3, 0x4, R10 ;  /* 0x00000004030a7825 */ /* 0x000fd000078e000a */
.L_x_6089:
[----:B------:R-:W-:Y:S01]  /*2560*/  ISETP.NE.U32.AND P0, PT, R5, RZ, PT ;  /* 0x000000ff0500720c */ /* 0x000fe20003f05070 */
[----:B------:R-:W-:-:S12]  /*2570*/  USHF.L.U32 UR7, UR14, 0x2, URZ ;  /* 0x000000020e077899 */ /* 0x000fd800080006ff */
[----:B------:R-:W-:Y:S05]  /*2580*/  @P0 BRA `(.L_x_6090) ;  /* 0x00000000004c0947 */ /* 0x000fea0003800000 */
[----:B-1----:R-:W1:Y:S01]  /*2590*/  I2F.U32.RP R4, UR7 ;  /* 0x0000000700047d06 */ /* 0x002e620008209000 */
[----:B0-----:R-:W-:Y:S01]  /*25a0*/  IADD3 R7, PT, PT, RZ, -UR7, RZ ;  /* 0x80000007ff077c10 */ /* 0x001fe2000fffe0ff */
[----:B------:R-:W-:Y:S01]  /*25b0*/  IMAD.MOV.U32 R21, RZ, RZ, RZ ;  /* 0x000000ffff157224 */ /* 0x000fe200078e00ff */
[----:B------:R-:W-:-:S05]  /*25c0*/  ISETP.NE.U32.AND P1, PT, RZ, UR7, PT ;  /* 0x00000007ff007c0c */ /* 0x000fca000bf25070 */
[----:B-1----:R-:W0:Y:S02]  /*25d0*/  MUFU.RCP R4, R4 ;  /* 0x0000000400047308 */ /* 0x002e240000001000 */
[----:B0-----:R-:W-:-:S06]  /*25e0*/  VIADD R2, R4, 0xffffffe ;  /* 0x0ffffffe04027836 */ /* 0x001fcc0000000000 */
[----:B------:R0:W1:Y:S02]  /*25f0*/  F2I.FTZ.U32.TRUNC.NTZ R3, R2 ;  /* 0x0000000200037305 */ /* 0x000064000021f000 */
[----:B0-----:R-:W-:Y:S02]  /*2600*/  IMAD.MOV.U32 R2, RZ, RZ, RZ ;  /* 0x000000ffff027224 */ /* 0x001fe400078e00ff */
        /* <DEDUP_REMOVED lines=11> */
.L_x_6090:
[----:B------:R-:W-:Y:S01]  /*26c0*/  IMAD.MOV.U32 R32, RZ, RZ, R6 ;  /* 0x000000ffff207224 */ /* 0x000fe200078e0006 */
[----:B-1----:R-:W-:Y:S01]  /*26d0*/  MOV R4, 0x2710 ;  /* 0x0000271000047802 */ /* 0x002fe20000000f00 */
[----:B------:R-:W-:Y:S01]  /*26e0*/  IMAD.MOV.U32 R27, RZ, RZ, R5 ;  /* 0x000000ffff1b7224 */ /* 0x000fe200078e0005 */
[----:B------:R-:W-:-:S06]  /*26f0*/  UMOV UR4, UR7 ;  /* 0x0000000700047c82 */ /* 0x000fcc0008000000 */
[----:B0-2---:R-:W-:Y:S05]  /*2700*/  CALL.REL.NOINC `($__internal_33_$__cuda_sm20_rem_u64) ;  /* 0x0000002c00b87944 */ /* 0x005fea0003c00000 */
[----:B------:R-:W-:Y:S01]  /*2710*/  MOV R20, R16 ;  /* 0x0000001000147202 */ /* 0x000fe20000000f00 */
[----:B------:R-:W-:-:S07]  /*2720*/  IMAD.MOV.U32 R21, RZ, RZ, R17 ;  /* 0x000000ffff157224 */ /* 0x000fce00078e0011 */
.L_x_6091:
[----:B------:R-:W-:Y:S01]  /*2730*/  IADD3 R7, P0, PT, R6, -R20, RZ ;  /* 0x8000001406077210 */ /* 0x000fe20007f1e0ff */
[C---:B------:R-:W-:Y:S01]  /*2740*/  IMAD.SHL.U32 R0, R26.reuse, 0x4, RZ ;  /* 0x000000041a007824 */ /* 0x040fe200078e00ff */
[----:B------:R-:W-:Y:S01]  /*2750*/  SHF.L.U64.HI R2, R26, 0x2, RZ ;  /* 0x000000021a027819 */ /* 0x000fe200000102ff */
[----:B------:R-:W-:Y:S01]  /*2760*/  BSSY.RECONVERGENT B0, `(.L_x_6092) ;  /* 0x0000025000007945 */ /* 0x000fe20003800200 */
[----:B------:R-:W-:Y:S01]  /*2770*/  IADD3 R3, P2, PT, R7, R26, RZ ;  /* 0x0000001a07037210 */ /* 0x000fe20007f5e0ff */
[----:B--2---:R-:W-:Y:S01]  /*2780*/  IMAD.X R23, R5, 0x1, ~R21, P0 ;  /* 0x0000000105177824 */ /* 0x004fe200000e0e15 */
[----:B------:R-:W-:Y:S02]  /*2790*/  ISETP.GE.U32.AND P1, PT, R0, R7, PT ;  /* 0x000000070000720c */ /* 0x000fe40003f26070 */
[----:B------:R-:W-:Y:S02]  /*27a0*/  ISETP.GE.U32.AND P0, PT, R3, R6, PT ;  /* 0x000000060300720c */ /* 0x000fe40003f06070 */
[----:B------:R-:W-:-:S02]  /*27b0*/  ISETP.GE.AND.EX P1, PT, R2, R23, PT, P1 ;  /* 0x000000170200720c */ /* 0x000fc40003f26310 */
[----:B------:R-:W-:-:S04]  /*27c0*/  IADD3.X R22, PT, PT, RZ, R23, RZ, P2, !PT ;  /* 0x00000017ff167210 */ /* 0x000fc800017fe4ff */
[----:B------:R-:W-:-:S07]  /*27d0*/  ISETP.GE.AND.EX P0, PT, R22, R5, PT, P0 ;  /* 0x000000051600720c */ /* 0x000fce0003f06300 */
[----:B------:R-:W-:Y:S06]  /*27e0*/  @P1 BRA `(.L_x_6093) ;  /* 0x0000000000701947 */ /* 0x000fec0003800000 */
[C---:B------:R-:W-:Y:S01]  /*27f0*/  SHF.L.U64.HI R29, R26.reuse, 0x4, RZ ;  /* 0x000000041a1d7819 */ /* 0x040fe200000102ff */
[----:B------:R-:W-:Y:S02]  /*2800*/  IMAD.SHL.U32 R27, R26, 0x10, RZ ;  /* 0x000000101a1b7824 */ /* 0x000fe400078e00ff */
[----:B------:R-:W-:Y:S02]  /*2810*/  IMAD.MOV.U32 R33, RZ, RZ, R26 ;  /* 0x000000ffff217224 */ /* 0x000fe400078e001a */
[----:B------:R-:W-:-:S07]  /*2820*/  IMAD.MOV.U32 R4, RZ, RZ, RZ ;  /* 0x000000ffff047224 */ /* 0x000fce00078e00ff */
.L_x_6094:
[-C--:B------:R-:W-:Y:S02]  /*2830*/  IADD3 R16, P2, PT, R30, R27.reuse, RZ ;  /* 0x0000001b1e107210 */ /* 0x080fe40007f5e0ff */
[----:B------:R-:W-:-:S03]  /*2840*/  IADD3 R34, P1, PT, R10, R27, RZ ;  /* 0x0000001b0a227210 */ /* 0x000fc60007f3e0ff */
[----:B------:R-:W-:Y:S01]  /*2850*/  IMAD.X R17, R31, 0x1, R29, P2 ;  /* 0x000000011f117824 */ /* 0x000fe200010e061d */
[----:B------:R-:W-:-:S05]  /*2860*/  IADD3.X R35, PT, PT, R11, R29, RZ, P1, !PT ;  /* 0x0000001d0b237210 */ /* 0x000fca0000ffe4ff */
[----:B------:R-:W2:Y:S04]  /*2870*/  LDG.E.128 R12, desc[UR10][R34.64] ;  /* 0x0000000a220c7981 */ /* 0x000ea8000c1e1d00 */
[----:B------:R-:W2:Y:S01]  /*2880*/  LDG.E.128 R16, desc[UR10][R16.64] ;  /* 0x0000000a10107981 */ /* 0x000ea2000c1e1d00 */
[----:B------:R-:W-:Y:S01]  /*2890*/  IADD3 R24, P1, PT, R8, R27, RZ ;  /* 0x0000001b08187210 */ /* 0x000fe20007f3e0ff */
[----:B------:R-:W-:-:S04]  /*28a0*/  IMAD.MOV.U32 R28, RZ, RZ, R27 ;  /* 0x000000ffff1c7224 */ /* 0x000fc800078e001b */
[----:B------:R-:W-:Y:S01]  /*28b0*/  IMAD.X R25, R9, 0x1, R29, P1 ;  /* 0x0000000109197824 */ /* 0x000fe200008e061d */
[----:B------:R-:W-:-:S04]  /*28c0*/  IADD3 R33, P1, PT, R33, UR14, RZ ;  /* 0x0000000e21217c10 */ /* 0x000fc8000ff3e0ff */
[----:B------:R-:W-:Y:S01]  /*28d0*/  IADD3.X R4, PT, PT, RZ, R4, RZ, P1, !PT ;  /* 0x00000004ff047210 */ /* 0x000fe20000ffe4ff */
[----:B--2---:R-:W-:Y:S01]  /*28e0*/  FFMA.FTZ R12, R12, -UR12, R16 ;  /* 0x8000000c0c0c7c23 */ /* 0x004fe20008010010 */
[----:B------:R-:W-:Y:S01]  /*28f0*/  FFMA.FTZ R13, R13, -UR12, R17 ;  /* 0x8000000c0d0d7c23 */ /* 0x000fe20008010011 */
[----:B------:R-:W-:Y:S01]  /*2900*/  FFMA.FTZ R14, R14, -UR12, R18 ;  /* 0x8000000c0e0e7c23 */ /* 0x000fe20008010012 */
[----:B------:R-:W-:Y:S01]  /*2910*/  FFMA.FTZ R15, R15, -UR12, R19 ;  /* 0x8000000c0f0f7c23 */ /* 0x000fe20008010013 */
[C---:B------:R-:W-:Y:S01]  /*2920*/  IMAD.SHL.U32 R18, R33.reuse, 0x4, RZ ;  /* 0x0000000421127824 */ /* 0x040fe200078e00ff */
[----:B------:R-:W-:Y:S01]  /*2930*/  SHF.L.U64.HI R16, R33, 0x2, R4 ;  /* 0x0000000221107819 */ /* 0x000fe20000010204 */
[----:B------:R-:W-:Y:S02]  /*2940*/  IMAD.U32 R17, RZ, RZ, UR14 ;  /* 0x0000000eff117e24 */ /* 0x000fe4000f8e00ff */
[----:B------:R0:W-:Y:S01]  /*2950*/  STG.E.128 desc[UR10][R24.64], R12 ;  /* 0x0000000c18007986 */ /* 0x0001e2000c101d0a */
[----:B------:R-:W-:Y:S01]  /*2960*/  ISETP.GE.U32.AND P1, PT, R18, R7, PT ;  /* 0x000000071200720c */ /* 0x000fe20003f26070 */
[----:B------:R-:W-:-:S03]  /*2970*/  IMAD.WIDE.U32 R28, R17, 0x10, R28 ;  /* 0x00000010111c7825 */ /* 0x000fc600078e001c */
[----:B------:R-:W-:Y:S01]  /*2980*/  ISETP.GE.AND.EX P1, PT, R16, R23, PT, P1 ;  /* 0x000000171000720c */ /* 0x000fe20003f26310 */
[----:B------:R-:W-:-:S12]  /*2990*/  IMAD.MOV.U32 R27, RZ, RZ, R28 ;  /* 0x000000ffff1b7224 */ /* 0x000fd800078e001c */
[----:B0-----:R-:W-:Y:S05]  /*29a0*/  @!P1 BRA `(.L_x_6094) ;  /* 0xfffffffc00a09947 */ /* 0x001fea000383ffff */
.L_x_6093:
[----:B------:R-:W-:Y:S05]  /*29b0*/  BSYNC.RECONVERGENT B0 ;  /* 0x0000000000007941 */ /* 0x000fea0003800200 */
.L_x_6092:
[----:B------:R-:W-:Y:S05]  /*29c0*/  @P0 EXIT ;  /* 0x000000000000094d */ /* 0x000fea0003800000 */
        /* <DEDUP_REMOVED lines=27> */
[----:B------:R-:W-:-:S04]  /*2b80*/  IMAD.HI.U32 R15, R15, R17, R14 ;  /* 0x000000110f0f7227 */ /* 0x000fc800078e000e */
[----:B------:R-:W-:Y:S02]  /*2b90*/  IMAD.MOV.U32 R17, RZ, RZ, RZ ;  /* 0x000000ffff117224 */ /* 0x000fe400078e00ff */
[----:B------:R-:W-:-:S04]  /*2ba0*/  IMAD.HI.U32 R16, R15, R12, RZ ;  /* 0x0000000c0f107227 */ /* 0x000fc800078e00ff */
[----:B------:R-:W-:-:S04]  /*2bb0*/  IMAD.MOV R4, RZ, RZ, -R16 ;  /* 0x000000ffff047224 */ /* 0x000fc800078e0a10 */
[----:B------:R-:W-:-:S05]  /*2bc0*/  IMAD R4, R4, UR14, R12 ;  /* 0x0000000e04047c24 */ /* 0x000fca000f8e020c */
[----:B------:R-:W-:-:S13]  /*2bd0*/  ISETP.GE.U32.AND P0, PT, R4, UR14, PT ;  /* 0x0000000e04007c0c */ /* 0x000fda000bf06070 */
[----:B------:R-:W-:Y:S02]  /*2be0*/  @P0 VIADD R4, R4, -UR14 ;  /* 0x8000000e04040c36 */ /* 0x000fe40008000000 */
[----:B------:R-:W-:-:S03]  /*2bf0*/  @P0 VIADD R16, R16, 0x1 ;  /* 0x0000000110100836 */ /* 0x000fc60000000000 */
[----:B------:R-:W-:-:S13]  /*2c00*/  ISETP.GE.U32.AND P1, PT, R4, UR14, PT ;  /* 0x0000000e04007c0c */ /* 0x000fda000bf26070 */
[----:B------:R-:W-:Y:S02]  /*2c10*/  @P1 IADD3 R16, PT, PT, R16, 0x1, RZ ;  /* 0x0000000110101810 */ /* 0x000fe40007ffe0ff */
[----:B------:R-:W-:Y:S01]  /*2c20*/  @!P2 LOP3.LUT R16, RZ, UR14, RZ, 0x33, !PT ;  /* 0x0000000eff10ac12 */ /* 0x000fe2000f8e33ff */
[----:B------:R-:W-:Y:S06]  /*2c30*/  BRA `(.L_x_6097) ;  /* 0x0000000000147947 */ /* 0x000fec0003800000 */
.L_x_6096:
[----:B------:R-:W-:Y:S01]  /*2c40*/  IMAD.MOV.U32 R16, RZ, RZ, R12 ;  /* 0x000000ffff107224 */ /* 0x000fe200078e000c */
[----:B------:R-:W-:Y:S01]  /*2c50*/  MOV R4, 0x2c80 ;  /* 0x00002c8000047802 */ /* 0x000fe20000000f00 */
[----:B------:R-:W-:-:S07]  /*2c60*/  IMAD.U32 R12, RZ, RZ, UR14 ;  /* 0x0000000eff0c7e24 */ /* 0x000fce000f8e00ff */
[----:B------:R-:W-:Y:S05]  /*2c70*/  CALL.REL.NOINC `($__internal_32_$__cuda_sm20_div_u64) ;  /* 0x0000002400447944 */ /* 0x000fea0003c00000 */
[----:B------:R-:W-:-:S07]  /*2c80*/  MOV R16, R12 ;  /* 0x0000000c00107202 */ /* 0x000fce0000000f00 */
.L_x_6097:
[----:B------:R-:W-:Y:S05]  /*2c90*/  BSYNC.RECONVERGENT B0 ;  /* 0x0000000000007941 */ /* 0x000fea0003800200 */
.L_x_6095:
[----:B------:R-:W-:Y:S01]  /*2ca0*/  IADD3 R7, P1, PT, R16, R7, RZ ;  /* 0x0000000710077210 */ /* 0x000fe20007f3e0ff */
[----:B------:R-:W-:Y:S03]  /*2cb0*/  BSSY.RECONVERGENT B0, `(.L_x_6098) ;  /* 0x000003e000007945 */ /* 0x000fe60003800200 */
[----:B------:R-:W-:-:S04]  /*2cc0*/  LOP3.LUT R3, R7, 0x3, RZ, 0xc0, !PT ;  /* 0x0000000307037812 */ /* 0x000fc800078ec0ff */
[----:B------:R-:W-:Y:S01]  /*2cd0*/  ISETP.NE.U32.AND P0, PT, R3, 0x3, PT ;  /* 0x000000030300780c */ /* 0x000fe20003f05070 */
[----:B------:R-:W-:-:S03]  /*2ce0*/  IMAD.X R3, RZ, RZ, R17, P1 ;  /* 0x000000ffff037224 */ /* 0x000fc600008e0611 */
[----:B------:R-:W-:-:S13]  /*2cf0*/  ISETP.NE.AND.EX P0, PT, RZ, RZ, PT, P0 ;  /* 0x000000ffff00720c */ /* 0x000fda0003f05300 */
[----:B------:R-:W-:Y:S05]  /*2d00*/  @!P0 BRA `(.L_x_6099) ;  /* 0x0000000000e08947 */ /* 0x000fea0003800000 */
[----:B------:R-:W-:-:S13]  /*2d10*/  ISETP.NE.U32.AND P0, PT, R5, RZ, PT ;  /* 0x000000ff0500720c */ /* 0x000fda0003f05070 */
[----:B------:R-:W-:Y:S05]  /*2d20*/  @P0 BRA `(.L_x_6100) ;  /* 0x0000000000500947 */ /* 0x000fea0003800000 */
[----:B------:R-:W0:Y:S01]  /*2d30*/  I2F.U32.RP R4, UR7 ;  /* 0x0000000700047d06 */ /* 0x000e220008209000 */
[----:B------:R-:W-:Y:S01]  /*2d40*/  IMAD R17, RZ, RZ, -UR7 ;  /* 0x80000007ff117e24 */ /* 0x000fe2000f8e02ff */
[----:B------:R-:W-:-:S06]  /*2d50*/  ISETP.NE.U32.AND P2, PT, RZ, UR7, PT ;  /* 0x00000007ff007c0c */ /* 0x000fcc000bf45070 */
[----:B0-----:R-:W0:Y:S02]  /*2d60*/  MUFU.RCP R4, R4 ;  /* 0x0000000400047308 */ /* 0x001e240000001000 */
[----:B0-----:R-:W-:-:S06]  /*2d70*/  VIADD R14, R4, 0xffffffe ;  /* 0x0ffffffe040e7836 */ /* 0x001fcc0000000000 */
[----:B------:R0:W1:Y:S02]  /*2d80*/  F2I.FTZ.U32.TRUNC.NTZ R15, R14 ;  /* 0x0000000e000f7305 */ /* 0x000064000021f000 */
[----:B0-----:R-:W-:Y:S02]  /*2d90*/  HFMA2 R14, -RZ, RZ, 0, 0 ;  /* 0x00000000ff0e7431 */ /* 0x001fe400000001ff */
[----:B-1----:R-:W-:-:S04]  /*2da0*/  IMAD R17, R17, R15, RZ ;  /* 0x0000000f11117224 */ /* 0x002fc800078e02ff */
[----:B------:R-:W-:-:S06]  /*2db0*/  IMAD.HI.U32 R17, R15, R17, R14 ;  /* 0x000000110f117227 */ /* 0x000fcc00078e000e */
[----:B------:R-:W-:-:S04]  /*2dc0*/  IMAD.HI.U32 R16, R17, R6, RZ ;  /* 0x0000000611107227 */ /* 0x000fc800078e00ff */
[----:B------:R-:W-:Y:S02]  /*2dd0*/  IMAD.MOV R15, RZ, RZ, -R16 ;  /* 0x000000ffff0f7224 */ /* 0x000fe400078e0a10 */
[----:B------:R-:W-:Y:S02]  /*2de0*/  IMAD.MOV.U32 R17, RZ, RZ, RZ ;  /* 0x000000ffff117224 */ /* 0x000fe400078e00ff */
        /* <DEDUP_REMOVED lines=8> */
.L_x_6100:
[----:B------:R-:W-:Y:S01]  /*2e70*/  IMAD.MOV.U32 R16, RZ, RZ, R6 ;  /* 0x000000ffff107224 */ /* 0x000fe200078e0006 */
[----:B------:R-:W-:Y:S01]  /*2e80*/  MOV R12, UR7 ;  /* 0x00000007000c7c02 */ /* 0x000fe20008000f00 */
[----:B------:R-:W-:Y:S01]  /*2e90*/  IMAD.MOV.U32 R14, RZ, RZ, R5 ;  /* 0x000000ffff0e7224 */ /* 0x000fe200078e0005 */
[----:B------:R-:W-:-:S07]  /*2ea0*/  MOV R4, 0x2ec0 ;  /* 0x00002ec000047802 */ /* 0x000fce0000000f00 */
[----:B------:R-:W-:Y:S05]  /*2eb0*/  CALL.REL.NOINC `($__internal_32_$__cuda_sm20_div_u64) ;  /* 0x0000002000b47944 */ /* 0x000fea0003c00000 */
[----:B------:R-:W-:-:S07]  /*2ec0*/  IMAD.MOV.U32 R16, RZ, RZ, R12 ;  /* 0x000000ffff107224 */ /* 0x000fce00078e000c */
.L_x_6101:
[----:B------:R-:W-:Y:S02]  /*2ed0*/  VIADD R4, R7, 0x1 ;  /* 0x0000000107047836 */ /* 0x000fe40000000000 */
[----:B------:R-:W-:-:S03]  /*2ee0*/  IMAD.WIDE.U32 R14, R16, UR14, RZ ;  /* 0x0000000e100e7c25 */ /* 0x000fc6000f8e00ff */
[----:B------:R-:W-:Y:S01]  /*2ef0*/  LOP3.LUT R4, R4, 0x3, RZ, 0xc0, !PT ;  /* 0x0000000304047812 */ /* 0x000fe200078ec0ff */
[----:B------:R-:W-:Y:S01]  /*2f00*/  IMAD R25, R17, UR14, RZ ;  /* 0x0000000e11197c24 */ /* 0x000fe2000f8e02ff */
[----:B------:R-:W-:Y:S02]  /*2f10*/  LEA R23, P0, R14, R0, 0x4 ;  /* 0x000000000e177211 */ /* 0x000fe400078020ff */
[----:B------:R-:W-:Y:S01]  /*2f20*/  IADD3 R0, P1, PT, RZ, -R4, RZ ;  /* 0x80000004ff007210 */ /* 0x000fe20007f3e0ff */
[----:B------:R-:W-:-:S05]  /*2f30*/  IMAD.IADD R25, R15, 0x1, R25 ;  /* 0x000000010f197824 */ /* 0x000fca00078e0219 */
[----:B------:R-:W-:Y:S02]  /*2f40*/  LEA.HI.X R25, R14, R2, R25, 0x4, P0 ;  /* 0x000000020e197211 */ /* 0x000fe400000f2419 */
[----:B------:R-:W-:-:S07]  /*2f50*/  IADD3.X R2, PT, PT, RZ, -0x1, RZ, P1, !PT ;  /* 0xffffffffff027810 */ /* 0x000fce0000ffe4ff */
.L_x_6102:
[-C--:B------:R-:W-:Y:S02]  /*2f60*/  IADD3 R16, P1, PT, R10, R23.reuse, RZ ;  /* 0x000000170a107210 */ /* 0x080fe40007f3e0ff */
[----:B------:R-:W-:-:S03]  /*2f70*/  IADD3 R14, P0, PT, R30, R23, RZ ;  /* 0x000000171e0e7210 */ /* 0x000fc60007f1e0ff */
[--C-:B------:R-:W-:Y:S02]  /*2f80*/  IMAD.X R17, R11, 0x1, R25.reuse, P1 ;  /* 0x000000010b117824 */ /* 0x100fe400008e0619 */
[----:B------:R-:W-:-:S04]  /*2f90*/  IMAD.X R15, R31, 0x1, R25, P0 ;  /* 0x000000011f0f7824 */ /* 0x000fc800000e0619 */
[----:B------:R-:W2:Y:S04]  /*2fa0*/  LDG.E R17, desc[UR10][R16.64] ;  /* 0x0000000a10117981 */ /* 0x000ea8000c1e1900 */
[----:B------:R-:W2:Y:S01]  /*2fb0*/  LDG.E R14, desc[UR10][R14.64] ;  /* 0x0000000a0e0e7981 */ /* 0x000ea2000c1e1900 */
[----:B0-----:R-:W-:-:S05]  /*2fc0*/  IADD3 R18, P0, PT, R8, R23, RZ ;  /* 0x0000001708127210 */ /* 0x001fca0007f1e0ff */
[----:B------:R-:W-:Y:S01]  /*2fd0*/  IMAD.X R19, R9, 0x1, R25, P0 ;  /* 0x0000000109137824 */ /* 0x000fe200000e0619 */
[----:B------:R-:W-:-:S04]  /*2fe0*/  IADD3 R0, P0, PT, R0, 0x1, RZ ;  /* 0x0000000100007810 */ /* 0x000fc80007f1e0ff */
[----:B------:R-:W-:Y:S02]  /*2ff0*/  IADD3.X R2, PT, PT, RZ, R2, RZ, P0, !PT ;  /* 0x00000002ff027210 */ /* 0x000fe400007fe4ff */
[----:B------:R-:W-:-:S04]  /*3000*/  ISETP.NE.U32.AND P0, PT, R0, RZ, PT ;  /* 0x000000ff0000720c */ /* 0x000fc80003f05070 */
[----:B------:R-:W-:Y:S02]  /*3010*/  ISETP.NE.AND.EX P0, PT, R2, RZ, PT, P0 ;  /* 0x000000ff0200720c */ /* 0x000fe40003f05300 */
[----:B------:R-:W-:Y:S02]  /*3020*/  IADD3 R13, P1, PT, R13, UR14, RZ ;  /* 0x0000000e0d0d7c10 */ /* 0x000fe4000ff3e0ff */
[----:B------:R-:W-:-:S03]  /*3030*/  IADD3 R23, P2, PT, R23, UR7, RZ ;  /* 0x0000000717177c10 */ /* 0x000fc6000ff5e0ff */
[----:B------:R-:W-:Y:S02]  /*3040*/  IMAD.X R22, RZ, RZ, R22, P1 ;  /* 0x000000ffff167224 */ /* 0x000fe400008e0616 */
[----:B------:R-:W-:Y:S02]  /*3050*/  IMAD.X R25, RZ, RZ, R25, P2 ;  /* 0x000000ffff197224 */ /* 0x000fe400010e0619 */
[----:B--2---:R-:W-:-:S05]  /*3060*/  FFMA.FTZ R21, R17, -UR12, R14 ;  /* 0x8000000c11157c23 */ /* 0x004fca000801000e */
[----:B------:R0:W-:Y:S01]  /*3070*/  STG.E desc[UR10][R18.64], R21 ;  /* 0x0000001512007986 */ /* 0x0001e2000c10190a */
[----:B------:R-:W-:Y:S05]  /*3080*/  @P0 BRA `(.L_x_6102) ;  /* 0xfffffffc00b40947 */ /* 0x000fea000383ffff */
.L_x_6099:
[----:B------:R-:W-:Y:S05]  /*3090*/  BSYNC.RECONVERGENT B0 ;  /* 0x0000000000007941 */ /* 0x000fea0003800200 */
.L_x_6098:
[----:B------:R-:W-:-:S04]  /*30a0*/  ISETP.GE.U32.AND P0, PT, R7, 0x3, PT ;  /* 0x000000030700780c */ /* 0x000fc80003f06070 */
[----:B------:R-:W-:-:S13]  /*30b0*/  ISETP.GE.U32.AND.EX P0, PT, R3, RZ, PT, P0 ;  /* 0x000000ff0300720c */ /* 0x000fda0003f06100 */
[----:B------:R-:W-:Y:S05]  /*30c0*/  @!P0 EXIT ;  /* 0x000000000000894d */ /* 0x000fea0003800000 */
[----:B------:R-:W-:Y:S01]  /*30d0*/  IMAD.U32 R0, RZ, RZ, UR14 ;  /* 0x0000000eff007e24 */ /* 0x000fe2000f8e00ff */
[----:B------:R-:W-:-:S03]  /*30e0*/  MOV R3, UR14 ;  /* 0x0000000e00037c02 */ /* 0x000fc60008000f00 */
[----:B------:R-:W-:Y:S01]  /*30f0*/  IMAD.SHL.U32 R0, R0, 0x4, RZ ;  /* 0x0000000400007824 */ /* 0x000fe200078e00ff */
[----:B------:R-:W-:-:S07]  /*3100*/  SHF.R.U32.HI R3, RZ, 0x1e, R3 ;  /* 0x0000001eff037819 */ /* 0x000fce0000011603 */
.L_x_6103:
[C---:B--2---:R-:W-:Y:S01]  /*3110*/  IMAD.SHL.U32 R15, R13.reuse, 0x4, RZ ;  /* 0x000000040d0f7824 */ /* 0x044fe200078e00ff */
[----:B------:R-:W-:-:S04]  /*3120*/  SHF.L.U64.HI R17, R13, 0x2, R22 ;  /* 0x000000020d117819 */ /* 0x000fc80000010216 */
[-C--:B------:R-:W-:Y:S02]  /*3130*/  IADD3 R20, P0, PT, R30, R15.reuse, RZ ;  /* 0x0000000f1e147210 */ /* 0x080fe40007f1e0ff */
[----:B------:R-:W-:-:S03]  /*3140*/  IADD3 R24, P1, PT, R10, R15, RZ ;  /* 0x0000000f0a187210 */ /* 0x000fc60007f3e0ff */
[----:B0-----:R-:W-:Y:S01]  /*3150*/  IMAD.X R21, R31, 0x1, R17, P0 ;  /* 0x000000011f157824 */ /* 0x001fe200000e0611 */
[----:B------:R-:W-:-:S04]  /*3160*/  IADD3.X R25, PT, PT, R11, R17, RZ, P1, !PT ;  /* 0x000000110b197210 */ /* 0x000fc80000ffe4ff */
[----:B------:R-:W2:Y:S04]  /*3170*/  LDG.E R2, desc[UR10][R20.64] ;  /* 0x0000000a14027981 */ /* 0x000ea8000c1e1900 */
[----:B------:R-:W2:Y:S01]  /*3180*/  LDG.E R7, desc[UR10][R24.64] ;  /* 0x0000000a18077981 */ /* 0x000ea2000c1e1900 */
[----:B------:R-:W-:Y:S02]  /*3190*/  IADD3 R14, P0, PT, R8, R15, RZ ;  /* 0x0000000f080e7210 */ /* 0x000fe40007f1e0ff */
[C---:B------:R-:W-:Y:S02]  /*31a0*/  IADD3 R18, P1, PT, R0.reuse, R20, RZ ;  /* 0x0000001400127210 */ /* 0x040fe40007f3e0ff */
[----:B------:R-:W-:Y:S01]  /*31b0*/  IADD3 R16, P2, PT, R0, R24, RZ ;  /* 0x0000001800107210 */ /* 0x000fe20007f5e0ff */
[----:B------:R-:W-:-:S02]  /*31c0*/  IMAD.X R15, R9, 0x1, R17, P0 ;  /* 0x00000001090f7824 */ /* 0x000fc400000e0611 */
[C---:B------:R-:W-:Y:S02]  /*31d0*/  IMAD.X R19, R3.reuse, 0x1, R21, P1 ;  /* 0x0000000103137824 */ /* 0x040fe400008e0615 */
[----:B------:R-:W-:Y:S02]  /*31e0*/  IMAD.X R17, R3, 0x1, R25, P2 ;  /* 0x0000000103117824 */ /* 0x000fe400010e0619 */
[----:B--2---:R-:W-:-:S05]  /*31f0*/  FFMA.FTZ R7, R7, -UR12, R2 ;  /* 0x8000000c07077c23 */ /* 0x004fca0008010002 */
[----:B------:R0:W-:Y:S04]  /*3200*/  STG.E desc[UR10][R14.64], R7 ;  /* 0x000000070e007986 */ /* 0x0001e8000c10190a */
[----:B------:R-:W2:Y:S04]  /*3210*/  LDG.E R2, desc[UR10][R18.64] ;  /* 0x0000000a12027981 */ /* 0x000ea8000c1e1900 */
[----:B------:R-:W2:Y:S01]  /*3220*/  LDG.E R23, desc[UR10][R16.64] ;  /* 0x0000000a10177981 */ /* 0x000ea2000c1e1900 */
[C---:B------:R-:W-:Y:S02]  /*3230*/  IADD3 R24, P0, PT, R0.reuse, R14, RZ ;  /* 0x0000000e00187210 */ /* 0x040fe40007f1e0ff */
[----:B------:R-:W-:-:S02]  /*3240*/  IADD3 R26, P1, PT, R0, R18, RZ ;  /* 0x00000012001a7210 */ /* 0x000fc40007f3e0ff */
[----:B------:R-:W-:Y:S02]  /*3250*/  IADD3 R20, P2, PT, R0, R16, RZ ;  /* 0x0000001000147210 */ /* 0x000fe40007f5e0ff */
[C---:B------:R-:W-:Y:S01]  /*3260*/  IADD3.X R25, PT, PT, R3.reuse, R15, RZ, P0, !PT ;  /* 0x0000000f03197210 */ /* 0x040fe200007fe4ff */
[C---:B------:R-:W-:Y:S02]  /*3270*/  IMAD.X R27, R3.reuse, 0x1, R19, P1 ;  /* 0x00000001031b7824 */ /* 0x040fe400008e0613 */
[----:B------:R-:W-:Y:S02]  /*3280*/  IMAD.X R21, R3, 0x1, R17, P2 ;  /* 0x0000000103157824 */ /* 0x000fe400010e0611 */
[----:B--2---:R-:W-:-:S05]  /*3290*/  FFMA.FTZ R23, R23, -UR12, R2 ;  /* 0x8000000c17177c23 */ /* 0x004fca0008010002 */
[----:B------:R1:W-:Y:S04]  /*32a0*/  STG.E desc[UR10][R24.64], R23 ;  /* 0x0000001718007986 */ /* 0x0003e8000c10190a */
[----:B------:R-:W2:Y:S04]  /*32b0*/  LDG.E R2, desc[UR10][R26.64] ;  /* 0x0000000a1a027981 */ /* 0x000ea8000c1e1900 */
[----:B0-----:R-:W2:Y:S01]  /*32c0*/  LDG.E R7, desc[UR10][R20.64] ;  /* 0x0000000a14077981 */ /* 0x001ea2000c1e1900 */
[C---:B------:R-:W-:Y:S02]  /*32d0*/  IADD3 R14, P0, PT, R0.reuse, R24, RZ ;  /* 0x00000018000e7210 */ /* 0x040fe40007f1e0ff */
[----:B------:R-:W-:-:S02]  /*32e0*/  IADD3 R18, P2, PT, R0, R20, RZ ;  /* 0x0000001400127210 */ /* 0x000fc40007f5e0ff */
[----:B------:R-:W-:Y:S01]  /*32f0*/  IADD3 R16, P1, PT, R0, R26, RZ ;  /* 0x0000001a00107210 */ /* 0x000fe20007f3e0ff */
[C---:B------:R-:W-:Y:S02]  /*3300*/  IMAD.X R15, R3.reuse, 0x1, R25, P0 ;  /* 0x00000001030f7824 */ /* 0x040fe400000e0619 */
[C---:B------:R-:W-:Y:S01]  /*3310*/  IMAD.X R19, R3.reuse, 0x1, R21, P2 ;  /* 0x0000000103137824 */ /* 0x040fe200010e0615 */
[----:B------:R-:W-:Y:S01]  /*3320*/  IADD3.X R17, PT, PT, R3, R27, RZ, P1, !PT ;  /* 0x0000001b03117210 */ /* 0x000fe20000ffe4ff */
[----:B--2---:R-:W-:-:S05]  /*3330*/  FFMA.FTZ R7, R7, -UR12, R2 ;  /* 0x8000000c07077c23 */ /* 0x004fca0008010002 */
[----:B------:R2:W-:Y:S04]  /*3340*/  STG.E desc[UR10][R14.64], R7 ;  /* 0x000000070e007986 */ /* 0x0005e8000c10190a */
[----:B------:R-:W1:Y:S04]  /*3350*/  LDG.E R16, desc[UR10][R16.64] ;  /* 0x0000000a10107981 */ /* 0x000e68000c1e1900 */
[----:B------:R-:W1:Y:S01]  /*3360*/  LDG.E R19, desc[UR10][R18.64] ;  /* 0x0000000a12137981 */ /* 0x000e62000c1e1900 */
[----:B------:R-:W-:-:S05]  /*3370*/  IADD3 R20, P0, PT, R0, R14, RZ ;  /* 0x0000000e00147210 */ /* 0x000fca0007f1e0ff */
[----:B------:R-:W-:Y:S01]  /*3380*/  IMAD.X R21, R3, 0x1, R15, P0 ;  /* 0x0000000103157824 */ /* 0x000fe200000e060f */
[----:B------:R-:W-:-:S05]  /*3390*/  IADD3 R13, P0, PT, R0, R13, RZ ;  /* 0x0000000d000d7210 */ /* 0x000fca0007f1e0ff */
[----:B------:R-:W-:Y:S01]  /*33a0*/  IMAD.X R22, R3, 0x1, R22, P0 ;  /* 0x0000000103167824 */ /* 0x000fe200000e0616 */
[----:B------:R-:W-:-:S04]  /*33b0*/  ISETP.GE.U32.AND P0, PT, R13, R6, PT ;  /* 0x000000060d00720c */ /* 0x000fc80003f06070 */
[----:B------:R-:W-:Y:S01]  /*33c0*/  ISETP.GE.AND.EX P0, PT, R22, R5, PT, P0 ;  /* 0x000000051600720c */ /* 0x000fe20003f06300 */
[----:B-1----:R-:W-:-:S05]  /*33d0*/  FFMA.FTZ R23, R19, -UR12, R16 ;  /* 0x8000000c13177c23 */ /* 0x002fca0008010010 */
[----:B------:R2:W-:Y:S07]  /*33e0*/  STG.E desc[UR10][R20.64], R23 ;  /* 0x0000001714007986 */ /* 0x0005ee000c10190a */
[----:B------:R-:W-:Y:S05]  /*33f0*/  @!P0 BRA `(.L_x_6103) ;  /* 0xfffffffc00448947 */ /* 0x000fea000383ffff */
[----:B------:R-:W-:Y:S05]  /*3400*/  EXIT ;  /* 0x000000000000794d */ /* 0x000fea0003800000 */
.L_x_6082:
[----:B------:R-:W0:Y:S02]  /*3410*/  LDCU.64 UR8, c[0x0][0x398] ;  /* 0x00007300ff0877ac */ /* 0x000e240008000a00 */
[----:B0-----:R-:W-:-:S04]  /*3420*/  UISETP.GT.U32.AND UP0, UPT, UR8, 0x7ffffffe, UPT ;  /* 0x7ffffffe0800788c */ /* 0x001fc8000bf04070 */
[----:B------:R-:W-:-:S09]  /*3430*/  UISETP.GT.AND.EX UP0, UPT, UR9, URZ, UPT, UP0 ;  /* 0x000000ff0900728c */ /* 0x000fd2000bf04300 */
[----:B------:R-:W-:Y:S05]  /*3440*/  BRA.U UP0, `(.L_x_6104) ;  /* 0x00000005001c7547 */ /* 0x000fea000b800000 */
[----:B-1----:R-:W-:Y:S01]  /*3450*/  MOV R4, UR14 ;  /* 0x0000000e00047c02 */ /* 0x002fe20008000f00 */
[----:B------:R-:W-:Y:S04]  /*3460*/  BSSY.RECONVERGENT B0, `(.L_x_6105) ;  /* 0x0000038000007945 */ /* 0x000fe80003800200 */
[----:B------:R-:W-:-:S04]  /*3470*/  IMAD.SHL.U32 R4, R4, 0x4, RZ ;  /* 0x0000000404047824 */ /* 0x000fc800078e00ff */
[----:B------:R-:W0:Y:S01]  /*3480*/  I2F.U32.RP R5, R4 ;  /* 0x0000000400057306 */ /* 0x000e220000209000 */
[----:B------:R-:W-:Y:S01]  /*3490*/  IMAD.MOV R7, RZ, RZ, -R4 ;  /* 0x000000ffff077224 */ /* 0x000fe200078e0a04 */
[----:B------:R-:W-:-:S06]  /*34a0*/  ISETP.NE.U32.AND P1, PT, R4, RZ, PT ;  /* 0x000000ff0400720c */ /* 0x000fcc0003f25070 */
[----:B0-----:R-:W0:Y:S02]  /*34b0*/  MUFU.RCP R5, R5 ;  /* 0x0000000500057308 */ /* 0x001e240000001000 */
[----:B0-----:R-:W-:-:S06]  /*34c0*/  VIADD R2, R5, 0xffffffe ;  /* 0x0ffffffe05027836 */ /* 0x001fcc0000000000 */
[----:B------:R0:W1:Y:S02]  /*34d0*/  F2I.FTZ.U32.TRUNC.NTZ R3, R2 ;  /* 0x0000000200037305 */ /* 0x000064000021f000 */
[----:B0-----:R-:W-:Y:S01]  /*34e0*/  MOV R2, RZ ;  /* 0x000000ff00027202 */ /* 0x001fe20000000f00 */
[----:B-1----:R-:W-:-:S04]  /*34f0*/  IMAD R7, R7, R3, RZ ;  /* 0x0000000307077224 */ /* 0x002fc800078e02ff */
[----:B------:R-:W-:-:S06]  /*3500*/  IMAD.HI.U32 R0, R3, R7, R2 ;  /* 0x0000000703007227 */ /* 0x000fcc00078e0002 */
[----:B------:R-:W-:-:S04]  /*3510*/  IMAD.HI.U32 R0, R0, UR8, RZ ;  /* 0x0000000800007c27 */ /* 0x000fc8000f8e00ff */
[----:B------:R-:W-:-:S04]  /*3520*/  IMAD.MOV R0, RZ, RZ, -R0 ;  /* 0x000000ffff007224 */ /* 0x000fc800078e0a00 */
        /* <DEDUP_REMOVED lines=9> */
.L_x_6107:
[C---:B------:R-:W-:Y:S01]  /*35c0*/  IADD3 R17, PT, PT, R26.reuse, UR14, RZ ;  /* 0x0000000e1a117c10 */ /* 0x040fe2000fffe0ff */
[----:B------:R-:W-:-:S04]  /*35d0*/  IMAD.WIDE.U32 R18, R26, 0x4, R10 ;  /* 0x000000041a127825 */ /* 0x000fc800078e000a */
[----:B------:R-:W-:Y:S02]  /*35e0*/  VIADD R15, R17, UR14 ;  /* 0x0000000e110f7c36 */ /* 0x000fe40008000000 */
[----:B------:R-:W-:Y:S01]  /*35f0*/  IMAD.WIDE.U32 R20, R26, 0x4, R30 ;  /* 0x000000041a147825 */ /* 0x000fe200078e001e */
[----:B------:R-:W3:Y:S03]  /*3600*/  LDG.E R18, desc[UR10][R18.64] ;  /* 0x0000000a12127981 */ /* 0x000ee6000c1e1900 */
[----:B------:R-:W-:Y:S02]  /*3610*/  VIADD R13, R15, UR14 ;  /* 0x0000000e0f0d7c36 */ /* 0x000fe40008000000 */
[C---:B--2---:R-:W-:Y:S01]  /*3620*/  IMAD.WIDE.U32 R22, R17.reuse, 0x4, R10 ;  /* 0x0000000411167825 */ /* 0x044fe200078e000a */
[----:B------:R-:W3:Y:S03]  /*3630*/  LDG.E R21, desc[UR10][R20.64] ;  /* 0x0000000a14157981 */ /* 0x000ee6000c1e1900 */
[----:B------:R-:W-:-:S02]  /*3640*/  IMAD.WIDE.U32 R24, R17, 0x4, R30 ;  /* 0x0000000411187825 */ /* 0x000fc400078e001e */
[----:B------:R3:W2:Y:S02]  /*3650*/  LDG.E R22, desc[UR10][R22.64] ;  /* 0x0000000a16167981 */ /* 0x0006a4000c1e1900 */
[C---:B------:R-:W-:Y:S02]  /*3660*/  IMAD.WIDE.U32 R28, R15.reuse, 0x4, R10 ;  /* 0x000000040f1c7825 */ /* 0x040fe400078e000a */
[----:B------:R-:W2:Y:S02]  /*3670*/  LDG.E R25, desc[UR10][R24.64] ;  /* 0x0000000a18197981 */ /* 0x000ea4000c1e1900 */
        /* <DEDUP_REMOVED lines=8> */
[----:B------:R-:W-:-:S04]  /*3700*/  IMAD.WIDE.U32 R14, R15, 0x4, R8 ;  /* 0x000000040f0e7825 */ /* 0x000fc800078e0008 */
[----:B---3--:R-:W-:Y:S01]  /*3710*/  FFMA.FTZ R23, R18, -UR12, R21 ;  /* 0x8000000c12177c23 */ /* 0x008fe20008010015 */
[----:B------:R-:W-:-:S04]  /*3720*/  IMAD.WIDE.U32 R18, R26, 0x4, R8 ;  /* 0x000000041a127825 */ /* 0x000fc800078e0008 */
[----:B------:R-:W-:-:S04]  /*3730*/  IMAD.WIDE.U32 R20, R13, 0x4, R8 ;  /* 0x000000040d147825 */ /* 0x000fc800078e0008 */
[----:B--2---:R-:W-:Y:S01]  /*3740*/  FFMA.FTZ R27, R22, -UR12, R25 ;  /* 0x8000000c161b7c23 */ /* 0x004fe20008010019 */
[----:B------:R0:W-:Y:S01]  /*3750*/  STG.E desc[UR10][R18.64], R23 ;  /* 0x0000001712007986 */ /* 0x0001e2000c10190a */
[----:B------:R-:W-:Y:S02]  /*3760*/  VIADD R26, R13, UR14 ;  /* 0x0000000e0d1a7c36 */ /* 0x000fe40008000000 */
[----:B----4-:R-:W-:Y:S01]  /*3770*/  FFMA.FTZ R35, R28, -UR12, R33 ;  /* 0x8000000c1c237c23 */ /* 0x010fe20008010021 */
[----:B------:R0:W-:Y:S01]  /*3780*/  STG.E desc[UR10][R16.64], R27 ;  /* 0x0000001b10007986 */ /* 0x0001e2000c10190a */
[----:B-----5:R-:W-:-:S03]  /*3790*/  FFMA.FTZ R37, R6, -UR12, R5 ;  /* 0x8000000c06257c23 */ /* 0x020fc60008010005 */
[----:B------:R0:W-:Y:S04]  /*37a0*/  STG.E desc[UR10][R14.64], R35 ;  /* 0x000000230e007986 */ /* 0x0001e8000c10190a */
[----:B------:R0:W-:Y:S01]  /*37b0*/  STG.E desc[UR10][R20.64], R37 ;  /* 0x0000002514007986 */ /* 0x0001e2000c10190a */
[----:B------:R-:W-:-:S13]  /*37c0*/  ISETP.GE.AND P0, PT, R26, R3, PT ;  /* 0x000000031a00720c */ /* 0x000fda0003f06270 */
[----:B0-----:R-:W-:Y:S05]  /*37d0*/  @!P0 BRA `(.L_x_6107) ;  /* 0xfffffffc00788947 */ /* 0x001fea000383ffff */
.L_x_6106:
[----:B------:R-:W-:Y:S05]  /*37e0*/  BSYNC.RECONVERGENT B0 ;  /* 0x0000000000007941 */ /* 0x000fea0003800200 */
.L_x_6105:
[----:B------:R-:W-:-:S13]  /*37f0*/  ISETP.GE.AND P0, PT, R26, UR8, PT ;  /* 0x000000081a007c0c */ /* 0x000fda000bf06270 */
[----:B------:R-:W-:Y:S05]  /*3800*/  @P0 EXIT ;  /* 0x000000000000094d */ /* 0x000fea0003800000 */
.L_x_6108:
[----:B------:R-:W-:-:S04]  /*3810*/  IMAD.WIDE R2, R26, 0x4, R30 ;  /* 0x000000041a027825 */ /* 0x000fc800078e021e */
[C---:B------:R-:W-:Y:S02]  /*3820*/  IMAD.WIDE R4, R26.reuse, 0x4, R10 ;  /* 0x000000041a047825 */ /* 0x040fe400078e020a */
[----:B------:R-:W3:Y:S04]  /*3830*/  LDG.E R2, desc[UR10][R2.64] ;  /* 0x0000000a02027981 */ /* 0x000ee8000c1e1900 */
[----:B------:R-:W3:Y:S01]  /*3840*/  LDG.E R5, desc[UR10][R4.64] ;  /* 0x0000000a04057981 */ /* 0x000ee2000c1e1900 */
[C---:B0-----:R-:W-:Y:S01]  /*3850*/  IMAD.WIDE R6, R26.reuse, 0x4, R8 ;  /* 0x000000041a067825 */ /* 0x041fe200078e0208 */
[----:B------:R-:W-:-:S04]  /*3860*/  IADD3 R26, PT, PT, R26, UR14, RZ ;  /* 0x0000000e1a1a7c10 */ /* 0x000fc8000fffe0ff */
[----:B------:R-:W-:Y:S01]  /*3870*/  ISETP.GE.AND P0, PT, R26, UR8, PT ;  /* 0x000000081a007c0c */ /* 0x000fe2000bf06270 */
[----:B---3--:R-:W-:-:S05]  /*3880*/  FFMA.FTZ R13, R5, -UR12, R2 ;  /* 0x8000000c050d7c23 */ /* 0x008fca0008010002 */
[----:B------:R0:W-:Y:S07]  /*3890*/  STG.E desc[UR10][R6.64], R13 ;  /* 0x0000000d06007986 */ /* 0x0001ee000c10190a */
[----:B------:R-:W-:Y:S05]  /*38a0*/  @!P0 BRA `(.L_x_6108) ;  /* 0xfffffffc00d88947 */ /* 0x000fea000383ffff */
[----:B------:R-:W-:Y:S05]  /*38b0*/  EXIT ;  /* 0x000000000000794d */ /* 0x000fea0003800000 */
.L_x_6104:
[----:B------:R-:W-:Y:S01]  /*38c0*/  USHF.L.U32 UR9, UR14, 0x2, URZ ;  /* 0x000000020e097899 */ /* 0x000fe200080006ff */
[----:B------:R-:W-:Y:S01]  /*38d0*/  BSSY.RECONVERGENT B0, `(.L_x_6109) ;  /* 0x00000da000007945 */ /* 0x000fe20003800200 */
[----:B------:R-:W-:Y:S01]  /*38e0*/  UMOV UR4, URZ ;  /* 0x000000ff00047c82 */ /* 0x000fe20008000000 */
[----:B------:R-:W0:Y:S01]  /*38f0*/  LDCU.64 UR16, c[0x0][0x390] ;  /* 0x00007200ff1077ac */ /* 0x000e220008000a00 */
[----:B------:R-:W-:Y:S01]  /*3900*/  IMAD.MOV.U32 R6, RZ, RZ, R26 ;  /* 0x000000ffff067224 */ /* 0x000fe200078e001a */
[----:B------:R-:W-:-:S04]  /*3910*/  UIADD3 UR7, UPT, UPT, URZ, -UR9, URZ ;  /* 0x80000009ff077290 */ /* 0x000fc8000fffe0ff */
[----:B------:R-:W3:Y:S01]  /*3920*/  I2F.U32.RP R2, UR9 ;  /* 0x0000000900027d06 */ /* 0x000ee20008209000 */
[----:B------:R-:W-:Y:S01]  /*3930*/  ULOP3.LUT UR13, URZ, UR9, URZ, 0x33, !UPT ;  /* 0x00000009ff0d7292 */ /* 0x000fe2000f8e33ff */
[----:B------:R-:W4:Y:S06]  /*3940*/  LDCU.128 UR20, c[0x0][0x380] ;  /* 0x00007000ff1477ac */ /* 0x000f2c0008000c00 */
[----:B---3--:R-:W3:Y:S02]  /*3950*/  MUFU.RCP R2, R2 ;  /* 0x0000000200027308 */ /* 0x008ee40000001000 */
[----:B---3--:R-:W-:-:S06]  /*3960*/  VIADD R3, R2, 0xffffffe ;  /* 0x0ffffffe02037836 */ /* 0x008fcc0000000000 */
[----:B------:R-:W3:Y:S02]  /*3970*/  F2I.FTZ.U32.TRUNC.NTZ R3, R3 ;  /* 0x0000000300037305 */ /* 0x000ee4000021f000 */
[----:B---3--:R-:W-:Y:S01]  /*3980*/  R2UR UR5, R3 ;  /* 0x00000000030572ca */ /* 0x008fe200000e0000 */
[----:B------:R-:W-:-:S12]  /*3990*/  HFMA2 R3, -RZ, RZ, 0, 0 ;  /* 0x00000000ff037431 */ /* 0x000fd800000001ff */
[----:B------:R-:W-:-:S04]  /*39a0*/  UIMAD UR7, UR7, UR5, URZ ;  /* 0x00000005070772a4 */ /* 0x000fc8000f8e02ff */
[----:B------:R-:W-:-:S07]  /*39b0*/  UIMAD.WIDE.U32 UR4, UR5, UR7, UR4 ;  /* 0x00000007050472a5 */ /* 0x000fce000f8e0004 */
[----:B------:R-:W-:Y:S02]  /*39c0*/  UMOV UR7, UR5 ;  /* 0x0000000500077c82 */ /* 0x000fe40008000000 */
[----:B------:R-:W-:-:S04]  /*39d0*/  UIMAD.WIDE.U32 UR4, UR7, UR8, URZ ;  /* 0x00000008070472a5 */ /* 0x000fc8000f8e00ff */
[----:B------:R-:W-:-:S04]  /*39e0*/  UIADD3 UR5, UPT, UPT, -UR5, URZ, URZ ;  /* 0x000000ff05057290 */ /* 0x000fc8000fffe1ff */
[----:B------:R-:W-:-:S04]  /*39f0*/  UIMAD UR5, UR9, UR5, UR8 ;  /* 0x00000005090572a4 */ /* 0x000fc8000f8e0208 */
[----:B------:R-:W-:-:S11]  /*3a00*/  UISETP.GE.U32.AND UP0, UPT, UR5, UR9, UPT ;  /* 0x000000090500728c */ /* 0x000fd6000bf06070 */
[----:B------:R-:W-:Y:S02]  /*3a10*/  @UP0 UIADD3 UR5, UPT, UPT, -UR9, UR5, URZ ;  /* 0x0000000509050290 */ /* 0x000fe4000fffe1ff */
[----:B------:R-:W-:Y:S02]  /*3a20*/  UISETP.NE.U32.AND UP0, UPT, UR9, URZ, UPT ;  /* 0x000000ff0900728c */ /* 0x000fe4000bf05070 */
[----:B------:R-:W-:-:S11]  /*3a30*/  UISETP.GE.U32.AND UP1, UPT, UR5, UR9, UPT ;  /* 0x000000090500728c */ /* 0x000fd6000bf26070 */
[----:B------:R-:W-:-:S04]  /*3a40*/  @UP1 UIADD3 UR5, UPT, UPT, -UR9, UR5, URZ ;  /* 0x0000000509051290 */ /* 0x000fc8000fffe1ff */
[----:B------:R-:W-:Y:S02]  /*3a50*/  USEL UR4, UR13, UR5, !UP0 ;  /* 0x000000050d047287 */ /* 0x000fe4000c000000 */
[----:B------:R-:W-:Y:S02]  /*3a60*/  USHF.R.S32.HI UR5, URZ, 0x1f, UR8 ;  /* 0x0000001fff057899 */ /* 0x000fe40008011408 */
[----:B------:R-:W-:-:S04]  /*3a70*/  UIADD3 UR4, UP1, UPT, -UR4, UR8, URZ ;  /* 0x0000000804047290 */ /* 0x000fc8000ff3e1ff */
[----:B------:R-:W-:Y:S02]  /*3a80*/  UIADD3.X UR8, UPT, UPT, UR5, -0x1, URZ, UP1, !UPT ;  /* 0xffffffff05087890 */ /* 0x000fe40008ffe4ff */
[----:B------:R-:W-:-:S04]  /*3a90*/  ISETP.LT.U32.AND P0, PT, R26, UR4, PT ;  /* 0x000000041a007c0c */ /* 0x000fc8000bf01070 */
[----:B------:R-:W-:-:S05]  /*3aa0*/  IMAD.U32 R2, RZ, RZ, UR8 ;  /* 0x00000008ff027e24 */ /* 0x000fca000f8e00ff */
[----:B------:R-:W-:-:S13]  /*3ab0*/  ISETP.GT.AND.EX P0, PT, R2, RZ, PT, P0 ;  /* 0x000000ff0200720c */ /* 0x000fda0003f04300 */
[----:B0---4-:R-:W-:Y:S05]  /*3ac0*/  @!P0 BRA `(.L_x_6110) ;  /* 0x0000000800e88947 */ /* 0x011fea0003800000 */
[----:B------:R-:W-:Y:S01]  /*3ad0*/  IADD3 R6, P0, PT, R26, UR9, RZ ;  /* 0x000000091a067c10 */ /* 0x000fe2000ff1e0ff */
[----:B------:R-:W-:Y:S01]  /*3ae0*/  IMAD.MOV.U32 R5, RZ, RZ, RZ ;  /* 0x000000ffff057224 */ /* 0x000fe200078e00ff */
[----:B------:R-:W-:Y:S01]  /*3af0*/  BSSY.RECONVERGENT B1, `(.L_x_6111) ;  /* 0x000001e000017945 */ /* 0x000fe20003800200 */
[----:B------:R-:W-:Y:S01]  /*3b00*/  IMAD.U32 R2, RZ, RZ, UR8 ;  /* 0x00000008ff027e24 */ /* 0x000fe2000f8e00ff */
[C---:B------:R-:W-:Y:S01]  /*3b10*/  ISETP.LT.U32.AND P1, PT, R6.reuse, UR4, PT ;  /* 0x0000000406007c0c */ /* 0x040fe2000bf21070 */
[----:B------:R-:W-:Y:S01]  /*3b20*/  IMAD.X R3, RZ, RZ, R5, P0 ;  /* 0x000000ffff037224 */ /* 0x000fe200000e0605 */
[----:B------:R-:W-:-:S04]  /*3b30*/  ISETP.GE.U32.AND P0, PT, R6, UR4, PT ;  /* 0x0000000406007c0c */ /* 0x000fc8000bf06070 */
[----:B------:R-:W-:Y:S02]  /*3b40*/  ISETP.GT.U32.AND.EX P1, PT, R2, R3, PT, P1 ;  /* 0x000000030200720c */ /* 0x000fe40003f24110 */
[C---:B------:R-:W-:Y:S02]  /*3b50*/  ISETP.GE.U32.AND.EX P0, PT, R3.reuse, UR8, PT, P0 ;  /* 0x0000000803007c0c */ /* 0x040fe4000bf06100 */
[----:B------:R-:W-:Y:S02]  /*3b60*/  SEL R13, R6, UR4, !P1 ;  /* 0x00000004060d7c07 */ /* 0x000fe4000c800000 */
[----:B------:R-:W-:Y:S02]  /*3b70*/  SEL R2, RZ, 0x1, P0 ;  /* 0x00000001ff027807 */ /* 0x000fe40000000000 */
[----:B-1----:R-:W-:Y:S02]  /*3b80*/  SEL R4, R3, UR8, !P1 ;  /* 0x0000000803047c07 */ /* 0x002fe4000c800000 */
[----:B------:R-:W-:-:S04]  /*3b90*/  IADD3 R16, P0, P1, R13, -R6, -R2 ;  /* 0x800000060d107210 */ /* 0x000fc8000791e802 */
[----:B------:R-:W-:-:S04]  /*3ba0*/  IADD3.X R14, PT, PT, R4, -0x1, ~R3, P0, P1 ;  /* 0xffffffff040e7810 */ /* 0x000fc800007e2c03 */
[----:B------:R-:W-:-:S13]  /*3bb0*/  ISETP.NE.U32.AND P0, PT, R14, RZ, PT ;  /* 0x000000ff0e00720c */ /* 0x000fda0003f05070 */
[----:B------:R-:W-:Y:S05]  /*3bc0*/  @P0 BRA `(.L_x_6112) ;  /* 0x0000000000300947 */ /* 0x000fea0003800000 */
[----:B------:R-:W-:Y:S01]  /*3bd0*/  IMAD.HI.U32 R12, R16, UR7, RZ ;  /* 0x00000007100c7c27 */ /* 0x000fe2000f8e00ff */
[----:B------:R-:W-:-:S04]  /*3be0*/  MOV R13, RZ ;  /* 0x000000ff000d7202 */ /* 0x000fc80000000f00 */
[----:B------:R-:W-:-:S05]  /*3bf0*/  IADD3 R4, PT, PT, -R12, RZ, RZ ;  /* 0x000000ff0c047210 */ /* 0x000fca0007ffe1ff */
[----:B------:R-:W-:-:S05]  /*3c00*/  IMAD R4, R4, UR9, R16 ;  /* 0x0000000904047c24 */ /* 0x000fca000f8e0210 */
[----:B------:R-:W-:-:S13]  /*3c10*/  ISETP.GE.U32.AND P0, PT, R4, UR9, PT ;  /* 0x0000000904007c0c */ /* 0x000fda000bf06070 */
[----:B------:R-:W-:Y:S02]  /*3c20*/  @P0 VIADD R4, R4, -UR9 ;  /* 0x8000000904040c36 */ /* 0x000fe40008000000 */
[----:B------:R-:W-:Y:S01]  /*3c30*/  @P0 VIADD R12, R12, 0x1 ;  /* 0x000000010c0c0836 */ /* 0x000fe20000000000 */
[----:B------:R-:W-:Y:S02]  /*3c40*/  PLOP3.LUT P0, PT, PT, PT, UP0, 0x80, 0x8 ;  /* 0x000000000008781c */ /* 0x000fe40003f0f008 */
[----:B------:R-:W-:-:S13]  /*3c50*/  ISETP.GE.U32.AND P1, PT, R4, UR9, PT ;  /* 0x0000000904007c0c */ /* 0x000fda000bf26070 */
[----:B------:R-:W-:-:S05]  /*3c60*/  @P1 VIADD R12, R12, 0x1 ;  /* 0x000000010c0c1836 */ /* 0x000fca0000000000 */
[----:B------:R-:W-:Y:S01]  /*3c70*/  SEL R12, R12, UR13, P0 ;  /* 0x0000000d0c0c7c07 */ /* 0x000fe20008000000 */
[----:B------:R-:W-:Y:S06]  /*3c80*/  BRA `(.L_x_6113) ;  /* 0x0000000000107947 */ /* 0x000fec0003800000 */
.L_x_6112:
[----:B------:R-:W-:Y:S01]  /*3c90*/  IMAD.U32 R12, RZ, RZ, UR9 ;  /* 0x00000009ff0c7e24 */ /* 0x000fe2000f8e00ff */
[----:B------:R-:W-:-:S07]  /*3ca0*/  MOV R4, 0x3cc0 ;  /* 0x00003cc000047802 */ /* 0x000fce0000000f00 */
[----:B--2---:R-:W-:Y:S05]  /*3cb0*/  CALL.REL.NOINC `($__internal_32_$__cuda_sm20_div_u64) ;  /* 0x0000001400347944 */ /* 0x004fea0003c00000 */
[----:B------:R-:W-:-:S07]  /*3cc0*/  IMAD.MOV.U32 R13, RZ, RZ, R17 ;  /* 0x000000ffff0d7224 */ /* 0x000fce00078e0011 */
.L_x_6113:
[----:B------:R-:W-:Y:S05]  /*3cd0*/  BSYNC.RECONVERGENT B1 ;  /* 0x0000000000017941 */ /* 0x000fea0003800200 */
.L_x_6111:
[----:B------:R-:W-:Y:S01]  /*3ce0*/  IADD3 R2, P0, PT, R12, R2, RZ ;  /* 0x000000020c027210 */ /* 0x000fe20007f1e0ff */
[----:B------:R-:W-:Y:S03]  /*3cf0*/  BSSY.RECONVERGENT B1, `(.L_x_6114) ;  /* 0x0000034000017945 */ /* 0x000fe60003800200 */
[C---:B------:R-:W-:Y:S01]  /*3d00*/  LOP3.LUT R4, R2.reuse, 0x1, RZ, 0xc0, !PT ;  /* 0x0000000102047812 */ /* 0x040fe200078ec0ff */
[----:B------:R-:W-:Y:S01]  /*3d10*/  IMAD.X R12, RZ, RZ, R13, P0 ;  /* 0x000000ffff0c7224 */ /* 0x000fe200000e060d */
[----:B------:R-:W-:Y:S02]  /*3d20*/  ISETP.NE.U32.AND P1, PT, R2, RZ, PT ;  /* 0x000000ff0200720c */ /* 0x000fe40003f25070 */
[----:B------:R-:W-:Y:S02]  /*3d30*/  ISETP.NE.U32.AND P0, PT, R4, 0x1, PT ;  /* 0x000000010400780c */ /* 0x000fe40003f05070 */
[----:B------:R-:W-:-:S02]  /*3d40*/  ISETP.NE.AND.EX P1, PT, R12, RZ, PT, P1 ;  /* 0x000000ff0c00720c */ /* 0x000fc40003f25310 */
[----:B------:R-:W-:-:S13]  /*3d50*/  ISETP.NE.U32.AND.EX P0, PT, RZ, RZ, PT, P0 ;  /* 0x000000ffff00720c */ /* 0x000fda0003f05100 */
[----:B------:R-:W-:Y:S05]  /*3d60*/  @!P0 BRA `(.L_x_6115) ;  /* 0x0000000000b08947 */ /* 0x000fea0003800000 */
[C---:B------:R-:W-:Y:S01]  /*3d70*/  SHF.L.U32 R17, R26.reuse, 0x2, RZ ;  /* 0x000000021a117819 */ /* 0x040fe200000006ff */
[----:B------:R-:W-:Y:S01]  /*3d80*/  IMAD.U32 R13, RZ, RZ, UR14 ;  /* 0x0000000eff0d7e24 */ /* 0x000fe2000f8e00ff */
[----:B------:R-:W-:Y:S01]  /*3d90*/  SHF.L.U64.HI R15, R26, 0x2, R5 ;  /* 0x000000021a0f7819 */ /* 0x000fe20000010205 */
[----:B------:R-:W-:Y:S01]  /*3da0*/  IMAD.U32 R5, RZ, RZ, UR14 ;  /* 0x0000000eff057e24 */ /* 0x000fe2000f8e00ff */
[-C--:B------:R-:W-:Y:S01]  /*3db0*/  IADD3 R26, P0, PT, R10, R17.reuse, RZ ;  /* 0x000000110a1a7210 */ /* 0x080fe20007f1e0ff */
[----:B------:R-:W-:Y:S01]  /*3dc0*/  IMAD.U32 R19, RZ, RZ, UR14 ;  /* 0x0000000eff137e24 */ /* 0x000fe2000f8e00ff */
[----:B------:R-:W-:Y:S02]  /*3dd0*/  IADD3 R22, P2, PT, R30, R17, RZ ;  /* 0x000000111e167210 */ /* 0x000fe40007f5e0ff */
[----:B------:R-:W-:Y:S01]  /*3de0*/  MOV R21, UR14 ;  /* 0x0000000e00157c02 */ /* 0x000fe20008000f00 */
[--C-:B------:R-:W-:Y:S01]  /*3df0*/  IMAD.X R27, R11, 0x1, R15.reuse, P0 ;  /* 0x000000010b1b7824 */ /* 0x100fe200000e060f */
[----:B------:R-:W-:Y:S01]  /*3e00*/  MOV R11, UR14 ;  /* 0x0000000e000b7c02 */ /* 0x000fe20008000f00 */
[----:B--2---:R-:W-:-:S02]  /*3e10*/  IMAD.X R23, R31, 0x1, R15, P2 ;  /* 0x000000011f177824 */ /* 0x004fc400010e060f */
[----:B------:R-:W-:Y:S01]  /*3e20*/  IMAD.U32 R31, RZ, RZ, UR14 ;  /* 0x0000000eff1f7e24 */ /* 0x000fe2000f8e00ff */
[----:B------:R0:W2:Y:S01]  /*3e30*/  LDG.E R2, desc[UR10][R26.64] ;  /* 0x0000000a1a027981 */ /* 0x0000a2000c1e1900 */
[----:B------:R-:W-:-:S03]  /*3e40*/  IMAD.WIDE R10, R11, 0x4, R22 ;  /* 0x000000040b0a7825 */ /* 0x000fc600078e0216 */
[----:B------:R-:W2:Y:S01]  /*3e50*/  LDG.E R23, desc[UR10][R22.64] ;  /* 0x0000000a16177981 */ /* 0x000ea2000c1e1900 */
[----:B------:R-:W-:-:S04]  /*3e60*/  IMAD.WIDE R30, R31, 0x4, R26 ;  /* 0x000000041f1e7825 */ /* 0x000fc800078e021a */
[----:B------:R-:W-:Y:S02]  /*3e70*/  IMAD.WIDE R12, R13, 0x4, R10 ;  /* 0x000000040d0c7825 */ /* 0x000fe400078e020a */
[----:B------:R-:W3:Y:S02]  /*3e80*/  LDG.E R11, desc[UR10][R10.64] ;  /* 0x0000000a0a0b7981 */ /* 0x000ee4000c1e1900 */
[----:B------:R-:W-:Y:S02]  /*3e90*/  IMAD.WIDE R4, R5, 0x4, R30 ;  /* 0x0000000405047825 */ /* 0x000fe400078e021e */
[----:B------:R-:W3:Y:S02]  /*3ea0*/  LDG.E R30, desc[UR10][R30.64] ;  /* 0x0000000a1e1e7981 */ /* 0x000ee4000c1e1900 */
[----:B------:R-:W-:Y:S02]  /*3eb0*/  IMAD.WIDE R20, R21, 0x4, R12 ;  /* 0x0000000415147825 */ /* 0x000fe400078e020c */
[----:B------:R-:W4:Y:S02]  /*3ec0*/  LDG.E R13, desc[UR10][R12.64] ;  /* 0x0000000a0c0d7981 */ /* 0x000f24000c1e1900 */
[----:B------:R-:W-:-:S02]  /*3ed0*/  IMAD.WIDE R18, R19, 0x4, R4 ;  /* 0x0000000413127825 */ /* 0x000fc400078e0204 */
[----:B------:R1:W4:Y:S04]  /*3ee0*/  LDG.E R4, desc[UR10][R4.64] ;  /* 0x0000000a04047981 */ /* 0x000328000c1e1900 */
[----:B------:R-:W5:Y:S04]  /*3ef0*/  LDG.E R18, desc[UR10][R18.64] ;  /* 0x0000000a12127981 */ /* 0x000f68000c1e1900 */
[----:B------:R-:W5:Y:S01]  /*3f00*/  LDG.E R21, desc[UR10][R20.64] ;  /* 0x0000000a14157981 */ /* 0x000f62000c1e1900 */
[----:B------:R-:W-:Y:S01]  /*3f10*/  IADD3 R8, P0, PT, R8, R17, RZ ;  /* 0x0000001108087210 */ /* 0x000fe20007f1e0ff */
[----:B------:R-:W-:-:S04]  /*3f20*/  IMAD.U32 R17, RZ, RZ, UR14 ;  /* 0x0000000eff117e24 */ /* 0x000fc8000f8e00ff */
[----:B------:R-:W-:Y:S02]  /*3f30*/  IMAD.X R9, R9, 0x1, R15, P0 ;  /* 0x0000000109097824 */ /* 0x000fe400000e060f */
[----:B------:R-:W-:Y:S02]  /*3f40*/  IMAD.U32 R15, RZ, RZ, UR14 ;  /* 0x0000000eff0f7e24 */ /* 0x000fe4000f8e00ff */
[----:B------:R-:W-:Y:S01]  /*3f50*/  IMAD.WIDE R16, R17, 0x4, R8 ;  /* 0x0000000411107825 */ /* 0x000fe200078e0208 */
[----:B0-----:R-:W-:-:S03]  /*3f60*/  MOV R27, UR14 ;  /* 0x0000000e001b7c02 */ /* 0x001fc60008000f00 */
[----:B------:R-:W-:-:S04]  /*3f70*/  IMAD.WIDE R14, R15, 0x4, R16 ;  /* 0x000000040f0e7825 */ /* 0x000fc800078e0210 */
[----:B------:R-:W-:Y:S02]  /*3f80*/  IMAD.MOV.U32 R26, RZ, RZ, R6 ;  /* 0x000000ffff1a7224 */ /* 0x000fe400078e0006 */
[----:B-1----:R-:W-:Y:S02]  /*3f90*/  IMAD.MOV.U32 R5, RZ, RZ, R3 ;  /* 0x000000ffff057224 */ /* 0x002fe400078e0003 */
[----:B--2---:R-:W-:-:S05]  /*3fa0*/  FFMA.FTZ R23, R2, -UR12, R23 ;  /* 0x8000000c02177c23 */ /* 0x004fca0008010017 */
[----:B------:R0:W-:Y:S01]  /*3fb0*/  STG.E desc[UR10][R8.64], R23 ;  /* 0x0000001708007986 */ /* 0x0001e2000c10190a */
[----:B---3--:R-:W-:Y:S01]  /*3fc0*/  FFMA.FTZ R25, R30, -UR12, R11 ;  /* 0x8000000c1e197c23 */ /* 0x008fe2000801000b */
[----:B------:R-:W-:-:S04]  /*3fd0*/  IMAD.WIDE R10, R27, 0x4, R14 ;  /* 0x000000041b0a7825 */ /* 0x000fc800078e020e */
[----:B----4-:R-:W-:Y:S01]  /*3fe0*/  FFMA.FTZ R13, R4, -UR12, R13 ;  /* 0x8000000c040d7c23 */ /* 0x010fe2000801000d */
[----:B------:R0:W-:Y:S01]  /*3ff0*/  STG.E desc[UR10][R16.64], R25 ;  /* 0x0000001910007986 */ /* 0x0001e2000c10190a */
[----:B-----5:R-:W-:-:S03]  /*4000*/  FFMA.FTZ R21, R18, -UR12, R21 ;  /* 0x8000000c12157c23 */ /* 0x020fc60008010015 */
[----:B------:R0:W-:Y:S04]  /*4010*/  STG.E desc[UR10][R14.64], R13 ;  /* 0x0000000d0e007986 */ /* 0x0001e8000c10190a */
[----:B------:R0:W-:Y:S02]  /*4020*/  STG.E desc[UR10][R10.64], R21 ;  /* 0x000000150a007986 */ /* 0x0001e4000c10190a */
.L_x_6115:
[----:B------:R-:W-:Y:S05]  /*4030*/  BSYNC.RECONVERGENT B1 ;  /* 0x0000000000017941 */ /* 0x000fea0003800200 */
.L_x_6114:
[----:B------:R-:W-:Y:S05]  /*4040*/  @!P1 BRA `(.L_x_6110) ;  /* 0x0000000400889947 */ /* 0x000fea0003800000 */
[C---:B------:R-:W-:Y:S01]  /*4050*/  IMAD.SHL.U32 R3, R26.reuse, 0x4, RZ ;  /* 0x000000041a037824 */ /* 0x040fe200078e00ff */
[--C-:B------:R-:W-:Y:S02]  /*4060*/  SHF.L.U64.HI R29, R26, 0x2, R5.reuse ;  /* 0x000000021a1d7819 */ /* 0x100fe40000010205 */
[----:B------:R-:W-:Y:S02]  /*4070*/  MOV R6, R26 ;  /* 0x0000001a00067202 */ /* 0x000fe40000000f00 */
[----:B------:R-:W-:Y:S01]  /*4080*/  LEA R2, P0, R28, R3, 0x2 ;  /* 0x000000031c027211 */ /* 0x000fe200078010ff */
[----:B------:R-:W-:-:S03]  /*4090*/  IMAD.MOV.U32 R3, RZ, RZ, R5 ;  /* 0x000000ffff037224 */ /* 0x000fc600078e0005 */
[----:B------:R-:W-:-:S09]  /*40a0*/  LEA.HI.X R29, R28, R29, R0, 0x2, P0 ;  /* 0x0000001d1c1d7211 */ /* 0x000fd200000f1400 */
.L_x_6116:
[C---:B------:R-:W-:Y:S02]  /*40b0*/  IADD3 R12, P1, PT, R2.reuse, UR16, RZ ;  /* 0x00000010020c7c10 */ /* 0x040fe4000ff3e0ff */
[----:B------:R-:W-:Y:S02]  /*40c0*/  IADD3 R4, P0, PT, R2, UR22, RZ ;  /* 0x0000001602047c10 */ /* 0x000fe4000ff1e0ff */
[C---:B0-----:R-:W-:Y:S02]  /*40d0*/  IADD3.X R13, PT, PT, R29.reuse, UR17, RZ, P1, !PT ;  /* 0x000000111d0d7c10 */ /* 0x041fe40008ffe4ff */
[----:B------:R-:W-:Y:S02]  /*40e0*/  IADD3 R16, P1, PT, R12, UR9, RZ ;  /* 0x000000090c107c10 */ /* 0x000fe4000ff3e0ff */
[----:B------:R-:W-:Y:S01]  /*40f0*/  IADD3.X R5, PT, PT, R29, UR23, RZ, P0, !PT ;  /* 0x000000171d057c10 */ /* 0x000fe200087fe4ff */
[----:B--2---:R-:W2:Y:S01]  /*4100*/  LDG.E R23, desc[UR10][R12.64] ;  /* 0x0000000a0c177981 */ /* 0x004ea2000c1e1900 */
[----:B------:R-:W-:Y:S01]  /*4110*/  IADD3 R14, P0, PT, R4, UR9, RZ ;  /* 0x00000009040e7c10 */ /* 0x000fe2000ff1e0ff */
[----:B------:R-:W-:Y:S01]  /*4120*/  IMAD.X R17, RZ, RZ, R13, P1 ;  /* 0x000000ffff117224 */ /* 0x000fe200008e060d */
[----:B------:R-:W-:Y:S01]  /*4130*/  IADD3 R20, P1, PT, R16, UR9, RZ ;  /* 0x0000000910147c10 */ /* 0x000fe2000ff3e0ff */
[----:B------:R-:W2:Y:S02]  /*4140*/  LDG.E R0, desc[UR10][R4.64] ;  /* 0x0000000a04007981 */ /* 0x000ea4000c1e1900 */
[----:B------:R-:W-:Y:S01]  /*4150*/  IMAD.X R15, RZ, RZ, R5, P0 ;  /* 0x000000ffff0f7224 */ /* 0x000fe200000e0605 */
[----:B------:R-:W-:Y:S01]  /*4160*/  IADD3 R18, P0, PT, R14, UR9, RZ ;  /* 0x000000090e127c10 */ /* 0x000fe2000ff1e0ff */
[----:B------:R-:W-:Y:S01]  /*4170*/  IMAD.X R21, RZ, RZ, R17, P1 ;  /* 0x000000ffff157224 */ /* 0x000fe200008e0611 */
[----:B------:R-:W-:Y:S01]  /*4180*/  IADD3 R8, P1, PT, R20, UR9, RZ ;  /* 0x0000000914087c10 */ /* 0x000fe2000ff3e0ff */
[----:B------:R-:W3:Y:S01]  /*4190*/  LDG.E R25, desc[UR10][R16.64] ;  /* 0x0000000a10197981 */ /* 0x000ee2000c1e1900 */
[----:B------:R-:W-:-:S02]  /*41a0*/  IADD3.X R19, PT, PT, RZ, R15, RZ, P0, !PT ;  /* 0x0000000fff137210 */ /* 0x000fc400007fe4ff */
[----:B------:R-:W-:Y:S01]  /*41b0*/  IADD3 R10, P0, PT, R18, UR9, RZ ;  /* 0x00000009120a7c10 */ /* 0x000fe2000ff1e0ff */
[----:B------:R-:W-:Y:S01]  /*41c0*/  IMAD.X R9, RZ, RZ, R21, P1 ;  /* 0x000000ffff097224 */ /* 0x000fe200008e0615 */
[----:B------:R0:W3:Y:S03]  /*41d0*/  LDG.E R22, desc[UR10][R14.64] ;  /* 0x0000000a0e167981 */ /* 0x0000e6000c1e1900 */
[----:B------:R-:W-:Y:S01]  /*41e0*/  IMAD.X R11, RZ, RZ, R19, P0 ;  /* 0x000000ffff0b7224 */ /* 0x000fe200000e0613 */
[----:B------:R1:W4:Y:S04]  /*41f0*/  LDG.E R4, desc[UR10][R18.64] ;  /* 0x0000000a12047981 */ /* 0x000328000c1e1900 */
[----:B------:R5:W4:Y:S04]  /*4200*/  LDG.E R21, desc[UR10][R20.64] ;  /* 0x0000000a14157981 */ /* 0x000b28000c1e1900 */
[----:B------:R-:W4:Y:S04]  /*4210*/  LDG.E R5, desc[UR10][R10.64] ;  /* 0x0000000a0a057981 */ /* 0x000f28000c1e1900 */
[----:B------:R-:W4:Y:S01]  /*4220*/  LDG.E R26, desc[UR10][R8.64] ;  /* 0x0000000a081a7981 */ /* 0x000f22000c1e1900 */
[----:B0-----:R-:W-:-:S04]  /*4230*/  IADD3 R14, P0, PT, R2, UR20, RZ ;  /* 0x00000014020e7c10 */ /* 0x001fc8000ff1e0ff */
[----:B------:R-:W-:Y:S02]  /*4240*/  IADD3.X R15, PT, PT, R29, UR21, RZ, P0, !PT ;  /* 0x000000151d0f7c10 */ /* 0x000fe400087fe4ff */
[----:B------:R-:W-:-:S04]  /*4250*/  IADD3 R12, P0, PT, R14, UR9, RZ ;  /* 0x000000090e0c7c10 */ /* 0x000fc8000ff1e0ff */
[----:B------:R-:W-:Y:S02]  /*4260*/  IADD3.X R13, PT, PT, RZ, R15, RZ, P0, !PT ;  /* 0x0000000fff0d7210 */ /* 0x000fe400007fe4ff */
[----:B------:R-:W-:-:S05]  /*4270*/  IADD3 R16, P0, PT, R12, UR9, RZ ;  /* 0x000000090c107c10 */ /* 0x000fca000ff1e0ff */
[----:B------:R-:W-:Y:S01]  /*4280*/  IMAD.X R17, RZ, RZ, R13, P0 ;  /* 0x000000ffff117224 */ /* 0x000fe200000e060d */
[----:B-1----:R-:W-:-:S05]  /*4290*/  IADD3 R18, P1, PT, R10, UR9, RZ ;  /* 0x000000090a127c10 */ /* 0x002fca000ff3e0ff */
[----:B------:R-:W-:Y:S01]  /*42a0*/  IMAD.X R19, RZ, RZ, R11, P1 ;  /* 0x000000ffff137224 */ /* 0x000fe200008e060b */
[----:B-----5:R-:W-:Y:S01]  /*42b0*/  IADD3 R20, P1, PT, R18, UR9, RZ ;  /* 0x0000000912147c10 */ /* 0x020fe2000ff3e0ff */
[----:B--2---:R-:W-:-:S05]  /*42c0*/  FFMA.FTZ R23, R0, -UR12, R23 ;  /* 0x8000000c00177c23 */ /* 0x004fca0008010017 */
[----:B------:R0:W-:Y:S01]  /*42d0*/  STG.E desc[UR10][R14.64], R23 ;  /* 0x000000170e007986 */ /* 0x0001e2000c10190a */
[----:B---3--:R-:W-:Y:S01]  /*42e0*/  FFMA.FTZ R25, R22, -UR12, R25 ;  /* 0x8000000c16197c23 */ /* 0x008fe20008010019 */
[----:B----4-:R-:W-:Y:S01]  /*42f0*/  FFMA.FTZ R27, R4, -UR12, R21 ;  /* 0x8000000c041b7c23 */ /* 0x010fe20008010015 */
[----:B------:R-:W-:Y:S01]  /*4300*/  IADD3 R4, P0, PT, R16, UR9, RZ ;  /* 0x0000000910047c10 */ /* 0x000fe2000ff1e0ff */
[----:B------:R-:W-:-:S04]  /*4310*/  FFMA.FTZ R31, R5, -UR12, R26 ;  /* 0x8000000c051f7c23 */ /* 0x000fc8000801001a */
[----:B------:R-:W-:Y:S01]  /*4320*/  IMAD.X R5, RZ, RZ, R17, P0 ;  /* 0x000000ffff057224 */ /* 0x000fe200000e0611 */
[----:B0-----:R-:W-:Y:S01]  /*4330*/  IADD3 R14, P0, PT, R8, UR9, RZ ;  /* 0x00000009080e7c10 */ /* 0x001fe2000ff1e0ff */
[----:B------:R0:W-:Y:S04]  /*4340*/  STG.E desc[UR10][R12.64], R25 ;  /* 0x000000190c007986 */ /* 0x0001e8000c10190a */
[----:B------:R-:W-:Y:S01]  /*4350*/  IMAD.X R15, RZ, RZ, R9, P0 ;  /* 0x000000ffff0f7224 */ /* 0x000fe200000e0609 */
[----:B------:R-:W-:Y:S02]  /*4360*/  IADD3.X R21, PT, PT, RZ, R19, RZ, P1, !PT ;  /* 0x00000013ff157210 */ /* 0x000fe40000ffe4ff */
[----:B0-----:R-:W-:Y:S02]  /*4370*/  IADD3 R12, P0, PT, R14, UR9, RZ ;  /* 0x000000090e0c7c10 */ /* 0x001fe4000ff1e0ff */
[----:B------:R-:W-:-:S03]  /*4380*/  IADD3 R22, P1, PT, R20, UR9, RZ ;  /* 0x0000000914167c10 */ /* 0x000fc6000ff3e0ff */
[----:B------:R-:W-:Y:S01]  /*4390*/  IMAD.X R13, RZ, RZ, R15, P0 ;  /* 0x000000ffff0d7224 */ /* 0x000fe200000e060f */
[----:B------:R-:W-:Y:S01]  /*43a0*/  IADD3 R10, P0, PT, R12, UR9, RZ ;  /* 0x000000090c0a7c10 */ /* 0x000fe2000ff1e0ff */
[----:B------:R0:W-:Y:S01]  /*43b0*/  STG.E desc[UR10][R16.64], R27 ;  /* 0x0000001b10007986 */ /* 0x0001e2000c10190a */
[----:B------:R-:W-:-:S03]  /*43c0*/  IMAD.X R23, RZ, RZ, R21, P1 ;  /* 0x000000ffff177224 */ /* 0x000fc600008e0615 */
[----:B------:R-:W-:Y:S01]  /*43d0*/  IMAD.X R11, RZ, RZ, R13, P0 ;  /* 0x000000ffff0b7224 */ /* 0x000fe200000e060d */
[----:B------:R-:W-:Y:S01]  /*43e0*/  IADD3 R8, P0, PT, R10, UR9, RZ ;  /* 0x000000090a087c10 */ /* 0x000fe2000ff1e0ff */
[----:B------:R1:W-:Y:S01]  /*43f0*/  STG.E desc[UR10][R4.64], R31 ;  /* 0x0000001f04007986 */ /* 0x0003e2000c10190a */
[----:B------:R-:W-:-:S03]  /*4400*/  IADD3 R26, P1, PT, R22, UR9, RZ ;  /* 0x00000009161a7c10 */ /* 0x000fc6000ff3e0ff */
[----:B------:R-:W2:Y:S01]  /*4410*/  LDG.E R18, desc[UR10][R18.64] ;  /* 0x0000000a12127981 */ /* 0x000ea2000c1e1900 */
[----:B------:R-:W-:-:S03]  /*4420*/  IMAD.X R9, RZ, RZ, R11, P0 ;  /* 0x000000ffff097224 */ /* 0x000fc600000e060b */
[----:B------:R-:W2:Y:S01]  /*4430*/  LDG.E R15, desc[UR10][R14.64] ;  /* 0x0000000a0e0f7981 */ /* 0x000ea2000c1e1900 */
[----:B0-----:R-:W-:-:S03]  /*4440*/  IADD3.X R27, PT, PT, RZ, R23, RZ, P1, !PT ;  /* 0x00000017ff1b7210 */ /* 0x001fc60000ffe4ff */
[----:B------:R-:W3:Y:S04]  /*4450*/  LDG.E R20, desc[UR10][R20.64] ;  /* 0x0000000a14147981 */ /* 0x000ee8000c1e1900 */
[----:B------:R-:W3:Y:S04]  /*4460*/  LDG.E R13, desc[UR10][R12.64] ;  /* 0x0000000a0c0d7981 */ /* 0x000ee8000c1e1900 */
[----:B------:R-:W4:Y:S04]  /*4470*/  LDG.E R26, desc[UR10][R26.64] ;  /* 0x0000000a1a1a7981 */ /* 0x000f28000c1e1900 */
[----:B------:R0:W4:Y:S04]  /*4480*/  LDG.E R9, desc[UR10][R8.64] ;  /* 0x0000000a08097981 */ /* 0x000128000c1e1900 */
[----:B------:R-:W5:Y:S04]  /*4490*/  LDG.E R22, desc[UR10][R22.64] ;  /* 0x0000000a16167981 */ /* 0x000f68000c1e1900 */
[----:B------:R2:W5:Y:S01]  /*44a0*/  LDG.E R11, desc[UR10][R10.64] ;  /* 0x0000000a0a0b7981 */ /* 0x000562000c1e1900 */
[----:B------:R-:W-:-:S05]  /*44b0*/  IADD3 R16, P0, PT, R4, UR9, RZ ;  /* 0x0000000904107c10 */ /* 0x000fca000ff1e0ff */
[----:B------:R-:W-:Y:S01]  /*44c0*/  IMAD.X R17, RZ, RZ, R5, P0 ;  /* 0x000000ffff117224 */ /* 0x000fe200000e0605 */
[----:B-1----:R-:W-:-:S04]  /*44d0*/  IADD3 R4, P0, PT, R16, UR9, RZ ;  /* 0x0000000910047c10 */ /* 0x002fc8000ff1e0ff */
[----:B------:R-:W-:Y:S01]  /*44e0*/  IADD3.X R5, PT, PT, RZ, R17, RZ, P0, !PT ;  /* 0x00000011ff057210 */ /* 0x000fe200007fe4ff */
[----:B------:R-:W-:Y:S01]  /*44f0*/  IMAD.U32 R25, RZ, RZ, UR14 ;  /* 0x0000000eff197e24 */ /* 0x000fe2000f8e00ff */
[----:B0-----:R-:W-:Y:S01]  /*4500*/  MOV R8, R6 ;  /* 0x0000000600087202 */ /* 0x001fe20000000f00 */
[----:B--2---:R-:W-:Y:S01]  /*4510*/  FFMA.FTZ R21, R18, -UR12, R15 ;  /* 0x8000000c12157c23 */ /* 0x004fe2000801000f */
[----:B------:R-:W-:-:S05]  /*4520*/  IADD3 R18, P0, PT, R4, UR9, RZ ;  /* 0x0000000904127c10 */ /* 0x000fca000ff1e0ff */
[----:B------:R-:W-:Y:S01]  /*4530*/  IMAD.X R19, RZ, RZ, R5, P0 ;  /* 0x000000ffff137224 */ /* 0x000fe200000e0605 */
[----:B------:R-:W-:Y:S01]  /*4540*/  IADD3 R10, P0, PT, R18, UR9, RZ ;  /* 0x00000009120a7c10 */ /* 0x000fe2000ff1e0ff */
[----:B---3--:R-:W-:Y:S01]  /*4550*/  FFMA.FTZ R15, R20, -UR12, R13 ;  /* 0x8000000c140f7c23 */ /* 0x008fe2000801000d */
[----:B------:R3:W-:Y:S01]  /*4560*/  STG.E desc[UR10][R16.64], R21 ;  /* 0x0000001510007986 */ /* 0x0007e2000c10190a */
[----:B----4-:R-:W-:Y:S01]  /*4570*/  FFMA.FTZ R13, R26, -UR12, R9 ;  /* 0x8000000c1a0d7c23 */ /* 0x010fe20008010009 */
[----:B------:R-:W-:Y:S02]  /*4580*/  IMAD.MOV.U32 R9, RZ, RZ, R3 ;  /* 0x000000ffff097224 */ /* 0x000fe400078e0003 */
[----:B------:R3:W-:Y:S01]  /*4590*/  STG.E desc[UR10][R4.64], R15 ;  /* 0x0000000f04007986 */ /* 0x0007e2000c10190a */
[----:B------:R-:W-:-:S04]  /*45a0*/  IMAD.WIDE.U32 R8, R25, 0x8, R8 ;  /* 0x0000000819087825 */ /* 0x000fc800078e0008 */
[----:B-----5:R-:W-:Y:S01]  /*45b0*/  FFMA.FTZ R23, R22, -UR12, R11 ;  /* 0x8000000c16177c23 */ /* 0x020fe2000801000b */
[----:B------:R-:W-:Y:S01]  /*45c0*/  IMAD.X R11, RZ, RZ, R19, P0 ;  /* 0x000000ffff0b7224 */ /* 0x000fe200000e0613 */
[----:B------:R-:W-:-:S03]  /*45d0*/  ISETP.GE.U32.AND P0, PT, R8, UR4, PT ;  /* 0x0000000408007c0c */ /* 0x000fc6000bf06070 */
[----:B------:R3:W-:Y:S04]  /*45e0*/  STG.E desc[UR10][R18.64], R23 ;  /* 0x0000001712007986 */ /* 0x0007e8000c10190a */
[----:B------:R3:W-:Y:S01]  /*45f0*/  STG.E desc[UR10][R10.64], R13 ;  /* 0x0000000d0a007986 */ /* 0x0007e2000c10190a */
[----:B------:R-:W-:Y:S01]  /*4600*/  ISETP.GE.AND.EX P0, PT, R9, UR8, PT, P0 ;  /* 0x0000000809007c0c */ /* 0x000fe2000bf06300 */
[----:B------:R-:W-:Y:S02]  /*4610*/  IMAD.MOV.U32 R3, RZ, RZ, R29 ;  /* 0x000000ffff037224 */ /* 0x000fe400078e001d */
[----:B------:R-:W-:Y:S01]  /*4620*/  IMAD.WIDE.U32 R2, R25, 0x20, R2 ;  /* 0x0000002019027825 */ /* 0x000fe200078e0002 */
[----:B------:R-:W-:-:S03]  /*4630*/  MOV R6, R8 ;  /* 0x0000000800067202 */ /* 0x000fc60000000f00 */
[----:B------:R-:W-:Y:S02]  /*4640*/  IMAD.MOV.U32 R29, RZ, RZ, R3 ;  /* 0x000000ffff1d7224 */ /* 0x000fe400078e0003 */
[----:B------:R-:W-:-:S04]  /*4650*/  IMAD.MOV.U32 R3, RZ, RZ, R9 ;  /* 0x000000ffff037224 */ /* 0x000fc800078e0009 */
[----:B---3--:R-:W-:Y:S05]  /*4660*/  @!P0 BRA `(.L_x_6116) ;  /* 0xfffffff800908947 */ /* 0x008fea000383ffff */
.L_x_6110:
[----:B------:R-:W-:Y:S05]  /*4670*/  BSYNC.RECONVERGENT B0 ;  /* 0x0000000000007941 */ /* 0x000fea0003800200 */
.L_x_6109:
[----:B------:R-:W3:Y:S02]  /*4680*/  LDCU UR15, c[0x0][0x398] ;  /* 0x00007300ff0f77ac */ /* 0x000ee40008000800 */
[----:B---3--:R-:W-:-:S04]  /*4690*/  ISETP.GE.U32.AND P0, PT, R6, UR15, PT ;  /* 0x0000000f06007c0c */ /* 0x008fc8000bf06070 */
[----:B------:R-:W-:-:S13]  /*46a0*/  ISETP.GE.AND.EX P0, PT, R3, UR5, PT, P0 ;  /* 0x0000000503007c0c */ /* 0x000fda000bf06300 */
[----:B------:R-:W-:Y:S05]  /*46b0*/  @P0 EXIT ;  /* 0x000000000000094d */ /* 0x000fea0003800000 */
[----:B-1----:R-:W-:Y:S01]  /*46c0*/  IADD3 R4, P0, PT, R6, UR14, RZ ;  /* 0x0000000e06047c10 */ /* 0x002fe2000ff1e0ff */
[----:B------:R-:W-:Y:S03]  /*46d0*/  BSSY.RECONVERGENT B0, `(.L_x_6117) ;  /* 0x0000025000007945 */ /* 0x000fe60003800200 */
[C---:B------:R-:W-:Y:S01]  /*46e0*/  ISETP.GT.U32.AND P1, PT, R4.reuse, UR15, PT ;  /* 0x0000000f04007c0c */ /* 0x040fe2000bf24070 */
[----:B0-----:R-:W-:Y:S01]  /*46f0*/  IMAD.X R9, RZ, RZ, R3, P0 ;  /* 0x000000ffff097224 */ /* 0x001fe200000e0603 */
[----:B------:R-:W-:-:S04]  /*4700*/  ISETP.GE.U32.AND P0, PT, R4, UR15, PT ;  /* 0x0000000f04007c0c */ /* 0x000fc8000bf06070 */
[C---:B------:R-:W-:Y:S02]  /*4710*/  ISETP.GT.U32.AND.EX P1, PT, R9.reuse, UR5, PT, P1 ;  /* 0x0000000509007c0c */ /* 0x040fe4000bf24110 */
[C---:B------:R-:W-:Y:S02]  /*4720*/  ISETP.GE.U32.AND.EX P0, PT, R9.reuse, UR5, PT, P0 ;  /* 0x0000000509007c0c */ /* 0x040fe4000bf06100 */
        /* <DEDUP_REMOVED lines=27> */
.L_x_6118:
[----:B------:R-:W-:Y:S01]  /*48e0*/  IMAD.U32 R12, RZ, RZ, UR14 ;  /* 0x0000000eff0c7e24 */ /* 0x000fe2000f8e00ff */
[----:B------:R-:W-:-:S07]  /*48f0*/  MOV R4, 0x4910 ;  /* 0x0000491000047802 */ /* 0x000fce0000000f00 */
[----:B--2---:R-:W-:Y:S05]  /*4900*/  CALL.REL.NOINC `($__internal_32_$__cuda_sm20_div_u64) ;  /* 0x0000000800207944 */ /* 0x004fea0003c00000 */
[----:B------:R-:W-:-:S07]  /*4910*/  MOV R13, R17 ;  /* 0x00000011000d7202 */ /* 0x000fce0000000f00 */
.L_x_6119:
[----:B------:R-:W-:Y:S05]  /*4920*/  BSYNC.RECONVERGENT B0 ;  /* 0x0000000000007941 */ /* 0x000fea0003800200 */
.L_x_6117:
        /* <DEDUP_REMOVED lines=11> */
[----:B------:R-:W-:Y:S01]  /*49e0*/  VIADD R15, R0, 0x1 ;  /* 0x00000001000f7836 */ /* 0x000fe20000000000 */
[----:B------:R-:W-:Y:S01]  /*49f0*/  MOV R2, R6 ;  /* 0x0000000600027202 */ /* 0x000fe20000000f00 */
[----:B------:R-:W-:Y:S01]  /*4a00*/  IMAD.MOV.U32 R17, RZ, RZ, RZ ;  /* 0x000000ffff117224 */ /* 0x000fe200078e00ff */
[----:B------:R-:W-:Y:S02]  /*4a10*/  LEA R0, P1, R6, R7, 0x2 ;  /* 0x0000000706007211 */ /* 0x000fe400078210ff */
[----:B------:R-:W-:-:S05]  /*4a20*/  LOP3.LUT R15, R15, 0x3, RZ, 0xc0, !PT ;  /* 0x000000030f0f7812 */ /* 0x000fca00078ec0ff */
[----:B------:R-:W-:Y:S01]  /*4a30*/  IMAD.WIDE.U32 R4, R15, UR14, R2 ;  /* 0x0000000e0f047c25 */ /* 0x000fe2000f8e0002 */
[----:B------:R-:W-:-:S03]  /*4a40*/  LEA.HI.X R2, R6, R24, R3, 0x2, P1 ;  /* 0x0000001806027211 */ /* 0x000fc600008f1403 */
[----:B------:R-:W-:Y:S02]  /*4a50*/  IMAD R3, R17, UR14, R5 ;  /* 0x0000000e11037c24 */ /* 0x000fe4000f8e0205 */
[----:B------:R-:W-:-:S07]  /*4a60*/  IMAD.MOV.U32 R6, RZ, RZ, R4 ;  /* 0x000000ffff067224 */ /* 0x000fce00078e0004 */
.L_x_6122:
[C---:B------:R-:W-:Y:S02]  /*4a70*/  IADD3 R8, P2, PT, R0.reuse, UR18, RZ ;  /* 0x0000001200087c10 */ /* 0x040fe4000ff5e0ff */
[----:B------:R-:W-:Y:S02]  /*4a80*/  IADD3 R4, P1, PT, R0, UR6, RZ ;  /* 0x0000000600047c10 */ /* 0x000fe4000ff3e0ff */
[C---:B------:R-:W-:Y:S02]  /*4a90*/  IADD3.X R9, PT, PT, R2.reuse, UR19, RZ, P2, !PT ;  /* 0x0000001302097c10 */ /* 0x040fe400097fe4ff */
[----:B------:R-:W-:-:S04]  /*4aa0*/  IADD3.X R5, PT, PT, R2, UR7, RZ, P1, !PT ;  /* 0x0000000702057c10 */ /* 0x000fc80008ffe4ff */
[----:B------:R-:W3:Y:S04]  /*4ab0*/  LDG.E R9, desc[UR10][R8.64] ;  /* 0x0000000a08097981 */ /* 0x000ee8000c1e1900 */
[----:B0-----:R0:W3:Y:S01]  /*4ac0*/  LDG.E R4, desc[UR10][R4.64] ;  /* 0x0000000a04047981 */ /* 0x0010e2000c1e1900 */
[----:B------:R-:W-:-:S04]  /*4ad0*/  IADD3 R10, P1, PT, R0, UR16, RZ ;  /* 0x00000010000a7c10 */ /* 0x000fc8000ff3e0ff */
[----:B------:R-:W-:Y:S02]  /*4ae0*/  IADD3.X R11, PT, PT, R2, UR17, RZ, P1, !PT ;  /* 0x00000011020b7c10 */ /* 0x000fe40008ffe4ff */
[----:B------:R-:W-:-:S04]  /*4af0*/  IADD3 R15, P1, PT, R15, -0x1, RZ ;  /* 0xffffffff0f0f7810 */ /* 0x000fc80007f3e0ff */
[----:B------:R-:W-:Y:S02]  /*4b00*/  IADD3.X R17, PT, PT, R17, -0x1, RZ, P1, !PT ;  /* 0xffffffff11117810 */ /* 0x000fe40000ffe4ff */
[----:B------:R-:W-:-:S04]  /*4b10*/  ISETP.NE.U32.AND P1, PT, R15, RZ, PT ;  /* 0x000000ff0f00720c */ /* 0x000fc80003f25070 */
[----:B------:R-:W-:Y:S01]  /*4b20*/  ISETP.NE.AND.EX P1, PT, R17, RZ, PT, P1 ;  /* 0x000000ff1100720c */ /* 0x000fe20003f25310 */
[----:B------:R-:W-:Y:S01]  /*4b30*/  IMAD.U32 R19, RZ, RZ, UR14 ;  /* 0x0000000eff137e24 */ /* 0x000fe2000f8e00ff */
[----:B0-----:R-:W-:-:S04]  /*4b40*/  MOV R5, UR14 ;  /* 0x0000000e00057c02 */ /* 0x001fc80008000f00 */
[----:B------:R-:W-:-:S04]  /*4b50*/  LEA R0, P2, R19, R0, 0x2 ;  /* 0x0000000013007211 */ /* 0x000fc800078410ff */
[----:B------:R-:W-:Y:S01]  /*4b60*/  LEA.HI.X R2, R5, R2, RZ, 0x2, P2 ;  /* 0x0000000205027211 */ /* 0x000fe200010f14ff */
[----:B---3--:R-:W-:-:S05]  /*4b70*/  FFMA.FTZ R13, R9, -UR12, R4 ;  /* 0x8000000c090d7c23 */ /* 0x008fca0008010004 */
[----:B------:R0:W-:Y:S01]  /*4b80*/  STG.E desc[UR10][R10.64], R13 ;  /* 0x0000000d0a007986 */ /* 0x0001e2000c10190a */
[----:B------:R-:W-:Y:S05]  /*4b90*/  @P1 BRA `(.L_x_6122) ;  /* 0xfffffffc00b41947 */ /* 0x000fea000383ffff */
.L_x_6121:
[----:B------:R-:W-:Y:S05]  /*4ba0*/  BSYNC.RECONVERGENT B0 ;  /* 0x0000000000007941 */ /* 0x000fea0003800200 */
.L_x_6120:
[----:B------:R-:W-:Y:S05]  /*4bb0*/  @!P0 EXIT ;  /* 0x000000000000894d */ /* 0x000fea0003800000 */
[----:B------:R-:W0:Y:S01]  /*4bc0*/  LDCU.128 UR16, c[0x0][0x380] ;  /* 0x00007000ff1077ac */ /* 0x000e220008000c00 */
[C---:B------:R-:W-:Y:S01]  /*4bd0*/  SHF.L.U64.HI R21, R6.reuse, 0x2, R3 ;  /* 0x0000000206157819 */ /* 0x040fe20000010203 */
[----:B------:R-:W-:Y:S01]  /*4be0*/  IMAD.SHL.U32 R20, R6, 0x4, RZ ;  /* 0x0000000406147824 */ /* 0x000fe200078e00ff */
[----:B------:R-:W-:Y:S01]  /*4bf0*/  MOV R8, UR14 ;  /* 0x0000000e00087c02 */ /* 0x000fe20008000f00 */
[----:B------:R-:W-:Y:S01]  /*4c00*/  IMAD.U32 R5, RZ, RZ, UR14 ;  /* 0x0000000eff057e24 */ /* 0x000fe2000f8e00ff */
[----:B------:R-:W1:Y:S01]  /*4c10*/  LDCU.64 UR6, c[0x0][0x390] ;  /* 0x00007200ff0677ac */ /* 0x000e620008000a00 */
[----:B------:R-:W-:Y:S01]  /*4c20*/  IMAD.U32 R9, RZ, RZ, UR14 ;  /* 0x0000000eff097e24 */ /* 0x000fe2000f8e00ff */
[----:B------:R-:W-:Y:S01]  /*4c30*/  SHF.R.U32.HI R8, RZ, 0x1e, R8 ;  /* 0x0000001eff087819 */ /* 0x000fe20000011608 */
[----:B------:R-:W-:Y:S01]  /*4c40*/  IMAD.WIDE.U32 R4, R5, 0xc, R20 ;  /* 0x0000000c05047825 */ /* 0x000fe200078e0014 */
[----:B------:R-:W-:-:S03]  /*4c50*/  UMOV UR4, URZ ;  /* 0x000000ff00047c82 */ /* 0x000fc60008000000 */
[----:B------:R-:W-:Y:S01]  /*4c60*/  IMAD.SHL.U32 R9, R9, 0x4, RZ ;  /* 0x0000000409097824 */ /* 0x000fe200078e00ff */
[----:B------:R-:W-:Y:S01]  /*4c70*/  IADD3 R37, PT, PT, R5, UR4, RZ ;  /* 0x0000000405257c10 */ /* 0x000fe2000fffe0ff */
[----:B------:R-:W-:Y:S01]  /*4c80*/  IMAD.U32 R5, RZ, RZ, UR14 ;  /* 0x0000000eff057e24 */ /* 0x000fe2000f8e00ff */
[----:B------:R-:W3:Y:S01]  /*4c90*/  LDCU UR4, c[0x0][0x398] ;  /* 0x00007300ff0477ac */ /* 0x000ee20008000800 */
[----:B------:R-:W-:Y:S01]  /*4ca0*/  IMAD.U32 R35, RZ, RZ, UR14 ;  /* 0x0000000eff237e24 */ /* 0x000fe2000f8e00ff */
[-C--:B------:R-:W-:Y:S02]  /*4cb0*/  IADD3 R34, P5, PT, R9, R20.reuse, RZ ;  /* 0x0000001409227210 */ /* 0x080fe40007fbe0ff */
[----:B------:R-:W-:Y:S02]  /*4cc0*/  LEA R28, P4, R5, R20, 0x3 ;  /* 0x00000014051c7211 */ /* 0x000fe400078818ff */
[----:B0-----:R-:W-:Y:S02]  /*4cd0*/  IADD3 R10, P2, PT, R20, UR16, RZ ;  /* 0x00000010140a7c10 */ /* 0x001fe4000ff5e0ff */
[----:B------:R-:W-:-:S02]  /*4ce0*/  IADD3 R0, P3, PT, R4, UR16, RZ ;  /* 0x0000001004007c10 */ /* 0x000fc4000ff7e0ff */
[-C--:B------:R-:W-:Y:S02]  /*4cf0*/  LEA.HI.X R35, R35, R21.reuse, RZ, 0x3, P4 ;  /* 0x0000001523237211 */ /* 0x080fe400020f1cff */
[----:B------:R-:W-:Y:S02]  /*4d00*/  IADD3.X R15, PT, PT, R21, UR17, RZ, P2, !PT ;  /* 0x00000011150f7c10 */ /* 0x000fe400097fe4ff */
[C---:B------:R-:W-:Y:S02]  /*4d10*/  IADD3 R12, P6, PT, R28.reuse, UR16, RZ ;  /* 0x000000101c0c7c10 */ /* 0x040fe4000ffde0ff */
[----:B------:R-:W-:Y:S02]  /*4d20*/  IADD3 R14, P4, PT, R28, UR18, RZ ;  /* 0x000000121c0e7c10 */ /* 0x000fe4000ff9e0ff */
[----:B------:R-:W-:Y:S02]  /*4d30*/  IADD3.X R5, PT, PT, R8, R21, RZ, P5, !PT ;  /* 0x0000001508057210 */ /* 0x000fe40002ffe4ff */
[----:B------:R-:W-:-:S02]  /*4d40*/  IADD3 R30, P2, PT, R34, UR16, RZ ;  /* 0x00000010221e7c10 */ /* 0x000fc4000ff5e0ff */
[----:B------:R-:W-:Y:S02]  /*4d50*/  IADD3.X R19, PT, PT, R37, UR17, RZ, P3, !PT ;  /* 0x0000001125137c10 */ /* 0x000fe40009ffe4ff */
[----:B------:R-:W-:Y:S02]  /*4d60*/  IADD3 R2, P0, PT, R4, UR18, RZ ;  /* 0x0000001204027c10 */ /* 0x000fe4000ff1e0ff */
[C---:B------:R-:W-:Y:S02]  /*4d70*/  IADD3.X R11, PT, PT, R35.reuse, UR17, RZ, P6, !PT ;  /* 0x00000011230b7c10 */ /* 0x040fe4000b7fe4ff */
[----:B------:R-:W-:Y:S02]  /*4d80*/  IADD3.X R13, PT, PT, R35, UR19, RZ, P4, !PT ;  /* 0x00000013230d7c10 */ /* 0x000fe4000a7fe4ff */
[----:B------:R-:W-:Y:S02]  /*4d90*/  IADD3 R32, P3, PT, R34, UR18, RZ ;  /* 0x0000001222207c10 */ /* 0x000fe4000ff7e0ff */
[----:B------:R-:W-:-:S02]  /*4da0*/  IADD3.X R25, PT, PT, R5, UR17, RZ, P2, !PT ;  /* 0x0000001105197c10 */ /* 0x000fc400097fe4ff */
[----:B-1----:R-:W-:Y:S02]  /*4db0*/  IADD3 R4, P1, PT, R4, UR6, RZ ;  /* 0x0000000604047c10 */ /* 0x002fe4000ff3e0ff */
        /* <DEDUP_REMOVED lines=10> */
[----:B---3--:R-:W-:-:S07]  /*4e60*/  IADD3.X R5, PT, PT, R5, UR7, RZ, P2, !PT ;  /* 0x0000000705057c10 */ /* 0x008fce00097fe4ff */
.L_x_6123:
[----:B------:R-:W-:-:S05]  /*4e70*/  IADD3 R20, P0, PT, R7, R18, RZ ;  /* 0x0000001207147210 */ /* 0x000fca0007f1e0ff */
[----:B------:R-:W-:-:S05]  /*4e80*/  IMAD.X R21, R24, 0x1, R33, P0 ;  /* 0x0000000118157824 */ /* 0x000fca00000e0621 */
[----:B------:R0:W3:Y:S02]  /*4e90*/  LDG.E R22, desc[UR10][R20.64] ;  /* 0x0000000a14167981 */ /* 0x0000e4000c1e1900 */
[----:B0-----:R-:W-:-:S05]  /*4ea0*/  IADD3 R20, P0, PT, R7, R16, RZ ;  /* 0x0000001007147210 */ /* 0x001fca0007f1e0ff */
[----:B------:R-:W-:-:S05]  /*4eb0*/  IMAD.X R21, R24, 0x1, R17, P0 ;  /* 0x0000000118157824 */ /* 0x000fca00000e0611 */
[----:B--2---:R-:W3:Y:S02]  /*4ec0*/  LDG.E R23, desc[UR10][R20.64] ;  /* 0x0000000a14177981 */ /* 0x004ee4000c1e1900 */
[----:B---3--:R-:W-:Y:S01]  /*4ed0*/  FFMA.FTZ R36, R23, -UR12, R22 ;  /* 0x8000000c17247c23 */ /* 0x008fe20008010016 */
[----:B------:R-:W-:-:S04]  /*4ee0*/  IADD3 R22, P0, PT, R7, R10, RZ ;  /* 0x0000000a07167210 */ /* 0x000fc80007f1e0ff */
[----:B------:R-:W-:Y:S02]  /*4ef0*/  IADD3.X R23, PT, PT, R24, R15, RZ, P0, !PT ;  /* 0x0000000f18177210 */ /* 0x000fe400007fe4ff */
[----:B------:R-:W-:-:S03]  /*4f00*/  IADD3 R26, P0, PT, R7, R34, RZ ;  /* 0x00000022071a7210 */ /* 0x000fc60007f1e0ff */
[----:B------:R0:W-:Y:S02]  /*4f10*/  STG.E desc[UR10][R22.64], R36 ;  /* 0x0000002416007986 */ /* 0x0001e4000c10190a */
[----:B------:R-:W-:Y:S01]  /*4f20*/  IMAD.X R27, R24, 0x1, R5, P0 ;  /* 0x00000001181b7824 */ /* 0x000fe200000e0605 */
[----:B------:R-:W-:-:S04]  /*4f30*/  IADD3 R20, P0, PT, R7, R32, RZ ;  /* 0x0000002007147210 */ /* 0x000fc80007f1e0ff */
[----:B------:R-:W0:Y:S01]  /*4f40*/  LDG.E R26, desc[UR10][R26.64] ;  /* 0x0000000a1a1a7981 */ /* 0x000e22000c1e1900 */
[----:B------:R-:W-:-:S06]  /*4f50*/  IMAD.X R21, R24, 0x1, R31, P0 ;  /* 0x0000000118157824 */ /* 0x000fcc00000e061f */
[----:B------:R1:W0:Y:S02]  /*4f60*/  LDG.E R21, desc[UR10][R20.64] ;  /* 0x0000000a14157981 */ /* 0x000224000c1e1900 */
[----:B-1----:R-:W-:Y:S01]  /*4f70*/  IADD3 R20, P0, PT, R7, R30, RZ ;  /* 0x0000001e07147210 */ /* 0x002fe20007f1e0ff */
[----:B0-----:R-:W-:-:S03]  /*4f80*/  FFMA.FTZ R36, R21, -UR12, R26 ;  /* 0x8000000c15247c23 */ /* 0x001fc6000801001a */
[----:B------:R-:W-:Y:S02]  /*4f90*/  IADD3.X R21, PT, PT, R24, R25, RZ, P0, !PT ;  /* 0x0000001918157210 */ /* 0x000fe400007fe4ff */
[----:B------:R-:W-:-:S03]  /*4fa0*/  IADD3 R22, P0, PT, R7, R28, RZ ;  /* 0x0000001c07167210 */ /* 0x000fc60007f1e0ff */
[----:B------:R0:W-:Y:S02]  /*4fb0*/  STG.E desc[UR10][R20.64], R36 ;  /* 0x0000002414007986 */ /* 0x0001e4000c10190a */
[----:B------:R-:W-:Y:S01]  /*4fc0*/  IMAD.X R23, R24, 0x1, R35, P0 ;  /* 0x0000000118177824 */ /* 0x000fe200000e0623 */
[----:B------:R-:W-:-:S04]  /*4fd0*/  IADD3 R26, P0, PT, R7, R14, RZ ;  /* 0x0000000e071a7210 */ /* 0x000fc80007f1e0ff */
[----:B------:R-:W2:Y:S01]  /*4fe0*/  LDG.E R22, desc[UR10][R22.64] ;  /* 0x0000000a16167981 */ /* 0x000ea2000c1e1900 */
[----:B------:R-:W-:-:S06]  /*4ff0*/  IMAD.X R27, R24, 0x1, R13, P0 ;  /* 0x00000001181b7824 */ /* 0x000fcc00000e060d */
[----:B------:R-:W2:Y:S01]  /*5000*/  LDG.E R27, desc[UR10][R26.64] ;  /* 0x0000000a1a1b7981 */ /* 0x000ea2000c1e1900 */
[----:B0-----:R-:W-:-:S04]  /*5010*/  IADD3 R20, P0, PT, R7, R12, RZ ;  /* 0x0000000c07147210 */ /* 0x001fc80007f1e0ff */
[----:B------:R-:W-:Y:S01]  /*5020*/  IADD3.X R21, PT, PT, R24, R11, RZ, P0, !PT ;  /* 0x0000000b18157210 */ /* 0x000fe200007fe4ff */
[----:B--2---:R-:W-:-:S05]  /*5030*/  FFMA.FTZ R36, R27, -UR12, R22 ;  /* 0x8000000c1b247c23 */ /* 0x004fca0008010016 */
[----:B------:R0:W-:Y:S02]  /*5040*/  STG.E desc[UR10][R20.64], R36 ;  /* 0x0000002414007986 */ /* 0x0001e4000c10190a */
[----:B0-----:R-:W-:-:S05]  /*5050*/  IADD3 R20, P0, PT, R7, R4, RZ ;  /* 0x0000000407147210 */ /* 0x001fca0007f1e0ff */
[----:B------:R-:W-:Y:S01]  /*5060*/  IMAD.X R21, R24, 0x1, R37, P0 ;  /* 0x0000000118157824 */ /* 0x000fe200000e0625 */
[----:B------:R-:W-:-:S04]  /*5070*/  IADD3 R22, P0, PT, R7, R2, RZ ;  /* 0x0000000207167210 */ /* 0x000fc80007f1e0ff */
[----:B------:R0:W2:Y:S01]  /*5080*/  LDG.E R26, desc[UR10][R20.64] ;  /* 0x0000000a141a7981 */ /* 0x0000a2000c1e1900 */
[----:B------:R-:W-:-:S06]  /*5090*/  IMAD.X R23, R24, 0x1, R29, P0 ;  /* 0x0000000118177824 */ /* 0x000fcc00000e061d */
[----:B------:R-:W2:Y:S01]  /*50a0*/  LDG.E R23, desc[UR10][R22.64] ;  /* 0x0000000a16177981 */ /* 0x000ea2000c1e1900 */
[----:B------:R-:W-:Y:S01]  /*50b0*/  IMAD.U32 R36, RZ, RZ, UR14 ;  /* 0x0000000eff247e24 */ /* 0x000fe2000f8e00ff */
[----:B0-----:R-:W-:Y:S01]  /*50c0*/  MOV R21, UR14 ;  /* 0x0000000e00157c02 */ /* 0x001fe20008000f00 */
[----:B--2---:R-:W-:Y:S01]  /*50d0*/  FFMA.FTZ R23, R23, -UR12, R26 ;  /* 0x8000000c17177c23 */ /* 0x004fe2000801001a */
[----:B------:R-:W-:Y:S02]  /*50e0*/  IADD3 R26, P0, PT, R7, R0, RZ ;  /* 0x00000000071a7210 */ /* 0x000fe40007f1e0ff */
[----:B------:R-:W-:Y:S02]  /*50f0*/  LEA R7, P1, R36, R7, 0x4 ;  /* 0x0000000724077211 */ /* 0x000fe400078220ff */
[----:B------:R-:W-:Y:S02]  /*5100*/  IADD3.X R27, PT, PT, R24, R19, RZ, P0, !PT ;  /* 0x00000013181b7210 */ /* 0x000fe400007fe4ff */
[----:B------:R-:W-:-:S02]  /*5110*/  IADD3 R6, P0, PT, R9, R6, RZ ;  /* 0x0000000609067210 */ /* 0x000fc40007f1e0ff */
[----:B------:R-:W-:Y:S01]  /*5120*/  LEA.HI.X R24, R21, R24, RZ, 0x4, P1 ;  /* 0x0000001815187211 */ /* 0x000fe200008f24ff */
[----:B------:R0:W-:Y:S02]  /*5130*/  STG.E desc[UR10][R26.64], R23 ;  /* 0x000000171a007986 */ /* 0x0001e4000c10190a */
[----:B------:R-:W-:Y:S01]  /*5140*/  IMAD.X R3, R8, 0x1, R3, P0 ;  /* 0x0000000108037824 */ /* 0x000fe200000e0603 */
[----:B------:R-:W-:-:S04]  /*5150*/  ISETP.GE.U32.AND P0, PT, R6, UR4, PT ;  /* 0x0000000406007c0c */ /* 0x000fc8000bf06070 */
[----:B------:R-:W-:-:S13]  /*5160*/  ISETP.GE.AND.EX P0, PT, R3, UR5, PT, P0 ;  /* 0x0000000503007c0c */ /* 0x000fda000bf06300 */
[----:B0-----:R-:W-:Y:S05]  /*5170*/  @!P0 BRA `(.L_x_6123) ;  /* 0xfffffffc003c8947 */ /* 0x001fea000383ffff */
[----:B------:R-:W-:Y:S05]  /*5180*/  EXIT ;  /* 0x000000000000794d */ /* 0x000fea0003800000 */
        .weak           $__internal_32_$__cuda_sm20_div_u64
        .type           $__internal_32_$__cuda_sm20_div_u64,@function
        .size           $__internal_32_$__cuda_sm20_div_u64,($__internal_33_$__cuda_sm20_rem_u64 - $__internal_32_$__cuda_sm20_div_u64)
$__internal_32_$__cuda_sm20_div_u64:
[----:B------:R-:W-:Y:S02]  /*5190*/  IMAD.U32 R37, RZ, RZ, UR6 ;  /* 0x00000006ff257e24 */ /* 0x000fe4000f8e00ff */
[----:B------:R-:W-:-:S04]  /*51a0*/  IMAD.MOV.U32 R36, RZ, RZ, R12 ;  /* 0x000000ffff247224 */ /* 0x000fc800078e000c */
[----:B------:R-:W0:Y:S08]  /*51b0*/  I2F.U64.RP R15, R36 ;  /* 0x00000024000f7312 */ /* 0x000e300000309000 */
[----:B0-----:R-:W0:Y:S02]  /*51c0*/  MUFU.RCP R20, R15 ;  /* 0x0000000f00147308 */ /* 0x001e240000001000 */
[----:B0-----:R-:W-:-:S06]  /*51d0*/  IADD3 R20, PT, PT, R20, 0x1ffffffe, RZ ;  /* 0x1ffffffe14147810 */ /* 0x001fcc0007ffe0ff */
[----:B------:R-:W0:Y:S02]  /*51e0*/  F2I.U64.TRUNC R20, R20 ;  /* 0x0000001400147311 */ /* 0x000e24000020d800 */
[----:B0-----:R-:W-:-:S04]  /*51f0*/  IMAD.WIDE.U32 R18, R20, R12, RZ ;  /* 0x0000000c14127225 */ /* 0x001fc800078e00ff */
[C---:B------:R-:W-:Y:S01]  /*5200*/  IMAD R17, R20.reuse, UR6, R19 ;  /* 0x0000000614117c24 */ /* 0x040fe2000f8e0213 */
[----:B------:R-:W-:Y:S01]  /*5210*/  IADD3 R18, P0, PT, RZ, -R18, RZ ;  /* 0x80000012ff127210 */ /* 0x000fe20007f1e0ff */
[----:B------:R-:W-:Y:S02]  /*5220*/  IMAD.MOV.U32 R35, RZ, RZ, R20 ;  /* 0x000000ffff237224 */ /* 0x000fe400078e0014 */
[----:B------:R-:W-:Y:S02]  /*5230*/  IMAD R17, R21, R12, R17 ;  /* 0x0000000c15117224 */ /* 0x000fe400078e0211 */
[----:B------:R-:W-:-:S04]  /*5240*/  IMAD.HI.U32 R34, R20, R18, RZ ;  /* 0x0000001214227227 */ /* 0x000fc800078e00ff */
[----:B------:R-:W-:-:S04]  /*5250*/  IMAD.X R17, RZ, RZ, ~R17, P0 ;  /* 0x000000ffff117224 */ /* 0x000fc800000e0e11 */
        /* <DEDUP_REMOVED lines=9> */
[----:B------:R-:W-:Y:S01]  /*52f0*/  IADD3 R20, P0, PT, RZ, -R20, RZ ;  /* 0x80000014ff147210 */ /* 0x000fe20007f1e0ff */
[----:B------:R-:W-:Y:S02]  /*5300*/  HFMA2 R21, -RZ, RZ, 0, 0 ;  /* 0x00000000ff157431 */ /* 0x000fe400000001ff */
        /* <DEDUP_REMOVED lines=18> */
[----:B------:R-:W-:Y:S01]  /*5430*/  IMAD.X R17, RZ, RZ, R17, P1 ;  /* 0x000000ffff117224 */ /* 0x000fe200008e0611 */
[----:B------:R-:W-:Y:S01]  /*5440*/  IADD3 R19, P1, PT, -R20, R16, RZ ;  /* 0x0000001014137210 */ /* 0x000fe20007f3e1ff */
[C---:B------:R-:W-:Y:S01]  /*5450*/  IMAD R18, R15.reuse, UR6, R21 ;  /* 0x000000060f127c24 */ /* 0x040fe2000f8e0215 */
[----:B------:R-:W-:Y:S02]  /*5460*/  IADD3 R16, P2, PT, R15, 0x1, RZ ;  /* 0x000000010f107810 */ /* 0x000fe40007f5e0ff */
[-C--:B------:R-:W-:Y:S01]  /*5470*/  ISETP.GE.U32.AND P0, PT, R19, R12.reuse, PT ;  /* 0x0000000c1300720c */ /* 0x080fe20003f06070 */
[----:B------:R-:W-:Y:S02]  /*5480*/  IMAD R21, R17, R12, R18 ;  /* 0x0000000c11157224 */ /* 0x000fe400078e0212 */
[----:B------:R-:W-:-:S03]  /*5490*/  IMAD.X R18, RZ, RZ, R17, P2 ;  /* 0x000000ffff127224 */ /* 0x000fc600010e0611 */
[----:B------:R-:W-:Y:S02]  /*54a0*/  IADD3.X R14, PT, PT, ~R21, R14, RZ, P1, !PT ;  /* 0x0000000e150e7210 */ /* 0x000fe40000ffe5ff */
[-C--:B------:R-:W-:Y:S02]  /*54b0*/  IADD3 R20, P1, PT, -R12, R19.reuse, RZ ;  /* 0x000000130c147210 */ /* 0x080fe40007f3e1ff */
[C---:B------:R-:W-:Y:S02]  /*54c0*/  ISETP.GE.U32.AND.EX P0, PT, R14.reuse, UR6, PT, P0 ;  /* 0x000000060e007c0c */ /* 0x040fe4000bf06100 */
[----:B------:R-:W-:Y:S02]  /*54d0*/  IADD3.X R21, PT, PT, R14, ~UR6, RZ, P1, !PT ;  /* 0x800000060e157c10 */ /* 0x000fe40008ffe4ff */
[----:B------:R-:W-:Y:S02]  /*54e0*/  SEL R19, R20, R19, P0 ;  /* 0x0000001314137207 */ /* 0x000fe40000000000 */
[----:B------:R-:W-:-:S02]  /*54f0*/  SEL R16, R16, R15, P0 ;  /* 0x0000000f10107207 */ /* 0x000fc40000000000 */
[----:B------:R-:W-:Y:S02]  /*5500*/  SEL R21, R21, R14, P0 ;  /* 0x0000000e15157207 */ /* 0x000fe40000000000 */
[----:B------:R-:W-:Y:S02]  /*5510*/  SEL R18, R18, R17, P0 ;  /* 0x0000001112127207 */ /* 0x000fe40000000000 */
[----:B------:R-:W-:Y:S02]  /*5520*/  ISETP.GE.U32.AND P0, PT, R19, R12, PT ;  /* 0x0000000c1300720c */ /* 0x000fe40003f06070 */
[----:B------:R-:W-:Y:S02]  /*5530*/  IADD3 R15, P2, PT, R16, 0x1, RZ ;  /* 0x00000001100f7810 */ /* 0x000fe40007f5e0ff */
[----:B------:R-:W-:Y:S02]  /*5540*/  ISETP.NE.U32.AND P1, PT, R12, RZ, PT ;  /* 0x000000ff0c00720c */ /* 0x000fe40003f25070 */
[----:B------:R-:W-:Y:S01]  /*5550*/  ISETP.GE.U32.AND.EX P0, PT, R21, UR6, PT, P0 ;  /* 0x0000000615007c0c */ /* 0x000fe2000bf06100 */
[----:B------:R-:W-:Y:S01]  /*5560*/  IMAD.X R17, RZ, RZ, R18, P2 ;  /* 0x000000ffff117224 */ /* 0x000fe200010e0612 */
[----:B------:R-:W-:-:S02]  /*5570*/  ISETP.NE.AND.EX P1, PT, RZ, UR6, PT, P1 ;  /* 0x00000006ff007c0c */ /* 0x000fc4000bf25310 */
[----:B------:R-:W-:Y:S02]  /*5580*/  SEL R15, R15, R16, P0 ;  /* 0x000000100f0f7207 */ /* 0x000fe40000000000 */
[----:B------:R-:W-:Y:S02]  /*5590*/  MOV R14, R4 ;  /* 0x00000004000e7202 */ /* 0x000fe40000000f00 */
[----:B------:R-:W-:Y:S01]  /*55a0*/  SEL R12, R15, 0xffffffff, P1 ;  /* 0xffffffff0f0c7807 */ /* 0x000fe20000800000 */
[----:B------:R-:W-:Y:S01]  /*55b0*/  IMAD.MOV.U32 R15, RZ, RZ, 0x0 ;  /* 0x00000000ff0f7424 */ /* 0x000fe200078e00ff */
[----:B------:R-:W-:-:S04]  /*55c0*/  SEL R17, R17, R18, P0 ;  /* 0x0000001211117207 */ /* 0x000fc80000000000 */
[----:B------:R-:W-:Y:S01]  /*55d0*/  SEL R17, R17, 0xffffffff, P1 ;  /* 0xffffffff11117807 */ /* 0x000fe20000800000 */
[----:B------:R-:W-:Y:S06]  /*55e0*/  RET.REL.NODEC R14 `(_ZN2at6native43_GLOBAL__N__9ae7fba5_10_SoftMax_cu_9f978f6320cunn_SoftMaxBackwardILi4EfffNS1_23SoftMaxBackwardEpilogueEEEvPT0_PKT2_S8_l) ;  /* 0xffffffa80e847950 */ /* 0x000fec0003c3ffff */
        .weak           $__internal_33_$__cuda_sm20_rem_u64
        .type           $__internal_33_$__cuda_sm20_rem_u64,@function
        .size           $__internal_33_$__cuda_sm20_rem_u64,(.L_x_11543 - $__internal_33_$__cuda_sm20_rem_u64)
$__internal_33_$__cuda_sm20_rem_u64:
[----:B------:R-:W0:Y:S08]  /*55f0*/  I2F.U64.RP R12, UR4 ;  /* 0x00000004000c7d12 */ /* 0x000e300008309000 */
[----:B0-----:R-:W0:Y:S02]  /*5600*/  MUFU.RCP R12, R12 ;  /* 0x0000000c000c7308 */ /* 0x001e240000001000 */
[----:B0-----:R-:W-:-:S06]  /*5610*/  VIADD R16, R12, 0x1ffffffe ;  /* 0x1ffffffe0c107836 */ /* 0x001fcc0000000000 */
[----:B------:R-:W0:Y:S02]  /*5620*/  F2I.U64.TRUNC R16, R16 ;  /* 0x0000001000107311 */ /* 0x000e24000020d800 */
[----:B0-----:R-:W-:-:S04]  /*5630*/  IMAD.WIDE.U32 R14, R16, UR4, RZ ;  /* 0x00000004100e7c25 */ /* 0x001fc8000f8e00ff */
[----:B------:R-:W-:Y:S01]  /*5640*/  IMAD R15, R16, UR5, R15 ;  /* 0x00000005100f7c24 */ /* 0x000fe2000f8e020f */
[----:B------:R-:W-:-:S03]  /*5650*/  IADD3 R21, P0, PT, RZ, -R14, RZ ;  /* 0x8000000eff157210 */ /* 0x000fc60007f1e0ff */
[----:B------:R-:W-:Y:S02]  /*5660*/  IMAD R15, R17, UR4, R15 ;  /* 0x00000004110f7c24 */ /* 0x000fe4000f8e020f */
[----:B------:R-:W-:-:S03]  /*5670*/  IMAD.HI.U32 R14, R16, R21, RZ ;  /* 0x00000015100e7227 */ /* 0x000fc600078e00ff */
[----:B------:R-:W-:Y:S01]  /*5680*/  IADD3.X R23, PT, PT, RZ, ~R15, RZ, P0, !PT ;  /* 0x8000000fff177210 */ /* 0x000fe200007fe4ff */
[----:B------:R-:W-:-:S04]  /*5690*/  IMAD.MOV.U32 R15, RZ, RZ, R16 ;  /* 0x000000ffff0f7224 */ /* 0x000fc800078e0010 */
[----:B------:R-:W-:-:S04]  /*56a0*/  IMAD.WIDE.U32 R14, P0, R16, R23, R14 ;  /* 0x00000017100e7225 */ /* 0x000fc8000780000e */
[C---:B------:R-:W-:Y:S02]  /*56b0*/  IMAD R33, R17.reuse, R23, RZ ;  /* 0x0000001711217224 */ /* 0x040fe400078e02ff */
[----:B------:R-:W-:-:S04]  /*56c0*/  IMAD.HI.U32 R14, P1, R17, R21, R14 ;  /* 0x00000015110e7227 */ /* 0x000fc8000782000e */
[----:B------:R-:W-:Y:S01]  /*56d0*/  IMAD.HI.U32 R21, R17, R23, RZ ;  /* 0x0000001711157227 */ /* 0x000fe200078e00ff */
[----:B------:R-:W-:-:S03]  /*56e0*/  IADD3 R15, P2, PT, R33, R14, RZ ;  /* 0x0000000e210f7210 */ /* 0x000fc60007f5e0ff */
[----:B------:R-:W-:Y:S02]  /*56f0*/  IMAD.X R21, R21, 0x1, R17, P0 ;  /* 0x0000000115157824 */ /* 0x000fe400000e0611 */
[----:B------:R-:W-:-:S03]  /*5700*/  IMAD.WIDE.U32 R16, R15, UR4, RZ ;  /* 0x000000040f107c25 */ /* 0x000fc6000f8e00ff */
[----:B------:R-:W-:Y:S01]  /*5710*/  IADD3.X R21, PT, PT, RZ, RZ, R21, P2, P1 ;  /* 0x000000ffff157210 */ /* 0x000fe200017e2415 */
[----:B------:R-:W-:Y:S01]  /*5720*/  IMAD R12, R15, UR5, R17 ;  /* 0x000000050f0c7c24 */ /* 0x000fe2000f8e0211 */
[----:B------:R-:W-:-:S03]  /*5730*/  IADD3 R17, P0, PT, RZ, -R16, RZ ;  /* 0x80000010ff117210 */ /* 0x000fc60007f1e0ff */
[----:B------:R-:W-:Y:S02]  /*5740*/  IMAD R12, R21, UR4, R12 ;  /* 0x00000004150c7c24 */ /* 0x000fe4000f8e020c */
        /* <DEDUP_REMOVED lines=10> */
[----:B------:R-:W-:Y:S02]  /*57f0*/  IMAD.MOV.U32 R15, RZ, RZ, RZ ;  /* 0x000000ffff0f7224 */ /* 0x000fe400078e00ff */
[----:B------:R-:W-:-:S04]  /*5800*/  IMAD.WIDE.U32 R14, R17, R27, R14 ;  /* 0x0000001b110e7225 */ /* 0x000fc800078e000e */
[C---:B------:R-:W-:Y:S02]  /*5810*/  IMAD R17, R21.reuse, R27, RZ ;  /* 0x0000001b15117224 */ /* 0x040fe400078e02ff */
[----:B------:R-:W-:-:S04]  /*5820*/  IMAD.HI.U32 R14, P0, R21, R32, R14 ;  /* 0x00000020150e7227 */ /* 0x000fc8000780000e */
[----:B------:R-:W-:Y:S01]  /*5830*/  IMAD.HI.U32 R12, R21, R27, RZ ;  /* 0x0000001b150c7227 */ /* 0x000fe200078e00ff */
[----:B------:R-:W-:-:S04]  /*5840*/  IADD3 R17, P1, PT, R17, R14, RZ ;  /* 0x0000000e11117210 */ /* 0x000fc80007f3e0ff */
[----:B------:R-:W-:Y:S01]  /*5850*/  IADD3.X R12, PT, PT, R12, RZ, RZ, P0, !PT ;  /* 0x000000ff0c0c7210 */ /* 0x000fe200007fe4ff */
[----:B------:R-:W-:-:S04]  /*5860*/  IMAD.WIDE.U32 R14, R17, UR4, RZ ;  /* 0x00000004110e7c25 */ /* 0x000fc8000f8e00ff */
[----:B------:R-:W-:Y:S01]  /*5870*/  IMAD.X R12, RZ, RZ, R12, P1 ;  /* 0x000000ffff0c7224 */ /* 0x000fe200008e060c */
[----:B------:R-:W-:Y:S01]  /*5880*/  IADD3 R14, P1, PT, -R14, R32, RZ ;  /* 0x000000200e0e7210 */ /* 0x000fe20007f3e1ff */
[----:B------:R-:W-:-:S03]  /*5890*/  IMAD R17, R17, UR5, R15 ;  /* 0x0000000511117c24 */ /* 0x000fc6000f8e020f */
[----:B------:R-:W-:Y:S01]  /*58a0*/  ISETP.GE.U32.AND P0, PT, R14, UR4, PT ;  /* 0x000000040e007c0c */ /* 0x000fe2000bf06070 */
[----:B------:R-:W-:-:S04]  /*58b0*/  IMAD R12, R12, UR4, R17 ;  /* 0x000000040c0c7c24 */ /* 0x000fc8000f8e0211 */
[----:B------:R-:W-:Y:S01]  /*58c0*/  IMAD.X R17, R27, 0x1, ~R12, P1 ;  /* 0x000000011b117824 */ /* 0x000fe200008e0e0c */
[----:B------:R-:W-:-:S04]  /*58d0*/  IADD3 R15, P1, PT, R14, -UR4, RZ ;  /* 0x800000040e0f7c10 */ /* 0x000fc8000ff3e0ff */
[C---:B------:R-:W-:Y:S02]  /*58e0*/  ISETP.GE.U32.AND.EX P0, PT, R17.reuse, UR5, PT, P0 ;  /* 0x0000000511007c0c */ /* 0x040fe4000bf06100 */
[----:B------:R-:W-:Y:S02]  /*58f0*/  IADD3.X R12, PT, PT, R17, ~UR5, RZ, P1, !PT ;  /* 0x80000005110c7c10 */ /* 0x000fe40008ffe4ff */
[----:B------:R-:W-:Y:S02]  /*5900*/  SEL R15, R15, R14, P0 ;  /* 0x0000000e0f0f7207 */ /* 0x000fe40000000000 */
[----:B------:R-:W-:Y:S02]  /*5910*/  SEL R12, R12, R17, P0 ;  /* 0x000000110c0c7207 */ /* 0x000fe40000000000 */
[C---:B------:R-:W-:Y:S02]  /*5920*/  ISETP.GE.U32.AND P0, PT, R15.reuse, UR4, PT ;  /* 0x000000040f007c0c */ /* 0x040fe4000bf06070 */
[----:B------:R-:W-:-:S02]  /*5930*/  IADD3 R16, P2, PT, R15, -UR4, RZ ;  /* 0x800000040f107c10 */ /* 0x000fc4000ff5e0ff */
[C---:B------:R-:W-:Y:S02]  /*5940*/  ISETP.GE.U32.AND.EX P0, PT, R12.reuse, UR5, PT, P0 ;  /* 0x000000050c007c0c */ /* 0x040fe4000bf06100 */
[----:B------:R-:W-:Y:S02]  /*5950*/  ISETP.NE.U32.AND P1, PT, RZ, UR4, PT ;  /* 0x00000004ff007c0c */ /* 0x000fe4000bf25070 */
[----:B------:R-:W-:Y:S02]  /*5960*/  IADD3.X R17, PT, PT, R12, ~UR5, RZ, P2, !PT ;  /* 0x800000050c117c10 */ /* 0x000fe400097fe4ff */
[----:B------:R-:W-:Y:S01]  /*5970*/  SEL R16, R16, R15, P0 ;  /* 0x0000000f10107207 */ /* 0x000fe20000000000 */
[----:B------:R-:W-:Y:S01]  /*5980*/  IMAD.MOV.U32 R15, RZ, RZ, 0x0 ;  /* 0x00000000ff0f7424 */ /* 0x000fe200078e00ff */
[----:B------:R-:W-:Y:S02]  /*5990*/  MOV R14, R4 ;  /* 0x00000004000e7202 */ /* 0x000fe40000000f00 */
[----:B------:R-:W-:-:S02]  /*59a0*/  ISETP.NE.AND.EX P1, PT, RZ, UR5, PT, P1 ;  /* 0x00000005ff007c0c */ /* 0x000fc4000bf25310 */
[----:B------:R-:W-:Y:S02]  /*59b0*/  SEL R17, R17, R12, P0 ;  /* 0x0000000c11117207 */ /* 0x000fe40000000000 */
[----:B------:R-:W-:Y:S02]  /*59c0*/  SEL R16, R16, 0xffffffff, P1 ;  /* 0xffffffff10107807 */ /* 0x000fe40000800000 */
[----:B------:R-:W-:Y:S01]  /*59d0*/  SEL R17, R17, 0xffffffff, P1 ;  /* 0xffffffff11117807 */ /* 0x000fe20000800000 */
[----:B------:R-:W-:Y:S06]  /*59e0*/  RET.REL.NODEC R14 `(_ZN2at6native43_GLOBAL__N__9ae7fba5_10_SoftMax_cu_9f978f6320cunn_SoftMaxBackwardILi4EfffNS1_23SoftMaxBackwardEpilogueEEEvPT0_PKT2_S8_l) ;  /* 0xffffffa40e847950 */ /* 0x000fec0003c3ffff */
.L_x_6124:
        /* <DEDUP_REMOVED lines=9> */
.L_x_11543:


//--------------------- .text._ZN2at6native43_GLOBAL__N__9ae7fba5_10_SoftMax_cu_9f978f6324cunn_SoftMaxBackwardSmemILi4EfffNS1_23SoftMaxBackwardEpilogueEEEvPT0_PKT2_S8_l --------------------------
	.section	.text._ZN2at6native43_GLOBAL__N__9ae7fba5_10_SoftMax_cu_9f978f6324cunn_SoftMaxBackwardSmemILi4EfffNS1_23SoftMaxBackwardEpilogueEEEvPT0_PKT2_S8_l,"ax",@progbits
	.align	128
.text._ZN2at6native43_GLOBAL__N__9ae7fba5_10_SoftMax_cu_9f978f6324cunn_SoftMaxBackwardSmemILi4EfffNS1_23SoftMaxBackwardEpilogueEEEvPT0_PKT2_S8_l:
        .type           _ZN2at6native43_GLOBAL__N__9ae7fba5_10_SoftMax_cu_9f978f6324cunn_SoftMaxBackwardSmemILi4EfffNS1_23SoftMaxBackwardEpilogueEEEvPT0_PKT2_S8_l,@function
        .size           _ZN2at6native43_GLOBAL__N__9ae7fba5_10_SoftMax_cu_9f978f6324cunn_SoftMaxBackwardSmemILi4EfffNS1_23SoftMaxBackwardEpilogueEEEvPT0_PKT2_S8_l,(.L_x_11546 - _ZN2at6native43_GLOBAL__N__9ae7fba5_10_SoftMax_cu_9f978f6324cunn_SoftMaxBackwardSmemILi4EfffNS1_23SoftMaxBackwardEpilogueEEEvPT0_PKT2_S8_l)
        .other          _ZN2at6native43_GLOBAL__N__9ae7fba5_10_SoftMax_cu_9f978f6324cunn_SoftMaxBackwardSmemILi4EfffNS1_23SoftMaxBackwardEpilogueEEEvPT0_PKT2_S8_l,@"STO_CUDA_ENTRY STV_DEFAULT"
_ZN2at6native43_GLOBAL__N__9ae7fba5_10_SoftMax_cu_9f978f6324cunn_SoftMaxBackwardSmemILi4EfffNS1_23SoftMaxBackwardEpilogueEEEvPT0_PKT2_S8_l:
        /* <DEDUP_REMOVED lines=27> */
[----:B------:R-:W-:Y:S01]  /*01b0*/  IMAD.MOV.U32 R3, RZ, RZ, RZ ;  /* 0x000000ffff037224 */ /* 0x000fe200078e00ff */
[----:B------:R-:W-:-:S07]  /*01c0*/  MOV R9, R0 ;  /* 0x0000000000097202 */ /* 0x000fce0000000f00 */
.L_x_6127:
[----:B--2---:R-:W-:Y:S01]  /*01d0*/  MOV R5, UR5 ;  /* 0x0000000500057c02 */ /* 0x004fe20008000f00 */
[----:B------:R-:W-:-:S04]  /*01e0*/  IMAD.U32 R4, RZ, RZ, UR4 ;  /* 0x00000004ff047e24 */ /* 0x000fc8000f8e00ff */
[----:B------:R-:W-:-:S06]  /*01f0*/  IMAD.WIDE R4, R9, 0x10, R4 ;  /* 0x0000001009047825 */ /* 0x000fcc00078e0204 */
[----:B0-----:R-:W2:Y:S01]  /*0200*/  LDG.E.128 R4, desc[UR16][R4.64] ;  /* 0x0000001004047981 */ /* 0x001ea2000c1e1d00 */
[----:B------:R-:W-:Y:S01]  /*0210*/  LEA R2, R9, UR8, 0x4 ;  /* 0x0000000809027c11 */ /* 0x000fe2000f8e20ff */
[----:B-1----:R-:W-:-:S05]  /*0220*/  IMAD.IADD R9, R12, 0x1, R9 ;  /* 0x000000010c097824 */ /* 0x002fca00078e0209 */
[----:B------:R-:W-:-:S04]  /*0230*/  SHF.L.U32 R10, R9, 0x2, RZ ;  /* 0x00000002090a7819 */ /* 0x000fc800000006ff */
        /* <DEDUP_REMOVED lines=9> */
.L_x_6126:
[----:B0-----:R-:W-:Y:S05]  /*02d0*/  BSYNC.RECONVERGENT B0 ;  /* 0x0000000000007941 */ /* 0x001fea0003800200 */
.L_x_6125:
        /* <DEDUP_REMOVED lines=34> */
.L_x_6136:
[----:B------:R-:W-:Y:S01]  /*0500*/  ISETP.NE.AND P1, PT, R0, RZ, PT ;  /* 0x000000ff0000720c */ /* 0x000fe20003f25270 */
[----:B-1----:R-:W-:-:S12]  /*0510*/  FADD.FTZ R6, R7, R6 ;  /* 0x0000000607067221 */ /* 0x002fd80000010000 */
[----:B------:R2:W-:Y:S02]  /*0520*/  @!P1 STS [UR10], R6 ;  /* 0x00000006ff009988 */ /* 0x0005e4000800080a */
.L_x_6128:
[----:B------:R-:W-:Y:S05]  /*0530*/  WARPSYNC.ALL ;  /* 0x0000000000007948 */ /* 0x000fea0003800000 */
[----:B------:R-:W-:Y:S06]  /*0540*/  BAR.SYNC.DEFER_BLOCKING 0x0 ;  /* 0x0000000000007b1d */ /* 0x000fec0000010000 */
[----:B------:R-:W-:Y:S05]  /*0550*/  @P0 EXIT ;  /* 0x000000000000094d */ /* 0x000fea0003800000 */
[----:B0-----:R-:W0:Y:S02]  /*0560*/  LDS R7, [UR10] ;  /* 0x0000000aff077984 */ /* 0x001e240008000800 */
.L_x_6130:
[----:B-1----:R-:W-:Y:S01]  /*0570*/  MOV R3, UR11 ;  /* 0x0000000b00037c02 */ /* 0x002fe20008000f00 */
[----:B------:R-:W-:-:S04]  /*0580*/  IMAD.U32 R2, RZ, RZ, UR9 ;  /* 0x00000009ff027e24 */ /* 0x000fc8000f8e00ff */
[----:B------:R-:W-:-:S05]  /*0590*/  IMAD.WIDE R2, R0, 0x10, R2 ;  /* 0x0000001000027825 */ /* 0x000fca00078e0202 */
[----:B------:R1:W0:Y:S01]  /*05a0*/  LDG.E.128 R12, desc[UR16][R2.64] ;  /* 0x00000010020c7981 */ /* 0x000222000c1e1d00 */
[----:B--2---:R-:W-:Y:S01]  /*05b0*/  LEA R6, R0, UR8, 0x4 ;  /* 0x0000000800067c11 */ /* 0x004fe2000f8e20ff */
[----:B---3--:R-:W-:Y:S01]  /*05c0*/  IMAD.U32 R5, RZ, RZ, UR13 ;  /* 0x0000000dff057e24 */ /* 0x008fe2000f8e00ff */
[----:B------:R-:W-:-:S03]  /*05d0*/  MOV R4, UR12 ;  /* 0x0000000c00047c02 */ /* 0x000fc60008000f00 */
[----:B------:R-:W0:Y:S02]  /*05e0*/  LDS.128 R8, [R6] ;  /* 0x0000000006087984 */ /* 0x000e240000000c00 */
[C---:B------:R-:W-:Y:S01]  /*05f0*/  IMAD.WIDE R4, R0.reuse, 0x10, R4 ;  /* 0x0000001000047825 */ /* 0x040fe200078e0204 */
[----:B------:R-:W-:-:S04]  /*0600*/  IADD3 R0, PT, PT, R0, UR5, RZ ;  /* 0x0000000500007c10 */ /* 0x000fc8000fffe0ff */
[----:B-1----:R-:W-:-:S04]  /*0610*/  SHF.L.U32 R2, R0, 0x2, RZ ;  /* 0x0000000200027819 */ /* 0x002fc800000006ff */
[----:B------:R-:W-:Y:S02]  /*0620*/  ISETP.GE.U32.AND P0, PT, R2, UR6, PT ;  /* 0x0000000602007c0c */ /* 0x000fe4000bf06070 */
[----:B------:R-:W-:-:S04]  /*0630*/  SHF.R.S32.HI R2, RZ, 0x1f, R2 ;  /* 0x0000001fff027819 */ /* 0x000fc80000011402 */
[----:B------:R-:W-:Y:S01]  /*0640*/  ISETP.GE.AND.EX P0, PT, R2, UR7, PT, P0 ;  /* 0x0000000702007c0c */ /* 0x000fe2000bf06300 */
[C---:B0-----:R-:W-:Y:S01]  /*0650*/  FFMA.FTZ R8, -R7.reuse, R12, R8 ;  /* 0x0000000c07087223 */ /* 0x041fe20000010108 */
[C---:B------:R-:W-:Y:S01]  /*0660*/  FFMA.FTZ R9, -R7.reuse, R13, R9 ;  /* 0x0000000d07097223 */ /* 0x040fe20000010109 */
[C---:B------:R-:W-:Y:S01]  /*0670*/  FFMA.FTZ R10, -R7.reuse, R14, R10 ;  /* 0x0000000e070a7223 */ /* 0x040fe2000001010a */
[----:B------:R-:W-:-:S05]  /*0680*/  FFMA.FTZ R11, -R7, R15, R11 ;  /* 0x0000000f070b7223 */ /* 0x000fca000001010b */
[----:B------:R3:W-:Y:S04]  /*0690*/  STG.E.128 desc[UR16][R4.64], R8 ;  /* 0x0000000804007986 */ /* 0x0007e8000c101d10 */
[----:B------:R-:W-:Y:S05]  /*06a0*/  @!P0 BRA `(.L_x_6130) ;  /* 0xfffffffc00b08947 */ /* 0x000fea000383ffff */
[----:B------:R-:W-:Y:S05]  /*06b0*/  EXIT ;  /* 0x000000000000794d */ /* 0x000fea0003800000 */
.L_x_6129:
[----:B------:R-:W-:Y:S02]  /*06c0*/  HFMA2 R10, -RZ, RZ, 0, 1.847743988037109375e-06 ;  /* 0x0000001fff0a7431 */ /* 0x000fe400000001ff */
[----:B------:R-:W-:Y:S01]  /*06d0*/  IMAD.MOV.U32 R9, RZ, RZ, 0x10 ;  /* 0x00000010ff097424 */ /* 0x000fe200078e00ff */
[----:B------:R-:W-:-:S07]  /*06e0*/  MOV R8, 0xffffffff ;  /* 0xffffffff00087802 */ /* 0x000fce0000000f00 */
[----:B-1----:R-:W-:Y:S05]  /*06f0*/  WARPSYNC.COLLECTIVE R8, `(.L_x_6131) ;  /* 0x0000000008087348 */ /* 0x002fea0003c00000 */
[----:B-1----:R0:W1:Y:S02]  /*0700*/  SHFL.DOWN P1, R6, R3, R9, R10 ;  /* 0x0800000903067389 */ /* 0x002064000002000a */
[----:B01----:R-:W-:Y:S05]  /*0710*/  ENDCOLLECTIVE ;  /* 0x000000000000791b */ /* 0x003fea0003800000 */
.L_x_6131:
[----:B------:R-:W-:Y:S02]  /*0720*/  HFMA2 R9, -RZ, RZ, 0, 4.76837158203125e-07 ;  /* 0x00000008ff097431 */ /* 0x000fe400000001ff */
[----:B------:R-:W-:-:S04]  /*0730*/  IMAD.MOV.U32 R2, RZ, RZ, R6 ;  /* 0x000000ffff027224 */ /* 0x000fc800078e0006 */
[----:B------:R-:W-:-:S05]  /*0740*/  FADD.FTZ R2, R2, R3 ;  /* 0x0000000302027221 */ /* 0x000fca0000010000 */
[----:B------:R-:W-:-:S07]  /*0750*/  MOV R3, R2 ;  /* 0x0000000200037202 */ /* 0x000fce0000000f00 */
[----:B------:R-:W-:Y:S05]  /*0760*/  WARPSYNC.COLLECTIVE R8, `(.L_x_6132) ;  /* 0x0000000008087348 */ /* 0x000fea0003c00000 */
[----:B------:R0:W1:Y:S02]  /*0770*/  SHFL.DOWN P1, R6, R3, R9, R10 ;  /* 0x0800000903067389 */ /* 0x000064000002000a */
[----:B01----:R-:W-:Y:S05]  /*0780*/  ENDCOLLECTIVE ;  /* 0x000000000000791b */ /* 0x003fea0003800000 */
.L_x_6132:
[----:B------:R-:W-:Y:S02]  /*0790*/  HFMA2 R9, -RZ, RZ, 0, 2.384185791015625e-07 ;  /* 0x00000004ff097431 */ /* 0x000fe400000001ff */
[----:B------:R-:W-:-:S04]  /*07a0*/  IMAD.MOV.U32 R5, RZ, RZ, R6 ;  /* 0x000000ffff057224 */ /* 0x000fc800078e0006 */
[----:B------:R-:W-:-:S05]  /*07b0*/  FADD.FTZ R5, R2, R5 ;  /* 0x0000000502057221 */ /* 0x000fca0000010000 */
[----:B------:R-:W-:-:S07]  /*07c0*/  MOV R3, R5 ;  /* 0x0000000500037202 */ /* 0x000fce0000000f00 */
[----:B------:R-:W-:Y:S05]  /*07d0*/  WARPSYNC.COLLECTIVE R8, `(.L_x_6133) ;  /* 0x0000000008087348 */ /* 0x000fea0003c00000 */
[----:B------:R0:W1:Y:S02]  /*07e0*/  SHFL.DOWN P1, R6, R3, R9, R10 ;  /* 0x0800000903067389 */ /* 0x000064000002000a */
[----:B01----:R-:W-:Y:S05]  /*07f0*/  ENDCOLLECTIVE ;  /* 0x000000000000791b */ /* 0x003fea0003800000 */
.L_x_6133:
[----:B------:R-:W-:Y:S02]  /*0800*/  HFMA2 R9, -RZ, RZ, 0, 1.1920928955078125e-07 ;  /* 0x00000002ff097431 */ /* 0x000fe400000001ff */
[----:B------:R-:W-:-:S04]  /*0810*/  IMAD.MOV.U32 R4, RZ, RZ, R6 ;  /* 0x000000ffff047224 */ /* 0x000fc800078e0006 */
[----:B------:R-:W-:-:S05]  /*0820*/  FADD.FTZ R4, R5, R4 ;  /* 0x0000000405047221 */ /* 0x000fca0000010000 */
[----:B------:R-:W-:-:S07]  /*0830*/  MOV R3, R4 ;  /* 0x0000000400037202 */ /* 0x000fce0000000f00 */
[----:B------:R-:W-:Y:S05]  /*0840*/  WARPSYNC.COLLECTIVE R8, `(.L_x_6134) ;  /* 0x0000000008087348 */ /* 0x000fea0003c00000 */
[----:B------:R0:W1:Y:S02]  /*0850*/  SHFL.DOWN P1, R6, R3, R9, R10 ;  /* 0x0800000903067389 */ /* 0x000064000002000a */
[----:B01----:R-:W-:Y:S05]  /*0860*/  ENDCOLLECTIVE ;  /* 0x000000000000791b */ /* 0x003fea0003800000 */
.L_x_6134:
[----:B------:R-:W-:Y:S02]  /*0870*/  HFMA2 R9, -RZ, RZ, 0, 5.9604644775390625e-08 ;  /* 0x00000001ff097431 */ /* 0x000fe400000001ff */
[----:B------:R-:W-:-:S04]  /*0880*/  IMAD.MOV.U32 R7, RZ, RZ, R6 ;  /* 0x000000ffff077224 */ /* 0x000fc800078e0006 */
[----:B------:R-:W-:-:S05]  /*0890*/  FADD.FTZ R7, R4, R7 ;  /* 0x0000000704077221 */ /* 0x000fca0000010000 */
[----:B------:R-:W-:-:S07]  /*08a0*/  MOV R3, R7 ;  /* 0x0000000700037202 */ /* 0x000fce0000000f00 */
[----:B------:R-:W-:Y:S05]  /*08b0*/  WARPSYNC.COLLECTIVE R8, `(.L_x_6135) ;  /* 0x0000000008087348 */ /* 0x000fea0003c00000 */
[----:B------:R0:W1:Y:S02]  /*08c0*/  SHFL.DOWN P1, R6, R3, R9, R10 ;  /* 0x0800000903067389 */ /* 0x000064000002000a */
[----:B01----:R-:W-:Y:S05]  /*08d0*/  ENDCOLLECTIVE ;  /* 0x000000000000791b */ /* 0x003fea0003800000 */
.L_x_6135:
[----:B------:R-:W-:Y:S05]  /*08e0*/  BRA `(.L_x_6136) ;  /* 0xfffffffc00047947 */ /* 0x000fea000383ffff */
.L_x_6137:
        /* <DEDUP_REMOVED lines=9> */
.L_x_11546:


//--------------------- .text._ZN2at6native43_GLOBAL__N__9ae7fba5_10_SoftMax_cu_9f978f6320cunn_SoftMaxBackwardILi2EdddNS1_23SoftMaxBackwardEpilogueEEEvPT0_PKT2_S8_l --------------------------
	.section	.text._ZN2at6native43_GLOBAL__N__9ae7fba5_10_SoftMax_cu_9f978f6320cunn_SoftMaxBackwardILi2EdddNS1_23SoftMaxBackwardEpilogueEEEvPT0_PKT2_S8_l,"ax",@progbits
	.align	128
.text._ZN2at6native43_GLOBAL__N__9ae7fba5_10_SoftMax_cu_9f978f6320cunn_SoftMaxBackwardILi2EdddNS1_23SoftMaxBackwardEpilogueEEEvPT0_PKT2_S8_l:
        .type           _ZN2at6native43_GLOBAL__N__9ae7fba5_10_SoftMax_cu_9f978f6320cunn_SoftMaxBackwardILi2EdddNS1_23SoftMaxBackwardEpilogueEEEvPT0_PKT2_S8_l,@function
        .size           _ZN2at6native43_GLOBAL__N__9ae7fba5_10_SoftMax_cu_9f978f6320cunn_SoftMaxBackwardILi2EdddNS1_23SoftMaxBackwardEpilogueEEEvPT0_PKT2_S8_l,(.L_x_11547 - _ZN2at6native43_GLOBAL__N__9ae7fba5_10_SoftMax_cu_9f978f6320cunn_SoftMaxBackwardILi2EdddNS1_23SoftMaxBackwardEpilogueEEEvPT0_PKT2_S8_l)
        .other          _ZN2at6native43_GLOBAL__N__9ae7fba5_10_SoftMax_cu_9f978f6320cunn_SoftMaxBackwardILi2EdddNS1_23SoftMaxBackwardEpilogueEEEvPT0_PKT2_S8_l,@"STO_CUDA_ENTRY STV_DEFAULT"
_ZN2at6native43_GLOBAL__N__9ae7fba5_10_SoftMax_cu_9f978f6320cunn_SoftMaxBackwardILi2EdddNS1_23SoftMaxBackwardEpilogueEEEvPT0_PKT2_S8_l:
[----:B------:R-:W-:Y:S08]  /*0000*/  LDC R1, c[0x0][0x37c] ;  /* 0x0000df00ff017b82 */ /* 0x000ff00000000800 */
[----:B------:R-:W0:Y:S01]  /*0010*/  S2UR UR10, SR_CTAID.X ;  /* 0x00000000000a79c3 */ /* 0x000e220000002500 */
[----:B------:R-:W0:Y:S01]  /*0020*/  LDCU.128 UR4, c[0x0][0x390] ;  /* 0x00007200ff0477ac */ /* 0x000e220008000c00 */
[----:B------:R-:W-:Y:S01]  /*0030*/  BSSY.RECONVERGENT B0, `(.L_x_6138) ;  /* 0x0000145000007945 */ /* 0x000fe20003800200 */
[----:B------:R-:W1:Y:S01]  /*0040*/  LDCU.64 UR8, c[0x0][0x380] ;  /* 0x00007000ff0877ac */ /* 0x000e620008000a00 */
[----:B------:R-:W2:Y:S01]  /*0050*/  LDCU.64 UR20, c[0x0][0x398] ;  /* 0x00007300ff1477ac */ /* 0x000ea20008000a00 */
[----:B------:R-:W3:Y:S01]  /*0060*/  LDCU.64 UR14, c[0x0][0x358] ;  /* 0x00006b00ff0e77ac */ /* 0x000ee20008000a00 */
[----:B0-----:R-:W-:Y:S01]  /*0070*/  UIMAD.WIDE.U32 UR18, UR10, UR6, URZ ;  /* 0x000000060a1272a5 */ /* 0x001fe2000f8e00ff */
[----:B--2---:R-:W-:-:S03]  /*0080*/  IMAD.U32 R0, RZ, RZ, UR20 ;  /* 0x00000014ff007e24 */ /* 0x004fc6000f8e00ff */
        /* <DEDUP_REMOVED lines=12> */
[----:B------:R-:W-:Y:S01]  /*0150*/  USHF.R.U64 UR11, UR8, 0x3, UR9 ;  /* 0x00000003080b7899 */ /* 0x000fe20008001209 */
[----:B------:R-:W-:Y:S01]  /*0160*/  UMOV UR5, URZ ;  /* 0x000000ff00057c82 */ /* 0x000fe20008000000 */
[----:B------:R-:W-:-:S02]  /*0170*/  ULOP3.LUT UR17, UR17, 0x1, URZ, 0xc0, !UPT ;  /* 0x0000000111117892 */ /* 0x000fc4000f8ec0ff */
[----:B------:R-:W-:Y:S01]  /*0180*/  ULOP3.LUT UR11, UR11, 0x1, URZ, 0xc0, !UPT ;  /* 0x000000010b0b7892 */ /* 0x000fe2000f8ec0ff */
[----:B------:R-:W-:Y:S01]  /*0190*/  UMOV UR4, URZ ;  /* 0x000000ff00047c82 */ /* 0x000fe20008000000 */
[----:B------:R-:W-:Y:S01]  /*01a0*/  UMOV UR16, UR21 ;  /* 0x0000001500107c82 */ /* 0x000fe20008000000 */
[----:B---3--:R-:W-:Y:S09]  /*01b0*/  BRA.U UP0, `(.L_x_6139) ;  /* 0x0000000500247547 */ /* 0x008ff2000b800000 */
[----:B------:R-:W0:Y:S01]  /*01c0*/  S2R R9, SR_TID.X ;  /* 0x0000000000097919 */ /* 0x000e220000002100 */
[----:B------:R-:W-:Y:S01]  /*01d0*/  UISETP.NE.U32.AND UP0, UPT, UR11, URZ, UPT ;  /* 0x000000ff0b00728c */ /* 0x000fe2000bf05070 */
[----:B------:R-:W-:Y:S01]  /*01e0*/  IMAD.U32 R4, RZ, RZ, UR8 ;  /* 0x00000008ff047e24 */ /* 0x000fe2000f8e00ff */
[----:B------:R-:W-:Y:S01]  /*01f0*/  MOV R8, UR20 ;  /* 0x0000001400087c02 */ /* 0x000fe20008000f00 */
[----:B------:R-:W-:Y:S01]  /*0200*/  IMAD.U32 R7, RZ, RZ, UR9 ;  /* 0x00000009ff077e24 */ /* 0x000fe2000f8e00ff */
[----:B------:R-:W-:Y:S01]  /*0210*/  UISETP.NE.AND.EX UP0, UPT, URZ, URZ, UPT, UP0 ;  /* 0x000000ffff00728c */ /* 0x000fe2000bf05300 */
[----:B------:R-:W-:Y:S01]  /*0220*/  IMAD.U32 R5, RZ, RZ, UR9 ;  /* 0x00000009ff057e24 */ /* 0x000fe2000f8e00ff */
[----:B------:R-:W-:Y:S01]  /*0230*/  CS2R R16, SRZ ;  /* 0x0000000000107805 */ /* 0x000fe2000001ff00 */
[----:B------:R-:W-:Y:S02]  /*0240*/  IMAD.U32 R6, RZ, RZ, UR8 ;  /* 0x00000008ff067e24 */ /* 0x000fe4000f8e00ff */
[----:B------:R-:W-:-:S02]  /*0250*/  IMAD.MOV.U32 R10, RZ, RZ, R4 ;  /* 0x000000ffff0a7224 */ /* 0x000fc400078e0004 */
[----:B------:R-:W-:Y:S02]  /*0260*/  IMAD.MOV.U32 R11, RZ, RZ, R7 ;  /* 0x000000ffff0b7224 */ /* 0x000fe400078e0007 */
[----:B------:R-:W-:Y:S05]  /*0270*/  BRA.U !UP0, `(.L_x_6140) ;  /* 0x0000000108407547 */ /* 0x000fea000b800000 */
[----:B0-----:R-:W-:Y:S01]  /*0280*/  ISETP.GT.AND P0, PT, R9, R8, PT ;  /* 0x000000080900720c */ /* 0x001fe20003f04270 */
[----:B------:R-:W-:-:S03]  /*0290*/  IMAD.MOV.U32 R4, RZ, RZ, 0x8 ;  /* 0x00000008ff047424 */ /* 0x000fc600078e00ff */
[----:B------:R-:W-:-:S13]  /*02a0*/  ISETP.EQ.OR P0, PT, R9, RZ, P0 ;  /* 0x000000ff0900720c */ /* 0x000fda0000702670 */
[----:B------:R-:W-:-:S06]  /*02b0*/  @!P0 IMAD.WIDE.U32 R4, R9, R4, UR8 ;  /* 0x0000000809048e25 */ /* 0x000fcc000f8e0004 */
[----:B------:R-:W2:Y:S01]  /*02c0*/  @!P0 LDG.E.64 R4, desc[UR14][R4.64+-0x8] ;  /* 0xfffff80e04048981 */ /* 0x000ea2000c1e1b00 */
[----:B------:R-:W0:Y:S01]  /*02d0*/  LDCU UR11, c[0x0][0x360] ;  /* 0x00006c00ff0b77ac */ /* 0x000e220008000800 */
[----:B------:R-:W1:Y:S01]  /*02e0*/  LDC R7, c[0x0][0x360] ;  /* 0x0000d800ff077b82 */ /* 0x000e620000000800 */
[----:B------:R-:W-:Y:S01]  /*02f0*/  CS2R R16, SRZ ;  /* 0x0000000000107805 */ /* 0x000fe2000001ff00 */
[----:B0-----:R-:W-:-:S04]  /*0300*/  UIMAD.WIDE.U32 UR6, UR11, 0x8, UR8 ;  /* 0x000000080b0678a5 */ /* 0x001fc8000f8e0008 */
[----:B------:R-:W-:Y:S01]  /*0310*/  UIADD3 UR12, UP0, UPT, UR6, -0x8, URZ ;  /* 0xfffffff8060c7890 */ /* 0x000fe2000ff1e0ff */
[----:B-1----:R-:W-:-:S03]  /*0320*/  VIADDMNMX.U32 R8, R8, 0x1, R7, !PT ;  /* 0x0000000108087846 */ /* 0x002fc60007800007 */
[----:B------:R-:W-:Y:S02]  /*0330*/  UIADD3.X UR6, UPT, UPT, UR7, -0x1, URZ, UP0, !UPT ;  /* 0xffffffff07067890 */ /* 0x000fe400087fe4ff */
[----:B------:R-:W-:Y:S02]  /*0340*/  IMAD.U32 R10, RZ, RZ, UR12 ;  /* 0x0000000cff0a7e24 */ /* 0x000fe4000f8e00ff */
[----:B------:R-:W-:Y:S02]  /*0350*/  VIADD R8, R8, -UR11 ;  /* 0x8000000b08087c36 */ /* 0x000fe40008000000 */
[----:B------:R-:W-:Y:S01]  /*0360*/  IMAD.U32 R11, RZ, RZ, UR6 ;  /* 0x00000006ff0b7e24 */ /* 0x000fe2000f8e00ff */
[----:B--2---:R-:W-:-:S11]  /*0370*/  @!P0 DADD R16, RZ, R4 ;  /* 0x00000000ff108229 */ /* 0x004fd60000000004 */
.L_x_6140:
        /* <DEDUP_REMOVED lines=17> */
[----:B------:R-:W-:-:S05]  /*0490*/  @P0 VIADD R5, R5, -UR6 ;  /* 0x8000000605050c36 */ /* 0x000fca0008000000 */
[----:B------:R-:W-:-:S13]  /*04a0*/  ISETP.GE.U32.AND P0, PT, R5, UR6, PT ;  /* 0x0000000605007c0c */ /* 0x000fda000bf06070 */
[----:B------:R-:W-:Y:S02]  /*04b0*/  @P0 IADD3 R5, PT, PT, R5, -UR6, RZ ;  /* 0x8000000605050c10 */ /* 0x000fe4000fffe0ff */
[----:B------:R-:W-:-:S05]  /*04c0*/  @!P1 LOP3.LUT R5, RZ, UR6, RZ, 0x33, !PT ;  /* 0x00000006ff059c12 */ /* 0x000fca000f8e33ff */
[----:B------:R-:W-:-:S04]  /*04d0*/  IMAD.IADD R15, R8, 0x1, -R5 ;  /* 0x00000001080f7824 */ /* 0x000fc800078e0a05 */
[----:B------:R-:W-:Y:S01]  /*04e0*/  IMAD.IADD R13, R15, 0x1, R9 ;  /* 0x000000010f0d7824 */ /* 0x000fe200078e0209 */
[----:B------:R-:W-:-:S13]  /*04f0*/  ISETP.GE.AND P0, PT, R4, R15, PT ;  /* 0x0000000f0400720c */ /* 0x000fda0003f06270 */
[----:B------:R-:W-:Y:S05]  /*0500*/  @P0 BRA `(.L_x_6142) ;  /* 0x0000000000200947 */ /* 0x000fea0003800000 */
.L_x_6143:
[----:B------:R-:W-:-:S06]  /*0510*/  IMAD.WIDE R4, R9, 0x10, R10 ;  /* 0x0000001009047825 */ /* 0x000fcc00078e020a */
[----:B------:R-:W2:Y:S01]  /*0520*/  LDG.E.128 R4, desc[UR14][R4.64] ;  /* 0x0000000e04047981 */ /* 0x000ea2000c1e1d00 */
[----:B------:R-:W-:-:S04]  /*0530*/  VIADD R9, R9, UR7 ;  /* 0x0000000709097c36 */ /* 0x000fc80008000000 */
[----:B------:R-:W-:-:S05]  /*0540*/  IMAD.SHL.U32 R12, R9, 0x2, RZ ;  /* 0x00000002090c7824 */ /* 0x000fca00078e00ff */
[----:B------:R-:W-:Y:S01]  /*0550*/  ISETP.GE.AND P0, PT, R12, R15, PT ;  /* 0x0000000f0c00720c */ /* 0x000fe20003f06270 */
[----:B--2---:R-:W-:-:S08]  /*0560*/  DADD R16, R4, R16 ;  /* 0x0000000004107229 */ /* 0x004fd00000000010 */
[----:B------:R-:W-:-:S04]  /*0570*/  DADD R16, R6, R16 ;  /* 0x0000000006107229 */ /* 0x000fc80000000010 */
[----:B------:R-:W-:Y:S07]  /*0580*/  @!P0 BRA `(.L_x_6143) ;  /* 0xfffffffc00e08947 */ /* 0x000fee000383ffff */
.L_x_6142:
[----:B------:R-:W-:Y:S05]  /*0590*/  BSYNC.RECONVERGENT B1 ;  /* 0x0000000000017941 */ /* 0x000fea0003800200 */
.L_x_6141:
[----:B------:R-:W-:-:S13]  /*05a0*/  ISETP.GE.AND P0, PT, R13, R8, PT ;  /* 0x000000080d00720c */ /* 0x000fda0003f06270 */
[----:B------:R-:W-:Y:S05]  /*05b0*/  @P0 BRA `(.L_x_6144) ;  /* 0x0000000c00b00947 */ /* 0x000fea0003800000 */
[----:B------:R-:W-:Y:S01]  /*05c0*/  BSSY.RECONVERGENT B1, `(.L_x_6145) ;  /* 0x0000007000017945 */ /* 0x000fe20003800200 */
.L_x_6146:
[----:B------:R-:W-:-:S06]  /*05d0*/  IMAD.WIDE R4, R13, 0x8, R10 ;  /* 0x000000080d047825 */ /* 0x000fcc00078e020a */
[----:B------:R-:W2:Y:S01]  /*05e0*/  LDG.E.64 R4, desc[UR14][R4.64] ;  /* 0x0000000e04047981 */ /* 0x000ea2000c1e1b00 */
[----:B------:R-:W-:-:S05]  /*05f0*/  VIADD R13, R13, UR7 ;  /* 0x000000070d0d7c36 */ /* 0x000fca0008000000 */
[----:B------:R-:W-:Y:S01]  /*0600*/  ISETP.GE.AND P0, PT, R13, R8, PT ;  /* 0x000000080d00720c */ /* 0x000fe20003f06270 */
[----:B--2---:R-:W-:-:S12]  /*0610*/  DADD R16, R4, R16 ;  /* 0x0000000004107229 */ /* 0x004fd80000000010 */
[----:B------:R-:W-:Y:S05]  /*0620*/  @!P0 BRA `(.L_x_6146) ;  /* 0xfffffffc00e88947 */ /* 0x000fea000383ffff */
[----:B------:R-:W-:Y:S05]  /*0630*/  BSYNC.RECONVERGENT B1 ;  /* 0x0000000000017941 */ /* 0x000fea0003800200 */
.L_x_6145:
[----:B------:R-:W-:Y:S05]  /*0640*/  BRA `(.L_x_6144) ;  /* 0x0000000c008c7947 */ /* 0x000fea0003800000 */
.L_x_6139:
[----:B------:R-:W0:Y:S01]  /*0650*/  S2R R4, SR_TID.X ;  /* 0x0000000000047919 */ /* 0x000e220000002100 */
[----:B------:R-:W-:Y:S01]  /*0660*/  UISETP.NE.U32.AND UP0, UPT, UR11, URZ, UPT ;  /* 0x000000ff0b00728c */ /* 0x000fe2000bf05070 */
[----:B------:R-:W-:Y:S01]  /*0670*/  IMAD.U32 R9, RZ, RZ, UR20 ;  /* 0x00000014ff097e24 */ /* 0x000fe2000f8e00ff */
[----:B------:R-:W-:Y:S01]  /*0680*/  CS2R R16, SRZ ;  /* 0x0000000000107805 */ /* 0x000fe2000001ff00 */
[----:B------:R-:W-:Y:S01]  /*0690*/  UMOV UR11, UR21 ;  /* 0x00000015000b7c82 */ /* 0x000fe20008000000 */
[----:B------:R-:W-:Y:S01]  /*06a0*/  UISETP.NE.AND.EX UP0, UPT, URZ, URZ, UPT, UP0 ;  /* 0x000000ffff00728c */ /* 0x000fe2000bf05300 */
[----:B------:R-:W-:Y:S01]  /*06b0*/  UMOV UR12, UR8 ;  /* 0x00000008000c7c82 */ /* 0x000fe20008000000 */
[----:B------:R-:W-:-:S07]  /*06c0*/  UMOV UR13, UR9 ;  /* 0x00000009000d7c82 */ /* 0x000fce0008000000 */
[----:B------:R-:W-:Y:S05]  /*06d0*/  BRA.U !UP0, `(.L_x_6147) ;  /* 0x0000000108347547 */ /* 0x000fea000b800000 */
[----:B0-----:R-:W-:-:S13]  /*06e0*/  ISETP.NE.AND P0, PT, R4, RZ, PT ;  /* 0x000000ff0400720c */ /* 0x001fda0003f05270 */
[----:B------:R-:W-:-:S04]  /*06f0*/  @P0 LEA R6, P1, R4, UR8, 0x3 ;  /* 0x0000000804060c11 */ /* 0x000fc8000f8218ff */
[----:B------:R-:W-:-:S06]  /*0700*/  @P0 LEA.HI.X R7, R4, UR9, RZ, 0x3, P1 ;  /* 0x0000000904070c11 */ /* 0x000fcc00088f1cff */
[----:B------:R-:W2:Y:S01]  /*0710*/  @P0 LDG.E.64 R6, desc[UR14][R6.64+-0x8] ;  /* 0xfffff80e06060981 */ /* 0x000ea2000c1e1b00 */
[----:B------:R-:W0:Y:S01]  /*0720*/  LDCU UR11, c[0x0][0x360] ;  /* 0x00006c00ff0b77ac */ /* 0x000e220008000800 */
[----:B------:R-:W-:Y:S01]  /*0730*/  CS2R R16, SRZ ;  /* 0x0000000000107805 */ /* 0x000fe2000001ff00 */
[----:B0-----:R-:W-:Y:S02]  /*0740*/  UIADD3 UR6, UP0, UP1, -UR11, 0x1, UR6 ;  /* 0x000000010b067890 */ /* 0x001fe4000f91e106 */
[----:B------:R-:W-:Y:S02]  /*0750*/  UIMAD.WIDE.U32 UR12, UR11, 0x8, UR8 ;  /* 0x000000080b0c78a5 */ /* 0x000fe4000f8e0008 */
[----:B------:R-:W-:Y:S02]  /*0760*/  UIADD3.X UR11, UPT, UPT, URZ, -0x1, UR7, UP0, UP1 ;  /* 0xffffffffff0b7890 */ /* 0x000fe400087e2407 */
[----:B------:R-:W-:Y:S01]  /*0770*/  UIADD3 UR12, UP2, UPT, UR12, -0x8, URZ ;  /* 0xfffffff80c0c7890 */ /* 0x000fe2000ff5e0ff */
[----:B------:R-:W-:-:S03]  /*0780*/  IMAD.U32 R9, RZ, RZ, UR6 ;  /* 0x00000006ff097e24 */ /* 0x000fc6000f8e00ff */
[----:B------:R-:W-:Y:S01]  /*0790*/  UIADD3.X UR13, UPT, UPT, UR13, -0x1, URZ, UP2, !UPT ;  /* 0xffffffff0d0d7890 */ /* 0x000fe200097fe4ff */
[----:B--2---:R-:W-:-:S11]  /*07a0*/  @P0 DADD R16, RZ, R6 ;  /* 0x00000000ff100229 */ /* 0x004fd60000000006 */
.L_x_6147:
[----:B------:R-:W1:Y:S01]  /*07b0*/  LDCU UR20, c[0x0][0x360] ;  /* 0x00006c00ff1477ac */ /* 0x000e620008000800 */
[----:B------:R-:W-:Y:S02]  /*07c0*/  UISETP.NE.U32.AND UP0, UPT, UR11, URZ, UPT ;  /* 0x000000ff0b00728c */ /* 0x000fe4000bf05070 */
[----:B-1----:R-:W-:-:S07]  /*07d0*/  USHF.L.U32 UR6, UR20, 0x1, URZ ;  /* 0x0000000114067899 */ /* 0x002fce00080006ff */
[----:B------:R-:W-:Y:S05]  /*07e0*/  BRA.U UP0, `(.L_x_6148) ;  /* 0x0000000100507547 */ /* 0x000fea000b800000 */
[----:B------:R-:W1:Y:S01]  /*07f0*/  I2F.U32.RP R5, UR6 ;  /* 0x0000000600057d06 */ /* 0x000e620008209000 */
[----:B------:R-:W-:Y:S02]  /*0800*/  IADD3 R11, PT, PT, RZ, -UR6, RZ ;  /* 0x80000006ff0b7c10 */ /* 0x000fe4000fffe0ff */
[----:B------:R-:W-:-:S05]  /*0810*/  ISETP.NE.U32.AND P1, PT, RZ, UR6, PT ;  /* 0x00000006ff007c0c */ /* 0x000fca000bf25070 */
[----:B-1----:R-:W1:Y:S02]  /*0820*/  MUFU.RCP R5, R5 ;  /* 0x0000000500057308 */ /* 0x002e640000001000 */
[----:B-1----:R-:W-:-:S06]  /*0830*/  VIADD R6, R5, 0xffffffe ;  /* 0x0ffffffe05067836 */ /* 0x002fcc0000000000 */
[----:B------:R1:W2:Y:S02]  /*0840*/  F2I.FTZ.U32.TRUNC.NTZ R7, R6 ;  /* 0x0000000600077305 */ /* 0x0002a4000021f000 */
[----:B-1----:R-:W-:Y:S02]  /*0850*/  IMAD.MOV.U32 R6, RZ, RZ, RZ ;  /* 0x000000ffff067224 */ /* 0x002fe400078e00ff */
[----:B--2---:R-:W-:-:S04]  /*0860*/  IMAD R11, R11, R7, RZ ;  /* 0x000000070b0b7224 */ /* 0x004fc800078e02ff */
[----:B------:R-:W-:-:S04]  /*0870*/  IMAD.HI.U32 R8, R7, R11, R6 ;  /* 0x0000000b07087227 */ /* 0x000fc800078e0006 */
[----:B------:R-:W-:Y:S02]  /*0880*/  IMAD.MOV.U32 R7, RZ, RZ, RZ ;  /* 0x000000ffff077224 */ /* 0x000fe400078e00ff */
        /* <DEDUP_REMOVED lines=8> */
[----:B------:R-:W-:Y:S01]  /*0910*/  IMAD.MOV.U32 R6, RZ, RZ, R8 ;  /* 0x000000ffff067224 */ /* 0x000fe200078e0008 */
[----:B------:R-:W-:Y:S06]  /*0920*/  BRA `(.L_x_6149) ;  /* 0x0000000000107947 */ /* 0x000fec0003800000 */
.L_x_6148:
[----:B------:R-:W-:-:S07]  /*0930*/  MOV R6, 0x950 ;  /* 0x0000095000067802 */ /* 0x000fce0000000f00 */
[----:B0-----:R-:W-:Y:S05]  /*0940*/  CALL.REL.NOINC `($__internal_35_$__cuda_sm20_rem_u64) ;  /* 0x0000004c009c7944 */ /* 0x001fea0003c00000 */
[----:B------:R-:W-:Y:S02]  /*0950*/  IMAD.MOV.U32 R6, RZ, RZ, R5 ;  /* 0x000000ffff067224 */ /* 0x000fe400078e0005 */
[----:B------:R-:W-:-:S07]  /*0960*/  IMAD.MOV.U32 R7, RZ, RZ, R8 ;  /* 0x000000ffff077224 */ /* 0x000fce00078e0008 */
.L_x_6149:
[C---:B0-----:R-:W-:Y:S01]  /*0970*/  IMAD.SHL.U32 R5, R4.reuse, 0x2, RZ ;  /* 0x0000000204057824 */ /* 0x041fe200078e00ff */
[----:B------:R-:W-:Y:S01]  /*0980*/  IADD3 R22, P2, PT, R9, -R6, RZ ;  /* 0x8000000609167210 */ /* 0x000fe20007f5e0ff */
[----:B------:R-:W-:Y:S01]  /*0990*/  BSSY.RECONVERGENT B1, `(.L_x_6150) ;  /* 0x000001c000017945 */ /* 0x000fe20003800200 */
[----:B------:R-:W-:Y:S02]  /*09a0*/  SHF.R.U32.HI R10, RZ, 0x1f, R4 ;  /* 0x0000001fff0a7819 */ /* 0x000fe40000011604 */
[----:B------:R-:W-:Y:S02]  /*09b0*/  ISETP.GE.U32.AND P0, PT, R5, R22, PT ;  /* 0x000000160500720c */ /* 0x000fe40003f06070 */
[----:B------:R-:W-:Y:S02]  /*09c0*/  IADD3.X R23, PT, PT, ~R7, UR11, RZ, P2, !PT ;  /* 0x0000000b07177c10 */ /* 0x000fe400097fe5ff */
[----:B------:R-:W-:Y:S02]  /*09d0*/  IADD3 R8, P3, P4, R4, R9, -R6 ;  /* 0x0000000904087210 */ /* 0x000fe40007c7e806 */
[----:B------:R-:W-:-:S02]  /*09e0*/  ISETP.GE.AND.EX P0, PT, R10, R23, PT, P0 ;  /* 0x000000170a00720c */ /* 0x000fc40003f06300 */
[----:B------:R-:W-:Y:S02]  /*09f0*/  ISETP.GE.U32.AND P1, PT, R8, R9, PT ;  /* 0x000000090800720c */ /* 0x000fe40003f26070 */
[----:B------:R-:W-:-:S04]  /*0a00*/  IADD3.X R5, PT, PT, RZ, UR11, ~R7, P3, P4 ;  /* 0x0000000bff057c10 */ /* 0x000fc80009fe8c07 */
[----:B------:R-:W-:-:S05]  /*0a10*/  ISETP.GE.AND.EX P1, PT, R5, UR11, PT, P1 ;  /* 0x0000000b05007c0c */ /* 0x000fca000bf26310 */
[----:B------:R-:W-:Y:S08]  /*0a20*/  @P0 BRA `(.L_x_6151) ;  /* 0x0000000000480947 */ /* 0x000ff00003800000 */
[C---:B------:R-:W-:Y:S01]  /*0a30*/  LEA R10, P0, R4.reuse, UR12, 0x4 ;  /* 0x0000000c040a7c11 */ /* 0x040fe2000f8020ff */
[----:B------:R-:W-:Y:S01]  /*0a40*/  IMAD.MOV.U32 R21, RZ, RZ, RZ ;  /* 0x000000ffff157224 */ /* 0x000fe200078e00ff */
[----:B------:R-:W-:Y:S02]  /*0a50*/  MOV R20, R4 ;  /* 0x0000000400147202 */ /* 0x000fe40000000f00 */
[----:B------:R-:W-:-:S09]  /*0a60*/  LEA.HI.X R11, R4, UR13, RZ, 0x4, P0 ;  /* 0x0000000d040b7c11 */ /* 0x000fd200080f24ff */
.L_x_6152:
[----:B------:R0:W2:Y:S01]  /*0a70*/  LDG.E.128 R12, desc[UR14][R10.64] ;  /* 0x0000000e0a0c7981 */ /* 0x0000a2000c1e1d00 */
[----:B------:R-:W-:Y:S01]  /*0a80*/  IADD3 R20, P0, PT, R20, UR20, RZ ;  /* 0x0000001414147c10 */ /* 0x000fe2000ff1e0ff */
[----:B------:R-:W-:-:S04]  /*0a90*/  IMAD.U32 R19, RZ, RZ, UR20 ;  /* 0x00000014ff137e24 */ /* 0x000fc8000f8e00ff */
[----:B------:R-:W-:Y:S02]  /*0aa0*/  IMAD.SHL.U32 R18, R20, 0x2, RZ ;  /* 0x0000000214127824 */ /* 0x000fe400078e00ff */
[----:B------:R-:W-:-:S03]  /*0ab0*/  IMAD.X R21, RZ, RZ, R21, P0 ;  /* 0x000000ffff157224 */ /* 0x000fc600000e0615 */
[----:B------:R-:W-:Y:S01]  /*0ac0*/  ISETP.GE.U32.AND P0, PT, R18, R22, PT ;  /* 0x000000161200720c */ /* 0x000fe20003f06070 */
[----:B------:R-:W-:-:S04]  /*0ad0*/  IMAD.WIDE.U32 R18, R19, 0x10, R10 ;  /* 0x0000001013127825 */ /* 0x000fc800078e000a */
[----:B0-----:R-:W-:Y:S02]  /*0ae0*/  IMAD.MOV.U32 R10, RZ, RZ, R18 ;  /* 0x000000ffff0a7224 */ /* 0x001fe400078e0012 */
[----:B------:R-:W-:Y:S01]  /*0af0*/  IMAD.MOV.U32 R11, RZ, RZ, R19 ;  /* 0x000000ffff0b7224 */ /* 0x000fe200078e0013 */
[----:B--2---:R-:W-:Y:S01]  /*0b00*/  DADD R12, R12, R16 ;  /* 0x000000000c0c7229 */ /* 0x004fe20000000010 */
[----:B------:R-:W-:-:S04]  /*0b10*/  SHF.L.U64.HI R16, R20, 0x1, R21 ;  /* 0x0000000114107819 */ /* 0x000fc80000010215 */
[----:B------:R-:W-:-:S03]  /*0b20*/  ISETP.GE.AND.EX P0, PT, R16, R23, PT, P0 ;  /* 0x000000171000720c */ /* 0x000fc60003f06300 */
[----:B------:R-:W-:-:S10]  /*0b30*/  DADD R16, R14, R12 ;  /* 0x000000000e107229 */ /* 0x000fd4000000000c */
[----:B------:R-:W-:Y:S05]  /*0b40*/  @!P0 BRA `(.L_x_6152) ;  /* 0xfffffffc00c88947 */ /* 0x000fea000383ffff */
.L_x_6151:
[----:B------:R-:W-:Y:S05]  /*0b50*/  BSYNC.RECONVERGENT B1 ;  /* 0x0000000000017941 */ /* 0x000fea0003800200 */
.L_x_6150:
[----:B------:R-:W-:Y:S05]  /*0b60*/  @P1 BRA `(.L_x_6144) ;  /* 0x0000000800441947 */ /* 0x000fea0003800000 */
[----:B------:R-:W-:Y:S01]  /*0b70*/  IADD3 R12, P0, PT, R4, UR20, RZ ;  /* 0x00000014040c7c10 */ /* 0x000fe2000ff1e0ff */
[----:B------:R-:W-:Y:S01]  /*0b80*/  IMAD.U32 R14, RZ, RZ, UR11 ;  /* 0x0000000bff0e7e24 */ /* 0x000fe2000f8e00ff */
[----:B------:R-:W-:Y:S02]  /*0b90*/  BSSY.RECONVERGENT B1, `(.L_x_6153) ;  /* 0x000002d000017945 */ /* 0x000fe40003800200 */
[----:B------:R-:W-:Y:S01]  /*0ba0*/  IADD3 R10, P1, P2, -R6, R12, R9 ;  /* 0x0000000c060a7210 */ /* 0x000fe20007a3e109 */
[----:B------:R-:W-:-:S03]  /*0bb0*/  IMAD.X R15, RZ, RZ, RZ, P0 ;  /* 0x000000ffff0f7224 */ /* 0x000fc600000e06ff */
[----:B------:R-:W-:Y:S02]  /*0bc0*/  ISETP.GT.U32.AND P0, PT, R9, R10, PT ;  /* 0x0000000a0900720c */ /* 0x000fe40003f04070 */
[----:B------:R-:W-:-:S04]  /*0bd0*/  IADD3.X R13, PT, PT, ~R7, UR11, R15, P1, P2 ;  /* 0x0000000b070d7c10 */ /* 0x000fc80008fe450f */
[----:B------:R-:W-:Y:S01]  /*0be0*/  ISETP.GT.AND.EX P0, PT, R14, R13, PT, P0 ;  /* 0x0000000d0e00720c */ /* 0x000fe20003f04300 */
[----:B------:R-:W-:-:S03]  /*0bf0*/  IMAD.MOV.U32 R14, RZ, RZ, R8 ;  /* 0x000000ffff0e7224 */ /* 0x000fc600078e0008 */
[----:B------:R-:W-:Y:S02]  /*0c00*/  SEL R11, R9, R10, P0 ;  /* 0x0000000a090b7207 */ /* 0x000fe40000000000 */
[----:B------:R-:W-:Y:S02]  /*0c10*/  SEL R13, R13, UR11, !P0 ;  /* 0x0000000b0d0d7c07 */ /* 0x000fe4000c000000 */
[----:B------:R-:W-:-:S04]  /*0c20*/  IADD3 R11, P0, P1, -R9, R6, R11 ;  /* 0x00000006090b7210 */ /* 0x000fc8000791e10b */
[----:B------:R-:W-:Y:S02]  /*0c30*/  IADD3.X R6, PT, PT, R7, ~UR11, R13, P0, P1 ;  /* 0x8000000b07067c10 */ /* 0x000fe400087e240d */
[----:B------:R-:W-:-:S04]  /*0c40*/  ISETP.NE.U32.AND P0, PT, R11, R12, PT ;  /* 0x0000000c0b00720c */ /* 0x000fc80003f05070 */
[----:B------:R-:W-:-:S04]  /*0c50*/  ISETP.NE.AND.EX P0, PT, R6, R15, PT, P0 ;  /* 0x0000000f0600720c */ /* 0x000fc80003f05300 */
[----:B------:R-:W-:-:S04]  /*0c60*/  SEL R20, RZ, 0x1, !P0 ;  /* 0x00000001ff147807 */ /* 0x000fc80004000000 */
[----:B------:R-:W-:-:S04]  /*0c70*/  IADD3 R12, P0, P1, R11, -R12, -R20 ;  /* 0x8000000c0b0c7210 */ /* 0x000fc8000791e814 */
[----:B------:R-:W-:Y:S02]  /*0c80*/  IADD3.X R7, PT, PT, R6, -0x1, ~R15, P0, P1 ;  /* 0xffffffff06077810 */ /* 0x000fe400007e2c0f */
[----:B------:R-:W-:Y:S02]  /*0c90*/  MOV R15, R5 ;  /* 0x00000005000f7202 */ /* 0x000fe40000000f00 */
[----:B------:R-:W-:-:S13]  /*0ca0*/  ISETP.NE.U32.AND P0, PT, R7, RZ, PT ;  /* 0x000000ff0700720c */ /* 0x000fda0003f05070 */
[----:B------:R-:W-:Y:S05]  /*0cb0*/  @P0 BRA `(.L_x_6154) ;  /* 0x0000000000500947 */ /* 0x000fea0003800000 */
[----:B------:R-:W0:Y:S01]  /*0cc0*/  I2F.U32.RP R5, UR20 ;  /* 0x0000001400057d06 */ /* 0x000e220008209000 */
[----:B------:R-:W-:-:S07]  /*0cd0*/  ISETP.NE.U32.AND P2, PT, RZ, UR20, PT ;  /* 0x00000014ff007c0c */ /* 0x000fce000bf45070 */
[----:B0-----:R-:W0:Y:S02]  /*0ce0*/  MUFU.RCP R5, R5 ;  /* 0x0000000500057308 */ /* 0x001e240000001000 */
[----:B0-----:R-:W-:-:S06]  /*0cf0*/  VIADD R6, R5, 0xffffffe ;  /* 0x0ffffffe05067836 */ /* 0x001fcc0000000000 */
[----:B------:R0:W1:Y:S02]  /*0d00*/  F2I.FTZ.U32.TRUNC.NTZ R7, R6 ;  /* 0x0000000600077305 */ /* 0x000064000021f000 */
[----:B0-----:R-:W-:Y:S02]  /*0d10*/  IMAD.MOV.U32 R6, RZ, RZ, RZ ;  /* 0x000000ffff067224 */ /* 0x001fe400078e00ff */
[----:B-1----:R-:W-:-:S04]  /*0d20*/  IMAD.MOV R11, RZ, RZ, -R7 ;  /* 0x000000ffff0b7224 */ /* 0x002fc800078e0a07 */
[----:B------:R-:W-:-:S04]  /*0d30*/  IMAD R11, R11, UR20, RZ ;  /* 0x000000140b0b7c24 */ /* 0x000fc8000f8e02ff */
[----:B------:R-:W-:-:S06]  /*0d40*/  IMAD.HI.U32 R7, R7, R11, R6 ;  /* 0x0000000b07077227 */ /* 0x000fcc00078e0006 */
[----:B------:R-:W-:-:S04]  /*0d50*/  IMAD.HI.U32 R6, R7, R12, RZ ;  /* 0x0000000c07067227 */ /* 0x000fc800078e00ff */
[----:B------:R-:W-:-:S04]  /*0d60*/  IMAD.MOV R7, RZ, RZ, -R6 ;  /* 0x000000ffff077224 */ /* 0x000fc800078e0a06 */
[----:B------:R-:W-:-:S05]  /*0d70*/  IMAD R7, R7, UR20, R12 ;  /* 0x0000001407077c24 */ /* 0x000fca000f8e020c */
[----:B------:R-:W-:-:S13]  /*0d80*/  ISETP.GE.U32.AND P0, PT, R7, UR20, PT ;  /* 0x0000001407007c0c */ /* 0x000fda000bf06070 */
[----:B------:R-:W-:Y:S02]  /*0d90*/  @P0 VIADD R7, R7, -UR20 ;  /* 0x8000001407070c36 */ /* 0x000fe40008000000 */
[----:B------:R-:W-:-:S03]  /*0da0*/  @P0 VIADD R6, R6, 0x1 ;  /* 0x0000000106060836 */ /* 0x000fc60000000000 */
[----:B------:R-:W-:Y:S01]  /*0db0*/  ISETP.GE.U32.AND P1, PT, R7, UR20, PT ;  /* 0x0000001407007c0c */ /* 0x000fe2000bf26070 */
[----:B------:R-:W-:-:S12]  /*0dc0*/  IMAD.MOV.U32 R7, RZ, RZ, RZ ;  /* 0x000000ffff077224 */ /* 0x000fd800078e00ff */
[----:B------:R-:W-:Y:S01]  /*0dd0*/  @P1 VIADD R6, R6, 0x1 ;  /* 0x0000000106061836 */ /* 0x000fe20000000000 */
[----:B------:R-:W-:Y:S01]  /*0de0*/  @!P2 LOP3.LUT R6, RZ, UR20, RZ, 0x33, !PT ;  /* 0x00000014ff06ac12 */ /* 0x000fe2000f8e33ff */
[----:B------:R-:W-:Y:S06]  /*0df0*/  BRA `(.L_x_6155) ;  /* 0x0000000000187947 */ /* 0x000fec0003800000 */
.L_x_6154:
[----:B------:R-:W-:Y:S01]  /*0e00*/  IMAD.MOV.U32 R5, RZ, RZ, R12 ;  /* 0x000000ffff057224 */ /* 0x000fe200078e000c */
[----:B------:R-:W-:Y:S02]  /*0e10*/  MOV R8, UR20 ;  /* 0x0000001400087c02 */ /* 0x000fe40008000f00 */
[----:B------:R-:W-:-:S07]  /*0e20*/  MOV R6, 0xe40 ;  /* 0x00000e4000067802 */ /* 0x000fce0000000f00 */
[----:B------:R-:W-:Y:S05]  /*0e30*/  CALL.REL.NOINC `($__internal_34_$__cuda_sm20_div_u64) ;  /* 0x00000044004c7944 */ /* 0x000fea0003c00000 */
[----:B------:R-:W-:Y:S02]  /*0e40*/  IMAD.MOV.U32 R6, RZ, RZ, R8 ;  /* 0x000000ffff067224 */ /* 0x000fe400078e0008 */
[----:B------:R-:W-:-:S07]  /*0e50*/  IMAD.MOV.U32 R7, RZ, RZ, R5 ;  /* 0x000000ffff077224 */ /* 0x000fce00078e0005 */
.L_x_6155:
[----:B------:R-:W-:Y:S05]  /*0e60*/  BSYNC.RECONVERGENT B1 ;  /* 0x0000000000017941 */ /* 0x000fea0003800200 */
.L_x_6153:
[----:B------:R-:W-:Y:S01]  /*0e70*/  IADD3 R20, P1, PT, R6, R20, RZ ;  /* 0x0000001406147210 */ /* 0x000fe20007f3e0ff */
[----:B------:R-:W-:Y:S03]  /*0e80*/  BSSY.RECONVERGENT B1, `(.L_x_6156) ;  /* 0x0000041000017945 */ /* 0x000fe60003800200 */
[----:B------:R-:W-:Y:S01]  /*0e90*/  LOP3.LUT R5, R20, 0x3, RZ, 0xc0, !PT ;  /* 0x0000000314057812 */ /* 0x000fe200078ec0ff */
[----:B------:R-:W-:-:S03]  /*0ea0*/  IMAD.X R21, RZ, RZ, R7, P1 ;  /* 0x000000ffff157224 */ /* 0x000fc600008e0607 */
[----:B------:R-:W-:-:S04]  /*0eb0*/  ISETP.NE.U32.AND P0, PT, R5, 0x3, PT ;  /* 0x000000030500780c */ /* 0x000fc80003f05070 */
[----:B------:R-:W-:-:S13]  /*0ec0*/  ISETP.NE.AND.EX P0, PT, RZ, RZ, PT, P0 ;  /* 0x000000ffff00720c */ /* 0x000fda0003f05300 */
[----:B------:R-:W-:Y:S05]  /*0ed0*/  @!P0 BRA `(.L_x_6157) ;  /* 0x0000000000ec8947 */ /* 0x000fea0003800000 */
[----:B------:R-:W0:Y:S01]  /*0ee0*/  LDCU UR6, c[0x0][0x360] ;  /* 0x00006c00ff0677ac */ /* 0x000e220008000800 */
[----:B------:R-:W-:Y:S02]  /*0ef0*/  UISETP.NE.U32.AND UP0, UPT, UR11, URZ, UPT ;  /* 0x000000ff0b00728c */ /* 0x000fe4000bf05070 */
[----:B0-----:R-:W-:-:S07]  /*0f00*/  USHF.L.U32 UR6, UR6, 0x1, URZ ;  /* 0x0000000106067899 */ /* 0x001fce00080006ff */
[----:B------:R-:W-:Y:S05]  /*0f10*/  BRA.U UP0, `(.L_x_6158) ;  /* 0x0000000100507547 */ /* 0x000fea000b800000 */
[----:B------:R-:W0:Y:S01]  /*0f20*/  I2F.U32.RP R5, UR6 ;  /* 0x0000000600057d06 */ /* 0x000e220008209000 */
[----:B------:R-:W-:Y:S01]  /*0f30*/  IMAD R11, RZ, RZ, -UR6 ;  /* 0x80000006ff0b7e24 */ /* 0x000fe2000f8e02ff */
[----:B------:R-:W-:-:S06]  /*0f40*/  ISETP.NE.U32.AND P2, PT, RZ, UR6, PT ;  /* 0x00000006ff007c0c */ /* 0x000fcc000bf45070 */
[----:B0-----:R-:W0:Y:S02]  /*0f50*/  MUFU.RCP R5, R5 ;  /* 0x0000000500057308 */ /* 0x001e240000001000 */
        /* <DEDUP_REMOVED lines=13> */
[----:B------:R-:W-:Y:S02]  /*1030*/  @P1 IADD3 R6, PT, PT, R6, 0x1, RZ ;  /* 0x0000000106061810 */ /* 0x000fe40007ffe0ff */
[----:B------:R-:W-:Y:S01]  /*1040*/  @!P2 LOP3.LUT R6, RZ, UR6, RZ, 0x33, !PT ;  /* 0x00000006ff06ac12 */ /* 0x000fe2000f8e33ff */
[----:B------:R-:W-:Y:S06]  /*1050*/  BRA `(.L_x_6159) ;  /* 0x00000000001c7947 */ /* 0x000fec0003800000 */
.L_x_6158:
[----:B------:R-:W-:Y:S01]  /*1060*/  IMAD.MOV.U32 R5, RZ, RZ, R9 ;  /* 0x000000ffff057224 */ /* 0x000fe200078e0009 */
[----:B------:R-:W-:Y:S01]  /*1070*/  MOV R6, 0x10b0 ;  /* 0x000010b000067802 */ /* 0x000fe20000000f00 */
[----:B------:R-:W-:Y:S02]  /*1080*/  IMAD.U32 R7, RZ, RZ, UR11 ;  /* 0x0000000bff077e24 */ /* 0x000fe4000f8e00ff */
[----:B------:R-:W-:-:S07]  /*1090*/  IMAD.U32 R8, RZ, RZ, UR6 ;  /* 0x00000006ff087e24 */ /* 0x000fce000f8e00ff */
[----:B------:R-:W-:Y:S05]  /*10a0*/  CALL.REL.NOINC `($__internal_34_$__cuda_sm20_div_u64) ;  /* 0x0000004000b07944 */ /* 0x000fea0003c00000 */
[----:B------:R-:W-:Y:S02]  /*10b0*/  IMAD.MOV.U32 R6, RZ, RZ, R8 ;  /* 0x000000ffff067224 */ /* 0x000fe400078e0008 */
[----:B------:R-:W-:-:S07]  /*10c0*/  IMAD.MOV.U32 R7, RZ, RZ, R5 ;  /* 0x000000ffff077224 */ /* 0x000fce00078e0005 */
.L_x_6159:
[----:B------:R-:W-:-:S04]  /*10d0*/  IMAD.WIDE.U32 R10, R6, UR20, RZ ;  /* 0x00000014060a7c25 */ /* 0x000fc8000f8e00ff */
[----:B------:R-:W-:Y:S02]  /*10e0*/  IMAD R7, R7, UR20, RZ ;  /* 0x0000001407077c24 */ /* 0x000fe4000f8e02ff */
[----:B------:R-:W-:Y:S02]  /*10f0*/  VIADD R6, R20, 0x1 ;  /* 0x0000000114067836 */ /* 0x000fe40000000000 */
[----:B------:R-:W-:Y:S02]  /*1100*/  IMAD.SHL.U32 R5, R10, 0x10, RZ ;  /* 0x000000100a057824 */ /* 0x000fe400078e00ff */
[----:B------:R-:W-:Y:S01]  /*1110*/  IMAD.IADD R11, R11, 0x1, R7 ;  /* 0x000000010b0b7824 */ /* 0x000fe200078e0207 */
[----:B------:R-:W-:Y:S02]  /*1120*/  LOP3.LUT R6, R6, 0x3, RZ, 0xc0, !PT ;  /* 0x0000000306067812 */ /* 0x000fe400078ec0ff */
[----:B------:R-:W-:Y:S02]  /*1130*/  LEA R8, P0, R4, R5, 0x3 ;  /* 0x0000000504087211 */ /* 0x000fe400078018ff */
[----:B------:R-:W-:-:S02]  /*1140*/  SHF.L.U64.HI R11, R10, 0x4, R11 ;  /* 0x000000040a0b7819 */ /* 0x000fc4000001020b */
[----:B------:R-:W-:Y:S02]  /*1150*/  IADD3 R6, P2, PT, RZ, -R6, RZ ;  /* 0x80000006ff067210 */ /* 0x000fe40007f5e0ff */
[----:B------:R-:W-:Y:S02]  /*1160*/  IADD3 R8, P1, PT, R8, UR12, RZ ;  /* 0x0000000c08087c10 */ /* 0x000fe4000ff3e0ff */
[----:B------:R-:W-:Y:S02]  /*1170*/  LEA.HI.X R4, R4, R11, RZ, 0x3, P0 ;  /* 0x0000000b04047211 */ /* 0x000fe400000f1cff */
[----:B------:R-:W-:Y:S02]  /*1180*/  IADD3.X R7, PT, PT, RZ, -0x1, RZ, P2, !PT ;  /* 0xffffffffff077810 */ /* 0x000fe400017fe4ff */
[----:B------:R-:W-:-:S07]  /*1190*/  IADD3.X R11, PT, PT, R4, UR13, RZ, P1, !PT ;  /* 0x0000000d040b7c10 */ /* 0x000fce0008ffe4ff */
.L_x_6160:
[----:B------:R-:W-:Y:S02]  /*11a0*/  IMAD.MOV.U32 R4, RZ, RZ, R8 ;  /* 0x000000ffff047224 */ /* 0x000fe400078e0008 */
[----:B------:R-:W-:-:S06]  /*11b0*/  IMAD.MOV.U32 R5, RZ, RZ, R11 ;  /* 0x000000ffff057224 */ /* 0x000fcc00078e000b */
[----:B------:R-:W2:Y:S01]  /*11c0*/  LDG.E.64 R4, desc[UR14][R4.64] ;  /* 0x0000000e04047981 */ /* 0x000ea2000c1e1b00 */
[----:B------:R-:W-:Y:S01]  /*11d0*/  IADD3 R6, P0, PT, R6, 0x1, RZ ;  /* 0x0000000106067810 */ /* 0x000fe20007f1e0ff */
[----:B------:R-:W-:Y:S01]  /*11e0*/  IMAD.U32 R13, RZ, RZ, UR20 ;  /* 0x00000014ff0d7e24 */ /* 0x000fe2000f8e00ff */
[----:B------:R-:W-:Y:S01]  /*11f0*/  IADD3 R14, P1, PT, R14, UR20, RZ ;  /* 0x000000140e0e7c10 */ /* 0x000fe2000ff3e0ff */
[----:B------:R-:W-:Y:S02]  /*1200*/  IMAD.U32 R10, RZ, RZ, UR20 ;  /* 0x00000014ff0a7e24 */ /* 0x000fe4000f8e00ff */
[----:B------:R-:W-:Y:S01]  /*1210*/  IMAD.X R7, RZ, RZ, R7, P0 ;  /* 0x000000ffff077224 */ /* 0x000fe200000e0607 */
[----:B------:R-:W-:Y:S01]  /*1220*/  ISETP.NE.U32.AND P0, PT, R6, RZ, PT ;  /* 0x000000ff0600720c */ /* 0x000fe20003f05070 */
[----:B------:R-:W-:Y:S01]  /*1230*/  IMAD.X R15, RZ, RZ, R15, P1 ;  /* 0x000000ffff0f7224 */ /* 0x000fe200008e060f */
[----:B------:R-:W-:Y:S02]  /*1240*/  LEA R8, P2, R13, R8, 0x3 ;  /* 0x000000080d087211 */ /* 0x000fe400078418ff */
[----:B------:R-:W-:-:S02]  /*1250*/  ISETP.NE.AND.EX P0, PT, R7, RZ, PT, P0 ;  /* 0x000000ff0700720c */ /* 0x000fc40003f05300 */
[----:B------:R-:W-:Y:S01]  /*1260*/  LEA.HI.X R11, R10, R11, RZ, 0x3, P2 ;  /* 0x0000000b0a0b7211 */ /* 0x000fe200010f1cff */
[----:B--2---:R-:W-:-:S10]  /*1270*/  DADD R16, R4, R16 ;  /* 0x0000000004107229 */ /* 0x004fd40000000010 */
[----:B------:R-:W-:Y:S05]  /*1280*/  @P0 BRA `(.L_x_6160) ;  /* 0xfffffffc00c40947 */ /* 0x000fea000383ffff */
.L_x_6157:
[----:B------:R-:W-:Y:S05]  /*1290*/  BSYNC.RECONVERGENT B1 ;  /* 0x0000000000017941 */ /* 0x000fea0003800200 */
.L_x_6156:
[----:B------:R-:W-:-:S04]  /*12a0*/  ISETP.GE.U32.AND P0, PT, R20, 0x3, PT ;  /* 0x000000031400780c */ /* 0x000fc80003f06070 */
[----:B------:R-:W-:-:S13]  /*12b0*/  ISETP.GE.U32.AND.EX P0, PT, R21, RZ, PT, P0 ;  /* 0x000000ff1500720c */ /* 0x000fda0003f06100 */
[----:B------:R-:W-:Y:S05]  /*12c0*/  @!P0 BRA `(.L_x_6144) ;  /* 0x00000000006c8947 */ /* 0x000fea0003800000 */
[----:B------:R-:W-:Y:S02]  /*12d0*/  IMAD.U32 R27, RZ, RZ, UR20 ;  /* 0x00000014ff1b7e24 */ /* 0x000fe4000f8e00ff */
[----:B------:R-:W-:-:S03]  /*12e0*/  IMAD.U32 R25, RZ, RZ, UR20 ;  /* 0x00000014ff197e24 */ /* 0x000fc6000f8e00ff */
[----:B------:R-:W-:Y:S01]  /*12f0*/  SHF.R.U32.HI R27, RZ, 0x1d, R27 ;  /* 0x0000001dff1b7819 */ /* 0x000fe2000001161b */
[----:B------:R-:W-:-:S07]  /*1300*/  IMAD.SHL.U32 R25, R25, 0x8, RZ ;  /* 0x0000000819197824 */ /* 0x000fce00078e00ff */
.L_x_6161:
[----:B------:R-:W-:-:S04]  /*1310*/  LEA R18, P0, R14, UR12, 0x3 ;  /* 0x0000000c0e127c11 */ /* 0x000fc8000f8018ff */
[----:B------:R-:W-:Y:S02]  /*1320*/  LEA.HI.X R19, R14, UR13, R15, 0x3, P0 ;  /* 0x0000000d0e137c11 */ /* 0x000fe400080f1c0f */
[----:B------:R-:W-:-:S03]  /*1330*/  IADD3 R20, P0, PT, R25, R18, RZ ;  /* 0x0000001219147210 */ /* 0x000fc60007f1e0ff */
[----:B------:R-:W2:Y:S01]  /*1340*/  LDG.E.64 R6, desc[UR14][R18.64] ;  /* 0x0000000e12067981 */ /* 0x000ea2000c1e1b00 */
[----:B------:R-:W-:Y:S02]  /*1350*/  IADD3.X R21, PT, PT, R27, R19, RZ, P0, !PT ;  /* 0x000000131b157210 */ /* 0x000fe400007fe4ff */
[----:B------:R-:W-:-:S03]  /*1360*/  IADD3 R22, P0, PT, R25, R20, RZ ;  /* 0x0000001419167210 */ /* 0x000fc60007f1e0ff */
[----:B------:R-:W3:Y:S02]  /*1370*/  LDG.E.64 R10, desc[UR14][R20.64] ;  /* 0x0000000e140a7981 */ /* 0x000ee4000c1e1b00 */
[----:B------:R-:W-:Y:S01]  /*1380*/  IMAD.X R23, R27, 0x1, R21, P0 ;  /* 0x000000011b177824 */ /* 0x000fe200000e0615 */
[----:B------:R-:W-:-:S04]  /*1390*/  IADD3 R12, P0, PT, R25, R22, RZ ;  /* 0x00000016190c7210 */ /* 0x000fc80007f1e0ff */
[----:B------:R-:W4:Y:S01]  /*13a0*/  LDG.E.64 R4, desc[UR14][R22.64] ;  /* 0x0000000e16047981 */ /* 0x000f22000c1e1b00 */
[----:B------:R-:W-:-:S06]  /*13b0*/  IMAD.X R13, R27, 0x1, R23, P0 ;  /* 0x000000011b0d7824 */ /* 0x000fcc00000e0617 */
[----:B------:R-:W5:Y:S01]  /*13c0*/  LDG.E.64 R12, desc[UR14][R12.64] ;  /* 0x0000000e0c0c7981 */ /* 0x000f62000c1e1b00 */
[----:B------:R-:W-:Y:S01]  /*13d0*/  IMAD.U32 R8, RZ, RZ, UR20 ;  /* 0x00000014ff087e24 */ /* 0x000fe2000f8e00ff */
[----:B--2---:R-:W-:-:S08]  /*13e0*/  DADD R6, R6, R16 ;  /* 0x0000000006067229 */ /* 0x004fd00000000010 */
[----:B---3--:R-:W-:Y:S01]  /*13f0*/  DADD R6, R6, R10 ;  /* 0x0000000006067229 */ /* 0x008fe2000000000a */
[----:B------:R-:W-:-:S05]  /*1400*/  IMAD.U32 R11, RZ, RZ, UR20 ;  /* 0x00000014ff0b7e24 */ /* 0x000fca000f8e00ff */
[----:B------:R-:W-:Y:S02]  /*1410*/  LEA R14, P0, R11, R14, 0x2 ;  /* 0x0000000e0b0e7211 */ /* 0x000fe400078010ff */
[----:B----4-:R-:W-:Y:S02]  /*1420*/  DADD R4, R6, R4 ;  /* 0x0000000006047229 */ /* 0x010fe40000000004 */
[----:B------:R-:W-:Y:S02]  /*1430*/  LEA.HI.X R15, R8, R15, RZ, 0x2, P0 ;  /* 0x0000000f080f7211 */ /* 0x000fe400000f14ff */
[----:B------:R-:W-:-:S04]  /*1440*/  ISETP.GE.U32.AND P0, PT, R14, R9, PT ;  /* 0x000000090e00720c */ /* 0x000fc80003f06070 */
[----:B-----5:R-:W-:Y:S01]  /*1450*/  DADD R16, R4, R12 ;  /* 0x0000000004107229 */ /* 0x020fe2000000000c */
[----:B------:R-:W-:-:S13]  /*1460*/  ISETP.GE.AND.EX P0, PT, R15, UR11, PT, P0 ;  /* 0x0000000b0f007c0c */ /* 0x000fda000bf06300 */
[----:B------:R-:W-:Y:S05]  /*1470*/  @!P0 BRA `(.L_x_6161) ;  /* 0xfffffffc00a48947 */ /* 0x000fea000383ffff */
.L_x_6144:
[----:B------:R-:W-:Y:S05]  /*1480*/  BSYNC.RECONVERGENT B0 ;  /* 0x0000000000007941 */ /* 0x000fea0003800200 */
.L_x_6138:
        /* <DEDUP_REMOVED lines=11> */
[----:B------:R0:W-:Y:S01]  /*1540*/  STS.64 [R7], R16 ;  /* 0x0000001007007388 */ /* 0x0001e20000000a00 */
[----:B------:R-:W-:Y:S06]  /*1550*/  BAR.SYNC.DEFER_BLOCKING 0x0 ;  /* 0x0000000000007b1d */ /* 0x000fec0000010000 */
[----:B------:R-:W-:Y:S05]  /*1560*/  @!P0 BRA `(.L_x_6162) ;  /* 0x0000000000d88947 */ /* 0x000fea0003800000 */
[----:B------:R-:W-:Y:S02]  /*1570*/  IMAD R5, R4, 0xf8, R7 ;  /* 0x000000f804057824 */ /* 0x000fe400078e0207 */
[----:B------:R-:W-:-:S03]  /*1580*/  IMAD.MOV.U32 R6, RZ, RZ, -0x1 ;  /* 0xffffffffff067424 */ /* 0x000fc600078e00ff */
[----:B------:R-:W1:Y:S02]  /*1590*/  LDS.128 R8, [R5] ;  /* 0x0000000005087984 */ /* 0x000e640000000c00 */
[----:B------:R-:W-:Y:S02]  /*15a0*/  SHF.L.U32 R6, R6, UR12, RZ ;  /* 0x0000000c06067c19 */ /* 0x000fe400080006ff */
[----:B------:R-:W2:Y:S02]  /*15b0*/  LDS.128 R12, [R5+0x10] ;  /* 0x00001000050c7984 */ /* 0x000ea40000000c00 */
[----:B------:R-:W-:Y:S02]  /*15c0*/  LOP3.LUT R6, RZ, R6, RZ, 0x33, !PT ;  /* 0x00000006ff067212 */ /* 0x000fe400078e33ff */
[----:B0-----:R-:W0:Y:S01]  /*15d0*/  LDS.128 R16, [R5+0x20] ;  /* 0x0000200005107984 */ /* 0x001e220000000c00 */
[----:B-1----:R-:W-:-:S08]  /*15e0*/  DADD R8, RZ, R8 ;  /* 0x00000000ff087229 */ /* 0x002fd00000000008 */
[----:B------:R-:W-:Y:S02]  /*15f0*/  DADD R20, R10, R8 ;  /* 0x000000000a147229 */ /* 0x000fe40000000008 */
[----:B------:R-:W1:Y:S06]  /*1600*/  LDS.128 R8, [R5+0x30] ;  /* 0x0000300005087984 */ /* 0x000e6c0000000c00 */
[----:B--2---:R-:W-:-:S08]  /*1610*/  DADD R12, R20, R12 ;  /* 0x00000000140c7229 */ /* 0x004fd0000000000c */
[----:B------:R-:W-:Y:S02]  /*1620*/  DADD R20, R14, R12 ;  /* 0x000000000e147229 */ /* 0x000fe4000000000c */
[----:B------:R-:W2:Y:S06]  /*1630*/  LDS.128 R12, [R5+0x40] ;  /* 0x00004000050c7984 */ /* 0x000eac0000000c00 */
[----:B0-----:R-:W-:-:S08]  /*1640*/  DADD R16, R20, R16 ;  /* 0x0000000014107229 */ /* 0x001fd00000000010 */
[----:B------:R-:W-:Y:S02]  /*1650*/  DADD R20, R18, R16 ;  /* 0x0000000012147229 */ /* 0x000fe40000000010 */
[----:B------:R-:W0:Y:S06]  /*1660*/  LDS.128 R16, [R5+0x50] ;  /* 0x0000500005107984 */ /* 0x000e2c0000000c00 */
[----:B-1----:R-:W-:-:S08]  /*1670*/  DADD R8, R20, R8 ;  /* 0x0000000014087229 */ /* 0x002fd00000000008 */
        /* <DEDUP_REMOVED lines=30> */
[----:B------:R-:W-:-:S08]  /*1860*/  DADD R12, R14, R12 ;  /* 0x000000000e0c7229 */ /* 0x000fd0000000000c */
[----:B0-----:R-:W-:-:S08]  /*1870*/  DADD R12, R12, R16 ;  /* 0x000000000c0c7229 */ /* 0x001fd00000000010 */
[----:B------:R-:W-:-:S08]  /*1880*/  DADD R12, R18, R12 ;  /* 0x00000000120c7229 */ /* 0x000fd0000000000c */
[----:B-1----:R-:W-:-:S08]  /*1890*/  DADD R8, R12, R8 ;  /* 0x000000000c087229 */ /* 0x002fd00000000008 */
[----:B------:R-:W-:Y:S01]  /*18a0*/  DADD R8, R10, R8 ;  /* 0x000000000a087229 */ /* 0x000fe20000000008 */
[----:B------:R-:W-:Y:S06]  /*18b0*/  WARPSYNC R6 ;  /* 0x0000000006007348 */ /* 0x000fec0003800000 */
[----:B------:R1:W-:Y:S04]  /*18c0*/  STS.64 [R7], R8 ;  /* 0x0000000807007388 */ /* 0x0003e80000000a00 */
.L_x_6162:
[----:B------:R-:W-:Y:S01]  /*18d0*/  ISETP.NE.AND P0, PT, R4, RZ, PT ;  /* 0x000000ff0400720c */ /* 0x000fe20003f05270 */
[----:B------:R-:W-:Y:S05]  /*18e0*/  WARPSYNC.ALL ;  /* 0x0000000000007948 */ /* 0x000fea0003800000 */
[----:B------:R-:W-:Y:S06]  /*18f0*/  BAR.SYNC.DEFER_BLOCKING 0x0 ;  /* 0x0000000000007b1d */ /* 0x000fec0000010000 */
[----:B------:R-:W-:Y:S04]  /*1900*/  BSSY.RECONVERGENT B0, `(.L_x_6163) ;  /* 0x0000058000007945 */ /* 0x000fe80003800200 */
[----:B------:R-:W-:Y:S05]  /*1910*/  @P0 BRA `(.L_x_6164) ;  /* 0x0000000400580947 */ /* 0x000fea0003800000 */
[----:B------:R-:W-:Y:S01]  /*1920*/  IMAD.U32 R5, RZ, RZ, UR22 ;  /* 0x00000016ff057e24 */ /* 0x000fe2000f8e00ff */
[----:B01----:R-:W-:-:S04]  /*1930*/  CS2R R6, SRZ ;  /* 0x0000000000067805 */ /* 0x003fc8000001ff00 */
[----:B------:R-:W-:-:S13]  /*1940*/  ISETP.GE.U32.AND P0, PT, R5, 0x20, PT ;  /* 0x000000200500780c */ /* 0x000fda0003f06070 */
[----:B------:R-:W-:Y:S05]  /*1950*/  @!P0 BRA `(.L_x_6165) ;  /* 0x0000000400448947 */ /* 0x000fea0003800000 */
[----:B------:R-:W-:Y:S01]  /*1960*/  UIADD3 UR6, UPT, UPT, UR12, -0x1, URZ ;  /* 0xffffffff0c067890 */ /* 0x000fe2000fffe0ff */
[----:B------:R-:W-:Y:S01]  /*1970*/  CS2R R6, SRZ ;  /* 0x0000000000067805 */ /* 0x000fe2000001ff00 */
[----:B------:R-:W-:Y:S02]  /*1980*/  ULOP3.LUT UR13, UR12, 0xf, URZ, 0xc0, !UPT ;  /* 0x0000000f0c0d7892 */ /* 0x000fe4000f8ec0ff */
[----:B------:R-:W-:Y:S02]  /*1990*/  UISETP.GE.U32.AND UP0, UPT, UR6, 0xf, UPT ;  /* 0x0000000f0600788c */ /* 0x000fe4000bf06070 */
[----:B------:R-:W-:Y:S01]  /*19a0*/  UISETP.NE.AND UP1, UPT, UR13, URZ, UPT ;  /* 0x000000ff0d00728c */ /* 0x000fe2000bf25270 */
[----:B------:R-:W-:-:S06]  /*19b0*/  UMOV UR6, URZ ;  /* 0x000000ff00067c82 */ /* 0x000fcc0008000000 */
[----:B------:R-:W-:Y:S05]  /*19c0*/  BRA.U !UP0, `(.L_x_6166) ;  /* 0x0000000108847547 */ /* 0x000fea000b800000 */
[----:B------:R-:W-:Y:S01]  /*19d0*/  ULOP3.LUT UR11, UR12, 0x7fffff0, URZ, 0xc0, !UPT ;  /* 0x07fffff00c0b7892 */ /* 0x000fe2000f8ec0ff */
[----:B------:R-:W-:Y:S01]  /*19e0*/  CS2R R6, SRZ ;  /* 0x0000000000067805 */ /* 0x000fe2000001ff00 */
[----:B------:R-:W-:Y:S02]  /*19f0*/  ULOP3.LUT UR6, UR12, 0x30, URZ, 0xc0, !UPT ;  /* 0x000000300c067892 */ /* 0x000fe4000f8ec0ff */
[----:B------:R-:W-:Y:S02]  /*1a00*/  UIADD3 UR20, UPT, UPT, UR7, 0x40, URZ ;  /* 0x0000004007147890 */ /* 0x000fe4000fffe0ff */
[----:B------:R-:W-:-:S12]  /*1a10*/  UIADD3 UR11, UPT, UPT, -UR11, URZ, URZ ;  /* 0x000000ff0b0b7290 */ /* 0x000fd8000fffe1ff */
.L_x_6167:
[----:B------:R-:W0:Y:S01]  /*1a20*/  LDS.128 R8, [UR20+-0x40] ;  /* 0xffffc014ff087984 */ /* 0x000e220008000c00 */
[----:B------:R-:W-:-:S03]  /*1a30*/  UIADD3 UR11, UPT, UPT, UR11, 0x10, URZ ;  /* 0x000000100b0b7890 */ /* 0x000fc6000fffe0ff */
[----:B------:R-:W1:Y:S01]  /*1a40*/  LDS.128 R16, [UR20+-0x30] ;  /* 0xffffd014ff107984 */ /* 0x000e620008000c00 */
[----:B------:R-:W-:-:S03]  /*1a50*/  UISETP.NE.AND UP0, UPT, UR11, URZ, UPT ;  /* 0x000000ff0b00728c */ /* 0x000fc6000bf05270 */
[----:B------:R-:W2:Y:S01]  /*1a60*/  LDS.128 R12, [UR20+-0x20] ;  /* 0xffffe014ff0c7984 */ /* 0x000ea20008000c00 */
[----:B0-----:R-:W-:-:S08]  /*1a70*/  DADD R8, R8, R6 ;  /* 0x0000000008087229 */ /* 0x001fd00000000006 */
[----:B------:R-:W-:Y:S02]  /*1a80*/  DADD R6, R10, R8 ;  /* 0x000000000a067229 */ /* 0x000fe40000000008 */
[----:B------:R-:W0:Y:S06]  /*1a90*/  LDS.128 R8, [UR20+-0x10] ;  /* 0xfffff014ff087984 */ /* 0x000e2c0008000c00 */
[----:B-1----:R-:W-:-:S08]  /*1aa0*/  DADD R6, R6, R16 ;  /* 0x0000000006067229 */ /* 0x002fd00000000010 */
[----:B------:R-:W-:Y:S01]  /*1ab0*/  DADD R6, R18, R6 ;  /* 0x0000000012067229 */ /* 0x000fe20000000006 */
[----:B------:R-:W1:Y:S07]  /*1ac0*/  LDS.128 R16, [UR20] ;  /* 0x00000014ff107984 */ /* 0x000e6e0008000c00 */
[----:B--2---:R-:W-:-:S08]  /*1ad0*/  DADD R6, R6, R12 ;  /* 0x0000000006067229 */ /* 0x004fd0000000000c */
[----:B------:R-:W-:Y:S01]  /*1ae0*/  DADD R6, R14, R6 ;  /* 0x000000000e067229 */ /* 0x000fe20000000006 */
[----:B------:R-:W2:Y:S07]  /*1af0*/  LDS.128 R12, [UR20+0x10] ;  /* 0x00001014ff0c7984 */ /* 0x000eae0008000c00 */
[----:B0-----:R-:W-:-:S08]  /*1b00*/  DADD R6, R6, R8 ;  /* 0x0000000006067229 */ /* 0x001fd00000000008 */
[----:B------:R-:W-:Y:S01]  /*1b10*/  DADD R6, R10, R6 ;  /* 0x000000000a067229 */ /* 0x000fe20000000006 */
[----:B------:R-:W0:Y:S07]  /*1b20*/  LDS.128 R8, [UR20+0x20] ;  /* 0x00002014ff087984 */ /* 0x000e2e0008000c00 */
[----:B-1----:R-:W-:-:S08]  /*1b30*/  DADD R6, R6, R16 ;  /* 0x0000000006067229 */ /* 0x002fd00000000010 */
[----:B------:R-:W-:Y:S01]  /*1b40*/  DADD R6, R18, R6 ;  /* 0x0000000012067229 */ /* 0x000fe20000000006 */
[----:B------:R-:W1:Y:S01]  /*1b50*/  LDS.128 R16, [UR20+0x30] ;  /* 0x00003014ff107984 */ /* 0x000e620008000c00 */
[----:B------:R-:W-:-:S06]  /*1b60*/  UIADD3 UR20, UPT, UPT, UR20, 0x80, URZ ;  /* 0x0000008014147890 */ /* 0x000fcc000fffe0ff */
[----:B--2---:R-:W-:-:S08]  /*1b70*/  DADD R6, R6, R12 ;  /* 0x0000000006067229 */ /* 0x004fd0000000000c */
[----:B------:R-:W-:-:S08]  /*1b80*/  DADD R6, R14, R6 ;  /* 0x000000000e067229 */ /* 0x000fd00000000006 */
[----:B0-----:R-:W-:-:S08]  /*1b90*/  DADD R6, R6, R8 ;  /* 0x0000000006067229 */ /* 0x001fd00000000008 */
[----:B------:R-:W-:-:S08]  /*1ba0*/  DADD R6, R10, R6 ;  /* 0x000000000a067229 */ /* 0x000fd00000000006 */
[----:B-1----:R-:W-:-:S08]  /*1bb0*/  DADD R6, R6, R16 ;  /* 0x0000000006067229 */ /* 0x002fd00000000010 */
[----:B------:R-:W-:Y:S01]  /*1bc0*/  DADD R6, R18, R6 ;  /* 0x0000000012067229 */ /* 0x000fe20000000006 */
[----:B------:R-:W-:Y:S10]  /*1bd0*/  BRA.U UP0, `(.L_x_6167) ;  /* 0xfffffffd00907547 */ /* 0x000ff4000b83ffff */
.L_x_6166:
        /* <DEDUP_REMOVED lines=8> */
[----:B------:R-:W1:Y:S04]  /*1c60*/  LDS.128 R12, [UR11+0x10] ;  /* 0x0000100bff0c7984 */ /* 0x000e680008000c00 */
[----:B------:R-:W2:Y:S01]  /*1c70*/  LDS.128 R8, [UR11+0x20] ;  /* 0x0000200bff087984 */ /* 0x000ea20008000c00 */
[----:B0-----:R-:W-:-:S08]  /*1c80*/  DADD R16, R6, R16 ;  /* 0x0000000006107229 */ /* 0x001fd00000000010 */
[----:B------:R-:W-:Y:S02]  /*1c90*/  DADD R6, R16, R18 ;  /* 0x0000000010067229 */ /* 0x000fe40000000012 */
[----:B------:R-:W0:Y:S06]  /*1ca0*/  LDS.128 R16, [UR11+0x30] ;  /* 0x0000300bff107984 */ /* 0x000e2c0008000c00 */
[----:B-1----:R-:W-:-:S08]  /*1cb0*/  DADD R6, R6, R12 ;  /* 0x0000000006067229 */ /* 0x002fd0000000000c */
[----:B------:R-:W-:-:S08]  /*1cc0*/  DADD R6, R6, R14 ;  /* 0x0000000006067229 */ /* 0x000fd0000000000e */
[----:B--2---:R-:W-:-:S08]  /*1cd0*/  DADD R6, R6, R8 ;  /* 0x0000000006067229 */ /* 0x004fd00000000008 */
[----:B------:R-:W-:-:S08]  /*1ce0*/  DADD R6, R6, R10 ;  /* 0x0000000006067229 */ /* 0x000fd0000000000a */
[----:B0-----:R-:W-:-:S08]  /*1cf0*/  DADD R6, R6, R16 ;  /* 0x0000000006067229 */ /* 0x001fd00000000010 */
[----:B------:R-:W-:-:S11]  /*1d00*/  DADD R6, R6, R18 ;  /* 0x0000000006067229 */ /* 0x000fd60000000012 */
.L_x_6168:
        /* <DEDUP_REMOVED lines=8> */
[----:B------:R-:W1:Y:S01]  /*1d90*/  LDS.128 R8, [UR13+0x10] ;  /* 0x0000100dff087984 */ /* 0x000e620008000c00 */
[----:B0-----:R-:W-:-:S08]  /*1da0*/  DADD R12, R6, R12 ;  /* 0x00000000060c7229 */ /* 0x001fd0000000000c */
[----:B------:R-:W-:-:S08]  /*1db0*/  DADD R12, R12, R14 ;  /* 0x000000000c0c7229 */ /* 0x000fd0000000000e */
[----:B-1----:R-:W-:-:S08]  /*1dc0*/  DADD R8, R12, R8 ;  /* 0x000000000c087229 */ /* 0x002fd00000000008 */
[----:B------:R-:W-:-:S11]  /*1dd0*/  DADD R6, R8, R10 ;  /* 0x0000000008067229 */ /* 0x000fd6000000000a */
.L_x_6169:
[----:B------:R-:W-:Y:S05]  /*1de0*/  BRA.U !UP1, `(.L_x_6165) ;  /* 0x0000000109207547 */ /* 0x000fea000b800000 */
[----:B------:R-:W-:Y:S02]  /*1df0*/  ULEA UR6, UR6, UR7, 0x3 ;  /* 0x0000000706067291 */ /* 0x000fe4000f8e18ff */
[----:B------:R-:W-:-:S12]  /*1e00*/  UIADD3 UR11, UPT, UPT, -UR11, URZ, URZ ;  /* 0x000000ff0b0b7290 */ /* 0x000fd8000fffe1ff */
.L_x_6170:
[----:B------:R-:W0:Y:S01]  /*1e10*/  LDS.64 R8, [UR6] ;  /* 0x00000006ff087984 */ /* 0x000e220008000a00 */
[----:B------:R-:W-:Y:S02]  /*1e20*/  UIADD3 UR11, UPT, UPT, UR11, 0x1, URZ ;  /* 0x000000010b0b7890 */ /* 0x000fe4000fffe0ff */
[----:B------:R-:W-:Y:S02]  /*1e30*/  UIADD3 UR6, UPT, UPT, UR6, 0x8, URZ ;  /* 0x0000000806067890 */ /* 0x000fe4000fffe0ff */
[----:B------:R-:W-:Y:S01]  /*1e40*/  UISETP.NE.AND UP0, UPT, UR11, URZ, UPT ;  /* 0x000000ff0b00728c */ /* 0x000fe2000bf05270 */
[----:B0-----:R-:W-:-:S08]  /*1e50*/  DADD R6, R8, R6 ;  /* 0x0000000008067229 */ /* 0x001fd00000000006 */
[----:B------:R-:W-:Y:S05]  /*1e60*/  BRA.U UP0, `(.L_x_6170) ;  /* 0xfffffffd00e87547 */ /* 0x000fea000b83ffff */
.L_x_6165:
[----:B------:R2:W-:Y:S02]  /*1e70*/  STS.64 [UR7], R6 ;  /* 0x00000006ff007988 */ /* 0x0005e40008000a07 */
.L_x_6164:
[----:B------:R-:W-:Y:S05]  /*1e80*/  BSYNC.RECONVERGENT B0 ;  /* 0x0000000000007941 */ /* 0x000fea0003800200 */
.L_x_6163:
[----:B------:R-:W-:Y:S08]  /*1e90*/  BAR.SYNC.DEFER_BLOCKING 0x0 ;  /* 0x0000000000007b1d */ /* 0x000ff00000010000 */
[----:B0-----:R-:W0:Y:S01]  /*1ea0*/  LDC.64 R16, c[0x0][0x388] ;  /* 0x0000e200ff107b82 */ /* 0x001e220000000a00 */
[----:B------:R-:W3:Y:S07]  /*1eb0*/  LDCU.64 UR12, c[0x0][0x390] ;  /* 0x00007200ff0c77ac */ /* 0x000eee0008000a00 */
[----:B------:R-:W4:Y:S01]  /*1ec0*/  LDC.64 R14, c[0x0][0x380] ;  /* 0x0000e000ff0e7b82 */ /* 0x000f220000000a00 */
[----:B-1----:R-:W1:Y:S01]  /*1ed0*/  LDS.64 R8, [UR7] ;  /* 0x00000007ff087984 */ /* 0x002e620008000a00 */
[----:B---3--:R-:W-:-:S04]  /*1ee0*/  IADD3 R5, P1, PT, R2, UR12, RZ ;  /* 0x0000000c02057c10 */ /* 0x008fc8000ff3e0ff */
[----:B--2---:R-:W-:Y:S02]  /*1ef0*/  IADD3.X R6, PT, PT, R3, UR13, RZ, P1, !PT ;  /* 0x0000000d03067c10 */ /* 0x004fe40008ffe4ff */
[----:B0-----:R-:W-:Y:S02]  /*1f00*/  IADD3 R16, P0, PT, R2, R16, RZ ;  /* 0x0000001002107210 */ /* 0x001fe40007f1e0ff */
[----:B------:R-:W-:-:S03]  /*1f10*/  SHF.R.U64 R5, R5, 0x3, R6 ;  /* 0x0000000305057819 */ /* 0x000fc60000001206 */
[----:B------:R-:W-:Y:S01]  /*1f20*/  IMAD.X R17, R3, 0x1, R17, P0 ;  /* 0x0000000103117824 */ /* 0x000fe200000e0611 */
[----:B------:R-:W-:Y:S02]  /*1f30*/  LOP3.LUT R5, R5, 0x1, RZ, 0xc0, !PT ;  /* 0x0000000105057812 */ /* 0x000fe400078ec0ff */
[----:B----4-:R-:W-:Y:S02]  /*1f40*/  IADD3 R14, P2, PT, R2, R14, RZ ;  /* 0x0000000e020e7210 */ /* 0x010fe40007f5e0ff */
[----:B------:R-:W-:Y:S02]  /*1f50*/  SHF.R.U64 R6, R16, 0x3, R17 ;  /* 0x0000000310067819 */ /* 0x000fe40000001211 */
[----:B------:R-:W-:Y:S01]  /*1f60*/  ISETP.NE.U32.AND P0, PT, R5, UR17, PT ;  /* 0x0000001105007c0c */ /* 0x000fe2000bf05070 */
[----:B------:R-:W-:Y:S01]  /*1f70*/  IMAD.X R15, R3, 0x1, R15, P2 ;  /* 0x00000001030f7824 */ /* 0x000fe200010e060f */
[----:B------:R-:W-:Y:S02]  /*1f80*/  LOP3.LUT R6, R6, 0x1, RZ, 0xc0, !PT ;  /* 0x0000000106067812 */ /* 0x000fe400078ec0ff */
[----:B------:R-:W-:-:S02]  /*1f90*/  ISETP.NE.AND.EX P0, PT, RZ, RZ, PT, P0 ;  /* 0x000000ffff00720c */ /* 0x000fc40003f05300 */
[----:B------:R-:W-:-:S04]  /*1fa0*/  ISETP.NE.U32.AND P1, PT, R6, UR17, PT ;  /* 0x0000001106007c0c */ /* 0x000fc8000bf25070 */
[----:B------:R-:W-:Y:S02]  /*1fb0*/  ISETP.NE.OR.EX P0, PT, RZ, RZ, P0, P1 ;  /* 0x000000ffff00720c */ /* 0x000fe40000705710 */
[----:B-1----:R-:W-:Y:S02]  /*1fc0*/  R2UR UR20, R8 ;  /* 0x00000000081472ca */ /* 0x002fe400000e0000 */
[----:B------:R-:W-:-:S09]  /*1fd0*/  R2UR UR21, R9 ;  /* 0x00000000091572ca */ /* 0x000fd200000e0000 */
[----:B------:R-:W-:Y:S06]  /*1fe0*/  @P0 BRA `(.L_x_6171) ;  /* 0x0000001400a40947 */ /* 0x000fec0003800000 */
[----:B------:R-:W0:Y:S02]  /*1ff0*/  LDCU.64 UR6, c[0x0][0x398] ;  /* 0x00007300ff0677ac */ /* 0x000e240008000a00 */
[----:B0-----:R-:W-:-:S04]  /*2000*/  UISETP.GT.U32.AND UP0, UPT, UR6, 0x7ffffffe, UPT ;  /* 0x7ffffffe0600788c */ /* 0x001fc8000bf04070 */
[----:B------:R-:W-:-:S09]  /*2010*/  UISETP.GT.AND.EX UP0, UPT, UR7, URZ, UPT, UP0 ;  /* 0x000000ff0700728c */ /* 0x000fd2000bf04300 */
[----:B------:R-:W-:Y:S05]  /*2020*/  BRA.U UP0, `(.L_x_6172) ;  /* 0x0000000500487547 */ /* 0x000fea000b800000 */
[----:B------:R-:W-:Y:S01]  /*2030*/  IMAD.U32 R3, RZ, RZ, UR22 ;  /* 0x00000016ff037e24 */ /* 0x000fe2000f8e00ff */
[----:B------:R-:W0:Y:S04]  /*2040*/  LDCU UR4, c[0x0][0x398] ;  /* 0x00007300ff0477ac */ /* 0x000e280008000800 */
[----:B------:R-:W-:Y:S01]  /*2050*/  SHF.L.U32 R3, R3, 0x1, RZ ;  /* 0x0000000103037819 */ /* 0x000fe200000006ff */
[----:B------:R-:W-:-:S03]  /*2060*/  UISETP.NE.U32.AND UP0, UPT, UR17, URZ, UPT ;  /* 0x000000ff1100728c */ /* 0x000fc6000bf05070 */
[----:B------:R-:W1:Y:S01]  /*2070*/  I2F.U32.RP R0, R3 ;  /* 0x0000000300007306 */ /* 0x000e620000209000 */
[----:B------:R-:W-:Y:S01]  /*2080*/  UISETP.NE.AND.EX UP0, UPT, URZ, URZ, UPT, UP0 ;  /* 0x000000ffff00728c */ /* 0x000fe2000bf05300 */
[----:B------:R-:W-:-:S06]  /*2090*/  IMAD.MOV R5, RZ, RZ, -R3 ;  /* 0x000000ffff057224 */ /* 0x000fcc00078e0a03 */
[----:B-1----:R-:W1:Y:S02]  /*20a0*/  MUFU.RCP R0, R0 ;  /* 0x0000000000007308 */ /* 0x002e640000001000 */
[----:B-1----:R-:W-:Y:S02]  /*20b0*/  VIADD R6, R0, 0xffffffe ;  /* 0x0ffffffe00067836 */ /* 0x002fe40000000000 */
[----:B0-----:R-:W-:-:S04]  /*20c0*/  IMAD.U32 R0, RZ, RZ, UR4 ;  /* 0x00000004ff007e24 */ /* 0x001fc8000f8e00ff */
[----:B------:R0:W1:Y:S02]  /*20d0*/  F2I.FTZ.U32.TRUNC.NTZ R7, R6 ;  /* 0x0000000600077305 */ /* 0x000064000021f000 */
[----:B0-----:R-:W-:Y:S02]  /*20e0*/  IMAD.MOV.U32 R6, RZ, RZ, RZ ;  /* 0x000000ffff067224 */ /* 0x001fe400078e00ff */
[----:B-1----:R-:W-:-:S04]  /*20f0*/  IMAD R5, R5, R7, RZ ;  /* 0x0000000705057224 */ /* 0x002fc800078e02ff */
[----:B------:R-:W-:Y:S01]  /*2100*/  IMAD.HI.U32 R5, R7, R5, R6 ;  /* 0x0000000507057227 */ /* 0x000fe200078e0006 */
[----:B------:R-:W-:Y:S06]  /*2110*/  BRA.U !UP0, `(.L_x_6173) ;  /* 0x00000001085c7547 */ /* 0x000fec000b800000 */
[----:B------:R-:W-:Y:S01]  /*2120*/  ISETP.NE.AND P0, PT, R4, RZ, PT ;  /* 0x000000ff0400720c */ /* 0x000fe20003f05270 */
[----:B------:R-:W-:-:S12]  /*2130*/  IMAD.MOV.U32 R7, RZ, RZ, 0x8 ;  /* 0x00000008ff077424 */ /* 0x000fd800078e00ff */
[----:B------:R-:W-:-:S04]  /*2140*/  @P0 IMAD.WIDE.U32 R6, R4, R7, UR8 ;  /* 0x0000000804060e25 */ /* 0x000fc8000f8e0007 */
[----:B------:R-:W-:Y:S02]  /*2150*/  @P0 IMAD.WIDE.U32 R8, R4, 0x8, R16 ;  /* 0x0000000804080825 */ /* 0x000fe400078e0010 */
[----:B------:R-:W2:Y:S04]  /*2160*/  @P0 LDG.E.64 R6, desc[UR14][R6.64+-0x8] ;  /* 0xfffff80e06060981 */ /* 0x000ea8000c1e1b00 */
[----:B------:R-:W2:Y:S01]  /*2170*/  @P0 LDG.E.64 R8, desc[UR14][R8.64+-0x8] ;  /* 0xfffff80e08080981 */ /* 0x000ea2000c1e1b00 */
[----:B------:R-:W-:Y:S01]  /*2180*/  IMAD.U32 R19, RZ, RZ, UR22 ;  /* 0x00000016ff137e24 */ /* 0x000fe2000f8e00ff */
[----:B------:R-:W-:Y:S02]  /*2190*/  UIMAD.WIDE.U32 UR8, UR22, 0x8, UR8 ;  /* 0x00000008160878a5 */ /* 0x000fe4000f8e0008 */
[----:B------:R-:W-:-:S02]  /*21a0*/  IMAD.U32 R21, RZ, RZ, UR22 ;  /* 0x00000016ff157e24 */ /* 0x000fc4000f8e00ff */
[----:B------:R-:W-:Y:S01]  /*21b0*/  @P0 IMAD.WIDE.U32 R12, R4, 0x8, R14 ;  /* 0x00000008040c0825 */ /* 0x000fe200078e000e */
[----:B------:R-:W-:-:S03]  /*21c0*/  UIADD3 UR8, UP0, UPT, UR8, -0x8, URZ ;  /* 0xfffffff808087890 */ /* 0x000fc6000ff1e0ff */
[----:B------:R-:W-:Y:S01]  /*21d0*/  IMAD.WIDE.U32 R14, R19, 0x8, R14 ;  /* 0x00000008130e7825 */ /* 0x000fe200078e000e */
[----:B------:R-:W-:-:S03]  /*21e0*/  UIADD3.X UR9, UPT, UPT, UR9, -0x1, URZ, UP0, !UPT ;  /* 0xffffffff09097890 */ /* 0x000fc600087fe4ff */
[----:B------:R-:W-:-:S03]  /*21f0*/  IMAD.WIDE.U32 R16, R21, 0x8, R16 ;  /* 0x0000000815107825 */ /* 0x000fc600078e0010 */
[----:B------:R-:W-:-:S04]  /*2200*/  IADD3 R16, P1, PT, R16, -0x8, RZ ;  /* 0xfffffff810107810 */ /* 0x000fc80007f3e0ff */
[----:B------:R-:W-:Y:S01]  /*2210*/  IADD3.X R17, PT, PT, R17, -0x1, RZ, P1, !PT ;  /* 0xffffffff11117810 */ /* 0x000fe20000ffe4ff */
[----:B--2---:R-:W-:Y:S01]  /*2220*/  @P0 DFMA R10, R8, -UR20, R6 ;  /* 0x80000014080a0c2b */ /* 0x004fe20008000006 */
[----:B------:R-:W-:-:S06]  /*2230*/  IMAD.MOV.U32 R7, RZ, RZ, 0x1 ;  /* 0x00000001ff077424 */ /* 0x000fcc00078e00ff */
[----:B------:R0:W-:Y:S01]  /*2240*/  @P0 STG.E.64 desc[UR14][R12.64+-0x8], R10 ;  /* 0xfffff80a0c000986 */ /* 0x0001e2000c101b0e */
[----:B------:R-:W-:Y:S02]  /*2250*/  VIADDMNMX.U32 R0, R0, R7, UR22, !PT ;  /* 0x0000001600007e46 */ /* 0x000fe4000f800007 */
[----:B------:R-:W-:-:S03]  /*2260*/  IADD3 R14, P0, PT, R14, -0x8, RZ ;  /* 0xfffffff80e0e7810 */ /* 0x000fc60007f1e0ff */
[----:B------:R-:W-:Y:S01]  /*2270*/  VIADD R0, R0, -UR22 ;  /* 0x8000001600007c36 */ /* 0x000fe20008000000 */
[----:B------:R-:W-:-:S09]  /*2280*/  IADD3.X R15, PT, PT, R15, -0x1, RZ, P0, !PT ;  /* 0xffffffff0f0f7810 */ /* 0x000fd200007fe4ff */
.L_x_6173:
        /* <DEDUP_REMOVED lines=9> */
[----:B------:R-:W-:Y:S01]  /*2320*/  @!P1 LOP3.LUT R2, RZ, R3, RZ, 0x33, !PT ;  /* 0x00000003ff029212 */ /* 0x000fe200078e33ff */
[----:B------:R-:W-:-:S04]  /*2330*/  IMAD.SHL.U32 R3, R4, 0x2, RZ ;  /* 0x0000000204037824 */ /* 0x000fc800078e00ff */
[----:B------:R-:W-:-:S04]  /*2340*/  IMAD.IADD R21, R0, 0x1, -R2 ;  /* 0x0000000100157824 */ /* 0x000fc800078e0a02 */
[----:B------:R-:W-:Y:S01]  /*2350*/  IMAD.IADD R19, R4, 0x1, R21 ;  /* 0x0000000104137824 */ /* 0x000fe200078e0215 */
[----:B------:R-:W-:-:S13]  /*2360*/  ISETP.GE.AND P0, PT, R3, R21, PT ;  /* 0x000000150300720c */ /* 0x000fda0003f06270 */
[----:B------:R-:W-:Y:S05]  /*2370*/  @P0 BRA `(.L_x_6175) ;  /* 0x0000000000380947 */ /* 0x000fea0003800000 */
[----:B0-----:R-:W-:-:S07]  /*2380*/  IMAD.MOV.U32 R13, RZ, RZ, R4 ;  /* 0x000000ffff0d7224 */ /* 0x001fce00078e0004 */
.L_x_6176:
[----:B------:R-:W-:Y:S02]  /*2390*/  IMAD.MOV.U32 R2, RZ, RZ, 0x10 ;  /* 0x00000010ff027424 */ /* 0x000fe400078e00ff */
[----:B------:R-:W-:-:S04]  /*23a0*/  IMAD.WIDE R4, R13, 0x10, R16 ;  /* 0x000000100d047825 */ /* 0x000fc800078e0210 */
[C---:B------:R-:W-:Y:S02]  /*23b0*/  IMAD.WIDE R2, R13.reuse, R2, UR8 ;  /* 0x000000080d027e25 */ /* 0x040fe4000f8e0202 */
[----:B------:R-:W2:Y:S04]  /*23c0*/  LDG.E.128 R4, desc[UR14][R4.64] ;  /* 0x0000000e04047981 */ /* 0x000ea8000c1e1d00 */
[----:B------:R-:W2:Y:S02]  /*23d0*/  LDG.E.128 R8, desc[UR14][R2.64] ;  /* 0x0000000e02087981 */ /* 0x000ea4000c1e1d00 */
[----:B--2---:R-:W-:Y:S02]  /*23e0*/  DFMA R8, R4, -UR20, R8 ;  /* 0x8000001404087c2b */ /* 0x004fe40008000008 */
[----:B------:R-:W-:Y:S01]  /*23f0*/  DFMA R10, R6, -UR20, R10 ;  /* 0x80000014060a7c2b */ /* 0x000fe2000800000a */
[----:B------:R-:W-:-:S04]  /*2400*/  IMAD.WIDE R6, R13, 0x10, R14 ;  /* 0x000000100d067825 */ /* 0x000fc800078e020e */
[----:B------:R-:W-:Y:S02]  /*2410*/  VIADD R13, R13, UR22 ;  /* 0x000000160d0d7c36 */ /* 0x000fe40008000000 */
[----:B------:R1:W-:Y:S02]  /*2420*/  STG.E.128 desc[UR14][R6.64], R8 ;  /* 0x0000000806007986 */ /* 0x0003e4000c101d0e */
[----:B------:R-:W-:-:S05]  /*2430*/  IMAD.SHL.U32 R12, R13, 0x2, RZ ;  /* 0x000000020d0c7824 */ /* 0x000fca00078e00ff */
[----:B------:R-:W-:-:S13]  /*2440*/  ISETP.GE.AND P0, PT, R12, R21, PT ;  /* 0x000000150c00720c */ /* 0x000fda0003f06270 */
[----:B-1----:R-:W-:Y:S05]  /*2450*/  @!P0 BRA `(.L_x_6176) ;  /* 0xfffffffc00cc8947 */ /* 0x002fea000383ffff */
.L_x_6175:
[----:B------:R-:W-:Y:S05]  /*2460*/  BSYNC.RECONVERGENT B0 ;  /* 0x0000000000007941 */ /* 0x000fea0003800200 */
.L_x_6174:
[----:B------:R-:W-:-:S13]  /*2470*/  ISETP.GE.AND P0, PT, R19, R0, PT ;  /* 0x000000001300720c */ /* 0x000fda0003f06270 */
[----:B------:R-:W-:Y:S05]  /*2480*/  @P0 EXIT ;  /* 0x000000000000094d */ /* 0x000fea0003800000 */
.L_x_6177:
[----:B------:R-:W-:Y:S01]  /*2490*/  MOV R2, 0x8 ;  /* 0x0000000800027802 */ /* 0x000fe20000000f00 */
[----:B------:R-:W-:-:S04]  /*24a0*/  IMAD.WIDE R4, R19, 0x8, R16 ;  /* 0x0000000813047825 */ /* 0x000fc800078e0210 */
[C---:B------:R-:W-:Y:S02]  /*24b0*/  IMAD.WIDE R2, R19.reuse, R2, UR8 ;  /* 0x0000000813027e25 */ /* 0x040fe4000f8e0202 */
[----:B------:R-:W2:Y:S04]  /*24c0*/  LDG.E.64 R4, desc[UR14][R4.64] ;  /* 0x0000000e04047981 */ /* 0x000ea8000c1e1b00 */
[----:B------:R-:W2:Y:S01]  /*24d0*/  LDG.E.64 R2, desc[UR14][R2.64] ;  /* 0x0000000e02027981 */ /* 0x000ea2000c1e1b00 */
[----:B-1----:R-:W-:-:S04]  /*24e0*/  IMAD.WIDE R8, R19, 0x8, R14 ;  /* 0x0000000813087825 */ /* 0x002fc800078e020e */
[----:B------:R-:W-:-:S05]  /*24f0*/  VIADD R19, R19, UR22 ;  /* 0x0000001613137c36 */ /* 0x000fca0008000000 */
[----:B------:R-:W-:Y:S01]  /*2500*/  ISETP.GE.AND P0, PT, R19, R0, PT ;  /* 0x000000001300720c */ /* 0x000fe20003f06270 */
[----:B--2---:R-:W-:-:S07]  /*2510*/  DFMA R6, R4, -UR20, R2 ;  /* 0x8000001404067c2b */ /* 0x004fce0008000002 */
[----:B------:R1:W-:Y:S05]  /*2520*/  STG.E.64 desc[UR14][R8.64], R6 ;  /* 0x0000000608007986 */ /* 0x0003ea000c101b0e */
[----:B------:R-:W-:Y:S05]  /*2530*/  @!P0 BRA `(.L_x_6177) ;  /* 0xfffffffc00d48947 */ /* 0x000fea000383ffff */
[----:B------:R-:W-:Y:S05]  /*2540*/  EXIT ;  /* 0x000000000000794d */ /* 0x000fea0003800000 */
.L_x_6172:
[----:B------:R-:W-:Y:S02]  /*2550*/  UISETP.NE.U32.AND UP0, UPT, UR17, URZ, UPT ;  /* 0x000000ff1100728c */ /* 0x000fe4000bf05070 */
[----:B------:R-:W-:Y:S02]  /*2560*/  USHF.L.U32 UR10, UR22, 0x1, URZ ;  /* 0x00000001160a7899 */ /* 0x000fe400080006ff */
[----:B------:R-:W-:-:S09]  /*2570*/  UISETP.NE.AND.EX UP0, UPT, URZ, URZ, UPT, UP0 ;  /* 0x000000ffff00728c */ /* 0x000fd2000bf05300 */
[----:B------:R-:W-:Y:S05]  /*2580*/  BRA.U !UP0, `(.L_x_6178) ;  /* 0x00000001086c7547 */ /* 0x000fea000b800000 */
[----:B------:R-:W-:-:S13]  /*2590*/  ISETP.NE.AND P2, PT, R4, RZ, PT ;  /* 0x000000ff0400720c */ /* 0x000fda0003f45270 */
[C---:B------:R-:W-:Y:S01]  /*25a0*/  @P2 IMAD.SHL.U32 R11, R4.reuse, 0x8, RZ ;  /* 0x00000008040b2824 */ /* 0x040fe200078e00ff */
[----:B------:R-:W-:-:S04]  /*25b0*/  @P2 SHF.L.U64.HI R5, R4, 0x3, RZ ;  /* 0x0000000304052819 */ /* 0x000fc800000102ff */
[----:B------:R-:W-:Y:S02]  /*25c0*/  @P2 IADD3 R6, P1, PT, R16, R11, RZ ;  /* 0x0000000b10062210 */ /* 0x000fe40007f3e0ff */
[----:B------:R-:W-:-:S03]  /*25d0*/  @P2 IADD3 R8, P0, PT, R11, UR8, RZ ;  /* 0x000000080b082c10 */ /* 0x000fc6000ff1e0ff */
[----:B------:R-:W-:Y:S01]  /*25e0*/  @P2 IMAD.X R7, R17, 0x1, R5, P1 ;  /* 0x0000000111072824 */ /* 0x000fe200008e0605 */
[----:B------:R-:W-:-:S05]  /*25f0*/  @P2 IADD3.X R9, PT, PT, R5, UR9, RZ, P0, !PT ;  /* 0x0000000905092c10 */ /* 0x000fca00087fe4ff */
[----:B------:R-:W2:Y:S04]  /*2600*/  @P2 LDG.E.64 R2, desc[UR14][R8.64+-0x8] ;  /* 0xfffff80e08022981 */ /* 0x000ea8000c1e1b00 */
[----:B------:R-:W2:Y:S01]  /*2610*/  @P2 LDG.E.64 R6, desc[UR14][R6.64+-0x8] ;  /* 0xfffff80e06062981 */ /* 0x000ea2000c1e1b00 */
[----:B------:R-:W-:Y:S01]  /*2620*/  @P2 IADD3 R10, P0, PT, R14, R11, RZ ;  /* 0x0000000b0e0a2210 */ /* 0x000fe20007f1e0ff */
[----:B------:R-:W-:Y:S01]  /*2630*/  IMAD.U32 R13, RZ, RZ, UR22 ;  /* 0x00000016ff0d7e24 */ /* 0x000fe2000f8e00ff */
[----:B------:R-:W-:Y:S02]  /*2640*/  UIADD3 UR6, UP0, UP1, -UR22, 0x1, UR6 ;  /* 0x0000000116067890 */ /* 0x000fe4000f91e106 */
[----:B------:R-:W-:Y:S01]  /*2650*/  UIMAD.WIDE.U32 UR8, UR22, 0x8, UR8 ;  /* 0x00000008160878a5 */ /* 0x000fe2000f8e0008 */
[----:B------:R-:W-:Y:S01]  /*2660*/  @P2 IMAD.X R11, R15, 0x1, R5, P0 ;  /* 0x000000010f0b2824 */ /* 0x000fe200000e0605 */
[----:B------:R-:W-:Y:S01]  /*2670*/  UIADD3.X UR16, UPT, UPT, URZ, -0x1, UR7, UP0, UP1 ;  /* 0xffffffffff107890 */ /* 0x000fe200087e2407 */
[----:B------:R-:W-:Y:S01]  /*2680*/  IMAD.U32 R5, RZ, RZ, UR22 ;  /* 0x00000016ff057e24 */ /* 0x000fe2000f8e00ff */
[----:B------:R-:W-:Y:S01]  /*2690*/  UIADD3 UR8, UP2, UPT, UR8, -0x8, URZ ;  /* 0xfffffff808087890 */ /* 0x000fe2000ff5e0ff */
[----:B------:R-:W-:-:S03]  /*26a0*/  IMAD.WIDE.U32 R16, R13, 0x8, R16 ;  /* 0x000000080d107825 */ /* 0x000fc600078e0010 */
[----:B------:R-:W-:Y:S01]  /*26b0*/  UIADD3.X UR9, UPT, UPT, UR9, -0x1, URZ, UP2, !UPT ;  /* 0xffffffff09097890 */ /* 0x000fe200097fe4ff */
[----:B------:R-:W-:Y:S01]  /*26c0*/  IMAD.WIDE.U32 R14, R5, 0x8, R14 ;  /* 0x00000008050e7825 */ /* 0x000fe200078e000e */
[----:B------:R-:W-:-:S03]  /*26d0*/  IADD3 R16, P1, PT, R16, -0x8, RZ ;  /* 0xfffffff810107810 */ /* 0x000fc60007f3e0ff */
[----:B------:R-:W-:Y:S01]  /*26e0*/  IMAD.U32 R0, RZ, RZ, UR6 ;  /* 0x00000006ff007e24 */ /* 0x000fe2000f8e00ff */
[----:B------:R-:W-:Y:S02]  /*26f0*/  IADD3 R14, P0, PT, R14, -0x8, RZ ;  /* 0xfffffff80e0e7810 */ /* 0x000fe40007f1e0ff */
[----:B------:R-:W-:Y:S02]  /*2700*/  IADD3.X R17, PT, PT, R17, -0x1, RZ, P1, !PT ;  /* 0xffffffff11117810 */ /* 0x000fe40000ffe4ff */
[----:B------:R-:W-:Y:S01]  /*2710*/  IADD3.X R15, PT, PT, R15, -0x1, RZ, P0, !PT ;  /* 0xffffffff0f0f7810 */ /* 0x000fe200007fe4ff */
[----:B--2---:R-:W-:-:S07]  /*2720*/  @P2 DFMA R2, R6, -UR20, R2 ;  /* 0x8000001406022c2b */ /* 0x004fce0008000002 */
[----:B------:R0:W-:Y:S04]  /*2730*/  @P2 STG.E.64 desc[UR14][R10.64+-0x8], R2 ;  /* 0xfffff8020a002986 */ /* 0x0001e8000c101b0e */
.L_x_6178:
[----:B------:R-:W-:-:S09]  /*2740*/  UISETP.NE.U32.AND UP0, UPT, UR16, URZ, UPT ;  /* 0x000000ff1000728c */ /* 0x000fd2000bf05070 */
[----:B------:R-:W-:Y:S05]  /*2750*/  BRA.U UP0, `(.L_x_6179) ;  /* 0x00000001004c7547 */ /* 0x000fea000b800000 */
[----:B------:R-:W1:Y:S01]  /*2760*/  I2F.U32.RP R5, UR10 ;  /* 0x0000000a00057d06 */ /* 0x000e620008209000 */
[----:B------:R-:W-:Y:S01]  /*2770*/  IMAD R7, RZ, RZ, -UR10 ;  /* 0x8000000aff077e24 */ /* 0x000fe2000f8e02ff */
[----:B0-----:R-:W-:Y:S02]  /*2780*/  MOV R2, RZ ;  /* 0x000000ff00027202 */ /* 0x001fe40000000f00 */
[----:B------:R-:W-:-:S04]  /*2790*/  ISETP.NE.U32.AND P1, PT, RZ, UR10, PT ;  /* 0x0000000aff007c0c */ /* 0x000fc8000bf25070 */
[----:B-1----:R-:W0:Y:S02]  /*27a0*/  MUFU.RCP R5, R5 ;  /* 0x0000000500057308 */ /* 0x002e240000001000 */
[----:B0-----:R-:W-:-:S06]  /*27b0*/  VIADD R6, R5, 0xffffffe ;  /* 0x0ffffffe05067836 */ /* 0x001fcc0000000000 */
[----:B------:R-:W0:Y:S02]  /*27c0*/  F2I.FTZ.U32.TRUNC.NTZ R3, R6 ;  /* 0x0000000600037305 */ /* 0x000e24000021f000 */
[----:B0-----:R-:W-:-:S04]  /*27d0*/  IMAD R7, R7, R3, RZ ;  /* 0x0000000307077224 */ /* 0x001fc800078e02ff */
[----:B------:R-:W-:-:S06]  /*27e0*/  IMAD.HI.U32 R7, R3, R7, R2 ;  /* 0x0000000703077227 */ /* 0x000fcc00078e0002 */
[----:B------:R-:W-:-:S04]  /*27f0*/  IMAD.HI.U32 R2, R7, R0, RZ ;  /* 0x0000000007027227 */ /* 0x000fc800078e00ff */
[----:B------:R-:W-:-:S04]  /*2800*/  IMAD.MOV R3, RZ, RZ, -R2 ;  /* 0x000000ffff037224 */ /* 0x000fc800078e0a02 */
[----:B------:R-:W-:Y:S02]  /*2810*/  IMAD R2, R3, UR10, R0 ;  /* 0x0000000a03027c24 */ /* 0x000fe4000f8e0200 */
[----:B------:R-:W-:-:S03]  /*2820*/  IMAD.MOV.U32 R3, RZ, RZ, RZ ;  /* 0x000000ffff037224 */ /* 0x000fc600078e00ff */
[----:B------:R-:W-:-:S13]  /*2830*/  ISETP.GE.U32.AND P0, PT, R2, UR10, PT ;  /* 0x0000000a02007c0c */ /* 0x000fda000bf06070 */
[----:B------:R-:W-:-:S05]  /*2840*/  @P0 VIADD R2, R2, -UR10 ;  /* 0x8000000a02020c36 */ /* 0x000fca0008000000 */
[----:B------:R-:W-:-:S13]  /*2850*/  ISETP.GE.U32.AND P0, PT, R2, UR10, PT ;  /* 0x0000000a02007c0c */ /* 0x000fda000bf06070 */
[----:B------:R-:W-:Y:S01]  /*2860*/  @P0 VIADD R2, R2, -UR10 ;  /* 0x8000000a02020c36 */ /* 0x000fe20008000000 */
[----:B------:R-:W-:Y:S01]  /*2870*/  @!P1 LOP3.LUT R2, RZ, UR10, RZ, 0x33, !PT ;  /* 0x0000000aff029c12 */ /* 0x000fe2000f8e33ff */
[----:B------:R-:W-:Y:S06]  /*2880*/  BRA `(.L_x_6180) ;  /* 0x00000000001c7947 */ /* 0x000fec0003800000 */
.L_x_6179:
[----:B------:R-:W-:Y:S01]  /*2890*/  IMAD.MOV.U32 R9, RZ, RZ, R0 ;  /* 0x000000ffff097224 */ /* 0x000fe200078e0000 */
[----:B------:R-:W-:Y:S01]  /*28a0*/  MOV R6, 0x28e0 ;  /* 0x000028e000067802 */ /* 0x000fe20000000f00 */
[----:B------:R-:W-:Y:S01]  /*28b0*/  UMOV UR11, UR16 ;  /* 0x00000010000b7c82 */ /* 0x000fe20008000000 */
[----:B------:R-:W-:-:S05]  /*28c0*/  UMOV UR6, UR10 ;  /* 0x0000000a00067c82 */ /* 0x000fca0008000000 */
[----:B0-----:R-:W-:Y:S05]  /*28d0*/  CALL.REL.NOINC `($__internal_35_$__cuda_sm20_rem_u64) ;  /* 0x0000002c00b87944 */ /* 0x001fea0003c00000 */
[----:B------:R-:W-:Y:S02]  /*28e0*/  IMAD.MOV.U32 R2, RZ, RZ, R5 ;  /* 0x000000ffff027224 */ /* 0x000fe400078e0005 */
[----:B------:R-:W-:-:S07]  /*28f0*/  IMAD.MOV.U32 R3, RZ, RZ, R8 ;  /* 0x000000ffff037224 */ /* 0x000fce00078e0008 */
.L_x_6180:
[----:B------:R-:W-:Y:S01]  /*2900*/  IMAD.SHL.U32 R6, R4, 0x2, RZ ;  /* 0x0000000204067824 */ /* 0x000fe200078e00ff */
[----:B------:R-:W-:Y:S01]  /*2910*/  IADD3 R19, P0, PT, R0, -R2, RZ ;  /* 0x8000000200137210 */ /* 0x000fe20007f1e0ff */
[----:B------:R-:W-:Y:S01]  /*2920*/  BSSY.RECONVERGENT B0, `(.L_x_6181) ;  /* 0x0000026000007945 */ /* 0x000fe20003800200 */
[----:B------:R-:W-:Y:S02]  /*2930*/  SHF.L.U64.HI R7, R4, 0x1, RZ ;  /* 0x0000000104077819 */ /* 0x000fe400000102ff */
[----:B------:R-:W-:Y:S02]  /*2940*/  IADD3.X R18, PT, PT, ~R3, UR16, RZ, P0, !PT ;  /* 0x0000001003127c10 */ /* 0x000fe400087fe5ff */
[----:B------:R-:W-:Y:S02]  /*2950*/  ISETP.GE.U32.AND P1, PT, R6, R19, PT ;  /* 0x000000130600720c */ /* 0x000fe40003f26070 */
[----:B------:R-:W-:Y:S02]  /*2960*/  IADD3 R5, P2, PT, R19, R4, RZ ;  /* 0x0000000413057210 */ /* 0x000fe40007f5e0ff */
[----:B------:R-:W-:-:S02]  /*2970*/  ISETP.GE.AND.EX P1, PT, R7, R18, PT, P1 ;  /* 0x000000120700720c */ /* 0x000fc40003f26310 */
[----:B------:R-:W-:Y:S01]  /*2980*/  ISETP.GE.U32.AND P0, PT, R5, R0, PT ;  /* 0x000000000500720c */ /* 0x000fe20003f06070 */
[----:B------:R-:W-:-:S05]  /*2990*/  IMAD.X R12, RZ, RZ, R18, P2 ;  /* 0x000000ffff0c7224 */ /* 0x000fca00010e0612 */
[----:B------:R-:W-:-:S05]  /*29a0*/  ISETP.GE.AND.EX P0, PT, R12, UR16, PT, P0 ;  /* 0x000000100c007c0c */ /* 0x000fca000bf06300 */
[----:B------:R-:W-:Y:S08]  /*29b0*/  @P1 BRA `(.L_x_6182) ;  /* 0x0000000000701947 */ /* 0x000ff00003800000 */
[C---:B------:R-:W-:Y:S01]  /*29c0*/  SHF.L.U64.HI R29, R4.reuse, 0x4, RZ ;  /* 0x00000004041d7819 */ /* 0x040fe200000102ff */
[----:B------:R-:W-:Y:S01]  /*29d0*/  IMAD.MOV.U32 R24, RZ, RZ, R4 ;  /* 0x000000ffff187224 */ /* 0x000fe200078e0004 */
[----:B------:R-:W-:Y:S01]  /*29e0*/  SHF.L.U32 R25, R4, 0x4, RZ ;  /* 0x0000000404197819 */ /* 0x000fe200000006ff */
[----:B------:R-:W-:-:S07]  /*29f0*/  IMAD.MOV.U32 R13, RZ, RZ, RZ ;  /* 0x000000ffff0d7224 */ /* 0x000fce00078e00ff */
.L_x_6183:
[----:B------:R-:W-:Y:S02]  /*2a00*/  IADD3 R26, P1, PT, R16, R25, RZ ;  /* 0x00000019101a7210 */ /* 0x000fe40007f3e0ff */
[----:B------:R-:W-:-:S03]  /*2a10*/  IADD3 R20, P2, PT, R25, UR8, RZ ;  /* 0x0000000819147c10 */ /* 0x000fc6000ff5e0ff */
[----:B------:R-:W-:Y:S01]  /*2a20*/  IMAD.X R27, R17, 0x1, R29, P1 ;  /* 0x00000001111b7824 */ /* 0x000fe200008e061d */
[----:B------:R-:W-:-:S04]  /*2a30*/  IADD3.X R21, PT, PT, R29, UR9, RZ, P2, !PT ;  /* 0x000000091d157c10 */ /* 0x000fc800097fe4ff */
[----:B------:R-:W2:Y:S04]  /*2a40*/  LDG.E.128 R8, desc[UR14][R26.64] ;  /* 0x0000000e1a087981 */ /* 0x000ea8000c1e1d00 */
[----:B------:R-:W2:Y:S01]  /*2a50*/  LDG.E.128 R20, desc[UR14][R20.64] ;  /* 0x0000000e14147981 */ /* 0x000ea2000c1e1d00 */
[----:B------:R-:W-:Y:S01]  /*2a60*/  IADD3 R6, P1, PT, R14, R25, RZ ;  /* 0x000000190e067210 */ /* 0x000fe20007f3e0ff */
[----:B------:R-:W-:-:S04]  /*2a70*/  IMAD.U32 R31, RZ, RZ, UR22 ;  /* 0x00000016ff1f7e24 */ /* 0x000fc8000f8e00ff */
[----:B------:R-:W-:Y:S01]  /*2a80*/  IMAD.X R7, R15, 0x1, R29, P1 ;  /* 0x000000010f077824 */ /* 0x000fe200008e061d */
[----:B------:R-:W-:-:S05]  /*2a90*/  IADD3 R24, P1, PT, R24, UR22, RZ ;  /* 0x0000001618187c10 */ /* 0x000fca000ff3e0ff */
[----:B------:R-:W-:Y:S01]  /*2aa0*/  IMAD.X R13, RZ, RZ, R13, P1 ;  /* 0x000000ffff0d7224 */ /* 0x000fe200008e060d */
[----:B--2---:R-:W-:Y:S02]  /*2ab0*/  DFMA R8, R8, -UR20, R20 ;  /* 0x8000001408087c2b */ /* 0x004fe40008000014 */
[----:B------:R-:W-:Y:S01]  /*2ac0*/  DFMA R10, R10, -UR20, R22 ;  /* 0x800000140a0a7c2b */ /* 0x000fe20008000016 */
[----:B------:R-:W-:Y:S01]  /*2ad0*/  IMAD.MOV.U32 R20, RZ, RZ, R25 ;  /* 0x000000ffff147224 */ /* 0x000fe200078e0019 */
[C---:B------:R-:W-:Y:S01]  /*2ae0*/  SHF.L.U64.HI R23, R24.reuse, 0x1, R13 ;  /* 0x0000000118177819 */ /* 0x040fe2000001020d */
[----:B------:R-:W-:Y:S02]  /*2af0*/  IMAD.SHL.U32 R22, R24, 0x2, RZ ;  /* 0x0000000218167824 */ /* 0x000fe400078e00ff */
[----:B------:R-:W-:Y:S02]  /*2b00*/  IMAD.MOV.U32 R21, RZ, RZ, R29 ;  /* 0x000000ffff157224 */ /* 0x000fe400078e001d */
[----:B------:R0:W-:Y:S01]  /*2b10*/  STG.E.128 desc[UR14][R6.64], R8 ;  /* 0x0000000806007986 */ /* 0x0001e2000c101d0e */
[----:B------:R-:W-:Y:S01]  /*2b20*/  ISETP.GE.U32.AND P1, PT, R22, R19, PT ;  /* 0x000000131600720c */ /* 0x000fe20003f26070 */
[----:B------:R-:W-:-:S03]  /*2b30*/  IMAD.WIDE.U32 R20, R31, 0x10, R20 ;  /* 0x000000101f147825 */ /* 0x000fc600078e0014 */
[----:B------:R-:W-:Y:S01]  /*2b40*/  ISETP.GE.AND.EX P1, PT, R23, R18, PT, P1 ;  /* 0x000000121700720c */ /* 0x000fe20003f26310 */
[----:B------:R-:W-:Y:S01]  /*2b50*/  IMAD.MOV.U32 R29, RZ, RZ, R21 ;  /* 0x000000ffff1d7224 */ /* 0x000fe200078e0015 */
[----:B------:R-:W-:-:S11]  /*2b60*/  MOV R25, R20 ;  /* 0x0000001400197202 */ /* 0x000fd60000000f00 */
[----:B0-----:R-:W-:Y:S05]  /*2b70*/  @!P1 BRA `(.L_x_6183) ;  /* 0xfffffffc00a09947 */ /* 0x001fea000383ffff */
.L_x_6182:
[----:B------:R-:W-:Y:S05]  /*2b80*/  BSYNC.RECONVERGENT B0 ;  /* 0x0000000000007941 */ /* 0x000fea0003800200 */
.L_x_6181:
[----:B------:R-:W-:Y:S05]  /*2b90*/  @P0 EXIT ;  /* 0x000000000000094d */ /* 0x000fea0003800000 */
[----:B------:R-:W-:Y:S01]  /*2ba0*/  IADD3 R11, P0, PT, R4, UR22, RZ ;  /* 0x00000016040b7c10 */ /* 0x000fe2000ff1e0ff */
[----:B------:R-:W-:Y:S01]  /*2bb0*/  IMAD.U32 R8, RZ, RZ, UR16 ;  /* 0x00000010ff087e24 */ /* 0x000fe2000f8e00ff */
[----:B------:R-:W-:Y:S02]  /*2bc0*/  BSSY.RECONVERGENT B0, `(.L_x_6184) ;  /* 0x000002d000007945 */ /* 0x000fe40003800200 */
[----:B------:R-:W-:Y:S01]  /*2bd0*/  IADD3 R7, P1, P2, -R2, R11, R0 ;  /* 0x0000000b02077210 */ /* 0x000fe20007a3e100 */
[----:B------:R-:W-:-:S03]  /*2be0*/  IMAD.X R6, RZ, RZ, RZ, P0 ;  /* 0x000000ffff067224 */ /* 0x000fc600000e06ff */
[----:B------:R-:W-:Y:S02]  /*2bf0*/  ISETP.GT.U32.AND P0, PT, R0, R7, PT ;  /* 0x000000070000720c */ /* 0x000fe40003f04070 */
[----:B------:R-:W-:-:S04]  /*2c00*/  IADD3.X R9, PT, PT, ~R3, UR16, R6, P1, P2 ;  /* 0x0000001003097c10 */ /* 0x000fc80008fe4506 */
[----:B------:R-:W-:-:S04]  /*2c10*/  ISETP.GT.AND.EX P0, PT, R8, R9, PT, P0 ;  /* 0x000000090800720c */ /* 0x000fc80003f04300 */
[C---:B------:R-:W-:Y:S02]  /*2c20*/  SEL R7, R0.reuse, R7, P0 ;  /* 0x0000000700077207 */ /* 0x040fe40000000000 */
[----:B------:R-:W-:Y:S02]  /*2c30*/  SEL R9, R9, UR16, !P0 ;  /* 0x0000001009097c07 */ /* 0x000fe4000c000000 */
[----:B------:R-:W-:-:S04]  /*2c40*/  IADD3 R2, P0, P1, -R0, R2, R7 ;  /* 0x0000000200027210 */ /* 0x000fc8000791e107 */
[----:B------:R-:W-:Y:S02]  /*2c50*/  IADD3.X R3, PT, PT, R3, ~UR16, R9, P0, P1 ;  /* 0x8000001003037c10 */ /* 0x000fe400087e2409 */
[----:B------:R-:W-:-:S04]  /*2c60*/  ISETP.NE.U32.AND P0, PT, R2, R11, PT ;  /* 0x0000000b0200720c */ /* 0x000fc80003f05070 */
[----:B------:R-:W-:-:S04]  /*2c70*/  ISETP.NE.AND.EX P0, PT, R3, R6, PT, P0 ;  /* 0x000000060300720c */ /* 0x000fc80003f05300 */
[----:B------:R-:W-:-:S04]  /*2c80*/  SEL R9, RZ, 0x1, !P0 ;  /* 0x00000001ff097807 */ /* 0x000fc80004000000 */
[----:B------:R-:W-:Y:S01]  /*2c90*/  IADD3 R8, P0, P1, R2, -R11, -R9 ;  /* 0x8000000b02087210 */ /* 0x000fe2000791e809 */
[----:B------:R-:W-:-:S03]  /*2ca0*/  IMAD.MOV.U32 R2, RZ, RZ, R12 ;  /* 0x000000ffff027224 */ /* 0x000fc600078e000c */
[----:B------:R-:W-:Y:S01]  /*2cb0*/  IADD3.X R7, PT, PT, R3, -0x1, ~R6, P0, P1 ;  /* 0xffffffff03077810 */ /* 0x000fe200007e2c06 */
[----:B------:R-:W-:-:S03]  /*2cc0*/  IMAD.MOV.U32 R3, RZ, RZ, R5 ;  /* 0x000000ffff037224 */ /* 0x000fc600078e0005 */
        /* <DEDUP_REMOVED lines=16> */
[----:B------:R-:W-:Y:S01]  /*2dd0*/  @P0 IADD3 R7, PT, PT, R7, -UR22, RZ ;  /* 0x8000001607070c10 */ /* 0x000fe2000fffe0ff */
[----:B------:R-:W-:-:S03]  /*2de0*/  @P0 VIADD R20, R20, 0x1 ;  /* 0x0000000114140836 */ /* 0x000fc60000000000 */
[----:B------:R-:W-:-:S13]  /*2df0*/  ISETP.GE.U32.AND P1, PT, R7, UR22, PT ;  /* 0x0000001607007c0c */ /* 0x000fda000bf26070 */
[----:B------:R-:W-:Y:S01]  /*2e00*/  @P1 VIADD R20, R20, 0x1 ;  /* 0x0000000114141836 */ /* 0x000fe20000000000 */
[----:B------:R-:W-:Y:S01]  /*2e10*/  @!P2 LOP3.LUT R20, RZ, UR22, RZ, 0x33, !PT ;  /* 0x00000016ff14ac12 */ /* 0x000fe2000f8e33ff */
[----:B------:R-:W-:Y:S06]  /*2e20*/  BRA `(.L_x_6186) ;  /* 0x0000000000187947 */ /* 0x000fec0003800000 */
.L_x_6185:
[----:B------:R-:W-:Y:S01]  /*2e30*/  IMAD.MOV.U32 R5, RZ, RZ, R8 ;  /* 0x000000ffff057224 */ /* 0x000fe200078e0008 */
[----:B------:R-:W-:Y:S01]  /*2e40*/  MOV R6, 0x2e70 ;  /* 0x00002e7000067802 */ /* 0x000fe20000000f00 */
[----:B------:R-:W-:-:S07]  /*2e50*/  IMAD.U32 R8, RZ, RZ, UR22 ;  /* 0x00000016ff087e24 */ /* 0x000fce000f8e00ff */
[----:B------:R-:W-:Y:S05]  /*2e60*/  CALL.REL.NOINC `($__internal_34_$__cuda_sm20_div_u64) ;  /* 0x0000002400407944 */ /* 0x000fea0003c00000 */
[----:B------:R-:W-:Y:S02]  /*2e70*/  IMAD.MOV.U32 R20, RZ, RZ, R8 ;  /* 0x000000ffff147224 */ /* 0x000fe400078e0008 */
[----:B------:R-:W-:-:S07]  /*2e80*/  IMAD.MOV.U32 R21, RZ, RZ, R5 ;  /* 0x000000ffff157224 */ /* 0x000fce00078e0005 */
.L_x_6186:
[----:B------:R-:W-:Y:S05]  /*2e90*/  BSYNC.RECONVERGENT B0 ;  /* 0x0000000000007941 */ /* 0x000fea0003800200 */
.L_x_6184:
        /* <DEDUP_REMOVED lines=29> */
.L_x_6189:
[----:B------:R-:W-:Y:S01]  /*3070*/  IMAD.MOV.U32 R5, RZ, RZ, R0 ;  /* 0x000000ffff057224 */ /* 0x000fe200078e0000 */
[----:B------:R-:W-:Y:S01]  /*3080*/  MOV R6, 0x30c0 ;  /* 0x000030c000067802 */ /* 0x000fe20000000f00 */
[----:B------:R-:W-:Y:S02]  /*3090*/  IMAD.U32 R7, RZ, RZ, UR16 ;  /* 0x00000010ff077e24 */ /* 0x000fe4000f8e00ff */
[----:B------:R-:W-:-:S07]  /*30a0*/  IMAD.U32 R8, RZ, RZ, UR10 ;  /* 0x0000000aff087e24 */ /* 0x000fce000f8e00ff */
[----:B------:R-:W-:Y:S05]  /*30b0*/  CALL.REL.NOINC `($__internal_34_$__cuda_sm20_div_u64) ;  /* 0x0000002000ac7944 */ /* 0x000fea0003c00000 */
[----:B------:R-:W-:Y:S01]  /*30c0*/  MOV R6, R8 ;  /* 0x0000000800067202 */ /* 0x000fe20000000f00 */
[----:B------:R-:W-:-:S07]  /*30d0*/  IMAD.MOV.U32 R7, RZ, RZ, R5 ;  /* 0x000000ffff077224 */ /* 0x000fce00078e0005 */
.L_x_6190:
[----:B------:R-:W-:Y:S02]  /*30e0*/  VIADD R8, R9, 0x1 ;  /* 0x0000000109087836 */ /* 0x000fe40000000000 */
[----:B------:R-:W-:Y:S02]  /*30f0*/  IMAD R21, R7, UR22, RZ ;  /* 0x0000001607157c24 */ /* 0x000fe4000f8e02ff */
[----:B------:R-:W-:Y:S01]  /*3100*/  IMAD.WIDE.U32 R6, R6, UR22, RZ ;  /* 0x0000001606067c25 */ /* 0x000fe2000f8e00ff */
[----:B------:R-:W-:-:S03]  /*3110*/  LOP3.LUT R8, R8, 0x3, RZ, 0xc0, !PT ;  /* 0x0000000308087812 */ /* 0x000fc600078ec0ff */
[C---:B------:R-:W-:Y:S01]  /*3120*/  IMAD.SHL.U32 R19, R4.reuse, 0x8, RZ ;  /* 0x0000000804137824 */ /* 0x040fe200078e00ff */
[----:B------:R-:W-:Y:S01]  /*3130*/  IADD3 R8, P1, PT, RZ, -R8, RZ ;  /* 0x80000008ff087210 */ /* 0x000fe20007f3e0ff */
[----:B------:R-:W-:Y:S01]  /*3140*/  IMAD.IADD R21, R7, 0x1, R21 ;  /* 0x0000000107157824 */ /* 0x000fe200078e0215 */
[----:B------:R-:W-:Y:S02]  /*3150*/  SHF.L.U64.HI R4, R4, 0x3, RZ ;  /* 0x0000000304047819 */ /* 0x000fe400000102ff */
[----:B------:R-:W-:Y:S01]  /*3160*/  LEA R19, P0, R6, R19, 0x4 ;  /* 0x0000001306137211 */ /* 0x000fe200078020ff */
[----:B------:R-:W-:-:S03]  /*3170*/  IMAD.X R18, RZ, RZ, -0x1, P1 ;  /* 0xffffffffff127424 */ /* 0x000fc600008e06ff */
[----:B------:R-:W-:-:S09]  /*3180*/  LEA.HI.X R21, R6, R4, R21, 0x4, P0 ;  /* 0x0000000406157211 */ /* 0x000fd200000f2415 */
.L_x_6191:
[----:B------:R-:W-:Y:S02]  /*3190*/  IADD3 R6, P1, PT, R16, R19, RZ ;  /* 0x0000001310067210 */ /* 0x000fe40007f3e0ff */
[----:B------:R-:W-:-:S03]  /*31a0*/  IADD3 R10, P0, PT, R19, UR8, RZ ;  /* 0x00000008130a7c10 */ /* 0x000fc6000ff1e0ff */
[----:B------:R-:W-:Y:S01]  /*31b0*/  IMAD.X R7, R17, 0x1, R21, P1 ;  /* 0x0000000111077824 */ /* 0x000fe200008e0615 */
[----:B------:R-:W-:-:S05]  /*31c0*/  IADD3.X R11, PT, PT, R21, UR9, RZ, P0, !PT ;  /* 0x00000009150b7c10 */ /* 0x000fca00087fe4ff */
[----:B0-----:R-:W2:Y:S04]  /*31d0*/  LDG.E.64 R4, desc[UR14][R10.64] ;  /* 0x0000000e0a047981 */ /* 0x001ea8000c1e1b00 */
[----:B------:R-:W2:Y:S01]  /*31e0*/  LDG.E.64 R6, desc[UR14][R6.64] ;  /* 0x0000000e06067981 */ /* 0x000ea2000c1e1b00 */
[----:B------:R-:W-:Y:S01]  /*31f0*/  IADD3 R12, P0, PT, R14, R19, RZ ;  /* 0x000000130e0c7210 */ /* 0x000fe20007f1e0ff */
[----:B------:R-:W-:Y:S01]  /*3200*/  IMAD.U32 R22, RZ, RZ, UR22 ;  /* 0x00000016ff167e24 */ /* 0x000fe2000f8e00ff */
[----:B------:R-:W-:-:S03]  /*3210*/  IADD3 R3, P1, PT, R3, UR22, RZ ;  /* 0x0000001603037c10 */ /* 0x000fc6000ff3e0ff */
[----:B------:R-:W-:Y:S01]  /*3220*/  IMAD.X R13, R15, 0x1, R21, P0 ;  /* 0x000000010f0d7824 */ /* 0x000fe200000e0615 */
[----:B------:R-:W-:Y:S01]  /*3230*/  IADD3 R8, P0, PT, R8, 0x1, RZ ;  /* 0x0000000108087810 */ /* 0x000fe20007f1e0ff */
[----:B------:R-:W-:Y:S01]  /*3240*/  IMAD.X R2, RZ, RZ, R2, P1 ;  /* 0x000000ffff027224 */ /* 0x000fe200008e0602 */
[----:B------:R-:W-:-:S03]  /*3250*/  LEA R19, P2, R22, R19, 0x3 ;  /* 0x0000001316137211 */ /* 0x000fc600078418ff */
[----:B------:R-:W-:Y:S01]  /*3260*/  IMAD.X R18, RZ, RZ, R18, P0 ;  /* 0x000000ffff127224 */ /* 0x000fe200000e0612 */
[----:B------:R-:W-:-:S04]  /*3270*/  ISETP.NE.U32.AND P0, PT, R8, RZ, PT ;  /* 0x000000ff0800720c */ /* 0x000fc80003f05070 */
[----:B------:R-:W-:Y:S01]  /*3280*/  ISETP.NE.AND.EX P0, PT, R18, RZ, PT, P0 ;  /* 0x000000ff1200720c */ /* 0x000fe20003f05300 */
[----:B--2---:R-:W-:Y:S01]  /*3290*/  DFMA R4, R6, -UR20, R4 ;  /* 0x8000001406047c2b */ /* 0x004fe20008000004 */
[----:B------:R-:W-:-:S04]  /*32a0*/  MOV R6, UR22 ;  /* 0x0000001600067c02 */ /* 0x000fc80008000f00 */
[----:B------:R-:W-:Y:S02]  /*32b0*/  LEA.HI.X R21, R6, R21, RZ, 0x3, P2 ;  /* 0x0000001506157211 */ /* 0x000fe400010f1cff */
[----:B------:R0:W-:Y:S05]  /*32c0*/  STG.E.64 desc[UR14][R12.64], R4 ;  /* 0x000000040c007986 */ /* 0x0001ea000c101b0e */
[----:B------:R-:W-:Y:S05]  /*32d0*/  @P0 BRA `(.L_x_6191) ;  /* 0xfffffffc00ac0947 */ /* 0x000fea000383ffff */
.L_x_6188:
[----:B------:R-:W-:Y:S05]  /*32e0*/  BSYNC.RECONVERGENT B0 ;  /* 0x0000000000007941 */ /* 0x000fea0003800200 */
.L_x_6187:
[----:B------:R-:W-:-:S04]  /*32f0*/  ISETP.GE.U32.AND P0, PT, R9, 0x3, PT ;  /* 0x000000030900780c */ /* 0x000fc80003f06070 */
[----:B------:R-:W-:-:S13]  /*3300*/  ISETP.GE.U32.AND.EX P0, PT, R20, RZ, PT, P0 ;  /* 0x000000ff1400720c */ /* 0x000fda0003f06100 */
[----:B------:R-:W-:Y:S05]  /*3310*/  @!P0 EXIT ;  /* 0x000000000000894d */ /* 0x000fea0003800000 */
[----:B0-----:R-:W-:Y:S02]  /*3320*/  IMAD.U32 R4, RZ, RZ, UR22 ;  /* 0x00000016ff047e24 */ /* 0x001fe4000f8e00ff */
[----:B------:R-:W-:-:S03]  /*3330*/  IMAD.U32 R5, RZ, RZ, UR22 ;  /* 0x00000016ff057e24 */ /* 0x000fc6000f8e00ff */
[----:B------:R-:W-:Y:S01]  /*3340*/  SHF.R.U32.HI R4, RZ, 0x1d, R4 ;  /* 0x0000001dff047819 */ /* 0x000fe20000011604 */
[----:B------:R-:W-:-:S07]  /*3350*/  IMAD.SHL.U32 R5, R5, 0x8, RZ ;  /* 0x0000000805057824 */ /* 0x000fce00078e00ff */
.L_x_6192:
[C---:B0-----:R-:W-:Y:S01]  /*3360*/  IMAD.SHL.U32 R7, R3.reuse, 0x8, RZ ;  /* 0x0000000803077824 */ /* 0x041fe200078e00ff */
[----:B------:R-:W-:-:S04]  /*3370*/  SHF.L.U64.HI R9, R3, 0x3, R2 ;  /* 0x0000000303097819 */ /* 0x000fc80000010202 */
[----:B------:R-:W-:Y:S02]  /*3380*/  IADD3 R22, P1, PT, R16, R7, RZ ;  /* 0x0000000710167210 */ /* 0x000fe40007f3e0ff */
[----:B------:R-:W-:-:S03]  /*3390*/  IADD3 R20, P0, PT, R7, UR8, RZ ;  /* 0x0000000807147c10 */ /* 0x000fc6000ff1e0ff */
[----:B------:R-:W-:Y:S01]  /*33a0*/  IMAD.X R23, R17, 0x1, R9, P1 ;  /* 0x0000000111177824 */ /* 0x000fe200008e0609 */
[----:B------:R-:W-:-:S04]  /*33b0*/  IADD3.X R21, PT, PT, R9, UR9, RZ, P0, !PT ;  /* 0x0000000909157c10 */ /* 0x000fc800087fe4ff */
[----:B------:R-:W2:Y:S04]  /*33c0*/  LDG.E.64 R18, desc[UR14][R22.64] ;  /* 0x0000000e16127981 */ /* 0x000ea8000c1e1b00 */
[----:B------:R-:W2:Y:S01]  /*33d0*/  LDG.E.64 R12, desc[UR14][R20.64] ;  /* 0x0000000e140c7981 */ /* 0x000ea2000c1e1b00 */
[----:B------:R-:W-:Y:S02]  /*33e0*/  IADD3 R6, P0, PT, R14, R7, RZ ;  /* 0x000000070e067210 */ /* 0x000fe40007f1e0ff */
[C---:B------:R-:W-:Y:S02]  /*33f0*/  IADD3 R8, P1, PT, R5.reuse, R20, RZ ;  /* 0x0000001405087210 */ /* 0x040fe40007f3e0ff */
[----:B------:R-:W-:Y:S01]  /*3400*/  IADD3 R10, P2, PT, R5, R22, RZ ;  /* 0x00000016050a7210 */ /* 0x000fe20007f5e0ff */
[----:B------:R-:W-:-:S02]  /*3410*/  IMAD.X R7, R15, 0x1, R9, P0 ;  /* 0x000000010f077824 */ /* 0x000fc400000e0609 */
[C---:B------:R-:W-:Y:S02]  /*3420*/  IMAD.X R9, R4.reuse, 0x1, R21, P1 ;  /* 0x0000000104097824 */ /* 0x040fe400008e0615 */
[----:B------:R-:W-:Y:S01]  /*3430*/  IMAD.X R11, R4, 0x1, R23, P2 ;  /* 0x00000001040b7824 */ /* 0x000fe200010e0617 */
[----:B--2---:R-:W-:-:S07]  /*3440*/  DFMA R12, R18, -UR20, R12 ;  /* 0x80000014120c7c2b */ /* 0x004fce000800000c */
[----:B------:R0:W-:Y:S04]  /*3450*/  STG.E.64 desc[UR14][R6.64], R12 ;  /* 0x0000000c06007986 */ /* 0x0001e8000c101b0e */
[----:B------:R-:W2:Y:S04]  /*3460*/  LDG.E.64 R18, desc[UR14][R8.64] ;  /* 0x0000000e08127981 */ /* 0x000ea8000c1e1b00 */
[----:B------:R-:W2:Y:S01]  /*3470*/  LDG.E.64 R20, desc[UR14][R10.64] ;  /* 0x0000000e0a147981 */ /* 0x000ea2000c1e1b00 */
[C---:B------:R-:W-:Y:S02]  /*3480*/  IADD3 R22, P0, PT, R5.reuse, R6, RZ ;  /* 0x0000000605167210 */ /* 0x040fe40007f1e0ff */
[----:B------:R-:W-:-:S02]  /*3490*/  IADD3 R24, P1, PT, R5, R8, RZ ;  /* 0x0000000805187210 */ /* 0x000fc40007f3e0ff */
[----:B------:R-:W-:Y:S02]  /*34a0*/  IADD3 R26, P2, PT, R5, R10, RZ ;  /* 0x0000000a051a7210 */ /* 0x000fe40007f5e0ff */
[C---:B------:R-:W-:Y:S01]  /*34b0*/  IADD3.X R23, PT, PT, R4.reuse, R7, RZ, P0, !PT ;  /* 0x0000000704177210 */ /* 0x040fe200007fe4ff */
[C---:B------:R-:W-:Y:S02]  /*34c0*/  IMAD.X R25, R4.reuse, 0x1, R9, P1 ;  /* 0x0000000104197824 */ /* 0x040fe400008e0609 */
[----:B------:R-:W-:Y:S01]  /*34d0*/  IMAD.X R27, R4, 0x1, R11, P2 ;  /* 0x00000001041b7824 */ /* 0x000fe200010e060b */
[----:B--2---:R-:W-:-:S07]  /*34e0*/  DFMA R18, R20, -UR20, R18 ;  /* 0x8000001414127c2b */ /* 0x004fce0008000012 */
[----:B------:R1:W-:Y:S04]  /*34f0*/  STG.E.64 desc[UR14][R22.64], R18 ;  /* 0x0000001216007986 */ /* 0x0003e8000c101b0e */
[----:B0-----:R-:W2:Y:S04]  /*3500*/  LDG.E.64 R6, desc[UR14][R24.64] ;  /* 0x0000000e18067981 */ /* 0x001ea8000c1e1b00 */
[----:B------:R-:W2:Y:S01]  /*3510*/  LDG.E.64 R8, desc[UR14][R26.64] ;  /* 0x0000000e1a087981 */ /* 0x000ea2000c1e1b00 */
[C---:B------:R-:W-:Y:S02]  /*3520*/  IADD3 R12, P0, PT, R5.reuse, R22, RZ ;  /* 0x00000016050c7210 */ /* 0x040fe40007f1e0ff */
[----:B------:R-:W-:-:S02]  /*3530*/  IADD3 R10, P2, PT, R5, R26, RZ ;  /* 0x0000001a050a7210 */ /* 0x000fc40007f5e0ff */
[----:B------:R-:W-:Y:S01]  /*3540*/  IADD3 R20, P1, PT, R5, R24, RZ ;  /* 0x0000001805147210 */ /* 0x000fe20007f3e0ff */
[C---:B------:R-:W-:Y:S02]  /*3550*/  IMAD.X R13, R4.reuse, 0x1, R23, P0 ;  /* 0x00000001040d7824 */ /* 0x040fe400000e0617 */
[C---:B------:R-:W-:Y:S02]  /*3560*/  IMAD.X R11, R4.reuse, 0x1, R27, P2 ;  /* 0x00000001040b7824 */ /* 0x040fe400010e061b */
[----:B------:R-:W-:Y:S01]  /*3570*/  IMAD.X R21, R4, 0x1, R25, P1 ;  /* 0x0000000104157824 */ /* 0x000fe200008e0619 */
[----:B--2---:R-:W-:-:S07]  /*3580*/  DFMA R6, R8, -UR20, R6 ;  /* 0x8000001408067c2b */ /* 0x004fce0008000006 */
[----:B------:R0:W-:Y:S04]  /*3590*/  STG.E.64 desc[UR14][R12.64], R6 ;  /* 0x000000060c007986 */ /* 0x0001e8000c101b0e */
[----:B------:R-:W2:Y:S04]  /*35a0*/  LDG.E.64 R8, desc[UR14][R20.64] ;  /* 0x0000000e14087981 */ /* 0x000ea8000c1e1b00 */
[----:B------:R-:W2:Y:S01]  /*35b0*/  LDG.E.64 R10, desc[UR14][R10.64] ;  /* 0x0000000e0a0a7981 */ /* 0x000ea2000c1e1b00 */
[----:B-1----:R-:W-:Y:S01]  /*35c0*/  IADD3 R18, P0, PT, R5, R12, RZ ;  /* 0x0000000c05127210 */ /* 0x002fe20007f1e0ff */
[----:B------:R-:W-:-:S02]  /*35d0*/  IMAD.U32 R22, RZ, RZ, UR22 ;  /* 0x00000016ff167e24 */ /* 0x000fc4000f8e00ff */
[----:B------:R-:W-:Y:S02]  /*35e0*/  IMAD.U32 R23, RZ, RZ, UR22 ;  /* 0x00000016ff177e24 */ /* 0x000fe4000f8e00ff */
[----:B------:R-:W-:Y:S01]  /*35f0*/  IMAD.X R19, R4, 0x1, R13, P0 ;  /* 0x0000000104137824 */ /* 0x000fe200000e060d */
[----:B------:R-:W-:-:S04]  /*3600*/  LEA R3, P0, R22, R3, 0x2 ;  /* 0x0000000316037211 */ /* 0x000fc800078010ff */
[----:B------:R-:W-:Y:S02]  /*3610*/  LEA.HI.X R2, R23, R2, RZ, 0x2, P0 ;  /* 0x0000000217027211 */ /* 0x000fe400000f14ff */
[----:B------:R-:W-:-:S04]  /*3620*/  ISETP.GE.U32.AND P0, PT, R3, R0, PT ;  /* 0x000000000300720c */ /* 0x000fc80003f06070 */
[----:B------:R-:W-:Y:S01]  /*3630*/  ISETP.GE.AND.EX P0, PT, R2, UR16, PT, P0 ;  /* 0x0000001002007c0c */ /* 0x000fe2000bf06300 */
[----:B--2---:R-:W-:-:S07]  /*3640*/  DFMA R8, R10, -UR20, R8 ;  /* 0x800000140a087c2b */ /* 0x004fce0008000008 */
[----:B------:R0:W-:Y:S05]  /*3650*/  STG.E.64 desc[UR14][R18.64], R8 ;  /* 0x0000000812007986 */ /* 0x0001ea000c101b0e */
[----:B------:R-:W-:Y:S05]  /*3660*/  @!P0 BRA `(.L_x_6192) ;  /* 0xfffffffc003c8947 */ /* 0x000fea000383ffff */
[----:B------:R-:W-:Y:S05]  /*3670*/  EXIT ;  /* 0x000000000000794d */ /* 0x000fea0003800000 */
.L_x_6171:
        /* <DEDUP_REMOVED lines=27> */
.L_x_6196:
[----:B------:R-:W-:Y:S01]  /*3830*/  IMAD.MOV.U32 R7, RZ, RZ, 0x8 ;  /* 0x00000008ff077424 */ /* 0x000fe200078e00ff */
[C---:B------:R-:W-:Y:S01]  /*3840*/  IADD3 R25, PT, PT, R4.reuse, UR22, RZ ;  /* 0x0000001604197c10 */ /* 0x040fe2000fffe0ff */
[----:B------:R-:W-:Y:S02]  /*3850*/  IMAD.MOV.U32 R10, RZ, RZ, 0x8 ;  /* 0x00000008ff0a7424 */ /* 0x000fe400078e00ff */
[----:B------:R-:W-:-:S04]  /*3860*/  IMAD.WIDE.U32 R2, R4, 0x8, R16 ;  /* 0x0000000804027825 */ /* 0x000fc800078e0010 */
[C---:B------:R-:W-:Y:S02]  /*3870*/  IMAD.WIDE.U32 R6, R4.reuse, R7, UR8 ;  /* 0x0000000804067e25 */ /* 0x040fe4000f8e0007 */
[----:B------:R-:W2:Y:S02]  /*3880*/  LDG.E.64 R2, desc[UR14][R2.64] ;  /* 0x0000000e02027981 */ /* 0x000ea4000c1e1b00 */
[C---:B------:R-:W-:Y:S02]  /*3890*/  IMAD.WIDE.U32 R8, R25.reuse, 0x8, R16 ;  /* 0x0000000819087825 */ /* 0x040fe400078e0010 */
[----:B------:R-:W2:Y:S02]  /*38a0*/  LDG.E.64 R6, desc[UR14][R6.64] ;  /* 0x0000000e06067981 */ /* 0x000ea4000c1e1b00 */
[----:B------:R-:W-:Y:S02]  /*38b0*/  IMAD.WIDE.U32 R10, R25, R10, UR8 ;  /* 0x00000008190a7e25 */ /* 0x000fe4000f8e000a */
[----:B------:R-:W3:Y:S04]  /*38c0*/  LDG.E.64 R8, desc[UR14][R8.64] ;  /* 0x0000000e08087981 */ /* 0x000ee8000c1e1b00 */
[----:B------:R-:W3:Y:S01]  /*38d0*/  LDG.E.64 R10, desc[UR14][R10.64] ;  /* 0x0000000e0a0a7981 */ /* 0x000ee2000c1e1b00 */
[----:B0-----:R-:W-:-:S04]  /*38e0*/  IMAD.WIDE.U32 R18, R4, 0x8, R14 ;  /* 0x0000000804127825 */ /* 0x001fc800078e000e */
[----:B------:R-:W-:-:S04]  /*38f0*/  IMAD.WIDE.U32 R22, R25, 0x8, R14 ;  /* 0x0000000819167825 */ /* 0x000fc800078e000e */
[----:B------:R-:W-:-:S05]  /*3900*/  VIADD R4, R25, UR22 ;  /* 0x0000001619047c36 */ /* 0x000fca0008000000 */
[----:B------:R-:W-:Y:S01]  /*3910*/  ISETP.GE.AND P0, PT, R4, R5, PT ;  /* 0x000000050400720c */ /* 0x000fe20003f06270 */
[----:B--2---:R-:W-:Y:S02]  /*3920*/  DFMA R12, R2, -UR20, R6 ;  /* 0x80000014020c7c2b */ /* 0x004fe40008000006 */
[----:B---3--:R-:W-:-:S05]  /*3930*/  DFMA R20, R8, -UR20, R10 ;  /* 0x8000001408147c2b */ /* 0x008fca000800000a */
[----:B------:R0:W-:Y:S04]  /*3940*/  STG.E.64 desc[UR14][R18.64], R12 ;  /* 0x0000000c12007986 */ /* 0x0001e8000c101b0e */
[----:B------:R0:W-:Y:S01]  /*3950*/  STG.E.64 desc[UR14][R22.64], R20 ;  /* 0x0000001416007986 */ /* 0x0001e2000c101b0e */
[----:B------:R-:W-:Y:S05]  /*3960*/  @!P0 BRA `(.L_x_6196) ;  /* 0xfffffffc00b08947 */ /* 0x000fea000383ffff */
.L_x_6195:
[----:B------:R-:W-:Y:S05]  /*3970*/  BSYNC.RECONVERGENT B0 ;  /* 0x0000000000007941 */ /* 0x000fea0003800200 */
.L_x_6194:
[----:B------:R-:W-:-:S13]  /*3980*/  ISETP.GE.AND P0, PT, R4, UR12, PT ;  /* 0x0000000c04007c0c */ /* 0x000fda000bf06270 */
[----:B------:R-:W-:Y:S05]  /*3990*/  @P0 EXIT ;  /* 0x000000000000094d */ /* 0x000fea0003800000 */
.L_x_6197:
[----:B------:R-:W-:Y:S02]  /*39a0*/  IMAD.MOV.U32 R3, RZ, RZ, 0x8 ;  /* 0x00000008ff037424 */ /* 0x000fe400078e00ff */
[----:B------:R-:W-:-:S04]  /*39b0*/  IMAD.WIDE R6, R4, 0x8, R16 ;  /* 0x0000000804067825 */ /* 0x000fc800078e0210 */
[C---:B------:R-:W-:Y:S02]  /*39c0*/  IMAD.WIDE R2, R4.reuse, R3, UR8 ;  /* 0x0000000804027e25 */ /* 0x040fe4000f8e0203 */
[----:B------:R-:W2:Y:S04]  /*39d0*/  LDG.E.64 R6, desc[UR14][R6.64] ;  /* 0x0000000e06067981 */ /* 0x000ea8000c1e1b00 */
[----:B------:R-:W2:Y:S01]  /*39e0*/  LDG.E.64 R2, desc[UR14][R2.64] ;  /* 0x0000000e02027981 */ /* 0x000ea2000c1e1b00 */
[----:B-1----:R-:W-:-:S04]  /*39f0*/  IMAD.WIDE R10, R4, 0x8, R14 ;  /* 0x00000008040a7825 */ /* 0x002fc800078e020e */
[----:B------:R-:W-:-:S05]  /*3a00*/  VIADD R4, R4, UR22 ;  /* 0x0000001604047c36 */ /* 0x000fca0008000000 */
[----:B------:R-:W-:Y:S01]  /*3a10*/  ISETP.GE.AND P0, PT, R4, UR12, PT ;  /* 0x0000000c04007c0c */ /* 0x000fe2000bf06270 */
[----:B--2---:R-:W-:-:S07]  /*3a20*/  DFMA R8, R6, -UR20, R2 ;  /* 0x8000001406087c2b */ /* 0x004fce0008000002 */
[----:B------:R1:W-:Y:S05]  /*3a30*/  STG.E.64 desc[UR14][R10.64], R8 ;  /* 0x000000080a007986 */ /* 0x0003ea000c101b0e */
[----:B------:R-:W-:Y:S05]  /*3a40*/  @!P0 BRA `(.L_x_6197) ;  /* 0xfffffffc00d48947 */ /* 0x000fea000383ffff */
[----:B------:R-:W-:Y:S05]  /*3a50*/  EXIT ;  /* 0x000000000000794d */ /* 0x000fea0003800000 */
.L_x_6193:
[----:B------:R-:W-:Y:S01]  /*3a60*/  USHF.L.U32 UR9, UR22, 0x1, URZ ;  /* 0x0000000116097899 */ /* 0x000fe200080006ff */
[----:B------:R-:W-:Y:S01]  /*3a70*/  BSSY.RECONVERGENT B0, `(.L_x_6198) ;  /* 0x00000e3000007945 */ /* 0x000fe20003800200 */
[----:B------:R-:W-:Y:S01]  /*3a80*/  UMOV UR6, URZ ;  /* 0x000000ff00067c82 */ /* 0x000fe20008000000 */
[----:B------:R-:W0:Y:S01]  /*3a90*/  LDCU.64 UR32, c[0x0][0x390] ;  /* 0x00007200ff2077ac */ /* 0x000e220008000a00 */
[----:B------:R-:W-:Y:S02]  /*3aa0*/  IMAD.MOV.U32 R36, RZ, RZ, R4 ;  /* 0x000000ffff247224 */ /* 0x000fe400078e0004 */
[----:B------:R-:W-:Y:S01]  /*3ab0*/  IMAD.MOV.U32 R37, RZ, RZ, RZ ;  /* 0x000000ffff257224 */ /* 0x000fe200078e00ff */
[----:B------:R-:W-:Y:S02]  /*3ac0*/  UIADD3 UR5, UPT, UPT, URZ, -UR9, URZ ;  /* 0x80000009ff057290 */ /* 0x000fe4000fffe0ff */
[----:B------:R-:W1:Y:S01]  /*3ad0*/  I2F.U32.RP R0, UR9 ;  /* 0x0000000900007d06 */ /* 0x000e620008209000 */
[----:B------:R-:W-:-:S02]  /*3ae0*/  UISETP.NE.U32.AND UP1, UPT, UR9, URZ, UPT ;  /* 0x000000ff0900728c */ /* 0x000fc4000bf25070 */
[----:B------:R-:W-:Y:S01]  /*3af0*/  ULOP3.LUT UR11, URZ, UR9, URZ, 0x33, !UPT ;  /* 0x00000009ff0b7292 */ /* 0x000fe2000f8e33ff */
[----:B------:R-:W2:Y:S04]  /*3b00*/  LDCU.128 UR24, c[0x0][0x380] ;  /* 0x00007000ff1877ac */ /* 0x000ea80008000c00 */
[----:B-1----:R-:W1:Y:S02]  /*3b10*/  MUFU.RCP R0, R0 ;  /* 0x0000000000007308 */ /* 0x002e640000001000 */
[----:B-1----:R-:W-:-:S06]  /*3b20*/  VIADD R5, R0, 0xffffffe ;  /* 0x0ffffffe00057836 */ /* 0x002fcc0000000000 */
[----:B------:R-:W1:Y:S02]  /*3b30*/  F2I.FTZ.U32.TRUNC.NTZ R5, R5 ;  /* 0x0000000500057305 */ /* 0x000e64000021f000 */
[----:B-1----:R-:W-:-:S13]  /*3b40*/  R2UR UR7, R5 ;  /* 0x00000000050772ca */ /* 0x002fda00000e0000 */
[----:B------:R-:W-:-:S04]  /*3b50*/  UIMAD UR5, UR5, UR7, URZ ;  /* 0x00000007050572a4 */ /* 0x000fc8000f8e02ff */
[----:B------:R-:W-:-:S07]  /*3b60*/  UIMAD.WIDE.U32 UR6, UR7, UR5, UR6 ;  /* 0x00000005070672a5 */ /* 0x000fce000f8e0006 */
[----:B------:R-:W-:Y:S02]  /*3b70*/  UMOV UR8, UR7 ;  /* 0x0000000700087c82 */ /* 0x000fe40008000000 */
[----:B------:R-:W-:Y:S02]  /*3b80*/  UIMAD.WIDE.U32 UR6, UR8, UR12, URZ ;  /* 0x0000000c080672a5 */ /* 0x000fe4000f8e00ff */
[----:B------:R-:W-:Y:S02]  /*3b90*/  USHF.R.S32.HI UR6, URZ, 0x1f, UR12 ;  /* 0x0000001fff067899 */ /* 0x000fe4000801140c */
[----:B------:R-:W-:-:S04]  /*3ba0*/  UIADD3 UR7, UPT, UPT, -UR7, URZ, URZ ;  /* 0x000000ff07077290 */ /* 0x000fc8000fffe1ff */
[----:B------:R-:W-:-:S04]  /*3bb0*/  UIMAD UR7, UR9, UR7, UR12 ;  /* 0x00000007090772a4 */ /* 0x000fc8000f8e020c */
[----:B------:R-:W-:-:S11]  /*3bc0*/  UISETP.GE.U32.AND UP0, UPT, UR7, UR9, UPT ;  /* 0x000000090700728c */ /* 0x000fd6000bf06070 */
[----:B------:R-:W-:-:S04]  /*3bd0*/  @UP0 UIADD3 UR7, UPT, UPT, -UR9, UR7, URZ ;  /* 0x0000000709070290 */ /* 0x000fc8000fffe1ff */
[----:B------:R-:W-:-:S11]  /*3be0*/  UISETP.GE.U32.AND UP0, UPT, UR7, UR9, UPT ;  /* 0x000000090700728c */ /* 0x000fd6000bf06070 */
[----:B------:R-:W-:-:S04]  /*3bf0*/  @UP0 UIADD3 UR7, UPT, UPT, -UR9, UR7, URZ ;  /* 0x0000000709070290 */ /* 0x000fc8000fffe1ff */
[----:B------:R-:W-:-:S04]  /*3c00*/  USEL UR5, UR11, UR7, !UP1 ;  /* 0x000000070b057287 */ /* 0x000fc8000c800000 */
[----:B------:R-:W-:-:S04]  /*3c10*/  UIADD3 UR5, UP0, UPT, -UR5, UR12, URZ ;  /* 0x0000000c05057290 */ /* 0x000fc8000ff1e1ff */
[----:B------:R-:W-:Y:S02]  /*3c20*/  UIADD3.X UR7, UPT, UPT, UR6, -0x1, URZ, UP0, !UPT ;  /* 0xffffffff06077890 */ /* 0x000fe400087fe4ff */
[----:B------:R-:W-:-:S04]  /*3c30*/  ISETP.LT.U32.AND P0, PT, R4, UR5, PT ;  /* 0x0000000504007c0c */ /* 0x000fc8000bf01070 */
[----:B------:R-:W-:-:S05]  /*3c40*/  IMAD.U32 R0, RZ, RZ, UR7 ;  /* 0x00000007ff007e24 */ /* 0x000fca000f8e00ff */
[----:B------:R-:W-:-:S13]  /*3c50*/  ISETP.GT.AND.EX P0, PT, R0, RZ, PT, P0 ;  /* 0x000000ff0000720c */ /* 0x000fda0003f04300 */
[----:B0-2---:R-:W-:Y:S05]  /*3c60*/  @!P0 BRA `(.L_x_6199) ;  /* 0x0000000c000c8947 */ /* 0x005fea0003800000 */
[----:B------:R-:W-:Y:S01]  /*3c70*/  IADD3 R6, P1, PT, R36, UR9, RZ ;  /* 0x0000000924067c10 */ /* 0x000fe2000ff3e0ff */
[----:B------:R-:W-:Y:S01]  /*3c80*/  BSSY.RECONVERGENT B1, `(.L_x_6200) ;  /* 0x0000020000017945 */ /* 0x000fe20003800200 */
[----:B------:R-:W-:Y:S02]  /*3c90*/  MOV R0, UR7 ;  /* 0x0000000700007c02 */ /* 0x000fe40008000f00 */
[C---:B------:R-:W-:Y:S01]  /*3ca0*/  ISETP.GE.U32.AND P0, PT, R6.reuse, UR5, PT ;  /* 0x0000000506007c0c */ /* 0x040fe2000bf06070 */
[----:B------:R-:W-:Y:S01]  /*3cb0*/  IMAD.X R7, RZ, RZ, R37, P1 ;  /* 0x000000ffff077224 */ /* 0x000fe200008e0625 */
[----:B------:R-:W-:-:S04]  /*3cc0*/  ISETP.LT.U32.AND P1, PT, R6, UR5, PT ;  /* 0x0000000506007c0c */ /* 0x000fc8000bf21070 */
[C---:B------:R-:W-:Y:S02]  /*3cd0*/  ISETP.GE.U32.AND.EX P0, PT, R7.reuse, UR7, PT, P0 ;  /* 0x0000000707007c0c */ /* 0x040fe4000bf06100 */
[----:B------:R-:W-:Y:S02]  /*3ce0*/  ISETP.GT.U32.AND.EX P1, PT, R0, R7, PT, P1 ;  /* 0x000000070000720c */ /* 0x000fe40003f24110 */
[----:B------:R-:W-:Y:S02]  /*3cf0*/  SEL R0, RZ, 0x1, P0 ;  /* 0x00000001ff007807 */ /* 0x000fe40000000000 */
[----:B------:R-:W-:Y:S02]  /*3d00*/  SEL R5, R6, UR5, !P1 ;  /* 0x0000000506057c07 */ /* 0x000fe4000c800000 */
[----:B------:R-:W-:Y:S02]  /*3d10*/  SEL R4, R7, UR7, !P1 ;  /* 0x0000000707047c07 */ /* 0x000fe4000c800000 */
[----:B------:R-:W-:-:S04]  /*3d20*/  IADD3 R6, P0, P1, R5, -R6, -R0 ;  /* 0x8000000605067210 */ /* 0x000fc8000791e800 */
[----:B------:R-:W-:-:S04]  /*3d30*/  IADD3.X R7, PT, PT, R4, -0x1, ~R7, P0, P1 ;  /* 0xffffffff04077810 */ /* 0x000fc800007e2c07 */
[----:B------:R-:W-:-:S13]  /*3d40*/  ISETP.NE.U32.AND P0, PT, R7, RZ, PT ;  /* 0x000000ff0700720c */ /* 0x000fda0003f05070 */
[----:B------:R-:W-:Y:S05]  /*3d50*/  @P0 BRA `(.L_x_6201) ;  /* 0x0000000000340947 */ /* 0x000fea0003800000 */
[----:B------:R-:W-:-:S04]  /*3d60*/  IMAD.HI.U32 R4, R6, UR8, RZ ;  /* 0x0000000806047c27 */ /* 0x000fc8000f8e00ff */
[----:B------:R-:W-:-:S04]  /*3d70*/  IMAD.MOV R5, RZ, RZ, -R4 ;  /* 0x000000ffff057224 */ /* 0x000fc800078e0a04 */
[----:B------:R-:W-:-:S05]  /*3d80*/  IMAD R5, R5, UR9, R6 ;  /* 0x0000000905057c24 */ /* 0x000fca000f8e0206 */
[----:B------:R-:W-:-:S13]  /*3d90*/  ISETP.GE.U32.AND P0, PT, R5, UR9, PT ;  /* 0x0000000905007c0c */ /* 0x000fda000bf06070 */
[----:B------:R-:W-:Y:S02]  /*3da0*/  @P0 VIADD R5, R5, -UR9 ;  /* 0x8000000905050c36 */ /* 0x000fe40008000000 */
[----:B------:R-:W-:Y:S01]  /*3db0*/  @P0 VIADD R4, R4, 0x1 ;  /* 0x0000000104040836 */ /* 0x000fe20000000000 */
[----:B------:R-:W-:Y:S02]  /*3dc0*/  PLOP3.LUT P0, PT, PT, PT, UP1, 0x80, 0x8 ;  /* 0x000000000008781c */ /* 0x000fe40003f0f018 */
[----:B------:R-:W-:Y:S01]  /*3dd0*/  ISETP.GE.U32.AND P1, PT, R5, UR9, PT ;  /* 0x0000000905007c0c */ /* 0x000fe2000bf26070 */
[----:B------:R-:W-:-:S12]  /*3de0*/  IMAD.U32 R5, RZ, RZ, UR11 ;  /* 0x0000000bff057e24 */ /* 0x000fd8000f8e00ff */
[----:B------:R-:W-:-:S05]  /*3df0*/  @P1 VIADD R4, R4, 0x1 ;  /* 0x0000000104041836 */ /* 0x000fca0000000000 */
[----:B------:R-:W-:Y:S01]  /*3e00*/  SEL R4, R5, R4, !P0 ;  /* 0x0000000405047207 */ /* 0x000fe20004000000 */
[----:B------:R-:W-:Y:S01]  /*3e10*/  IMAD.MOV.U32 R5, RZ, RZ, RZ ;  /* 0x000000ffff057224 */ /* 0x000fe200078e00ff */
[----:B------:R-:W-:Y:S06]  /*3e20*/  BRA `(.L_x_6202) ;  /* 0x0000000000147947 */ /* 0x000fec0003800000 */
.L_x_6201:
[----:B------:R-:W-:Y:S01]  /*3e30*/  IMAD.MOV.U32 R5, RZ, RZ, R6 ;  /* 0x000000ffff057224 */ /* 0x000fe200078e0006 */
[----:B------:R-:W-:Y:S02]  /*3e40*/  MOV R8, UR9 ;  /* 0x0000000900087c02 */ /* 0x000fe40008000f00 */
[----:B------:R-:W-:-:S07]  /*3e50*/  MOV R6, 0x3e70 ;  /* 0x00003e7000067802 */ /* 0x000fce0000000f00 */
[----:B------:R-:W-:Y:S05]  /*3e60*/  CALL.REL.NOINC `($__internal_34_$__cuda_sm20_div_u64) ;  /* 0x0000001400407944 */ /* 0x000fea0003c00000 */
[----:B------:R-:W-:-:S07]  /*3e70*/  IMAD.MOV.U32 R4, RZ, RZ, R8 ;  /* 0x000000ffff047224 */ /* 0x000fce00078e0008 */
.L_x_6202:
[----:B------:R-:W-:Y:S05]  /*3e80*/  BSYNC.RECONVERGENT B1 ;  /* 0x0000000000017941 */ /* 0x000fea0003800200 */
.L_x_6200:
[----:B------:R-:W-:Y:S01]  /*3e90*/  IADD3 R0, P0, PT, R4, R0, RZ ;  /* 0x0000000004007210 */ /* 0x000fe20007f1e0ff */
[----:B------:R-:W-:Y:S03]  /*3ea0*/  BSSY.RECONVERGENT B1, `(.L_x_6203) ;  /* 0x0000043000017945 */ /* 0x000fe60003800200 */
[C---:B------:R-:W-:Y:S01]  /*3eb0*/  LOP3.LUT R6, R0.reuse, 0x3, RZ, 0xc0, !PT ;  /* 0x0000000300067812 */ /* 0x040fe200078ec0ff */
[----:B------:R-:W-:Y:S01]  /*3ec0*/  IMAD.X R4, RZ, RZ, R5, P0 ;  /* 0x000000ffff047224 */ /* 0x000fe200000e0605 */
[----:B------:R-:W-:Y:S02]  /*3ed0*/  ISETP.GE.U32.AND P0, PT, R0, 0x3, PT ;  /* 0x000000030000780c */ /* 0x000fe40003f06070 */
[----:B------:R-:W-:Y:S02]  /*3ee0*/  ISETP.NE.U32.AND P1, PT, R6, 0x3, PT ;  /* 0x000000030600780c */ /* 0x000fe40003f25070 */
[----:B------:R-:W-:-:S02]  /*3ef0*/  ISETP.GE.U32.AND.EX P0, PT, R4, RZ, PT, P0 ;  /* 0x000000ff0400720c */ /* 0x000fc40003f06100 */
[----:B------:R-:W-:-:S13]  /*3f00*/  ISETP.NE.AND.EX P1, PT, RZ, RZ, PT, P1 ;  /* 0x000000ffff00720c */ /* 0x000fda0003f25310 */
[----:B------:R-:W-:Y:S05]  /*3f10*/  @!P1 BRA `(.L_x_6204) ;  /* 0x0000000000ec9947 */ /* 0x000fea0003800000 */
[----:B------:R-:W0:Y:S01]  /*3f20*/  S2R R12, SR_TID.X ;  /* 0x00000000000c7919 */ /* 0x000e220000002100 */
[----:B------:R-:W1:Y:S01]  /*3f30*/  LDCU.128 UR28, c[0x0][0x380] ;  /* 0x00007000ff1c77ac */ /* 0x000e620008000c00 */
[----:B------:R-:W-:Y:S02]  /*3f40*/  VIADD R25, R0, 0x1 ;  /* 0x0000000100197836 */ /* 0x000fe40000000000 */
[----:B------:R-:W-:Y:S01]  /*3f50*/  IMAD.U32 R31, RZ, RZ, UR22 ;  /* 0x00000016ff1f7e24 */ /* 0x000fe2000f8e00ff */
[----:B------:R-:W2:Y:S02]  /*3f60*/  LDCU.64 UR16, c[0x0][0x390] ;  /* 0x00007200ff1077ac */ /* 0x000ea40008000a00 */
[----:B------:R-:W-:Y:S01]  /*3f70*/  LOP3.LUT R25, R25, 0x3, RZ, 0xc0, !PT ;  /* 0x0000000319197812 */ /* 0x000fe200078ec0ff */
[----:B------:R-:W-:Y:S02]  /*3f80*/  USHF.L.U64.HI UR12, UR18, 0x3, UR10 ;  /* 0x00000003120c7899 */ /* 0x000fe4000801020a */
[----:B------:R-:W-:-:S04]  /*3f90*/  USHF.L.U32 UR13, UR18, 0x3, URZ ;  /* 0x00000003120d7899 */ /* 0x000fc800080006ff */
[----:B------:R-:W-:Y:S02]  /*3fa0*/  IMAD.U32 R5, RZ, RZ, UR12 ;  /* 0x0000000cff057e24 */ /* 0x000fe4000f8e00ff */
[----:B------:R-:W-:Y:S02]  /*3fb0*/  IMAD.U32 R24, RZ, RZ, UR13 ;  /* 0x0000000dff187e24 */ /* 0x000fe4000f8e00ff */
[----:B0-----:R-:W-:-:S03]  /*3fc0*/  IMAD.WIDE.U32 R12, R12, 0x8, RZ ;  /* 0x000000080c0c7825 */ /* 0x001fc600078e00ff */
[C---:B-1----:R-:W-:Y:S01]  /*3fd0*/  IADD3 R0, P1, PT, R12.reuse, UR30, RZ ;  /* 0x0000001e0c007c10 */ /* 0x042fe2000ff3e0ff */
[----:B------:R-:W-:Y:S01]  /*3fe0*/  IMAD.WIDE.U32 R30, R31, 0x8, R12 ;  /* 0x000000081f1e7825 */ /* 0x000fe200078e000c */
[C---:B--2---:R-:W-:Y:S02]  /*3ff0*/  IADD3 R4, P2, PT, R12.reuse, UR16, RZ ;  /* 0x000000100c047c10 */ /* 0x044fe4000ff5e0ff */
[----:B------:R-:W-:Y:S02]  /*4000*/  IADD3 R6, P3, PT, R12, UR28, RZ ;  /* 0x0000001c0c067c10 */ /* 0x000fe4000ff7e0ff */
[C---:B------:R-:W-:Y:S02]  /*4010*/  IADD3.X R8, PT, PT, R13.reuse, UR31, RZ, P1, !PT ;  /* 0x0000001f0d087c10 */ /* 0x040fe40008ffe4ff */
[C---:B------:R-:W-:Y:S02]  /*4020*/  IADD3.X R10, PT, PT, R13.reuse, UR17, RZ, P2, !PT ;  /* 0x000000110d0a7c10 */ /* 0x040fe400097fe4ff */
[----:B------:R-:W-:-:S02]  /*4030*/  IADD3.X R12, PT, PT, R13, UR29, RZ, P3, !PT ;  /* 0x0000001d0d0c7c10 */ /* 0x000fc40009ffe4ff */
[----:B------:R-:W-:Y:S02]  /*4040*/  IADD3 R25, P1, PT, RZ, -R25, RZ ;  /* 0x80000019ff197210 */ /* 0x000fe40007f3e0ff */
[C---:B------:R-:W-:Y:S02]  /*4050*/  IADD3 R7, P3, PT, R30.reuse, UR16, RZ ;  /* 0x000000101e077c10 */ /* 0x040fe4000ff7e0ff */
[C---:B------:R-:W-:Y:S01]  /*4060*/  IADD3 R9, P2, PT, R30.reuse, UR30, RZ ;  /* 0x0000001e1e097c10 */ /* 0x040fe2000ff5e0ff */
[----:B------:R-:W-:Y:S01]  /*4070*/  IMAD.X R13, RZ, RZ, -0x1, P1 ;  /* 0xffffffffff0d7424 */ /* 0x000fe200008e06ff */
[----:B------:R-:W-:Y:S02]  /*4080*/  IADD3 R11, P4, PT, R30, UR28, RZ ;  /* 0x0000001c1e0b7c10 */ /* 0x000fe4000ff9e0ff */
[C---:B------:R-:W-:Y:S02]  /*4090*/  IADD3.X R26, PT, PT, R31.reuse, UR17, RZ, P3, !PT ;  /* 0x000000111f1a7c10 */ /* 0x040fe40009ffe4ff */
[----:B------:R-:W-:-:S02]  /*40a0*/  IADD3.X R28, PT, PT, R31, UR31, RZ, P2, !PT ;  /* 0x0000001f1f1c7c10 */ /* 0x000fc400097fe4ff */
[----:B------:R-:W-:-:S07]  /*40b0*/  IADD3.X R30, PT, PT, R31, UR29, RZ, P4, !PT ;  /* 0x0000001d1f1e7c10 */ /* 0x000fce000a7fe4ff */
.L_x_6205:
[C---:B------:R-:W-:Y:S02]  /*40c0*/  IADD3 R34, P1, PT, R24.reuse, R0, RZ ;  /* 0x0000000018227210 */ /* 0x040fe40007f3e0ff */
[C---:B------:R-:W-:Y:S02]  /*40d0*/  IADD3 R32, P2, PT, R24.reuse, R4, RZ ;  /* 0x0000000418207210 */ /* 0x040fe40007f5e0ff */
[C---:B------:R-:W-:Y:S01]  /*40e0*/  IADD3 R14, P3, PT, R24.reuse, R9, RZ ;  /* 0x00000009180e7210 */ /* 0x040fe20007f7e0ff */
[C---:B------:R-:W-:Y:S01]  /*40f0*/  IMAD.X R35, R5.reuse, 0x1, R8, P1 ;  /* 0x0000000105237824 */ /* 0x040fe200008e0608 */
[----:B------:R-:W-:Y:S02]  /*4100*/  IADD3 R16, P4, PT, R24, R7, RZ ;  /* 0x0000000718107210 */ /* 0x000fe40007f9e0ff */
[C---:B------:R-:W-:Y:S01]  /*4110*/  IADD3.X R33, PT, PT, R5.reuse, R10, RZ, P2, !PT ;  /* 0x0000000a05217210 */ /* 0x040fe200017fe4ff */
[C---:B------:R-:W-:Y:S01]  /*4120*/  IMAD.X R15, R5.reuse, 0x1, R28, P3 ;  /* 0x00000001050f7824 */ /* 0x040fe200018e061c */
[----:B------:R-:W2:Y:S01]  /*4130*/  LDG.E.64 R18, desc[UR14][R34.64] ;  /* 0x0000000e22127981 */ /* 0x000ea2000c1e1b00 */
[----:B------:R-:W-:-:S03]  /*4140*/  IMAD.X R17, R5, 0x1, R26, P4 ;  /* 0x0000000105117824 */ /* 0x000fc600020e061a */
[----:B------:R-:W2:Y:S04]  /*4150*/  LDG.E.64 R20, desc[UR14][R32.64] ;  /* 0x0000000e20147981 */ /* 0x000ea8000c1e1b00 */
[----:B------:R-:W3:Y:S04]  /*4160*/  LDG.E.64 R14, desc[UR14][R14.64] ;  /* 0x0000000e0e0e7981 */ /* 0x000ee8000c1e1b00 */
[----:B------:R-:W3:Y:S01]  /*4170*/  LDG.E.64 R16, desc[UR14][R16.64] ;  /* 0x0000000e10107981 */ /* 0x000ee2000c1e1b00 */
[----:B------:R-:W-:-:S05]  /*4180*/  IADD3 R22, P2, PT, R24, R11, RZ ;  /* 0x0000000b18167210 */ /* 0x000fca0007f5e0ff */
[----:B------:R-:W-:Y:S02]  /*4190*/  IMAD.X R23, R5, 0x1, R30, P2 ;  /* 0x0000000105177824 */ /* 0x000fe400010e061e */
[----:B------:R-:W-:Y:S01]  /*41a0*/  IMAD.U32 R27, RZ, RZ, UR22 ;  /* 0x00000016ff1b7e24 */ /* 0x000fe2000f8e00ff */
[----:B------:R-:W-:-:S05]  /*41b0*/  IADD3 R36, P2, PT, R36, UR9, RZ ;  /* 0x0000000924247c10 */ /* 0x000fca000ff5e0ff */
[----:B------:R-:W-:Y:S01]  /*41c0*/  IMAD.X R37, RZ, RZ, R37, P2 ;  /* 0x000000ffff257224 */ /* 0x000fe200010e0625 */
[----:B--2---:R-:W-:Y:S01]  /*41d0*/  DFMA R18, R18, -UR20, R20 ;  /* 0x8000001412127c2b */ /* 0x004fe20008000014 */
[----:B------:R-:W-:-:S05]  /*41e0*/  IADD3 R20, P1, PT, R24, R6, RZ ;  /* 0x0000000618147210 */ /* 0x000fca0007f3e0ff */
[----:B------:R-:W-:Y:S01]  /*41f0*/  IMAD.X R21, R5, 0x1, R12, P1 ;  /* 0x0000000105157824 */ /* 0x000fe200008e060c */
[----:B---3--:R-:W-:Y:S01]  /*4200*/  DFMA R14, R14, -UR20, R16 ;  /* 0x800000140e0e7c2b */ /* 0x008fe20008000010 */
[----:B------:R-:W-:-:S03]  /*4210*/  IADD3 R25, P1, PT, R25, 0x1, RZ ;  /* 0x0000000119197810 */ /* 0x000fc60007f3e0ff */
[----:B------:R0:W-:Y:S02]  /*4220*/  STG.E.64 desc[UR14][R20.64], R18 ;  /* 0x0000001214007986 */ /* 0x0001e4000c101b0e */
[----:B------:R-:W-:Y:S01]  /*4230*/  IMAD.X R13, RZ, RZ, R13, P1 ;  /* 0x000000ffff0d7224 */ /* 0x000fe200008e060d */
[----:B------:R-:W-:Y:S01]  /*4240*/  ISETP.NE.U32.AND P1, PT, R25, RZ, PT ;  /* 0x000000ff1900720c */ /* 0x000fe20003f25070 */
[----:B------:R0:W-:Y:S03]  /*4250*/  STG.E.64 desc[UR14][R22.64], R14 ;  /* 0x0000000e16007986 */ /* 0x0001e6000c101b0e */
[----:B------:R-:W-:Y:S01]  /*4260*/  ISETP.NE.AND.EX P1, PT, R13, RZ, PT, P1 ;  /* 0x000000ff0d00720c */ /* 0x000fe20003f25310 */
[----:B------:R-:W-:Y:S02]  /*4270*/  IMAD.MOV.U32 R16, RZ, RZ, R24 ;  /* 0x000000ffff107224 */ /* 0x000fe400078e0018 */
[----:B------:R-:W-:-:S02]  /*4280*/  IMAD.MOV.U32 R17, RZ, RZ, R5 ;  /* 0x000000ffff117224 */ /* 0x000fc400078e0005 */
[----:B------:R-:W-:-:S04]  /*4290*/  IMAD.WIDE.U32 R16, R27, 0x10, R16 ;  /* 0x000000101b107825 */ /* 0x000fc800078e0010 */
[----:B------:R-:W-:Y:S01]  /*42a0*/  IMAD.MOV.U32 R5, RZ, RZ, R17 ;  /* 0x000000ffff057224 */ /* 0x000fe200078e0011 */
[----:B------:R-:W-:-:S03]  /*42b0*/  MOV R24, R16 ;  /* 0x0000001000187202 */ /* 0x000fc60000000f00 */
[----:B0-----:R-:W-:Y:S05]  /*42c0*/  @P1 BRA `(.L_x_6205) ;  /* 0xfffffffc007c1947 */ /* 0x001fea000383ffff */
.L_x_6204:
[----:B------:R-:W-:Y:S05]  /*42d0*/  BSYNC.RECONVERGENT B1 ;  /* 0x0000000000017941 */ /* 0x000fea0003800200 */
.L_x_6203:
[----:B------:R-:W-:Y:S05]  /*42e0*/  @!P0 BRA `(.L_x_6199) ;  /* 0x00000004006c8947 */ /* 0x000fea0003800000 */
[C---:B------:R-:W-:Y:S01]  /*42f0*/  IMAD.SHL.U32 R0, R36.reuse, 0x8, RZ ;  /* 0x0000000824007824 */ /* 0x040fe200078e00ff */
[----:B------:R-:W-:Y:S01]  /*4300*/  SHF.L.U64.HI R5, R36, 0x3, R37 ;  /* 0x0000000324057819 */ /* 0x000fe20000010225 */
[----:B------:R-:W-:Y:S02]  /*4310*/  IMAD.U32 R7, RZ, RZ, UR18 ;  /* 0x00000012ff077e24 */ /* 0x000fe4000f8e00ff */
[----:B------:R-:W-:Y:S02]  /*4320*/  IMAD.U32 R4, RZ, RZ, UR18 ;  /* 0x00000012ff047e24 */ /* 0x000fe4000f8e00ff */
[----:B------:R-:W-:Y:S01]  /*4330*/  IMAD.U32 R6, RZ, RZ, UR10 ;  /* 0x0000000aff067e24 */ /* 0x000fe2000f8e00ff */
[----:B------:R-:W-:-:S04]  /*4340*/  LEA R0, P0, R7, R0, 0x3 ;  /* 0x0000000007007211 */ /* 0x000fc800078018ff */
[----:B------:R-:W-:-:S09]  /*4350*/  LEA.HI.X R5, R4, R5, R6, 0x3, P0 ;  /* 0x0000000504057211 */ /* 0x000fd200000f1c06 */
.L_x_6206:
[C---:B0-----:R-:W-:Y:S01]  /*4360*/  IADD3 R16, P0, PT, R0.reuse, UR26, RZ ;  /* 0x0000001a00107c10 */ /* 0x041fe2000ff1e0ff */
[----:B------:R-:W-:Y:S01]  /*4370*/  IMAD.U32 R21, RZ, RZ, UR22 ;  /* 0x00000016ff157e24 */ /* 0x000fe2000f8e00ff */
[----:B------:R-:W-:Y:S01]  /*4380*/  IADD3 R18, P1, PT, R0, UR32, RZ ;  /* 0x0000002000127c10 */ /* 0x000fe2000ff3e0ff */
[----:B------:R-:W-:Y:S01]  /*4390*/  IMAD.U32 R23, RZ, RZ, UR22 ;  /* 0x00000016ff177e24 */ /* 0x000fe2000f8e00ff */
[C---:B------:R-:W-:Y:S02]  /*43a0*/  IADD3.X R17, PT, PT, R5.reuse, UR27, RZ, P0, !PT ;  /* 0x0000001b05117c10 */ /* 0x040fe400087fe4ff */
[----:B------:R-:W-:Y:S01]  /*43b0*/  IADD3.X R19, PT, PT, R5, UR33, RZ, P1, !PT ;  /* 0x0000002105137c10 */ /* 0x000fe20008ffe4ff */
[----:B------:R-:W-:-:S03]  /*43c0*/  IMAD.WIDE.U32 R20, R21, 0x8, R16 ;  /* 0x0000000815147825 */ /* 0x000fc600078e0010 */
[----:B------:R-:W2:Y:S01]  /*43d0*/  LDG.E.64 R16, desc[UR14][R16.64] ;  /* 0x0000000e10107981 */ /* 0x000ea2000c1e1b00 */
[----:B------:R-:W-:-:S03]  /*43e0*/  IMAD.WIDE.U32 R22, R23, 0x8, R18 ;  /* 0x0000000817167825 */ /* 0x000fc600078e0012 */
[----:B------:R-:W2:Y:S04]  /*43f0*/  LDG.E.64 R18, desc[UR14][R18.64] ;  /* 0x0000000e12127981 */ /* 0x000ea8000c1e1b00 */
[----:B------:R-:W3:Y:S04]  /*4400*/  LDG.E.64 R10, desc[UR14][R20.64] ;  /* 0x0000000e140a7981 */ /* 0x000ee8000c1e1b00 */
[----:B------:R-:W3:Y:S01]  /*4410*/  LDG.E.64 R14, desc[UR14][R22.64] ;  /* 0x0000000e160e7981 */ /* 0x000ee2000c1e1b00 */
[----:B------:R-:W-:Y:S01]  /*4420*/  MOV R9, UR22 ;  /* 0x0000001600097c02 */ /* 0x000fe20008000f00 */
[----:B------:R-:W-:Y:S01]  /*4430*/  IMAD.U32 R7, RZ, RZ, UR22 ;  /* 0x00000016ff077e24 */ /* 0x000fe2000f8e00ff */
[----:B------:R-:W-:-:S03]  /*4440*/  IADD3 R12, P0, PT, R0, UR24, RZ ;  /* 0x00000018000c7c10 */ /* 0x000fc6000ff1e0ff */
[----:B------:R-:W-:Y:S01]  /*4450*/  IMAD.WIDE.U32 R8, R9, 0x8, R20 ;  /* 0x0000000809087825 */ /* 0x000fe200078e0014 */
[----:B------:R-:W-:-:S03]  /*4460*/  IADD3.X R13, PT, PT, R5, UR25, RZ, P0, !PT ;  /* 0x00000019050d7c10 */ /* 0x000fc600087fe4ff */
[----:B------:R-:W-:Y:S01]  /*4470*/  IMAD.WIDE.U32 R6, R7, 0x8, R22 ;  /* 0x0000000807067825 */ /* 0x000fe200078e0016 */
[----:B--2---:R-:W-:-:S03]  /*4480*/  DFMA R24, R16, -UR20, R18 ;  /* 0x8000001410187c2b */ /* 0x004fc60008000012 */
[----:B------:R-:W-:Y:S02]  /*4490*/  IMAD.U32 R17, RZ, RZ, UR22 ;  /* 0x00000016ff117e24 */ /* 0x000fe4000f8e00ff */
[----:B------:R-:W-:Y:S01]  /*44a0*/  IMAD.U32 R19, RZ, RZ, UR22 ;  /* 0x00000016ff137e24 */ /* 0x000fe2000f8e00ff */
[----:B---3--:R-:W-:Y:S01]  /*44b0*/  DFMA R26, R10, -UR20, R14 ;  /* 0x800000140a1a7c2b */ /* 0x008fe2000800000e */
[----:B------:R-:W-:Y:S02]  /*44c0*/  IMAD.U32 R11, RZ, RZ, UR22 ;  /* 0x00000016ff0b7e24 */ /* 0x000fe4000f8e00ff */
[----:B------:R-:W-:Y:S01]  /*44d0*/  IMAD.WIDE.U32 R14, R17, 0x8, R12 ;  /* 0x00000008110e7825 */ /* 0x000fe200078e000c */
[----:B------:R0:W-:Y:S03]  /*44e0*/  STG.E.64 desc[UR14][R12.64], R24 ;  /* 0x000000180c007986 */ /* 0x0001e6000c101b0e */
[----:B------:R-:W-:Y:S01]  /*44f0*/  IMAD.WIDE.U32 R16, R11, 0x8, R8 ;  /* 0x000000080b107825 */ /* 0x000fe200078e0008 */
[----:B------:R1:W-:Y:S03]  /*4500*/  STG.E.64 desc[UR14][R14.64], R26 ;  /* 0x0000001a0e007986 */ /* 0x0003e6000c101b0e */
[----:B------:R-:W-:Y:S01]  /*4510*/  IMAD.WIDE.U32 R10, R19, 0x8, R6 ;  /* 0x00000008130a7825 */ /* 0x000fe200078e0006 */
[----:B------:R-:W2:Y:S04]  /*4520*/  LDG.E.64 R8, desc[UR14][R8.64] ;  /* 0x0000000e08087981 */ /* 0x000ea8000c1e1b00 */
[----:B------:R-:W2:Y:S04]  /*4530*/  LDG.E.64 R6, desc[UR14][R6.64] ;  /* 0x0000000e06067981 */ /* 0x000ea8000c1e1b00 */
[----:B------:R3:W4:Y:S04]  /*4540*/  LDG.E.64 R22, desc[UR14][R16.64] ;  /* 0x0000000e10167981 */ /* 0x000728000c1e1b00 */
[----:B------:R5:W4:Y:S01]  /*4550*/  LDG.E.64 R18, desc[UR14][R10.64] ;  /* 0x0000000e0a127981 */ /* 0x000b22000c1e1b00 */
[----:B------:R-:W-:-:S02]  /*4560*/  IMAD.U32 R21, RZ, RZ, UR22 ;  /* 0x00000016ff157e24 */ /* 0x000fc4000f8e00ff */
[----:B------:R-:W-:Y:S02]  /*4570*/  IMAD.U32 R29, RZ, RZ, UR22 ;  /* 0x00000016ff1d7e24 */ /* 0x000fe4000f8e00ff */
[----:B------:R-:W-:Y:S02]  /*4580*/  IMAD.U32 R31, RZ, RZ, UR22 ;  /* 0x00000016ff1f7e24 */ /* 0x000fe4000f8e00ff */
[----:B------:R-:W-:-:S04]  /*4590*/  IMAD.WIDE.U32 R20, R21, 0x8, R14 ;  /* 0x0000000815147825 */ /* 0x000fc800078e000e */
[----:B0-----:R-:W-:-:S04]  /*45a0*/  IMAD.WIDE.U32 R12, R29, 0x8, R16 ;  /* 0x000000081d0c7825 */ /* 0x001fc800078e0010 */
[----:B-1----:R-:W-:-:S04]  /*45b0*/  IMAD.WIDE.U32 R14, R31, 0x8, R10 ;  /* 0x000000081f0e7825 */ /* 0x002fc800078e000a */
[----:B---3--:R-:W-:Y:S02]  /*45c0*/  IMAD.U32 R17, RZ, RZ, UR22 ;  /* 0x00000016ff117e24 */ /* 0x008fe4000f8e00ff */
[----:B-----5:R-:W-:-:S04]  /*45d0*/  IMAD.WIDE.U32 R10, R29, 0x8, R20 ;  /* 0x000000081d0a7825 */ /* 0x020fc800078e0014 */
[----:B------:R-:W-:Y:S01]  /*45e0*/  IMAD.WIDE.U32 R16, R17, 0x8, R12 ;  /* 0x0000000811107825 */ /* 0x000fe200078e000c */
[----:B--2---:R-:W-:Y:S01]  /*45f0*/  DFMA R24, R8, -UR20, R6 ;  /* 0x8000001408187c2b */ /* 0x004fe20008000006 */
[----:B------:R-:W-:Y:S01]  /*4600*/  MOV R7, UR22 ;  /* 0x0000001600077c02 */ /* 0x000fe20008000f00 */
[----:B----4-:R-:W-:-:S04]  /*4610*/  DFMA R26, R22, -UR20, R18 ;  /* 0x80000014161a7c2b */ /* 0x010fc80008000012 */
[----:B------:R-:W-:Y:S01]  /*4620*/  IMAD.WIDE.U32 R6, R7, 0x8, R14 ;  /* 0x0000000807067825 */ /* 0x000fe200078e000e */
[----:B------:R-:W-:Y:S04]  /*4630*/  STG.E.64 desc[UR14][R20.64], R24 ;  /* 0x0000001814007986 */ /* 0x000fe8000c101b0e */
[----:B------:R0:W-:Y:S04]  /*4640*/  STG.E.64 desc[UR14][R10.64], R26 ;  /* 0x0000001a0a007986 */ /* 0x0001e8000c101b0e */
[----:B------:R-:W2:Y:S04]  /*4650*/  LDG.E.64 R12, desc[UR14][R12.64] ;  /* 0x0000000e0c0c7981 */ /* 0x000ea8000c1e1b00 */
[----:B------:R-:W2:Y:S04]  /*4660*/  LDG.E.64 R14, desc[UR14][R14.64] ;  /* 0x0000000e0e0e7981 */ /* 0x000ea8000c1e1b00 */
[----:B------:R-:W3:Y:S04]  /*4670*/  LDG.E.64 R22, desc[UR14][R16.64] ;  /* 0x0000000e10167981 */ /* 0x000ee8000c1e1b00 */
[----:B------:R1:W3:Y:S01]  /*4680*/  LDG.E.64 R18, desc[UR14][R6.64] ;  /* 0x0000000e06127981 */ /* 0x0002e2000c1e1b00 */
[----:B------:R-:W-:-:S02]  /*4690*/  IMAD.U32 R9, RZ, RZ, UR22 ;  /* 0x00000016ff097e24 */ /* 0x000fc4000f8e00ff */
[----:B0-----:R-:W-:Y:S02]  /*46a0*/  IMAD.U32 R27, RZ, RZ, UR22 ;  /* 0x00000016ff1b7e24 */ /* 0x001fe4000f8e00ff */
[----:B------:R-:W-:-:S04]  /*46b0*/  IMAD.WIDE.U32 R20, R9, 0x8, R10 ;  /* 0x0000000809147825 */ /* 0x000fc800078e000a */
[----:B------:R-:W-:-:S04]  /*46c0*/  IMAD.WIDE.U32 R8, R29, 0x8, R16 ;  /* 0x000000081d087825 */ /* 0x000fc800078e0010 */
[----:B------:R-:W-:-:S04]  /*46d0*/  IMAD.WIDE.U32 R10, R31, 0x8, R6 ;  /* 0x000000081f0a7825 */ /* 0x000fc800078e0006 */
[----:B-1----:R-:W-:Y:S01]  /*46e0*/  IMAD.WIDE.U32 R6, R27, 0x8, R20 ;  /* 0x000000081b067825 */ /* 0x002fe200078e0014 */
[----:B--2---:R-:W-:-:S03]  /*46f0*/  DFMA R24, R12, -UR20, R14 ;  /* 0x800000140c187c2b */ /* 0x004fc6000800000e */
[----:B------:R-:W-:Y:S02]  /*4700*/  IMAD.U32 R13, RZ, RZ, UR22 ;  /* 0x00000016ff0d7e24 */ /* 0x000fe4000f8e00ff */
[----:B------:R-:W-:Y:S01]  /*4710*/  IMAD.U32 R15, RZ, RZ, UR22 ;  /* 0x00000016ff0f7e24 */ /* 0x000fe2000f8e00ff */
[----:B---3--:R-:W-:Y:S01]  /*4720*/  DFMA R18, R22, -UR20, R18 ;  /* 0x8000001416127c2b */ /* 0x008fe20008000012 */
[----:B------:R-:W-:Y:S01]  /*4730*/  IMAD.WIDE.U32 R12, R13, 0x8, R8 ;  /* 0x000000080d0c7825 */ /* 0x000fe200078e0008 */
[----:B------:R-:W-:Y:S03]  /*4740*/  STG.E.64 desc[UR14][R20.64], R24 ;  /* 0x0000001814007986 */ /* 0x000fe6000c101b0e */
[----:B------:R-:W-:Y:S02]  /*4750*/  IMAD.WIDE.U32 R14, R15, 0x8, R10 ;  /* 0x000000080f0e7825 */ /* 0x000fe400078e000a */
[----:B------:R0:W-:Y:S04]  /*4760*/  STG.E.64 desc[UR14][R6.64], R18 ;  /* 0x0000001206007986 */ /* 0x0001e8000c101b0e */
[----:B------:R-:W2:Y:S04]  /*4770*/  LDG.E.64 R8, desc[UR14][R8.64] ;  /* 0x0000000e08087981 */ /* 0x000ea8000c1e1b00 */
[----:B------:R-:W2:Y:S04]  /*4780*/  LDG.E.64 R10, desc[UR14][R10.64] ;  /* 0x0000000e0a0a7981 */ /* 0x000ea8000c1e1b00 */
[----:B------:R-:W3:Y:S04]  /*4790*/  LDG.E.64 R12, desc[UR14][R12.64] ;  /* 0x0000000e0c0c7981 */ /* 0x000ee8000c1e1b00 */
[----:B------:R-:W3:Y:S01]  /*47a0*/  LDG.E.64 R14, desc[UR14][R14.64] ;  /* 0x0000000e0e0e7981 */ /* 0x000ee2000c1e1b00 */
[----:B------:R-:W-:-:S04]  /*47b0*/  IMAD.U32 R23, RZ, RZ, UR22 ;  /* 0x00000016ff177e24 */ /* 0x000fc8000f8e00ff */
[----:B------:R-:W-:-:S04]  /*47c0*/  IMAD.WIDE.U32 R22, R23, 0x8, R6 ;  /* 0x0000000817167825 */ /* 0x000fc800078e0006 */
[----:B0-----:R-:W-:Y:S02]  /*47d0*/  IMAD.U32 R7, RZ, RZ, UR22 ;  /* 0x00000016ff077e24 */ /* 0x001fe4000f8e00ff */
[----:B------:R-:W-:-:S04]  /*47e0*/  IMAD.WIDE.U32 R24, R27, 0x8, R22 ;  /* 0x000000081b187825 */ /* 0x000fc800078e0016 */
[----:B------:R-:W-:-:S03]  /*47f0*/  IMAD.WIDE.U32 R36, R7, 0x8, R36 ;  /* 0x0000000807247825 */ /* 0x000fc600078e0024 */
[----:B------:R-:W-:-:S04]  /*4800*/  ISETP.GE.U32.AND P0, PT, R36, UR5, PT ;  /* 0x0000000524007c0c */ /* 0x000fc8000bf06070 */
[----:B------:R-:W-:Y:S01]  /*4810*/  ISETP.GE.AND.EX P0, PT, R37, UR7, PT, P0 ;  /* 0x0000000725007c0c */ /* 0x000fe2000bf06300 */
[----:B------:R-:W-:-:S04]  /*4820*/  IMAD.MOV.U32 R4, RZ, RZ, R0 ;  /* 0x000000ffff047224 */ /* 0x000fc800078e0000 */
[----:B------:R-:W-:-:S04]  /*4830*/  IMAD.WIDE.U32 R4, R7, 0x40, R4 ;  /* 0x0000004007047825 */ /* 0x000fc800078e0004 */
[----:B------:R-:W-:Y:S01]  /*4840*/  IMAD.MOV.U32 R0, RZ, RZ, R4 ;  /* 0x000000ffff007224 */ /* 0x000fe200078e0004 */
[----:B--2---:R-:W-:Y:S02]  /*4850*/  DFMA R16, R8, -UR20, R10 ;  /* 0x8000001408107c2b */ /* 0x004fe4000800000a */
[----:B---3--:R-:W-:-:S05]  /*4860*/  DFMA R20, R12, -UR20, R14 ;  /* 0x800000140c147c2b */ /* 0x008fca000800000e */
[----:B------:R0:W-:Y:S04]  /*4870*/  STG.E.64 desc[UR14][R22.64], R16 ;  /* 0x0000001016007986 */ /* 0x0001e8000c101b0e */
[----:B------:R0:W-:Y:S01]  /*4880*/  STG.E.64 desc[UR14][R24.64], R20 ;  /* 0x0000001418007986 */ /* 0x0001e2000c101b0e */
[----:B------:R-:W-:Y:S05]  /*4890*/  @!P0 BRA `(.L_x_6206) ;  /* 0xfffffff800b08947 */ /* 0x000fea000383ffff */
.L_x_6199:
[----:B------:R-:W-:Y:S05]  /*48a0*/  BSYNC.RECONVERGENT B0 ;  /* 0x0000000000007941 */ /* 0x000fea0003800200 */
.L_x_6198:
[----:B------:R-:W1:Y:S02]  /*48b0*/  LDCU UR12, c[0x0][0x398] ;  /* 0x00007300ff0c77ac */ /* 0x000e640008000800 */
[----:B-1----:R-:W-:-:S04]  /*48c0*/  ISETP.GE.U32.AND P0, PT, R36, UR12, PT ;  /* 0x0000000c24007c0c */ /* 0x002fc8000bf06070 */
[----:B------:R-:W-:-:S13]  /*48d0*/  ISETP.GE.AND.EX P0, PT, R37, UR6, PT, P0 ;  /* 0x0000000625007c0c */ /* 0x000fda000bf06300 */
[----:B------:R-:W-:Y:S05]  /*48e0*/  @P0 EXIT ;  /* 0x000000000000094d */ /* 0x000fea0003800000 */
[----:B------:R-:W-:Y:S01]  /*48f0*/  IADD3 R6, P0, PT, R36, UR22, RZ ;  /* 0x0000001624067c10 */ /* 0x000fe2000ff1e0ff */
[----:B------:R-:W-:Y:S03]  /*4900*/  BSSY.RECONVERGENT B0, `(.L_x_6207) ;  /* 0x0000026000007945 */ /* 0x000fe60003800200 */
[----:B------:R-:W-:Y:S02]  /*4910*/  IADD3.X R7, PT, PT, RZ, R37, RZ, P0, !PT ;  /* 0x00000025ff077210 */ /* 0x000fe400007fe4ff */
[C---:B------:R-:W-:Y:S02]  /*4920*/  ISETP.GT.U32.AND P1, PT, R6.reuse, UR12, PT ;  /* 0x0000000c06007c0c */ /* 0x040fe4000bf24070 */
[----:B------:R-:W-:Y:S02]  /*4930*/  ISETP.GE.U32.AND P0, PT, R6, UR12, PT ;  /* 0x0000000c06007c0c */ /* 0x000fe4000bf06070 */
[----:B------:R-:W-:-:S02]  /*4940*/  ISETP.GT.AND.EX P1, PT, R7, UR6, PT, P1 ;  /* 0x0000000607007c0c */ /* 0x000fc4000bf24310 */
[C---:B------:R-:W-:Y:S02]  /*4950*/  ISETP.GE.AND.EX P0, PT, R7.reuse, UR6, PT, P0 ;  /* 0x0000000607007c0c */ /* 0x040fe4000bf06300 */
[----:B------:R-:W-:Y:S02]  /*4960*/  SEL R5, R6, UR12, P1 ;  /* 0x0000000c06057c07 */ /* 0x000fe40008800000 */
[----:B------:R-:W-:Y:S02]  /*4970*/  SEL R0, RZ, 0x1, P0 ;  /* 0x00000001ff007807 */ /* 0x000fe40000000000 */
[----:B------:R-:W-:Y:S02]  /*4980*/  SEL R4, R7, UR6, P1 ;  /* 0x0000000607047c07 */ /* 0x000fe40008800000 */
[----:B------:R-:W-:-:S04]  /*4990*/  IADD3 R6, P0, P1, R5, -R6, -R0 ;  /* 0x8000000605067210 */ /* 0x000fc8000791e800 */
[----:B------:R-:W-:-:S04]  /*49a0*/  IADD3.X R7, PT, PT, R4, -0x1, ~R7, P0, P1 ;  /* 0xffffffff04077810 */ /* 0x000fc800007e2c07 */
[----:B------:R-:W-:-:S13]  /*49b0*/  ISETP.NE.U32.AND P0, PT, R7, RZ, PT ;  /* 0x000000ff0700720c */ /* 0x000fda0003f05070 */
[----:B------:R-:W-:Y:S05]  /*49c0*/  @P0 BRA `(.L_x_6208) ;  /* 0x0000000000500947 */ /* 0x000fea0003800000 */
[----:B------:R-:W1:Y:S01]  /*49d0*/  I2F.U32.RP R7, UR22 ;  /* 0x0000001600077d06 */ /* 0x000e620008209000 */
[----:B------:R-:W-:Y:S01]  /*49e0*/  IMAD.MOV.U32 R4, RZ, RZ, RZ ;  /* 0x000000ffff047224 */ /* 0x000fe200078e00ff */
[----:B------:R-:W-:-:S06]  /*49f0*/  ISETP.NE.U32.AND P2, PT, RZ, UR22, PT ;  /* 0x00000016ff007c0c */ /* 0x000fcc000bf45070 */
[----:B-1----:R-:W1:Y:S02]  /*4a00*/  MUFU.RCP R7, R7 ;  /* 0x0000000700077308 */ /* 0x002e640000001000 */
[----:B-1----:R-:W-:-:S06]  /*4a10*/  VIADD R8, R7, 0xffffffe ;  /* 0x0ffffffe07087836 */ /* 0x002fcc0000000000 */
[----:B------:R-:W1:Y:S02]  /*4a20*/  F2I.FTZ.U32.TRUNC.NTZ R5, R8 ;  /* 0x0000000800057305 */ /* 0x000e64000021f000 */
        /* <DEDUP_REMOVED lines=14> */
.L_x_6208:
[----:B------:R-:W-:Y:S01]  /*4b10*/  MOV R5, R6 ;  /* 0x0000000600057202 */ /* 0x000fe20000000f00 */
[----:B------:R-:W-:Y:S01]  /*4b20*/  IMAD.U32 R8, RZ, RZ, UR22 ;  /* 0x00000016ff087e24 */ /* 0x000fe2000f8e00ff */
[----:B------:R-:W-:-:S07]  /*4b30*/  MOV R6, 0x4b50 ;  /* 0x00004b5000067802 */ /* 0x000fce0000000f00 */
[----:B0-----:R-:W-:Y:S05]  /*4b40*/  CALL.REL.NOINC `($__internal_34_$__cuda_sm20_div_u64) ;  /* 0x0000000800087944 */ /* 0x001fea0003c00000 */
[----:B------:R-:W-:-:S07]  /*4b50*/  IMAD.MOV.U32 R4, RZ, RZ, R8 ;  /* 0x000000ffff047224 */ /* 0x000fce00078e0008 */
.L_x_6209:
[----:B------:R-:W-:Y:S05]  /*4b60*/  BSYNC.RECONVERGENT B0 ;  /* 0x0000000000007941 */ /* 0x000fea0003800200 */
.L_x_6207:
[----:B------:R-:W-:Y:S01]  /*4b70*/  IADD3 R0, P0, PT, R4, R0, RZ ;  /* 0x0000000004007210 */ /* 0x000fe20007f1e0ff */
[----:B------:R-:W1:Y:S01]  /*4b80*/  LDCU.64 UR4, c[0x0][0x390] ;  /* 0x00007200ff0477ac */ /* 0x000e620008000a00 */
[----:B------:R-:W-:Y:S02]  /*4b90*/  BSSY.RECONVERGENT B0, `(.L_x_6210) ;  /* 0x0000024000007945 */ /* 0x000fe40003800200 */
[C---:B------:R-:W-:Y:S01]  /*4ba0*/  LOP3.LUT R6, R0.reuse, 0x3, RZ, 0xc0, !PT ;  /* 0x0000000300067812 */ /* 0x040fe200078ec0ff */
[----:B------:R-:W-:Y:S01]  /*4bb0*/  IMAD.X R4, RZ, RZ, R5, P0 ;  /* 0x000000ffff047224 */ /* 0x000fe200000e0605 */
[----:B------:R-:W-:Y:S01]  /*4bc0*/  ISETP.GE.U32.AND P0, PT, R0, 0x3, PT ;  /* 0x000000030000780c */ /* 0x000fe20003f06070 */
[----:B------:R-:W2:Y:S01]  /*4bd0*/  LDCU.128 UR8, c[0x0][0x380] ;  /* 0x00007000ff0877ac */ /* 0x000ea20008000c00 */
[----:B------:R-:W-:Y:S02]  /*4be0*/  ISETP.NE.U32.AND P1, PT, R6, 0x3, PT ;  /* 0x000000030600780c */ /* 0x000fe40003f25070 */
[----:B------:R-:W-:-:S02]  /*4bf0*/  ISETP.GE.U32.AND.EX P0, PT, R4, RZ, PT, P0 ;  /* 0x000000ff0400720c */ /* 0x000fc40003f06100 */
[----:B------:R-:W-:-:S13]  /*4c00*/  ISETP.NE.AND.EX P1, PT, RZ, RZ, PT, P1 ;  /* 0x000000ffff00720c */ /* 0x000fda0003f25310 */
[----:B-12---:R-:W-:Y:S05]  /*4c10*/  @!P1 BRA `(.L_x_6211) ;  /* 0x00000000006c9947 */ /* 0x006fea0003800000 */
[----:B------:R-:W-:Y:S01]  /*4c20*/  VIADD R13, R0, 0x1 ;  /* 0x00000001000d7836 */ /* 0x000fe20000000000 */
[----:B------:R-:W-:Y:S01]  /*4c30*/  LEA R0, P1, R36, R2, 0x3 ;  /* 0x0000000224007211 */ /* 0x000fe200078218ff */
[----:B------:R-:W-:-:S03]  /*4c40*/  IMAD.MOV.U32 R15, RZ, RZ, RZ ;  /* 0x000000ffff0f7224 */ /* 0x000fc600078e00ff */
[----:B------:R-:W-:Y:S02]  /*4c50*/  LOP3.LUT R13, R13, 0x3, RZ, 0xc0, !PT ;  /* 0x000000030d0d7812 */ /* 0x000fe400078ec0ff */
[----:B------:R-:W-:-:S03]  /*4c60*/  LEA.HI.X R12, R36, R3, R37, 0x3, P1 ;  /* 0x00000003240c7211 */ /* 0x000fc600008f1c25 */
[----:B------:R-:W-:-:S04]  /*4c70*/  IMAD.WIDE.U32 R4, R13, UR22, R36 ;  /* 0x000000160d047c25 */ /* 0x000fc8000f8e0024 */
[----:B------:R-:W-:Y:S02]  /*4c80*/  IMAD R37, R15, UR22, R5 ;  /* 0x000000160f257c24 */ /* 0x000fe4000f8e0205 */
[----:B------:R-:W-:-:S07]  /*4c90*/  IMAD.MOV.U32 R36, RZ, RZ, R4 ;  /* 0x000000ffff247224 */ /* 0x000fce00078e0004 */
.L_x_6212:
[C---:B------:R-:W-:Y:S02]  /*4ca0*/  IADD3 R6, P2, PT, R0.reuse, UR10, RZ ;  /* 0x0000000a00067c10 */ /* 0x040fe4000ff5e0ff */
[----:B------:R-:W-:Y:S02]  /*4cb0*/  IADD3 R8, P1, PT, R0, UR4, RZ ;  /* 0x0000000400087c10 */ /* 0x000fe4000ff3e0ff */
[C---:B------:R-:W-:Y:S02]  /*4cc0*/  IADD3.X R7, PT, PT, R12.reuse, UR11, RZ, P2, !PT ;  /* 0x0000000b0c077c10 */ /* 0x040fe400097fe4ff */
[----:B------:R-:W-:-:S04]  /*4cd0*/  IADD3.X R9, PT, PT, R12, UR5, RZ, P1, !PT ;  /* 0x000000050c097c10 */ /* 0x000fc80008ffe4ff */
[----:B------:R-:W2:Y:S04]  /*4ce0*/  LDG.E.64 R6, desc[UR14][R6.64] ;  /* 0x0000000e06067981 */ /* 0x000ea8000c1e1b00 */
[----:B-1----:R-:W2:Y:S01]  /*4cf0*/  LDG.E.64 R4, desc[UR14][R8.64] ;  /* 0x0000000e08047981 */ /* 0x002ea2000c1e1b00 */
[----:B------:R-:W-:-:S04]  /*4d00*/  IADD3 R10, P1, PT, R0, UR8, RZ ;  /* 0x00000008000a7c10 */ /* 0x000fc8000ff3e0ff */
[----:B------:R-:W-:Y:S02]  /*4d10*/  IADD3.X R11, PT, PT, R12, UR9, RZ, P1, !PT ;  /* 0x000000090c0b7c10 */ /* 0x000fe40008ffe4ff */
[----:B------:R-:W-:-:S04]  /*4d20*/  IADD3 R13, P1, PT, R13, -0x1, RZ ;  /* 0xffffffff0d0d7810 */ /* 0x000fc80007f3e0ff */
[----:B------:R-:W-:Y:S02]  /*4d30*/  IADD3.X R15, PT, PT, R15, -0x1, RZ, P1, !PT ;  /* 0xffffffff0f0f7810 */ /* 0x000fe40000ffe4ff */
[----:B------:R-:W-:-:S04]  /*4d40*/  ISETP.NE.U32.AND P1, PT, R13, RZ, PT ;  /* 0x000000ff0d00720c */ /* 0x000fc80003f25070 */
[----:B------:R-:W-:Y:S01]  /*4d50*/  ISETP.NE.AND.EX P1, PT, R15, RZ, PT, P1 ;  /* 0x000000ff0f00720c */ /* 0x000fe20003f25310 */
[----:B0-----:R-:W-:-:S05]  /*4d60*/  IMAD.U32 R17, RZ, RZ, UR22 ;  /* 0x00000016ff117e24 */ /* 0x001fca000f8e00ff */
[----:B------:R-:W-:Y:S01]  /*4d70*/  LEA R0, P2, R17, R0, 0x3 ;  /* 0x0000000011007211 */ /* 0x000fe200078418ff */
[----:B--2---:R-:W-:-:S07]  /*4d80*/  DFMA R4, R6, -UR20, R4 ;  /* 0x8000001406047c2b */ /* 0x004fce0008000004 */
[----:B------:R1:W-:Y:S01]  /*4d90*/  STG.E.64 desc[UR14][R10.64], R4 ;  /* 0x000000040a007986 */ /* 0x0003e2000c101b0e */
[----:B------:R-:W-:-:S05]  /*4da0*/  IMAD.U32 R7, RZ, RZ, UR22 ;  /* 0x00000016ff077e24 */ /* 0x000fca000f8e00ff */
[----:B------:R-:W-:Y:S01]  /*4db0*/  LEA.HI.X R12, R7, R12, RZ, 0x3, P2 ;  /* 0x0000000c070c7211 */ /* 0x000fe200010f1cff */
[----:B------:R-:W-:Y:S06]  /*4dc0*/  @P1 BRA `(.L_x_6212) ;  /* 0xfffffffc00b41947 */ /* 0x000fec000383ffff */
.L_x_6211:
[----:B------:R-:W-:Y:S05]  /*4dd0*/  BSYNC.RECONVERGENT B0 ;  /* 0x0000000000007941 */ /* 0x000fea0003800200 */
.L_x_6210:
[----:B------:R-:W-:Y:S05]  /*4de0*/  @!P0 EXIT ;  /* 0x000000000000894d */ /* 0x000fea0003800000 */
[----:B------:R-:W2:Y:S01]  /*4df0*/  LDCU.128 UR8, c[0x0][0x380] ;  /* 0x00007000ff0877ac */ /* 0x000ea20008000c00 */
[----:B------:R-:W-:Y:S01]  /*4e00*/  IMAD.U32 R33, RZ, RZ, UR22 ;  /* 0x00000016ff217e24 */ /* 0x000fe2000f8e00ff */
[C---:B0-----:R-:W-:Y:S01]  /*4e10*/  SHF.L.U32 R20, R36.reuse, 0x3, RZ ;  /* 0x0000000324147819 */ /* 0x041fe200000006ff */
[----:B------:R-:W-:Y:S01]  /*4e20*/  IMAD.U32 R7, RZ, RZ, UR22 ;  /* 0x00000016ff077e24 */ /* 0x000fe2000f8e00ff */
[----:B------:R-:W0:Y:S01]  /*4e30*/  LDCU.64 UR12, c[0x0][0x390] ;  /* 0x00007200ff0c77ac */ /* 0x000e220008000a00 */
[----:B------:R-:W-:Y:S01]  /*4e40*/  SHF.L.U64.HI R21, R36, 0x3, R37 ;  /* 0x0000000324157819 */ /* 0x000fe20000010225 */
[----:B------:R-:W-:Y:S01]  /*4e50*/  IMAD.U32 R13, RZ, RZ, UR22 ;  /* 0x00000016ff0d7e24 */ /* 0x000fe2000f8e00ff */
[----:B------:R-:W3:Y:S01]  /*4e60*/  LDC R8, c[0x0][0x360] ;  /* 0x0000d800ff087b82 */ /* 0x000ee20000000800 */
[----:B------:R-:W-:Y:S01]  /*4e70*/  IMAD.U32 R35, RZ, RZ, UR22 ;  /* 0x00000016ff237e24 */ /* 0x000fe2000f8e00ff */
[----:B------:R-:W-:Y:S01]  /*4e80*/  LEA R33, P4, R33, R20, 0x3 ;  /* 0x0000001421217211 */ /* 0x000fe200078818ff */
[----:B------:R-:W-:Y:S01]  /*4e90*/  IMAD.WIDE.U32 R6, R7, 0x18, R20 ;  /* 0x0000001807067825 */ /* 0x000fe200078e0014 */
[----:B------:R-:W-:-:S02]  /*4ea0*/  UMOV UR4, URZ ;  /* 0x000000ff00047c82 */ /* 0x000fc40008000000 */
[----:B------:R-:W-:Y:S01]  /*4eb0*/  LEA.HI.X R0, R13, R21, RZ, 0x3, P4 ;  /* 0x000000150d007211 */ /* 0x000fe200020f1cff */
[----:B------:R-:W-:Y:S01]  /*4ec0*/  IMAD.U32 R15, RZ, RZ, UR22 ;  /* 0x00000016ff0f7e24 */ /* 0x000fe2000f8e00ff */
[----:B------:R-:W-:Y:S01]  /*4ed0*/  LEA R35, P6, R35, R20, 0x4 ;  /* 0x0000001423237211 */ /* 0x000fe200078c20ff */
[----:B-1----:R-:W-:Y:S01]  /*4ee0*/  VIADD R4, R7, UR4 ;  /* 0x0000000407047c36 */ /* 0x002fe20008000000 */
[----:B------:R-:W1:Y:S01]  /*4ef0*/  LDCU UR4, c[0x0][0x398] ;  /* 0x00007300ff0477ac */ /* 0x000e620008000800 */
[----:B--2---:R-:W-:Y:S02]  /*4f00*/  IADD3 R13, P5, PT, R33, UR8, RZ ;  /* 0x00000008210d7c10 */ /* 0x004fe4000ffbe0ff */
[C---:B------:R-:W-:Y:S02]  /*4f10*/  IADD3 R5, P3, PT, R6.reuse, UR8, RZ ;  /* 0x0000000806057c10 */ /* 0x040fe4000ff7e0ff */
[C---:B------:R-:W-:Y:S02]  /*4f20*/  IADD3 R7, P2, PT, R6.reuse, UR10, RZ ;  /* 0x0000000a06077c10 */ /* 0x040fe4000ff5e0ff */
[----:B0-----:R-:W-:-:S02]  /*4f30*/  IADD3 R9, P0, PT, R6, UR12, RZ ;  /* 0x0000000c06097c10 */ /* 0x001fc4000ff1e0ff */
[----:B------:R-:W-:Y:S02]  /*4f40*/  LEA.HI.X R6, R15, R21, RZ, 0x4, P6 ;  /* 0x000000150f067211 */ /* 0x000fe400030f24ff */
[----:B------:R-:W-:Y:S02]  /*4f50*/  IADD3.X R10, PT, PT, R0, UR9, RZ, P5, !PT ;  /* 0x00000009000a7c10 */ /* 0x000fe4000affe4ff */
[----:B------:R-:W-:Y:S02]  /*4f60*/  IADD3 R11, P1, PT, R20, UR8, RZ ;  /* 0x00000008140b7c10 */ /* 0x000fe4000ff3e0ff */
[----:B------:R-:W-:Y:S02]  /*4f70*/  IADD3 R15, P6, PT, R33, UR10, RZ ;  /* 0x0000000a210f7c10 */ /* 0x000fe4000ffde0ff */
[C---:B------:R-:W-:Y:S02]  /*4f80*/  IADD3 R17, P4, PT, R35.reuse, UR8, RZ ;  /* 0x0000000823117c10 */ /* 0x040fe4000ff9e0ff */
[----:B------:R-:W-:-:S02]  /*4f90*/  IADD3 R19, P5, PT, R35, UR10, RZ ;  /* 0x0000000a23137c10 */ /* 0x000fc4000ffbe0ff */
[----:B------:R-:W-:Y:S02]  /*4fa0*/  IADD3.X R12, PT, PT, R0, UR11, RZ, P6, !PT ;  /* 0x0000000b000c7c10 */ /* 0x000fe4000b7fe4ff */
[C---:B------:R-:W-:Y:S02]  /*4fb0*/  IADD3.X R14, PT, PT, R6.reuse, UR9, RZ, P4, !PT ;  /* 0x00000009060e7c10 */ /* 0x040fe4000a7fe4ff */
[----:B------:R-:W-:Y:S02]  /*4fc0*/  IADD3.X R16, PT, PT, R6, UR11, RZ, P5, !PT ;  /* 0x0000000b06107c10 */ /* 0x000fe4000affe4ff */
[----:B------:R-:W-:Y:S02]  /*4fd0*/  IADD3.X R18, PT, PT, R21, UR9, RZ, P1, !PT ;  /* 0x0000000915127c10 */ /* 0x000fe40008ffe4ff */
[C---:B------:R-:W-:Y:S02]  /*4fe0*/  IADD3 R29, P6, PT, R20.reuse, UR10, RZ ;  /* 0x0000000a141d7c10 */ /* 0x040fe4000ffde0ff */
[----:B------:R-:W-:-:S02]  /*4ff0*/  IADD3 R31, P4, PT, R20, UR12, RZ ;  /* 0x0000000c141f7c10 */ /* 0x000fc4000ff9e0ff */
[----:B------:R-:W-:Y:S02]  /*5000*/  IADD3 R33, P5, PT, R33, UR12, RZ ;  /* 0x0000000c21217c10 */ /* 0x000fe4000ffbe0ff */
[----:B------:R-:W-:Y:S02]  /*5010*/  IADD3 R35, P1, PT, R35, UR12, RZ ;  /* 0x0000000c23237c10 */ /* 0x000fe4000ff3e0ff */
[C---:B------:R-:W-:Y:S02]  /*5020*/  IADD3.X R30, PT, PT, R4.reuse, UR9, RZ, P3, !PT ;  /* 0x00000009041e7c10 */ /* 0x040fe40009ffe4ff */
[----:B------:R-:W-:Y:S02]  /*5030*/  IADD3.X R32, PT, PT, R4, UR11, RZ, P2, !PT ;  /* 0x0000000b04207c10 */ /* 0x000fe400097fe4ff */
[C---:B------:R-:W-:Y:S02]  /*5040*/  IADD3.X R28, PT, PT, R21.reuse, UR11, RZ, P6, !PT ;  /* 0x0000000b151c7c10 */ /* 0x040fe4000b7fe4ff */
[----:B------:R-:W-:-:S02]  /*5050*/  IADD3.X R34, PT, PT, R21, UR13, RZ, P4, !PT ;  /* 0x0000000d15227c10 */ /* 0x000fc4000a7fe4ff */
[----:B------:R-:W-:Y:S02]  /*5060*/  IADD3.X R0, PT, PT, R0, UR13, RZ, P5, !PT ;  /* 0x0000000d00007c10 */ /* 0x000fe4000affe4ff */
[----:B------:R-:W-:Y:S02]  /*5070*/  IADD3.X R6, PT, PT, R6, UR13, RZ, P1, !PT ;  /* 0x0000000d06067c10 */ /* 0x000fe40008ffe4ff */
[----:B-1-3--:R-:W-:-:S07]  /*5080*/  IADD3.X R4, PT, PT, R4, UR13, RZ, P0, !PT ;  /* 0x0000000d04047c10 */ /* 0x00afce00087fe4ff */
.L_x_6213:
[C---:B0-----:R-:W-:Y:S02]  /*5090*/  IADD3 R22, P0, PT, R2.reuse, R31, RZ ;  /* 0x0000001f02167210 */ /* 0x041fe40007f1e0ff */
[----:B------:R-:W-:-:S03]  /*50a0*/  IADD3 R20, P1, PT, R2, R29, RZ ;  /* 0x0000001d02147210 */ /* 0x000fc60007f3e0ff */
[C---:B------:R-:W-:Y:S02]  /*50b0*/  IMAD.X R23, R3.reuse, 0x1, R34, P0 ;  /* 0x0000000103177824 */ /* 0x040fe400000e0622 */
[----:B------:R-:W-:-:S04]  /*50c0*/  IMAD.X R21, R3, 0x1, R28, P1 ;  /* 0x0000000103157824 */ /* 0x000fc800008e061c */
[----:B------:R-:W2:Y:S04]  /*50d0*/  LDG.E.64 R22, desc[UR14][R22.64] ;  /* 0x0000000e16167981 */ /* 0x000ea8000c1e1b00 */
[----:B------:R-:W2:Y:S01]  /*50e0*/  LDG.E.64 R20, desc[UR14][R20.64] ;  /* 0x0000000e14147981 */ /* 0x000ea2000c1e1b00 */
[----:B------:R-:W-:-:S05]  /*50f0*/  IADD3 R24, P1, PT, R2, R15, RZ ;  /* 0x0000000f02187210 */ /* 0x000fca0007f3e0ff */
[----:B------:R-:W-:Y:S01]  /*5100*/  IMAD.X R25, R3, 0x1, R12, P1 ;  /* 0x0000000103197824 */ /* 0x000fe200008e060c */
[----:B--2---:R-:W-:Y:S01]  /*5110*/  DFMA R22, R20, -UR20, R22 ;  /* 0x8000001414167c2b */ /* 0x004fe20008000016 */
[----:B------:R-:W-:-:S04]  /*5120*/  IADD3 R20, P0, PT, R2, R11, RZ ;  /* 0x0000000b02147210 */ /* 0x000fc80007f1e0ff */
[----:B------:R-:W-:Y:S02]  /*5130*/  IADD3.X R21, PT, PT, R3, R18, RZ, P0, !PT ;  /* 0x0000001203157210 */ /* 0x000fe400007fe4ff */
[----:B------:R-:W-:-:S03]  /*5140*/  IADD3 R26, P0, PT, R2, R33, RZ ;  /* 0x00000021021a7210 */ /* 0x000fc60007f1e0ff */
[----:B------:R0:W-:Y:S02]  /*5150*/  STG.E.64 desc[UR14][R20.64], R22 ;  /* 0x0000001614007986 */ /* 0x0001e4000c101b0e */
[----:B------:R-:W-:Y:S02]  /*5160*/  IMAD.X R27, R3, 0x1, R0, P0 ;  /* 0x00000001031b7824 */ /* 0x000fe400000e0600 */
[----:B------:R-:W2:Y:S04]  /*5170*/  LDG.E.64 R24, desc[UR14][R24.64] ;  /* 0x0000000e18187981 */ /* 0x000ea8000c1e1b00 */
[----:B------:R-:W2:Y:S01]  /*5180*/  LDG.E.64 R26, desc[UR14][R26.64] ;  /* 0x0000000e1a1a7981 */ /* 0x000ea2000c1e1b00 */
[----:B0-----:R-:W-:-:S05]  /*5190*/  IADD3 R22, P1, PT, R2, R19, RZ ;  /* 0x0000001302167210 */ /* 0x001fca0007f3e0ff */
[----:B------:R-:W-:Y:S01]  /*51a0*/  IMAD.X R23, R3, 0x1, R16, P1 ;  /* 0x0000000103177824 */ /* 0x000fe200008e0610 */
[----:B--2---:R-:W-:Y:S01]  /*51b0*/  DFMA R26, R24, -UR20, R26 ;  /* 0x80000014181a7c2b */ /* 0x004fe2000800001a */
[----:B------:R-:W-:-:S05]  /*51c0*/  IADD3 R24, P0, PT, R2, R13, RZ ;  /* 0x0000000d02187210 */ /* 0x000fca0007f1e0ff */
[----:B------:R-:W-:Y:S01]  /*51d0*/  IMAD.X R25, R3, 0x1, R10, P0 ;  /* 0x0000000103197824 */ /* 0x000fe200000e060a */
[----:B------:R-:W-:-:S05]  /*51e0*/  IADD3 R20, P0, PT, R2, R35, RZ ;  /* 0x0000002302147210 */ /* 0x000fca0007f1e0ff */
[----:B------:R-:W-:Y:S01]  /*51f0*/  IMAD.X R21, R3, 0x1, R6, P0 ;  /* 0x0000000103157824 */ /* 0x000fe200000e0606 */
[----:B------:R0:W-:Y:S04]  /*5200*/  STG.E.64 desc[UR14][R24.64], R26 ;  /* 0x0000001a18007986 */ /* 0x0001e8000c101b0e */
        /* <DEDUP_REMOVED lines=12> */
[----:B------:R-:W-:Y:S01]  /*52d0*/  IMAD.WIDE.U32 R36, R8, 0x4, R36 ;  /* 0x0000000408247825 */ /* 0x000fe200078e0024 */
[----:B0-----:R-:W-:-:S04]  /*52e0*/  IADD3 R20, P0, PT, R2, R5, RZ ;  /* 0x0000000502147210 */ /* 0x001fc80007f1e0ff */
[----:B------:R-:W-:Y:S02]  /*52f0*/  IADD3.X R21, PT, PT, R3, R30, RZ, P0, !PT ;  /* 0x0000001e03157210 */ /* 0x000fe400007fe4ff */
[----:B------:R-:W-:-:S04]  /*5300*/  ISETP.GE.U32.AND P0, PT, R36, UR4, PT ;  /* 0x0000000424007c0c */ /* 0x000fc8000bf06070 */
[----:B------:R-:W-:Y:S01]  /*5310*/  ISETP.GE.AND.EX P0, PT, R37, UR6, PT, P0 ;  /* 0x0000000625007c0c */ /* 0x000fe2000bf06300 */
[----:B------:R-:W-:Y:S01]  /*5320*/  IMAD.WIDE.U32 R2, R8, 0x20, R2 ;  /* 0x0000002008027825 */ /* 0x000fe200078e0002 */
[----:B--2---:R-:W-:-:S07]  /*5330*/  DFMA R22, R26, -UR20, R24 ;  /* 0x800000141a167c2b */ /* 0x004fce0008000018 */
[----:B------:R0:W-:Y:S04]  /*5340*/  STG.E.64 desc[UR14][R20.64], R22 ;  /* 0x0000001614007986 */ /* 0x0001e8000c101b0e */
[----:B------:R-:W-:Y:S05]  /*5350*/  @!P0 BRA `(.L_x_6213) ;  /* 0xfffffffc004c8947 */ /* 0x000fea000383ffff */
[----:B------:R-:W-:Y:S05]  /*5360*/  EXIT ;  /* 0x000000000000794d */ /* 0x000fea0003800000 */
        .weak           $__internal_34_$__cuda_sm20_div_u64
        .type           $__internal_34_$__cuda_sm20_div_u64,@function
        .size           $__internal_34_$__cuda_sm20_div_u64,($__internal_35_$__cuda_sm20_rem_u64 - $__internal_34_$__cuda_sm20_div_u64)
$__internal_34_$__cuda_sm20_div_u64:
[----:B------:R-:W-:Y:S02]  /*5370*/  IMAD.MOV.U32 R18, RZ, RZ, R8 ;  /* 0x000000ffff127224 */ /* 0x000fe400078e0008 */
[----:B------:R-:W-:-:S04]  /*5380*/  IMAD.U32 R19, RZ, RZ, UR4 ;  /* 0x00000004ff137e24 */ /* 0x000fc8000f8e00ff */
        /* <DEDUP_REMOVED lines=11> */
[----:B------:R-:W-:-:S04]  /*5440*/  IMAD.HI.U32 R19, R11, R25, RZ ;  /* 0x000000190b137227 */ /* 0x000fc800078e00ff */
[----:B------:R-:W-:-:S04]  /*5450*/  IMAD.WIDE.U32 R12, P0, R10, R25, R12 ;  /* 0x000000190a0c7225 */ /* 0x000fc8000780000c */
[C---:B------:R-:W-:Y:S02]  /*5460*/  IMAD R10, R11.reuse, R25, RZ ;  /* 0x000000190b0a7224 */ /* 0x040fe400078e02ff */
[----:B------:R-:W-:-:S04]  /*5470*/  IMAD.HI.U32 R13, P1, R11, R23, R12 ;  /* 0x000000170b0d7227 */ /* 0x000fc8000782000c */
[----:B------:R-:W-:Y:S01]  /*5480*/  IMAD.X R19, R19, 0x1, R11, P0 ;  /* 0x0000000113137824 */ /* 0x000fe200000e060b */
[----:B------:R-:W-:-:S04]  /*5490*/  IADD3 R13, P2, PT, R10, R13, RZ ;  /* 0x0000000d0a0d7210 */ /* 0x000fc80007f5e0ff */
[----:B------:R-:W-:Y:S01]  /*54a0*/  IADD3.X R19, PT, PT, RZ, RZ, R19, P2, P1 ;  /* 0x000000ffff137210 */ /* 0x000fe200017e2413 */
[----:B------:R-:W-:-:S04]  /*54b0*/  IMAD.WIDE.U32 R10, R13, R8, RZ ;  /* 0x000000080d0a7225 */ /* 0x000fc800078e00ff */
[----:B------:R-:W-:Y:S01]  /*54c0*/  IMAD R12, R13, UR4, R11 ;  /* 0x000000040d0c7c24 */ /* 0x000fe2000f8e020b */
[----:B------:R-:W-:-:S03]  /*54d0*/  IADD3 R11, P0, PT, RZ, -R10, RZ ;  /* 0x8000000aff0b7210 */ /* 0x000fc60007f1e0ff */
[----:B------:R-:W-:Y:S02]  /*54e0*/  IMAD R10, R19, R8, R12 ;  /* 0x00000008130a7224 */ /* 0x000fe400078e020c */
[----:B------:R-:W-:-:S04]  /*54f0*/  IMAD.HI.U32 R12, R13, R11, RZ ;  /* 0x0000000b0d0c7227 */ /* 0x000fc800078e00ff */
[----:B------:R-:W-:-:S04]  /*5500*/  IMAD.X R10, RZ, RZ, ~R10, P0 ;  /* 0x000000ffff0a7224 */ /* 0x000fc800000e0e0a */
[----:B------:R-:W-:-:S04]  /*5510*/  IMAD.WIDE.U32 R12, P0, R13, R10, R12 ;  /* 0x0000000a0d0c7225 */ /* 0x000fc8000780000c */
[C---:B------:R-:W-:Y:S02]  /*5520*/  IMAD R18, R19.reuse, R10, RZ ;  /* 0x0000000a13127224 */ /* 0x040fe400078e02ff */
[----:B------:R-:W-:Y:S01]  /*5530*/  IMAD.HI.U32 R13, P1, R19, R11, R12 ;  /* 0x0000000b130d7227 */ /* 0x000fe2000782000c */
[----:B------:R-:W-:-:S03]  /*5540*/  MOV R11, RZ ;  /* 0x000000ff000b7202 */ /* 0x000fc60000000f00 */
        /* <DEDUP_REMOVED lines=10> */
[----:B------:R-:W-:Y:S01]  /*55f0*/  IMAD.X R13, RZ, RZ, R13, P0 ;  /* 0x000000ffff0d7224 */ /* 0x000fe200000e060d */
[C---:B------:R-:W-:Y:S01]  /*5600*/  IADD3 R18, P2, PT, R19.reuse, 0x1, RZ ;  /* 0x0000000113127810 */ /* 0x040fe20007f5e0ff */
[----:B------:R-:W-:-:S04]  /*5610*/  IMAD.WIDE.U32 R10, R19, R8, RZ ;  /* 0x00000008130a7225 */ /* 0x000fc800078e00ff */
[----:B------:R-:W-:Y:S02]  /*5620*/  IMAD.X R13, RZ, RZ, R13, P1 ;  /* 0x000000ffff0d7224 */ /* 0x000fe400008e060d */
[----:B------:R-:W-:Y:S01]  /*5630*/  IMAD R12, R19, UR4, R11 ;  /* 0x00000004130c7c24 */ /* 0x000fe2000f8e020b */
[----:B------:R-:W-:Y:S01]  /*5640*/  IADD3 R11, P1, PT, -R10, R5, RZ ;  /* 0x000000050a0b7210 */ /* 0x000fe20007f3e1ff */
[----:B------:R-:W-:Y:S02]  /*5650*/  IMAD.X R10, RZ, RZ, R13, P2 ;  /* 0x000000ffff0a7224 */ /* 0x000fe400010e060d */
        /* <DEDUP_REMOVED lines=14> */
[----:B------:R-:W-:Y:S01]  /*5740*/  ISETP.GE.U32.AND.EX P0, PT, R7, UR4, PT, P0 ;  /* 0x0000000407007c0c */ /* 0x000fe2000bf06100 */
[----:B------:R-:W-:Y:S01]  /*5750*/  IMAD.MOV.U32 R7, RZ, RZ, 0x0 ;  /* 0x00000000ff077424 */ /* 0x000fe200078e00ff */
[----:B------:R-:W-:Y:S02]  /*5760*/  ISETP.NE.AND.EX P1, PT, RZ, UR4, PT, P1 ;  /* 0x00000004ff007c0c */ /* 0x000fe4000bf25310 */
[----:B------:R-:W-:-:S02]  /*5770*/  SEL R8, R10, R19, P0 ;  /* 0x000000130a087207 */ /* 0x000fc40000000000 */
[----:B------:R-:W-:Y:S02]  /*5780*/  SEL R5, R5, R12, P0 ;  /* 0x0000000c05057207 */ /* 0x000fe40000000000 */
[----:B------:R-:W-:Y:S02]  /*5790*/  SEL R8, R8, 0xffffffff, P1 ;  /* 0xffffffff08087807 */ /* 0x000fe40000800000 */
[----:B------:R-:W-:Y:S01]  /*57a0*/  SEL R5, R5, 0xffffffff, P1 ;  /* 0xffffffff05057807 */ /* 0x000fe20000800000 */
[----:B------:R-:W-:Y:S06]  /*57b0*/  RET.REL.NODEC R6 `(_ZN2at6native43_GLOBAL__N__9ae7fba5_10_SoftMax_cu_9f978f6320cunn_SoftMaxBackwardILi2EdddNS1_23SoftMaxBackwardEpilogueEEEvPT0_PKT2_S8_l) ;  /* 0xffffffa806107950 */ /* 0x000fec0003c3ffff */
        .weak           $__internal_35_$__cuda_sm20_rem_u64
        .type           $__internal_35_$__cuda_sm20_rem_u64,@function
        .size           $__internal_35_$__cuda_sm20_rem_u64,(.L_x_11547 - $__internal_35_$__cuda_sm20_rem_u64)
$__internal_35_$__cuda_sm20_rem_u64:
[----:B------:R-:W-:Y:S02]  /*57c0*/  UMOV UR7, UR5 ;  /* 0x0000000500077c82 */ /* 0x000fe40008000000 */
[----:B------:R-:W0:Y:S08]  /*57d0*/  I2F.U64.RP R5, UR6 ;  /* 0x0000000600057d12 */ /* 0x000e300008309000 */
[----:B0-----:R-:W0:Y:S02]  /*57e0*/  MUFU.RCP R5, R5 ;  /* 0x0000000500057308 */ /* 0x001e240000001000 */
[----:B0-----:R-:W-:-:S06]  /*57f0*/  VIADD R10, R5, 0x1ffffffe ;  /* 0x1ffffffe050a7836 */ /* 0x001fcc0000000000 */
[----:B------:R-:W0:Y:S02]  /*5800*/  F2I.U64.TRUNC R10, R10 ;  /* 0x0000000a000a7311 */ /* 0x000e24000020d800 */
[----:B0-----:R-:W-:-:S04]  /*5810*/  IMAD.WIDE.U32 R12, R10, UR6, RZ ;  /* 0x000000060a0c7c25 */ /* 0x001fc8000f8e00ff */
[C---:B------:R-:W-:Y:S01]  /*5820*/  IMAD R7, R10.reuse, UR5, R13 ;  /* 0x000000050a077c24 */ /* 0x040fe2000f8e020d */
[----:B------:R-:W-:Y:S02]  /*5830*/  IADD3 R19, P0, PT, RZ, -R12, RZ ;  /* 0x8000000cff137210 */ /* 0x000fe40007f1e0ff */
[----:B------:R-:W-:Y:S01]  /*5840*/  MOV R13, R10 ;  /* 0x0000000a000d7202 */ /* 0x000fe20000000f00 */
[----:B------:R-:W-:Y:S02]  /*5850*/  IMAD R7, R11, UR6, R7 ;  /* 0x000000060b077c24 */ /* 0x000fe4000f8e0207 */
        /* <DEDUP_REMOVED lines=11> */
[----:B------:R-:W-:Y:S01]  /*5910*/  IADD3 R7, P0, PT, RZ, -R10, RZ ;  /* 0x8000000aff077210 */ /* 0x000fe20007f1e0ff */
[----:B------:R-:W-:Y:S02]  /*5920*/  IMAD.MOV.U32 R11, RZ, RZ, RZ ;  /* 0x000000ffff0b7224 */ /* 0x000fe400078e00ff */
        /* <DEDUP_REMOVED lines=11> */
[----:B------:R-:W-:-:S04]  /*59e0*/  IMAD.WIDE.U32 R10, R7, UR11, R10 ;  /* 0x0000000b070a7c25 */ /* 0x000fc8000f8e000a */
[C---:B------:R-:W-:Y:S02]  /*59f0*/  IMAD R8, R5.reuse, UR11, RZ ;  /* 0x0000000b05087c24 */ /* 0x040fe4000f8e02ff */
[----:B------:R-:W-:-:S04]  /*5a00*/  IMAD.HI.U32 R7, P0, R5, R9, R10 ;  /* 0x0000000905077227 */ /* 0x000fc8000780000a */
[----:B------:R-:W-:Y:S01]  /*5a10*/  IMAD.HI.U32 R5, R5, UR11, RZ ;  /* 0x0000000b05057c27 */ /* 0x000fe2000f8e00ff */
[----:B------:R-:W-:-:S03]  /*5a20*/  IADD3 R7, P1, PT, R8, R7, RZ ;  /* 0x0000000708077210 */ /* 0x000fc60007f3e0ff */
[----:B------:R-:W-:Y:S02]  /*5a30*/  IMAD.X R5, RZ, RZ, R5, P0 ;  /* 0x000000ffff057224 */ /* 0x000fe400000e0605 */
[----:B------:R-:W-:-:S04]  /*5a40*/  IMAD.WIDE.U32 R10, R7, UR6, RZ ;  /* 0x00000006070a7c25 */ /* 0x000fc8000f8e00ff */
[----:B------:R-:W-:Y:S02]  /*5a50*/  IMAD.X R5, RZ, RZ, R5, P1 ;  /* 0x000000ffff057224 */ /* 0x000fe400008e0605 */
[----:B------:R-:W-:Y:S01]  /*5a60*/  IMAD R8, R7, UR5, R11 ;  /* 0x0000000507087c24 */ /* 0x000fe2000f8e020b */
[----:B------:R-:W-:-:S03]  /*5a70*/  IADD3 R11, P1, PT, -R10, R9, RZ ;  /* 0x000000090a0b7210 */ /* 0x000fc60007f3e1ff */
[----:B------:R-:W-:Y:S01]  /*5a80*/  IMAD R5, R5, UR6, R8 ;  /* 0x0000000605057c24 */ /* 0x000fe2000f8e0208 */
[----:B------:R-:W-:-:S04]  /*5a90*/  ISETP.GE.U32.AND P0, PT, R11, UR6, PT ;  /* 0x000000060b007c0c */ /* 0x000fc8000bf06070 */
[----:B------:R-:W-:Y:S02]  /*5aa0*/  IADD3.X R8, PT, PT, ~R5, UR11, RZ, P1, !PT ;  /* 0x0000000b05087c10 */ /* 0x000fe40008ffe5ff */
[----:B------:R-:W-:Y:S02]  /*5ab0*/  IADD3 R10, P1, PT, R11, -UR6, RZ ;  /* 0x800000060b0a7c10 */ /* 0x000fe4000ff3e0ff */
[C---:B------:R-:W-:Y:S02]  /*5ac0*/  ISETP.GE.U32.AND.EX P0, PT, R8.reuse, UR5, PT, P0 ;  /* 0x0000000508007c0c */ /* 0x040fe4000bf06100 */
[----:B------:R-:W-:Y:S02]  /*5ad0*/  IADD3.X R7, PT, PT, R8, ~UR5, RZ, P1, !PT ;  /* 0x8000000508077c10 */ /* 0x000fe40008ffe4ff */
[----:B------:R-:W-:Y:S02]  /*5ae0*/  SEL R10, R10, R11, P0 ;  /* 0x0000000b0a0a7207 */ /* 0x000fe40000000000 */
[----:B------:R-:W-:-:S02]  /*5af0*/  SEL R7, R7, R8, P0 ;  /* 0x0000000807077207 */ /* 0x000fc40000000000 */
[C---:B------:R-:W-:Y:S02]  /*5b00*/  ISETP.GE.U32.AND P0, PT, R10.reuse, UR6, PT ;  /* 0x000000060a007c0c */ /* 0x040fe4000bf06070 */
[----:B------:R-:W-:Y:S02]  /*5b10*/  IADD3 R5, P2, PT, R10, -UR6, RZ ;  /* 0x800000060a057c10 */ /* 0x000fe4000ff5e0ff */
[C---:B------:R-:W-:Y:S02]  /*5b20*/  ISETP.GE.U32.AND.EX P0, PT, R7.reuse, UR5, PT, P0 ;  /* 0x0000000507007c0c */ /* 0x040fe4000bf06100 */
[----:B------:R-:W-:Y:S02]  /*5b30*/  IADD3.X R8, PT, PT, R7, ~UR5, RZ, P2, !PT ;  /* 0x8000000507087c10 */ /* 0x000fe400097fe4ff */
[----:B------:R-:W-:Y:S02]  /*5b40*/  ISETP.NE.U32.AND P1, PT, RZ, UR6, PT ;  /* 0x00000006ff007c0c */ /* 0x000fe4000bf25070 */
[----:B------:R-:W-:Y:S01]  /*5b50*/  SEL R8, R8, R7, P0 ;  /* 0x0000000708087207 */ /* 0x000fe20000000000 */
[----:B------:R-:W-:Y:S01]  /*5b60*/  IMAD.MOV.U32 R7, RZ, RZ, 0x0 ;  /* 0x00000000ff077424 */ /* 0x000fe200078e00ff */
[----:B------:R-:W-:-:S02]  /*5b70*/  ISETP.NE.AND.EX P1, PT, RZ, UR5, PT, P1 ;  /* 0x00000005ff007c0c */ /* 0x000fc4000bf25310 */
[----:B------:R-:W-:Y:S02]  /*5b80*/  SEL R5, R5, R10, P0 ;  /* 0x0000000a05057207 */ /* 0x000fe40000000000 */
[----:B------:R-:W-:Y:S02]  /*5b90*/  SEL R8, R8, 0xffffffff, P1 ;  /* 0xffffffff08087807 */ /* 0x000fe40000800000 */
[----:B------:R-:W-:Y:S01]  /*5ba0*/  SEL R5, R5, 0xffffffff, P1 ;  /* 0xffffffff05057807 */ /* 0x000fe20000800000 */
[----:B------:R-:W-:Y:S06]  /*5bb0*/  RET.REL.NODEC R6 `(_ZN2at6native43_GLOBAL__N__9ae7fba5_10_SoftMax_cu_9f978f6320cunn_SoftMaxBackwardILi2EdddNS1_23SoftMaxBackwardEpilogueEEEvPT0_PKT2_S8_l) ;  /* 0xffffffa406107950 */ /* 0x000fec0003c3ffff */
.L_x_6214:
        /* <DEDUP_REMOVED lines=12> */
.L_x_11547:


//--------------------- .text._ZN2at6native43_GLOBAL__N__9ae7fba5_10_SoftMax_cu_9f978f6324cunn_SoftMaxBackwardSmemILi2EdddNS1_23SoftMaxBackwardEpilogueEEEvPT0_PKT2_S8_l --------------------------
	.section	.text._ZN2at6native43_GLOBAL__N__9ae7fba5_10_SoftMax_cu_9f978f6324cunn_SoftMaxBackwardSmemILi2EdddNS1_23SoftMaxBackwardEpilogueEEEvPT0_PKT2_S8_l,"ax",@progbits
	.align	128
.text._ZN2at6native43_GLOBAL__N__9ae7fba5_10_SoftMax_cu_9f978f6324cunn_SoftMaxBackwardSmemILi2EdddNS1_23SoftMaxBackwardEpilogueEEEvPT0_PKT2_S8_l:
        .type           _ZN2at6native43_GLOBAL__N__9ae7fba5_10_SoftMax_cu_9f978f6324cunn_SoftMaxBackwardSmemILi2EdddNS1_23SoftMaxBackwardEpilogueEEEvPT0_PKT2_S8_l,@function
        .size           _ZN2at6native43_GLOBAL__N__9ae7fba5_10_SoftMax_cu_9f978f6324cunn_SoftMaxBackwardSmemILi2EdddNS1_23SoftMaxBackwardEpilogueEEEvPT0_PKT2_S8_l,(.L_x_11550 - _ZN2at6native43_GLOBAL__N__9ae7fba5_10_SoftMax_cu_9f978f6324cunn_SoftMaxBackwardSmemILi2EdddNS1_23SoftMaxBackwardEpilogueEEEvPT0_PKT2_S8_l)
        .other          _ZN2at6native43_GLOBAL__N__9ae7fba5_10_SoftMax_cu_9f978f6324cunn_SoftMaxBackwardSmemILi2EdddNS1_23SoftMaxBackwardEpilogueEEEvPT0_PKT2_S8_l,@"STO_CUDA_ENTRY STV_DEFAULT"
_ZN2at6native43_GLOBAL__N__9ae7fba5_10_SoftMax_cu_9f978f6324cunn_SoftMaxBackwardSmemILi2EdddNS1_23SoftMaxBackwardEpilogueEEEvPT0_PKT2_S8_l:
[----:B------:R-:W-:Y:S01]  /*0000*/  LDC R1, c[0x0][0x37c] ;  /* 0x0000df00ff017b82 */ /* 0x000fe20000000800 */
[----:B------:R-:W0:Y:S07]  /*0010*/  S2R R0, SR_TID.X ;  /* 0x0000000000007919 */ /* 0x000e2e0000002100 */
[----:B------:R-:W1:Y:S01]  /*0020*/  S2UR UR11, SR_CTAID.X ;  /* 0x00000000000b79c3 */ /* 0x000e620000002500 */
[----:B------:R-:W1:Y:S01]  /*0030*/  LDCU.128 UR4, c[0x0][0x390] ;  /* 0x00007200ff0477ac */ /* 0x000e620008000c00 */
[----:B------:R-:W-:Y:S01]  /*0040*/  BSSY.RECONVERGENT B0, `(.L_x_6215) ;  /* 0x0000027000007945 */ /* 0x000fe20003800200 */
[----:B------:R-:W2:Y:S05]  /*0050*/  LDCU.128 UR16, c[0x0][0x380] ;  /* 0x00007000ff1077ac */ /* 0x000eaa0008000c00 */
[----:B------:R-:W3:Y:S01]  /*0060*/  S2UR UR10, SR_CgaCtaId ;  /* 0x00000000000a79c3 */ /* 0x000ee20000008800 */
[----:B-1----:R-:W-:-:S04]  /*0070*/  UIMAD.WIDE.U32 UR8, UR11, UR6, URZ ;  /* 0x000000060b0872a5 */ /* 0x002fc8000f8e00ff */
[----:B------:R-:W-:Y:S02]  /*0080*/  USHF.L.U32 UR14, UR8, 0x3, URZ ;  /* 0x00000003080e7899 */ /* 0x000fe400080006ff */
[----:B------:R-:W-:Y:S01]  /*0090*/  UIMAD UR15, UR11, UR7, UR9 ;  /* 0x000000070b0f72a4 */ /* 0x000fe2000f8e0209 */
[----:B0-----:R-:W-:Y:S01]  /*00a0*/  IMAD.SHL.U32 R2, R0, 0x2, RZ ;  /* 0x0000000200027824 */ /* 0x001fe200078e00ff */
[----:B--2---:R-:W-:Y:S02]  /*00b0*/  UIADD3 UR12, UP0, UPT, UR14, UR16, URZ ;  /* 0x000000100e0c7290 */ /* 0x004fe4000ff1e0ff */
[----:B------:R-:W-:Y:S02]  /*00c0*/  USHF.L.U64.HI UR15, UR8, 0x3, UR15 ;  /* 0x00000003080f7899 */ /* 0x000fe4000801020f */
[----:B------:R-:W-:Y:S01]  /*00d0*/  ISETP.GE.U32.AND P0, PT, R2, UR6, PT ;  /* 0x0000000602007c0c */ /* 0x000fe2000bf06070 */
[----:B------:R-:W-:Y:S01]  /*00e0*/  UMOV UR8, 0x400 ;  /* 0x0000040000087882 */ /* 0x000fe20000000000 */
[----:B------:R-:W-:Y:S01]  /*00f0*/  UIADD3.X UR13, UPT, UPT, UR15, UR17, URZ, UP0, !UPT ;  /* 0x000000110f0d7290 */ /* 0x000fe200087fe4ff */
[----:B------:R-:W-:-:S02]  /*0100*/  CS2R R2, SRZ ;  /* 0x0000000000027805 */ /* 0x000fc4000001ff00 */
[----:B------:R-:W-:Y:S01]  /*0110*/  ISETP.GE.AND.EX P0, PT, RZ, UR7, PT, P0 ;  /* 0x00000007ff007c0c */ /* 0x000fe2000bf06300 */
[----:B------:R-:W-:Y:S02]  /*0120*/  UIADD3 UR9, UP1, UPT, UR14, UR18, URZ ;  /* 0x000000120e097290 */ /* 0x000fe4000ff3e0ff */
[----:B---3--:R-:W-:Y:S02]  /*0130*/  ULEA UR8, UR10, UR8, 0x18 ;  /* 0x000000080a087291 */ /* 0x008fe4000f8ec0ff */
[----:B------:R-:W-:Y:S02]  /*0140*/  UIADD3 UR4, UP0, UPT, UR14, UR4, URZ ;  /* 0x000000040e047290 */ /* 0x000fe4000ff1e0ff */
[----:B------:R-:W-:Y:S01]  /*0150*/  UIADD3.X UR11, UPT, UPT, UR15, UR19, URZ, UP1, !UPT ;  /* 0x000000130f0b7290 */ /* 0x000fe20008ffe4ff */
[----:B------:R-:W0:Y:S01]  /*0160*/  LDCU.64 UR16, c[0x0][0x358] ;  /* 0x00006b00ff1077ac */ /* 0x000e220008000a00 */
[----:B------:R-:W-:Y:S02]  /*0170*/  ULEA UR10, UR6, UR8, 0x3 ;  /* 0x00000008060a7291 */ /* 0x000fe4000f8e18ff */
[----:B------:R-:W-:-:S02]  /*0180*/  UIADD3.X UR5, UPT, UPT, UR15, UR5, URZ, UP0, !UPT ;  /* 0x000000050f057290 */ /* 0x000fc400087fe4ff */
[----:B------:R-:W-:Y:S10]  /*0190*/  @P0 BRA `(.L_x_6216) ;  /* 0x0000000000440947 */ /* 0x000ff40003800000 */
[----:B------:R-:W1:Y:S01]  /*01a0*/  LDC R10, c[0x0][0x360] ;  /* 0x0000d800ff0a7b82 */ /* 0x000e620000000800 */
[----:B------:R-:W-:Y:S01]  /*01b0*/  IMAD.MOV.U32 R9, RZ, RZ, R0 ;  /* 0x000000ffff097224 */ /* 0x000fe200078e0000 */
[----:B------:R-:W-:-:S07]  /*01c0*/  CS2R R2, SRZ ;  /* 0x0000000000027805 */ /* 0x000fce000001ff00 */
.L_x_6217:
        /* <DEDUP_REMOVED lines=11> */
[----:B------:R-:W-:-:S08]  /*0280*/  DADD R2, R4, R2 ;  /* 0x0000000004027229 */ /* 0x000fd00000000002 */
[----:B------:R-:W-:-:S03]  /*0290*/  DADD R2, R6, R2 ;  /* 0x0000000006027229 */ /* 0x000fc60000000002 */
[----:B------:R-:W-:Y:S08]  /*02a0*/  @!P1 BRA `(.L_x_6217) ;  /* 0xfffffffc00c89947 */ /* 0x000ff0000383ffff */
.L_x_6216:
[----:B0-----:R-:W-:Y:S05]  /*02b0*/  BSYNC.RECONVERGENT B0 ;  /* 0x0000000000007941 */ /* 0x001fea0003800200 */
.L_x_6215:
[----:B--2---:R-:W-:Y:S01]  /*02c0*/  SHFL.DOWN PT, R5, R3, 0x10, 0x1f ;  /* 0x0a001f0003057f89 */ /* 0x004fe200000e0000 */
[----:B------:R-:W-:Y:S01]  /*02d0*/  BAR.SYNC.DEFER_BLOCKING 0x0 ;  /* 0x0000000000007b1d */ /* 0x000fe20000010000 */
[----:B------:R-:W-:-:S05]  /*02e0*/  LOP3.LUT P1, R12, R0, 0x1f, RZ, 0xc0, !PT ;  /* 0x0000001f000c7812 */ /* 0x000fca000782c0ff */
[----:B------:R-:W0:Y:S01]  /*02f0*/  LDCU UR5, c[0x0][0x360] ;  /* 0x00006c00ff0577ac */ /* 0x000e220008000800 */
[----:B------:R-:W1:Y:S01]  /*0300*/  SHFL.DOWN PT, R4, R2, 0x10, 0x1f ;  /* 0x0a001f0002047f89 */ /* 0x000e6200000e0000 */
[----:B0-----:R-:W-:-:S06]  /*0310*/  USHF.R.U32.HI UR4, URZ, 0x5, UR5 ;  /* 0x00000005ff047899 */ /* 0x001fcc0008011605 */
[----:B------:R-:W-:Y:S01]  /*0320*/  ISETP.GE.U32.AND P2, PT, R0, UR4, PT ;  /* 0x0000000400007c0c */ /* 0x000fe2000bf46070 */
[----:B-1----:R-:W-:-:S07]  /*0330*/  DADD R4, R4, R2 ;  /* 0x0000000004047229 */ /* 0x002fce0000000002 */
[----:B------:R-:W-:Y:S04]  /*0340*/  SHFL.DOWN PT, R7, R5, 0x8, 0x1f ;  /* 0x09001f0005077f89 */ /* 0x000fe800000e0000 */
[----:B------:R-:W0:Y:S02]  /*0350*/  SHFL.DOWN PT, R6, R4, 0x8, 0x1f ;  /* 0x09001f0004067f89 */ /* 0x000e2400000e0000 */
[----:B0-----:R-:W-:-:S07]  /*0360*/  DADD R6, R4, R6 ;  /* 0x0000000004067229 */ /* 0x001fce0000000006 */
[----:B------:R-:W-:Y:S04]  /*0370*/  SHFL.DOWN PT, R9, R7, 0x4, 0x1f ;  /* 0x08801f0007097f89 */ /* 0x000fe800000e0000 */
[----:B------:R-:W0:Y:S02]  /*0380*/  SHFL.DOWN PT, R8, R6, 0x4, 0x1f ;  /* 0x08801f0006087f89 */ /* 0x000e2400000e0000 */
[----:B0-----:R-:W-:Y:S01]  /*0390*/  DADD R8, R6, R8 ;  /* 0x0000000006087229 */ /* 0x001fe20000000008 */
[----:B------:R-:W-:Y:S02]  /*03a0*/  @!P1 LEA.HI R7, R0, UR10, RZ, 0x1e ;  /* 0x0000000a00079c11 */ /* 0x000fe4000f8ff0ff */
[----:B------:R-:W-:-:S04]  /*03b0*/  @!P2 LEA R6, R12, UR10, 0x3 ;  /* 0x0000000a0c06ac11 */ /* 0x000fc8000f8e18ff */
[----:B------:R-:W-:Y:S04]  /*03c0*/  SHFL.DOWN PT, R11, R9, 0x2, 0x1f ;  /* 0x08401f00090b7f89 */ /* 0x000fe800000e0000 */
[----:B------:R-:W0:Y:S02]  /*03d0*/  SHFL.DOWN PT, R10, R8, 0x2, 0x1f ;  /* 0x08401f00080a7f89 */ /* 0x000e2400000e0000 */
[----:B0-----:R-:W-:-:S07]  /*03e0*/  DADD R10, R8, R10 ;  /* 0x00000000080a7229 */ /* 0x001fce000000000a */
[----:B------:R-:W-:Y:S04]  /*03f0*/  SHFL.DOWN PT, R3, R11, 0x1, 0x1f ;  /* 0x08201f000b037f89 */ /* 0x000fe800000e0000 */
[----:B------:R-:W0:Y:S02]  /*0400*/  SHFL.DOWN PT, R2, R10, 0x1, 0x1f ;  /* 0x08201f000a027f89 */ /* 0x000e2400000e0000 */
[----:B0-----:R-:W-:Y:S01]  /*0410*/  DADD R4, R10, R2 ;  /* 0x000000000a047229 */ /* 0x001fe20000000002 */
[----:B------:R-:W-:-:S06]  /*0420*/  CS2R R2, SRZ ;  /* 0x0000000000027805 */ /* 0x000fcc000001ff00 */
[----:B------:R0:W-:Y:S01]  /*0430*/  @!P1 STS.64 [R7], R4 ;  /* 0x0000000407009388 */ /* 0x0001e20000000a00 */
[----:B------:R-:W-:Y:S01]  /*0440*/  BAR.SYNC.DEFER_BLOCKING 0x0 ;  /* 0x0000000000007b1d */ /* 0x000fe20000010000 */
[----:B------:R-:W-:-:S05]  /*0450*/  ISETP.GT.U32.AND P1, PT, R0, 0x1f, PT ;  /* 0x0000001f0000780c */ /* 0x000fca0003f24070 */
[----:B------:R0:W1:Y:S08]  /*0460*/  @!P2 LDS.64 R2, [R6] ;  /* 0x000000000602a984 */ /* 0x0000700000000a00 */
[----:B0-----:R-:W-:Y:S05]  /*0470*/  @P1 BRA `(.L_x_6218) ;  /* 0x00000000005c1947 */ /* 0x001fea0003800000 */
[----:B------:R-:W-:-:S03]  /*0480*/  UMOV UR4, 0xffffffff ;  /* 0xffffffff00047882 */ /* 0x000fc60000000000 */
[----:B------:R-:W-:Y:S05]  /*0490*/  BRA.DIV UR4, `(.L_x_6219) ;  /* 0x0000000204b07947 */ /* 0x000fea000b800000 */
[----:B-1----:R-:W-:Y:S04]  /*04a0*/  SHFL.DOWN PT, R5, R3, 0x10, 0x1f ;  /* 0x0a001f0003057f89 */ /* 0x002fe800000e0000 */
[----:B------:R-:W0:Y:S02]  /*04b0*/  SHFL.DOWN PT, R4, R2, 0x10, 0x1f ;  /* 0x0a001f0002047f89 */ /* 0x000e2400000e0000 */
[----:B0-----:R-:W-:-:S07]  /*04c0*/  DADD R4, R4, R2 ;  /* 0x0000000004047229 */ /* 0x001fce0000000002 */
[----:B------:R-:W0:Y:S04]  /*04d0*/  SHFL.DOWN PT, R7, R5, 0x8, 0x1f ;  /* 0x09001f0005077f89 */ /* 0x000e2800000e0000 */
[----:B------:R-:W1:Y:S01]  /*04e0*/  SHFL.DOWN PT, R6, R4, 0x8, 0x1f ;  /* 0x09001f0004067f89 */ /* 0x000e6200000e0000 */
[----:B0-----:R-:W-:Y:S02]  /*04f0*/  IMAD.MOV.U32 R3, RZ, RZ, R7 ;  /* 0x000000ffff037224 */ /* 0x001fe400078e0007 */
[----:B-1----:R-:W-:-:S06]  /*0500*/  IMAD.MOV.U32 R2, RZ, RZ, R6 ;  /* 0x000000ffff027224 */ /* 0x002fcc00078e0006 */
[----:B------:R-:W-:-:S07]  /*0510*/  DADD R6, R4, R2 ;  /* 0x0000000004067229 */ /* 0x000fce0000000002 */
[----:B------:R-:W0:Y:S04]  /*0520*/  SHFL.DOWN PT, R9, R7, 0x4, 0x1f ;  /* 0x08801f0007097f89 */ /* 0x000e2800000e0000 */
[----:B------:R-:W1:Y:S01]  /*0530*/  SHFL.DOWN PT, R8, R6, 0x4, 0x1f ;  /* 0x08801f0006087f89 */ /* 0x000e6200000e0000 */
[----:B0-----:R-:W-:Y:S01]  /*0540*/  IMAD.MOV.U32 R3, RZ, RZ, R9 ;  /* 0x000000ffff037224 */ /* 0x001fe200078e0009 */
[----:B-1----:R-:W-:-:S06]  /*0550*/  MOV R2, R8 ;  /* 0x0000000800027202 */ /* 0x002fcc0000000f00 */
[----:B------:R-:W-:-:S07]  /*0560*/  DADD R8, R6, R2 ;  /* 0x0000000006087229 */ /* 0x000fce0000000002 */
[----:B------:R-:W-:Y:S04]  /*0570*/  SHFL.DOWN PT, R3, R9, 0x2, 0x1f ;  /* 0x08401f0009037f89 */ /* 0x000fe800000e0000 */
[----:B------:R-:W0:Y:S02]  /*0580*/  SHFL.DOWN PT, R2, R8, 0x2, 0x1f ;  /* 0x08401f0008027f89 */ /* 0x000e2400000e0000 */
[----:B0-----:R-:W-:-:S07]  /*0590*/  DADD R2, R8, R2 ;  /* 0x0000000008027229 */ /* 0x001fce0000000002 */
[----:B------:R0:W1:Y:S04]  /*05a0*/  SHFL.DOWN PT, R5, R3, 0x1, 0x1f ;  /* 0x08201f0003057f89 */ /* 0x00006800000e0000 */
[----:B------:R0:W2:Y:S02]  /*05b0*/  SHFL.DOWN PT, R4, R2, 0x1, 0x1f ;  /* 0x08201f0002047f89 */ /* 0x0000a400000e0000 */
.L_x_6231:
[----:B------:R-:W-:Y:S01]  /*05c0*/  ISETP.NE.AND P1, PT, R0, RZ, PT ;  /* 0x000000ff0000720c */ /* 0x000fe20003f25270 */
[----:B-12---:R-:W-:-:S12]  /*05d0*/  DADD R4, R2, R4 ;  /* 0x0000000002047229 */ /* 0x006fd80000000004 */
[----:B------:R2:W-:Y:S02]  /*05e0*/  @!P1 STS.64 [UR10], R4 ;  /* 0x00000004ff009988 */ /* 0x0005e40008000a0a */
.L_x_6218:
[----:B------:R-:W-:Y:S05]  /*05f0*/  WARPSYNC.ALL ;  /* 0x0000000000007948 */ /* 0x000fea0003800000 */
[----:B------:R-:W-:Y:S06]  /*0600*/  BAR.SYNC.DEFER_BLOCKING 0x0 ;  /* 0x0000000000007b1d */ /* 0x000fec0000010000 */
[----:B------:R-:W-:Y:S05]  /*0610*/  @P0 EXIT ;  /* 0x000000000000094d */ /* 0x000fea0003800000 */
[----:B01----:R-:W0:Y:S02]  /*0620*/  LDS.64 R2, [UR10] ;  /* 0x0000000aff027984 */ /* 0x003e240008000a00 */
.L_x_6220:
[----:B------:R-:W-:Y:S01]  /*0630*/  MOV R9, UR11 ;  /* 0x0000000b00097c02 */ /* 0x000fe20008000f00 */
[----:B------:R-:W-:-:S04]  /*0640*/  IMAD.U32 R8, RZ, RZ, UR9 ;  /* 0x00000009ff087e24 */ /* 0x000fc8000f8e00ff */
[----:B------:R-:W-:-:S06]  /*0650*/  IMAD.WIDE R8, R0, 0x10, R8 ;  /* 0x0000001000087825 */ /* 0x000fcc00078e0208 */
[----:B------:R-:W0:Y:S01]  /*0660*/  LDG.E.128 R8, desc[UR16][R8.64] ;  /* 0x0000001008087981 */ /* 0x000e22000c1e1d00 */
[C---:B------:R-:W-:Y:S01]  /*0670*/  LEA R14, R0.reuse, UR8, 0x4 ;  /* 0x00000008000e7c11 */ /* 0x040fe2000f8e20ff */
[----:B------:R-:W-:Y:S02]  /*0680*/  IMAD.U32 R12, RZ, RZ, UR12 ;  /* 0x0000000cff0c7e24 */ /* 0x000fe4000f8e00ff */
[----:B------:R-:W-:Y:S02]  /*0690*/  IMAD.U32 R13, RZ, RZ, UR13 ;  /* 0x0000000dff0d7e24 */ /* 0x000fe4000f8e00ff */
[----:B--2---:R-:W0:Y:S02]  /*06a0*/  LDS.128 R4, [R14] ;  /* 0x000000000e047984 */ /* 0x004e240000000c00 */
[C---:B0-----:R-:W-:Y:S01]  /*06b0*/  DFMA R6, -R2.reuse, R10, R6 ;  /* 0x0000000a0206722b */ /* 0x041fe20000000106 */
[C---:B------:R-:W-:Y:S01]  /*06c0*/  IMAD.WIDE R10, R0.reuse, 0x10, R12 ;  /* 0x00000010000a7825 */ /* 0x040fe200078e020c */
[----:B------:R-:W-:Y:S01]  /*06d0*/  IADD3 R0, PT, PT, R0, UR5, RZ ;  /* 0x0000000500007c10 */ /* 0x000fe2000fffe0ff */
[----:B------:R-:W-:-:S04]  /*06e0*/  DFMA R4, -R2, R8, R4 ;  /* 0x000000080204722b */ /* 0x000fc80000000104 */
[----:B------:R-:W-:-:S03]  /*06f0*/  IMAD.SHL.U32 R12, R0, 0x2, RZ ;  /* 0x00000002000c7824 */ /* 0x000fc600078e00ff */
[----:B------:R1:W-:Y:S02]  /*0700*/  STG.E.128 desc[UR16][R10.64], R4 ;  /* 0x000000040a007986 */ /* 0x0003e4000c101d10 */
[----:B------:R-:W-:Y:S02]  /*0710*/  ISETP.GE.U32.AND P0, PT, R12, UR6, PT ;  /* 0x000000060c007c0c */ /* 0x000fe4000bf06070 */
[----:B------:R-:W-:-:S04]  /*0720*/  SHF.R.S32.HI R12, RZ, 0x1f, R12 ;  /* 0x0000001fff0c7819 */ /* 0x000fc8000001140c */
[----:B------:R-:W-:-:S13]  /*0730*/  ISETP.GE.AND.EX P0, PT, R12, UR7, PT, P0 ;  /* 0x000000070c007c0c */ /* 0x000fda000bf06300 */
[----:B-1----:R-:W-:Y:S05]  /*0740*/  @!P0 BRA `(.L_x_6220) ;  /* 0xfffffffc00b88947 */ /* 0x002fea000383ffff */
[----:B------:R-:W-:Y:S05]  /*0750*/  EXIT ;  /* 0x000000000000794d */ /* 0x000fea0003800000 */
.L_x_6219:
[----:B-1----:R-:W-:Y:S01]  /*0760*/  IMAD.MOV.U32 R13, RZ, RZ, R3 ;  /* 0x000000ffff0d7224 */ /* 0x002fe200078e0003 */
[----:B------:R-:W-:Y:S01]  /*0770*/  MOV R12, 0x10 ;  /* 0x00000010000c7802 */ /* 0x000fe20000000f00 */
[----:B------:R-:W-:Y:S02]  /*0780*/  IMAD.MOV.U32 R15, RZ, RZ, 0x1f ;  /* 0x0000001fff0f7424 */ /* 0x000fe400078e00ff */
[----:B------:R-:W-:-:S07]  /*0790*/  IMAD.MOV.U32 R10, RZ, RZ, -0x1 ;  /* 0xffffffffff0a7424 */ /* 0x000fce00078e00ff */
[----:B------:R-:W-:Y:S05]  /*07a0*/  WARPSYNC.COLLECTIVE R10, `(.L_x_6221) ;  /* 0x000000000a087348 */ /* 0x000fea0003c00000 */
[----:B------:R0:W1:Y:S02]  /*07b0*/  SHFL.DOWN P1, R11, R13, R12, R15 ;  /* 0x0800000c0d0b7389 */ /* 0x000064000002000f */
[----:B01----:R-:W-:Y:S05]  /*07c0*/  ENDCOLLECTIVE ;  /* 0x000000000000791b */ /* 0x003fea0003800000 */
.L_x_6221:
[----:B------:R-:W-:Y:S01]  /*07d0*/  IMAD.MOV.U32 R13, RZ, RZ, R2 ;  /* 0x000000ffff0d7224 */ /* 0x000fe200078e0002 */
[----:B------:R-:W-:-:S07]  /*07e0*/  MOV R5, R11 ;  /* 0x0000000b00057202 */ /* 0x000fce0000000f00 */
[----:B------:R-:W-:Y:S05]  /*07f0*/  WARPSYNC.COLLECTIVE R10, `(.L_x_6222) ;  /* 0x000000000a087348 */ /* 0x000fea0003c00000 */
[----:B------:R0:W1:Y:S02]  /*0800*/  SHFL.DOWN P1, R11, R13, R12, R15 ;  /* 0x0800000c0d0b7389 */ /* 0x000064000002000f */
[----:B01----:R-:W-:Y:S05]  /*0810*/  ENDCOLLECTIVE ;  /* 0x000000000000791b */ /* 0x003fea0003800000 */
.L_x_6222:
[----:B------:R-:W-:Y:S02]  /*0820*/  IMAD.MOV.U32 R12, RZ, RZ, 0x8 ;  /* 0x00000008ff0c7424 */ /* 0x000fe400078e00ff */
[----:B------:R-:W-:-:S06]  /*0830*/  IMAD.MOV.U32 R4, RZ, RZ, R11 ;  /* 0x000000ffff047224 */ /* 0x000fcc00078e000b */
[----:B------:R-:W-:-:S10]  /*0840*/  DADD R4, R4, R2 ;  /* 0x0000000004047229 */ /* 0x000fd40000000002 */
[----:B------:R-:W-:-:S07]  /*0850*/  MOV R13, R5 ;  /* 0x00000005000d7202 */ /* 0x000fce0000000f00 */
[----:B------:R-:W-:Y:S05]  /*0860*/  WARPSYNC.COLLECTIVE R10, `(.L_x_6223) ;  /* 0x000000000a087348 */ /* 0x000fea0003c00000 */
[----:B------:R0:W1:Y:S02]  /*0870*/  SHFL.DOWN P1, R11, R13, R12, R15 ;  /* 0x0800000c0d0b7389 */ /* 0x000064000002000f */
[----:B01----:R-:W-:Y:S05]  /*0880*/  ENDCOLLECTIVE ;  /* 0x000000000000791b */ /* 0x003fea0003800000 */
.L_x_6223:
[----:B------:R-:W-:Y:S01]  /*0890*/  MOV R13, R4 ;  /* 0x00000004000d7202 */ /* 0x000fe20000000f00 */
[----:B------:R-:W-:-:S07]  /*08a0*/  IMAD.MOV.U32 R7, RZ, RZ, R11 ;  /* 0x000000ffff077224 */ /* 0x000fce00078e000b */
[----:B------:R-:W-:Y:S05]  /*08b0*/  WARPSYNC.COLLECTIVE R10, `(.L_x_6224) ;  /* 0x000000000a087348 */ /* 0x000fea0003c00000 */
[----:B------:R0:W1:Y:S02]  /*08c0*/  SHFL.DOWN P1, R11, R13, R12, R15 ;  /* 0x0800000c0d0b7389 */ /* 0x000064000002000f */
[----:B01----:R-:W-:Y:S05]  /*08d0*/  ENDCOLLECTIVE ;  /* 0x000000000000791b */ /* 0x003fea0003800000 */
.L_x_6224:
[----:B------:R-:W-:Y:S01]  /*08e0*/  MOV R12, 0x4 ;  /* 0x00000004000c7802 */ /* 0x000fe20000000f00 */
[----:B------:R-:W-:-:S06]  /*08f0*/  IMAD.MOV.U32 R6, RZ, RZ, R11 ;  /* 0x000000ffff067224 */ /* 0x000fcc00078e000b */
[----:B------:R-:W-:-:S10]  /*0900*/  DADD R6, R4, R6 ;  /* 0x0000000004067229 */ /* 0x000fd40000000006 */
[----:B------:R-:W-:-:S07]  /*0910*/  IMAD.MOV.U32 R13, RZ, RZ, R7 ;  /* 0x000000ffff0d7224 */ /* 0x000fce00078e0007 */
[----:B------:R-:W-:Y:S05]  /*0920*/  WARPSYNC.COLLECTIVE R10, `(.L_x_6225) ;  /* 0x000000000a087348 */ /* 0x000fea0003c00000 */
[----:B------:R0:W1:Y:S02]  /*0930*/  SHFL.DOWN P1, R11, R13, R12, R15 ;  /* 0x0800000c0d0b7389 */ /* 0x000064000002000f */
[----:B01----:R-:W-:Y:S05]  /*0940*/  ENDCOLLECTIVE ;  /* 0x000000000000791b */ /* 0x003fea0003800000 */
.L_x_6225:
[----:B------:R-:W-:Y:S02]  /*0950*/  IMAD.MOV.U32 R13, RZ, RZ, R6 ;  /* 0x000000ffff0d7224 */ /* 0x000fe400078e0006 */
[----:B------:R-:W-:-:S07]  /*0960*/  IMAD.MOV.U32 R9, RZ, RZ, R11 ;  /* 0x000000ffff097224 */ /* 0x000fce00078e000b */
[----:B------:R-:W-:Y:S05]  /*0970*/  WARPSYNC.COLLECTIVE R10, `(.L_x_6226) ;  /* 0x000000000a087348 */ /* 0x000fea0003c00000 */
[----:B------:R0:W1:Y:S02]  /*0980*/  SHFL.DOWN P1, R11, R13, R12, R15 ;  /* 0x0800000c0d0b7389 */ /* 0x000064000002000f */
[----:B01----:R-:W-:Y:S05]  /*0990*/  ENDCOLLECTIVE ;  /* 0x000000000000791b */ /* 0x003fea0003800000 */
.L_x_6226:
[----:B------:R-:W-:Y:S01]  /*09a0*/  IMAD.MOV.U32 R12, RZ, RZ, 0x2 ;  /* 0x00000002ff0c7424 */ /* 0x000fe200078e00ff */
[----:B------:R-:W-:-:S06]  /*09b0*/  MOV R8, R11 ;  /* 0x0000000b00087202 */ /* 0x000fcc0000000f00 */
[----:B------:R-:W-:-:S10]  /*09c0*/  DADD R8, R6, R8 ;  /* 0x0000000006087229 */ /* 0x000fd40000000008 */
[----:B------:R-:W-:-:S07]  /*09d0*/  IMAD.MOV.U32 R13, RZ, RZ, R9 ;  /* 0x000000ffff0d7224 */ /* 0x000fce00078e0009 */
[----:B------:R-:W-:Y:S05]  /*09e0*/  WARPSYNC.COLLECTIVE R10, `(.L_x_6227) ;  /* 0x000000000a087348 */ /* 0x000fea0003c00000 */
[----:B------:R0:W1:Y:S02]  /*09f0*/  SHFL.DOWN P1, R11, R13, R12, R15 ;  /* 0x0800000c0d0b7389 */ /* 0x000064000002000f */
[----:B01----:R-:W-:Y:S05]  /*0a00*/  ENDCOLLECTIVE ;  /* 0x000000000000791b */ /* 0x003fea0003800000 */
.L_x_6227:
[----:B------:R-:W-:Y:S01]  /*0a10*/  IMAD.MOV.U32 R13, RZ, RZ, R8 ;  /* 0x000000ffff0d7224 */ /* 0x000fe200078e0008 */
[----:B------:R-:W-:-:S07]  /*0a20*/  MOV R3, R11 ;  /* 0x0000000b00037202 */ /* 0x000fce0000000f00 */
[----:B------:R-:W-:Y:S05]  /*0a30*/  WARPSYNC.COLLECTIVE R10, `(.L_x_6228) ;  /* 0x000000000a087348 */ /* 0x000fea0003c00000 */
[----:B------:R0:W1:Y:S02]  /*0a40*/  SHFL.DOWN P1, R11, R13, R12, R15 ;  /* 0x0800000c0d0b7389 */ /* 0x000064000002000f */
[----:B01----:R-:W-:Y:S05]  /*0a50*/  ENDCOLLECTIVE ;  /* 0x000000000000791b */ /* 0x003fea0003800000 */
.L_x_6228:
[----:B------:R-:W-:Y:S02]  /*0a60*/  IMAD.MOV.U32 R12, RZ, RZ, 0x1 ;  /* 0x00000001ff0c7424 */ /* 0x000fe400078e00ff */
[----:B------:R-:W-:-:S06]  /*0a70*/  IMAD.MOV.U32 R2, RZ, RZ, R11 ;  /* 0x000000ffff027224 */ /* 0x000fcc00078e000b */
[----:B------:R-:W-:-:S10]  /*0a80*/  DADD R2, R8, R2 ;  /* 0x0000000008027229 */ /* 0x000fd40000000002 */
[----:B------:R-:W-:-:S07]  /*0a90*/  MOV R13, R3 ;  /* 0x00000003000d7202 */ /* 0x000fce0000000f00 */
[----:B------:R-:W-:Y:S05]  /*0aa0*/  WARPSYNC.COLLECTIVE R10, `(.L_x_6229) ;  /* 0x000000000a087348 */ /* 0x000fea0003c00000 */
[----:B------:R0:W1:Y:S02]  /*0ab0*/  SHFL.DOWN P1, R11, R13, R12, R15 ;  /* 0x0800000c0d0b7389 */ /* 0x000064000002000f */
[----:B01----:R-:W-:Y:S05]  /*0ac0*/  ENDCOLLECTIVE ;  /* 0x000000000000791b */ /* 0x003fea0003800000 */
.L_x_6229:
[----:B------:R-:W-:Y:S01]  /*0ad0*/  IMAD.MOV.U32 R13, RZ, RZ, R2 ;  /* 0x000000ffff0d7224 */ /* 0x000fe200078e0002 */
[----:B------:R-:W-:-:S07]  /*0ae0*/  MOV R5, R11 ;  /* 0x0000000b00057202 */ /* 0x000fce0000000f00 */
[----:B------:R-:W-:Y:S05]  /*0af0*/  WARPSYNC.COLLECTIVE R10, `(.L_x_6230) ;  /* 0x000000000a087348 */ /* 0x000fea0003c00000 */
[----:B------:R0:W1:Y:S02]  /*0b00*/  SHFL.DOWN P1, R11, R13, R12, R15 ;  /* 0x0800000c0d0b7389 */ /* 0x000064000002000f */
[----:B01----:R-:W-:Y:S05]  /*0b10*/  ENDCOLLECTIVE ;  /* 0x000000000000791b */ /* 0x003fea0003800000 */
.L_x_6230:
[----:B------:R-:W-:Y:S01]  /*0b20*/  MOV R4, R11 ;  /* 0x0000000b00047202 */ /* 0x000fe20000000f00 */
[----:B------:R-:W-:Y:S06]  /*0b30*/  BRA `(.L_x_6231) ;  /* 0xfffffff800a07947 */ /* 0x000fec000383ffff */
.L_x_6232:
        /* <DEDUP_REMOVED lines=12> */
.L_x_11550:


//--------------------- .text._ZN2at6native43_GLOBAL__N__9ae7fba5_10_SoftMax_cu_9f978f6326cunn_SpatialSoftMaxForwardIN3c108BFloat16EfflNS1_22SoftMaxForwardEpilogueEEEvPT1_PKT_T2_SB_SB_ --------------------------
	.section	.text._ZN2at6native43_GLOBAL__N__9ae7fba5_10_SoftMax_cu_9f978f6326cunn_SpatialSoftMaxForwardIN3c108BFloat16EfflNS1_22SoftMaxForwardEpilogueEEEvPT1_PKT_T2_SB_SB_,"ax",@progbits
	.align	128
.text._ZN2at6native43_GLOBAL__N__9ae7fba5_10_SoftMax_cu_9f978f6326cunn_SpatialSoftMaxForwardIN3c108BFloat16EfflNS1_22SoftMaxForwardEpilogueEEEvPT1_PKT_T2_SB_SB_:
        .type           _ZN2at6native43_GLOBAL__N__9ae7fba5_10_SoftMax_cu_9f978f6326cunn_SpatialSoftMaxForwardIN3c108BFloat16EfflNS1_22SoftMaxForwardEpilogueEEEvPT1_PKT_T2_SB_SB_,@function
        .size           _ZN2at6native43_GLOBAL__N__9ae7fba5_10_SoftMax_cu_9f978f6326cunn_SpatialSoftMaxForwardIN3c108BFloat16EfflNS1_22SoftMaxForwardEpilogueEEEvPT1_PKT_T2_SB_SB_,(.L_x_11551 - _ZN2at6native43_GLOBAL__N__9ae7fba5_10_SoftMax_cu_9f978f6326cunn_SpatialSoftMaxForwardIN3c108BFloat16EfflNS1_22SoftMaxForwardEpilogueEEEvPT1_PKT_T2_SB_SB_)
        .other          _ZN2at6native43_GLOBAL__N__9ae7fba5_10_SoftMax_cu_9f978f6326cunn_SpatialSoftMaxForwardIN3c108BFloat16EfflNS1_22SoftMaxForwardEpilogueEEEvPT1_PKT_T2_SB_SB_,@"STO_CUDA_ENTRY STV_DEFAULT"
_ZN2at6native43_GLOBAL__N__9ae7fba5_10_SoftMax_cu_9f978f6326cunn_SpatialSoftMaxForwardIN3c108BFloat16EfflNS1_22SoftMaxForwardEpilogueEEEvPT1_PKT_T2_SB_SB_:
[----:B------:R-:W-:Y:S08]  /*0000*/  LDC R1, c[0x0][0x37c] ;  /* 0x0000df00ff017b82 */ /* 0x000ff00000000800 */
[----:B------:R-:W0:Y:S08]  /*0010*/  S2UR UR6, SR_CTAID.X ;  /* 0x00000000000679c3 */ /* 0x000e300000002500 */
[----:B------:R-:W0:Y:S02]  /*0020*/  LDC.64 R2, c[0x0][0x390] ;  /* 0x0000e400ff027b82 */ /* 0x000e240000000a00 */
[----:B0-----:R-:W-:-:S04]  /*0030*/  ISETP.LE.U32.AND P0, PT, R2, UR6, PT ;  /* 0x0000000602007c0c */ /* 0x001fc8000bf03070 */
[----:B------:R-:W-:-:S13]  /*0040*/  ISETP.GE.AND.EX P0, PT, RZ, R3, PT, P0 ;  /* 0x00000003ff00720c */ /* 0x000fda0003f06300 */
[----:B------:R-:W-:Y:S05]  /*0050*/  @P0 EXIT ;  /* 0x000000000000094d */ /* 0x000fea0003800000 */
[----:B------:R-:W0:Y:S01]  /*0060*/  S2R R5, SR_TID.Y ;  /* 0x0000000000057919 */ /* 0x000e220000002200 */
[----:B------:R-:W1:Y:S01]  /*0070*/  S2UR UR5, SR_CgaCtaId ;  /* 0x00000000000579c3 */ /* 0x000e620000008800 */
[----:B------:R-:W-:Y:S01]  /*0080*/  UMOV UR4, 0x400 ;  /* 0x0000040000047882 */ /* 0x000fe20000000000 */
[----:B------:R-:W-:Y:S01]  /*0090*/  IMAD.U32 R0, RZ, RZ, UR6 ;  /* 0x00000006ff007e24 */ /* 0x000fe2000f8e00ff */
[----:B------:R-:W2:Y:S01]  /*00a0*/  S2R R3, SR_TID.X ;  /* 0x0000000000037919 */ /* 0x000ea20000002100 */
[----:B------:R-:W-:Y:S01]  /*00b0*/  IMAD.MOV.U32 R4, RZ, RZ, RZ ;  /* 0x000000ffff047224 */ /* 0x000fe200078e00ff */
[----:B------:R-:W3:Y:S03]  /*00c0*/  LDCU.64 UR10, c[0x0][0x358] ;  /* 0x00006b00ff0a77ac */ /* 0x000ee60008000a00 */
[----:B------:R-:W4:Y:S08]  /*00d0*/  LDC.64 R8, c[0x0][0x3a0] ;  /* 0x0000e800ff087b82 */ /* 0x000f300000000a00 */
[----:B------:R-:W5:Y:S01]  /*00e0*/  LDC R6, c[0x0][0x364] ;  /* 0x0000d900ff067b82 */ /* 0x000f620000000800 */
[----:B------:R-:W4:Y:S01]  /*00f0*/  LDCU UR8, c[0x0][0x360] ;  /* 0x00006c00ff0877ac */ /* 0x000f220008000800 */
[----:B------:R-:W3:Y:S06]  /*0100*/  LDCU UR9, c[0x0][0x374] ;  /* 0x00006e80ff0977ac */ /* 0x000eec0008000800 */
[----:B------:R-:W5:Y:S01]  /*0110*/  S2UR UR7, SR_CTAID.Y ;  /* 0x00000000000779c3 */ /* 0x000f620000002600 */
[----:B-1----:R-:W-:Y:S01]  /*0120*/  ULEA UR4, UR5, UR4, 0x18 ;  /* 0x0000000405047291 */ /* 0x002fe2000f8ec0ff */
[----:B----4-:R-:W-:-:S04]  /*0130*/  IMAD.WIDE.U32 R12, R8, UR8, RZ ;  /* 0x00000008080c7c25 */ /* 0x010fc8000f8e00ff */
[----:B0-----:R-:W-:Y:S02]  /*0140*/  IMAD R2, R5, UR8, RZ ;  /* 0x0000000805027c24 */ /* 0x001fe4000f8e02ff */
[----:B------:R-:W-:-:S03]  /*0150*/  IMAD R9, R9, UR8, R13 ;  /* 0x0000000809097c24 */ /* 0x000fc6000f8e020d */
[----:B------:R-:W-:Y:S02]  /*0160*/  LEA R2, R2, UR4, 0x2 ;  /* 0x0000000402027c11 */ /* 0x000fe4000f8e10ff */
[----:B------:R-:W-:Y:S01]  /*0170*/  SHF.L.U64.HI R8, R12, 0x1, R9 ;  /* 0x000000010c087819 */ /* 0x000fe20000010209 */
[C---:B-----5:R-:W-:Y:S01]  /*0180*/  IMAD R5, R6.reuse, UR7, R5 ;  /* 0x0000000706057c24 */ /* 0x060fe2000f8e0205 */
[----:B--2---:R-:W-:Y:S01]  /*0190*/  LEA R7, R3, R2, 0x2 ;  /* 0x0000000203077211 */ /* 0x004fe200078e10ff */
[----:B---3--:R-:W-:-:S07]  /*01a0*/  IMAD R6, R6, UR9, RZ ;  /* 0x0000000906067c24 */ /* 0x008fce000f8e02ff */
.L_x_6256:
[----:B------:R-:W0:Y:S01]  /*01b0*/  LDCU.64 UR4, c[0x0][0x3a0] ;  /* 0x00007400ff0477ac */ /* 0x000e220008000a00 */
[----:B------:R-:W-:Y:S01]  /*01c0*/  BSSY B1, `(.L_x_6233) ;  /* 0x00000e9000017945 */ /* 0x000fe20003800000 */
[----:B0-----:R-:W-:-:S04]  /*01d0*/  ISETP.GE.U32.AND P0, PT, R5, UR4, PT ;  /* 0x0000000405007c0c */ /* 0x001fc8000bf06070 */
[----:B------:R-:W-:-:S13]  /*01e0*/  ISETP.GE.AND.EX P0, PT, RZ, UR5, PT, P0 ;  /* 0x00000005ff007c0c */ /* 0x000fda000bf06300 */
[----:B-12---:R-:W-:Y:S05]  /*01f0*/  @P0 BRA `(.L_x_6234) ;  /* 0x0000000c00940947 */ /* 0x006fea0003800000 */
[----:B------:R-:W0:Y:S01]  /*0200*/  LDCU.64 UR4, c[0x0][0x398] ;  /* 0x00007300ff0477ac */ /* 0x000e220008000a00 */
[----:B------:R-:W-:Y:S02]  /*0210*/  IMAD.MOV.U32 R10, RZ, RZ, R3 ;  /* 0x000000ffff0a7224 */ /* 0x000fe400078e0003 */
[----:B------:R-:W-:Y:S02]  /*0220*/  IMAD.MOV.U32 R11, RZ, RZ, RZ ;  /* 0x000000ffff0b7224 */ /* 0x000fe400078e00ff */
[----:B0-----:R-:W-:Y:S02]  /*0230*/  IMAD R9, R4, UR4, RZ ;  /* 0x0000000404097c24 */ /* 0x001fe4000f8e02ff */
[----:B------:R-:W-:-:S04]  /*0240*/  IMAD.WIDE.U32 R14, R0, UR4, R10 ;  /* 0x00000004000e7c25 */ /* 0x000fc8000f8e000a */
[----:B------:R-:W-:Y:S01]  /*0250*/  IMAD R11, R0, UR5, R9 ;  /* 0x00000005000b7c24 */ /* 0x000fe2000f8e0209 */
[----:B------:R-:W-:Y:S01]  /*0260*/  MOV R9, R5 ;  /* 0x0000000500097202 */ /* 0x000fe20000000f00 */
[----:B------:R-:W-:Y:S02]  /*0270*/  IMAD.MOV.U32 R10, RZ, RZ, RZ ;  /* 0x000000ffff0a7224 */ /* 0x000fe400078e00ff */
[----:B------:R-:W-:-:S07]  /*0280*/  IMAD.IADD R11, R15, 0x1, R11 ;  /* 0x000000010f0b7824 */ /* 0x000fce00078e020b */
.L_x_6255:
[----:B------:R-:W0:Y:S01]  /*0290*/  LDC.64 R16, c[0x0][0x3a0] ;  /* 0x0000e800ff107b82 */ /* 0x000e220000000a00 */
[----:B------:R-:W-:Y:S01]  /*02a0*/  UISETP.GE.U32.AND UP0, UPT, UR8, 0x2, UPT ;  /* 0x000000020800788c */ /* 0x000fe2000bf06070 */
[----:B------:R-:W-:Y:S01]  /*02b0*/  IMAD.MOV.U32 R22, RZ, RZ, R9 ;  /* 0x000000ffff167224 */ /* 0x000fe200078e0009 */
[----:B------:R-:W-:Y:S01]  /*02c0*/  BSSY B0, `(.L_x_6235) ;  /* 0x00000d2000007945 */ /* 0x000fe20003800000 */
[----:B--2---:R-:W-:-:S04]  /*02d0*/  IMAD.MOV.U32 R23, RZ, RZ, R10 ;  /* 0x000000ffff177224 */ /* 0x004fc800078e000a */
[----:B------:R-:W0:Y:S02]  /*02e0*/  LDC.64 R18, c[0x0][0x398] ;  /* 0x0000e600ff127b82 */ /* 0x000e240000000a00 */
[-C--:B0-----:R-:W-:Y:S02]  /*02f0*/  IMAD R20, R17, R18.reuse, RZ ;  /* 0x0000001211147224 */ /* 0x081fe400078e02ff */
[----:B------:R-:W-:-:S04]  /*0300*/  IMAD.WIDE.U32 R24, R16, R18, RZ ;  /* 0x0000001210187225 */ /* 0x000fc800078e00ff */
[----:B------:R-:W-:-:S05]  /*0310*/  IMAD R21, R16, R19, R20 ;  /* 0x0000001310157224 */ /* 0x000fca00078e0214 */
[----:B------:R-:W-:-:S05]  /*0320*/  IADD3 R21, PT, PT, R25, R21, RZ ;  /* 0x0000001519157210 */ /* 0x000fca0007ffe0ff */
[----:B------:R-:W-:Y:S02]  /*0330*/  IMAD R25, R21, R0, RZ ;  /* 0x0000000015197224 */ /* 0x000fe400078e02ff */
[----:B------:R-:W-:-:S04]  /*0340*/  IMAD.WIDE.U32 R20, R0, R24, R22 ;  /* 0x0000001800147225 */ /* 0x000fc800078e0016 */
[----:B------:R-:W-:-:S05]  /*0350*/  IMAD R25, R4, R24, R25 ;  /* 0x0000001804197224 */ /* 0x000fca00078e0219 */
[----:B------:R-:W-:Y:S01]  /*0360*/  IADD3 R29, PT, PT, R21, R25, RZ ;  /* 0x00000019151d7210 */ /* 0x000fe20007ffe0ff */
[----:B-1----:R-:W-:Y:S06]  /*0370*/  BRA.U !UP0, `(.L_x_6236) ;  /* 0x0000000508dc7547 */ /* 0x002fec000b800000 */
[----:B------:R-:W-:Y:S01]  /*0380*/  ISETP.GE.U32.AND P0, PT, R3, R18, PT ;  /* 0x000000120300720c */ /* 0x000fe20003f06070 */
[----:B------:R-:W-:-:S03]  /*0390*/  IMAD.MOV.U32 R26, RZ, RZ, -0x800001 ;  /* 0xff7fffffff1a7424 */ /* 0x000fc600078e00ff */
[----:B------:R-:W-:-:S13]  /*03a0*/  ISETP.GE.AND.EX P0, PT, RZ, R19, PT, P0 ;  /* 0x00000013ff00720c */ /* 0x000fda0003f06300 */
[----:B------:R-:W-:Y:S05]  /*03b0*/  @P0 BRA `(.L_x_6237) ;  /* 0x0000000000500947 */ /* 0x000fea0003800000 */
[----:B------:R-:W-:Y:S01]  /*03c0*/  IMAD.MOV.U32 R26, RZ, RZ, -0x800001 ;  /* 0xff7fffffff1a7424 */ /* 0x000fe200078e00ff */
[----:B------:R-:W-:Y:S01]  /*03d0*/  MOV R27, R3 ;  /* 0x00000003001b7202 */ /* 0x000fe20000000f00 */
[----:B------:R-:W-:-:S07]  /*03e0*/  IMAD.MOV.U32 R30, RZ, RZ, RZ ;  /* 0x000000ffff1e7224 */ /* 0x000fce00078e00ff */
.L_x_6238:
[----:B------:R-:W0:Y:S01]  /*03f0*/  LDCU.64 UR4, c[0x0][0x388] ;  /* 0x00007100ff0477ac */ /* 0x000e220008000a00 */
[-C--:B------:R-:W-:Y:S02]  /*0400*/  IMAD R22, R30, R16.reuse, RZ ;  /* 0x000000101e167224 */ /* 0x080fe400078e02ff */
[----:B------:R-:W-:Y:S02]  /*0410*/  IMAD.MOV.U32 R28, RZ, RZ, R20 ;  /* 0x000000ffff1c7224 */ /* 0x000fe400078e0014 */
[C---:B------:R-:W-:Y:S02]  /*0420*/  IMAD R23, R27.reuse, R17, R22 ;  /* 0x000000111b177224 */ /* 0x040fe400078e0216 */
[----:B------:R-:W-:-:S05]  /*0430*/  IMAD.WIDE.U32 R24, R27, R16, R28 ;  /* 0x000000101b187225 */ /* 0x000fca00078e001c */
[----:B------:R-:W-:Y:S02]  /*0440*/  IADD3 R23, PT, PT, R25, R23, RZ ;  /* 0x0000001719177210 */ /* 0x000fe40007ffe0ff */
[----:B0-----:R-:W-:-:S04]  /*0450*/  LEA R22, P1, R24, UR4, 0x1 ;  /* 0x0000000418167c11 */ /* 0x001fc8000f8208ff */
[----:B------:R-:W-:-:S05]  /*0460*/  LEA.HI.X R23, R24, UR5, R23, 0x1, P1 ;  /* 0x0000000518177c11 */ /* 0x000fca00088f0c17 */
[----:B------:R-:W2:Y:S01]  /*0470*/  LDG.E.U16 R22, desc[UR10][R22.64] ;  /* 0x0000000a16167981 */ /* 0x000ea2000c1e1500 */
[----:B------:R-:W-:-:S05]  /*0480*/  IADD3 R27, P1, PT, R27, UR8, RZ ;  /* 0x000000081b1b7c10 */ /* 0x000fca000ff3e0ff */
[----:B------:R-:W-:Y:S01]  /*0490*/  IMAD.X R30, RZ, RZ, R30, P1 ;  /* 0x000000ffff1e7224 */ /* 0x000fe200008e061e */
[----:B------:R-:W-:-:S04]  /*04a0*/  ISETP.GE.U32.AND P1, PT, R27, R18, PT ;  /* 0x000000121b00720c */ /* 0x000fc80003f26070 */
[----:B------:R-:W-:Y:S01]  /*04b0*/  ISETP.GE.AND.EX P1, PT, R30, R19, PT, P1 ;  /* 0x000000131e00720c */ /* 0x000fe20003f26310 */
[----:B--2---:R-:W-:-:S05]  /*04c0*/  IMAD.U32 R25, R22, 0x10000, RZ ;  /* 0x0001000016197824 */ /* 0x004fca00078e00ff */
[----:B------:R-:W-:-:S04]  /*04d0*/  FSETP.GEU.FTZ.AND P2, PT, R26, R25, PT ;  /* 0x000000191a00720b */ /* 0x000fc80003f5e000 */
[----:B------:R-:W-:-:S03]  /*04e0*/  FSEL R26, R25, R26, !P2 ;  /* 0x0000001a191a7208 */ /* 0x000fc60005000000 */
[----:B------:R-:W-:Y:S06]  /*04f0*/  @!P1 BRA `(.L_x_6238) ;  /* 0xfffffffc00bc9947 */ /* 0x000fec000383ffff */
.L_x_6237:
[----:B------:R-:W-:Y:S05]  /*0500*/  WARPSYNC.ALL ;  /* 0x0000000000007948 */ /* 0x000fea0003800000 */
[----:B------:R-:W-:Y:S01]  /*0510*/  BAR.SYNC.DEFER_BLOCKING 0x0 ;  /* 0x0000000000007b1d */ /* 0x000fe20000010000 */
[----:B------:R-:W-:-:S05]  /*0520*/  MOV R16, UR8 ;  /* 0x0000000800107c02 */ /* 0x000fca0008000f00 */
[----:B------:R0:W-:Y:S02]  /*0530*/  STS [R7], R26 ;  /* 0x0000001a07007388 */ /* 0x0001e40000000800 */
.L_x_6239:
[----:B------:R-:W-:Y:S05]  /*0540*/  WARPSYNC.ALL ;  /* 0x0000000000007948 */ /* 0x000fea0003800000 */
[----:B------:R-:W-:Y:S01]  /*0550*/  BAR.SYNC.DEFER_BLOCKING 0x0 ;  /* 0x0000000000007b1d */ /* 0x000fe20000010000 */
[----:B------:R-:W-:-:S04]  /*0560*/  SHF.R.U32.HI R24, RZ, 0x1, R16 ;  /* 0x00000001ff187819 */ /* 0x000fc80000011610 */
[----:B------:R-:W-:-:S13]  /*0570*/  ISETP.GE.U32.AND P1, PT, R3, R24, PT ;  /* 0x000000180300720c */ /* 0x000fda0003f26070 */
[----:B------:R-:W-:Y:S01]  /*0580*/  @!P1 IMAD R18, R24, 0x4, R7 ;  /* 0x0000000418129824 */ /* 0x000fe200078e0207 */
[----:B------:R-:W-:Y:S05]  /*0590*/  @!P1 LDS R17, [R7] ;  /* 0x0000000007119984 */ /* 0x000fea0000000800 */
[----:B------:R-:W1:Y:S02]  /*05a0*/  @!P1 LDS R18, [R18] ;  /* 0x0000000012129984 */ /* 0x000e640000000800 */
[----:B-1----:R-:W-:-:S04]  /*05b0*/  @!P1 FSETP.GEU.FTZ.AND P2, PT, R17, R18, PT ;  /* 0x000000121100920b */ /* 0x002fc80003f5e000 */
[----:B------:R-:W-:-:S05]  /*05c0*/  @!P1 FSEL R22, R18, R17, !P2 ;  /* 0x0000001112169208 */ /* 0x000fca0005000000 */
[----:B------:R1:W-:Y:S01]  /*05d0*/  @!P1 STS [R7], R22 ;  /* 0x0000001607009388 */ /* 0x0003e20000000800 */
[----:B------:R-:W-:Y:S01]  /*05e0*/  ISETP.GT.U32.AND P1, PT, R16, 0x3, PT ;  /* 0x000000031000780c */ /* 0x000fe20003f24070 */
[----:B------:R-:W-:-:S12]  /*05f0*/  IMAD.MOV.U32 R16, RZ, RZ, R24 ;  /* 0x000000ffff107224 */ /* 0x000fd800078e0018 */
[----:B-1----:R-:W-:Y:S05]  /*0600*/  @P1 BRA `(.L_x_6239) ;  /* 0xfffffffc00cc1947 */ /* 0x002fea000383ffff */
[----:B------:R-:W-:Y:S05]  /*0610*/  WARPSYNC.ALL ;  /* 0x0000000000007948 */ /* 0x000fea0003800000 */
[----:B------:R-:W-:Y:S01]  /*0620*/  BAR.SYNC.DEFER_BLOCKING 0x0 ;  /* 0x0000000000007b1d */ /* 0x000fe20000010000 */
[----:B------:R-:W-:-:S05]  /*0630*/  HFMA2 R22, -RZ, RZ, 0, 0 ;  /* 0x00000000ff167431 */ /* 0x000fca00000001ff */
[----:B------:R-:W-:Y:S01]  /*0640*/  BSSY.RECONVERGENT B2, `(.L_x_6240) ;  /* 0x000001b000027945 */ /* 0x000fe20003800200 */
[----:B------:R1:W2:Y:S03]  /*0650*/  LDS R24, [R2] ;  /* 0x0000000002187984 */ /* 0x0002a60000000800 */
[----:B------:R-:W-:Y:S05]  /*0660*/  @P0 BRA `(.L_x_6241) ;  /* 0x0000000000600947 */ /* 0x000fea0003800000 */
[----:B------:R-:W-:Y:S01]  /*0670*/  IMAD.MOV.U32 R22, RZ, RZ, RZ ;  /* 0x000000ffff167224 */ /* 0x000fe200078e00ff */
[----:B------:R-:W-:Y:S01]  /*0680*/  MOV R25, RZ ;  /* 0x000000ff00197202 */ /* 0x000fe20000000f00 */
[----:B------:R-:W-:-:S07]  /*0690*/  IMAD.MOV.U32 R23, RZ, RZ, R3 ;  /* 0x000000ffff177224 */ /* 0x000fce00078e0003 */
.L_x_6242:
[----:B------:R-:W3:Y:S01]  /*06a0*/  LDCU.64 UR4, c[0x0][0x3a0] ;  /* 0x00007400ff0477ac */ /* 0x000ee20008000a00 */
[----:B------:R-:W-:Y:S01]  /*06b0*/  IMAD.MOV.U32 R28, RZ, RZ, R20 ;  /* 0x000000ffff1c7224 */ /* 0x000fe200078e0014 */
[----:B------:R-:W4:Y:S01]  /*06c0*/  LDCU.64 UR6, c[0x0][0x388] ;  /* 0x00007100ff0677ac */ /* 0x000f220008000a00 */
[----:B---3--:R-:W-:Y:S02]  /*06d0*/  IMAD R18, R25, UR4, RZ ;  /* 0x0000000419127c24 */ /* 0x008fe4000f8e02ff */
[----:B------:R-:W-:-:S04]  /*06e0*/  IMAD.WIDE.U32 R16, R23, UR4, R28 ;  /* 0x0000000417107c25 */ /* 0x000fc8000f8e001c */
[----:B------:R-:W-:Y:S01]  /*06f0*/  IMAD R19, R23, UR5, R18 ;  /* 0x0000000517137c24 */ /* 0x000fe2000f8e0212 */
[----:B----4-:R-:W-:Y:S01]  /*0700*/  LEA R18, P1, R16, UR6, 0x1 ;  /* 0x0000000610127c11 */ /* 0x010fe2000f8208ff */
[----:B------:R-:W3:Y:S02]  /*0710*/  LDCU.64 UR4, c[0x0][0x398] ;  /* 0x00007300ff0477ac */ /* 0x000ee40008000a00 */
[----:B------:R-:W-:-:S05]  /*0720*/  IMAD.IADD R17, R17, 0x1, R19 ;  /* 0x0000000111117824 */ /* 0x000fca00078e0213 */
[----:B------:R-:W-:-:S05]  /*0730*/  LEA.HI.X R19, R16, UR7, R17, 0x1, P1 ;  /* 0x0000000710137c11 */ /* 0x000fca00088f0c11 */
[----:B------:R-:W4:Y:S01]  /*0740*/  LDG.E.U16 R18, desc[UR10][R18.64] ;  /* 0x0000000a12127981 */ /* 0x000f22000c1e1500 */
[----:B------:R-:W-:-:S05]  /*0750*/  IADD3 R23, P1, PT, R23, UR8, RZ ;  /* 0x0000000817177c10 */ /* 0x000fca000ff3e0ff */
[----:B------:R-:W-:Y:S01]  /*0760*/  IMAD.X R25, RZ, RZ, R25, P1 ;  /* 0x000000ffff197224 */ /* 0x000fe200008e0619 */
[----:B---3--:R-:W-:-:S04]  /*0770*/  ISETP.GE.U32.AND P1, PT, R23, UR4, PT ;  /* 0x0000000417007c0c */ /* 0x008fc8000bf26070 */
[----:B------:R-:W-:Y:S02]  /*0780*/  ISETP.GE.AND.EX P1, PT, R25, UR5, PT, P1 ;  /* 0x0000000519007c0c */ /* 0x000fe4000bf26310 */
[----:B----4-:R-:W-:-:S05]  /*0790*/  SHF.L.U32 R17, R18, 0x10, RZ ;  /* 0x0000001012117819 */ /* 0x010fca00000006ff */
[----:B--2---:R-:W-:-:S04]  /*07a0*/  FADD.FTZ R17, -R24, R17 ;  /* 0x0000001118117221 */ /* 0x004fc80000010100 */
[----:B------:R-:W-:-:S06]  /*07b0*/  FMUL.FTZ R17, R17, 1.4426950216293334961 ;  /* 0x3fb8aa3b11117820 */ /* 0x000fcc0000410000 */
[----:B------:R-:W2:Y:S02]  /*07c0*/  MUFU.EX2 R17, R17 ;  /* 0x0000001100117308 */ /* 0x000ea40000000800 */
[----:B--2---:R-:W-:Y:S01]  /*07d0*/  FADD.FTZ R22, R17, R22 ;  /* 0x0000001611167221 */ /* 0x004fe20000010000 */
[----:B------:R-:W-:Y:S06]  /*07e0*/  @!P1 BRA `(.L_x_6242) ;  /* 0xfffffffc00ac9947 */ /* 0x000fec000383ffff */
.L_x_6241:
[----:B------:R-:W-:Y:S05]  /*07f0*/  BSYNC.RECONVERGENT B2 ;  /* 0x0000000000027941 */ /* 0x000fea0003800200 */
.L_x_6240:
[----:B------:R-:W-:Y:S01]  /*0800*/  BAR.SYNC.DEFER_BLOCKING 0x0 ;  /* 0x0000000000007b1d */ /* 0x000fe20000010000 */
[----:B------:R-:W-:-:S05]  /*0810*/  IMAD.U32 R16, RZ, RZ, UR8 ;  /* 0x00000008ff107e24 */ /* 0x000fca000f8e00ff */
[----:B------:R3:W-:Y:S02]  /*0820*/  STS [R7], R22 ;  /* 0x0000001607007388 */ /* 0x0007e40000000800 */
.L_x_6243:
[----:B------:R-:W-:Y:S01]  /*0830*/  BAR.SYNC.DEFER_BLOCKING 0x0 ;  /* 0x0000000000007b1d */ /* 0x000fe20000010000 */
[----:B0-----:R-:W-:-:S04]  /*0840*/  SHF.R.U32.HI R26, RZ, 0x1, R16 ;  /* 0x00000001ff1a7819 */ /* 0x001fc80000011610 */
[----:B------:R-:W-:-:S13]  /*0850*/  ISETP.GE.U32.AND P1, PT, R3, R26, PT ;  /* 0x0000001a0300720c */ /* 0x000fda0003f26070 */
[----:B------:R-:W-:Y:S01]  /*0860*/  @!P1 LEA R18, R26, R7, 0x2 ;  /* 0x000000071a129211 */ /* 0x000fe200078e10ff */
[----:B------:R-:W-:Y:S05]  /*0870*/  @!P1 LDS R17, [R7] ;  /* 0x0000000007119984 */ /* 0x000fea0000000800 */
[----:B------:R-:W3:Y:S02]  /*0880*/  @!P1 LDS R18, [R18] ;  /* 0x0000000012129984 */ /* 0x000ee40000000800 */
[----:B---3--:R-:W-:-:S05]  /*0890*/  @!P1 FADD.FTZ R22, R17, R18 ;  /* 0x0000001211169221 */ /* 0x008fca0000010000 */
[----:B------:R4:W-:Y:S01]  /*08a0*/  @!P1 STS [R7], R22 ;  /* 0x0000001607009388 */ /* 0x0009e20000000800 */
[----:B------:R-:W-:Y:S01]  /*08b0*/  ISETP.GT.U32.AND P1, PT, R16, 0x3, PT ;  /* 0x000000031000780c */ /* 0x000fe20003f24070 */
[----:B------:R-:W-:-:S12]  /*08c0*/  IMAD.MOV.U32 R16, RZ, RZ, R26 ;  /* 0x000000ffff107224 */ /* 0x000fd800078e001a */
[----:B----4-:R-:W-:Y:S05]  /*08d0*/  @P1 BRA `(.L_x_6243) ;  /* 0xfffffffc00d41947 */ /* 0x010fea000383ffff */
[----:B------:R-:W-:Y:S06]  /*08e0*/  BAR.SYNC.DEFER_BLOCKING 0x0 ;  /* 0x0000000000007b1d */ /* 0x000fec0000010000 */
[----:B------:R-:W0:Y:S01]  /*08f0*/  LDCU.64 UR16, c[0x0][0x3a0] ;  /* 0x00007400ff1077ac */ /* 0x000e220008000a00 */
[----:B------:R-:W-:Y:S01]  /*0900*/  BSSY.RECONVERGENT B2, `(.L_x_6244) ;  /* 0x000001d000027945 */ /* 0x000fe20003800200 */
[----:B------:R-:W3:Y:S01]  /*0910*/  LDCU.64 UR18, c[0x0][0x398] ;  /* 0x00007300ff1277ac */ /* 0x000ee20008000a00 */
[----:B------:R-:W4:Y:S02]  /*0920*/  LDCU.128 UR12, c[0x0][0x380] ;  /* 0x00007000ff0c77ac */ /* 0x000f240008000c00 */
[----:B------:R-:W-:Y:S05]  /*0930*/  @P0 BRA `(.L_x_6245) ;  /* 0x0000000000640947 */ /* 0x000fea0003800000 */
[----:B------:R-:W5:Y:S01]  /*0940*/  LDS R25, [R2] ;  /* 0x0000000002197984 */ /* 0x000f620000000800 */
[----:B------:R-:W-:Y:S01]  /*0950*/  IMAD.MOV.U32 R27, RZ, RZ, R3 ;  /* 0x000000ffff1b7224 */ /* 0x000fe200078e0003 */
[----:B------:R-:W-:Y:S01]  /*0960*/  MOV R26, RZ ;  /* 0x000000ff001a7202 */ /* 0x000fe20000000f00 */
[----:B-----5:R-:W0:Y:S06]  /*0970*/  MUFU.RCP R25, R25 ;  /* 0x0000001900197308 */ /* 0x020e2c0000001000 */
.L_x_6246:
[----:B0-----:R-:W-:Y:S02]  /*0980*/  IMAD R18, R26, UR16, RZ ;  /* 0x000000101a127c24 */ /* 0x001fe4000f8e02ff */
[----:B------:R-:W-:Y:S02]  /*0990*/  IMAD.MOV.U32 R28, RZ, RZ, R20 ;  /* 0x000000ffff1c7224 */ /* 0x000fe400078e0014 */
[C---:B------:R-:W-:Y:S02]  /*09a0*/  IMAD R23, R27.reuse, UR17, R18 ;  /* 0x000000111b177c24 */ /* 0x040fe4000f8e0212 */
[----:B------:R-:W-:-:S04]  /*09b0*/  IMAD.WIDE.U32 R16, R27, UR16, R28 ;  /* 0x000000101b107c25 */ /* 0x000fc8000f8e001c */
[----:B------:R-:W-:Y:S01]  /*09c0*/  IMAD.IADD R23, R17, 0x1, R23 ;  /* 0x0000000111177824 */ /* 0x000fe200078e0217 */
[----:B----4-:R-:W-:-:S04]  /*09d0*/  LEA R18, P0, R16, UR14, 0x1 ;  /* 0x0000000e10127c11 */ /* 0x010fc8000f8008ff */
[----:B------:R-:W-:-:S05]  /*09e0*/  LEA.HI.X R19, R16, UR15, R23, 0x1, P0 ;  /* 0x0000000f10137c11 */ /* 0x000fca00080f0c17 */
[----:B------:R-:W4:Y:S01]  /*09f0*/  LDG.E.U16 R18, desc[UR10][R18.64] ;  /* 0x0000000a12127981 */ /* 0x000f22000c1e1500 */
[----:B------:R-:W-:-:S04]  /*0a00*/  LEA R22, P0, R16, UR12, 0x2 ;  /* 0x0000000c10167c11 */ /* 0x000fc8000f8010ff */
[----:B------:R-:W-:Y:S02]  /*0a10*/  LEA.HI.X R23, R16, UR13, R23, 0x2, P0 ;  /* 0x0000000d10177c11 */ /* 0x000fe400080f1417 */
[----:B------:R-:W-:-:S05]  /*0a20*/  IADD3 R27, P0, PT, R27, UR8, RZ ;  /* 0x000000081b1b7c10 */ /* 0x000fca000ff1e0ff */
[----:B------:R-:W-:Y:S01]  /*0a30*/  IMAD.X R26, RZ, RZ, R26, P0 ;  /* 0x000000ffff1a7224 */ /* 0x000fe200000e061a */
[----:B---3--:R-:W-:-:S04]  /*0a40*/  ISETP.GE.U32.AND P0, PT, R27, UR18, PT ;  /* 0x000000121b007c0c */ /* 0x008fc8000bf06070 */
[----:B------:R-:W-:Y:S02]  /*0a50*/  ISETP.GE.AND.EX P0, PT, R26, UR19, PT, P0 ;  /* 0x000000131a007c0c */ /* 0x000fe4000bf06300 */
[----:B----4-:R-:W-:-:S05]  /*0a60*/  SHF.L.U32 R17, R18, 0x10, RZ ;  /* 0x0000001012117819 */ /* 0x010fca00000006ff */
[----:B--2---:R-:W-:-:S04]  /*0a70*/  FADD.FTZ R17, -R24, R17 ;  /* 0x0000001118117221 */ /* 0x004fc80000010100 */
[----:B------:R-:W-:-:S04]  /*0a80*/  FMUL.FTZ R17, R17, 1.4426950216293334961 ;  /* 0x3fb8aa3b11117820 */ /* 0x000fc80000410000 */
[----:B------:R-:W0:Y:S02]  /*0a90*/  MUFU.EX2 R28, R17 ;  /* 0x00000011001c7308 */ /* 0x000e240000000800 */
[----:B0-----:R-:W-:-:S05]  /*0aa0*/  FMUL.FTZ R31, R28, R25 ;  /* 0x000000191c1f7220 */ /* 0x001fca0000410000 */
[----:B------:R0:W-:Y:S01]  /*0ab0*/  STG.E desc[UR10][R22.64], R31 ;  /* 0x0000001f16007986 */ /* 0x0001e2000c10190a */
[----:B------:R-:W-:Y:S05]  /*0ac0*/  @!P0 BRA `(.L_x_6246) ;  /* 0xfffffffc00ac8947 */ /* 0x000fea000383ffff */
.L_x_6245:
[----:B0--34-:R-:W-:Y:S05]  /*0ad0*/  BSYNC.RECONVERGENT B2 ;  /* 0x0000000000027941 */ /* 0x019fea0003800200 */
.L_x_6244:
[----:B------:R-:W-:Y:S05]  /*0ae0*/  BRA `(.L_x_6247) ;  /* 0x00000004003c7947 */ /* 0x000fea0003800000 */
.L_x_6236:
[----:B------:R-:W-:Y:S01]  /*0af0*/  ISETP.GE.U32.AND P0, PT, R3, R18, PT ;  /* 0x000000120300720c */ /* 0x000fe20003f06070 */
[----:B------:R-:W-:Y:S01]  /*0b00*/  BSSY.RECONVERGENT B2, `(.L_x_6248) ;  /* 0x000001b000027945 */ /* 0x000fe20003800200 */
[----:B------:R-:W-:Y:S01]  /*0b10*/  IMAD.MOV.U32 R26, RZ, RZ, RZ ;  /* 0x000000ffff1a7224 */ /* 0x000fe200078e00ff */
[----:B------:R-:W-:Y:S02]  /*0b20*/  MOV R30, 0xff7fffff ;  /* 0xff7fffff001e7802 */ /* 0x000fe40000000f00 */
[----:B------:R-:W-:-:S13]  /*0b30*/  ISETP.GE.AND.EX P0, PT, RZ, R19, PT, P0 ;  /* 0x00000013ff00720c */ /* 0x000fda0003f06300 */
[----:B------:R-:W-:Y:S05]  /*0b40*/  @P0 BRA `(.L_x_6249) ;  /* 0x0000000000580947 */ /* 0x000fea0003800000 */
[----:B------:R-:W0:Y:S01]  /*0b50*/  LDCU.64 UR4, c[0x0][0x388] ;  /* 0x00007100ff0477ac */ /* 0x000e220008000a00 */
[-C--:B------:R-:W-:Y:S01]  /*0b60*/  IMAD R24, R11, R16.reuse, RZ ;  /* 0x000000100b187224 */ /* 0x080fe200078e02ff */
[----:B------:R-:W-:Y:S01]  /*0b70*/  MOV R27, R3 ;  /* 0x00000003001b7202 */ /* 0x000fe20000000f00 */
[----:B------:R-:W-:-:S04]  /*0b80*/  IMAD.WIDE.U32 R22, R14, R16, R22 ;  /* 0x000000100e167225 */ /* 0x000fc800078e0016 */
[----:B------:R-:W-:Y:S02]  /*0b90*/  IMAD R25, R14, R17, R24 ;  /* 0x000000110e197224 */ /* 0x000fe400078e0218 */
[----:B------:R-:W-:Y:S02]  /*0ba0*/  IMAD.MOV.U32 R30, RZ, RZ, -0x800001 ;  /* 0xff7fffffff1e7424 */ /* 0x000fe400078e00ff */
[----:B------:R-:W-:Y:S02]  /*0bb0*/  IMAD.IADD R23, R23, 0x1, R25 ;  /* 0x0000000117177824 */ /* 0x000fe400078e0219 */
[----:B------:R-:W-:Y:S01]  /*0bc0*/  IMAD.MOV.U32 R24, RZ, RZ, RZ ;  /* 0x000000ffff187224 */ /* 0x000fe200078e00ff */
[----:B0-----:R-:W-:-:S04]  /*0bd0*/  LEA R31, P1, R22, UR4, 0x1 ;  /* 0x00000004161f7c11 */ /* 0x001fc8000f8208ff */
[----:B------:R-:W-:-:S09]  /*0be0*/  LEA.HI.X R23, R22, UR5, R23, 0x1, P1 ;  /* 0x0000000516177c11 */ /* 0x000fd200088f0c17 */
.L_x_6250:
[----:B------:R-:W-:-:S06]  /*0bf0*/  IMAD.MOV.U32 R22, RZ, RZ, R31 ;  /* 0x000000ffff167224 */ /* 0x000fcc00078e001f */
[----:B------:R0:W2:Y:S01]  /*0c00*/  LDG.E.U16 R22, desc[UR10][R22.64] ;  /* 0x0000000a16167981 */ /* 0x0000a2000c1e1500 */
[----:B------:R-:W-:Y:S02]  /*0c10*/  IADD3 R27, P1, PT, R27, UR8, RZ ;  /* 0x000000081b1b7c10 */ /* 0x000fe4000ff3e0ff */
[----:B------:R-:W-:Y:S02]  /*0c20*/  LEA R31, P2, R12, R31, 0x1 ;  /* 0x0000001f0c1f7211 */ /* 0x000fe400078408ff */
[----:B------:R-:W-:Y:S02]  /*0c30*/  IADD3.X R24, PT, PT, RZ, R24, RZ, P1, !PT ;  /* 0x00000018ff187210 */ /* 0x000fe40000ffe4ff */
[----:B------:R-:W-:Y:S01]  /*0c40*/  ISETP.GE.U32.AND P1, PT, R27, R18, PT ;  /* 0x000000121b00720c */ /* 0x000fe20003f26070 */
[----:B0-----:R-:W-:-:S03]  /*0c50*/  IMAD.X R23, R23, 0x1, R8, P2 ;  /* 0x0000000117177824 */ /* 0x001fc600010e0608 */
[----:B------:R-:W-:Y:S01]  /*0c60*/  ISETP.GE.AND.EX P1, PT, R24, R19, PT, P1 ;  /* 0x000000131800720c */ /* 0x000fe20003f26310 */
[----:B--2---:R-:W-:-:S05]  /*0c70*/  IMAD.U32 R25, R22, 0x10000, RZ ;  /* 0x0001000016197824 */ /* 0x004fca00078e00ff */
[----:B------:R-:W-:-:S04]  /*0c80*/  FSETP.GEU.FTZ.AND P3, PT, R30, R25, PT ;  /* 0x000000191e00720b */ /* 0x000fc80003f7e000 */
[----:B------:R-:W-:-:S03]  /*0c90*/  FSEL R30, R25, R30, !P3 ;  /* 0x0000001e191e7208 */ /* 0x000fc60005800000 */
[----:B------:R-:W-:Y:S06]  /*0ca0*/  @!P1 BRA `(.L_x_6250) ;  /* 0xfffffffc00d09947 */ /* 0x000fec000383ffff */
.L_x_6249:
[----:B------:R-:W-:Y:S05]  /*0cb0*/  BSYNC.RECONVERGENT B2 ;  /* 0x0000000000027941 */ /* 0x000fea0003800200 */
.L_x_6248:
[----:B------:R-:W-:Y:S04]  /*0cc0*/  BSSY.RECONVERGENT B2, `(.L_x_6251) ;  /* 0x0000017000027945 */ /* 0x000fe80003800200 */
[----:B------:R-:W-:Y:S05]  /*0cd0*/  @P0 BRA `(.L_x_6252) ;  /* 0x0000000000540947 */ /* 0x000fea0003800000 */
[----:B------:R-:W-:Y:S02]  /*0ce0*/  CS2R R26, SRZ ;  /* 0x00000000001a7805 */ /* 0x000fe4000001ff00 */
[----:B------:R-:W-:-:S07]  /*0cf0*/  MOV R31, R3 ;  /* 0x00000003001f7202 */ /* 0x000fce0000000f00 */
.L_x_6253:
        /* <DEDUP_REMOVED lines=9> */
[----:B------:R-:W-:-:S04]  /*0d90*/  IADD3 R31, P1, PT, R31, UR8, RZ ;  /* 0x000000081f1f7c10 */ /* 0x000fc8000ff3e0ff */
[----:B------:R-:W-:Y:S02]  /*0da0*/  IADD3.X R27, PT, PT, RZ, R27, RZ, P1, !PT ;  /* 0x0000001bff1b7210 */ /* 0x000fe40000ffe4ff */
[----:B------:R-:W-:-:S04]  /*0db0*/  ISETP.GE.U32.AND P1, PT, R31, R18, PT ;  /* 0x000000121f00720c */ /* 0x000fc80003f26070 */
[----:B------:R-:W-:Y:S01]  /*0dc0*/  ISETP.GE.AND.EX P1, PT, R27, R19, PT, P1 ;  /* 0x000000131b00720c */ /* 0x000fe20003f26310 */
[----:B--2---:R-:W-:-:S04]  /*0dd0*/  IMAD.U32 R23, R24, 0x10000, RZ ;  /* 0x0001000018177824 */ /* 0x004fc800078e00ff */
[----:B------:R-:W-:-:S04]  /*0de0*/  FADD.FTZ R23, R23, -R30 ;  /* 0x8000001e17177221 */ /* 0x000fc80000010000 */
[----:B------:R-:W-:-:S06]  /*0df0*/  FMUL.FTZ R23, R23, 1.4426950216293334961 ;  /* 0x3fb8aa3b17177820 */ /* 0x000fcc0000410000 */
[----:B------:R-:W0:Y:S02]  /*0e00*/  MUFU.EX2 R23, R23 ;  /* 0x0000001700177308 */ /* 0x000e240000000800 */
[----:B0-----:R-:W-:Y:S01]  /*0e10*/  FADD.FTZ R26, R23, R26 ;  /* 0x0000001a171a7221 */ /* 0x001fe20000010000 */
[----:B------:R-:W-:Y:S06]  /*0e20*/  @!P1 BRA `(.L_x_6253) ;  /* 0xfffffffc00b49947 */ /* 0x000fec000383ffff */
.L_x_6252:
[----:B------:R-:W-:Y:S05]  /*0e30*/  BSYNC.RECONVERGENT B2 ;  /* 0x0000000000027941 */ /* 0x000fea0003800200 */
.L_x_6251:
[----:B------:R-:W-:Y:S05]  /*0e40*/  @P0 BRA `(.L_x_6247) ;  /* 0x0000000000640947 */ /* 0x000fea0003800000 */
[----:B------:R0:W1:Y:S01]  /*0e50*/  MUFU.RCP R31, R26 ;  /* 0x0000001a001f7308 */ /* 0x0000620000001000 */
[----:B------:R-:W-:Y:S02]  /*0e60*/  HFMA2 R32, -RZ, RZ, 0, 0 ;  /* 0x00000000ff207431 */ /* 0x000fe400000001ff */
[----:B------:R-:W-:-:S07]  /*0e70*/  IMAD.MOV.U32 R33, RZ, RZ, R3 ;  /* 0x000000ffff217224 */ /* 0x000fce00078e0003 */
.L_x_6254:
[----:B--2---:R-:W2:Y:S01]  /*0e80*/  LDCU.128 UR4, c[0x0][0x380] ;  /* 0x00007000ff0477ac */ /* 0x004ea20008000c00 */
[-C--:B------:R-:W-:Y:S02]  /*0e90*/  IMAD R24, R32, R16.reuse, RZ ;  /* 0x0000001020187224 */ /* 0x080fe400078e02ff */
[----:B------:R-:W-:Y:S02]  /*0ea0*/  IMAD.MOV.U32 R28, RZ, RZ, R20 ;  /* 0x000000ffff1c7224 */ /* 0x000fe400078e0014 */
[C---:B------:R-:W-:Y:S02]  /*0eb0*/  IMAD R25, R33.reuse, R17, R24 ;  /* 0x0000001121197224 */ /* 0x040fe400078e0218 */
[----:B------:R-:W-:-:S05]  /*0ec0*/  IMAD.WIDE.U32 R22, R33, R16, R28 ;  /* 0x0000001021167225 */ /* 0x000fca00078e001c */
[----:B------:R-:W-:Y:S02]  /*0ed0*/  IADD3 R23, PT, PT, R23, R25, RZ ;  /* 0x0000001917177210 */ /* 0x000fe40007ffe0ff */
[----:B--2---:R-:W-:-:S04]  /*0ee0*/  LEA R24, P0, R22, UR6, 0x1 ;  /* 0x0000000616187c11 */ /* 0x004fc8000f8008ff */
[----:B------:R-:W-:-:S05]  /*0ef0*/  LEA.HI.X R25, R22, UR7, R23, 0x1, P0 ;  /* 0x0000000716197c11 */ /* 0x000fca00080f0c17 */
[----:B------:R-:W2:Y:S01]  /*0f00*/  LDG.E.U16 R24, desc[UR10][R24.64] ;  /* 0x0000000a18187981 */ /* 0x000ea2000c1e1500 */
[----:B0-----:R-:W-:Y:S01]  /*0f10*/  LEA R26, P0, R22, UR4, 0x2 ;  /* 0x00000004161a7c11 */ /* 0x001fe2000f8010ff */
[----:B--2---:R-:W-:-:S04]  /*0f20*/  IMAD.U32 R27, R24, 0x10000, RZ ;  /* 0x00010000181b7824 */ /* 0x004fc800078e00ff */
[----:B------:R-:W-:-:S04]  /*0f30*/  FADD.FTZ R27, R27, -R30 ;  /* 0x8000001e1b1b7221 */ /* 0x000fc80000010000 */
[----:B------:R-:W-:Y:S01]  /*0f40*/  FMUL.FTZ R28, R27, 1.4426950216293334961 ;  /* 0x3fb8aa3b1b1c7820 */ /* 0x000fe20000410000 */
[----:B------:R-:W-:Y:S02]  /*0f50*/  LEA.HI.X R27, R22, UR5, R23, 0x2, P0 ;  /* 0x00000005161b7c11 */ /* 0x000fe400080f1417 */
[----:B------:R-:W-:-:S03]  /*0f60*/  IADD3 R33, P0, PT, R33, UR8, RZ ;  /* 0x0000000821217c10 */ /* 0x000fc6000ff1e0ff */
[----:B------:R-:W1:Y:S01]  /*0f70*/  MUFU.EX2 R28, R28 ;  /* 0x0000001c001c7308 */ /* 0x000e620000000800 */
[----:B------:R-:W-:Y:S02]  /*0f80*/  IADD3.X R32, PT, PT, RZ, R32, RZ, P0, !PT ;  /* 0x00000020ff207210 */ /* 0x000fe400007fe4ff */
[----:B------:R-:W-:-:S04]  /*0f90*/  ISETP.GE.U32.AND P0, PT, R33, R18, PT ;  /* 0x000000122100720c */ /* 0x000fc80003f06070 */
[----:B------:R-:W-:Y:S01]  /*0fa0*/  ISETP.GE.AND.EX P0, PT, R32, R19, PT, P0 ;  /* 0x000000132000720c */ /* 0x000fe20003f06300 */
[----:B-1----:R-:W-:-:S05]  /*0fb0*/  FMUL.FTZ R23, R28, R31 ;  /* 0x0000001f1c177220 */ /* 0x002fca0000410000 */
[----:B------:R2:W-:Y:S07]  /*0fc0*/  STG.E desc[UR10][R26.64], R23 ;  /* 0x000000171a007986 */ /* 0x0005ee000c10190a */
[----:B------:R-:W-:Y:S05]  /*0fd0*/  @!P0 BRA `(.L_x_6254) ;  /* 0xfffffffc00a88947 */ /* 0x000fea000383ffff */
.L_x_6247:
[----:B------:R-:W-:Y:S05]  /*0fe0*/  BSYNC B0 ;  /* 0x0000000000007941 */ /* 0x000fea0003800000 */
.L_x_6235:
[----:B------:R-:W0:Y:S01]  /*0ff0*/  LDCU.64 UR4, c[0x0][0x3a0] ;  /* 0x00007400ff0477ac */ /* 0x000e220008000a00 */
[----:B------:R-:W-:-:S05]  /*1000*/  IADD3 R9, P0, PT, R6, R9, RZ ;  /* 0x0000000906097210 */ /* 0x000fca0007f1e0ff */
[----:B------:R-:W-:Y:S01]  /*1010*/  IMAD.X R10, RZ, RZ, R10, P0 ;  /* 0x000000ffff0a7224 */ /* 0x000fe200000e060a */
[----:B0-----:R-:W-:-:S04]  /*1020*/  ISETP.GE.U32.AND P0, PT, R9, UR4, PT ;  /* 0x0000000409007c0c */ /* 0x001fc8000bf06070 */
[----:B------:R-:W-:-:S13]  /*1030*/  ISETP.GE.AND.EX P0, PT, R10, UR5, PT, P0 ;  /* 0x000000050a007c0c */ /* 0x000fda000bf06300 */
[----:B------:R-:W-:Y:S05]  /*1040*/  @!P0 BRA `(.L_x_6255) ;  /* 0xfffffff000908947 */ /* 0x000fea000383ffff */
.L_x_6234:
[----:B------:R-:W-:Y:S05]  /*1050*/  BSYNC B1 ;  /* 0x0000000000017941 */ /* 0x000fea0003800000 */
.L_x_6233:
[----:B------:R-:W0:Y:S01]  /*1060*/  LDCU UR4, c[0x0][0x370] ;  /* 0x00006e00ff0477ac */ /* 0x000e220008000800 */
[----:B------:R-:W3:Y:S01]  /*1070*/  LDCU.64 UR6, c[0x0][0x390] ;  /* 0x00007200ff0677ac */ /* 0x000ee20008000a00 */
[----:B0-----:R-:W-:-:S04]  /*1080*/  IADD3 R0, P0, PT, R0, UR4, RZ ;  /* 0x0000000400007c10 */ /* 0x001fc8000ff1e0ff */
[----:B------:R-:W-:Y:S02]  /*1090*/  IADD3.X R4, PT, PT, RZ, R4, RZ, P0, !PT ;  /* 0x00000004ff047210 */ /* 0x000fe400007fe4ff */
[----:B---3--:R-:W-:-:S04]  /*10a0*/  ISETP.GE.U32.AND P0, PT, R0, UR6, PT ;  /* 0x0000000600007c0c */ /* 0x008fc8000bf06070 */
[----:B------:R-:W-:-:S13]  /*10b0*/  ISETP.GE.AND.EX P0, PT, R4, UR7, PT, P0 ;  /* 0x0000000704007c0c */ /* 0x000fda000bf06300 */
[----:B------:R-:W-:Y:S05]  /*10c0*/  @!P0 BRA `(.L_x_6256) ;  /* 0xfffffff000388947 */ /* 0x000fea000383ffff */
[----:B------:R-:W-:Y:S05]  /*10d0*/  EXIT ;  /* 0x000000000000794d */ /* 0x000fea0003800000 */
.L_x_6257:
        /* <DEDUP_REMOVED lines=10> */
.L_x_11551:


//--------------------- .text._ZN2at6native43_GLOBAL__N__9ae7fba5_10_SoftMax_cu_9f978f6326cunn_SpatialSoftMaxForwardIN3c108BFloat16EfS4_lNS1_22SoftMaxForwardEpilogueEEEvPT1_PKT_T2_SB_SB_ --------------------------
	.section	.text._ZN2at6native43_GLOBAL__N__9ae7fba5_10_SoftMax_cu_9f978f6326cunn_SpatialSoftMaxForwardIN3c108BFloat16EfS4_lNS1_22SoftMaxForwardEpilogueEEEvPT1_PKT_T2_SB_SB_,"ax",@progbits
	.align	128
.text._ZN2at6native43_GLOBAL__N__9ae7fba5_10_SoftMax_cu_9f978f6326cunn_SpatialSoftMaxForwardIN3c108BFloat16EfS4_lNS1_22SoftMaxForwardEpilogueEEEvPT1_PKT_T2_SB_SB_:
        .type           _ZN2at6native43_GLOBAL__N__9ae7fba5_10_SoftMax_cu_9f978f6326cunn_SpatialSoftMaxForwardIN3c108BFloat16EfS4_lNS1_22SoftMaxForwardEpilogueEEEvPT1_PKT_T2_SB_SB_,@function
        .size           _ZN2at6native43_GLOBAL__N__9ae7fba5_10_SoftMax_cu_9f978f6326cunn_SpatialSoftMaxForwardIN3c108BFloat16EfS4_lNS1_22SoftMaxForwardEpilogueEEEvPT1_PKT_T2_SB_SB_,(.L_x_11552 - _ZN2at6native43_GLOBAL__N__9ae7fba5_10_SoftMax_cu_9f978f6326cunn_SpatialSoftMaxForwardIN3c108BFloat16EfS4_lNS1_22SoftMaxForwardEpilogueEEEvPT1_PKT_T2_SB_SB_)
        .other          _ZN2at6native43_GLOBAL__N__9ae7fba5_10_SoftMax_cu_9f978f6326cunn_SpatialSoftMaxForwardIN3c108BFloat16EfS4_lNS1_22SoftMaxForwardEpilogueEEEvPT1_PKT_T2_SB_SB_,@"STO_CUDA_ENTRY STV_DEFAULT"
_ZN2at6native43_GLOBAL__N__9ae7fba5_10_SoftMax_cu_9f978f6326cunn_SpatialSoftMaxForwardIN3c108BFloat16EfS4_lNS1_22SoftMaxForwardEpilogueEEEvPT1_PKT_T2_SB_SB_:
[----:B------:R-:W-:Y:S08]  /*0000*/  LDC R1, c[0x0][0x37c] ;  /* 0x0000df00ff017b82 */ /* 0x000ff00000000800 */
[----:B------:R-:W0:Y:S08]  /*0010*/  S2UR UR4, SR_CTAID.X ;  /* 0x00000000000479c3 */ /* 0x000e300000002500 */
[----:B------:R-:W0:Y:S02]  /*0020*/  LDC.64 R2, c[0x0][0x390] ;  /* 0x0000e400ff027b82 */ /* 0x000e240000000a00 */
[----:B0-----:R-:W-:-:S04]  /*0030*/  ISETP.LE.U32.AND P0, PT, R2, UR4, PT ;  /* 0x0000000402007c0c */ /* 0x001fc8000bf03070 */
[----:B------:R-:W-:-:S13]  /*0040*/  ISETP.GE.AND.EX P0, PT, RZ, R3, PT, P0 ;  /* 0x00000003ff00720c */ /* 0x000fda0003f06300 */
[----:B------:R-:W-:Y:S05]  /*0050*/  @P0 EXIT ;  /* 0x000000000000094d */ /* 0x000fea0003800000 */
[----:B------:R-:W0:Y:S01]  /*0060*/  S2R R4, SR_TID.Y ;  /* 0x0000000000047919 */ /* 0x000e220000002200 */
[----:B------:R-:W1:Y:S01]  /*0070*/  LDC.64 R6, c[0x0][0x3a0] ;  /* 0x0000e800ff067b82 */ /* 0x000e620000000a00 */
[----:B------:R-:W-:Y:S01]  /*0080*/  IMAD.U32 R0, RZ, RZ, UR4 ;  /* 0x00000004ff007e24 */ /* 0x000fe2000f8e00ff */
[----:B------:R-:W2:Y:S01]  /*0090*/  LDCU.64 UR12, c[0x0][0x358] ;  /* 0x00006b00ff0c77ac */ /* 0x000ea20008000a00 */
[----:B------:R-:W3:Y:S01]  /*00a0*/  S2R R3, SR_TID.X ;  /* 0x0000000000037919 */ /* 0x000ee20000002100 */
[----:B------:R-:W-:-:S04]  /*00b0*/  IMAD.MOV.U32 R2, RZ, RZ, RZ ;  /* 0x000000ffff027224 */ /* 0x000fc800078e00ff */
[----:B------:R-:W0:Y:S01]  /*00c0*/  LDC R5, c[0x0][0x364] ;  /* 0x0000d900ff057b82 */ /* 0x000e220000000800 */
[----:B------:R-:W1:Y:S01]  /*00d0*/  LDCU UR6, c[0x0][0x360] ;  /* 0x00006c00ff0677ac */ /* 0x000e620008000800 */
[----:B------:R-:W4:Y:S06]  /*00e0*/  LDCU UR7, c[0x0][0x374] ;  /* 0x00006e80ff0777ac */ /* 0x000f2c0008000800 */
[----:B------:R-:W0:Y:S01]  /*00f0*/  S2UR UR5, SR_CTAID.Y ;  /* 0x00000000000579c3 */ /* 0x000e220000002600 */
[----:B-1----:R-:W-:-:S04]  /*0100*/  IMAD.WIDE.U32 R10, R6, UR6, RZ ;  /* 0x00000006060a7c25 */ /* 0x002fc8000f8e00ff */
[----:B------:R-:W-:-:S05]  /*0110*/  IMAD R7, R7, UR6, R11 ;  /* 0x0000000607077c24 */ /* 0x000fca000f8e020b */
[----:B------:R-:W-:Y:S01]  /*0120*/  SHF.L.U64.HI R6, R10, 0x1, R7 ;  /* 0x000000010a067819 */ /* 0x000fe20000010207 */
[C---:B0-----:R-:W-:Y:S02]  /*0130*/  IMAD R4, R5.reuse, UR5, R4 ;  /* 0x0000000505047c24 */ /* 0x041fe4000f8e0204 */
[----:B--234-:R-:W-:-:S07]  /*0140*/  IMAD R5, R5, UR7, RZ ;  /* 0x0000000705057c24 */ /* 0x01cfce000f8e02ff */
.L_x_6281:
[----:B------:R-:W0:Y:S01]  /*0150*/  LDCU.64 UR4, c[0x0][0x3a0] ;  /* 0x00007400ff0477ac */ /* 0x000e220008000a00 */
[----:B------:R-:W-:Y:S01]  /*0160*/  BSSY B1, `(.L_x_6258) ;  /* 0x00000f4000017945 */ /* 0x000fe20003800000 */
[----:B0-----:R-:W-:-:S04]  /*0170*/  ISETP.GE.U32.AND P0, PT, R4, UR4, PT ;  /* 0x0000000404007c0c */ /* 0x001fc8000bf06070 */
[----:B------:R-:W-:-:S13]  /*0180*/  ISETP.GE.AND.EX P0, PT, RZ, UR5, PT, P0 ;  /* 0x00000005ff007c0c */ /* 0x000fda000bf06300 */
[----:B-12---:R-:W-:Y:S05]  /*0190*/  @P0 BRA `(.L_x_6259) ;  /* 0x0000000c00c00947 */ /* 0x006fea0003800000 */
[----:B------:R-:W0:Y:S01]  /*01a0*/  LDCU.64 UR4, c[0x0][0x398] ;  /* 0x00007300ff0477ac */ /* 0x000e220008000a00 */
[----:B------:R-:W-:Y:S02]  /*01b0*/  HFMA2 R9, -RZ, RZ, 0, 0 ;  /* 0x00000000ff097431 */ /* 0x000fe400000001ff */
[----:B------:R-:W-:Y:S02]  /*01c0*/  IMAD.MOV.U32 R8, RZ, RZ, R3 ;  /* 0x000000ffff087224 */ /* 0x000fe400078e0003 */
[----:B0-----:R-:W-:Y:S02]  /*01d0*/  IMAD R7, R2, UR4, RZ ;  /* 0x0000000402077c24 */ /* 0x001fe4000f8e02ff */
[----:B------:R-:W-:-:S04]  /*01e0*/  IMAD.WIDE.U32 R12, R0, UR4, R8 ;  /* 0x00000004000c7c25 */ /* 0x000fc8000f8e0008 */
[----:B------:R-:W-:Y:S02]  /*01f0*/  IMAD R7, R0, UR5, R7 ;  /* 0x0000000500077c24 */ /* 0x000fe4000f8e0207 */
[----:B------:R-:W-:Y:S02]  /*0200*/  IMAD.MOV.U32 R8, RZ, RZ, R4 ;  /* 0x000000ffff087224 */ /* 0x000fe400078e0004 */
[----:B------:R-:W-:-:S07]  /*0210*/  IMAD.IADD R7, R13, 0x1, R7 ;  /* 0x000000010d077824 */ /* 0x000fce00078e0207 */
.L_x_6280:
[----:B------:R-:W0:Y:S01]  /*0220*/  LDC.64 R14, c[0x0][0x3a0] ;  /* 0x0000e800ff0e7b82 */ /* 0x000e220000000a00 */
[----:B------:R-:W-:Y:S01]  /*0230*/  UISETP.GE.U32.AND UP0, UPT, UR6, 0x2, UPT ;  /* 0x000000020600788c */ /* 0x000fe2000bf06070 */
[----:B------:R-:W-:Y:S06]  /*0240*/  BSSY B0, `(.L_x_6260) ;  /* 0x00000df000007945 */ /* 0x000fec0003800000 */
[----:B------:R-:W0:Y:S02]  /*0250*/  LDC.64 R16, c[0x0][0x398] ;  /* 0x0000e600ff107b82 */ /* 0x000e240000000a00 */
[----:B0-----:R-:W-:-:S02]  /*0260*/  IMAD R18, R15, R16, RZ ;  /* 0x000000100f127224 */ /* 0x001fc400078e02ff */
[----:B-12---:R-:W-:-:S04]  /*0270*/  IMAD.WIDE.U32 R20, R14, R16, RZ ;  /* 0x000000100e147225 */ /* 0x006fc800078e00ff */
[----:B------:R-:W-:-:S05]  /*0280*/  IMAD R19, R14, R17, R18 ;  /* 0x000000110e137224 */ /* 0x000fca00078e0212 */
[----:B------:R-:W-:-:S05]  /*0290*/  IADD3 R19, PT, PT, R21, R19, RZ ;  /* 0x0000001315137210 */ /* 0x000fca0007ffe0ff */
[----:B------:R-:W-:Y:S02]  /*02a0*/  IMAD R21, R19, R0, RZ ;  /* 0x0000000013157224 */ /* 0x000fe400078e02ff */
[----:B------:R-:W-:-:S04]  /*02b0*/  IMAD.WIDE.U32 R18, R0, R20, R8 ;  /* 0x0000001400127225 */ /* 0x000fc800078e0008 */
[----:B------:R-:W-:-:S04]  /*02c0*/  IMAD R21, R2, R20, R21 ;  /* 0x0000001402157224 */ /* 0x000fc800078e0215 */
[----:B------:R-:W-:Y:S01]  /*02d0*/  IMAD.IADD R25, R19, 0x1, R21 ;  /* 0x0000000113197824 */ /* 0x000fe200078e0215 */
[----:B------:R-:W-:Y:S06]  /*02e0*/  BRA.U !UP0, `(.L_x_6261) ;  /* 0x0000000908007547 */ /* 0x000fec000b800000 */
[----:B------:R-:W-:Y:S01]  /*02f0*/  ISETP.GE.U32.AND P0, PT, R3, R16, PT ;  /* 0x000000100300720c */ /* 0x000fe20003f06070 */
[----:B------:R-:W-:-:S03]  /*0300*/  IMAD.MOV.U32 R26, RZ, RZ, -0x800001 ;  /* 0xff7fffffff1a7424 */ /* 0x000fc600078e00ff */
[----:B------:R-:W-:-:S13]  /*0310*/  ISETP.GE.AND.EX P0, PT, RZ, R17, PT, P0 ;  /* 0x00000011ff00720c */ /* 0x000fda0003f06300 */
[----:B------:R-:W-:Y:S05]  /*0320*/  @P0 BRA `(.L_x_6262) ;  /* 0x0000000000500947 */ /* 0x000fea0003800000 */
[----:B------:R-:W-:Y:S01]  /*0330*/  MOV R26, 0xff7fffff ;  /* 0xff7fffff001a7802 */ /* 0x000fe20000000f00 */
[----:B------:R-:W-:Y:S02]  /*0340*/  IMAD.MOV.U32 R29, RZ, RZ, R3 ;  /* 0x000000ffff1d7224 */ /* 0x000fe400078e0003 */
[----:B------:R-:W-:-:S07]  /*0350*/  IMAD.MOV.U32 R27, RZ, RZ, RZ ;  /* 0x000000ffff1b7224 */ /* 0x000fce00078e00ff */
.L_x_6263:
[----:B------:R-:W0:Y:S01]  /*0360*/  LDCU.64 UR4, c[0x0][0x388] ;  /* 0x00007100ff0477ac */ /* 0x000e220008000a00 */
[----:B------:R-:W-:Y:S01]  /*0370*/  MOV R24, R18 ;  /* 0x0000001200187202 */ /* 0x000fe20000000f00 */
[----:B------:R-:W-:-:S04]  /*0380*/  IMAD R20, R27, R14, RZ ;  /* 0x0000000e1b147224 */ /* 0x000fc800078e02ff */
[----:B------:R-:W-:-:S04]  /*0390*/  IMAD.WIDE.U32 R22, R29, R14, R24 ;  /* 0x0000000e1d167225 */ /* 0x000fc800078e0018 */
[----:B------:R-:W-:-:S04]  /*03a0*/  IMAD R21, R29, R15, R20 ;  /* 0x0000000f1d157224 */ /* 0x000fc800078e0214 */
[----:B------:R-:W-:Y:S01]  /*03b0*/  IMAD.IADD R21, R23, 0x1, R21 ;  /* 0x0000000117157824 */ /* 0x000fe200078e0215 */
[----:B0-----:R-:W-:-:S04]  /*03c0*/  LEA R20, P1, R22, UR4, 0x1 ;  /* 0x0000000416147c11 */ /* 0x001fc8000f8208ff */
[----:B------:R-:W-:-:S05]  /*03d0*/  LEA.HI.X R21, R22, UR5, R21, 0x1, P1 ;  /* 0x0000000516157c11 */ /* 0x000fca00088f0c15 */
[----:B------:R-:W2:Y:S01]  /*03e0*/  LDG.E.U16 R20, desc[UR12][R20.64] ;  /* 0x0000000c14147981 */ /* 0x000ea2000c1e1500 */
[----:B------:R-:W-:-:S05]  /*03f0*/  IADD3 R29, P1, PT, R29, UR6, RZ ;  /* 0x000000061d1d7c10 */ /* 0x000fca000ff3e0ff */
[----:B------:R-:W-:Y:S01]  /*0400*/  IMAD.X R27, RZ, RZ, R27, P1 ;  /* 0x000000ffff1b7224 */ /* 0x000fe200008e061b */
[----:B------:R-:W-:-:S04]  /*0410*/  ISETP.GE.U32.AND P1, PT, R29, R16, PT ;  /* 0x000000101d00720c */ /* 0x000fc80003f26070 */
[----:B------:R-:W-:Y:S02]  /*0420*/  ISETP.GE.AND.EX P1, PT, R27, R17, PT, P1 ;  /* 0x000000111b00720c */ /* 0x000fe40003f26310 */
[----:B--2---:R-:W-:-:S04]  /*0430*/  SHF.L.U32 R23, R20, 0x10, RZ ;  /* 0x0000001014177819 */ /* 0x004fc800000006ff */
[----:B------:R-:W-:-:S04]  /*0440*/  FSETP.GEU.FTZ.AND P2, PT, R26, R23, PT ;  /* 0x000000171a00720b */ /* 0x000fc80003f5e000 */
[----:B------:R-:W-:-:S03]  /*0450*/  FSEL R26, R23, R26, !P2 ;  /* 0x0000001a171a7208 */ /* 0x000fc60005000000 */
[----:B------:R-:W-:Y:S06]  /*0460*/  @!P1 BRA `(.L_x_6263) ;  /* 0xfffffffc00bc9947 */ /* 0x000fec000383ffff */
.L_x_6262:
[----:B------:R-:W0:Y:S01]  /*0470*/  S2R R14, SR_TID.Y ;  /* 0x00000000000e7919 */ /* 0x000e220000002200 */
[----:B------:R-:W1:Y:S01]  /*0480*/  S2UR UR5, SR_CgaCtaId ;  /* 0x00000000000579c3 */ /* 0x000e620000008800 */
[----:B------:R-:W-:Y:S02]  /*0490*/  UMOV UR4, 0x400 ;  /* 0x0000040000047882 */ /* 0x000fe40000000000 */
[----:B-1----:R-:W-:Y:S01]  /*04a0*/  ULEA UR4, UR5, UR4, 0x18 ;  /* 0x0000000405047291 */ /* 0x002fe2000f8ec0ff */
[----:B0-----:R-:W-:-:S05]  /*04b0*/  IMAD R14, R14, UR6, RZ ;  /* 0x000000060e0e7c24 */ /* 0x001fca000f8e02ff */
[----:B------:R-:W-:Y:S01]  /*04c0*/  LEA R28, R14, UR4, 0x2 ;  /* 0x000000040e1c7c11 */ /* 0x000fe2000f8e10ff */
[----:B------:R-:W-:Y:S05]  /*04d0*/  WARPSYNC.ALL ;  /* 0x0000000000007948 */ /* 0x000fea0003800000 */
[----:B------:R-:W-:Y:S01]  /*04e0*/  BAR.SYNC.DEFER_BLOCKING 0x0 ;  /* 0x0000000000007b1d */ /* 0x000fe20000010000 */
[----:B------:R-:W-:Y:S02]  /*04f0*/  IMAD R21, R3, 0x4, R28 ;  /* 0x0000000403157824 */ /* 0x000fe400078e021c */
[----:B------:R-:W-:-:S03]  /*0500*/  IMAD.U32 R14, RZ, RZ, UR6 ;  /* 0x00000006ff0e7e24 */ /* 0x000fc6000f8e00ff */
[----:B------:R0:W-:Y:S04]  /*0510*/  STS [R21], R26 ;  /* 0x0000001a15007388 */ /* 0x0001e80000000800 */
.L_x_6264:
[----:B------:R-:W-:Y:S05]  /*0520*/  WARPSYNC.ALL ;  /* 0x0000000000007948 */ /* 0x000fea0003800000 */
[----:B------:R-:W-:Y:S01]  /*0530*/  BAR.SYNC.DEFER_BLOCKING 0x0 ;  /* 0x0000000000007b1d */ /* 0x000fe20000010000 */
[----:B------:R-:W-:-:S04]  /*0540*/  SHF.R.U32.HI R22, RZ, 0x1, R14 ;  /* 0x00000001ff167819 */ /* 0x000fc8000001160e */
[----:B------:R-:W-:-:S13]  /*0550*/  ISETP.GE.U32.AND P1, PT, R3, R22, PT ;  /* 0x000000160300720c */ /* 0x000fda0003f26070 */
[----:B------:R-:W-:Y:S01]  /*0560*/  @!P1 LEA R16, R22, R21, 0x2 ;  /* 0x0000001516109211 */ /* 0x000fe200078e10ff */
        /* <DEDUP_REMOVED lines=10> */
[----:B------:R-:W-:-:S05]  /*0610*/  IMAD.MOV.U32 R22, RZ, RZ, RZ ;  /* 0x000000ffff167224 */ /* 0x000fca00078e00ff */
[----:B------:R-:W-:Y:S01]  /*0620*/  BSSY.RECONVERGENT B2, `(.L_x_6265) ;  /* 0x000001a000027945 */ /* 0x000fe20003800200 */
[----:B------:R1:W2:Y:S03]  /*0630*/  LDS R20, [R28] ;  /* 0x000000001c147984 */ /* 0x0002a60000000800 */
[----:B------:R-:W-:Y:S05]  /*0640*/  @P0 BRA `(.L_x_6266) ;  /* 0x00000000005c0947 */ /* 0x000fea0003800000 */
[----:B------:R-:W-:Y:S02]  /*0650*/  CS2R R22, SRZ ;  /* 0x0000000000167805 */ /* 0x000fe4000001ff00 */
[----:B------:R-:W-:-:S07]  /*0660*/  MOV R27, R3 ;  /* 0x00000003001b7202 */ /* 0x000fce0000000f00 */
.L_x_6267:
        /* <DEDUP_REMOVED lines=21> */
.L_x_6266:
[----:B------:R-:W-:Y:S05]  /*07c0*/  BSYNC.RECONVERGENT B2 ;  /* 0x0000000000027941 */ /* 0x000fea0003800200 */
.L_x_6265:
[----:B------:R-:W-:Y:S01]  /*07d0*/  BAR.SYNC.DEFER_BLOCKING 0x0 ;  /* 0x0000000000007b1d */ /* 0x000fe20000010000 */
[----:B------:R-:W-:-:S05]  /*07e0*/  IMAD.U32 R14, RZ, RZ, UR6 ;  /* 0x00000006ff0e7e24 */ /* 0x000fca000f8e00ff */
[----:B------:R3:W-:Y:S02]  /*07f0*/  STS [R21], R22 ;  /* 0x0000001615007388 */ /* 0x0007e40000000800 */
.L_x_6268:
[----:B------:R-:W-:Y:S01]  /*0800*/  BAR.SYNC.DEFER_BLOCKING 0x0 ;  /* 0x0000000000007b1d */ /* 0x000fe20000010000 */
[----:B------:R-:W-:-:S04]  /*0810*/  SHF.R.U32.HI R24, RZ, 0x1, R14 ;  /* 0x00000001ff187819 */ /* 0x000fc8000001160e */
        /* <DEDUP_REMOVED lines=10> */
[----:B------:R-:W3:Y:S01]  /*08c0*/  LDCU.64 UR16, c[0x0][0x3a0] ;  /* 0x00007400ff1077ac */ /* 0x000ee20008000a00 */
[----:B------:R-:W-:Y:S01]  /*08d0*/  BSSY.RECONVERGENT B2, `(.L_x_6269) ;  /* 0x0000020000027945 */ /* 0x000fe20003800200 */
[----:B------:R-:W4:Y:S01]  /*08e0*/  LDCU.64 UR18, c[0x0][0x398] ;  /* 0x00007300ff1277ac */ /* 0x000f220008000a00 */
[----:B------:R-:W0:Y:S02]  /*08f0*/  LDCU.128 UR8, c[0x0][0x380] ;  /* 0x00007000ff0877ac */ /* 0x000e240008000c00 */
[----:B------:R-:W-:Y:S05]  /*0900*/  @P0 BRA `(.L_x_6270) ;  /* 0x0000000000700947 */ /* 0x000fea0003800000 */
[----:B0-----:R-:W0:Y:S01]  /*0910*/  LDS R21, [R28] ;  /* 0x000000001c157984 */ /* 0x001e220000000800 */
[----:B------:R-:W-:Y:S02]  /*0920*/  HFMA2 R22, -RZ, RZ, 0, 0 ;  /* 0x00000000ff167431 */ /* 0x000fe400000001ff */
[----:B------:R-:W-:Y:S01]  /*0930*/  IMAD.MOV.U32 R23, RZ, RZ, R3 ;  /* 0x000000ffff177224 */ /* 0x000fe200078e0003 */
[----:B0-----:R-:W0:Y:S06]  /*0940*/  MUFU.RCP R21, R21 ;  /* 0x0000001500157308 */ /* 0x001e2c0000001000 */
.L_x_6271:
[----:B0--3--:R-:W-:Y:S02]  /*0950*/  IMAD R16, R22, UR16, RZ ;  /* 0x0000001016107c24 */ /* 0x009fe4000f8e02ff */
[----:B------:R-:W-:Y:S02]  /*0960*/  IMAD.MOV.U32 R24, RZ, RZ, R18 ;  /* 0x000000ffff187224 */ /* 0x000fe400078e0012 */
[C---:B------:R-:W-:Y:S02]  /*0970*/  IMAD R17, R23.reuse, UR17, R16 ;  /* 0x0000001117117c24 */ /* 0x040fe4000f8e0210 */
[----:B------:R-:W-:-:S04]  /*0980*/  IMAD.WIDE.U32 R14, R23, UR16, R24 ;  /* 0x00000010170e7c25 */ /* 0x000fc8000f8e0018 */
[----:B------:R-:W-:Y:S01]  /*0990*/  IMAD.IADD R17, R15, 0x1, R17 ;  /* 0x000000010f117824 */ /* 0x000fe200078e0211 */
[----:B------:R-:W-:-:S04]  /*09a0*/  SHF.L.U32 R16, R14, 0x1, RZ ;  /* 0x000000010e107819 */ /* 0x000fc800000006ff */
[----:B------:R-:W-:Y:S02]  /*09b0*/  SHF.L.U64.HI R17, R14, 0x1, R17 ;  /* 0x000000010e117819 */ /* 0x000fe40000010211 */
[----:B------:R-:W-:-:S04]  /*09c0*/  IADD3 R14, P0, PT, R16, UR10, RZ ;  /* 0x0000000a100e7c10 */ /* 0x000fc8000ff1e0ff */
[----:B------:R-:W-:-:S05]  /*09d0*/  IADD3.X R15, PT, PT, R17, UR11, RZ, P0, !PT ;  /* 0x0000000b110f7c10 */ /* 0x000fca00087fe4ff */
[----:B------:R-:W3:Y:S01]  /*09e0*/  LDG.E.U16 R14, desc[UR12][R14.64] ;  /* 0x0000000c0e0e7981 */ /* 0x000ee2000c1e1500 */
[----:B------:R-:W-:-:S04]  /*09f0*/  IADD3 R16, P0, PT, R16, UR8, RZ ;  /* 0x0000000810107c10 */ /* 0x000fc8000ff1e0ff */
[----:B------:R-:W-:Y:S02]  /*0a00*/  IADD3.X R17, PT, PT, R17, UR9, RZ, P0, !PT ;  /* 0x0000000911117c10 */ /* 0x000fe400087fe4ff */
[----:B------:R-:W-:-:S05]  /*0a10*/  IADD3 R23, P0, PT, R23, UR6, RZ ;  /* 0x0000000617177c10 */ /* 0x000fca000ff1e0ff */
[----:B------:R-:W-:Y:S01]  /*0a20*/  IMAD.X R22, RZ, RZ, R22, P0 ;  /* 0x000000ffff167224 */ /* 0x000fe200000e0616 */
[----:B----4-:R-:W-:-:S04]  /*0a30*/  ISETP.GE.U32.AND P0, PT, R23, UR18, PT ;  /* 0x0000001217007c0c */ /* 0x010fc8000bf06070 */
[----:B------:R-:W-:Y:S01]  /*0a40*/  ISETP.GE.AND.EX P0, PT, R22, UR19, PT, P0 ;  /* 0x0000001316007c0c */ /* 0x000fe2000bf06300 */
[----:B---3--:R-:W-:-:S04]  /*0a50*/  IMAD.U32 R27, R14, 0x10000, RZ ;  /* 0x000100000e1b7824 */ /* 0x008fc800078e00ff */
[----:B--2---:R-:W-:-:S04]  /*0a60*/  FADD.FTZ R27, -R20, R27 ;  /* 0x0000001b141b7221 */ /* 0x004fc80000010100 */
[----:B------:R-:W-:-:S04]  /*0a70*/  FMUL.FTZ R27, R27, 1.4426950216293334961 ;  /* 0x3fb8aa3b1b1b7820 */ /* 0x000fc80000410000 */
[----:B------:R-:W0:Y:S02]  /*0a80*/  MUFU.EX2 R24, R27 ;  /* 0x0000001b00187308 */ /* 0x000e240000000800 */
[----:B0-----:R-:W-:-:S05]  /*0a90*/  FMUL.FTZ R24, R24, R21 ;  /* 0x0000001518187220 */ /* 0x001fca0000410000 */
[----:B------:R-:W-:-:S05]  /*0aa0*/  F2FP.BF16.F32.PACK_AB R24, RZ, R24 ;  /* 0x00000018ff18723e */ /* 0x000fca00000010ff */
[----:B------:R0:W-:Y:S01]  /*0ab0*/  STG.E.U16 desc[UR12][R16.64], R24 ;  /* 0x0000001810007986 */ /* 0x0001e2000c10150c */
[----:B------:R-:W-:Y:S05]  /*0ac0*/  @!P0 BRA `(.L_x_6271) ;  /* 0xfffffffc00a08947 */ /* 0x000fea000383ffff */
.L_x_6270:
[----:B0--34-:R-:W-:Y:S05]  /*0ad0*/  BSYNC.RECONVERGENT B2 ;  /* 0x0000000000027941 */ /* 0x019fea0003800200 */
.L_x_6269:
[----:B------:R-:W-:Y:S05]  /*0ae0*/  BRA `(.L_x_6272) ;  /* 0x0000000400507947 */ /* 0x000fea0003800000 */
.L_x_6261:
[----:B------:R-:W-:Y:S01]  /*0af0*/  ISETP.GE.U32.AND P0, PT, R3, R16, PT ;  /* 0x000000100300720c */ /* 0x000fe20003f06070 */
[----:B------:R-:W-:Y:S01]  /*0b00*/  BSSY.RECONVERGENT B2, `(.L_x_6273) ;  /* 0x000001a000027945 */ /* 0x000fe20003800200 */
        /* <DEDUP_REMOVED lines=13> */
.L_x_6275:
        /* <DEDUP_REMOVED lines=12> */
.L_x_6274:
[----:B------:R-:W-:Y:S05]  /*0ca0*/  BSYNC.RECONVERGENT B2 ;  /* 0x0000000000027941 */ /* 0x000fea0003800200 */
.L_x_6273:
[----:B------:R-:W-:Y:S01]  /*0cb0*/  BSSY.RECONVERGENT B2, `(.L_x_6276) ;  /* 0x0000019000027945 */ /* 0x000fe20003800200 */
[----:B------:R-:W-:-:S03]  /*0cc0*/  HFMA2 R26, -RZ, RZ, 0, 0 ;  /* 0x00000000ff1a7431 */ /* 0x000fc600000001ff */
[----:B------:R-:W-:Y:S05]  /*0cd0*/  @P0 BRA `(.L_x_6277) ;  /* 0x0000000000580947 */ /* 0x000fea0003800000 */
[----:B------:R-:W-:Y:S01]  /*0ce0*/  CS2R R26, SRZ ;  /* 0x00000000001a7805 */ /* 0x000fe2000001ff00 */
[----:B------:R-:W-:-:S07]  /*0cf0*/  IMAD.MOV.U32 R29, RZ, RZ, R3 ;  /* 0x000000ffff1d7224 */ /* 0x000fce00078e0003 */
.L_x_6278:
[----:B------:R-:W0:Y:S01]  /*0d00*/  LDCU.64 UR4, c[0x0][0x388] ;  /* 0x00007100ff0477ac */ /* 0x000e220008000a00 */
[----:B------:R-:W-:Y:S01]  /*0d10*/  MOV R21, R25 ;  /* 0x0000001900157202 */ /* 0x000fe20000000f00 */
[----:B------:R-:W-:Y:S02]  /*0d20*/  IMAD.MOV.U32 R20, RZ, RZ, R18 ;  /* 0x000000ffff147224 */ /* 0x000fe400078e0012 */
[-C--:B------:R-:W-:Y:S02]  /*0d30*/  IMAD R28, R27, R14.reuse, RZ ;  /* 0x0000000e1b1c7224 */ /* 0x080fe400078e02ff */
[----:B------:R-:W-:-:S04]  /*0d40*/  IMAD.WIDE.U32 R22, R29, R14, R20 ;  /* 0x0000000e1d167225 */ /* 0x000fc800078e0014 */
[----:B------:R-:W-:-:S04]  /*0d50*/  IMAD R21, R29, R15, R28 ;  /* 0x0000000f1d157224 */ /* 0x000fc800078e021c */
[----:B------:R-:W-:Y:S01]  /*0d60*/  IMAD.IADD R21, R23, 0x1, R21 ;  /* 0x0000000117157824 */ /* 0x000fe200078e0215 */
        /* <DEDUP_REMOVED lines=13> */
.L_x_6277:
[----:B------:R-:W-:Y:S05]  /*0e40*/  BSYNC.RECONVERGENT B2 ;  /* 0x0000000000027941 */ /* 0x000fea0003800200 */
.L_x_6276:
[----:B------:R-:W-:Y:S05]  /*0e50*/  @P0 BRA `(.L_x_6272) ;  /* 0x0000000000740947 */ /* 0x000fea0003800000 */
[----:B------:R-:W0:Y:S01]  /*0e60*/  MUFU.RCP R26, R26 ;  /* 0x0000001a001a7308 */ /* 0x000e220000001000 */
[----:B------:R-:W-:Y:S02]  /*0e70*/  IMAD.MOV.U32 R29, RZ, RZ, R3 ;  /* 0x000000ffff1d7224 */ /* 0x000fe400078e0003 */
[----:B------:R-:W-:-:S07]  /*0e80*/  IMAD.MOV.U32 R27, RZ, RZ, RZ ;  /* 0x000000ffff1b7224 */ /* 0x000fce00078e00ff */
.L_x_6279:
[----:B-1----:R-:W1:Y:S01]  /*0e90*/  LDCU.128 UR20, c[0x0][0x380] ;  /* 0x00007000ff1477ac */ /* 0x002e620008000c00 */
[----:B------:R-:W-:Y:S01]  /*0ea0*/  MOV R20, R18 ;  /* 0x0000001200147202 */ /* 0x000fe20000000f00 */
[-C--:B------:R-:W-:Y:S02]  /*0eb0*/  IMAD R22, R27, R14.reuse, RZ ;  /* 0x0000000e1b167224 */ /* 0x080fe400078e02ff */
[----:B------:R-:W-:Y:S02]  /*0ec0*/  IMAD.MOV.U32 R21, RZ, RZ, R25 ;  /* 0x000000ffff157224 */ /* 0x000fe400078e0019 */
[C---:B------:R-:W-:Y:S02]  /*0ed0*/  IMAD R23, R29.reuse, R15, R22 ;  /* 0x0000000f1d177224 */ /* 0x040fe400078e0216 */
[----:B------:R-:W-:-:S04]  /*0ee0*/  IMAD.WIDE.U32 R20, R29, R14, R20 ;  /* 0x0000000e1d147225 */ /* 0x000fc800078e0014 */
[----:B------:R-:W-:Y:S01]  /*0ef0*/  IMAD.IADD R23, R21, 0x1, R23 ;  /* 0x0000000115177824 */ /* 0x000fe200078e0217 */
[----:B------:R-:W-:-:S04]  /*0f00*/  SHF.L.U32 R22, R20, 0x1, RZ ;  /* 0x0000000114167819 */ /* 0x000fc800000006ff */
[----:B------:R-:W-:Y:S02]  /*0f10*/  SHF.L.U64.HI R23, R20, 0x1, R23 ;  /* 0x0000000114177819 */ /* 0x000fe40000010217 */
[----:B-1----:R-:W-:-:S04]  /*0f20*/  IADD3 R20, P0, PT, R22, UR22, RZ ;  /* 0x0000001616147c10 */ /* 0x002fc8000ff1e0ff */
[----:B------:R-:W-:-:S05]  /*0f30*/  IADD3.X R21, PT, PT, R23, UR23, RZ, P0, !PT ;  /* 0x0000001717157c10 */ /* 0x000fca00087fe4ff */
[----:B------:R-:W2:Y:S01]  /*0f40*/  LDG.E.U16 R20, desc[UR12][R20.64] ;  /* 0x0000000c14147981 */ /* 0x000ea2000c1e1500 */
[----:B------:R-:W-:-:S04]  /*0f50*/  IADD3 R22, P0, PT, R22, UR20, RZ ;  /* 0x0000001416167c10 */ /* 0x000fc8000ff1e0ff */
[----:B------:R-:W-:Y:S02]  /*0f60*/  IADD3.X R23, PT, PT, R23, UR21, RZ, P0, !PT ;  /* 0x0000001517177c10 */ /* 0x000fe400087fe4ff */
[----:B------:R-:W-:-:S05]  /*0f70*/  IADD3 R29, P0, PT, R29, UR6, RZ ;  /* 0x000000061d1d7c10 */ /* 0x000fca000ff1e0ff */
[----:B------:R-:W-:Y:S01]  /*0f80*/  IMAD.X R27, RZ, RZ, R27, P0 ;  /* 0x000000ffff1b7224 */ /* 0x000fe200000e061b */
[----:B------:R-:W-:-:S04]  /*0f90*/  ISETP.GE.U32.AND P0, PT, R29, R16, PT ;  /* 0x000000101d00720c */ /* 0x000fc80003f06070 */
[----:B------:R-:W-:Y:S01]  /*0fa0*/  ISETP.GE.AND.EX P0, PT, R27, R17, PT, P0 ;  /* 0x000000111b00720c */ /* 0x000fe20003f06300 */
[----:B--2---:R-:W-:-:S04]  /*0fb0*/  IMAD.U32 R28, R20, 0x10000, RZ ;  /* 0x00010000141c7824 */ /* 0x004fc800078e00ff */
[----:B------:R-:W-:-:S04]  /*0fc0*/  FADD.FTZ R28, R28, -R24 ;  /* 0x800000181c1c7221 */ /* 0x000fc80000010000 */
[----:B------:R-:W-:-:S06]  /*0fd0*/  FMUL.FTZ R28, R28, 1.4426950216293334961 ;  /* 0x3fb8aa3b1c1c7820 */ /* 0x000fcc0000410000 */
[----:B------:R-:W0:Y:S02]  /*0fe0*/  MUFU.EX2 R28, R28 ;  /* 0x0000001c001c7308 */ /* 0x000e240000000800 */
[----:B0-----:R-:W-:-:S05]  /*0ff0*/  FMUL.FTZ R28, R28, R26 ;  /* 0x0000001a1c1c7220 */ /* 0x001fca0000410000 */
[----:B------:R-:W-:-:S05]  /*1000*/  F2FP.BF16.F32.PACK_AB R21, RZ, R28 ;  /* 0x0000001cff15723e */ /* 0x000fca00000010ff */
[----:B------:R1:W-:Y:S01]  /*1010*/  STG.E.U16 desc[UR12][R22.64], R21 ;  /* 0x0000001516007986 */ /* 0x0003e2000c10150c */
[----:B------:R-:W-:Y:S05]  /*1020*/  @!P0 BRA `(.L_x_6279) ;  /* 0xfffffffc00988947 */ /* 0x000fea000383ffff */
.L_x_6272:
[----:B------:R-:W-:Y:S05]  /*1030*/  BSYNC B0 ;  /* 0x0000000000007941 */ /* 0x000fea0003800000 */
.L_x_6260:
[----:B------:R-:W0:Y:S01]  /*1040*/  LDCU.64 UR4, c[0x0][0x3a0] ;  /* 0x00007400ff0477ac */ /* 0x000e220008000a00 */
[----:B------:R-:W-:-:S04]  /*1050*/  IADD3 R8, P0, PT, R5, R8, RZ ;  /* 0x0000000805087210 */ /* 0x000fc80007f1e0ff */
[----:B------:R-:W-:Y:S02]  /*1060*/  IADD3.X R9, PT, PT, RZ, R9, RZ, P0, !PT ;  /* 0x00000009ff097210 */ /* 0x000fe400007fe4ff */
[----:B0-----:R-:W-:-:S04]  /*1070*/  ISETP.GE.U32.AND P0, PT, R8, UR4, PT ;  /* 0x0000000408007c0c */ /* 0x001fc8000bf06070 */
[----:B------:R-:W-:-:S13]  /*1080*/  ISETP.GE.AND.EX P0, PT, R9, UR5, PT, P0 ;  /* 0x0000000509007c0c */ /* 0x000fda000bf06300 */
[----:B------:R-:W-:Y:S05]  /*1090*/  @!P0 BRA `(.L_x_6280) ;  /* 0xfffffff000608947 */ /* 0x000fea000383ffff */
.L_x_6259:
[----:B------:R-:W-:Y:S05]  /*10a0*/  BSYNC B1 ;  /* 0x0000000000017941 */ /* 0x000fea0003800000 */
.L_x_6258:
[----:B------:R-:W0:Y:S01]  /*10b0*/  LDCU UR4, c[0x0][0x370] ;  /* 0x00006e00ff0477ac */ /* 0x000e220008000800 */
[----:B------:R-:W3:Y:S01]  /*10c0*/  LDCU.64 UR14, c[0x0][0x390] ;  /* 0x00007200ff0e77ac */ /* 0x000ee20008000a00 */
[----:B0-----:R-:W-:-:S05]  /*10d0*/  IADD3 R0, P0, PT, R0, UR4, RZ ;  /* 0x0000000400007c10 */ /* 0x001fca000ff1e0ff */
[----:B------:R-:W-:Y:S01]  /*10e0*/  IMAD.X R2, RZ, RZ, R2, P0 ;  /* 0x000000ffff027224 */ /* 0x000fe200000e0602 */
[----:B---3--:R-:W-:-:S04]  /*10f0*/  ISETP.GE.U32.AND P0, PT, R0, UR14, PT ;  /* 0x0000000e00007c0c */ /* 0x008fc8000bf06070 */
[----:B------:R-:W-:-:S13]  /*1100*/  ISETP.GE.AND.EX P0, PT, R2, UR15, PT, P0 ;  /* 0x0000000f02007c0c */ /* 0x000fda000bf06300 */
[----:B------:R-:W-:Y:S05]  /*1110*/  @!P0 BRA `(.L_x_6281) ;  /* 0xfffffff0000c8947 */ /* 0x000fea000383ffff */
[----:B------:R-:W-:Y:S05]  /*1120*/  EXIT ;  /* 0x000000000000794d */ /* 0x000fea0003800000 */
.L_x_6282:
        /* <DEDUP_REMOVED lines=13> */
.L_x_11552:


//--------------------- .text._ZN2at6native43_GLOBAL__N__9ae7fba5_10_SoftMax_cu_9f978f6326cunn_SpatialSoftMaxForwardIN3c108BFloat16EffiNS1_22SoftMaxForwardEpilogueEEEvPT1_PKT_T2_SB_SB_ --------------------------
	.section	.text._ZN2at6native43_GLOBAL__N__9ae7fba5_10_SoftMax_cu_9f978f6326cunn_SpatialSoftMaxForwardIN3c108BFloat16EffiNS1_22SoftMaxForwardEpilogueEEEvPT1_PKT_T2_SB_SB_,"ax",@progbits
	.align	128
.text._ZN2at6native43_GLOBAL__N__9ae7fba5_10_SoftMax_cu_9f978f6326cunn_SpatialSoftMaxForwardIN3c108BFloat16EffiNS1_22SoftMaxForwardEpilogueEEEvPT1_PKT_T2_SB_SB_:
        .type           _ZN2at6native43_GLOBAL__N__9ae7fba5_10_SoftMax_cu_9f978f6326cunn_SpatialSoftMaxForwardIN3c108BFloat16EffiNS1_22SoftMaxForwardEpilogueEEEvPT1_PKT_T2_SB_SB_,@function
        .size           _ZN2at6native43_GLOBAL__N__9ae7fba5_10_SoftMax_cu_9f978f6326cunn_SpatialSoftMaxForwardIN3c108BFloat16EffiNS1_22SoftMaxForwardEpilogueEEEvPT1_PKT_T2_SB_SB_,(.L_x_11553 - _ZN2at6native43_GLOBAL__N__9ae7fba5_10_SoftMax_cu_9f978f6326cunn_SpatialSoftMaxForwardIN3c108BFloat16EffiNS1_22SoftMaxForwardEpilogueEEEvPT1_PKT_T2_SB_SB_)
        .other          _ZN2at6native43_GLOBAL__N__9ae7fba5_10_SoftMax_cu_9f978f6326cunn_SpatialSoftMaxForwardIN3c108BFloat16EffiNS1_22SoftMaxForwardEpilogueEEEvPT1_PKT_T2_SB_SB_,@"STO_CUDA_ENTRY STV_DEFAULT"
_ZN2at6native43_GLOBAL__N__9ae7fba5_10_SoftMax_cu_9f978f6326cunn_SpatialSoftMaxForwardIN3c108BFloat16EffiNS1_22SoftMaxForwardEpilogueEEEvPT1_PKT_T2_SB_SB_:
[----:B------:R-:W-:Y:S08]  /*0000*/  LDC R1, c[0x0][0x37c] ;  /* 0x0000df00ff017b82 */ /* 0x000ff00000000800 */
[----:B------:R-:W0:Y:S08]  /*0010*/  S2UR UR8, SR_CTAID.X ;  /* 0x00000000000879c3 */ /* 0x000e300000002500 */
[----:B------:R-:W0:Y:S02]  /*0020*/  LDC R0, c[0x0][0x390] ;  /* 0x0000e400ff007b82 */ /* 0x000e240000000800 */
[----:B0-----:R-:W-:-:S13]  /*0030*/  ISETP.LE.AND P0, PT, R0, UR8, PT ;  /* 0x0000000800007c0c */ /* 0x001fda000bf03270 */
[----:B------:R-:W-:Y:S05]  /*0040*/  @P0 EXIT ;  /* 0x000000000000094d */ /* 0x000fea0003800000 */
[----:B------:R-:W0:Y:S01]  /*0050*/  S2R R7, SR_TID.Y ;  /* 0x0000000000077919 */ /* 0x000e220000002200 */
[----:B------:R-:W1:Y:S01]  /*0060*/  S2UR UR5, SR_CgaCtaId ;  /* 0x00000000000579c3 */ /* 0x000e620000008800 */
[----:B------:R-:W2:Y:S01]  /*0070*/  LDCU UR6, c[0x0][0x398] ;  /* 0x00007300ff0677ac */ /* 0x000ea20008000800 */
[----:B------:R-:W-:Y:S01]  /*0080*/  MOV R5, UR8 ;  /* 0x0000000800057c02 */ /* 0x000fe20008000f00 */
[----:B------:R-:W3:Y:S01]  /*0090*/  S2R R0, SR_TID.X ;  /* 0x0000000000007919 */ /* 0x000ee20000002100 */
[----:B------:R-:W2:Y:S04]  /*00a0*/  LDCU UR7, c[0x0][0x394] ;  /* 0x00007280ff0777ac */ /* 0x000ea80008000800 */
[----:B------:R-:W4:Y:S01]  /*00b0*/  LDC R4, c[0x0][0x364] ;  /* 0x0000d900ff047b82 */ /* 0x000f220000000800 */
[----:B------:R-:W0:Y:S01]  /*00c0*/  LDCU UR10, c[0x0][0x360] ;  /* 0x00006c00ff0a77ac */ /* 0x000e220008000800 */
[----:B------:R-:W5:Y:S06]  /*00d0*/  LDCU UR11, c[0x0][0x374] ;  /* 0x00006e80ff0b77ac */ /* 0x000f6c0008000800 */
[----:B------:R-:W4:Y:S01]  /*00e0*/  S2UR UR9, SR_CTAID.Y ;  /* 0x00000000000979c3 */ /* 0x000f220000002600 */
[----:B------:R-:W-:Y:S01]  /*00f0*/  UMOV UR4, 0x400 ;  /* 0x0000040000047882 */ /* 0x000fe20000000000 */
[----:B------:R-:W3:Y:S01]  /*0100*/  LDCU.64 UR14, c[0x0][0x358] ;  /* 0x00006b00ff0e77ac */ /* 0x000ee20008000a00 */
[----:B------:R-:W3:Y:S01]  /*0110*/  LDCU UR12, c[0x0][0x370] ;  /* 0x00006e00ff0c77ac */ /* 0x000ee20008000800 */
[----:B-1----:R-:W-:-:S02]  /*0120*/  ULEA UR4, UR5, UR4, 0x18 ;  /* 0x0000000405047291 */ /* 0x002fc4000f8ec0ff */
[----:B--2---:R-:W-:Y:S01]  /*0130*/  UIMAD UR5, UR6, UR7, URZ ;  /* 0x00000007060572a4 */ /* 0x004fe2000f8e02ff */
[----:B0-----:R-:W-:-:S05]  /*0140*/  IMAD R3, R7, UR10, RZ ;  /* 0x0000000a07037c24 */ /* 0x001fca000f8e02ff */
[----:B------:R-:W-:Y:S01]  /*0150*/  LEA R3, R3, UR4, 0x2 ;  /* 0x0000000403037c11 */ /* 0x000fe2000f8e10ff */
[C---:B----4-:R-:W-:Y:S02]  /*0160*/  IMAD R2, R4.reuse, UR9, R7 ;  /* 0x0000000904027c24 */ /* 0x050fe4000f8e0207 */
[----:B-----5:R-:W-:Y:S02]  /*0170*/  IMAD R4, R4, UR11, RZ ;  /* 0x0000000b04047c24 */ /* 0x020fe4000f8e02ff */
[----:B---3--:R-:W-:-:S07]  /*0180*/  IMAD R6, R0, 0x4, R3 ;  /* 0x0000000400067824 */ /* 0x008fce00078e0203 */
.L_x_6306:
[----:B0-----:R-:W0:Y:S01]  /*0190*/  LDCU UR4, c[0x0][0x398] ;  /* 0x00007300ff0477ac */ /* 0x001e220008000800 */
[----:B------:R-:W-:Y:S01]  /*01a0*/  BSSY B1, `(.L_x_6283) ;  /* 0x00000ac000017945 */ /* 0x000fe20003800000 */
[----:B0-----:R-:W-:-:S13]  /*01b0*/  ISETP.GE.AND P0, PT, R2, UR4, PT ;  /* 0x0000000402007c0c */ /* 0x001fda000bf06270 */
[----:B----4-:R-:W-:Y:S05]  /*01c0*/  @P0 BRA `(.L_x_6284) ;  /* 0x0000000800a40947 */ /* 0x010fea0003800000 */
[----:B------:R-:W0:Y:S01]  /*01d0*/  LDCU UR4, c[0x0][0x394] ;  /* 0x00007280ff0477ac */ /* 0x000e220008000800 */
[C---:B------:R-:W-:Y:S01]  /*01e0*/  IMAD R7, R5.reuse, UR5, RZ ;  /* 0x0000000505077c24 */ /* 0x040fe2000f8e02ff */
[----:B------:R-:W-:Y:S01]  /*01f0*/  MOV R8, R2 ;  /* 0x0000000200087202 */ /* 0x000fe20000000f00 */
[----:B0-----:R-:W-:-:S07]  /*0200*/  IMAD R9, R5, UR4, R0 ;  /* 0x0000000405097c24 */ /* 0x001fce000f8e0200 */
.L_x_6305:
[----:B------:R-:W-:Y:S01]  /*0210*/  UISETP.GE.U32.AND UP0, UPT, UR10, 0x2, UPT ;  /* 0x000000020a00788c */ /* 0x000fe2000bf06070 */
[----:B------:R-:W-:Y:S01]  /*0220*/  BSSY B0, `(.L_x_6285) ;  /* 0x000009f000007945 */ /* 0x000fe20003800000 */
[----:B------:R-:W-:-:S07]  /*0230*/  IMAD.IADD R10, R7, 0x1, R8 ;  /* 0x00000001070a7824 */ /* 0x000fce00078e0208 */
[----:B0---4-:R-:W-:Y:S05]  /*0240*/  BRA.U !UP0, `(.L_x_6286) ;  /* 0x0000000508887547 */ /* 0x011fea000b800000 */
[----:B------:R-:W0:Y:S01]  /*0250*/  LDC R18, c[0x0][0x394] ;  /* 0x0000e500ff127b82 */ /* 0x000e220000000800 */
[----:B------:R-:W-:Y:S02]  /*0260*/  MOV R11, 0xff7fffff ;  /* 0xff7fffff000b7802 */ /* 0x000fe40000000f00 */
[----:B0-----:R-:W-:-:S13]  /*0270*/  ISETP.GE.AND P0, PT, R0, R18, PT ;  /* 0x000000120000720c */ /* 0x001fda0003f06270 */
[----:B------:R-:W-:Y:S05]  /*0280*/  @P0 BRA `(.L_x_6287) ;  /* 0x0000000000340947 */ /* 0x000fea0003800000 */
[----:B------:R-:W0:Y:S01]  /*0290*/  LDC.64 R12, c[0x0][0x388] ;  /* 0x0000e200ff0c7b82 */ /* 0x000e220000000a00 */
[----:B------:R-:W-:Y:S01]  /*02a0*/  IMAD.MOV.U32 R11, RZ, RZ, -0x800001 ;  /* 0xff7fffffff0b7424 */ /* 0x000fe200078e00ff */
[----:B------:R-:W-:-:S07]  /*02b0*/  MOV R17, R0 ;  /* 0x0000000000117202 */ /* 0x000fce0000000f00 */
.L_x_6288:
[----:B------:R-:W1:Y:S02]  /*02c0*/  LDCU UR4, c[0x0][0x398] ;  /* 0x00007300ff0477ac */ /* 0x000e640008000800 */
[----:B-1----:R-:W-:-:S04]  /*02d0*/  IMAD R15, R17, UR4, R10 ;  /* 0x00000004110f7c24 */ /* 0x002fc8000f8e020a */
[----:B0-----:R-:W-:-:S06]  /*02e0*/  IMAD.WIDE R14, R15, 0x2, R12 ;  /* 0x000000020f0e7825 */ /* 0x001fcc00078e020c */
[----:B------:R-:W2:Y:S01]  /*02f0*/  LDG.E.U16 R14, desc[UR14][R14.64] ;  /* 0x0000000e0e0e7981 */ /* 0x000ea2000c1e1500 */
[----:B------:R-:W-:-:S05]  /*0300*/  VIADD R17, R17, UR10 ;  /* 0x0000000a11117c36 */ /* 0x000fca0008000000 */
[----:B------:R-:W-:Y:S02]  /*0310*/  ISETP.GE.AND P1, PT, R17, R18, PT ;  /* 0x000000121100720c */ /* 0x000fe40003f26270 */
[----:B--2---:R-:W-:-:S04]  /*0320*/  SHF.L.U32 R16, R14, 0x10, RZ ;  /* 0x000000100e107819 */ /* 0x004fc800000006ff */
[----:B------:R-:W-:-:S04]  /*0330*/  FSETP.GEU.FTZ.AND P0, PT, R11, R16, PT ;  /* 0x000000100b00720b */ /* 0x000fc80003f1e000 */
[----:B------:R-:W-:-:S03]  /*0340*/  FSEL R11, R16, R11, !P0 ;  /* 0x0000000b100b7208 */ /* 0x000fc60004000000 */
[----:B------:R-:W-:Y:S06]  /*0350*/  @!P1 BRA `(.L_x_6288) ;  /* 0xfffffffc00d89947 */ /* 0x000fec000383ffff */
.L_x_6287:
[----:B------:R-:W-:Y:S05]  /*0360*/  WARPSYNC.ALL ;  /* 0x0000000000007948 */ /* 0x000fea0003800000 */
[----:B------:R-:W-:Y:S01]  /*0370*/  BAR.SYNC.DEFER_BLOCKING 0x0 ;  /* 0x0000000000007b1d */ /* 0x000fe20000010000 */
[----:B------:R-:W-:-:S05]  /*0380*/  IMAD.U32 R12, RZ, RZ, UR10 ;  /* 0x0000000aff0c7e24 */ /* 0x000fca000f8e00ff */
[----:B------:R0:W-:Y:S02]  /*0390*/  STS [R6], R11 ;  /* 0x0000000b06007388 */ /* 0x0001e40000000800 */
.L_x_6289:
[----:B------:R-:W-:Y:S05]  /*03a0*/  WARPSYNC.ALL ;  /* 0x0000000000007948 */ /* 0x000fea0003800000 */
[----:B------:R-:W-:Y:S01]  /*03b0*/  BAR.SYNC.DEFER_BLOCKING 0x0 ;  /* 0x0000000000007b1d */ /* 0x000fe20000010000 */
[----:B------:R-:W-:-:S04]  /*03c0*/  SHF.R.U32.HI R15, RZ, 0x1, R12 ;  /* 0x00000001ff0f7819 */ /* 0x000fc8000001160c */
[----:B------:R-:W-:-:S13]  /*03d0*/  ISETP.GE.U32.AND P0, PT, R0, R15, PT ;  /* 0x0000000f0000720c */ /* 0x000fda0003f06070 */
[----:B------:R-:W-:Y:S01]  /*03e0*/  @!P0 LEA R13, R15, R6, 0x2 ;  /* 0x000000060f0d8211 */ /* 0x000fe200078e10ff */
[----:B0-----:R-:W-:Y:S04]  /*03f0*/  @!P0 LDS R11, [R6] ;  /* 0x00000000060b8984 */ /* 0x001fe80000000800 */
[----:B------:R-:W0:Y:S02]  /*0400*/  @!P0 LDS R14, [R13] ;  /* 0x000000000d0e8984 */ /* 0x000e240000000800 */
[----:B0-----:R-:W-:-:S04]  /*0410*/  @!P0 FSETP.GEU.FTZ.AND P1, PT, R11, R14, PT ;  /* 0x0000000e0b00820b */ /* 0x001fc80003f3e000 */
[----:B------:R-:W-:-:S05]  /*0420*/  @!P0 FSEL R11, R14, R11, !P1 ;  /* 0x0000000b0e0b8208 */ /* 0x000fca0004800000 */
[----:B------:R1:W-:Y:S01]  /*0430*/  @!P0 STS [R6], R11 ;  /* 0x0000000b06008388 */ /* 0x0003e20000000800 */
[----:B------:R-:W-:Y:S01]  /*0440*/  ISETP.GT.U32.AND P0, PT, R12, 0x3, PT ;  /* 0x000000030c00780c */ /* 0x000fe20003f04070 */
[----:B------:R-:W-:-:S12]  /*0450*/  IMAD.MOV.U32 R12, RZ, RZ, R15 ;  /* 0x000000ffff0c7224 */ /* 0x000fd800078e000f */
[----:B-1----:R-:W-:Y:S05]  /*0460*/  @P0 BRA `(.L_x_6289) ;  /* 0xfffffffc00cc0947 */ /* 0x002fea000383ffff */
[----:B------:R-:W-:Y:S05]  /*0470*/  WARPSYNC.ALL ;  /* 0x0000000000007948 */ /* 0x000fea0003800000 */
[----:B------:R-:W-:Y:S01]  /*0480*/  BAR.SYNC.DEFER_BLOCKING 0x0 ;  /* 0x0000000000007b1d */ /* 0x000fe20000010000 */
[----:B------:R-:W-:-:S07]  /*0490*/  HFMA2 R17, -RZ, RZ, 0, 0 ;  /* 0x00000000ff117431 */ /* 0x000fce00000001ff */
[----:B------:R-:W0:Y:S01]  /*04a0*/  LDC R18, c[0x0][0x394] ;  /* 0x0000e500ff127b82 */ /* 0x000e220000000800 */
[----:B------:R-:W-:Y:S01]  /*04b0*/  BSSY.RECONVERGENT B2, `(.L_x_6290) ;  /* 0x0000013000027945 */ /* 0x000fe20003800200 */
[----:B------:R1:W2:Y:S01]  /*04c0*/  LDS R11, [R3] ;  /* 0x00000000030b7984 */ /* 0x0002a20000000800 */
[----:B0-----:R-:W-:-:S13]  /*04d0*/  ISETP.GE.AND P0, PT, R0, R18, PT ;  /* 0x000000120000720c */ /* 0x001fda0003f06270 */
[----:B-12---:R-:W-:Y:S05]  /*04e0*/  @P0 BRA `(.L_x_6291) ;  /* 0x00000000003c0947 */ /* 0x006fea0003800000 */
[----:B------:R-:W0:Y:S01]  /*04f0*/  LDC.64 R12, c[0x0][0x388] ;  /* 0x0000e200ff0c7b82 */ /* 0x000e220000000a00 */
[----:B------:R-:W-:Y:S01]  /*0500*/  IMAD.MOV.U32 R17, RZ, RZ, RZ ;  /* 0x000000ffff117224 */ /* 0x000fe200078e00ff */
[----:B------:R-:W-:-:S07]  /*0510*/  MOV R19, R0 ;  /* 0x0000000000137202 */ /* 0x000fce0000000f00 */
.L_x_6292:
[----:B------:R-:W1:Y:S02]  /*0520*/  LDCU UR4, c[0x0][0x398] ;  /* 0x00007300ff0477ac */ /* 0x000e640008000800 */
[----:B-1----:R-:W-:-:S04]  /*0530*/  IMAD R15, R19, UR4, R10 ;  /* 0x00000004130f7c24 */ /* 0x002fc8000f8e020a */
[----:B0-----:R-:W-:-:S06]  /*0540*/  IMAD.WIDE R14, R15, 0x2, R12 ;  /* 0x000000020f0e7825 */ /* 0x001fcc00078e020c */
[----:B------:R-:W2:Y:S01]  /*0550*/  LDG.E.U16 R14, desc[UR14][R14.64] ;  /* 0x0000000e0e0e7981 */ /* 0x000ea2000c1e1500 */
[----:B------:R-:W-:-:S04]  /*0560*/  IADD3 R19, PT, PT, R19, UR10, RZ ;  /* 0x0000000a13137c10 */ /* 0x000fc8000fffe0ff */
[----:B------:R-:W-:Y:S01]  /*0570*/  ISETP.GE.AND P0, PT, R19, R18, PT ;  /* 0x000000121300720c */ /* 0x000fe20003f06270 */
[----:B--2---:R-:W-:-:S04]  /*0580*/  IMAD.U32 R16, R14, 0x10000, RZ ;  /* 0x000100000e107824 */ /* 0x004fc800078e00ff */
[----:B------:R-:W-:-:S04]  /*0590*/  FADD.FTZ R16, -R11, R16 ;  /* 0x000000100b107221 */ /* 0x000fc80000010100 */
[----:B------:R-:W-:-:S06]  /*05a0*/  FMUL.FTZ R16, R16, 1.4426950216293334961 ;  /* 0x3fb8aa3b10107820 */ /* 0x000fcc0000410000 */
[----:B------:R-:W0:Y:S02]  /*05b0*/  MUFU.EX2 R16, R16 ;  /* 0x0000001000107308 */ /* 0x000e240000000800 */
[----:B0-----:R-:W-:Y:S01]  /*05c0*/  FADD.FTZ R17, R16, R17 ;  /* 0x0000001110117221 */ /* 0x001fe20000010000 */
[----:B------:R-:W-:Y:S06]  /*05d0*/  @!P0 BRA `(.L_x_6292) ;  /* 0xfffffffc00d08947 */ /* 0x000fec000383ffff */
.L_x_6291:
[----:B------:R-:W-:Y:S05]  /*05e0*/  BSYNC.RECONVERGENT B2 ;  /* 0x0000000000027941 */ /* 0x000fea0003800200 */
.L_x_6290:
[----:B------:R-:W-:Y:S01]  /*05f0*/  BAR.SYNC.DEFER_BLOCKING 0x0 ;  /* 0x0000000000007b1d */ /* 0x000fe20000010000 */
[----:B------:R-:W-:-:S05]  /*0600*/  IMAD.U32 R12, RZ, RZ, UR10 ;  /* 0x0000000aff0c7e24 */ /* 0x000fca000f8e00ff */
[----:B------:R0:W-:Y:S02]  /*0610*/  STS [R6], R17 ;  /* 0x0000001106007388 */ /* 0x0001e40000000800 */
.L_x_6293:
[----:B------:R-:W-:Y:S01]  /*0620*/  BAR.SYNC.DEFER_BLOCKING 0x0 ;  /* 0x0000000000007b1d */ /* 0x000fe20000010000 */
[----:B------:R-:W-:-:S04]  /*0630*/  SHF.R.U32.HI R15, RZ, 0x1, R12 ;  /* 0x00000001ff0f7819 */ /* 0x000fc8000001160c */
[----:B------:R-:W-:-:S13]  /*0640*/  ISETP.GE.U32.AND P0, PT, R0, R15, PT ;  /* 0x0000000f0000720c */ /* 0x000fda0003f06070 */
[----:B------:R-:W-:Y:S01]  /*0650*/  @!P0 LEA R14, R15, R6, 0x2 ;  /* 0x000000060f0e8211 */ /* 0x000fe200078e10ff */
[----:B------:R-:W-:Y:S05]  /*0660*/  @!P0 LDS R13, [R6] ;  /* 0x00000000060d8984 */ /* 0x000fea0000000800 */
[----:B------:R-:W1:Y:S02]  /*0670*/  @!P0 LDS R14, [R14] ;  /* 0x000000000e0e8984 */ /* 0x000e640000000800 */
[----:B-1----:R-:W-:-:S05]  /*0680*/  @!P0 FADD.FTZ R13, R13, R14 ;  /* 0x0000000e0d0d8221 */ /* 0x002fca0000010000 */
[----:B------:R1:W-:Y:S01]  /*0690*/  @!P0 STS [R6], R13 ;  /* 0x0000000d06008388 */ /* 0x0003e20000000800 */
[----:B------:R-:W-:Y:S01]  /*06a0*/  ISETP.GT.U32.AND P0, PT, R12, 0x3, PT ;  /* 0x000000030c00780c */ /* 0x000fe20003f04070 */
[----:B------:R-:W-:-:S12]  /*06b0*/  IMAD.MOV.U32 R12, RZ, RZ, R15 ;  /* 0x000000ffff0c7224 */ /* 0x000fd800078e000f */
[----:B-1----:R-:W-:Y:S05]  /*06c0*/  @P0 BRA `(.L_x_6293) ;  /* 0xfffffffc00d40947 */ /* 0x002fea000383ffff */
[----:B------:R-:W1:Y:S01]  /*06d0*/  LDCU UR6, c[0x0][0x394] ;  /* 0x00007280ff0677ac */ /* 0x000e620008000800 */
[----:B------:R-:W-:Y:S01]  /*06e0*/  BSSY.RECONVERGENT B2, `(.L_x_6294) ;  /* 0x0000017000027945 */ /* 0x000fe20003800200 */
[----:B------:R-:W2:Y:S01]  /*06f0*/  LDCU UR7, c[0x0][0x398] ;  /* 0x00007300ff0777ac */ /* 0x000ea20008000800 */
[----:B------:R-:W-:Y:S01]  /*0700*/  BAR.SYNC.DEFER_BLOCKING 0x0 ;  /* 0x0000000000007b1d */ /* 0x000fe20000010000 */
[----:B-1----:R-:W-:-:S13]  /*0710*/  ISETP.GE.AND P0, PT, R0, UR6, PT ;  /* 0x0000000600007c0c */ /* 0x002fda000bf06270 */
[----:B--2---:R-:W-:Y:S05]  /*0720*/  @P0 BRA `(.L_x_6295) ;  /* 0x0000000000480947 */ /* 0x004fea0003800000 */
[----:B------:R-:W1:Y:S01]  /*0730*/  LDS R16, [R3] ;  /* 0x0000000003107984 */ /* 0x000e620000000800 */
[----:B------:R-:W2:Y:S01]  /*0740*/  LDC.64 R12, c[0x0][0x380] ;  /* 0x0000e000ff0c7b82 */ /* 0x000ea20000000a00 */
[----:B------:R-:W-:-:S07]  /*0750*/  MOV R21, R0 ;  /* 0x0000000000157202 */ /* 0x000fce0000000f00 */
[----:B------:R-:W3:Y:S01]  /*0760*/  LDC.64 R14, c[0x0][0x388] ;  /* 0x0000e200ff0e7b82 */ /* 0x000ee20000000a00 */
[----:B-1----:R1:W4:Y:S02]  /*0770*/  MUFU.RCP R25, R16 ;  /* 0x0000001000197308 */ /* 0x0023240000001000 */
.L_x_6296:
[----:B0-----:R-:W-:-:S04]  /*0780*/  IMAD R19, R21, UR7, R10 ;  /* 0x0000000715137c24 */ /* 0x001fc8000f8e020a */
[----:B01-3--:R-:W-:-:S06]  /*0790*/  IMAD.WIDE R16, R19, 0x2, R14 ;  /* 0x0000000213107825 */ /* 0x00bfcc00078e020e */
[----:B------:R-:W3:Y:S01]  /*07a0*/  LDG.E.U16 R16, desc[UR14][R16.64] ;  /* 0x0000000e10107981 */ /* 0x000ee2000c1e1500 */
[----:B------:R-:W-:-:S04]  /*07b0*/  IADD3 R21, PT, PT, R21, UR10, RZ ;  /* 0x0000000a15157c10 */ /* 0x000fc8000fffe0ff */
[----:B------:R-:W-:Y:S01]  /*07c0*/  ISETP.GE.AND P0, PT, R21, UR6, PT ;  /* 0x0000000615007c0c */ /* 0x000fe2000bf06270 */
[----:B---3--:R-:W-:-:S04]  /*07d0*/  IMAD.U32 R18, R16, 0x10000, RZ ;  /* 0x0001000010127824 */ /* 0x008fc800078e00ff */
[----:B------:R-:W-:-:S04]  /*07e0*/  FADD.FTZ R18, -R11, R18 ;  /* 0x000000120b127221 */ /* 0x000fc80000010100 */
[----:B------:R-:W-:Y:S01]  /*07f0*/  FMUL.FTZ R20, R18, 1.4426950216293334961 ;  /* 0x3fb8aa3b12147820 */ /* 0x000fe20000410000 */
[----:B--2---:R-:W-:-:S05]  /*0800*/  IMAD.WIDE R18, R19, 0x4, R12 ;  /* 0x0000000413127825 */ /* 0x004fca00078e020c */
[----:B------:R-:W4:Y:S02]  /*0810*/  MUFU.EX2 R20, R20 ;  /* 0x0000001400147308 */ /* 0x000f240000000800 */
[----:B----4-:R-:W-:-:S05]  /*0820*/  FMUL.FTZ R23, R20, R25 ;  /* 0x0000001914177220 */ /* 0x010fca0000410000 */
[----:B------:R0:W-:Y:S01]  /*0830*/  STG.E desc[UR14][R18.64], R23 ;  /* 0x0000001712007986 */ /* 0x0001e2000c10190e */
[----:B------:R-:W-:Y:S05]  /*0840*/  @!P0 BRA `(.L_x_6296) ;  /* 0xfffffffc00cc8947 */ /* 0x000fea000383ffff */
.L_x_6295:
[----:B------:R-:W-:Y:S05]  /*0850*/  BSYNC.RECONVERGENT B2 ;  /* 0x0000000000027941 */ /* 0x000fea0003800200 */
.L_x_6294:
[----:B------:R-:W-:Y:S05]  /*0860*/  BRA `(.L_x_6297) ;  /* 0x0000000000e87947 */ /* 0x000fea0003800000 */
.L_x_6286:
[----:B------:R-:W0:Y:S01]  /*0870*/  LDC R21, c[0x0][0x394] ;  /* 0x0000e500ff157b82 */ /* 0x000e220000000800 */
[----:B------:R-:W-:Y:S01]  /*0880*/  BSSY.RECONVERGENT B2, `(.L_x_6298) ;  /* 0x0000013000027945 */ /* 0x000fe20003800200 */
[----:B------:R-:W-:Y:S01]  /*0890*/  IMAD.MOV.U32 R16, RZ, RZ, RZ ;  /* 0x000000ffff107224 */ /* 0x000fe200078e00ff */
[----:B------:R-:W-:Y:S02]  /*08a0*/  MOV R11, 0xff7fffff ;  /* 0xff7fffff000b7802 */ /* 0x000fe40000000f00 */
[----:B0-----:R-:W-:-:S13]  /*08b0*/  ISETP.GE.AND P0, PT, R0, R21, PT ;  /* 0x000000150000720c */ /* 0x001fda0003f06270 */
[----:B------:R-:W-:Y:S05]  /*08c0*/  @P0 BRA `(.L_x_6299) ;  /* 0x0000000000380947 */ /* 0x000fea0003800000 */
[----:B------:R-:W0:Y:S01]  /*08d0*/  LDC R22, c[0x0][0x398] ;  /* 0x0000e600ff167b82 */ /* 0x000e220000000800 */
[----:B------:R-:W-:Y:S01]  /*08e0*/  MOV R11, 0xff7fffff ;  /* 0xff7fffff000b7802 */ /* 0x000fe20000000f00 */
[----:B------:R-:W-:-:S06]  /*08f0*/  IMAD.MOV.U32 R18, RZ, RZ, R0 ;  /* 0x000000ffff127224 */ /* 0x000fcc00078e0000 */
[----:B------:R-:W1:Y:S01]  /*0900*/  LDC.64 R12, c[0x0][0x388] ;  /* 0x0000e200ff0c7b82 */ /* 0x000e620000000a00 */
[----:B0-----:R-:W-:-:S07]  /*0910*/  IMAD R17, R9, R22, R8 ;  /* 0x0000001609117224 */ /* 0x001fce00078e0208 */
.L_x_6300:
[----:B-1----:R-:W-:-:S06]  /*0920*/  IMAD.WIDE R14, R17, 0x2, R12 ;  /* 0x00000002110e7825 */ /* 0x002fcc00078e020c */
[----:B------:R-:W2:Y:S01]  /*0930*/  LDG.E.U16 R14, desc[UR14][R14.64] ;  /* 0x0000000e0e0e7981 */ /* 0x000ea2000c1e1500 */
[----:B------:R-:W-:Y:S01]  /*0940*/  IADD3 R18, PT, PT, R18, UR10, RZ ;  /* 0x0000000a12127c10 */ /* 0x000fe2000fffe0ff */
[----:B------:R-:W-:-:S03]  /*0950*/  IMAD R17, R22, UR10, R17 ;  /* 0x0000000a16117c24 */ /* 0x000fc6000f8e0211 */
[----:B------:R-:W-:Y:S02]  /*0960*/  ISETP.GE.AND P2, PT, R18, R21, PT ;  /* 0x000000151200720c */ /* 0x000fe40003f46270 */
[----:B--2---:R-:W-:-:S04]  /*0970*/  SHF.L.U32 R20, R14, 0x10, RZ ;  /* 0x000000100e147819 */ /* 0x004fc800000006ff */
[----:B------:R-:W-:-:S04]  /*0980*/  FSETP.GEU.FTZ.AND P1, PT, R11, R20, PT ;  /* 0x000000140b00720b */ /* 0x000fc80003f3e000 */
[----:B------:R-:W-:-:S03]  /*0990*/  FSEL R11, R20, R11, !P1 ;  /* 0x0000000b140b7208 */ /* 0x000fc60004800000 */
[----:B------:R-:W-:Y:S06]  /*09a0*/  @!P2 BRA `(.L_x_6300) ;  /* 0xfffffffc00dca947 */ /* 0x000fec000383ffff */
.L_x_6299:
[----:B------:R-:W-:Y:S05]  /*09b0*/  BSYNC.RECONVERGENT B2 ;  /* 0x0000000000027941 */ /* 0x000fea0003800200 */
.L_x_6298:
[----:B------:R-:W-:Y:S04]  /*09c0*/  BSSY.RECONVERGENT B2, `(.L_x_6301) ;  /* 0x0000011000027945 */ /* 0x000fe80003800200 */
[----:B------:R-:W-:Y:S05]  /*09d0*/  @P0 BRA `(.L_x_6302) ;  /* 0x00000000003c0947 */ /* 0x000fea0003800000 */
[----:B------:R-:W0:Y:S01]  /*09e0*/  LDC.64 R12, c[0x0][0x388] ;  /* 0x0000e200ff0c7b82 */ /* 0x000e220000000a00 */
[----:B------:R-:W-:Y:S01]  /*09f0*/  IMAD.MOV.U32 R16, RZ, RZ, RZ ;  /* 0x000000ffff107224 */ /* 0x000fe200078e00ff */
[----:B------:R-:W-:-:S07]  /*0a00*/  MOV R17, R0 ;  /* 0x0000000000117202 */ /* 0x000fce0000000f00 */
.L_x_6303:
[----:B------:R-:W1:Y:S02]  /*0a10*/  LDCU UR4, c[0x0][0x398] ;  /* 0x00007300ff0477ac */ /* 0x000e640008000800 */
[----:B-1----:R-:W-:-:S04]  /*0a20*/  IMAD R15, R17, UR4, R10 ;  /* 0x00000004110f7c24 */ /* 0x002fc8000f8e020a */
[----:B0-----:R-:W-:-:S06]  /*0a30*/  IMAD.WIDE R14, R15, 0x2, R12 ;  /* 0x000000020f0e7825 */ /* 0x001fcc00078e020c */
[----:B------:R-:W2:Y:S01]  /*0a40*/  LDG.E.U16 R14, desc[UR14][R14.64] ;  /* 0x0000000e0e0e7981 */ /* 0x000ea2000c1e1500 */
[----:B------:R-:W-:-:S05]  /*0a50*/  VIADD R17, R17, UR10 ;  /* 0x0000000a11117c36 */ /* 0x000fca0008000000 */
[----:B------:R-:W-:Y:S02]  /*0a60*/  ISETP.GE.AND P1, PT, R17, R21, PT ;  /* 0x000000151100720c */ /* 0x000fe40003f26270 */
[----:B--2---:R-:W-:-:S05]  /*0a70*/  SHF.L.U32 R18, R14, 0x10, RZ ;  /* 0x000000100e127819 */ /* 0x004fca00000006ff */
[----:B------:R-:W-:-:S04]  /*0a80*/  FADD.FTZ R18, R18, -R11 ;  /* 0x8000000b12127221 */ /* 0x000fc80000010000 */
[----:B------:R-:W-:-:S04]  /*0a90*/  FMUL.FTZ R18, R18, 1.4426950216293334961 ;  /* 0x3fb8aa3b12127820 */ /* 0x000fc80000410000 */
[----:B------:R-:W0:Y:S02]  /*0aa0*/  MUFU.EX2 R19, R18 ;  /* 0x0000001200137308 */ /* 0x000e240000000800 */
[----:B0-----:R-:W-:Y:S01]  /*0ab0*/  FADD.FTZ R16, R19, R16 ;  /* 0x0000001013107221 */ /* 0x001fe20000010000 */
[----:B------:R-:W-:Y:S06]  /*0ac0*/  @!P1 BRA `(.L_x_6303) ;  /* 0xfffffffc00d09947 */ /* 0x000fec000383ffff */
.L_x_6302:
[----:B------:R-:W-:Y:S05]  /*0ad0*/  BSYNC.RECONVERGENT B2 ;  /* 0x0000000000027941 */ /* 0x000fea0003800200 */
.L_x_6301:
[----:B------:R-:W-:Y:S05]  /*0ae0*/  @P0 BRA `(.L_x_6297) ;  /* 0x0000000000480947 */ /* 0x000fea0003800000 */
[----:B------:R-:W0:Y:S01]  /*0af0*/  LDC.64 R12, c[0x0][0x380] ;  /* 0x0000e000ff0c7b82 */ /* 0x000e220000000a00 */
[----:B------:R1:W2:Y:S01]  /*0b00*/  MUFU.RCP R25, R16 ;  /* 0x0000001000197308 */ /* 0x0002a20000001000 */
[----:B------:R-:W-:-:S06]  /*0b10*/  MOV R20, R0 ;  /* 0x0000000000147202 */ /* 0x000fcc0000000f00 */
[----:B------:R-:W3:Y:S02]  /*0b20*/  LDC.64 R14, c[0x0][0x388] ;  /* 0x0000e200ff0e7b82 */ /* 0x000ee40000000a00 */
.L_x_6304:
[----:B----4-:R-:W4:Y:S02]  /*0b30*/  LDCU UR4, c[0x0][0x398] ;  /* 0x00007300ff0477ac */ /* 0x010f240008000800 */
[----:B----4-:R-:W-:-:S04]  /*0b40*/  IMAD R19, R20, UR4, R10 ;  /* 0x0000000414137c24 */ /* 0x010fc8000f8e020a */
[----:B-1-3--:R-:W-:-:S06]  /*0b50*/  IMAD.WIDE R16, R19, 0x2, R14 ;  /* 0x0000000213107825 */ /* 0x00afcc00078e020e */
[----:B------:R-:W3:Y:S01]  /*0b60*/  LDG.E.U16 R16, desc[UR14][R16.64] ;  /* 0x0000000e10107981 */ /* 0x000ee2000c1e1500 */
[----:B------:R-:W-:-:S05]  /*0b70*/  VIADD R20, R20, UR10 ;  /* 0x0000000a14147c36 */ /* 0x000fca0008000000 */
[----:B------:R-:W-:Y:S02]  /*0b80*/  ISETP.GE.AND P0, PT, R20, R21, PT ;  /* 0x000000151400720c */ /* 0x000fe40003f06270 */
[----:B---3--:R-:W-:-:S05]  /*0b90*/  SHF.L.U32 R18, R16, 0x10, RZ ;  /* 0x0000001010127819 */ /* 0x008fca00000006ff */
[----:B------:R-:W-:-:S04]  /*0ba0*/  FADD.FTZ R18, R18, -R11 ;  /* 0x8000000b12127221 */ /* 0x000fc80000010000 */
[----:B------:R-:W-:Y:S01]  /*0bb0*/  FMUL.FTZ R22, R18, 1.4426950216293334961 ;  /* 0x3fb8aa3b12167820 */ /* 0x000fe20000410000 */
[----:B0-----:R-:W-:-:S05]  /*0bc0*/  IMAD.WIDE R18, R19, 0x4, R12 ;  /* 0x0000000413127825 */ /* 0x001fca00078e020c */
[----:B------:R-:W2:Y:S02]  /*0bd0*/  MUFU.EX2 R22, R22 ;  /* 0x0000001600167308 */ /* 0x000ea40000000800 */
[----:B--2---:R-:W-:-:S05]  /*0be0*/  FMUL.FTZ R23, R22, R25 ;  /* 0x0000001916177220 */ /* 0x004fca0000410000 */
[----:B------:R4:W-:Y:S01]  /*0bf0*/  STG.E desc[UR14][R18.64], R23 ;  /* 0x0000001712007986 */ /* 0x0009e2000c10190e */
[----:B------:R-:W-:Y:S05]  /*0c00*/  @!P0 BRA `(.L_x_6304) ;  /* 0xfffffffc00c88947 */ /* 0x000fea000383ffff */
.L_x_6297:
[----:B------:R-:W-:Y:S05]  /*0c10*/  BSYNC B0 ;  /* 0x0000000000007941 */ /* 0x000fea0003800000 */
.L_x_6285:
[----:B------:R-:W1:Y:S01]  /*0c20*/  LDCU UR4, c[0x0][0x398] ;  /* 0x00007300ff0477ac */ /* 0x000e620008000800 */
[----:B------:R-:W-:-:S04]  /*0c30*/  IADD3 R8, PT, PT, R4, R8, RZ ;  /* 0x0000000804087210 */ /* 0x000fc80007ffe0ff */
[----:B-1----:R-:W-:-:S13]  /*0c40*/  ISETP.GE.AND P0, PT, R8, UR4, PT ;  /* 0x0000000408007c0c */ /* 0x002fda000bf06270 */
[----:B------:R-:W-:Y:S05]  /*0c50*/  @!P0 BRA `(.L_x_6305) ;  /* 0xfffffff4006c8947 */ /* 0x000fea000383ffff */
.L_x_6284:
[----:B------:R-:W-:Y:S05]  /*0c60*/  BSYNC B1 ;  /* 0x0000000000017941 */ /* 0x000fea0003800000 */
.L_x_6283:
[----:B------:R-:W1:Y:S01]  /*0c70*/  LDCU UR4, c[0x0][0x390] ;  /* 0x00007200ff0477ac */ /* 0x000e620008000800 */
[----:B------:R-:W-:-:S04]  /*0c80*/  IADD3 R5, PT, PT, R5, UR12, RZ ;  /* 0x0000000c05057c10 */ /* 0x000fc8000fffe0ff */
[----:B-1----:R-:W-:-:S13]  /*0c90*/  ISETP.GE.AND P0, PT, R5, UR4, PT ;  /* 0x0000000405007c0c */ /* 0x002fda000bf06270 */
[----:B------:R-:W-:Y:S05]  /*0ca0*/  @!P0 BRA `(.L_x_6306) ;  /* 0xfffffff400388947 */ /* 0x000fea000383ffff */
[----:B------:R-:W-:Y:S05]  /*0cb0*/  EXIT ;  /* 0x000000000000794d */ /* 0x000fea0003800000 */
.L_x_6307:
        /* <DEDUP_REMOVED lines=12> */
.L_x_11553:


//--------------------- .text._ZN2at6native43_GLOBAL__N__9ae7fba5_10_SoftMax_cu_9f978f6326cunn_SpatialSoftMaxForwardIN3c108BFloat16EfS4_iNS1_22SoftMaxForwardEpilogueEEEvPT1_PKT_T2_SB_SB_ --------------------------
	.section	.text._ZN2at6native43_GLOBAL__N__9ae7fba5_10_SoftMax_cu_9f978f6326cunn_SpatialSoftMaxForwardIN3c108BFloat16EfS4_iNS1_22SoftMaxForwardEpilogueEEEvPT1_PKT_T2_SB_SB_,"ax",@progbits
	.align	128
.text._ZN2at6native43_GLOBAL__N__9ae7fba5_10_SoftMax_cu_9f978f6326cunn_SpatialSoftMaxForwardIN3c108BFloat16EfS4_iNS1_22SoftMaxForwardEpilogueEEEvPT1_PKT_T2_SB_SB_:
        .type           _ZN2at6native43_GLOBAL__N__9ae7fba5_10_SoftMax_cu_9f978f6326cunn_SpatialSoftMaxForwardIN3c108BFloat16EfS4_iNS1_22SoftMaxForwardEpilogueEEEvPT1_PKT_T2_SB_SB_,@function
        .size           _ZN2at6native43_GLOBAL__N__9ae7fba5_10_SoftMax_cu_9f978f6326cunn_SpatialSoftMaxForwardIN3c108BFloat16EfS4_iNS1_22SoftMaxForwardEpilogueEEEvPT1_PKT_T2_SB_SB_,(.L_x_11554 - _ZN2at6native43_GLOBAL__N__9ae7fba5_10_SoftMax_cu_9f978f6326cunn_SpatialSoftMaxForwardIN3c108BFloat16EfS4_iNS1_22SoftMaxForwardEpilogueEEEvPT1_PKT_T2_SB_SB_)
        .other          _ZN2at6native43_GLOBAL__N__9ae7fba5_10_SoftMax_cu_9f978f6326cunn_SpatialSoftMaxForwardIN3c108BFloat16EfS4_iNS1_22SoftMaxForwardEpilogueEEEvPT1_PKT_T2_SB_SB_,@"STO_CUDA_ENTRY STV_DEFAULT"
_ZN2at6native43_GLOBAL__N__9ae7fba5_10_SoftMax_cu_9f978f6326cunn_SpatialSoftMaxForwardIN3c108BFloat16EfS4_iNS1_22SoftMaxForwardEpilogueEEEvPT1_PKT_T2_SB_SB_:
        /* <DEDUP_REMOVED lines=25> */
.L_x_6331:
        /* <DEDUP_REMOVED lines=8> */
.L_x_6330:
        /* <DEDUP_REMOVED lines=11> */
.L_x_6313:
        /* <DEDUP_REMOVED lines=10> */
.L_x_6312:
[----:B------:R-:W-:Y:S05]  /*0360*/  WARPSYNC.ALL ;  /* 0x0000000000007948 */ /* 0x000fea0003800000 */
[----:B------:R-:W-:Y:S01]  /*0370*/  BAR.SYNC.DEFER_BLOCKING 0x0 ;  /* 0x0000000000007b1d */ /* 0x000fe20000010000 */
[----:B------:R-:W-:-:S05]  /*0380*/  IMAD.U32 R12, RZ, RZ, UR10 ;  /* 0x0000000aff0c7e24 */ /* 0x000fca000f8e00ff */
[----:B------:R0:W-:Y:S02]  /*0390*/  STS [R6], R11 ;  /* 0x0000000b06007388 */ /* 0x0001e40000000800 */
.L_x_6314:
        /* <DEDUP_REMOVED lines=24> */
.L_x_6317:
        /* <DEDUP_REMOVED lines=12> */
.L_x_6316:
[----:B------:R-:W-:Y:S05]  /*05e0*/  BSYNC.RECONVERGENT B2 ;  /* 0x0000000000027941 */ /* 0x000fea0003800200 */
.L_x_6315:
[----:B------:R-:W-:Y:S01]  /*05f0*/  BAR.SYNC.DEFER_BLOCKING 0x0 ;  /* 0x0000000000007b1d */ /* 0x000fe20000010000 */
[----:B------:R-:W-:-:S05]  /*0600*/  IMAD.U32 R12, RZ, RZ, UR10 ;  /* 0x0000000aff0c7e24 */ /* 0x000fca000f8e00ff */
[----:B------:R0:W-:Y:S02]  /*0610*/  STS [R6], R17 ;  /* 0x0000001106007388 */ /* 0x0001e40000000800 */
.L_x_6318:
        /* <DEDUP_REMOVED lines=21> */
[----:B-1----:R-:W1:Y:S02]  /*0770*/  MUFU.RCP R20, R20 ;  /* 0x0000001400147308 */ /* 0x002e640000001000 */
.L_x_6321:
[----:B----4-:R-:W-:-:S04]  /*0780*/  IMAD R19, R21, UR7, R10 ;  /* 0x0000000715137c24 */ /* 0x010fc8000f8e020a */
[----:B0--3--:R-:W-:-:S06]  /*0790*/  IMAD.WIDE R16, R19, 0x2, R14 ;  /* 0x0000000213107825 */ /* 0x009fcc00078e020e */
[----:B------:R-:W3:Y:S01]  /*07a0*/  LDG.E.U16 R16, desc[UR14][R16.64] ;  /* 0x0000000e10107981 */ /* 0x000ee2000c1e1500 */
[----:B------:R-:W-:-:S04]  /*07b0*/  IADD3 R21, PT, PT, R21, UR10, RZ ;  /* 0x0000000a15157c10 */ /* 0x000fc8000fffe0ff */
[----:B------:R-:W-:Y:S01]  /*07c0*/  ISETP.GE.AND P0, PT, R21, UR6, PT ;  /* 0x0000000615007c0c */ /* 0x000fe2000bf06270 */
[----:B---3--:R-:W-:-:S04]  /*07d0*/  IMAD.U32 R18, R16, 0x10000, RZ ;  /* 0x0001000010127824 */ /* 0x008fc800078e00ff */
[----:B------:R-:W-:-:S04]  /*07e0*/  FADD.FTZ R18, -R11, R18 ;  /* 0x000000120b127221 */ /* 0x000fc80000010100 */
[----:B------:R-:W-:Y:S01]  /*07f0*/  FMUL.FTZ R22, R18, 1.4426950216293334961 ;  /* 0x3fb8aa3b12167820 */ /* 0x000fe20000410000 */
[----:B--2---:R-:W-:-:S03]  /*0800*/  IMAD.WIDE R18, R19, 0x2, R12 ;  /* 0x0000000213127825 */ /* 0x004fc600078e020c */
[----:B------:R-:W1:Y:S02]  /*0810*/  MUFU.EX2 R23, R22 ;  /* 0x0000001600177308 */ /* 0x000e640000000800 */
[----:B-1----:R-:W-:-:S05]  /*0820*/  FMUL.FTZ R23, R23, R20 ;  /* 0x0000001417177220 */ /* 0x002fca0000410000 */
[----:B------:R-:W-:-:S05]  /*0830*/  F2FP.BF16.F32.PACK_AB R23, RZ, R23 ;  /* 0x00000017ff17723e */ /* 0x000fca00000010ff */
[----:B------:R4:W-:Y:S01]  /*0840*/  STG.E.U16 desc[UR14][R18.64], R23 ;  /* 0x0000001712007986 */ /* 0x0009e2000c10150e */
[----:B------:R-:W-:Y:S05]  /*0850*/  @!P0 BRA `(.L_x_6321) ;  /* 0xfffffffc00c88947 */ /* 0x000fea000383ffff */
.L_x_6320:
[----:B------:R-:W-:Y:S05]  /*0860*/  BSYNC.RECONVERGENT B2 ;  /* 0x0000000000027941 */ /* 0x000fea0003800200 */
.L_x_6319:
[----:B------:R-:W-:Y:S05]  /*0870*/  BRA `(.L_x_6322) ;  /* 0x0000000000ec7947 */ /* 0x000fea0003800000 */
.L_x_6311:
[----:B------:R-:W0:Y:S01]  /*0880*/  LDC R21, c[0x0][0x394] ;  /* 0x0000e500ff157b82 */ /* 0x000e220000000800 */
[----:B------:R-:W-:Y:S01]  /*0890*/  BSSY.RECONVERGENT B2, `(.L_x_6323) ;  /* 0x0000013000027945 */ /* 0x000fe20003800200 */
[----:B------:R-:W-:Y:S01]  /*08a0*/  IMAD.MOV.U32 R16, RZ, RZ, RZ ;  /* 0x000000ffff107224 */ /* 0x000fe200078e00ff */
[----:B------:R-:W-:Y:S02]  /*08b0*/  MOV R11, 0xff7fffff ;  /* 0xff7fffff000b7802 */ /* 0x000fe40000000f00 */
[----:B0-----:R-:W-:-:S13]  /*08c0*/  ISETP.GE.AND P0, PT, R0, R21, PT ;  /* 0x000000150000720c */ /* 0x001fda0003f06270 */
[----:B------:R-:W-:Y:S05]  /*08d0*/  @P0 BRA `(.L_x_6324) ;  /* 0x0000000000380947 */ /* 0x000fea0003800000 */
[----:B------:R-:W0:Y:S01]  /*08e0*/  LDC R22, c[0x0][0x398] ;  /* 0x0000e600ff167b82 */ /* 0x000e220000000800 */
[----:B------:R-:W-:Y:S01]  /*08f0*/  IMAD.MOV.U32 R11, RZ, RZ, -0x800001 ;  /* 0xff7fffffff0b7424 */ /* 0x000fe200078e00ff */
[----:B------:R-:W-:-:S06]  /*0900*/  MOV R18, R0 ;  /* 0x0000000000127202 */ /* 0x000fcc0000000f00 */
[----:B------:R-:W1:Y:S01]  /*0910*/  LDC.64 R12, c[0x0][0x388] ;  /* 0x0000e200ff0c7b82 */ /* 0x000e620000000a00 */
[----:B0-----:R-:W-:-:S07]  /*0920*/  IMAD R17, R9, R22, R8 ;  /* 0x0000001609117224 */ /* 0x001fce00078e0208 */
.L_x_6325:
[----:B-1----:R-:W-:-:S06]  /*0930*/  IMAD.WIDE R14, R17, 0x2, R12 ;  /* 0x00000002110e7825 */ /* 0x002fcc00078e020c */
[----:B------:R-:W2:Y:S01]  /*0940*/  LDG.E.U16 R14, desc[UR14][R14.64] ;  /* 0x0000000e0e0e7981 */ /* 0x000ea2000c1e1500 */
[----:B------:R-:W-:Y:S02]  /*0950*/  VIADD R18, R18, UR10 ;  /* 0x0000000a12127c36 */ /* 0x000fe40008000000 */
[----:B------:R-:W-:-:S03]  /*0960*/  IMAD R17, R22, UR10, R17 ;  /* 0x0000000a16117c24 */ /* 0x000fc6000f8e0211 */
[----:B------:R-:W-:Y:S02]  /*0970*/  ISETP.GE.AND P2, PT, R18, R21, PT ;  /* 0x000000151200720c */ /* 0x000fe40003f46270 */
[----:B--2---:R-:W-:-:S04]  /*0980*/  SHF.L.U32 R20, R14, 0x10, RZ ;  /* 0x000000100e147819 */ /* 0x004fc800000006ff */
[----:B------:R-:W-:-:S04]  /*0990*/  FSETP.GEU.FTZ.AND P1, PT, R11, R20, PT ;  /* 0x000000140b00720b */ /* 0x000fc80003f3e000 */
[----:B------:R-:W-:-:S03]  /*09a0*/  FSEL R11, R20, R11, !P1 ;  /* 0x0000000b140b7208 */ /* 0x000fc60004800000 */
[----:B------:R-:W-:Y:S06]  /*09b0*/  @!P2 BRA `(.L_x_6325) ;  /* 0xfffffffc00dca947 */ /* 0x000fec000383ffff */
.L_x_6324:
[----:B------:R-:W-:Y:S05]  /*09c0*/  BSYNC.RECONVERGENT B2 ;  /* 0x0000000000027941 */ /* 0x000fea0003800200 */
.L_x_6323:
[----:B------:R-:W-:Y:S04]  /*09d0*/  BSSY.RECONVERGENT B2, `(.L_x_6326) ;  /* 0x0000011000027945 */ /* 0x000fe80003800200 */
[----:B------:R-:W-:Y:S05]  /*09e0*/  @P0 BRA `(.L_x_6327) ;  /* 0x00000000003c0947 */ /* 0x000fea0003800000 */
[----:B------:R-:W0:Y:S01]  /*09f0*/  LDC.64 R12, c[0x0][0x388] ;  /* 0x0000e200ff0c7b82 */ /* 0x000e220000000a00 */
[----:B------:R-:W-:Y:S01]  /*0a00*/  IMAD.MOV.U32 R16, RZ, RZ, RZ ;  /* 0x000000ffff107224 */ /* 0x000fe200078e00ff */
[----:B------:R-:W-:-:S07]  /*0a10*/  MOV R17, R0 ;  /* 0x0000000000117202 */ /* 0x000fce0000000f00 */
.L_x_6328:
        /* <DEDUP_REMOVED lines=12> */
.L_x_6327:
[----:B------:R-:W-:Y:S05]  /*0ae0*/  BSYNC.RECONVERGENT B2 ;  /* 0x0000000000027941 */ /* 0x000fea0003800200 */
.L_x_6326:
[----:B------:R-:W-:Y:S05]  /*0af0*/  @P0 BRA `(.L_x_6322) ;  /* 0x00000000004c0947 */ /* 0x000fea0003800000 */
[----:B------:R-:W0:Y:S01]  /*0b00*/  LDC.64 R12, c[0x0][0x380] ;  /* 0x0000e000ff0c7b82 */ /* 0x000e220000000a00 */
[----:B------:R1:W2:Y:S01]  /*0b10*/  MUFU.RCP R20, R16 ;  /* 0x0000001000147308 */ /* 0x0002a20000001000 */
[----:B------:R-:W-:-:S06]  /*0b20*/  MOV R22, R0 ;  /* 0x0000000000167202 */ /* 0x000fcc0000000f00 */
[----:B------:R-:W3:Y:S02]  /*0b30*/  LDC.64 R14, c[0x0][0x388] ;  /* 0x0000e200ff0e7b82 */ /* 0x000ee40000000a00 */
.L_x_6329:
        /* <DEDUP_REMOVED lines=8> */
[----:B------:R-:W-:-:S06]  /*0bc0*/  FMUL.FTZ R23, R18, 1.4426950216293334961 ;  /* 0x3fb8aa3b12177820 */ /* 0x000fcc0000410000 */
[----:B------:R-:W2:Y:S02]  /*0bd0*/  MUFU.EX2 R23, R23 ;  /* 0x0000001700177308 */ /* 0x000ea40000000800 */
[----:B--2---:R-:W-:-:S05]  /*0be0*/  FMUL.FTZ R18, R23, R20 ;  /* 0x0000001417127220 */ /* 0x004fca0000410000 */
[----:B------:R-:W-:Y:S01]  /*0bf0*/  F2FP.BF16.F32.PACK_AB R17, RZ, R18 ;  /* 0x00000012ff11723e */ /* 0x000fe200000010ff */
[----:B0-----:R-:W-:-:S05]  /*0c00*/  IMAD.WIDE R18, R19, 0x2, R12 ;  /* 0x0000000213127825 */ /* 0x001fca00078e020c */
[----:B------:R4:W-:Y:S01]  /*0c10*/  STG.E.U16 desc[UR14][R18.64], R17 ;  /* 0x0000001112007986 */ /* 0x0009e2000c10150e */
[----:B------:R-:W-:Y:S05]  /*0c20*/  @!P0 BRA `(.L_x_6329) ;  /* 0xfffffffc00c48947 */ /* 0x000fea000383ffff */
.L_x_6322:
[----:B------:R-:W-:Y:S05]  /*0c30*/  BSYNC B0 ;  /* 0x0000000000007941 */ /* 0x000fea0003800000 */
.L_x_6310:
[----:B------:R-:W1:Y:S01]  /*0c40*/  LDCU UR4, c[0x0][0x398] ;  /* 0x00007300ff0477ac */ /* 0x000e620008000800 */
[----:B------:R-:W-:-:S04]  /*0c50*/  IADD3 R8, PT, PT, R4, R8, RZ ;  /* 0x0000000804087210 */ /* 0x000fc80007ffe0ff */
[----:B-1----:R-:W-:-:S13]  /*0c60*/  ISETP.GE.AND P0, PT, R8, UR4, PT ;  /* 0x0000000408007c0c */ /* 0x002fda000bf06270 */
[----:B------:R-:W-:Y:S05]  /*0c70*/  @!P0 BRA `(.L_x_6330) ;  /* 0xfffffff400648947 */ /* 0x000fea000383ffff */
.L_x_6309:
[----:B------:R-:W-:Y:S05]  /*0c80*/  BSYNC B1 ;  /* 0x0000000000017941 */ /* 0x000fea0003800000 */
.L_x_6308:
[----:B------:R-:W1:Y:S01]  /*0c90*/  LDCU UR4, c[0x0][0x390] ;  /* 0x00007200ff0477ac */ /* 0x000e620008000800 */
[----:B------:R-:W-:-:S04]  /*0ca0*/  IADD3 R5, PT, PT, R5, UR12, RZ ;  /* 0x0000000c05057c10 */ /* 0x000fc8000fffe0ff */
[----:B-1----:R-:W-:-:S13]  /*0cb0*/  ISETP.GE.AND P0, PT, R5, UR4, PT ;  /* 0x0000000405007c0c */ /* 0x002fda000bf06270 */
[----:B------:R-:W-:Y:S05]  /*0cc0*/  @!P0 BRA `(.L_x_6331) ;  /* 0xfffffff400308947 */ /* 0x000fea000383ffff */
[----:B------:R-:W-:Y:S05]  /*0cd0*/  EXIT ;  /* 0x000000000000794d */ /* 0x000fea0003800000 */
.L_x_6332:
        /* <DEDUP_REMOVED lines=10> */
.L_x_11554:


//--------------------- .text._ZN2at6native43_GLOBAL__N__9ae7fba5_10_SoftMax_cu_9f978f6326cunn_SpatialSoftMaxForwardIN3c104HalfEfflNS1_22SoftMaxForwardEpilogueEEEvPT1_PKT_T2_SB_SB_ --------------------------
	.section	.text._ZN2at6native43_GLOBAL__N__9ae7fba5_10_SoftMax_cu_9f978f6326cunn_SpatialSoftMaxForwardIN3c104HalfEfflNS1_22SoftMaxForwardEpilogueEEEvPT1_PKT_T2_SB_SB_,"ax",@progbits
	.align	128
.text._ZN2at6native43_GLOBAL__N__9ae7fba5_10_SoftMax_cu_9f978f6326cunn_SpatialSoftMaxForwardIN3c104HalfEfflNS1_22SoftMaxForwardEpilogueEEEvPT1_PKT_T2_SB_SB_:
        .type           _ZN2at6native43_GLOBAL__N__9ae7fba5_10_SoftMax_cu_9f978f6326cunn_SpatialSoftMaxForwardIN3c104HalfEfflNS1_22SoftMaxForwardEpilogueEEEvPT1_PKT_T2_SB_SB_,@function
        .size           _ZN2at6native43_GLOBAL__N__9ae7fba5_10_SoftMax_cu_9f978f6326cunn_SpatialSoftMaxForwardIN3c104HalfEfflNS1_22SoftMaxForwardEpilogueEEEvPT1_PKT_T2_SB_SB_,(.L_x_11555 - _ZN2at6native43_GLOBAL__N__9ae7fba5_10_SoftMax_cu_9f978f6326cunn_SpatialSoftMaxForwardIN3c104HalfEfflNS1_22SoftMaxForwardEpilogueEEEvPT1_PKT_T2_SB_SB_)
        .other          _ZN2at6native43_GLOBAL__N__9ae7fba5_10_SoftMax_cu_9f978f6326cunn_SpatialSoftMaxForwardIN3c104HalfEfflNS1_22SoftMaxForwardEpilogueEEEvPT1_PKT_T2_SB_SB_,@"STO_CUDA_ENTRY STV_DEFAULT"
_ZN2at6native43_GLOBAL__N__9ae7fba5_10_SoftMax_cu_9f978f6326cunn_SpatialSoftMaxForwardIN3c104HalfEfflNS1_22SoftMaxForwardEpilogueEEEvPT1_PKT_T2_SB_SB_:
        /* <DEDUP_REMOVED lines=27> */
.L_x_6356:
        /* <DEDUP_REMOVED lines=14> */
.L_x_6355:
        /* <DEDUP_REMOVED lines=22> */
.L_x_6338:
        /* <DEDUP_REMOVED lines=13> */
[----:B--2---:R-:W-:-:S05]  /*04c0*/  HADD2.F32 R25, -RZ, R22.H0_H0 ;  /* 0x20000016ff197230 */ /* 0x004fca0000004100 */
[----:B------:R-:W-:-:S04]  /*04d0*/  FSETP.GEU.FTZ.AND P2, PT, R26, R25, PT ;  /* 0x000000191a00720b */ /* 0x000fc80003f5e000 */
[----:B------:R-:W-:-:S03]  /*04e0*/  FSEL R26, R25, R26, !P2 ;  /* 0x0000001a191a7208 */ /* 0x000fc60005000000 */
[----:B------:R-:W-:Y:S06]  /*04f0*/  @!P1 BRA `(.L_x_6338) ;  /* 0xfffffffc00bc9947 */ /* 0x000fec000383ffff */
.L_x_6337:
[----:B------:R-:W-:Y:S05]  /*0500*/  WARPSYNC.ALL ;  /* 0x0000000000007948 */ /* 0x000fea0003800000 */
[----:B------:R-:W-:Y:S01]  /*0510*/  BAR.SYNC.DEFER_BLOCKING 0x0 ;  /* 0x0000000000007b1d */ /* 0x000fe20000010000 */
[----:B------:R-:W-:-:S05]  /*0520*/  IMAD.U32 R16, RZ, RZ, UR8 ;  /* 0x00000008ff107e24 */ /* 0x000fca000f8e00ff */
[----:B------:R0:W-:Y:S02]  /*0530*/  STS [R7], R26 ;  /* 0x0000001a07007388 */ /* 0x0001e40000000800 */
.L_x_6339:
        /* <DEDUP_REMOVED lines=19> */
[----:B------:R-:W-:Y:S02]  /*0670*/  HFMA2 R22, -RZ, RZ, 0, 0 ;  /* 0x00000000ff167431 */ /* 0x000fe400000001ff */
[----:B------:R-:W-:Y:S02]  /*0680*/  IMAD.MOV.U32 R23, RZ, RZ, R3 ;  /* 0x000000ffff177224 */ /* 0x000fe400078e0003 */
[----:B------:R-:W-:-:S07]  /*0690*/  IMAD.MOV.U32 R25, RZ, RZ, RZ ;  /* 0x000000ffff197224 */ /* 0x000fce00078e00ff */
.L_x_6342:
[----:B------:R-:W3:Y:S01]  /*06a0*/  LDCU.64 UR4, c[0x0][0x3a0] ;  /* 0x00007400ff0477ac */ /* 0x000ee20008000a00 */
[----:B------:R-:W-:Y:S01]  /*06b0*/  MOV R28, R20 ;  /* 0x00000014001c7202 */ /* 0x000fe20000000f00 */
[----:B------:R-:W4:Y:S01]  /*06c0*/  LDCU.64 UR6, c[0x0][0x388] ;  /* 0x00007100ff0677ac */ /* 0x000f220008000a00 */
[----:B---3--:R-:W-:-:S03]  /*06d0*/  IMAD R18, R25, UR4, RZ ;  /* 0x0000000419127c24 */ /* 0x008fc6000f8e02ff */
        /* <DEDUP_REMOVED lines=10> */
[----:B------:R-:W-:Y:S01]  /*0780*/  ISETP.GE.AND.EX P1, PT, R25, UR5, PT, P1 ;  /* 0x0000000519007c0c */ /* 0x000fe2000bf26310 */
[----:B----4-:R-:W-:-:S05]  /*0790*/  HADD2.F32 R17, -RZ, R18.H0_H0 ;  /* 0x20000012ff117230 */ /* 0x010fca0000004100 */
[----:B--2---:R-:W-:-:S04]  /*07a0*/  FADD.FTZ R17, -R24, R17 ;  /* 0x0000001118117221 */ /* 0x004fc80000010100 */
[----:B------:R-:W-:-:S06]  /*07b0*/  FMUL.FTZ R17, R17, 1.4426950216293334961 ;  /* 0x3fb8aa3b11117820 */ /* 0x000fcc0000410000 */
[----:B------:R-:W2:Y:S02]  /*07c0*/  MUFU.EX2 R17, R17 ;  /* 0x0000001100117308 */ /* 0x000ea40000000800 */
[----:B--2---:R-:W-:Y:S01]  /*07d0*/  FADD.FTZ R22, R17, R22 ;  /* 0x0000001611167221 */ /* 0x004fe20000010000 */
[----:B------:R-:W-:Y:S06]  /*07e0*/  @!P1 BRA `(.L_x_6342) ;  /* 0xfffffffc00ac9947 */ /* 0x000fec000383ffff */
.L_x_6341:
[----:B------:R-:W-:Y:S05]  /*07f0*/  BSYNC.RECONVERGENT B2 ;  /* 0x0000000000027941 */ /* 0x000fea0003800200 */
.L_x_6340:
[----:B------:R-:W-:Y:S01]  /*0800*/  BAR.SYNC.DEFER_BLOCKING 0x0 ;  /* 0x0000000000007b1d */ /* 0x000fe20000010000 */
[----:B------:R-:W-:-:S05]  /*0810*/  MOV R16, UR8 ;  /* 0x0000000800107c02 */ /* 0x000fca0008000f00 */
[----:B------:R3:W-:Y:S02]  /*0820*/  STS [R7], R22 ;  /* 0x0000001607007388 */ /* 0x0007e40000000800 */
.L_x_6343:
[----:B------:R-:W-:Y:S01]  /*0830*/  BAR.SYNC.DEFER_BLOCKING 0x0 ;  /* 0x0000000000007b1d */ /* 0x000fe20000010000 */
[----:B0-----:R-:W-:-:S04]  /*0840*/  SHF.R.U32.HI R26, RZ, 0x1, R16 ;  /* 0x00000001ff1a7819 */ /* 0x001fc80000011610 */
[----:B------:R-:W-:-:S13]  /*0850*/  ISETP.GE.U32.AND P1, PT, R3, R26, PT ;  /* 0x0000001a0300720c */ /* 0x000fda0003f26070 */
[----:B------:R-:W-:Y:S01]  /*0860*/  @!P1 IMAD R18, R26, 0x4, R7 ;  /* 0x000000041a129824 */ /* 0x000fe200078e0207 */
        /* <DEDUP_REMOVED lines=14> */
[----:B------:R-:W-:Y:S01]  /*0950*/  MOV R27, R3 ;  /* 0x00000003001b7202 */ /* 0x000fe20000000f00 */
[----:B------:R-:W-:Y:S01]  /*0960*/  IMAD.MOV.U32 R26, RZ, RZ, RZ ;  /* 0x000000ffff1a7224 */ /* 0x000fe200078e00ff */
[----:B-----5:R-:W0:Y:S06]  /*0970*/  MUFU.RCP R25, R25 ;  /* 0x0000001900197308 */ /* 0x020e2c0000001000 */
.L_x_6346:
[----:B------:R-:W-:Y:S01]  /*0980*/  MOV R28, R20 ;  /* 0x00000014001c7202 */ /* 0x000fe20000000f00 */
[----:B0-----:R-:W-:-:S04]  /*0990*/  IMAD R18, R26, UR16, RZ ;  /* 0x000000101a127c24 */ /* 0x001fc8000f8e02ff */
[----:B------:R-:W-:-:S04]  /*09a0*/  IMAD.WIDE.U32 R16, R27, UR16, R28 ;  /* 0x000000101b107c25 */ /* 0x000fc8000f8e001c */
[----:B------:R-:W-:Y:S01]  /*09b0*/  IMAD R23, R27, UR17, R18 ;  /* 0x000000111b177c24 */ /* 0x000fe2000f8e0212 */
[----:B----4-:R-:W-:-:S03]  /*09c0*/  LEA R18, P0, R16, UR14, 0x1 ;  /* 0x0000000e10127c11 */ /* 0x010fc6000f8008ff */
[----:B------:R-:W-:-:S05]  /*09d0*/  IMAD.IADD R23, R17, 0x1, R23 ;  /* 0x0000000111177824 */ /* 0x000fca00078e0217 */
[----:B------:R-:W-:-:S05]  /*09e0*/  LEA.HI.X R19, R16, UR15, R23, 0x1, P0 ;  /* 0x0000000f10137c11 */ /* 0x000fca00080f0c17 */
[----:B------:R-:W4:Y:S01]  /*09f0*/  LDG.E.U16 R18, desc[UR10][R18.64] ;  /* 0x0000000a12127981 */ /* 0x000f22000c1e1500 */
[----:B------:R-:W-:-:S04]  /*0a00*/  LEA R22, P0, R16, UR12, 0x2 ;  /* 0x0000000c10167c11 */ /* 0x000fc8000f8010ff */
[----:B------:R-:W-:Y:S02]  /*0a10*/  LEA.HI.X R23, R16, UR13, R23, 0x2, P0 ;  /* 0x0000000d10177c11 */ /* 0x000fe400080f1417 */
[----:B------:R-:W-:-:S04]  /*0a20*/  IADD3 R27, P0, PT, R27, UR8, RZ ;  /* 0x000000081b1b7c10 */ /* 0x000fc8000ff1e0ff */
[----:B------:R-:W-:Y:S02]  /*0a30*/  IADD3.X R26, PT, PT, RZ, R26, RZ, P0, !PT ;  /* 0x0000001aff1a7210 */ /* 0x000fe400007fe4ff */
[----:B---3--:R-:W-:-:S04]  /*0a40*/  ISETP.GE.U32.AND P0, PT, R27, UR18, PT ;  /* 0x000000121b007c0c */ /* 0x008fc8000bf06070 */
[----:B------:R-:W-:Y:S01]  /*0a50*/  ISETP.GE.AND.EX P0, PT, R26, UR19, PT, P0 ;  /* 0x000000131a007c0c */ /* 0x000fe2000bf06300 */
[----:B----4-:R-:W-:-:S05]  /*0a60*/  HADD2.F32 R17, -RZ, R18.H0_H0 ;  /* 0x20000012ff117230 */ /* 0x010fca0000004100 */
[----:B--2---:R-:W-:-:S04]  /*0a70*/  FADD.FTZ R17, -R24, R17 ;  /* 0x0000001118117221 */ /* 0x004fc80000010100 */
[----:B------:R-:W-:-:S04]  /*0a80*/  FMUL.FTZ R17, R17, 1.4426950216293334961 ;  /* 0x3fb8aa3b11117820 */ /* 0x000fc80000410000 */
[----:B------:R-:W0:Y:S02]  /*0a90*/  MUFU.EX2 R28, R17 ;  /* 0x00000011001c7308 */ /* 0x000e240000000800 */
[----:B0-----:R-:W-:-:S05]  /*0aa0*/  FMUL.FTZ R31, R28, R25 ;  /* 0x000000191c1f7220 */ /* 0x001fca0000410000 */
[----:B------:R0:W-:Y:S01]  /*0ab0*/  STG.E desc[UR10][R22.64], R31 ;  /* 0x0000001f16007986 */ /* 0x0001e2000c10190a */
[----:B------:R-:W-:Y:S05]  /*0ac0*/  @!P0 BRA `(.L_x_6346) ;  /* 0xfffffffc00ac8947 */ /* 0x000fea000383ffff */
.L_x_6345:
[----:B0--34-:R-:W-:Y:S05]  /*0ad0*/  BSYNC.RECONVERGENT B2 ;  /* 0x0000000000027941 */ /* 0x019fea0003800200 */
.L_x_6344:
[----:B------:R-:W-:Y:S05]  /*0ae0*/  BRA `(.L_x_6347) ;  /* 0x00000004003c7947 */ /* 0x000fea0003800000 */
.L_x_6336:
        /* <DEDUP_REMOVED lines=8> */
[----:B------:R-:W-:Y:S01]  /*0b70*/  MOV R30, 0xff7fffff ;  /* 0xff7fffff001e7802 */ /* 0x000fe20000000f00 */
[----:B------:R-:W-:-:S04]  /*0b80*/  IMAD.WIDE.U32 R22, R14, R16, R22 ;  /* 0x000000100e167225 */ /* 0x000fc800078e0016 */
[----:B------:R-:W-:Y:S02]  /*0b90*/  IMAD R25, R14, R17, R24 ;  /* 0x000000110e197224 */ /* 0x000fe400078e0218 */
[----:B------:R-:W-:Y:S02]  /*0ba0*/  HFMA2 R24, -RZ, RZ, 0, 0 ;  /* 0x00000000ff187431 */ /* 0x000fe400000001ff */
[----:B------:R-:W-:Y:S02]  /*0bb0*/  IMAD.MOV.U32 R27, RZ, RZ, R3 ;  /* 0x000000ffff1b7224 */ /* 0x000fe400078e0003 */
[----:B------:R-:W-:Y:S01]  /*0bc0*/  IMAD.IADD R23, R23, 0x1, R25 ;  /* 0x0000000117177824 */ /* 0x000fe200078e0219 */
[----:B0-----:R-:W-:-:S04]  /*0bd0*/  LEA R31, P1, R22, UR4, 0x1 ;  /* 0x00000004161f7c11 */ /* 0x001fc8000f8208ff */
[----:B------:R-:W-:-:S09]  /*0be0*/  LEA.HI.X R23, R22, UR5, R23, 0x1, P1 ;  /* 0x0000000516177c11 */ /* 0x000fd200088f0c17 */
.L_x_6350:
        /* <DEDUP_REMOVED lines=8> */
[----:B--2---:R-:W-:-:S05]  /*0c70*/  HADD2.F32 R25, -RZ, R22.H0_H0 ;  /* 0x20000016ff197230 */ /* 0x004fca0000004100 */
[----:B------:R-:W-:-:S04]  /*0c80*/  FSETP.GEU.FTZ.AND P3, PT, R30, R25, PT ;  /* 0x000000191e00720b */ /* 0x000fc80003f7e000 */
[----:B------:R-:W-:-:S03]  /*0c90*/  FSEL R30, R25, R30, !P3 ;  /* 0x0000001e191e7208 */ /* 0x000fc60005800000 */
[----:B------:R-:W-:Y:S06]  /*0ca0*/  @!P1 BRA `(.L_x_6350) ;  /* 0xfffffffc00d09947 */ /* 0x000fec000383ffff */
.L_x_6349:
[----:B------:R-:W-:Y:S05]  /*0cb0*/  BSYNC.RECONVERGENT B2 ;  /* 0x0000000000027941 */ /* 0x000fea0003800200 */
.L_x_6348:
[----:B------:R-:W-:Y:S04]  /*0cc0*/  BSSY.RECONVERGENT B2, `(.L_x_6351) ;  /* 0x0000017000027945 */ /* 0x000fe80003800200 */
[----:B------:R-:W-:Y:S05]  /*0cd0*/  @P0 BRA `(.L_x_6352) ;  /* 0x0000000000540947 */ /* 0x000fea0003800000 */
[----:B------:R-:W-:Y:S02]  /*0ce0*/  CS2R R26, SRZ ;  /* 0x00000000001a7805 */ /* 0x000fe4000001ff00 */
[----:B------:R-:W-:-:S07]  /*0cf0*/  MOV R31, R3 ;  /* 0x00000003001f7202 */ /* 0x000fce0000000f00 */
.L_x_6353:
        /* <DEDUP_REMOVED lines=14> */
[----:B------:R-:W-:-:S04]  /*0de0*/  FADD.FTZ R23, R23, -R30 ;  /* 0x8000001e17177221 */ /* 0x000fc80000010000 */
[----:B------:R-:W-:-:S06]  /*0df0*/  FMUL.FTZ R23, R23, 1.4426950216293334961 ;  /* 0x3fb8aa3b17177820 */ /* 0x000fcc0000410000 */
[----:B------:R-:W0:Y:S02]  /*0e00*/  MUFU.EX2 R23, R23 ;  /* 0x0000001700177308 */ /* 0x000e240000000800 */
[----:B0-----:R-:W-:Y:S01]  /*0e10*/  FADD.FTZ R26, R23, R26 ;  /* 0x0000001a171a7221 */ /* 0x001fe20000010000 */
[----:B------:R-:W-:Y:S06]  /*0e20*/  @!P1 BRA `(.L_x_6353) ;  /* 0xfffffffc00b49947 */ /* 0x000fec000383ffff */
.L_x_6352:
[----:B------:R-:W-:Y:S05]  /*0e30*/  BSYNC.RECONVERGENT B2 ;  /* 0x0000000000027941 */ /* 0x000fea0003800200 */
.L_x_6351:
[----:B------:R-:W-:Y:S05]  /*0e40*/  @P0 BRA `(.L_x_6347) ;  /* 0x0000000000640947 */ /* 0x000fea0003800000 */
[----:B------:R0:W1:Y:S01]  /*0e50*/  MUFU.RCP R31, R26 ;  /* 0x0000001a001f7308 */ /* 0x0000620000001000 */
[----:B------:R-:W-:Y:S01]  /*0e60*/  MOV R33, R3 ;  /* 0x0000000300217202 */ /* 0x000fe20000000f00 */
[----:B------:R-:W-:-:S07]  /*0e70*/  IMAD.MOV.U32 R32, RZ, RZ, RZ ;  /* 0x000000ffff207224 */ /* 0x000fce00078e00ff */
.L_x_6354:
[----:B--2---:R-:W2:Y:S01]  /*0e80*/  LDCU.128 UR4, c[0x0][0x380] ;  /* 0x00007000ff0477ac */ /* 0x004ea20008000c00 */
[----:B------:R-:W-:Y:S01]  /*0e90*/  MOV R28, R20 ;  /* 0x00000014001c7202 */ /* 0x000fe20000000f00 */
[----:B------:R-:W-:-:S04]  /*0ea0*/  IMAD R24, R32, R16, RZ ;  /* 0x0000001020187224 */ /* 0x000fc800078e02ff */
[----:B------:R-:W-:-:S04]  /*0eb0*/  IMAD.WIDE.U32 R22, R33, R16, R28 ;  /* 0x0000001021167225 */ /* 0x000fc800078e001c */
[----:B------:R-:W-:-:S04]  /*0ec0*/  IMAD R25, R33, R17, R24 ;  /* 0x0000001121197224 */ /* 0x000fc800078e0218 */
[----:B------:R-:W-:Y:S01]  /*0ed0*/  IMAD.IADD R23, R23, 0x1, R25 ;  /* 0x0000000117177824 */ /* 0x000fe200078e0219 */
[----:B--2---:R-:W-:-:S04]  /*0ee0*/  LEA R24, P0, R22, UR6, 0x1 ;  /* 0x0000000616187c11 */ /* 0x004fc8000f8008ff */
[----:B------:R-:W-:-:S05]  /*0ef0*/  LEA.HI.X R25, R22, UR7, R23, 0x1, P0 ;  /* 0x0000000716197c11 */ /* 0x000fca00080f0c17 */
[----:B------:R-:W2:Y:S01]  /*0f00*/  LDG.E.U16 R24, desc[UR10][R24.64] ;  /* 0x0000000a18187981 */ /* 0x000ea2000c1e1500 */
[----:B0-----:R-:W-:Y:S01]  /*0f10*/  LEA R26, P0, R22, UR4, 0x2 ;  /* 0x00000004161a7c11 */ /* 0x001fe2000f8010ff */
[----:B--2---:R-:W-:-:S05]  /*0f20*/  HADD2.F32 R27, -RZ, R24.H0_H0 ;  /* 0x20000018ff1b7230 */ /* 0x004fca0000004100 */
        /* <DEDUP_REMOVED lines=11> */
.L_x_6347:
[----:B------:R-:W-:Y:S05]  /*0fe0*/  BSYNC B0 ;  /* 0x0000000000007941 */ /* 0x000fea0003800000 */
.L_x_6335:
[----:B------:R-:W0:Y:S01]  /*0ff0*/  LDCU.64 UR4, c[0x0][0x3a0] ;  /* 0x00007400ff0477ac */ /* 0x000e220008000a00 */
[----:B------:R-:W-:-:S05]  /*1000*/  IADD3 R9, P0, PT, R6, R9, RZ ;  /* 0x0000000906097210 */ /* 0x000fca0007f1e0ff */
[----:B------:R-:W-:Y:S01]  /*1010*/  IMAD.X R10, RZ, RZ, R10, P0 ;  /* 0x000000ffff0a7224 */ /* 0x000fe200000e060a */
[----:B0-----:R-:W-:-:S04]  /*1020*/  ISETP.GE.U32.AND P0, PT, R9, UR4, PT ;  /* 0x0000000409007c0c */ /* 0x001fc8000bf06070 */
[----:B------:R-:W-:-:S13]  /*1030*/  ISETP.GE.AND.EX P0, PT, R10, UR5, PT, P0 ;  /* 0x000000050a007c0c */ /* 0x000fda000bf06300 */
[----:B------:R-:W-:Y:S05]  /*1040*/  @!P0 BRA `(.L_x_6355) ;  /* 0xfffffff000908947 */ /* 0x000fea000383ffff */
.L_x_6334:
[----:B------:R-:W-:Y:S05]  /*1050*/  BSYNC B1 ;  /* 0x0000000000017941 */ /* 0x000fea0003800000 */
.L_x_6333:
        /* <DEDUP_REMOVED lines=8> */
.L_x_6357:
        /* <DEDUP_REMOVED lines=10> */
.L_x_11555:


//--------------------- .text._ZN2at6native43_GLOBAL__N__9ae7fba5_10_SoftMax_cu_9f978f6326cunn_SpatialSoftMaxForwardIN3c104HalfEfS4_lNS1_22SoftMaxForwardEpilogueEEEvPT1_PKT_T2_SB_SB_ --------------------------
	.section	.text._ZN2at6native43_GLOBAL__N__9ae7fba5_10_SoftMax_cu_9f978f6326cunn_SpatialSoftMaxForwardIN3c104HalfEfS4_lNS1_22SoftMaxForwardEpilogueEEEvPT1_PKT_T2_SB_SB_,"ax",@progbits
	.align	128
.text._ZN2at6native43_GLOBAL__N__9ae7fba5_10_SoftMax_cu_9f978f6326cunn_SpatialSoftMaxForwardIN3c104HalfEfS4_lNS1_22SoftMaxForwardEpilogueEEEvPT1_PKT_T2_SB_SB_:
        .type           _ZN2at6native43_GLOBAL__N__9ae7fba5_10_SoftMax_cu_9f978f6326cunn_SpatialSoftMaxForwardIN3c104HalfEfS4_lNS1_22SoftMaxForwardEpilogueEEEvPT1_PKT_T2_SB_SB_,@function
        .size           _ZN2at6native43_GLOBAL__N__9ae7fba5_10_SoftMax_cu_9f978f6326cunn_SpatialSoftMaxForwardIN3c104HalfEfS4_lNS1_22SoftMaxForwardEpilogueEEEvPT1_PKT_T2_SB_SB_,(.L_x_11556 - _ZN2at6native43_GLOBAL__N__9ae7fba5_10_SoftMax_cu_9f978f6326cunn_SpatialSoftMaxForwardIN3c104HalfEfS4_lNS1_22SoftMaxForwardEpilogueEEEvPT1_PKT_T2_SB_SB_)
        .other          _ZN2at6native43_GLOBAL__N__9ae7fba5_10_SoftMax_cu_9f978f6326cunn_SpatialSoftMaxForwardIN3c104HalfEfS4_lNS1_22SoftMaxForwardEpilogueEEEvPT1_PKT_T2_SB_SB_,@"STO_CUDA_ENTRY STV_DEFAULT"
_ZN2at6native43_GLOBAL__N__9ae7fba5_10_SoftMax_cu_9f978f6326cunn_SpatialSoftMaxForwardIN3c104HalfEfS4_lNS1_22SoftMaxForwardEpilogueEEEvPT1_PKT_T2_SB_SB_:
        /* <DEDUP_REMOVED lines=21> */
.L_x_6381:
[----:B------:R-:W0:Y:S01]  /*0150*/  LDCU.64 UR4, c[0x0][0x3a0] ;  /* 0x00007400ff0477ac */ /* 0x000e220008000a00 */
[----:B------:R-:W-:Y:S01]  /*0160*/  BSSY B1, `(.L_x_6358) ;  /* 0x00000f4000017945 */ /* 0x000fe20003800000 */
[----:B0-----:R-:W-:-:S04]  /*0170*/  ISETP.GE.U32.AND P0, PT, R4, UR4, PT ;  /* 0x0000000404007c0c */ /* 0x001fc8000bf06070 */
[----:B------:R-:W-:-:S13]  /*0180*/  ISETP.GE.AND.EX P0, PT, RZ, UR5, PT, P0 ;  /* 0x00000005ff007c0c */ /* 0x000fda000bf06300 */
[----:B-12---:R-:W-:Y:S05]  /*0190*/  @P0 BRA `(.L_x_6359) ;  /* 0x0000000c00c00947 */ /* 0x006fea0003800000 */
[----:B------:R-:W0:Y:S01]  /*01a0*/  LDCU.64 UR4, c[0x0][0x398] ;  /* 0x00007300ff0477ac */ /* 0x000e220008000a00 */
[----:B------:R-:W-:Y:S01]  /*01b0*/  MOV R8, R3 ;  /* 0x0000000300087202 */ /* 0x000fe20000000f00 */
[----:B------:R-:W-:Y:S02]  /*01c0*/  IMAD.MOV.U32 R9, RZ, RZ, RZ ;  /* 0x000000ffff097224 */ /* 0x000fe400078e00ff */
[----:B0-----:R-:W-:Y:S02]  /*01d0*/  IMAD R7, R2, UR4, RZ ;  /* 0x0000000402077c24 */ /* 0x001fe4000f8e02ff */
[----:B------:R-:W-:-:S04]  /*01e0*/  IMAD.WIDE.U32 R12, R0, UR4, R8 ;  /* 0x00000004000c7c25 */ /* 0x000fc8000f8e0008 */
[----:B------:R-:W-:Y:S02]  /*01f0*/  IMAD R7, R0, UR5, R7 ;  /* 0x0000000500077c24 */ /* 0x000fe4000f8e0207 */
[----:B------:R-:W-:-:S03]  /*0200*/  IMAD.MOV.U32 R8, RZ, RZ, R4 ;  /* 0x000000ffff087224 */ /* 0x000fc600078e0004 */
[----:B------:R-:W-:-:S07]  /*0210*/  IADD3 R7, PT, PT, R13, R7, RZ ;  /* 0x000000070d077210 */ /* 0x000fce0007ffe0ff */
.L_x_6380:
[----:B------:R-:W0:Y:S01]  /*0220*/  LDC.64 R14, c[0x0][0x3a0] ;  /* 0x0000e800ff0e7b82 */ /* 0x000e220000000a00 */
[----:B------:R-:W-:Y:S01]  /*0230*/  UISETP.GE.U32.AND UP0, UPT, UR6, 0x2, UPT ;  /* 0x000000020600788c */ /* 0x000fe2000bf06070 */
[----:B------:R-:W-:Y:S06]  /*0240*/  BSSY B0, `(.L_x_6360) ;  /* 0x00000df000007945 */ /* 0x000fec0003800000 */
[----:B------:R-:W0:Y:S02]  /*0250*/  LDC.64 R16, c[0x0][0x398] ;  /* 0x0000e600ff107b82 */ /* 0x000e240000000a00 */
[----:B0-----:R-:W-:-:S02]  /*0260*/  IMAD R18, R15, R16, RZ ;  /* 0x000000100f127224 */ /* 0x001fc400078e02ff */
[----:B-12---:R-:W-:-:S04]  /*0270*/  IMAD.WIDE.U32 R20, R14, R16, RZ ;  /* 0x000000100e147225 */ /* 0x006fc800078e00ff */
[----:B------:R-:W-:-:S04]  /*0280*/  IMAD R19, R14, R17, R18 ;  /* 0x000000110e137224 */ /* 0x000fc800078e0212 */
[----:B------:R-:W-:-:S04]  /*0290*/  IMAD.IADD R19, R21, 0x1, R19 ;  /* 0x0000000115137824 */ /* 0x000fc800078e0213 */
[----:B------:R-:W-:Y:S02]  /*02a0*/  IMAD R21, R19, R0, RZ ;  /* 0x0000000013157224 */ /* 0x000fe400078e02ff */
[----:B------:R-:W-:-:S04]  /*02b0*/  IMAD.WIDE.U32 R18, R0, R20, R8 ;  /* 0x0000001400127225 */ /* 0x000fc800078e0008 */
[----:B------:R-:W-:-:S04]  /*02c0*/  IMAD R21, R2, R20, R21 ;  /* 0x0000001402157224 */ /* 0x000fc800078e0215 */
[----:B------:R-:W-:Y:S01]  /*02d0*/  IMAD.IADD R25, R19, 0x1, R21 ;  /* 0x0000000113197824 */ /* 0x000fe200078e0215 */
[----:B------:R-:W-:Y:S06]  /*02e0*/  BRA.U !UP0, `(.L_x_6361) ;  /* 0x0000000908007547 */ /* 0x000fec000b800000 */
[----:B------:R-:W-:Y:S02]  /*02f0*/  ISETP.GE.U32.AND P0, PT, R3, R16, PT ;  /* 0x000000100300720c */ /* 0x000fe40003f06070 */
[----:B------:R-:W-:Y:S02]  /*0300*/  MOV R26, 0xff7fffff ;  /* 0xff7fffff001a7802 */ /* 0x000fe40000000f00 */
[----:B------:R-:W-:-:S13]  /*0310*/  ISETP.GE.AND.EX P0, PT, RZ, R17, PT, P0 ;  /* 0x00000011ff00720c */ /* 0x000fda0003f06300 */
[----:B------:R-:W-:Y:S05]  /*0320*/  @P0 BRA `(.L_x_6362) ;  /* 0x0000000000500947 */ /* 0x000fea0003800000 */
[----:B------:R-:W-:Y:S02]  /*0330*/  HFMA2 R27, -RZ, RZ, 0, 0 ;  /* 0x00000000ff1b7431 */ /* 0x000fe400000001ff */
[----:B------:R-:W-:Y:S02]  /*0340*/  IMAD.MOV.U32 R26, RZ, RZ, -0x800001 ;  /* 0xff7fffffff1a7424 */ /* 0x000fe400078e00ff */
[----:B------:R-:W-:-:S07]  /*0350*/  IMAD.MOV.U32 R29, RZ, RZ, R3 ;  /* 0x000000ffff1d7224 */ /* 0x000fce00078e0003 */
.L_x_6363:
[----:B------:R-:W0:Y:S01]  /*0360*/  LDCU.64 UR4, c[0x0][0x388] ;  /* 0x00007100ff0477ac */ /* 0x000e220008000a00 */
[-C--:B------:R-:W-:Y:S02]  /*0370*/  IMAD R20, R27, R14.reuse, RZ ;  /* 0x0000000e1b147224 */ /* 0x080fe400078e02ff */
[----:B------:R-:W-:Y:S02]  /*0380*/  IMAD.MOV.U32 R24, RZ, RZ, R18 ;  /* 0x000000ffff187224 */ /* 0x000fe400078e0012 */
[C---:B------:R-:W-:Y:S02]  /*0390*/  IMAD R21, R29.reuse, R15, R20 ;  /* 0x0000000f1d157224 */ /* 0x040fe400078e0214 */
[----:B------:R-:W-:-:S04]  /*03a0*/  IMAD.WIDE.U32 R22, R29, R14, R24 ;  /* 0x0000000e1d167225 */ /* 0x000fc800078e0018 */
        /* <DEDUP_REMOVED lines=8> */
[----:B--2---:R-:W-:-:S05]  /*0430*/  HADD2.F32 R23, -RZ, R20.H0_H0 ;  /* 0x20000014ff177230 */ /* 0x004fca0000004100 */
[----:B------:R-:W-:-:S04]  /*0440*/  FSETP.GEU.FTZ.AND P2, PT, R26, R23, PT ;  /* 0x000000171a00720b */ /* 0x000fc80003f5e000 */
[----:B------:R-:W-:-:S03]  /*0450*/  FSEL R26, R23, R26, !P2 ;  /* 0x0000001a171a7208 */ /* 0x000fc60005000000 */
[----:B------:R-:W-:Y:S06]  /*0460*/  @!P1 BRA `(.L_x_6363) ;  /* 0xfffffffc00bc9947 */ /* 0x000fec000383ffff */
.L_x_6362:
        /* <DEDUP_REMOVED lines=11> */
.L_x_6364:
        /* <DEDUP_REMOVED lines=21> */
.L_x_6367:
        /* <DEDUP_REMOVED lines=11> */
[----:B------:R-:W-:-:S04]  /*0720*/  IADD3 R27, P1, PT, R27, UR6, RZ ;  /* 0x000000061b1b7c10 */ /* 0x000fc8000ff3e0ff */
[----:B------:R-:W-:Y:S02]  /*0730*/  IADD3.X R23, PT, PT, RZ, R23, RZ, P1, !PT ;  /* 0x00000017ff177210 */ /* 0x000fe40000ffe4ff */
        /* <DEDUP_REMOVED lines=8> */
.L_x_6366:
[----:B------:R-:W-:Y:S05]  /*07c0*/  BSYNC.RECONVERGENT B2 ;  /* 0x0000000000027941 */ /* 0x000fea0003800200 */
.L_x_6365:
[----:B------:R-:W-:Y:S01]  /*07d0*/  BAR.SYNC.DEFER_BLOCKING 0x0 ;  /* 0x0000000000007b1d */ /* 0x000fe20000010000 */
[----:B------:R-:W-:-:S05]  /*07e0*/  IMAD.U32 R14, RZ, RZ, UR6 ;  /* 0x00000006ff0e7e24 */ /* 0x000fca000f8e00ff */
[----:B------:R3:W-:Y:S02]  /*07f0*/  STS [R21], R22 ;  /* 0x0000001615007388 */ /* 0x0007e40000000800 */
.L_x_6368:
[----:B------:R-:W-:Y:S01]  /*0800*/  BAR.SYNC.DEFER_BLOCKING 0x0 ;  /* 0x0000000000007b1d */ /* 0x000fe20000010000 */
[----:B------:R-:W-:-:S04]  /*0810*/  SHF.R.U32.HI R24, RZ, 0x1, R14 ;  /* 0x00000001ff187819 */ /* 0x000fc8000001160e */
[----:B------:R-:W-:-:S13]  /*0820*/  ISETP.GE.U32.AND P1, PT, R3, R24, PT ;  /* 0x000000180300720c */ /* 0x000fda0003f26070 */
[----:B------:R-:W-:Y:S01]  /*0830*/  @!P1 IMAD R16, R24, 0x4, R21 ;  /* 0x0000000418109824 */ /* 0x000fe200078e0215 */
[----:B------:R-:W-:Y:S05]  /*0840*/  @!P1 LDS R15, [R21] ;  /* 0x00000000150f9984 */ /* 0x000fea0000000800 */
[----:B------:R-:W3:Y:S02]  /*0850*/  @!P1 LDS R16, [R16] ;  /* 0x0000000010109984 */ /* 0x000ee40000000800 */
[----:B---3--:R-:W-:-:S05]  /*0860*/  @!P1 FADD.FTZ R22, R15, R16 ;  /* 0x000000100f169221 */ /* 0x008fca0000010000 */
[----:B------:R4:W-:Y:S01]  /*0870*/  @!P1 STS [R21], R22 ;  /* 0x0000001615009388 */ /* 0x0009e20000000800 */
[----:B------:R-:W-:Y:S02]  /*0880*/  ISETP.GT.U32.AND P1, PT, R14, 0x3, PT ;  /* 0x000000030e00780c */ /* 0x000fe40003f24070 */
[----:B------:R-:W-:-:S11]  /*0890*/  MOV R14, R24 ;  /* 0x00000018000e7202 */ /* 0x000fd60000000f00 */
        /* <DEDUP_REMOVED lines=8> */
[----:B------:R-:W-:Y:S02]  /*0920*/  IMAD.MOV.U32 R23, RZ, RZ, R3 ;  /* 0x000000ffff177224 */ /* 0x000fe400078e0003 */
[----:B------:R-:W-:Y:S01]  /*0930*/  IMAD.MOV.U32 R22, RZ, RZ, RZ ;  /* 0x000000ffff167224 */ /* 0x000fe200078e00ff */
[----:B0-----:R-:W0:Y:S06]  /*0940*/  MUFU.RCP R21, R21 ;  /* 0x0000001500157308 */ /* 0x001e2c0000001000 */
.L_x_6371:
[----:B0-----:R-:W-:Y:S01]  /*0950*/  MOV R24, R18 ;  /* 0x0000001200187202 */ /* 0x001fe20000000f00 */
[----:B---3--:R-:W-:-:S04]  /*0960*/  IMAD R16, R22, UR16, RZ ;  /* 0x0000001016107c24 */ /* 0x008fc8000f8e02ff */
[----:B------:R-:W-:-:S04]  /*0970*/  IMAD.WIDE.U32 R14, R23, UR16, R24 ;  /* 0x00000010170e7c25 */ /* 0x000fc8000f8e0018 */
[----:B------:R-:W-:Y:S02]  /*0980*/  IMAD R17, R23, UR17, R16 ;  /* 0x0000001117117c24 */ /* 0x000fe4000f8e0210 */
[----:B------:R-:W-:Y:S02]  /*0990*/  IMAD.SHL.U32 R16, R14, 0x2, RZ ;  /* 0x000000020e107824 */ /* 0x000fe400078e00ff */
[----:B------:R-:W-:-:S05]  /*09a0*/  IMAD.IADD R17, R15, 0x1, R17 ;  /* 0x000000010f117824 */ /* 0x000fca00078e0211 */
[----:B------:R-:W-:Y:S02]  /*09b0*/  SHF.L.U64.HI R17, R14, 0x1, R17 ;  /* 0x000000010e117819 */ /* 0x000fe40000010211 */
[----:B------:R-:W-:-:S04]  /*09c0*/  IADD3 R14, P0, PT, R16, UR10, RZ ;  /* 0x0000000a100e7c10 */ /* 0x000fc8000ff1e0ff */
[----:B------:R-:W-:-:S05]  /*09d0*/  IADD3.X R15, PT, PT, R17, UR11, RZ, P0, !PT ;  /* 0x0000000b110f7c10 */ /* 0x000fca00087fe4ff */
[----:B------:R-:W3:Y:S01]  /*09e0*/  LDG.E.U16 R14, desc[UR12][R14.64] ;  /* 0x0000000c0e0e7981 */ /* 0x000ee2000c1e1500 */
[----:B------:R-:W-:-:S04]  /*09f0*/  IADD3 R16, P0, PT, R16, UR8, RZ ;  /* 0x0000000810107c10 */ /* 0x000fc8000ff1e0ff */
[----:B------:R-:W-:Y:S02]  /*0a00*/  IADD3.X R17, PT, PT, R17, UR9, RZ, P0, !PT ;  /* 0x0000000911117c10 */ /* 0x000fe400087fe4ff */
[----:B------:R-:W-:-:S04]  /*0a10*/  IADD3 R23, P0, PT, R23, UR6, RZ ;  /* 0x0000000617177c10 */ /* 0x000fc8000ff1e0ff */
[----:B------:R-:W-:Y:S02]  /*0a20*/  IADD3.X R22, PT, PT, RZ, R22, RZ, P0, !PT ;  /* 0x00000016ff167210 */ /* 0x000fe400007fe4ff */
[----:B----4-:R-:W-:-:S04]  /*0a30*/  ISETP.GE.U32.AND P0, PT, R23, UR18, PT ;  /* 0x0000001217007c0c */ /* 0x010fc8000bf06070 */
[----:B------:R-:W-:Y:S01]  /*0a40*/  ISETP.GE.AND.EX P0, PT, R22, UR19, PT, P0 ;  /* 0x0000001316007c0c */ /* 0x000fe2000bf06300 */
[----:B---3--:R-:W-:-:S05]  /*0a50*/  HADD2.F32 R27, -RZ, R14.H0_H0 ;  /* 0x2000000eff1b7230 */ /* 0x008fca0000004100 */
[----:B--2---:R-:W-:-:S04]  /*0a60*/  FADD.FTZ R27, -R20, R27 ;  /* 0x0000001b141b7221 */ /* 0x004fc80000010100 */
[----:B------:R-:W-:-:S04]  /*0a70*/  FMUL.FTZ R27, R27, 1.4426950216293334961 ;  /* 0x3fb8aa3b1b1b7820 */ /* 0x000fc80000410000 */
[----:B------:R-:W0:Y:S02]  /*0a80*/  MUFU.EX2 R24, R27 ;  /* 0x0000001b00187308 */ /* 0x000e240000000800 */
[----:B0-----:R-:W-:-:S05]  /*0a90*/  FMUL.FTZ R24, R24, R21 ;  /* 0x0000001518187220 */ /* 0x001fca0000410000 */
[----:B------:R-:W-:-:S05]  /*0aa0*/  F2FP.F16.F32.PACK_AB R24, RZ, R24 ;  /* 0x00000018ff18723e */ /* 0x000fca00000000ff */
[----:B------:R0:W-:Y:S01]  /*0ab0*/  STG.E.U16 desc[UR12][R16.64], R24 ;  /* 0x0000001810007986 */ /* 0x0001e2000c10150c */
[----:B------:R-:W-:Y:S05]  /*0ac0*/  @!P0 BRA `(.L_x_6371) ;  /* 0xfffffffc00a08947 */ /* 0x000fea000383ffff */
.L_x_6370:
[----:B0--34-:R-:W-:Y:S05]  /*0ad0*/  BSYNC.RECONVERGENT B2 ;  /* 0x0000000000027941 */ /* 0x019fea0003800200 */
.L_x_6369:
[----:B------:R-:W-:Y:S05]  /*0ae0*/  BRA `(.L_x_6372) ;  /* 0x0000000400507947 */ /* 0x000fea0003800000 */
.L_x_6361:
[----:B------:R-:W-:Y:S01]  /*0af0*/  ISETP.GE.U32.AND P0, PT, R3, R16, PT ;  /* 0x000000100300720c */ /* 0x000fe20003f06070 */
[----:B------:R-:W-:Y:S01]  /*0b00*/  BSSY.RECONVERGENT B2, `(.L_x_6373) ;  /* 0x000001a000027945 */ /* 0x000fe20003800200 */
[----:B------:R-:W-:Y:S02]  /*0b10*/  IMAD.MOV.U32 R24, RZ, RZ, -0x800001 ;  /* 0xff7fffffff187424 */ /* 0x000fe400078e00ff */
[----:B------:R-:W-:-:S13]  /*0b20*/  ISETP.GE.AND.EX P0, PT, RZ, R17, PT, P0 ;  /* 0x00000011ff00720c */ /* 0x000fda0003f06300 */
[----:B------:R-:W-:Y:S05]  /*0b30*/  @P0 BRA `(.L_x_6374) ;  /* 0x0000000000580947 */ /* 0x000fea0003800000 */
[----:B------:R-:W0:Y:S01]  /*0b40*/  LDCU.64 UR4, c[0x0][0x388] ;  /* 0x00007100ff0477ac */ /* 0x000e220008000a00 */
[-C--:B------:R-:W-:Y:S01]  /*0b50*/  IMAD R22, R7, R14.reuse, RZ ;  /* 0x0000000e07167224 */ /* 0x080fe200078e02ff */
[----:B------:R-:W-:Y:S01]  /*0b60*/  MOV R24, 0xff7fffff ;  /* 0xff7fffff00187802 */ /* 0x000fe20000000f00 */
[----:B------:R-:W-:-:S04]  /*0b70*/  IMAD.WIDE.U32 R20, R12, R14, R8 ;  /* 0x0000000e0c147225 */ /* 0x000fc800078e0008 */
[----:B------:R-:W-:Y:S02]  /*0b80*/  IMAD R27, R12, R15, R22 ;  /* 0x0000000f0c1b7224 */ /* 0x000fe400078e0216 */
[----:B------:R-:W-:Y:S02]  /*0b90*/  IMAD.MOV.U32 R29, RZ, RZ, R3 ;  /* 0x000000ffff1d7224 */ /* 0x000fe400078e0003 */
[----:B------:R-:W-:Y:S02]  /*0ba0*/  IMAD.IADD R21, R21, 0x1, R27 ;  /* 0x0000000115157824 */ /* 0x000fe400078e021b */
[----:B------:R-:W-:Y:S01]  /*0bb0*/  IMAD.MOV.U32 R22, RZ, RZ, RZ ;  /* 0x000000ffff167224 */ /* 0x000fe200078e00ff */
[----:B0-----:R-:W-:-:S04]  /*0bc0*/  LEA R23, P1, R20, UR4, 0x1 ;  /* 0x0000000414177c11 */ /* 0x001fc8000f8208ff */
[----:B------:R-:W-:-:S09]  /*0bd0*/  LEA.HI.X R21, R20, UR5, R21, 0x1, P1 ;  /* 0x0000000514157c11 */ /* 0x000fd200088f0c15 */
.L_x_6375:
[----:B------:R-:W-:-:S06]  /*0be0*/  MOV R20, R23 ;  /* 0x0000001700147202 */ /* 0x000fcc0000000f00 */
[----:B------:R0:W2:Y:S01]  /*0bf0*/  LDG.E.U16 R20, desc[UR12][R20.64] ;  /* 0x0000000c14147981 */ /* 0x0000a2000c1e1500 */
[----:B------:R-:W-:Y:S02]  /*0c00*/  IADD3 R29, P1, PT, R29, UR6, RZ ;  /* 0x000000061d1d7c10 */ /* 0x000fe4000ff3e0ff */
[----:B------:R-:W-:-:S03]  /*0c10*/  LEA R23, P2, R10, R23, 0x1 ;  /* 0x000000170a177211 */ /* 0x000fc600078408ff */
[----:B------:R-:W-:Y:S01]  /*0c20*/  IMAD.X R22, RZ, RZ, R22, P1 ;  /* 0x000000ffff167224 */ /* 0x000fe200008e0616 */
[----:B------:R-:W-:Y:S01]  /*0c30*/  ISETP.GE.U32.AND P1, PT, R29, R16, PT ;  /* 0x000000101d00720c */ /* 0x000fe20003f26070 */
[----:B0-----:R-:W-:-:S03]  /*0c40*/  IMAD.X R21, R21, 0x1, R6, P2 ;  /* 0x0000000115157824 */ /* 0x001fc600010e0606 */
[----:B------:R-:W-:Y:S01]  /*0c50*/  ISETP.GE.AND.EX P1, PT, R22, R17, PT, P1 ;  /* 0x000000111600720c */ /* 0x000fe20003f26310 */
[----:B--2---:R-:W-:-:S05]  /*0c60*/  HADD2.F32 R27, -RZ, R20.H0_H0 ;  /* 0x20000014ff1b7230 */ /* 0x004fca0000004100 */
[----:B------:R-:W-:-:S04]  /*0c70*/  FSETP.GEU.FTZ.AND P3, PT, R24, R27, PT ;  /* 0x0000001b1800720b */ /* 0x000fc80003f7e000 */
[----:B------:R-:W-:-:S03]  /*0c80*/  FSEL R24, R27, R24, !P3 ;  /* 0x000000181b187208 */ /* 0x000fc60005800000 */
[----:B------:R-:W-:Y:S06]  /*0c90*/  @!P1 BRA `(.L_x_6375) ;  /* 0xfffffffc00d09947 */ /* 0x000fec000383ffff */
.L_x_6374:
[----:B------:R-:W-:Y:S05]  /*0ca0*/  BSYNC.RECONVERGENT B2 ;  /* 0x0000000000027941 */ /* 0x000fea0003800200 */
.L_x_6373:
[----:B------:R-:W-:Y:S01]  /*0cb0*/  BSSY.RECONVERGENT B2, `(.L_x_6376) ;  /* 0x0000019000027945 */ /* 0x000fe20003800200 */
[----:B------:R-:W-:-:S03]  /*0cc0*/  HFMA2 R26, -RZ, RZ, 0, 0 ;  /* 0x00000000ff1a7431 */ /* 0x000fc600000001ff */
[----:B------:R-:W-:Y:S05]  /*0cd0*/  @P0 BRA `(.L_x_6377) ;  /* 0x0000000000580947 */ /* 0x000fea0003800000 */
[----:B------:R-:W-:Y:S01]  /*0ce0*/  CS2R R26, SRZ ;  /* 0x00000000001a7805 */ /* 0x000fe2000001ff00 */
[----:B------:R-:W-:-:S07]  /*0cf0*/  IMAD.MOV.U32 R29, RZ, RZ, R3 ;  /* 0x000000ffff1d7224 */ /* 0x000fce00078e0003 */
.L_x_6378:
        /* <DEDUP_REMOVED lines=20> */
.L_x_6377:
[----:B------:R-:W-:Y:S05]  /*0e40*/  BSYNC.RECONVERGENT B2 ;  /* 0x0000000000027941 */ /* 0x000fea0003800200 */
.L_x_6376:
[----:B------:R-:W-:Y:S05]  /*0e50*/  @P0 BRA `(.L_x_6372) ;  /* 0x0000000000740947 */ /* 0x000fea0003800000 */
[----:B------:R-:W0:Y:S01]  /*0e60*/  MUFU.RCP R26, R26 ;  /* 0x0000001a001a7308 */ /* 0x000e220000001000 */
[----:B------:R-:W-:Y:S01]  /*0e70*/  MOV R29, R3 ;  /* 0x00000003001d7202 */ /* 0x000fe20000000f00 */
[----:B------:R-:W-:-:S07]  /*0e80*/  IMAD.MOV.U32 R27, RZ, RZ, RZ ;  /* 0x000000ffff1b7224 */ /* 0x000fce00078e00ff */
.L_x_6379:
[----:B-1----:R-:W1:Y:S01]  /*0e90*/  LDCU.128 UR20, c[0x0][0x380] ;  /* 0x00007000ff1477ac */ /* 0x002e620008000c00 */
[----:B------:R-:W-:Y:S01]  /*0ea0*/  MOV R20, R18 ;  /* 0x0000001200147202 */ /* 0x000fe20000000f00 */
[-C--:B------:R-:W-:Y:S02]  /*0eb0*/  IMAD R22, R27, R14.reuse, RZ ;  /* 0x0000000e1b167224 */ /* 0x080fe400078e02ff */
[----:B------:R-:W-:Y:S02]  /*0ec0*/  IMAD.MOV.U32 R21, RZ, RZ, R25 ;  /* 0x000000ffff157224 */ /* 0x000fe400078e0019 */
[C---:B------:R-:W-:Y:S02]  /*0ed0*/  IMAD R23, R29.reuse, R15, R22 ;  /* 0x0000000f1d177224 */ /* 0x040fe400078e0216 */
[----:B------:R-:W-:-:S04]  /*0ee0*/  IMAD.WIDE.U32 R20, R29, R14, R20 ;  /* 0x0000000e1d147225 */ /* 0x000fc800078e0014 */
[----:B------:R-:W-:Y:S01]  /*0ef0*/  IMAD.SHL.U32 R22, R20, 0x2, RZ ;  /* 0x0000000214167824 */ /* 0x000fe200078e00ff */
[----:B------:R-:W-:-:S04]  /*0f00*/  IADD3 R23, PT, PT, R21, R23, RZ ;  /* 0x0000001715177210 */ /* 0x000fc80007ffe0ff */
[----:B------:R-:W-:Y:S02]  /*0f10*/  SHF.L.U64.HI R23, R20, 0x1, R23 ;  /* 0x0000000114177819 */ /* 0x000fe40000010217 */
[----:B-1----:R-:W-:-:S04]  /*0f20*/  IADD3 R20, P0, PT, R22, UR22, RZ ;  /* 0x0000001616147c10 */ /* 0x002fc8000ff1e0ff */
[----:B------:R-:W-:-:S05]  /*0f30*/  IADD3.X R21, PT, PT, R23, UR23, RZ, P0, !PT ;  /* 0x0000001717157c10 */ /* 0x000fca00087fe4ff */
[----:B------:R-:W2:Y:S01]  /*0f40*/  LDG.E.U16 R20, desc[UR12][R20.64] ;  /* 0x0000000c14147981 */ /* 0x000ea2000c1e1500 */
[----:B------:R-:W-:-:S04]  /*0f50*/  IADD3 R22, P0, PT, R22, UR20, RZ ;  /* 0x0000001416167c10 */ /* 0x000fc8000ff1e0ff */
[----:B------:R-:W-:Y:S02]  /*0f60*/  IADD3.X R23, PT, PT, R23, UR21, RZ, P0, !PT ;  /* 0x0000001517177c10 */ /* 0x000fe400087fe4ff */
[----:B------:R-:W-:-:S04]  /*0f70*/  IADD3 R29, P0, PT, R29, UR6, RZ ;  /* 0x000000061d1d7c10 */ /* 0x000fc8000ff1e0ff */
[----:B------:R-:W-:Y:S02]  /*0f80*/  IADD3.X R27, PT, PT, RZ, R27, RZ, P0, !PT ;  /* 0x0000001bff1b7210 */ /* 0x000fe400007fe4ff */
[----:B------:R-:W-:-:S04]  /*0f90*/  ISETP.GE.U32.AND P0, PT, R29, R16, PT ;  /* 0x000000101d00720c */ /* 0x000fc80003f06070 */
[----:B------:R-:W-:Y:S01]  /*0fa0*/  ISETP.GE.AND.EX P0, PT, R27, R17, PT, P0 ;  /* 0x000000111b00720c */ /* 0x000fe20003f06300 */
[----:B--2---:R-:W-:-:S05]  /*0fb0*/  HADD2.F32 R28, -RZ, R20.H0_H0 ;  /* 0x20000014ff1c7230 */ /* 0x004fca0000004100 */
[----:B------:R-:W-:-:S04]  /*0fc0*/  FADD.FTZ R28, R28, -R24 ;  /* 0x800000181c1c7221 */ /* 0x000fc80000010000 */
[----:B------:R-:W-:-:S06]  /*0fd0*/  FMUL.FTZ R28, R28, 1.4426950216293334961 ;  /* 0x3fb8aa3b1c1c7820 */ /* 0x000fcc0000410000 */
[----:B------:R-:W0:Y:S02]  /*0fe0*/  MUFU.EX2 R28, R28 ;  /* 0x0000001c001c7308 */ /* 0x000e240000000800 */
[----:B0-----:R-:W-:-:S05]  /*0ff0*/  FMUL.FTZ R28, R28, R26 ;  /* 0x0000001a1c1c7220 */ /* 0x001fca0000410000 */
[----:B------:R-:W-:-:S05]  /*1000*/  F2FP.F16.F32.PACK_AB R21, RZ, R28 ;  /* 0x0000001cff15723e */ /* 0x000fca00000000ff */
[----:B------:R1:W-:Y:S01]  /*1010*/  STG.E.U16 desc[UR12][R22.64], R21 ;  /* 0x0000001516007986 */ /* 0x0003e2000c10150c */
[----:B------:R-:W-:Y:S05]  /*1020*/  @!P0 BRA `(.L_x_6379) ;  /* 0xfffffffc00988947 */ /* 0x000fea000383ffff */
.L_x_6372:
[----:B------:R-:W-:Y:S05]  /*1030*/  BSYNC B0 ;  /* 0x0000000000007941 */ /* 0x000fea0003800000 */
.L_x_6360:
[----:B------:R-:W0:Y:S01]  /*1040*/  LDCU.64 UR4, c[0x0][0x3a0] ;  /* 0x00007400ff0477ac */ /* 0x000e220008000a00 */
[----:B------:R-:W-:-:S05]  /*1050*/  IADD3 R8, P0, PT, R5, R8, RZ ;  /* 0x0000000805087210 */ /* 0x000fca0007f1e0ff */
[----:B------:R-:W-:Y:S01]  /*1060*/  IMAD.X R9, RZ, RZ, R9, P0 ;  /* 0x000000ffff097224 */ /* 0x000fe200000e0609 */
[----:B0-----:R-:W-:-:S04]  /*1070*/  ISETP.GE.U32.AND P0, PT, R8, UR4, PT ;  /* 0x0000000408007c0c */ /* 0x001fc8000bf06070 */
[----:B------:R-:W-:-:S13]  /*1080*/  ISETP.GE.AND.EX P0, PT, R9, UR5, PT, P0 ;  /* 0x0000000509007c0c */ /* 0x000fda000bf06300 */
[----:B------:R-:W-:Y:S05]  /*1090*/  @!P0 BRA `(.L_x_6380) ;  /* 0xfffffff000608947 */ /* 0x000fea000383ffff */
.L_x_6359:
[----:B------:R-:W-:Y:S05]  /*10a0*/  BSYNC B1 ;  /* 0x0000000000017941 */ /* 0x000fea0003800000 */
.L_x_6358:
        /* <DEDUP_REMOVED lines=8> */
.L_x_6382:
        /* <DEDUP_REMOVED lines=13> */
.L_x_11556:


//--------------------- .text._ZN2at6native43_GLOBAL__N__9ae7fba5_10_SoftMax_cu_9f978f6326cunn_SpatialSoftMaxForwardIN3c104HalfEffiNS1_22SoftMaxForwardEpilogueEEEvPT1_PKT_T2_SB_SB_ --------------------------
	.section	.text._ZN2at6native43_GLOBAL__N__9ae7fba5_10_SoftMax_cu_9f978f6326cunn_SpatialSoftMaxForwardIN3c104HalfEffiNS1_22SoftMaxForwardEpilogueEEEvPT1_PKT_T2_SB_SB_,"ax",@progbits
	.align	128
.text._ZN2at6native43_GLOBAL__N__9ae7fba5_10_SoftMax_cu_9f978f6326cunn_SpatialSoftMaxForwardIN3c104HalfEffiNS1_22SoftMaxForwardEpilogueEEEvPT1_PKT_T2_SB_SB_:
        .type           _ZN2at6native43_GLOBAL__N__9ae7fba5_10_SoftMax_cu_9f978f6326cunn_SpatialSoftMaxForwardIN3c104HalfEffiNS1_22SoftMaxForwardEpilogueEEEvPT1_PKT_T2_SB_SB_,@function
        .size           _ZN2at6native43_GLOBAL__N__9ae7fba5_10_SoftMax_cu_9f978f6326cunn_SpatialSoftMaxForwardIN3c104HalfEffiNS1_22SoftMaxForwardEpilogueEEEvPT1_PKT_T2_SB_SB_,(.L_x_11557 - _ZN2at6native43_GLOBAL__N__9ae7fba5_10_SoftMax_cu_9f978f6326cunn_SpatialSoftMaxForwardIN3c104HalfEffiNS1_22SoftMaxForwardEpilogueEEEvPT1_PKT_T2_SB_SB_)
        .other          _ZN2at6native43_GLOBAL__N__9ae7fba5_10_SoftMax_cu_9f978f6326cunn_SpatialSoftMaxForwardIN3c104HalfEffiNS1_22SoftMaxForwardEpilogueEEEvPT1_PKT_T2_SB_SB_,@"STO_CUDA_ENTRY STV_DEFAULT"
_ZN2at6native43_GLOBAL__N__9ae7fba5_10_SoftMax_cu_9f978f6326cunn_SpatialSoftMaxForwardIN3c104HalfEffiNS1_22SoftMaxForwardEpilogueEEEvPT1_PKT_T2_SB_SB_:
        /* <DEDUP_REMOVED lines=22> */
[----:B----4-:R-:W-:-:S03]  /*0160*/  IMAD R2, R4, UR9, R7 ;  /* 0x0000000904027c24 */ /* 0x010fc6000f8e0207 */
[----:B---3--:R-:W-:Y:S01]  /*0170*/  LEA R6, R0, R3, 0x2 ;  /* 0x0000000300067211 */ /* 0x008fe200078e10ff */
[----:B-----5:R-:W-:-:S07]  /*0180*/  IMAD R4, R4, UR11, RZ ;  /* 0x0000000b04047c24 */ /* 0x020fce000f8e02ff */
.L_x_6406:
[----:B0-----:R-:W0:Y:S01]  /*0190*/  LDCU UR4, c[0x0][0x398] ;  /* 0x00007300ff0477ac */ /* 0x001e220008000800 */
[----:B------:R-:W-:Y:S01]  /*01a0*/  BSSY B1, `(.L_x_6383) ;  /* 0x00000ac000017945 */ /* 0x000fe20003800000 */
[----:B0-----:R-:W-:-:S13]  /*01b0*/  ISETP.GE.AND P0, PT, R2, UR4, PT ;  /* 0x0000000402007c0c */ /* 0x001fda000bf06270 */
[----:B----4-:R-:W-:Y:S05]  /*01c0*/  @P0 BRA `(.L_x_6384) ;  /* 0x0000000800a40947 */ /* 0x010fea0003800000 */
[----:B------:R-:W0:Y:S01]  /*01d0*/  LDCU UR4, c[0x0][0x394] ;  /* 0x00007280ff0477ac */ /* 0x000e220008000800 */
[C---:B------:R-:W-:Y:S02]  /*01e0*/  IMAD R7, R5.reuse, UR5, RZ ;  /* 0x0000000505077c24 */ /* 0x040fe4000f8e02ff */
[----:B------:R-:W-:Y:S02]  /*01f0*/  IMAD.MOV.U32 R8, RZ, RZ, R2 ;  /* 0x000000ffff087224 */ /* 0x000fe400078e0002 */
[----:B0-----:R-:W-:-:S07]  /*0200*/  IMAD R9, R5, UR4, R0 ;  /* 0x0000000405097c24 */ /* 0x001fce000f8e0200 */
.L_x_6405:
[----:B------:R-:W-:Y:S01]  /*0210*/  UISETP.GE.U32.AND UP0, UPT, UR10, 0x2, UPT ;  /* 0x000000020a00788c */ /* 0x000fe2000bf06070 */
[----:B------:R-:W-:Y:S01]  /*0220*/  BSSY B0, `(.L_x_6385) ;  /* 0x000009f000007945 */ /* 0x000fe20003800000 */
[----:B------:R-:W-:-:S07]  /*0230*/  IADD3 R10, PT, PT, R7, R8, RZ ;  /* 0x00000008070a7210 */ /* 0x000fce0007ffe0ff */
        /* <DEDUP_REMOVED lines=8> */
.L_x_6388:
[----:B------:R-:W1:Y:S02]  /*02c0*/  LDCU UR4, c[0x0][0x398] ;  /* 0x00007300ff0477ac */ /* 0x000e640008000800 */
[----:B-1----:R-:W-:-:S04]  /*02d0*/  IMAD R15, R17, UR4, R10 ;  /* 0x00000004110f7c24 */ /* 0x002fc8000f8e020a */
[----:B0-----:R-:W-:-:S06]  /*02e0*/  IMAD.WIDE R14, R15, 0x2, R12 ;  /* 0x000000020f0e7825 */ /* 0x001fcc00078e020c */
[----:B------:R-:W2:Y:S01]  /*02f0*/  LDG.E.U16 R14, desc[UR14][R14.64] ;  /* 0x0000000e0e0e7981 */ /* 0x000ea2000c1e1500 */
[----:B------:R-:W-:-:S04]  /*0300*/  IADD3 R17, PT, PT, R17, UR10, RZ ;  /* 0x0000000a11117c10 */ /* 0x000fc8000fffe0ff */
[----:B------:R-:W-:Y:S01]  /*0310*/  ISETP.GE.AND P1, PT, R17, R18, PT ;  /* 0x000000121100720c */ /* 0x000fe20003f26270 */
[----:B--2---:R-:W-:-:S05]  /*0320*/  HADD2.F32 R16, -RZ, R14.H0_H0 ;  /* 0x2000000eff107230 */ /* 0x004fca0000004100 */
[----:B------:R-:W-:-:S04]  /*0330*/  FSETP.GEU.FTZ.AND P0, PT, R11, R16, PT ;  /* 0x000000100b00720b */ /* 0x000fc80003f1e000 */
[----:B------:R-:W-:-:S03]  /*0340*/  FSEL R11, R16, R11, !P0 ;  /* 0x0000000b100b7208 */ /* 0x000fc60004000000 */
[----:B------:R-:W-:Y:S06]  /*0350*/  @!P1 BRA `(.L_x_6388) ;  /* 0xfffffffc00d89947 */ /* 0x000fec000383ffff */
.L_x_6387:
[----:B------:R-:W-:Y:S05]  /*0360*/  WARPSYNC.ALL ;  /* 0x0000000000007948 */ /* 0x000fea0003800000 */
[----:B------:R-:W-:Y:S01]  /*0370*/  BAR.SYNC.DEFER_BLOCKING 0x0 ;  /* 0x0000000000007b1d */ /* 0x000fe20000010000 */
[----:B------:R-:W-:-:S05]  /*0380*/  IMAD.U32 R12, RZ, RZ, UR10 ;  /* 0x0000000aff0c7e24 */ /* 0x000fca000f8e00ff */
[----:B------:R0:W-:Y:S02]  /*0390*/  STS [R6], R11 ;  /* 0x0000000b06007388 */ /* 0x0001e40000000800 */
.L_x_6389:
        /* <DEDUP_REMOVED lines=10> */
[----:B------:R-:W-:Y:S02]  /*0440*/  ISETP.GT.U32.AND P0, PT, R12, 0x3, PT ;  /* 0x000000030c00780c */ /* 0x000fe40003f04070 */
[----:B------:R-:W-:-:S11]  /*0450*/  MOV R12, R15 ;  /* 0x0000000f000c7202 */ /* 0x000fd60000000f00 */
[----:B-1----:R-:W-:Y:S05]  /*0460*/  @P0 BRA `(.L_x_6389) ;  /* 0xfffffffc00cc0947 */ /* 0x002fea000383ffff */
[----:B------:R-:W-:Y:S05]  /*0470*/  WARPSYNC.ALL ;  /* 0x0000000000007948 */ /* 0x000fea0003800000 */
[----:B------:R-:W-:Y:S01]  /*0480*/  BAR.SYNC.DEFER_BLOCKING 0x0 ;  /* 0x0000000000007b1d */ /* 0x000fe20000010000 */
[----:B------:R-:W-:-:S07]  /*0490*/  IMAD.MOV.U32 R17, RZ, RZ, RZ ;  /* 0x000000ffff117224 */ /* 0x000fce00078e00ff */
[----:B------:R-:W0:Y:S01]  /*04a0*/  LDC R18, c[0x0][0x394] ;  /* 0x0000e500ff127b82 */ /* 0x000e220000000800 */
[----:B------:R-:W-:Y:S01]  /*04b0*/  BSSY.RECONVERGENT B2, `(.L_x_6390) ;  /* 0x0000013000027945 */ /* 0x000fe20003800200 */
[----:B------:R1:W2:Y:S01]  /*04c0*/  LDS R11, [R3] ;  /* 0x00000000030b7984 */ /* 0x0002a20000000800 */
[----:B0-----:R-:W-:-:S13]  /*04d0*/  ISETP.GE.AND P0, PT, R0, R18, PT ;  /* 0x000000120000720c */ /* 0x001fda0003f06270 */
[----:B-12---:R-:W-:Y:S05]  /*04e0*/  @P0 BRA `(.L_x_6391) ;  /* 0x00000000003c0947 */ /* 0x006fea0003800000 */
[----:B------:R-:W0:Y:S01]  /*04f0*/  LDC.64 R12, c[0x0][0x388] ;  /* 0x0000e200ff0c7b82 */ /* 0x000e220000000a00 */
[----:B------:R-:W-:Y:S01]  /*0500*/  HFMA2 R17, -RZ, RZ, 0, 0 ;  /* 0x00000000ff117431 */ /* 0x000fe200000001ff */
[----:B------:R-:W-:-:S07]  /*0510*/  MOV R19, R0 ;  /* 0x0000000000137202 */ /* 0x000fce0000000f00 */
.L_x_6392:
[----:B------:R-:W1:Y:S02]  /*0520*/  LDCU UR4, c[0x0][0x398] ;  /* 0x00007300ff0477ac */ /* 0x000e640008000800 */
[----:B-1----:R-:W-:-:S04]  /*0530*/  IMAD R15, R19, UR4, R10 ;  /* 0x00000004130f7c24 */ /* 0x002fc8000f8e020a */
[----:B0-----:R-:W-:-:S06]  /*0540*/  IMAD.WIDE R14, R15, 0x2, R12 ;  /* 0x000000020f0e7825 */ /* 0x001fcc00078e020c */
[----:B------:R-:W2:Y:S01]  /*0550*/  LDG.E.U16 R14, desc[UR14][R14.64] ;  /* 0x0000000e0e0e7981 */ /* 0x000ea2000c1e1500 */
[----:B------:R-:W-:-:S05]  /*0560*/  VIADD R19, R19, UR10 ;  /* 0x0000000a13137c36 */ /* 0x000fca0008000000 */
[----:B------:R-:W-:Y:S01]  /*0570*/  ISETP.GE.AND P0, PT, R19, R18, PT ;  /* 0x000000121300720c */ /* 0x000fe20003f06270 */
[----:B--2---:R-:W-:-:S05]  /*0580*/  HADD2.F32 R16, -RZ, R14.H0_H0 ;  /* 0x2000000eff107230 */ /* 0x004fca0000004100 */
[----:B------:R-:W-:-:S04]  /*0590*/  FADD.FTZ R16, -R11, R16 ;  /* 0x000000100b107221 */ /* 0x000fc80000010100 */
[----:B------:R-:W-:-:S06]  /*05a0*/  FMUL.FTZ R16, R16, 1.4426950216293334961 ;  /* 0x3fb8aa3b10107820 */ /* 0x000fcc0000410000 */
[----:B------:R-:W0:Y:S02]  /*05b0*/  MUFU.EX2 R16, R16 ;  /* 0x0000001000107308 */ /* 0x000e240000000800 */
[----:B0-----:R-:W-:Y:S01]  /*05c0*/  FADD.FTZ R17, R16, R17 ;  /* 0x0000001110117221 */ /* 0x001fe20000010000 */
[----:B------:R-:W-:Y:S06]  /*05d0*/  @!P0 BRA `(.L_x_6392) ;  /* 0xfffffffc00d08947 */ /* 0x000fec000383ffff */
.L_x_6391:
[----:B------:R-:W-:Y:S05]  /*05e0*/  BSYNC.RECONVERGENT B2 ;  /* 0x0000000000027941 */ /* 0x000fea0003800200 */
.L_x_6390:
[----:B------:R-:W-:Y:S01]  /*05f0*/  BAR.SYNC.DEFER_BLOCKING 0x0 ;  /* 0x0000000000007b1d */ /* 0x000fe20000010000 */
[----:B------:R-:W-:-:S05]  /*0600*/  MOV R12, UR10 ;  /* 0x0000000a000c7c02 */ /* 0x000fca0008000f00 */
[----:B------:R0:W-:Y:S02]  /*0610*/  STS [R6], R17 ;  /* 0x0000001106007388 */ /* 0x0001e40000000800 */
.L_x_6393:
        /* <DEDUP_REMOVED lines=22> */
.L_x_6396:
[----:B0-----:R-:W-:-:S04]  /*0780*/  IMAD R19, R21, UR7, R10 ;  /* 0x0000000715137c24 */ /* 0x001fc8000f8e020a */
[----:B01-3--:R-:W-:-:S06]  /*0790*/  IMAD.WIDE R16, R19, 0x2, R14 ;  /* 0x0000000213107825 */ /* 0x00bfcc00078e020e */
[----:B------:R-:W3:Y:S01]  /*07a0*/  LDG.E.U16 R16, desc[UR14][R16.64] ;  /* 0x0000000e10107981 */ /* 0x000ee2000c1e1500 */
[----:B------:R-:W-:-:S04]  /*07b0*/  IADD3 R21, PT, PT, R21, UR10, RZ ;  /* 0x0000000a15157c10 */ /* 0x000fc8000fffe0ff */
[----:B------:R-:W-:Y:S01]  /*07c0*/  ISETP.GE.AND P0, PT, R21, UR6, PT ;  /* 0x0000000615007c0c */ /* 0x000fe2000bf06270 */
[----:B---3--:R-:W-:-:S05]  /*07d0*/  HADD2.F32 R18, -RZ, R16.H0_H0 ;  /* 0x20000010ff127230 */ /* 0x008fca0000004100 */
[----:B------:R-:W-:-:S04]  /*07e0*/  FADD.FTZ R18, -R11, R18 ;  /* 0x000000120b127221 */ /* 0x000fc80000010100 */
[----:B------:R-:W-:Y:S01]  /*07f0*/  FMUL.FTZ R20, R18, 1.4426950216293334961 ;  /* 0x3fb8aa3b12147820 */ /* 0x000fe20000410000 */
[----:B--2---:R-:W-:-:S05]  /*0800*/  IMAD.WIDE R18, R19, 0x4, R12 ;  /* 0x0000000413127825 */ /* 0x004fca00078e020c */
[----:B------:R-:W4:Y:S02]  /*0810*/  MUFU.EX2 R20, R20 ;  /* 0x0000001400147308 */ /* 0x000f240000000800 */
[----:B----4-:R-:W-:-:S05]  /*0820*/  FMUL.FTZ R23, R20, R25 ;  /* 0x0000001914177220 */ /* 0x010fca0000410000 */
[----:B------:R0:W-:Y:S01]  /*0830*/  STG.E desc[UR14][R18.64], R23 ;  /* 0x0000001712007986 */ /* 0x0001e2000c10190e */
[----:B------:R-:W-:Y:S05]  /*0840*/  @!P0 BRA `(.L_x_6396) ;  /* 0xfffffffc00cc8947 */ /* 0x000fea000383ffff */
.L_x_6395:
[----:B------:R-:W-:Y:S05]  /*0850*/  BSYNC.RECONVERGENT B2 ;  /* 0x0000000000027941 */ /* 0x000fea0003800200 */
.L_x_6394:
[----:B------:R-:W-:Y:S05]  /*0860*/  BRA `(.L_x_6397) ;  /* 0x0000000000e87947 */ /* 0x000fea0003800000 */
.L_x_6386:
        /* <DEDUP_REMOVED lines=11> */
.L_x_6400:
[----:B-1----:R-:W-:-:S06]  /*0920*/  IMAD.WIDE R14, R17, 0x2, R12 ;  /* 0x00000002110e7825 */ /* 0x002fcc00078e020c */
[----:B------:R-:W2:Y:S01]  /*0930*/  LDG.E.U16 R14, desc[UR14][R14.64] ;  /* 0x0000000e0e0e7981 */ /* 0x000ea2000c1e1500 */
[----:B------:R-:W-:Y:S01]  /*0940*/  IADD3 R18, PT, PT, R18, UR10, RZ ;  /* 0x0000000a12127c10 */ /* 0x000fe2000fffe0ff */
[----:B------:R-:W-:-:S03]  /*0950*/  IMAD R17, R22, UR10, R17 ;  /* 0x0000000a16117c24 */ /* 0x000fc6000f8e0211 */
[----:B------:R-:W-:Y:S01]  /*0960*/  ISETP.GE.AND P2, PT, R18, R21, PT ;  /* 0x000000151200720c */ /* 0x000fe20003f46270 */
[----:B--2---:R-:W-:-:S05]  /*0970*/  HADD2.F32 R20, -RZ, R14.H0_H0 ;  /* 0x2000000eff147230 */ /* 0x004fca0000004100 */
[----:B------:R-:W-:-:S04]  /*0980*/  FSETP.GEU.FTZ.AND P1, PT, R11, R20, PT ;  /* 0x000000140b00720b */ /* 0x000fc80003f3e000 */
[----:B------:R-:W-:-:S03]  /*0990*/  FSEL R11, R20, R11, !P1 ;  /* 0x0000000b140b7208 */ /* 0x000fc60004800000 */
[----:B------:R-:W-:Y:S06]  /*09a0*/  @!P2 BRA `(.L_x_6400) ;  /* 0xfffffffc00dca947 */ /* 0x000fec000383ffff */
.L_x_6399:
[----:B------:R-:W-:Y:S05]  /*09b0*/  BSYNC.RECONVERGENT B2 ;  /* 0x0000000000027941 */ /* 0x000fea0003800200 */
.L_x_6398:
[----:B------:R-:W-:Y:S04]  /*09c0*/  BSSY.RECONVERGENT B2, `(.L_x_6401) ;  /* 0x0000011000027945 */ /* 0x000fe80003800200 */
[----:B------:R-:W-:Y:S05]  /*09d0*/  @P0 BRA `(.L_x_6402) ;  /* 0x00000000003c0947 */ /* 0x000fea0003800000 */
[----:B------:R-:W0:Y:S01]  /*09e0*/  LDC.64 R12, c[0x0][0x388] ;  /* 0x0000e200ff0c7b82 */ /* 0x000e220000000a00 */
[----:B------:R-:W-:Y:S02]  /*09f0*/  HFMA2 R16, -RZ, RZ, 0, 0 ;  /* 0x00000000ff107431 */ /* 0x000fe400000001ff */
[----:B------:R-:W-:-:S07]  /*0a00*/  IMAD.MOV.U32 R17, RZ, RZ, R0 ;  /* 0x000000ffff117224 */ /* 0x000fce00078e0000 */
.L_x_6403:
[----:B------:R-:W1:Y:S02]  /*0a10*/  LDCU UR4, c[0x0][0x398] ;  /* 0x00007300ff0477ac */ /* 0x000e640008000800 */
[----:B-1----:R-:W-:-:S04]  /*0a20*/  IMAD R15, R17, UR4, R10 ;  /* 0x00000004110f7c24 */ /* 0x002fc8000f8e020a */
[----:B0-----:R-:W-:-:S06]  /*0a30*/  IMAD.WIDE R14, R15, 0x2, R12 ;  /* 0x000000020f0e7825 */ /* 0x001fcc00078e020c */
[----:B------:R-:W2:Y:S01]  /*0a40*/  LDG.E.U16 R14, desc[UR14][R14.64] ;  /* 0x0000000e0e0e7981 */ /* 0x000ea2000c1e1500 */
[----:B------:R-:W-:-:S04]  /*0a50*/  IADD3 R17, PT, PT, R17, UR10, RZ ;  /* 0x0000000a11117c10 */ /* 0x000fc8000fffe0ff */
[----:B------:R-:W-:Y:S01]  /*0a60*/  ISETP.GE.AND P1, PT, R17, R21, PT ;  /* 0x000000151100720c */ /* 0x000fe20003f26270 */
[----:B--2---:R-:W-:-:S05]  /*0a70*/  HADD2.F32 R18, -RZ, R14.H0_H0 ;  /* 0x2000000eff127230 */ /* 0x004fca0000004100 */
[----:B------:R-:W-:-:S04]  /*0a80*/  FADD.FTZ R18, R18, -R11 ;  /* 0x8000000b12127221 */ /* 0x000fc80000010000 */
[----:B------:R-:W-:-:S04]  /*0a90*/  FMUL.FTZ R18, R18, 1.4426950216293334961 ;  /* 0x3fb8aa3b12127820 */ /* 0x000fc80000410000 */
[----:B------:R-:W0:Y:S02]  /*0aa0*/  MUFU.EX2 R19, R18 ;  /* 0x0000001200137308 */ /* 0x000e240000000800 */
[----:B0-----:R-:W-:Y:S01]  /*0ab0*/  FADD.FTZ R16, R19, R16 ;  /* 0x0000001013107221 */ /* 0x001fe20000010000 */
[----:B------:R-:W-:Y:S06]  /*0ac0*/  @!P1 BRA `(.L_x_6403) ;  /* 0xfffffffc00d09947 */ /* 0x000fec000383ffff */
.L_x_6402:
[----:B------:R-:W-:Y:S05]  /*0ad0*/  BSYNC.RECONVERGENT B2 ;  /* 0x0000000000027941 */ /* 0x000fea0003800200 */
.L_x_6401:
[----:B------:R-:W-:Y:S05]  /*0ae0*/  @P0 BRA `(.L_x_6397) ;  /* 0x0000000000480947 */ /* 0x000fea0003800000 */
[----:B------:R-:W0:Y:S01]  /*0af0*/  LDC.64 R12, c[0x0][0x380] ;  /* 0x0000e000ff0c7b82 */ /* 0x000e220000000a00 */
[----:B------:R1:W2:Y:S01]  /*0b00*/  MUFU.RCP R25, R16 ;  /* 0x0000001000197308 */ /* 0x0002a20000001000 */
[----:B------:R-:W-:-:S06]  /*0b10*/  MOV R20, R0 ;  /* 0x0000000000147202 */ /* 0x000fcc0000000f00 */
[----:B------:R-:W3:Y:S02]  /*0b20*/  LDC.64 R14, c[0x0][0x388] ;  /* 0x0000e200ff0e7b82 */ /* 0x000ee40000000a00 */
.L_x_6404:
[----:B----4-:R-:W4:Y:S02]  /*0b30*/  LDCU UR4, c[0x0][0x398] ;  /* 0x00007300ff0477ac */ /* 0x010f240008000800 */
[----:B----4-:R-:W-:-:S04]  /*0b40*/  IMAD R19, R20, UR4, R10 ;  /* 0x0000000414137c24 */ /* 0x010fc8000f8e020a */
[----:B-1-3--:R-:W-:-:S06]  /*0b50*/  IMAD.WIDE R16, R19, 0x2, R14 ;  /* 0x0000000213107825 */ /* 0x00afcc00078e020e */
[----:B------:R-:W3:Y:S01]  /*0b60*/  LDG.E.U16 R16, desc[UR14][R16.64] ;  /* 0x0000000e10107981 */ /* 0x000ee2000c1e1500 */
[----:B------:R-:W-:-:S05]  /*0b70*/  VIADD R20, R20, UR10 ;  /* 0x0000000a14147c36 */ /* 0x000fca0008000000 */
[----:B------:R-:W-:Y:S01]  /*0b80*/  ISETP.GE.AND P0, PT, R20, R21, PT ;  /* 0x000000151400720c */ /* 0x000fe20003f06270 */
[----:B---3--:R-:W-:-:S05]  /*0b90*/  HADD2.F32 R18, -RZ, R16.H0_H0 ;  /* 0x20000010ff127230 */ /* 0x008fca0000004100 */
[----:B------:R-:W-:-:S04]  /*0ba0*/  FADD.FTZ R18, R18, -R11 ;  /* 0x8000000b12127221 */ /* 0x000fc80000010000 */
[----:B------:R-:W-:Y:S01]  /*0bb0*/  FMUL.FTZ R22, R18, 1.4426950216293334961 ;  /* 0x3fb8aa3b12167820 */ /* 0x000fe20000410000 */
[----:B0-----:R-:W-:-:S05]  /*0bc0*/  IMAD.WIDE R18, R19, 0x4, R12 ;  /* 0x0000000413127825 */ /* 0x001fca00078e020c */
[----:B------:R-:W2:Y:S02]  /*0bd0*/  MUFU.EX2 R22, R22 ;  /* 0x0000001600167308 */ /* 0x000ea40000000800 */
[----:B--2---:R-:W-:-:S05]  /*0be0*/  FMUL.FTZ R23, R22, R25 ;  /* 0x0000001916177220 */ /* 0x004fca0000410000 */
[----:B------:R4:W-:Y:S01]  /*0bf0*/  STG.E desc[UR14][R18.64], R23 ;  /* 0x0000001712007986 */ /* 0x0009e2000c10190e */
[----:B------:R-:W-:Y:S05]  /*0c00*/  @!P0 BRA `(.L_x_6404) ;  /* 0xfffffffc00c88947 */ /* 0x000fea000383ffff */
.L_x_6397:
[----:B------:R-:W-:Y:S05]  /*0c10*/  BSYNC B0 ;  /* 0x0000000000007941 */ /* 0x000fea0003800000 */
.L_x_6385:
[----:B------:R-:W1:Y:S01]  /*0c20*/  LDCU UR4, c[0x0][0x398] ;  /* 0x00007300ff0477ac */ /* 0x000e620008000800 */
[----:B------:R-:W-:-:S04]  /*0c30*/  IADD3 R8, PT, PT, R4, R8, RZ ;  /* 0x0000000804087210 */ /* 0x000fc80007ffe0ff */
[----:B-1----:R-:W-:-:S13]  /*0c40*/  ISETP.GE.AND P0, PT, R8, UR4, PT ;  /* 0x0000000408007c0c */ /* 0x002fda000bf06270 */
[----:B------:R-:W-:Y:S05]  /*0c50*/  @!P0 BRA `(.L_x_6405) ;  /* 0xfffffff4006c8947 */ /* 0x000fea000383ffff */
.L_x_6384:
[----:B------:R-:W-:Y:S05]  /*0c60*/  BSYNC B1 ;  /* 0x0000000000017941 */ /* 0x000fea0003800000 */
.L_x_6383:
[----:B------:R-:W1:Y:S01]  /*0c70*/  LDCU UR4, c[0x0][0x390] ;  /* 0x00007200ff0477ac */ /* 0x000e620008000800 */
[----:B------:R-:W-:-:S04]  /*0c80*/  IADD3 R5, PT, PT, R5, UR12, RZ ;  /* 0x0000000c05057c10 */ /* 0x000fc8000fffe0ff */
[----:B-1----:R-:W-:-:S13]  /*0c90*/  ISETP.GE.AND P0, PT, R5, UR4, PT ;  /* 0x0000000405007c0c */ /* 0x002fda000bf06270 */
[----:B------:R-:W-:Y:S05]  /*0ca0*/  @!P0 BRA `(.L_x_6406) ;  /* 0xfffffff400388947 */ /* 0x000fea000383ffff */
[----:B------:R-:W-:Y:S05]  /*0cb0*/  EXIT ;  /* 0x000000000000794d */ /* 0x000fea0003800000 */
.L_x_6407:
        /* <DEDUP_REMOVED lines=12> */
.L_x_11557:


//--------------------- .text._ZN2at6native43_GLOBAL__N__9ae7fba5_10_SoftMax_cu_9f978f6326cunn_SpatialSoftMaxForwardIN3c104HalfEfS4_iNS1_22SoftMaxForwardEpilogueEEEvPT1_PKT_T2_SB_SB_ --------------------------
	.section	.text._ZN2at6native43_GLOBAL__N__9ae7fba5_10_SoftMax_cu_9f978f6326cunn_SpatialSoftMaxForwardIN3c104HalfEfS4_iNS1_22SoftMaxForwardEpilogueEEEvPT1_PKT_T2_SB_SB_,"ax",@progbits
	.align	128
.text._ZN2at6native43_GLOBAL__N__9ae7fba5_10_SoftMax_cu_9f978f6326cunn_SpatialSoftMaxForwardIN3c104HalfEfS4_iNS1_22SoftMaxForwardEpilogueEEEvPT1_PKT_T2_SB_SB_:
        .type           _ZN2at6native43_GLOBAL__N__9ae7fba5_10_SoftMax_cu_9f978f6326cunn_SpatialSoftMaxForwardIN3c104HalfEfS4_iNS1_22SoftMaxForwardEpilogueEEEvPT1_PKT_T2_SB_SB_,@function
        .size           _ZN2at6native43_GLOBAL__N__9ae7fba5_10_SoftMax_cu_9f978f6326cunn_SpatialSoftMaxForwardIN3c104HalfEfS4_iNS1_22SoftMaxForwardEpilogueEEEvPT1_PKT_T2_SB_SB_,(.L_x_11558 - _ZN2at6native43_GLOBAL__N__9ae7fba5_10_SoftMax_cu_9f978f6326cunn_SpatialSoftMaxForwardIN3c104HalfEfS4_iNS1_22SoftMaxForwardEpilogueEEEvPT1_PKT_T2_SB_SB_)
        .other          _ZN2at6native43_GLOBAL__N__9ae7fba5_10_SoftMax_cu_9f978f6326cunn_SpatialSoftMaxForwardIN3c104HalfEfS4_iNS1_22SoftMaxForwardEpilogueEEEvPT1_PKT_T2_SB_SB_,@"STO_CUDA_ENTRY STV_DEFAULT"
_ZN2at6native43_GLOBAL__N__9ae7fba5_10_SoftMax_cu_9f978f6326cunn_SpatialSoftMaxForwardIN3c104HalfEfS4_iNS1_22SoftMaxForwardEpilogueEEEvPT1_PKT_T2_SB_SB_:
        /* <DEDUP_REMOVED lines=25> */
.L_x_6431:
        /* <DEDUP_REMOVED lines=8> */
.L_x_6430:
        /* <DEDUP_REMOVED lines=11> */
.L_x_6413:
        /* <DEDUP_REMOVED lines=10> */
.L_x_6412:
[----:B------:R-:W-:Y:S05]  /*0360*/  WARPSYNC.ALL ;  /* 0x0000000000007948 */ /* 0x000fea0003800000 */
[----:B------:R-:W-:Y:S01]  /*0370*/  BAR.SYNC.DEFER_BLOCKING 0x0 ;  /* 0x0000000000007b1d */ /* 0x000fe20000010000 */
[----:B------:R-:W-:-:S05]  /*0380*/  IMAD.U32 R12, RZ, RZ, UR10 ;  /* 0x0000000aff0c7e24 */ /* 0x000fca000f8e00ff */
[----:B------:R0:W-:Y:S02]  /*0390*/  STS [R6], R11 ;  /* 0x0000000b06007388 */ /* 0x0001e40000000800 */
.L_x_6414:
        /* <DEDUP_REMOVED lines=24> */
.L_x_6417:
        /* <DEDUP_REMOVED lines=12> */
.L_x_6416:
[----:B------:R-:W-:Y:S05]  /*05e0*/  BSYNC.RECONVERGENT B2 ;  /* 0x0000000000027941 */ /* 0x000fea0003800200 */
.L_x_6415:
[----:B------:R-:W-:Y:S01]  /*05f0*/  BAR.SYNC.DEFER_BLOCKING 0x0 ;  /* 0x0000000000007b1d */ /* 0x000fe20000010000 */
[----:B------:R-:W-:-:S05]  /*0600*/  MOV R12, UR10 ;  /* 0x0000000a000c7c02 */ /* 0x000fca0008000f00 */
[----:B------:R0:W-:Y:S02]  /*0610*/  STS [R6], R17 ;  /* 0x0000001106007388 */ /* 0x0001e40000000800 */
.L_x_6418:
        /* <DEDUP_REMOVED lines=22> */
.L_x_6421:
[----:B----4-:R-:W-:-:S04]  /*0780*/  IMAD R19, R21, UR7, R10 ;  /* 0x0000000715137c24 */ /* 0x010fc8000f8e020a */
[----:B0--3--:R-:W-:-:S06]  /*0790*/  IMAD.WIDE R16, R19, 0x2, R14 ;  /* 0x0000000213107825 */ /* 0x009fcc00078e020e */
[----:B------:R-:W3:Y:S01]  /*07a0*/  LDG.E.U16 R16, desc[UR14][R16.64] ;  /* 0x0000000e10107981 */ /* 0x000ee2000c1e1500 */
[----:B------:R-:W-:-:S04]  /*07b0*/  IADD3 R21, PT, PT, R21, UR10, RZ ;  /* 0x0000000a15157c10 */ /* 0x000fc8000fffe0ff */
[----:B------:R-:W-:Y:S01]  /*07c0*/  ISETP.GE.AND P0, PT, R21, UR6, PT ;  /* 0x0000000615007c0c */ /* 0x000fe2000bf06270 */
[----:B---3--:R-:W-:-:S05]  /*07d0*/  HADD2.F32 R18, -RZ, R16.H0_H0 ;  /* 0x20000010ff127230 */ /* 0x008fca0000004100 */
[----:B------:R-:W-:-:S04]  /*07e0*/  FADD.FTZ R18, -R11, R18 ;  /* 0x000000120b127221 */ /* 0x000fc80000010100 */
[----:B------:R-:W-:Y:S01]  /*07f0*/  FMUL.FTZ R22, R18, 1.4426950216293334961 ;  /* 0x3fb8aa3b12167820 */ /* 0x000fe20000410000 */
[----:B--2---:R-:W-:-:S03]  /*0800*/  IMAD.WIDE R18, R19, 0x2, R12 ;  /* 0x0000000213127825 */ /* 0x004fc600078e020c */
[----:B------:R-:W1:Y:S02]  /*0810*/  MUFU.EX2 R23, R22 ;  /* 0x0000001600177308 */ /* 0x000e640000000800 */
[----:B-1----:R-:W-:-:S05]  /*0820*/  FMUL.FTZ R23, R23, R20 ;  /* 0x0000001417177220 */ /* 0x002fca0000410000 */
[----:B------:R-:W-:-:S05]  /*0830*/  F2FP.F16.F32.PACK_AB R23, RZ, R23 ;  /* 0x00000017ff17723e */ /* 0x000fca00000000ff */
[----:B------:R4:W-:Y:S01]  /*0840*/  STG.E.U16 desc[UR14][R18.64], R23 ;  /* 0x0000001712007986 */ /* 0x0009e2000c10150e */
[----:B------:R-:W-:Y:S05]  /*0850*/  @!P0 BRA `(.L_x_6421) ;  /* 0xfffffffc00c88947 */ /* 0x000fea000383ffff */
.L_x_6420:
[----:B------:R-:W-:Y:S05]  /*0860*/  BSYNC.RECONVERGENT B2 ;  /* 0x0000000000027941 */ /* 0x000fea0003800200 */
.L_x_6419:
[----:B------:R-:W-:Y:S05]  /*0870*/  BRA `(.L_x_6422) ;  /* 0x0000000000ec7947 */ /* 0x000fea0003800000 */
.L_x_6411:
        /* <DEDUP_REMOVED lines=11> */
.L_x_6425:
        /* <DEDUP_REMOVED lines=9> */
.L_x_6424:
[----:B------:R-:W-:Y:S05]  /*09c0*/  BSYNC.RECONVERGENT B2 ;  /* 0x0000000000027941 */ /* 0x000fea0003800200 */
.L_x_6423:
[----:B------:R-:W-:Y:S04]  /*09d0*/  BSSY.RECONVERGENT B2, `(.L_x_6426) ;  /* 0x0000011000027945 */ /* 0x000fe80003800200 */
[----:B------:R-:W-:Y:S05]  /*09e0*/  @P0 BRA `(.L_x_6427) ;  /* 0x00000000003c0947 */ /* 0x000fea0003800000 */
[----:B------:R-:W0:Y:S01]  /*09f0*/  LDC.64 R12, c[0x0][0x388] ;  /* 0x0000e200ff0c7b82 */ /* 0x000e220000000a00 */
[----:B------:R-:W-:Y:S02]  /*0a00*/  HFMA2 R16, -RZ, RZ, 0, 0 ;  /* 0x00000000ff107431 */ /* 0x000fe400000001ff */
[----:B------:R-:W-:-:S07]  /*0a10*/  IMAD.MOV.U32 R17, RZ, RZ, R0 ;  /* 0x000000ffff117224 */ /* 0x000fce00078e0000 */
.L_x_6428:
        /* <DEDUP_REMOVED lines=12> */
.L_x_6427:
[----:B------:R-:W-:Y:S05]  /*0ae0*/  BSYNC.RECONVERGENT B2 ;  /* 0x0000000000027941 */ /* 0x000fea0003800200 */
.L_x_6426:
[----:B------:R-:W-:Y:S05]  /*0af0*/  @P0 BRA `(.L_x_6422) ;  /* 0x00000000004c0947 */ /* 0x000fea0003800000 */
[----:B------:R-:W0:Y:S01]  /*0b00*/  LDC.64 R12, c[0x0][0x380] ;  /* 0x0000e000ff0c7b82 */ /* 0x000e220000000a00 */
[----:B------:R1:W2:Y:S01]  /*0b10*/  MUFU.RCP R20, R16 ;  /* 0x0000001000147308 */ /* 0x0002a20000001000 */
[----:B------:R-:W-:-:S06]  /*0b20*/  MOV R22, R0 ;  /* 0x0000000000167202 */ /* 0x000fcc0000000f00 */
[----:B------:R-:W3:Y:S02]  /*0b30*/  LDC.64 R14, c[0x0][0x388] ;  /* 0x0000e200ff0e7b82 */ /* 0x000ee40000000a00 */
.L_x_6429:
        /* <DEDUP_REMOVED lines=8> */
[----:B------:R-:W-:-:S06]  /*0bc0*/  FMUL.FTZ R23, R18, 1.4426950216293334961 ;  /* 0x3fb8aa3b12177820 */ /* 0x000fcc0000410000 */
[----:B------:R-:W2:Y:S02]  /*0bd0*/  MUFU.EX2 R23, R23 ;  /* 0x0000001700177308 */ /* 0x000ea40000000800 */
[----:B--2---:R-:W-:-:S05]  /*0be0*/  FMUL.FTZ R18, R23, R20 ;  /* 0x0000001417127220 */ /* 0x004fca0000410000 */
[----:B------:R-:W-:Y:S01]  /*0bf0*/  F2FP.F16.F32.PACK_AB R17, RZ, R18 ;  /* 0x00000012ff11723e */ /* 0x000fe200000000ff */
[----:B0-----:R-:W-:-:S05]  /*0c00*/  IMAD.WIDE R18, R19, 0x2, R12 ;  /* 0x0000000213127825 */ /* 0x001fca00078e020c */
[----:B------:R4:W-:Y:S01]  /*0c10*/  STG.E.U16 desc[UR14][R18.64], R17 ;  /* 0x0000001112007986 */ /* 0x0009e2000c10150e */
[----:B------:R-:W-:Y:S05]  /*0c20*/  @!P0 BRA `(.L_x_6429) ;  /* 0xfffffffc00c48947 */ /* 0x000fea000383ffff */
.L_x_6422:
[----:B------:R-:W-:Y:S05]  /*0c30*/  BSYNC B0 ;  /* 0x0000000000007941 */ /* 0x000fea0003800000 */
.L_x_6410:
[----:B------:R-:W1:Y:S01]  /*0c40*/  LDCU UR4, c[0x0][0x398] ;  /* 0x00007300ff0477ac */ /* 0x000e620008000800 */
[----:B------:R-:W-:-:S04]  /*0c50*/  IADD3 R8, PT, PT, R4, R8, RZ ;  /* 0x0000000804087210 */ /* 0x000fc80007ffe0ff */
[----:B-1----:R-:W-:-:S13]  /*0c60*/  ISETP.GE.AND P0, PT, R8, UR4, PT ;  /* 0x0000000408007c0c */ /* 0x002fda000bf06270 */
[----:B------:R-:W-:Y:S05]  /*0c70*/  @!P0 BRA `(.L_x_6430) ;  /* 0xfffffff400648947 */ /* 0x000fea000383ffff */
.L_x_6409:
[----:B------:R-:W-:Y:S05]  /*0c80*/  BSYNC B1 ;  /* 0x0000000000017941 */ /* 0x000fea0003800000 */
.L_x_6408:
[----:B------:R-:W1:Y:S01]  /*0c90*/  LDCU UR4, c[0x0][0x390] ;  /* 0x00007200ff0477ac */ /* 0x000e620008000800 */
[----:B------:R-:W-:-:S04]  /*0ca0*/  IADD3 R5, PT, PT, R5, UR12, RZ ;  /* 0x0000000c05057c10 */ /* 0x000fc8000fffe0ff */
[----:B-1----:R-:W-:-:S13]  /*0cb0*/  ISETP.GE.AND P0, PT, R5, UR4, PT ;  /* 0x0000000405007c0c */ /* 0x002fda000bf06270 */
[----:B------:R-:W-:Y:S05]  /*0cc0*/  @!P0 BRA `(.L_x_6431) ;  /* 0xfffffff400308947 */ /* 0x000fea000383ffff */
[----:B------:R-:W-:Y:S05]  /*0cd0*/  EXIT ;  /* 0x000000000000794d */ /* 0x000fea0003800000 */
.L_x_6432:
        /* <DEDUP_REMOVED lines=10> */
.L_x_11558:


//--------------------- .text._ZN2at6native43_GLOBAL__N__9ae7fba5_10_SoftMax_cu_9f978f6326cunn_SpatialSoftMaxForwardIffflNS1_22SoftMaxForwardEpilogueEEEvPT1_PKT_T2_S9_S9_ --------------------------
	.section	.text._ZN2at6native43_GLOBAL__N__9ae7fba5_10_SoftMax_cu_9f978f6326cunn_SpatialSoftMaxForwardIffflNS1_22SoftMaxForwardEpilogueEEEvPT1_PKT_T2_S9_S9_,"ax",@progbits
	.align	128
.text._ZN2at6native43_GLOBAL__N__9ae7fba5_10_SoftMax_cu_9f978f6326cunn_SpatialSoftMaxForwardIffflNS1_22SoftMaxForwardEpilogueEEEvPT1_PKT_T2_S9_S9_:
        .type           _ZN2at6native43_GLOBAL__N__9ae7fba5_10_SoftMax_cu_9f978f6326cunn_SpatialSoftMaxForwardIffflNS1_22SoftMaxForwardEpilogueEEEvPT1_PKT_T2_S9_S9_,@function
        .size           _ZN2at6native43_GLOBAL__N__9ae7fba5_10_SoftMax_cu_9f978f6326cunn_SpatialSoftMaxForwardIffflNS1_22SoftMaxForwardEpilogueEEEvPT1_PKT_T2_S9_S9_,(.L_x_11559 - _ZN2at6native43_GLOBAL__N__9ae7fba5_10_SoftMax_cu_9f978f6326cunn_SpatialSoftMaxForwardIffflNS1_22SoftMaxForwardEpilogueEEEvPT1_PKT_T2_S9_S9_)
        .other          _ZN2at6native43_GLOBAL__N__9ae7fba5_10_SoftMax_cu_9f978f6326cunn_SpatialSoftMaxForwardIffflNS1_22SoftMaxForwardEpilogueEEEvPT1_PKT_T2_S9_S9_,@"STO_CUDA_ENTRY STV_DEFAULT"
_ZN2at6native43_GLOBAL__N__9ae7fba5_10_SoftMax_cu_9f978f6326cunn_SpatialSoftMaxForwardIffflNS1_22SoftMaxForwardEpilogueEEEvPT1_PKT_T2_S9_S9_:
        /* <DEDUP_REMOVED lines=21> */
.L_x_6456:
        /* <DEDUP_REMOVED lines=13> */
.L_x_6455:
        /* <DEDUP_REMOVED lines=20> */
.L_x_6438:
[----:B------:R-:W0:Y:S01]  /*0360*/  LDCU.64 UR4, c[0x0][0x388] ;  /* 0x00007100ff0477ac */ /* 0x000e220008000a00 */
[----:B------:R-:W-:Y:S01]  /*0370*/  MOV R24, R18 ;  /* 0x0000001200187202 */ /* 0x000fe20000000f00 */
[----:B------:R-:W-:-:S04]  /*0380*/  IMAD R20, R27, R14, RZ ;  /* 0x0000000e1b147224 */ /* 0x000fc800078e02ff */
[----:B------:R-:W-:-:S04]  /*0390*/  IMAD.WIDE.U32 R22, R29, R14, R24 ;  /* 0x0000000e1d167225 */ /* 0x000fc800078e0018 */
[----:B------:R-:W-:-:S04]  /*03a0*/  IMAD R21, R29, R15, R20 ;  /* 0x0000000f1d157224 */ /* 0x000fc800078e0214 */
[----:B------:R-:W-:Y:S01]  /*03b0*/  IMAD.IADD R21, R23, 0x1, R21 ;  /* 0x0000000117157824 */ /* 0x000fe200078e0215 */
[----:B0-----:R-:W-:-:S04]  /*03c0*/  LEA R20, P1, R22, UR4, 0x2 ;  /* 0x0000000416147c11 */ /* 0x001fc8000f8210ff */
[----:B------:R-:W-:-:S06]  /*03d0*/  LEA.HI.X R21, R22, UR5, R21, 0x2, P1 ;  /* 0x0000000516157c11 */ /* 0x000fcc00088f1415 */
[----:B------:R-:W2:Y:S01]  /*03e0*/  LDG.E R21, desc[UR12][R20.64] ;  /* 0x0000000c14157981 */ /* 0x000ea2000c1e1900 */
[----:B------:R-:W-:-:S05]  /*03f0*/  IADD3 R29, P1, PT, R29, UR6, RZ ;  /* 0x000000061d1d7c10 */ /* 0x000fca000ff3e0ff */
[----:B------:R-:W-:Y:S01]  /*0400*/  IMAD.X R27, RZ, RZ, R27, P1 ;  /* 0x000000ffff1b7224 */ /* 0x000fe200008e061b */
[----:B------:R-:W-:-:S04]  /*0410*/  ISETP.GE.U32.AND P1, PT, R29, R16, PT ;  /* 0x000000101d00720c */ /* 0x000fc80003f26070 */
[----:B------:R-:W-:Y:S02]  /*0420*/  ISETP.GE.AND.EX P1, PT, R27, R17, PT, P1 ;  /* 0x000000111b00720c */ /* 0x000fe40003f26310 */
[----:B--2---:R-:W-:-:S04]  /*0430*/  FSETP.GEU.FTZ.AND P2, PT, R26, R21, PT ;  /* 0x000000151a00720b */ /* 0x004fc80003f5e000 */
[----:B------:R-:W-:-:S07]  /*0440*/  FSEL R26, R21, R26, !P2 ;  /* 0x0000001a151a7208 */ /* 0x000fce0005000000 */
[----:B------:R-:W-:Y:S05]  /*0450*/  @!P1 BRA `(.L_x_6438) ;  /* 0xfffffffc00c09947 */ /* 0x000fea000383ffff */
.L_x_6437:
        /* <DEDUP_REMOVED lines=8> */
[----:B------:R-:W-:Y:S01]  /*04e0*/  LEA R21, R3, R28, 0x2 ;  /* 0x0000001c03157211 */ /* 0x000fe200078e10ff */
[----:B------:R-:W-:-:S04]  /*04f0*/  IMAD.U32 R14, RZ, RZ, UR6 ;  /* 0x00000006ff0e7e24 */ /* 0x000fc8000f8e00ff */
[----:B------:R0:W-:Y:S03]  /*0500*/  STS [R21], R26 ;  /* 0x0000001a15007388 */ /* 0x0001e60000000800 */
.L_x_6439:
        /* <DEDUP_REMOVED lines=10> */
[----:B------:R-:W-:Y:S02]  /*05b0*/  ISETP.GT.U32.AND P1, PT, R14, 0x3, PT ;  /* 0x000000030e00780c */ /* 0x000fe40003f24070 */
[----:B------:R-:W-:-:S11]  /*05c0*/  MOV R14, R22 ;  /* 0x00000016000e7202 */ /* 0x000fd60000000f00 */
[----:B-1----:R-:W-:Y:S05]  /*05d0*/  @P1 BRA `(.L_x_6439) ;  /* 0xfffffffc00cc1947 */ /* 0x002fea000383ffff */
[----:B------:R-:W-:Y:S05]  /*05e0*/  WARPSYNC.ALL ;  /* 0x0000000000007948 */ /* 0x000fea0003800000 */
[----:B------:R-:W-:Y:S01]  /*05f0*/  BAR.SYNC.DEFER_BLOCKING 0x0 ;  /* 0x0000000000007b1d */ /* 0x000fe20000010000 */
[----:B------:R-:W-:-:S05]  /*0600*/  IMAD.MOV.U32 R22, RZ, RZ, RZ ;  /* 0x000000ffff167224 */ /* 0x000fca00078e00ff */
[----:B------:R-:W-:Y:S01]  /*0610*/  BSSY.RECONVERGENT B2, `(.L_x_6440) ;  /* 0x0000019000027945 */ /* 0x000fe20003800200 */
[----:B------:R1:W2:Y:S03]  /*0620*/  LDS R20, [R28] ;  /* 0x000000001c147984 */ /* 0x0002a60000000800 */
[----:B------:R-:W-:Y:S05]  /*0630*/  @P0 BRA `(.L_x_6441) ;  /* 0x0000000000580947 */ /* 0x000fea0003800000 */
[----:B------:R-:W-:Y:S01]  /*0640*/  CS2R R22, SRZ ;  /* 0x0000000000167805 */ /* 0x000fe2000001ff00 */
[----:B------:R-:W-:-:S07]  /*0650*/  IMAD.MOV.U32 R27, RZ, RZ, R3 ;  /* 0x000000ffff1b7224 */ /* 0x000fce00078e0003 */
.L_x_6442:
        /* <DEDUP_REMOVED lines=9> */
[----:B------:R-:W-:-:S06]  /*06f0*/  LEA.HI.X R15, R16, UR15, R15, 0x2, P1 ;  /* 0x0000000f100f7c11 */ /* 0x000fcc00088f140f */
[----:B------:R-:W2:Y:S01]  /*0700*/  LDG.E R15, desc[UR12][R14.64] ;  /* 0x0000000c0e0f7981 */ /* 0x000ea2000c1e1900 */
[----:B------:R-:W-:-:S05]  /*0710*/  IADD3 R27, P1, PT, R27, UR6, RZ ;  /* 0x000000061b1b7c10 */ /* 0x000fca000ff3e0ff */
[----:B------:R-:W-:Y:S01]  /*0720*/  IMAD.X R23, RZ, RZ, R23, P1 ;  /* 0x000000ffff177224 */ /* 0x000fe200008e0617 */
[----:B---3--:R-:W-:-:S04]  /*0730*/  ISETP.GE.U32.AND P1, PT, R27, UR4, PT ;  /* 0x000000041b007c0c */ /* 0x008fc8000bf26070 */
[----:B------:R-:W-:Y:S01]  /*0740*/  ISETP.GE.AND.EX P1, PT, R23, UR5, PT, P1 ;  /* 0x0000000517007c0c */ /* 0x000fe2000bf26310 */
[----:B--2---:R-:W-:-:S04]  /*0750*/  FADD.FTZ R16, -R20, R15 ;  /* 0x0000000f14107221 */ /* 0x004fc80000010100 */
[----:B------:R-:W-:-:S04]  /*0760*/  FMUL.FTZ R16, R16, 1.4426950216293334961 ;  /* 0x3fb8aa3b10107820 */ /* 0x000fc80000410000 */
[----:B------:R-:W2:Y:S02]  /*0770*/  MUFU.EX2 R17, R16 ;  /* 0x0000001000117308 */ /* 0x000ea40000000800 */
[----:B--2---:R-:W-:Y:S02]  /*0780*/  FADD.FTZ R22, R17, R22 ;  /* 0x0000001611167221 */ /* 0x004fe40000010000 */
[----:B------:R-:W-:Y:S05]  /*0790*/  @!P1 BRA `(.L_x_6442) ;  /* 0xfffffffc00b09947 */ /* 0x000fea000383ffff */
.L_x_6441:
[----:B------:R-:W-:Y:S05]  /*07a0*/  BSYNC.RECONVERGENT B2 ;  /* 0x0000000000027941 */ /* 0x000fea0003800200 */
.L_x_6440:
[----:B------:R-:W-:Y:S01]  /*07b0*/  BAR.SYNC.DEFER_BLOCKING 0x0 ;  /* 0x0000000000007b1d */ /* 0x000fe20000010000 */
[----:B------:R-:W-:-:S05]  /*07c0*/  MOV R14, UR6 ;  /* 0x00000006000e7c02 */ /* 0x000fca0008000f00 */
[----:B------:R3:W-:Y:S02]  /*07d0*/  STS [R21], R22 ;  /* 0x0000001615007388 */ /* 0x0007e40000000800 */
.L_x_6443:
        /* <DEDUP_REMOVED lines=18> */
[----:B------:R-:W-:Y:S01]  /*0900*/  MOV R23, R3 ;  /* 0x0000000300177202 */ /* 0x000fe20000000f00 */
[----:B------:R-:W-:Y:S01]  /*0910*/  IMAD.MOV.U32 R22, RZ, RZ, RZ ;  /* 0x000000ffff167224 */ /* 0x000fe200078e00ff */
[----:B0-----:R-:W0:Y:S06]  /*0920*/  MUFU.RCP R21, R21 ;  /* 0x0000001500157308 */ /* 0x001e2c0000001000 */
.L_x_6446:
[----:B0--3--:R-:W-:Y:S02]  /*0930*/  IMAD R16, R22, UR16, RZ ;  /* 0x0000001016107c24 */ /* 0x009fe4000f8e02ff */
[----:B------:R-:W-:Y:S02]  /*0940*/  IMAD.MOV.U32 R24, RZ, RZ, R18 ;  /* 0x000000ffff187224 */ /* 0x000fe400078e0012 */
[C---:B------:R-:W-:Y:S02]  /*0950*/  IMAD R17, R23.reuse, UR17, R16 ;  /* 0x0000001117117c24 */ /* 0x040fe4000f8e0210 */
[----:B------:R-:W-:-:S04]  /*0960*/  IMAD.WIDE.U32 R14, R23, UR16, R24 ;  /* 0x00000010170e7c25 */ /* 0x000fc8000f8e0018 */
[----:B------:R-:W-:Y:S01]  /*0970*/  IMAD.SHL.U32 R16, R14, 0x4, RZ ;  /* 0x000000040e107824 */ /* 0x000fe200078e00ff */
[----:B------:R-:W-:-:S04]  /*0980*/  IADD3 R17, PT, PT, R15, R17, RZ ;  /* 0x000000110f117210 */ /* 0x000fc80007ffe0ff */
[----:B------:R-:W-:Y:S02]  /*0990*/  SHF.L.U64.HI R17, R14, 0x2, R17 ;  /* 0x000000020e117819 */ /* 0x000fe40000010211 */
[----:B------:R-:W-:-:S04]  /*09a0*/  IADD3 R14, P0, PT, R16, UR10, RZ ;  /* 0x0000000a100e7c10 */ /* 0x000fc8000ff1e0ff */
[----:B------:R-:W-:-:S06]  /*09b0*/  IADD3.X R15, PT, PT, R17, UR11, RZ, P0, !PT ;  /* 0x0000000b110f7c10 */ /* 0x000fcc00087fe4ff */
[----:B------:R-:W2:Y:S01]  /*09c0*/  LDG.E R15, desc[UR12][R14.64] ;  /* 0x0000000c0e0f7981 */ /* 0x000ea2000c1e1900 */
[----:B------:R-:W-:-:S04]  /*09d0*/  IADD3 R16, P0, PT, R16, UR8, RZ ;  /* 0x0000000810107c10 */ /* 0x000fc8000ff1e0ff */
[----:B------:R-:W-:Y:S02]  /*09e0*/  IADD3.X R17, PT, PT, R17, UR9, RZ, P0, !PT ;  /* 0x0000000911117c10 */ /* 0x000fe400087fe4ff */
[----:B------:R-:W-:-:S05]  /*09f0*/  IADD3 R23, P0, PT, R23, UR6, RZ ;  /* 0x0000000617177c10 */ /* 0x000fca000ff1e0ff */
[----:B------:R-:W-:Y:S01]  /*0a00*/  IMAD.X R22, RZ, RZ, R22, P0 ;  /* 0x000000ffff167224 */ /* 0x000fe200000e0616 */
[----:B----4-:R-:W-:-:S04]  /*0a10*/  ISETP.GE.U32.AND P0, PT, R23, UR18, PT ;  /* 0x0000001217007c0c */ /* 0x010fc8000bf06070 */
[----:B------:R-:W-:Y:S01]  /*0a20*/  ISETP.GE.AND.EX P0, PT, R22, UR19, PT, P0 ;  /* 0x0000001316007c0c */ /* 0x000fe2000bf06300 */
[----:B--2---:R-:W-:-:S04]  /*0a30*/  FADD.FTZ R24, -R20, R15 ;  /* 0x0000000f14187221 */ /* 0x004fc80000010100 */
[----:B------:R-:W-:-:S06]  /*0a40*/  FMUL.FTZ R24, R24, 1.4426950216293334961 ;  /* 0x3fb8aa3b18187820 */ /* 0x000fcc0000410000 */
[----:B------:R-:W0:Y:S02]  /*0a50*/  MUFU.EX2 R24, R24 ;  /* 0x0000001800187308 */ /* 0x000e240000000800 */
[----:B0-----:R-:W-:-:S05]  /*0a60*/  FMUL.FTZ R27, R24, R21 ;  /* 0x00000015181b7220 */ /* 0x001fca0000410000 */
[----:B------:R0:W-:Y:S01]  /*0a70*/  STG.E desc[UR12][R16.64], R27 ;  /* 0x0000001b10007986 */ /* 0x0001e2000c10190c */
[----:B------:R-:W-:Y:S05]  /*0a80*/  @!P0 BRA `(.L_x_6446) ;  /* 0xfffffffc00a88947 */ /* 0x000fea000383ffff */
.L_x_6445:
[----:B0--34-:R-:W-:Y:S05]  /*0a90*/  BSYNC.RECONVERGENT B2 ;  /* 0x0000000000027941 */ /* 0x019fea0003800200 */
.L_x_6444:
[----:B------:R-:W-:Y:S05]  /*0aa0*/  BRA `(.L_x_6447) ;  /* 0x0000000400447947 */ /* 0x000fea0003800000 */
.L_x_6436:
[----:B------:R-:W-:Y:S01]  /*0ab0*/  ISETP.GE.U32.AND P0, PT, R3, R16, PT ;  /* 0x000000100300720c */ /* 0x000fe20003f06070 */
[----:B------:R-:W-:Y:S01]  /*0ac0*/  BSSY.RECONVERGENT B2, `(.L_x_6448) ;  /* 0x000001a000027945 */ /* 0x000fe20003800200 */
[----:B------:R-:W-:Y:S02]  /*0ad0*/  MOV R24, 0xff7fffff ;  /* 0xff7fffff00187802 */ /* 0x000fe40000000f00 */
[----:B------:R-:W-:-:S13]  /*0ae0*/  ISETP.GE.AND.EX P0, PT, RZ, R17, PT, P0 ;  /* 0x00000011ff00720c */ /* 0x000fda0003f06300 */
[----:B------:R-:W-:Y:S05]  /*0af0*/  @P0 BRA `(.L_x_6449) ;  /* 0x0000000000580947 */ /* 0x000fea0003800000 */
[----:B------:R-:W0:Y:S01]  /*0b00*/  LDCU.64 UR4, c[0x0][0x388] ;  /* 0x00007100ff0477ac */ /* 0x000e220008000a00 */
[-C--:B------:R-:W-:Y:S02]  /*0b10*/  IMAD R22, R7, R14.reuse, RZ ;  /* 0x0000000e07167224 */ /* 0x080fe400078e02ff */
[----:B------:R-:W-:-:S04]  /*0b20*/  IMAD.WIDE.U32 R20, R12, R14, R8 ;  /* 0x0000000e0c147225 */ /* 0x000fc800078e0008 */
[----:B------:R-:W-:Y:S02]  /*0b30*/  IMAD R27, R12, R15, R22 ;  /* 0x0000000f0c1b7224 */ /* 0x000fe400078e0216 */
[----:B------:R-:W-:Y:S02]  /*0b40*/  IMAD.MOV.U32 R24, RZ, RZ, -0x800001 ;  /* 0xff7fffffff187424 */ /* 0x000fe400078e00ff */
[----:B------:R-:W-:Y:S01]  /*0b50*/  IMAD.IADD R21, R21, 0x1, R27 ;  /* 0x0000000115157824 */ /* 0x000fe200078e021b */
[----:B------:R-:W-:Y:S01]  /*0b60*/  MOV R27, R3 ;  /* 0x00000003001b7202 */ /* 0x000fe20000000f00 */
[----:B------:R-:W-:Y:S01]  /*0b70*/  IMAD.MOV.U32 R22, RZ, RZ, RZ ;  /* 0x000000ffff167224 */ /* 0x000fe200078e00ff */
[----:B0-----:R-:W-:-:S04]  /*0b80*/  LEA R23, P1, R20, UR4, 0x2 ;  /* 0x0000000414177c11 */ /* 0x001fc8000f8210ff */
[----:B------:R-:W-:-:S09]  /*0b90*/  LEA.HI.X R26, R20, UR5, R21, 0x2, P1 ;  /* 0x00000005141a7c11 */ /* 0x000fd200088f1415 */
.L_x_6450:
[----:B------:R-:W-:Y:S01]  /*0ba0*/  MOV R21, R26 ;  /* 0x0000001a00157202 */ /* 0x000fe20000000f00 */
[----:B------:R-:W-:-:S05]  /*0bb0*/  IMAD.MOV.U32 R20, RZ, RZ, R23 ;  /* 0x000000ffff147224 */ /* 0x000fca00078e0017 */
[----:B------:R-:W2:Y:S01]  /*0bc0*/  LDG.E R21, desc[UR12][R20.64] ;  /* 0x0000000c14157981 */ /* 0x000ea2000c1e1900 */
[----:B------:R-:W-:Y:S02]  /*0bd0*/  IADD3 R27, P1, PT, R27, UR6, RZ ;  /* 0x000000061b1b7c10 */ /* 0x000fe4000ff3e0ff */
[----:B------:R-:W-:-:S03]  /*0be0*/  LEA R23, P2, R10, R23, 0x2 ;  /* 0x000000170a177211 */ /* 0x000fc600078410ff */
[----:B------:R-:W-:Y:S01]  /*0bf0*/  IMAD.X R22, RZ, RZ, R22, P1 ;  /* 0x000000ffff167224 */ /* 0x000fe200008e0616 */
[----:B------:R-:W-:Y:S01]  /*0c00*/  ISETP.GE.U32.AND P1, PT, R27, R16, PT ;  /* 0x000000101b00720c */ /* 0x000fe20003f26070 */
[----:B------:R-:W-:-:S03]  /*0c10*/  IMAD.X R26, R26, 0x1, R6, P2 ;  /* 0x000000011a1a7824 */ /* 0x000fc600010e0606 */
[----:B------:R-:W-:Y:S02]  /*0c20*/  ISETP.GE.AND.EX P1, PT, R22, R17, PT, P1 ;  /* 0x000000111600720c */ /* 0x000fe40003f26310 */
[----:B--2---:R-:W-:-:S04]  /*0c30*/  FSETP.GEU.FTZ.AND P3, PT, R24, R21, PT ;  /* 0x000000151800720b */ /* 0x004fc80003f7e000 */
[----:B------:R-:W-:-:S07]  /*0c40*/  FSEL R24, R21, R24, !P3 ;  /* 0x0000001815187208 */ /* 0x000fce0005800000 */
[----:B------:R-:W-:Y:S05]  /*0c50*/  @!P1 BRA `(.L_x_6450) ;  /* 0xfffffffc00d09947 */ /* 0x000fea000383ffff */
.L_x_6449:
[----:B------:R-:W-:Y:S05]  /*0c60*/  BSYNC.RECONVERGENT B2 ;  /* 0x0000000000027941 */ /* 0x000fea0003800200 */
.L_x_6448:
[----:B------:R-:W-:Y:S01]  /*0c70*/  BSSY.RECONVERGENT B2, `(.L_x_6451) ;  /* 0x0000018000027945 */ /* 0x000fe20003800200 */
[----:B------:R-:W-:-:S03]  /*0c80*/  HFMA2 R26, -RZ, RZ, 0, 0 ;  /* 0x00000000ff1a7431 */ /* 0x000fc600000001ff */
[----:B------:R-:W-:Y:S05]  /*0c90*/  @P0 BRA `(.L_x_6452) ;  /* 0x0000000000540947 */ /* 0x000fea0003800000 */
[----:B------:R-:W-:Y:S01]  /*0ca0*/  CS2R R26, SRZ ;  /* 0x00000000001a7805 */ /* 0x000fe2000001ff00 */
[----:B------:R-:W-:-:S07]  /*0cb0*/  IMAD.MOV.U32 R29, RZ, RZ, R3 ;  /* 0x000000ffff1d7224 */ /* 0x000fce00078e0003 */
.L_x_6453:
        /* <DEDUP_REMOVED lines=13> */
[----:B------:R-:W-:Y:S01]  /*0d90*/  ISETP.GE.AND.EX P1, PT, R27, R17, PT, P1 ;  /* 0x000000111b00720c */ /* 0x000fe20003f26310 */
[----:B--2---:R-:W-:-:S04]  /*0da0*/  FADD.FTZ R22, R21, -R24 ;  /* 0x8000001815167221 */ /* 0x004fc80000010000 */
[----:B------:R-:W-:-:S04]  /*0db0*/  FMUL.FTZ R22, R22, 1.4426950216293334961 ;  /* 0x3fb8aa3b16167820 */ /* 0x000fc80000410000 */
[----:B------:R-:W0:Y:S02]  /*0dc0*/  MUFU.EX2 R23, R22 ;  /* 0x0000001600177308 */ /* 0x000e240000000800 */
[----:B0-----:R-:W-:Y:S02]  /*0dd0*/  FADD.FTZ R26, R23, R26 ;  /* 0x0000001a171a7221 */ /* 0x001fe40000010000 */
[----:B------:R-:W-:Y:S05]  /*0de0*/  @!P1 BRA `(.L_x_6453) ;  /* 0xfffffffc00b49947 */ /* 0x000fea000383ffff */
.L_x_6452:
[----:B------:R-:W-:Y:S05]  /*0df0*/  BSYNC.RECONVERGENT B2 ;  /* 0x0000000000027941 */ /* 0x000fea0003800200 */
.L_x_6451:
[----:B------:R-:W-:Y:S05]  /*0e00*/  @P0 BRA `(.L_x_6447) ;  /* 0x00000000006c0947 */ /* 0x000fea0003800000 */
[----:B------:R-:W0:Y:S01]  /*0e10*/  MUFU.RCP R26, R26 ;  /* 0x0000001a001a7308 */ /* 0x000e220000001000 */
[----:B------:R-:W-:Y:S01]  /*0e20*/  MOV R29, R3 ;  /* 0x00000003001d7202 */ /* 0x000fe20000000f00 */
[----:B------:R-:W-:-:S07]  /*0e30*/  IMAD.MOV.U32 R27, RZ, RZ, RZ ;  /* 0x000000ffff1b7224 */ /* 0x000fce00078e00ff */
.L_x_6454:
[----:B-1----:R-:W1:Y:S01]  /*0e40*/  LDCU.128 UR20, c[0x0][0x380] ;  /* 0x00007000ff1477ac */ /* 0x002e620008000c00 */
[----:B------:R-:W-:Y:S01]  /*0e50*/  MOV R21, R25 ;  /* 0x0000001900157202 */ /* 0x000fe20000000f00 */
[-C--:B------:R-:W-:Y:S02]  /*0e60*/  IMAD R22, R27, R14.reuse, RZ ;  /* 0x0000000e1b167224 */ /* 0x080fe400078e02ff */
[----:B------:R-:W-:Y:S02]  /*0e70*/  IMAD.MOV.U32 R20, RZ, RZ, R18 ;  /* 0x000000ffff147224 */ /* 0x000fe400078e0012 */
[C---:B------:R-:W-:Y:S02]  /*0e80*/  IMAD R23, R29.reuse, R15, R22 ;  /* 0x0000000f1d177224 */ /* 0x040fe400078e0216 */
[----:B------:R-:W-:-:S04]  /*0e90*/  IMAD.WIDE.U32 R20, R29, R14, R20 ;  /* 0x0000000e1d147225 */ /* 0x000fc800078e0014 */
[----:B------:R-:W-:Y:S02]  /*0ea0*/  IMAD.IADD R23, R21, 0x1, R23 ;  /* 0x0000000115177824 */ /* 0x000fe400078e0217 */
[----:B------:R-:W-:-:S03]  /*0eb0*/  IMAD.SHL.U32 R22, R20, 0x4, RZ ;  /* 0x0000000414167824 */ /* 0x000fc600078e00ff */
[----:B------:R-:W-:Y:S02]  /*0ec0*/  SHF.L.U64.HI R23, R20, 0x2, R23 ;  /* 0x0000000214177819 */ /* 0x000fe40000010217 */
[----:B-1----:R-:W-:-:S04]  /*0ed0*/  IADD3 R20, P0, PT, R22, UR22, RZ ;  /* 0x0000001616147c10 */ /* 0x002fc8000ff1e0ff */
[----:B------:R-:W-:-:S06]  /*0ee0*/  IADD3.X R21, PT, PT, R23, UR23, RZ, P0, !PT ;  /* 0x0000001717157c10 */ /* 0x000fcc00087fe4ff */
[----:B------:R-:W2:Y:S01]  /*0ef0*/  LDG.E R21, desc[UR12][R20.64] ;  /* 0x0000000c14157981 */ /* 0x000ea2000c1e1900 */
[----:B------:R-:W-:-:S04]  /*0f00*/  IADD3 R22, P0, PT, R22, UR20, RZ ;  /* 0x0000001416167c10 */ /* 0x000fc8000ff1e0ff */
[----:B------:R-:W-:Y:S02]  /*0f10*/  IADD3.X R23, PT, PT, R23, UR21, RZ, P0, !PT ;  /* 0x0000001517177c10 */ /* 0x000fe400087fe4ff */
[----:B------:R-:W-:-:S04]  /*0f20*/  IADD3 R29, P0, PT, R29, UR6, RZ ;  /* 0x000000061d1d7c10 */ /* 0x000fc8000ff1e0ff */
[----:B------:R-:W-:Y:S02]  /*0f30*/  IADD3.X R27, PT, PT, RZ, R27, RZ, P0, !PT ;  /* 0x0000001bff1b7210 */ /* 0x000fe400007fe4ff */
[----:B------:R-:W-:-:S04]  /*0f40*/  ISETP.GE.U32.AND P0, PT, R29, R16, PT ;  /* 0x000000101d00720c */ /* 0x000fc80003f06070 */
[----:B------:R-:W-:Y:S01]  /*0f50*/  ISETP.GE.AND.EX P0, PT, R27, R17, PT, P0 ;  /* 0x000000111b00720c */ /* 0x000fe20003f06300 */
[----:B--2---:R-:W-:-:S04]  /*0f60*/  FADD.FTZ R28, R21, -R24 ;  /* 0x80000018151c7221 */ /* 0x004fc80000010000 */
[----:B------:R-:W-:-:S06]  /*0f70*/  FMUL.FTZ R28, R28, 1.4426950216293334961 ;  /* 0x3fb8aa3b1c1c7820 */ /* 0x000fcc0000410000 */
[----:B------:R-:W0:Y:S02]  /*0f80*/  MUFU.EX2 R28, R28 ;  /* 0x0000001c001c7308 */ /* 0x000e240000000800 */
[----:B0-----:R-:W-:-:S05]  /*0f90*/  FMUL.FTZ R21, R28, R26 ;  /* 0x0000001a1c157220 */ /* 0x001fca0000410000 */
[----:B------:R1:W-:Y:S01]  /*0fa0*/  STG.E desc[UR12][R22.64], R21 ;  /* 0x0000001516007986 */ /* 0x0003e2000c10190c */
[----:B------:R-:W-:Y:S05]  /*0fb0*/  @!P0 BRA `(.L_x_6454) ;  /* 0xfffffffc00a08947 */ /* 0x000fea000383ffff */
.L_x_6447:
[----:B------:R-:W-:Y:S05]  /*0fc0*/  BSYNC B0 ;  /* 0x0000000000007941 */ /* 0x000fea0003800000 */
.L_x_6435:
[----:B------:R-:W0:Y:S01]  /*0fd0*/  LDCU.64 UR4, c[0x0][0x3a0] ;  /* 0x00007400ff0477ac */ /* 0x000e220008000a00 */
[----:B------:R-:W-:-:S05]  /*0fe0*/  IADD3 R8, P0, PT, R5, R8, RZ ;  /* 0x0000000805087210 */ /* 0x000fca0007f1e0ff */
[----:B------:R-:W-:Y:S01]  /*0ff0*/  IMAD.X R9, RZ, RZ, R9, P0 ;  /* 0x000000ffff097224 */ /* 0x000fe200000e0609 */
[----:B0-----:R-:W-:-:S04]  /*1000*/  ISETP.GE.U32.AND P0, PT, R8, UR4, PT ;  /* 0x0000000408007c0c */ /* 0x001fc8000bf06070 */
[----:B------:R-:W-:-:S13]  /*1010*/  ISETP.GE.AND.EX P0, PT, R9, UR5, PT, P0 ;  /* 0x0000000509007c0c */ /* 0x000fda000bf06300 */
[----:B------:R-:W-:Y:S05]  /*1020*/  @!P0 BRA `(.L_x_6455) ;  /* 0xfffffff0007c8947 */ /* 0x000fea000383ffff */
.L_x_6434:
[----:B------:R-:W-:Y:S05]  /*1030*/  BSYNC B1 ;  /* 0x0000000000017941 */ /* 0x000fea0003800000 */
.L_x_6433:
        /* <DEDUP_REMOVED lines=8> */
.L_x_6457:
        /* <DEDUP_REMOVED lines=12> */
.L_x_11559:


//--------------------- .text._ZN2at6native43_GLOBAL__N__9ae7fba5_10_SoftMax_cu_9f978f6326cunn_SpatialSoftMaxForwardIfffiNS1_22SoftMaxForwardEpilogueEEEvPT1_PKT_T2_S9_S9_ --------------------------
	.section	.text._ZN2at6native43_GLOBAL__N__9ae7fba5_10_SoftMax_cu_9f978f6326cunn_SpatialSoftMaxForwardIfffiNS1_22SoftMaxForwardEpilogueEEEvPT1_PKT_T2_S9_S9_,"ax",@progbits
	.align	128
.text._ZN2at6native43_GLOBAL__N__9ae7fba5_10_SoftMax_cu_9f978f6326cunn_SpatialSoftMaxForwardIfffiNS1_22SoftMaxForwardEpilogueEEEvPT1_PKT_T2_S9_S9_:
        .type           _ZN2at6native43_GLOBAL__N__9ae7fba5_10_SoftMax_cu_9f978f6326cunn_SpatialSoftMaxForwardIfffiNS1_22SoftMaxForwardEpilogueEEEvPT1_PKT_T2_S9_S9_,@function
        .size           _ZN2at6native43_GLOBAL__N__9ae7fba5_10_SoftMax_cu_9f978f6326cunn_SpatialSoftMaxForwardIfffiNS1_22SoftMaxForwardEpilogueEEEvPT1_PKT_T2_S9_S9_,(.L_x_11560 - _ZN2at6native43_GLOBAL__N__9ae7fba5_10_SoftMax_cu_9f978f6326cunn_SpatialSoftMaxForwardIfffiNS1_22SoftMaxForwardEpilogueEEEvPT1_PKT_T2_S9_S9_)
        .other          _ZN2at6native43_GLOBAL__N__9ae7fba5_10_SoftMax_cu_9f978f6326cunn_SpatialSoftMaxForwardIfffiNS1_22SoftMaxForwardEpilogueEEEvPT1_PKT_T2_S9_S9_,@"STO_CUDA_ENTRY STV_DEFAULT"
_ZN2at6native43_GLOBAL__N__9ae7fba5_10_SoftMax_cu_9f978f6326cunn_SpatialSoftMaxForwardIfffiNS1_22SoftMaxForwardEpilogueEEEvPT1_PKT_T2_S9_S9_:
        /* <DEDUP_REMOVED lines=25> */
.L_x_6481:
        /* <DEDUP_REMOVED lines=8> */
.L_x_6480:
        /* <DEDUP_REMOVED lines=11> */
.L_x_6463:
[----:B------:R-:W1:Y:S02]  /*02c0*/  LDCU UR4, c[0x0][0x398] ;  /* 0x00007300ff0477ac */ /* 0x000e640008000800 */
[----:B-1----:R-:W-:-:S04]  /*02d0*/  IMAD R15, R17, UR4, R10 ;  /* 0x00000004110f7c24 */ /* 0x002fc8000f8e020a */
[----:B0-----:R-:W-:-:S06]  /*02e0*/  IMAD.WIDE R14, R15, 0x4, R12 ;  /* 0x000000040f0e7825 */ /* 0x001fcc00078e020c */
[----:B------:R-:W2:Y:S01]  /*02f0*/  LDG.E R14, desc[UR14][R14.64] ;  /* 0x0000000e0e0e7981 */ /* 0x000ea2000c1e1900 */
[----:B------:R-:W-:-:S05]  /*0300*/  VIADD R17, R17, UR10 ;  /* 0x0000000a11117c36 */ /* 0x000fca0008000000 */
[----:B------:R-:W-:Y:S02]  /*0310*/  ISETP.GE.AND P1, PT, R17, R16, PT ;  /* 0x000000101100720c */ /* 0x000fe40003f26270 */
[----:B--2---:R-:W-:-:S04]  /*0320*/  FSETP.GEU.FTZ.AND P0, PT, R11, R14, PT ;  /* 0x0000000e0b00720b */ /* 0x004fc80003f1e000 */
[----:B------:R-:W-:-:S07]  /*0330*/  FSEL R11, R14, R11, !P0 ;  /* 0x0000000b0e0b7208 */ /* 0x000fce0004000000 */
[----:B------:R-:W-:Y:S05]  /*0340*/  @!P1 BRA `(.L_x_6463) ;  /* 0xfffffffc00dc9947 */ /* 0x000fea000383ffff */
.L_x_6462:
[----:B------:R-:W-:Y:S05]  /*0350*/  WARPSYNC.ALL ;  /* 0x0000000000007948 */ /* 0x000fea0003800000 */
[----:B------:R-:W-:Y:S01]  /*0360*/  BAR.SYNC.DEFER_BLOCKING 0x0 ;  /* 0x0000000000007b1d */ /* 0x000fe20000010000 */
[----:B------:R-:W-:-:S05]  /*0370*/  MOV R12, UR10 ;  /* 0x0000000a000c7c02 */ /* 0x000fca0008000f00 */
[----:B------:R0:W-:Y:S02]  /*0380*/  STS [R6], R11 ;  /* 0x0000000b06007388 */ /* 0x0001e40000000800 */
.L_x_6464:
[----:B------:R-:W-:Y:S05]  /*0390*/  WARPSYNC.ALL ;  /* 0x0000000000007948 */ /* 0x000fea0003800000 */
[----:B------:R-:W-:Y:S01]  /*03a0*/  BAR.SYNC.DEFER_BLOCKING 0x0 ;  /* 0x0000000000007b1d */ /* 0x000fe20000010000 */
[----:B------:R-:W-:-:S04]  /*03b0*/  SHF.R.U32.HI R15, RZ, 0x1, R12 ;  /* 0x00000001ff0f7819 */ /* 0x000fc8000001160c */
[----:B------:R-:W-:-:S13]  /*03c0*/  ISETP.GE.U32.AND P0, PT, R0, R15, PT ;  /* 0x0000000f0000720c */ /* 0x000fda0003f06070 */
[----:B------:R-:W-:Y:S01]  /*03d0*/  @!P0 IMAD R13, R15, 0x4, R6 ;  /* 0x000000040f0d8824 */ /* 0x000fe200078e0206 */
        /* <DEDUP_REMOVED lines=17> */
[----:B------:R-:W-:Y:S02]  /*04f0*/  HFMA2 R17, -RZ, RZ, 0, 0 ;  /* 0x00000000ff117431 */ /* 0x000fe400000001ff */
[----:B------:R-:W-:-:S07]  /*0500*/  IMAD.MOV.U32 R19, RZ, RZ, R0 ;  /* 0x000000ffff137224 */ /* 0x000fce00078e0000 */
.L_x_6467:
[----:B------:R-:W1:Y:S02]  /*0510*/  LDCU UR4, c[0x0][0x398] ;  /* 0x00007300ff0477ac */ /* 0x000e640008000800 */
[----:B-1----:R-:W-:-:S04]  /*0520*/  IMAD R15, R19, UR4, R10 ;  /* 0x00000004130f7c24 */ /* 0x002fc8000f8e020a */
[----:B0-----:R-:W-:-:S06]  /*0530*/  IMAD.WIDE R14, R15, 0x4, R12 ;  /* 0x000000040f0e7825 */ /* 0x001fcc00078e020c */
[----:B------:R-:W2:Y:S01]  /*0540*/  LDG.E R14, desc[UR14][R14.64] ;  /* 0x0000000e0e0e7981 */ /* 0x000ea2000c1e1900 */
[----:B------:R-:W-:-:S04]  /*0550*/  IADD3 R19, PT, PT, R19, UR10, RZ ;  /* 0x0000000a13137c10 */ /* 0x000fc8000fffe0ff */
[----:B------:R-:W-:Y:S01]  /*0560*/  ISETP.GE.AND P0, PT, R19, R18, PT ;  /* 0x000000121300720c */ /* 0x000fe20003f06270 */
[----:B--2---:R-:W-:-:S04]  /*0570*/  FADD.FTZ R16, -R11, R14 ;  /* 0x0000000e0b107221 */ /* 0x004fc80000010100 */
[----:B------:R-:W-:-:S06]  /*0580*/  FMUL.FTZ R16, R16, 1.4426950216293334961 ;  /* 0x3fb8aa3b10107820 */ /* 0x000fcc0000410000 */
[----:B------:R-:W0:Y:S02]  /*0590*/  MUFU.EX2 R16, R16 ;  /* 0x0000001000107308 */ /* 0x000e240000000800 */
[----:B0-----:R-:W-:Y:S01]  /*05a0*/  FADD.FTZ R17, R16, R17 ;  /* 0x0000001110117221 */ /* 0x001fe20000010000 */
[----:B------:R-:W-:Y:S06]  /*05b0*/  @!P0 BRA `(.L_x_6467) ;  /* 0xfffffffc00d48947 */ /* 0x000fec000383ffff */
.L_x_6466:
[----:B------:R-:W-:Y:S05]  /*05c0*/  BSYNC.RECONVERGENT B2 ;  /* 0x0000000000027941 */ /* 0x000fea0003800200 */
.L_x_6465:
[----:B------:R-:W-:Y:S01]  /*05d0*/  BAR.SYNC.DEFER_BLOCKING 0x0 ;  /* 0x0000000000007b1d */ /* 0x000fe20000010000 */
[----:B------:R-:W-:-:S05]  /*05e0*/  IMAD.U32 R12, RZ, RZ, UR10 ;  /* 0x0000000aff0c7e24 */ /* 0x000fca000f8e00ff */
[----:B------:R0:W-:Y:S02]  /*05f0*/  STS [R6], R17 ;  /* 0x0000001106007388 */ /* 0x0001e40000000800 */
.L_x_6468:
        /* <DEDUP_REMOVED lines=22> */
.L_x_6471:
[----:B0-----:R-:W-:-:S04]  /*0760*/  IMAD R19, R21, UR7, R10 ;  /* 0x0000000715137c24 */ /* 0x001fc8000f8e020a */
[----:B01-3--:R-:W-:-:S06]  /*0770*/  IMAD.WIDE R16, R19, 0x4, R14 ;  /* 0x0000000413107825 */ /* 0x00bfcc00078e020e */
[----:B------:R-:W3:Y:S01]  /*0780*/  LDG.E R16, desc[UR14][R16.64] ;  /* 0x0000000e10107981 */ /* 0x000ee2000c1e1900 */
[----:B------:R-:W-:-:S04]  /*0790*/  IADD3 R21, PT, PT, R21, UR10, RZ ;  /* 0x0000000a15157c10 */ /* 0x000fc8000fffe0ff */
[----:B------:R-:W-:Y:S01]  /*07a0*/  ISETP.GE.AND P0, PT, R21, UR6, PT ;  /* 0x0000000615007c0c */ /* 0x000fe2000bf06270 */
[----:B---3--:R-:W-:-:S04]  /*07b0*/  FADD.FTZ R18, -R11, R16 ;  /* 0x000000100b127221 */ /* 0x008fc80000010100 */
[----:B------:R-:W-:Y:S01]  /*07c0*/  FMUL.FTZ R20, R18, 1.4426950216293334961 ;  /* 0x3fb8aa3b12147820 */ /* 0x000fe20000410000 */
[----:B--2---:R-:W-:-:S05]  /*07d0*/  IMAD.WIDE R18, R19, 0x4, R12 ;  /* 0x0000000413127825 */ /* 0x004fca00078e020c */
[----:B------:R-:W4:Y:S02]  /*07e0*/  MUFU.EX2 R20, R20 ;  /* 0x0000001400147308 */ /* 0x000f240000000800 */
[----:B----4-:R-:W-:-:S05]  /*07f0*/  FMUL.FTZ R23, R20, R25 ;  /* 0x0000001914177220 */ /* 0x010fca0000410000 */
[----:B------:R0:W-:Y:S01]  /*0800*/  STG.E desc[UR14][R18.64], R23 ;  /* 0x0000001712007986 */ /* 0x0001e2000c10190e */
[----:B------:R-:W-:Y:S05]  /*0810*/  @!P0 BRA `(.L_x_6471) ;  /* 0xfffffffc00d08947 */ /* 0x000fea000383ffff */
.L_x_6470:
[----:B------:R-:W-:Y:S05]  /*0820*/  BSYNC.RECONVERGENT B2 ;  /* 0x0000000000027941 */ /* 0x000fea0003800200 */
.L_x_6469:
[----:B------:R-:W-:Y:S05]  /*0830*/  BRA `(.L_x_6472) ;  /* 0x0000000000dc7947 */ /* 0x000fea0003800000 */
.L_x_6461:
        /* <DEDUP_REMOVED lines=11> */
.L_x_6475:
[----:B-1----:R-:W-:-:S06]  /*08f0*/  IMAD.WIDE R14, R17, 0x4, R12 ;  /* 0x00000004110e7825 */ /* 0x002fcc00078e020c */
[----:B------:R-:W2:Y:S01]  /*0900*/  LDG.E R14, desc[UR14][R14.64] ;  /* 0x0000000e0e0e7981 */ /* 0x000ea2000c1e1900 */
[----:B------:R-:W-:Y:S01]  /*0910*/  IADD3 R18, PT, PT, R18, UR10, RZ ;  /* 0x0000000a12127c10 */ /* 0x000fe2000fffe0ff */
[----:B------:R-:W-:-:S03]  /*0920*/  IMAD R17, R20, UR10, R17 ;  /* 0x0000000a14117c24 */ /* 0x000fc6000f8e0211 */
[----:B------:R-:W-:Y:S02]  /*0930*/  ISETP.GE.AND P2, PT, R18, R21, PT ;  /* 0x000000151200720c */ /* 0x000fe40003f46270 */
[----:B--2---:R-:W-:-:S04]  /*0940*/  FSETP.GEU.FTZ.AND P1, PT, R11, R14, PT ;  /* 0x0000000e0b00720b */ /* 0x004fc80003f3e000 */
[----:B------:R-:W-:-:S07]  /*0950*/  FSEL R11, R14, R11, !P1 ;  /* 0x0000000b0e0b7208 */ /* 0x000fce0004800000 */
[----:B------:R-:W-:Y:S05]  /*0960*/  @!P2 BRA `(.L_x_6475) ;  /* 0xfffffffc00e0a947 */ /* 0x000fea000383ffff */
.L_x_6474:
[----:B------:R-:W-:Y:S05]  /*0970*/  BSYNC.RECONVERGENT B2 ;  /* 0x0000000000027941 */ /* 0x000fea0003800200 */
.L_x_6473:
[----:B------:R-:W-:Y:S04]  /*0980*/  BSSY.RECONVERGENT B2, `(.L_x_6476) ;  /* 0x0000010000027945 */ /* 0x000fe80003800200 */
[----:B------:R-:W-:Y:S05]  /*0990*/  @P0 BRA `(.L_x_6477) ;  /* 0x0000000000380947 */ /* 0x000fea0003800000 */
[----:B------:R-:W0:Y:S01]  /*09a0*/  LDC.64 R12, c[0x0][0x388] ;  /* 0x0000e200ff0c7b82 */ /* 0x000e220000000a00 */
[----:B------:R-:W-:Y:S02]  /*09b0*/  HFMA2 R16, -RZ, RZ, 0, 0 ;  /* 0x00000000ff107431 */ /* 0x000fe400000001ff */
[----:B------:R-:W-:-:S07]  /*09c0*/  IMAD.MOV.U32 R17, RZ, RZ, R0 ;  /* 0x000000ffff117224 */ /* 0x000fce00078e0000 */
.L_x_6478:
[----:B------:R-:W1:Y:S02]  /*09d0*/  LDCU UR4, c[0x0][0x398] ;  /* 0x00007300ff0477ac */ /* 0x000e640008000800 */
[----:B-1----:R-:W-:-:S04]  /*09e0*/  IMAD R15, R17, UR4, R10 ;  /* 0x00000004110f7c24 */ /* 0x002fc8000f8e020a */
[----:B0-----:R-:W-:-:S06]  /*09f0*/  IMAD.WIDE R14, R15, 0x4, R12 ;  /* 0x000000040f0e7825 */ /* 0x001fcc00078e020c */
[----:B------:R-:W2:Y:S01]  /*0a00*/  LDG.E R14, desc[UR14][R14.64] ;  /* 0x0000000e0e0e7981 */ /* 0x000ea2000c1e1900 */
[----:B------:R-:W-:-:S04]  /*0a10*/  IADD3 R17, PT, PT, R17, UR10, RZ ;  /* 0x0000000a11117c10 */ /* 0x000fc8000fffe0ff */
[----:B------:R-:W-:Y:S01]  /*0a20*/  ISETP.GE.AND P1, PT, R17, R21, PT ;  /* 0x000000151100720c */ /* 0x000fe20003f26270 */
[----:B--2---:R-:W-:-:S04]  /*0a30*/  FADD.FTZ R18, R14, -R11 ;  /* 0x8000000b0e127221 */ /* 0x004fc80000010000 */
[----:B------:R-:W-:-:S04]  /*0a40*/  FMUL.FTZ R18, R18, 1.4426950216293334961 ;  /* 0x3fb8aa3b12127820 */ /* 0x000fc80000410000 */
[----:B------:R-:W0:Y:S02]  /*0a50*/  MUFU.EX2 R19, R18 ;  /* 0x0000001200137308 */ /* 0x000e240000000800 */
[----:B0-----:R-:W-:Y:S02]  /*0a60*/  FADD.FTZ R16, R19, R16 ;  /* 0x0000001013107221 */ /* 0x001fe40000010000 */
[----:B------:R-:W-:Y:S05]  /*0a70*/  @!P1 BRA `(.L_x_6478) ;  /* 0xfffffffc00d49947 */ /* 0x000fea000383ffff */
.L_x_6477:
[----:B------:R-:W-:Y:S05]  /*0a80*/  BSYNC.RECONVERGENT B2 ;  /* 0x0000000000027941 */ /* 0x000fea0003800200 */
.L_x_6476:
[----:B------:R-:W-:Y:S05]  /*0a90*/  @P0 BRA `(.L_x_6472) ;  /* 0x0000000000440947 */ /* 0x000fea0003800000 */
[----:B------:R-:W0:Y:S01]  /*0aa0*/  LDC.64 R12, c[0x0][0x380] ;  /* 0x0000e000ff0c7b82 */ /* 0x000e220000000a00 */
[----:B------:R1:W2:Y:S01]  /*0ab0*/  MUFU.RCP R25, R16 ;  /* 0x0000001000197308 */ /* 0x0002a20000001000 */
[----:B------:R-:W-:-:S06]  /*0ac0*/  MOV R20, R0 ;  /* 0x0000000000147202 */ /* 0x000fcc0000000f00 */
[----:B------:R-:W3:Y:S02]  /*0ad0*/  LDC.64 R14, c[0x0][0x388] ;  /* 0x0000e200ff0e7b82 */ /* 0x000ee40000000a00 */
.L_x_6479:
[----:B----4-:R-:W4:Y:S02]  /*0ae0*/  LDCU UR4, c[0x0][0x398] ;  /* 0x00007300ff0477ac */ /* 0x010f240008000800 */
[----:B----4-:R-:W-:-:S04]  /*0af0*/  IMAD R19, R20, UR4, R10 ;  /* 0x0000000414137c24 */ /* 0x010fc8000f8e020a */
[----:B-1-3--:R-:W-:-:S06]  /*0b00*/  IMAD.WIDE R16, R19, 0x4, R14 ;  /* 0x0000000413107825 */ /* 0x00afcc00078e020e */
[----:B------:R-:W3:Y:S01]  /*0b10*/  LDG.E R16, desc[UR14][R16.64] ;  /* 0x0000000e10107981 */ /* 0x000ee2000c1e1900 */
[----:B------:R-:W-:-:S05]  /*0b20*/  VIADD R20, R20, UR10 ;  /* 0x0000000a14147c36 */ /* 0x000fca0008000000 */
[----:B------:R-:W-:Y:S01]  /*0b30*/  ISETP.GE.AND P0, PT, R20, R21, PT ;  /* 0x000000151400720c */ /* 0x000fe20003f06270 */
[----:B---3--:R-:W-:-:S04]  /*0b40*/  FADD.FTZ R18, R16, -R11 ;  /* 0x8000000b10127221 */ /* 0x008fc80000010000 */
[----:B------:R-:W-:Y:S01]  /*0b50*/  FMUL.FTZ R22, R18, 1.4426950216293334961 ;  /* 0x3fb8aa3b12167820 */ /* 0x000fe20000410000 */
[----:B0-----:R-:W-:-:S05]  /*0b60*/  IMAD.WIDE R18, R19, 0x4, R12 ;  /* 0x0000000413127825 */ /* 0x001fca00078e020c */
[----:B------:R-:W2:Y:S02]  /*0b70*/  MUFU.EX2 R22, R22 ;  /* 0x0000001600167308 */ /* 0x000ea40000000800 */
[----:B--2---:R-:W-:-:S05]  /*0b80*/  FMUL.FTZ R23, R22, R25 ;  /* 0x0000001916177220 */ /* 0x004fca0000410000 */
[----:B------:R4:W-:Y:S01]  /*0b90*/  STG.E desc[UR14][R18.64], R23 ;  /* 0x0000001712007986 */ /* 0x0009e2000c10190e */
[----:B------:R-:W-:Y:S05]  /*0ba0*/  @!P0 BRA `(.L_x_6479) ;  /* 0xfffffffc00cc8947 */ /* 0x000fea000383ffff */
.L_x_6472:
[----:B------:R-:W-:Y:S05]  /*0bb0*/  BSYNC B0 ;  /* 0x0000000000007941 */ /* 0x000fea0003800000 */
.L_x_6460:
[----:B------:R-:W1:Y:S01]  /*0bc0*/  LDCU UR4, c[0x0][0x398] ;  /* 0x00007300ff0477ac */ /* 0x000e620008000800 */
[----:B------:R-:W-:-:S04]  /*0bd0*/  IADD3 R8, PT, PT, R4, R8, RZ ;  /* 0x0000000804087210 */ /* 0x000fc80007ffe0ff */
[----:B-1----:R-:W-:-:S13]  /*0be0*/  ISETP.GE.AND P0, PT, R8, UR4, PT ;  /* 0x0000000408007c0c */ /* 0x002fda000bf06270 */
[----:B------:R-:W-:Y:S05]  /*0bf0*/  @!P0 BRA `(.L_x_6480) ;  /* 0xfffffff400848947 */ /* 0x000fea000383ffff */
.L_x_6459:
[----:B------:R-:W-:Y:S05]  /*0c00*/  BSYNC B1 ;  /* 0x0000000000017941 */ /* 0x000fea0003800000 */
.L_x_6458:
[----:B------:R-:W1:Y:S01]  /*0c10*/  LDCU UR4, c[0x0][0x390] ;  /* 0x00007200ff0477ac */ /* 0x000e620008000800 */
[----:B------:R-:W-:-:S04]  /*0c20*/  IADD3 R5, PT, PT, R5, UR12, RZ ;  /* 0x0000000c05057c10 */ /* 0x000fc8000fffe0ff */
[----:B-1----:R-:W-:-:S13]  /*0c30*/  ISETP.GE.AND P0, PT, R5, UR4, PT ;  /* 0x0000000405007c0c */ /* 0x002fda000bf06270 */
[----:B------:R-:W-:Y:S05]  /*0c40*/  @!P0 BRA `(.L_x_6481) ;  /* 0xfffffff400508947 */ /* 0x000fea000383ffff */
[----:B------:R-:W-:Y:S05]  /*0c50*/  EXIT ;  /* 0x000000000000794d */ /* 0x000fea0003800000 */
.L_x_6482:
        /* <DEDUP_REMOVED lines=10> */
.L_x_11560:


//--------------------- .text._ZN2at6native43_GLOBAL__N__9ae7fba5_10_SoftMax_cu_9f978f6326cunn_SpatialSoftMaxForwardIdddlNS1_22SoftMaxForwardEpilogueEEEvPT1_PKT_T2_S9_S9_ --------------------------
	.section	.text._ZN2at6native43_GLOBAL__N__9ae7fba5_10_SoftMax_cu_9f978f6326cunn_SpatialSoftMaxForwardIdddlNS1_22SoftMaxForwardEpilogueEEEvPT1_PKT_T2_S9_S9_,"ax",@progbits
	.align	128
.text._ZN2at6native43_GLOBAL__N__9ae7fba5_10_SoftMax_cu_9f978f6326cunn_SpatialSoftMaxForwardIdddlNS1_22SoftMaxForwardEpilogueEEEvPT1_PKT_T2_S9_S9_:
        .type           _ZN2at6native43_GLOBAL__N__9ae7fba5_10_SoftMax_cu_9f978f6326cunn_SpatialSoftMaxForwardIdddlNS1_22SoftMaxForwardEpilogueEEEvPT1_PKT_T2_S9_S9_,@function
        .size           _ZN2at6native43_GLOBAL__N__9ae7fba5_10_SoftMax_cu_9f978f6326cunn_SpatialSoftMaxForwardIdddlNS1_22SoftMaxForwardEpilogueEEEvPT1_PKT_T2_S9_S9_,(.L_x_11561 - _ZN2at6native43_GLOBAL__N__9ae7fba5_10_SoftMax_cu_9f978f6326cunn_SpatialSoftMaxForwardIdddlNS1_22SoftMaxForwardEpilogueEEEvPT1_PKT_T2_S9_S9_)
        .other          _ZN2at6native43_GLOBAL__N__9ae7fba5_10_SoftMax_cu_9f978f6326cunn_SpatialSoftMaxForwardIdddlNS1_22SoftMaxForwardEpilogueEEEvPT1_PKT_T2_S9_S9_,@"STO_CUDA_ENTRY STV_DEFAULT"
_ZN2at6native43_GLOBAL__N__9ae7fba5_10_SoftMax_cu_9f978f6326cunn_SpatialSoftMaxForwardIdddlNS1_22SoftMaxForwardEpilogueEEEvPT1_PKT_T2_S9_S9_:
        /* <DEDUP_REMOVED lines=15> */
[----:B------:R-:W0:Y:S01]  /*00f0*/  LDCU UR8, c[0x0][0x360] ;  /* 0x00006c00ff0877ac */ /* 0x000e220008000800 */
[----:B------:R-:W3:Y:S06]  /*0100*/  LDCU UR11, c[0x0][0x374] ;  /* 0x00006e80ff0b77ac */ /* 0x000eec0008000800 */
[----:B------:R-:W5:Y:S01]  /*0110*/  S2UR UR10, SR_CTAID.Y ;  /* 0x00000000000a79c3 */ /* 0x000f620000002600 */
[----:B-1----:R-:W-:Y:S01]  /*0120*/  ULEA UR4, UR5, UR4, 0x18 ;  /* 0x0000000405047291 */ /* 0x002fe2000f8ec0ff */
[----:B0-----:R-:W-:-:S02]  /*0130*/  IMAD R6, R8, UR8, RZ ;  /* 0x0000000808067c24 */ /* 0x001fc4000f8e02ff */
[----:B----4-:R-:W-:-:S03]  /*0140*/  IMAD.WIDE.U32 R16, R10, UR8, RZ ;  /* 0x000000080a107c25 */ /* 0x010fc6000f8e00ff */
[----:B------:R-:W-:Y:S01]  /*0150*/  LEA R6, R6, UR4, 0x3 ;  /* 0x0000000406067c11 */ /* 0x000fe2000f8e18ff */
[----:B------:R-:W-:-:S04]  /*0160*/  IMAD R11, R11, UR8, R17 ;  /* 0x000000080b0b7c24 */ /* 0x000fc8000f8e0211 */
[----:B--2---:R-:W-:Y:S01]  /*0170*/  IMAD R10, R3, 0x8, R6 ;  /* 0x00000008030a7824 */ /* 0x004fe200078e0206 */
[----:B------:R-:W-:Y:S01]  /*0180*/  SHF.L.U64.HI R11, R16, 0x3, R11 ;  /* 0x00000003100b7819 */ /* 0x000fe2000001020b */
[C---:B-----5:R-:W-:Y:S02]  /*0190*/  IMAD R8, R9.reuse, UR10, R8 ;  /* 0x0000000a09087c24 */ /* 0x060fe4000f8e0208 */
[----:B---3--:R-:W-:-:S07]  /*01a0*/  IMAD R9, R9, UR11, RZ ;  /* 0x0000000b09097c24 */ /* 0x008fce000f8e02ff */
.L_x_6518:
[----:B0-----:R-:W0:Y:S01]  /*01b0*/  LDCU.64 UR16, c[0x0][0x3a0] ;  /* 0x00007400ff1077ac */ /* 0x001e220008000a00 */
[----:B------:R-:W-:Y:S01]  /*01c0*/  BSSY B1, `(.L_x_6483) ;  /* 0x0000207000017945 */ /* 0x000fe20003800000 */
[----:B0-----:R-:W-:-:S04]  /*01d0*/  ISETP.GE.U32.AND P0, PT, R8, UR16, PT ;  /* 0x0000001008007c0c */ /* 0x001fc8000bf06070 */
[----:B------:R-:W-:-:S13]  /*01e0*/  ISETP.GE.AND.EX P0, PT, RZ, UR17, PT, P0 ;  /* 0x00000011ff007c0c */ /* 0x000fda000bf06300 */
[----:B-1----:R-:W-:Y:S05]  /*01f0*/  @P0 BRA `(.L_x_6484) ;  /* 0x00000020000c0947 */ /* 0x002fea0003800000 */
[----:B------:R-:W0:Y:S01]  /*0200*/  LDCU.64 UR16, c[0x0][0x398] ;  /* 0x00007300ff1077ac */ /* 0x000e220008000a00 */
[----:B------:R-:W-:Y:S02]  /*0210*/  IMAD.MOV.U32 R12, RZ, RZ, R3 ;  /* 0x000000ffff0c7224 */ /* 0x000fe400078e0003 */
[----:B------:R-:W-:Y:S02]  /*0220*/  IMAD.MOV.U32 R13, RZ, RZ, RZ ;  /* 0x000000ffff0d7224 */ /* 0x000fe400078e00ff */
[----:B0-----:R-:W-:Y:S02]  /*0230*/  IMAD R0, R7, UR16, RZ ;  /* 0x0000001007007c24 */ /* 0x001fe4000f8e02ff */
[----:B------:R-:W-:-:S04]  /*0240*/  IMAD.WIDE.U32 R14, R5, UR16, R12 ;  /* 0x00000010050e7c25 */ /* 0x000fc8000f8e000c */
[----:B------:R-:W-:Y:S02]  /*0250*/  IMAD R35, R5, UR17, R0 ;  /* 0x0000001105237c24 */ /* 0x000fe4000f8e0200 */
[----:B------:R-:W-:Y:S02]  /*0260*/  IMAD.MOV.U32 R12, RZ, RZ, R8 ;  /* 0x000000ffff0c7224 */ /* 0x000fe400078e0008 */
[----:B------:R-:W-:-:S07]  /*0270*/  IMAD.IADD R35, R15, 0x1, R35 ;  /* 0x000000010f237824 */ /* 0x000fce00078e0223 */
.L_x_6517:
[----:B0-----:R-:W0:Y:S01]  /*0280*/  LDC.64 R24, c[0x0][0x3a0] ;  /* 0x0000e800ff187b82 */ /* 0x001e220000000a00 */
[----:B------:R-:W-:Y:S01]  /*0290*/  UISETP.GE.U32.AND UP0, UPT, UR8, 0x2, UPT ;  /* 0x000000020800788c */ /* 0x000fe2000bf06070 */
[----:B------:R-:W-:Y:S06]  /*02a0*/  BSSY B0, `(.L_x_6485) ;  /* 0x00001f2000007945 */ /* 0x000fec0003800000 */
[----:B------:R-:W0:Y:S02]  /*02b0*/  LDC.64 R22, c[0x0][0x398] ;  /* 0x0000e600ff167b82 */ /* 0x000e240000000a00 */
[----:B0-----:R-:W-:-:S02]  /*02c0*/  IMAD R0, R25, R22, RZ ;  /* 0x0000001619007224 */ /* 0x001fc400078e02ff */
[----:B------:R-:W-:-:S04]  /*02d0*/  IMAD.WIDE.U32 R20, R24, R22, RZ ;  /* 0x0000001618147225 */ /* 0x000fc800078e00ff */
[----:B------:R-:W-:-:S04]  /*02e0*/  IMAD R19, R24, R23, R0 ;  /* 0x0000001718137224 */ /* 0x000fc800078e0200 */
[----:B------:R-:W-:Y:S02]  /*02f0*/  IMAD.IADD R0, R21, 0x1, R19 ;  /* 0x0000000115007824 */ /* 0x000fe400078e0213 */
[----:B------:R-:W-:-:S04]  /*0300*/  IMAD.WIDE.U32 R18, R5, R20, R12 ;  /* 0x0000001405127225 */ /* 0x000fc800078e000c */
[----:B------:R-:W-:-:S04]  /*0310*/  IMAD R0, R0, R5, RZ ;  /* 0x0000000500007224 */ /* 0x000fc800078e02ff */
[----:B------:R-:W-:-:S04]  /*0320*/  IMAD R37, R7, R20, R0 ;  /* 0x0000001407257224 */ /* 0x000fc800078e0200 */
[----:B------:R-:W-:Y:S01]  /*0330*/  IMAD.IADD R37, R19, 0x1, R37 ;  /* 0x0000000113257824 */ /* 0x000fe200078e0225 */
[----:B-1----:R-:W-:Y:S06]  /*0340*/  BRA.U !UP0, `(.L_x_6486) ;  /* 0x0000001108147547 */ /* 0x002fec000b800000 */
[----:B------:R-:W-:Y:S01]  /*0350*/  ISETP.GE.U32.AND P0, PT, R3, R22, PT ;  /* 0x000000160300720c */ /* 0x000fe20003f06070 */
[----:B------:R-:W-:Y:S01]  /*0360*/  IMAD.MOV.U32 R21, RZ, RZ, -0x100001 ;  /* 0xffefffffff157424 */ /* 0x000fe200078e00ff */
[----:B------:R-:W-:Y:S02]  /*0370*/  MOV R20, 0xffffffff ;  /* 0xffffffff00147802 */ /* 0x000fe40000000f00 */
[----:B------:R-:W-:-:S13]  /*0380*/  ISETP.GE.AND.EX P0, PT, RZ, R23, PT, P0 ;  /* 0x00000017ff00720c */ /* 0x000fda0003f06300 */
[----:B------:R-:W-:Y:S05]  /*0390*/  @P0 BRA `(.L_x_6487) ;  /* 0x0000000000540947 */ /* 0x000fea0003800000 */
[----:B------:R-:W-:Y:S02]  /*03a0*/  IMAD.MOV.U32 R31, RZ, RZ, R3 ;  /* 0x000000ffff1f7224 */ /* 0x000fe400078e0003 */
[----:B------:R-:W-:Y:S02]  /*03b0*/  IMAD.MOV.U32 R0, RZ, RZ, RZ ;  /* 0x000000ffff007224 */ /* 0x000fe400078e00ff */
[----:B------:R-:W-:Y:S02]  /*03c0*/  IMAD.MOV.U32 R20, RZ, RZ, -0x1 ;  /* 0xffffffffff147424 */ /* 0x000fe400078e00ff */
[----:B------:R-:W-:-:S07]  /*03d0*/  IMAD.MOV.U32 R21, RZ, RZ, -0x100001 ;  /* 0xffefffffff157424 */ /* 0x000fce00078e00ff */
.L_x_6488:
[----:B------:R-:W0:Y:S01]  /*03e0*/  LDCU.64 UR16, c[0x0][0x388] ;  /* 0x00007100ff1077ac */ /* 0x000e220008000a00 */
[-C--:B------:R-:W-:Y:S02]  /*03f0*/  IMAD R2, R0, R24.reuse, RZ ;  /* 0x0000001800027224 */ /* 0x080fe400078e02ff */
[----:B------:R-:W-:Y:S02]  /*0400*/  IMAD.MOV.U32 R36, RZ, RZ, R18 ;  /* 0x000000ffff247224 */ /* 0x000fe400078e0012 */
[C---:B------:R-:W-:Y:S02]  /*0410*/  IMAD R29, R31.reuse, R25, R2 ;  /* 0x000000191f1d7224 */ /* 0x040fe400078e0202 */
[----:B------:R-:W-:-:S04]  /*0420*/  IMAD.WIDE.U32 R26, R31, R24, R36 ;  /* 0x000000181f1a7225 */ /* 0x000fc800078e0024 */
[----:B------:R-:W-:Y:S01]  /*0430*/  IMAD.IADD R27, R27, 0x1, R29 ;  /* 0x000000011b1b7824 */ /* 0x000fe200078e021d */
[----:B0-----:R-:W-:-:S04]  /*0440*/  LEA R28, P1, R26, UR16, 0x3 ;  /* 0x000000101a1c7c11 */ /* 0x001fc8000f8218ff */
[----:B------:R-:W-:-:S06]  /*0450*/  LEA.HI.X R29, R26, UR17, R27, 0x3, P1 ;  /* 0x000000111a1d7c11 */ /* 0x000fcc00088f1c1b */
[----:B------:R-:W2:Y:S01]  /*0460*/  LDG.E.64 R28, desc[UR6][R28.64] ;  /* 0x000000061c1c7981 */ /* 0x000ea2000c1e1b00 */
[----:B------:R-:W-:-:S05]  /*0470*/  IADD3 R31, P1, PT, R31, UR8, RZ ;  /* 0x000000081f1f7c10 */ /* 0x000fca000ff3e0ff */
[----:B------:R-:W-:Y:S01]  /*0480*/  IMAD.X R0, RZ, RZ, R0, P1 ;  /* 0x000000ffff007224 */ /* 0x000fe200008e0600 */
[----:B------:R-:W-:-:S04]  /*0490*/  ISETP.GE.U32.AND P1, PT, R31, R22, PT ;  /* 0x000000161f00720c */ /* 0x000fc80003f26070 */
[----:B------:R-:W-:Y:S01]  /*04a0*/  ISETP.GE.AND.EX P1, PT, R0, R23, PT, P1 ;  /* 0x000000170000720c */ /* 0x000fe20003f26310 */
[----:B--2---:R-:W-:-:S06]  /*04b0*/  DSETP.GEU.AND P2, PT, R20, R28, PT ;  /* 0x0000001c1400722a */ /* 0x004fcc0003f4e000 */
[----:B------:R-:W-:Y:S02]  /*04c0*/  FSEL R20, R28, R20, !P2 ;  /* 0x000000141c147208 */ /* 0x000fe40005000000 */
[----:B------:R-:W-:-:S04]  /*04d0*/  FSEL R21, R29, R21, !P2 ;  /* 0x000000151d157208 */ /* 0x000fc80005000000 */
[----:B------:R-:W-:Y:S05]  /*04e0*/  @!P1 BRA `(.L_x_6488) ;  /* 0xfffffffc00bc9947 */ /* 0x000fea000383ffff */
.L_x_6487:
[----:B------:R-:W-:Y:S05]  /*04f0*/  WARPSYNC.ALL ;  /* 0x0000000000007948 */ /* 0x000fea0003800000 */
[----:B------:R-:W-:Y:S01]  /*0500*/  BAR.SYNC.DEFER_BLOCKING 0x0 ;  /* 0x0000000000007b1d */ /* 0x000fe20000010000 */
[----:B------:R-:W-:-:S05]  /*0510*/  MOV R0, UR8 ;  /* 0x0000000800007c02 */ /* 0x000fca0008000f00 */
[----:B------:R0:W-:Y:S02]  /*0520*/  STS.64 [R10], R20 ;  /* 0x000000140a007388 */ /* 0x0001e40000000a00 */
.L_x_6489:
[----:B------:R-:W-:Y:S05]  /*0530*/  WARPSYNC.ALL ;  /* 0x0000000000007948 */ /* 0x000fea0003800000 */
[----:B------:R-:W-:Y:S01]  /*0540*/  BAR.SYNC.DEFER_BLOCKING 0x0 ;  /* 0x0000000000007b1d */ /* 0x000fe20000010000 */
[----:B------:R-:W-:-:S04]  /*0550*/  SHF.R.U32.HI R2, RZ, 0x1, R0 ;  /* 0x00000001ff027819 */ /* 0x000fc80000011600 */
[----:B------:R-:W-:-:S13]  /*0560*/  ISETP.GE.U32.AND P1, PT, R3, R2, PT ;  /* 0x000000020300720c */ /* 0x000fda0003f26070 */
[----:B------:R-:W-:Y:S01]  /*0570*/  @!P1 IMAD R22, R2, 0x8, R10 ;  /* 0x0000000802169824 */ /* 0x000fe200078e020a */
[----:B0-----:R-:W-:Y:S05]  /*0580*/  @!P1 LDS.64 R20, [R10] ;  /* 0x000000000a149984 */ /* 0x001fea0000000a00 */
[----:B------:R-:W0:Y:S02]  /*0590*/  @!P1 LDS.64 R22, [R22] ;  /* 0x0000000016169984 */ /* 0x000e240000000a00 */
[----:B0-----:R-:W-:-:S06]  /*05a0*/  @!P1 DSETP.GEU.AND P2, PT, R20, R22, PT ;  /* 0x000000161400922a */ /* 0x001fcc0003f4e000 */
[----:B------:R-:W-:Y:S02]  /*05b0*/  @!P1 FSEL R20, R22, R20, !P2 ;  /* 0x0000001416149208 */ /* 0x000fe40005000000 */
[----:B------:R-:W-:-:S05]  /*05c0*/  @!P1 FSEL R21, R23, R21, !P2 ;  /* 0x0000001517159208 */ /* 0x000fca0005000000 */
[----:B------:R1:W-:Y:S01]  /*05d0*/  @!P1 STS.64 [R10], R20 ;  /* 0x000000140a009388 */ /* 0x0003e20000000a00 */
[----:B------:R-:W-:Y:S01]  /*05e0*/  ISETP.GT.U32.AND P1, PT, R0, 0x3, PT ;  /* 0x000000030000780c */ /* 0x000fe20003f24070 */
[----:B------:R-:W-:-:S12]  /*05f0*/  IMAD.MOV.U32 R0, RZ, RZ, R2 ;  /* 0x000000ffff007224 */ /* 0x000fd800078e0002 */
[----:B-1----:R-:W-:Y:S05]  /*0600*/  @P1 BRA `(.L_x_6489) ;  /* 0xfffffffc00c81947 */ /* 0x002fea000383ffff */
[----:B------:R-:W-:Y:S05]  /*0610*/  WARPSYNC.ALL ;  /* 0x0000000000007948 */ /* 0x000fea0003800000 */
[----:B------:R-:W-:Y:S01]  /*0620*/  BAR.SYNC.DEFER_BLOCKING 0x0 ;  /* 0x0000000000007b1d */ /* 0x000fe20000010000 */
[----:B------:R-:W-:-:S05]  /*0630*/  CS2R R20, SRZ ;  /* 0x0000000000147805 */ /* 0x000fca000001ff00 */
[----:B------:R-:W-:Y:S01]  /*0640*/  BSSY.RECONVERGENT B2, `(.L_x_6490) ;  /* 0x0000053000027945 */ /* 0x000fe20003800200 */
[----:B------:R0:W1:Y:S03]  /*0650*/  LDS.64 R42, [R6] ;  /* 0x00000000062a7984 */ /* 0x0000660000000a00 */
[----:B------:R-:W-:Y:S05]  /*0660*/  @P0 BRA `(.L_x_6491) ;  /* 0x0000000400400947 */ /* 0x000fea0003800000 */
[----:B------:R-:W-:Y:S01]  /*0670*/  IMAD.MOV.U32 R2, RZ, RZ, R3 ;  /* 0x000000ffff027224 */ /* 0x000fe200078e0003 */
[----:B------:R-:W-:Y:S01]  /*0680*/  CS2R R20, SRZ ;  /* 0x0000000000147805 */ /* 0x000fe2000001ff00 */
[----:B------:R-:W-:-:S07]  /*0690*/  IMAD.MOV.U32 R0, RZ, RZ, RZ ;  /* 0x000000ffff007224 */ /* 0x000fce00078e00ff */
.L_x_6494:
[----:B------:R-:W2:Y:S01]  /*06a0*/  LDCU.64 UR16, c[0x0][0x3a0] ;  /* 0x00007400ff1077ac */ /* 0x000ea20008000a00 */
[----:B------:R-:W-:Y:S01]  /*06b0*/  IMAD.MOV.U32 R36, RZ, RZ, R18 ;  /* 0x000000ffff247224 */ /* 0x000fe200078e0012 */
[----:B------:R-:W3:Y:S01]  /*06c0*/  LDCU.64 UR18, c[0x0][0x388] ;  /* 0x00007100ff1277ac */ /* 0x000ee20008000a00 */
[----:B--2---:R-:W-:Y:S02]  /*06d0*/  IMAD R25, R0, UR16, RZ ;  /* 0x0000001000197c24 */ /* 0x004fe4000f8e02ff */
[----:B------:R-:W-:-:S04]  /*06e0*/  IMAD.WIDE.U32 R22, R2, UR16, R36 ;  /* 0x0000001002167c25 */ /* 0x000fc8000f8e0024 */
[----:B------:R-:W-:Y:S01]  /*06f0*/  IMAD R25, R2, UR17, R25 ;  /* 0x0000001102197c24 */ /* 0x000fe2000f8e0219 */
[----:B---3--:R-:W-:-:S03]  /*0700*/  LEA R30, P1, R22, UR18, 0x3 ;  /* 0x00000012161e7c11 */ /* 0x008fc6000f8218ff */
[----:B------:R-:W-:-:S05]  /*0710*/  IMAD.IADD R23, R23, 0x1, R25 ;  /* 0x0000000117177824 */ /* 0x000fca00078e0219 */
[----:B------:R-:W-:-:S05]  /*0720*/  LEA.HI.X R31, R22, UR19, R23, 0x3, P1 ;  /* 0x00000013161f7c11 */ /* 0x000fca00088f1c17 */
[----:B------:R-:W1:Y:S01]  /*0730*/  LDG.E.64 R22, desc[UR6][R30.64] ;  /* 0x000000061e167981 */ /* 0x000e62000c1e1b00 */
[----:B------:R-:W-:Y:S01]  /*0740*/  IMAD.MOV.U32 R24, RZ, RZ, 0x652b82fe ;  /* 0x652b82feff187424 */ /* 0x000fe200078e00ff */
[----:B------:R-:W-:Y:S01]  /*0750*/  UMOV UR16, 0xfefa39ef ;  /* 0xfefa39ef00107882 */ /* 0x000fe20000000000 */
[----:B------:R-:W-:Y:S01]  /*0760*/  IMAD.MOV.U32 R25, RZ, RZ, 0x3ff71547 ;  /* 0x3ff71547ff197424 */ /* 0x000fe200078e00ff */
[----:B------:R-:W-:Y:S01]  /*0770*/  UMOV UR17, 0x3fe62e42 ;  /* 0x3fe62e4200117882 */ /* 0x000fe20000000000 */
[----:B------:R-:W-:Y:S01]  /*0780*/  IADD3 R2, P1, PT, R2, UR8, RZ ;  /* 0x0000000802027c10 */ /* 0x000fe2000ff3e0ff */
[----:B------:R-:W-:Y:S04]  /*0790*/  BSSY.RECONVERGENT B3, `(.L_x_6492) ;  /* 0x000003b000037945 */ /* 0x000fe80003800200 */
[----:B------:R-:W-:Y:S01]  /*07a0*/  IMAD.X R0, RZ, RZ, R0, P1 ;  /* 0x000000ffff007224 */ /* 0x000fe200008e0600 */
[----:B-1----:R-:W-:-:S08]  /*07b0*/  DADD R22, -R42, R22 ;  /* 0x000000002a167229 */ /* 0x002fd00000000116 */
[----:B------:R-:W-:Y:S02]  /*07c0*/  DFMA R24, R22, R24, 6.75539944105574400000e+15 ;  /* 0x433800001618742b */ /* 0x000fe40000000018 */
[----:B------:R-:W-:-:S06]  /*07d0*/  FSETP.GEU.FTZ.AND P2, PT, |R23|, 4.1917929649353027344, PT ;  /* 0x4086232b1700780b */ /* 0x000fcc0003f5e200 */
        /* <DEDUP_REMOVED lines=33> */
[C---:B------:R-:W-:Y:S01]  /*09f0*/  DFMA R28, R26.reuse, R28, UR16 ;  /* 0x000000101a1c7e2b */ /* 0x040fe2000800001c */
[----:B------:R-:W1:Y:S07]  /*0a00*/  LDCU.64 UR16, c[0x0][0x398] ;  /* 0x00007300ff1077ac */ /* 0x000e6e0008000a00 */
[----:B------:R-:W-:-:S08]  /*0a10*/  DFMA R28, R26, R28, 1 ;  /* 0x3ff000001a1c742b */ /* 0x000fd0000000001c */
[----:B------:R-:W-:Y:S01]  /*0a20*/  DFMA R26, R26, R28, 1 ;  /* 0x3ff000001a1a742b */ /* 0x000fe2000000001c */
[----:B-1----:R-:W-:-:S04]  /*0a30*/  ISETP.GE.U32.AND P1, PT, R2, UR16, PT ;  /* 0x0000001002007c0c */ /* 0x002fc8000bf26070 */
[----:B------:R-:W-:-:S05]  /*0a40*/  ISETP.GE.AND.EX P1, PT, R0, UR17, PT, P1 ;  /* 0x0000001100007c0c */ /* 0x000fca000bf26310 */
        /* <DEDUP_REMOVED lines=15> */
.L_x_6493:
[----:B------:R-:W-:Y:S05]  /*0b40*/  BSYNC.RECONVERGENT B3 ;  /* 0x0000000000037941 */ /* 0x000fea0003800200 */
.L_x_6492:
[----:B------:R-:W-:Y:S01]  /*0b50*/  DADD R20, R28, R20 ;  /* 0x000000001c147229 */ /* 0x000fe20000000014 */
[----:B------:R-:W-:Y:S10]  /*0b60*/  @!P1 BRA `(.L_x_6494) ;  /* 0xfffffff800cc9947 */ /* 0x000ff4000383ffff */
.L_x_6491:
[----:B------:R-:W-:Y:S05]  /*0b70*/  BSYNC.RECONVERGENT B2 ;  /* 0x0000000000027941 */ /* 0x000fea0003800200 */
.L_x_6490:
[----:B------:R-:W-:Y:S01]  /*0b80*/  BAR.SYNC.DEFER_BLOCKING 0x0 ;  /* 0x0000000000007b1d */ /* 0x000fe20000010000 */
[----:B------:R-:W-:-:S05]  /*0b90*/  IMAD.U32 R0, RZ, RZ, UR8 ;  /* 0x00000008ff007e24 */ /* 0x000fca000f8e00ff */
[----:B------:R2:W-:Y:S02]  /*0ba0*/  STS.64 [R10], R20 ;  /* 0x000000140a007388 */ /* 0x0005e40000000a00 */
.L_x_6495:
[----:B------:R-:W-:Y:S01]  /*0bb0*/  BAR.SYNC.DEFER_BLOCKING 0x0 ;  /* 0x0000000000007b1d */ /* 0x000fe20000010000 */
[----:B------:R-:W-:-:S04]  /*0bc0*/  SHF.R.U32.HI R2, RZ, 0x1, R0 ;  /* 0x00000001ff027819 */ /* 0x000fc80000011600 */
[----:B------:R-:W-:-:S13]  /*0bd0*/  ISETP.GE.U32.AND P1, PT, R3, R2, PT ;  /* 0x000000020300720c */ /* 0x000fda0003f26070 */
[----:B------:R-:W-:Y:S01]  /*0be0*/  @!P1 LEA R22, R2, R10, 0x3 ;  /* 0x0000000a02169211 */ /* 0x000fe200078e18ff */
[----:B--2---:R-:W-:Y:S05]  /*0bf0*/  @!P1 LDS.64 R20, [R10] ;  /* 0x000000000a149984 */ /* 0x004fea0000000a00 */
[----:B------:R-:W2:Y:S02]  /*0c00*/  @!P1 LDS.64 R22, [R22] ;  /* 0x0000000016169984 */ /* 0x000ea40000000a00 */
[----:B--2---:R-:W-:-:S07]  /*0c10*/  @!P1 DADD R20, R20, R22 ;  /* 0x0000000014149229 */ /* 0x004fce0000000016 */
[----:B------:R3:W-:Y:S01]  /*0c20*/  @!P1 STS.64 [R10], R20 ;  /* 0x000000140a009388 */ /* 0x0007e20000000a00 */
[----:B------:R-:W-:Y:S01]  /*0c30*/  ISETP.GT.U32.AND P1, PT, R0, 0x3, PT ;  /* 0x000000030000780c */ /* 0x000fe20003f24070 */
[----:B------:R-:W-:-:S12]  /*0c40*/  IMAD.MOV.U32 R0, RZ, RZ, R2 ;  /* 0x000000ffff007224 */ /* 0x000fd800078e0002 */
[----:B---3--:R-:W-:Y:S05]  /*0c50*/  @P1 BRA `(.L_x_6495) ;  /* 0xfffffffc00d41947 */ /* 0x008fea000383ffff */
[----:B------:R-:W-:Y:S06]  /*0c60*/  BAR.SYNC.DEFER_BLOCKING 0x0 ;  /* 0x0000000000007b1d */ /* 0x000fec0000010000 */
[----:B------:R-:W2:Y:S01]  /*0c70*/  LDCU.64 UR12, c[0x0][0x3a0] ;  /* 0x00007400ff0c77ac */ /* 0x000ea20008000a00 */
[----:B------:R-:W-:Y:S01]  /*0c80*/  BSSY.RECONVERGENT B2, `(.L_x_6496) ;  /* 0x0000070000027945 */ /* 0x000fe20003800200 */
[----:B------:R-:W3:Y:S01]  /*0c90*/  LDCU.64 UR10, c[0x0][0x388] ;  /* 0x00007100ff0a77ac */ /* 0x000ee20008000a00 */
[----:B------:R-:W4:Y:S01]  /*0ca0*/  LDCU.64 UR4, c[0x0][0x398] ;  /* 0x00007300ff0477ac */ /* 0x000f220008000a00 */
[----:B------:R-:W0:Y:S01]  /*0cb0*/  LDCU.64 UR14, c[0x0][0x380] ;  /* 0x00007000ff0e77ac */ /* 0x000e220008000a00 */
[----:B------:R-:W-:Y:S05]  /*0cc0*/  @P0 BRA `(.L_x_6497) ;  /* 0x0000000400ac0947 */ /* 0x000fea0003800000 */
[----:B------:R0:W0:Y:S01]  /*0cd0*/  LDS.64 R20, [R6] ;  /* 0x0000000006147984 */ /* 0x0000220000000a00 */
[----:B------:R-:W-:Y:S02]  /*0ce0*/  IMAD.MOV.U32 R22, RZ, RZ, R3 ;  /* 0x000000ffff167224 */ /* 0x000fe400078e0003 */
[----:B------:R-:W-:-:S07]  /*0cf0*/  IMAD.MOV.U32 R23, RZ, RZ, RZ ;  /* 0x000000ffff177224 */ /* 0x000fce00078e00ff */
.L_x_6502:
[----:B0-2---:R-:W-:Y:S02]  /*0d00*/  IMAD R25, R23, UR12, RZ ;  /* 0x0000000c17197c24 */ /* 0x005fe4000f8e02ff */
[----:B------:R-:W-:Y:S02]  /*0d10*/  IMAD.MOV.U32 R36, RZ, RZ, R18 ;  /* 0x000000ffff247224 */ /* 0x000fe400078e0012 */
[C---:B------:R-:W-:Y:S02]  /*0d20*/  IMAD R25, R22.reuse, UR13, R25 ;  /* 0x0000000d16197c24 */ /* 0x040fe4000f8e0219 */
[----:B------:R-:W-:-:S04]  /*0d30*/  IMAD.WIDE.U32 R40, R22, UR12, R36 ;  /* 0x0000000c16287c25 */ /* 0x000fc8000f8e0024 */
[----:B------:R-:W-:Y:S02]  /*0d40*/  IMAD.IADD R25, R41, 0x1, R25 ;  /* 0x0000000129197824 */ /* 0x000fe400078e0219 */
[----:B------:R-:W-:-:S03]  /*0d50*/  IMAD.SHL.U32 R38, R40, 0x8, RZ ;  /* 0x0000000828267824 */ /* 0x000fc600078e00ff */
[----:B------:R-:W-:Y:S02]  /*0d60*/  SHF.L.U64.HI R40, R40, 0x3, R25 ;  /* 0x0000000328287819 */ /* 0x000fe40000010219 */
[----:B---3--:R-:W-:-:S04]  /*0d70*/  IADD3 R30, P0, PT, R38, UR10, RZ ;  /* 0x0000000a261e7c10 */ /* 0x008fc8000ff1e0ff */
[----:B------:R-:W-:-:S05]  /*0d80*/  IADD3.X R31, PT, PT, R40, UR11, RZ, P0, !PT ;  /* 0x0000000b281f7c10 */ /* 0x000fca00087fe4ff */
[----:B------:R0:W1:Y:S01]  /*0d90*/  LDG.E.64 R26, desc[UR6][R30.64] ;  /* 0x000000061e1a7981 */ /* 0x000062000c1e1b00 */
[----:B------:R-:W-:Y:S01]  /*0da0*/  IMAD.MOV.U32 R24, RZ, RZ, 0x652b82fe ;  /* 0x652b82feff187424 */ /* 0x000fe200078e00ff */
[----:B------:R-:W-:Y:S01]  /*0db0*/  UMOV UR16, 0xfefa39ef ;  /* 0xfefa39ef00107882 */ /* 0x000fe20000000000 */
[----:B------:R-:W-:Y:S01]  /*0dc0*/  IMAD.MOV.U32 R25, RZ, RZ, 0x3ff71547 ;  /* 0x3ff71547ff197424 */ /* 0x000fe200078e00ff */
[----:B------:R-:W-:Y:S01]  /*0dd0*/  UMOV UR17, 0x3fe62e42 ;  /* 0x3fe62e4200117882 */ /* 0x000fe20000000000 */
[----:B------:R-:W-:Y:S01]  /*0de0*/  BSSY.RECONVERGENT B3, `(.L_x_6498) ;  /* 0x000003e000037945 */ /* 0x000fe20003800200 */
[----:B0-----:R-:W0:Y:S01]  /*0df0*/  MUFU.RCP64H R31, R21 ;  /* 0x00000015001f7308 */ /* 0x001e220000001800 */
[----:B------:R-:W-:Y:S01]  /*0e00*/  IMAD.MOV.U32 R30, RZ, RZ, 0x1 ;  /* 0x00000001ff1e7424 */ /* 0x000fe200078e00ff */
        /* <DEDUP_REMOVED lines=17> */
[----:B------:R-:W-:Y:S01]  /*0f20*/  UMOV UR17, 0x3efa0199 ;  /* 0x3efa019900117882 */ /* 0x000fe20000000000 */
[----:B0-----:R-:W-:-:S05]  /*0f30*/  DFMA R28, -R20, R30, 1 ;  /* 0x3ff00000141c742b */ /* 0x001fca000000011e */
[----:B------:R-:W-:Y:S01]  /*0f40*/  DFMA R32, R44, R32, UR16 ;  /* 0x000000102c207e2b */ /* 0x000fe20008000020 */
[----:B------:R-:W-:Y:S01]  /*0f50*/  UMOV UR16, 0x14761f65 ;  /* 0x14761f6500107882 */ /* 0x000fe20000000000 */
[----:B------:R-:W-:Y:S01]  /*0f60*/  UMOV UR17, 0x3f2a01a0 ;  /* 0x3f2a01a000117882 */ /* 0x000fe20000000000 */
[----:B------:R-:W-:-:S05]  /*0f70*/  DFMA R28, R28, R28, R28 ;  /* 0x0000001c1c1c722b */ /* 0x000fca000000001c */
[----:B------:R-:W-:Y:S01]  /*0f80*/  DFMA R32, R44, R32, UR16 ;  /* 0x000000102c207e2b */ /* 0x000fe20008000020 */
[----:B------:R-:W-:Y:S01]  /*0f90*/  UMOV UR16, 0x1852b7af ;  /* 0x1852b7af00107882 */ /* 0x000fe20000000000 */
[----:B------:R-:W-:Y:S01]  /*0fa0*/  UMOV UR17, 0x3f56c16c ;  /* 0x3f56c16c00117882 */ /* 0x000fe20000000000 */
[----:B------:R-:W-:-:S05]  /*0fb0*/  DFMA R28, R30, R28, R30 ;  /* 0x0000001c1e1c722b */ /* 0x000fca000000001e */
[----:B------:R-:W-:Y:S01]  /*0fc0*/  DFMA R32, R44, R32, UR16 ;  /* 0x000000102c207e2b */ /* 0x000fe20008000020 */
[----:B------:R-:W-:Y:S01]  /*0fd0*/  UMOV UR16, 0x11122322 ;  /* 0x1112232200107882 */ /* 0x000fe20000000000 */
[----:B------:R-:W-:Y:S01]  /*0fe0*/  UMOV UR17, 0x3f811111 ;  /* 0x3f81111100117882 */ /* 0x000fe20000000000 */
[----:B------:R-:W-:-:S05]  /*0ff0*/  DFMA R30, -R20, R28, 1 ;  /* 0x3ff00000141e742b */ /* 0x000fca000000011c */
[----:B------:R-:W-:Y:S01]  /*1000*/  DFMA R32, R44, R32, UR16 ;  /* 0x000000102c207e2b */ /* 0x000fe20008000020 */
[----:B------:R-:W-:Y:S01]  /*1010*/  UMOV UR16, 0x555502a1 ;  /* 0x555502a100107882 */ /* 0x000fe20000000000 */
[----:B------:R-:W-:Y:S01]  /*1020*/  UMOV UR17, 0x3fa55555 ;  /* 0x3fa5555500117882 */ /* 0x000fe20000000000 */
[----:B------:R-:W-:-:S05]  /*1030*/  DFMA R30, R28, R30, R28 ;  /* 0x0000001e1c1e722b */ /* 0x000fca000000001c */
        /* <DEDUP_REMOVED lines=24> */
.L_x_6499:
[----:B----4-:R-:W-:Y:S05]  /*11c0*/  BSYNC.RECONVERGENT B3 ;  /* 0x0000000000037941 */ /* 0x010fea0003800200 */
.L_x_6498:
[----:B------:R-:W-:Y:S01]  /*11d0*/  IMAD.MOV.U32 R24, RZ, RZ, R28 ;  /* 0x000000ffff187224 */ /* 0x000fe200078e001c */
[----:B------:R-:W-:Y:S01]  /*11e0*/  MOV R25, R29 ;  /* 0x0000001d00197202 */ /* 0x000fe20000000f00 */
[----:B------:R-:W-:Y:S01]  /*11f0*/  BSSY.RECONVERGENT B3, `(.L_x_6500) ;  /* 0x0000014000037945 */ /* 0x000fe20003800200 */
[----:B------:R-:W-:Y:S02]  /*1200*/  FSETP.GEU.AND P2, PT, |R29|, 6.5827683646048100446e-37, PT ;  /* 0x036000001d00780b */ /* 0x000fe40003f4e200 */
[----:B------:R-:W-:Y:S02]  /*1210*/  IADD3 R22, P0, PT, R22, UR8, RZ ;  /* 0x0000000816167c10 */ /* 0x000fe4000ff1e0ff */
[----:B------:R-:W-:-:S03]  /*1220*/  DMUL R26, R30, R24 ;  /* 0x000000181e1a7228 */ /* 0x000fc60000000000 */
[----:B------:R-:W-:Y:S01]  /*1230*/  IMAD.X R23, RZ, RZ, R23, P0 ;  /* 0x000000ffff177224 */ /* 0x000fe200000e0617 */
[----:B------:R-:W-:-:S04]  /*1240*/  ISETP.GE.U32.AND P0, PT, R22, UR4, PT ;  /* 0x0000000416007c0c */ /* 0x000fc8000bf06070 */
[----:B------:R-:W-:Y:S01]  /*1250*/  DFMA R24, -R20, R26, R24 ;  /* 0x0000001a1418722b */ /* 0x000fe20000000118 */
[----:B------:R-:W-:-:S07]  /*1260*/  ISETP.GE.AND.EX P0, PT, R23, UR5, PT, P0 ;  /* 0x0000000517007c0c */ /* 0x000fce000bf06300 */
        /* <DEDUP_REMOVED lines=9> */
[----:B------:R-:W-:Y:S05]  /*1300*/  CALL.REL.NOINC `($__internal_36_$__cuda_sm20_div_rn_f64_full) ;  /* 0x0000000c00ec7944 */ /* 0x000fea0003c00000 */
[----:B------:R-:W-:Y:S02]  /*1310*/  IMAD.MOV.U32 R24, RZ, RZ, R44 ;  /* 0x000000ffff187224 */ /* 0x000fe400078e002c */
[----:B------:R-:W-:-:S07]  /*1320*/  IMAD.MOV.U32 R25, RZ, RZ, R45 ;  /* 0x000000ffff197224 */ /* 0x000fce00078e002d */
.L_x_6501:
[----:B------:R-:W-:Y:S05]  /*1330*/  BSYNC.RECONVERGENT B3 ;  /* 0x0000000000037941 */ /* 0x000fea0003800200 */
.L_x_6500:
[----:B------:R-:W-:-:S04]  /*1340*/  IADD3 R38, P1, PT, R38, UR14, RZ ;  /* 0x0000000e26267c10 */ /* 0x000fc8000ff3e0ff */
[----:B------:R-:W-:-:S05]  /*1350*/  IADD3.X R39, PT, PT, R40, UR15, RZ, P1, !PT ;  /* 0x0000000f28277c10 */ /* 0x000fca0008ffe4ff */
[----:B------:R0:W-:Y:S01]  /*1360*/  STG.E.64 desc[UR6][R38.64], R24 ;  /* 0x0000001826007986 */ /* 0x0001e2000c101b06 */
[----:B------:R-:W-:Y:S05]  /*1370*/  @!P0 BRA `(.L_x_6502) ;  /* 0xfffffff800608947 */ /* 0x000fea000383ffff */
.L_x_6497:
[----:B0-234-:R-:W-:Y:S05]  /*1380*/  BSYNC.RECONVERGENT B2 ;  /* 0x0000000000027941 */ /* 0x01dfea0003800200 */
.L_x_6496:
[----:B------:R-:W-:Y:S05]  /*1390*/  BRA `(.L_x_6503) ;  /* 0x0000000c00887947 */ /* 0x000fea0003800000 */
.L_x_6486:
[----:B------:R-:W-:Y:S01]  /*13a0*/  ISETP.GE.U32.AND P0, PT, R3, R22, PT ;  /* 0x000000160300720c */ /* 0x000fe20003f06070 */
[----:B------:R-:W-:Y:S01]  /*13b0*/  BSSY.RECONVERGENT B2, `(.L_x_6504) ;  /* 0x000001d000027945 */ /* 0x000fe20003800200 */
[----:B------:R-:W-:Y:S01]  /*13c0*/  IMAD.MOV.U32 R20, RZ, RZ, -0x1 ;  /* 0xffffffffff147424 */ /* 0x000fe200078e00ff */
[----:B------:R-:W-:Y:S02]  /*13d0*/  MOV R21, 0xffefffff ;  /* 0xffefffff00157802 */ /* 0x000fe40000000f00 */
[----:B------:R-:W-:-:S13]  /*13e0*/  ISETP.GE.AND.EX P0, PT, RZ, R23, PT, P0 ;  /* 0x00000017ff00720c */ /* 0x000fda0003f06300 */
[----:B------:R-:W-:Y:S05]  /*13f0*/  @P0 BRA `(.L_x_6505) ;  /* 0x0000000000600947 */ /* 0x000fea0003800000 */
[----:B------:R-:W0:Y:S01]  /*1400*/  LDCU.64 UR16, c[0x0][0x388] ;  /* 0x00007100ff1077ac */ /* 0x000e220008000a00 */
[-C--:B------:R-:W-:Y:S02]  /*1410*/  IMAD R0, R35, R24.reuse, RZ ;  /* 0x0000001823007224 */ /* 0x080fe400078e02ff */
[----:B------:R-:W-:-:S04]  /*1420*/  IMAD.WIDE.U32 R20, R14, R24, R12 ;  /* 0x000000180e147225 */ /* 0x000fc800078e000c */
[----:B------:R-:W-:Y:S02]  /*1430*/  IMAD R25, R14, R25, R0 ;  /* 0x000000190e197224 */ /* 0x000fe400078e0200 */
[----:B------:R-:W-:Y:S02]  /*1440*/  IMAD.MOV.U32 R27, RZ, RZ, R3 ;  /* 0x000000ffff1b7224 */ /* 0x000fe400078e0003 */
[----:B------:R-:W-:Y:S02]  /*1450*/  IMAD.IADD R21, R21, 0x1, R25 ;  /* 0x0000000115157824 */ /* 0x000fe400078e0219 */
[----:B------:R-:W-:Y:S01]  /*1460*/  IMAD.MOV.U32 R0, RZ, RZ, RZ ;  /* 0x000000ffff007224 */ /* 0x000fe200078e00ff */
[----:B0-----:R-:W-:-:S04]  /*1470*/  LEA R29, P1, R20, UR16, 0x3 ;  /* 0x00000010141d7c11 */ /* 0x001fc8000f8218ff */
[----:B------:R-:W-:Y:S01]  /*1480*/  LEA.HI.X R2, R20, UR17, R21, 0x3, P1 ;  /* 0x0000001114027c11 */ /* 0x000fe200088f1c15 */
[----:B------:R-:W-:Y:S02]  /*1490*/  IMAD.MOV.U32 R20, RZ, RZ, -0x1 ;  /* 0xffffffffff147424 */ /* 0x000fe400078e00ff */
[----:B------:R-:W-:-:S07]  /*14a0*/  IMAD.MOV.U32 R21, RZ, RZ, -0x100001 ;  /* 0xffefffffff157424 */ /* 0x000fce00078e00ff */
.L_x_6506:
[----:B------:R-:W-:Y:S02]  /*14b0*/  IMAD.MOV.U32 R24, RZ, RZ, R29 ;  /* 0x000000ffff187224 */ /* 0x000fe400078e001d */
[----:B------:R-:W-:-:S06]  /*14c0*/  IMAD.MOV.U32 R25, RZ, RZ, R2 ;  /* 0x000000ffff197224 */ /* 0x000fcc00078e0002 */
[----:B------:R-:W2:Y:S01]  /*14d0*/  LDG.E.64 R24, desc[UR6][R24.64] ;  /* 0x0000000618187981 */ /* 0x000ea2000c1e1b00 */
[----:B------:R-:W-:Y:S02]  /*14e0*/  IADD3 R27, P1, PT, R27, UR8, RZ ;  /* 0x000000081b1b7c10 */ /* 0x000fe4000ff3e0ff */
[----:B------:R-:W-:-:S03]  /*14f0*/  LEA R29, P3, R16, R29, 0x3 ;  /* 0x0000001d101d7211 */ /* 0x000fc600078618ff */
[----:B------:R-:W-:Y:S01]  /*1500*/  IMAD.X R0, RZ, RZ, R0, P1 ;  /* 0x000000ffff007224 */ /* 0x000fe200008e0600 */
[----:B------:R-:W-:Y:S02]  /*1510*/  ISETP.GE.U32.AND P1, PT, R27, R22, PT ;  /* 0x000000161b00720c */ /* 0x000fe40003f26070 */
[----:B------:R-:W-:Y:S02]  /*1520*/  IADD3.X R2, PT, PT, R2, R11, RZ, P3, !PT ;  /* 0x0000000b02027210 */ /* 0x000fe40001ffe4ff */
[----:B------:R-:W-:Y:S01]  /*1530*/  ISETP.GE.AND.EX P1, PT, R0, R23, PT, P1 ;  /* 0x000000170000720c */ /* 0x000fe20003f26310 */
[----:B--2---:R-:W-:-:S06]  /*1540*/  DSETP.GEU.AND P2, PT, R20, R24, PT ;  /* 0x000000181400722a */ /* 0x004fcc0003f4e000 */
[----:B------:R-:W-:Y:S02]  /*1550*/  FSEL R20, R24, R20, !P2 ;  /* 0x0000001418147208 */ /* 0x000fe40005000000 */
[----:B------:R-:W-:-:S04]  /*1560*/  FSEL R21, R25, R21, !P2 ;  /* 0x0000001519157208 */ /* 0x000fc80005000000 */
[----:B------:R-:W-:Y:S05]  /*1570*/  @!P1 BRA `(.L_x_6506) ;  /* 0xfffffffc00cc9947 */ /* 0x000fea000383ffff */
.L_x_6505:
[----:B------:R-:W-:Y:S05]  /*1580*/  BSYNC.RECONVERGENT B2 ;  /* 0x0000000000027941 */ /* 0x000fea0003800200 */
.L_x_6504:
[----:B------:R-:W-:Y:S01]  /*1590*/  BSSY.RECONVERGENT B2, `(.L_x_6507) ;  /* 0x0000053000027945 */ /* 0x000fe20003800200 */
[----:B------:R-:W-:-:S03]  /*15a0*/  CS2R R22, SRZ ;  /* 0x0000000000167805 */ /* 0x000fc6000001ff00 */
[----:B------:R-:W-:Y:S05]  /*15b0*/  @P0 BRA `(.L_x_6508) ;  /* 0x0000000400400947 */ /* 0x000fea0003800000 */
[----:B------:R-:W-:Y:S01]  /*15c0*/  IMAD.MOV.U32 R2, RZ, RZ, R3 ;  /* 0x000000ffff027224 */ /* 0x000fe200078e0003 */
[----:B------:R-:W-:Y:S01]  /*15d0*/  CS2R R22, SRZ ;  /* 0x0000000000167805 */ /* 0x000fe2000001ff00 */
[----:B------:R-:W-:-:S07]  /*15e0*/  IMAD.MOV.U32 R0, RZ, RZ, RZ ;  /* 0x000000ffff007224 */ /* 0x000fce00078e00ff */
.L_x_6511:
[----:B------:R-:W0:Y:S01]  /*15f0*/  LDCU.64 UR16, c[0x0][0x3a0] ;  /* 0x00007400ff1077ac */ /* 0x000e220008000a00 */
[----:B------:R-:W-:Y:S01]  /*1600*/  IMAD.MOV.U32 R36, RZ, RZ, R18 ;  /* 0x000000ffff247224 */ /* 0x000fe200078e0012 */
[----:B------:R-:W1:Y:S01]  /*1610*/  LDCU.64 UR18, c[0x0][0x388] ;  /* 0x00007100ff1277ac */ /* 0x000e620008000a00 */
[----:B0-----:R-:W-:Y:S02]  /*1620*/  IMAD R27, R0, UR16, RZ ;  /* 0x00000010001b7c24 */ /* 0x001fe4000f8e02ff */
[----:B------:R-:W-:-:S04]  /*1630*/  IMAD.WIDE.U32 R24, R2, UR16, R36 ;  /* 0x0000001002187c25 */ /* 0x000fc8000f8e0024 */
[----:B------:R-:W-:Y:S01]  /*1640*/  IMAD R27, R2, UR17, R27 ;  /* 0x00000011021b7c24 */ /* 0x000fe2000f8e021b */
[----:B-1----:R-:W-:-:S03]  /*1650*/  LEA R32, P1, R24, UR18, 0x3 ;  /* 0x0000001218207c11 */ /* 0x002fc6000f8218ff */
[----:B------:R-:W-:-:S05]  /*1660*/  IMAD.IADD R25, R25, 0x1, R27 ;  /* 0x0000000119197824 */ /* 0x000fca00078e021b */
[----:B------:R-:W-:-:S05]  /*1670*/  LEA.HI.X R33, R24, UR19, R25, 0x3, P1 ;  /* 0x0000001318217c11 */ /* 0x000fca00088f1c19 */
[----:B------:R-:W2:Y:S01]  /*1680*/  LDG.E.64 R24, desc[UR6][R32.64] ;  /* 0x0000000620187981 */ /* 0x000ea2000c1e1b00 */
[----:B------:R-:W-:Y:S01]  /*1690*/  IMAD.MOV.U32 R26, RZ, RZ, 0x652b82fe ;  /* 0x652b82feff1a7424 */ /* 0x000fe200078e00ff */
[----:B------:R-:W-:Y:S01]  /*16a0*/  UMOV UR16, 0xfefa39ef ;  /* 0xfefa39ef00107882 */ /* 0x000fe20000000000 */
[----:B------:R-:W-:Y:S01]  /*16b0*/  IMAD.MOV.U32 R27, RZ, RZ, 0x3ff71547 ;  /* 0x3ff71547ff1b7424 */ /* 0x000fe200078e00ff */
[----:B------:R-:W-:Y:S01]  /*16c0*/  UMOV UR17, 0x3fe62e42 ;  /* 0x3fe62e4200117882 */ /* 0x000fe20000000000 */
[----:B------:R-:W-:Y:S01]  /*16d0*/  IADD3 R2, P1, PT, R2, UR8, RZ ;  /* 0x0000000802027c10 */ /* 0x000fe2000ff3e0ff */
[----:B------:R-:W-:Y:S03]  /*16e0*/  BSSY.RECONVERGENT B3, `(.L_x_6509) ;  /* 0x000003b000037945 */ /* 0x000fe60003800200 */
[----:B------:R-:W-:Y:S01]  /*16f0*/  IADD3.X R0, PT, PT, RZ, R0, RZ, P1, !PT ;  /* 0x00000000ff007210 */ /* 0x000fe20000ffe4ff */
[----:B--2---:R-:W-:-:S08]  /*1700*/  DADD R24, R24, -R20 ;  /* 0x0000000018187229 */ /* 0x004fd00000000814 */
        /* <DEDUP_REMOVED lines=36> */
[----:B------:R-:W0:Y:S07]  /*1950*/  LDCU.64 UR16, c[0x0][0x398] ;  /* 0x00007300ff1077ac */ /* 0x000e2e0008000a00 */
[----:B------:R-:W-:-:S08]  /*1960*/  DFMA R30, R28, R30, 1 ;  /* 0x3ff000001c1e742b */ /* 0x000fd0000000001e */
[----:B------:R-:W-:Y:S01]  /*1970*/  DFMA R28, R28, R30, 1 ;  /* 0x3ff000001c1c742b */ /* 0x000fe2000000001e */
[----:B0-----:R-:W-:-:S04]  /*1980*/  ISETP.GE.U32.AND P1, PT, R2, UR16, PT ;  /* 0x0000001002007c0c */ /* 0x001fc8000bf26070 */
        /* <DEDUP_REMOVED lines=16> */
.L_x_6510:
[----:B------:R-:W-:Y:S05]  /*1a90*/  BSYNC.RECONVERGENT B3 ;  /* 0x0000000000037941 */ /* 0x000fea0003800200 */
.L_x_6509:
[----:B------:R-:W-:Y:S01]  /*1aa0*/  DADD R22, R30, R22 ;  /* 0x000000001e167229 */ /* 0x000fe20000000016 */
[----:B------:R-:W-:Y:S10]  /*1ab0*/  @!P1 BRA `(.L_x_6511) ;  /* 0xfffffff800cc9947 */ /* 0x000ff4000383ffff */
.L_x_6508:
[----:B------:R-:W-:Y:S05]  /*1ac0*/  BSYNC.RECONVERGENT B2 ;  /* 0x0000000000027941 */ /* 0x000fea0003800200 */
.L_x_6507:
[----:B------:R-:W-:Y:S05]  /*1ad0*/  @P0 BRA `(.L_x_6503) ;  /* 0x0000000400b80947 */ /* 0x000fea0003800000 */
[----:B------:R-:W-:Y:S02]  /*1ae0*/  IMAD.MOV.U32 R38, RZ, RZ, R3 ;  /* 0x000000ffff267224 */ /* 0x000fe400078e0003 */
[----:B------:R-:W-:-:S07]  /*1af0*/  IMAD.MOV.U32 R40, RZ, RZ, RZ ;  /* 0x000000ffff287224 */ /* 0x000fce00078e00ff */
.L_x_6516:
[----:B0-----:R-:W0:Y:S01]  /*1b00*/  LDCU.64 UR16, c[0x0][0x3a0] ;  /* 0x00007400ff1077ac */ /* 0x001e220008000a00 */
[----:B------:R-:W-:Y:S01]  /*1b10*/  MOV R36, R18 ;  /* 0x0000001200247202 */ /* 0x000fe20000000f00 */
[----:B------:R-:W1:Y:S01]  /*1b20*/  LDCU.64 UR18, c[0x0][0x388] ;  /* 0x00007100ff1277ac */ /* 0x000e620008000a00 */
[----:B0-----:R-:W-:-:S03]  /*1b30*/  IMAD R25, R40, UR16, RZ ;  /* 0x0000001028197c24 */ /* 0x001fc6000f8e02ff */
[----:B------:R-:W-:-:S04]  /*1b40*/  IMAD.WIDE.U32 R42, R38, UR16, R36 ;  /* 0x00000010262a7c25 */ /* 0x000fc8000f8e0024 */
[----:B------:R-:W-:Y:S02]  /*1b50*/  IMAD R25, R38, UR17, R25 ;  /* 0x0000001126197c24 */ /* 0x000fe4000f8e0219 */
[----:B------:R-:W-:Y:S02]  /*1b60*/  IMAD.SHL.U32 R41, R42, 0x8, RZ ;  /* 0x000000082a297824 */ /* 0x000fe400078e00ff */
[----:B------:R-:W-:-:S03]  /*1b70*/  IMAD.IADD R25, R43, 0x1, R25 ;  /* 0x000000012b197824 */ /* 0x000fc600078e0219 */
[----:B-1----:R-:W-:Y:S02]  /*1b80*/  IADD3 R30, P0, PT, R41, UR18, RZ ;  /* 0x00000012291e7c10 */ /* 0x002fe4000ff1e0ff */
[----:B------:R-:W-:-:S04]  /*1b90*/  SHF.L.U64.HI R42, R42, 0x3, R25 ;  /* 0x000000032a2a7819 */ /* 0x000fc80000010219 */
[----:B------:R-:W-:-:S05]  /*1ba0*/  IADD3.X R31, PT, PT, R42, UR19, RZ, P0, !PT ;  /* 0x000000132a1f7c10 */ /* 0x000fca00087fe4ff */
[----:B------:R0:W2:Y:S01]  /*1bb0*/  LDG.E.64 R26, desc[UR6][R30.64] ;  /* 0x000000061e1a7981 */ /* 0x0000a2000c1e1b00 */
[----:B------:R-:W-:Y:S01]  /*1bc0*/  IMAD.MOV.U32 R24, RZ, RZ, 0x652b82fe ;  /* 0x652b82feff187424 */ /* 0x000fe200078e00ff */
[----:B------:R-:W-:Y:S01]  /*1bd0*/  UMOV UR16, 0xfefa39ef ;  /* 0xfefa39ef00107882 */ /* 0x000fe20000000000 */
[----:B------:R-:W-:Y:S01]  /*1be0*/  IMAD.MOV.U32 R25, RZ, RZ, 0x3ff71547 ;  /* 0x3ff71547ff197424 */ /* 0x000fe200078e00ff */
[----:B------:R-:W-:Y:S01]  /*1bf0*/  UMOV UR17, 0x3fe62e42 ;  /* 0x3fe62e4200117882 */ /* 0x000fe20000000000 */
[----:B------:R-:W-:Y:S01]  /*1c00*/  IADD3 R38, P0, PT, R38, UR8, RZ ;  /* 0x0000000826267c10 */ /* 0x000fe2000ff1e0ff */
[----:B------:R-:W-:Y:S03]  /*1c10*/  BSSY.RECONVERGENT B2, `(.L_x_6512) ;  /* 0x0000042000027945 */ /* 0x000fe60003800200 */
[----:B------:R-:W-:Y:S01]  /*1c20*/  IADD3.X R40, PT, PT, RZ, R40, RZ, P0, !PT ;  /* 0x00000028ff287210 */ /* 0x000fe200007fe4ff */
[----:B0-----:R-:W0:Y:S01]  /*1c30*/  MUFU.RCP64H R31, R23 ;  /* 0x00000017001f7308 */ /* 0x001e220000001800 */
[----:B------:R-:W-:Y:S01]  /*1c40*/  IMAD.MOV.U32 R30, RZ, RZ, 0x1 ;  /* 0x00000001ff1e7424 */ /* 0x000fe200078e00ff */
        /* <DEDUP_REMOVED lines=17> */
[----:B------:R-:W-:Y:S01]  /*1d60*/  UMOV UR17, 0x3efa0199 ;  /* 0x3efa019900117882 */ /* 0x000fe20000000000 */
[----:B0-----:R-:W-:-:S05]  /*1d70*/  DFMA R28, R30, -R22, 1 ;  /* 0x3ff000001e1c742b */ /* 0x001fca0000000816 */
        /* <DEDUP_REMOVED lines=11> */
[----:B------:R-:W-:-:S05]  /*1e30*/  DFMA R30, R28, -R22, 1 ;  /* 0x3ff000001c1e742b */ /* 0x000fca0000000816 */
        /* <DEDUP_REMOVED lines=31> */
.L_x_6513:
[----:B------:R-:W-:Y:S05]  /*2030*/  BSYNC.RECONVERGENT B2 ;  /* 0x0000000000027941 */ /* 0x000fea0003800200 */
.L_x_6512:
[----:B------:R-:W-:Y:S01]  /*2040*/  IMAD.MOV.U32 R24, RZ, RZ, R28 ;  /* 0x000000ffff187224 */ /* 0x000fe200078e001c */
[----:B------:R-:W-:Y:S01]  /*2050*/  FSETP.GEU.AND P2, PT, |R29|, 6.5827683646048100446e-37, PT ;  /* 0x036000001d00780b */ /* 0x000fe20003f4e200 */
[----:B------:R-:W-:Y:S01]  /*2060*/  IMAD.MOV.U32 R25, RZ, RZ, R29 ;  /* 0x000000ffff197224 */ /* 0x000fe200078e001d */
[----:B------:R-:W-:Y:S05]  /*2070*/  BSSY.RECONVERGENT B2, `(.L_x_6514) ;  /* 0x000000f000027945 */ /* 0x000fea0003800200 */
[----:B------:R-:W-:-:S08]  /*2080*/  DMUL R26, R30, R24 ;  /* 0x000000181e1a7228 */ /* 0x000fd00000000000 */
[----:B------:R-:W-:-:S08]  /*2090*/  DFMA R24, R26, -R22, R24 ;  /* 0x800000161a18722b */ /* 0x000fd00000000018 */
[----:B------:R-:W-:-:S10]  /*20a0*/  DFMA R24, R30, R24, R26 ;  /* 0x000000181e18722b */ /* 0x000fd4000000001a */
[----:B------:R-:W-:-:S05]  /*20b0*/  FFMA R0, RZ, R23, R25 ;  /* 0x00000017ff007223 */ /* 0x000fca0000000019 */
[----:B------:R-:W-:-:S13]  /*20c0*/  FSETP.GT.AND P1, PT, |R0|, 1.469367938527859385e-39, PT ;  /* 0x001000000000780b */ /* 0x000fda0003f24200 */
[----:B------:R-:W-:Y:S05]  /*20d0*/  @P1 BRA P2, `(.L_x_6515) ;  /* 0x0000000000201947 */ /* 0x000fea0001000000 */
[----:B------:R-:W-:Y:S01]  /*20e0*/  MOV R24, R28 ;  /* 0x0000001c00187202 */ /* 0x000fe20000000f00 */
[----:B------:R-:W-:Y:S01]  /*20f0*/  IMAD.MOV.U32 R25, RZ, RZ, R29 ;  /* 0x000000ffff197224 */ /* 0x000fe200078e001d */
[----:B------:R-:W-:Y:S01]  /*2100*/  MOV R4, 0x2140 ;  /* 0x0000214000047802 */ /* 0x000fe20000000f00 */
[----:B------:R-:W-:Y:S02]  /*2110*/  IMAD.MOV.U32 R28, RZ, RZ, R22 ;  /* 0x000000ffff1c7224 */ /* 0x000fe400078e0016 */
[----:B------:R-:W-:-:S07]  /*2120*/  IMAD.MOV.U32 R29, RZ, RZ, R23 ;  /* 0x000000ffff1d7224 */ /* 0x000fce00078e0017 */
[----:B------:R-:W-:Y:S05]  /*2130*/  CALL.REL.NOINC `($__internal_36_$__cuda_sm20_div_rn_f64_full) ;  /* 0x0000000000607944 */ /* 0x000fea0003c00000 */
[----:B------:R-:W-:Y:S02]  /*2140*/  IMAD.MOV.U32 R24, RZ, RZ, R44 ;  /* 0x000000ffff187224 */ /* 0x000fe400078e002c */
[----:B------:R-:W-:-:S07]  /*2150*/  IMAD.MOV.U32 R25, RZ, RZ, R45 ;  /* 0x000000ffff197224 */ /* 0x000fce00078e002d */
.L_x_6515:
[----:B------:R-:W-:Y:S05]  /*2160*/  BSYNC.RECONVERGENT B2 ;  /* 0x0000000000027941 */ /* 0x000fea0003800200 */
.L_x_6514:
[----:B------:R-:W0:Y:S02]  /*2170*/  LDCU.64 UR16, c[0x0][0x380] ;  /* 0x00007000ff1077ac */ /* 0x000e240008000a00 */
[----:B0-----:R-:W-:-:S04]  /*2180*/  IADD3 R26, P1, PT, R41, UR16, RZ ;  /* 0x00000010291a7c10 */ /* 0x001fc8000ff3e0ff */
[----:B------:R-:W-:-:S05]  /*2190*/  IADD3.X R27, PT, PT, R42, UR17, RZ, P1, !PT ;  /* 0x000000112a1b7c10 */ /* 0x000fca0008ffe4ff */
[----:B------:R0:W-:Y:S01]  /*21a0*/  STG.E.64 desc[UR6][R26.64], R24 ;  /* 0x000000181a007986 */ /* 0x0001e2000c101b06 */
[----:B------:R-:W-:Y:S05]  /*21b0*/  @!P0 BRA `(.L_x_6516) ;  /* 0xfffffff800508947 */ /* 0x000fea000383ffff */
.L_x_6503:
[----:B------:R-:W-:Y:S05]  /*21c0*/  BSYNC B0 ;  /* 0x0000000000007941 */ /* 0x000fea0003800000 */
.L_x_6485:
[----:B------:R-:W2:Y:S01]  /*21d0*/  LDCU.64 UR16, c[0x0][0x3a0] ;  /* 0x00007400ff1077ac */ /* 0x000ea20008000a00 */
[----:B------:R-:W-:-:S05]  /*21e0*/  IADD3 R12, P0, PT, R9, R12, RZ ;  /* 0x0000000c090c7210 */ /* 0x000fca0007f1e0ff */
[----:B------:R-:W-:Y:S01]  /*21f0*/  IMAD.X R13, RZ, RZ, R13, P0 ;  /* 0x000000ffff0d7224 */ /* 0x000fe200000e060d */
[----:B--2---:R-:W-:-:S04]  /*2200*/  ISETP.GE.U32.AND P0, PT, R12, UR16, PT ;  /* 0x000000100c007c0c */ /* 0x004fc8000bf06070 */
[----:B------:R-:W-:-:S13]  /*2210*/  ISETP.GE.AND.EX P0, PT, R13, UR17, PT, P0 ;  /* 0x000000110d007c0c */ /* 0x000fda000bf06300 */
[----:B------:R-:W-:Y:S05]  /*2220*/  @!P0 BRA `(.L_x_6517) ;  /* 0xffffffe000148947 */ /* 0x000fea000383ffff */
.L_x_6484:
[----:B------:R-:W-:Y:S05]  /*2230*/  BSYNC B1 ;  /* 0x0000000000017941 */ /* 0x000fea0003800000 */
.L_x_6483:
[----:B------:R-:W2:Y:S01]  /*2240*/  LDCU UR9, c[0x0][0x370] ;  /* 0x00006e00ff0977ac */ /* 0x000ea20008000800 */
[----:B------:R-:W3:Y:S01]  /*2250*/  LDCU.64 UR16, c[0x0][0x390] ;  /* 0x00007200ff1077ac */ /* 0x000ee20008000a00 */
[----:B--2---:R-:W-:-:S05]  /*2260*/  IADD3 R5, P0, PT, R5, UR9, RZ ;  /* 0x0000000905057c10 */ /* 0x004fca000ff1e0ff */
[----:B------:R-:W-:Y:S01]  /*2270*/  IMAD.X R7, RZ, RZ, R7, P0 ;  /* 0x000000ffff077224 */ /* 0x000fe200000e0607 */
[----:B---3--:R-:W-:-:S04]  /*2280*/  ISETP.GE.U32.AND P0, PT, R5, UR16, PT ;  /* 0x0000001005007c0c */ /* 0x008fc8000bf06070 */
[----:B------:R-:W-:-:S13]  /*2290*/  ISETP.GE.AND.EX P0, PT, R7, UR17, PT, P0 ;  /* 0x0000001107007c0c */ /* 0x000fda000bf06300 */
[----:B------:R-:W-:Y:S05]  /*22a0*/  @!P0 BRA `(.L_x_6518) ;  /* 0xffffffdc00c08947 */ /* 0x000fea000383ffff */
[----:B------:R-:W-:Y:S05]  /*22b0*/  EXIT ;  /* 0x000000000000794d */ /* 0x000fea0003800000 */
        .weak           $__internal_36_$__cuda_sm20_div_rn_f64_full
        .type           $__internal_36_$__cuda_sm20_div_rn_f64_full,@function
        .size           $__internal_36_$__cuda_sm20_div_rn_f64_full,(.L_x_11561 - $__internal_36_$__cuda_sm20_div_rn_f64_full)
$__internal_36_$__cuda_sm20_div_rn_f64_full:
[----:B------:R-:W-:Y:S01]  /*22c0*/  FSETP.GEU.AND P3, PT, |R25|, 1.469367938527859385e-39, PT ;  /* 0x001000001900780b */ /* 0x000fe20003f6e200 */
[----:B------:R-:W-:Y:S01]  /*22d0*/  IMAD.MOV.U32 R2, RZ, RZ, 0x1ca00000 ;  /* 0x1ca00000ff027424 */ /* 0x000fe200078e00ff */
[C---:B------:R-:W-:Y:S01]  /*22e0*/  FSETP.GEU.AND P1, PT, |R29|.reuse, 1.469367938527859385e-39, PT ;  /* 0x001000001d00780b */ /* 0x040fe20003f2e200 */
[----:B------:R-:W-:Y:S01]  /*22f0*/  IMAD.MOV.U32 R30, RZ, RZ, R24 ;  /* 0x000000ffff1e7224 */ /* 0x000fe200078e0018 */
[----:B------:R-:W-:Y:S01]  /*2300*/  LOP3.LUT R26, R29, 0x800fffff, RZ, 0xc0, !PT ;  /* 0x800fffff1d1a7812 */ /* 0x000fe200078ec0ff */
[----:B------:R-:W-:Y:S01]  /*2310*/  IMAD.MOV.U32 R44, RZ, RZ, 0x1 ;  /* 0x00000001ff2c7424 */ /* 0x000fe200078e00ff */
[----:B------:R-:W-:Y:S01]  /*2320*/  LOP3.LUT R34, R25, 0x7ff00000, RZ, 0xc0, !PT ;  /* 0x7ff0000019227812 */ /* 0x000fe200078ec0ff */
[----:B------:R-:W-:Y:S01]  /*2330*/  BSSY.RECONVERGENT B4, `(.L_x_6519) ;  /* 0x0000050000047945 */ /* 0x000fe20003800200 */
[----:B------:R-:W-:Y:S02]  /*2340*/  LOP3.LUT R27, R26, 0x3ff00000, RZ, 0xfc, !PT ;  /* 0x3ff000001a1b7812 */ /* 0x000fe400078efcff */
[----:B------:R-:W-:-:S02]  /*2350*/  MOV R26, R28 ;  /* 0x0000001c001a7202 */ /* 0x000fc40000000f00 */
[C---:B------:R-:W-:Y:S01]  /*2360*/  LOP3.LUT R39, R29.reuse, 0x7ff00000, RZ, 0xc0, !PT ;  /* 0x7ff000001d277812 */ /* 0x040fe200078ec0ff */
[----:B------:R-:W-:Y:S01]  /*2370*/  @!P3 IMAD.MOV.U32 R32, RZ, RZ, RZ ;  /* 0x000000ffff20b224 */ /* 0x000fe200078e00ff */
[----:B------:R-:W-:Y:S01]  /*2380*/  @!P3 LOP3.LUT R31, R29, 0x7ff00000, RZ, 0xc0, !PT ;  /* 0x7ff000001d1fb812 */ /* 0x000fe200078ec0ff */
[----:B------:R-:W-:Y:S01]  /*2390*/  @!P1 DMUL R26, R28, 8.98846567431157953865e+307 ;  /* 0x7fe000001c1a9828 */ /* 0x000fe20000000000 */
[C---:B------:R-:W-:Y:S02]  /*23a0*/  ISETP.GE.U32.AND P2, PT, R34.reuse, R39, PT ;  /* 0x000000272200720c */ /* 0x040fe40003f46070 */
[----:B------:R-:W-:Y:S02]  /*23b0*/  @!P3 ISETP.GE.U32.AND P4, PT, R34, R31, PT ;  /* 0x0000001f2200b20c */ /* 0x000fe40003f86070 */
[C---:B------:R-:W-:Y:S01]  /*23c0*/  SEL R31, R2.reuse, 0x63400000, !P2 ;  /* 0x63400000021f7807 */ /* 0x040fe20005000000 */
[----:B------:R-:W0:Y:S01]  /*23d0*/  MUFU.RCP64H R45, R27 ;  /* 0x0000001b002d7308 */ /* 0x000e220000001800 */
[----:B------:R-:W-:-:S02]  /*23e0*/  @!P3 SEL R33, R2, 0x63400000, !P4 ;  /* 0x634000000221b807 */ /* 0x000fc40006000000 */
[--C-:B------:R-:W-:Y:S02]  /*23f0*/  LOP3.LUT R31, R31, 0x800fffff, R25.reuse, 0xf8, !PT ;  /* 0x800fffff1f1f7812 */ /* 0x100fe400078ef819 */
[----:B------:R-:W-:Y:S02]  /*2400*/  @!P3 LOP3.LUT R0, R33, 0x80000000, R25, 0xf8, !PT ;  /* 0x800000002100b812 */ /* 0x000fe400078ef819 */
[----:B------:R-:W-:Y:S02]  /*2410*/  @!P1 LOP3.LUT R39, R27, 0x7ff00000, RZ, 0xc0, !PT ;  /* 0x7ff000001b279812 */ /* 0x000fe400078ec0ff */
[----:B------:R-:W-:Y:S01]  /*2420*/  @!P3 LOP3.LUT R33, R0, 0x100000, RZ, 0xfc, !PT ;  /* 0x001000000021b812 */ /* 0x000fe200078efcff */
[----:B------:R-:W-:-:S05]  /*2430*/  IMAD.MOV.U32 R0, RZ, RZ, R34 ;  /* 0x000000ffff007224 */ /* 0x000fca00078e0022 */
        /* <DEDUP_REMOVED lines=15> */
[----:B------:R-:W-:Y:S01]  /*2530*/  LOP3.LUT R25, R29, 0x7ff00000, RZ, 0xc0, !PT ;  /* 0x7ff000001d197812 */ /* 0x000fe200078ec0ff */
[----:B------:R-:W-:-:S03]  /*2540*/  IMAD.MOV.U32 R24, RZ, RZ, RZ ;  /* 0x000000ffff187224 */ /* 0x000fc600078e00ff */
[CC--:B------:R-:W-:Y:S02]  /*2550*/  VIADDMNMX R0, R34.reuse, -R25.reuse, 0xb9600000, !PT ;  /* 0xb960000022007446 */ /* 0x0c0fe40007800919 */
[----:B------:R-:W-:Y:S02]  /*2560*/  ISETP.GE.U32.AND P1, PT, R34, R25, PT ;  /* 0x000000192200720c */ /* 0x000fe40003f26070 */
[----:B------:R-:W-:Y:S02]  /*2570*/  VIMNMX R0, PT, PT, R0, 0x46a00000, PT ;  /* 0x46a0000000007848 */ /* 0x000fe40003fe0100 */
[----:B------:R-:W-:-:S04]  /*2580*/  SEL R25, R2, 0x63400000, !P1 ;  /* 0x6340000002197807 */ /* 0x000fc80004800000 */
[----:B------:R-:W-:-:S05]  /*2590*/  IADD3 R0, PT, PT, -R25, R0, RZ ;  /* 0x0000000019007210 */ /* 0x000fca0007ffe1ff */
[----:B------:R-:W-:-:S06]  /*25a0*/  VIADD R25, R0, 0x7fe00000 ;  /* 0x7fe0000000197836 */ /* 0x000fcc0000000000 */
[----:B------:R-:W-:-:S10]  /*25b0*/  DMUL R44, R32, R24 ;  /* 0x00000018202c7228 */ /* 0x000fd40000000000 */
[----:B------:R-:W-:-:S13]  /*25c0*/  FSETP.GTU.AND P1, PT, |R45|, 1.469367938527859385e-39, PT ;  /* 0x001000002d00780b */ /* 0x000fda0003f2c200 */
[----:B------:R-:W-:Y:S05]  /*25d0*/  @P1 BRA `(.L_x_6521) ;  /* 0x0000000000941947 */ /* 0x000fea0003800000 */
[----:B------:R-:W-:-:S06]  /*25e0*/  DFMA R26, R32, -R26, R30 ;  /* 0x8000001a201a722b */ /* 0x000fcc000000001e */
[----:B------:R-:W-:-:S04]  /*25f0*/  IMAD.MOV.U32 R26, RZ, RZ, RZ ;  /* 0x000000ffff1a7224 */ /* 0x000fc800078e00ff */
        /* <DEDUP_REMOVED lines=14> */
.L_x_6520:
        /* <DEDUP_REMOVED lines=11> */
[----:B------:R-:W-:Y:S02]  /*2790*/  @P1 LOP3.LUT R0, R45, 0x7ff00000, RZ, 0xfc, !PT ;  /* 0x7ff000002d001812 */ /* 0x000fe400078efcff */
[----:B------:R-:W-:Y:S01]  /*27a0*/  @!P1 MOV R44, RZ ;  /* 0x000000ff002c9202 */ /* 0x000fe20000000f00 */
[----:B------:R-:W-:Y:S02]  /*27b0*/  @P1 IMAD.MOV.U32 R44, RZ, RZ, RZ ;  /* 0x000000ffff2c1224 */ /* 0x000fe400078e00ff */
[----:B------:R-:W-:Y:S01]  /*27c0*/  @P1 IMAD.MOV.U32 R45, RZ, RZ, R0 ;  /* 0x000000ffff2d1224 */ /* 0x000fe200078e0000 */
[----:B------:R-:W-:Y:S06]  /*27d0*/  BRA `(.L_x_6521) ;  /* 0x0000000000147947 */ /* 0x000fec0003800000 */
.L_x_6523:
[----:B------:R-:W-:Y:S01]  /*27e0*/  LOP3.LUT R45, R29, 0x80000, RZ, 0xfc, !PT ;  /* 0x000800001d2d7812 */ /* 0x000fe200078efcff */
[----:B------:R-:W-:Y:S01]  /*27f0*/  IMAD.MOV.U32 R44, RZ, RZ, R28 ;  /* 0x000000ffff2c7224 */ /* 0x000fe200078e001c */
[----:B------:R-:W-:Y:S06]  /*2800*/  BRA `(.L_x_6521) ;  /* 0x0000000000087947 */ /* 0x000fec0003800000 */
.L_x_6522:
[----:B------:R-:W-:Y:S01]  /*2810*/  LOP3.LUT R45, R25, 0x80000, RZ, 0xfc, !PT ;  /* 0x00080000192d7812 */ /* 0x000fe200078efcff */
[----:B------:R-:W-:-:S07]  /*2820*/  IMAD.MOV.U32 R44, RZ, RZ, R24 ;  /* 0x000000ffff2c7224 */ /* 0x000fce00078e0018 */
.L_x_6521:
[----:B------:R-:W-:Y:S05]  /*2830*/  BSYNC.RECONVERGENT B4 ;  /* 0x0000000000047941 */ /* 0x000fea0003800200 */
.L_x_6519:
[----:B------:R-:W-:Y:S02]  /*2840*/  IMAD.MOV.U32 R24, RZ, RZ, R4 ;  /* 0x000000ffff187224 */ /* 0x000fe400078e0004 */
[----:B------:R-:W-:-:S04]  /*2850*/  IMAD.MOV.U32 R25, RZ, RZ, 0x0 ;  /* 0x00000000ff197424 */ /* 0x000fc800078e00ff */
[----:B------:R-:W-:Y:S05]  /*2860*/  RET.REL.NODEC R24 `(_ZN2at6native43_GLOBAL__N__9ae7fba5_10_SoftMax_cu_9f978f6326cunn_SpatialSoftMaxForwardIdddlNS1_22SoftMaxForwardEpilogueEEEvPT1_PKT_T2_S9_S9_) ;  /* 0xffffffd418e47950 */ /* 0x000fea0003c3ffff */
.L_x_6524:
        /* <DEDUP_REMOVED lines=9> */
.L_x_11561:


//--------------------- .text._ZN2at6native43_GLOBAL__N__9ae7fba5_10_SoftMax_cu_9f978f6326cunn_SpatialSoftMaxForwardIdddiNS1_22SoftMaxForwardEpilogueEEEvPT1_PKT_T2_S9_S9_ --------------------------
	.section	.text._ZN2at6native43_GLOBAL__N__9ae7fba5_10_SoftMax_cu_9f978f6326cunn_SpatialSoftMaxForwardIdddiNS1_22SoftMaxForwardEpilogueEEEvPT1_PKT_T2_S9_S9_,"ax",@progbits
	.align	128
.text._ZN2at6native43_GLOBAL__N__9ae7fba5_10_SoftMax_cu_9f978f6326cunn_SpatialSoftMaxForwardIdddiNS1_22SoftMaxForwardEpilogueEEEvPT1_PKT_T2_S9_S9_:
        .type           _ZN2at6native43_GLOBAL__N__9ae7fba5_10_SoftMax_cu_9f978f6326cunn_SpatialSoftMaxForwardIdddiNS1_22SoftMaxForwardEpilogueEEEvPT1_PKT_T2_S9_S9_,@function
        .size           _ZN2at6native43_GLOBAL__N__9ae7fba5_10_SoftMax_cu_9f978f6326cunn_SpatialSoftMaxForwardIdddiNS1_22SoftMaxForwardEpilogueEEEvPT1_PKT_T2_S9_S9_,(.L_x_11563 - _ZN2at6native43_GLOBAL__N__9ae7fba5_10_SoftMax_cu_9f978f6326cunn_SpatialSoftMaxForwardIdddiNS1_22SoftMaxForwardEpilogueEEEvPT1_PKT_T2_S9_S9_)
        .other          _ZN2at6native43_GLOBAL__N__9ae7fba5_10_SoftMax_cu_9f978f6326cunn_SpatialSoftMaxForwardIdddiNS1_22SoftMaxForwardEpilogueEEEvPT1_PKT_T2_S9_S9_,@"STO_CUDA_ENTRY STV_DEFAULT"
_ZN2at6native43_GLOBAL__N__9ae7fba5_10_SoftMax_cu_9f978f6326cunn_SpatialSoftMaxForwardIdddiNS1_22SoftMaxForwardEpilogueEEEvPT1_PKT_T2_S9_S9_:
[----:B------:R-:W-:Y:S08]  /*0000*/  LDC R1, c[0x0][0x37c] ;  /* 0x0000df00ff017b82 */ /* 0x000ff00000000800 */
[----:B------:R-:W0:Y:S08]  /*0010*/  S2UR UR9, SR_CTAID.X ;  /* 0x00000000000979c3 */ /* 0x000e300000002500 */
[----:B------:R-:W0:Y:S02]  /*0020*/  LDC R0, c[0x0][0x390] ;  /* 0x0000e400ff007b82 */ /* 0x000e240000000800 */
[----:B0-----:R-:W-:-:S13]  /*0030*/  ISETP.LE.AND P0, PT, R0, UR9, PT ;  /* 0x0000000900007c0c */ /* 0x001fda000bf03270 */
[----:B------:R-:W-:Y:S05]  /*0040*/  @P0 EXIT ;  /* 0x000000000000094d */ /* 0x000fea0003800000 */
[----:B------:R-:W0:Y:S01]  /*0050*/  S2R R4, SR_TID.Y ;  /* 0x0000000000047919 */ /* 0x000e220000002200 */
[----:B------:R-:W1:Y:S01]  /*0060*/  S2UR UR5, SR_CgaCtaId ;  /* 0x00000000000579c3 */ /* 0x000e620000008800 */
[----:B------:R-:W-:Y:S01]  /*0070*/  UMOV UR4, 0x400 ;  /* 0x0000040000047882 */ /* 0x000fe20000000000 */
[----:B------:R-:W-:Y:S01]  /*0080*/  IMAD.U32 R7, RZ, RZ, UR9 ;  /* 0x00000009ff077e24 */ /* 0x000fe2000f8e00ff */
[----:B------:R-:W2:Y:S01]  /*0090*/  S2R R8, SR_TID.X ;  /* 0x0000000000087919 */ /* 0x000ea20000002100 */
[----:B------:R-:W3:Y:S04]  /*00a0*/  LDCU.64 UR6, c[0x0][0x358] ;  /* 0x00006b00ff0677ac */ /* 0x000ee80008000a00 */
[----:B------:R-:W4:Y:S01]  /*00b0*/  LDC R5, c[0x0][0x364] ;  /* 0x0000d900ff057b82 */ /* 0x000f220000000800 */
[----:B------:R-:W0:Y:S01]  /*00c0*/  LDCU UR8, c[0x0][0x360] ;  /* 0x00006c00ff0877ac */ /* 0x000e220008000800 */
[----:B------:R-:W5:Y:S06]  /*00d0*/  LDCU UR11, c[0x0][0x374] ;  /* 0x00006e80ff0b77ac */ /* 0x000f6c0008000800 */
[----:B------:R-:W4:Y:S01]  /*00e0*/  S2UR UR10, SR_CTAID.Y ;  /* 0x00000000000a79c3 */ /* 0x000f220000002600 */
[----:B-1----:R-:W-:Y:S01]  /*00f0*/  ULEA UR4, UR5, UR4, 0x18 ;  /* 0x0000000405047291 */ /* 0x002fe2000f8ec0ff */
[----:B0-----:R-:W-:-:S05]  /*0100*/  IMAD R6, R4, UR8, RZ ;  /* 0x0000000804067c24 */ /* 0x001fca000f8e02ff */
[----:B------:R-:W-:Y:S01]  /*0110*/  LEA R6, R6, UR4, 0x3 ;  /* 0x0000000406067c11 */ /* 0x000fe2000f8e18ff */
[C---:B----4-:R-:W-:Y:S02]  /*0120*/  IMAD R4, R5.reuse, UR10, R4 ;  /* 0x0000000a05047c24 */ /* 0x050fe4000f8e0204 */
[----:B-----5:R-:W-:Y:S02]  /*0130*/  IMAD R5, R5, UR11, RZ ;  /* 0x0000000b05057c24 */ /* 0x020fe4000f8e02ff */
[----:B--23--:R-:W-:-:S07]  /*0140*/  IMAD R3, R8, 0x8, R6 ;  /* 0x0000000808037824 */ /* 0x00cfce00078e0206 */
.L_x_6560:
[----:B0-----:R-:W0:Y:S01]  /*0150*/  LDCU UR9, c[0x0][0x398] ;  /* 0x00007300ff0977ac */ /* 0x001e220008000800 */
[----:B------:R-:W-:Y:S01]  /*0160*/  BSSY B1, `(.L_x_6525) ;  /* 0x00001c3000017945 */ /* 0x000fe20003800000 */
[----:B0-----:R-:W-:-:S13]  /*0170*/  ISETP.GE.AND P0, PT, R4, UR9, PT ;  /* 0x0000000904007c0c */ /* 0x001fda000bf06270 */
[----:B-1-3--:R-:W-:Y:S05]  /*0180*/  @P0 BRA `(.L_x_6526) ;  /* 0x0000001c00000947 */ /* 0x00afea0003800000 */
[----:B------:R-:W-:-:S07]  /*0190*/  IMAD.MOV.U32 R2, RZ, RZ, R4 ;  /* 0x000000ffff027224 */ /* 0x000fce00078e0004 */
.L_x_6559:
[----:B0-----:R-:W0:Y:S01]  /*01a0*/  LDC R16, c[0x0][0x398] ;  /* 0x0000e600ff107b82 */ /* 0x001e220000000800 */
[----:B-1----:R-:W1:Y:S01]  /*01b0*/  LDCU UR9, c[0x0][0x394] ;  /* 0x00007280ff0977ac */ /* 0x002e620008000800 */
[----:B------:R-:W-:Y:S01]  /*01c0*/  BSSY B0, `(.L_x_6527) ;  /* 0x00001b8000007945 */ /* 0x000fe20003800000 */
[----:B------:R-:W-:Y:S01]  /*01d0*/  UISETP.GE.U32.AND UP0, UPT, UR8, 0x2, UPT ;  /* 0x000000020800788c */ /* 0x000fe2000bf06070 */
[----:B-1----:R-:W-:-:S04]  /*01e0*/  IMAD.U32 R17, RZ, RZ, UR9 ;  /* 0x00000009ff117e24 */ /* 0x002fc8000f8e00ff */
[----:B0-----:R-:W-:-:S04]  /*01f0*/  IMAD R0, R16, R17, RZ ;  /* 0x0000001110007224 */ /* 0x001fc800078e02ff */
[----:B------:R-:W-:Y:S01]  /*0200*/  IMAD R0, R0, R7, R2 ;  /* 0x0000000700007224 */ /* 0x000fe200078e0202 */
[----:B---3--:R-:W-:Y:S06]  /*0210*/  BRA.U !UP0, `(.L_x_6528) ;  /* 0x0000000d08b47547 */ /* 0x008fec000b800000 */
[----:B------:R-:W-:Y:S01]  /*0220*/  ISETP.GE.AND P0, PT, R8, R17, PT ;  /* 0x000000110800720c */ /* 0x000fe20003f06270 */
[----:B------:R-:W-:Y:S02]  /*0230*/  IMAD.MOV.U32 R10, RZ, RZ, -0x1 ;  /* 0xffffffffff0a7424 */ /* 0x000fe400078e00ff */
[----:B------:R-:W-:-:S10]  /*0240*/  IMAD.MOV.U32 R11, RZ, RZ, -0x100001 ;  /* 0xffefffffff0b7424 */ /* 0x000fd400078e00ff */
[----:B------:R-:W-:Y:S05]  /*0250*/  @P0 BRA `(.L_x_6529) ;  /* 0x0000000000340947 */ /* 0x000fea0003800000 */
[----:B------:R-:W0:Y:S01]  /*0260*/  LDC.64 R14, c[0x0][0x388] ;  /* 0x0000e200ff0e7b82 */ /* 0x000e220000000a00 */
[----:B------:R-:W-:Y:S01]  /*0270*/  IMAD.MOV.U32 R9, RZ, RZ, R8 ;  /* 0x000000ffff097224 */ /* 0x000fe200078e0008 */
[----:B------:R-:W-:Y:S01]  /*0280*/  MOV R10, 0xffffffff ;  /* 0xffffffff000a7802 */ /* 0x000fe20000000f00 */
[----:B------:R-:W-:-:S07]  /*0290*/  IMAD.MOV.U32 R11, RZ, RZ, -0x100001 ;  /* 0xffefffffff0b7424 */ /* 0x000fce00078e00ff */
.L_x_6530:
[----:B------:R-:W-:-:S04]  /*02a0*/  IMAD R13, R9, R16, R0 ;  /* 0x00000010090d7224 */ /* 0x000fc800078e0200 */
[----:B0-----:R-:W-:-:S06]  /*02b0*/  IMAD.WIDE R12, R13, 0x8, R14 ;  /* 0x000000080d0c7825 */ /* 0x001fcc00078e020e */
[----:B------:R-:W2:Y:S01]  /*02c0*/  LDG.E.64 R12, desc[UR6][R12.64] ;  /* 0x000000060c0c7981 */ /* 0x000ea2000c1e1b00 */
[----:B------:R-:W-:-:S05]  /*02d0*/  VIADD R9, R9, UR8 ;  /* 0x0000000809097c36 */ /* 0x000fca0008000000 */
[----:B------:R-:W-:Y:S01]  /*02e0*/  ISETP.GE.AND P1, PT, R9, R17, PT ;  /* 0x000000110900720c */ /* 0x000fe20003f26270 */
[----:B--2---:R-:W-:-:S06]  /*02f0*/  DSETP.GEU.AND P0, PT, R10, R12, PT ;  /* 0x0000000c0a00722a */ /* 0x004fcc0003f0e000 */
[----:B------:R-:W-:Y:S02]  /*0300*/  FSEL R10, R12, R10, !P0 ;  /* 0x0000000a0c0a7208 */ /* 0x000fe40004000000 */
[----:B------:R-:W-:-:S04]  /*0310*/  FSEL R11, R13, R11, !P0 ;  /* 0x0000000b0d0b7208 */ /* 0x000fc80004000000 */
[----:B------:R-:W-:Y:S05]  /*0320*/  @!P1 BRA `(.L_x_6530) ;  /* 0xfffffffc00dc9947 */ /* 0x000fea000383ffff */
.L_x_6529:
[----:B------:R-:W-:Y:S05]  /*0330*/  WARPSYNC.ALL ;  /* 0x0000000000007948 */ /* 0x000fea0003800000 */
[----:B------:R-:W-:Y:S01]  /*0340*/  BAR.SYNC.DEFER_BLOCKING 0x0 ;  /* 0x0000000000007b1d */ /* 0x000fe20000010000 */
[----:B------:R-:W-:-:S05]  /*0350*/  IMAD.U32 R9, RZ, RZ, UR8 ;  /* 0x00000008ff097e24 */ /* 0x000fca000f8e00ff */
[----:B------:R0:W-:Y:S02]  /*0360*/  STS.64 [R3], R10 ;  /* 0x0000000a03007388 */ /* 0x0001e40000000a00 */
.L_x_6531:
        /* <DEDUP_REMOVED lines=14> */
[----:B------:R-:W0:Y:S01]  /*0450*/  LDCU UR9, c[0x0][0x394] ;  /* 0x00007280ff0977ac */ /* 0x000e220008000800 */
[----:B------:R-:W-:Y:S02]  /*0460*/  CS2R R10, SRZ ;  /* 0x00000000000a7805 */ /* 0x000fe4000001ff00 */
[----:B0-----:R-:W-:Y:S01]  /*0470*/  ISETP.GE.AND P0, PT, R8, UR9, PT ;  /* 0x0000000908007c0c */ /* 0x001fe2000bf06270 */
[----:B------:R-:W-:Y:S05]  /*0480*/  WARPSYNC.ALL ;  /* 0x0000000000007948 */ /* 0x000fea0003800000 */
[----:B------:R-:W-:Y:S06]  /*0490*/  BAR.SYNC.DEFER_BLOCKING 0x0 ;  /* 0x0000000000007b1d */ /* 0x000fec0000010000 */
[----:B------:R-:W-:Y:S01]  /*04a0*/  BSSY.RECONVERGENT B2, `(.L_x_6532) ;  /* 0x000004b000027945 */ /* 0x000fe20003800200 */
[----:B------:R0:W1:Y:S03]  /*04b0*/  LDS.64 R28, [R6] ;  /* 0x00000000061c7984 */ /* 0x0000660000000a00 */
[----:B0-----:R-:W-:Y:S05]  /*04c0*/  @P0 BRA `(.L_x_6533) ;  /* 0x0000000400200947 */ /* 0x001fea0003800000 */
[----:B------:R-:W0:Y:S01]  /*04d0*/  LDC.64 R12, c[0x0][0x388] ;  /* 0x0000e200ff0c7b82 */ /* 0x000e220000000a00 */
[----:B------:R-:W-:Y:S01]  /*04e0*/  IMAD.MOV.U32 R9, RZ, RZ, R8 ;  /* 0x000000ffff097224 */ /* 0x000fe200078e0008 */
[----:B------:R-:W-:-:S07]  /*04f0*/  CS2R R10, SRZ ;  /* 0x00000000000a7805 */ /* 0x000fce000001ff00 */
.L_x_6536:
[----:B------:R-:W2:Y:S02]  /*0500*/  LDCU UR9, c[0x0][0x398] ;  /* 0x00007300ff0977ac */ /* 0x000ea40008000800 */
[----:B--2---:R-:W-:Y:S01]  /*0510*/  IMAD R21, R9, UR9, R0 ;  /* 0x0000000909157c24 */ /* 0x004fe2000f8e0200 */
[----:B------:R-:W-:Y:S01]  /*0520*/  MOV R17, 0x3ff71547 ;  /* 0x3ff7154700117802 */ /* 0x000fe20000000f00 */
[----:B------:R-:W-:Y:S01]  /*0530*/  IMAD.MOV.U32 R16, RZ, RZ, 0x652b82fe ;  /* 0x652b82feff107424 */ /* 0x000fe200078e00ff */
[----:B------:R-:W-:Y:S01]  /*0540*/  UMOV UR10, 0xfefa39ef ;  /* 0xfefa39ef000a7882 */ /* 0x000fe20000000000 */
[----:B0-----:R-:W-:Y:S01]  /*0550*/  IMAD.WIDE R20, R21, 0x8, R12 ;  /* 0x0000000815147825 */ /* 0x001fe200078e020c */
[----:B------:R-:W-:Y:S01]  /*0560*/  UMOV UR11, 0x3fe62e42 ;  /* 0x3fe62e42000b7882 */ /* 0x000fe20000000000 */
[----:B------:R-:W0:Y:S03]  /*0570*/  LDCU UR9, c[0x0][0x394] ;  /* 0x00007280ff0977ac */ /* 0x000e260008000800 */
[----:B------:R-:W1:Y:S01]  /*0580*/  LDG.E.64 R14, desc[UR6][R20.64] ;  /* 0x00000006140e7981 */ /* 0x000e62000c1e1b00 */
[----:B------:R-:W-:Y:S01]  /*0590*/  VIADD R9, R9, UR8 ;  /* 0x0000000809097c36 */ /* 0x000fe20008000000 */
[----:B------:R-:W-:Y:S04]  /*05a0*/  BSSY.RECONVERGENT B3, `(.L_x_6534) ;  /* 0x0000038000037945 */ /* 0x000fe80003800200 */
[----:B0-----:R-:W-:Y:S01]  /*05b0*/  ISETP.GE.AND P2, PT, R9, UR9, PT ;  /* 0x0000000909007c0c */ /* 0x001fe2000bf46270 */
        /* <DEDUP_REMOVED lines=51> */
[----:B------:R-:W-:Y:S02]  /*08f0*/  @!P0 LEA R15, R14, 0x3ff00000, 0x14 ;  /* 0x3ff000000e0f8811 */ /* 0x000fe400078ea0ff */
[----:B------:R-:W-:-:S06]  /*0900*/  @!P0 MOV R14, RZ ;  /* 0x000000ff000e8202 */ /* 0x000fcc0000000f00 */
[----:B------:R-:W-:-:S11]  /*0910*/  @!P0 DMUL R18, R20, R14 ;  /* 0x0000000e14128228 */ /* 0x000fd60000000000 */
.L_x_6535:
[----:B------:R-:W-:Y:S05]  /*0920*/  BSYNC.RECONVERGENT B3 ;  /* 0x0000000000037941 */ /* 0x000fea0003800200 */
.L_x_6534:
[----:B------:R-:W-:Y:S01]  /*0930*/  DADD R10, R18, R10 ;  /* 0x00000000120a7229 */ /* 0x000fe2000000000a */
[----:B------:R-:W-:Y:S10]  /*0940*/  @!P2 BRA `(.L_x_6536) ;  /* 0xfffffff800eca947 */ /* 0x000ff4000383ffff */
.L_x_6533:
[----:B------:R-:W-:Y:S05]  /*0950*/  BSYNC.RECONVERGENT B2 ;  /* 0x0000000000027941 */ /* 0x000fea0003800200 */
.L_x_6532:
[----:B------:R-:W-:Y:S01]  /*0960*/  BAR.SYNC.DEFER_BLOCKING 0x0 ;  /* 0x0000000000007b1d */ /* 0x000fe20000010000 */
[----:B------:R-:W-:-:S05]  /*0970*/  IMAD.U32 R9, RZ, RZ, UR8 ;  /* 0x00000008ff097e24 */ /* 0x000fca000f8e00ff */
[----:B------:R0:W-:Y:S02]  /*0980*/  STS.64 [R3], R10 ;  /* 0x0000000a03007388 */ /* 0x0001e40000000a00 */
.L_x_6537:
[----:B------:R-:W-:Y:S01]  /*0990*/  BAR.SYNC.DEFER_BLOCKING 0x0 ;  /* 0x0000000000007b1d */ /* 0x000fe20000010000 */
[----:B------:R-:W-:-:S04]  /*09a0*/  SHF.R.U32.HI R14, RZ, 0x1, R9 ;  /* 0x00000001ff0e7819 */ /* 0x000fc80000011609 */
[----:B------:R-:W-:-:S13]  /*09b0*/  ISETP.GE.U32.AND P0, PT, R8, R14, PT ;  /* 0x0000000e0800720c */ /* 0x000fda0003f06070 */
[----:B------:R-:W-:Y:S01]  /*09c0*/  @!P0 IMAD R12, R14, 0x8, R3 ;  /* 0x000000080e0c8824 */ /* 0x000fe200078e0203 */
[----:B0-----:R-:W-:Y:S05]  /*09d0*/  @!P0 LDS.64 R10, [R3] ;  /* 0x00000000030a8984 */ /* 0x001fea0000000a00 */
[----:B------:R-:W0:Y:S02]  /*09e0*/  @!P0 LDS.64 R12, [R12] ;  /* 0x000000000c0c8984 */ /* 0x000e240000000a00 */
[----:B0-----:R-:W-:-:S07]  /*09f0*/  @!P0 DADD R10, R10, R12 ;  /* 0x000000000a0a8229 */ /* 0x001fce000000000c */
[----:B------:R2:W-:Y:S01]  /*0a00*/  @!P0 STS.64 [R3], R10 ;  /* 0x0000000a03008388 */ /* 0x0005e20000000a00 */
[----:B------:R-:W-:Y:S01]  /*0a10*/  ISETP.GT.U32.AND P0, PT, R9, 0x3, PT ;  /* 0x000000030900780c */ /* 0x000fe20003f04070 */
[----:B------:R-:W-:-:S12]  /*0a20*/  IMAD.MOV.U32 R9, RZ, RZ, R14 ;  /* 0x000000ffff097224 */ /* 0x000fd800078e000e */
[----:B--2---:R-:W-:Y:S05]  /*0a30*/  @P0 BRA `(.L_x_6537) ;  /* 0xfffffffc00d40947 */ /* 0x004fea000383ffff */
[----:B------:R-:W0:Y:S01]  /*0a40*/  LDCU UR9, c[0x0][0x394] ;  /* 0x00007280ff0977ac */ /* 0x000e220008000800 */
[----:B------:R-:W-:Y:S01]  /*0a50*/  BSSY.RECONVERGENT B2, `(.L_x_6538) ;  /* 0x0000068000027945 */ /* 0x000fe20003800200 */
[----:B------:R-:W2:Y:S01]  /*0a60*/  LDCU UR5, c[0x0][0x398] ;  /* 0x00007300ff0577ac */ /* 0x000ea20008000800 */
[----:B------:R-:W3:Y:S01]  /*0a70*/  LDCU UR4, c[0x0][0x394] ;  /* 0x00007280ff0477ac */ /* 0x000ee20008000800 */
[----:B------:R-:W-:Y:S01]  /*0a80*/  BAR.SYNC.DEFER_BLOCKING 0x0 ;  /* 0x0000000000007b1d */ /* 0x000fe20000010000 */
[----:B0-----:R-:W-:-:S13]  /*0a90*/  ISETP.GE.AND P0, PT, R8, UR9, PT ;  /* 0x0000000908007c0c */ /* 0x001fda000bf06270 */
[----:B--23--:R-:W-:Y:S05]  /*0aa0*/  @P0 BRA `(.L_x_6539) ;  /* 0x0000000400880947 */ /* 0x00cfea0003800000 */
[----:B------:R0:W2:Y:S01]  /*0ab0*/  LDS.64 R26, [R6] ;  /* 0x00000000061a7984 */ /* 0x0000a20000000a00 */
[----:B------:R-:W-:-:S07]  /*0ac0*/  IMAD.MOV.U32 R33, RZ, RZ, R8 ;  /* 0x000000ffff217224 */ /* 0x000fce00078e0008 */
.L_x_6544:
[----:B---3--:R-:W3:Y:S01]  /*0ad0*/  LDC.64 R16, c[0x0][0x388] ;  /* 0x0000e200ff107b82 */ /* 0x008ee20000000a00 */
[----:B------:R-:W-:-:S04]  /*0ae0*/  IMAD R34, R33, UR5, R0 ;  /* 0x0000000521227c24 */ /* 0x000fc8000f8e0200 */
[----:B---3--:R-:W-:-:S05]  /*0af0*/  IMAD.WIDE R16, R34, 0x8, R16 ;  /* 0x0000000822107825 */ /* 0x008fca00078e0210 */
[----:B------:R-:W1:Y:S01]  /*0b00*/  LDG.E.64 R10, desc[UR6][R16.64] ;  /* 0x00000006100a7981 */ /* 0x000e62000c1e1b00 */
[----:B------:R-:W-:Y:S01]  /*0b10*/  IMAD.MOV.U32 R12, RZ, RZ, 0x652b82fe ;  /* 0x652b82feff0c7424 */ /* 0x000fe200078e00ff */
[----:B------:R-:W-:Y:S01]  /*0b20*/  UMOV UR10, 0xfefa39ef ;  /* 0xfefa39ef000a7882 */ /* 0x000fe20000000000 */
[----:B------:R-:W-:Y:S01]  /*0b30*/  IMAD.MOV.U32 R13, RZ, RZ, 0x3ff71547 ;  /* 0x3ff71547ff0d7424 */ /* 0x000fe200078e00ff */
[----:B------:R-:W-:Y:S01]  /*0b40*/  UMOV UR11, 0x3fe62e42 ;  /* 0x3fe62e42000b7882 */ /* 0x000fe20000000000 */
[----:B------:R-:W-:Y:S01]  /*0b50*/  BSSY.RECONVERGENT B3, `(.L_x_6540) ;  /* 0x000003e000037945 */ /* 0x000fe20003800200 */
        /* <DEDUP_REMOVED lines=10> */
[----:B------:R-:W-:Y:S01]  /*0c00*/  MOV R19, 0x3e928af3 ;  /* 0x3e928af300137802 */ /* 0x000fe20000000f00 */
        /* <DEDUP_REMOVED lines=18> */
[----:B--2---:R-:W1:Y:S01]  /*0d30*/  MUFU.RCP64H R17, R27 ;  /* 0x0000001b00117308 */ /* 0x004e620000001800 */
[----:B------:R-:W-:Y:S01]  /*0d40*/  UMOV UR11, 0x3fa55555 ;  /* 0x3fa55555000b7882 */ /* 0x000fe20000000000 */
[----:B------:R-:W-:-:S04]  /*0d50*/  IMAD.MOV.U32 R16, RZ, RZ, 0x1 ;  /* 0x00000001ff107424 */ /* 0x000fc800078e00ff */
[----:B------:R-:W-:Y:S01]  /*0d60*/  DFMA R18, R14, R18, UR10 ;  /* 0x0000000a0e127e2b */ /* 0x000fe20008000012 */
[----:B------:R-:W-:Y:S01]  /*0d70*/  UMOV UR10, 0x55555511 ;  /* 0x55555511000a7882 */ /* 0x000fe20000000000 */
[----:B------:R-:W-:-:S06]  /*0d80*/  UMOV UR11, 0x3fc55555 ;  /* 0x3fc55555000b7882 */ /* 0x000fcc0000000000 */
[----:B------:R-:W-:Y:S01]  /*0d90*/  DFMA R20, R14, R18, UR10 ;  /* 0x0000000a0e147e2b */ /* 0x000fe20008000012 */
[----:B------:R-:W-:Y:S01]  /*0da0*/  UMOV UR10, 0xb ;  /* 0x0000000b000a7882 */ /* 0x000fe20000000000 */
[----:B------:R-:W-:Y:S01]  /*0db0*/  UMOV UR11, 0x3fe00000 ;  /* 0x3fe00000000b7882 */ /* 0x000fe20000000000 */
[----:B-1----:R-:W-:-:S05]  /*0dc0*/  DFMA R18, -R26, R16, 1 ;  /* 0x3ff000001a12742b */ /* 0x002fca0000000110 */
[----:B------:R-:W-:-:S03]  /*0dd0*/  DFMA R20, R14, R20, UR10 ;  /* 0x0000000a0e147e2b */ /* 0x000fc60008000014 */
[----:B------:R-:W-:-:S05]  /*0de0*/  DFMA R18, R18, R18, R18 ;  /* 0x000000121212722b */ /* 0x000fca0000000012 */
[----:B------:R-:W-:-:S03]  /*0df0*/  DFMA R20, R14, R20, 1 ;  /* 0x3ff000000e14742b */ /* 0x000fc60000000014 */
[----:B------:R-:W-:-:S05]  /*0e00*/  DFMA R16, R16, R18, R16 ;  /* 0x000000121010722b */ /* 0x000fca0000000010 */
[----:B------:R-:W-:-:S03]  /*0e10*/  DFMA R20, R14, R20, 1 ;  /* 0x3ff000000e14742b */ /* 0x000fc60000000014 */
[----:B------:R-:W-:-:S08]  /*0e20*/  DFMA R14, -R26, R16, 1 ;  /* 0x3ff000001a0e742b */ /* 0x000fd00000000110 */
[----:B------:R-:W-:Y:S01]  /*0e30*/  DFMA R16, R16, R14, R16 ;  /* 0x0000000e1010722b */ /* 0x000fe20000000010 */
        /* <DEDUP_REMOVED lines=15> */
.L_x_6541:
[----:B------:R-:W-:Y:S05]  /*0f30*/  BSYNC.RECONVERGENT B3 ;  /* 0x0000000000037941 */ /* 0x000fea0003800200 */
.L_x_6540:
[----:B------:R-:W-:Y:S01]  /*0f40*/  MOV R12, R14 ;  /* 0x0000000e000c7202 */ /* 0x000fe20000000f00 */
[----:B------:R-:W-:Y:S01]  /*0f50*/  IMAD.MOV.U32 R13, RZ, RZ, R15 ;  /* 0x000000ffff0d7224 */ /* 0x000fe200078e000f */
[----:B------:R-:W-:Y:S01]  /*0f60*/  FSETP.GEU.AND P2, PT, |R15|, 6.5827683646048100446e-37, PT ;  /* 0x036000000f00780b */ /* 0x000fe20003f4e200 */
[----:B------:R-:W-:Y:S01]  /*0f70*/  VIADD R33, R33, UR8 ;  /* 0x0000000821217c36 */ /* 0x000fe20008000000 */
[----:B------:R-:W-:Y:S03]  /*0f80*/  BSSY.RECONVERGENT B3, `(.L_x_6542) ;  /* 0x0000010000037945 */ /* 0x000fe60003800200 */
[----:B------:R-:W-:Y:S01]  /*0f90*/  DMUL R10, R16, R12 ;  /* 0x0000000c100a7228 */ /* 0x000fe20000000000 */
[----:B------:R-:W-:-:S07]  /*0fa0*/  ISETP.GE.AND P1, PT, R33, UR4, PT ;  /* 0x0000000421007c0c */ /* 0x000fce000bf26270 */
        /* <DEDUP_REMOVED lines=10> */
[----:B0-----:R-:W-:Y:S05]  /*1050*/  CALL.REL.NOINC `($__internal_37_$__cuda_sm20_div_rn_f64_full) ;  /* 0x0000000c00687944 */ /* 0x001fea0003c00000 */
[----:B------:R-:W-:Y:S01]  /*1060*/  MOV R10, R20 ;  /* 0x00000014000a7202 */ /* 0x000fe20000000f00 */
[----:B------:R-:W-:-:S07]  /*1070*/  IMAD.MOV.U32 R11, RZ, RZ, R21 ;  /* 0x000000ffff0b7224 */ /* 0x000fce00078e0015 */
.L_x_6543:
[----:B------:R-:W-:Y:S05]  /*1080*/  BSYNC.RECONVERGENT B3 ;  /* 0x0000000000037941 */ /* 0x000fea0003800200 */
.L_x_6542:
[----:B------:R-:W1:Y:S02]  /*1090*/  LDC.64 R12, c[0x0][0x380] ;  /* 0x0000e000ff0c7b82 */ /* 0x000e640000000a00 */
[----:B-1----:R-:W-:-:S05]  /*10a0*/  IMAD.WIDE R34, R34, 0x8, R12 ;  /* 0x0000000822227825 */ /* 0x002fca00078e020c */
[----:B------:R3:W-:Y:S01]  /*10b0*/  STG.E.64 desc[UR6][R34.64], R10 ;  /* 0x0000000a22007986 */ /* 0x0007e2000c101b06 */
[----:B------:R-:W-:Y:S05]  /*10c0*/  @!P1 BRA `(.L_x_6544) ;  /* 0xfffffff800809947 */ /* 0x000fea000383ffff */
.L_x_6539:
[----:B------:R-:W-:Y:S05]  /*10d0*/  BSYNC.RECONVERGENT B2 ;  /* 0x0000000000027941 */ /* 0x000fea0003800200 */
.L_x_6538:
[----:B------:R-:W-:Y:S05]  /*10e0*/  BRA `(.L_x_6545) ;  /* 0x0000000c00147947 */ /* 0x000fea0003800000 */
.L_x_6528:
[----:B------:R-:W-:Y:S01]  /*10f0*/  ISETP.GE.AND P2, PT, R8, R17, PT ;  /* 0x000000110800720c */ /* 0x000fe20003f46270 */
[----:B------:R-:W-:Y:S01]  /*1100*/  BSSY.RECONVERGENT B2, `(.L_x_6546) ;  /* 0x0000013000027945 */ /* 0x000fe20003800200 */
[----:B------:R-:W-:Y:S02]  /*1110*/  IMAD.MOV.U32 R28, RZ, RZ, -0x1 ;  /* 0xffffffffff1c7424 */ /* 0x000fe400078e00ff */
[----:B------:R-:W-:-:S09]  /*1120*/  IMAD.MOV.U32 R29, RZ, RZ, -0x100001 ;  /* 0xffefffffff1d7424 */ /* 0x000fd200078e00ff */
[----:B------:R-:W-:Y:S05]  /*1130*/  @P2 BRA `(.L_x_6547) ;  /* 0x00000000003c2947 */ /* 0x000fea0003800000 */
[----:B------:R-:W0:Y:S01]  /*1140*/  LDC.64 R10, c[0x0][0x388] ;  /* 0x0000e200ff0a7b82 */ /* 0x000e220000000a00 */
[--C-:B------:R-:W-:Y:S02]  /*1150*/  IMAD R9, R7, R17, R8.reuse ;  /* 0x0000001107097224 */ /* 0x100fe400078e0208 */
[----:B------:R-:W-:Y:S02]  /*1160*/  IMAD.MOV.U32 R14, RZ, RZ, R8 ;  /* 0x000000ffff0e7224 */ /* 0x000fe400078e0008 */
[----:B------:R-:W-:Y:S02]  /*1170*/  IMAD.MOV.U32 R28, RZ, RZ, -0x1 ;  /* 0xffffffffff1c7424 */ /* 0x000fe400078e00ff */
[----:B------:R-:W-:Y:S02]  /*1180*/  IMAD.MOV.U32 R29, RZ, RZ, -0x100001 ;  /* 0xffefffffff1d7424 */ /* 0x000fe400078e00ff */
[----:B------:R-:W-:-:S07]  /*1190*/  IMAD R9, R9, R16, R2 ;  /* 0x0000001009097224 */ /* 0x000fce00078e0202 */
.L_x_6548:
[----:B0-----:R-:W-:-:S06]  /*11a0*/  IMAD.WIDE R12, R9, 0x8, R10 ;  /* 0x00000008090c7825 */ /* 0x001fcc00078e020a */
[----:B------:R-:W2:Y:S01]  /*11b0*/  LDG.E.64 R12, desc[UR6][R12.64] ;  /* 0x000000060c0c7981 */ /* 0x000ea2000c1e1b00 */
[----:B------:R-:W-:Y:S01]  /*11c0*/  IADD3 R14, PT, PT, R14, UR8, RZ ;  /* 0x000000080e0e7c10 */ /* 0x000fe2000fffe0ff */
[----:B------:R-:W-:-:S03]  /*11d0*/  IMAD R9, R16, UR8, R9 ;  /* 0x0000000810097c24 */ /* 0x000fc6000f8e0209 */
[----:B------:R-:W-:Y:S01]  /*11e0*/  ISETP.GE.AND P1, PT, R14, R17, PT ;  /* 0x000000110e00720c */ /* 0x000fe20003f26270 */
[----:B--2---:R-:W-:-:S06]  /*11f0*/  DSETP.GEU.AND P0, PT, R28, R12, PT ;  /* 0x0000000c1c00722a */ /* 0x004fcc0003f0e000 */
[----:B------:R-:W-:Y:S02]  /*1200*/  FSEL R28, R12, R28, !P0 ;  /* 0x0000001c0c1c7208 */ /* 0x000fe40004000000 */
[----:B------:R-:W-:-:S04]  /*1210*/  FSEL R29, R13, R29, !P0 ;  /* 0x0000001d0d1d7208 */ /* 0x000fc80004000000 */
[----:B------:R-:W-:Y:S05]  /*1220*/  @!P1 BRA `(.L_x_6548) ;  /* 0xfffffffc00dc9947 */ /* 0x000fea000383ffff */
.L_x_6547:
[----:B------:R-:W-:Y:S05]  /*1230*/  BSYNC.RECONVERGENT B2 ;  /* 0x0000000000027941 */ /* 0x000fea0003800200 */
.L_x_6546:
[----:B------:R-:W-:Y:S01]  /*1240*/  BSSY.RECONVERGENT B2, `(.L_x_6549) ;  /* 0x000004c000027945 */ /* 0x000fe20003800200 */
[----:B------:R-:W-:-:S03]  /*1250*/  CS2R R26, SRZ ;  /* 0x00000000001a7805 */ /* 0x000fc6000001ff00 */
[----:B------:R-:W-:Y:S05]  /*1260*/  @P2 BRA `(.L_x_6550) ;  /* 0x0000000400242947 */ /* 0x000fea0003800000 */
[----:B------:R-:W0:Y:S01]  /*1270*/  LDC.64 R10, c[0x0][0x388] ;  /* 0x0000e200ff0a7b82 */ /* 0x000e220000000a00 */
[----:B------:R-:W-:Y:S01]  /*1280*/  IMAD.MOV.U32 R9, RZ, RZ, R8 ;  /* 0x000000ffff097224 */ /* 0x000fe200078e0008 */
[----:B------:R-:W-:-:S07]  /*1290*/  CS2R R26, SRZ ;  /* 0x00000000001a7805 */ /* 0x000fce000001ff00 */
.L_x_6553:
[----:B------:R-:W1:Y:S02]  /*12a0*/  LDCU UR9, c[0x0][0x398] ;  /* 0x00007300ff0977ac */ /* 0x000e640008000800 */
[----:B-1----:R-:W-:Y:S02]  /*12b0*/  IMAD R19, R9, UR9, R0 ;  /* 0x0000000909137c24 */ /* 0x002fe4000f8e0200 */
[----:B------:R-:W-:Y:S02]  /*12c0*/  IMAD.MOV.U32 R12, RZ, RZ, 0x652b82fe ;  /* 0x652b82feff0c7424 */ /* 0x000fe400078e00ff */
[----:B------:R-:W-:Y:S01]  /*12d0*/  IMAD.MOV.U32 R13, RZ, RZ, 0x3ff71547 ;  /* 0x3ff71547ff0d7424 */ /* 0x000fe200078e00ff */
[----:B------:R-:W-:Y:S01]  /*12e0*/  UMOV UR10, 0xfefa39ef ;  /* 0xfefa39ef000a7882 */ /* 0x000fe20000000000 */
[----:B0-----:R-:W-:Y:S01]  /*12f0*/  IMAD.WIDE R18, R19, 0x8, R10 ;  /* 0x0000000813127825 */ /* 0x001fe200078e020a */
[----:B------:R-:W-:Y:S01]  /*1300*/  UMOV UR11, 0x3fe62e42 ;  /* 0x3fe62e42000b7882 */ /* 0x000fe20000000000 */
[----:B------:R-:W0:Y:S03]  /*1310*/  LDCU UR9, c[0x0][0x394] ;  /* 0x00007280ff0977ac */ /* 0x000e260008000800 */
[----:B------:R-:W2:Y:S01]  /*1320*/  LDG.E.64 R14, desc[UR6][R18.64] ;  /* 0x00000006120e7981 */ /* 0x000ea2000c1e1b00 */
[----:B------:R-:W-:Y:S01]  /*1330*/  IADD3 R9, PT, PT, R9, UR8, RZ ;  /* 0x0000000809097c10 */ /* 0x000fe2000fffe0ff */
[----:B------:R-:W-:Y:S01]  /*1340*/  BSSY.RECONVERGENT B3, `(.L_x_6551) ;  /* 0x0000039000037945 */ /* 0x000fe20003800200 */
        /* <DEDUP_REMOVED lines=38> */
[----:B------:R-:W-:Y:S01]  /*15b0*/  DFMA R20, R16, R18, 1 ;  /* 0x3ff000001014742b */ /* 0x000fe20000000012 */
[----:B0-----:R-:W-:-:S05]  /*15c0*/  IMAD.U32 R17, RZ, RZ, UR9 ;  /* 0x00000009ff117e24 */ /* 0x001fca000f8e00ff */
[----:B------:R-:W-:-:S04]  /*15d0*/  ISETP.GE.AND P2, PT, R9, R17, PT ;  /* 0x000000110900720c */ /* 0x000fc80003f46270 */
        /* <DEDUP_REMOVED lines=15> */
.L_x_6552:
[----:B------:R-:W-:Y:S05]  /*16d0*/  BSYNC.RECONVERGENT B3 ;  /* 0x0000000000037941 */ /* 0x000fea0003800200 */
.L_x_6551:
[----:B------:R-:W-:Y:S01]  /*16e0*/  DADD R26, R18, R26 ;  /* 0x00000000121a7229 */ /* 0x000fe2000000001a */
[----:B------:R-:W-:Y:S10]  /*16f0*/  @!P2 BRA `(.L_x_6553) ;  /* 0xfffffff800e8a947 */ /* 0x000ff4000383ffff */
.L_x_6550:
[----:B------:R-:W-:Y:S05]  /*1700*/  BSYNC.RECONVERGENT B2 ;  /* 0x0000000000027941 */ /* 0x000fea0003800200 */
.L_x_6549:
[----:B------:R-:W-:-:S13]  /*1710*/  ISETP.GE.AND P0, PT, R8, R17, PT ;  /* 0x000000110800720c */ /* 0x000fda0003f06270 */
[----:B------:R-:W-:Y:S05]  /*1720*/  @P0 BRA `(.L_x_6545) ;  /* 0x0000000400840947 */ /* 0x000fea0003800000 */
[----:B------:R-:W-:-:S07]  /*1730*/  IMAD.MOV.U32 R33, RZ, RZ, R8 ;  /* 0x000000ffff217224 */ /* 0x000fce00078e0008 */
.L_x_6558:
[----:B0-----:R-:W0:Y:S01]  /*1740*/  LDC.64 R16, c[0x0][0x388] ;  /* 0x0000e200ff107b82 */ /* 0x001e220000000a00 */
[----:B------:R-:W1:Y:S02]  /*1750*/  LDCU UR9, c[0x0][0x398] ;  /* 0x00007300ff0977ac */ /* 0x000e640008000800 */
[C---:B-1----:R-:W-:Y:S01]  /*1760*/  IMAD R34, R33.reuse, UR9, R0 ;  /* 0x0000000921227c24 */ /* 0x042fe2000f8e0200 */
[----:B------:R-:W-:Y:S01]  /*1770*/  MOV R12, 0x652b82fe ;  /* 0x652b82fe000c7802 */ /* 0x000fe20000000f00 */
[----:B------:R-:W-:Y:S01]  /*1780*/  IMAD.MOV.U32 R13, RZ, RZ, 0x3ff71547 ;  /* 0x3ff71547ff0d7424 */ /* 0x000fe200078e00ff */
[----:B------:R-:W-:Y:S01]  /*1790*/  UMOV UR10, 0xfefa39ef ;  /* 0xfefa39ef000a7882 */ /* 0x000fe20000000000 */
[----:B------:R-:W-:Y:S01]  /*17a0*/  UMOV UR11, 0x3fe62e42 ;  /* 0x3fe62e42000b7882 */ /* 0x000fe20000000000 */
[----:B0-----:R-:W-:Y:S01]  /*17b0*/  IMAD.WIDE R16, R34, 0x8, R16 ;  /* 0x0000000822107825 */ /* 0x001fe200078e0210 */
[----:B------:R-:W0:Y:S04]  /*17c0*/  LDCU UR9, c[0x0][0x394] ;  /* 0x00007280ff0977ac */ /* 0x000e280008000800 */
[----:B------:R-:W2:Y:S01]  /*17d0*/  LDG.E.64 R10, desc[UR6][R16.64] ;  /* 0x00000006100a7981 */ /* 0x000ea2000c1e1b00 */
[----:B------:R-:W-:Y:S01]  /*17e0*/  VIADD R33, R33, UR8 ;  /* 0x0000000821217c36 */ /* 0x000fe20008000000 */
[----:B------:R-:W-:Y:S04]  /*17f0*/  BSSY.RECONVERGENT B2, `(.L_x_6554) ;  /* 0x000003f000027945 */ /* 0x000fe80003800200 */
[----:B0-----:R-:W-:Y:S01]  /*1800*/  ISETP.GE.AND P1, PT, R33, UR9, PT ;  /* 0x0000000921007c0c */ /* 0x001fe2000bf26270 */
        /* <DEDUP_REMOVED lines=27> */
[----:B------:R-:W0:Y:S01]  /*19c0*/  MUFU.RCP64H R17, R27 ;  /* 0x0000001b00117308 */ /* 0x000e220000001800 */
[----:B------:R-:W-:-:S04]  /*19d0*/  IMAD.MOV.U32 R16, RZ, RZ, 0x1 ;  /* 0x00000001ff107424 */ /* 0x000fc800078e00ff */
[----:B------:R-:W-:Y:S01]  /*19e0*/  DFMA R18, R14, R18, UR10 ;  /* 0x0000000a0e127e2b */ /* 0x000fe20008000012 */
        /* <DEDUP_REMOVED lines=10> */
[----:B------:R-:W-:-:S03]  /*1a90*/  DFMA R20, R14, R20, UR10 ;  /* 0x0000000a0e147e2b */ /* 0x000fc60008000014 */
[----:B------:R-:W-:-:S05]  /*1aa0*/  DFMA R18, R16, R18, R16 ;  /* 0x000000121012722b */ /* 0x000fca0000000010 */
[----:B------:R-:W-:-:S03]  /*1ab0*/  DFMA R20, R14, R20, 1 ;  /* 0x3ff000000e14742b */ /* 0x000fc60000000014 */
[----:B------:R-:W-:-:S05]  /*1ac0*/  DFMA R16, R18, -R26, 1 ;  /* 0x3ff000001210742b */ /* 0x000fca000000081a */
[----:B------:R-:W-:-:S03]  /*1ad0*/  DFMA R14, R14, R20, 1 ;  /* 0x3ff000000e0e742b */ /* 0x000fc60000000014 */
[----:B------:R-:W-:-:S07]  /*1ae0*/  DFMA R18, R18, R16, R18 ;  /* 0x000000101212722b */ /* 0x000fce0000000012 */
[----:B------:R-:W-:Y:S01]  /*1af0*/  IMAD R17, R12, 0x100000, R15 ;  /* 0x001000000c117824 */ /* 0x000fe200078e020f */
[----:B------:R-:W-:Y:S01]  /*1b00*/  MOV R16, R14 ;  /* 0x0000000e00107202 */ /* 0x000fe20000000f00 */
        /* <DEDUP_REMOVED lines=13> */
.L_x_6555:
[----:B------:R-:W-:Y:S05]  /*1be0*/  BSYNC.RECONVERGENT B2 ;  /* 0x0000000000027941 */ /* 0x000fea0003800200 */
.L_x_6554:
        /* <DEDUP_REMOVED lines=10> */
[----:B------:R-:W-:Y:S01]  /*1c90*/  IMAD.MOV.U32 R14, RZ, RZ, R26 ;  /* 0x000000ffff0e7224 */ /* 0x000fe200078e001a */
[----:B------:R-:W-:Y:S02]  /*1ca0*/  MOV R15, R27 ;  /* 0x0000001b000f7202 */ /* 0x000fe40000000f00 */
[----:B------:R-:W-:-:S07]  /*1cb0*/  MOV R10, 0x1cd0 ;  /* 0x00001cd0000a7802 */ /* 0x000fce0000000f00 */
[----:B------:R-:W-:Y:S05]  /*1cc0*/  CALL.REL.NOINC `($__internal_37_$__cuda_sm20_div_rn_f64_full) ;  /* 0x00000000004c7944 */ /* 0x000fea0003c00000 */
[----:B------:R-:W-:Y:S02]  /*1cd0*/  IMAD.MOV.U32 R10, RZ, RZ, R20 ;  /* 0x000000ffff0a7224 */ /* 0x000fe400078e0014 */
[----:B------:R-:W-:-:S07]  /*1ce0*/  IMAD.MOV.U32 R11, RZ, RZ, R21 ;  /* 0x000000ffff0b7224 */ /* 0x000fce00078e0015 */
.L_x_6557:
[----:B------:R-:W-:Y:S05]  /*1cf0*/  BSYNC.RECONVERGENT B2 ;  /* 0x0000000000027941 */ /* 0x000fea0003800200 */
.L_x_6556:
[----:B------:R-:W0:Y:S02]  /*1d00*/  LDC.64 R12, c[0x0][0x380] ;  /* 0x0000e000ff0c7b82 */ /* 0x000e240000000a00 */
[----:B0-----:R-:W-:-:S05]  /*1d10*/  IMAD.WIDE R34, R34, 0x8, R12 ;  /* 0x0000000822227825 */ /* 0x001fca00078e020c */
[----:B------:R0:W-:Y:S01]  /*1d20*/  STG.E.64 desc[UR6][R34.64], R10 ;  /* 0x0000000a22007986 */ /* 0x0001e2000c101b06 */
[----:B------:R-:W-:Y:S05]  /*1d30*/  @!P1 BRA `(.L_x_6558) ;  /* 0xfffffff800809947 */ /* 0x000fea000383ffff */
.L_x_6545:
[----:B------:R-:W-:Y:S05]  /*1d40*/  BSYNC B0 ;  /* 0x0000000000007941 */ /* 0x000fea0003800000 */
.L_x_6527:
[----:B------:R-:W2:Y:S01]  /*1d50*/  LDCU UR9, c[0x0][0x398] ;  /* 0x00007300ff0977ac */ /* 0x000ea20008000800 */
[----:B------:R-:W-:-:S05]  /*1d60*/  IMAD.IADD R2, R5, 0x1, R2 ;  /* 0x0000000105027824 */ /* 0x000fca00078e0202 */
[----:B--2---:R-:W-:-:S13]  /*1d70*/  ISETP.GE.AND P0, PT, R2, UR9, PT ;  /* 0x0000000902007c0c */ /* 0x004fda000bf06270 */
[----:B------:R-:W-:Y:S05]  /*1d80*/  @!P0 BRA `(.L_x_6559) ;  /* 0xffffffe400048947 */ /* 0x000fea000383ffff */
.L_x_6526:
[----:B------:R-:W-:Y:S05]  /*1d90*/  BSYNC B1 ;  /* 0x0000000000017941 */ /* 0x000fea0003800000 */
.L_x_6525:
[----:B------:R-:W2:Y:S01]  /*1da0*/  LDCU UR9, c[0x0][0x370] ;  /* 0x00006e00ff0977ac */ /* 0x000ea20008000800 */
[----:B------:R-:W4:Y:S01]  /*1db0*/  LDCU UR10, c[0x0][0x390] ;  /* 0x00007200ff0a77ac */ /* 0x000f220008000800 */
[----:B--2---:R-:W-:-:S05]  /*1dc0*/  VIADD R7, R7, UR9 ;  /* 0x0000000907077c36 */ /* 0x004fca0008000000 */
[----:B----4-:R-:W-:-:S13]  /*1dd0*/  ISETP.GE.AND P0, PT, R7, UR10, PT ;  /* 0x0000000a07007c0c */ /* 0x010fda000bf06270 */
[----:B------:R-:W-:Y:S05]  /*1de0*/  @!P0 BRA `(.L_x_6560) ;  /* 0xffffffe000d88947 */ /* 0x000fea000383ffff */
[----:B------:R-:W-:Y:S05]  /*1df0*/  EXIT ;  /* 0x000000000000794d */ /* 0x000fea0003800000 */
        .weak           $__internal_37_$__cuda_sm20_div_rn_f64_full
        .type           $__internal_37_$__cuda_sm20_div_rn_f64_full,@function
        .size           $__internal_37_$__cuda_sm20_div_rn_f64_full,(.L_x_11563 - $__internal_37_$__cuda_sm20_div_rn_f64_full)
$__internal_37_$__cuda_sm20_div_rn_f64_full:
        /* <DEDUP_REMOVED lines=8> */
[----:B------:R-:W-:-:S02]  /*1e80*/  LOP3.LUT R31, R15, 0x7ff00000, RZ, 0xc0, !PT ;  /* 0x7ff000000f1f7812 */ /* 0x000fc400078ec0ff */
[----:B------:R-:W-:Y:S01]  /*1e90*/  MOV R11, 0x1ca00000 ;  /* 0x1ca00000000b7802 */ /* 0x000fe20000000f00 */
[----:B------:R-:W-:Y:S01]  /*1ea0*/  @!P0 DMUL R12, R14, 8.98846567431157953865e+307 ;  /* 0x7fe000000e0c8828 */ /* 0x000fe20000000000 */
[----:B------:R-:W-:Y:S01]  /*1eb0*/  ISETP.GE.U32.AND P2, PT, R9, R31, PT ;  /* 0x0000001f0900720c */ /* 0x000fe20003f46070 */
[----:B------:R-:W-:Y:S02]  /*1ec0*/  IMAD.MOV.U32 R30, RZ, RZ, R9 ;  /* 0x000000ffff1e7224 */ /* 0x000fe400078e0009 */
[----:B------:R-:W-:Y:S01]  /*1ed0*/  @!P3 LOP3.LUT R20, R15, 0x7ff00000, RZ, 0xc0, !PT ;  /* 0x7ff000000f14b812 */ /* 0x000fe200078ec0ff */
[----:B------:R-:W-:Y:S01]  /*1ee0*/  @!P3 IMAD.MOV.U32 R24, RZ, RZ, RZ ;  /* 0x000000ffff18b224 */ /* 0x000fe200078e00ff */
[----:B------:R-:W0:Y:S02]  /*1ef0*/  MUFU.RCP64H R19, R13 ;  /* 0x0000000d00137308 */ /* 0x000e240000001800 */
[----:B------:R-:W-:Y:S02]  /*1f00*/  @!P3 ISETP.GE.U32.AND P4, PT, R9, R20, PT ;  /* 0x000000140900b20c */ /* 0x000fe40003f86070 */
[----:B------:R-:W-:-:S02]  /*1f10*/  @!P0 LOP3.LUT R31, R13, 0x7ff00000, RZ, 0xc0, !PT ;  /* 0x7ff000000d1f8812 */ /* 0x000fc400078ec0ff */
[----:B------:R-:W-:-:S03]  /*1f20*/  @!P3 SEL R21, R11, 0x63400000, !P4 ;  /* 0x634000000b15b807 */ /* 0x000fc60006000000 */
[----:B------:R-:W-:Y:S01]  /*1f30*/  VIADD R32, R31, 0xffffffff ;  /* 0xffffffff1f207836 */ /* 0x000fe20000000000 */
[----:B------:R-:W-:-:S04]  /*1f40*/  @!P3 LOP3.LUT R21, R21, 0x80000000, R17, 0xf8, !PT ;  /* 0x800000001515b812 */ /* 0x000fc800078ef811 */
[----:B------:R-:W-:Y:S01]  /*1f50*/  @!P3 LOP3.LUT R25, R21, 0x100000, RZ, 0xfc, !PT ;  /* 0x001000001519b812 */ /* 0x000fe200078efcff */
        /* <DEDUP_REMOVED lines=13> */
[----:B------:R-:W-:-:S03]  /*2030*/  DFMA R24, R22, -R12, R18 ;  /* 0x8000000c1618722b */ /* 0x000fc60000000012 */
[----:B------:R-:W-:-:S05]  /*2040*/  ISETP.GT.U32.OR P0, PT, R32, 0x7feffffe, P0 ;  /* 0x7feffffe2000780c */ /* 0x000fca0000704470 */
[----:B------:R-:W-:-:S08]  /*2050*/  DFMA R24, R20, R24, R22 ;  /* 0x000000181418722b */ /* 0x000fd00000000016 */
[----:B------:R-:W-:Y:S05]  /*2060*/  @P0 BRA `(.L_x_6562) ;  /* 0x00000000006c0947 */ /* 0x000fea0003800000 */
[----:B------:R-:W-:-:S04]  /*2070*/  LOP3.LUT R20, R15, 0x7ff00000, RZ, 0xc0, !PT ;  /* 0x7ff000000f147812 */ /* 0x000fc800078ec0ff */
[CC--:B------:R-:W-:Y:S02]  /*2080*/  VIADDMNMX R16, R9.reuse, -R20.reuse, 0xb9600000, !PT ;  /* 0xb960000009107446 */ /* 0x0c0fe40007800914 */
[----:B------:R-:W-:Y:S02]  /*2090*/  ISETP.GE.U32.AND P0, PT, R9, R20, PT ;  /* 0x000000140900720c */ /* 0x000fe40003f06070 */
[----:B------:R-:W-:Y:S02]  /*20a0*/  VIMNMX R9, PT, PT, R16, 0x46a00000, PT ;  /* 0x46a0000010097848 */ /* 0x000fe40003fe0100 */
[----:B------:R-:W-:-:S05]  /*20b0*/  SEL R16, R11, 0x63400000, !P0 ;  /* 0x634000000b107807 */ /* 0x000fca0004000000 */
[----:B------:R-:W-:Y:S02]  /*20c0*/  IMAD.IADD R9, R9, 0x1, -R16 ;  /* 0x0000000109097824 */ /* 0x000fe400078e0a10 */
[----:B------:R-:W-:-:S03]  /*20d0*/  IMAD.MOV.U32 R16, RZ, RZ, RZ ;  /* 0x000000ffff107224 */ /* 0x000fc600078e00ff */
[----:B------:R-:W-:-:S06]  /*20e0*/  IADD3 R17, PT, PT, R9, 0x7fe00000, RZ ;  /* 0x7fe0000009117810 */ /* 0x000fcc0007ffe0ff */
        /* <DEDUP_REMOVED lines=19> */
.L_x_6562:
        /* <DEDUP_REMOVED lines=16> */
.L_x_6565:
[----:B------:R-:W-:Y:S01]  /*2320*/  LOP3.LUT R21, R15, 0x80000, RZ, 0xfc, !PT ;  /* 0x000800000f157812 */ /* 0x000fe200078efcff */
[----:B------:R-:W-:Y:S01]  /*2330*/  IMAD.MOV.U32 R20, RZ, RZ, R14 ;  /* 0x000000ffff147224 */ /* 0x000fe200078e000e */
[----:B------:R-:W-:Y:S06]  /*2340*/  BRA `(.L_x_6563) ;  /* 0x0000000000087947 */ /* 0x000fec0003800000 */
.L_x_6564:
[----:B------:R-:W-:Y:S01]  /*2350*/  LOP3.LUT R21, R17, 0x80000, RZ, 0xfc, !PT ;  /* 0x0008000011157812 */ /* 0x000fe200078efcff */
[----:B------:R-:W-:-:S07]  /*2360*/  IMAD.MOV.U32 R20, RZ, RZ, R16 ;  /* 0x000000ffff147224 */ /* 0x000fce00078e0010 */
.L_x_6563:
[----:B------:R-:W-:Y:S05]  /*2370*/  BSYNC.RECONVERGENT B4 ;  /* 0x0000000000047941 */ /* 0x000fea0003800200 */
.L_x_6561:
[----:B------:R-:W-:-:S04]  /*2380*/  IMAD.MOV.U32 R11, RZ, RZ, 0x0 ;  /* 0x00000000ff0b7424 */ /* 0x000fc800078e00ff */
[----:B------:R-:W-:Y:S05]  /*2390*/  RET.REL.NODEC R10 `(_ZN2at6native43_GLOBAL__N__9ae7fba5_10_SoftMax_cu_9f978f6326cunn_SpatialSoftMaxForwardIdddiNS1_22SoftMaxForwardEpilogueEEEvPT1_PKT_T2_S9_S9_) ;  /* 0xffffffdc0a187950 */ /* 0x000fea0003c3ffff */
.L_x_6566:
        /* <DEDUP_REMOVED lines=14> */
.L_x_11563:


//--------------------- .text._ZN2at6native43_GLOBAL__N__9ae7fba5_10_SoftMax_cu_9f978f6319cunn_SoftMaxForwardILi8EN3c108BFloat16EffNS1_22SoftMaxForwardEpilogueEEEvPT2_PKT0_i --------------------------
	.section	.text._ZN2at6native43_GLOBAL__N__9ae7fba5_10_SoftMax_cu_9f978f6319cunn_SoftMaxForwardILi8EN3c108BFloat16EffNS1_22SoftMaxForwardEpilogueEEEvPT2_PKT0_i,"ax",@progbits
	.align	128
.text._ZN2at6native43_GLOBAL__N__9ae7fba5_10_SoftMax_cu_9f978f6319cunn_SoftMaxForwardILi8EN3c108BFloat16EffNS1_22SoftMaxForwardEpilogueEEEvPT2_PKT0_i:
        .type           _ZN2at6native43_GLOBAL__N__9ae7fba5_10_SoftMax_cu_9f978f6319cunn_SoftMaxForwardILi8EN3c108BFloat16EffNS1_22SoftMaxForwardEpilogueEEEvPT2_PKT0_i,@function
        .size           _ZN2at6native43_GLOBAL__N__9ae7fba5_10_SoftMax_cu_9f978f6319cunn_SoftMaxForwardILi8EN3c108BFloat16EffNS1_22SoftMaxForwardEpilogueEEEvPT2_PKT0_i,(.L_x_11565 - _ZN2at6native43_GLOBAL__N__9ae7fba5_10_SoftMax_cu_9f978f6319cunn_SoftMaxForwardILi8EN3c108BFloat16EffNS1_22SoftMaxForwardEpilogueEEEvPT2_PKT0_i)
        .other          _ZN2at6native43_GLOBAL__N__9ae7fba5_10_SoftMax_cu_9f978f6319cunn_SoftMaxForwardILi8EN3c108BFloat16EffNS1_22SoftMaxForwardEpilogueEEEvPT2_PKT0_i,@"STO_CUDA_ENTRY STV_DEFAULT"
_ZN2at6native43_GLOBAL__N__9ae7fba5_10_SoftMax_cu_9f978f6319cunn_SoftMaxForwardILi8EN3c108BFloat16EffNS1_22SoftMaxForwardEpilogueEEEvPT2_PKT0_i:
[----:B------:R-:W-:Y:S08]  /*0000*/  LDC R1, c[0x0][0x37c] ;  /* 0x0000df00ff017b82 */ /* 0x000ff00000000800 */
[----:B------:R-:W0:Y:S01]  /*0010*/  S2UR UR6, SR_CTAID.X ;  /* 0x00000000000679c3 */ /* 0x000e220000002500 */
[----:B------:R-:W1:Y:S01]  /*0020*/  LDCU UR14, c[0x0][0x390] ;  /* 0x00007200ff0e77ac */ /* 0x000e620008000800 */
[----:B------:R-:W2:Y:S01]  /*0030*/  S2R R11, SR_TID.X ;  /* 0x00000000000b7919 */ /* 0x000ea20000002100 */
[----:B------:R-:W-:-:S02]  /*0040*/  HFMA2 R8, -RZ, RZ, 0, 1.1920928955078125e-07 ;  /* 0x00000002ff087431 */ /* 0x000fc400000001ff */
[----:B------:R-:W-:Y:S01]  /*0050*/  IMAD.MOV.U32 R0, RZ, RZ, -0x800001 ;  /* 0xff7fffffff007424 */ /* 0x000fe200078e00ff */
[----:B------:R-:W3:Y:S01]  /*0060*/  LDCU.128 UR16, c[0x0][0x380] ;  /* 0x00007000ff1077ac */ /* 0x000ee20008000c00 */
[----:B------:R-:W4:Y:S01]  /*0070*/  LDCU UR12, c[0x0][0x390] ;  /* 0x00007200ff0c77ac */ /* 0x000f220008000800 */
[----:B-1----:R-:W-:Y:S02]  /*0080*/  USHF.R.S32.HI UR7, URZ, 0x1f, UR14 ;  /* 0x0000001fff077899 */ /* 0x002fe4000801140e */
[----:B0-----:R-:W-:Y:S02]  /*0090*/  UIMAD.WIDE.U32 UR4, UR6, UR14, URZ ;  /* 0x0000000e060472a5 */ /* 0x001fe4000f8e00ff */
[----:B------:R-:W-:Y:S01]  /*00a0*/  UIMAD UR6, UR7, UR6, URZ ;  /* 0x00000006070672a4 */ /* 0x000fe2000f8e02ff */
[----:B----4-:R-:W-:Y:S01]  /*00b0*/  MOV R14, UR12 ;  /* 0x0000000c000e7c02 */ /* 0x010fe20008000f00 */
[----:B------:R-:W-:Y:S02]  /*00c0*/  USHF.L.U32 UR9, UR4, 0x1, URZ ;  /* 0x0000000104097899 */ /* 0x000fe400080006ff */
[----:B------:R-:W-:-:S02]  /*00d0*/  USHF.L.U32 UR8, UR4, 0x2, URZ ;  /* 0x0000000204087899 */ /* 0x000fc400080006ff */
[----:B---3--:R-:W-:Y:S02]  /*00e0*/  UIADD3 UR20, UP0, UPT, UR9, UR18, URZ ;  /* 0x0000001209147290 */ /* 0x008fe4000ff1e0ff */
[----:B------:R-:W-:Y:S02]  /*00f0*/  UIADD3 UR7, UPT, UPT, UR9, UR18, URZ ;  /* 0x0000001209077290 */ /* 0x000fe4000fffe0ff */
[----:B------:R-:W-:Y:S02]  /*0100*/  UIADD3 UR9, UPT, UPT, UR5, UR6, URZ ;  /* 0x0000000605097290 */ /* 0x000fe4000fffe0ff */
[----:B------:R-:W-:Y:S01]  /*0110*/  UIADD3 UR6, UP1, UPT, UR8, UR16, URZ ;  /* 0x0000001008067290 */ /* 0x000fe2000ff3e0ff */
[----:B------:R-:W-:Y:S01]  /*0120*/  IMAD.U32 R2, RZ, RZ, UR20 ;  /* 0x00000014ff027e24 */ /* 0x000fe2000f8e00ff */
[----:B------:R-:W-:Y:S01]  /*0130*/  UIADD3 UR5, UPT, UPT, UR8, UR16, URZ ;  /* 0x0000001008057290 */ /* 0x000fe2000fffe0ff */
[----:B------:R-:W-:Y:S01]  /*0140*/  IMAD.U32 R12, RZ, RZ, UR20 ;  /* 0x00000014ff0c7e24 */ /* 0x000fe2000f8e00ff */
[----:B------:R-:W-:-:S02]  /*0150*/  USHF.L.U64.HI UR10, UR4, 0x1, UR9 ;  /* 0x00000001040a7899 */ /* 0x000fc40008010209 */
[----:B------:R-:W-:Y:S02]  /*0160*/  USHF.L.U64.HI UR8, UR4, 0x2, UR9 ;  /* 0x0000000204087899 */ /* 0x000fe40008010209 */
[----:B------:R-:W-:Y:S02]  /*0170*/  USHF.R.U32.HI UR4, URZ, 0x1, UR7 ;  /* 0x00000001ff047899 */ /* 0x000fe40008011607 */
[----:B------:R-:W-:Y:S02]  /*0180*/  UIADD3.X UR21, UPT, UPT, UR10, UR19, URZ, UP0, !UPT ;  /* 0x000000130a157290 */ /* 0x000fe400087fe4ff */
[----:B------:R-:W-:Y:S02]  /*0190*/  ULOP3.LUT UP0, UR10, UR4, 0x7, URZ, 0xc0, !UPT ;  /* 0x00000007040a7892 */ /* 0x000fe4000f80c0ff */
[----:B------:R-:W-:Y:S02]  /*01a0*/  UIADD3.X UR7, UPT, UPT, UR8, UR17, URZ, UP1, !UPT ;  /* 0x0000001108077290 */ /* 0x000fe40008ffe4ff */
[----:B------:R-:W-:Y:S01]  /*01b0*/  UIADD3 UR8, UPT, UPT, -UR10, URZ, URZ ;  /* 0x000000ff0a087290 */ /* 0x000fe2000fffe1ff */
[----:B------:R-:W-:Y:S01]  /*01c0*/  MOV R3, UR21 ;  /* 0x0000001500037c02 */ /* 0x000fe20008000f00 */
[----:B------:R-:W0:Y:S01]  /*01d0*/  LDCU.64 UR16, c[0x0][0x358] ;  /* 0x00006b00ff1077ac */ /* 0x000e220008000a00 */
[----:B------:R-:W-:Y:S01]  /*01e0*/  MOV R13, UR21 ;  /* 0x00000015000d7c02 */ /* 0x000fe20008000f00 */
[----:B------:R-:W-:-:S02]  /*01f0*/  UIMAD.WIDE UR8, UR8, 0x2, UR20 ;  /* 0x00000002080878a5 */ /* 0x000fc4000f8e0214 */
[----:B------:R-:W-:-:S04]  /*0200*/  USHF.R.U32.HI UR11, URZ, 0x2, UR5 ;  /* 0x00000002ff0b7899 */ /* 0x000fc80008011605 */
[----:B--2---:R-:W-:Y:S01]  /*0210*/  IMAD.WIDE.U32 R8, R11, R8, UR8 ;  /* 0x000000080b087e25 */ /* 0x004fe2000f8e0008 */
[----:B------:R-:W-:Y:S07]  /*0220*/  BRA.U !UP0, `(.L_x_6567) ;  /* 0x00000001083c7547 */ /* 0x000fee000b800000 */
[----:B------:R-:W-:-:S06]  /*0230*/  UIADD3 UR4, UPT, UPT, UR10, UR14, URZ ;  /* 0x0000000e0a047290 */ /* 0x000fcc000fffe0ff */
[----:B------:R-:W-:-:S04]  /*0240*/  ISETP.GE.AND P0, PT, R11, UR4, PT ;  /* 0x000000040b007c0c */ /* 0x000fc8000bf06270 */
[----:B------:R-:W-:-:S13]  /*0250*/  ISETP.LT.U32.OR P0, PT, R11, UR10, P0 ;  /* 0x0000000a0b007c0c */ /* 0x000fda0008701470 */
[----:B0-----:R-:W2:Y:S01]  /*0260*/  @!P0 LDG.E.U16 R4, desc[UR16][R8.64] ;  /* 0x0000001008048981 */ /* 0x001ea2000c1e1500 */
[----:B------:R-:W0:Y:S01]  /*0270*/  LDCU UR5, c[0x0][0x360] ;  /* 0x00006c00ff0577ac */ /* 0x000e220008000800 */
[----:B------:R-:W-:Y:S01]  /*0280*/  IMAD.MOV.U32 R0, RZ, RZ, -0x800001 ;  /* 0xff7fffffff007424 */ /* 0x000fe200078e00ff */
[----:B0-----:R-:W-:Y:S02]  /*0290*/  UISETP.LT.U32.AND UP0, UPT, UR4, UR5, UPT ;  /* 0x000000050400728c */ /* 0x001fe4000bf01070 */
[----:B------:R-:W-:Y:S02]  /*02a0*/  UIMAD.WIDE.U32 UR18, UR5, 0x2, UR8 ;  /* 0x00000002051278a5 */ /* 0x000fe4000f8e0008 */
[----:B------:R-:W-:-:S04]  /*02b0*/  USEL UR4, UR4, UR5, !UP0 ;  /* 0x0000000504047287 */ /* 0x000fc8000c000000 */
[----:B------:R-:W-:Y:S01]  /*02c0*/  UIADD3 UR4, UPT, UPT, UR4, -UR5, URZ ;  /* 0x8000000504047290 */ /* 0x000fe2000fffe0ff */
[----:B------:R-:W-:Y:S01]  /*02d0*/  IMAD.U32 R12, RZ, RZ, UR18 ;  /* 0x00000012ff0c7e24 */ /* 0x000fe2000f8e00ff */
[----:B------:R-:W-:-:S04]  /*02e0*/  MOV R13, UR19 ;  /* 0x00000013000d7c02 */ /* 0x000fc80008000f00 */
[----:B------:R-:W-:Y:S01]  /*02f0*/  IMAD.U32 R14, RZ, RZ, UR4 ;  /* 0x00000004ff0e7e24 */ /* 0x000fe2000f8e00ff */
[----:B--2---:R-:W-:-:S04]  /*0300*/  @!P0 SHF.L.U32 R4, R4, 0x10, RZ ;  /* 0x0000001004048819 */ /* 0x004fc800000006ff */
[----:B------:R-:W-:-:S07]  /*0310*/  @!P0 FMNMX.FTZ R0, R4, -3.40282346638528859812e+38, !PT ;  /* 0xff7fffff04008809 */ /* 0x000fce0007810000 */
.L_x_6567:
[----:B------:R-:W1:Y:S01]  /*0320*/  LDCU UR20, c[0x0][0x360] ;  /* 0x00006c00ff1477ac */ /* 0x000e620008000800 */
[----:B------:R-:W-:Y:S01]  /*0330*/  SHF.L.U32 R10, R11, 0x3, RZ ;  /* 0x000000030b0a7819 */ /* 0x000fe200000006ff */
[----:B------:R-:W-:Y:S01]  /*0340*/  BSSY.RECONVERGENT B0, `(.L_x_6568) ;  /* 0x0000030000007945 */ /* 0x000fe20003800200 */
[----:B------:R-:W-:Y:S01]  /*0350*/  UMOV UR4, URZ ;  /* 0x000000ff00047c82 */ /* 0x000fe20008000000 */
[----:B-1----:R-:W-:-:S04]  /*0360*/  USHF.L.U32 UR15, UR20, 0x3, URZ ;  /* 0x00000003140f7899 */ /* 0x002fc800080006ff */
[----:B------:R-:W-:Y:S02]  /*0370*/  UIADD3 UR13, UPT, UPT, URZ, -UR15, URZ ;  /* 0x8000000fff0d7290 */ /* 0x000fe4000fffe0ff */
[----:B------:R-:W-:Y:S02]  /*0380*/  ISETP.NE.U32.AND P1, PT, RZ, UR15, PT ;  /* 0x0000000fff007c0c */ /* 0x000fe4000bf25070 */
[----:B------:R-:W-:Y:S01]  /*0390*/  LOP3.LUT R17, RZ, UR15, RZ, 0x33, !PT ;  /* 0x0000000fff117c12 */ /* 0x000fe2000f8e33ff */
[----:B------:R-:W1:Y:S08]  /*03a0*/  I2F.U32.RP R4, UR15 ;  /* 0x0000000f00047d06 */ /* 0x000e700008209000 */
[----:B-1----:R-:W1:Y:S02]  /*03b0*/  MUFU.RCP R4, R4 ;  /* 0x0000000400047308 */ /* 0x002e640000001000 */
[----:B-1----:R-:W-:-:S06]  /*03c0*/  IADD3 R5, PT, PT, R4, 0xffffffe, RZ ;  /* 0x0ffffffe04057810 */ /* 0x002fcc0007ffe0ff */
[----:B------:R-:W1:Y:S02]  /*03d0*/  F2I.FTZ.U32.TRUNC.NTZ R5, R5 ;  /* 0x0000000500057305 */ /* 0x000e64000021f000 */
[----:B-1----:R-:W-:-:S13]  /*03e0*/  R2UR UR5, R5 ;  /* 0x00000000050572ca */ /* 0x002fda00000e0000 */
[----:B------:R-:W-:-:S04]  /*03f0*/  UIMAD UR13, UR13, UR5, URZ ;  /* 0x000000050d0d72a4 */ /* 0x000fc8000f8e02ff */
[----:B------:R-:W-:-:S06]  /*0400*/  UIMAD.WIDE.U32 UR4, UR5, UR13, UR4 ;  /* 0x0000000d050472a5 */ /* 0x000fcc000f8e0004 */
[----:B------:R-:W-:-:S04]  /*0410*/  IMAD.HI.U32 R6, R14, UR5, RZ ;  /* 0x000000050e067c27 */ /* 0x000fc8000f8e00ff */
[----:B------:R-:W-:-:S04]  /*0420*/  IMAD.MOV R7, RZ, RZ, -R6 ;  /* 0x000000ffff077224 */ /* 0x000fc800078e0a06 */
[----:B------:R-:W-:-:S05]  /*0430*/  IMAD R4, R7, UR15, R14 ;  /* 0x0000000f07047c24 */ /* 0x000fca000f8e020e */
[----:B------:R-:W-:-:S13]  /*0440*/  ISETP.GE.U32.AND P0, PT, R4, UR15, PT ;  /* 0x0000000f04007c0c */ /* 0x000fda000bf06070 */
[----:B------:R-:W-:-:S04]  /*0450*/  @P0 IADD3 R4, PT, PT, R4, -UR15, RZ ;  /* 0x8000000f04040c10 */ /* 0x000fc8000fffe0ff */
[----:B------:R-:W-:-:S13]  /*0460*/  ISETP.GE.U32.AND P0, PT, R4, UR15, PT ;  /* 0x0000000f04007c0c */ /* 0x000fda000bf06070 */
[----:B------:R-:W-:-:S05]  /*0470*/  @P0 VIADD R4, R4, -UR15 ;  /* 0x8000000f04040c36 */ /* 0x000fca0008000000 */
[----:B------:R-:W-:-:S05]  /*0480*/  SEL R5, R17, R4, !P1 ;  /* 0x0000000411057207 */ /* 0x000fca0004800000 */
[----:B------:R-:W-:-:S05]  /*0490*/  IMAD.IADD R16, R14, 0x1, -R5 ;  /* 0x000000010e107824 */ /* 0x000fca00078e0a05 */
[-C--:B------:R-:W-:Y:S02]  /*04a0*/  ISETP.GE.AND P0, PT, R10, R16.reuse, PT ;  /* 0x000000100a00720c */ /* 0x080fe40003f06270 */
[----:B------:R-:W-:-:S11]  /*04b0*/  IADD3 R19, PT, PT, R11, R16, RZ ;  /* 0x000000100b137210 */ /* 0x000fd60007ffe0ff */
[----:B------:R-:W-:Y:S05]  /*04c0*/  @P0 BRA `(.L_x_6569) ;  /* 0x00000000005c0947 */ /* 0x000fea0003800000 */
[----:B------:R-:W-:-:S07]  /*04d0*/  IMAD.MOV.U32 R15, RZ, RZ, R11 ;  /* 0x000000ffff0f7224 */ /* 0x000fce00078e000b */
.L_x_6570:
[----:B------:R-:W-:-:S06]  /*04e0*/  IMAD.WIDE R4, R15, 0x10, R12 ;  /* 0x000000100f047825 */ /* 0x000fcc00078e020c */
[----:B0-----:R-:W2:Y:S01]  /*04f0*/  LDG.E.128 R4, desc[UR16][R4.64] ;  /* 0x0000001004047981 */ /* 0x001ea2000c1e1d00 */
[----:B------:R-:W-:-:S05]  /*0500*/  IADD3 R15, PT, PT, R15, UR20, RZ ;  /* 0x000000140f0f7c10 */ /* 0x000fca000fffe0ff */
[----:B------:R-:W-:-:S05]  /*0510*/  IMAD.SHL.U32 R23, R15, 0x8, RZ ;  /* 0x000000080f177824 */ /* 0x000fca00078e00ff */
[----:B------:R-:W-:Y:S02]  /*0520*/  ISETP.GE.AND P0, PT, R23, R16, PT ;  /* 0x000000101700720c */ /* 0x000fe40003f06270 */
[C---:B--2---:R-:W-:Y:S02]  /*0530*/  PRMT R18, R4.reuse, 0x7632, R18 ;  /* 0x0000763204127816 */ /* 0x044fe40000000012 */
[----:B------:R-:W-:-:S03]  /*0540*/  SHF.L.U32 R21, R4, 0x10, RZ ;  /* 0x0000001004157819 */ /* 0x000fc600000006ff */
[----:B------:R-:W-:Y:S01]  /*0550*/  IMAD.U32 R20, R18, 0x10000, RZ ;  /* 0x0001000012147824 */ /* 0x000fe200078e00ff */
[----:B------:R-:W-:-:S04]  /*0560*/  PRMT R18, R5, 0x7632, R18 ;  /* 0x0000763205127816 */ /* 0x000fc80000000012 */
[----:B------:R-:W-:Y:S01]  /*0570*/  FMNMX3.FTZ R20, R0, R21, R20, !PT ;  /* 0x0000001500147276 */ /* 0x000fe20007810014 */
[----:B------:R-:W-:Y:S01]  /*0580*/  IMAD.U32 R21, R5, 0x10000, RZ ;  /* 0x0001000005157824 */ /* 0x000fe200078e00ff */
[----:B------:R-:W-:Y:S02]  /*0590*/  PRMT R0, R6, 0x7632, R0 ;  /* 0x0000763206007816 */ /* 0x000fe40000000000 */
[----:B------:R-:W-:Y:S02]  /*05a0*/  SHF.L.U32 R18, R18, 0x10, RZ ;  /* 0x0000001012127819 */ /* 0x000fe400000006ff */
[----:B------:R-:W-:Y:S01]  /*05b0*/  SHF.L.U32 R5, R6, 0x10, RZ ;  /* 0x0000001006057819 */ /* 0x000fe200000006ff */
[----:B------:R-:W-:Y:S01]  /*05c0*/  IMAD.U32 R4, R0, 0x10000, RZ ;  /* 0x0001000000047824 */ /* 0x000fe200078e00ff */
[----:B------:R-:W-:Y:S02]  /*05d0*/  PRMT R0, R7, 0x7632, R0 ;  /* 0x0000763207007816 */ /* 0x000fe40000000000 */
[----:B------:R-:W-:-:S02]  /*05e0*/  FMNMX3.FTZ R18, R20, R21, R18, !PT ;  /* 0x0000001514127276 */ /* 0x000fc40007810012 */
[----:B------:R-:W-:Y:S01]  /*05f0*/  SHF.L.U32 R7, R7, 0x10, RZ ;  /* 0x0000001007077819 */ /* 0x000fe200000006ff */
[----:B------:R-:W-:Y:S01]  /*0600*/  IMAD.U32 R0, R0, 0x10000, RZ ;  /* 0x0001000000007824 */ /* 0x000fe200078e00ff */
[----:B------:R-:W-:-:S04]  /*0610*/  FMNMX3.FTZ R4, R18, R5, R4, !PT ;  /* 0x0000000512047276 */ /* 0x000fc80007810004 */
[----:B------:R-:W-:Y:S01]  /*0620*/  FMNMX3.FTZ R0, R4, R7, R0, !PT ;  /* 0x0000000704007276 */ /* 0x000fe20007810000 */
[----:B------:R-:W-:Y:S06]  /*0630*/  @!P0 BRA `(.L_x_6570) ;  /* 0xfffffffc00a88947 */ /* 0x000fec000383ffff */
.L_x_6569:
[----:B0-----:R-:W-:Y:S05]  /*0640*/  BSYNC.RECONVERGENT B0 ;  /* 0x0000000000007941 */ /* 0x001fea0003800200 */
.L_x_6568:
[----:B------:R-:W-:Y:S01]  /*0650*/  ISETP.GE.AND P0, PT, R19, R14, PT ;  /* 0x0000000e1300720c */ /* 0x000fe20003f06270 */
[----:B------:R-:W-:-:S12]  /*0660*/  BSSY.RECONVERGENT B0, `(.L_x_6571) ;  /* 0x0000009000007945 */ /* 0x000fd80003800200 */
[----:B------:R-:W-:Y:S05]  /*0670*/  @P0 BRA `(.L_x_6572) ;  /* 0x00000000001c0947 */ /* 0x000fea0003800000 */
.L_x_6573:
[----:B------:R-:W-:-:S06]  /*0680*/  IMAD.WIDE R4, R19, 0x2, R12 ;  /* 0x0000000213047825 */ /* 0x000fcc00078e020c */
[----:B------:R-:W2:Y:S01]  /*0690*/  LDG.E.U16 R4, desc[UR16][R4.64] ;  /* 0x0000001004047981 */ /* 0x000ea2000c1e1500 */
[----:B------:R-:W-:-:S04]  /*06a0*/  IADD3 R19, PT, PT, R19, UR20, RZ ;  /* 0x0000001413137c10 */ /* 0x000fc8000fffe0ff */
[----:B------:R-:W-:Y:S01]  /*06b0*/  ISETP.GE.AND P0, PT, R19, R14, PT ;  /* 0x0000000e1300720c */ /* 0x000fe20003f06270 */
[----:B--2---:R-:W-:-:S05]  /*06c0*/  IMAD.U32 R7, R4, 0x10000, RZ ;  /* 0x0001000004077824 */ /* 0x004fca00078e00ff */
[----:B------:R-:W-:-:S07]  /*06d0*/  FMNMX.FTZ R0, R7, R0, !PT ;  /* 0x0000000007007209 */ /* 0x000fce0007810000 */
[----:B------:R-:W-:Y:S05]  /*06e0*/  @!P0 BRA `(.L_x_6573) ;  /* 0xfffffffc00e48947 */ /* 0x000fea000383ffff */
.L_x_6572:
[----:B------:R-:W-:Y:S05]  /*06f0*/  BSYNC.RECONVERGENT B0 ;  /* 0x0000000000007941 */ /* 0x000fea0003800200 */
.L_x_6571:
[----:B------:R-:W0:Y:S01]  /*0700*/  SHFL.DOWN PT, R5, R0, 0x10, 0x1f ;  /* 0x0a001f0000057f89 */ /* 0x000e2200000e0000 */
[----:B------:R-:W1:Y:S01]  /*0710*/  S2UR UR13, SR_CgaCtaId ;  /* 0x00000000000d79c3 */ /* 0x000e620000008800 */
[----:B------:R-:W-:Y:S01]  /*0720*/  UMOV UR4, 0x400 ;  /* 0x0000040000047882 */ /* 0x000fe20000000000 */
[----:B------:R-:W-:-:S06]  /*0730*/  USHF.R.U32.HI UR18, URZ, 0x5, UR20 ;  /* 0x00000005ff127899 */ /* 0x000fcc0008011614 */
[----:B------:R-:W-:Y:S01]  /*0740*/  BAR.SYNC.DEFER_BLOCKING 0x0 ;  /* 0x0000000000007b1d */ /* 0x000fe20000010000 */
[----:B------:R-:W-:Y:S02]  /*0750*/  ISETP.GE.U32.AND P3, PT, R11, UR18, PT ;  /* 0x000000120b007c0c */ /* 0x000fe4000bf66070 */
[----:B0-----:R-:W-:Y:S01]  /*0760*/  FSETP.GEU.FTZ.AND P0, PT, R0, R5, PT ;  /* 0x000000050000720b */ /* 0x001fe20003f1e000 */
[----:B-1----:R-:W-:-:S03]  /*0770*/  ULEA UR4, UR13, UR4, 0x18 ;  /* 0x000000040d047291 */ /* 0x002fc6000f8ec0ff */
[----:B------:R-:W-:Y:S02]  /*0780*/  FSEL R5, R5, R0, !P0 ;  /* 0x0000000005057208 */ /* 0x000fe40004000000 */
[----:B------:R-:W-:-:S03]  /*0790*/  MOV R0, 0xff7fffff ;  /* 0xff7fffff00007802 */ /* 0x000fc60000000f00 */
[----:B------:R-:W0:Y:S02]  /*07a0*/  SHFL.DOWN PT, R4, R5, 0x8, 0x1f ;  /* 0x09001f0005047f89 */ /* 0x000e2400000e0000 */
[----:B0-----:R-:W-:-:S04]  /*07b0*/  FSETP.GEU.FTZ.AND P0, PT, R5, R4, PT ;  /* 0x000000040500720b */ /* 0x001fc80003f1e000 */
[----:B------:R-:W-:-:S05]  /*07c0*/  FSEL R4, R4, R5, !P0 ;  /* 0x0000000504047208 */ /* 0x000fca0004000000 */
[----:B------:R-:W0:Y:S02]  /*07d0*/  SHFL.DOWN PT, R7, R4, 0x4, 0x1f ;  /* 0x08801f0004077f89 */ /* 0x000e2400000e0000 */
[----:B0-----:R-:W-:-:S04]  /*07e0*/  FSETP.GEU.FTZ.AND P0, PT, R4, R7, PT ;  /* 0x000000070400720b */ /* 0x001fc80003f1e000 */
[----:B------:R-:W-:Y:S02]  /*07f0*/  FSEL R7, R7, R4, !P0 ;  /* 0x0000000407077208 */ /* 0x000fe40004000000 */
[----:B------:R-:W-:-:S03]  /*0800*/  LEA.HI R4, R11, UR4, RZ, 0x1d ;  /* 0x000000040b047c11 */ /* 0x000fc6000f8fe8ff */
[----:B------:R-:W0:Y:S02]  /*0810*/  SHFL.DOWN PT, R6, R7, 0x2, 0x1f ;  /* 0x08401f0007067f89 */ /* 0x000e2400000e0000 */
[----:B0-----:R-:W-:-:S04]  /*0820*/  FSETP.GEU.FTZ.AND P0, PT, R7, R6, PT ;  /* 0x000000060700720b */ /* 0x001fc80003f1e000 */
[----:B------:R-:W-:Y:S02]  /*0830*/  FSEL R6, R6, R7, !P0 ;  /* 0x0000000706067208 */ /* 0x000fe40004000000 */
[----:B------:R-:W-:-:S03]  /*0840*/  LOP3.LUT P0, R14, R11, 0x1f, RZ, 0xc0, !PT ;  /* 0x0000001f0b0e7812 */ /* 0x000fc6000780c0ff */
[----:B------:R-:W0:Y:S01]  /*0850*/  SHFL.DOWN PT, R13, R6, 0x1, 0x1f ;  /* 0x08201f00060d7f89 */ /* 0x000e2200000e0000 */
[----:B------:R-:W-:Y:S02]  /*0860*/  LEA R5, R14, UR4, 0x2 ;  /* 0x000000040e057c11 */ /* 0x000fe4000f8e10ff */
[----:B0-----:R-:W-:-:S04]  /*0870*/  FSETP.GEU.FTZ.AND P2, PT, R6, R13, PT ;  /* 0x0000000d0600720b */ /* 0x001fc80003f5e000 */
[----:B------:R-:W-:Y:S02]  /*0880*/  FSEL R13, R13, R6, !P2 ;  /* 0x000000060d0d7208 */ /* 0x000fe40005000000 */
[----:B------:R-:W-:-:S03]  /*0890*/  PLOP3.LUT P2, PT, PT, PT, PT, 0x8, 0x80 ;  /* 0x000000000080781c */ /* 0x000fc60003f4e170 */
        /* <DEDUP_REMOVED lines=8> */
[----:B0-----:R-:W-:-:S04]  /*0920*/  FSETP.GEU.FTZ.AND P0, PT, R0, R5, PT ;  /* 0x000000050000720b */ /* 0x001fc80003f1e000 */
[----:B------:R-:W-:-:S05]  /*0930*/  FSEL R5, R5, R0, !P0 ;  /* 0x0000000005057208 */ /* 0x000fca0004000000 */
[----:B------:R-:W0:Y:S02]  /*0940*/  SHFL.DOWN PT, R4, R5, 0x8, 0x1f ;  /* 0x09001f0005047f89 */ /* 0x000e2400000e0000 */
        /* <DEDUP_REMOVED lines=8> */
[----:B------:R0:W1:Y:S04]  /*09d0*/  SHFL.DOWN PT, R13, R6, 0x1, 0x1f ;  /* 0x08201f00060d7f89 */ /* 0x00006800000e0000 */
.L_x_6598:
[----:B------:R-:W-:Y:S02]  /*09e0*/  ISETP.NE.AND P3, PT, R11, RZ, PT ;  /* 0x000000ff0b00720c */ /* 0x000fe40003f65270 */
[----:B-1----:R-:W-:-:S04]  /*09f0*/  FSETP.GEU.FTZ.AND P0, PT, R6, R13, PT ;  /* 0x0000000d0600720b */ /* 0x002fc80003f1e000 */
[----:B0-----:R-:W-:-:S07]  /*0a00*/  FSEL R6, R13, R6, !P0 ;  /* 0x000000060d067208 */ /* 0x001fce0004000000 */
[----:B------:R0:W-:Y:S01]  /*0a10*/  @!P3 STS [UR4], R6 ;  /* 0x00000006ff00b988 */ /* 0x0001e20008000804 */
[----:B------:R-:W-:-:S13]  /*0a20*/  @!P3 PLOP3.LUT P2, PT, PT, PT, PT, 0x80, 0x8 ;  /* 0x000000000008b81c */ /* 0x000fda0003f4f070 */
.L_x_6574:
[----:B------:R-:W2:Y:S01]  /*0a30*/  LDC R15, c[0x0][0x390] ;  /* 0x0000e400ff0f7b82 */ /* 0x000ea20000000800 */
[----:B------:R-:W-:Y:S05]  /*0a40*/  WARPSYNC.ALL ;  /* 0x0000000000007948 */ /* 0x000fea0003800000 */
[----:B------:R-:W-:Y:S02]  /*0a50*/  ISETP.NE.AND P3, PT, RZ, UR10, PT ;  /* 0x0000000aff007c0c */ /* 0x000fe4000bf65270 */
[----:B------:R-:W-:Y:S01]  /*0a60*/  BAR.SYNC.DEFER_BLOCKING 0x0 ;  /* 0x0000000000007b1d */ /* 0x000fe20000010000 */
[----:B------:R-:W-:Y:S01]  /*0a70*/  IMAD.MOV.U32 R16, RZ, RZ, RZ ;  /* 0x000000ffff107224 */ /* 0x000fe200078e00ff */
[----:B------:R-:W-:Y:S01]  /*0a80*/  MOV R12, R2 ;  /* 0x00000002000c7202 */ /* 0x000fe20000000f00 */
[----:B------:R-:W-:-:S03]  /*0a90*/  IMAD.MOV.U32 R13, RZ, RZ, R3 ;  /* 0x000000ffff0d7224 */ /* 0x000fc600078e0003 */
[----:B-1----:R-:W1:Y:S05]  /*0aa0*/  LDS R0, [UR4] ;  /* 0x00000004ff007984 */ /* 0x002e6a0008000800 */
[----:B------:R-:W-:Y:S05]  /*0ab0*/  @!P3 BRA `(.L_x_6576) ;  /* 0x000000000044b947 */ /* 0x000fea0003800000 */
[----:B------:R-:W-:-:S06]  /*0ac0*/  UIADD3 UR4, UPT, UPT, UR10, UR14, URZ ;  /* 0x0000000e0a047290 */ /* 0x000fcc000fffe0ff */
[----:B------:R-:W-:-:S04]  /*0ad0*/  ISETP.GE.AND P0, PT, R11, UR4, PT ;  /* 0x000000040b007c0c */ /* 0x000fc8000bf06270 */
[----:B------:R-:W-:-:S13]  /*0ae0*/  ISETP.LT.U32.OR P0, PT, R11, UR10, P0 ;  /* 0x0000000a0b007c0c */ /* 0x000fda0008701470 */
[----:B------:R-:W3:Y:S01]  /*0af0*/  @!P0 LDG.E.U16 R8, desc[UR16][R8.64] ;  /* 0x0000001008088981 */ /* 0x000ee2000c1e1500 */
[----:B------:R-:W-:Y:S01]  /*0b00*/  UISETP.LT.U32.AND UP0, UPT, UR4, UR20, UPT ;  /* 0x000000140400728c */ /* 0x000fe2000bf01070 */
[----:B------:R-:W-:Y:S01]  /*0b10*/  IMAD.MOV.U32 R16, RZ, RZ, RZ ;  /* 0x000000ffff107224 */ /* 0x000fe200078e00ff */
[----:B------:R-:W-:Y:S02]  /*0b20*/  UIMAD.WIDE.U32 UR18, UR20, 0x2, UR8 ;  /* 0x00000002141278a5 */ /* 0x000fe4000f8e0008 */
[----:B------:R-:W-:-:S04]  /*0b30*/  USEL UR4, UR4, UR20, !UP0 ;  /* 0x0000001404047287 */ /* 0x000fc8000c000000 */
[----:B------:R-:W-:Y:S01]  /*0b40*/  UIADD3 UR4, UPT, UPT, UR4, -UR20, URZ ;  /* 0x8000001404047290 */ /* 0x000fe2000fffe0ff */
[----:B------:R-:W-:Y:S01]  /*0b50*/  MOV R12, UR18 ;  /* 0x00000012000c7c02 */ /* 0x000fe20008000f00 */
[----:B------:R-:W-:-:S04]  /*0b60*/  IMAD.U32 R13, RZ, RZ, UR19 ;  /* 0x00000013ff0d7e24 */ /* 0x000fc8000f8e00ff */
[----:B--2---:R-:W-:Y:S02]  /*0b70*/  MOV R15, UR4 ;  /* 0x00000004000f7c02 */ /* 0x004fe40008000f00 */
[----:B---3--:R-:W-:-:S05]  /*0b80*/  @!P0 SHF.L.U32 R5, R8, 0x10, RZ ;  /* 0x0000001008058819 */ /* 0x008fca00000006ff */
[----:B-1----:R-:W-:-:S04]  /*0b90*/  @!P0 FADD.FTZ R5, -R0, R5 ;  /* 0x0000000500058221 */ /* 0x002fc80000010100 */
[----:B------:R-:W-:-:S06]  /*0ba0*/  @!P0 FMUL.FTZ R5, R5, 1.4426950216293334961 ;  /* 0x3fb8aa3b05058820 */ /* 0x000fcc0000410000 */
[----:B------:R-:W1:Y:S02]  /*0bb0*/  @!P0 MUFU.EX2 R5, R5 ;  /* 0x0000000500058308 */ /* 0x000e640000000800 */
[----:B-1----:R-:W-:-:S07]  /*0bc0*/  @!P0 FADD.FTZ R16, RZ, R5 ;  /* 0x00000005ff108221 */ /* 0x002fce0000010000 */
.L_x_6576:
[----:B--2---:R-:W-:Y:S01]  /*0bd0*/  IMAD.HI.U32 R4, R15, UR5, RZ ;  /* 0x000000050f047c27 */ /* 0x004fe2000f8e00ff */
[----:B------:R-:W-:Y:S03]  /*0be0*/  BSSY.RECONVERGENT B0, `(.L_x_6577) ;  /* 0x000003f000007945 */ /* 0x000fe60003800200 */
[----:B------:R-:W-:-:S04]  /*0bf0*/  IMAD.MOV R4, RZ, RZ, -R4 ;  /* 0x000000ffff047224 */ /* 0x000fc800078e0a04 */
[----:B------:R-:W-:-:S05]  /*0c00*/  IMAD R4, R4, UR15, R15 ;  /* 0x0000000f04047c24 */ /* 0x000fca000f8e020f */
[----:B------:R-:W-:-:S13]  /*0c10*/  ISETP.GE.U32.AND P0, PT, R4, UR15, PT ;  /* 0x0000000f04007c0c */ /* 0x000fda000bf06070 */
[----:B------:R-:W-:-:S04]  /*0c20*/  @P0 IADD3 R4, PT, PT, R4, -UR15, RZ ;  /* 0x8000000f04040c10 */ /* 0x000fc8000fffe0ff */
[----:B------:R-:W-:-:S13]  /*0c30*/  ISETP.GE.U32.AND P0, PT, R4, UR15, PT ;  /* 0x0000000f04007c0c */ /* 0x000fda000bf06070 */
[----:B------:R-:W-:-:S05]  /*0c40*/  @P0 VIADD R4, R4, -UR15 ;  /* 0x8000000f04040c36 */ /* 0x000fca0008000000 */
[----:B------:R-:W-:-:S04]  /*0c50*/  SEL R8, R17, R4, !P1 ;  /* 0x0000000411087207 */ /* 0x000fc80004800000 */
[----:B------:R-:W-:-:S04]  /*0c60*/  IADD3 R8, PT, PT, -R8, R15, RZ ;  /* 0x0000000f08087210 */ /* 0x000fc80007ffe1ff */
[----:B------:R-:W-:Y:S01]  /*0c70*/  ISETP.GE.AND P0, PT, R10, R8, PT ;  /* 0x000000080a00720c */ /* 0x000fe20003f06270 */
[----:B------:R-:W-:-:S12]  /*0c80*/  IMAD.IADD R18, R11, 0x1, R8 ;  /* 0x000000010b127824 */ /* 0x000fd800078e0208 */
[----:B------:R-:W-:Y:S05]  /*0c90*/  @P0 BRA `(.L_x_6578) ;  /* 0x0000000000cc0947 */ /* 0x000fea0003800000 */
[----:B------:R-:W-:-:S07]  /*0ca0*/  MOV R9, R11 ;  /* 0x0000000b00097202 */ /* 0x000fce0000000f00 */
.L_x_6579:
[----:B------:R-:W-:-:S06]  /*0cb0*/  IMAD.WIDE R4, R9, 0x10, R12 ;  /* 0x0000001009047825 */ /* 0x000fcc00078e020c */
[----:B0-----:R-:W2:Y:S01]  /*0cc0*/  LDG.E.128 R4, desc[UR16][R4.64] ;  /* 0x0000001004047981 */ /* 0x001ea2000c1e1d00 */
[----:B------:R-:W-:Y:S02]  /*0cd0*/  VIADD R9, R9, UR20 ;  /* 0x0000001409097c36 */ /* 0x000fe40008000000 */
[----:B--2---:R-:W-:Y:S01]  /*0ce0*/  IMAD.U32 R17, R4, 0x10000, RZ ;  /* 0x0001000004117824 */ /* 0x004fe200078e00ff */
[----:B------:R-:W-:Y:S01]  /*0cf0*/  SHF.L.U32 R21, R5, 0x10, RZ ;  /* 0x0000001005157819 */ /* 0x000fe200000006ff */
[----:B------:R-:W-:Y:S01]  /*0d00*/  IMAD.U32 R23, R6, 0x10000, RZ ;  /* 0x0001000006177824 */ /* 0x000fe200078e00ff */
[----:B------:R-:W-:Y:S01]  /*0d10*/  PRMT R5, R4, 0x7632, R5 ;  /* 0x0000763204057816 */ /* 0x000fe20000000005 */
[C---:B-1----:R-:W-:Y:S02]  /*0d20*/  FADD.FTZ R17, -R0.reuse, R17 ;  /* 0x0000001100117221 */ /* 0x042fe40000010100 */
[C---:B------:R-:W-:Y:S01]  /*0d30*/  FADD.FTZ R21, -R0.reuse, R21 ;  /* 0x0000001500157221 */ /* 0x040fe20000010100 */
[----:B------:R-:W-:Y:S01]  /*0d40*/  FADD.FTZ R23, -R0, R23 ;  /* 0x0000001700177221 */ /* 0x000fe20000010100 */
[----:B------:R-:W-:Y:S01]  /*0d50*/  FMUL.FTZ R19, R17, 1.4426950216293334961 ;  /* 0x3fb8aa3b11137820 */ /* 0x000fe20000410000 */
[----:B------:R-:W-:Y:S01]  /*0d60*/  PRMT R6, R5, 0x7632, R6 ;  /* 0x0000763205067816 */ /* 0x000fe20000000006 */
[----:B------:R-:W-:Y:S01]  /*0d70*/  FMUL.FTZ R17, R21, 1.4426950216293334961 ;  /* 0x3fb8aa3b15117820 */ /* 0x000fe20000410000 */
[----:B------:R-:W-:Y:S01]  /*0d80*/  SHF.L.U32 R21, R7, 0x10, RZ ;  /* 0x0000001007157819 */ /* 0x000fe200000006ff */
[----:B------:R-:W-:Y:S01]  /*0d90*/  FMUL.FTZ R20, R23, 1.4426950216293334961 ;  /* 0x3fb8aa3b17147820 */ /* 0x000fe20000410000 */
[C---:B------:R-:W-:Y:S01]  /*0da0*/  SHF.L.U32 R23, R6.reuse, 0x10, RZ ;  /* 0x0000001006177819 */ /* 0x040fe200000006ff */
[----:B------:R-:W0:Y:S01]  /*0db0*/  MUFU.EX2 R19, R19 ;  /* 0x0000001300137308 */ /* 0x000e220000000800 */
[----:B------:R-:W-:Y:S01]  /*0dc0*/  PRMT R7, R6, 0x7632, R7 ;  /* 0x0000763206077816 */ /* 0x000fe20000000007 */
[----:B------:R-:W-:Y:S01]  /*0dd0*/  FADD.FTZ R22, -R0, R21 ;  /* 0x0000001500167221 */ /* 0x000fe20000010100 */
[----:B------:R-:W-:-:S02]  /*0de0*/  IMAD.U32 R21, R5, 0x10000, RZ ;  /* 0x0001000005157824 */ /* 0x000fc400078e00ff */
[C---:B------:R-:W-:Y:S01]  /*0df0*/  FADD.FTZ R23, -R0.reuse, R23 ;  /* 0x0000001700177221 */ /* 0x040fe20000010100 */
[----:B------:R-:W-:Y:S02]  /*0e00*/  IMAD.U32 R25, R7, 0x10000, RZ ;  /* 0x0001000007197824 */ /* 0x000fe400078e00ff */
[C---:B------:R-:W-:Y:S01]  /*0e10*/  FADD.FTZ R21, -R0.reuse, R21 ;  /* 0x0000001500157221 */ /* 0x040fe20000010100 */
[----:B------:R-:W-:Y:S01]  /*0e20*/  MUFU.EX2 R17, R17 ;  /* 0x0000001100117308 */ /* 0x000fe20000000800 */
[----:B------:R-:W-:Y:S01]  /*0e30*/  FMUL.FTZ R23, R23, 1.4426950216293334961 ;  /* 0x3fb8aa3b17177820 */ /* 0x000fe20000410000 */
[----:B------:R-:W-:Y:S01]  /*0e40*/  FADD.FTZ R25, -R0, R25 ;  /* 0x0000001900197221 */ /* 0x000fe20000010100 */
[----:B------:R-:W-:Y:S01]  /*0e50*/  FMUL.FTZ R21, R21, 1.4426950216293334961 ;  /* 0x3fb8aa3b15157820 */ /* 0x000fe20000410000 */
[----:B------:R-:W-:Y:S02]  /*0e60*/  FMUL.FTZ R22, R22, 1.4426950216293334961 ;  /* 0x3fb8aa3b16167820 */ /* 0x000fe40000410000 */
[----:B------:R-:W-:-:S02]  /*0e70*/  FMUL.FTZ R25, R25, 1.4426950216293334961 ;  /* 0x3fb8aa3b19197820 */ /* 0x000fc40000410000 */
[----:B------:R-:W1:Y:S01]  /*0e80*/  MUFU.EX2 R6, R21 ;  /* 0x0000001500067308 */ /* 0x000e620000000800 */
[----:B0-----:R-:W-:-:S07]  /*0e90*/  FADD.FTZ R19, R19, R16 ;  /* 0x0000001013137221 */ /* 0x001fce0000010000 */
[----:B------:R0:W-:Y:S08]  /*0ea0*/  MUFU.EX2 R4, R20 ;  /* 0x0000001400047308 */ /* 0x0001f00000000800 */
[----:B------:R-:W-:Y:S01]  /*0eb0*/  MUFU.EX2 R25, R25 ;  /* 0x0000001900197308 */ /* 0x000fe20000000800 */
[----:B0-----:R-:W-:Y:S01]  /*0ec0*/  PRMT R20, R7, 0x7632, R20 ;  /* 0x0000763207147816 */ /* 0x001fe20000000014 */
[----:B-1----:R-:W-:-:S03]  /*0ed0*/  FADD.FTZ R6, R19, R6 ;  /* 0x0000000613067221 */ /* 0x002fc60000010000 */
[----:B------:R-:W-:Y:S01]  /*0ee0*/  SHF.L.U32 R27, R20, 0x10, RZ ;  /* 0x00000010141b7819 */ /* 0x000fe200000006ff */
[----:B------:R-:W-:Y:S02]  /*0ef0*/  FADD.FTZ R6, R6, R17 ;  /* 0x0000001106067221 */ /* 0x000fe40000010000 */
[----:B------:R-:W0:Y:S02]  /*0f00*/  MUFU.EX2 R7, R23 ;  /* 0x0000001700077308 */ /* 0x000e240000000800 */
[----:B------:R-:W-:-:S04]  /*0f10*/  FADD.FTZ R27, -R0, R27 ;  /* 0x0000001b001b7221 */ /* 0x000fc80000010100 */
[----:B------:R-:W-:Y:S02]  /*0f20*/  FMUL.FTZ R27, R27, 1.4426950216293334961 ;  /* 0x3fb8aa3b1b1b7820 */ /* 0x000fe40000410000 */
[----:B------:R-:W1:Y:S08]  /*0f30*/  MUFU.EX2 R5, R22 ;  /* 0x0000001600057308 */ /* 0x000e700000000800 */
[----:B------:R-:W2:Y:S01]  /*0f40*/  MUFU.EX2 R27, R27 ;  /* 0x0000001b001b7308 */ /* 0x000ea20000000800 */
[----:B0-----:R-:W-:-:S04]  /*0f50*/  FADD.FTZ R7, R6, R7 ;  /* 0x0000000706077221 */ /* 0x001fc80000010000 */
[----:B------:R-:W-:Y:S01]  /*0f60*/  FADD.FTZ R4, R7, R4 ;  /* 0x0000000407047221 */ /* 0x000fe20000010000 */
[----:B------:R-:W-:-:S03]  /*0f70*/  SHF.L.U32 R7, R9, 0x3, RZ ;  /* 0x0000000309077819 */ /* 0x000fc600000006ff */
[----:B------:R-:W-:Y:S01]  /*0f80*/  FADD.FTZ R4, R4, R25 ;  /* 0x0000001904047221 */ /* 0x000fe20000010000 */
[----:B------:R-:W-:-:S03]  /*0f90*/  ISETP.GE.AND P0, PT, R7, R8, PT ;  /* 0x000000080700720c */ /* 0x000fc60003f06270 */
[----:B-1----:R-:W-:-:S04]  /*0fa0*/  FADD.FTZ R4, R4, R5 ;  /* 0x0000000504047221 */ /* 0x002fc80000010000 */
[----:B--2---:R-:W-:-:S06]  /*0fb0*/  FADD.FTZ R16, R4, R27 ;  /* 0x0000001b04107221 */ /* 0x004fcc0000010000 */
[----:B------:R-:W-:Y:S05]  /*0fc0*/  @!P0 BRA `(.L_x_6579) ;  /* 0xfffffffc00388947 */ /* 0x000fea000383ffff */
.L_x_6578:
[----:B------:R-:W-:Y:S05]  /*0fd0*/  BSYNC.RECONVERGENT B0 ;  /* 0x0000000000007941 */ /* 0x000fea0003800200 */
.L_x_6577:
[----:B------:R-:W-:Y:S01]  /*0fe0*/  ISETP.GE.AND P0, PT, R18, R15, PT ;  /* 0x0000000f1200720c */ /* 0x000fe20003f06270 */
[----:B------:R-:W-:-:S12]  /*0ff0*/  BSSY.RECONVERGENT B0, `(.L_x_6580) ;  /* 0x000000c000007945 */ /* 0x000fd80003800200 */
[----:B------:R-:W-:Y:S05]  /*1000*/  @P0 BRA `(.L_x_6581) ;  /* 0x0000000000280947 */ /* 0x000fea0003800000 */
.L_x_6582:
[----:B------:R-:W-:-:S06]  /*1010*/  IMAD.WIDE R4, R18, 0x2, R12 ;  /* 0x0000000212047825 */ /* 0x000fcc00078e020c */
[----:B------:R-:W2:Y:S01]  /*1020*/  LDG.E.U16 R4, desc[UR16][R4.64] ;  /* 0x0000001004047981 */ /* 0x000ea2000c1e1500 */
[----:B------:R-:W-:-:S04]  /*1030*/  IADD3 R18, PT, PT, R18, UR20, RZ ;  /* 0x0000001412127c10 */ /* 0x000fc8000fffe0ff */
[----:B------:R-:W-:Y:S01]  /*1040*/  ISETP.GE.AND P0, PT, R18, R15, PT ;  /* 0x0000000f1200720c */ /* 0x000fe20003f06270 */
[----:B--2---:R-:W-:-:S04]  /*1050*/  IMAD.U32 R7, R4, 0x10000, RZ ;  /* 0x0001000004077824 */ /* 0x004fc800078e00ff */
[----:B-1----:R-:W-:-:S04]  /*1060*/  FADD.FTZ R7, -R0, R7 ;  /* 0x0000000700077221 */ /* 0x002fc80000010100 */
[----:B------:R-:W-:-:S06]  /*1070*/  FMUL.FTZ R7, R7, 1.4426950216293334961 ;  /* 0x3fb8aa3b07077820 */ /* 0x000fcc0000410000 */
[----:B------:R-:W1:Y:S02]  /*1080*/  MUFU.EX2 R7, R7 ;  /* 0x0000000700077308 */ /* 0x000e640000000800 */
[----:B-1----:R-:W-:Y:S01]  /*1090*/  FADD.FTZ R16, R7, R16 ;  /* 0x0000001007107221 */ /* 0x002fe20000010000 */
[----:B------:R-:W-:Y:S06]  /*10a0*/  @!P0 BRA `(.L_x_6582) ;  /* 0xfffffffc00d88947 */ /* 0x000fec000383ffff */
.L_x_6581:
[----:B------:R-:W-:Y:S05]  /*10b0*/  BSYNC.RECONVERGENT B0 ;  /* 0x0000000000007941 */ /* 0x000fea0003800200 */
.L_x_6580:
[----:B------:R-:W2:Y:S01]  /*10c0*/  SHFL.DOWN PT, R5, R16, 0x10, 0x1f ;  /* 0x0a001f0010057f89 */ /* 0x000ea200000e0000 */
[----:B------:R-:W3:Y:S01]  /*10d0*/  S2UR UR13, SR_CgaCtaId ;  /* 0x00000000000d79c3 */ /* 0x000ee20000008800 */
[----:B------:R-:W-:-:S07]  /*10e0*/  USHF.R.U32.HI UR4, URZ, 0x5, UR20 ;  /* 0x00000005ff047899 */ /* 0x000fce0008011614 */
[----:B------:R-:W-:Y:S01]  /*10f0*/  BAR.SYNC.DEFER_BLOCKING 0x0 ;  /* 0x0000000000007b1d */ /* 0x000fe20000010000 */
[----:B------:R-:W-:Y:S02]  /*1100*/  ISETP.NE.AND P0, PT, R14, RZ, PT ;  /* 0x000000ff0e00720c */ /* 0x000fe40003f05270 */
[----:B------:R-:W-:-:S03]  /*1110*/  ISETP.GE.U32.AND P4, PT, R11, UR4, PT ;  /* 0x000000040b007c0c */ /* 0x000fc6000bf86070 */
[----:B------:R-:W-:Y:S01]  /*1120*/  UMOV UR4, 0x400 ;  /* 0x0000040000047882 */ /* 0x000fe20000000000 */
[----:B------:R-:W-:Y:S01]  /*1130*/  BSSY B0, `(.L_x_6583) ;  /* 0x0000020000007945 */ /* 0x000fe20003800000 */
[----:B--2---:R-:W-:Y:S01]  /*1140*/  FADD.FTZ R5, R5, R16 ;  /* 0x0000001005057221 */ /* 0x004fe20000010000 */
[----:B---3--:R-:W-:-:S04]  /*1150*/  ULEA UR4, UR13, UR4, 0x18 ;  /* 0x000000040d047291 */ /* 0x008fc8000f8ec0ff */
[----:B------:R-:W2:Y:S02]  /*1160*/  SHFL.DOWN PT, R4, R5, 0x8, 0x1f ;  /* 0x09001f0005047f89 */ /* 0x000ea400000e0000 */
[----:B------:R-:W-:Y:S01]  /*1170*/  @!P0 LEA.HI R8, R11, UR4, RZ, 0x1d ;  /* 0x000000040b088c11 */ /* 0x000fe2000f8fe8ff */
[----:B--2---:R-:W-:Y:S01]  /*1180*/  FADD.FTZ R4, R5, R4 ;  /* 0x0000000405047221 */ /* 0x004fe20000010000 */
[----:B------:R-:W-:-:S04]  /*1190*/  @!P4 IMAD.SHL.U32 R5, R11, 0x4, RZ ;  /* 0x000000040b05c824 */ /* 0x000fc800078e00ff */
[----:B------:R-:W2:Y:S01]  /*11a0*/  SHFL.DOWN PT, R7, R4, 0x4, 0x1f ;  /* 0x08801f0004077f89 */ /* 0x000ea200000e0000 */
[----:B------:R-:W-:Y:S01]  /*11b0*/  @!P4 LOP3.LUT R5, R5, 0x7c, RZ, 0xc0, !PT ;  /* 0x0000007c0505c812 */ /* 0x000fe200078ec0ff */
[----:B--2---:R-:W-:Y:S01]  /*11c0*/  FADD.FTZ R7, R4, R7 ;  /* 0x0000000704077221 */ /* 0x004fe20000010000 */
[----:B------:R-:W-:-:S04]  /*11d0*/  HFMA2 R4, -RZ, RZ, 0, 0 ;  /* 0x00000000ff047431 */ /* 0x000fc800000001ff */
[----:B0-----:R-:W0:Y:S02]  /*11e0*/  SHFL.DOWN PT, R6, R7, 0x2, 0x1f ;  /* 0x08401f0007067f89 */ /* 0x001e2400000e0000 */
[----:B0-----:R-:W-:-:S05]  /*11f0*/  FADD.FTZ R6, R7, R6 ;  /* 0x0000000607067221 */ /* 0x001fca0000010000 */
[----:B------:R-:W0:Y:S02]  /*1200*/  SHFL.DOWN PT, R9, R6, 0x1, 0x1f ;  /* 0x08201f0006097f89 */ /* 0x000e2400000e0000 */
[----:B0-----:R-:W-:-:S05]  /*1210*/  FADD.FTZ R9, R6, R9 ;  /* 0x0000000906097221 */ /* 0x001fca0000010000 */
[----:B------:R0:W-:Y:S01]  /*1220*/  @!P0 STS [R8], R9 ;  /* 0x0000000908008388 */ /* 0x0001e20000000800 */
[----:B------:R-:W-:Y:S01]  /*1230*/  BAR.SYNC.DEFER_BLOCKING 0x0 ;  /* 0x0000000000007b1d */ /* 0x000fe20000010000 */
[----:B------:R-:W-:-:S05]  /*1240*/  ISETP.GT.U32.AND P0, PT, R11, 0x1f, PT ;  /* 0x0000001f0b00780c */ /* 0x000fca0003f04070 */
[----:B------:R0:W2:Y:S08]  /*1250*/  @!P4 LDS R4, [R5+UR4] ;  /* 0x000000040504c984 */ /* 0x0000b00008000800 */
[----:B0-----:R-:W-:Y:S05]  /*1260*/  @P0 BRA `(.L_x_6584) ;  /* 0x0000000000300947 */ /* 0x001fea0003800000 */
[----:B------:R-:W-:-:S03]  /*1270*/  UMOV UR13, 0xffffffff ;  /* 0xffffffff000d7882 */ /* 0x000fc60000000000 */
[----:B------:R-:W-:Y:S05]  /*1280*/  BRA.DIV UR13, `(.L_x_6585) ;  /* 0x0000000a0df47947 */ /* 0x000fea000b800000 */
[----:B--2---:R-:W0:Y:S02]  /*1290*/  SHFL.DOWN PT, R5, R4, 0x10, 0x1f ;  /* 0x0a001f0004057f89 */ /* 0x004e2400000e0000 */
[----:B0-----:R-:W-:-:S05]  /*12a0*/  FADD.FTZ R5, R4, R5 ;  /* 0x0000000504057221 */ /* 0x001fca0000010000 */
[----:B------:R-:W0:Y:S02]  /*12b0*/  SHFL.DOWN PT, R6, R5, 0x8, 0x1f ;  /* 0x09001f0005067f89 */ /* 0x000e2400000e0000 */
[----:B0-----:R-:W-:-:S05]  /*12c0*/  FADD.FTZ R6, R5, R6 ;  /* 0x0000000605067221 */ /* 0x001fca0000010000 */
[----:B------:R-:W0:Y:S02]  /*12d0*/  SHFL.DOWN PT, R7, R6, 0x4, 0x1f ;  /* 0x08801f0006077f89 */ /* 0x000e2400000e0000 */
[----:B0-----:R-:W-:-:S05]  /*12e0*/  FADD.FTZ R7, R6, R7 ;  /* 0x0000000706077221 */ /* 0x001fca0000010000 */
[----:B------:R-:W0:Y:S02]  /*12f0*/  SHFL.DOWN PT, R8, R7, 0x2, 0x1f ;  /* 0x08401f0007087f89 */ /* 0x000e2400000e0000 */
[----:B0-----:R-:W-:-:S05]  /*1300*/  FADD.FTZ R8, R7, R8 ;  /* 0x0000000807087221 */ /* 0x001fca0000010000 */
[----:B------:R0:W2:Y:S02]  /*1310*/  SHFL.DOWN PT, R9, R8, 0x1, 0x1f ;  /* 0x08201f0008097f89 */ /* 0x0000a400000e0000 */
.L_x_6604:
[----:B--2---:R-:W-:-:S07]  /*1320*/  FADD.FTZ R4, R8, R9 ;  /* 0x0000000908047221 */ /* 0x004fce0000010000 */
.L_x_6584:
[----:B------:R-:W-:Y:S05]  /*1330*/  BSYNC B0 ;  /* 0x0000000000007941 */ /* 0x000fea0003800000 */
.L_x_6583:
[----:B--2---:R2:W-:Y:S01]  /*1340*/  @P2 STS [UR4], R4 ;  /* 0x00000004ff002988 */ /* 0x0045e20008000804 */
[----:B------:R-:W-:Y:S05]  /*1350*/  WARPSYNC.ALL ;  /* 0x0000000000007948 */ /* 0x000fea0003800000 */
[----:B------:R-:W-:Y:S01]  /*1360*/  BAR.SYNC.DEFER_BLOCKING 0x0 ;  /* 0x0000000000007b1d */ /* 0x000fe20000010000 */
[----:B------:R-:W-:-:S04]  /*1370*/  ULOP3.LUT UR11, UR11, 0x3, URZ, 0xc0, !UPT ;  /* 0x000000030b0b7892 */ /* 0x000fc8000f8ec0ff */
[----:B------:R-:W-:Y:S01]  /*1380*/  UISETP.NE.AND UP0, UPT, UR10, UR11, UPT ;  /* 0x0000000b0a00728c */ /* 0x000fe2000bf05270 */
[----:B------:R-:W3:Y:S08]  /*1390*/  LDS R12, [UR4] ;  /* 0x00000004ff0c7984 */ /* 0x000ef00008000800 */
[----:B--2---:R-:W-:Y:S05]  /*13a0*/  BRA.U !UP0, `(.L_x_6586) ;  /* 0x0000000108447547 */ /* 0x004fea000b800000 */
[----:B------:R-:W-:-:S13]  /*13b0*/  ISETP.GE.AND P0, PT, R11, UR14, PT ;  /* 0x0000000e0b007c0c */ /* 0x000fda000bf06270 */
[----:B------:R-:W-:Y:S05]  /*13c0*/  @P0 EXIT ;  /* 0x000000000000094d */ /* 0x000fea0003800000 */
[----:B---3--:R2:W3:Y:S02]  /*13d0*/  MUFU.RCP R13, R12 ;  /* 0x0000000c000d7308 */ /* 0x0084e40000001000 */
.L_x_6587:
[----:B------:R-:W-:-:S06]  /*13e0*/  IMAD.WIDE R4, R11, 0x2, R2 ;  /* 0x000000020b047825 */ /* 0x000fcc00078e0202 */
[----:B----4-:R-:W4:Y:S01]  /*13f0*/  LDG.E.U16 R4, desc[UR16][R4.64] ;  /* 0x0000001004047981 */ /* 0x010f22000c1e1500 */
[----:B------:R-:W-:Y:S01]  /*1400*/  MOV R6, 0x4 ;  /* 0x0000000400067802 */ /* 0x000fe20000000f00 */
[----:B----4-:R-:W-:-:S04]  /*1410*/  IMAD.U32 R7, R4, 0x10000, RZ ;  /* 0x0001000004077824 */ /* 0x010fc800078e00ff */
[----:B-1----:R-:W-:-:S04]  /*1420*/  FADD.FTZ R7, -R0, R7 ;  /* 0x0000000700077221 */ /* 0x002fc80000010100 */
[----:B0-----:R-:W-:Y:S01]  /*1430*/  FMUL.FTZ R8, R7, 1.4426950216293334961 ;  /* 0x3fb8aa3b07087820 */ /* 0x001fe20000410000 */
[----:B------:R-:W-:-:S04]  /*1440*/  IMAD.WIDE R6, R11, R6, UR6 ;  /* 0x000000060b067e25 */ /* 0x000fc8000f8e0206 */
[----:B------:R-:W-:Y:S01]  /*1450*/  VIADD R11, R11, UR20 ;  /* 0x000000140b0b7c36 */ /* 0x000fe20008000000 */
[----:B------:R-:W3:Y:S04]  /*1460*/  MUFU.EX2 R8, R8 ;  /* 0x0000000800087308 */ /* 0x000ee80000000800 */
[----:B------:R-:W-:Y:S01]  /*1470*/  ISETP.GE.AND P0, PT, R11, UR14, PT ;  /* 0x0000000e0b007c0c */ /* 0x000fe2000bf06270 */
[----:B---3--:R-:W-:-:S05]  /*1480*/  FMUL.FTZ R9, R8, R13 ;  /* 0x0000000d08097220 */ /* 0x008fca0000410000 */
[----:B------:R4:W-:Y:S07]  /*1490*/  STG.E desc[UR16][R6.64], R9 ;  /* 0x0000000906007986 */ /* 0x0009ee000c101910 */
[----:B------:R-:W-:Y:S05]  /*14a0*/  @!P0 BRA `(.L_x_6587) ;  /* 0xfffffffc00cc8947 */ /* 0x000fea000383ffff */
[----:B------:R-:W-:Y:S05]  /*14b0*/  EXIT ;  /* 0x000000000000794d */ /* 0x000fea0003800000 */
.L_x_6586:
[----:B------:R-:W-:Y:S05]  /*14c0*/  @!P3 BRA `(.L_x_6588) ;  /* 0x000000000064b947 */ /* 0x000fea0003800000 */
[----:B------:R-:W-:Y:S01]  /*14d0*/  UIADD3 UR14, UPT, UPT, UR10, UR14, URZ ;  /* 0x0000000e0a0e7290 */ /* 0x000fe2000fffe0ff */
[----:B------:R-:W-:-:S05]  /*14e0*/  HFMA2 R2, -RZ, RZ, 0, 1.1920928955078125e-07 ;  /* 0x00000002ff027431 */ /* 0x000fca00000001ff */
[----:B------:R-:W-:-:S04]  /*14f0*/  ISETP.GE.AND P0, PT, R11, UR14, PT ;  /* 0x0000000e0b007c0c */ /* 0x000fc8000bf06270 */
[----:B------:R-:W-:-:S13]  /*1500*/  ISETP.LT.U32.OR P0, PT, R11, UR10, P0 ;  /* 0x0000000a0b007c0c */ /* 0x000fda0008701470 */
[----:B------:R-:W-:-:S06]  /*1510*/  @!P0 IMAD.WIDE.U32 R2, R11, R2, UR8 ;  /* 0x000000080b028e25 */ /* 0x000fcc000f8e0002 */
[----:B------:R2:W4:Y:S01]  /*1520*/  @!P0 LDG.E.U16 R2, desc[UR16][R2.64] ;  /* 0x0000001002028981 */ /* 0x000522000c1e1500 */
[----:B---3--:R-:W-:Y:S01]  /*1530*/  @!P0 MUFU.RCP R7, R12 ;  /* 0x0000000c00078308 */ /* 0x008fe20000001000 */
[----:B------:R-:W-:Y:S02]  /*1540*/  UIADD3 UR10, UPT, UPT, -UR10, URZ, URZ ;  /* 0x000000ff0a0a7290 */ /* 0x000fe4000fffe1ff */
[----:B------:R-:W-:Y:S02]  /*1550*/  UIMAD.WIDE.U32 UR8, UR20, 0x2, UR8 ;  /* 0x00000002140878a5 */ /* 0x000fe4000f8e0008 */
[----:B------:R-:W-:Y:S02]  /*1560*/  UIMAD.WIDE UR6, UR10, 0x4, UR6 ;  /* 0x000000040a0678a5 */ /* 0x000fe4000f8e0206 */
[----:B------:R-:W-:Y:S02]  /*1570*/  UISETP.LT.U32.AND UP0, UPT, UR14, UR20, UPT ;  /* 0x000000140e00728c */ /* 0x000fe4000bf01070 */
[----:B--2---:R-:W-:-:S02]  /*1580*/  IMAD.U32 R3, RZ, RZ, UR9 ;  /* 0x00000009ff037e24 */ /* 0x004fc4000f8e00ff */
[----:B------:R-:W-:Y:S01]  /*1590*/  MOV R4, UR6 ;  /* 0x0000000600047c02 */ /* 0x000fe20008000f00 */
[----:B------:R-:W-:-:S04]  /*15a0*/  USEL UR12, UR14, UR20, !UP0 ;  /* 0x000000140e0c7287 */ /* 0x000fc8000c000000 */
[----:B------:R-:W-:Y:S01]  /*15b0*/  UIADD3 UR12, UPT, UPT, UR12, -UR20, URZ ;  /* 0x800000140c0c7290 */ /* 0x000fe2000fffe0ff */
[----:B----4-:R-:W-:Y:S01]  /*15c0*/  @!P0 IMAD.U32 R5, R2, 0x10000, RZ ;  /* 0x0001000002058824 */ /* 0x010fe200078e00ff */
[----:B------:R-:W-:-:S03]  /*15d0*/  MOV R2, UR8 ;  /* 0x0000000800027c02 */ /* 0x000fc60008000f00 */
[----:B-1----:R-:W-:-:S04]  /*15e0*/  @!P0 FADD.FTZ R5, -R0, R5 ;  /* 0x0000000500058221 */ /* 0x002fc80000010100 */
[----:B------:R-:W-:Y:S01]  /*15f0*/  @!P0 FMUL.FTZ R6, R5, 1.4426950216293334961 ;  /* 0x3fb8aa3b05068820 */ /* 0x000fe20000410000 */
[----:B------:R-:W-:Y:S01]  /*1600*/  IMAD.U32 R5, RZ, RZ, UR7 ;  /* 0x00000007ff057e24 */ /* 0x000fe2000f8e00ff */
[----:B------:R-:W-:Y:S01]  /*1610*/  UIMAD.WIDE.U32 UR6, UR20, 0x4, UR6 ;  /* 0x00000004140678a5 */ /* 0x000fe2000f8e0006 */
[----:B------:R-:W-:-:S03]  /*1620*/  @!P0 IMAD.WIDE.U32 R4, R11, 0x4, R4 ;  /* 0x000000040b048825 */ /* 0x000fc600078e0004 */
[----:B------:R-:W1:Y:S02]  /*1630*/  @!P0 MUFU.EX2 R6, R6 ;  /* 0x0000000600068308 */ /* 0x000e640000000800 */
[----:B-1----:R-:W-:-:S05]  /*1640*/  @!P0 FMUL.FTZ R7, R6, R7 ;  /* 0x0000000706078220 */ /* 0x002fca0000410000 */
[----:B------:R2:W-:Y:S02]  /*1650*/  @!P0 STG.E desc[UR16][R4.64], R7 ;  /* 0x0000000704008986 */ /* 0x0005e4000c101910 */
.L_x_6588:
[----:B------:R-:W-:Y:S01]  /*1660*/  UIMAD.WIDE.U32 UR4, UR5, UR12, URZ ;  /* 0x0000000c050472a5 */ /* 0x000fe2000f8e00ff */
[----:B------:R-:W-:Y:S01]  /*1670*/  BSSY.RECONVERGENT B0, `(.L_x_6589) ;  /* 0x0000045000007945 */ /* 0x000fe20003800200 */
[----:B------:R-:W-:Y:S02]  /*1680*/  USHF.L.U32 UR8, UR20, 0x3, URZ ;  /* 0x0000000314087899 */ /* 0x000fe400080006ff */
[----:B------:R-:W-:-:S04]  /*1690*/  UIADD3 UR5, UPT, UPT, -UR5, URZ, URZ ;  /* 0x000000ff05057290 */ /* 0x000fc8000fffe1ff */
[----:B------:R-:W-:Y:S02]  /*16a0*/  UIMAD UR4, UR8, UR5, UR12 ;  /* 0x00000005080472a4 */ /* 0x000fe4000f8e020c */
[----:B------:R-:W-:Y:S02]  /*16b0*/  LOP3.LUT R13, RZ, UR8, RZ, 0x33, !PT ;  /* 0x00000008ff0d7c12 */ /* 0x000fe4000f8e33ff */
[----:B------:R-:W-:-:S11]  /*16c0*/  UISETP.GE.U32.AND UP0, UPT, UR4, UR8, UPT ;  /* 0x000000080400728c */ /* 0x000fd6000bf06070 */
[----:B------:R-:W-:-:S04]  /*16d0*/  @UP0 UIADD3 UR4, UPT, UPT, -UR8, UR4, URZ ;  /* 0x0000000408040290 */ /* 0x000fc8000fffe1ff */
[----:B------:R-:W-:-:S11]  /*16e0*/  UISETP.GE.U32.AND UP0, UPT, UR4, UR8, UPT ;  /* 0x000000080400728c */ /* 0x000fd6000bf06070 */
[----:B------:R-:W-:-:S06]  /*16f0*/  @UP0 UIADD3 UR4, UPT, UPT, -UR8, UR4, URZ ;  /* 0x0000000408040290 */ /* 0x000fcc000fffe1ff */
[----:B------:R-:W-:-:S04]  /*1700*/  SEL R13, R13, UR4, !P1 ;  /* 0x000000040d0d7c07 */ /* 0x000fc8000c800000 */
[----:B------:R-:W-:-:S04]  /*1710*/  IADD3 R13, PT, PT, -R13, UR12, RZ ;  /* 0x0000000c0d0d7c10 */ /* 0x000fc8000fffe1ff */
[-C--:B------:R-:W-:Y:S02]  /*1720*/  ISETP.GE.AND P0, PT, R10, R13.reuse, PT ;  /* 0x0000000d0a00720c */ /* 0x080fe40003f06270 */
[----:B------:R-:W-:-:S11]  /*1730*/  IADD3 R14, PT, PT, R11, R13, RZ ;  /* 0x0000000d0b0e7210 */ /* 0x000fd60007ffe0ff */
[----:B------:R-:W-:Y:S05]  /*1740*/  @P0 BRA `(.L_x_6590) ;  /* 0x0000000000dc0947 */ /* 0x000fea0003800000 */
[----:B------:R-:W-:-:S07]  /*1750*/  IMAD.MOV.U32 R15, RZ, RZ, R11 ;  /* 0x000000ffff0f7224 */ /* 0x000fce00078e000b */
.L_x_6591:
[----:B--2-4-:R-:W-:-:S06]  /*1760*/  IMAD.WIDE R4, R15, 0x10, R2 ;  /* 0x000000100f047825 */ /* 0x014fcc00078e0202 */
[----:B------:R-:W2:Y:S01]  /*1770*/  LDG.E.128 R4, desc[UR16][R4.64] ;  /* 0x0000001004047981 */ /* 0x000ea2000c1e1d00 */
[----:B---3--:R-:W-:Y:S01]  /*1780*/  MUFU.RCP R11, R12 ;  /* 0x0000000c000b7308 */ /* 0x008fe20000001000 */
[----:B------:R-:W-:Y:S02]  /*1790*/  MOV R24, 0x20 ;  /* 0x0000002000187802 */ /* 0x000fe40000000f00 */
[C---:B--2---:R-:W-:Y:S02]  /*17a0*/  SHF.L.U32 R9, R7.reuse, 0x10, RZ ;  /* 0x0000001007097819 */ /* 0x044fe400000006ff */
[----:B------:R-:W-:-:S03]  /*17b0*/  PRMT R7, R7, 0x7632, R7 ;  /* 0x0000763207077816 */ /* 0x000fc60000000007 */
[----:B01----:R-:W-:Y:S01]  /*17c0*/  FADD.FTZ R8, -R0, R9 ;  /* 0x0000000900087221 */ /* 0x003fe20000010100 */
[----:B------:R-:W-:Y:S02]  /*17d0*/  IMAD.U32 R9, R6, 0x10000, RZ ;  /* 0x0001000006097824 */ /* 0x000fe400078e00ff */
[----:B------:R-:W-:Y:S02]  /*17e0*/  IMAD.U32 R7, R7, 0x10000, RZ ;  /* 0x0001000007077824 */ /* 0x000fe400078e00ff */
[----:B------:R-:W-:Y:S01]  /*17f0*/  FMUL.FTZ R10, R8, 1.4426950216293334961 ;  /* 0x3fb8aa3b080a7820 */ /* 0x000fe20000410000 */
[C---:B------:R-:W-:Y:S01]  /*1800*/  FADD.FTZ R8, -R0.reuse, R9 ;  /* 0x0000000900087221 */ /* 0x040fe20000010100 */
[C---:B------:R-:W-:Y:S01]  /*1810*/  SHF.L.U32 R9, R5.reuse, 0x10, RZ ;  /* 0x0000001005097819 */ /* 0x040fe200000006ff */
[----:B------:R-:W-:Y:S01]  /*1820*/  FADD.FTZ R7, -R0, R7 ;  /* 0x0000000700077221 */ /* 0x000fe20000010100 */
[----:B------:R-:W-:Y:S01]  /*1830*/  PRMT R5, R5, 0x7632, R5 ;  /* 0x0000763205057816 */ /* 0x000fe20000000005 */
[----:B------:R-:W-:Y:S01]  /*1840*/  FMUL.FTZ R8, R8, 1.4426950216293334961 ;  /* 0x3fb8aa3b08087820 */ /* 0x000fe20000410000 */
[----:B------:R-:W0:Y:S01]  /*1850*/  MUFU.EX2 R10, R10 ;  /* 0x0000000a000a7308 */ /* 0x000e220000000800 */
[----:B------:R-:W-:Y:S01]  /*1860*/  FADD.FTZ R16, -R0, R9 ;  /* 0x0000000900107221 */ /* 0x000fe20000010100 */
[----:B------:R-:W-:Y:S01]  /*1870*/  IMAD.U32 R9, R4, 0x10000, RZ ;  /* 0x0001000004097824 */ /* 0x000fe200078e00ff */
[----:B------:R-:W-:Y:S01]  /*1880*/  PRMT R4, R6, 0x7632, R4 ;  /* 0x0000763206047816 */ /* 0x000fe20000000004 */
[----:B------:R-:W-:-:S02]  /*1890*/  IMAD.U32 R5, R5, 0x10000, RZ ;  /* 0x0001000005057824 */ /* 0x000fc400078e00ff */
[----:B------:R-:W-:Y:S01]  /*18a0*/  FMUL.FTZ R16, R16, 1.4426950216293334961 ;  /* 0x3fb8aa3b10107820 */ /* 0x000fe20000410000 */
[----:B------:R-:W-:Y:S01]  /*18b0*/  FADD.FTZ R9, -R0, R9 ;  /* 0x0000000900097221 */ /* 0x000fe20000010100 */
[----:B------:R-:W-:Y:S01]  /*18c0*/  SHF.L.U32 R19, R4, 0x10, RZ ;  /* 0x0000001004137819 */ /* 0x000fe200000006ff */
[----:B------:R-:W-:Y:S01]  /*18d0*/  FADD.FTZ R5, -R0, R5 ;  /* 0x0000000500057221 */ /* 0x000fe20000010100 */
[----:B------:R-:W-:Y:S01]  /*18e0*/  FMUL.FTZ R21, R7, 1.4426950216293334961 ;  /* 0x3fb8aa3b07157820 */ /* 0x000fe20000410000 */
[----:B------:R-:W-:Y:S01]  /*18f0*/  FMUL.FTZ R17, R9, 1.4426950216293334961 ;  /* 0x3fb8aa3b09117820 */ /* 0x000fe20000410000 */
[----:B------:R-:W-:Y:S01]  /*1900*/  PRMT R9, R4, 0x7632, R9 ;  /* 0x0000763204097816 */ /* 0x000fe20000000009 */
[----:B------:R-:W-:Y:S01]  /*1910*/  FADD.FTZ R19, -R0, R19 ;  /* 0x0000001300137221 */ /* 0x000fe20000010100 */
[----:B------:R-:W-:Y:S01]  /*1920*/  FMUL.FTZ R5, R5, 1.4426950216293334961 ;  /* 0x3fb8aa3b05057820 */ /* 0x000fe20000410000 */
[----:B------:R1:W2:Y:S01]  /*1930*/  MUFU.EX2 R4, R17 ;  /* 0x0000001100047308 */ /* 0x0002a20000000800 */
[----:B------:R-:W-:Y:S01]  /*1940*/  SHF.L.U32 R9, R9, 0x10, RZ ;  /* 0x0000001009097819 */ /* 0x000fe200000006ff */
[----:B------:R-:W-:Y:S01]  /*1950*/  FMUL.FTZ R19, R19, 1.4426950216293334961 ;  /* 0x3fb8aa3b13137820 */ /* 0x000fe20000410000 */
[----:B0-----:R-:W-:-:S03]  /*1960*/  FMUL.FTZ R10, R10, R11 ;  /* 0x0000000b0a0a7220 */ /* 0x001fc60000410000 */
[----:B------:R-:W-:Y:S02]  /*1970*/  FADD.FTZ R9, -R0, R9 ;  /* 0x0000000900097221 */ /* 0x000fe40000010100 */
[----:B------:R-:W0:Y:S02]  /*1980*/  MUFU.EX2 R6, R16 ;  /* 0x0000001000067308 */ /* 0x000e240000000800 */
[----:B-1----:R-:W-:-:S06]  /*1990*/  FMUL.FTZ R17, R9, 1.4426950216293334961 ;  /* 0x3fb8aa3b09117820 */ /* 0x002fcc0000410000 */
[----:B------:R-:W1:Y:S01]  /*19a0*/  MUFU.EX2 R8, R8 ;  /* 0x0000000800087308 */ /* 0x000e620000000800 */
[----:B--2---:R-:W-:-:S07]  /*19b0*/  FMUL.FTZ R4, R4, R11 ;  /* 0x0000000b04047220 */ /* 0x004fce0000410000 */
[----:B------:R-:W2:Y:S01]  /*19c0*/  MUFU.EX2 R16, R19 ;  /* 0x0000001300107308 */ /* 0x000ea20000000800 */
[----:B0-----:R-:W-:-:S07]  /*19d0*/  FMUL.FTZ R6, R6, R11 ;  /* 0x0000000b06067220 */ /* 0x001fce0000410000 */
[----:B------:R-:W0:Y:S01]  /*19e0*/  MUFU.EX2 R20, R5 ;  /* 0x0000000500147308 */ /* 0x000e220000000800 */
[----:B-1----:R-:W-:-:S07]  /*19f0*/  FMUL.FTZ R8, R8, R11 ;  /* 0x0000000b08087220 */ /* 0x002fce0000410000 */
[----:B------:R1:W3:Y:S01]  /*1a00*/  MUFU.EX2 R18, R17 ;  /* 0x0000001100127308 */ /* 0x0002e20000000800 */
[----:B--2---:R-:W-:-:S07]  /*1a10*/  FMUL.FTZ R9, R16, R11 ;  /* 0x0000000b10097220 */ /* 0x004fce0000410000 */
[----:B------:R-:W2:Y:S01]  /*1a20*/  MUFU.EX2 R22, R21 ;  /* 0x0000001500167308 */ /* 0x000ea20000000800 */
[----:B0-----:R-:W-:Y:S01]  /*1a30*/  FMUL.FTZ R7, R20, R11 ;  /* 0x0000000b14077220 */ /* 0x001fe20000410000 */
[----:B-1----:R-:W-:-:S04]  /*1a40*/  IMAD.WIDE R16, R15, R24, UR6 ;  /* 0x000000060f107e25 */ /* 0x002fc8000f8e0218 */
[----:B------:R-:W-:Y:S02]  /*1a50*/  VIADD R15, R15, UR20 ;  /* 0x000000140f0f7c36 */ /* 0x000fe40008000000 */
[----:B---3--:R-:W-:-:S03]  /*1a60*/  FMUL.FTZ R5, R18, R11 ;  /* 0x0000000b12057220 */ /* 0x008fc60000410000 */
[----:B------:R-:W-:-:S04]  /*1a70*/  SHF.L.U32 R18, R15, 0x3, RZ ;  /* 0x000000030f127819 */ /* 0x000fc800000006ff */
[----:B------:R-:W-:Y:S01]  /*1a80*/  ISETP.GE.AND P0, PT, R18, R13, PT ;  /* 0x0000000d1200720c */ /* 0x000fe20003f06270 */
[----:B--2---:R-:W-:-:S05]  /*1a90*/  FMUL.FTZ R11, R22, R11 ;  /* 0x0000000b160b7220 */ /* 0x004fca0000410000 */
[----:B------:R4:W-:Y:S07]  /*1aa0*/  STG.E.ENL2.256 desc[UR16][R16.64], R4, R8 ;  /* 0xf80000041008797f */ /* 0x0009ee000f121810 */
[----:B------:R-:W-:Y:S05]  /*1ab0*/  @!P0 BRA `(.L_x_6591) ;  /* 0xfffffffc00288947 */ /* 0x000fea000383ffff */
.L_x_6590:
[----:B------:R-:W-:Y:S05]  /*1ac0*/  BSYNC.RECONVERGENT B0 ;  /* 0x0000000000007941 */ /* 0x000fea0003800200 */
.L_x_6589:
[----:B------:R-:W-:-:S13]  /*1ad0*/  ISETP.GE.AND P0, PT, R14, UR12, PT ;  /* 0x0000000c0e007c0c */ /* 0x000fda000bf06270 */
[----:B------:R-:W-:Y:S05]  /*1ae0*/  @P0 EXIT ;  /* 0x000000000000094d */ /* 0x000fea0003800000 */
[----:B---34-:R3:W4:Y:S02]  /*1af0*/  MUFU.RCP R11, R12 ;  /* 0x0000000c000b7308 */ /* 0x0187240000001000 */
.L_x_6592:
[----:B--2---:R-:W-:-:S06]  /*1b00*/  IMAD.WIDE R4, R14, 0x2, R2 ;  /* 0x000000020e047825 */ /* 0x004fcc00078e0202 */
[----:B------:R-:W2:Y:S02]  /*1b10*/  LDG.E.U16 R4, desc[UR16][R4.64] ;  /* 0x0000001004047981 */ /* 0x000ea4000c1e1500 */
[----:B0-2---:R-:W-:-:S04]  /*1b20*/  IMAD.U32 R7, R4, 0x10000, RZ ;  /* 0x0001000004077824 */ /* 0x005fc800078e00ff */
[----:B-1----:R-:W-:-:S04]  /*1b30*/  FADD.FTZ R7, -R0, R7 ;  /* 0x0000000700077221 */ /* 0x002fc80000010100 */
[----:B0-----:R-:W-:Y:S01]  /*1b40*/  FMUL.FTZ R8, R7, 1.4426950216293334961 ;  /* 0x3fb8aa3b07087820 */ /* 0x001fe20000410000 */
[----:B------:R-:W-:-:S05]  /*1b50*/  HFMA2 R7, -RZ, RZ, 0, 2.384185791015625e-07 ;  /* 0x00000004ff077431 */ /* 0x000fca00000001ff */
[----:B------:R-:W4:Y:S01]  /*1b60*/  MUFU.EX2 R8, R8 ;  /* 0x0000000800087308 */ /* 0x000f220000000800 */
[----:B------:R-:W-:-:S04]  /*1b70*/  IMAD.WIDE R6, R14, R7, UR6 ;  /* 0x000000060e067e25 */ /* 0x000fc8000f8e0207 */
[----:B------:R-:W-:-:S05]  /*1b80*/  VIADD R14, R14, UR20 ;  /* 0x000000140e0e7c36 */ /* 0x000fca0008000000 */
[----:B------:R-:W-:Y:S01]  /*1b90*/  ISETP.GE.AND P0, PT, R14, UR12, PT ;  /* 0x0000000c0e007c0c */ /* 0x000fe2000bf06270 */
[----:B----4-:R-:W-:-:S05]  /*1ba0*/  FMUL.FTZ R9, R8, R11 ;  /* 0x0000000b08097220 */ /* 0x010fca0000410000 */
[----:B------:R0:W-:Y:S07]  /*1bb0*/  STG.E desc[UR16][R6.64], R9 ;  /* 0x0000000906007986 */ /* 0x0001ee000c101910 */
[----:B------:R-:W-:Y:S05]  /*1bc0*/  @!P0 BRA `(.L_x_6592) ;  /* 0xfffffffc00cc8947 */ /* 0x000fea000383ffff */
[----:B------:R-:W-:Y:S05]  /*1bd0*/  EXIT ;  /* 0x000000000000794d */ /* 0x000fea0003800000 */
.L_x_6575:
[----:B------:R-:W-:Y:S01]  /*1be0*/  HFMA2 R19, -RZ, RZ, 0, 1.847743988037109375e-06 ;  /* 0x0000001fff137431 */ /* 0x000fe200000001ff */
[----:B-1----:R-:W-:Y:S01]  /*1bf0*/  MOV R15, R0 ;  /* 0x00000000000f7202 */ /* 0x002fe20000000f00 */
[----:B------:R-:W-:Y:S02]  /*1c00*/  IMAD.MOV.U32 R16, RZ, RZ, 0x10 ;  /* 0x00000010ff107424 */ /* 0x000fe400078e00ff */
[----:B------:R-:W-:-:S07]  /*1c10*/  IMAD.MOV.U32 R12, RZ, RZ, -0x1 ;  /* 0xffffffffff0c7424 */ /* 0x000fce00078e00ff */
[----:B------:R-:W-:Y:S05]  /*1c20*/  WARPSYNC.COLLECTIVE R12, `(.L_x_6593) ;  /* 0x000000000c087348 */ /* 0x000fea0003c00000 */
[----:B------:R0:W1:Y:S02]  /*1c30*/  SHFL.DOWN P0, R13, R15, R16, R19 ;  /* 0x080000100f0d7389 */ /* 0x0000640000000013 */
[----:B01----:R-:W-:Y:S05]  /*1c40*/  ENDCOLLECTIVE ;  /* 0x000000000000791b */ /* 0x003fea0003800000 */
.L_x_6593:
[----:B------:R-:W-:Y:S01]  /*1c50*/  HFMA2 R16, -RZ, RZ, 0, 4.76837158203125e-07 ;  /* 0x00000008ff107431 */ /* 0x000fe200000001ff */
[----:B------:R-:W-:-:S04]  /*1c60*/  MOV R5, R13 ;  /* 0x0000000d00057202 */ /* 0x000fc80000000f00 */
[----:B------:R-:W-:-:S04]  /*1c70*/  FSETP.GEU.FTZ.AND P0, PT, R0, R5, PT ;  /* 0x000000050000720b */ /* 0x000fc80003f1e000 */
[----:B------:R-:W-:-:S05]  /*1c80*/  FSEL R5, R5, R0, !P0 ;  /* 0x0000000005057208 */ /* 0x000fca0004000000 */
[----:B------:R-:W-:-:S07]  /*1c90*/  IMAD.MOV.U32 R15, RZ, RZ, R5 ;  /* 0x000000ffff0f7224 */ /* 0x000fce00078e0005 */
[----:B------:R-:W-:Y:S05]  /*1ca0*/  WARPSYNC.COLLECTIVE R12, `(.L_x_6594) ;  /* 0x000000000c087348 */ /* 0x000fea0003c00000 */
[----:B------:R0:W1:Y:S02]  /*1cb0*/  SHFL.DOWN P0, R13, R15, R16, R19 ;  /* 0x080000100f0d7389 */ /* 0x0000640000000013 */
[----:B01----:R-:W-:Y:S05]  /*1cc0*/  ENDCOLLECTIVE ;  /* 0x000000000000791b */ /* 0x003fea0003800000 */
.L_x_6594:
[----:B------:R-:W-:Y:S02]  /*1cd0*/  IMAD.MOV.U32 R16, RZ, RZ, 0x4 ;  /* 0x00000004ff107424 */ /* 0x000fe400078e00ff */
[----:B------:R-:W-:-:S05]  /*1ce0*/  IMAD.MOV.U32 R4, RZ, RZ, R13 ;  /* 0x000000ffff047224 */ /* 0x000fca00078e000d */
[----:B------:R-:W-:-:S04]  /*1cf0*/  FSETP.GEU.FTZ.AND P0, PT, R5, R4, PT ;  /* 0x000000040500720b */ /* 0x000fc80003f1e000 */
[----:B------:R-:W-:-:S04]  /*1d00*/  FSEL R4, R4, R5, !P0 ;  /* 0x0000000504047208 */ /* 0x000fc80004000000 */
[----:B------:R-:W-:-:S07]  /*1d10*/  MOV R15, R4 ;  /* 0x00000004000f7202 */ /* 0x000fce0000000f00 */
[----:B------:R-:W-:Y:S05]  /*1d20*/  WARPSYNC.COLLECTIVE R12, `(.L_x_6595) ;  /* 0x000000000c087348 */ /* 0x000fea0003c00000 */
[----:B------:R0:W1:Y:S02]  /*1d30*/  SHFL.DOWN P0, R13, R15, R16, R19 ;  /* 0x080000100f0d7389 */ /* 0x0000640000000013 */
[----:B01----:R-:W-:Y:S05]  /*1d40*/  ENDCOLLECTIVE ;  /* 0x000000000000791b */ /* 0x003fea0003800000 */
.L_x_6595:
[----:B------:R-:W-:Y:S01]  /*1d50*/  HFMA2 R16, -RZ, RZ, 0, 1.1920928955078125e-07 ;  /* 0x00000002ff107431 */ /* 0x000fe200000001ff */
[----:B------:R-:W-:-:S04]  /*1d60*/  MOV R7, R13 ;  /* 0x0000000d00077202 */ /* 0x000fc80000000f00 */
[----:B------:R-:W-:-:S04]  /*1d70*/  FSETP.GEU.FTZ.AND P0, PT, R4, R7, PT ;  /* 0x000000070400720b */ /* 0x000fc80003f1e000 */
[----:B------:R-:W-:-:S05]  /*1d80*/  FSEL R7, R7, R4, !P0 ;  /* 0x0000000407077208 */ /* 0x000fca0004000000 */
[----:B------:R-:W-:-:S07]  /*1d90*/  IMAD.MOV.U32 R15, RZ, RZ, R7 ;  /* 0x000000ffff0f7224 */ /* 0x000fce00078e0007 */
[----:B------:R-:W-:Y:S05]  /*1da0*/  WARPSYNC.COLLECTIVE R12, `(.L_x_6596) ;  /* 0x000000000c087348 */ /* 0x000fea0003c00000 */
[----:B------:R0:W1:Y:S02]  /*1db0*/  SHFL.DOWN P0, R13, R15, R16, R19 ;  /* 0x080000100f0d7389 */ /* 0x0000640000000013 */
[----:B01----:R-:W-:Y:S05]  /*1dc0*/  ENDCOLLECTIVE ;  /* 0x000000000000791b */ /* 0x003fea0003800000 */
.L_x_6596:
        /* <DEDUP_REMOVED lines=8> */
.L_x_6597:
[----:B------:R-:W-:Y:S05]  /*1e50*/  BRA `(.L_x_6598) ;  /* 0xffffffe800e07947 */ /* 0x000fea000383ffff */
.L_x_6585:
[----:B------:R-:W-:Y:S01]  /*1e60*/  HFMA2 R19, -RZ, RZ, 0, 1.847743988037109375e-06 ;  /* 0x0000001fff137431 */ /* 0x000fe200000001ff */
[----:B--2---:R-:W-:Y:S01]  /*1e70*/  MOV R15, R4 ;  /* 0x00000004000f7202 */ /* 0x004fe20000000f00 */
[----:B------:R-:W-:Y:S02]  /*1e80*/  IMAD.MOV.U32 R16, RZ, RZ, 0x10 ;  /* 0x00000010ff107424 */ /* 0x000fe400078e00ff */
[----:B------:R-:W-:-:S07]  /*1e90*/  IMAD.MOV.U32 R12, RZ, RZ, -0x1 ;  /* 0xffffffffff0c7424 */ /* 0x000fce00078e00ff */
[----:B-1----:R-:W-:Y:S05]  /*1ea0*/  WARPSYNC.COLLECTIVE R12, `(.L_x_6599) ;  /* 0x000000000c087348 */ /* 0x002fea0003c00000 */
[----:B------:R0:W2:Y:S02]  /*1eb0*/  SHFL.DOWN P0, R13, R15, R16, R19 ;  /* 0x080000100f0d7389 */ /* 0x0000a40000000013 */
[----:B012---:R-:W-:Y:S05]  /*1ec0*/  ENDCOLLECTIVE ;  /* 0x000000000000791b */ /* 0x007fea0003800000 */
.L_x_6599:
[----:B------:R-:W-:Y:S01]  /*1ed0*/  HFMA2 R16, -RZ, RZ, 0, 4.76837158203125e-07 ;  /* 0x00000008ff107431 */ /* 0x000fe200000001ff */
[----:B------:R-:W-:-:S05]  /*1ee0*/  MOV R5, R13 ;  /* 0x0000000d00057202 */ /* 0x000fca0000000f00 */
[----:B------:R-:W-:-:S04]  /*1ef0*/  FADD.FTZ R5, R4, R5 ;  /* 0x0000000504057221 */ /* 0x000fc80000010000 */
[----:B------:R-:W-:-:S07]  /*1f00*/  IMAD.MOV.U32 R15, RZ, RZ, R5 ;  /* 0x000000ffff0f7224 */ /* 0x000fce00078e0005 */
[----:B------:R-:W-:Y:S05]  /*1f10*/  WARPSYNC.COLLECTIVE R12, `(.L_x_6600) ;  /* 0x000000000c087348 */ /* 0x000fea0003c00000 */
[----:B------:R0:W1:Y:S02]  /*1f20*/  SHFL.DOWN P0, R13, R15, R16, R19 ;  /* 0x080000100f0d7389 */ /* 0x0000640000000013 */
[----:B01----:R-:W-:Y:S05]  /*1f30*/  ENDCOLLECTIVE ;  /* 0x000000000000791b */ /* 0x003fea0003800000 */
.L_x_6600:
[----:B------:R-:W-:Y:S02]  /*1f40*/  IMAD.MOV.U32 R16, RZ, RZ, 0x4 ;  /* 0x00000004ff107424 */ /* 0x000fe400078e00ff */
[----:B------:R-:W-:-:S04]  /*1f50*/  IMAD.MOV.U32 R6, RZ, RZ, R13 ;  /* 0x000000ffff067224 */ /* 0x000fc800078e000d */
[----:B------:R-:W-:-:S05]  /*1f60*/  FADD.FTZ R6, R5, R6 ;  /* 0x0000000605067221 */ /* 0x000fca0000010000 */
[----:B------:R-:W-:-:S07]  /*1f70*/  MOV R15, R6 ;  /* 0x00000006000f7202 */ /* 0x000fce0000000f00 */
[----:B------:R-:W-:Y:S05]  /*1f80*/  WARPSYNC.COLLECTIVE R12, `(.L_x_6601) ;  /* 0x000000000c087348 */ /* 0x000fea0003c00000 */
[----:B------:R0:W1:Y:S02]  /*1f90*/  SHFL.DOWN P0, R13, R15, R16, R19 ;  /* 0x080000100f0d7389 */ /* 0x0000640000000013 */
[----:B01----:R-:W-:Y:S05]  /*1fa0*/  ENDCOLLECTIVE ;  /* 0x000000000000791b */ /* 0x003fea0003800000 */
.L_x_6601:
[----:B------:R-:W-:Y:S01]  /*1fb0*/  HFMA2 R16, -RZ, RZ, 0, 1.1920928955078125e-07 ;  /* 0x00000002ff107431 */ /* 0x000fe200000001ff */
[----:B------:R-:W-:-:S05]  /*1fc0*/  MOV R7, R13 ;  /* 0x0000000d00077202 */ /* 0x000fca0000000f00 */
[----:B------:R-:W-:-:S04]  /*1fd0*/  FADD.FTZ R7, R6, R7 ;  /* 0x0000000706077221 */ /* 0x000fc80000010000 */
[----:B------:R-:W-:-:S07]  /*1fe0*/  IMAD.MOV.U32 R15, RZ, RZ, R7 ;  /* 0x000000ffff0f7224 */ /* 0x000fce00078e0007 */
[----:B------:R-:W-:Y:S05]  /*1ff0*/  WARPSYNC.COLLECTIVE R12, `(.L_x_6602) ;  /* 0x000000000c087348 */ /* 0x000fea0003c00000 */
[----:B------:R0:W1:Y:S02]  /*2000*/  SHFL.DOWN P0, R13, R15, R16, R19 ;  /* 0x080000100f0d7389 */ /* 0x0000640000000013 */
[----:B01----:R-:W-:Y:S05]  /*2010*/  ENDCOLLECTIVE ;  /* 0x000000000000791b */ /* 0x003fea0003800000 */
.L_x_6602:
[----:B------:R-:W-:Y:S01]  /*2020*/  HFMA2 R16, -RZ, RZ, 0, 5.9604644775390625e-08 ;  /* 0x00000001ff107431 */ /* 0x000fe200000001ff */
[----:B------:R-:W-:-:S05]  /*2030*/  MOV R8, R13 ;  /* 0x0000000d00087202 */ /* 0x000fca0000000f00 */
[----:B------:R-:W-:-:S04]  /*2040*/  FADD.FTZ R8, R7, R8 ;  /* 0x0000000807087221 */ /* 0x000fc80000010000 */
[----:B------:R-:W-:-:S07]  /*2050*/  IMAD.MOV.U32 R15, RZ, RZ, R8 ;  /* 0x000000ffff0f7224 */ /* 0x000fce00078e0008 */
[----:B------:R-:W-:Y:S05]  /*2060*/  WARPSYNC.COLLECTIVE R12, `(.L_x_6603) ;  /* 0x000000000c087348 */ /* 0x000fea0003c00000 */
[----:B------:R0:W1:Y:S02]  /*2070*/  SHFL.DOWN P0, R13, R15, R16, R19 ;  /* 0x080000100f0d7389 */ /* 0x0000640000000013 */
[----:B01----:R-:W-:Y:S05]  /*2080*/  ENDCOLLECTIVE ;  /* 0x000000000000791b */ /* 0x003fea0003800000 */
.L_x_6603:
[----:B------:R-:W-:Y:S01]  /*2090*/  MOV R9, R13 ;  /* 0x0000000d00097202 */ /* 0x000fe20000000f00 */
[----:B------:R-:W-:Y:S06]  /*20a0*/  BRA `(.L_x_6604) ;  /* 0xfffffff0009c7947 */ /* 0x000fec000383ffff */
.L_x_6605:
        /* <DEDUP_REMOVED lines=13> */
.L_x_11565:


//--------------------- .text._ZN2at6native43_GLOBAL__N__9ae7fba5_10_SoftMax_cu_9f978f6323cunn_SoftMaxForwardSmemILi8EN3c108BFloat16EffNS1_22SoftMaxForwardEpilogueElEEvPT2_PKT0_T4_ --------------------------
	.section	.text._ZN2at6native43_GLOBAL__N__9ae7fba5_10_SoftMax_cu_9f978f6323cunn_SoftMaxForwardSmemILi8EN3c108BFloat16EffNS1_22SoftMaxForwardEpilogueElEEvPT2_PKT0_T4_,"ax",@progbits
	.align	128
.text._ZN2at6native43_GLOBAL__N__9ae7fba5_10_SoftMax_cu_9f978f6323cunn_SoftMaxForwardSmemILi8EN3c108BFloat16EffNS1_22SoftMaxForwardEpilogueElEEvPT2_PKT0_T4_:
        .type           _ZN2at6native43_GLOBAL__N__9ae7fba5_10_SoftMax_cu_9f978f6323cunn_SoftMaxForwardSmemILi8EN3c108BFloat16EffNS1_22SoftMaxForwardEpilogueElEEvPT2_PKT0_T4_,@function
        .size           _ZN2at6native43_GLOBAL__N__9ae7fba5_10_SoftMax_cu_9f978f6323cunn_SoftMaxForwardSmemILi8EN3c108BFloat16EffNS1_22SoftMaxForwardEpilogueElEEvPT2_PKT0_T4_,(.L_x_11566 - _ZN2at6native43_GLOBAL__N__9ae7fba5_10_SoftMax_cu_9f978f6323cunn_SoftMaxForwardSmemILi8EN3c108BFloat16EffNS1_22SoftMaxForwardEpilogueElEEvPT2_PKT0_T4_)
        .other          _ZN2at6native43_GLOBAL__N__9ae7fba5_10_SoftMax_cu_9f978f6323cunn_SoftMaxForwardSmemILi8EN3c108BFloat16EffNS1_22SoftMaxForwardEpilogueElEEvPT2_PKT0_T4_,@"STO_CUDA_ENTRY STV_DEFAULT"
_ZN2at6native43_GLOBAL__N__9ae7fba5_10_SoftMax_cu_9f978f6323cunn_SoftMaxForwardSmemILi8EN3c108BFloat16EffNS1_22SoftMaxForwardEpilogueElEEvPT2_PKT0_T4_:
[----:B------:R-:W-:Y:S01]  /*0000*/  LDC R1, c[0x0][0x37c] ;  /* 0x0000df00ff017b82 */ /* 0x000fe20000000800 */
[----:B------:R-:W0:Y:S01]  /*0010*/  S2R R0, SR_TID.X ;  /* 0x0000000000007919 */ /* 0x000e220000002100 */
[----:B------:R-:W1:Y:S06]  /*0020*/  LDCU.64 UR16, c[0x0][0x390] ;  /* 0x00007200ff1077ac */ /* 0x000e6c0008000a00 */
[----:B------:R-:W1:Y:S01]  /*0030*/  S2UR UR6, SR_CTAID.X ;  /* 0x00000000000679c3 */ /* 0x000e620000002500 */
[----:B------:R-:W-:Y:S01]  /*0040*/  BSSY.RECONVERGENT B0, `(.L_x_6606) ;  /* 0x0000032000007945 */ /* 0x000fe20003800200 */
[----:B------:R-:W-:Y:S01]  /*0050*/  IMAD.MOV.U32 R10, RZ, RZ, -0x800001 ;  /* 0xff7fffffff0a7424 */ /* 0x000fe200078e00ff */
[----:B------:R-:W2:Y:S01]  /*0060*/  LDCU.128 UR12, c[0x0][0x380] ;  /* 0x00007000ff0c77ac */ /* 0x000ea20008000c00 */
[----:B------:R-:W3:Y:S01]  /*0070*/  LDCU.64 UR10, c[0x0][0x358] ;  /* 0x00006b00ff0a77ac */ /* 0x000ee20008000a00 */
[----:B-1----:R-:W-:-:S04]  /*0080*/  UIMAD.WIDE.U32 UR4, UR6, UR16, URZ ;  /* 0x00000010060472a5 */ /* 0x002fc8000f8e00ff */
[----:B--2---:R-:W-:Y:S01]  /*0090*/  ULEA UR7, UP0, UR4, UR14, 0x1 ;  /* 0x0000000e04077291 */ /* 0x004fe2000f8008ff */
[----:B0-----:R-:W-:Y:S01]  /*00a0*/  IMAD.WIDE.U32 R2, R0, 0x8, RZ ;  /* 0x0000000800027825 */ /* 0x001fe200078e00ff */
[----:B------:R-:W-:Y:S02]  /*00b0*/  UIMAD UR8, UR6, UR17, UR5 ;  /* 0x00000011060872a4 */ /* 0x000fe4000f8e0205 */
[----:B------:R-:W-:Y:S01]  /*00c0*/  ULEA UR5, UP1, UR4, UR12, 0x2 ;  /* 0x0000000c04057291 */ /* 0x000fe2000f8210ff */
[----:B------:R-:W-:Y:S01]  /*00d0*/  ISETP.GE.U32.AND P0, PT, R2, UR16, PT ;  /* 0x0000001002007c0c */ /* 0x000fe2000bf06070 */
[----:B------:R-:W-:Y:S02]  /*00e0*/  ULEA.HI.X UR6, UR4, UR15, UR8, 0x1, UP0 ;  /* 0x0000000f04067291 */ /* 0x000fe400080f0c08 */
[----:B------:R-:W-:Y:S01]  /*00f0*/  ULEA.HI.X UR4, UR4, UR13, UR8, 0x2, UP1 ;  /* 0x0000000d04047291 */ /* 0x000fe200088f1408 */
[----:B------:R-:W-:Y:S01]  /*0100*/  ISETP.GE.AND.EX P0, PT, R3, UR17, PT, P0 ;  /* 0x0000001103007c0c */ /* 0x000fe2000bf06300 */
[----:B------:R-:W-:-:S12]  /*0110*/  IMAD.MOV.U32 R3, RZ, RZ, RZ ;  /* 0x000000ffff037224 */ /* 0x000fd800078e00ff */
[----:B---3--:R-:W-:Y:S05]  /*0120*/  @P0 BRA `(.L_x_6607) ;  /* 0x00000000008c0947 */ /* 0x008fea0003800000 */
[----:B------:R-:W0:Y:S01]  /*0130*/  S2R R4, SR_CgaCtaId ;  /* 0x0000000000047919 */ /* 0x000e220000008800 */
[----:B------:R-:W1:Y:S01]  /*0140*/  LDC R2, c[0x0][0x360] ;  /* 0x0000d800ff027b82 */ /* 0x000e620000000800 */
[----:B------:R-:W-:Y:S01]  /*0150*/  MOV R9, 0x400 ;  /* 0x0000040000097802 */ /* 0x000fe20000000f00 */
[----:B------:R-:W-:Y:S01]  /*0160*/  IMAD.MOV.U32 R11, RZ, RZ, R0 ;  /* 0x000000ffff0b7224 */ /* 0x000fe200078e0000 */
[----:B------:R-:W-:Y:S01]  /*0170*/  MOV R10, 0xff7fffff ;  /* 0xff7fffff000a7802 */ /* 0x000fe20000000f00 */
[----:B------:R-:W-:Y:S01]  /*0180*/  IMAD.MOV.U32 R8, RZ, RZ, R3 ;  /* 0x000000ffff087224 */ /* 0x000fe200078e0003 */
[----:B0-----:R-:W-:-:S07]  /*0190*/  LEA R9, R4, R9, 0x18 ;  /* 0x0000000904097211 */ /* 0x001fce00078ec0ff */
.L_x_6608:
[----:B------:R-:W-:-:S04]  /*01a0*/  LEA R4, P1, R11, UR7, 0x4 ;  /* 0x000000070b047c11 */ /* 0x000fc8000f8220ff */
[----:B------:R-:W-:-:S06]  /*01b0*/  LEA.HI.X R5, R11, UR6, R8, 0x4, P1 ;  /* 0x000000060b057c11 */ /* 0x000fcc00088f2408 */
[----:B------:R-:W2:Y:S01]  /*01c0*/  LDG.E.128 R4, desc[UR10][R4.64] ;  /* 0x0000000a04047981 */ /* 0x000ea2000c1e1d00 */
[----:B------:R-:W-:Y:S02]  /*01d0*/  LEA R13, R11, R9, 0x4 ;  /* 0x000000090b0d7211 */ /* 0x000fe400078e20ff */
[----:B-1----:R-:W-:-:S04]  /*01e0*/  IADD3 R11, P1, PT, R2, R11, RZ ;  /* 0x0000000b020b7210 */ /* 0x002fc80007f3e0ff */
[----:B------:R-:W-:Y:S02]  /*01f0*/  IADD3.X R8, PT, PT, RZ, R8, RZ, P1, !PT ;  /* 0x00000008ff087210 */ /* 0x000fe40000ffe4ff */
[C---:B--2---:R-:W-:Y:S01]  /*0200*/  PRMT R12, R4.reuse, 0x7632, R12 ;  /* 0x00007632040c7816 */ /* 0x044fe2000000000c */
[----:B------:R-:W-:Y:S01]  /*0210*/  IMAD.U32 R15, R4, 0x10000, RZ ;  /* 0x00010000040f7824 */ /* 0x000fe200078e00ff */
[----:B------:R0:W-:Y:S03]  /*0220*/  STS.128 [R13], R4 ;  /* 0x000000040d007388 */ /* 0x0001e60000000c00 */
[----:B------:R-:W-:Y:S01]  /*0230*/  IMAD.U32 R14, R12, 0x10000, RZ ;  /* 0x000100000c0e7824 */ /* 0x000fe200078e00ff */
[----:B------:R-:W-:-:S04]  /*0240*/  PRMT R12, R5, 0x7632, R12 ;  /* 0x00007632050c7816 */ /* 0x000fc8000000000c */
[----:B------:R-:W-:Y:S01]  /*0250*/  FMNMX3.FTZ R14, R10, R15, R14, !PT ;  /* 0x0000000f0a0e7276 */ /* 0x000fe2000781000e */
[----:B------:R-:W-:Y:S01]  /*0260*/  IMAD.U32 R15, R5, 0x10000, RZ ;  /* 0x00010000050f7824 */ /* 0x000fe200078e00ff */
[----:B------:R-:W-:Y:S01]  /*0270*/  SHF.L.U32 R10, R11, 0x3, RZ ;  /* 0x000000030b0a7819 */ /* 0x000fe200000006ff */
[----:B------:R-:W-:-:S03]  /*0280*/  IMAD.U32 R12, R12, 0x10000, RZ ;  /* 0x000100000c0c7824 */ /* 0x000fc600078e00ff */
[----:B------:R-:W-:Y:S02]  /*0290*/  ISETP.GE.U32.AND P1, PT, R10, UR16, PT ;  /* 0x000000100a007c0c */ /* 0x000fe4000bf26070 */
[----:B------:R-:W-:Y:S01]  /*02a0*/  FMNMX3.FTZ R12, R14, R15, R12, !PT ;  /* 0x0000000f0e0c7276 */ /* 0x000fe2000781000c */
[C---:B0-----:R-:W-:Y:S01]  /*02b0*/  IMAD.U32 R5, R6.reuse, 0x10000, RZ ;  /* 0x0001000006057824 */ /* 0x041fe200078e00ff */
[----:B------:R-:W-:Y:S02]  /*02c0*/  SHF.L.U64.HI R14, R11, 0x3, R8 ;  /* 0x000000030b0e7819 */ /* 0x000fe40000010208 */
[----:B------:R-:W-:Y:S02]  /*02d0*/  PRMT R10, R6, 0x7632, R10 ;  /* 0x00007632060a7816 */ /* 0x000fe4000000000a */
[----:B------:R-:W-:Y:S02]  /*02e0*/  ISETP.GE.AND.EX P1, PT, R14, UR17, PT, P1 ;  /* 0x000000110e007c0c */ /* 0x000fe4000bf26310 */
[C---:B------:R-:W-:Y:S01]  /*02f0*/  PRMT R4, R7.reuse, 0x7632, R4 ;  /* 0x0000763207047816 */ /* 0x040fe20000000004 */
[----:B------:R-:W-:Y:S01]  /*0300*/  IMAD.U32 R10, R10, 0x10000, RZ ;  /* 0x000100000a0a7824 */ /* 0x000fe200078e00ff */
[----:B------:R-:W-:-:S03]  /*0310*/  SHF.L.U32 R7, R7, 0x10, RZ ;  /* 0x0000001007077819 */ /* 0x000fc600000006ff */
[----:B------:R-:W-:Y:S01]  /*0320*/  IMAD.U32 R4, R4, 0x10000, RZ ;  /* 0x0001000004047824 */ /* 0x000fe200078e00ff */
[----:B------:R-:W-:-:S04]  /*0330*/  FMNMX3.FTZ R10, R12, R5, R10, !PT ;  /* 0x000000050c0a7276 */ /* 0x000fc8000781000a */
[----:B------:R-:W-:Y:S01]  /*0340*/  FMNMX3.FTZ R10, R10, R7, R4, !PT ;  /* 0x000000070a0a7276 */ /* 0x000fe20007810004 */
[----:B------:R-:W-:Y:S06]  /*0350*/  @!P1 BRA `(.L_x_6608) ;  /* 0xfffffffc00909947 */ /* 0x000fec000383ffff */
.L_x_6607:
[----:B------:R-:W-:Y:S05]  /*0360*/  BSYNC.RECONVERGENT B0 ;  /* 0x0000000000007941 */ /* 0x000fea0003800200 */
.L_x_6606:
[----:B------:R-:W0:Y:S01]  /*0370*/  SHFL.DOWN PT, R5, R10, 0x10, 0x1f ;  /* 0x0a001f000a057f89 */ /* 0x000e2200000e0000 */
[----:B------:R-:W1:Y:S01]  /*0380*/  S2UR UR7, SR_CgaCtaId ;  /* 0x00000000000779c3 */ /* 0x000e620000008800 */
[----:B------:R-:W-:Y:S01]  /*0390*/  UMOV UR6, 0x400 ;  /* 0x0000040000067882 */ /* 0x000fe20000000000 */
[----:B------:R-:W2:Y:S06]  /*03a0*/  LDCU UR9, c[0x0][0x360] ;  /* 0x00006c00ff0977ac */ /* 0x000eac0008000800 */
[----:B------:R-:W-:Y:S01]  /*03b0*/  BAR.SYNC.DEFER_BLOCKING 0x0 ;  /* 0x0000000000007b1d */ /* 0x000fe20000010000 */
[----:B--2---:R-:W-:Y:S01]  /*03c0*/  USHF.R.U32.HI UR8, URZ, 0x5, UR9 ;  /* 0x00000005ff087899 */ /* 0x004fe20008011609 */
[----:B0-----:R-:W-:Y:S01]  /*03d0*/  FSETP.GEU.FTZ.AND P1, PT, R10, R5, PT ;  /* 0x000000050a00720b */ /* 0x001fe20003f3e000 */
[----:B-1----:R-:W-:-:S04]  /*03e0*/  ULEA UR6, UR7, UR6, 0x18 ;  /* 0x0000000607067291 */ /* 0x002fc8000f8ec0ff */
[----:B------:R-:W-:Y:S02]  /*03f0*/  ISETP.GE.U32.AND P3, PT, R0, UR8, PT ;  /* 0x0000000800007c0c */ /* 0x000fe4000bf66070 */
[----:B------:R-:W-:Y:S01]  /*0400*/  FSEL R5, R5, R10, !P1 ;  /* 0x0000000a05057208 */ /* 0x000fe20004800000 */
[----:B------:R-:W-:-:S04]  /*0410*/  ULEA UR7, UR16, UR6, 0x1 ;  /* 0x0000000610077291 */ /* 0x000fc8000f8e08ff */
[----:B------:R-:W0:Y:S02]  /*0420*/  SHFL.DOWN PT, R2, R5, 0x8, 0x1f ;  /* 0x09001f0005027f89 */ /* 0x000e2400000e0000 */
[----:B------:R-:W-:Y:S02]  /*0430*/  LEA.HI R9, R0, UR7, RZ, 0x1d ;  /* 0x0000000700097c11 */ /* 0x000fe4000f8fe8ff */
[----:B0-----:R-:W-:-:S04]  /*0440*/  FSETP.GEU.FTZ.AND P1, PT, R5, R2, PT ;  /* 0x000000020500720b */ /* 0x001fc80003f3e000 */
[----:B------:R-:W-:-:S05]  /*0450*/  FSEL R2, R2, R5, !P1 ;  /* 0x0000000502027208 */ /* 0x000fca0004800000 */
[----:B------:R-:W0:Y:S02]  /*0460*/  SHFL.DOWN PT, R7, R2, 0x4, 0x1f ;  /* 0x08801f0002077f89 */ /* 0x000e2400000e0000 */
[----:B0-----:R-:W-:-:S04]  /*0470*/  FSETP.GEU.FTZ.AND P1, PT, R2, R7, PT ;  /* 0x000000070200720b */ /* 0x001fc80003f3e000 */
[----:B------:R-:W-:Y:S01]  /*0480*/  FSEL R7, R7, R2, !P1 ;  /* 0x0000000207077208 */ /* 0x000fe20004800000 */
[----:B------:R-:W-:-:S04]  /*0490*/  IMAD.MOV.U32 R2, RZ, RZ, -0x800001 ;  /* 0xff7fffffff027424 */ /* 0x000fc800078e00ff */
        /* <DEDUP_REMOVED lines=29> */
.L_x_6623:
[----:B------:R-:W-:Y:S02]  /*0670*/  ISETP.NE.AND P3, PT, R0, RZ, PT ;  /* 0x000000ff0000720c */ /* 0x000fe40003f65270 */
[----:B-1----:R-:W-:-:S04]  /*0680*/  FSETP.GEU.FTZ.AND P1, PT, R6, R11, PT ;  /* 0x0000000b0600720b */ /* 0x002fc80003f3e000 */
[----:B0-----:R-:W-:-:S07]  /*0690*/  FSEL R6, R11, R6, !P1 ;  /* 0x000000060b067208 */ /* 0x001fce0004800000 */
[----:B------:R0:W-:Y:S01]  /*06a0*/  @!P3 STS [UR7], R6 ;  /* 0x00000006ff00b988 */ /* 0x0001e20008000807 */
[----:B------:R-:W-:-:S13]  /*06b0*/  @!P3 PLOP3.LUT P2, PT, PT, PT, PT, 0x80, 0x8 ;  /* 0x000000000008b81c */ /* 0x000fda0003f4f070 */
.L_x_6609:
[----:B------:R-:W-:Y:S05]  /*06c0*/  WARPSYNC.ALL ;  /* 0x0000000000007948 */ /* 0x000fea0003800000 */
[----:B------:R-:W-:Y:S01]  /*06d0*/  BAR.SYNC.DEFER_BLOCKING 0x0 ;  /* 0x0000000000007b1d */ /* 0x000fe20000010000 */
[----:B------:R-:W-:-:S05]  /*06e0*/  HFMA2 R12, -RZ, RZ, 0, 0 ;  /* 0x00000000ff0c7431 */ /* 0x000fca00000001ff */
[----:B------:R-:W-:Y:S01]  /*06f0*/  BSSY.RECONVERGENT B0, `(.L_x_6611) ;  /* 0x000003b000007945 */ /* 0x000fe20003800200 */
[----:B-1----:R-:W1:Y:S03]  /*0700*/  LDS R2, [UR7] ;  /* 0x00000007ff027984 */ /* 0x002e660008000800 */
[----:B------:R-:W-:Y:S05]  /*0710*/  @P0 BRA `(.L_x_6612) ;  /* 0x0000000000e00947 */ /* 0x000fea0003800000 */
[----:B------:R-:W-:Y:S01]  /*0720*/  IMAD.MOV.U32 R12, RZ, RZ, RZ ;  /* 0x000000ffff0c7224 */ /* 0x000fe200078e00ff */
[----:B------:R-:W-:Y:S01]  /*0730*/  MOV R10, R3 ;  /* 0x00000003000a7202 */ /* 0x000fe20000000f00 */
[----:B------:R-:W-:-:S07]  /*0740*/  IMAD.MOV.U32 R11, RZ, RZ, R0 ;  /* 0x000000ffff0b7224 */ /* 0x000fce00078e0000 */
.L_x_6613:
[C---:B------:R-:W-:Y:S02]  /*0750*/  LEA R4, R11.reuse, UR6, 0x4 ;  /* 0x000000060b047c11 */ /* 0x040fe4000f8e20ff */
[----:B------:R-:W-:-:S04]  /*0760*/  IADD3 R11, P1, PT, R11, UR9, RZ ;  /* 0x000000090b0b7c10 */ /* 0x000fc8000ff3e0ff */
[----:B0-----:R-:W0:Y:S01]  /*0770*/  LDS.128 R4, [R4] ;  /* 0x0000000004047984 */ /* 0x001e220000000c00 */
[----:B------:R-:W-:Y:S02]  /*0780*/  IMAD.X R10, RZ, RZ, R10, P1 ;  /* 0x000000ffff0a7224 */ /* 0x000fe400008e060a */
[----:B0-----:R-:W-:Y:S01]  /*0790*/  IMAD.U32 R13, R4, 0x10000, RZ ;  /* 0x00010000040d7824 */ /* 0x001fe200078e00ff */
        /* <DEDUP_REMOVED lines=9> */
[----:B------:R-:W-:-:S02]  /*0830*/  IMAD.U32 R17, R7, 0x10000, RZ ;  /* 0x0001000007117824 */ /* 0x000fc400078e00ff */
[----:B------:R-:W-:Y:S01]  /*0840*/  FMUL.FTZ R18, R19, 1.4426950216293334961 ;  /* 0x3fb8aa3b13127820 */ /* 0x000fe20000410000 */
[----:B------:R-:W-:Y:S01]  /*0850*/  SHF.L.U32 R19, R6, 0x10, RZ ;  /* 0x0000001006137819 */ /* 0x000fe200000006ff */
[----:B------:R-:W0:Y:S01]  /*0860*/  MUFU.EX2 R15, R15 ;  /* 0x0000000f000f7308 */ /* 0x000e220000000800 */
[----:B------:R-:W-:Y:S01]  /*0870*/  FADD.FTZ R16, -R2, R17 ;  /* 0x0000001102107221 */ /* 0x000fe20000010100 */
[----:B------:R-:W-:Y:S01]  /*0880*/  IMAD.U32 R17, R5, 0x10000, RZ ;  /* 0x0001000005117824 */ /* 0x000fe200078e00ff */
[----:B------:R-:W-:Y:S01]  /*0890*/  PRMT R6, R6, 0x7632, R6 ;  /* 0x0000763206067816 */ /* 0x000fe20000000006 */
[----:B------:R-:W-:Y:S01]  /*08a0*/  FADD.FTZ R19, -R2, R19 ;  /* 0x0000001302137221 */ /* 0x000fe20000010100 */
[----:B------:R-:W-:Y:S01]  /*08b0*/  FMUL.FTZ R20, R16, 1.4426950216293334961 ;  /* 0x3fb8aa3b10147820 */ /* 0x000fe20000410000 */
[----:B------:R-:W-:Y:S01]  /*08c0*/  FADD.FTZ R17, -R2, R17 ;  /* 0x0000001102117221 */ /* 0x000fe20000010100 */
[----:B------:R-:W-:Y:S01]  /*08d0*/  PRMT R7, R7, 0x7632, R7 ;  /* 0x0000763207077816 */ /* 0x000fe20000000007 */
[----:B------:R-:W-:Y:S01]  /*08e0*/  MUFU.EX2 R13, R13 ;  /* 0x0000000d000d7308 */ /* 0x000fe20000000800 */
[----:B------:R-:W-:Y:S01]  /*08f0*/  FMUL.FTZ R19, R19, 1.4426950216293334961 ;  /* 0x3fb8aa3b13137820 */ /* 0x000fe20000410000 */
[----:B------:R-:W-:Y:S01]  /*0900*/  FMUL.FTZ R17, R17, 1.4426950216293334961 ;  /* 0x3fb8aa3b11117820 */ /* 0x000fe20000410000 */
[----:B------:R-:W-:-:S02]  /*0910*/  IMAD.U32 R21, R6, 0x10000, RZ ;  /* 0x0001000006157824 */ /* 0x000fc400078e00ff */
[----:B------:R-:W-:Y:S02]  /*0920*/  IMAD.U32 R7, R7, 0x10000, RZ ;  /* 0x0001000007077824 */ /* 0x000fe400078e00ff */
[C---:B------:R-:W-:Y:S01]  /*0930*/  FADD.FTZ R21, -R2.reuse, R21 ;  /* 0x0000001502157221 */ /* 0x040fe20000010100 */
[----:B------:R-:W1:Y:S01]  /*0940*/  MUFU.EX2 R16, R17 ;  /* 0x0000001100107308 */ /* 0x000e620000000800 */
[----:B0-----:R-:W-:Y:S01]  /*0950*/  FADD.FTZ R15, R15, R12 ;  /* 0x0000000c0f0f7221 */ /* 0x001fe20000010000 */
[----:B------:R-:W-:Y:S01]  /*0960*/  FADD.FTZ R7, -R2, R7 ;  /* 0x0000000702077221 */ /* 0x000fe20000010100 */
[----:B------:R-:W-:-:S03]  /*0970*/  FMUL.FTZ R21, R21, 1.4426950216293334961 ;  /* 0x3fb8aa3b15157820 */ /* 0x000fc60000410000 */
[----:B------:R-:W-:Y:S02]  /*0980*/  FMUL.FTZ R7, R7, 1.4426950216293334961 ;  /* 0x3fb8aa3b07077820 */ /* 0x000fe40000410000 */
[----:B------:R-:W0:Y:S08]  /*0990*/  MUFU.EX2 R6, R19 ;  /* 0x0000001300067308 */ /* 0x000e300000000800 */
[----:B------:R-:W2:Y:S01]  /*09a0*/  MUFU.EX2 R4, R18 ;  /* 0x0000001200047308 */ /* 0x000ea20000000800 */
[----:B-1----:R-:W-:-:S04]  /*09b0*/  FADD.FTZ R16, R15, R16 ;  /* 0x000000100f107221 */ /* 0x002fc80000010000 */
[----:B------:R-:W-:-:S03]  /*09c0*/  FADD.FTZ R13, R16, R13 ;  /* 0x0000000d100d7221 */ /* 0x000fc60000010000 */
[----:B------:R-:W1:Y:S01]  /*09d0*/  MUFU.EX2 R21, R21 ;  /* 0x0000001500157308 */ /* 0x000e620000000800 */
[----:B0-----:R-:W-:Y:S01]  /*09e0*/  FADD.FTZ R13, R13, R6 ;  /* 0x000000060d0d7221 */ /* 0x001fe20000010000 */
[----:B------:R-:W-:-:S04]  /*09f0*/  SHF.L.U32 R6, R11, 0x3, RZ ;  /* 0x000000030b067819 */ /* 0x000fc800000006ff */
[----:B------:R-:W-:Y:S02]  /*0a00*/  ISETP.GE.U32.AND P1, PT, R6, UR16, PT ;  /* 0x0000001006007c0c */ /* 0x000fe4000bf26070 */
[----:B------:R-:W0:Y:S01]  /*0a10*/  MUFU.EX2 R5, R20 ;  /* 0x0000001400057308 */ /* 0x000e220000000800 */
[----:B------:R-:W-:Y:S01]  /*0a20*/  SHF.L.U64.HI R6, R11, 0x3, R10 ;  /* 0x000000030b067819 */ /* 0x000fe2000001020a */
[----:B--2---:R-:W-:-:S03]  /*0a30*/  FADD.FTZ R4, R13, R4 ;  /* 0x000000040d047221 */ /* 0x004fc60000010000 */
[----:B------:R-:W-:-:S03]  /*0a40*/  ISETP.GE.AND.EX P1, PT, R6, UR17, PT, P1 ;  /* 0x0000001106007c0c */ /* 0x000fc6000bf26310 */
[----:B------:R-:W2:Y:S01]  /*0a50*/  MUFU.EX2 R7, R7 ;  /* 0x0000000700077308 */ /* 0x000ea20000000800 */
[----:B-1----:R-:W-:-:S04]  /*0a60*/  FADD.FTZ R4, R4, R21 ;  /* 0x0000001504047221 */ /* 0x002fc80000010000 */
[----:B0-----:R-:W-:-:S04]  /*0a70*/  FADD.FTZ R4, R4, R5 ;  /* 0x0000000504047221 */ /* 0x001fc80000010000 */
[----:B--2---:R-:W-:Y:S01]  /*0a80*/  FADD.FTZ R12, R4, R7 ;  /* 0x00000007040c7221 */ /* 0x004fe20000010000 */
[----:B------:R-:W-:Y:S06]  /*0a90*/  @!P1 BRA `(.L_x_6613) ;  /* 0xfffffffc002c9947 */ /* 0x000fec000383ffff */
.L_x_6612:
[----:B------:R-:W-:Y:S05]  /*0aa0*/  BSYNC.RECONVERGENT B0 ;  /* 0x0000000000007941 */ /* 0x000fea0003800200 */
.L_x_6611:
[----:B------:R-:W2:Y:S01]  /*0ab0*/  SHFL.DOWN PT, R5, R12, 0x10, 0x1f ;  /* 0x0a001f000c057f89 */ /* 0x000ea200000e0000 */
[----:B------:R-:W-:Y:S01]  /*0ac0*/  BAR.SYNC.DEFER_BLOCKING 0x0 ;  /* 0x0000000000007b1d */ /* 0x000fe20000010000 */
[----:B------:R-:W-:Y:S01]  /*0ad0*/  ISETP.NE.AND P1, PT, R8, RZ, PT ;  /* 0x000000ff0800720c */ /* 0x000fe20003f25270 */
[----:B------:R-:W-:Y:S01]  /*0ae0*/  IMAD.MOV.U32 R8, RZ, RZ, RZ ;  /* 0x000000ffff087224 */ /* 0x000fe200078e00ff */
[----:B------:R-:W-:-:S03]  /*0af0*/  ISETP.GE.U32.AND P3, PT, R0, UR8, PT ;  /* 0x0000000800007c0c */ /* 0x000fc6000bf66070 */
[----:B------:R-:W-:Y:S01]  /*0b00*/  BSSY B0, `(.L_x_6614) ;  /* 0x000001b000007945 */ /* 0x000fe20003800000 */
[----:B--2---:R-:W-:-:S05]  /*0b10*/  FADD.FTZ R5, R5, R12 ;  /* 0x0000000c05057221 */ /* 0x004fca0000010000 */
[----:B------:R-:W2:Y:S02]  /*0b20*/  SHFL.DOWN PT, R4, R5, 0x8, 0x1f ;  /* 0x09001f0005047f89 */ /* 0x000ea400000e0000 */
[----:B--2---:R-:W-:-:S05]  /*0b30*/  FADD.FTZ R4, R5, R4 ;  /* 0x0000000405047221 */ /* 0x004fca0000010000 */
[----:B------:R-:W2:Y:S02]  /*0b40*/  SHFL.DOWN PT, R7, R4, 0x4, 0x1f ;  /* 0x08801f0004077f89 */ /* 0x000ea400000e0000 */
[----:B--2---:R-:W-:-:S05]  /*0b50*/  FADD.FTZ R7, R4, R7 ;  /* 0x0000000704077221 */ /* 0x004fca0000010000 */
[----:B0-----:R-:W0:Y:S02]  /*0b60*/  SHFL.DOWN PT, R6, R7, 0x2, 0x1f ;  /* 0x08401f0007067f89 */ /* 0x001e2400000e0000 */
[----:B0-----:R-:W-:-:S05]  /*0b70*/  FADD.FTZ R6, R7, R6 ;  /* 0x0000000607067221 */ /* 0x001fca0000010000 */
[----:B------:R-:W0:Y:S02]  /*0b80*/  SHFL.DOWN PT, R11, R6, 0x1, 0x1f ;  /* 0x08201f00060b7f89 */ /* 0x000e2400000e0000 */
[----:B0-----:R-:W-:-:S05]  /*0b90*/  FADD.FTZ R10, R6, R11 ;  /* 0x0000000b060a7221 */ /* 0x001fca0000010000 */
[----:B------:R0:W-:Y:S01]  /*0ba0*/  @!P1 STS [R9], R10 ;  /* 0x0000000a09009388 */ /* 0x0001e20000000800 */
[----:B------:R-:W-:Y:S01]  /*0bb0*/  BAR.SYNC.DEFER_BLOCKING 0x0 ;  /* 0x0000000000007b1d */ /* 0x000fe20000010000 */
[----:B------:R-:W-:-:S05]  /*0bc0*/  ISETP.GT.U32.AND P1, PT, R0, 0x1f, PT ;  /* 0x0000001f0000780c */ /* 0x000fca0003f24070 */
[----:B------:R0:W2:Y:S08]  /*0bd0*/  @!P3 LDS R8, [R14] ;  /* 0x000000000e08b984 */ /* 0x0000b00000000800 */
        /* <DEDUP_REMOVED lines=12> */
.L_x_6629:
[----:B--2---:R-:W-:-:S07]  /*0ca0*/  FADD.FTZ R8, R6, R9 ;  /* 0x0000000906087221 */ /* 0x004fce0000010000 */
.L_x_6615:
[----:B------:R-:W-:Y:S05]  /*0cb0*/  BSYNC B0 ;  /* 0x0000000000007941 */ /* 0x000fea0003800000 */
.L_x_6614:
[----:B--2---:R2:W-:Y:S01]  /*0cc0*/  @P2 STS [UR7], R8 ;  /* 0x00000008ff002988 */ /* 0x0045e20008000807 */
[----:B------:R-:W-:Y:S05]  /*0cd0*/  WARPSYNC.ALL ;  /* 0x0000000000007948 */ /* 0x000fea0003800000 */
[----:B------:R-:W-:Y:S06]  /*0ce0*/  BAR.SYNC.DEFER_BLOCKING 0x0 ;  /* 0x0000000000007b1d */ /* 0x000fec0000010000 */
[----:B------:R-:W-:Y:S05]  /*0cf0*/  @P0 EXIT ;  /* 0x000000000000094d */ /* 0x000fea0003800000 */
[----:B------:R-:W3:Y:S02]  /*0d00*/  LDS R12, [UR7] ;  /* 0x00000007ff0c7984 */ /* 0x000ee40008000800 */
[----:B---3--:R-:W3:Y:S02]  /*0d10*/  MUFU.RCP R12, R12 ;  /* 0x0000000c000c7308 */ /* 0x008ee40000001000 */
.L_x_6617:
[----:B----4-:R-:W-:-:S06]  /*0d20*/  LEA R4, R0, UR6, 0x4 ;  /* 0x0000000600047c11 */ /* 0x010fcc000f8e20ff */
[----:B0-----:R-:W0:Y:S02]  /*0d30*/  LDS.128 R4, [R4] ;  /* 0x0000000004047984 */ /* 0x001e240000000c00 */
[C---:B0-----:R-:W-:Y:S01]  /*0d40*/  SHF.L.U32 R9, R7.reuse, 0x10, RZ ;  /* 0x0000001007097819 */ /* 0x041fe200000006ff */
[----:B------:R-:W-:Y:S01]  /*0d50*/  IMAD.U32 R13, R4, 0x10000, RZ ;  /* 0x00010000040d7824 */ /* 0x000fe200078e00ff */
[----:B------:R-:W-:Y:S02]  /*0d60*/  PRMT R4, R7, 0x7632, R4 ;  /* 0x0000763207047816 */ /* 0x000fe40000000004 */
[C---:B------:R-:W-:Y:S01]  /*0d70*/  SHF.L.U32 R11, R5.reuse, 0x10, RZ ;  /* 0x00000010050b7819 */ /* 0x040fe200000006ff */
[----:B-12---:R-:W-:Y:S01]  /*0d80*/  FADD.FTZ R8, -R2, R9 ;  /* 0x0000000902087221 */ /* 0x006fe20000010100 */
[----:B------:R-:W-:Y:S01]  /*0d90*/  IMAD.U32 R9, R6, 0x10000, RZ ;  /* 0x0001000006097824 */ /* 0x000fe200078e00ff */
[----:B------:R-:W-:Y:S01]  /*0da0*/  SHF.L.U32 R15, R4, 0x10, RZ ;  /* 0x00000010040f7819 */ /* 0x000fe200000006ff */
[----:B------:R-:W-:Y:S01]  /*0db0*/  FADD.FTZ R13, -R2, R13 ;  /* 0x0000000d020d7221 */ /* 0x000fe20000010100 */
[----:B------:R-:W-:Y:S01]  /*0dc0*/  FMUL.FTZ R14, R8, 1.4426950216293334961 ;  /* 0x3fb8aa3b080e7820 */ /* 0x000fe20000410000 */
[----:B------:R-:W-:Y:S01]  /*0dd0*/  PRMT R6, R6, 0x7632, R6 ;  /* 0x0000763206067816 */ /* 0x000fe20000000006 */
[----:B------:R-:W-:Y:S01]  /*0de0*/  FADD.FTZ R8, -R2, R9 ;  /* 0x0000000902087221 */ /* 0x000fe20000010100 */
[----:B------:R-:W-:Y:S01]  /*0df0*/  PRMT R4, R5, 0x7632, R4 ;  /* 0x0000763205047816 */ /* 0x000fe20000000004 */
[----:B------:R0:W3:Y:S01]  /*0e00*/  MUFU.EX2 R9, R14 ;  /* 0x0000000e00097308 */ /* 0x0000e20000000800 */
[----:B------:R-:W-:Y:S01]  /*0e10*/  FMUL.FTZ R13, R13, 1.4426950216293334961 ;  /* 0x3fb8aa3b0d0d7820 */ /* 0x000fe20000410000 */
[----:B------:R-:W-:Y:S01]  /*0e20*/  FMUL.FTZ R10, R8, 1.4426950216293334961 ;  /* 0x3fb8aa3b080a7820 */ /* 0x000fe20000410000 */
[----:B------:R-:W-:Y:S01]  /*0e30*/  SHF.L.U32 R17, R4, 0x10, RZ ;  /* 0x0000001004117819 */ /* 0x000fe200000006ff */
[----:B------:R-:W-:-:S04]  /*0e40*/  FADD.FTZ R8, -R2, R11 ;  /* 0x0000000b02087221 */ /* 0x000fc80000010100 */
[C---:B------:R-:W-:Y:S01]  /*0e50*/  FADD.FTZ R17, -R2.reuse, R17 ;  /* 0x0000001102117221 */ /* 0x040fe20000010100 */
[----:B0-----:R-:W-:Y:S01]  /*0e60*/  FADD.FTZ R14, -R2, R15 ;  /* 0x0000000f020e7221 */ /* 0x001fe20000010100 */
[----:B------:R-:W-:Y:S01]  /*0e70*/  IMAD.U32 R15, R6, 0x10000, RZ ;  /* 0x00010000060f7824 */ /* 0x000fe200078e00ff */
[----:B------:R-:W-:Y:S01]  /*0e80*/  PRMT R6, R4, 0x7632, R6 ;  /* 0x0000763204067816 */ /* 0x000fe20000000006 */
[----:B------:R-:W-:Y:S01]  /*0e90*/  FMUL.FTZ R8, R8, 1.4426950216293334961 ;  /* 0x3fb8aa3b08087820 */ /* 0x000fe20000410000 */
[----:B------:R0:W-:Y:S01]  /*0ea0*/  MUFU.EX2 R5, R13 ;  /* 0x0000000d00057308 */ /* 0x0001e20000000800 */
[----:B------:R-:W-:Y:S01]  /*0eb0*/  FADD.FTZ R4, -R2, R15 ;  /* 0x0000000f02047221 */ /* 0x000fe20000010100 */
[----:B------:R-:W-:Y:S01]  /*0ec0*/  FMUL.FTZ R17, R17, 1.4426950216293334961 ;  /* 0x3fb8aa3b11117820 */ /* 0x000fe20000410000 */
[----:B------:R-:W-:Y:S02]  /*0ed0*/  IMAD.U32 R15, R6, 0x10000, RZ ;  /* 0x00010000060f7824 */ /* 0x000fe400078e00ff */
[----:B---3--:R-:W-:-:S02]  /*0ee0*/  FMUL.FTZ R6, R9, R12 ;  /* 0x0000000c09067220 */ /* 0x008fc40000410000 */
[----:B------:R-:W-:Y:S01]  /*0ef0*/  FADD.FTZ R15, -R2, R15 ;  /* 0x0000000f020f7221 */ /* 0x000fe20000010100 */
[----:B------:R1:W2:Y:S03]  /*0f00*/  MUFU.EX2 R11, R10 ;  /* 0x0000000a000b7308 */ /* 0x0002a60000000800 */
[----:B0-----:R-:W-:-:S05]  /*0f10*/  FMUL.FTZ R13, R15, 1.4426950216293334961 ;  /* 0x3fb8aa3b0f0d7820 */ /* 0x001fca0000410000 */
[----:B------:R0:W3:Y:S01]  /*0f20*/  MUFU.EX2 R7, R8 ;  /* 0x0000000800077308 */ /* 0x0000e20000000800 */
[----:B-1----:R-:W-:Y:S01]  /*0f30*/  FMUL.FTZ R10, R14, 1.4426950216293334961 ;  /* 0x3fb8aa3b0e0a7820 */ /* 0x002fe20000410000 */
[----:B------:R-:W-:-:S04]  /*0f40*/  LEA R14, P0, R0, UR5, 0x5 ;  /* 0x00000005000e7c11 */ /* 0x000fc8000f8028ff */
[----:B------:R-:W-:Y:S02]  /*0f50*/  LEA.HI.X R15, R0, UR4, R3, 0x5, P0 ;  /* 0x00000004000f7c11 */ /* 0x000fe400080f2c03 */
[----:B------:R3:W1:Y:S01]  /*0f60*/  MUFU.EX2 R21, R10 ;  /* 0x0000000a00157308 */ /* 0x0006620000000800 */
[----:B0-----:R-:W-:Y:S01]  /*0f70*/  FMUL.FTZ R8, R4, 1.4426950216293334961 ;  /* 0x3fb8aa3b04087820 */ /* 0x001fe20000410000 */
[----:B------:R-:W-:Y:S01]  /*0f80*/  IADD3 R0, P0, PT, R0, UR9, RZ ;  /* 0x0000000900007c10 */ /* 0x000fe2000ff1e0ff */
[----:B--2---:R-:W-:-:S04]  /*0f90*/  FMUL.FTZ R4, R11, R12 ;  /* 0x0000000c0b047220 */ /* 0x004fc80000410000 */
[----:B------:R-:W-:Y:S01]  /*0fa0*/  IMAD.X R3, RZ, RZ, R3, P0 ;  /* 0x000000ffff037224 */ /* 0x000fe200000e0603 */
[----:B------:R0:W2:Y:S01]  /*0fb0*/  MUFU.EX2 R19, R8 ;  /* 0x0000000800137308 */ /* 0x0000a20000000800 */
[----:B---3--:R-:W-:-:S07]  /*0fc0*/  FMUL.FTZ R10, R7, R12 ;  /* 0x0000000c070a7220 */ /* 0x008fce0000410000 */
[----:B------:R-:W3:Y:S01]  /*0fd0*/  MUFU.EX2 R17, R17 ;  /* 0x0000001100117308 */ /* 0x000ee20000000800 */
[-C--:B0-----:R-:W-:Y:S01]  /*0fe0*/  FMUL.FTZ R8, R5, R12.reuse ;  /* 0x0000000c05087220 */ /* 0x081fe20000410000 */
[----:B-1----:R-:W-:-:S06]  /*0ff0*/  FMUL.FTZ R7, R21, R12 ;  /* 0x0000000c15077220 */ /* 0x002fcc0000410000 */
[----:B------:R-:W0:Y:S01]  /*1000*/  MUFU.EX2 R13, R13 ;  /* 0x0000000d000d7308 */ /* 0x000e220000000800 */
[-C--:B--2---:R-:W-:Y:S01]  /*1010*/  FMUL.FTZ R5, R19, R12.reuse ;  /* 0x0000000c13057220 */ /* 0x084fe20000410000 */
[-C--:B---3--:R-:W-:Y:S01]  /*1020*/  FMUL.FTZ R11, R17, R12.reuse ;  /* 0x0000000c110b7220 */ /* 0x088fe20000410000 */
[----:B0-----:R-:W-:Y:S01]  /*1030*/  FMUL.FTZ R9, R13, R12 ;  /* 0x0000000c0d097220 */ /* 0x001fe20000410000 */
[----:B------:R-:W-:-:S04]  /*1040*/  SHF.L.U32 R13, R0, 0x3, RZ ;  /* 0x00000003000d7819 */ /* 0x000fc800000006ff */
[----:B------:R4:W-:Y:S01]  /*1050*/  STG.E.ENL2.256 desc[UR10][R14.64], R8, R4 ;  /* 0xf80000080e04797f */ /* 0x0009e2000f12180a */
[----:B------:R-:W-:Y:S02]  /*1060*/  ISETP.GE.U32.AND P0, PT, R13, UR16, PT ;  /* 0x000000100d007c0c */ /* 0x000fe4000bf06070 */
[----:B------:R-:W-:-:S04]  /*1070*/  SHF.L.U64.HI R13, R0, 0x3, R3 ;  /* 0x00000003000d7819 */ /* 0x000fc80000010203 */
[----:B------:R-:W-:-:S13]  /*1080*/  ISETP.GE.AND.EX P0, PT, R13, UR17, PT, P0 ;  /* 0x000000110d007c0c */ /* 0x000fda000bf06300 */
[----:B------:R-:W-:Y:S05]  /*1090*/  @!P0 BRA `(.L_x_6617) ;  /* 0xfffffffc00208947 */ /* 0x000fea000383ffff */
[----:B------:R-:W-:Y:S05]  /*10a0*/  EXIT ;  /* 0x000000000000794d */ /* 0x000fea0003800000 */
.L_x_6610:
[----:B------:R-:W-:Y:S01]  /*10b0*/  HFMA2 R15, -RZ, RZ, 0, 1.847743988037109375e-06 ;  /* 0x0000001fff0f7431 */ /* 0x000fe200000001ff */
[----:B-1----:R-:W-:Y:S01]  /*10c0*/  MOV R13, R2 ;  /* 0x00000002000d7202 */ /* 0x002fe20000000f00 */
[----:B------:R-:W-:Y:S02]  /*10d0*/  IMAD.MOV.U32 R12, RZ, RZ, 0x10 ;  /* 0x00000010ff0c7424 */ /* 0x000fe400078e00ff */
[----:B------:R-:W-:-:S07]  /*10e0*/  IMAD.MOV.U32 R10, RZ, RZ, -0x1 ;  /* 0xffffffffff0a7424 */ /* 0x000fce00078e00ff */
[----:B------:R-:W-:Y:S05]  /*10f0*/  WARPSYNC.COLLECTIVE R10, `(.L_x_6618) ;  /* 0x000000000a087348 */ /* 0x000fea0003c00000 */
[----:B------:R0:W1:Y:S02]  /*1100*/  SHFL.DOWN P1, R11, R13, R12, R15 ;  /* 0x0800000c0d0b7389 */ /* 0x000064000002000f */
[----:B01----:R-:W-:Y:S05]  /*1110*/  ENDCOLLECTIVE ;  /* 0x000000000000791b */ /* 0x003fea0003800000 */
.L_x_6618:
        /* <DEDUP_REMOVED lines=8> */
.L_x_6619:
        /* <DEDUP_REMOVED lines=8> */
.L_x_6620:
        /* <DEDUP_REMOVED lines=8> */
.L_x_6621:
        /* <DEDUP_REMOVED lines=8> */
.L_x_6622:
[----:B------:R-:W-:Y:S05]  /*1320*/  BRA `(.L_x_6623) ;  /* 0xfffffff000d07947 */ /* 0x000fea000383ffff */
.L_x_6616:
[----:B------:R-:W-:Y:S01]  /*1330*/  HFMA2 R15, -RZ, RZ, 0, 1.847743988037109375e-06 ;  /* 0x0000001fff0f7431 */ /* 0x000fe200000001ff */
[----:B--2---:R-:W-:Y:S01]  /*1340*/  MOV R13, R8 ;  /* 0x00000008000d7202 */ /* 0x004fe20000000f00 */
[----:B------:R-:W-:Y:S02]  /*1350*/  IMAD.MOV.U32 R12, RZ, RZ, 0x10 ;  /* 0x00000010ff0c7424 */ /* 0x000fe400078e00ff */
[----:B------:R-:W-:-:S07]  /*1360*/  IMAD.MOV.U32 R10, RZ, RZ, -0x1 ;  /* 0xffffffffff0a7424 */ /* 0x000fce00078e00ff */
[----:B-1----:R-:W-:Y:S05]  /*1370*/  WARPSYNC.COLLECTIVE R10, `(.L_x_6624) ;  /* 0x000000000a087348 */ /* 0x002fea0003c00000 */
[----:B------:R0:W2:Y:S02]  /*1380*/  SHFL.DOWN P1, R11, R13, R12, R15 ;  /* 0x0800000c0d0b7389 */ /* 0x0000a4000002000f */
[----:B012---:R-:W-:Y:S05]  /*1390*/  ENDCOLLECTIVE ;  /* 0x000000000000791b */ /* 0x007fea0003800000 */
.L_x_6624:
[----:B------:R-:W-:Y:S01]  /*13a0*/  HFMA2 R12, -RZ, RZ, 0, 4.76837158203125e-07 ;  /* 0x00000008ff0c7431 */ /* 0x000fe200000001ff */
[----:B------:R-:W-:-:S05]  /*13b0*/  MOV R5, R11 ;  /* 0x0000000b00057202 */ /* 0x000fca0000000f00 */
[----:B------:R-:W-:-:S04]  /*13c0*/  FADD.FTZ R5, R8, R5 ;  /* 0x0000000508057221 */ /* 0x000fc80000010000 */
[----:B------:R-:W-:-:S07]  /*13d0*/  IMAD.MOV.U32 R13, RZ, RZ, R5 ;  /* 0x000000ffff0d7224 */ /* 0x000fce00078e0005 */
[----:B------:R-:W-:Y:S05]  /*13e0*/  WARPSYNC.COLLECTIVE R10, `(.L_x_6625) ;  /* 0x000000000a087348 */ /* 0x000fea0003c00000 */
[----:B------:R0:W1:Y:S02]  /*13f0*/  SHFL.DOWN P1, R11, R13, R12, R15 ;  /* 0x0800000c0d0b7389 */ /* 0x000064000002000f */
[----:B01----:R-:W-:Y:S05]  /*1400*/  ENDCOLLECTIVE ;  /* 0x000000000000791b */ /* 0x003fea0003800000 */
.L_x_6625:
[----:B------:R-:W-:Y:S02]  /*1410*/  IMAD.MOV.U32 R12, RZ, RZ, 0x4 ;  /* 0x00000004ff0c7424 */ /* 0x000fe400078e00ff */
[----:B------:R-:W-:-:S04]  /*1420*/  IMAD.MOV.U32 R4, RZ, RZ, R11 ;  /* 0x000000ffff047224 */ /* 0x000fc800078e000b */
[----:B------:R-:W-:-:S05]  /*1430*/  FADD.FTZ R4, R5, R4 ;  /* 0x0000000405047221 */ /* 0x000fca0000010000 */
[----:B------:R-:W-:-:S07]  /*1440*/  MOV R13, R4 ;  /* 0x00000004000d7202 */ /* 0x000fce0000000f00 */
[----:B------:R-:W-:Y:S05]  /*1450*/  WARPSYNC.COLLECTIVE R10, `(.L_x_6626) ;  /* 0x000000000a087348 */ /* 0x000fea0003c00000 */
[----:B------:R0:W1:Y:S02]  /*1460*/  SHFL.DOWN P1, R11, R13, R12, R15 ;  /* 0x0800000c0d0b7389 */ /* 0x000064000002000f */
[----:B01----:R-:W-:Y:S05]  /*1470*/  ENDCOLLECTIVE ;  /* 0x000000000000791b */ /* 0x003fea0003800000 */
.L_x_6626:
[----:B------:R-:W-:Y:S01]  /*1480*/  HFMA2 R12, -RZ, RZ, 0, 1.1920928955078125e-07 ;  /* 0x00000002ff0c7431 */ /* 0x000fe200000001ff */
[----:B------:R-:W-:-:S05]  /*1490*/  MOV R7, R11 ;  /* 0x0000000b00077202 */ /* 0x000fca0000000f00 */
[----:B------:R-:W-:-:S04]  /*14a0*/  FADD.FTZ R7, R4, R7 ;  /* 0x0000000704077221 */ /* 0x000fc80000010000 */
[----:B------:R-:W-:-:S07]  /*14b0*/  IMAD.MOV.U32 R13, RZ, RZ, R7 ;  /* 0x000000ffff0d7224 */ /* 0x000fce00078e0007 */
[----:B------:R-:W-:Y:S05]  /*14c0*/  WARPSYNC.COLLECTIVE R10, `(.L_x_6627) ;  /* 0x000000000a087348 */ /* 0x000fea0003c00000 */
[----:B------:R0:W1:Y:S02]  /*14d0*/  SHFL.DOWN P1, R11, R13, R12, R15 ;  /* 0x0800000c0d0b7389 */ /* 0x000064000002000f */
[----:B01----:R-:W-:Y:S05]  /*14e0*/  ENDCOLLECTIVE ;  /* 0x000000000000791b */ /* 0x003fea0003800000 */
.L_x_6627:
[----:B------:R-:W-:Y:S02]  /*14f0*/  IMAD.MOV.U32 R12, RZ, RZ, 0x1 ;  /* 0x00000001ff0c7424 */ /* 0x000fe400078e00ff */
[----:B------:R-:W-:-:S04]  /*1500*/  IMAD.MOV.U32 R6, RZ, RZ, R11 ;  /* 0x000000ffff067224 */ /* 0x000fc800078e000b */
[----:B------:R-:W-:-:S05]  /*1510*/  FADD.FTZ R6, R7, R6 ;  /* 0x0000000607067221 */ /* 0x000fca0000010000 */
[----:B------:R-:W-:-:S07]  /*1520*/  MOV R13, R6 ;  /* 0x00000006000d7202 */ /* 0x000fce0000000f00 */
[----:B------:R-:W-:Y:S05]  /*1530*/  WARPSYNC.COLLECTIVE R10, `(.L_x_6628) ;  /* 0x000000000a087348 */ /* 0x000fea0003c00000 */
[----:B------:R0:W1:Y:S02]  /*1540*/  SHFL.DOWN P1, R11, R13, R12, R15 ;  /* 0x0800000c0d0b7389 */ /* 0x000064000002000f */
[----:B01----:R-:W-:Y:S05]  /*1550*/  ENDCOLLECTIVE ;  /* 0x000000000000791b */ /* 0x003fea0003800000 */
.L_x_6628:
[----:B------:R-:W-:Y:S01]  /*1560*/  MOV R9, R11 ;  /* 0x0000000b00097202 */ /* 0x000fe20000000f00 */
[----:B------:R-:W-:Y:S06]  /*1570*/  BRA `(.L_x_6629) ;  /* 0xfffffff400c87947 */ /* 0x000fec000383ffff */
.L_x_6630:
        /* <DEDUP_REMOVED lines=16> */
.L_x_11566:


//--------------------- .text._ZN2at6native43_GLOBAL__N__9ae7fba5_10_SoftMax_cu_9f978f6319cunn_SoftMaxForwardILi8EN3c108BFloat16EfS4_NS1_22SoftMaxForwardEpilogueEEEvPT2_PKT0_i --------------------------
	.section	.text._ZN2at6native43_GLOBAL__N__9ae7fba5_10_SoftMax_cu_9f978f6319cunn_SoftMaxForwardILi8EN3c108BFloat16EfS4_NS1_22SoftMaxForwardEpilogueEEEvPT2_PKT0_i,"ax",@progbits
	.align	128
.text._ZN2at6native43_GLOBAL__N__9ae7fba5_10_SoftMax_cu_9f978f6319cunn_SoftMaxForwardILi8EN3c108BFloat16EfS4_NS1_22SoftMaxForwardEpilogueEEEvPT2_PKT0_i:
        .type           _ZN2at6native43_GLOBAL__N__9ae7fba5_10_SoftMax_cu_9f978f6319cunn_SoftMaxForwardILi8EN3c108BFloat16EfS4_NS1_22SoftMaxForwardEpilogueEEEvPT2_PKT0_i,@function
        .size           _ZN2at6native43_GLOBAL__N__9ae7fba5_10_SoftMax_cu_9f978f6319cunn_SoftMaxForwardILi8EN3c108BFloat16EfS4_NS1_22SoftMaxForwardEpilogueEEEvPT2_PKT0_i,(.L_x_11567 - _ZN2at6native43_GLOBAL__N__9ae7fba5_10_SoftMax_cu_9f978f6319cunn_SoftMaxForwardILi8EN3c108BFloat16EfS4_NS1_22SoftMaxForwardEpilogueEEEvPT2_PKT0_i)
        .other          _ZN2at6native43_GLOBAL__N__9ae7fba5_10_SoftMax_cu_9f978f6319cunn_SoftMaxForwardILi8EN3c108BFloat16EfS4_NS1_22SoftMaxForwardEpilogueEEEvPT2_PKT0_i,@"STO_CUDA_ENTRY STV_DEFAULT"
_ZN2at6native43_GLOBAL__N__9ae7fba5_10_SoftMax_cu_9f978f6319cunn_SoftMaxForwardILi8EN3c108BFloat16EfS4_NS1_22SoftMaxForwardEpilogueEEEvPT2_PKT0_i:
[----:B------:R-:W-:Y:S08]  /*0000*/  LDC R1, c[0x0][0x37c] ;  /* 0x0000df00ff017b82 */ /* 0x000ff00000000800 */
[----:B------:R-:W0:Y:S01]  /*0010*/  S2UR UR6, SR_CTAID.X ;  /* 0x00000000000679c3 */ /* 0x000e220000002500 */
[----:B------:R-:W1:Y:S01]  /*0020*/  LDCU UR14, c[0x0][0x390] ;  /* 0x00007200ff0e77ac */ /* 0x000e620008000800 */
[----:B------:R-:W2:Y:S01]  /*0030*/  S2R R11, SR_TID.X ;  /* 0x00000000000b7919 */ /* 0x000ea20000002100 */
[----:B------:R-:W-:Y:S01]  /*0040*/  IMAD.MOV.U32 R8, RZ, RZ, 0x2 ;  /* 0x00000002ff087424 */ /* 0x000fe200078e00ff */
[----:B------:R-:W3:Y:S01]  /*0050*/  LDCU.128 UR16, c[0x0][0x380] ;  /* 0x00007000ff1077ac */ /* 0x000ee20008000c00 */
[----:B------:R-:W-:Y:S01]  /*0060*/  IMAD.MOV.U32 R10, RZ, RZ, -0x800001 ;  /* 0xff7fffffff0a7424 */ /* 0x000fe200078e00ff */
[----:B------:R-:W4:Y:S01]  /*0070*/  LDCU UR12, c[0x0][0x390] ;  /* 0x00007200ff0c77ac */ /* 0x000f220008000800 */
[----:B-1----:R-:W-:-:S02]  /*0080*/  USHF.R.S32.HI UR7, URZ, 0x1f, UR14 ;  /* 0x0000001fff077899 */ /* 0x002fc4000801140e */
[----:B0-----:R-:W-:Y:S02]  /*0090*/  UIMAD.WIDE.U32 UR4, UR6, UR14, URZ ;  /* 0x0000000e060472a5 */ /* 0x001fe4000f8e00ff */
[----:B------:R-:W-:Y:S01]  /*00a0*/  UIMAD UR9, UR7, UR6, URZ ;  /* 0x00000006070972a4 */ /* 0x000fe2000f8e02ff */
[----:B----4-:R-:W-:Y:S01]  /*00b0*/  MOV R14, UR12 ;  /* 0x0000000c000e7c02 */ /* 0x010fe20008000f00 */
[----:B------:R-:W-:Y:S02]  /*00c0*/  USHF.L.U32 UR8, UR4, 0x1, URZ ;  /* 0x0000000104087899 */ /* 0x000fe400080006ff */
[----:B------:R-:W-:Y:S02]  /*00d0*/  UIADD3 UR9, UPT, UPT, UR5, UR9, URZ ;  /* 0x0000000905097290 */ /* 0x000fe4000fffe0ff */
[----:B---3--:R-:W-:Y:S02]  /*00e0*/  UIADD3 UR7, UPT, UPT, UR8, UR18, URZ ;  /* 0x0000001208077290 */ /* 0x008fe4000fffe0ff */
[----:B------:R-:W-:-:S02]  /*00f0*/  UIADD3 UR20, UP0, UPT, UR8, UR18, URZ ;  /* 0x0000001208147290 */ /* 0x000fc4000ff1e0ff */
[----:B------:R-:W-:Y:S02]  /*0100*/  UIADD3 UR6, UP1, UPT, UR8, UR16, URZ ;  /* 0x0000001008067290 */ /* 0x000fe4000ff3e0ff */
[----:B------:R-:W-:Y:S02]  /*0110*/  UIADD3 UR5, UPT, UPT, UR8, UR16, URZ ;  /* 0x0000001008057290 */ /* 0x000fe4000fffe0ff */
[----:B------:R-:W-:Y:S01]  /*0120*/  USHF.L.U64.HI UR8, UR4, 0x1, UR9 ;  /* 0x0000000104087899 */ /* 0x000fe20008010209 */
[----:B------:R-:W-:Y:S01]  /*0130*/  IMAD.U32 R2, RZ, RZ, UR20 ;  /* 0x00000014ff027e24 */ /* 0x000fe2000f8e00ff */
[----:B------:R-:W-:Y:S01]  /*0140*/  USHF.R.U32.HI UR4, URZ, 0x1, UR7 ;  /* 0x00000001ff047899 */ /* 0x000fe20008011607 */
[----:B------:R-:W-:Y:S01]  /*0150*/  MOV R12, UR20 ;  /* 0x00000014000c7c02 */ /* 0x000fe20008000f00 */
[----:B------:R-:W-:Y:S02]  /*0160*/  UIADD3.X UR21, UPT, UPT, UR8, UR19, URZ, UP0, !UPT ;  /* 0x0000001308157290 */ /* 0x000fe400087fe4ff */
[----:B------:R-:W-:-:S02]  /*0170*/  ULOP3.LUT UP0, UR10, UR4, 0x7, URZ, 0xc0, !UPT ;  /* 0x00000007040a7892 */ /* 0x000fc4000f80c0ff */
[----:B------:R-:W-:Y:S02]  /*0180*/  UIADD3.X UR7, UPT, UPT, UR8, UR17, URZ, UP1, !UPT ;  /* 0x0000001108077290 */ /* 0x000fe40008ffe4ff */
[----:B------:R-:W-:Y:S01]  /*0190*/  UIADD3 UR8, UPT, UPT, -UR10, URZ, URZ ;  /* 0x000000ff0a087290 */ /* 0x000fe2000fffe1ff */
[----:B------:R-:W-:Y:S01]  /*01a0*/  IMAD.U32 R3, RZ, RZ, UR21 ;  /* 0x00000015ff037e24 */ /* 0x000fe2000f8e00ff */
[----:B------:R-:W0:Y:S01]  /*01b0*/  LDCU.64 UR16, c[0x0][0x358] ;  /* 0x00006b00ff1077ac */ /* 0x000e220008000a00 */
[----:B------:R-:W-:Y:S01]  /*01c0*/  IMAD.U32 R13, RZ, RZ, UR21 ;  /* 0x00000015ff0d7e24 */ /* 0x000fe2000f8e00ff */
[----:B------:R-:W-:Y:S02]  /*01d0*/  UIMAD.WIDE UR8, UR8, 0x2, UR20 ;  /* 0x00000002080878a5 */ /* 0x000fe4000f8e0214 */
        /* <DEDUP_REMOVED lines=8> */
[----:B------:R-:W-:Y:S01]  /*0260*/  MOV R10, 0xff7fffff ;  /* 0xff7fffff000a7802 */ /* 0x000fe20000000f00 */
[----:B0-----:R-:W-:Y:S02]  /*0270*/  UISETP.LT.U32.AND UP0, UPT, UR4, UR5, UPT ;  /* 0x000000050400728c */ /* 0x001fe4000bf01070 */
[----:B------:R-:W-:Y:S02]  /*0280*/  UIMAD.WIDE.U32 UR18, UR5, 0x2, UR8 ;  /* 0x00000002051278a5 */ /* 0x000fe4000f8e0008 */
[----:B------:R-:W-:-:S04]  /*0290*/  USEL UR4, UR4, UR5, !UP0 ;  /* 0x0000000504047287 */ /* 0x000fc8000c000000 */
[----:B------:R-:W-:Y:S01]  /*02a0*/  UIADD3 UR4, UPT, UPT, UR4, -UR5, URZ ;  /* 0x8000000504047290 */ /* 0x000fe2000fffe0ff */
[----:B------:R-:W-:Y:S01]  /*02b0*/  MOV R12, UR18 ;  /* 0x00000012000c7c02 */ /* 0x000fe20008000f00 */
[----:B------:R-:W-:-:S04]  /*02c0*/  IMAD.U32 R13, RZ, RZ, UR19 ;  /* 0x00000013ff0d7e24 */ /* 0x000fc8000f8e00ff */
[----:B------:R-:W-:Y:S01]  /*02d0*/  MOV R14, UR4 ;  /* 0x00000004000e7c02 */ /* 0x000fe20008000f00 */
[----:B--2---:R-:W-:-:S05]  /*02e0*/  @!P0 IMAD.U32 R0, R0, 0x10000, RZ ;  /* 0x0001000000008824 */ /* 0x004fca00078e00ff */
[----:B------:R-:W-:-:S07]  /*02f0*/  @!P0 FMNMX.FTZ R10, R0, -3.40282346638528859812e+38, !PT ;  /* 0xff7fffff000a8809 */ /* 0x000fce0007810000 */
.L_x_6631:
[----:B------:R-:W1:Y:S01]  /*0300*/  LDCU UR20, c[0x0][0x360] ;  /* 0x00006c00ff1477ac */ /* 0x000e620008000800 */
        /* <DEDUP_REMOVED lines=8> */
[----:B-1----:R-:W-:-:S06]  /*0390*/  VIADD R4, R0, 0xffffffe ;  /* 0x0ffffffe00047836 */ /* 0x002fcc0000000000 */
[----:B------:R-:W1:Y:S02]  /*03a0*/  F2I.FTZ.U32.TRUNC.NTZ R4, R4 ;  /* 0x0000000400047305 */ /* 0x000e64000021f000 */
[----:B-1----:R-:W-:-:S13]  /*03b0*/  R2UR UR5, R4 ;  /* 0x00000000040572ca */ /* 0x002fda00000e0000 */
[----:B------:R-:W-:-:S04]  /*03c0*/  UIMAD UR13, UR13, UR5, URZ ;  /* 0x000000050d0d72a4 */ /* 0x000fc8000f8e02ff */
[----:B------:R-:W-:-:S06]  /*03d0*/  UIMAD.WIDE.U32 UR4, UR5, UR13, UR4 ;  /* 0x0000000d050472a5 */ /* 0x000fcc000f8e0004 */
[----:B------:R-:W-:-:S05]  /*03e0*/  IMAD.HI.U32 R5, R14, UR5, RZ ;  /* 0x000000050e057c27 */ /* 0x000fca000f8e00ff */
[----:B------:R-:W-:-:S05]  /*03f0*/  IADD3 R5, PT, PT, -R5, RZ, RZ ;  /* 0x000000ff05057210 */ /* 0x000fca0007ffe1ff */
[----:B------:R-:W-:-:S05]  /*0400*/  IMAD R0, R5, UR15, R14 ;  /* 0x0000000f05007c24 */ /* 0x000fca000f8e020e */
[----:B------:R-:W-:-:S13]  /*0410*/  ISETP.GE.U32.AND P0, PT, R0, UR15, PT ;  /* 0x0000000f00007c0c */ /* 0x000fda000bf06070 */
[----:B------:R-:W-:-:S05]  /*0420*/  @P0 VIADD R0, R0, -UR15 ;  /* 0x8000000f00000c36 */ /* 0x000fca0008000000 */
[----:B------:R-:W-:-:S13]  /*0430*/  ISETP.GE.U32.AND P0, PT, R0, UR15, PT ;  /* 0x0000000f00007c0c */ /* 0x000fda000bf06070 */
[----:B------:R-:W-:-:S04]  /*0440*/  @P0 IADD3 R0, PT, PT, R0, -UR15, RZ ;  /* 0x8000000f00000c10 */ /* 0x000fc8000fffe0ff */
[----:B------:R-:W-:Y:S01]  /*0450*/  SEL R5, R17, R0, !P1 ;  /* 0x0000000011057207 */ /* 0x000fe20004800000 */
[----:B------:R-:W-:-:S03]  /*0460*/  IMAD.SHL.U32 R0, R11, 0x8, RZ ;  /* 0x000000080b007824 */ /* 0x000fc600078e00ff */
[----:B------:R-:W-:-:S04]  /*0470*/  IADD3 R16, PT, PT, -R5, R14, RZ ;  /* 0x0000000e05107210 */ /* 0x000fc80007ffe1ff */
[----:B------:R-:W-:Y:S01]  /*0480*/  ISETP.GE.AND P0, PT, R0, R16, PT ;  /* 0x000000100000720c */ /* 0x000fe20003f06270 */
[----:B------:R-:W-:-:S12]  /*0490*/  IMAD.IADD R19, R11, 0x1, R16 ;  /* 0x000000010b137824 */ /* 0x000fd800078e0210 */
[----:B------:R-:W-:Y:S05]  /*04a0*/  @P0 BRA `(.L_x_6633) ;  /* 0x00000000005c0947 */ /* 0x000fea0003800000 */
[----:B------:R-:W-:-:S07]  /*04b0*/  MOV R15, R11 ;  /* 0x0000000b000f7202 */ /* 0x000fce0000000f00 */
.L_x_6634:
[----:B------:R-:W-:-:S06]  /*04c0*/  IMAD.WIDE R4, R15, 0x10, R12 ;  /* 0x000000100f047825 */ /* 0x000fcc00078e020c */
[----:B0-----:R-:W2:Y:S01]  /*04d0*/  LDG.E.128 R4, desc[UR16][R4.64] ;  /* 0x0000001004047981 */ /* 0x001ea2000c1e1d00 */
[----:B------:R-:W-:-:S05]  /*04e0*/  VIADD R15, R15, UR20 ;  /* 0x000000140f0f7c36 */ /* 0x000fca0008000000 */
[----:B------:R-:W-:-:S04]  /*04f0*/  SHF.L.U32 R23, R15, 0x3, RZ ;  /* 0x000000030f177819 */ /* 0x000fc800000006ff */
[----:B------:R-:W-:Y:S02]  /*0500*/  ISETP.GE.AND P0, PT, R23, R16, PT ;  /* 0x000000101700720c */ /* 0x000fe40003f06270 */
[C---:B--2---:R-:W-:Y:S01]  /*0510*/  PRMT R18, R4.reuse, 0x7632, R18 ;  /* 0x0000763204127816 */ /* 0x044fe20000000012 */
[----:B------:R-:W-:Y:S01]  /*0520*/  IMAD.U32 R21, R4, 0x10000, RZ ;  /* 0x0001000004157824 */ /* 0x000fe200078e00ff */
[C---:B------:R-:W-:Y:S01]  /*0530*/  PRMT R4, R7.reuse, 0x7632, R4 ;  /* 0x0000763207047816 */ /* 0x040fe20000000004 */
[----:B------:R-:W-:Y:S01]  /*0540*/  IMAD.U32 R7, R7, 0x10000, RZ ;  /* 0x0001000007077824 */ /* 0x000fe200078e00ff */
[----:B------:R-:W-:Y:S02]  /*0550*/  SHF.L.U32 R20, R18, 0x10, RZ ;  /* 0x0000001012147819 */ /* 0x000fe400000006ff */
[----:B------:R-:W-:Y:S02]  /*0560*/  PRMT R18, R5, 0x7632, R18 ;  /* 0x0000763205127816 */ /* 0x000fe40000000012 */
[----:B------:R-:W-:-:S02]  /*0570*/  FMNMX3.FTZ R20, R10, R21, R20, !PT ;  /* 0x000000150a147276 */ /* 0x000fc40007810014 */
[----:B------:R-:W-:Y:S01]  /*0580*/  SHF.L.U32 R21, R5, 0x10, RZ ;  /* 0x0000001005157819 */ /* 0x000fe200000006ff */
[----:B------:R-:W-:Y:S01]  /*0590*/  IMAD.U32 R18, R18, 0x10000, RZ ;  /* 0x0001000012127824 */ /* 0x000fe200078e00ff */
[C---:B------:R-:W-:Y:S01]  /*05a0*/  PRMT R10, R6.reuse, 0x7632, R10 ;  /* 0x00007632060a7816 */ /* 0x040fe2000000000a */
[----:B------:R-:W-:Y:S01]  /*05b0*/  IMAD.U32 R5, R6, 0x10000, RZ ;  /* 0x0001000006057824 */ /* 0x000fe200078e00ff */
[----:B------:R-:W-:Y:S02]  /*05c0*/  SHF.L.U32 R4, R4, 0x10, RZ ;  /* 0x0000001004047819 */ /* 0x000fe400000006ff */
[----:B------:R-:W-:Y:S02]  /*05d0*/  FMNMX3.FTZ R18, R20, R21, R18, !PT ;  /* 0x0000001514127276 */ /* 0x000fe40007810012 */
[----:B------:R-:W-:-:S04]  /*05e0*/  SHF.L.U32 R10, R10, 0x10, RZ ;  /* 0x000000100a0a7819 */ /* 0x000fc800000006ff */
[----:B------:R-:W-:-:S04]  /*05f0*/  FMNMX3.FTZ R10, R18, R5, R10, !PT ;  /* 0x00000005120a7276 */ /* 0x000fc8000781000a */
[----:B------:R-:W-:Y:S01]  /*0600*/  FMNMX3.FTZ R10, R10, R7, R4, !PT ;  /* 0x000000070a0a7276 */ /* 0x000fe20007810004 */
[----:B------:R-:W-:Y:S06]  /*0610*/  @!P0 BRA `(.L_x_6634) ;  /* 0xfffffffc00a88947 */ /* 0x000fec000383ffff */
.L_x_6633:
[----:B0-----:R-:W-:Y:S05]  /*0620*/  BSYNC.RECONVERGENT B0 ;  /* 0x0000000000007941 */ /* 0x001fea0003800200 */
.L_x_6632:
[----:B------:R-:W-:Y:S01]  /*0630*/  ISETP.GE.AND P0, PT, R19, R14, PT ;  /* 0x0000000e1300720c */ /* 0x000fe20003f06270 */
[----:B------:R-:W-:-:S12]  /*0640*/  BSSY.RECONVERGENT B0, `(.L_x_6635) ;  /* 0x0000009000007945 */ /* 0x000fd80003800200 */
[----:B------:R-:W-:Y:S05]  /*0650*/  @P0 BRA `(.L_x_6636) ;  /* 0x00000000001c0947 */ /* 0x000fea0003800000 */
.L_x_6637:
[----:B------:R-:W-:-:S06]  /*0660*/  IMAD.WIDE R4, R19, 0x2, R12 ;  /* 0x0000000213047825 */ /* 0x000fcc00078e020c */
[----:B------:R-:W2:Y:S01]  /*0670*/  LDG.E.U16 R4, desc[UR16][R4.64] ;  /* 0x0000001004047981 */ /* 0x000ea2000c1e1500 */
[----:B------:R-:W-:-:S05]  /*0680*/  VIADD R19, R19, UR20 ;  /* 0x0000001413137c36 */ /* 0x000fca0008000000 */
[----:B------:R-:W-:Y:S02]  /*0690*/  ISETP.GE.AND P0, PT, R19, R14, PT ;  /* 0x0000000e1300720c */ /* 0x000fe40003f06270 */
[----:B--2---:R-:W-:-:S04]  /*06a0*/  SHF.L.U32 R7, R4, 0x10, RZ ;  /* 0x0000001004077819 */ /* 0x004fc800000006ff */
[----:B------:R-:W-:-:S07]  /*06b0*/  FMNMX.FTZ R10, R7, R10, !PT ;  /* 0x0000000a070a7209 */ /* 0x000fce0007810000 */
[----:B------:R-:W-:Y:S05]  /*06c0*/  @!P0 BRA `(.L_x_6637) ;  /* 0xfffffffc00e48947 */ /* 0x000fea000383ffff */
.L_x_6636:
[----:B------:R-:W-:Y:S05]  /*06d0*/  BSYNC.RECONVERGENT B0 ;  /* 0x0000000000007941 */ /* 0x000fea0003800200 */
.L_x_6635:
        /* <DEDUP_REMOVED lines=8> */
[----:B------:R-:W-:-:S03]  /*0760*/  FSEL R5, R5, R10, !P0 ;  /* 0x0000000a05057208 */ /* 0x000fc60004000000 */
[----:B------:R-:W-:Y:S02]  /*0770*/  LEA.HI R10, R11, UR4, RZ, 0x1d ;  /* 0x000000040b0a7c11 */ /* 0x000fe4000f8fe8ff */
[----:B------:R-:W0:Y:S02]  /*0780*/  SHFL.DOWN PT, R4, R5, 0x8, 0x1f ;  /* 0x09001f0005047f89 */ /* 0x000e2400000e0000 */
        /* <DEDUP_REMOVED lines=35> */
.L_x_6662:
[----:B------:R-:W-:Y:S02]  /*09c0*/  ISETP.NE.AND P3, PT, R11, RZ, PT ;  /* 0x000000ff0b00720c */ /* 0x000fe40003f65270 */
[----:B-1----:R-:W-:-:S04]  /*09d0*/  FSETP.GEU.FTZ.AND P0, PT, R10, R13, PT ;  /* 0x0000000d0a00720b */ /* 0x002fc80003f1e000 */
[----:B0-----:R-:W-:-:S07]  /*09e0*/  FSEL R10, R13, R10, !P0 ;  /* 0x0000000a0d0a7208 */ /* 0x001fce0004000000 */
[----:B------:R0:W-:Y:S01]  /*09f0*/  @!P3 STS [UR4], R10 ;  /* 0x0000000aff00b988 */ /* 0x0001e20008000804 */
[----:B------:R-:W-:-:S13]  /*0a00*/  @!P3 PLOP3.LUT P2, PT, PT, PT, PT, 0x80, 0x8 ;  /* 0x000000000008b81c */ /* 0x000fda0003f4f070 */
.L_x_6638:
[----:B------:R-:W2:Y:S01]  /*0a10*/  LDC R15, c[0x0][0x390] ;  /* 0x0000e400ff0f7b82 */ /* 0x000ea20000000800 */
[----:B------:R-:W-:Y:S05]  /*0a20*/  WARPSYNC.ALL ;  /* 0x0000000000007948 */ /* 0x000fea0003800000 */
[----:B------:R-:W-:Y:S02]  /*0a30*/  ISETP.NE.AND P3, PT, RZ, UR10, PT ;  /* 0x0000000aff007c0c */ /* 0x000fe4000bf65270 */
[----:B------:R-:W-:Y:S01]  /*0a40*/  BAR.SYNC.DEFER_BLOCKING 0x0 ;  /* 0x0000000000007b1d */ /* 0x000fe20000010000 */
[----:B------:R-:W-:Y:S02]  /*0a50*/  HFMA2 R16, -RZ, RZ, 0, 0 ;  /* 0x00000000ff107431 */ /* 0x000fe400000001ff */
[----:B------:R-:W-:Y:S01]  /*0a60*/  IMAD.MOV.U32 R12, RZ, RZ, R2 ;  /* 0x000000ffff0c7224 */ /* 0x000fe200078e0002 */
[----:B------:R-:W-:-:S02]  /*0a70*/  MOV R13, R3 ;  /* 0x00000003000d7202 */ /* 0x000fc40000000f00 */
[----:B0-----:R-:W0:Y:S05]  /*0a80*/  LDS R10, [UR4] ;  /* 0x00000004ff0a7984 */ /* 0x001e2a0008000800 */
[----:B------:R-:W-:Y:S05]  /*0a90*/  @!P3 BRA `(.L_x_6640) ;  /* 0x000000000044b947 */ /* 0x000fea0003800000 */
[----:B------:R-:W-:-:S06]  /*0aa0*/  UIADD3 UR4, UPT, UPT, UR10, UR14, URZ ;  /* 0x0000000e0a047290 */ /* 0x000fcc000fffe0ff */
[----:B------:R-:W-:-:S04]  /*0ab0*/  ISETP.GE.AND P0, PT, R11, UR4, PT ;  /* 0x000000040b007c0c */ /* 0x000fc8000bf06270 */
[----:B------:R-:W-:-:S13]  /*0ac0*/  ISETP.LT.U32.OR P0, PT, R11, UR10, P0 ;  /* 0x0000000a0b007c0c */ /* 0x000fda0008701470 */
[----:B------:R-:W3:Y:S01]  /*0ad0*/  @!P0 LDG.E.U16 R8, desc[UR16][R8.64] ;  /* 0x0000001008088981 */ /* 0x000ee2000c1e1500 */
[----:B------:R-:W-:Y:S01]  /*0ae0*/  UISETP.LT.U32.AND UP0, UPT, UR4, UR20, UPT ;  /* 0x000000140400728c */ /* 0x000fe2000bf01070 */
[----:B------:R-:W-:Y:S01]  /*0af0*/  MOV R16, RZ ;  /* 0x000000ff00107202 */ /* 0x000fe20000000f00 */
[----:B------:R-:W-:Y:S02]  /*0b00*/  UIMAD.WIDE.U32 UR18, UR20, 0x2, UR8 ;  /* 0x00000002141278a5 */ /* 0x000fe4000f8e0008 */
[----:B------:R-:W-:-:S04]  /*0b10*/  USEL UR4, UR4, UR20, !UP0 ;  /* 0x0000001404047287 */ /* 0x000fc8000c000000 */
[----:B------:R-:W-:Y:S01]  /*0b20*/  UIADD3 UR4, UPT, UPT, UR4, -UR20, URZ ;  /* 0x8000001404047290 */ /* 0x000fe2000fffe0ff */
[----:B------:R-:W-:Y:S01]  /*0b30*/  IMAD.U32 R12, RZ, RZ, UR18 ;  /* 0x00000012ff0c7e24 */ /* 0x000fe2000f8e00ff */
[----:B------:R-:W-:-:S04]  /*0b40*/  MOV R13, UR19 ;  /* 0x00000013000d7c02 */ /* 0x000fc80008000f00 */
[----:B--2---:R-:W-:Y:S02]  /*0b50*/  IMAD.U32 R15, RZ, RZ, UR4 ;  /* 0x00000004ff0f7e24 */ /* 0x004fe4000f8e00ff */
[----:B---3--:R-:W-:-:S04]  /*0b60*/  @!P0 IMAD.U32 R5, R8, 0x10000, RZ ;  /* 0x0001000008058824 */ /* 0x008fc800078e00ff */
[----:B0-----:R-:W-:-:S04]  /*0b70*/  @!P0 FADD.FTZ R5, -R10, R5 ;  /* 0x000000050a058221 */ /* 0x001fc80000010100 */
[----:B------:R-:W-:-:S06]  /*0b80*/  @!P0 FMUL.FTZ R5, R5, 1.4426950216293334961 ;  /* 0x3fb8aa3b05058820 */ /* 0x000fcc0000410000 */
[----:B------:R-:W0:Y:S02]  /*0b90*/  @!P0 MUFU.EX2 R5, R5 ;  /* 0x0000000500058308 */ /* 0x000e240000000800 */
[----:B0-----:R-:W-:-:S07]  /*0ba0*/  @!P0 FADD.FTZ R16, RZ, R5 ;  /* 0x00000005ff108221 */ /* 0x001fce0000010000 */
.L_x_6640:
[----:B-12---:R-:W-:Y:S01]  /*0bb0*/  IMAD.HI.U32 R4, R15, UR5, RZ ;  /* 0x000000050f047c27 */ /* 0x006fe2000f8e00ff */
[----:B------:R-:W-:Y:S04]  /*0bc0*/  BSSY.RECONVERGENT B0, `(.L_x_6641) ;  /* 0x000003f000007945 */ /* 0x000fe80003800200 */
[----:B------:R-:W-:-:S05]  /*0bd0*/  IADD3 R4, PT, PT, -R4, RZ, RZ ;  /* 0x000000ff04047210 */ /* 0x000fca0007ffe1ff */
[----:B------:R-:W-:-:S05]  /*0be0*/  IMAD R4, R4, UR15, R15 ;  /* 0x0000000f04047c24 */ /* 0x000fca000f8e020f */
[----:B------:R-:W-:-:S13]  /*0bf0*/  ISETP.GE.U32.AND P0, PT, R4, UR15, PT ;  /* 0x0000000f04007c0c */ /* 0x000fda000bf06070 */
[----:B------:R-:W-:-:S05]  /*0c00*/  @P0 VIADD R4, R4, -UR15 ;  /* 0x8000000f04040c36 */ /* 0x000fca0008000000 */
[----:B------:R-:W-:-:S13]  /*0c10*/  ISETP.GE.U32.AND P0, PT, R4, UR15, PT ;  /* 0x0000000f04007c0c */ /* 0x000fda000bf06070 */
[----:B------:R-:W-:-:S04]  /*0c20*/  @P0 IADD3 R4, PT, PT, R4, -UR15, RZ ;  /* 0x8000000f04040c10 */ /* 0x000fc8000fffe0ff */
[----:B------:R-:W-:-:S05]  /*0c30*/  SEL R8, R17, R4, !P1 ;  /* 0x0000000411087207 */ /* 0x000fca0004800000 */
[----:B------:R-:W-:-:S05]  /*0c40*/  IMAD.IADD R8, R15, 0x1, -R8 ;  /* 0x000000010f087824 */ /* 0x000fca00078e0a08 */
[-C--:B------:R-:W-:Y:S02]  /*0c50*/  ISETP.GE.AND P0, PT, R0, R8.reuse, PT ;  /* 0x000000080000720c */ /* 0x080fe40003f06270 */
[----:B------:R-:W-:-:S11]  /*0c60*/  IADD3 R18, PT, PT, R11, R8, RZ ;  /* 0x000000080b127210 */ /* 0x000fd60007ffe0ff */
[----:B------:R-:W-:Y:S05]  /*0c70*/  @P0 BRA `(.L_x_6642) ;  /* 0x0000000000cc0947 */ /* 0x000fea0003800000 */
[----:B------:R-:W-:-:S07]  /*0c80*/  IMAD.MOV.U32 R9, RZ, RZ, R11 ;  /* 0x000000ffff097224 */ /* 0x000fce00078e000b */
.L_x_6643:
[----:B------:R-:W-:-:S06]  /*0c90*/  IMAD.WIDE R4, R9, 0x10, R12 ;  /* 0x0000001009047825 */ /* 0x000fcc00078e020c */
[----:B------:R-:W2:Y:S01]  /*0ca0*/  LDG.E.128 R4, desc[UR16][R4.64] ;  /* 0x0000001004047981 */ /* 0x000ea2000c1e1d00 */
[----:B------:R-:W-:Y:S02]  /*0cb0*/  IADD3 R9, PT, PT, R9, UR20, RZ ;  /* 0x0000001409097c10 */ /* 0x000fe4000fffe0ff */
[C---:B--2---:R-:W-:Y:S01]  /*0cc0*/  SHF.L.U32 R17, R4.reuse, 0x10, RZ ;  /* 0x0000001004117819 */ /* 0x044fe200000006ff */
[----:B------:R-:W-:Y:S01]  /*0cd0*/  IMAD.U32 R21, R5, 0x10000, RZ ;  /* 0x0001000005157824 */ /* 0x000fe200078e00ff */
[----:B------:R-:W-:Y:S02]  /*0ce0*/  PRMT R5, R4, 0x7632, R5 ;  /* 0x0000763204057816 */ /* 0x000fe40000000005 */
[----:B------:R-:W-:Y:S01]  /*0cf0*/  SHF.L.U32 R23, R6, 0x10, RZ ;  /* 0x0000001006177819 */ /* 0x000fe200000006ff */
[C---:B0-----:R-:W-:Y:S01]  /*0d00*/  FADD.FTZ R17, -R10.reuse, R17 ;  /* 0x000000110a117221 */ /* 0x041fe20000010100 */
[----:B------:R-:W-:Y:S01]  /*0d10*/  FADD.FTZ R21, -R10, R21 ;  /* 0x000000150a157221 */ /* 0x000fe20000010100 */
[----:B------:R-:W-:-:S02]  /*0d20*/  PRMT R6, R5, 0x7632, R6 ;  /* 0x0000763205067816 */ /* 0x000fc40000000006 */
[----:B------:R-:W-:Y:S01]  /*0d30*/  FMUL.FTZ R19, R17, 1.4426950216293334961 ;  /* 0x3fb8aa3b11137820 */ /* 0x000fe20000410000 */
[----:B------:R-:W-:Y:S01]  /*0d40*/  FMUL.FTZ R17, R21, 1.4426950216293334961 ;  /* 0x3fb8aa3b15117820 */ /* 0x000fe20000410000 */
[----:B------:R-:W-:Y:S02]  /*0d50*/  IMAD.U32 R21, R7, 0x10000, RZ ;  /* 0x0001000007157824 */ /* 0x000fe400078e00ff */
[----:B------:R-:W-:Y:S01]  /*0d60*/  FADD.FTZ R23, -R10, R23 ;  /* 0x000000170a177221 */ /* 0x000fe20000010100 */
[----:B------:R-:W-:Y:S01]  /*0d70*/  PRMT R7, R6, 0x7632, R7 ;  /* 0x0000763206077816 */ /* 0x000fe20000000007 */
[----:B------:R-:W-:Y:S01]  /*0d80*/  FADD.FTZ R22, -R10, R21 ;  /* 0x000000150a167221 */ /* 0x000fe20000010100 */
[----:B------:R-:W-:Y:S01]  /*0d90*/  SHF.L.U32 R21, R5, 0x10, RZ ;  /* 0x0000001005157819 */ /* 0x000fe200000006ff */
[----:B------:R-:W-:Y:S01]  /*0da0*/  FMUL.FTZ R20, R23, 1.4426950216293334961 ;  /* 0x3fb8aa3b17147820 */ /* 0x000fe20000410000 */
[----:B------:R-:W0:Y:S01]  /*0db0*/  MUFU.EX2 R19, R19 ;  /* 0x0000001300137308 */ /* 0x000e220000000800 */
[----:B------:R-:W-:Y:S01]  /*0dc0*/  IMAD.U32 R23, R6, 0x10000, RZ ;  /* 0x0001000006177824 */ /* 0x000fe200078e00ff */
[----:B------:R-:W-:Y:S01]  /*0dd0*/  SHF.L.U32 R25, R7, 0x10, RZ ;  /* 0x0000001007197819 */ /* 0x000fe200000006ff */
[----:B------:R-:W-:Y:S01]  /*0de0*/  FADD.FTZ R21, -R10, R21 ;  /* 0x000000150a157221 */ /* 0x000fe20000010100 */
[----:B------:R-:W-:Y:S01]  /*0df0*/  FMUL.FTZ R22, R22, 1.4426950216293334961 ;  /* 0x3fb8aa3b16167820 */ /* 0x000fe20000410000 */
[----:B------:R-:W-:-:S02]  /*0e00*/  FADD.FTZ R23, -R10, R23 ;  /* 0x000000170a177221 */ /* 0x000fc40000010100 */
[----:B------:R-:W-:Y:S01]  /*0e10*/  FMUL.FTZ R21, R21, 1.4426950216293334961 ;  /* 0x3fb8aa3b15157820 */ /* 0x000fe20000410000 */
[----:B------:R-:W-:Y:S01]  /*0e20*/  MUFU.EX2 R17, R17 ;  /* 0x0000001100117308 */ /* 0x000fe20000000800 */
[----:B------:R-:W-:Y:S01]  /*0e30*/  FMUL.FTZ R23, R23, 1.4426950216293334961 ;  /* 0x3fb8aa3b17177820 */ /* 0x000fe20000410000 */
[----:B------:R-:W-:-:S04]  /*0e40*/  FADD.FTZ R25, -R10, R25 ;  /* 0x000000190a197221 */ /* 0x000fc80000010100 */
[----:B------:R-:W-:Y:S02]  /*0e50*/  FMUL.FTZ R25, R25, 1.4426950216293334961 ;  /* 0x3fb8aa3b19197820 */ /* 0x000fe40000410000 */
[----:B------:R-:W1:Y:S01]  /*0e60*/  MUFU.EX2 R6, R21 ;  /* 0x0000001500067308 */ /* 0x000e620000000800 */
[----:B0-----:R-:W-:-:S07]  /*0e70*/  FADD.FTZ R19, R19, R16 ;  /* 0x0000001013137221 */ /* 0x001fce0000010000 */
[----:B------:R0:W-:Y:S08]  /*0e80*/  MUFU.EX2 R4, R20 ;  /* 0x0000001400047308 */ /* 0x0001f00000000800 */
[----:B------:R-:W-:Y:S01]  /*0e90*/  MUFU.EX2 R25, R25 ;  /* 0x0000001900197308 */ /* 0x000fe20000000800 */
[----:B0-----:R-:W-:Y:S01]  /*0ea0*/  PRMT R20, R7, 0x7632, R20 ;  /* 0x0000763207147816 */ /* 0x001fe20000000014 */
[----:B-1----:R-:W-:-:S04]  /*0eb0*/  FADD.FTZ R6, R19, R6 ;  /* 0x0000000613067221 */ /* 0x002fc80000010000 */
[----:B------:R-:W-:Y:S02]  /*0ec0*/  IMAD.U32 R27, R20, 0x10000, RZ ;  /* 0x00010000141b7824 */ /* 0x000fe400078e00ff */
[----:B------:R-:W-:Y:S01]  /*0ed0*/  FADD.FTZ R6, R6, R17 ;  /* 0x0000001106067221 */ /* 0x000fe20000010000 */
[----:B------:R-:W0:Y:S01]  /*0ee0*/  MUFU.EX2 R7, R23 ;  /* 0x0000001700077308 */ /* 0x000e220000000800 */
[----:B------:R-:W-:-:S04]  /*0ef0*/  FADD.FTZ R27, -R10, R27 ;  /* 0x0000001b0a1b7221 */ /* 0x000fc80000010100 */
[----:B------:R-:W-:-:S03]  /*0f00*/  FMUL.FTZ R27, R27, 1.4426950216293334961 ;  /* 0x3fb8aa3b1b1b7820 */ /* 0x000fc60000410000 */
[----:B------:R-:W1:Y:S08]  /*0f10*/  MUFU.EX2 R5, R22 ;  /* 0x0000001600057308 */ /* 0x000e700000000800 */
[----:B------:R-:W2:Y:S01]  /*0f20*/  MUFU.EX2 R27, R27 ;  /* 0x0000001b001b7308 */ /* 0x000ea20000000800 */
[----:B0-----:R-:W-:-:S04]  /*0f30*/  FADD.FTZ R7, R6, R7 ;  /* 0x0000000706077221 */ /* 0x001fc80000010000 */
[----:B------:R-:W-:Y:S01]  /*0f40*/  FADD.FTZ R4, R7, R4 ;  /* 0x0000000407047221 */ /* 0x000fe20000010000 */
[----:B------:R-:W-:-:S03]  /*0f50*/  IMAD.SHL.U32 R7, R9, 0x8, RZ ;  /* 0x0000000809077824 */ /* 0x000fc600078e00ff */
[----:B------:R-:W-:Y:S02]  /*0f60*/  FADD.FTZ R4, R4, R25 ;  /* 0x0000001904047221 */ /* 0x000fe40000010000 */
[----:B------:R-:W-:Y:S02]  /*0f70*/  ISETP.GE.AND P0, PT, R7, R8, PT ;  /* 0x000000080700720c */ /* 0x000fe40003f06270 */
[----:B-1----:R-:W-:-:S04]  /*0f80*/  FADD.FTZ R4, R4, R5 ;  /* 0x0000000504047221 */ /* 0x002fc80000010000 */
[----:B--2---:R-:W-:-:S07]  /*0f90*/  FADD.FTZ R16, R4, R27 ;  /* 0x0000001b04107221 */ /* 0x004fce0000010000 */
[----:B------:R-:W-:Y:S05]  /*0fa0*/  @!P0 BRA `(.L_x_6643) ;  /* 0xfffffffc00388947 */ /* 0x000fea000383ffff */
.L_x_6642:
[----:B------:R-:W-:Y:S05]  /*0fb0*/  BSYNC.RECONVERGENT B0 ;  /* 0x0000000000007941 */ /* 0x000fea0003800200 */
.L_x_6641:
[----:B------:R-:W-:Y:S01]  /*0fc0*/  ISETP.GE.AND P0, PT, R18, R15, PT ;  /* 0x0000000f1200720c */ /* 0x000fe20003f06270 */
[----:B------:R-:W-:-:S12]  /*0fd0*/  BSSY.RECONVERGENT B0, `(.L_x_6644) ;  /* 0x000000c000007945 */ /* 0x000fd80003800200 */
[----:B------:R-:W-:Y:S05]  /*0fe0*/  @P0 BRA `(.L_x_6645) ;  /* 0x0000000000280947 */ /* 0x000fea0003800000 */
.L_x_6646:
[----:B------:R-:W-:-:S06]  /*0ff0*/  IMAD.WIDE R4, R18, 0x2, R12 ;  /* 0x0000000212047825 */ /* 0x000fcc00078e020c */
[----:B------:R-:W2:Y:S01]  /*1000*/  LDG.E.U16 R4, desc[UR16][R4.64] ;  /* 0x0000001004047981 */ /* 0x000ea2000c1e1500 */
[----:B------:R-:W-:-:S05]  /*1010*/  VIADD R18, R18, UR20 ;  /* 0x0000001412127c36 */ /* 0x000fca0008000000 */
[----:B------:R-:W-:Y:S02]  /*1020*/  ISETP.GE.AND P0, PT, R18, R15, PT ;  /* 0x0000000f1200720c */ /* 0x000fe40003f06270 */
[----:B--2---:R-:W-:-:S05]  /*1030*/  SHF.L.U32 R7, R4, 0x10, RZ ;  /* 0x0000001004077819 */ /* 0x004fca00000006ff */
[----:B0-----:R-:W-:-:S04]  /*1040*/  FADD.FTZ R7, -R10, R7 ;  /* 0x000000070a077221 */ /* 0x001fc80000010100 */
[----:B------:R-:W-:-:S06]  /*1050*/  FMUL.FTZ R7, R7, 1.4426950216293334961 ;  /* 0x3fb8aa3b07077820 */ /* 0x000fcc0000410000 */
[----:B------:R-:W0:Y:S02]  /*1060*/  MUFU.EX2 R7, R7 ;  /* 0x0000000700077308 */ /* 0x000e240000000800 */
[----:B0-----:R-:W-:Y:S01]  /*1070*/  FADD.FTZ R16, R7, R16 ;  /* 0x0000001007107221 */ /* 0x001fe20000010000 */
[----:B------:R-:W-:Y:S06]  /*1080*/  @!P0 BRA `(.L_x_6646) ;  /* 0xfffffffc00d88947 */ /* 0x000fec000383ffff */
.L_x_6645:
[----:B------:R-:W-:Y:S05]  /*1090*/  BSYNC.RECONVERGENT B0 ;  /* 0x0000000000007941 */ /* 0x000fea0003800200 */
.L_x_6644:
[----:B------:R-:W1:Y:S01]  /*10a0*/  SHFL.DOWN PT, R5, R16, 0x10, 0x1f ;  /* 0x0a001f0010057f89 */ /* 0x000e6200000e0000 */
[----:B------:R-:W2:Y:S01]  /*10b0*/  S2UR UR13, SR_CgaCtaId ;  /* 0x00000000000d79c3 */ /* 0x000ea20000008800 */
[----:B------:R-:W-:-:S07]  /*10c0*/  USHF.R.U32.HI UR4, URZ, 0x5, UR20 ;  /* 0x00000005ff047899 */ /* 0x000fce0008011614 */
[----:B------:R-:W-:Y:S01]  /*10d0*/  BAR.SYNC.DEFER_BLOCKING 0x0 ;  /* 0x0000000000007b1d */ /* 0x000fe20000010000 */
[----:B------:R-:W-:Y:S02]  /*10e0*/  ISETP.NE.AND P0, PT, R14, RZ, PT ;  /* 0x000000ff0e00720c */ /* 0x000fe40003f05270 */
[----:B------:R-:W-:-:S03]  /*10f0*/  ISETP.GE.U32.AND P4, PT, R11, UR4, PT ;  /* 0x000000040b007c0c */ /* 0x000fc6000bf86070 */
[----:B------:R-:W-:Y:S01]  /*1100*/  UMOV UR4, 0x400 ;  /* 0x0000040000047882 */ /* 0x000fe20000000000 */
[----:B------:R-:W-:Y:S01]  /*1110*/  BSSY B0, `(.L_x_6647) ;  /* 0x0000020000007945 */ /* 0x000fe20003800000 */
[----:B-1----:R-:W-:Y:S01]  /*1120*/  FADD.FTZ R5, R5, R16 ;  /* 0x0000001005057221 */ /* 0x002fe20000010000 */
[----:B--2---:R-:W-:-:S04]  /*1130*/  ULEA UR4, UR13, UR4, 0x18 ;  /* 0x000000040d047291 */ /* 0x004fc8000f8ec0ff */
[----:B------:R-:W1:Y:S02]  /*1140*/  SHFL.DOWN PT, R4, R5, 0x8, 0x1f ;  /* 0x09001f0005047f89 */ /* 0x000e6400000e0000 */
[----:B------:R-:W-:Y:S01]  /*1150*/  @!P0 LEA.HI R8, R11, UR4, RZ, 0x1d ;  /* 0x000000040b088c11 */ /* 0x000fe2000f8fe8ff */
[----:B-1----:R-:W-:Y:S01]  /*1160*/  FADD.FTZ R4, R5, R4 ;  /* 0x0000000405047221 */ /* 0x002fe20000010000 */
[----:B------:R-:W-:-:S04]  /*1170*/  @!P4 SHF.L.U32 R5, R11, 0x2, RZ ;  /* 0x000000020b05c819 */ /* 0x000fc800000006ff */
[----:B------:R-:W1:Y:S01]  /*1180*/  SHFL.DOWN PT, R7, R4, 0x4, 0x1f ;  /* 0x08801f0004077f89 */ /* 0x000e6200000e0000 */
[----:B------:R-:W-:Y:S01]  /*1190*/  @!P4 LOP3.LUT R5, R5, 0x7c, RZ, 0xc0, !PT ;  /* 0x0000007c0505c812 */ /* 0x000fe200078ec0ff */
[----:B-1----:R-:W-:Y:S01]  /*11a0*/  FADD.FTZ R7, R4, R7 ;  /* 0x0000000704077221 */ /* 0x002fe20000010000 */
[----:B------:R-:W-:-:S04]  /*11b0*/  IMAD.MOV.U32 R4, RZ, RZ, RZ ;  /* 0x000000ffff047224 */ /* 0x000fc800078e00ff */
[----:B------:R-:W1:Y:S02]  /*11c0*/  SHFL.DOWN PT, R6, R7, 0x2, 0x1f ;  /* 0x08401f0007067f89 */ /* 0x000e6400000e0000 */
[----:B-1----:R-:W-:-:S05]  /*11d0*/  FADD.FTZ R6, R7, R6 ;  /* 0x0000000607067221 */ /* 0x002fca0000010000 */
[----:B------:R-:W1:Y:S02]  /*11e0*/  SHFL.DOWN PT, R9, R6, 0x1, 0x1f ;  /* 0x08201f0006097f89 */ /* 0x000e6400000e0000 */
[----:B-1----:R-:W-:-:S05]  /*11f0*/  FADD.FTZ R9, R6, R9 ;  /* 0x0000000906097221 */ /* 0x002fca0000010000 */
[----:B------:R1:W-:Y:S01]  /*1200*/  @!P0 STS [R8], R9 ;  /* 0x0000000908008388 */ /* 0x0003e20000000800 */
[----:B------:R-:W-:Y:S01]  /*1210*/  BAR.SYNC.DEFER_BLOCKING 0x0 ;  /* 0x0000000000007b1d */ /* 0x000fe20000010000 */
[----:B------:R-:W-:-:S05]  /*1220*/  ISETP.GT.U32.AND P0, PT, R11, 0x1f, PT ;  /* 0x0000001f0b00780c */ /* 0x000fca0003f04070 */
[----:B------:R1:W2:Y:S08]  /*1230*/  @!P4 LDS R4, [R5+UR4] ;  /* 0x000000040504c984 */ /* 0x0002b00008000800 */
[----:B-1----:R-:W-:Y:S05]  /*1240*/  @P0 BRA `(.L_x_6648) ;  /* 0x0000000000300947 */ /* 0x002fea0003800000 */
[----:B------:R-:W-:-:S03]  /*1250*/  UMOV UR13, 0xffffffff ;  /* 0xffffffff000d7882 */ /* 0x000fc60000000000 */
[----:B------:R-:W-:Y:S05]  /*1260*/  BRA.DIV UR13, `(.L_x_6649) ;  /* 0x0000000e0d087947 */ /* 0x000fea000b800000 */
[----:B--2---:R-:W1:Y:S02]  /*1270*/  SHFL.DOWN PT, R5, R4, 0x10, 0x1f ;  /* 0x0a001f0004057f89 */ /* 0x004e6400000e0000 */
[----:B-1----:R-:W-:-:S05]  /*1280*/  FADD.FTZ R5, R4, R5 ;  /* 0x0000000504057221 */ /* 0x002fca0000010000 */
[----:B------:R-:W1:Y:S02]  /*1290*/  SHFL.DOWN PT, R6, R5, 0x8, 0x1f ;  /* 0x09001f0005067f89 */ /* 0x000e6400000e0000 */
[----:B-1----:R-:W-:-:S05]  /*12a0*/  FADD.FTZ R6, R5, R6 ;  /* 0x0000000605067221 */ /* 0x002fca0000010000 */
[----:B------:R-:W1:Y:S02]  /*12b0*/  SHFL.DOWN PT, R7, R6, 0x4, 0x1f ;  /* 0x08801f0006077f89 */ /* 0x000e6400000e0000 */
[----:B-1----:R-:W-:-:S05]  /*12c0*/  FADD.FTZ R7, R6, R7 ;  /* 0x0000000706077221 */ /* 0x002fca0000010000 */
[----:B------:R-:W1:Y:S02]  /*12d0*/  SHFL.DOWN PT, R8, R7, 0x2, 0x1f ;  /* 0x08401f0007087f89 */ /* 0x000e6400000e0000 */
[----:B-1----:R-:W-:-:S05]  /*12e0*/  FADD.FTZ R8, R7, R8 ;  /* 0x0000000807087221 */ /* 0x002fca0000010000 */
[----:B------:R1:W2:Y:S02]  /*12f0*/  SHFL.DOWN PT, R9, R8, 0x1, 0x1f ;  /* 0x08201f0008097f89 */ /* 0x0002a400000e0000 */
.L_x_6668:
[----:B--2---:R-:W-:-:S07]  /*1300*/  FADD.FTZ R4, R8, R9 ;  /* 0x0000000908047221 */ /* 0x004fce0000010000 */
.L_x_6648:
[----:B------:R-:W-:Y:S05]  /*1310*/  BSYNC B0 ;  /* 0x0000000000007941 */ /* 0x000fea0003800000 */
.L_x_6647:
[----:B--2---:R2:W-:Y:S01]  /*1320*/  @P2 STS [UR4], R4 ;  /* 0x00000004ff002988 */ /* 0x0045e20008000804 */
[----:B------:R-:W-:Y:S05]  /*1330*/  WARPSYNC.ALL ;  /* 0x0000000000007948 */ /* 0x000fea0003800000 */
[----:B------:R-:W-:Y:S01]  /*1340*/  BAR.SYNC.DEFER_BLOCKING 0x0 ;  /* 0x0000000000007b1d */ /* 0x000fe20000010000 */
[----:B------:R-:W-:-:S04]  /*1350*/  ULOP3.LUT UR11, UR11, 0x7, URZ, 0xc0, !UPT ;  /* 0x000000070b0b7892 */ /* 0x000fc8000f8ec0ff */
[----:B------:R-:W-:Y:S01]  /*1360*/  UISETP.NE.AND UP0, UPT, UR10, UR11, UPT ;  /* 0x0000000b0a00728c */ /* 0x000fe2000bf05270 */
[----:B-1----:R-:W1:Y:S08]  /*1370*/  LDS R8, [UR4] ;  /* 0x00000004ff087984 */ /* 0x002e700008000800 */
[----:B--2---:R-:W-:Y:S05]  /*1380*/  BRA.U !UP0, `(.L_x_6650) ;  /* 0x0000000108487547 */ /* 0x004fea000b800000 */
[----:B------:R-:W-:-:S13]  /*1390*/  ISETP.GE.AND P0, PT, R11, UR14, PT ;  /* 0x0000000e0b007c0c */ /* 0x000fda000bf06270 */
[----:B------:R-:W-:Y:S05]  /*13a0*/  @P0 EXIT ;  /* 0x000000000000094d */ /* 0x000fea0003800000 */
[----:B-1----:R1:W2:Y:S02]  /*13b0*/  MUFU.RCP R9, R8 ;  /* 0x0000000800097308 */ /* 0x0022a40000001000 */
.L_x_6651:
[----:B------:R-:W-:-:S06]  /*13c0*/  IMAD.WIDE R4, R11, 0x2, R2 ;  /* 0x000000020b047825 */ /* 0x000fcc00078e0202 */
[----:B------:R-:W3:Y:S01]  /*13d0*/  LDG.E.U16 R4, desc[UR16][R4.64] ;  /* 0x0000001004047981 */ /* 0x000ee2000c1e1500 */
[----:B-1----:R-:W-:Y:S01]  /*13e0*/  IMAD.MOV.U32 R8, RZ, RZ, 0x2 ;  /* 0x00000002ff087424 */ /* 0x002fe200078e00ff */
[----:B---3--:R-:W-:-:S05]  /*13f0*/  SHF.L.U32 R7, R4, 0x10, RZ ;  /* 0x0000001004077819 */ /* 0x008fca00000006ff */
[----:B0-----:R-:W-:-:S04]  /*1400*/  FADD.FTZ R7, -R10, R7 ;  /* 0x000000070a077221 */ /* 0x001fc80000010100 */
[----:B------:R-:W-:-:S06]  /*1410*/  FMUL.FTZ R0, R7, 1.4426950216293334961 ;  /* 0x3fb8aa3b07007820 */ /* 0x000fcc0000410000 */
[----:B------:R-:W2:Y:S02]  /*1420*/  MUFU.EX2 R0, R0 ;  /* 0x0000000000007308 */ /* 0x000ea40000000800 */
[----:B--2---:R-:W-:-:S05]  /*1430*/  FMUL.FTZ R6, R0, R9 ;  /* 0x0000000900067220 */ /* 0x004fca0000410000 */
[----:B------:R-:W-:Y:S01]  /*1440*/  F2FP.BF16.F32.PACK_AB R5, RZ, R6 ;  /* 0x00000006ff05723e */ /* 0x000fe200000010ff */
[C---:B------:R-:W-:Y:S01]  /*1450*/  IMAD.WIDE R6, R11.reuse, R8, UR6 ;  /* 0x000000060b067e25 */ /* 0x040fe2000f8e0208 */
[----:B------:R-:W-:-:S04]  /*1460*/  IADD3 R11, PT, PT, R11, UR20, RZ ;  /* 0x000000140b0b7c10 */ /* 0x000fc8000fffe0ff */
[----:B------:R3:W-:Y:S01]  /*1470*/  STG.E.U16 desc[UR16][R6.64], R5 ;  /* 0x0000000506007986 */ /* 0x0007e2000c101510 */
[----:B------:R-:W-:-:S13]  /*1480*/  ISETP.GE.AND P0, PT, R11, UR14, PT ;  /* 0x0000000e0b007c0c */ /* 0x000fda000bf06270 */
[----:B---3--:R-:W-:Y:S05]  /*1490*/  @!P0 BRA `(.L_x_6651) ;  /* 0xfffffffc00c88947 */ /* 0x008fea000383ffff */
[----:B------:R-:W-:Y:S05]  /*14a0*/  EXIT ;  /* 0x000000000000794d */ /* 0x000fea0003800000 */
.L_x_6650:
[----:B------:R-:W-:Y:S05]  /*14b0*/  @!P3 BRA `(.L_x_6652) ;  /* 0x000000000068b947 */ /* 0x000fea0003800000 */
[----:B------:R-:W-:Y:S01]  /*14c0*/  UIADD3 UR14, UPT, UPT, UR10, UR14, URZ ;  /* 0x0000000e0a0e7290 */ /* 0x000fe2000fffe0ff */
[----:B------:R-:W-:-:S05]  /*14d0*/  IMAD.MOV.U32 R2, RZ, RZ, 0x2 ;  /* 0x00000002ff027424 */ /* 0x000fca00078e00ff */
[----:B------:R-:W-:-:S04]  /*14e0*/  ISETP.GE.AND P0, PT, R11, UR14, PT ;  /* 0x0000000e0b007c0c */ /* 0x000fc8000bf06270 */
[----:B------:R-:W-:-:S13]  /*14f0*/  ISETP.LT.U32.OR P0, PT, R11, UR10, P0 ;  /* 0x0000000a0b007c0c */ /* 0x000fda0008701470 */
[----:B------:R-:W-:-:S06]  /*1500*/  @!P0 IMAD.WIDE.U32 R2, R11, R2, UR8 ;  /* 0x000000080b028e25 */ /* 0x000fcc000f8e0002 */
[----:B------:R2:W3:Y:S01]  /*1510*/  @!P0 LDG.E.U16 R2, desc[UR16][R2.64] ;  /* 0x0000001002028981 */ /* 0x0004e2000c1e1500 */
[----:B-1----:R-:W-:Y:S01]  /*1520*/  @!P0 MUFU.RCP R7, R8 ;  /* 0x0000000800078308 */ /* 0x002fe20000001000 */
[----:B------:R-:W-:Y:S02]  /*1530*/  UIADD3 UR10, UPT, UPT, -UR10, URZ, URZ ;  /* 0x000000ff0a0a7290 */ /* 0x000fe4000fffe1ff */
[----:B------:R-:W-:Y:S02]  /*1540*/  UIMAD.WIDE.U32 UR8, UR20, 0x2, UR8 ;  /* 0x00000002140878a5 */ /* 0x000fe4000f8e0008 */
[----:B------:R-:W-:Y:S02]  /*1550*/  UIMAD.WIDE UR6, UR10, 0x2, UR6 ;  /* 0x000000020a0678a5 */ /* 0x000fe4000f8e0206 */
[----:B------:R-:W-:Y:S02]  /*1560*/  UISETP.LT.U32.AND UP0, UPT, UR14, UR20, UPT ;  /* 0x000000140e00728c */ /* 0x000fe4000bf01070 */
[----:B--2---:R-:W-:-:S02]  /*1570*/  MOV R3, UR9 ;  /* 0x0000000900037c02 */ /* 0x004fc40008000f00 */
[----:B------:R-:W-:Y:S01]  /*1580*/  IMAD.U32 R4, RZ, RZ, UR6 ;  /* 0x00000006ff047e24 */ /* 0x000fe2000f8e00ff */
[----:B------:R-:W-:-:S04]  /*1590*/  USEL UR12, UR14, UR20, !UP0 ;  /* 0x000000140e0c7287 */ /* 0x000fc8000c000000 */
[----:B------:R-:W-:Y:S01]  /*15a0*/  UIADD3 UR12, UPT, UPT, UR12, -UR20, URZ ;  /* 0x800000140c0c7290 */ /* 0x000fe2000fffe0ff */
[----:B---3--:R-:W-:Y:S01]  /*15b0*/  @!P0 SHF.L.U32 R5, R2, 0x10, RZ ;  /* 0x0000001002058819 */ /* 0x008fe200000006ff */
[----:B------:R-:W-:-:S04]  /*15c0*/  IMAD.U32 R2, RZ, RZ, UR8 ;  /* 0x00000008ff027e24 */ /* 0x000fc8000f8e00ff */
[----:B0-----:R-:W-:-:S04]  /*15d0*/  @!P0 FADD.FTZ R5, -R10, R5 ;  /* 0x000000050a058221 */ /* 0x001fc80000010100 */
[----:B------:R-:W-:Y:S01]  /*15e0*/  @!P0 FMUL.FTZ R6, R5, 1.4426950216293334961 ;  /* 0x3fb8aa3b05068820 */ /* 0x000fe20000410000 */
[----:B------:R-:W-:Y:S01]  /*15f0*/  MOV R5, UR7 ;  /* 0x0000000700057c02 */ /* 0x000fe20008000f00 */
[----:B------:R-:W-:-:S04]  /*1600*/  UIMAD.WIDE.U32 UR6, UR20, 0x2, UR6 ;  /* 0x00000002140678a5 */ /* 0x000fc8000f8e0006 */
[----:B------:R-:W0:Y:S01]  /*1610*/  @!P0 MUFU.EX2 R6, R6 ;  /* 0x0000000600068308 */ /* 0x000e220000000800 */
[----:B------:R-:W-:-:S04]  /*1620*/  @!P0 IMAD.WIDE.U32 R4, R11, 0x2, R4 ;  /* 0x000000020b048825 */ /* 0x000fc800078e0004 */
[----:B0-----:R-:W-:-:S05]  /*1630*/  @!P0 FMUL.FTZ R7, R6, R7 ;  /* 0x0000000706078220 */ /* 0x001fca0000410000 */
[----:B------:R-:W-:-:S05]  /*1640*/  @!P0 F2FP.BF16.F32.PACK_AB R7, RZ, R7 ;  /* 0x00000007ff07823e */ /* 0x000fca00000010ff */
[----:B------:R2:W-:Y:S02]  /*1650*/  @!P0 STG.E.U16 desc[UR16][R4.64], R7 ;  /* 0x0000000704008986 */ /* 0x0005e4000c101510 */
.L_x_6652:
        /* <DEDUP_REMOVED lines=12> */
[----:B------:R-:W-:Y:S01]  /*1720*/  ISETP.GE.AND P0, PT, R0, R9, PT ;  /* 0x000000090000720c */ /* 0x000fe20003f06270 */
[----:B------:R-:W-:-:S12]  /*1730*/  IMAD.IADD R0, R11, 0x1, R9 ;  /* 0x000000010b007824 */ /* 0x000fd800078e0209 */
[----:B------:R-:W-:Y:S05]  /*1740*/  @P0 BRA `(.L_x_6654) ;  /* 0x0000000000e80947 */ /* 0x000fea0003800000 */
.L_x_6655:
[----:B--2---:R-:W-:-:S06]  /*1750*/  IMAD.WIDE R4, R11, 0x10, R2 ;  /* 0x000000100b047825 */ /* 0x004fcc00078e0202 */
[----:B------:R-:W2:Y:S01]  /*1760*/  LDG.E.128 R4, desc[UR16][R4.64] ;  /* 0x0000001004047981 */ /* 0x000ea2000c1e1d00 */
[----:B-1----:R-:W-:Y:S01]  /*1770*/  MUFU.RCP R12, R8 ;  /* 0x00000008000c7308 */ /* 0x002fe20000001000 */
[C---:B--2---:R-:W-:Y:S01]  /*1780*/  SHF.L.U32 R13, R6.reuse, 0x10, RZ ;  /* 0x00000010060d7819 */ /* 0x044fe200000006ff */
[----:B------:R-:W-:Y:S01]  /*1790*/  IMAD.U32 R17, R7, 0x10000, RZ ;  /* 0x0001000007117824 */ /* 0x000fe200078e00ff */
[----:B------:R-:W-:Y:S02]  /*17a0*/  PRMT R6, R6, 0x7632, R6 ;  /* 0x0000763206067816 */ /* 0x000fe40000000006 */
[----:B------:R-:W-:Y:S01]  /*17b0*/  SHF.L.U32 R15, R4, 0x10, RZ ;  /* 0x00000010040f7819 */ /* 0x000fe200000006ff */
[----:B0-----:R-:W-:Y:S01]  /*17c0*/  FADD.FTZ R14, -R10, R13 ;  /* 0x0000000d0a0e7221 */ /* 0x001fe20000010100 */
[----:B------:R-:W-:Y:S01]  /*17d0*/  SHF.L.U32 R19, R6, 0x10, RZ ;  /* 0x0000001006137819 */ /* 0x000fe200000006ff */
[C---:B------:R-:W-:Y:S01]  /*17e0*/  IMAD.U32 R13, R5.reuse, 0x10000, RZ ;  /* 0x00010000050d7824 */ /* 0x040fe200078e00ff */
[----:B------:R-:W-:Y:S01]  /*17f0*/  PRMT R4, R5, 0x7632, R4 ;  /* 0x0000763205047816 */ /* 0x000fe20000000004 */
[----:B------:R-:W-:Y:S01]  /*1800*/  FMUL.FTZ R18, R14, 1.4426950216293334961 ;  /* 0x3fb8aa3b0e127820 */ /* 0x000fe20000410000 */
[----:B------:R-:W-:Y:S01]  /*1810*/  PRMT R7, R7, 0x7632, R7 ;  /* 0x0000763207077816 */ /* 0x000fe20000000007 */
[----:B------:R-:W-:Y:S01]  /*1820*/  FADD.FTZ R19, -R10, R19 ;  /* 0x000000130a137221 */ /* 0x000fe20000010100 */
[C---:B------:R-:W-:Y:S01]  /*1830*/  PRMT R6, R4.reuse, 0x7632, R6 ;  /* 0x0000763204067816 */ /* 0x040fe20000000006 */
[----:B------:R-:W-:-:S02]  /*1840*/  IMAD.U32 R21, R4, 0x10000, RZ ;  /* 0x0001000004157824 */ /* 0x000fc400078e00ff */
[----:B------:R-:W-:Y:S01]  /*1850*/  FADD.FTZ R14, -R10, R13 ;  /* 0x0000000d0a0e7221 */ /* 0x000fe20000010100 */
[----:B------:R-:W-:Y:S01]  /*1860*/  FMUL.FTZ R4, R19, 1.4426950216293334961 ;  /* 0x3fb8aa3b13047820 */ /* 0x000fe20000410000 */
[----:B------:R-:W-:Y:S01]  /*1870*/  SHF.L.U32 R19, R6, 0x10, RZ ;  /* 0x0000001006137819 */ /* 0x000fe200000006ff */
[----:B------:R-:W-:Y:S02]  /*1880*/  IMAD.U32 R7, R7, 0x10000, RZ ;  /* 0x0001000007077824 */ /* 0x000fe400078e00ff */
[----:B------:R-:W-:Y:S01]  /*1890*/  FADD.FTZ R21, -R10, R21 ;  /* 0x000000150a157221 */ /* 0x000fe20000010100 */
[----:B------:R-:W-:Y:S01]  /*18a0*/  FMUL.FTZ R16, R14, 1.4426950216293334961 ;  /* 0x3fb8aa3b0e107820 */ /* 0x000fe20000410000 */
[C---:B------:R-:W-:Y:S01]  /*18b0*/  FADD.FTZ R14, -R10.reuse, R15 ;  /* 0x0000000f0a0e7221 */ /* 0x040fe20000010100 */
[C---:B------:R-:W-:Y:S01]  /*18c0*/  FADD.FTZ R19, -R10.reuse, R19 ;  /* 0x000000130a137221 */ /* 0x040fe20000010100 */
[C---:B------:R-:W-:Y:S01]  /*18d0*/  FADD.FTZ R20, -R10.reuse, R17 ;  /* 0x000000110a147221 */ /* 0x040fe20000010100 */
[----:B------:R-:W-:Y:S01]  /*18e0*/  FADD.FTZ R7, -R10, R7 ;  /* 0x000000070a077221 */ /* 0x000fe20000010100 */
[----:B------:R-:W-:Y:S01]  /*18f0*/  FMUL.FTZ R21, R21, 1.4426950216293334961 ;  /* 0x3fb8aa3b15157820 */ /* 0x000fe20000410000 */
[----:B------:R-:W-:Y:S01]  /*1900*/  FMUL.FTZ R19, R19, 1.4426950216293334961 ;  /* 0x3fb8aa3b13137820 */ /* 0x000fe20000410000 */
[----:B------:R0:W1:Y:S01]  /*1910*/  MUFU.EX2 R15, R16 ;  /* 0x00000010000f7308 */ /* 0x0000620000000800 */
[----:B------:R-:W-:Y:S01]  /*1920*/  FMUL.FTZ R14, R14, 1.4426950216293334961 ;  /* 0x3fb8aa3b0e0e7820 */ /* 0x000fe20000410000 */
[----:B------:R-:W-:-:S06]  /*1930*/  FMUL.FTZ R20, R20, 1.4426950216293334961 ;  /* 0x3fb8aa3b14147820 */ /* 0x000fcc0000410000 */
[----:B------:R2:W3:Y:S01]  /*1940*/  MUFU.EX2 R13, R18 ;  /* 0x00000012000d7308 */ /* 0x0004e20000000800 */
[----:B0-----:R-:W-:-:S07]  /*1950*/  FMUL.FTZ R16, R7, 1.4426950216293334961 ;  /* 0x3fb8aa3b07107820 */ /* 0x001fce0000410000 */
[----:B------:R-:W0:Y:S01]  /*1960*/  MUFU.EX2 R17, R14 ;  /* 0x0000000e00117308 */ /* 0x000e220000000800 */
[----:B--2---:R-:W-:Y:S02]  /*1970*/  HFMA2 R18, -RZ, RZ, 0, 9.5367431640625e-07 ;  /* 0x00000010ff127431 */ /* 0x004fe400000001ff */
[----:B-1----:R-:W-:-:S05]  /*1980*/  FMUL.FTZ R15, R15, R12 ;  /* 0x0000000c0f0f7220 */ /* 0x002fca0000410000 */
[----:B------:R-:W1:Y:S01]  /*1990*/  MUFU.EX2 R5, R20 ;  /* 0x0000001400057308 */ /* 0x000e620000000800 */
[----:B---3--:R-:W-:-:S07]  /*19a0*/  FMUL.FTZ R6, R13, R12 ;  /* 0x0000000c0d067220 */ /* 0x008fce0000410000 */
[----:B------:R0:W2:Y:S08]  /*19b0*/  MUFU.EX2 R23, R4 ;  /* 0x0000000400177308 */ /* 0x0000b00000000800 */
[----:B------:R-:W3:Y:S01]  /*19c0*/  MUFU.EX2 R21, R21 ;  /* 0x0000001500157308 */ /* 0x000ee20000000800 */
[-C--:B0-----:R-:W-:Y:S01]  /*19d0*/  FMUL.FTZ R4, R17, R12.reuse ;  /* 0x0000000c11047220 */ /* 0x081fe20000410000 */
[----:B-1----:R-:W-:-:S06]  /*19e0*/  FMUL.FTZ R13, R5, R12 ;  /* 0x0000000c050d7220 */ /* 0x002fcc0000410000 */
[----:B------:R-:W0:Y:S01]  /*19f0*/  MUFU.EX2 R19, R19 ;  /* 0x0000001300137308 */ /* 0x000e220000000800 */
[----:B--2---:R-:W-:-:S05]  /*1a00*/  FMUL.FTZ R23, R23, R12 ;  /* 0x0000000c17177220 */ /* 0x004fca0000410000 */
[----:B------:R-:W-:Y:S02]  /*1a10*/  F2FP.BF16.F32.PACK_AB R6, R23, R6 ;  /* 0x000000061706723e */ /* 0x000fe400000010ff */
[----:B------:R-:W1:Y:S01]  /*1a20*/  MUFU.EX2 R25, R16 ;  /* 0x0000001000197308 */ /* 0x000e620000000800 */
[----:B---3--:R-:W-:-:S05]  /*1a30*/  FMUL.FTZ R14, R21, R12 ;  /* 0x0000000c150e7220 */ /* 0x008fca0000410000 */
[----:B------:R-:W-:Y:S01]  /*1a40*/  F2FP.BF16.F32.PACK_AB R5, R14, R15 ;  /* 0x0000000f0e05723e */ /* 0x000fe200000010ff */
[----:B0-----:R-:W-:-:S05]  /*1a50*/  FMUL.FTZ R7, R19, R12 ;  /* 0x0000000c13077220 */ /* 0x001fca0000410000 */
[----:B------:R-:W-:Y:S01]  /*1a60*/  F2FP.BF16.F32.PACK_AB R4, R7, R4 ;  /* 0x000000040704723e */ /* 0x000fe200000010ff */
[----:B-1----:R-:W-:-:S05]  /*1a70*/  FMUL.FTZ R12, R25, R12 ;  /* 0x0000000c190c7220 */ /* 0x002fca0000410000 */
[----:B------:R-:W-:Y:S01]  /*1a80*/  F2FP.BF16.F32.PACK_AB R7, R12, R13 ;  /* 0x0000000d0c07723e */ /* 0x000fe200000010ff */
[----:B------:R-:W-:-:S04]  /*1a90*/  IMAD.WIDE R12, R11, R18, UR6 ;  /* 0x000000060b0c7e25 */ /* 0x000fc8000f8e0212 */
[----:B------:R-:W-:Y:S01]  /*1aa0*/  VIADD R11, R11, UR20 ;  /* 0x000000140b0b7c36 */ /* 0x000fe20008000000 */
[----:B------:R3:W-:Y:S04]  /*1ab0*/  STG.E.128 desc[UR16][R12.64], R4 ;  /* 0x000000040c007986 */ /* 0x0007e8000c101d10 */
[----:B------:R-:W-:-:S04]  /*1ac0*/  SHF.L.U32 R14, R11, 0x3, RZ ;  /* 0x000000030b0e7819 */ /* 0x000fc800000006ff */
[----:B------:R-:W-:-:S13]  /*1ad0*/  ISETP.GE.AND P0, PT, R14, R9, PT ;  /* 0x000000090e00720c */ /* 0x000fda0003f06270 */
[----:B---3--:R-:W-:Y:S05]  /*1ae0*/  @!P0 BRA `(.L_x_6655) ;  /* 0xfffffffc00188947 */ /* 0x008fea000383ffff */
.L_x_6654:
[----:B------:R-:W-:Y:S05]  /*1af0*/  BSYNC.RECONVERGENT B0 ;  /* 0x0000000000007941 */ /* 0x000fea0003800200 */
.L_x_6653:
[----:B------:R-:W-:-:S13]  /*1b00*/  ISETP.GE.AND P0, PT, R0, UR12, PT ;  /* 0x0000000c00007c0c */ /* 0x000fda000bf06270 */
[----:B------:R-:W-:Y:S05]  /*1b10*/  @P0 EXIT ;  /* 0x000000000000094d */ /* 0x000fea0003800000 */
[----:B-1----:R1:W3:Y:S02]  /*1b20*/  MUFU.RCP R9, R8 ;  /* 0x0000000800097308 */ /* 0x0022e40000001000 */
.L_x_6656:
[----:B--2---:R-:W-:-:S06]  /*1b30*/  IMAD.WIDE R4, R0, 0x2, R2 ;  /* 0x0000000200047825 */ /* 0x004fcc00078e0202 */
[----:B------:R-:W2:Y:S02]  /*1b40*/  LDG.E.U16 R4, desc[UR16][R4.64] ;  /* 0x0000001004047981 */ /* 0x000ea4000c1e1500 */
[----:B--2---:R-:W-:-:S04]  /*1b50*/  IMAD.U32 R7, R4, 0x10000, RZ ;  /* 0x0001000004077824 */ /* 0x004fc800078e00ff */
[----:B0-----:R-:W-:-:S04]  /*1b60*/  FADD.FTZ R7, -R10, R7 ;  /* 0x000000070a077221 */ /* 0x001fc80000010100 */
[----:B-1----:R-:W-:Y:S01]  /*1b70*/  FMUL.FTZ R8, R7, 1.4426950216293334961 ;  /* 0x3fb8aa3b07087820 */ /* 0x002fe20000410000 */
[----:B------:R-:W-:-:S05]  /*1b80*/  MOV R7, 0x2 ;  /* 0x0000000200077802 */ /* 0x000fca0000000f00 */
[----:B------:R-:W3:Y:S02]  /*1b90*/  MUFU.EX2 R8, R8 ;  /* 0x0000000800087308 */ /* 0x000ee40000000800 */
[----:B---3--:R-:W-:-:S05]  /*1ba0*/  FMUL.FTZ R6, R8, R9 ;  /* 0x0000000908067220 */ /* 0x008fca0000410000 */
[----:B------:R-:W-:Y:S01]  /*1bb0*/  F2FP.BF16.F32.PACK_AB R5, RZ, R6 ;  /* 0x00000006ff05723e */ /* 0x000fe200000010ff */
[----:B------:R-:W-:-:S04]  /*1bc0*/  IMAD.WIDE R6, R0, R7, UR6 ;  /* 0x0000000600067e25 */ /* 0x000fc8000f8e0207 */
[----:B------:R-:W-:Y:S01]  /*1bd0*/  VIADD R0, R0, UR20 ;  /* 0x0000001400007c36 */ /* 0x000fe20008000000 */
[----:B------:R4:W-:Y:S04]  /*1be0*/  STG.E.U16 desc[UR16][R6.64], R5 ;  /* 0x0000000506007986 */ /* 0x0009e8000c101510 */
[----:B------:R-:W-:-:S13]  /*1bf0*/  ISETP.GE.AND P0, PT, R0, UR12, PT ;  /* 0x0000000c00007c0c */ /* 0x000fda000bf06270 */
[----:B----4-:R-:W-:Y:S05]  /*1c00*/  @!P0 BRA `(.L_x_6656) ;  /* 0xfffffffc00c88947 */ /* 0x010fea000383ffff */
[----:B------:R-:W-:Y:S05]  /*1c10*/  EXIT ;  /* 0x000000000000794d */ /* 0x000fea0003800000 */
.L_x_6639:
[----:B------:R-:W-:Y:S02]  /*1c20*/  HFMA2 R15, -RZ, RZ, 0, 9.5367431640625e-07 ;  /* 0x00000010ff0f7431 */ /* 0x000fe400000001ff */
[----:B------:R-:W-:Y:S01]  /*1c30*/  IMAD.MOV.U32 R19, RZ, RZ, 0x1f ;  /* 0x0000001fff137424 */ /* 0x000fe200078e00ff */
[----:B------:R-:W-:-:S07]  /*1c40*/  MOV R12, 0xffffffff ;  /* 0xffffffff000c7802 */ /* 0x000fce0000000f00 */
[----:B-1----:R-:W-:Y:S05]  /*1c50*/  WARPSYNC.COLLECTIVE R12, `(.L_x_6657) ;  /* 0x000000000c087348 */ /* 0x002fea0003c00000 */
[----:B-1----:R0:W1:Y:S02]  /*1c60*/  SHFL.DOWN P0, R13, R4, R15, R19 ;  /* 0x0800000f040d7389 */ /* 0x0020640000000013 */
[----:B01----:R-:W-:Y:S05]  /*1c70*/  ENDCOLLECTIVE ;  /* 0x000000000000791b */ /* 0x003fea0003800000 */
.L_x_6657:
        /* <DEDUP_REMOVED lines=8> */
.L_x_6658:
[----:B------:R-:W-:Y:S01]  /*1d00*/  HFMA2 R15, -RZ, RZ, 0, 2.384185791015625e-07 ;  /* 0x00000004ff0f7431 */ /* 0x000fe200000001ff */
[----:B------:R-:W-:-:S04]  /*1d10*/  MOV R6, R13 ;  /* 0x0000000d00067202 */ /* 0x000fc80000000f00 */
[----:B------:R-:W-:-:S04]  /*1d20*/  FSETP.GEU.FTZ.AND P0, PT, R5, R6, PT ;  /* 0x000000060500720b */ /* 0x000fc80003f1e000 */
[----:B------:R-:W-:-:S05]  /*1d30*/  FSEL R6, R6, R5, !P0 ;  /* 0x0000000506067208 */ /* 0x000fca0004000000 */
[----:B------:R-:W-:-:S07]  /*1d40*/  IMAD.MOV.U32 R4, RZ, RZ, R6 ;  /* 0x000000ffff047224 */ /* 0x000fce00078e0006 */
[----:B------:R-:W-:Y:S05]  /*1d50*/  WARPSYNC.COLLECTIVE R12, `(.L_x_6659) ;  /* 0x000000000c087348 */ /* 0x000fea0003c00000 */
[----:B------:R0:W1:Y:S02]  /*1d60*/  SHFL.DOWN P0, R13, R4, R15, R19 ;  /* 0x0800000f040d7389 */ /* 0x0000640000000013 */
[----:B01----:R-:W-:Y:S05]  /*1d70*/  ENDCOLLECTIVE ;  /* 0x000000000000791b */ /* 0x003fea0003800000 */
.L_x_6659:
        /* <DEDUP_REMOVED lines=8> */
.L_x_6660:
[----:B------:R-:W-:Y:S01]  /*1e00*/  HFMA2 R15, -RZ, RZ, 0, 5.9604644775390625e-08 ;  /* 0x00000001ff0f7431 */ /* 0x000fe200000001ff */
[----:B------:R-:W-:-:S04]  /*1e10*/  MOV R10, R13 ;  /* 0x0000000d000a7202 */ /* 0x000fc80000000f00 */
[----:B------:R-:W-:-:S04]  /*1e20*/  FSETP.GEU.FTZ.AND P0, PT, R7, R10, PT ;  /* 0x0000000a0700720b */ /* 0x000fc80003f1e000 */
[----:B------:R-:W-:-:S05]  /*1e30*/  FSEL R10, R10, R7, !P0 ;  /* 0x000000070a0a7208 */ /* 0x000fca0004000000 */
[----:B------:R-:W-:-:S07]  /*1e40*/  IMAD.MOV.U32 R4, RZ, RZ, R10 ;  /* 0x000000ffff047224 */ /* 0x000fce00078e000a */
[----:B------:R-:W-:Y:S05]  /*1e50*/  WARPSYNC.COLLECTIVE R12, `(.L_x_6661) ;  /* 0x000000000c087348 */ /* 0x000fea0003c00000 */
[----:B------:R0:W1:Y:S02]  /*1e60*/  SHFL.DOWN P0, R13, R4, R15, R19 ;  /* 0x0800000f040d7389 */ /* 0x0000640000000013 */
[----:B01----:R-:W-:Y:S05]  /*1e70*/  ENDCOLLECTIVE ;  /* 0x000000000000791b */ /* 0x003fea0003800000 */
.L_x_6661:
[----:B------:R-:W-:Y:S05]  /*1e80*/  BRA `(.L_x_6662) ;  /* 0xffffffe800cc7947 */ /* 0x000fea000383ffff */
.L_x_6649:
[----:B------:R-:W-:Y:S01]  /*1e90*/  IMAD.MOV.U32 R15, RZ, RZ, 0x10 ;  /* 0x00000010ff0f7424 */ /* 0x000fe200078e00ff */
[----:B------:R-:W-:Y:S01]  /*1ea0*/  MOV R19, 0x1f ;  /* 0x0000001f00137802 */ /* 0x000fe20000000f00 */
[----:B------:R-:W-:-:S07]  /*1eb0*/  IMAD.MOV.U32 R12, RZ, RZ, -0x1 ;  /* 0xffffffffff0c7424 */ /* 0x000fce00078e00ff */
[----:B0-2---:R-:W-:Y:S05]  /*1ec0*/  WARPSYNC.COLLECTIVE R12, `(.L_x_6663) ;  /* 0x000000000c087348 */ /* 0x005fea0003c00000 */
[----:B--2---:R1:W2:Y:S02]  /*1ed0*/  SHFL.DOWN P0, R13, R4, R15, R19 ;  /* 0x0800000f040d7389 */ /* 0x0042a40000000013 */
[----:B012---:R-:W-:Y:S05]  /*1ee0*/  ENDCOLLECTIVE ;  /* 0x000000000000791b */ /* 0x007fea0003800000 */
.L_x_6663:
[----:B------:R-:W-:Y:S01]  /*1ef0*/  HFMA2 R15, -RZ, RZ, 0, 4.76837158203125e-07 ;  /* 0x00000008ff0f7431 */ /* 0x000fe200000001ff */
[----:B------:R-:W-:-:S05]  /*1f00*/  MOV R5, R13 ;  /* 0x0000000d00057202 */ /* 0x000fca0000000f00 */
[----:B------:R-:W-:-:S04]  /*1f10*/  FADD.FTZ R5, R4, R5 ;  /* 0x0000000504057221 */ /* 0x000fc80000010000 */
[----:B------:R-:W-:-:S07]  /*1f20*/  IMAD.MOV.U32 R4, RZ, RZ, R5 ;  /* 0x000000ffff047224 */ /* 0x000fce00078e0005 */
[----:B------:R-:W-:Y:S05]  /*1f30*/  WARPSYNC.COLLECTIVE R12, `(.L_x_6664) ;  /* 0x000000000c087348 */ /* 0x000fea0003c00000 */
[----:B------:R0:W1:Y:S02]  /*1f40*/  SHFL.DOWN P0, R13, R4, R15, R19 ;  /* 0x0800000f040d7389 */ /* 0x0000640000000013 */
[----:B01----:R-:W-:Y:S05]  /*1f50*/  ENDCOLLECTIVE ;  /* 0x000000000000791b */ /* 0x003fea0003800000 */
.L_x_6664:
[----:B------:R-:W-:Y:S02]  /*1f60*/  IMAD.MOV.U32 R15, RZ, RZ, 0x4 ;  /* 0x00000004ff0f7424 */ /* 0x000fe400078e00ff */
[----:B------:R-:W-:-:S04]  /*1f70*/  IMAD.MOV.U32 R6, RZ, RZ, R13 ;  /* 0x000000ffff067224 */ /* 0x000fc800078e000d */
[----:B------:R-:W-:-:S05]  /*1f80*/  FADD.FTZ R6, R5, R6 ;  /* 0x0000000605067221 */ /* 0x000fca0000010000 */
[----:B------:R-:W-:-:S07]  /*1f90*/  MOV R4, R6 ;  /* 0x0000000600047202 */ /* 0x000fce0000000f00 */
[----:B------:R-:W-:Y:S05]  /*1fa0*/  WARPSYNC.COLLECTIVE R12, `(.L_x_6665) ;  /* 0x000000000c087348 */ /* 0x000fea0003c00000 */
[----:B------:R0:W1:Y:S02]  /*1fb0*/  SHFL.DOWN P0, R13, R4, R15, R19 ;  /* 0x0800000f040d7389 */ /* 0x0000640000000013 */
[----:B01----:R-:W-:Y:S05]  /*1fc0*/  ENDCOLLECTIVE ;  /* 0x000000000000791b */ /* 0x003fea0003800000 */
.L_x_6665:
[----:B------:R-:W-:Y:S01]  /*1fd0*/  HFMA2 R15, -RZ, RZ, 0, 1.1920928955078125e-07 ;  /* 0x00000002ff0f7431 */ /* 0x000fe200000001ff */
[----:B------:R-:W-:-:S05]  /*1fe0*/  MOV R7, R13 ;  /* 0x0000000d00077202 */ /* 0x000fca0000000f00 */
[----:B------:R-:W-:-:S04]  /*1ff0*/  FADD.FTZ R7, R6, R7 ;  /* 0x0000000706077221 */ /* 0x000fc80000010000 */
[----:B------:R-:W-:-:S07]  /*2000*/  IMAD.MOV.U32 R4, RZ, RZ, R7 ;  /* 0x000000ffff047224 */ /* 0x000fce00078e0007 */
[----:B------:R-:W-:Y:S05]  /*2010*/  WARPSYNC.COLLECTIVE R12, `(.L_x_6666) ;  /* 0x000000000c087348 */ /* 0x000fea0003c00000 */
[----:B------:R0:W1:Y:S02]  /*2020*/  SHFL.DOWN P0, R13, R4, R15, R19 ;  /* 0x0800000f040d7389 */ /* 0x0000640000000013 */
[----:B01----:R-:W-:Y:S05]  /*2030*/  ENDCOLLECTIVE ;  /* 0x000000000000791b */ /* 0x003fea0003800000 */
.L_x_6666:
[----:B------:R-:W-:Y:S02]  /*2040*/  IMAD.MOV.U32 R15, RZ, RZ, 0x1 ;  /* 0x00000001ff0f7424 */ /* 0x000fe400078e00ff */
[----:B------:R-:W-:-:S04]  /*2050*/  IMAD.MOV.U32 R8, RZ, RZ, R13 ;  /* 0x000000ffff087224 */ /* 0x000fc800078e000d */
[----:B------:R-:W-:-:S05]  /*2060*/  FADD.FTZ R8, R7, R8 ;  /* 0x0000000807087221 */ /* 0x000fca0000010000 */
[----:B------:R-:W-:-:S07]  /*2070*/  MOV R4, R8 ;  /* 0x0000000800047202 */ /* 0x000fce0000000f00 */
[----:B------:R-:W-:Y:S05]  /*2080*/  WARPSYNC.COLLECTIVE R12, `(.L_x_6667) ;  /* 0x000000000c087348 */ /* 0x000fea0003c00000 */
[----:B------:R0:W1:Y:S02]  /*2090*/  SHFL.DOWN P0, R13, R4, R15, R19 ;  /* 0x0800000f040d7389 */ /* 0x0000640000000013 */
[----:B01----:R-:W-:Y:S05]  /*20a0*/  ENDCOLLECTIVE ;  /* 0x000000000000791b */ /* 0x003fea0003800000 */
.L_x_6667:
[----:B------:R-:W-:Y:S01]  /*20b0*/  MOV R9, R13 ;  /* 0x0000000d00097202 */ /* 0x000fe20000000f00 */
[----:B------:R-:W-:Y:S06]  /*20c0*/  BRA `(.L_x_6668) ;  /* 0xfffffff0008c7947 */ /* 0x000fec000383ffff */
.L_x_6669:
        /* <DEDUP_REMOVED lines=11> */
.L_x_11567:


//--------------------- .text._ZN2at6native43_GLOBAL__N__9ae7fba5_10_SoftMax_cu_9f978f6323cunn_SoftMaxForwardSmemILi8EN3c108BFloat16EfS4_NS1_22SoftMaxForwardEpilogueElEEvPT2_PKT0_T4_ --------------------------
	.section	.text._ZN2at6native43_GLOBAL__N__9ae7fba5_10_SoftMax_cu_9f978f6323cunn_SoftMaxForwardSmemILi8EN3c108BFloat16EfS4_NS1_22SoftMaxForwardEpilogueElEEvPT2_PKT0_T4_,"ax",@progbits
	.align	128
.text._ZN2at6native43_GLOBAL__N__9ae7fba5_10_SoftMax_cu_9f978f6323cunn_SoftMaxForwardSmemILi8EN3c108BFloat16EfS4_NS1_22SoftMaxForwardEpilogueElEEvPT2_PKT0_T4_:
        .type           _ZN2at6native43_GLOBAL__N__9ae7fba5_10_SoftMax_cu_9f978f6323cunn_SoftMaxForwardSmemILi8EN3c108BFloat16EfS4_NS1_22SoftMaxForwardEpilogueElEEvPT2_PKT0_T4_,@function
        .size           _ZN2at6native43_GLOBAL__N__9ae7fba5_10_SoftMax_cu_9f978f6323cunn_SoftMaxForwardSmemILi8EN3c108BFloat16EfS4_NS1_22SoftMaxForwardEpilogueElEEvPT2_PKT0_T4_,(.L_x_11568 - _ZN2at6native43_GLOBAL__N__9ae7fba5_10_SoftMax_cu_9f978f6323cunn_SoftMaxForwardSmemILi8EN3c108BFloat16EfS4_NS1_22SoftMaxForwardEpilogueElEEvPT2_PKT0_T4_)
        .other          _ZN2at6native43_GLOBAL__N__9ae7fba5_10_SoftMax_cu_9f978f6323cunn_SoftMaxForwardSmemILi8EN3c108BFloat16EfS4_NS1_22SoftMaxForwardEpilogueElEEvPT2_PKT0_T4_,@"STO_CUDA_ENTRY STV_DEFAULT"
_ZN2at6native43_GLOBAL__N__9ae7fba5_10_SoftMax_cu_9f978f6323cunn_SoftMaxForwardSmemILi8EN3c108BFloat16EfS4_NS1_22SoftMaxForwardEpilogueElEEvPT2_PKT0_T4_:
[----:B------:R-:W-:Y:S01]  /*0000*/  LDC R1, c[0x0][0x37c] ;  /* 0x0000df00ff017b82 */ /* 0x000fe20000000800 */
[----:B------:R-:W0:Y:S07]  /*0010*/  S2R R3, SR_TID.X ;  /* 0x0000000000037919 */ /* 0x000e2e0000002100 */
[----:B------:R-:W1:Y:S01]  /*0020*/  S2UR UR6, SR_CTAID.X ;  /* 0x00000000000679c3 */ /* 0x000e620000002500 */
[----:B------:R-:W1:Y:S01]  /*0030*/  LDCU.64 UR12, c[0x0][0x390] ;  /* 0x00007200ff0c77ac */ /* 0x000e620008000a00 */
[----:B------:R-:W-:Y:S01]  /*0040*/  BSSY.RECONVERGENT B0, `(.L_x_6670) ;  /* 0x0000034000007945 */ /* 0x000fe20003800200 */
[----:B------:R-:W-:Y:S01]  /*0050*/  IMAD.MOV.U32 R0, RZ, RZ, RZ ;  /* 0x000000ffff007224 */ /* 0x000fe200078e00ff */
[----:B------:R-:W2:Y:S01]  /*0060*/  LDCU.128 UR8, c[0x0][0x380] ;  /* 0x00007000ff0877ac */ /* 0x000ea20008000c00 */
[----:B------:R-:W-:Y:S01]  /*0070*/  IMAD.MOV.U32 R10, RZ, RZ, -0x800001 ;  /* 0xff7fffffff0a7424 */ /* 0x000fe200078e00ff */
[----:B-1----:R-:W-:-:S04]  /*0080*/  UIMAD.WIDE.U32 UR4, UR6, UR12, URZ ;  /* 0x0000000c060472a5 */ /* 0x002fc8000f8e00ff */
[----:B------:R-:W-:Y:S02]  /*0090*/  USHF.L.U32 UR7, UR4, 0x1, URZ ;  /* 0x0000000104077899 */ /* 0x000fe400080006ff */
[----:B------:R-:W-:Y:S01]  /*00a0*/  UIMAD UR5, UR6, UR13, UR5 ;  /* 0x0000000d060572a4 */ /* 0x000fe2000f8e0205 */
[----:B0-----:R-:W-:Y:S01]  /*00b0*/  IMAD.WIDE.U32 R4, R3, 0x8, RZ ;  /* 0x0000000803047825 */ /* 0x001fe200078e00ff */
[----:B--2---:R-:W-:Y:S02]  /*00c0*/  UIADD3 UR6, UP0, UPT, UR7, UR10, URZ ;  /* 0x0000000a07067290 */ /* 0x004fe4000ff1e0ff */
[----:B------:R-:W-:Y:S01]  /*00d0*/  USHF.L.U64.HI UR5, UR4, 0x1, UR5 ;  /* 0x0000000104057899 */ /* 0x000fe20008010205 */
[----:B------:R-:W-:Y:S01]  /*00e0*/  ISETP.GE.U32.AND P0, PT, R4, UR12, PT ;  /* 0x0000000c04007c0c */ /* 0x000fe2000bf06070 */
[----:B------:R-:W-:Y:S02]  /*00f0*/  UIADD3 UR4, UP1, UPT, UR7, UR8, URZ ;  /* 0x0000000807047290 */ /* 0x000fe4000ff3e0ff */
[----:B------:R-:W-:Y:S01]  /*0100*/  UIADD3.X UR7, UPT, UPT, UR5, UR11, URZ, UP0, !UPT ;  /* 0x0000000b05077290 */ /* 0x000fe200087fe4ff */
[----:B------:R-:W-:Y:S01]  /*0110*/  ISETP.GE.AND.EX P0, PT, R5, UR13, PT, P0 ;  /* 0x0000000d05007c0c */ /* 0x000fe2000bf06300 */
[----:B------:R-:W-:Y:S01]  /*0120*/  UIADD3.X UR5, UPT, UPT, UR5, UR9, URZ, UP1, !UPT ;  /* 0x0000000905057290 */ /* 0x000fe20008ffe4ff */
[----:B------:R-:W0:Y:S11]  /*0130*/  LDCU.64 UR10, c[0x0][0x358] ;  /* 0x00006b00ff0a77ac */ /* 0x000e360008000a00 */
[----:B------:R-:W-:Y:S05]  /*0140*/  @P0 BRA `(.L_x_6671) ;  /* 0x00000000008c0947 */ /* 0x000fea0003800000 */
[----:B------:R-:W1:Y:S01]  /*0150*/  S2R R4, SR_CgaCtaId ;  /* 0x0000000000047919 */ /* 0x000e620000008800 */
[----:B------:R-:W2:Y:S01]  /*0160*/  LDC R2, c[0x0][0x360] ;  /* 0x0000d800ff027b82 */ /* 0x000ea20000000800 */
[----:B------:R-:W-:Y:S01]  /*0170*/  MOV R9, 0x400 ;  /* 0x0000040000097802 */ /* 0x000fe20000000f00 */
[----:B------:R-:W-:Y:S01]  /*0180*/  IMAD.MOV.U32 R11, RZ, RZ, R3 ;  /* 0x000000ffff0b7224 */ /* 0x000fe200078e0003 */
[----:B------:R-:W-:Y:S01]  /*0190*/  MOV R10, 0xff7fffff ;  /* 0xff7fffff000a7802 */ /* 0x000fe20000000f00 */
[----:B------:R-:W-:Y:S01]  /*01a0*/  IMAD.MOV.U32 R8, RZ, RZ, R0 ;  /* 0x000000ffff087224 */ /* 0x000fe200078e0000 */
[----:B-1----:R-:W-:-:S07]  /*01b0*/  LEA R9, R4, R9, 0x18 ;  /* 0x0000000904097211 */ /* 0x002fce00078ec0ff */
.L_x_6672:
[----:B------:R-:W-:-:S04]  /*01c0*/  LEA R4, P1, R11, UR6, 0x4 ;  /* 0x000000060b047c11 */ /* 0x000fc8000f8220ff */
[----:B------:R-:W-:-:S06]  /*01d0*/  LEA.HI.X R5, R11, UR7, R8, 0x4, P1 ;  /* 0x000000070b057c11 */ /* 0x000fcc00088f2408 */
[----:B0-----:R-:W3:Y:S01]  /*01e0*/  LDG.E.128 R4, desc[UR10][R4.64] ;  /* 0x0000000a04047981 */ /* 0x001ee2000c1e1d00 */
[----:B------:R-:W-:Y:S02]  /*01f0*/  LEA R13, R11, R9, 0x4 ;  /* 0x000000090b0d7211 */ /* 0x000fe400078e20ff */
[----:B--2---:R-:W-:-:S04]  /*0200*/  IADD3 R11, P1, PT, R2, R11, RZ ;  /* 0x0000000b020b7210 */ /* 0x004fc80007f3e0ff */
[----:B------:R-:W-:Y:S02]  /*0210*/  IADD3.X R8, PT, PT, RZ, R8, RZ, P1, !PT ;  /* 0x00000008ff087210 */ /* 0x000fe40000ffe4ff */
[C---:B---3--:R-:W-:Y:S01]  /*0220*/  PRMT R12, R4.reuse, 0x7632, R12 ;  /* 0x00007632040c7816 */ /* 0x048fe2000000000c */
        /* <DEDUP_REMOVED lines=21> */
.L_x_6671:
[----:B0-----:R-:W-:Y:S05]  /*0380*/  BSYNC.RECONVERGENT B0 ;  /* 0x0000000000007941 */ /* 0x001fea0003800200 */
.L_x_6670:
        /* <DEDUP_REMOVED lines=48> */
.L_x_6687:
[----:B------:R-:W-:Y:S02]  /*0690*/  ISETP.NE.AND P3, PT, R3, RZ, PT ;  /* 0x000000ff0300720c */ /* 0x000fe40003f65270 */
[----:B-1----:R-:W-:-:S04]  /*06a0*/  FSETP.GEU.FTZ.AND P1, PT, R6, R11, PT ;  /* 0x0000000b0600720b */ /* 0x002fc80003f3e000 */
[----:B0-----:R-:W-:-:S07]  /*06b0*/  FSEL R6, R11, R6, !P1 ;  /* 0x000000060b067208 */ /* 0x001fce0004800000 */
[----:B------:R0:W-:Y:S01]  /*06c0*/  @!P3 STS [UR7], R6 ;  /* 0x00000006ff00b988 */ /* 0x0001e20008000807 */
[----:B------:R-:W-:-:S13]  /*06d0*/  @!P3 PLOP3.LUT P2, PT, PT, PT, PT, 0x80, 0x8 ;  /* 0x000000000008b81c */ /* 0x000fda0003f4f070 */
.L_x_6673:
        /* <DEDUP_REMOVED lines=9> */
.L_x_6677:
        /* <DEDUP_REMOVED lines=53> */
.L_x_6676:
[----:B------:R-:W-:Y:S05]  /*0ac0*/  BSYNC.RECONVERGENT B0 ;  /* 0x0000000000007941 */ /* 0x000fea0003800200 */
.L_x_6675:
        /* <DEDUP_REMOVED lines=31> */
.L_x_6693:
[----:B--2---:R-:W-:-:S07]  /*0cc0*/  FADD.FTZ R8, R6, R9 ;  /* 0x0000000906087221 */ /* 0x004fce0000010000 */
.L_x_6679:
[----:B------:R-:W-:Y:S05]  /*0cd0*/  BSYNC B0 ;  /* 0x0000000000007941 */ /* 0x000fea0003800000 */
.L_x_6678:
[----:B--2---:R2:W-:Y:S01]  /*0ce0*/  @P2 STS [UR7], R8 ;  /* 0x00000008ff002988 */ /* 0x0045e20008000807 */
[----:B------:R-:W-:Y:S05]  /*0cf0*/  WARPSYNC.ALL ;  /* 0x0000000000007948 */ /* 0x000fea0003800000 */
[----:B------:R-:W-:Y:S06]  /*0d00*/  BAR.SYNC.DEFER_BLOCKING 0x0 ;  /* 0x0000000000007b1d */ /* 0x000fec0000010000 */
[----:B------:R-:W-:Y:S05]  /*0d10*/  @P0 EXIT ;  /* 0x000000000000094d */ /* 0x000fea0003800000 */
[----:B--2---:R-:W2:Y:S02]  /*0d20*/  LDS R8, [UR7] ;  /* 0x00000007ff087984 */ /* 0x004ea40008000800 */
[----:B--2---:R-:W2:Y:S02]  /*0d30*/  MUFU.RCP R8, R8 ;  /* 0x0000000800087308 */ /* 0x004ea40000001000 */
.L_x_6681:
[----:B---3--:R-:W-:-:S06]  /*0d40*/  LEA R4, R3, UR6, 0x4 ;  /* 0x0000000603047c11 */ /* 0x008fcc000f8e20ff */
[----:B0-----:R-:W0:Y:S02]  /*0d50*/  LDS.128 R4, [R4] ;  /* 0x0000000004047984 */ /* 0x001e240000000c00 */
[----:B0-----:R-:W-:Y:S01]  /*0d60*/  SHF.L.U32 R9, R7, 0x10, RZ ;  /* 0x0000001007097819 */ /* 0x001fe200000006ff */
[----:B------:R-:W-:Y:S01]  /*0d70*/  IMAD.U32 R11, R5, 0x10000, RZ ;  /* 0x00010000050b7824 */ /* 0x000fe200078e00ff */
[----:B------:R-:W-:Y:S02]  /*0d80*/  SHF.L.U32 R13, R4, 0x10, RZ ;  /* 0x00000010040d7819 */ /* 0x000fe400000006ff */
[----:B------:R-:W-:Y:S01]  /*0d90*/  PRMT R4, R7, 0x7632, R4 ;  /* 0x0000763207047816 */ /* 0x000fe20000000004 */
[----:B-1----:R-:W-:Y:S01]  /*0da0*/  FADD.FTZ R10, -R2, R9 ;  /* 0x00000009020a7221 */ /* 0x002fe20000010100 */
[C---:B------:R-:W-:Y:S01]  /*0db0*/  IMAD.U32 R9, R6.reuse, 0x10000, RZ ;  /* 0x0001000006097824 */ /* 0x040fe200078e00ff */
[----:B------:R-:W-:Y:S01]  /*0dc0*/  PRMT R6, R6, 0x7632, R6 ;  /* 0x0000763206067816 */ /* 0x000fe20000000006 */
[----:B------:R-:W-:Y:S01]  /*0dd0*/  FADD.FTZ R13, -R2, R13 ;  /* 0x0000000d020d7221 */ /* 0x000fe20000010100 */
[----:B------:R-:W-:Y:S01]  /*0de0*/  FMUL.FTZ R14, R10, 1.4426950216293334961 ;  /* 0x3fb8aa3b0a0e7820 */ /* 0x000fe20000410000 */
[----:B------:R-:W-:Y:S01]  /*0df0*/  IMAD.U32 R15, R4, 0x10000, RZ ;  /* 0x00010000040f7824 */ /* 0x000fe200078e00ff */
[----:B------:R-:W-:Y:S01]  /*0e00*/  PRMT R4, R5, 0x7632, R4 ;  /* 0x0000763205047816 */ /* 0x000fe20000000004 */
[----:B------:R-:W-:Y:S01]  /*0e10*/  FADD.FTZ R10, -R2, R9 ;  /* 0x00000009020a7221 */ /* 0x000fe20000010100 */
[----:B------:R-:W-:Y:S01]  /*0e20*/  FMUL.FTZ R13, R13, 1.4426950216293334961 ;  /* 0x3fb8aa3b0d0d7820 */ /* 0x000fe20000410000 */
[----:B------:R0:W-:Y:S01]  /*0e30*/  MUFU.EX2 R9, R14 ;  /* 0x0000000e00097308 */ /* 0x0001e20000000800 */
[----:B------:R-:W-:Y:S01]  /*0e40*/  SHF.L.U32 R17, R4, 0x10, RZ ;  /* 0x0000001004117819 */ /* 0x000fe200000006ff */
[----:B------:R-:W-:Y:S01]  /*0e50*/  FMUL.FTZ R12, R10, 1.4426950216293334961 ;  /* 0x3fb8aa3b0a0c7820 */ /* 0x000fe20000410000 */
[----:B------:R-:W-:-:S03]  /*0e60*/  FADD.FTZ R10, -R2, R11 ;  /* 0x0000000b020a7221 */ /* 0x000fc60000010100 */
[----:B------:R-:W-:Y:S01]  /*0e70*/  FADD.FTZ R17, -R2, R17 ;  /* 0x0000001102117221 */ /* 0x000fe20000010100 */
[----:B------:R-:W-:Y:S01]  /*0e80*/  FMUL.FTZ R10, R10, 1.4426950216293334961 ;  /* 0x3fb8aa3b0a0a7820 */ /* 0x000fe20000410000 */
[----:B------:R-:W2:Y:S01]  /*0e90*/  MUFU.EX2 R11, R12 ;  /* 0x0000000c000b7308 */ /* 0x000ea20000000800 */
[----:B0-----:R-:W-:Y:S01]  /*0ea0*/  FADD.FTZ R14, -R2, R15 ;  /* 0x0000000f020e7221 */ /* 0x001fe20000010100 */
[----:B------:R-:W-:Y:S01]  /*0eb0*/  IMAD.U32 R15, R6, 0x10000, RZ ;  /* 0x00010000060f7824 */ /* 0x000fe200078e00ff */
[----:B------:R-:W-:Y:S01]  /*0ec0*/  PRMT R6, R4, 0x7632, R6 ;  /* 0x0000763204067816 */ /* 0x000fe20000000006 */
[----:B------:R-:W-:Y:S01]  /*0ed0*/  FMUL.FTZ R17, R17, 1.4426950216293334961 ;  /* 0x3fb8aa3b11117820 */ /* 0x000fe20000410000 */
[----:B------:R-:W-:Y:S01]  /*0ee0*/  FMUL.FTZ R14, R14, 1.4426950216293334961 ;  /* 0x3fb8aa3b0e0e7820 */ /* 0x000fe20000410000 */
[----:B------:R-:W-:Y:S02]  /*0ef0*/  FADD.FTZ R4, -R2, R15 ;  /* 0x0000000f02047221 */ /* 0x000fe40000010100 */
[----:B------:R-:W-:Y:S01]  /*0f00*/  IMAD.U32 R15, R6, 0x10000, RZ ;  /* 0x00010000060f7824 */ /* 0x000fe200078e00ff */
[----:B------:R0:W1:Y:S01]  /*0f10*/  MUFU.EX2 R7, R10 ;  /* 0x0000000a00077308 */ /* 0x0000620000000800 */
[----:B------:R-:W-:-:S02]  /*0f20*/  FMUL.FTZ R4, R4, 1.4426950216293334961 ;  /* 0x3fb8aa3b04047820 */ /* 0x000fc40000410000 */
[----:B------:R-:W-:-:S04]  /*0f30*/  FADD.FTZ R15, -R2, R15 ;  /* 0x0000000f020f7221 */ /* 0x000fc80000010100 */
[----:B------:R-:W-:Y:S01]  /*0f40*/  FMUL.FTZ R15, R15, 1.4426950216293334961 ;  /* 0x3fb8aa3b0f0f7820 */ /* 0x000fe20000410000 */
[----:B------:R-:W3:Y:S01]  /*0f50*/  MUFU.EX2 R17, R17 ;  /* 0x0000001100117308 */ /* 0x000ee20000000800 */
[----:B--2---:R-:W-:Y:S01]  /*0f60*/  FMUL.FTZ R6, R11, R8 ;  /* 0x000000080b067220 */ /* 0x004fe20000410000 */
[----:B0-----:R-:W-:-:S06]  /*0f70*/  LEA R10, P0, R3, UR4, 0x4 ;  /* 0x00000004030a7c11 */ /* 0x001fcc000f8020ff */
[----:B------:R0:W-:Y:S01]  /*0f80*/  MUFU.EX2 R5, R13 ;  /* 0x0000000d00057308 */ /* 0x0001e20000000800 */
[----:B-1----:R-:W-:-:S07]  /*0f90*/  FMUL.FTZ R11, R7, R8 ;  /* 0x00000008070b7220 */ /* 0x002fce0000410000 */
[----:B------:R-:W1:Y:S01]  /*0fa0*/  MUFU.EX2 R15, R15 ;  /* 0x0000000f000f7308 */ /* 0x000e620000000800 */
[-C--:B---3--:R-:W-:Y:S01]  /*0fb0*/  FMUL.FTZ R12, R17, R8.reuse ;  /* 0x00000008110c7220 */ /* 0x088fe20000410000 */
[----:B0-----:R-:W-:-:S06]  /*0fc0*/  FMUL.FTZ R13, R9, R8 ;  /* 0x00000008090d7220 */ /* 0x001fcc0000410000 */
[----:B------:R-:W0:Y:S08]  /*0fd0*/  MUFU.EX2 R21, R14 ;  /* 0x0000000e00157308 */ /* 0x000e300000000800 */
[----:B------:R2:W3:Y:S01]  /*0fe0*/  MUFU.EX2 R19, R4 ;  /* 0x0000000400137308 */ /* 0x0004e20000000800 */
[-C--:B-1----:R-:W-:Y:S01]  /*0ff0*/  FMUL.FTZ R9, R15, R8.reuse ;  /* 0x000000080f097220 */ /* 0x082fe20000410000 */
[-C--:B--2---:R-:W-:Y:S01]  /*1000*/  FMUL.FTZ R4, R5, R8.reuse ;  /* 0x0000000805047220 */ /* 0x084fe20000410000 */
[----:B------:R-:W-:Y:S01]  /*1010*/  F2FP.BF16.F32.PACK_AB R5, R12, R11 ;  /* 0x0000000b0c05723e */ /* 0x000fe200000010ff */
[----:B0-----:R-:W-:Y:S01]  /*1020*/  FMUL.FTZ R14, R21, R8 ;  /* 0x00000008150e7220 */ /* 0x001fe20000410000 */
[----:B------:R-:W-:-:S02]  /*1030*/  LEA.HI.X R11, R3, UR5, R0, 0x4, P0 ;  /* 0x00000005030b7c11 */ /* 0x000fc400080f2400 */
[----:B------:R-:W-:Y:S02]  /*1040*/  IADD3 R3, P0, PT, R3, UR9, RZ ;  /* 0x0000000903037c10 */ /* 0x000fe4000ff1e0ff */
[----:B------:R-:W-:Y:S01]  /*1050*/  F2FP.BF16.F32.PACK_AB R4, R9, R4 ;  /* 0x000000040904723e */ /* 0x000fe200000010ff */
[----:B---3--:R-:W-:Y:S01]  /*1060*/  FMUL.FTZ R19, R19, R8 ;  /* 0x0000000813137220 */ /* 0x008fe20000410000 */
[----:B------:R-:W-:Y:S01]  /*1070*/  F2FP.BF16.F32.PACK_AB R7, R14, R13 ;  /* 0x0000000d0e07723e */ /* 0x000fe200000010ff */
[----:B------:R-:W-:Y:S01]  /*1080*/  IMAD.SHL.U32 R9, R3, 0x8, RZ ;  /* 0x0000000803097824 */ /* 0x000fe200078e00ff */
[----:B------:R-:W-:Y:S02]  /*1090*/  IADD3.X R0, PT, PT, RZ, R0, RZ, P0, !PT ;  /* 0x00000000ff007210 */ /* 0x000fe400007fe4ff */
[----:B------:R-:W-:Y:S02]  /*10a0*/  F2FP.BF16.F32.PACK_AB R6, R19, R6 ;  /* 0x000000061306723e */ /* 0x000fe400000010ff */
[----:B------:R-:W-:-:S02]  /*10b0*/  ISETP.GE.U32.AND P0, PT, R9, UR12, PT ;  /* 0x0000000c09007c0c */ /* 0x000fc4000bf06070 */
[----:B------:R-:W-:Y:S01]  /*10c0*/  SHF.L.U64.HI R9, R3, 0x3, R0 ;  /* 0x0000000303097819 */ /* 0x000fe20000010200 */
[----:B------:R3:W-:Y:S03]  /*10d0*/  STG.E.128 desc[UR10][R10.64], R4 ;  /* 0x000000040a007986 */ /* 0x0007e6000c101d0a */
[----:B------:R-:W-:-:S13]  /*10e0*/  ISETP.GE.AND.EX P0, PT, R9, UR13, PT, P0 ;  /* 0x0000000d09007c0c */ /* 0x000fda000bf06300 */
[----:B------:R-:W-:Y:S05]  /*10f0*/  @!P0 BRA `(.L_x_6681) ;  /* 0xfffffffc00108947 */ /* 0x000fea000383ffff */
[----:B------:R-:W-:Y:S05]  /*1100*/  EXIT ;  /* 0x000000000000794d */ /* 0x000fea0003800000 */
.L_x_6674:
[----:B------:R-:W-:Y:S02]  /*1110*/  HFMA2 R15, -RZ, RZ, 0, 1.847743988037109375e-06 ;  /* 0x0000001fff0f7431 */ /* 0x000fe400000001ff */
[----:B-1----:R-:W-:Y:S02]  /*1120*/  IMAD.MOV.U32 R13, RZ, RZ, R2 ;  /* 0x000000ffff0d7224 */ /* 0x002fe400078e0002 */
[----:B------:R-:W-:Y:S02]  /*1130*/  IMAD.MOV.U32 R12, RZ, RZ, 0x10 ;  /* 0x00000010ff0c7424 */ /* 0x000fe400078e00ff */
[----:B------:R-:W-:-:S07]  /*1140*/  IMAD.MOV.U32 R10, RZ, RZ, -0x1 ;  /* 0xffffffffff0a7424 */ /* 0x000fce00078e00ff */
[----:B------:R-:W-:Y:S05]  /*1150*/  WARPSYNC.COLLECTIVE R10, `(.L_x_6682) ;  /* 0x000000000a087348 */ /* 0x000fea0003c00000 */
[----:B------:R0:W1:Y:S02]  /*1160*/  SHFL.DOWN P1, R11, R13, R12, R15 ;  /* 0x0800000c0d0b7389 */ /* 0x000064000002000f */
[----:B01----:R-:W-:Y:S05]  /*1170*/  ENDCOLLECTIVE ;  /* 0x000000000000791b */ /* 0x003fea0003800000 */
.L_x_6682:
        /* <DEDUP_REMOVED lines=8> */
.L_x_6683:
        /* <DEDUP_REMOVED lines=8> */
.L_x_6684:
        /* <DEDUP_REMOVED lines=8> */
.L_x_6685:
        /* <DEDUP_REMOVED lines=8> */
.L_x_6686:
[----:B------:R-:W-:Y:S05]  /*1380*/  BRA `(.L_x_6687) ;  /* 0xfffffff000c07947 */ /* 0x000fea000383ffff */
.L_x_6680:
[----:B------:R-:W-:Y:S01]  /*1390*/  HFMA2 R15, -RZ, RZ, 0, 1.847743988037109375e-06 ;  /* 0x0000001fff0f7431 */ /* 0x000fe200000001ff */
[----:B--2---:R-:W-:Y:S01]  /*13a0*/  MOV R13, R8 ;  /* 0x00000008000d7202 */ /* 0x004fe20000000f00 */
[----:B------:R-:W-:Y:S02]  /*13b0*/  IMAD.MOV.U32 R12, RZ, RZ, 0x10 ;  /* 0x00000010ff0c7424 */ /* 0x000fe400078e00ff */
[----:B------:R-:W-:-:S07]  /*13c0*/  IMAD.MOV.U32 R10, RZ, RZ, -0x1 ;  /* 0xffffffffff0a7424 */ /* 0x000fce00078e00ff */
[----:B-1----:R-:W-:Y:S05]  /*13d0*/  WARPSYNC.COLLECTIVE R10, `(.L_x_6688) ;  /* 0x000000000a087348 */ /* 0x002fea0003c00000 */
[----:B------:R0:W2:Y:S02]  /*13e0*/  SHFL.DOWN P1, R11, R13, R12, R15 ;  /* 0x0800000c0d0b7389 */ /* 0x0000a4000002000f */
[----:B012---:R-:W-:Y:S05]  /*13f0*/  ENDCOLLECTIVE ;  /* 0x000000000000791b */ /* 0x007fea0003800000 */
.L_x_6688:
[----:B------:R-:W-:Y:S01]  /*1400*/  HFMA2 R12, -RZ, RZ, 0, 4.76837158203125e-07 ;  /* 0x00000008ff0c7431 */ /* 0x000fe200000001ff */
[----:B------:R-:W-:-:S05]  /*1410*/  MOV R5, R11 ;  /* 0x0000000b00057202 */ /* 0x000fca0000000f00 */
[----:B------:R-:W-:-:S04]  /*1420*/  FADD.FTZ R5, R8, R5 ;  /* 0x0000000508057221 */ /* 0x000fc80000010000 */
[----:B------:R-:W-:-:S07]  /*1430*/  IMAD.MOV.U32 R13, RZ, RZ, R5 ;  /* 0x000000ffff0d7224 */ /* 0x000fce00078e0005 */
[----:B------:R-:W-:Y:S05]  /*1440*/  WARPSYNC.COLLECTIVE R10, `(.L_x_6689) ;  /* 0x000000000a087348 */ /* 0x000fea0003c00000 */
[----:B------:R0:W1:Y:S02]  /*1450*/  SHFL.DOWN P1, R11, R13, R12, R15 ;  /* 0x0800000c0d0b7389 */ /* 0x000064000002000f */
[----:B01----:R-:W-:Y:S05]  /*1460*/  ENDCOLLECTIVE ;  /* 0x000000000000791b */ /* 0x003fea0003800000 */
.L_x_6689:
[----:B------:R-:W-:Y:S02]  /*1470*/  IMAD.MOV.U32 R12, RZ, RZ, 0x4 ;  /* 0x00000004ff0c7424 */ /* 0x000fe400078e00ff */
[----:B------:R-:W-:-:S04]  /*1480*/  IMAD.MOV.U32 R4, RZ, RZ, R11 ;  /* 0x000000ffff047224 */ /* 0x000fc800078e000b */
[----:B------:R-:W-:-:S05]  /*1490*/  FADD.FTZ R4, R5, R4 ;  /* 0x0000000405047221 */ /* 0x000fca0000010000 */
[----:B------:R-:W-:-:S07]  /*14a0*/  MOV R13, R4 ;  /* 0x00000004000d7202 */ /* 0x000fce0000000f00 */
[----:B------:R-:W-:Y:S05]  /*14b0*/  WARPSYNC.COLLECTIVE R10, `(.L_x_6690) ;  /* 0x000000000a087348 */ /* 0x000fea0003c00000 */
[----:B------:R0:W1:Y:S02]  /*14c0*/  SHFL.DOWN P1, R11, R13, R12, R15 ;  /* 0x0800000c0d0b7389 */ /* 0x000064000002000f */
[----:B01----:R-:W-:Y:S05]  /*14d0*/  ENDCOLLECTIVE ;  /* 0x000000000000791b */ /* 0x003fea0003800000 */
.L_x_6690:
[----:B------:R-:W-:Y:S01]  /*14e0*/  HFMA2 R12, -RZ, RZ, 0, 1.1920928955078125e-07 ;  /* 0x00000002ff0c7431 */ /* 0x000fe200000001ff */
[----:B------:R-:W-:-:S05]  /*14f0*/  MOV R7, R11 ;  /* 0x0000000b00077202 */ /* 0x000fca0000000f00 */
[----:B------:R-:W-:-:S04]  /*1500*/  FADD.FTZ R7, R4, R7 ;  /* 0x0000000704077221 */ /* 0x000fc80000010000 */
[----:B------:R-:W-:-:S07]  /*1510*/  IMAD.MOV.U32 R13, RZ, RZ, R7 ;  /* 0x000000ffff0d7224 */ /* 0x000fce00078e0007 */
[----:B------:R-:W-:Y:S05]  /*1520*/  WARPSYNC.COLLECTIVE R10, `(.L_x_6691) ;  /* 0x000000000a087348 */ /* 0x000fea0003c00000 */
[----:B------:R0:W1:Y:S02]  /*1530*/  SHFL.DOWN P1, R11, R13, R12, R15 ;  /* 0x0800000c0d0b7389 */ /* 0x000064000002000f */
[----:B01----:R-:W-:Y:S05]  /*1540*/  ENDCOLLECTIVE ;  /* 0x000000000000791b */ /* 0x003fea0003800000 */
.L_x_6691:
[----:B------:R-:W-:Y:S02]  /*1550*/  IMAD.MOV.U32 R12, RZ, RZ, 0x1 ;  /* 0x00000001ff0c7424 */ /* 0x000fe400078e00ff */
[----:B------:R-:W-:-:S04]  /*1560*/  IMAD.MOV.U32 R6, RZ, RZ, R11 ;  /* 0x000000ffff067224 */ /* 0x000fc800078e000b */
[----:B------:R-:W-:-:S05]  /*1570*/  FADD.FTZ R6, R7, R6 ;  /* 0x0000000607067221 */ /* 0x000fca0000010000 */
[----:B------:R-:W-:-:S07]  /*1580*/  MOV R13, R6 ;  /* 0x00000006000d7202 */ /* 0x000fce0000000f00 */
[----:B------:R-:W-:Y:S05]  /*1590*/  WARPSYNC.COLLECTIVE R10, `(.L_x_6692) ;  /* 0x000000000a087348 */ /* 0x000fea0003c00000 */
[----:B------:R0:W1:Y:S02]  /*15a0*/  SHFL.DOWN P1, R11, R13, R12, R15 ;  /* 0x0800000c0d0b7389 */ /* 0x000064000002000f */
[----:B01----:R-:W-:Y:S05]  /*15b0*/  ENDCOLLECTIVE ;  /* 0x000000000000791b */ /* 0x003fea0003800000 */
.L_x_6692:
[----:B------:R-:W-:Y:S01]  /*15c0*/  MOV R9, R11 ;  /* 0x0000000b00097202 */ /* 0x000fe20000000f00 */
[----:B------:R-:W-:Y:S06]  /*15d0*/  BRA `(.L_x_6693) ;  /* 0xfffffff400b87947 */ /* 0x000fec000383ffff */
.L_x_6694:
        /* <DEDUP_REMOVED lines=10> */
.L_x_11568:


//--------------------- .text._ZN2at6native43_GLOBAL__N__9ae7fba5_10_SoftMax_cu_9f978f6322cunn_SoftMaxForwardRegIN3c108BFloat16EfS4_NS1_22SoftMaxForwardEpilogueElLi9EEEvPT1_PKT_T3_ --------------------------
	.section	.text._ZN2at6native43_GLOBAL__N__9ae7fba5_10_SoftMax_cu_9f978f6322cunn_SoftMaxForwardRegIN3c108BFloat16EfS4_NS1_22SoftMaxForwardEpilogueElLi9EEEvPT1_PKT_T3_,"ax",@progbits
	.align	128
.text._ZN2at6native43_GLOBAL__N__9ae7fba5_10_SoftMax_cu_9f978f6322cunn_SoftMaxForwardRegIN3c108BFloat16EfS4_NS1_22SoftMaxForwardEpilogueElLi9EEEvPT1_PKT_T3_:
        .type           _ZN2at6native43_GLOBAL__N__9ae7fba5_10_SoftMax_cu_9f978f6322cunn_SoftMaxForwardRegIN3c108BFloat16EfS4_NS1_22SoftMaxForwardEpilogueElLi9EEEvPT1_PKT_T3_,@function
        .size           _ZN2at6native43_GLOBAL__N__9ae7fba5_10_SoftMax_cu_9f978f6322cunn_SoftMaxForwardRegIN3c108BFloat16EfS4_NS1_22SoftMaxForwardEpilogueElLi9EEEvPT1_PKT_T3_,(.L_x_11569 - _ZN2at6native43_GLOBAL__N__9ae7fba5_10_SoftMax_cu_9f978f6322cunn_SoftMaxForwardRegIN3c108BFloat16EfS4_NS1_22SoftMaxForwardEpilogueElLi9EEEvPT1_PKT_T3_)
        .other          _ZN2at6native43_GLOBAL__N__9ae7fba5_10_SoftMax_cu_9f978f6322cunn_SoftMaxForwardRegIN3c108BFloat16EfS4_NS1_22SoftMaxForwardEpilogueElLi9EEEvPT1_PKT_T3_,@"STO_CUDA_ENTRY STV_DEFAULT"
_ZN2at6native43_GLOBAL__N__9ae7fba5_10_SoftMax_cu_9f978f6322cunn_SoftMaxForwardRegIN3c108BFloat16EfS4_NS1_22SoftMaxForwardEpilogueElLi9EEEvPT1_PKT_T3_:
[----:B------:R-:W-:Y:S01]  /*0000*/  LDC R1, c[0x0][0x37c] ;  /* 0x0000df00ff017b82 */ /* 0x000fe20000000800 */
[----:B------:R-:W0:Y:S07]  /*0010*/  S2R R24, SR_TID.X ;  /* 0x0000000000187919 */ /* 0x000e2e0000002100 */
[----:B------:R-:W0:Y:S01]  /*0020*/  LDC.64 R22, c[0x0][0x390] ;  /* 0x0000e400ff167b82 */ /* 0x000e220000000a00 */
[----:B------:R-:W1:Y:S01]  /*0030*/  LDCU UR9, c[0x0][0x360] ;  /* 0x00006c00ff0977ac */ /* 0x000e620008000800 */
[----:B------:R-:W2:Y:S06]  /*0040*/  LDCU.64 UR6, c[0x0][0x358] ;  /* 0x00006b00ff0677ac */ /* 0x000eac0008000a00 */
[----:B------:R-:W3:Y:S01]  /*0050*/  S2UR UR8, SR_CTAID.X ;  /* 0x00000000000879c3 */ /* 0x000ee20000002500 */
[C---:B0-----:R-:W-:Y:S01]  /*0060*/  ISETP.GE.U32.AND P0, PT, R24.reuse, R22, PT ;  /* 0x000000161800720c */ /* 0x041fe20003f06070 */
[----:B-1----:R-:W-:-:S03]  /*0070*/  VIADD R10, R24, UR9 ;  /* 0x00000009180a7c36 */ /* 0x002fc60008000000 */
[-C--:B------:R-:W-:Y:S01]  /*0080*/  ISETP.GE.AND.EX P3, PT, RZ, R23.reuse, PT, P0 ;  /* 0x00000017ff00720c */ /* 0x080fe20003f66300 */
[C---:B------:R-:W-:Y:S01]  /*0090*/  VIADD R16, R10.reuse, UR9 ;  /* 0x000000090a107c36 */ /* 0x040fe20008000000 */
[-C--:B------:R-:W-:Y:S02]  /*00a0*/  ISETP.GE.U32.AND P0, PT, R10, R22.reuse, PT ;  /* 0x000000160a00720c */ /* 0x080fe40003f06070 */
[----:B------:R-:W-:Y:S01]  /*00b0*/  P2R R36, PR, RZ, 0x8 ;  /* 0x00000008ff247803 */ /* 0x000fe20000000000 */
[C---:B------:R-:W-:Y:S01]  /*00c0*/  VIADD R20, R16.reuse, UR9 ;  /* 0x0000000910147c36 */ /* 0x040fe20008000000 */
[----:B------:R-:W-:Y:S02]  /*00d0*/  ISETP.GE.AND.EX P4, PT, RZ, R23, PT, P0 ;  /* 0x00000017ff00720c */ /* 0x000fe40003f86300 */
[----:B------:R-:W-:Y:S02]  /*00e0*/  ISETP.GE.U32.AND P0, PT, R16, R22, PT ;  /* 0x000000161000720c */ /* 0x000fe40003f06070 */
[----:B------:R-:W-:-:S02]  /*00f0*/  P2R R38, PR, RZ, 0x10 ;  /* 0x00000010ff267803 */ /* 0x000fc40000000000 */
[-C--:B------:R-:W-:Y:S01]  /*0100*/  ISETP.GE.AND.EX P5, PT, RZ, R23.reuse, PT, P0 ;  /* 0x00000017ff00720c */ /* 0x080fe20003fa6300 */
[----:B------:R-:W0:Y:S01]  /*0110*/  @!P3 LDC.64 R14, c[0x0][0x388] ;  /* 0x0000e200ff0ebb82 */ /* 0x000e220000000a00 */
[----:B------:R-:W-:Y:S02]  /*0120*/  ISETP.GE.U32.AND P0, PT, R20, R22, PT ;  /* 0x000000161400720c */ /* 0x000fe40003f06070 */
[----:B------:R-:W-:Y:S02]  /*0130*/  @!P3 MOV R25, RZ ;  /* 0x000000ff0019b202 */ /* 0x000fe40000000f00 */
[----:B------:R-:W-:Y:S01]  /*0140*/  ISETP.GE.AND.EX P0, PT, RZ, R23, PT, P0 ;  /* 0x00000017ff00720c */ /* 0x000fe20003f06300 */
[----:B------:R-:W-:Y:S01]  /*0150*/  @!P4 IMAD.MOV.U32 R11, RZ, RZ, RZ ;  /* 0x000000ffff0bc224 */ /* 0x000fe200078e00ff */
[----:B------:R-:W-:Y:S01]  /*0160*/  P2R R37, PR, RZ, 0x20 ;  /* 0x00000020ff257803 */ /* 0x000fe20000000000 */
[----:B------:R-:W1:Y:S01]  /*0170*/  @!P4 LDC.64 R12, c[0x0][0x388] ;  /* 0x0000e200ff0ccb82 */ /* 0x000e620000000a00 */
[----:B---3--:R-:W-:-:S04]  /*0180*/  @!P3 IMAD.WIDE.U32 R18, R22, UR8, R24 ;  /* 0x000000081612bc25 */ /* 0x008fc8000f8e0018 */
[C---:B------:R-:W-:Y:S02]  /*0190*/  @!P3 IMAD R17, R23.reuse, UR8, R19 ;  /* 0x000000081711bc24 */ /* 0x040fe4000f8e0213 */
[----:B------:R-:W-:Y:S01]  /*01a0*/  @!P4 IMAD.WIDE.U32 R10, R22, UR8, R10 ;  /* 0x00000008160acc25 */ /* 0x000fe2000f8e000a */
[----:B------:R-:W3:Y:S02]  /*01b0*/  @!P5 LDC.64 R34, c[0x0][0x388] ;  /* 0x0000e200ff22db82 */ /* 0x000ee40000000a00 */
[----:B------:R-:W-:Y:S01]  /*01c0*/  @!P0 MOV R21, RZ ;  /* 0x000000ff00158202 */ /* 0x000fe20000000f00 */
[----:B------:R-:W-:Y:S01]  /*01d0*/  @!P4 IMAD R11, R23, UR8, R11 ;  /* 0x00000008170bcc24 */ /* 0x000fe2000f8e020b */
[----:B0-----:R-:W-:-:S04]  /*01e0*/  @!P3 LEA R14, P1, R18, R14, 0x1 ;  /* 0x0000000e120eb211 */ /* 0x001fc800078208ff */
[----:B------:R-:W0:Y:S01]  /*01f0*/  @!P0 LDC.64 R32, c[0x0][0x388] ;  /* 0x0000e200ff208b82 */ /* 0x000e220000000a00 */
[----:B------:R-:W-:Y:S01]  /*0200*/  @!P3 LEA.HI.X R15, R18, R15, R17, 0x1, P1 ;  /* 0x0000000f120fb211 */ /* 0x000fe200008f0c11 */
[----:B------:R-:W-:Y:S02]  /*0210*/  @!P5 IMAD.MOV.U32 R17, RZ, RZ, RZ ;  /* 0x000000ffff11d224 */ /* 0x000fe400078e00ff */
[----:B------:R-:W-:Y:S01]  /*0220*/  VIADD R18, R20, UR9 ;  /* 0x0000000914127c36 */ /* 0x000fe20008000000 */
[----:B-1----:R-:W-:Y:S01]  /*0230*/  @!P4 LEA R12, P1, R10, R12, 0x1 ;  /* 0x0000000c0a0cc211 */ /* 0x002fe200078208ff */
[----:B------:R-:W-:Y:S01]  /*0240*/  @!P5 IMAD.WIDE.U32 R16, R22, UR8, R16 ;  /* 0x000000081610dc25 */ /* 0x000fe2000f8e0010 */
[----:B--2---:R1:W2:Y:S02]  /*0250*/  @!P3 LDG.E.U16 R0, desc[UR6][R14.64] ;  /* 0x000000060e00b981 */ /* 0x0042a4000c1e1500 */
[----:B------:R-:W-:Y:S01]  /*0260*/  @!P4 LEA.HI.X R13, R10, R13, R11, 0x1, P1 ;  /* 0x0000000d0a0dc211 */ /* 0x000fe200008f0c0b */
[----:B------:R-:W-:Y:S01]  /*0270*/  @!P5 IMAD R10, R23, UR8, R17 ;  /* 0x00000008170adc24 */ /* 0x000fe2000f8e0211 */
[----:B------:R-:W-:-:S02]  /*0280*/  ISETP.GE.U32.AND P1, PT, R18, R22, PT ;  /* 0x000000161200720c */ /* 0x000fc40003f26070 */
[C---:B---3--:R-:W-:Y:S01]  /*0290*/  @!P5 LEA R34, P2, R16.reuse, R34, 0x1 ;  /* 0x000000221022d211 */ /* 0x048fe200078408ff */
[----:B------:R3:W4:Y:S01]  /*02a0*/  @!P4 LDG.E.U16 R2, desc[UR6][R12.64] ;  /* 0x000000060c02c981 */ /* 0x000722000c1e1500 */
[----:B------:R-:W-:Y:S02]  /*02b0*/  ISETP.GE.AND.EX P1, PT, RZ, R23, PT, P1 ;  /* 0x00000017ff00720c */ /* 0x000fe40003f26310 */
[----:B------:R-:W-:Y:S01]  /*02c0*/  @!P5 LEA.HI.X R35, R16, R35, R10, 0x1, P2 ;  /* 0x000000231023d211 */ /* 0x000fe200010f0c0a */
[----:B------:R-:W-:-:S04]  /*02d0*/  @!P0 IMAD.WIDE.U32 R10, R22, UR8, R20 ;  /* 0x00000008160a8c25 */ /* 0x000fc8000f8e0014 */
[----:B------:R-:W-:Y:S01]  /*02e0*/  @!P0 IMAD R11, R23, UR8, R11 ;  /* 0x00000008170b8c24 */ /* 0x000fe2000f8e020b */
[----:B0-----:R-:W-:Y:S01]  /*02f0*/  @!P0 LEA R32, P2, R10, R32, 0x1 ;  /* 0x000000200a208211 */ /* 0x001fe200078408ff */
[----:B------:R-:W-:Y:S01]  /*0300*/  VIADD R16, R18, UR9 ;  /* 0x0000000912107c36 */ /* 0x000fe20008000000 */
[----:B------:R-:W5:Y:S02]  /*0310*/  @!P5 LDG.E.U16 R3, desc[UR6][R34.64] ;  /* 0x000000062203d981 */ /* 0x000f64000c1e1500 */
[----:B------:R-:W-:Y:S01]  /*0320*/  @!P0 LEA.HI.X R33, R10, R33, R11, 0x1, P2 ;  /* 0x000000210a218211 */ /* 0x000fe200010f0c0b */
[----:B------:R-:W0:Y:S01]  /*0330*/  @!P1 LDC.64 R42, c[0x0][0x388] ;  /* 0x0000e200ff2a9b82 */ /* 0x000e220000000a00 */
[C---:B------:R-:W-:Y:S01]  /*0340*/  ISETP.GE.U32.AND P2, PT, R16.reuse, R22, PT ;  /* 0x000000161000720c */ /* 0x040fe20003f46070 */
[----:B------:R-:W-:Y:S01]  /*0350*/  @!P1 IMAD.MOV.U32 R19, RZ, RZ, RZ ;  /* 0x000000ffff139224 */ /* 0x000fe200078e00ff */
[----:B-1----:R-:W-:Y:S01]  /*0360*/  IADD3 R14, PT, PT, R16, UR9, RZ ;  /* 0x00000009100e7c10 */ /* 0x002fe2000fffe0ff */
[----:B------:R1:W5:Y:S01]  /*0370*/  @!P0 LDG.E.U16 R4, desc[UR6][R32.64] ;  /* 0x0000000620048981 */ /* 0x000362000c1e1500 */
[----:B------:R-:W-:Y:S01]  /*0380*/  ISETP.GE.AND.EX P2, PT, RZ, R23, PT, P2 ;  /* 0x00000017ff00720c */ /* 0x000fe20003f46320 */
[----:B------:R-:W-:-:S12]  /*0390*/  @!P1 IMAD.WIDE.U32 R10, R22, UR8, R18 ;  /* 0x00000008160a9c25 */ /* 0x000fd8000f8e0012 */
[----:B------:R-:W3:Y:S01]  /*03a0*/  @!P2 LDC.64 R26, c[0x0][0x388] ;  /* 0x0000e200ff1aab82 */ /* 0x000ee20000000a00 */
[----:B------:R-:W-:Y:S02]  /*03b0*/  @!P1 IMAD R11, R23, UR8, R11 ;  /* 0x00000008170b9c24 */ /* 0x000fe4000f8e020b */
[----:B------:R-:W-:Y:S01]  /*03c0*/  @!P2 IMAD.MOV.U32 R17, RZ, RZ, RZ ;  /* 0x000000ffff11a224 */ /* 0x000fe200078e00ff */
[----:B0-----:R-:W-:-:S04]  /*03d0*/  @!P1 LEA R42, P3, R10, R42, 0x1 ;  /* 0x0000002a0a2a9211 */ /* 0x001fc800078608ff */
[----:B------:R-:W-:Y:S01]  /*03e0*/  @!P1 LEA.HI.X R43, R10, R43, R11, 0x1, P3 ;  /* 0x0000002b0a2b9211 */ /* 0x000fe200018f0c0b */
[----:B------:R-:W-:-:S04]  /*03f0*/  @!P2 IMAD.WIDE.U32 R10, R22, UR8, R16 ;  /* 0x00000008160aac25 */ /* 0x000fc8000f8e0010 */
[----:B------:R-:W-:Y:S01]  /*0400*/  @!P2 IMAD R11, R23, UR8, R11 ;  /* 0x00000008170bac24 */ /* 0x000fe2000f8e020b */
[----:B------:R-:W5:Y:S01]  /*0410*/  @!P1 LDG.E.U16 R5, desc[UR6][R42.64] ;  /* 0x000000062a059981 */ /* 0x000f62000c1e1500 */
[----:B---3--:R-:W-:-:S04]  /*0420*/  @!P2 LEA R26, P3, R10, R26, 0x1 ;  /* 0x0000001a0a1aa211 */ /* 0x008fc800078608ff */
[----:B------:R-:W-:Y:S02]  /*0430*/  @!P2 LEA.HI.X R27, R10, R27, R11, 0x1, P3 ;  /* 0x0000001b0a1ba211 */ /* 0x000fe400018f0c0b */
[C---:B------:R-:W-:Y:S01]  /*0440*/  ISETP.GE.U32.AND P3, PT, R14.reuse, R22, PT ;  /* 0x000000160e00720c */ /* 0x040fe20003f66070 */
[----:B------:R-:W-:Y:S02]  /*0450*/  VIADD R12, R14, UR9 ;  /* 0x000000090e0c7c36 */ /* 0x000fe40008000000 */
[----:B------:R0:W3:Y:S01]  /*0460*/  @!P2 LDG.E.U16 R6, desc[UR6][R26.64] ;  /* 0x000000061a06a981 */ /* 0x0000e2000c1e1500 */
[----:B------:R-:W-:-:S13]  /*0470*/  ISETP.GE.AND.EX P3, PT, RZ, R23, PT, P3 ;  /* 0x00000017ff00720c */ /* 0x000fda0003f66330 */
[----:B------:R-:W1:Y:S01]  /*0480*/  @!P3 LDC.64 R28, c[0x0][0x388] ;  /* 0x0000e200ff1cbb82 */ /* 0x000e620000000a00 */
[----:B------:R-:W-:Y:S02]  /*0490*/  @!P3 IMAD.MOV.U32 R15, RZ, RZ, RZ ;  /* 0x000000ffff0fb224 */ /* 0x000fe400078e00ff */
[----:B------:R-:W-:-:S04]  /*04a0*/  @!P3 IMAD.WIDE.U32 R10, R22, UR8, R14 ;  /* 0x00000008160abc25 */ /* 0x000fc8000f8e000e */
[----:B------:R-:W-:Y:S01]  /*04b0*/  @!P3 IMAD R11, R23, UR8, R11 ;  /* 0x00000008170bbc24 */ /* 0x000fe2000f8e020b */
[----:B-1----:R-:W-:-:S04]  /*04c0*/  @!P3 LEA R28, P4, R10, R28, 0x1 ;  /* 0x0000001c0a1cb211 */ /* 0x002fc800078808ff */
[----:B------:R-:W-:Y:S02]  /*04d0*/  @!P3 LEA.HI.X R29, R10, R29, R11, 0x1, P4 ;  /* 0x0000001d0a1db211 */ /* 0x000fe400020f0c0b */
[----:B------:R-:W-:-:S03]  /*04e0*/  ISETP.GE.U32.AND P4, PT, R12, R22, PT ;  /* 0x000000160c00720c */ /* 0x000fc60003f86070 */
[----:B------:R-:W3:Y:S01]  /*04f0*/  @!P3 LDG.E.U16 R7, desc[UR6][R28.64] ;  /* 0x000000061c07b981 */ /* 0x000ee2000c1e1500 */
[----:B------:R-:W-:-:S13]  /*0500*/  ISETP.GE.AND.EX P4, PT, RZ, R23, PT, P4 ;  /* 0x00000017ff00720c */ /* 0x000fda0003f86340 */
[----:B------:R-:W1:Y:S01]  /*0510*/  @!P4 LDC.64 R30, c[0x0][0x388] ;  /* 0x0000e200ff1ecb82 */ /* 0x000e620000000a00 */
[----:B------:R-:W-:Y:S02]  /*0520*/  @!P4 IMAD.MOV.U32 R13, RZ, RZ, RZ ;  /* 0x000000ffff0dc224 */ /* 0x000fe400078e00ff */
[----:B------:R-:W-:-:S04]  /*0530*/  @!P4 IMAD.WIDE.U32 R10, R22, UR8, R12 ;  /* 0x00000008160acc25 */ /* 0x000fc8000f8e000c */
[----:B------:R-:W-:Y:S01]  /*0540*/  @!P4 IMAD R11, R23, UR8, R11 ;  /* 0x00000008170bcc24 */ /* 0x000fe2000f8e020b */
[----:B-1----:R-:W-:-:S04]  /*0550*/  @!P4 LEA R30, P5, R10, R30, 0x1 ;  /* 0x0000001e0a1ec211 */ /* 0x002fc800078a08ff */
[----:B------:R-:W-:Y:S02]  /*0560*/  @!P4 LEA.HI.X R31, R10, R31, R11, 0x1, P5 ;  /* 0x0000001f0a1fc211 */ /* 0x000fe400028f0c0b */
[----:B------:R-:W-:-:S03]  /*0570*/  IADD3 R10, PT, PT, R12, UR9, RZ ;  /* 0x000000090c0a7c10 */ /* 0x000fc6000fffe0ff */
[----:B------:R-:W3:Y:S01]  /*0580*/  @!P4 LDG.E.U16 R8, desc[UR6][R30.64] ;  /* 0x000000061e08c981 */ /* 0x000ee2000c1e1500 */
[----:B------:R-:W-:-:S04]  /*0590*/  ISETP.GE.U32.AND P5, PT, R10, R22, PT ;  /* 0x000000160a00720c */ /* 0x000fc80003fa6070 */
[----:B------:R-:W-:-:S13]  /*05a0*/  ISETP.GE.AND.EX P5, PT, RZ, R23, PT, P5 ;  /* 0x00000017ff00720c */ /* 0x000fda0003fa6350 */
[----:B------:R-:W1:Y:S01]  /*05b0*/  @!P5 LDC.64 R32, c[0x0][0x388] ;  /* 0x0000e200ff20db82 */ /* 0x000e620000000a00 */
[----:B------:R-:W-:Y:S02]  /*05c0*/  @!P5 IMAD.MOV.U32 R11, RZ, RZ, RZ ;  /* 0x000000ffff0bd224 */ /* 0x000fe400078e00ff */
[----:B------:R-:W-:-:S04]  /*05d0*/  @!P5 IMAD.WIDE.U32 R34, R22, UR8, R10 ;  /* 0x000000081622dc25 */ /* 0x000fc8000f8e000a */
[----:B------:R-:W-:Y:S01]  /*05e0*/  @!P5 IMAD R35, R23, UR8, R35 ;  /* 0x000000081723dc24 */ /* 0x000fe2000f8e0223 */
[----:B-1----:R-:W-:-:S04]  /*05f0*/  @!P5 LEA R32, P6, R34, R32, 0x1 ;  /* 0x000000202220d211 */ /* 0x002fc800078c08ff */
[----:B------:R-:W-:-:S05]  /*0600*/  @!P5 LEA.HI.X R33, R34, R33, R35, 0x1, P6 ;  /* 0x000000212221d211 */ /* 0x000fca00030f0c23 */
[----:B------:R-:W3:Y:S01]  /*0610*/  @!P5 LDG.E.U16 R9, desc[UR6][R32.64] ;  /* 0x000000062009d981 */ /* 0x000ee2000c1e1500 */
[----:B------:R-:W-:Y:S01]  /*0620*/  P2R R40, PR, RZ, 0x1 ;  /* 0x00000001ff287803 */ /* 0x000fe20000000000 */
[----:B------:R-:W-:Y:S01]  /*0630*/  BAR.SYNC.DEFER_BLOCKING 0x0 ;  /* 0x0000000000007b1d */ /* 0x000fe20000010000 */
[----:B------:R-:W-:-:S04]  /*0640*/  ISETP.NE.AND P0, PT, R38, RZ, PT ;  /* 0x000000ff2600720c */ /* 0x000fc80003f05270 */
[----:B------:R-:W-:Y:S02]  /*0650*/  P2R R39, PR, RZ, 0x1 ;  /* 0x00000001ff277803 */ /* 0x000fe40000000000 */
[----:B------:R-:W-:Y:S01]  /*0660*/  ISETP.NE.AND P0, PT, R36, RZ, PT ;  /* 0x000000ff2400720c */ /* 0x000fe20003f05270 */
[----:B------:R-:W-:Y:S01]  /*0670*/  IMAD.MOV.U32 R34, RZ, RZ, -0x800001 ;  /* 0xff7fffffff227424 */ /* 0x000fe200078e00ff */
[----:B------:R-:W-:-:S11]  /*0680*/  ISETP.NE.AND P6, PT, R37, RZ, PT ;  /* 0x000000ff2500720c */ /* 0x000fd60003fc5270 */
[----:B--2---:R-:W-:-:S05]  /*0690*/  @!P0 IMAD.U32 R35, R0, 0x10000, RZ ;  /* 0x0001000000238824 */ /* 0x004fca00078e00ff */
[----:B------:R-:W-:Y:S02]  /*06a0*/  @!P0 FMNMX.FTZ R34, R35, -3.40282346638528859812e+38, !PT ;  /* 0xff7fffff23228809 */ /* 0x000fe40007810000 */
[----:B------:R-:W-:-:S13]  /*06b0*/  ISETP.NE.AND P0, PT, R39, RZ, PT ;  /* 0x000000ff2700720c */ /* 0x000fda0003f05270 */
[----:B----4-:R-:W-:-:S04]  /*06c0*/  @!P0 SHF.L.U32 R35, R2, 0x10, RZ ;  /* 0x0000001002238819 */ /* 0x010fc800000006ff */
[----:B------:R-:W-:Y:S02]  /*06d0*/  @!P0 FMNMX.FTZ R34, R34, R35, !PT ;  /* 0x0000002322228209 */ /* 0x000fe40007810000 */
[----:B------:R-:W-:Y:S01]  /*06e0*/  ISETP.NE.AND P0, PT, R40, RZ, PT ;  /* 0x000000ff2800720c */ /* 0x000fe20003f05270 */
[----:B-----5:R-:W-:-:S05]  /*06f0*/  @!P6 IMAD.U32 R35, R3, 0x10000, RZ ;  /* 0x000100000323e824 */ /* 0x020fca00078e00ff */
[----:B------:R-:W-:-:S07]  /*0700*/  @!P6 FMNMX.FTZ R34, R34, R35, !PT ;  /* 0x000000232222e209 */ /* 0x000fce0007810000 */
[----:B0-----:R-:W-:-:S05]  /*0710*/  @!P0 IMAD.U32 R27, R4, 0x10000, RZ ;  /* 0x00010000041b8824 */ /* 0x001fca00078e00ff */
[----:B------:R-:W-:Y:S01]  /*0720*/  @!P0 FMNMX.FTZ R34, R34, R27, !PT ;  /* 0x0000001b22228209 */ /* 0x000fe20007810000 */
[----:B------:R-:W-:-:S05]  /*0730*/  @!P1 IMAD.U32 R27, R5, 0x10000, RZ ;  /* 0x00010000051b9824 */ /* 0x000fca00078e00ff */
[----:B------:R-:W-:Y:S02]  /*0740*/  @!P1 FMNMX.FTZ R34, R34, R27, !PT ;  /* 0x0000001b22229209 */ /* 0x000fe40007810000 */
[----:B---3--:R-:W-:-:S04]  /*0750*/  @!P2 SHF.L.U32 R27, R6, 0x10, RZ ;  /* 0x00000010061ba819 */ /* 0x008fc800000006ff */
[----:B------:R-:W-:Y:S01]  /*0760*/  @!P2 FMNMX.FTZ R34, R34, R27, !PT ;  /* 0x0000001b2222a209 */ /* 0x000fe20007810000 */
[----:B------:R-:W-:-:S05]  /*0770*/  @!P3 IMAD.U32 R27, R7, 0x10000, RZ ;  /* 0x00010000071bb824 */ /* 0x000fca00078e00ff */
[----:B------:R-:W-:Y:S01]  /*0780*/  @!P3 FMNMX.FTZ R34, R34, R27, !PT ;  /* 0x0000001b2222b209 */ /* 0x000fe20007810000 */
[----:B------:R-:W-:-:S05]  /*0790*/  @!P4 IMAD.U32 R27, R8, 0x10000, RZ ;  /* 0x00010000081bc824 */ /* 0x000fca00078e00ff */
[----:B------:R-:W-:Y:S01]  /*07a0*/  @!P4 FMNMX.FTZ R34, R34, R27, !PT ;  /* 0x0000001b2222c209 */ /* 0x000fe20007810000 */
[----:B------:R-:W-:-:S05]  /*07b0*/  @!P5 IMAD.U32 R27, R9, 0x10000, RZ ;  /* 0x00010000091bd824 */ /* 0x000fca00078e00ff */
[----:B------:R-:W-:-:S05]  /*07c0*/  @!P5 FMNMX.FTZ R34, R34, R27, !PT ;  /* 0x0000001b2222d209 */ /* 0x000fca0007810000 */
        /* <DEDUP_REMOVED lines=14> */
[----:B------:R-:W-:Y:S02]  /*08b0*/  FSEL R30, R31, R28, !P6 ;  /* 0x0000001c1f1e7208 */ /* 0x000fe40007000000 */
[----:B------:R-:W-:-:S13]  /*08c0*/  LOP3.LUT P6, R27, R24, 0x1f, RZ, 0xc0, !PT ;  /* 0x0000001f181b7812 */ /* 0x000fda00078cc0ff */
[----:B------:R-:W0:Y:S01]  /*08d0*/  @!P6 S2R R31, SR_CgaCtaId ;  /* 0x00000000001fe919 */ /* 0x000e220000008800 */
[----:B------:R-:W-:Y:S01]  /*08e0*/  @!P6 MOV R26, 0x400 ;  /* 0x00000400001ae802 */ /* 0x000fe20000000f00 */
[----:B------:R-:W-:-:S03]  /*08f0*/  USHF.R.U32.HI UR4, URZ, 0x5, UR9 ;  /* 0x00000005ff047899 */ /* 0x000fc60008011609 */
[----:B0-----:R-:W-:-:S04]  /*0900*/  @!P6 LEA R31, R31, R26, 0x18 ;  /* 0x0000001a1f1fe211 */ /* 0x001fc800078ec0ff */
[----:B------:R-:W-:-:S05]  /*0910*/  @!P6 LEA.HI R31, R24, R31, RZ, 0x1d ;  /* 0x0000001f181fe211 */ /* 0x000fca00078fe8ff */
[----:B------:R0:W-:Y:S01]  /*0920*/  @!P6 STS [R31], R30 ;  /* 0x0000001e1f00e388 */ /* 0x0001e20000000800 */
[----:B------:R-:W-:Y:S01]  /*0930*/  BAR.SYNC.DEFER_BLOCKING 0x0 ;  /* 0x0000000000007b1d */ /* 0x000fe20000010000 */
[----:B------:R-:W-:-:S13]  /*0940*/  ISETP.GE.U32.AND P6, PT, R24, UR4, PT ;  /* 0x0000000418007c0c */ /* 0x000fda000bfc6070 */
[----:B------:R-:W1:Y:S01]  /*0950*/  @!P6 S2R R29, SR_CgaCtaId ;  /* 0x00000000001de919 */ /* 0x000e620000008800 */
[----:B------:R-:W-:Y:S02]  /*0960*/  @!P6 MOV R26, 0x400 ;  /* 0x00000400001ae802 */ /* 0x000fe40000000f00 */
[----:B------:R-:W-:Y:S02]  /*0970*/  P2R R34, PR, RZ, 0x40 ;  /* 0x00000040ff227803 */ /* 0x000fe40000000000 */
[----:B-1----:R-:W-:Y:S02]  /*0980*/  @!P6 LEA R28, R29, R26, 0x18 ;  /* 0x0000001a1d1ce211 */ /* 0x002fe400078ec0ff */
[----:B------:R-:W-:-:S03]  /*0990*/  MOV R26, 0xff7fffff ;  /* 0xff7fffff001a7802 */ /* 0x000fc60000000f00 */
[----:B------:R-:W-:-:S05]  /*09a0*/  @!P6 IMAD R28, R27, 0x4, R28 ;  /* 0x000000041b1ce824 */ /* 0x000fca00078e021c */
[----:B------:R0:W1:Y:S01]  /*09b0*/  @!P6 LDS R26, [R28] ;  /* 0x000000001c1ae984 */ /* 0x0000620000000800 */
[----:B------:R-:W-:-:S04]  /*09c0*/  PLOP3.LUT P6, PT, PT, PT, PT, 0x8, 0x80 ;  /* 0x000000000080781c */ /* 0x000fc80003fce170 */
[----:B------:R-:W-:Y:S02]  /*09d0*/  P2R R32, PR, RZ, 0x40 ;  /* 0x00000040ff207803 */ /* 0x000fe40000000000 */
[----:B------:R-:W-:-:S04]  /*09e0*/  ISETP.GT.U32.AND P6, PT, R24, 0x1f, PT ;  /* 0x0000001f1800780c */ /* 0x000fc80003fc4070 */
[----:B------:R-:W-:-:S09]  /*09f0*/  P2R R39, PR, RZ, 0x40 ;  /* 0x00000040ff277803 */ /* 0x000fd20000000000 */
        /* <DEDUP_REMOVED lines=16> */
.L_x_6721:
[----:B-1----:R-:W-:Y:S02]  /*0b00*/  FSETP.GEU.FTZ.AND P6, PT, R42, R35, PT ;  /* 0x000000232a00720b */ /* 0x002fe40003fde000 */
[----:B------:R-:W-:Y:S02]  /*0b10*/  P2R R28, PR, RZ, 0x1 ;  /* 0x00000001ff1c7803 */ /* 0x000fe40000000000 */
[----:B------:R-:W-:Y:S02]  /*0b20*/  FSEL R35, R35, R42, !P6 ;  /* 0x0000002a23237208 */ /* 0x000fe40007000000 */
[----:B------:R-:W-:Y:S02]  /*0b30*/  ISETP.NE.AND P6, PT, R24, RZ, PT ;  /* 0x000000ff1800720c */ /* 0x000fe40003fc5270 */
[----:B------:R-:W-:-:S11]  /*0b40*/  ISETP.NE.AND P0, PT, R32, RZ, PT ;  /* 0x000000ff2000720c */ /* 0x000fd60003f05270 */
[----:B------:R-:W1:Y:S01]  /*0b50*/  @!P6 S2R R29, SR_CgaCtaId ;  /* 0x00000000001de919 */ /* 0x000e620000008800 */
[----:B------:R-:W-:Y:S02]  /*0b60*/  @!P6 MOV R26, 0x400 ;  /* 0x00000400001ae802 */ /* 0x000fe40000000f00 */
[----:B------:R-:W-:-:S04]  /*0b70*/  @!P6 PLOP3.LUT P0, PT, PT, PT, PT, 0x80, 0x8 ;  /* 0x000000000008e81c */ /* 0x000fc80003f0f070 */
[----:B------:R-:W-:Y:S02]  /*0b80*/  P2R R32, PR, RZ, 0x1 ;  /* 0x00000001ff207803 */ /* 0x000fe40000000000 */
[----:B------:R-:W-:Y:S02]  /*0b90*/  ISETP.NE.AND P0, PT, R28, RZ, PT ;  /* 0x000000ff1c00720c */ /* 0x000fe40003f05270 */
[----:B-1----:R-:W-:-:S05]  /*0ba0*/  @!P6 LEA R26, R29, R26, 0x18 ;  /* 0x0000001a1d1ae211 */ /* 0x002fca00078ec0ff */
[----:B------:R2:W-:Y:S06]  /*0bb0*/  @!P6 STS [R26], R35 ;  /* 0x000000231a00e388 */ /* 0x0005ec0000000800 */
.L_x_6695:
[----:B------:R-:W-:Y:S05]  /*0bc0*/  WARPSYNC.ALL ;  /* 0x0000000000007948 */ /* 0x000fea0003800000 */
[----:B------:R-:W3:Y:S08]  /*0bd0*/  S2UR UR5, SR_CgaCtaId ;  /* 0x00000000000579c3 */ /* 0x000ef00000008800 */
[----:B------:R-:W-:Y:S01]  /*0be0*/  BAR.SYNC.DEFER_BLOCKING 0x0 ;  /* 0x0000000000007b1d */ /* 0x000fe20000010000 */
[----:B--2---:R-:W-:Y:S01]  /*0bf0*/  P2R R35, PR, RZ, 0x10 ;  /* 0x00000010ff237803 */ /* 0x004fe20000000000 */
[----:B------:R-:W-:Y:S01]  /*0c00*/  @!P0 IMAD.U32 R41, R4, 0x10000, RZ ;  /* 0x0001000004298824 */ /* 0x000fe200078e00ff */
[----:B------:R-:W-:-:S02]  /*0c10*/  ISETP.NE.AND P4, PT, R36, RZ, PT ;  /* 0x000000ff2400720c */ /* 0x000fc40003f85270 */
[----:B------:R-:W-:Y:S01]  /*0c20*/  P2R R30, PR, RZ, 0x20 ;  /* 0x00000020ff1e7803 */ /* 0x000fe20000000000 */
[----:B------:R-:W-:Y:S01]  /*0c30*/  UMOV UR4, 0x400 ;  /* 0x0000040000047882 */ /* 0x000fe20000000000 */
[----:B------:R-:W-:Y:S01]  /*0c40*/  ISETP.NE.AND P5, PT, R38, RZ, PT ;  /* 0x000000ff2600720c */ /* 0x000fe20003fa5270 */
[----:B------:R-:W-:Y:S01]  /*0c50*/  BSSY B0, `(.L_x_6697) ;  /* 0x0000057000007945 */ /* 0x000fe20003800000 */
[----:B------:R-:W-:-:S07]  /*0c60*/  ISETP.NE.AND P6, PT, R37, RZ, PT ;  /* 0x000000ff2500720c */ /* 0x000fce0003fc5270 */
[----:B------:R-:W-:-:S04]  /*0c70*/  @!P4 IMAD.U32 R29, R0, 0x10000, RZ ;  /* 0x00010000001dc824 */ /* 0x000fc800078e00ff */
[----:B------:R-:W-:Y:S02]  /*0c80*/  @!P5 IMAD.U32 R31, R2, 0x10000, RZ ;  /* 0x00010000021fd824 */ /* 0x000fe400078e00ff */
[----:B------:R-:W-:Y:S01]  /*0c90*/  @!P6 SHF.L.U32 R33, R3, 0x10, RZ ;  /* 0x000000100321e819 */ /* 0x000fe200000006ff */
[----:B---3--:R-:W-:-:S09]  /*0ca0*/  ULEA UR4, UR5, UR4, 0x18 ;  /* 0x0000000405047291 */ /* 0x008fd2000f8ec0ff */
[----:B-1----:R-:W1:Y:S02]  /*0cb0*/  LDS R26, [UR4] ;  /* 0x00000004ff1a7984 */ /* 0x002e640008000800 */
[--C-:B-1----:R-:W-:Y:S01]  /*0cc0*/  @!P4 FADD.FTZ R28, R29, -R26.reuse ;  /* 0x8000001a1d1cc221 */ /* 0x102fe20000010000 */
[--C-:B------:R-:W-:Y:S01]  /*0cd0*/  @!P0 FADD.FTZ R40, R41, -R26.reuse ;  /* 0x8000001a29288221 */ /* 0x100fe20000010000 */
[----:B------:R-:W-:Y:S02]  /*0ce0*/  P2R R41, PR, RZ, 0x1 ;  /* 0x00000001ff297803 */ /* 0x000fe40000000000 */
[----:B------:R-:W-:Y:S01]  /*0cf0*/  @!P4 FMUL.FTZ R29, R28, 1.4426950216293334961 ;  /* 0x3fb8aa3b1c1dc820 */ /* 0x000fe20000410000 */
[----:B------:R-:W-:Y:S01]  /*0d00*/  @!P5 FADD.FTZ R28, R31, -R26 ;  /* 0x8000001a1f1cd221 */ /* 0x000fe20000010000 */
[----:B------:R-:W-:-:S03]  /*0d10*/  @!P0 FMUL.FTZ R40, R40, 1.4426950216293334961 ;  /* 0x3fb8aa3b28288820 */ /* 0x000fc60000410000 */
[----:B------:R-:W-:Y:S01]  /*0d20*/  @!P5 FMUL.FTZ R31, R28, 1.4426950216293334961 ;  /* 0x3fb8aa3b1c1fd820 */ /* 0x000fe20000410000 */
[----:B------:R-:W1:Y:S01]  /*0d30*/  @!P4 MUFU.EX2 R29, R29 ;  /* 0x0000001d001dc308 */ /* 0x000e620000000800 */
[----:B------:R-:W-:-:S04]  /*0d40*/  @!P6 FADD.FTZ R28, R33, -R26 ;  /* 0x8000001a211ce221 */ /* 0x000fc80000010000 */
[----:B------:R-:W-:Y:S01]  /*0d50*/  @!P6 FMUL.FTZ R33, R28, 1.4426950216293334961 ;  /* 0x3fb8aa3b1c21e820 */ /* 0x000fe20000410000 */
[----:B------:R-:W-:Y:S02]  /*0d60*/  IMAD.MOV.U32 R28, RZ, RZ, RZ ;  /* 0x000000ffff1c7224 */ /* 0x000fe400078e00ff */
[----:B------:R-:W2:Y:S08]  /*0d70*/  @!P5 MUFU.EX2 R31, R31 ;  /* 0x0000001f001fd308 */ /* 0x000eb00000000800 */
[----:B------:R-:W3:Y:S01]  /*0d80*/  @!P6 MUFU.EX2 R33, R33 ;  /* 0x000000210021e308 */ /* 0x000ee20000000800 */
[----:B-1----:R-:W-:Y:S01]  /*0d90*/  @!P4 FADD.FTZ R28, RZ, R29 ;  /* 0x0000001dff1cc221 */ /* 0x002fe20000010000 */
[----:B------:R-:W-:Y:S01]  /*0da0*/  BAR.SYNC.DEFER_BLOCKING 0x0 ;  /* 0x0000000000007b1d */ /* 0x000fe20000010000 */
[----:B------:R-:W-:Y:S01]  /*0db0*/  ISETP.NE.AND P4, PT, R35, RZ, PT ;  /* 0x000000ff2300720c */ /* 0x000fe20003f85270 */
[----:B------:R-:W-:-:S04]  /*0dc0*/  @!P1 IMAD.U32 R29, R5, 0x10000, RZ ;  /* 0x00010000051d9824 */ /* 0x000fc800078e00ff */
[----:B------:R-:W1:Y:S01]  /*0dd0*/  @!P0 MUFU.EX2 R35, R40 ;  /* 0x0000002800238308 */ /* 0x000e620000000800 */
[--C-:B------:R-:W-:Y:S01]  /*0de0*/  @!P1 FADD.FTZ R29, R29, -R26.reuse ;  /* 0x8000001a1d1d9221 */ /* 0x100fe20000010000 */
[----:B--2---:R-:W-:Y:S01]  /*0df0*/  @!P5 FADD.FTZ R28, R28, R31 ;  /* 0x0000001f1c1cd221 */ /* 0x004fe20000010000 */
[----:B------:R-:W-:Y:S02]  /*0e00*/  ISETP.NE.AND P5, PT, R30, RZ, PT ;  /* 0x000000ff1e00720c */ /* 0x000fe40003fa5270 */
[----:B------:R-:W-:Y:S01]  /*0e10*/  @!P2 SHF.L.U32 R31, R6, 0x10, RZ ;  /* 0x00000010061fa819 */ /* 0x000fe200000006ff */
[----:B------:R-:W-:Y:S01]  /*0e20*/  @!P1 FMUL.FTZ R29, R29, 1.4426950216293334961 ;  /* 0x3fb8aa3b1d1d9820 */ /* 0x000fe20000410000 */
[----:B---3--:R-:W-:Y:S01]  /*0e30*/  @!P6 FADD.FTZ R28, R28, R33 ;  /* 0x000000211c1ce221 */ /* 0x008fe20000010000 */
[----:B------:R-:W-:Y:S02]  /*0e40*/  @!P3 IMAD.U32 R33, R7, 0x10000, RZ ;  /* 0x000100000721b824 */ /* 0x000fe400078e00ff */
[----:B------:R-:W-:-:S02]  /*0e50*/  @!P2 FADD.FTZ R30, R31, -R26 ;  /* 0x8000001a1f1ea221 */ /* 0x000fc40000010000 */
[----:B------:R-:W2:Y:S01]  /*0e60*/  @!P1 MUFU.EX2 R29, R29 ;  /* 0x0000001d001d9308 */ /* 0x000ea20000000800 */
[----:B------:R-:W-:Y:S01]  /*0e70*/  ISETP.NE.AND P6, PT, R27, RZ, PT ;  /* 0x000000ff1b00720c */ /* 0x000fe20003fc5270 */
[--C-:B------:R-:W-:Y:S01]  /*0e80*/  @!P3 FADD.FTZ R33, R33, -R26.reuse ;  /* 0x8000001a2121b221 */ /* 0x100fe20000010000 */
[----:B------:R-:W-:Y:S01]  /*0e90*/  @!P2 FMUL.FTZ R30, R30, 1.4426950216293334961 ;  /* 0x3fb8aa3b1e1ea820 */ /* 0x000fe20000410000 */
[----:B------:R-:W-:Y:S02]  /*0ea0*/  IMAD.MOV.U32 R27, RZ, RZ, RZ ;  /* 0x000000ffff1b7224 */ /* 0x000fe400078e00ff */
[----:B-1----:R-:W-:Y:S01]  /*0eb0*/  @!P0 FADD.FTZ R28, R28, R35 ;  /* 0x000000231c1c8221 */ /* 0x002fe20000010000 */
[----:B------:R-:W-:Y:S01]  /*0ec0*/  @!P4 IMAD.U32 R35, R8, 0x10000, RZ ;  /* 0x000100000823c824 */ /* 0x000fe200078e00ff */
[----:B------:R-:W-:Y:S01]  /*0ed0*/  ISETP.NE.AND P0, PT, R34, RZ, PT ;  /* 0x000000ff2200720c */ /* 0x000fe20003f05270 */
[----:B------:R-:W-:Y:S01]  /*0ee0*/  @!P3 FMUL.FTZ R33, R33, 1.4426950216293334961 ;  /* 0x3fb8aa3b2121b820 */ /* 0x000fe20000410000 */
[----:B------:R-:W1:Y:S01]  /*0ef0*/  @!P2 MUFU.EX2 R31, R30 ;  /* 0x0000001e001fa308 */ /* 0x000e620000000800 */
[----:B------:R-:W-:Y:S01]  /*0f00*/  @!P4 FADD.FTZ R34, R35, -R26 ;  /* 0x8000001a2322c221 */ /* 0x000fe20000010000 */
[----:B------:R-:W-:-:S03]  /*0f10*/  @!P5 IMAD.U32 R35, R9, 0x10000, RZ ;  /* 0x000100000923d824 */ /* 0x000fc600078e00ff */
[----:B------:R-:W-:Y:S01]  /*0f20*/  @!P4 FMUL.FTZ R34, R34, 1.4426950216293334961 ;  /* 0x3fb8aa3b2222c820 */ /* 0x000fe20000410000 */
[----:B------:R-:W-:Y:S02]  /*0f30*/  @!P5 FADD.FTZ R40, R35, -R26 ;  /* 0x8000001a2328d221 */ /* 0x000fe40000010000 */
[----:B------:R-:W3:Y:S01]  /*0f40*/  @!P3 MUFU.EX2 R33, R33 ;  /* 0x000000210021b308 */ /* 0x000ee20000000800 */
[----:B--2---:R-:W-:Y:S01]  /*0f50*/  @!P1 FADD.FTZ R28, R28, R29 ;  /* 0x0000001d1c1c9221 */ /* 0x004fe20000010000 */
[----:B------:R-:W-:-:S06]  /*0f60*/  @!P5 FMUL.FTZ R40, R40, 1.4426950216293334961 ;  /* 0x3fb8aa3b2828d820 */ /* 0x000fcc0000410000 */
[----:B------:R-:W2:Y:S01]  /*0f70*/  @!P4 MUFU.EX2 R35, R34 ;  /* 0x000000220023c308 */ /* 0x000ea20000000800 */
[----:B-1----:R-:W-:-:S07]  /*0f80*/  @!P2 FADD.FTZ R28, R28, R31 ;  /* 0x0000001f1c1ca221 */ /* 0x002fce0000010000 */
[----:B------:R1:W4:Y:S01]  /*0f90*/  @!P5 MUFU.EX2 R29, R40 ;  /* 0x00000028001dd308 */ /* 0x0003220000000800 */
[----:B---3--:R-:W-:-:S04]  /*0fa0*/  @!P3 FADD.FTZ R28, R28, R33 ;  /* 0x000000211c1cb221 */ /* 0x008fc80000010000 */
[----:B--2---:R-:W-:Y:S01]  /*0fb0*/  @!P4 FADD.FTZ R28, R28, R35 ;  /* 0x000000231c1cc221 */ /* 0x004fe20000010000 */
[----:B-1----:R-:W-:-:S03]  /*0fc0*/  @!P6 LEA.HI R40, R24, UR4, RZ, 0x1d ;  /* 0x000000041828ec11 */ /* 0x002fc6000f8fe8ff */
[----:B----4-:R-:W-:-:S05]  /*0fd0*/  @!P5 FADD.FTZ R28, R28, R29 ;  /* 0x0000001d1c1cd221 */ /* 0x010fca0000010000 */
[----:B------:R-:W1:Y:S02]  /*0fe0*/  SHFL.DOWN PT, R29, R28, 0x10, 0x1f ;  /* 0x0a001f001c1d7f89 */ /* 0x000e6400000e0000 */
[----:B-1----:R-:W-:Y:S01]  /*0ff0*/  FADD.FTZ R29, R29, R28 ;  /* 0x0000001c1d1d7221 */ /* 0x002fe20000010000 */
[----:B------:R-:W-:-:S04]  /*1000*/  @!P0 SHF.L.U32 R28, R24, 0x2, RZ ;  /* 0x00000002181c8819 */ /* 0x000fc800000006ff */
[----:B------:R-:W1:Y:S01]  /*1010*/  SHFL.DOWN PT, R30, R29, 0x8, 0x1f ;  /* 0x09001f001d1e7f89 */ /* 0x000e6200000e0000 */
[----:B------:R-:W-:Y:S01]  /*1020*/  @!P0 LOP3.LUT R28, R28, 0x7c, RZ, 0xc0, !PT ;  /* 0x0000007c1c1c8812 */ /* 0x000fe200078ec0ff */
[----:B-1----:R-:W-:-:S05]  /*1030*/  FADD.FTZ R30, R29, R30 ;  /* 0x0000001e1d1e7221 */ /* 0x002fca0000010000 */
[----:B------:R-:W1:Y:S02]  /*1040*/  SHFL.DOWN PT, R31, R30, 0x4, 0x1f ;  /* 0x08801f001e1f7f89 */ /* 0x000e6400000e0000 */
[----:B-1----:R-:W-:-:S05]  /*1050*/  FADD.FTZ R31, R30, R31 ;  /* 0x0000001f1e1f7221 */ /* 0x002fca0000010000 */
[----:B------:R-:W1:Y:S02]  /*1060*/  SHFL.DOWN PT, R34, R31, 0x2, 0x1f ;  /* 0x08401f001f227f89 */ /* 0x000e6400000e0000 */
[----:B-1----:R-:W-:-:S05]  /*1070*/  FADD.FTZ R34, R31, R34 ;  /* 0x000000221f227221 */ /* 0x002fca0000010000 */
[----:B------:R-:W1:Y:S02]  /*1080*/  SHFL.DOWN PT, R33, R34, 0x1, 0x1f ;  /* 0x08201f0022217f89 */ /* 0x000e6400000e0000 */
[----:B-1----:R-:W-:-:S05]  /*1090*/  FADD.FTZ R33, R34, R33 ;  /* 0x0000002122217221 */ /* 0x002fca0000010000 */
[----:B------:R1:W-:Y:S01]  /*10a0*/  @!P6 STS [R40], R33 ;  /* 0x000000212800e388 */ /* 0x0003e20000000800 */
[----:B------:R-:W-:Y:S01]  /*10b0*/  BAR.SYNC.DEFER_BLOCKING 0x0 ;  /* 0x0000000000007b1d */ /* 0x000fe20000010000 */
[----:B------:R-:W-:-:S05]  /*10c0*/  ISETP.NE.AND P6, PT, R39, RZ, PT ;  /* 0x000000ff2700720c */ /* 0x000fca0003fc5270 */
[----:B------:R1:W2:Y:S01]  /*10d0*/  @!P0 LDS R27, [R28+UR4] ;  /* 0x000000041c1b8984 */ /* 0x0002a20008000800 */
[----:B------:R-:W-:-:S07]  /*10e0*/  ISETP.NE.AND P0, PT, R41, RZ, PT ;  /* 0x000000ff2900720c */ /* 0x000fce0003f05270 */
[----:B-1----:R-:W-:Y:S06]  /*10f0*/  @P6 BRA `(.L_x_6698) ;  /* 0x0000000000306947 */ /* 0x002fec0003800000 */
        /* <DEDUP_REMOVED lines=10> */
[----:B0-----:R0:W1:Y:S02]  /*11a0*/  SHFL.DOWN PT, R42, R33, 0x1, 0x1f ;  /* 0x08201f00212a7f89 */ /* 0x00106400000e0000 */
.L_x_6727:
[----:B-1----:R-:W-:-:S07]  /*11b0*/  FADD.FTZ R27, R33, R42 ;  /* 0x0000002a211b7221 */ /* 0x002fce0000010000 */
.L_x_6698:
[----:B------:R-:W-:Y:S05]  /*11c0*/  BSYNC B0 ;  /* 0x0000000000007941 */ /* 0x000fea0003800000 */
.L_x_6697:
[----:B------:R-:W-:Y:S01]  /*11d0*/  ISETP.NE.AND P6, PT, R32, RZ, PT ;  /* 0x000000ff2000720c */ /* 0x000fe20003fc5270 */
[----:B------:R-:W-:-:S12]  /*11e0*/  WARPSYNC.ALL ;  /* 0x0000000000007948 */ /* 0x000fd80003800000 */
[----:B--2---:R1:W-:Y:S01]  /*11f0*/  @P6 STS [UR4], R27 ;  /* 0x0000001bff006988 */ /* 0x0043e20008000804 */
[----:B------:R-:W-:Y:S01]  /*1200*/  BAR.SYNC.DEFER_BLOCKING 0x0 ;  /* 0x0000000000007b1d */ /* 0x000fe20000010000 */
[----:B------:R-:W-:-:S05]  /*1210*/  ISETP.NE.AND P6, PT, R36, RZ, PT ;  /* 0x000000ff2400720c */ /* 0x000fca0003fc5270 */
[----:B------:R-:W-:Y:S01]  /*1220*/  BSSY.RECONVERGENT B0, `(.L_x_6700) ;  /* 0x0000012000007945 */ /* 0x000fe20003800200 */
[----:B------:R-:W2:Y:S07]  /*1230*/  LDS R27, [UR4] ;  /* 0x00000004ff1b7984 */ /* 0x000eae0008000800 */
[----:B-1----:R-:W-:Y:S05]  /*1240*/  @P6 BRA `(.L_x_6701) ;  /* 0x00000000003c6947 */ /* 0x002fea0003800000 */
[----:B------:R-:W-:Y:S01]  /*1250*/  IMAD.MOV.U32 R28, RZ, RZ, R24 ;  /* 0x000000ffff1c7224 */ /* 0x000fe200078e0018 */
[----:B------:R-:W1:Y:S01]  /*1260*/  LDCU.64 UR4, c[0x0][0x380] ;  /* 0x00007000ff0477ac */ /* 0x000e620008000a00 */
[----:B------:R-:W-:Y:S02]  /*1270*/  IMAD.MOV.U32 R29, RZ, RZ, RZ ;  /* 0x000000ffff1d7224 */ /* 0x000fe400078e00ff */
[----:B------:R-:W-:-:S04]  /*1280*/  IMAD.WIDE.U32 R28, R22, UR8, R28 ;  /* 0x00000008161c7c25 */ /* 0x000fc8000f8e001c */
[----:B------:R-:W-:Y:S01]  /*1290*/  IMAD R25, R23, UR8, R29 ;  /* 0x0000000817197c24 */ /* 0x000fe2000f8e021d */
[----:B------:R-:W-:Y:S02]  /*12a0*/  SHF.L.U32 R29, R0, 0x10, RZ ;  /* 0x00000010001d7819 */ /* 0x000fe400000006ff */
[----:B--2---:R-:W-:Y:S03]  /*12b0*/  MUFU.RCP R0, R27 ;  /* 0x0000001b00007308 */ /* 0x004fe60000001000 */
[----:B------:R-:W-:Y:S01]  /*12c0*/  FADD.FTZ R29, R29, -R26 ;  /* 0x8000001a1d1d7221 */ /* 0x000fe20000010000 */
[----:B-1----:R-:W-:-:S03]  /*12d0*/  LEA R24, P6, R28, UR4, 0x1 ;  /* 0x000000041c187c11 */ /* 0x002fc6000f8c08ff */
[----:B------:R-:W-:Y:S01]  /*12e0*/  FMUL.FTZ R29, R29, 1.4426950216293334961 ;  /* 0x3fb8aa3b1d1d7820 */ /* 0x000fe20000410000 */
[----:B------:R-:W-:-:S05]  /*12f0*/  LEA.HI.X R25, R28, UR5, R25, 0x1, P6 ;  /* 0x000000051c197c11 */ /* 0x000fca000b0f0c19 */
[----:B------:R-:W1:Y:S02]  /*1300*/  MUFU.EX2 R29, R29 ;  /* 0x0000001d001d7308 */ /* 0x000e640000000800 */
[----:B-1----:R-:W-:-:S05]  /*1310*/  FMUL.FTZ R0, R29, R0 ;  /* 0x000000001d007220 */ /* 0x002fca0000410000 */
[----:B------:R-:W-:-:S05]  /*1320*/  F2FP.BF16.F32.PACK_AB R0, RZ, R0 ;  /* 0x00000000ff00723e */ /* 0x000fca00000010ff */
[----:B------:R1:W-:Y:S02]  /*1330*/  STG.E.U16 desc[UR6][R24.64], R0 ;  /* 0x0000000018007986 */ /* 0x0003e4000c101506 */
.L_x_6701:
[----:B------:R-:W-:Y:S05]  /*1340*/  BSYNC.RECONVERGENT B0 ;  /* 0x0000000000007941 */ /* 0x000fea0003800200 */
.L_x_6700:
[----:B------:R-:W-:Y:S01]  /*1350*/  ISETP.NE.AND P6, PT, R38, RZ, PT ;  /* 0x000000ff2600720c */ /* 0x000fe20003fc5270 */
[----:B------:R-:W-:-:S12]  /*1360*/  BSSY.RECONVERGENT B0, `(.L_x_6702) ;  /* 0x0000012000007945 */ /* 0x000fd80003800200 */
[----:B------:R-:W-:Y:S05]  /*1370*/  @P6 BRA `(.L_x_6703) ;  /* 0x0000000000406947 */ /* 0x000fea0003800000 */
[----:B-1----:R-:W1:Y:S01]  /*1380*/  S2R R24, SR_TID.X ;  /* 0x0000000000187919 */ /* 0x002e620000002100 */
[----:B------:R-:W-:Y:S01]  /*1390*/  IMAD.MOV.U32 R25, RZ, RZ, RZ ;  /* 0x000000ffff197224 */ /* 0x000fe200078e00ff */
[----:B------:R-:W3:Y:S01]  /*13a0*/  LDCU.64 UR4, c[0x0][0x380] ;  /* 0x00007000ff0477ac */ /* 0x000ee20008000a00 */
[----:B--2---:R-:W-:Y:S01]  /*13b0*/  MUFU.RCP R31, R27 ;  /* 0x0000001b001f7308 */ /* 0x004fe20000001000 */
[----:B-1----:R-:W-:-:S04]  /*13c0*/  VIADD R24, R24, UR9 ;  /* 0x0000000918187c36 */ /* 0x002fc80008000000 */
[----:B------:R-:W-:-:S04]  /*13d0*/  IMAD.WIDE.U32 R28, R22, UR8, R24 ;  /* 0x00000008161c7c25 */ /* 0x000fc8000f8e0018 */
[----:B------:R-:W-:Y:S01]  /*13e0*/  IMAD R25, R23, UR8, R29 ;  /* 0x0000000817197c24 */ /* 0x000fe2000f8e021d */
[----:B---3--:R-:W-:Y:S01]  /*13f0*/  LEA R24, P6, R28, UR4, 0x1 ;  /* 0x000000041c187c11 */ /* 0x008fe2000f8c08ff */
[----:B------:R-:W-:-:S03]  /*1400*/  IMAD.U32 R29, R2, 0x10000, RZ ;  /* 0x00010000021d7824 */ /* 0x000fc600078e00ff */
[----:B------:R-:W-:Y:S01]  /*1410*/  LEA.HI.X R25, R28, UR5, R25, 0x1, P6 ;  /* 0x000000051c197c11 */ /* 0x000fe2000b0f0c19 */
[----:B------:R-:W-:-:S04]  /*1420*/  FADD.FTZ R29, R29, -R26 ;  /* 0x8000001a1d1d7221 */ /* 0x000fc80000010000 */
[----:B------:R-:W-:-:S04]  /*1430*/  FMUL.FTZ R29, R29, 1.4426950216293334961 ;  /* 0x3fb8aa3b1d1d7820 */ /* 0x000fc80000410000 */
[----:B------:R-:W1:Y:S02]  /*1440*/  MUFU.EX2 R0, R29 ;  /* 0x0000001d00007308 */ /* 0x000e640000000800 */
[----:B-1----:R-:W-:-:S05]  /*1450*/  FMUL.FTZ R0, R0, R31 ;  /* 0x0000001f00007220 */ /* 0x002fca0000410000 */
[----:B------:R-:W-:-:S05]  /*1460*/  F2FP.BF16.F32.PACK_AB R0, RZ, R0 ;  /* 0x00000000ff00723e */ /* 0x000fca00000010ff */
[----:B------:R3:W-:Y:S02]  /*1470*/  STG.E.U16 desc[UR6][R24.64], R0 ;  /* 0x0000000018007986 */ /* 0x0007e4000c101506 */
.L_x_6703:
[----:B------:R-:W-:Y:S05]  /*1480*/  BSYNC.RECONVERGENT B0 ;  /* 0x0000000000007941 */ /* 0x000fea0003800200 */
.L_x_6702:
[----:B------:R-:W-:Y:S01]  /*1490*/  ISETP.NE.AND P6, PT, R37, RZ, PT ;  /* 0x000000ff2500720c */ /* 0x000fe20003fc5270 */
[----:B------:R-:W-:-:S12]  /*14a0*/  BSSY.RECONVERGENT B0, `(.L_x_6704) ;  /* 0x0000013000007945 */ /* 0x000fd80003800200 */
[----:B------:R-:W-:Y:S05]  /*14b0*/  @P6 BRA `(.L_x_6705) ;  /* 0x0000000000446947 */ /* 0x000fea0003800000 */
[----:B------:R-:W4:Y:S01]  /*14c0*/  S2R R2, SR_TID.X ;  /* 0x0000000000027919 */ /* 0x000f220000002100 */
[----:B------:R-:W-:Y:S01]  /*14d0*/  SHF.L.U32 R3, R3, 0x10, RZ ;  /* 0x0000001003037819 */ /* 0x000fe200000006ff */
[----:B--2---:R-:W-:Y:S01]  /*14e0*/  MUFU.RCP R29, R27 ;  /* 0x0000001b001d7308 */ /* 0x004fe20000001000 */
[----:B------:R-:W2:Y:S03]  /*14f0*/  LDCU.64 UR4, c[0x0][0x380] ;  /* 0x00007000ff0477ac */ /* 0x000ea60008000a00 */
[----:B------:R-:W-:-:S04]  /*1500*/  FADD.FTZ R3, R3, -R26 ;  /* 0x8000001a03037221 */ /* 0x000fc80000010000 */
[----:B------:R-:W-:Y:S01]  /*1510*/  FMUL.FTZ R28, R3, 1.4426950216293334961 ;  /* 0x3fb8aa3b031c7820 */ /* 0x000fe20000410000 */
[----:B------:R-:W-:-:S03]  /*1520*/  IMAD.MOV.U32 R3, RZ, RZ, RZ ;  /* 0x000000ffff037224 */ /* 0x000fc600078e00ff */
[----:B-1-3--:R-:W1:Y:S02]  /*1530*/  MUFU.EX2 R0, R28 ;  /* 0x0000001c00007308 */ /* 0x00ae640000000800 */
[----:B-1----:R-:W-:Y:S01]  /*1540*/  FMUL.FTZ R0, R0, R29 ;  /* 0x0000001d00007220 */ /* 0x002fe20000410000 */
[----:B----4-:R-:W-:-:S04]  /*1550*/  VIADD R2, R2, UR9 ;  /* 0x0000000902027c36 */ /* 0x010fc80008000000 */
[----:B------:R-:W-:Y:S01]  /*1560*/  VIADD R2, R2, UR9 ;  /* 0x0000000902027c36 */ /* 0x000fe20008000000 */
[----:B------:R-:W-:-:S03]  /*1570*/  F2FP.BF16.F32.PACK_AB R0, RZ, R0 ;  /* 0x00000000ff00723e */ /* 0x000fc600000010ff */
[----:B------:R-:W-:-:S04]  /*1580*/  IMAD.WIDE.U32 R24, R22, UR8, R2 ;  /* 0x0000000816187c25 */ /* 0x000fc8000f8e0002 */
[----:B------:R-:W-:Y:S01]  /*1590*/  IMAD R3, R23, UR8, R25 ;  /* 0x0000000817037c24 */ /* 0x000fe2000f8e0219 */
[----:B--2---:R-:W-:-:S04]  /*15a0*/  LEA R2, P6, R24, UR4, 0x1 ;  /* 0x0000000418027c11 */ /* 0x004fc8000f8c08ff */
[----:B------:R-:W-:-:S05]  /*15b0*/  LEA.HI.X R3, R24, UR5, R3, 0x1, P6 ;  /* 0x0000000518037c11 */ /* 0x000fca000b0f0c03 */
[----:B------:R4:W-:Y:S04]  /*15c0*/  STG.E.U16 desc[UR6][R2.64], R0 ;  /* 0x0000000002007986 */ /* 0x0009e8000c101506 */
.L_x_6705:
[----:B------:R-:W-:Y:S05]  /*15d0*/  BSYNC.RECONVERGENT B0 ;  /* 0x0000000000007941 */ /* 0x000fea0003800200 */
.L_x_6704:
[----:B------:R-:W-:Y:S04]  /*15e0*/  BSSY.RECONVERGENT B0, `(.L_x_6706) ;  /* 0x0000010000007945 */ /* 0x000fe80003800200 */
[----:B------:R-:W-:Y:S05]  /*15f0*/  @P0 BRA `(.L_x_6707) ;  /* 0x0000000000380947 */ /* 0x000fea0003800000 */
[----:B----4-:R-:W-:Y:S01]  /*1600*/  SHF.L.U32 R3, R4, 0x10, RZ ;  /* 0x0000001004037819 */ /* 0x010fe200000006ff */
[----:B-123--:R-:W-:Y:S01]  /*1610*/  MUFU.RCP R25, R27 ;  /* 0x0000001b00197308 */ /* 0x00efe20000001000 */
[----:B------:R-:W1:Y:S01]  /*1620*/  LDCU.64 UR4, c[0x0][0x380] ;  /* 0x00007000ff0477ac */ /* 0x000e620008000a00 */
[----:B------:R-:W-:Y:S02]  /*1630*/  IMAD.MOV.U32 R21, RZ, RZ, RZ ;  /* 0x000000ffff157224 */ /* 0x000fe400078e00ff */
[----:B------:R-:W-:Y:S01]  /*1640*/  FADD.FTZ R3, R3, -R26 ;  /* 0x8000001a03037221 */ /* 0x000fe20000010000 */
[----:B------:R-:W-:-:S04]  /*1650*/  IMAD.WIDE.U32 R20, R22, UR8, R20 ;  /* 0x0000000816147c25 */ /* 0x000fc8000f8e0014 */
[----:B------:R-:W-:Y:S01]  /*1660*/  FMUL.FTZ R4, R3, 1.4426950216293334961 ;  /* 0x3fb8aa3b03047820 */ /* 0x000fe20000410000 */
[----:B------:R-:W-:-:S03]  /*1670*/  IMAD R3, R23, UR8, R21 ;  /* 0x0000000817037c24 */ /* 0x000fc6000f8e0215 */
[----:B------:R-:W2:Y:S01]  /*1680*/  MUFU.EX2 R0, R4 ;  /* 0x0000000400007308 */ /* 0x000ea20000000800 */
[----:B-1----:R-:W-:-:S04]  /*1690*/  LEA R2, P0, R20, UR4, 0x1 ;  /* 0x0000000414027c11 */ /* 0x002fc8000f8008ff */
[----:B------:R-:W-:Y:S01]  /*16a0*/  LEA.HI.X R3, R20, UR5, R3, 0x1, P0 ;  /* 0x0000000514037c11 */ /* 0x000fe200080f0c03 */
[----:B--2---:R-:W-:-:S05]  /*16b0*/  FMUL.FTZ R0, R0, R25 ;  /* 0x0000001900007220 */ /* 0x004fca0000410000 */
[----:B------:R-:W-:-:S05]  /*16c0*/  F2FP.BF16.F32.PACK_AB R0, RZ, R0 ;  /* 0x00000000ff00723e */ /* 0x000fca00000010ff */
[----:B------:R1:W-:Y:S02]  /*16d0*/  STG.E.U16 desc[UR6][R2.64], R0 ;  /* 0x0000000002007986 */ /* 0x0003e4000c101506 */
.L_x_6707:
[----:B------:R-:W-:Y:S05]  /*16e0*/  BSYNC.RECONVERGENT B0 ;  /* 0x0000000000007941 */ /* 0x000fea0003800200 */
.L_x_6706:
[----:B------:R-:W-:Y:S04]  /*16f0*/  BSSY.RECONVERGENT B0, `(.L_x_6708) ;  /* 0x0000010000007945 */ /* 0x000fe80003800200 */
[----:B------:R-:W-:Y:S05]  /*1700*/  @P1 BRA `(.L_x_6709) ;  /* 0x0000000000381947 */ /* 0x000fea0003800000 */
[----:B------:R-:W-:Y:S01]  /*1710*/  IMAD.U32 R5, R5, 0x10000, RZ ;  /* 0x0001000005057824 */ /* 0x000fe200078e00ff */
[----:B-12-4-:R-:W-:Y:S01]  /*1720*/  MUFU.RCP R3, R27 ;  /* 0x0000001b00037308 */ /* 0x016fe20000001000 */
[----:B------:R-:W1:Y:S01]  /*1730*/  LDCU.64 UR4, c[0x0][0x380] ;  /* 0x00007000ff0477ac */ /* 0x000e620008000a00 */
[----:B------:R-:W-:Y:S02]  /*1740*/  IMAD.MOV.U32 R19, RZ, RZ, RZ ;  /* 0x000000ffff137224 */ /* 0x000fe400078e00ff */
[----:B------:R-:W-:Y:S01]  /*1750*/  FADD.FTZ R5, R5, -R26 ;  /* 0x8000001a05057221 */ /* 0x000fe20000010000 */
[----:B------:R-:W-:-:S04]  /*1760*/  IMAD.WIDE.U32 R18, R22, UR8, R18 ;  /* 0x0000000816127c25 */ /* 0x000fc8000f8e0012 */
[----:B------:R-:W-:-:S04]  /*1770*/  FMUL.FTZ R5, R5, 1.4426950216293334961 ;  /* 0x3fb8aa3b05057820 */ /* 0x000fc80000410000 */
[----:B---3--:R-:W2:Y:S01]  /*1780*/  MUFU.EX2 R0, R5 ;  /* 0x0000000500007308 */ /* 0x008ea20000000800 */
[----:B-1----:R-:W-:Y:S01]  /*1790*/  LEA R2, P0, R18, UR4, 0x1 ;  /* 0x0000000412027c11 */ /* 0x002fe2000f8008ff */
[----:B--2---:R-:W-:Y:S01]  /*17a0*/  FMUL.FTZ R0, R0, R3 ;  /* 0x0000000300007220 */ /* 0x004fe20000410000 */
[----:B------:R-:W-:-:S04]  /*17b0*/  IMAD R3, R23, UR8, R19 ;  /* 0x0000000817037c24 */ /* 0x000fc8000f8e0213 */
[----:B------:R-:W-:Y:S02]  /*17c0*/  F2FP.BF16.F32.PACK_AB R0, RZ, R0 ;  /* 0x00000000ff00723e */ /* 0x000fe400000010ff */
[----:B------:R-:W-:-:S05]  /*17d0*/  LEA.HI.X R3, R18, UR5, R3, 0x1, P0 ;  /* 0x0000000512037c11 */ /* 0x000fca00080f0c03 */
[----:B------:R1:W-:Y:S02]  /*17e0*/  STG.E.U16 desc[UR6][R2.64], R0 ;  /* 0x0000000002007986 */ /* 0x0003e4000c101506 */
.L_x_6709:
[----:B------:R-:W-:Y:S05]  /*17f0*/  BSYNC.RECONVERGENT B0 ;  /* 0x0000000000007941 */ /* 0x000fea0003800200 */
.L_x_6708:
[----:B------:R-:W-:Y:S04]  /*1800*/  BSSY.RECONVERGENT B0, `(.L_x_6710) ;  /* 0x0000010000007945 */ /* 0x000fe80003800200 */
[----:B------:R-:W-:Y:S05]  /*1810*/  @P2 BRA `(.L_x_6711) ;  /* 0x0000000000382947 */ /* 0x000fea0003800000 */
[----:B-1--4-:R-:W-:Y:S01]  /*1820*/  SHF.L.U32 R3, R6, 0x10, RZ ;  /* 0x0000001006037819 */ /* 0x012fe200000006ff */
[----:B--2---:R-:W-:Y:S01]  /*1830*/  MUFU.RCP R5, R27 ;  /* 0x0000001b00057308 */ /* 0x004fe20000001000 */
[----:B------:R-:W1:Y:S01]  /*1840*/  LDCU.64 UR4, c[0x0][0x380] ;  /* 0x00007000ff0477ac */ /* 0x000e620008000a00 */
[----:B------:R-:W-:Y:S02]  /*1850*/  IMAD.MOV.U32 R17, RZ, RZ, RZ ;  /* 0x000000ffff117224 */ /* 0x000fe400078e00ff */
[----:B------:R-:W-:Y:S01]  /*1860*/  FADD.FTZ R3, R3, -R26 ;  /* 0x8000001a03037221 */ /* 0x000fe20000010000 */
[----:B------:R-:W-:-:S04]  /*1870*/  IMAD.WIDE.U32 R16, R22, UR8, R16 ;  /* 0x0000000816107c25 */ /* 0x000fc8000f8e0010 */
[----:B------:R-:W-:Y:S01]  /*1880*/  FMUL.FTZ R4, R3, 1.4426950216293334961 ;  /* 0x3fb8aa3b03047820 */ /* 0x000fe20000410000 */
[----:B------:R-:W-:-:S03]  /*1890*/  IMAD R3, R23, UR8, R17 ;  /* 0x0000000817037c24 */ /* 0x000fc6000f8e0211 */
[----:B---3--:R-:W2:Y:S01]  /*18a0*/  MUFU.EX2 R0, R4 ;  /* 0x0000000400007308 */ /* 0x008ea20000000800 */
[----:B-1----:R-:W-:-:S04]  /*18b0*/  LEA R2, P0, R16, UR4, 0x1 ;  /* 0x0000000410027c11 */ /* 0x002fc8000f8008ff */
[----:B------:R-:W-:Y:S01]  /*18c0*/  LEA.HI.X R3, R16, UR5, R3, 0x1, P0 ;  /* 0x0000000510037c11 */ /* 0x000fe200080f0c03 */
[----:B--2---:R-:W-:-:S05]  /*18d0*/  FMUL.FTZ R0, R0, R5 ;  /* 0x0000000500007220 */ /* 0x004fca0000410000 */
[----:B------:R-:W-:-:S05]  /*18e0*/  F2FP.BF16.F32.PACK_AB R0, RZ, R0 ;  /* 0x00000000ff00723e */ /* 0x000fca00000010ff */
[----:B------:R1:W-:Y:S02]  /*18f0*/  STG.E.U16 desc[UR6][R2.64], R0 ;  /* 0x0000000002007986 */ /* 0x0003e4000c101506 */
.L_x_6711:
[----:B------:R-:W-:Y:S05]  /*1900*/  BSYNC.RECONVERGENT B0 ;  /* 0x0000000000007941 */ /* 0x000fea0003800200 */
.L_x_6710:
[----:B------:R-:W-:Y:S04]  /*1910*/  BSSY.RECONVERGENT B0, `(.L_x_6712) ;  /* 0x0000010000007945 */ /* 0x000fe80003800200 */
[----:B------:R-:W-:Y:S05]  /*1920*/  @P3 BRA `(.L_x_6713) ;  /* 0x0000000000383947 */ /* 0x000fea0003800000 */
[----:B------:R-:W-:Y:S01]  /*1930*/  IMAD.U32 R7, R7, 0x10000, RZ ;  /* 0x0001000007077824 */ /* 0x000fe200078e00ff */
[----:B-12-4-:R-:W-:Y:S01]  /*1940*/  MUFU.RCP R3, R27 ;  /* 0x0000001b00037308 */ /* 0x016fe20000001000 */
[----:B------:R-:W1:Y:S01]  /*1950*/  LDCU.64 UR4, c[0x0][0x380] ;  /* 0x00007000ff0477ac */ /* 0x000e620008000a00 */
[----:B------:R-:W-:Y:S02]  /*1960*/  HFMA2 R15, -RZ, RZ, 0, 0 ;  /* 0x00000000ff0f7431 */ /* 0x000fe400000001ff */
[----:B------:R-:W-:-:S04]  /*1970*/  FADD.FTZ R7, R7, -R26 ;  /* 0x8000001a07077221 */ /* 0x000fc80000010000 */
[----:B------:R-:W-:-:S04]  /*1980*/  FMUL.FTZ R7, R7, 1.4426950216293334961 ;  /* 0x3fb8aa3b07077820 */ /* 0x000fc80000410000 */
[----:B---3--:R-:W2:Y:S01]  /*1990*/  MUFU.EX2 R0, R7 ;  /* 0x0000000700007308 */ /* 0x008ea20000000800 */
[----:B------:R-:W-:-:S03]  /*19a0*/  IMAD.WIDE.U32 R14, R22, UR8, R14 ;  /* 0x00000008160e7c25 */ /* 0x000fc6000f8e000e */
[----:B-1----:R-:W-:Y:S01]  /*19b0*/  LEA R2, P0, R14, UR4, 0x1 ;  /* 0x000000040e027c11 */ /* 0x002fe2000f8008ff */
[----:B--2---:R-:W-:Y:S01]  /*19c0*/  FMUL.FTZ R0, R0, R3 ;  /* 0x0000000300007220 */ /* 0x004fe20000410000 */
[----:B------:R-:W-:-:S04]  /*19d0*/  IMAD R3, R23, UR8, R15 ;  /* 0x0000000817037c24 */ /* 0x000fc8000f8e020f */
[----:B------:R-:W-:Y:S02]  /*19e0*/  F2FP.BF16.F32.PACK_AB R0, RZ, R0 ;  /* 0x00000000ff00723e */ /* 0x000fe400000010ff */
[----:B------:R-:W-:-:S05]  /*19f0*/  LEA.HI.X R3, R14, UR5, R3, 0x1, P0 ;  /* 0x000000050e037c11 */ /* 0x000fca00080f0c03 */
[----:B------:R1:W-:Y:S02]  /*1a00*/  STG.E.U16 desc[UR6][R2.64], R0 ;  /* 0x0000000002007986 */ /* 0x0003e4000c101506 */
.L_x_6713:
[----:B------:R-:W-:Y:S05]  /*1a10*/  BSYNC.RECONVERGENT B0 ;  /* 0x0000000000007941 */ /* 0x000fea0003800200 */
.L_x_6712:
[----:B------:R-:W-:Y:S04]  /*1a20*/  BSSY.RECONVERGENT B0, `(.L_x_6714) ;  /* 0x0000010000007945 */ /* 0x000fe80003800200 */
[----:B------:R-:W-:Y:S05]  /*1a30*/  @P4 BRA `(.L_x_6715) ;  /* 0x0000000000384947 */ /* 0x000fea0003800000 */
[----:B-1--4-:R-:W-:Y:S01]  /*1a40*/  IMAD.U32 R3, R8, 0x10000, RZ ;  /* 0x0001000008037824 */ /* 0x012fe200078e00ff */
        /* <DEDUP_REMOVED lines=13> */
.L_x_6715:
[----:B------:R-:W-:Y:S05]  /*1b20*/  BSYNC.RECONVERGENT B0 ;  /* 0x0000000000007941 */ /* 0x000fea0003800200 */
.L_x_6714:
[----:B------:R-:W-:Y:S05]  /*1b30*/  @P5 EXIT ;  /* 0x000000000000594d */ /* 0x000fea0003800000 */
[----:B------:R-:W-:Y:S01]  /*1b40*/  SHF.L.U32 R9, R9, 0x10, RZ ;  /* 0x0000001009097819 */ /* 0x000fe200000006ff */
[----:B--2---:R-:W-:Y:S01]  /*1b50*/  MUFU.RCP R27, R27 ;  /* 0x0000001b001b7308 */ /* 0x004fe20000001000 */
[----:B------:R-:W2:Y:S01]  /*1b60*/  LDCU.64 UR4, c[0x0][0x380] ;  /* 0x00007000ff0477ac */ /* 0x000ea20008000a00 */
[----:B------:R-:W-:Y:S02]  /*1b70*/  IMAD.MOV.U32 R11, RZ, RZ, RZ ;  /* 0x000000ffff0b7224 */ /* 0x000fe400078e00ff */
[----:B------:R-:W-:Y:S01]  /*1b80*/  FADD.FTZ R9, R9, -R26 ;  /* 0x8000001a09097221 */ /* 0x000fe20000010000 */
[----:B------:R-:W-:-:S04]  /*1b90*/  IMAD.WIDE.U32 R10, R22, UR8, R10 ;  /* 0x00000008160a7c25 */ /* 0x000fc8000f8e000a */
[----:B------:R-:W-:Y:S01]  /*1ba0*/  FMUL.FTZ R9, R9, 1.4426950216293334961 ;  /* 0x3fb8aa3b09097820 */ /* 0x000fe20000410000 */
[----:B------:R-:W-:-:S03]  /*1bb0*/  IMAD R23, R23, UR8, R11 ;  /* 0x0000000817177c24 */ /* 0x000fc6000f8e020b */
[----:B-1-34-:R-:W1:Y:S01]  /*1bc0*/  MUFU.EX2 R0, R9 ;  /* 0x0000000900007308 */ /* 0x01ae620000000800 */
[----:B--2---:R-:W-:-:S04]  /*1bd0*/  LEA R2, P0, R10, UR4, 0x1 ;  /* 0x000000040a027c11 */ /* 0x004fc8000f8008ff */
[----:B------:R-:W-:Y:S01]  /*1be0*/  LEA.HI.X R3, R10, UR5, R23, 0x1, P0 ;  /* 0x000000050a037c11 */ /* 0x000fe200080f0c17 */
[----:B-1----:R-:W-:-:S05]  /*1bf0*/  FMUL.FTZ R0, R0, R27 ;  /* 0x0000001b00007220 */ /* 0x002fca0000410000 */
[----:B------:R-:W-:-:S05]  /*1c00*/  F2FP.BF16.F32.PACK_AB R0, RZ, R0 ;  /* 0x00000000ff00723e */ /* 0x000fca00000010ff */
[----:B------:R-:W-:Y:S01]  /*1c10*/  STG.E.U16 desc[UR6][R2.64], R0 ;  /* 0x0000000002007986 */ /* 0x000fe2000c101506 */
[----:B------:R-:W-:Y:S05]  /*1c20*/  EXIT ;  /* 0x000000000000794d */ /* 0x000fea0003800000 */
.L_x_6696:
[----:B-1----:R-:W-:Y:S01]  /*1c30*/  IMAD.MOV.U32 R41, RZ, RZ, R26 ;  /* 0x000000ffff297224 */ /* 0x002fe200078e001a */
[----:B------:R-:W-:Y:S01]  /*1c40*/  MOV R30, 0x10 ;  /* 0x00000010001e7802 */ /* 0x000fe20000000f00 */
[----:B------:R-:W-:Y:S02]  /*1c50*/  IMAD.MOV.U32 R29, RZ, RZ, 0x1f ;  /* 0x0000001fff1d7424 */ /* 0x000fe400078e00ff */
[----:B------:R-:W-:-:S07]  /*1c60*/  IMAD.MOV.U32 R28, RZ, RZ, -0x1 ;  /* 0xffffffffff1c7424 */ /* 0x000fce00078e00ff */
[----:B------:R-:W-:Y:S05]  /*1c70*/  WARPSYNC.COLLECTIVE R28, `(.L_x_6716) ;  /* 0x000000001c087348 */ /* 0x000fea0003c00000 */
[----:B------:R0:W1:Y:S02]  /*1c80*/  SHFL.DOWN P6, R35, R41, R30, R29 ;  /* 0x0800001e29237389 */ /* 0x00006400000c001d */
[----:B01----:R-:W-:Y:S05]  /*1c90*/  ENDCOLLECTIVE ;  /* 0x000000000000791b */ /* 0x003fea0003800000 */
.L_x_6716:
[----:B------:R-:W-:Y:S01]  /*1ca0*/  IMAD.MOV.U32 R30, RZ, RZ, 0x8 ;  /* 0x00000008ff1e7424 */ /* 0x000fe200078e00ff */
[----:B------:R-:W-:-:S04]  /*1cb0*/  MOV R31, R35 ;  /* 0x00000023001f7202 */ /* 0x000fc80000000f00 */
[----:B------:R-:W-:-:S04]  /*1cc0*/  FSETP.GEU.FTZ.AND P6, PT, R26, R31, PT ;  /* 0x0000001f1a00720b */ /* 0x000fc80003fde000 */
[----:B------:R-:W-:-:S05]  /*1cd0*/  FSEL R31, R31, R26, !P6 ;  /* 0x0000001a1f1f7208 */ /* 0x000fca0007000000 */
[----:B------:R-:W-:-:S07]  /*1ce0*/  IMAD.MOV.U32 R41, RZ, RZ, R31 ;  /* 0x000000ffff297224 */ /* 0x000fce00078e001f */
[----:B------:R-:W-:Y:S05]  /*1cf0*/  WARPSYNC.COLLECTIVE R28, `(.L_x_6717) ;  /* 0x000000001c087348 */ /* 0x000fea0003c00000 */
[----:B------:R0:W1:Y:S02]  /*1d00*/  SHFL.DOWN P6, R35, R41, R30, R29 ;  /* 0x0800001e29237389 */ /* 0x00006400000c001d */
[----:B01----:R-:W-:Y:S05]  /*1d10*/  ENDCOLLECTIVE ;  /* 0x000000000000791b */ /* 0x003fea0003800000 */
.L_x_6717:
        /* <DEDUP_REMOVED lines=8> */
.L_x_6718:
        /* <DEDUP_REMOVED lines=8> */
.L_x_6719:
        /* <DEDUP_REMOVED lines=8> */
.L_x_6720:
[----:B------:R-:W-:Y:S05]  /*1ea0*/  BRA `(.L_x_6721) ;  /* 0xffffffec00147947 */ /* 0x000fea000383ffff */
.L_x_6699:
[----:B--2---:R-:W-:Y:S01]  /*1eb0*/  MOV R41, R27 ;  /* 0x0000001b00297202 */ /* 0x004fe20000000f00 */
[----:B------:R-:W-:Y:S01]  /*1ec0*/  IMAD.MOV.U32 R30, RZ, RZ, 0x10 ;  /* 0x00000010ff1e7424 */ /* 0x000fe200078e00ff */
[----:B------:R-:W-:Y:S01]  /*1ed0*/  MOV R28, 0xffffffff ;  /* 0xffffffff001c7802 */ /* 0x000fe20000000f00 */
[----:B------:R-:W-:-:S07]  /*1ee0*/  IMAD.MOV.U32 R29, RZ, RZ, 0x1f ;  /* 0x0000001fff1d7424 */ /* 0x000fce00078e00ff */
[----:B0-----:R-:W-:Y:S05]  /*1ef0*/  WARPSYNC.COLLECTIVE R28, `(.L_x_6722) ;  /* 0x000000001c087348 */ /* 0x001fea0003c00000 */
[----:B------:R1:W2:Y:S02]  /*1f00*/  SHFL.DOWN P6, R35, R41, R30, R29 ;  /* 0x0800001e29237389 */ /* 0x0002a400000c001d */
[----:B012---:R-:W-:Y:S05]  /*1f10*/  ENDCOLLECTIVE ;  /* 0x000000000000791b */ /* 0x007fea0003800000 */
.L_x_6722:
[----:B------:R-:W-:Y:S02]  /*1f20*/  HFMA2 R30, -RZ, RZ, 0, 4.76837158203125e-07 ;  /* 0x00000008ff1e7431 */ /* 0x000fe400000001ff */
[----:B------:R-:W-:-:S04]  /*1f30*/  IMAD.MOV.U32 R34, RZ, RZ, R35 ;  /* 0x000000ffff227224 */ /* 0x000fc800078e0023 */
[----:B------:R-:W-:-:S04]  /*1f40*/  FADD.FTZ R34, R27, R34 ;  /* 0x000000221b227221 */ /* 0x000fc80000010000 */
[----:B------:R-:W-:-:S07]  /*1f50*/  IMAD.MOV.U32 R41, RZ, RZ, R34 ;  /* 0x000000ffff297224 */ /* 0x000fce00078e0022 */
[----:B------:R-:W-:Y:S05]  /*1f60*/  WARPSYNC.COLLECTIVE R28, `(.L_x_6723) ;  /* 0x000000001c087348 */ /* 0x000fea0003c00000 */
[----:B------:R0:W1:Y:S02]  /*1f70*/  SHFL.DOWN P6, R35, R41, R30, R29 ;  /* 0x0800001e29237389 */ /* 0x00006400000c001d */
[----:B01----:R-:W-:Y:S05]  /*1f80*/  ENDCOLLECTIVE ;  /* 0x000000000000791b */ /* 0x003fea0003800000 */
.L_x_6723:
[----:B------:R-:W-:Y:S01]  /*1f90*/  MOV R30, 0x4 ;  /* 0x00000004001e7802 */ /* 0x000fe20000000f00 */
[----:B------:R-:W-:-:S04]  /*1fa0*/  IMAD.MOV.U32 R31, RZ, RZ, R35 ;  /* 0x000000ffff1f7224 */ /* 0x000fc800078e0023 */
[----:B------:R-:W-:-:S04]  /*1fb0*/  FADD.FTZ R31, R34, R31 ;  /* 0x0000001f221f7221 */ /* 0x000fc80000010000 */
[----:B------:R-:W-:-:S07]  /*1fc0*/  IMAD.MOV.U32 R41, RZ, RZ, R31 ;  /* 0x000000ffff297224 */ /* 0x000fce00078e001f */
[----:B------:R-:W-:Y:S05]  /*1fd0*/  WARPSYNC.COLLECTIVE R28, `(.L_x_6724) ;  /* 0x000000001c087348 */ /* 0x000fea0003c00000 */
[----:B------:R0:W1:Y:S02]  /*1fe0*/  SHFL.DOWN P6, R35, R41, R30, R29 ;  /* 0x0800001e29237389 */ /* 0x00006400000c001d */
[----:B01----:R-:W-:Y:S05]  /*1ff0*/  ENDCOLLECTIVE ;  /* 0x000000000000791b */ /* 0x003fea0003800000 */
.L_x_6724:
[----:B------:R-:W-:Y:S02]  /*2000*/  HFMA2 R30, -RZ, RZ, 0, 1.1920928955078125e-07 ;  /* 0x00000002ff1e7431 */ /* 0x000fe400000001ff */
[----:B------:R-:W-:-:S04]  /*2010*/  IMAD.MOV.U32 R40, RZ, RZ, R35 ;  /* 0x000000ffff287224 */ /* 0x000fc800078e0023 */
[----:B------:R-:W-:-:S04]  /*2020*/  FADD.FTZ R40, R31, R40 ;  /* 0x000000281f287221 */ /* 0x000fc80000010000 */
[----:B------:R-:W-:-:S07]  /*2030*/  IMAD.MOV.U32 R41, RZ, RZ, R40 ;  /* 0x000000ffff297224 */ /* 0x000fce00078e0028 */
[----:B------:R-:W-:Y:S05]  /*2040*/  WARPSYNC.COLLECTIVE R28, `(.L_x_6725) ;  /* 0x000000001c087348 */ /* 0x000fea0003c00000 */
[----:B------:R0:W1:Y:S02]  /*2050*/  SHFL.DOWN P6, R35, R41, R30, R29 ;  /* 0x0800001e29237389 */ /* 0x00006400000c001d */
[----:B01----:R-:W-:Y:S05]  /*2060*/  ENDCOLLECTIVE ;  /* 0x000000000000791b */ /* 0x003fea0003800000 */
.L_x_6725:
[----:B------:R-:W-:Y:S01]  /*2070*/  MOV R30, 0x1 ;  /* 0x00000001001e7802 */ /* 0x000fe20000000f00 */
[----:B------:R-:W-:-:S04]  /*2080*/  IMAD.MOV.U32 R33, RZ, RZ, R35 ;  /* 0x000000ffff217224 */ /* 0x000fc800078e0023 */
[----:B------:R-:W-:-:S04]  /*2090*/  FADD.FTZ R33, R40, R33 ;  /* 0x0000002128217221 */ /* 0x000fc80000010000 */
[----:B------:R-:W-:-:S07]  /*20a0*/  IMAD.MOV.U32 R41, RZ, RZ, R33 ;  /* 0x000000ffff297224 */ /* 0x000fce00078e0021 */
[----:B------:R-:W-:Y:S05]  /*20b0*/  WARPSYNC.COLLECTIVE R28, `(.L_x_6726) ;  /* 0x000000001c087348 */ /* 0x000fea0003c00000 */
[----:B------:R0:W1:Y:S02]  /*20c0*/  SHFL.DOWN P6, R35, R41, R30, R29 ;  /* 0x0800001e29237389 */ /* 0x00006400000c001d */
[----:B01----:R-:W-:Y:S05]  /*20d0*/  ENDCOLLECTIVE ;  /* 0x000000000000791b */ /* 0x003fea0003800000 */
.L_x_6726:
[----:B------:R-:W-:Y:S01]  /*20e0*/  IMAD.MOV.U32 R42, RZ, RZ, R35 ;  /* 0x000000ffff2a7224 */ /* 0x000fe200078e0023 */
[----:B------:R-:W-:Y:S06]  /*20f0*/  BRA `(.L_x_6727) ;  /* 0xfffffff0002c7947 */ /* 0x000fec000383ffff */
.L_x_6728:
        /* <DEDUP_REMOVED lines=16> */
.L_x_11569:


//--------------------- .text._ZN2at6native43_GLOBAL__N__9ae7fba5_10_SoftMax_cu_9f978f6322cunn_SoftMaxForwardRegIN3c108BFloat16EfS4_NS1_22SoftMaxForwardEpilogueElLi8EEEvPT1_PKT_T3_ --------------------------
	.section	.text._ZN2at6native43_GLOBAL__N__9ae7fba5_10_SoftMax_cu_9f978f6322cunn_SoftMaxForwardRegIN3c108BFloat16EfS4_NS1_22SoftMaxForwardEpilogueElLi8EEEvPT1_PKT_T3_,"ax",@progbits
	.align	128
.text._ZN2at6native43_GLOBAL__N__9ae7fba5_10_SoftMax_cu_9f978f6322cunn_SoftMaxForwardRegIN3c108BFloat16EfS4_NS1_22SoftMaxForwardEpilogueElLi8EEEvPT1_PKT_T3_:
        .type           _ZN2at6native43_GLOBAL__N__9ae7fba5_10_SoftMax_cu_9f978f6322cunn_SoftMaxForwardRegIN3c108BFloat16EfS4_NS1_22SoftMaxForwardEpilogueElLi8EEEvPT1_PKT_T3_,@function
        .size           _ZN2at6native43_GLOBAL__N__9ae7fba5_10_SoftMax_cu_9f978f6322cunn_SoftMaxForwardRegIN3c108BFloat16EfS4_NS1_22SoftMaxForwardEpilogueElLi8EEEvPT1_PKT_T3_,(.L_x_11570 - _ZN2at6native43_GLOBAL__N__9ae7fba5_10_SoftMax_cu_9f978f6322cunn_SoftMaxForwardRegIN3c108BFloat16EfS4_NS1_22SoftMaxForwardEpilogueElLi8EEEvPT1_PKT_T3_)
        .other          _ZN2at6native43_GLOBAL__N__9ae7fba5_10_SoftMax_cu_9f978f6322cunn_SoftMaxForwardRegIN3c108BFloat16EfS4_NS1_22SoftMaxForwardEpilogueElLi8EEEvPT1_PKT_T3_,@"STO_CUDA_ENTRY STV_DEFAULT"
_ZN2at6native43_GLOBAL__N__9ae7fba5_10_SoftMax_cu_9f978f6322cunn_SoftMaxForwardRegIN3c108BFloat16EfS4_NS1_22SoftMaxForwardEpilogueElLi8EEEvPT1_PKT_T3_:
        /* <DEDUP_REMOVED lines=8> */
[----:B------:R-:W-:Y:S02]  /*0080*/  ISETP.GE.AND.EX P0, PT, RZ, R15, PT, P0 ;  /* 0x0000000fff00720c */ /* 0x000fe40003f06300 */
[----:B------:R-:W-:-:S04]  /*0090*/  ISETP.GE.U32.AND P4, PT, R12, R14, PT ;  /* 0x0000000e0c00720c */ /* 0x000fc80003f86070 */
[----:B------:R-:W-:-:S07]  /*00a0*/  ISETP.GE.AND.EX P4, PT, RZ, R15, PT, P4 ;  /* 0x0000000fff00720c */ /* 0x000fce0003f86340 */
[----:B------:R-:W0:Y:S01]  /*00b0*/  @!P0 LDC.64 R8, c[0x0][0x388] ;  /* 0x0000e200ff088b82 */ /* 0x000e220000000a00 */
[----:B------:R-:W-:Y:S02]  /*00c0*/  @!P0 IMAD.MOV.U32 R17, RZ, RZ, RZ ;  /* 0x000000ffff118224 */ /* 0x000fe400078e00ff */
[----:B---3--:R-:W-:-:S05]  /*00d0*/  @!P0 IMAD.WIDE.U32 R20, R14, UR8, R16 ;  /* 0x000000080e148c25 */ /* 0x008fca000f8e0010 */
[----:B------:R-:W1:Y:S01]  /*00e0*/  @!P4 LDC.64 R18, c[0x0][0x388] ;  /* 0x0000e200ff12cb82 */ /* 0x000e620000000a00 */
[----:B------:R-:W-:Y:S02]  /*00f0*/  @!P4 IMAD.MOV.U32 R13, RZ, RZ, RZ ;  /* 0x000000ffff0dc224 */ /* 0x000fe400078e00ff */
[----:B------:R-:W-:Y:S02]  /*0100*/  @!P0 IMAD R2, R15, UR8, R21 ;  /* 0x000000080f028c24 */ /* 0x000fe4000f8e0215 */
[----:B------:R-:W-:Y:S01]  /*0110*/  @!P4 IMAD.WIDE.U32 R10, R14, UR8, R12 ;  /* 0x000000080e0acc25 */ /* 0x000fe2000f8e000c */
[----:B0-----:R-:W-:-:S04]  /*0120*/  @!P0 LEA R8, P1, R20, R8, 0x1 ;  /* 0x0000000814088211 */ /* 0x001fc800078208ff */
[----:B------:R-:W-:Y:S01]  /*0130*/  @!P0 LEA.HI.X R9, R20, R9, R2, 0x1, P1 ;  /* 0x0000000914098211 */ /* 0x000fe200008f0c02 */
[----:B------:R-:W-:Y:S01]  /*0140*/  @!P4 IMAD R2, R15, UR8, R11 ;  /* 0x000000080f02cc24 */ /* 0x000fe2000f8e020b */
[----:B-1----:R-:W-:-:S03]  /*0150*/  @!P4 LEA R18, P1, R10, R18, 0x1 ;  /* 0x000000120a12c211 */ /* 0x002fc600078208ff */
[----:B--2---:R-:W2:Y:S01]  /*0160*/  @!P0 LDG.E.U16 R4, desc[UR6][R8.64] ;  /* 0x0000000608048981 */ /* 0x004ea2000c1e1500 */
[----:B------:R-:W-:-:S05]  /*0170*/  @!P4 LEA.HI.X R19, R10, R19, R2, 0x1, P1 ;  /* 0x000000130a13c211 */ /* 0x000fca00008f0c02 */
[----:B------:R0:W3:Y:S01]  /*0180*/  @!P4 LDG.E.U16 R3, desc[UR6][R18.64] ;  /* 0x000000061203c981 */ /* 0x0000e2000c1e1500 */
[----:B------:R-:W-:-:S04]  /*0190*/  IADD3 R24, PT, PT, R12, UR9, RZ ;  /* 0x000000090c187c10 */ /* 0x000fc8000fffe0ff */
[C---:B------:R-:W-:Y:S01]  /*01a0*/  ISETP.GE.U32.AND P1, PT, R24.reuse, R14, PT ;  /* 0x0000000e1800720c */ /* 0x040fe20003f26070 */
[----:B------:R-:W-:-:S03]  /*01b0*/  VIADD R22, R24, UR9 ;  /* 0x0000000918167c36 */ /* 0x000fc60008000000 */
[----:B------:R-:W-:Y:S01]  /*01c0*/  ISETP.GE.AND.EX P6, PT, RZ, R15, PT, P1 ;  /* 0x0000000fff00720c */ /* 0x000fe20003fc6310 */
[C---:B------:R-:W-:Y:S01]  /*01d0*/  VIADD R12, R22.reuse, UR9 ;  /* 0x00000009160c7c36 */ /* 0x040fe20008000000 */
[----:B------:R-:W-:-:S04]  /*01e0*/  ISETP.GE.U32.AND P1, PT, R22, R14, PT ;  /* 0x0000000e1600720c */ /* 0x000fc80003f26070 */
[----:B------:R-:W-:Y:S02]  /*01f0*/  ISETP.GE.AND.EX P1, PT, RZ, R15, PT, P1 ;  /* 0x0000000fff00720c */ /* 0x000fe40003f26310 */
[----:B------:R-:W-:-:S04]  /*0200*/  ISETP.GE.U32.AND P2, PT, R12, R14, PT ;  /* 0x0000000e0c00720c */ /* 0x000fc80003f46070 */
[----:B------:R-:W-:Y:S01]  /*0210*/  ISETP.GE.AND.EX P2, PT, RZ, R15, PT, P2 ;  /* 0x0000000fff00720c */ /* 0x000fe20003f46320 */
[----:B------:R-:W1:Y:S08]  /*0220*/  @!P6 LDC.64 R34, c[0x0][0x388] ;  /* 0x0000e200ff22eb82 */ /* 0x000e700000000a00 */
[----:B0-----:R-:W0:Y:S01]  /*0230*/  @!P1 LDC.64 R18, c[0x0][0x388] ;  /* 0x0000e200ff129b82 */ /* 0x001e220000000a00 */
[----:B------:R-:W-:Y:S01]  /*0240*/  @!P6 MOV R25, RZ ;  /* 0x000000ff0019e202 */ /* 0x000fe20000000f00 */
[----:B------:R-:W-:-:S06]  /*0250*/  VIADD R10, R12, UR9 ;  /* 0x000000090c0a7c36 */ /* 0x000fcc0008000000 */
[----:B------:R-:W4:Y:S01]  /*0260*/  @!P2 LDC.64 R20, c[0x0][0x388] ;  /* 0x0000e200ff14ab82 */ /* 0x000f220000000a00 */
[----:B------:R-:W-:Y:S01]  /*0270*/  @!P6 IMAD.WIDE.U32 R8, R14, UR8, R24 ;  /* 0x000000080e08ec25 */ /* 0x000fe2000f8e0018 */
[----:B------:R-:W-:-:S03]  /*0280*/  ISETP.GE.U32.AND P3, PT, R10, R14, PT ;  /* 0x0000000e0a00720c */ /* 0x000fc60003f66070 */
[----:B------:R-:W-:Y:S02]  /*0290*/  @!P1 IMAD.MOV.U32 R23, RZ, RZ, RZ ;  /* 0x000000ffff179224 */ /* 0x000fe400078e00ff */
[C---:B------:R-:W-:Y:S01]  /*02a0*/  @!P6 IMAD R2, R15.reuse, UR8, R9 ;  /* 0x000000080f02ec24 */ /* 0x040fe2000f8e0209 */
[----:B-1----:R-:W-:Y:S01]  /*02b0*/  @!P6 LEA R34, P5, R8, R34, 0x1 ;  /* 0x000000220822e211 */ /* 0x002fe200078a08ff */
[----:B------:R-:W-:Y:S01]  /*02c0*/  @!P1 IMAD.WIDE.U32 R22, R14, UR8, R22 ;  /* 0x000000080e169c25 */ /* 0x000fe2000f8e0016 */
[----:B------:R-:W-:Y:S02]  /*02d0*/  ISETP.GE.AND.EX P3, PT, RZ, R15, PT, P3 ;  /* 0x0000000fff00720c */ /* 0x000fe40003f66330 */
[----:B------:R-:W-:Y:S01]  /*02e0*/  @!P6 LEA.HI.X R35, R8, R35, R2, 0x1, P5 ;  /* 0x000000230823e211 */ /* 0x000fe200028f0c02 */
[----:B------:R-:W-:Y:S02]  /*02f0*/  @!P2 IMAD.MOV.U32 R13, RZ, RZ, RZ ;  /* 0x000000ffff0da224 */ /* 0x000fe400078e00ff */
[----:B------:R-:W-:Y:S01]  /*0300*/  @!P1 IMAD R2, R15, UR8, R23 ;  /* 0x000000080f029c24 */ /* 0x000fe2000f8e0217 */
[----:B0-----:R-:W-:Y:S01]  /*0310*/  @!P1 LEA R18, P5, R22, R18, 0x1 ;  /* 0x0000001216129211 */ /* 0x001fe200078a08ff */
[----:B------:R-:W-:-:S03]  /*0320*/  @!P2 IMAD.WIDE.U32 R8, R14, UR8, R12 ;  /* 0x000000080e08ac25 */ /* 0x000fc6000f8e000c */
[----:B------:R-:W-:Y:S01]  /*0330*/  @!P1 LEA.HI.X R19, R22, R19, R2, 0x1, P5 ;  /* 0x0000001316139211 */ /* 0x000fe200028f0c02 */
[----:B------:R-:W-:Y:S02]  /*0340*/  @!P2 IMAD R2, R15, UR8, R9 ;  /* 0x000000080f02ac24 */ /* 0x000fe4000f8e0209 */
[----:B------:R-:W0:Y:S01]  /*0350*/  @!P3 LDC.64 R22, c[0x0][0x388] ;  /* 0x0000e200ff16bb82 */ /* 0x000e220000000a00 */
[C---:B----4-:R-:W-:Y:S01]  /*0360*/  @!P2 LEA R20, P5, R8.reuse, R20, 0x1 ;  /* 0x000000140814a211 */ /* 0x050fe200078a08ff */
[----:B------:R-:W-:Y:S01]  /*0370*/  @!P3 IMAD.MOV.U32 R11, RZ, RZ, RZ ;  /* 0x000000ffff0bb224 */ /* 0x000fe200078e00ff */
[----:B------:R-:W-:Y:S01]  /*0380*/  P2R R30, PR, RZ, 0x40 ;  /* 0x00000040ff1e7803 */ /* 0x000fe20000000000 */
[----:B------:R-:W4:Y:S01]  /*0390*/  @!P1 LDG.E.U16 R5, desc[UR6][R18.64] ;  /* 0x0000000612059981 */ /* 0x000f22000c1e1500 */
[----:B------:R-:W-:Y:S01]  /*03a0*/  @!P2 LEA.HI.X R21, R8, R21, R2, 0x1, P5 ;  /* 0x000000150815a211 */ /* 0x000fe200028f0c02 */
[----:B------:R-:W-:Y:S02]  /*03b0*/  IMAD.MOV.U32 R2, RZ, RZ, -0x800001 ;  /* 0xff7fffffff027424 */ /* 0x000fe400078e00ff */
[----:B------:R-:W-:Y:S01]  /*03c0*/  @!P3 IMAD.WIDE.U32 R24, R14, UR8, R10 ;  /* 0x000000080e18bc25 */ /* 0x000fe2000f8e000a */
[----:B------:R-:W-:Y:S01]  /*03d0*/  P2R R31, PR, RZ, 0x1 ;  /* 0x00000001ff1f7803 */ /* 0x000fe20000000000 */
[----:B------:R-:W5:Y:S01]  /*03e0*/  @!P2 LDG.E.U16 R6, desc[UR6][R20.64] ;  /* 0x000000061406a981 */ /* 0x000f62000c1e1500 */
[----:B0-----:R-:W-:-:S02]  /*03f0*/  @!P3 LEA R22, P5, R24, R22, 0x1 ;  /* 0x000000161816b211 */ /* 0x001fc400078a08ff */
[----:B--2---:R-:W-:-:S04]  /*0400*/  @!P0 SHF.L.U32 R8, R4, 0x10, RZ ;  /* 0x0000001004088819 */ /* 0x004fc800000006ff */
[----:B------:R-:W-:Y:S01]  /*0410*/  @!P0 FMNMX.FTZ R2, R8, -3.40282346638528859812e+38, !PT ;  /* 0xff7fffff08028809 */ /* 0x000fe20007810000 */
[----:B------:R-:W-:Y:S02]  /*0420*/  VIADD R8, R10, UR9 ;  /* 0x000000090a087c36 */ /* 0x000fe40008000000 */
[----:B---3--:R-:W-:-:S05]  /*0430*/  @!P4 IMAD.U32 R9, R3, 0x10000, RZ ;  /* 0x000100000309c824 */ /* 0x008fca00078e00ff */
[----:B------:R-:W-:Y:S02]  /*0440*/  @!P4 FMNMX.FTZ R2, R2, R9, !PT ;  /* 0x000000090202c209 */ /* 0x000fe40007810000 */
[----:B------:R-:W-:-:S04]  /*0450*/  ISETP.GE.U32.AND P4, PT, R8, R14, PT ;  /* 0x0000000e0800720c */ /* 0x000fc80003f86070 */
[----:B------:R-:W-:Y:S01]  /*0460*/  ISETP.GE.AND.EX P4, PT, RZ, R15, PT, P4 ;  /* 0x0000000fff00720c */ /* 0x000fe20003f86340 */
[----:B------:R-:W-:-:S05]  /*0470*/  @!P3 IMAD R9, R15, UR8, R25 ;  /* 0x000000080f09bc24 */ /* 0x000fca000f8e0219 */
[----:B------:R-:W-:Y:S01]  /*0480*/  @!P3 LEA.HI.X R23, R24, R23, R9, 0x1, P5 ;  /* 0x000000171817b211 */ /* 0x000fe200028f0c09 */
[----:B------:R-:W-:Y:S01]  /*0490*/  VIADD R32, R8, UR9 ;  /* 0x0000000908207c36 */ /* 0x000fe20008000000 */
[----:B------:R-:W-:-:S03]  /*04a0*/  ISETP.NE.AND P0, PT, R30, RZ, PT ;  /* 0x000000ff1e00720c */ /* 0x000fc60003f05270 */
[----:B------:R-:W2:Y:S02]  /*04b0*/  @!P3 LDG.E.U16 R7, desc[UR6][R22.64] ;  /* 0x000000061607b981 */ /* 0x000ea4000c1e1500 */
[----:B------:R-:W0:Y:S01]  /*04c0*/  @!P4 LDC.64 R24, c[0x0][0x388] ;  /* 0x0000e200ff18cb82 */ /* 0x000e220000000a00 */
[----:B------:R-:W-:-:S03]  /*04d0*/  @!P4 MOV R9, RZ ;  /* 0x000000ff0009c202 */ /* 0x000fc60000000f00 */
[----:B------:R-:W-:-:S04]  /*04e0*/  @!P4 IMAD.WIDE.U32 R26, R14, UR8, R8 ;  /* 0x000000080e1acc25 */ /* 0x000fc8000f8e0008 */
[----:B------:R1:W3:Y:S01]  /*04f0*/  @!P0 LDG.E.U16 R0, desc[UR6][R34.64] ;  /* 0x0000000622008981 */ /* 0x0002e2000c1e1500 */
[----:B------:R-:W-:Y:S01]  /*0500*/  @!P4 IMAD R27, R15, UR8, R27 ;  /* 0x000000080f1bcc24 */ /* 0x000fe2000f8e021b */
[----:B0-----:R-:W-:-:S04]  /*0510*/  @!P4 LEA R24, P5, R26, R24, 0x1 ;  /* 0x000000181a18c211 */ /* 0x001fc800078a08ff */
[----:B------:R-:W-:Y:S02]  /*0520*/  @!P4 LEA.HI.X R25, R26, R25, R27, 0x1, P5 ;  /* 0x000000191a19c211 */ /* 0x000fe400028f0c1b */
[----:B------:R-:W-:-:S03]  /*0530*/  ISETP.GE.U32.AND P5, PT, R32, R14, PT ;  /* 0x0000000e2000720c */ /* 0x000fc60003fa6070 */
[----:B------:R-:W5:Y:S01]  /*0540*/  @!P4 LDG.E.U16 R28, desc[UR6][R24.64] ;  /* 0x00000006181cc981 */ /* 0x000f62000c1e1500 */
[----:B------:R-:W-:-:S13]  /*0550*/  ISETP.GE.AND.EX P5, PT, RZ, R15, PT, P5 ;  /* 0x0000000fff00720c */ /* 0x000fda0003fa6350 */
[----:B------:R-:W0:Y:S01]  /*0560*/  @!P5 LDC.64 R26, c[0x0][0x388] ;  /* 0x0000e200ff1adb82 */ /* 0x000e220000000a00 */
[----:B------:R-:W-:Y:S02]  /*0570*/  @!P5 IMAD.MOV.U32 R33, RZ, RZ, RZ ;  /* 0x000000ffff21d224 */ /* 0x000fe400078e00ff */
[----:B------:R-:W-:-:S04]  /*0580*/  @!P5 IMAD.WIDE.U32 R36, R14, UR8, R32 ;  /* 0x000000080e24dc25 */ /* 0x000fc8000f8e0020 */
[----:B-1----:R-:W-:Y:S01]  /*0590*/  @!P5 IMAD R34, R15, UR8, R37 ;  /* 0x000000080f22dc24 */ /* 0x002fe2000f8e0225 */
[----:B0-----:R-:W-:-:S04]  /*05a0*/  @!P5 LEA R26, P6, R36, R26, 0x1 ;  /* 0x0000001a241ad211 */ /* 0x001fc800078c08ff */
[----:B------:R-:W-:-:S05]  /*05b0*/  @!P5 LEA.HI.X R27, R36, R27, R34, 0x1, P6 ;  /* 0x0000001b241bd211 */ /* 0x000fca00030f0c22 */
[----:B------:R-:W5:Y:S01]  /*05c0*/  @!P5 LDG.E.U16 R29, desc[UR6][R26.64] ;  /* 0x000000061a1dd981 */ /* 0x000f62000c1e1500 */
[----:B------:R-:W0:Y:S02]  /*05d0*/  LDCU UR10, c[0x0][0x360] ;  /* 0x00006c00ff0a77ac */ /* 0x000e240008000800 */
[----:B0-----:R-:W-:Y:S01]  /*05e0*/  USHF.R.U32.HI UR4, URZ, 0x5, UR10 ;  /* 0x00000005ff047899 */ /* 0x001fe2000801160a */
[----:B--2---:R-:W-:Y:S02]  /*05f0*/  @!P3 SHF.L.U32 R19, R7, 0x10, RZ ;  /* 0x000000100713b819 */ /* 0x004fe400000006ff */
[----:B---3--:R-:W-:-:S04]  /*0600*/  @!P0 SHF.L.U32 R35, R0, 0x10, RZ ;  /* 0x0000001000238819 */ /* 0x008fc800000006ff */
[----:B------:R-:W-:Y:S01]  /*0610*/  @!P0 FMNMX.FTZ R2, R2, R35, !PT ;  /* 0x0000002302028209 */ /* 0x000fe20007810000 */
[----:B----4-:R-:W-:-:S05]  /*0620*/  @!P1 IMAD.U32 R35, R5, 0x10000, RZ ;  /* 0x0001000005239824 */ /* 0x010fca00078e00ff */
[----:B------:R-:W-:Y:S01]  /*0630*/  @!P1 FMNMX.FTZ R2, R2, R35, !PT ;  /* 0x0000002302029209 */ /* 0x000fe20007810000 */
[----:B-----5:R-:W-:-:S05]  /*0640*/  @!P2 IMAD.U32 R35, R6, 0x10000, RZ ;  /* 0x000100000623a824 */ /* 0x020fca00078e00ff */
[----:B------:R-:W-:-:S04]  /*0650*/  @!P2 FMNMX.FTZ R2, R2, R35, !PT ;  /* 0x000000230202a209 */ /* 0x000fc80007810000 */
[----:B------:R-:W-:Y:S01]  /*0660*/  @!P3 FMNMX.FTZ R2, R2, R19, !PT ;  /* 0x000000130202b209 */ /* 0x000fe20007810000 */
[----:B------:R-:W-:-:S05]  /*0670*/  @!P4 IMAD.U32 R19, R28, 0x10000, RZ ;  /* 0x000100001c13c824 */ /* 0x000fca00078e00ff */
[----:B------:R-:W-:Y:S01]  /*0680*/  @!P4 FMNMX.FTZ R2, R2, R19, !PT ;  /* 0x000000130202c209 */ /* 0x000fe20007810000 */
[----:B------:R-:W-:-:S05]  /*0690*/  @!P5 IMAD.U32 R19, R29, 0x10000, RZ ;  /* 0x000100001d13d824 */ /* 0x000fca00078e00ff */
[----:B------:R-:W-:-:S05]  /*06a0*/  @!P5 FMNMX.FTZ R2, R2, R19, !PT ;  /* 0x000000130202d209 */ /* 0x000fca0007810000 */
[----:B------:R-:W0:Y:S01]  /*06b0*/  SHFL.DOWN PT, R19, R2, 0x10, 0x1f ;  /* 0x0a001f0002137f89 */ /* 0x000e2200000e0000 */
[----:B------:R-:W-:Y:S01]  /*06c0*/  BAR.SYNC.DEFER_BLOCKING 0x0 ;  /* 0x0000000000007b1d */ /* 0x000fe20000010000 */
        /* <DEDUP_REMOVED lines=8> */
[----:B------:R-:W0:Y:S01]  /*0750*/  SHFL.DOWN PT, R20, R21, 0x2, 0x1f ;  /* 0x08401f0015147f89 */ /* 0x000e2200000e0000 */
[----:B------:R-:W-:Y:S02]  /*0760*/  LOP3.LUT P0, RZ, R16, 0x1f, RZ, 0xc0, !PT ;  /* 0x0000001f10ff7812 */ /* 0x000fe4000780c0ff */
[----:B0-----:R-:W-:-:S04]  /*0770*/  FSETP.GEU.FTZ.AND P6, PT, R21, R20, PT ;  /* 0x000000141500720b */ /* 0x001fc80003fde000 */
[----:B------:R-:W-:-:S05]  /*0780*/  FSEL R20, R20, R21, !P6 ;  /* 0x0000001514147208 */ /* 0x000fca0007000000 */
[----:B------:R-:W0:Y:S02]  /*0790*/  SHFL.DOWN PT, R23, R20, 0x1, 0x1f ;  /* 0x08201f0014177f89 */ /* 0x000e2400000e0000 */
[----:B------:R-:W1:Y:S01]  /*07a0*/  @!P0 S2R R19, SR_CgaCtaId ;  /* 0x0000000000138919 */ /* 0x000e620000008800 */
[----:B0-----:R-:W-:-:S04]  /*07b0*/  FSETP.GEU.FTZ.AND P6, PT, R20, R23, PT ;  /* 0x000000171400720b */ /* 0x001fc80003fde000 */
[----:B------:R-:W-:Y:S02]  /*07c0*/  FSEL R24, R23, R20, !P6 ;  /* 0x0000001417187208 */ /* 0x000fe40007000000 */
[----:B------:R-:W-:Y:S02]  /*07d0*/  ISETP.GE.U32.AND P6, PT, R16, UR4, PT ;  /* 0x0000000410007c0c */ /* 0x000fe4000bfc6070 */
[----:B------:R-:W-:-:S11]  /*07e0*/  @!P0 MOV R2, 0x400 ;  /* 0x0000040000028802 */ /* 0x000fd60000000f00 */
[----:B------:R-:W0:Y:S01]  /*07f0*/  @!P6 S2R R26, SR_CgaCtaId ;  /* 0x00000000001ae919 */ /* 0x000e220000008800 */
[----:B-1----:R-:W-:-:S04]  /*0800*/  @!P0 LEA R19, R19, R2, 0x18 ;  /* 0x0000000213138211 */ /* 0x002fc800078ec0ff */
[----:B------:R-:W-:-:S05]  /*0810*/  @!P0 LEA.HI R19, R16, R19, RZ, 0x1d ;  /* 0x0000001310138211 */ /* 0x000fca00078fe8ff */
[----:B------:R1:W-:Y:S01]  /*0820*/  @!P0 STS [R19], R24 ;  /* 0x0000001813008388 */ /* 0x0003e20000000800 */
[----:B------:R-:W-:Y:S02]  /*0830*/  @!P6 MOV R21, 0x400 ;  /* 0x000004000015e802 */ /* 0x000fe40000000f00 */
[----:B------:R-:W-:-:S04]  /*0840*/  @!P6 SHF.L.U32 R18, R16, 0x2, RZ ;  /* 0x000000021012e819 */ /* 0x000fc800000006ff */
[----:B------:R-:W-:Y:S02]  /*0850*/  @!P6 LOP3.LUT R18, R18, 0x7c, RZ, 0xc0, !PT ;  /* 0x0000007c1212e812 */ /* 0x000fe400078ec0ff */
[----:B0-----:R-:W-:-:S05]  /*0860*/  @!P6 LEA R21, R26, R21, 0x18 ;  /* 0x000000151a15e211 */ /* 0x001fca00078ec0ff */
[----:B------:R-:W-:Y:S02]  /*0870*/  @!P6 IMAD.IADD R2, R21, 0x1, R18 ;  /* 0x000000011502e824 */ /* 0x000fe400078e0212 */
[----:B------:R-:W-:Y:S01]  /*0880*/  IMAD.MOV.U32 R18, RZ, RZ, -0x800001 ;  /* 0xff7fffffff127424 */ /* 0x000fe200078e00ff */
[----:B------:R-:W-:Y:S01]  /*0890*/  BAR.SYNC.DEFER_BLOCKING 0x0 ;  /* 0x0000000000007b1d */ /* 0x000fe20000010000 */
[----:B------:R-:W-:Y:S02]  /*08a0*/  P2R R22, PR, RZ, 0x1 ;  /* 0x00000001ff167803 */ /* 0x000fe40000000000 */
[----:B------:R-:W-:-:S03]  /*08b0*/  ISETP.NE.AND P0, PT, R31, RZ, PT ;  /* 0x000000ff1f00720c */ /* 0x000fc60003f05270 */
[----:B------:R1:W0:Y:S01]  /*08c0*/  @!P6 LDS R18, [R2] ;  /* 0x000000000212e984 */ /* 0x0002220000000800 */
[----:B------:R-:W-:-:S04]  /*08d0*/  PLOP3.LUT P6, PT, PT, PT, PT, 0x8, 0x80 ;  /* 0x000000000080781c */ /* 0x000fc80003fce170 */
[----:B------:R-:W-:Y:S02]  /*08e0*/  P2R R25, PR, RZ, 0x40 ;  /* 0x00000040ff197803 */ /* 0x000fe40000000000 */
[----:B------:R-:W-:-:S04]  /*08f0*/  ISETP.GT.U32.AND P6, PT, R16, 0x1f, PT ;  /* 0x0000001f1000780c */ /* 0x000fc80003fc4070 */
[----:B------:R-:W-:-:S09]  /*0900*/  P2R R26, PR, RZ, 0x40 ;  /* 0x00000040ff1a7803 */ /* 0x000fd20000000000 */
[----:B-1----:R-:W-:Y:S05]  /*0910*/  @P6 BRA `(.L_x_6729) ;  /* 0x00000000006c6947 */ /* 0x002fea0003800000 */
[----:B------:R-:W-:-:S03]  /*0920*/  UMOV UR4, 0xffffffff ;  /* 0xffffffff00047882 */ /* 0x000fc60000000000 */
[----:B------:R-:W-:Y:S05]  /*0930*/  BRA.DIV UR4, `(.L_x_6730) ;  /* 0x00000012042c7947 */ /* 0x000fea000b800000 */
[----:B0-----:R-:W0:Y:S02]  /*0940*/  SHFL.DOWN PT, R21, R18, 0x10, 0x1f ;  /* 0x0a001f0012157f89 */ /* 0x001e2400000e0000 */
        /* <DEDUP_REMOVED lines=12> */
.L_x_6753:
        /* <DEDUP_REMOVED lines=12> */
.L_x_6729:
[----:B------:R-:W-:Y:S05]  /*0ad0*/  WARPSYNC.ALL ;  /* 0x0000000000007948 */ /* 0x000fea0003800000 */
[----:B------:R-:W2:Y:S08]  /*0ae0*/  S2UR UR5, SR_CgaCtaId ;  /* 0x00000000000579c3 */ /* 0x000eb00000008800 */
[----:B------:R-:W-:Y:S01]  /*0af0*/  BAR.SYNC.DEFER_BLOCKING 0x0 ;  /* 0x0000000000007b1d */ /* 0x000fe20000010000 */
[----:B------:R-:W-:Y:S01]  /*0b00*/  IADD3 R19, PT, PT, R16, UR10, RZ ;  /* 0x0000000a10137c10 */ /* 0x000fe2000fffe0ff */
[----:B------:R-:W-:Y:S01]  /*0b10*/  @!P1 IMAD.U32 R23, R5, 0x10000, RZ ;  /* 0x0001000005179824 */ /* 0x000fe200078e00ff */
[----:B------:R-:W-:Y:S01]  /*0b20*/  P2R R24, PR, RZ, 0x1 ;  /* 0x00000001ff187803 */ /* 0x000fe20000000000 */
[----:B-1----:R-:W-:Y:S01]  /*0b30*/  @!P3 IMAD.U32 R27, R7, 0x10000, RZ ;  /* 0x00010000071bb824 */ /* 0x002fe200078e00ff */
[----:B------:R-:W-:Y:S01]  /*0b40*/  ISETP.GE.U32.AND P6, PT, R19, R14, PT ;  /* 0x0000000e1300720c */ /* 0x000fe20003fc6070 */
[----:B------:R-:W-:Y:S01]  /*0b50*/  UMOV UR4, 0x400 ;  /* 0x0000040000047882 */ /* 0x000fe20000000000 */
[----:B------:R-:W-:Y:S01]  /*0b60*/  @!P0 IMAD.U32 R19, R4, 0x10000, RZ ;  /* 0x0001000004138824 */ /* 0x000fe200078e00ff */
[----:B------:R-:W-:Y:S01]  /*0b70*/  @!P5 SHF.L.U32 R35, R29, 0x10, RZ ;  /* 0x000000101d23d819 */ /* 0x000fe200000006ff */
[----:B------:R-:W-:Y:S01]  /*0b80*/  @!P4 IMAD.U32 R31, R28, 0x10000, RZ ;  /* 0x000100001c1fc824 */ /* 0x000fe200078e00ff */
[----:B------:R-:W-:Y:S01]  /*0b90*/  ISETP.GE.AND.EX P6, PT, RZ, R15, PT, P6 ;  /* 0x0000000fff00720c */ /* 0x000fe20003fc6360 */
[----:B------:R-:W1:Y:S01]  /*0ba0*/  LDCU UR10, c[0x0][0x360] ;  /* 0x00006c00ff0a77ac */ /* 0x000e620008000800 */
[----:B------:R-:W-:Y:S01]  /*0bb0*/  BSSY B0, `(.L_x_6731) ;  /* 0x000004c000007945 */ /* 0x000fe20003800000 */
[----:B--2---:R-:W-:-:S10]  /*0bc0*/  ULEA UR4, UR5, UR4, 0x18 ;  /* 0x0000000405047291 */ /* 0x004fd4000f8ec0ff */
[----:B------:R-:W-:Y:S01]  /*0bd0*/  @!P6 IMAD.U32 R21, R3, 0x10000, RZ ;  /* 0x000100000315e824 */ /* 0x000fe200078e00ff */
[----:B-1----:R-:W-:Y:S01]  /*0be0*/  USHF.R.U32.HI UR5, URZ, 0x5, UR10 ;  /* 0x00000005ff057899 */ /* 0x002fe2000801160a */
[----:B0-----:R-:W0:Y:S02]  /*0bf0*/  LDS R18, [UR4] ;  /* 0x00000004ff127984 */ /* 0x001e240008000800 */
[--C-:B0-----:R-:W-:Y:S01]  /*0c00*/  @!P0 FADD.FTZ R2, R19, -R18.reuse ;  /* 0x8000001213028221 */ /* 0x101fe20000010000 */
[--C-:B------:R-:W-:Y:S01]  /*0c10*/  @!P3 FADD.FTZ R27, R27, -R18.reuse ;  /* 0x800000121b1bb221 */ /* 0x100fe20000010000 */
[--C-:B------:R-:W-:Y:S02]  /*0c20*/  @!P5 FADD.FTZ R34, R35, -R18.reuse ;  /* 0x800000122322d221 */ /* 0x100fe40000010000 */
[----:B------:R-:W-:Y:S01]  /*0c30*/  @!P0 FMUL.FTZ R19, R2, 1.4426950216293334961 ;  /* 0x3fb8aa3b02138820 */ /* 0x000fe20000410000 */
[----:B------:R-:W-:Y:S01]  /*0c40*/  @!P6 FADD.FTZ R2, R21, -R18 ;  /* 0x800000121502e221 */ /* 0x000fe20000010000 */
[----:B------:R-:W-:Y:S01]  /*0c50*/  @!P3 FMUL.FTZ R27, R27, 1.4426950216293334961 ;  /* 0x3fb8aa3b1b1bb820 */ /* 0x000fe20000410000 */
[----:B------:R-:W-:-:S02]  /*0c60*/  @!P5 FMUL.FTZ R34, R34, 1.4426950216293334961 ;  /* 0x3fb8aa3b2222d820 */ /* 0x000fc40000410000 */
[----:B------:R-:W-:Y:S01]  /*0c70*/  @!P6 FMUL.FTZ R20, R2, 1.4426950216293334961 ;  /* 0x3fb8aa3b0214e820 */ /* 0x000fe20000410000 */
[----:B------:R-:W0:Y:S01]  /*0c80*/  @!P0 MUFU.EX2 R19, R19 ;  /* 0x0000001300138308 */ /* 0x000e220000000800 */
[----:B------:R-:W-:-:S07]  /*0c90*/  HFMA2 R2, -RZ, RZ, 0, 0 ;  /* 0x00000000ff027431 */ /* 0x000fce00000001ff */
[----:B------:R-:W1:Y:S08]  /*0ca0*/  @!P6 MUFU.EX2 R21, R20 ;  /* 0x000000140015e308 */ /* 0x000e700000000800 */
[----:B------:R-:W-:Y:S01]  /*0cb0*/  @!P3 MUFU.EX2 R27, R27 ;  /* 0x0000001b001bb308 */ /* 0x000fe20000000800 */
[----:B0-----:R-:W-:Y:S01]  /*0cc0*/  @!P0 FADD.FTZ R2, RZ, R19 ;  /* 0x00000013ff028221 */ /* 0x001fe20000010000 */
[----:B------:R-:W-:Y:S01]  /*0cd0*/  BAR.SYNC.DEFER_BLOCKING 0x0 ;  /* 0x0000000000007b1d */ /* 0x000fe20000010000 */
[----:B------:R-:W-:-:S02]  /*0ce0*/  ISETP.NE.AND P0, PT, R30, RZ, PT ;  /* 0x000000ff1e00720c */ /* 0x000fc40003f05270 */
[----:B-1----:R-:W-:Y:S01]  /*0cf0*/  @!P6 FADD.FTZ R2, R2, R21 ;  /* 0x000000150202e221 */ /* 0x002fe20000010000 */
[----:B------:R-:W-:-:S10]  /*0d00*/  ISETP.NE.AND P6, PT, R22, RZ, PT ;  /* 0x000000ff1600720c */ /* 0x000fd40003fc5270 */
[----:B------:R-:W-:-:S04]  /*0d10*/  @!P0 IMAD.U32 R21, R0, 0x10000, RZ ;  /* 0x0001000000158824 */ /* 0x000fc800078e00ff */
[----:B------:R-:W-:-:S04]  /*0d20*/  @!P0 FADD.FTZ R21, R21, -R18 ;  /* 0x8000001215158221 */ /* 0x000fc80000010000 */
[----:B------:R-:W-:Y:S01]  /*0d30*/  @!P0 FMUL.FTZ R22, R21, 1.4426950216293334961 ;  /* 0x3fb8aa3b15168820 */ /* 0x000fe20000410000 */
[--C-:B------:R-:W-:Y:S01]  /*0d40*/  @!P1 FADD.FTZ R21, R23, -R18.reuse ;  /* 0x8000001217159221 */ /* 0x100fe20000010000 */
[----:B------:R-:W-:Y:S02]  /*0d50*/  @!P2 SHF.L.U32 R23, R6, 0x10, RZ ;  /* 0x000000100617a819 */ /* 0x000fe400000006ff */
[----:B------:R0:W1:Y:S01]  /*0d60*/  @!P0 MUFU.EX2 R19, R22 ;  /* 0x0000001600138308 */ /* 0x0000620000000800 */
[----:B------:R-:W-:Y:S02]  /*0d70*/  @!P1 FMUL.FTZ R21, R21, 1.4426950216293334961 ;  /* 0x3fb8aa3b15159820 */ /* 0x000fe40000410000 */
[----:B------:R-:W-:-:S04]  /*0d80*/  @!P2 FADD.FTZ R20, R23, -R18 ;  /* 0x800000121714a221 */ /* 0x000fc80000010000 */
[----:B------:R-:W-:Y:S01]  /*0d90*/  @!P2 FMUL.FTZ R20, R20, 1.4426950216293334961 ;  /* 0x3fb8aa3b1414a820 */ /* 0x000fe20000410000 */
[----:B------:R-:W2:Y:S01]  /*0da0*/  @!P1 MUFU.EX2 R21, R21 ;  /* 0x0000001500159308 */ /* 0x000ea20000000800 */
[----:B0-----:R-:W-:-:S04]  /*0db0*/  @!P4 FADD.FTZ R22, R31, -R18 ;  /* 0x800000121f16c221 */ /* 0x001fc80000010000 */
[----:B------:R-:W-:-:S03]  /*0dc0*/  @!P4 FMUL.FTZ R22, R22, 1.4426950216293334961 ;  /* 0x3fb8aa3b1616c820 */ /* 0x000fc60000410000 */
[----:B------:R-:W0:Y:S01]  /*0dd0*/  @!P2 MUFU.EX2 R23, R20 ;  /* 0x000000140017a308 */ /* 0x000e220000000800 */
[----:B-1----:R-:W-:Y:S01]  /*0de0*/  @!P0 FADD.FTZ R2, R2, R19 ;  /* 0x0000001302028221 */ /* 0x002fe20000010000 */
[----:B------:R-:W-:Y:S02]  /*0df0*/  ISETP.NE.AND P0, PT, R24, RZ, PT ;  /* 0x000000ff1800720c */ /* 0x000fe40003f05270 */
[----:B------:R-:W-:-:S04]  /*0e00*/  @!P6 LEA.HI R24, R16, UR4, RZ, 0x1d ;  /* 0x000000041018ec11 */ /* 0x000fc8000f8fe8ff */
[----:B------:R-:W1:Y:S01]  /*0e10*/  @!P4 MUFU.EX2 R31, R22 ;  /* 0x00000016001fc308 */ /* 0x000e620000000800 */
[----:B--2---:R-:W-:-:S07]  /*0e20*/  @!P1 FADD.FTZ R2, R2, R21 ;  /* 0x0000001502029221 */ /* 0x004fce0000010000 */
[----:B------:R-:W2:Y:S01]  /*0e30*/  @!P5 MUFU.EX2 R19, R34 ;  /* 0x000000220013d308 */ /* 0x000ea20000000800 */
[----:B0-----:R-:W-:-:S04]  /*0e40*/  @!P2 FADD.FTZ R2, R2, R23 ;  /* 0x000000170202a221 */ /* 0x001fc80000010000 */
[----:B------:R-:W-:-:S04]  /*0e50*/  @!P3 FADD.FTZ R2, R2, R27 ;  /* 0x0000001b0202b221 */ /* 0x000fc80000010000 */
[----:B-1----:R-:W-:-:S04]  /*0e60*/  @!P4 FADD.FTZ R2, R2, R31 ;  /* 0x0000001f0202c221 */ /* 0x002fc80000010000 */
[----:B--2---:R-:W-:-:S05]  /*0e70*/  @!P5 FADD.FTZ R2, R2, R19 ;  /* 0x000000130202d221 */ /* 0x004fca0000010000 */
[----:B------:R-:W0:Y:S02]  /*0e80*/  SHFL.DOWN PT, R19, R2, 0x10, 0x1f ;  /* 0x0a001f0002137f89 */ /* 0x000e2400000e0000 */
[----:B0-----:R-:W-:-:S05]  /*0e90*/  FADD.FTZ R19, R19, R2 ;  /* 0x0000000213137221 */ /* 0x001fca0000010000 */
[----:B------:R-:W0:Y:S02]  /*0ea0*/  SHFL.DOWN PT, R20, R19, 0x8, 0x1f ;  /* 0x09001f0013147f89 */ /* 0x000e2400000e0000 */
[----:B0-----:R-:W-:-:S05]  /*0eb0*/  FADD.FTZ R20, R19, R20 ;  /* 0x0000001413147221 */ /* 0x001fca0000010000 */
[----:B------:R-:W0:Y:S02]  /*0ec0*/  SHFL.DOWN PT, R21, R20, 0x4, 0x1f ;  /* 0x08801f0014157f89 */ /* 0x000e2400000e0000 */
[----:B0-----:R-:W-:-:S05]  /*0ed0*/  FADD.FTZ R21, R20, R21 ;  /* 0x0000001514157221 */ /* 0x001fca0000010000 */
[----:B------:R-:W0:Y:S02]  /*0ee0*/  SHFL.DOWN PT, R22, R21, 0x2, 0x1f ;  /* 0x08401f0015167f89 */ /* 0x000e2400000e0000 */
[----:B0-----:R-:W-:Y:S01]  /*0ef0*/  FADD.FTZ R22, R21, R22 ;  /* 0x0000001615167221 */ /* 0x001fe20000010000 */
[----:B------:R-:W-:-:S04]  /*0f00*/  IMAD.MOV.U32 R21, RZ, RZ, RZ ;  /* 0x000000ffff157224 */ /* 0x000fc800078e00ff */
[----:B------:R-:W0:Y:S02]  /*0f10*/  SHFL.DOWN PT, R23, R22, 0x1, 0x1f ;  /* 0x08201f0016177f89 */ /* 0x000e2400000e0000 */
[----:B0-----:R-:W-:-:S05]  /*0f20*/  FADD.FTZ R23, R22, R23 ;  /* 0x0000001716177221 */ /* 0x001fca0000010000 */
[----:B------:R0:W-:Y:S01]  /*0f30*/  @!P6 STS [R24], R23 ;  /* 0x000000171800e388 */ /* 0x0001e20000000800 */
[----:B------:R-:W-:Y:S01]  /*0f40*/  BAR.SYNC.DEFER_BLOCKING 0x0 ;  /* 0x0000000000007b1d */ /* 0x000fe20000010000 */
[----:B------:R-:W-:-:S13]  /*0f50*/  ISETP.GE.U32.AND P6, PT, R16, UR5, PT ;  /* 0x0000000510007c0c */ /* 0x000fda000bfc6070 */
[----:B------:R-:W-:-:S05]  /*0f60*/  @!P6 IMAD.SHL.U32 R2, R16, 0x4, RZ ;  /* 0x000000041002e824 */ /* 0x000fca00078e00ff */
[----:B------:R-:W-:-:S05]  /*0f70*/  @!P6 LOP3.LUT R2, R2, 0x7c, RZ, 0xc0, !PT ;  /* 0x0000007c0202e812 */ /* 0x000fca00078ec0ff */
[----:B------:R0:W1:Y:S01]  /*0f80*/  @!P6 LDS R21, [R2+UR4] ;  /* 0x000000040215e984 */ /* 0x0000620008000800 */
[----:B------:R-:W-:-:S13]  /*0f90*/  ISETP.NE.AND P6, PT, R26, RZ, PT ;  /* 0x000000ff1a00720c */ /* 0x000fda0003fc5270 */
        /* <DEDUP_REMOVED lines=12> */
.L_x_6759:
[----:B-1----:R-:W-:-:S07]  /*1060*/  FADD.FTZ R21, R27, R26 ;  /* 0x0000001a1b157221 */ /* 0x002fce0000010000 */
.L_x_6732:
[----:B------:R-:W-:Y:S05]  /*1070*/  BSYNC B0 ;  /* 0x0000000000007941 */ /* 0x000fea0003800000 */
.L_x_6731:
[----:B------:R-:W-:Y:S01]  /*1080*/  ISETP.NE.AND P6, PT, R25, RZ, PT ;  /* 0x000000ff1900720c */ /* 0x000fe20003fc5270 */
[----:B------:R-:W-:-:S12]  /*1090*/  WARPSYNC.ALL ;  /* 0x0000000000007948 */ /* 0x000fd80003800000 */
[----:B-1----:R1:W-:Y:S01]  /*10a0*/  @P6 STS [UR4], R21 ;  /* 0x00000015ff006988 */ /* 0x0023e20008000804 */
[----:B------:R-:W-:Y:S01]  /*10b0*/  BAR.SYNC.DEFER_BLOCKING 0x0 ;  /* 0x0000000000007b1d */ /* 0x000fe20000010000 */
[----:B------:R-:W-:-:S05]  /*10c0*/  IADD3 R2, PT, PT, R16, UR10, RZ ;  /* 0x0000000a10027c10 */ /* 0x000fca000fffe0ff */
[----:B------:R-:W-:Y:S01]  /*10d0*/  BSSY.RECONVERGENT B0, `(.L_x_6734) ;  /* 0x0000011000007945 */ /* 0x000fe20003800200 */
[----:B------:R-:W2:Y:S03]  /*10e0*/  LDS R19, [UR4] ;  /* 0x00000004ff137984 */ /* 0x000ea60008000800 */
[----:B-1----:R-:W-:Y:S05]  /*10f0*/  @P0 BRA `(.L_x_6735) ;  /* 0x0000000000380947 */ /* 0x002fea0003800000 */
[----:B------:R-:W-:Y:S01]  /*1100*/  IMAD.U32 R17, R4, 0x10000, RZ ;  /* 0x0001000004117824 */ /* 0x000fe200078e00ff */
[----:B------:R-:W1:Y:S01]  /*1110*/  LDCU.64 UR4, c[0x0][0x380] ;  /* 0x00007000ff0477ac */ /* 0x000e620008000a00 */
[----:B--2---:R-:W-:Y:S02]  /*1120*/  MUFU.RCP R4, R19 ;  /* 0x0000001300047308 */ /* 0x004fe40000001000 */
[----:B------:R-:W-:-:S04]  /*1130*/  FADD.FTZ R17, R17, -R18 ;  /* 0x8000001211117221 */ /* 0x000fc80000010000 */
[----:B------:R-:W-:Y:S01]  /*1140*/  FMUL.FTZ R22, R17, 1.4426950216293334961 ;  /* 0x3fb8aa3b11167820 */ /* 0x000fe20000410000 */
[----:B------:R-:W-:-:S03]  /*1150*/  IMAD.MOV.U32 R17, RZ, RZ, RZ ;  /* 0x000000ffff117224 */ /* 0x000fc600078e00ff */
[----:B------:R-:W2:Y:S01]  /*1160*/  MUFU.EX2 R21, R22 ;  /* 0x0000001600157308 */ /* 0x000ea20000000800 */
[----:B------:R-:W-:-:S04]  /*1170*/  IMAD.WIDE.U32 R16, R14, UR8, R16 ;  /* 0x000000080e107c25 */ /* 0x000fc8000f8e0010 */
[----:B------:R-:W-:Y:S01]  /*1180*/  IMAD R17, R15, UR8, R17 ;  /* 0x000000080f117c24 */ /* 0x000fe2000f8e0211 */
[----:B-1----:R-:W-:Y:S01]  /*1190*/  LEA R20, P0, R16, UR4, 0x1 ;  /* 0x0000000410147c11 */ /* 0x002fe2000f8008ff */
[----:B--2---:R-:W-:-:S03]  /*11a0*/  FMUL.FTZ R4, R21, R4 ;  /* 0x0000000415047220 */ /* 0x004fc60000410000 */
[----:B------:R-:W-:Y:S02]  /*11b0*/  LEA.HI.X R21, R16, UR5, R17, 0x1, P0 ;  /* 0x0000000510157c11 */ /* 0x000fe400080f0c11 */
[----:B------:R-:W-:-:S05]  /*11c0*/  F2FP.BF16.F32.PACK_AB R4, RZ, R4 ;  /* 0x00000004ff04723e */ /* 0x000fca00000010ff */
[----:B------:R1:W-:Y:S02]  /*11d0*/  STG.E.U16 desc[UR6][R20.64], R4 ;  /* 0x0000000414007986 */ /* 0x0003e4000c101506 */
.L_x_6735:
[----:B------:R-:W-:Y:S05]  /*11e0*/  BSYNC.RECONVERGENT B0 ;  /* 0x0000000000007941 */ /* 0x000fea0003800200 */
.L_x_6734:
[----:B------:R-:W-:Y:S01]  /*11f0*/  ISETP.GE.U32.AND P0, PT, R2, R14, PT ;  /* 0x0000000e0200720c */ /* 0x000fe20003f06070 */
[----:B------:R-:W-:Y:S03]  /*1200*/  BSSY.RECONVERGENT B0, `(.L_x_6736) ;  /* 0x0000011000007945 */ /* 0x000fe60003800200 */
[----:B------:R-:W-:-:S13]  /*1210*/  ISETP.GE.AND.EX P0, PT, RZ, R15, PT, P0 ;  /* 0x0000000fff00720c */ /* 0x000fda0003f06300 */
[----:B------:R-:W-:Y:S05]  /*1220*/  @P0 BRA `(.L_x_6737) ;  /* 0x0000000000380947 */ /* 0x000fea0003800000 */
[----:B------:R-:W-:Y:S01]  /*1230*/  SHF.L.U32 R3, R3, 0x10, RZ ;  /* 0x0000001003037819 */ /* 0x000fe200000006ff */
[----:B--2---:R-:W-:Y:S01]  /*1240*/  MUFU.RCP R17, R19 ;  /* 0x0000001300117308 */ /* 0x004fe20000001000 */
[----:B------:R-:W2:Y:S03]  /*1250*/  LDCU.64 UR4, c[0x0][0x380] ;  /* 0x00007000ff0477ac */ /* 0x000ea60008000a00 */
[----:B------:R-:W-:-:S04]  /*1260*/  FADD.FTZ R3, R3, -R18 ;  /* 0x8000001203037221 */ /* 0x000fc80000010000 */
[----:B-1----:R-:W-:Y:S01]  /*1270*/  FMUL.FTZ R20, R3, 1.4426950216293334961 ;  /* 0x3fb8aa3b03147820 */ /* 0x002fe20000410000 */
[----:B------:R-:W-:-:S03]  /*1280*/  IMAD.MOV.U32 R3, RZ, RZ, RZ ;  /* 0x000000ffff037224 */ /* 0x000fc600078e00ff */
[----:B------:R-:W1:Y:S01]  /*1290*/  MUFU.EX2 R4, R20 ;  /* 0x0000001400047308 */ /* 0x000e620000000800 */
[----:B------:R-:W-:-:S04]  /*12a0*/  IMAD.WIDE.U32 R2, R14, UR8, R2 ;  /* 0x000000080e027c25 */ /* 0x000fc8000f8e0002 */
[----:B------:R-:W-:Y:S01]  /*12b0*/  IMAD R3, R15, UR8, R3 ;  /* 0x000000080f037c24 */ /* 0x000fe2000f8e0203 */
[----:B--2---:R-:W-:Y:S01]  /*12c0*/  LEA R16, P0, R2, UR4, 0x1 ;  /* 0x0000000402107c11 */ /* 0x004fe2000f8008ff */
[----:B-1----:R-:W-:-:S03]  /*12d0*/  FMUL.FTZ R4, R4, R17 ;  /* 0x0000001104047220 */ /* 0x002fc60000410000 */
[----:B------:R-:W-:Y:S02]  /*12e0*/  LEA.HI.X R17, R2, UR5, R3, 0x1, P0 ;  /* 0x0000000502117c11 */ /* 0x000fe400080f0c03 */
[----:B------:R-:W-:-:S05]  /*12f0*/  F2FP.BF16.F32.PACK_AB R4, RZ, R4 ;  /* 0x00000004ff04723e */ /* 0x000fca00000010ff */
[----:B------:R3:W-:Y:S02]  /*1300*/  STG.E.U16 desc[UR6][R16.64], R4 ;  /* 0x0000000410007986 */ /* 0x0007e4000c101506 */
.L_x_6737:
[----:B------:R-:W-:Y:S05]  /*1310*/  BSYNC.RECONVERGENT B0 ;  /* 0x0000000000007941 */ /* 0x000fea0003800200 */
.L_x_6736:
[----:B------:R-:W-:Y:S01]  /*1320*/  ISETP.NE.AND P0, PT, R30, RZ, PT ;  /* 0x000000ff1e00720c */ /* 0x000fe20003f05270 */
[----:B------:R-:W-:-:S12]  /*1330*/  BSSY.RECONVERGENT B0, `(.L_x_6738) ;  /* 0x0000013000007945 */ /* 0x000fd80003800200 */
[----:B------:R-:W-:Y:S05]  /*1340*/  @P0 BRA `(.L_x_6739) ;  /* 0x0000000000440947 */ /* 0x000fea0003800000 */
[----:B------:R-:W4:Y:S01]  /*1350*/  S2R R2, SR_TID.X ;  /* 0x0000000000027919 */ /* 0x000f220000002100 */
[----:B------:R-:W-:Y:S01]  /*1360*/  IMAD.U32 R3, R0, 0x10000, RZ ;  /* 0x0001000000037824 */ /* 0x000fe200078e00ff */
[----:B--23--:R-:W-:Y:S01]  /*1370*/  MUFU.RCP R17, R19 ;  /* 0x0000001300117308 */ /* 0x00cfe20000001000 */
[----:B------:R-:W2:Y:S02]  /*1380*/  LDCU.64 UR4, c[0x0][0x380] ;  /* 0x00007000ff0477ac */ /* 0x000ea40008000a00 */
[----:B------:R-:W-:-:S04]  /*1390*/  FADD.FTZ R3, R3, -R18 ;  /* 0x8000001203037221 */ /* 0x000fc80000010000 */
[----:B-1----:R-:W-:Y:S01]  /*13a0*/  FMUL.FTZ R4, R3, 1.4426950216293334961 ;  /* 0x3fb8aa3b03047820 */ /* 0x002fe20000410000 */
[----:B------:R-:W-:-:S03]  /*13b0*/  IMAD.MOV.U32 R3, RZ, RZ, RZ ;  /* 0x000000ffff037224 */ /* 0x000fc600078e00ff */
[----:B------:R-:W1:Y:S02]  /*13c0*/  MUFU.EX2 R0, R4 ;  /* 0x0000000400007308 */ /* 0x000e640000000800 */
[----:B-1----:R-:W-:Y:S01]  /*13d0*/  FMUL.FTZ R0, R0, R17 ;  /* 0x0000001100007220 */ /* 0x002fe20000410000 */
[----:B----4-:R-:W-:-:S04]  /*13e0*/  IADD3 R2, PT, PT, R2, UR9, RZ ;  /* 0x0000000902027c10 */ /* 0x010fc8000fffe0ff */
[----:B------:R-:W-:Y:S01]  /*13f0*/  F2FP.BF16.F32.PACK_AB R0, RZ, R0 ;  /* 0x00000000ff00723e */ /* 0x000fe200000010ff */
[----:B------:R-:W-:-:S04]  /*1400*/  VIADD R2, R2, UR9 ;  /* 0x0000000902027c36 */ /* 0x000fc80008000000 */
[----:B------:R-:W-:-:S04]  /*1410*/  IMAD.WIDE.U32 R2, R14, UR8, R2 ;  /* 0x000000080e027c25 */ /* 0x000fc8000f8e0002 */
[----:B------:R-:W-:Y:S01]  /*1420*/  IMAD R3, R15, UR8, R3 ;  /* 0x000000080f037c24 */ /* 0x000fe2000f8e0203 */
[----:B--2---:R-:W-:-:S04]  /*1430*/  LEA R16, P0, R2, UR4, 0x1 ;  /* 0x0000000402107c11 */ /* 0x004fc8000f8008ff */
[----:B------:R-:W-:-:S05]  /*1440*/  LEA.HI.X R17, R2, UR5, R3, 0x1, P0 ;  /* 0x0000000502117c11 */ /* 0x000fca00080f0c03 */
[----:B------:R4:W-:Y:S04]  /*1450*/  STG.E.U16 desc[UR6][R16.64], R0 ;  /* 0x0000000010007986 */ /* 0x0009e8000c101506 */
.L_x_6739:
[----:B------:R-:W-:Y:S05]  /*1460*/  BSYNC.RECONVERGENT B0 ;  /* 0x0000000000007941 */ /* 0x000fea0003800200 */
.L_x_6738:
[----:B------:R-:W-:Y:S04]  /*1470*/  BSSY.RECONVERGENT B0, `(.L_x_6740) ;  /* 0x0000014000007945 */ /* 0x000fe80003800200 */
[----:B------:R-:W-:Y:S05]  /*1480*/  @P1 BRA `(.L_x_6741) ;  /* 0x0000000000481947 */ /* 0x000fea0003800000 */
[----:B------:R-:W5:Y:S01]  /*1490*/  S2R R2, SR_TID.X ;  /* 0x0000000000027919 */ /* 0x000f620000002100 */
[----:B------:R-:W-:Y:S01]  /*14a0*/  SHF.L.U32 R5, R5, 0x10, RZ ;  /* 0x0000001005057819 */ /* 0x000fe200000006ff */
[----:B--234-:R-:W-:Y:S01]  /*14b0*/  MUFU.RCP R17, R19 ;  /* 0x0000001300117308 */ /* 0x01cfe20000001000 */
[----:B------:R-:W2:Y:S01]  /*14c0*/  LDCU.64 UR4, c[0x0][0x380] ;  /* 0x00007000ff0477ac */ /* 0x000ea20008000a00 */
[----:B------:R-:W-:Y:S02]  /*14d0*/  IMAD.MOV.U32 R3, RZ, RZ, RZ ;  /* 0x000000ffff037224 */ /* 0x000fe400078e00ff */
[----:B------:R-:W-:-:S04]  /*14e0*/  FADD.FTZ R5, R5, -R18 ;  /* 0x8000001205057221 */ /* 0x000fc80000010000 */
[----:B------:R-:W-:-:S04]  /*14f0*/  FMUL.FTZ R16, R5, 1.4426950216293334961 ;  /* 0x3fb8aa3b05107820 */ /* 0x000fc80000410000 */
[----:B------:R-:W3:Y:S02]  /*1500*/  MUFU.EX2 R0, R16 ;  /* 0x0000001000007308 */ /* 0x000ee40000000800 */
[----:B---3--:R-:W-:Y:S01]  /*1510*/  FMUL.FTZ R0, R0, R17 ;  /* 0x0000001100007220 */ /* 0x008fe20000410000 */
[----:B-----5:R-:W-:-:S04]  /*1520*/  VIADD R2, R2, UR9 ;  /* 0x0000000902027c36 */ /* 0x020fc80008000000 */
[----:B------:R-:W-:Y:S01]  /*1530*/  VIADD R2, R2, UR9 ;  /* 0x0000000902027c36 */ /* 0x000fe20008000000 */
[----:B------:R-:W-:-:S04]  /*1540*/  F2FP.BF16.F32.PACK_AB R0, RZ, R0 ;  /* 0x00000000ff00723e */ /* 0x000fc800000010ff */
[----:B------:R-:W-:-:S05]  /*1550*/  IADD3 R2, PT, PT, R2, UR9, RZ ;  /* 0x0000000902027c10 */ /* 0x000fca000fffe0ff */
[----:B-1----:R-:W-:-:S04]  /*1560*/  IMAD.WIDE.U32 R4, R14, UR8, R2 ;  /* 0x000000080e047c25 */ /* 0x002fc8000f8e0002 */
[----:B------:R-:W-:Y:S01]  /*1570*/  IMAD R3, R15, UR8, R5 ;  /* 0x000000080f037c24 */ /* 0x000fe2000f8e0205 */
[----:B--2---:R-:W-:-:S04]  /*1580*/  LEA R2, P0, R4, UR4, 0x1 ;  /* 0x0000000404027c11 */ /* 0x004fc8000f8008ff */
[----:B------:R-:W-:-:S05]  /*1590*/  LEA.HI.X R3, R4, UR5, R3, 0x1, P0 ;  /* 0x0000000504037c11 */ /* 0x000fca00080f0c03 */
[----:B------:R1:W-:Y:S04]  /*15a0*/  STG.E.U16 desc[UR6][R2.64], R0 ;  /* 0x0000000002007986 */ /* 0x0003e8000c101506 */
.L_x_6741:
[----:B------:R-:W-:Y:S05]  /*15b0*/  BSYNC.RECONVERGENT B0 ;  /* 0x0000000000007941 */ /* 0x000fea0003800200 */
.L_x_6740:
[----:B------:R-:W-:Y:S04]  /*15c0*/  BSSY.RECONVERGENT B0, `(.L_x_6742) ;  /* 0x0000010000007945 */ /* 0x000fe80003800200 */
[----:B------:R-:W-:Y:S05]  /*15d0*/  @P2 BRA `(.L_x_6743) ;  /* 0x0000000000382947 */ /* 0x000fea0003800000 */
[----:B-1----:R-:W-:Y:S01]  /*15e0*/  IMAD.U32 R3, R6, 0x10000, RZ ;  /* 0x0001000006037824 */ /* 0x002fe200078e00ff */
[----:B--2---:R-:W-:Y:S01]  /*15f0*/  MUFU.RCP R5, R19 ;  /* 0x0000001300057308 */ /* 0x004fe20000001000 */
[----:B------:R-:W1:Y:S01]  /*1600*/  LDCU.64 UR4, c[0x0][0x380] ;  /* 0x00007000ff0477ac */ /* 0x000e620008000a00 */
[----:B------:R-:W-:Y:S01]  /*1610*/  MOV R13, RZ ;  /* 0x000000ff000d7202 */ /* 0x000fe20000000f00 */
[----:B------:R-:W-:-:S04]  /*1620*/  FADD.FTZ R3, R3, -R18 ;  /* 0x8000001203037221 */ /* 0x000fc80000010000 */
[----:B---3--:R-:W-:Y:S01]  /*1630*/  FMUL.FTZ R4, R3, 1.4426950216293334961 ;  /* 0x3fb8aa3b03047820 */ /* 0x008fe20000410000 */
[----:B------:R-:W-:-:S03]  /*1640*/  IMAD.WIDE.U32 R12, R14, UR8, R12 ;  /* 0x000000080e0c7c25 */ /* 0x000fc6000f8e000c */
[----:B----4-:R-:W2:Y:S01]  /*1650*/  MUFU.EX2 R0, R4 ;  /* 0x0000000400007308 */ /* 0x010ea20000000800 */
[----:B------:R-:W-:Y:S01]  /*1660*/  IMAD R3, R15, UR8, R13 ;  /* 0x000000080f037c24 */ /* 0x000fe2000f8e020d */
[----:B-1----:R-:W-:-:S04]  /*1670*/  LEA R2, P0, R12, UR4, 0x1 ;  /* 0x000000040c027c11 */ /* 0x002fc8000f8008ff */
[----:B------:R-:W-:Y:S01]  /*1680*/  LEA.HI.X R3, R12, UR5, R3, 0x1, P0 ;  /* 0x000000050c037c11 */ /* 0x000fe200080f0c03 */
[----:B--2---:R-:W-:-:S05]  /*1690*/  FMUL.FTZ R0, R0, R5 ;  /* 0x0000000500007220 */ /* 0x004fca0000410000 */
[----:B------:R-:W-:-:S05]  /*16a0*/  F2FP.BF16.F32.PACK_AB R0, RZ, R0 ;  /* 0x00000000ff00723e */ /* 0x000fca00000010ff */
[----:B------:R1:W-:Y:S02]  /*16b0*/  STG.E.U16 desc[UR6][R2.64], R0 ;  /* 0x0000000002007986 */ /* 0x0003e4000c101506 */
.L_x_6743:
[----:B------:R-:W-:Y:S05]  /*16c0*/  BSYNC.RECONVERGENT B0 ;  /* 0x0000000000007941 */ /* 0x000fea0003800200 */
.L_x_6742:
[----:B------:R-:W-:Y:S04]  /*16d0*/  BSSY.RECONVERGENT B0, `(.L_x_6744) ;  /* 0x0000010000007945 */ /* 0x000fe80003800200 */
[----:B------:R-:W-:Y:S05]  /*16e0*/  @P3 BRA `(.L_x_6745) ;  /* 0x0000000000383947 */ /* 0x000fea0003800000 */
[----:B------:R-:W-:Y:S01]  /*16f0*/  IMAD.U32 R7, R7, 0x10000, RZ ;  /* 0x0001000007077824 */ /* 0x000fe200078e00ff */
[----:B-12---:R-:W-:Y:S01]  /*1700*/  MUFU.RCP R3, R19 ;  /* 0x0000001300037308 */ /* 0x006fe20000001000 */
[----:B------:R-:W1:Y:S01]  /*1710*/  LDCU.64 UR4, c[0x0][0x380] ;  /* 0x00007000ff0477ac */ /* 0x000e620008000a00 */
[----:B------:R-:W-:Y:S02]  /*1720*/  IMAD.MOV.U32 R11, RZ, RZ, RZ ;  /* 0x000000ffff0b7224 */ /* 0x000fe400078e00ff */
[----:B------:R-:W-:Y:S01]  /*1730*/  FADD.FTZ R7, R7, -R18 ;  /* 0x8000001207077221 */ /* 0x000fe20000010000 */
[----:B------:R-:W-:-:S04]  /*1740*/  IMAD.WIDE.U32 R10, R14, UR8, R10 ;  /* 0x000000080e0a7c25 */ /* 0x000fc8000f8e000a */
[----:B------:R-:W-:-:S04]  /*1750*/  FMUL.FTZ R7, R7, 1.4426950216293334961 ;  /* 0x3fb8aa3b07077820 */ /* 0x000fc80000410000 */
[----:B----4-:R-:W2:Y:S01]  /*1760*/  MUFU.EX2 R0, R7 ;  /* 0x0000000700007308 */ /* 0x010ea20000000800 */
[----:B-1----:R-:W-:Y:S01]  /*1770*/  LEA R2, P0, R10, UR4, 0x1 ;  /* 0x000000040a027c11 */ /* 0x002fe2000f8008ff */
[----:B--2---:R-:W-:Y:S01]  /*1780*/  FMUL.FTZ R0, R0, R3 ;  /* 0x0000000300007220 */ /* 0x004fe20000410000 */
[----:B------:R-:W-:-:S04]  /*1790*/  IMAD R3, R15, UR8, R11 ;  /* 0x000000080f037c24 */ /* 0x000fc8000f8e020b */
[----:B------:R-:W-:Y:S02]  /*17a0*/  F2FP.BF16.F32.PACK_AB R0, RZ, R0 ;  /* 0x00000000ff00723e */ /* 0x000fe400000010ff */
[----:B------:R-:W-:-:S05]  /*17b0*/  LEA.HI.X R3, R10, UR5, R3, 0x1, P0 ;  /* 0x000000050a037c11 */ /* 0x000fca00080f0c03 */
[----:B------:R1:W-:Y:S02]  /*17c0*/  STG.E.U16 desc[UR6][R2.64], R0 ;  /* 0x0000000002007986 */ /* 0x0003e4000c101506 */
.L_x_6745:
[----:B------:R-:W-:Y:S05]  /*17d0*/  BSYNC.RECONVERGENT B0 ;  /* 0x0000000000007941 */ /* 0x000fea0003800200 */
.L_x_6744:
[----:B------:R-:W-:Y:S04]  /*17e0*/  BSSY.RECONVERGENT B0, `(.L_x_6746) ;  /* 0x0000010000007945 */ /* 0x000fe80003800200 */
[----:B------:R-:W-:Y:S05]  /*17f0*/  @P4 BRA `(.L_x_6747) ;  /* 0x0000000000384947 */ /* 0x000fea0003800000 */
[----:B-1----:R-:W-:Y:S01]  /*1800*/  SHF.L.U32 R3, R28, 0x10, RZ ;  /* 0x000000101c037819 */ /* 0x002fe200000006ff */
[----:B--2---:R-:W-:Y:S01]  /*1810*/  MUFU.RCP R5, R19 ;  /* 0x0000001300057308 */ /* 0x004fe20000001000 */
[----:B------:R-:W1:Y:S01]  /*1820*/  LDCU.64 UR4, c[0x0][0x380] ;  /* 0x00007000ff0477ac */ /* 0x000e620008000a00 */
[----:B------:R-:W-:Y:S02]  /*1830*/  IMAD.MOV.U32 R9, RZ, RZ, RZ ;  /* 0x000000ffff097224 */ /* 0x000fe400078e00ff */
[----:B------:R-:W-:Y:S01]  /*1840*/  FADD.FTZ R3, R3, -R18 ;  /* 0x8000001203037221 */ /* 0x000fe20000010000 */
[----:B------:R-:W-:-:S04]  /*1850*/  IMAD.WIDE.U32 R8, R14, UR8, R8 ;  /* 0x000000080e087c25 */ /* 0x000fc8000f8e0008 */
[----:B---3--:R-:W-:Y:S01]  /*1860*/  FMUL.FTZ R4, R3, 1.4426950216293334961 ;  /* 0x3fb8aa3b03047820 */ /* 0x008fe20000410000 */
[----:B------:R-:W-:-:S03]  /*1870*/  IMAD R3, R15, UR8, R9 ;  /* 0x000000080f037c24 */ /* 0x000fc6000f8e0209 */
[----:B----4-:R-:W2:Y:S01]  /*1880*/  MUFU.EX2 R0, R4 ;  /* 0x0000000400007308 */ /* 0x010ea20000000800 */
[----:B-1----:R-:W-:-:S04]  /*1890*/  LEA R2, P0, R8, UR4, 0x1 ;  /* 0x0000000408027c11 */ /* 0x002fc8000f8008ff */
[----:B------:R-:W-:Y:S01]  /*18a0*/  LEA.HI.X R3, R8, UR5, R3, 0x1, P0 ;  /* 0x0000000508037c11 */ /* 0x000fe200080f0c03 */
[----:B--2---:R-:W-:-:S05]  /*18b0*/  FMUL.FTZ R0, R0, R5 ;  /* 0x0000000500007220 */ /* 0x004fca0000410000 */
[----:B------:R-:W-:-:S05]  /*18c0*/  F2FP.BF16.F32.PACK_AB R0, RZ, R0 ;  /* 0x00000000ff00723e */ /* 0x000fca00000010ff */
[----:B------:R1:W-:Y:S02]  /*18d0*/  STG.E.U16 desc[UR6][R2.64], R0 ;  /* 0x0000000002007986 */ /* 0x0003e4000c101506 */
.L_x_6747:
[----:B------:R-:W-:Y:S05]  /*18e0*/  BSYNC.RECONVERGENT B0 ;  /* 0x0000000000007941 */ /* 0x000fea0003800200 */
.L_x_6746:
[----:B------:R-:W-:Y:S05]  /*18f0*/  @P5 EXIT ;  /* 0x000000000000594d */ /* 0x000fea0003800000 */
[----:B------:R-:W-:Y:S01]  /*1900*/  IMAD.U32 R29, R29, 0x10000, RZ ;  /* 0x000100001d1d7824 */ /* 0x000fe200078e00ff */
[----:B--2---:R-:W-:Y:S01]  /*1910*/  MUFU.RCP R19, R19 ;  /* 0x0000001300137308 */ /* 0x004fe20000001000 */
[----:B------:R-:W2:Y:S01]  /*1920*/  LDCU.64 UR4, c[0x0][0x380] ;  /* 0x00007000ff0477ac */ /* 0x000ea20008000a00 */
[----:B------:R-:W-:Y:S02]  /*1930*/  HFMA2 R33, -RZ, RZ, 0, 0 ;  /* 0x00000000ff217431 */ /* 0x000fe400000001ff */
[----:B------:R-:W-:-:S04]  /*1940*/  FADD.FTZ R29, R29, -R18 ;  /* 0x800000121d1d7221 */ /* 0x000fc80000010000 */
[----:B------:R-:W-:-:S04]  /*1950*/  FMUL.FTZ R29, R29, 1.4426950216293334961 ;  /* 0x3fb8aa3b1d1d7820 */ /* 0x000fc80000410000 */
[----:B-1--4-:R-:W1:Y:S01]  /*1960*/  MUFU.EX2 R0, R29 ;  /* 0x0000001d00007308 */ /* 0x012e620000000800 */
[----:B------:R-:W-:-:S04]  /*1970*/  IMAD.WIDE.U32 R32, R14, UR8, R32 ;  /* 0x000000080e207c25 */ /* 0x000fc8000f8e0020 */
[----:B------:R-:W-:Y:S01]  /*1980*/  IMAD R15, R15, UR8, R33 ;  /* 0x000000080f0f7c24 */ /* 0x000fe2000f8e0221 */
[----:B--2---:R-:W-:-:S04]  /*1990*/  LEA R2, P0, R32, UR4, 0x1 ;  /* 0x0000000420027c11 */ /* 0x004fc8000f8008ff */
[----:B------:R-:W-:Y:S01]  /*19a0*/  LEA.HI.X R3, R32, UR5, R15, 0x1, P0 ;  /* 0x0000000520037c11 */ /* 0x000fe200080f0c0f */
[----:B-1----:R-:W-:-:S05]  /*19b0*/  FMUL.FTZ R0, R0, R19 ;  /* 0x0000001300007220 */ /* 0x002fca0000410000 */
[----:B------:R-:W-:-:S05]  /*19c0*/  F2FP.BF16.F32.PACK_AB R0, RZ, R0 ;  /* 0x00000000ff00723e */ /* 0x000fca00000010ff */
[----:B------:R-:W-:Y:S01]  /*19d0*/  STG.E.U16 desc[UR6][R2.64], R0 ;  /* 0x0000000002007986 */ /* 0x000fe2000c101506 */
[----:B------:R-:W-:Y:S05]  /*19e0*/  EXIT ;  /* 0x000000000000794d */ /* 0x000fea0003800000 */
.L_x_6730:
[----:B0-----:R-:W-:Y:S01]  /*19f0*/  IMAD.MOV.U32 R35, RZ, RZ, R18 ;  /* 0x000000ffff237224 */ /* 0x001fe200078e0012 */
[----:B------:R-:W-:Y:S01]  /*1a00*/  MOV R19, 0x1f ;  /* 0x0000001f00137802 */ /* 0x000fe20000000f00 */
[----:B------:R-:W-:Y:S02]  /*1a10*/  IMAD.MOV.U32 R20, RZ, RZ, 0x10 ;  /* 0x00000010ff147424 */ /* 0x000fe400078e00ff */
[----:B------:R-:W-:-:S07]  /*1a20*/  IMAD.MOV.U32 R2, RZ, RZ, -0x1 ;  /* 0xffffffffff027424 */ /* 0x000fce00078e00ff */
[----:B------:R-:W-:Y:S05]  /*1a30*/  WARPSYNC.COLLECTIVE R2, `(.L_x_6748) ;  /* 0x0000000002087348 */ /* 0x000fea0003c00000 */
[----:B------:R0:W1:Y:S02]  /*1a40*/  SHFL.DOWN P6, R31, R35, R20, R19 ;  /* 0x08000014231f7389 */ /* 0x00006400000c0013 */
[----:B01----:R-:W-:Y:S05]  /*1a50*/  ENDCOLLECTIVE ;  /* 0x000000000000791b */ /* 0x003fea0003800000 */
.L_x_6748:
        /* <DEDUP_REMOVED lines=8> */
.L_x_6749:
        /* <DEDUP_REMOVED lines=8> */
.L_x_6750:
        /* <DEDUP_REMOVED lines=8> */
.L_x_6751:
        /* <DEDUP_REMOVED lines=8> */
.L_x_6752:
[----:B------:R-:W-:Y:S01]  /*1c60*/  IMAD.MOV.U32 R27, RZ, RZ, R31 ;  /* 0x000000ffff1b7224 */ /* 0x000fe200078e001f */
[----:B------:R-:W-:Y:S06]  /*1c70*/  BRA `(.L_x_6753) ;  /* 0xffffffec00647947 */ /* 0x000fec000383ffff */
.L_x_6733:
[----:B-1----:R-:W-:Y:S01]  /*1c80*/  MOV R35, R21 ;  /* 0x0000001500237202 */ /* 0x002fe20000000f00 */
[----:B------:R-:W-:Y:S01]  /*1c90*/  IMAD.MOV.U32 R20, RZ, RZ, 0x10 ;  /* 0x00000010ff147424 */ /* 0x000fe200078e00ff */
[----:B------:R-:W-:Y:S01]  /*1ca0*/  MOV R2, 0xffffffff ;  /* 0xffffffff00027802 */ /* 0x000fe20000000f00 */
[----:B------:R-:W-:-:S07]  /*1cb0*/  IMAD.MOV.U32 R19, RZ, RZ, 0x1f ;  /* 0x0000001fff137424 */ /* 0x000fce00078e00ff */
[----:B------:R-:W-:Y:S05]  /*1cc0*/  WARPSYNC.COLLECTIVE R2, `(.L_x_6754) ;  /* 0x0000000002087348 */ /* 0x000fea0003c00000 */
[----:B------:R0:W1:Y:S02]  /*1cd0*/  SHFL.DOWN P6, R31, R35, R20, R19 ;  /* 0x08000014231f7389 */ /* 0x00006400000c0013 */
[----:B01----:R-:W-:Y:S05]  /*1ce0*/  ENDCOLLECTIVE ;  /* 0x000000000000791b */ /* 0x003fea0003800000 */
.L_x_6754:
[----:B------:R-:W-:Y:S02]  /*1cf0*/  HFMA2 R20, -RZ, RZ, 0, 4.76837158203125e-07 ;  /* 0x00000008ff147431 */ /* 0x000fe400000001ff */
[----:B------:R-:W-:-:S04]  /*1d00*/  IMAD.MOV.U32 R22, RZ, RZ, R31 ;  /* 0x000000ffff167224 */ /* 0x000fc800078e001f */
[----:B------:R-:W-:-:S04]  /*1d10*/  FADD.FTZ R22, R21, R22 ;  /* 0x0000001615167221 */ /* 0x000fc80000010000 */
[----:B------:R-:W-:-:S07]  /*1d20*/  IMAD.MOV.U32 R35, RZ, RZ, R22 ;  /* 0x000000ffff237224 */ /* 0x000fce00078e0016 */
[----:B------:R-:W-:Y:S05]  /*1d30*/  WARPSYNC.COLLECTIVE R2, `(.L_x_6755) ;  /* 0x0000000002087348 */ /* 0x000fea0003c00000 */
[----:B------:R0:W1:Y:S02]  /*1d40*/  SHFL.DOWN P6, R31, R35, R20, R19 ;  /* 0x08000014231f7389 */ /* 0x00006400000c0013 */
[----:B01----:R-:W-:Y:S05]  /*1d50*/  ENDCOLLECTIVE ;  /* 0x000000000000791b */ /* 0x003fea0003800000 */
.L_x_6755:
[----:B------:R-:W-:Y:S01]  /*1d60*/  MOV R20, 0x4 ;  /* 0x0000000400147802 */ /* 0x000fe20000000f00 */
[----:B------:R-:W-:-:S04]  /*1d70*/  IMAD.MOV.U32 R23, RZ, RZ, R31 ;  /* 0x000000ffff177224 */ /* 0x000fc800078e001f */
[----:B------:R-:W-:-:S04]  /*1d80*/  FADD.FTZ R23, R22, R23 ;  /* 0x0000001716177221 */ /* 0x000fc80000010000 */
[----:B------:R-:W-:-:S07]  /*1d90*/  IMAD.MOV.U32 R35, RZ, RZ, R23 ;  /* 0x000000ffff237224 */ /* 0x000fce00078e0017 */
[----:B------:R-:W-:Y:S05]  /*1da0*/  WARPSYNC.COLLECTIVE R2, `(.L_x_6756) ;  /* 0x0000000002087348 */ /* 0x000fea0003c00000 */
[----:B------:R0:W1:Y:S02]  /*1db0*/  SHFL.DOWN P6, R31, R35, R20, R19 ;  /* 0x08000014231f7389 */ /* 0x00006400000c0013 */
[----:B01----:R-:W-:Y:S05]  /*1dc0*/  ENDCOLLECTIVE ;  /* 0x000000000000791b */ /* 0x003fea0003800000 */
.L_x_6756:
[----:B------:R-:W-:Y:S02]  /*1dd0*/  HFMA2 R20, -RZ, RZ, 0, 1.1920928955078125e-07 ;  /* 0x00000002ff147431 */ /* 0x000fe400000001ff */
[----:B------:R-:W-:-:S04]  /*1de0*/  IMAD.MOV.U32 R24, RZ, RZ, R31 ;  /* 0x000000ffff187224 */ /* 0x000fc800078e001f */
[----:B------:R-:W-:-:S04]  /*1df0*/  FADD.FTZ R24, R23, R24 ;  /* 0x0000001817187221 */ /* 0x000fc80000010000 */
[----:B------:R-:W-:-:S07]  /*1e00*/  IMAD.MOV.U32 R35, RZ, RZ, R24 ;  /* 0x000000ffff237224 */ /* 0x000fce00078e0018 */
[----:B------:R-:W-:Y:S05]  /*1e10*/  WARPSYNC.COLLECTIVE R2, `(.L_x_6757) ;  /* 0x0000000002087348 */ /* 0x000fea0003c00000 */
[----:B------:R0:W1:Y:S02]  /*1e20*/  SHFL.DOWN P6, R31, R35, R20, R19 ;  /* 0x08000014231f7389 */ /* 0x00006400000c0013 */
[----:B01----:R-:W-:Y:S05]  /*1e30*/  ENDCOLLECTIVE ;  /* 0x000000000000791b */ /* 0x003fea0003800000 */
.L_x_6757:
[----:B------:R-:W-:Y:S01]  /*1e40*/  MOV R20, 0x1 ;  /* 0x0000000100147802 */ /* 0x000fe20000000f00 */
[----:B------:R-:W-:-:S04]  /*1e50*/  IMAD.MOV.U32 R27, RZ, RZ, R31 ;  /* 0x000000ffff1b7224 */ /* 0x000fc800078e001f */
[----:B------:R-:W-:-:S04]  /*1e60*/  FADD.FTZ R27, R24, R27 ;  /* 0x0000001b181b7221 */ /* 0x000fc80000010000 */
[----:B------:R-:W-:-:S07]  /*1e70*/  IMAD.MOV.U32 R35, RZ, RZ, R27 ;  /* 0x000000ffff237224 */ /* 0x000fce00078e001b */
[----:B------:R-:W-:Y:S05]  /*1e80*/  WARPSYNC.COLLECTIVE R2, `(.L_x_6758) ;  /* 0x0000000002087348 */ /* 0x000fea0003c00000 */
[----:B------:R0:W1:Y:S02]  /*1e90*/  SHFL.DOWN P6, R31, R35, R20, R19 ;  /* 0x08000014231f7389 */ /* 0x00006400000c0013 */
[----:B01----:R-:W-:Y:S05]  /*1ea0*/  ENDCOLLECTIVE ;  /* 0x000000000000791b */ /* 0x003fea0003800000 */
.L_x_6758:
[----:B------:R-:W-:Y:S01]  /*1eb0*/  IMAD.MOV.U32 R26, RZ, RZ, R31 ;  /* 0x000000ffff1a7224 */ /* 0x000fe200078e001f */
[----:B------:R-:W-:Y:S06]  /*1ec0*/  BRA `(.L_x_6759) ;  /* 0xfffffff000647947 */ /* 0x000fec000383ffff */
.L_x_6760:
        /* <DEDUP_REMOVED lines=11> */
.L_x_11570:


//--------------------- .text._ZN2at6native43_GLOBAL__N__9ae7fba5_10_SoftMax_cu_9f978f6322cunn_SoftMaxForwardRegIN3c108BFloat16EfS4_NS1_22SoftMaxForwardEpilogueElLi7EEEvPT1_PKT_T3_ --------------------------
	.section	.text._ZN2at6native43_GLOBAL__N__9ae7fba5_10_SoftMax_cu_9f978f6322cunn_SoftMaxForwardRegIN3c108BFloat16EfS4_NS1_22SoftMaxForwardEpilogueElLi7EEEvPT1_PKT_T3_,"ax",@progbits
	.align	128
.text._ZN2at6native43_GLOBAL__N__9ae7fba5_10_SoftMax_cu_9f978f6322cunn_SoftMaxForwardRegIN3c108BFloat16EfS4_NS1_22SoftMaxForwardEpilogueElLi7EEEvPT1_PKT_T3_:
        .type           _ZN2at6native43_GLOBAL__N__9ae7fba5_10_SoftMax_cu_9f978f6322cunn_SoftMaxForwardRegIN3c108BFloat16EfS4_NS1_22SoftMaxForwardEpilogueElLi7EEEvPT1_PKT_T3_,@function
        .size           _ZN2at6native43_GLOBAL__N__9ae7fba5_10_SoftMax_cu_9f978f6322cunn_SoftMaxForwardRegIN3c108BFloat16EfS4_NS1_22SoftMaxForwardEpilogueElLi7EEEvPT1_PKT_T3_,(.L_x_11571 - _ZN2at6native43_GLOBAL__N__9ae7fba5_10_SoftMax_cu_9f978f6322cunn_SoftMaxForwardRegIN3c108BFloat16EfS4_NS1_22SoftMaxForwardEpilogueElLi7EEEvPT1_PKT_T3_)
        .other          _ZN2at6native43_GLOBAL__N__9ae7fba5_10_SoftMax_cu_9f978f6322cunn_SoftMaxForwardRegIN3c108BFloat16EfS4_NS1_22SoftMaxForwardEpilogueElLi7EEEvPT1_PKT_T3_,@"STO_CUDA_ENTRY STV_DEFAULT"
_ZN2at6native43_GLOBAL__N__9ae7fba5_10_SoftMax_cu_9f978f6322cunn_SoftMaxForwardRegIN3c108BFloat16EfS4_NS1_22SoftMaxForwardEpilogueElLi7EEEvPT1_PKT_T3_:
        /* <DEDUP_REMOVED lines=8> */
[----:B------:R-:W-:Y:S01]  /*0080*/  ISETP.GE.AND.EX P0, PT, RZ, R15, PT, P0 ;  /* 0x0000000fff00720c */ /* 0x000fe20003f06300 */
[C---:B------:R-:W-:Y:S01]  /*0090*/  VIADD R6, R8.reuse, UR9 ;  /* 0x0000000908067c36 */ /* 0x040fe20008000000 */
[----:B------:R-:W-:-:S03]  /*00a0*/  ISETP.GE.U32.AND P1, PT, R8, R14, PT ;  /* 0x0000000e0800720c */ /* 0x000fc60003f26070 */
[C---:B------:R-:W-:Y:S01]  /*00b0*/  VIADD R12, R6.reuse, UR9 ;  /* 0x00000009060c7c36 */ /* 0x040fe20008000000 */
[-C--:B------:R-:W-:Y:S02]  /*00c0*/  ISETP.GE.AND.EX P5, PT, RZ, R15.reuse, PT, P1 ;  /* 0x0000000fff00720c */ /* 0x080fe40003fa6310 */
[-C--:B------:R-:W-:Y:S01]  /*00d0*/  ISETP.GE.U32.AND P1, PT, R6, R14.reuse, PT ;  /* 0x0000000e0600720c */ /* 0x080fe20003f26070 */
[C---:B------:R-:W-:Y:S01]  /*00e0*/  VIADD R10, R12.reuse, UR9 ;  /* 0x000000090c0a7c36 */ /* 0x040fe20008000000 */
[----:B------:R-:W-:Y:S02]  /*00f0*/  ISETP.GE.U32.AND P2, PT, R12, R14, PT ;  /* 0x0000000e0c00720c */ /* 0x000fe40003f46070 */
[-C--:B------:R-:W-:Y:S01]  /*0100*/  ISETP.GE.AND.EX P1, PT, RZ, R15.reuse, PT, P1 ;  /* 0x0000000fff00720c */ /* 0x080fe20003f26310 */
[----:B------:R-:W0:Y:S01]  /*0110*/  @!P0 LDC.64 R34, c[0x0][0x388] ;  /* 0x0000e200ff228b82 */ /* 0x000e220000000a00 */
[----:B------:R-:W-:Y:S02]  /*0120*/  @!P0 MOV R17, RZ ;  /* 0x000000ff00118202 */ /* 0x000fe40000000f00 */
[----:B------:R-:W-:-:S02]  /*0130*/  ISETP.GE.AND.EX P2, PT, RZ, R15, PT, P2 ;  /* 0x0000000fff00720c */ /* 0x000fc40003f46320 */
[----:B------:R-:W-:Y:S01]  /*0140*/  P2R R32, PR, RZ, 0x20 ;  /* 0x00000020ff207803 */ /* 0x000fe20000000000 */
[----:B---3--:R-:W-:Y:S02]  /*0150*/  @!P0 IMAD.WIDE.U32 R22, R14, UR8, R16 ;  /* 0x000000080e168c25 */ /* 0x008fe4000f8e0010 */
[----:B------:R-:W1:Y:S02]  /*0160*/  @!P5 LDC.64 R18, c[0x0][0x388] ;  /* 0x0000e200ff12db82 */ /* 0x000e640000000a00 */
[----:B------:R-:W-:Y:S02]  /*0170*/  @!P0 IMAD R7, R15, UR8, R23 ;  /* 0x000000080f078c24 */ /* 0x000fe4000f8e0217 */
[----:B------:R-:W-:-:S04]  /*0180*/  @!P5 IMAD.MOV.U32 R9, RZ, RZ, RZ ;  /* 0x000000ffff09d224 */ /* 0x000fc800078e00ff */
[----:B------:R-:W3:Y:S01]  /*0190*/  @!P1 LDC.64 R20, c[0x0][0x388] ;  /* 0x0000e200ff149b82 */ /* 0x000ee20000000a00 */
[----:B------:R-:W-:Y:S01]  /*01a0*/  @!P5 IMAD.WIDE.U32 R8, R14, UR8, R8 ;  /* 0x000000080e08dc25 */ /* 0x000fe2000f8e0008 */
[----:B------:R-:W-:-:S03]  /*01b0*/  @!P2 MOV R13, RZ ;  /* 0x000000ff000da202 */ /* 0x000fc60000000f00 */
[----:B------:R-:W-:Y:S01]  /*01c0*/  @!P5 IMAD R9, R15, UR8, R9 ;  /* 0x000000080f09dc24 */ /* 0x000fe2000f8e0209 */
[----:B0-----:R-:W-:-:S04]  /*01d0*/  @!P0 LEA R34, P3, R22, R34, 0x1 ;  /* 0x0000002216228211 */ /* 0x001fc800078608ff */
[----:B------:R-:W-:Y:S01]  /*01e0*/  @!P0 LEA.HI.X R35, R22, R35, R7, 0x1, P3 ;  /* 0x0000002316238211 */ /* 0x000fe200018f0c07 */
[----:B------:R-:W-:Y:S01]  /*01f0*/  @!P1 IMAD.MOV.U32 R7, RZ, RZ, RZ ;  /* 0x000000ffff079224 */ /* 0x000fe200078e00ff */
[----:B------:R-:W0:Y:S01]  /*0200*/  @!P2 LDC.64 R22, c[0x0][0x388] ;  /* 0x0000e200ff16ab82 */ /* 0x000e220000000a00 */
[----:B------:R-:W-:Y:S02]  /*0210*/  ISETP.GE.U32.AND P3, PT, R10, R14, PT ;  /* 0x0000000e0a00720c */ /* 0x000fe40003f66070 */
[----:B-1----:R-:W-:Y:S01]  /*0220*/  @!P5 LEA R18, P4, R8, R18, 0x1 ;  /* 0x000000120812d211 */ /* 0x002fe200078808ff */
[----:B------:R-:W-:Y:S01]  /*0230*/  @!P1 IMAD.WIDE.U32 R6, R14, UR8, R6 ;  /* 0x000000080e069c25 */ /* 0x000fe2000f8e0006 */
[----:B------:R-:W-:Y:S01]  /*0240*/  ISETP.GE.AND.EX P3, PT, RZ, R15, PT, P3 ;  /* 0x0000000fff00720c */ /* 0x000fe20003f66330 */
[----:B--2---:R1:W2:Y:S01]  /*0250*/  @!P0 LDG.E.U16 R0, desc[UR6][R34.64] ;  /* 0x0000000622008981 */ /* 0x0042a2000c1e1500 */
[----:B------:R-:W-:Y:S01]  /*0260*/  @!P5 LEA.HI.X R19, R8, R19, R9, 0x1, P4 ;  /* 0x000000130813d211 */ /* 0x000fe200020f0c09 */
[----:B------:R-:W-:Y:S01]  /*0270*/  @!P1 IMAD R7, R15, UR8, R7 ;  /* 0x000000080f079c24 */ /* 0x000fe2000f8e0207 */
[----:B---3--:R-:W-:Y:S01]  /*0280*/  @!P1 LEA R20, P4, R6, R20, 0x1 ;  /* 0x0000001406149211 */ /* 0x008fe200078808ff */
[----:B------:R-:W-:-:S03]  /*0290*/  VIADD R8, R10, UR9 ;  /* 0x000000090a087c36 */ /* 0x000fc60008000000 */
[----:B------:R-:W-:Y:S01]  /*02a0*/  @!P1 LEA.HI.X R21, R6, R21, R7, 0x1, P4 ;  /* 0x0000001506159211 */ /* 0x000fe200020f0c07 */
[----:B------:R-:W-:-:S04]  /*02b0*/  @!P2 IMAD.WIDE.U32 R6, R14, UR8, R12 ;  /* 0x000000080e06ac25 */ /* 0x000fc8000f8e000c */
[----:B------:R-:W3:Y:S01]  /*02c0*/  @!P3 LDC.64 R24, c[0x0][0x388] ;  /* 0x0000e200ff18bb82 */ /* 0x000ee20000000a00 */
[----:B------:R-:W-:Y:S01]  /*02d0*/  @!P2 IMAD R7, R15, UR8, R7 ;  /* 0x000000080f07ac24 */ /* 0x000fe2000f8e0207 */
[----:B------:R-:W4:Y:S01]  /*02e0*/  @!P1 LDG.E.U16 R3, desc[UR6][R20.64] ;  /* 0x0000000614039981 */ /* 0x000f22000c1e1500 */
[----:B------:R-:W-:Y:S01]  /*02f0*/  @!P3 IMAD.MOV.U32 R11, RZ, RZ, RZ ;  /* 0x000000ffff0bb224 */ /* 0x000fe200078e00ff */
[----:B0-----:R-:W-:-:S04]  /*0300*/  @!P2 LEA R22, P4, R6, R22, 0x1 ;  /* 0x000000160616a211 */ /* 0x001fc800078808ff */
[----:B------:R-:W-:Y:S01]  /*0310*/  @!P2 LEA.HI.X R23, R6, R23, R7, 0x1, P4 ;  /* 0x000000170617a211 */ /* 0x000fe200020f0c07 */
[----:B------:R-:W-:Y:S01]  /*0320*/  @!P3 IMAD.WIDE.U32 R6, R14, UR8, R10 ;  /* 0x000000080e06bc25 */ /* 0x000fe2000f8e000a */
[----:B------:R-:W-:-:S03]  /*0330*/  ISETP.GE.U32.AND P4, PT, R8, R14, PT ;  /* 0x0000000e0800720c */ /* 0x000fc60003f86070 */
[----:B------:R-:W-:Y:S01]  /*0340*/  @!P3 IMAD R7, R15, UR8, R7 ;  /* 0x000000080f07bc24 */ /* 0x000fe2000f8e0207 */
[----:B------:R-:W-:Y:S01]  /*0350*/  ISETP.GE.AND.EX P4, PT, RZ, R15, PT, P4 ;  /* 0x0000000fff00720c */ /* 0x000fe20003f86340 */
[----:B------:R-:W5:Y:S01]  /*0360*/  @!P2 LDG.E.U16 R4, desc[UR6][R22.64] ;  /* 0x000000061604a981 */ /* 0x000f62000c1e1500 */
[----:B---3--:R-:W-:-:S04]  /*0370*/  @!P3 LEA R24, P5, R6, R24, 0x1 ;  /* 0x000000180618b211 */ /* 0x008fc800078a08ff */
[----:B------:R-:W-:-:S07]  /*0380*/  @!P3 LEA.HI.X R25, R6, R25, R7, 0x1, P5 ;  /* 0x000000190619b211 */ /* 0x000fce00028f0c07 */
[----:B------:R-:W0:Y:S01]  /*0390*/  @!P4 LDC.64 R26, c[0x0][0x388] ;  /* 0x0000e200ff1acb82 */ /* 0x000e220000000a00 */
[----:B------:R-:W-:Y:S01]  /*03a0*/  @!P4 IMAD.MOV.U32 R9, RZ, RZ, RZ ;  /* 0x000000ffff09c224 */ /* 0x000fe200078e00ff */
[----:B------:R-:W3:Y:S01]  /*03b0*/  @!P3 LDG.E.U16 R5, desc[UR6][R24.64] ;  /* 0x000000061805b981 */ /* 0x000ee2000c1e1500 */
[----:B------:R-:W-:-:S04]  /*03c0*/  @!P4 IMAD.WIDE.U32 R6, R14, UR8, R8 ;  /* 0x000000080e06cc25 */ /* 0x000fc8000f8e0008 */
[----:B------:R-:W-:Y:S01]  /*03d0*/  @!P4 IMAD R7, R15, UR8, R7 ;  /* 0x000000080f07cc24 */ /* 0x000fe2000f8e0207 */
[----:B0-----:R-:W-:-:S04]  /*03e0*/  @!P4 LEA R26, P5, R6, R26, 0x1 ;  /* 0x0000001a061ac211 */ /* 0x001fc800078a08ff */
[----:B------:R-:W-:Y:S02]  /*03f0*/  @!P4 LEA.HI.X R27, R6, R27, R7, 0x1, P5 ;  /* 0x0000001b061bc211 */ /* 0x000fe400028f0c07 */
[----:B------:R-:W-:-:S03]  /*0400*/  IADD3 R6, PT, PT, R8, UR9, RZ ;  /* 0x0000000908067c10 */ /* 0x000fc6000fffe0ff */
[----:B------:R-:W3:Y:S01]  /*0410*/  @!P4 LDG.E.U16 R30, desc[UR6][R26.64] ;  /* 0x000000061a1ec981 */ /* 0x000ee2000c1e1500 */
[----:B------:R-:W-:-:S04]  /*0420*/  ISETP.GE.U32.AND P5, PT, R6, R14, PT ;  /* 0x0000000e0600720c */ /* 0x000fc80003fa6070 */
[----:B------:R-:W-:-:S13]  /*0430*/  ISETP.GE.AND.EX P5, PT, RZ, R15, PT, P5 ;  /* 0x0000000fff00720c */ /* 0x000fda0003fa6350 */
[----:B------:R-:W0:Y:S01]  /*0440*/  @!P5 LDC.64 R28, c[0x0][0x388] ;  /* 0x0000e200ff1cdb82 */ /* 0x000e220000000a00 */
[----:B------:R-:W-:Y:S02]  /*0450*/  @!P5 IMAD.MOV.U32 R7, RZ, RZ, RZ ;  /* 0x000000ffff07d224 */ /* 0x000fe400078e00ff */
[----:B-1----:R-:W-:-:S04]  /*0460*/  @!P5 IMAD.WIDE.U32 R34, R14, UR8, R6 ;  /* 0x000000080e22dc25 */ /* 0x002fc8000f8e0006 */
[----:B------:R-:W-:Y:S01]  /*0470*/  @!P5 IMAD R33, R15, UR8, R35 ;  /* 0x000000080f21dc24 */ /* 0x000fe2000f8e0223 */
[----:B0-----:R-:W-:-:S04]  /*0480*/  @!P5 LEA R28, P6, R34, R28, 0x1 ;  /* 0x0000001c221cd211 */ /* 0x001fc800078c08ff */
[----:B------:R-:W-:Y:S02]  /*0490*/  @!P5 LEA.HI.X R29, R34, R29, R33, 0x1, P6 ;  /* 0x0000001d221dd211 */ /* 0x000fe400030f0c21 */
[----:B------:R-:W-:-:S03]  /*04a0*/  ISETP.NE.AND P6, PT, R32, RZ, PT ;  /* 0x000000ff2000720c */ /* 0x000fc60003fc5270 */
[----:B------:R-:W3:Y:S10]  /*04b0*/  @!P5 LDG.E.U16 R31, desc[UR6][R28.64] ;  /* 0x000000061c1fd981 */ /* 0x000ef4000c1e1500 */
[----:B------:R4:W5:Y:S01]  /*04c0*/  @!P6 LDG.E.U16 R2, desc[UR6][R18.64] ;  /* 0x000000061202e981 */ /* 0x000962000c1e1500 */
[----:B------:R-:W-:-:S02]  /*04d0*/  IMAD.MOV.U32 R33, RZ, RZ, -0x800001 ;  /* 0xff7fffffff217424 */ /* 0x000fc400078e00ff */
[----:B--2---:R-:W-:-:S05]  /*04e0*/  @!P0 IMAD.U32 R34, R0, 0x10000, RZ ;  /* 0x0001000000228824 */ /* 0x004fca00078e00ff */
[----:B------:R-:W-:Y:S01]  /*04f0*/  @!P0 FMNMX.FTZ R33, R34, -3.40282346638528859812e+38, !PT ;  /* 0xff7fffff22218809 */ /* 0x000fe20007810000 */
[----:B----4-:R-:W-:Y:S01]  /*0500*/  @!P1 IMAD.U32 R18, R3, 0x10000, RZ ;  /* 0x0001000003129824 */ /* 0x010fe200078e00ff */
[----:B-----5:R-:W-:-:S04]  /*0510*/  @!P6 SHF.L.U32 R34, R2, 0x10, RZ ;  /* 0x000000100222e819 */ /* 0x020fc800000006ff */
[----:B------:R-:W-:-:S04]  /*0520*/  @!P6 FMNMX.FTZ R33, R33, R34, !PT ;  /* 0x000000222121e209 */ /* 0x000fc80007810000 */
[----:B------:R-:W-:Y:S01]  /*0530*/  @!P1 FMNMX.FTZ R33, R33, R18, !PT ;  /* 0x0000001221219209 */ /* 0x000fe20007810000 */
[----:B------:R-:W-:-:S05]  /*0540*/  @!P2 IMAD.U32 R18, R4, 0x10000, RZ ;  /* 0x000100000412a824 */ /* 0x000fca00078e00ff */
[----:B------:R-:W-:Y:S01]  /*0550*/  @!P2 FMNMX.FTZ R33, R33, R18, !PT ;  /* 0x000000122121a209 */ /* 0x000fe20007810000 */
[----:B---3--:R-:W-:-:S05]  /*0560*/  @!P3 IMAD.U32 R18, R5, 0x10000, RZ ;  /* 0x000100000512b824 */ /* 0x008fca00078e00ff */
[----:B------:R-:W-:Y:S02]  /*0570*/  @!P3 FMNMX.FTZ R33, R33, R18, !PT ;  /* 0x000000122121b209 */ /* 0x000fe40007810000 */
[----:B------:R-:W-:-:S04]  /*0580*/  @!P4 SHF.L.U32 R18, R30, 0x10, RZ ;  /* 0x000000101e12c819 */ /* 0x000fc800000006ff */
        /* <DEDUP_REMOVED lines=14> */
[----:B------:R-:W-:Y:S02]  /*0670*/  P2R R23, PR, RZ, 0x1 ;  /* 0x00000001ff177803 */ /* 0x000fe40000000000 */
[----:B------:R-:W-:Y:S02]  /*0680*/  LOP3.LUT P0, RZ, R16, 0x1f, RZ, 0xc0, !PT ;  /* 0x0000001f10ff7812 */ /* 0x000fe4000780c0ff */
[----:B0-----:R-:W-:-:S04]  /*0690*/  FSETP.GEU.FTZ.AND P6, PT, R20, R21, PT ;  /* 0x000000151400720b */ /* 0x001fc80003fde000 */
[----:B------:R-:W-:-:S05]  /*06a0*/  FSEL R21, R21, R20, !P6 ;  /* 0x0000001415157208 */ /* 0x000fca0007000000 */
[----:B------:R-:W0:Y:S02]  /*06b0*/  SHFL.DOWN PT, R22, R21, 0x1, 0x1f ;  /* 0x08201f0015167f89 */ /* 0x000e2400000e0000 */
[----:B------:R-:W1:Y:S01]  /*06c0*/  @!P0 S2R R19, SR_CgaCtaId ;  /* 0x0000000000138919 */ /* 0x000e620000008800 */
[----:B------:R-:W-:Y:S01]  /*06d0*/  USHF.R.U32.HI UR4, URZ, 0x5, UR9 ;  /* 0x00000005ff047899 */ /* 0x000fe20008011609 */
        /* <DEDUP_REMOVED lines=8> */
[----:B------:R-:W-:Y:S01]  /*0760*/  @!P6 IMAD.SHL.U32 R20, R16, 0x4, RZ ;  /* 0x000000041014e824 */ /* 0x000fe200078e00ff */
[----:B------:R-:W-:-:S04]  /*0770*/  @!P6 MOV R25, 0x400 ;  /* 0x000004000019e802 */ /* 0x000fc80000000f00 */
[----:B------:R-:W-:Y:S02]  /*0780*/  @!P6 LOP3.LUT R20, R20, 0x7c, RZ, 0xc0, !PT ;  /* 0x0000007c1414e812 */ /* 0x000fe400078ec0ff */
[----:B------:R-:W-:Y:S02]  /*0790*/  MOV R18, 0xff7fffff ;  /* 0xff7fffff00127802 */ /* 0x000fe40000000f00 */
[----:B0-----:R-:W-:-:S05]  /*07a0*/  @!P6 LEA R25, R26, R25, 0x18 ;  /* 0x000000191a19e211 */ /* 0x001fca00078ec0ff */
[----:B------:R-:W-:Y:S01]  /*07b0*/  @!P6 IMAD.IADD R20, R25, 0x1, R20 ;  /* 0x000000011914e824 */ /* 0x000fe200078e0214 */
        /* <DEDUP_REMOVED lines=24> */
.L_x_6783:
[----:B-1----:R-:W-:Y:S02]  /*0940*/  FSETP.GEU.FTZ.AND P6, PT, R28, R29, PT ;  /* 0x0000001d1c00720b */ /* 0x002fe40003fde000 */
[----:B------:R-:W-:Y:S02]  /*0950*/  P2R R20, PR, RZ, 0x1 ;  /* 0x00000001ff147803 */ /* 0x000fe40000000000 */
[----:B0-----:R-:W-:Y:S02]  /*0960*/  FSEL R28, R29, R28, !P6 ;  /* 0x0000001c1d1c7208 */ /* 0x001fe40007000000 */
[----:B------:R-:W-:Y:S02]  /*0970*/  ISETP.NE.AND P6, PT, R16, RZ, PT ;  /* 0x000000ff1000720c */ /* 0x000fe40003fc5270 */
[----:B------:R-:W-:-:S11]  /*0980*/  ISETP.NE.AND P0, PT, R25, RZ, PT ;  /* 0x000000ff1900720c */ /* 0x000fd60003f05270 */
[----:B------:R-:W0:Y:S01]  /*0990*/  @!P6 S2R R19, SR_CgaCtaId ;  /* 0x000000000013e919 */ /* 0x000e220000008800 */
[----:B------:R-:W-:Y:S02]  /*09a0*/  @!P6 MOV R18, 0x400 ;  /* 0x000004000012e802 */ /* 0x000fe40000000f00 */
[----:B------:R-:W-:-:S04]  /*09b0*/  @!P6 PLOP3.LUT P0, PT, PT, PT, PT, 0x80, 0x8 ;  /* 0x000000000008e81c */ /* 0x000fc80003f0f070 */
[----:B------:R-:W-:Y:S02]  /*09c0*/  P2R R25, PR, RZ, 0x1 ;  /* 0x00000001ff197803 */ /* 0x000fe40000000000 */
[----:B------:R-:W-:Y:S02]  /*09d0*/  ISETP.NE.AND P0, PT, R20, RZ, PT ;  /* 0x000000ff1400720c */ /* 0x000fe40003f05270 */
[----:B0-----:R-:W-:-:S05]  /*09e0*/  @!P6 LEA R19, R19, R18, 0x18 ;  /* 0x000000121313e211 */ /* 0x001fca00078ec0ff */
[----:B------:R1:W-:Y:S06]  /*09f0*/  @!P6 STS [R19], R28 ;  /* 0x0000001c1300e388 */ /* 0x0003ec0000000800 */
.L_x_6761:
[----:B------:R-:W-:Y:S05]  /*0a00*/  WARPSYNC.ALL ;  /* 0x0000000000007948 */ /* 0x000fea0003800000 */
[----:B------:R-:W2:Y:S08]  /*0a10*/  S2UR UR5, SR_CgaCtaId ;  /* 0x00000000000579c3 */ /* 0x000eb00000008800 */
[----:B------:R-:W-:Y:S01]  /*0a20*/  BAR.SYNC.DEFER_BLOCKING 0x0 ;  /* 0x0000000000007b1d */ /* 0x000fe20000010000 */
[----:B------:R-:W-:Y:S01]  /*0a30*/  ISETP.NE.AND P6, PT, R24, RZ, PT ;  /* 0x000000ff1800720c */ /* 0x000fe20003fc5270 */
[----:B-1----:R-:W-:Y:S01]  /*0a40*/  @!P0 IMAD.U32 R19, R0, 0x10000, RZ ;  /* 0x0001000000138824 */ /* 0x002fe200078e00ff */
[----:B------:R-:W-:Y:S01]  /*0a50*/  @!P2 SHF.L.U32 R23, R4, 0x10, RZ ;  /* 0x000000100417a819 */ /* 0x000fe200000006ff */
[----:B------:R-:W-:Y:S01]  /*0a60*/  @!P4 IMAD.U32 R29, R30, 0x10000, RZ ;  /* 0x000100001e1dc824 */ /* 0x000fe200078e00ff */
[----:B------:R-:W-:Y:S01]  /*0a70*/  P2R R24, PR, RZ, 0x40 ;  /* 0x00000040ff187803 */ /* 0x000fe20000000000 */
[----:B------:R-:W-:Y:S01]  /*0a80*/  UMOV UR4, 0x400 ;  /* 0x0000040000047882 */ /* 0x000fe20000000000 */
[----:B------:R-:W-:Y:S01]  /*0a90*/  ISETP.NE.AND P6, PT, R32, RZ, PT ;  /* 0x000000ff2000720c */ /* 0x000fe20003fc5270 */
[----:B------:R-:W-:Y:S01]  /*0aa0*/  BSSY B0, `(.L_x_6763) ;  /* 0x0000048000007945 */ /* 0x000fe20003800000 */
[----:B------:R-:W-:-:S11]  /*0ab0*/  @!P5 SHF.L.U32 R33, R31, 0x10, RZ ;  /* 0x000000101f21d819 */ /* 0x000fd600000006ff */
[----:B------:R-:W-:Y:S01]  /*0ac0*/  @!P6 IMAD.U32 R21, R2, 0x10000, RZ ;  /* 0x000100000215e824 */ /* 0x000fe200078e00ff */
[----:B--2---:R-:W-:Y:S01]  /*0ad0*/  ULEA UR5, UR5, UR4, 0x18 ;  /* 0x0000000405057291 */ /* 0x004fe2000f8ec0ff */
[----:B------:R-:W1:Y:S08]  /*0ae0*/  LDCU UR4, c[0x0][0x360] ;  /* 0x00006c00ff0477ac */ /* 0x000e700008000800 */
[----:B0-----:R-:W0:Y:S01]  /*0af0*/  LDS R18, [UR5] ;  /* 0x00000005ff127984 */ /* 0x001e220008000800 */
[----:B-1----:R-:W-:Y:S01]  /*0b00*/  USHF.R.U32.HI UR4, URZ, 0x5, UR4 ;  /* 0x00000005ff047899 */ /* 0x002fe20008011604 */
[--C-:B0-----:R-:W-:Y:S01]  /*0b10*/  @!P0 FADD.FTZ R19, R19, -R18.reuse ;  /* 0x8000001213138221 */ /* 0x101fe20000010000 */
[----:B------:R-:W-:Y:S01]  /*0b20*/  @!P6 FADD.FTZ R20, R21, -R18 ;  /* 0x800000121514e221 */ /* 0x000fe20000010000 */
[----:B------:R-:W-:-:S02]  /*0b30*/  @!P1 IMAD.U32 R21, R3, 0x10000, RZ ;  /* 0x0001000003159824 */ /* 0x000fc400078e00ff */
[--C-:B------:R-:W-:Y:S01]  /*0b40*/  @!P2 FADD.FTZ R22, R23, -R18.reuse ;  /* 0x800000121716a221 */ /* 0x100fe20000010000 */
[----:B------:R-:W-:Y:S01]  /*0b50*/  @!P0 FMUL.FTZ R19, R19, 1.4426950216293334961 ;  /* 0x3fb8aa3b13138820 */ /* 0x000fe20000410000 */
[----:B------:R-:W-:Y:S01]  /*0b60*/  @!P6 FMUL.FTZ R20, R20, 1.4426950216293334961 ;  /* 0x3fb8aa3b1414e820 */ /* 0x000fe20000410000 */
[--C-:B------:R-:W-:Y:S01]  /*0b70*/  @!P1 FADD.FTZ R21, R21, -R18.reuse ;  /* 0x8000001215159221 */ /* 0x100fe20000010000 */
[----:B------:R-:W-:Y:S02]  /*0b80*/  @!P3 IMAD.U32 R23, R5, 0x10000, RZ ;  /* 0x000100000517b824 */ /* 0x000fe400078e00ff */
[----:B------:R-:W-:Y:S01]  /*0b90*/  @!P2 FMUL.FTZ R22, R22, 1.4426950216293334961 ;  /* 0x3fb8aa3b1616a820 */ /* 0x000fe20000410000 */
[--C-:B------:R-:W-:Y:S01]  /*0ba0*/  @!P4 FADD.FTZ R29, R29, -R18.reuse ;  /* 0x800000121d1dc221 */ /* 0x100fe20000010000 */
[----:B------:R-:W0:Y:S01]  /*0bb0*/  @!P0 MUFU.EX2 R19, R19 ;  /* 0x0000001300138308 */ /* 0x000e220000000800 */
[----:B------:R-:W-:Y:S01]  /*0bc0*/  @!P1 FMUL.FTZ R21, R21, 1.4426950216293334961 ;  /* 0x3fb8aa3b15159820 */ /* 0x000fe20000410000 */
[--C-:B------:R-:W-:Y:S01]  /*0bd0*/  @!P3 FADD.FTZ R23, R23, -R18.reuse ;  /* 0x800000121717b221 */ /* 0x100fe20000010000 */
[----:B------:R-:W-:Y:S01]  /*0be0*/  @!P4 FMUL.FTZ R29, R29, 1.4426950216293334961 ;  /* 0x3fb8aa3b1d1dc820 */ /* 0x000fe20000410000 */
[----:B------:R-:W-:-:S02]  /*0bf0*/  @!P5 FADD.FTZ R33, R33, -R18 ;  /* 0x800000122121d221 */ /* 0x000fc40000010000 */
[----:B------:R-:W-:Y:S01]  /*0c00*/  @!P3 FMUL.FTZ R27, R23, 1.4426950216293334961 ;  /* 0x3fb8aa3b171bb820 */ /* 0x000fe20000410000 */
[----:B------:R-:W-:Y:S01]  /*0c10*/  IMAD.MOV.U32 R23, RZ, RZ, RZ ;  /* 0x000000ffff177224 */ /* 0x000fe200078e00ff */
[----:B------:R-:W1:Y:S01]  /*0c20*/  @!P6 MUFU.EX2 R20, R20 ;  /* 0x000000140014e308 */ /* 0x000e620000000800 */
[----:B------:R-:W-:-:S07]  /*0c30*/  @!P5 FMUL.FTZ R33, R33, 1.4426950216293334961 ;  /* 0x3fb8aa3b2121d820 */ /* 0x000fce0000410000 */
[----:B------:R-:W2:Y:S01]  /*0c40*/  @!P1 MUFU.EX2 R21, R21 ;  /* 0x0000001500159308 */ /* 0x000ea20000000800 */
[----:B0-----:R-:W-:-:S07]  /*0c50*/  @!P0 FADD.FTZ R23, RZ, R19 ;  /* 0x00000013ff178221 */ /* 0x001fce0000010000 */
[----:B------:R-:W0:Y:S01]  /*0c60*/  @!P2 MUFU.EX2 R22, R22 ;  /* 0x000000160016a308 */ /* 0x000e220000000800 */
[----:B-1----:R-:W-:Y:S01]  /*0c70*/  @!P6 FADD.FTZ R23, R23, R20 ;  /* 0x000000141717e221 */ /* 0x002fe20000010000 */
[----:B------:R-:W-:Y:S01]  /*0c80*/  BAR.SYNC.DEFER_BLOCKING 0x0 ;  /* 0x0000000000007b1d */ /* 0x000fe20000010000 */
[----:B------:R-:W-:-:S05]  /*0c90*/  ISETP.NE.AND P6, PT, R24, RZ, PT ;  /* 0x000000ff1800720c */ /* 0x000fca0003fc5270 */
[----:B------:R1:W3:Y:S01]  /*0ca0*/  @!P3 MUFU.EX2 R28, R27 ;  /* 0x0000001b001cb308 */ /* 0x0002e20000000800 */
[----:B--2---:R-:W-:-:S07]  /*0cb0*/  @!P1 FADD.FTZ R23, R23, R21 ;  /* 0x0000001517179221 */ /* 0x004fce0000010000 */
[----:B------:R-:W2:Y:S01]  /*0cc0*/  @!P4 MUFU.EX2 R34, R29 ;  /* 0x0000001d0022c308 */ /* 0x000ea20000000800 */
[----:B0-----:R-:W-:Y:S01]  /*0cd0*/  @!P2 FADD.FTZ R23, R23, R22 ;  /* 0x000000161717a221 */ /* 0x001fe20000010000 */
[----:B-1----:R-:W-:-:S06]  /*0ce0*/  @!P6 LEA.HI R27, R16, UR5, RZ, 0x1d ;  /* 0x00000005101bec11 */ /* 0x002fcc000f8fe8ff */
[----:B------:R-:W0:Y:S01]  /*0cf0*/  @!P5 MUFU.EX2 R20, R33 ;  /* 0x000000210014d308 */ /* 0x000e220000000800 */
[----:B---3--:R-:W-:-:S04]  /*0d00*/  @!P3 FADD.FTZ R23, R23, R28 ;  /* 0x0000001c1717b221 */ /* 0x008fc80000010000 */
[----:B--2---:R-:W-:-:S04]  /*0d10*/  @!P4 FADD.FTZ R23, R23, R34 ;  /* 0x000000221717c221 */ /* 0x004fc80000010000 */
[----:B0-----:R-:W-:-:S05]  /*0d20*/  @!P5 FADD.FTZ R23, R23, R20 ;  /* 0x000000141717d221 */ /* 0x001fca0000010000 */
        /* <DEDUP_REMOVED lines=8> */
[----:B------:R-:W-:-:S04]  /*0db0*/  HFMA2 R22, -RZ, RZ, 0, 0 ;  /* 0x00000000ff167431 */ /* 0x000fc800000001ff */
        /* <DEDUP_REMOVED lines=21> */
.L_x_6789:
[----:B-1----:R-:W-:-:S07]  /*0f10*/  FADD.FTZ R22, R26, R29 ;  /* 0x0000001d1a167221 */ /* 0x002fce0000010000 */
.L_x_6764:
[----:B------:R-:W-:Y:S05]  /*0f20*/  BSYNC B0 ;  /* 0x0000000000007941 */ /* 0x000fea0003800000 */
.L_x_6763:
[----:B------:R-:W-:Y:S01]  /*0f30*/  ISETP.NE.AND P6, PT, R25, RZ, PT ;  /* 0x000000ff1900720c */ /* 0x000fe20003fc5270 */
[----:B------:R-:W-:-:S12]  /*0f40*/  WARPSYNC.ALL ;  /* 0x0000000000007948 */ /* 0x000fd80003800000 */
[----:B-1----:R1:W-:Y:S01]  /*0f50*/  @P6 STS [UR5], R22 ;  /* 0x00000016ff006988 */ /* 0x0023e20008000805 */
[----:B------:R-:W-:Y:S06]  /*0f60*/  BAR.SYNC.DEFER_BLOCKING 0x0 ;  /* 0x0000000000007b1d */ /* 0x000fec0000010000 */
        /* <DEDUP_REMOVED lines=17> */
.L_x_6767:
[----:B------:R-:W-:Y:S05]  /*1080*/  BSYNC.RECONVERGENT B0 ;  /* 0x0000000000007941 */ /* 0x000fea0003800200 */
.L_x_6766:
[----:B------:R-:W-:Y:S01]  /*1090*/  ISETP.NE.AND P0, PT, R32, RZ, PT ;  /* 0x000000ff2000720c */ /* 0x000fe20003f05270 */
[----:B------:R-:W-:-:S12]  /*10a0*/  BSSY.RECONVERGENT B0, `(.L_x_6768) ;  /* 0x0000012000007945 */ /* 0x000fd80003800200 */
[----:B------:R-:W-:Y:S05]  /*10b0*/  @P0 BRA `(.L_x_6769) ;  /* 0x0000000000400947 */ /* 0x000fea0003800000 */
[----:B------:R-:W3:Y:S01]  /*10c0*/  S2R R16, SR_TID.X ;  /* 0x0000000000107919 */ /* 0x000ee20000002100 */
[----:B------:R-:W-:Y:S01]  /*10d0*/  SHF.L.U32 R17, R2, 0x10, RZ ;  /* 0x0000001002117819 */ /* 0x000fe200000006ff */
[----:B-12---:R-:W-:Y:S01]  /*10e0*/  MUFU.RCP R21, R19 ;  /* 0x0000001300157308 */ /* 0x006fe20000001000 */
[----:B------:R-:W1:Y:S03]  /*10f0*/  LDCU.64 UR4, c[0x0][0x380] ;  /* 0x00007000ff0477ac */ /* 0x000e660008000a00 */
[----:B------:R-:W-:-:S04]  /*1100*/  FADD.FTZ R17, R17, -R18 ;  /* 0x8000001211117221 */ /* 0x000fc80000010000 */
[----:B------:R-:W-:Y:S01]  /*1110*/  FMUL.FTZ R2, R17, 1.4426950216293334961 ;  /* 0x3fb8aa3b11027820 */ /* 0x000fe20000410000 */
[----:B------:R-:W-:-:S03]  /*1120*/  IMAD.MOV.U32 R17, RZ, RZ, RZ ;  /* 0x000000ffff117224 */ /* 0x000fc600078e00ff */
[----:B------:R-:W2:Y:S02]  /*1130*/  MUFU.EX2 R0, R2 ;  /* 0x0000000200007308 */ /* 0x000ea40000000800 */
[----:B--2---:R-:W-:Y:S01]  /*1140*/  FMUL.FTZ R0, R0, R21 ;  /* 0x0000001500007220 */ /* 0x004fe20000410000 */
[----:B---3--:R-:W-:-:S04]  /*1150*/  VIADD R16, R16, UR9 ;  /* 0x0000000910107c36 */ /* 0x008fc80008000000 */
[----:B------:R-:W-:Y:S01]  /*1160*/  IMAD.WIDE.U32 R16, R14, UR8, R16 ;  /* 0x000000080e107c25 */ /* 0x000fe2000f8e0010 */
[----:B------:R-:W-:-:S03]  /*1170*/  F2FP.BF16.F32.PACK_AB R0, RZ, R0 ;  /* 0x00000000ff00723e */ /* 0x000fc600000010ff */
[----:B------:R-:W-:Y:S01]  /*1180*/  IMAD R17, R15, UR8, R17 ;  /* 0x000000080f117c24 */ /* 0x000fe2000f8e0211 */
[----:B-1----:R-:W-:-:S04]  /*1190*/  LEA R20, P0, R16, UR4, 0x1 ;  /* 0x0000000410147c11 */ /* 0x002fc8000f8008ff */
[----:B------:R-:W-:-:S05]  /*11a0*/  LEA.HI.X R21, R16, UR5, R17, 0x1, P0 ;  /* 0x0000000510157c11 */ /* 0x000fca00080f0c11 */
[----:B------:R3:W-:Y:S04]  /*11b0*/  STG.E.U16 desc[UR6][R20.64], R0 ;  /* 0x0000000014007986 */ /* 0x0007e8000c101506 */
.L_x_6769:
[----:B------:R-:W-:Y:S05]  /*11c0*/  BSYNC.RECONVERGENT B0 ;  /* 0x0000000000007941 */ /* 0x000fea0003800200 */
.L_x_6768:
[----:B------:R-:W-:Y:S04]  /*11d0*/  BSSY.RECONVERGENT B0, `(.L_x_6770) ;  /* 0x0000013000007945 */ /* 0x000fe80003800200 */
[----:B------:R-:W-:Y:S05]  /*11e0*/  @P1 BRA `(.L_x_6771) ;  /* 0x0000000000441947 */ /* 0x000fea0003800000 */
[----:B------:R-:W4:Y:S01]  /*11f0*/  S2R R2, SR_TID.X ;  /* 0x0000000000027919 */ /* 0x000f220000002100 */
[----:B------:R-:W-:Y:S01]  /*1200*/  SHF.L.U32 R3, R3, 0x10, RZ ;  /* 0x0000001003037819 */ /* 0x000fe200000006ff */
[----:B-123--:R-:W-:Y:S01]  /*1210*/  MUFU.RCP R21, R19 ;  /* 0x0000001300157308 */ /* 0x00efe20000001000 */
[----:B------:R-:W1:Y:S03]  /*1220*/  LDCU.64 UR4, c[0x0][0x380] ;  /* 0x00007000ff0477ac */ /* 0x000e660008000a00 */
[----:B------:R-:W-:-:S04]  /*1230*/  FADD.FTZ R3, R3, -R18 ;  /* 0x8000001203037221 */ /* 0x000fc80000010000 */
[----:B------:R-:W-:Y:S01]  /*1240*/  FMUL.FTZ R20, R3, 1.4426950216293334961 ;  /* 0x3fb8aa3b03147820 */ /* 0x000fe20000410000 */
[----:B------:R-:W-:-:S03]  /*1250*/  MOV R3, RZ ;  /* 0x000000ff00037202 */ /* 0x000fc60000000f00 */
[----:B------:R-:W2:Y:S02]  /*1260*/  MUFU.EX2 R0, R20 ;  /* 0x0000001400007308 */ /* 0x000ea40000000800 */
[----:B--2---:R-:W-:Y:S01]  /*1270*/  FMUL.FTZ R0, R0, R21 ;  /* 0x0000001500007220 */ /* 0x004fe20000410000 */
[----:B----4-:R-:W-:-:S04]  /*1280*/  VIADD R2, R2, UR9 ;  /* 0x0000000902027c36 */ /* 0x010fc80008000000 */
[----:B------:R-:W-:Y:S01]  /*1290*/  VIADD R2, R2, UR9 ;  /* 0x0000000902027c36 */ /* 0x000fe20008000000 */
[----:B------:R-:W-:-:S03]  /*12a0*/  F2FP.BF16.F32.PACK_AB R0, RZ, R0 ;  /* 0x00000000ff00723e */ /* 0x000fc600000010ff */
[----:B------:R-:W-:-:S04]  /*12b0*/  IMAD.WIDE.U32 R16, R14, UR8, R2 ;  /* 0x000000080e107c25 */ /* 0x000fc8000f8e0002 */
[----:B------:R-:W-:Y:S01]  /*12c0*/  IMAD R3, R15, UR8, R17 ;  /* 0x000000080f037c24 */ /* 0x000fe2000f8e0211 */
[----:B-1----:R-:W-:-:S04]  /*12d0*/  LEA R2, P0, R16, UR4, 0x1 ;  /* 0x0000000410027c11 */ /* 0x002fc8000f8008ff */
[----:B------:R-:W-:-:S05]  /*12e0*/  LEA.HI.X R3, R16, UR5, R3, 0x1, P0 ;  /* 0x0000000510037c11 */ /* 0x000fca00080f0c03 */
[----:B------:R4:W-:Y:S04]  /*12f0*/  STG.E.U16 desc[UR6][R2.64], R0 ;  /* 0x0000000002007986 */ /* 0x0009e8000c101506 */
.L_x_6771:
[----:B------:R-:W-:Y:S05]  /*1300*/  BSYNC.RECONVERGENT B0 ;  /* 0x0000000000007941 */ /* 0x000fea0003800200 */
.L_x_6770:
[----:B------:R-:W-:Y:S04]  /*1310*/  BSSY.RECONVERGENT B0, `(.L_x_6772) ;  /* 0x0000010000007945 */ /* 0x000fe80003800200 */
[----:B------:R-:W-:Y:S05]  /*1320*/  @P2 BRA `(.L_x_6773) ;  /* 0x0000000000382947 */ /* 0x000fea0003800000 */
[----:B----4-:R-:W-:Y:S01]  /*1330*/  IMAD.U32 R3, R4, 0x10000, RZ ;  /* 0x0001000004037824 */ /* 0x010fe200078e00ff */
[----:B--2---:R-:W-:Y:S01]  /*1340*/  MUFU.RCP R17, R19 ;  /* 0x0000001300117308 */ /* 0x004fe20000001000 */
[----:B------:R-:W2:Y:S01]  /*1350*/  LDCU.64 UR4, c[0x0][0x380] ;  /* 0x00007000ff0477ac */ /* 0x000ea20008000a00 */
[----:B------:R-:W-:Y:S02]  /*1360*/  IMAD.MOV.U32 R13, RZ, RZ, RZ ;  /* 0x000000ffff0d7224 */ /* 0x000fe400078e00ff */
[----:B------:R-:W-:Y:S01]  /*1370*/  FADD.FTZ R3, R3, -R18 ;  /* 0x8000001203037221 */ /* 0x000fe20000010000 */
[----:B------:R-:W-:-:S04]  /*1380*/  IMAD.WIDE.U32 R12, R14, UR8, R12 ;  /* 0x000000080e0c7c25 */ /* 0x000fc8000f8e000c */
[----:B------:R-:W-:Y:S01]  /*1390*/  FMUL.FTZ R4, R3, 1.4426950216293334961 ;  /* 0x3fb8aa3b03047820 */ /* 0x000fe20000410000 */
[----:B------:R-:W-:-:S03]  /*13a0*/  IMAD R3, R15, UR8, R13 ;  /* 0x000000080f037c24 */ /* 0x000fc6000f8e020d */
[----:B-1-3--:R-:W1:Y:S01]  /*13b0*/  MUFU.EX2 R0, R4 ;  /* 0x0000000400007308 */ /* 0x00ae620000000800 */
[----:B--2---:R-:W-:-:S04]  /*13c0*/  LEA R2, P0, R12, UR4, 0x1 ;  /* 0x000000040c027c11 */ /* 0x004fc8000f8008ff */
[----:B------:R-:W-:Y:S01]  /*13d0*/  LEA.HI.X R3, R12, UR5, R3, 0x1, P0 ;  /* 0x000000050c037c11 */ /* 0x000fe200080f0c03 */
[----:B-1----:R-:W-:-:S05]  /*13e0*/  FMUL.FTZ R0, R0, R17 ;  /* 0x0000001100007220 */ /* 0x002fca0000410000 */
[----:B------:R-:W-:-:S05]  /*13f0*/  F2FP.BF16.F32.PACK_AB R0, RZ, R0 ;  /* 0x00000000ff00723e */ /* 0x000fca00000010ff */
[----:B------:R1:W-:Y:S02]  /*1400*/  STG.E.U16 desc[UR6][R2.64], R0 ;  /* 0x0000000002007986 */ /* 0x0003e4000c101506 */
.L_x_6773:
[----:B------:R-:W-:Y:S05]  /*1410*/  BSYNC.RECONVERGENT B0 ;  /* 0x0000000000007941 */ /* 0x000fea0003800200 */
.L_x_6772:
[----:B------:R-:W-:Y:S04]  /*1420*/  BSSY.RECONVERGENT B0, `(.L_x_6774) ;  /* 0x0000010000007945 */ /* 0x000fe80003800200 */
[----:B------:R-:W-:Y:S05]  /*1430*/  @P3 BRA `(.L_x_6775) ;  /* 0x0000000000383947 */ /* 0x000fea0003800000 */
[----:B------:R-:W-:Y:S01]  /*1440*/  SHF.L.U32 R5, R5, 0x10, RZ ;  /* 0x0000001005057819 */ /* 0x000fe200000006ff */
        /* <DEDUP_REMOVED lines=13> */
.L_x_6775:
[----:B------:R-:W-:Y:S05]  /*1520*/  BSYNC.RECONVERGENT B0 ;  /* 0x0000000000007941 */ /* 0x000fea0003800200 */
.L_x_6774:
[----:B------:R-:W-:Y:S04]  /*1530*/  BSSY.RECONVERGENT B0, `(.L_x_6776) ;  /* 0x0000010000007945 */ /* 0x000fe80003800200 */
[----:B------:R-:W-:Y:S05]  /*1540*/  @P4 BRA `(.L_x_6777) ;  /* 0x0000000000384947 */ /* 0x000fea0003800000 */
[----:B-1--4-:R-:W-:Y:S01]  /*1550*/  IMAD.U32 R3, R30, 0x10000, RZ ;  /* 0x000100001e037824 */ /* 0x012fe200078e00ff */
[----:B--2---:R-:W-:Y:S01]  /*1560*/  MUFU.RCP R5, R19 ;  /* 0x0000001300057308 */ /* 0x004fe20000001000 */
[----:B------:R-:W1:Y:S01]  /*1570*/  LDCU.64 UR4, c[0x0][0x380] ;  /* 0x00007000ff0477ac */ /* 0x000e620008000a00 */
[----:B------:R-:W-:Y:S02]  /*1580*/  HFMA2 R9, -RZ, RZ, 0, 0 ;  /* 0x00000000ff097431 */ /* 0x000fe400000001ff */
[----:B------:R-:W-:-:S04]  /*1590*/  FADD.FTZ R3, R3, -R18 ;  /* 0x8000001203037221 */ /* 0x000fc80000010000 */
[----:B------:R-:W-:-:S04]  /*15a0*/  FMUL.FTZ R4, R3, 1.4426950216293334961 ;  /* 0x3fb8aa3b03047820 */ /* 0x000fc80000410000 */
[----:B---3--:R-:W2:Y:S01]  /*15b0*/  MUFU.EX2 R0, R4 ;  /* 0x0000000400007308 */ /* 0x008ea20000000800 */
[----:B------:R-:W-:-:S04]  /*15c0*/  IMAD.WIDE.U32 R8, R14, UR8, R8 ;  /* 0x000000080e087c25 */ /* 0x000fc8000f8e0008 */
[----:B------:R-:W-:Y:S01]  /*15d0*/  IMAD R3, R15, UR8, R9 ;  /* 0x000000080f037c24 */ /* 0x000fe2000f8e0209 */
[----:B-1----:R-:W-:-:S04]  /*15e0*/  LEA R2, P0, R8, UR4, 0x1 ;  /* 0x0000000408027c11 */ /* 0x002fc8000f8008ff */
[----:B------:R-:W-:Y:S01]  /*15f0*/  LEA.HI.X R3, R8, UR5, R3, 0x1, P0 ;  /* 0x0000000508037c11 */ /* 0x000fe200080f0c03 */
[----:B--2---:R-:W-:-:S05]  /*1600*/  FMUL.FTZ R0, R0, R5 ;  /* 0x0000000500007220 */ /* 0x004fca0000410000 */
[----:B------:R-:W-:-:S05]  /*1610*/  F2FP.BF16.F32.PACK_AB R0, RZ, R0 ;  /* 0x00000000ff00723e */ /* 0x000fca00000010ff */
[----:B------:R1:W-:Y:S02]  /*1620*/  STG.E.U16 desc[UR6][R2.64], R0 ;  /* 0x0000000002007986 */ /* 0x0003e4000c101506 */
.L_x_6777:
[----:B------:R-:W-:Y:S05]  /*1630*/  BSYNC.RECONVERGENT B0 ;  /* 0x0000000000007941 */ /* 0x000fea0003800200 */
.L_x_6776:
[----:B------:R-:W-:Y:S05]  /*1640*/  @P5 EXIT ;  /* 0x000000000000594d */ /* 0x000fea0003800000 */
[----:B------:R-:W-:Y:S01]  /*1650*/  IMAD.U32 R31, R31, 0x10000, RZ ;  /* 0x000100001f1f7824 */ /* 0x000fe200078e00ff */
        /* <DEDUP_REMOVED lines=14> */
.L_x_6762:
[----:B0-----:R-:W-:Y:S01]  /*1740*/  MOV R34, R18 ;  /* 0x0000001200227202 */ /* 0x001fe20000000f00 */
[----:B------:R-:W-:Y:S01]  /*1750*/  IMAD.MOV.U32 R19, RZ, RZ, 0x10 ;  /* 0x00000010ff137424 */ /* 0x000fe200078e00ff */
[----:B------:R-:W-:Y:S01]  /*1760*/  MOV R21, 0xffffffff ;  /* 0xffffffff00157802 */ /* 0x000fe20000000f00 */
[----:B------:R-:W-:-:S07]  /*1770*/  IMAD.MOV.U32 R20, RZ, RZ, 0x1f ;  /* 0x0000001fff147424 */ /* 0x000fce00078e00ff */
[----:B------:R-:W-:Y:S05]  /*1780*/  WARPSYNC.COLLECTIVE R21, `(.L_x_6778) ;  /* 0x0000000015087348 */ /* 0x000fea0003c00000 */
[----:B------:R0:W1:Y:S02]  /*1790*/  SHFL.DOWN P6, R29, R34, R19, R20 ;  /* 0x08000013221d7389 */ /* 0x00006400000c0014 */
[----:B01----:R-:W-:Y:S05]  /*17a0*/  ENDCOLLECTIVE ;  /* 0x000000000000791b */ /* 0x003fea0003800000 */
.L_x_6778:
[----:B------:R-:W-:Y:S02]  /*17b0*/  HFMA2 R19, -RZ, RZ, 0, 4.76837158203125e-07 ;  /* 0x00000008ff137431 */ /* 0x000fe400000001ff */
[----:B------:R-:W-:-:S05]  /*17c0*/  IMAD.MOV.U32 R23, RZ, RZ, R29 ;  /* 0x000000ffff177224 */ /* 0x000fca00078e001d */
[----:B------:R-:W-:-:S04]  /*17d0*/  FSETP.GEU.FTZ.AND P6, PT, R18, R23, PT ;  /* 0x000000171200720b */ /* 0x000fc80003fde000 */
[----:B------:R-:W-:-:S05]  /*17e0*/  FSEL R23, R23, R18, !P6 ;  /* 0x0000001217177208 */ /* 0x000fca0007000000 */
[----:B------:R-:W-:-:S07]  /*17f0*/  IMAD.MOV.U32 R34, RZ, RZ, R23 ;  /* 0x000000ffff227224 */ /* 0x000fce00078e0017 */
[----:B------:R-:W-:Y:S05]  /*1800*/  WARPSYNC.COLLECTIVE R21, `(.L_x_6779) ;  /* 0x0000000015087348 */ /* 0x000fea0003c00000 */
[----:B------:R0:W1:Y:S02]  /*1810*/  SHFL.DOWN P6, R29, R34, R19, R20 ;  /* 0x08000013221d7389 */ /* 0x00006400000c0014 */
[----:B01----:R-:W-:Y:S05]  /*1820*/  ENDCOLLECTIVE ;  /* 0x000000000000791b */ /* 0x003fea0003800000 */
.L_x_6779:
[----:B------:R-:W-:Y:S01]  /*1830*/  MOV R19, 0x4 ;  /* 0x0000000400137802 */ /* 0x000fe20000000f00 */
[----:B------:R-:W-:-:S05]  /*1840*/  IMAD.MOV.U32 R22, RZ, RZ, R29 ;  /* 0x000000ffff167224 */ /* 0x000fca00078e001d */
[----:B------:R-:W-:-:S04]  /*1850*/  FSETP.GEU.FTZ.AND P6, PT, R23, R22, PT ;  /* 0x000000161700720b */ /* 0x000fc80003fde000 */
[----:B------:R-:W-:-:S05]  /*1860*/  FSEL R22, R22, R23, !P6 ;  /* 0x0000001716167208 */ /* 0x000fca0007000000 */
[----:B------:R-:W-:-:S07]  /*1870*/  IMAD.MOV.U32 R34, RZ, RZ, R22 ;  /* 0x000000ffff227224 */ /* 0x000fce00078e0016 */
[----:B------:R-:W-:Y:S05]  /*1880*/  WARPSYNC.COLLECTIVE R21, `(.L_x_6780) ;  /* 0x0000000015087348 */ /* 0x000fea0003c00000 */
[----:B------:R0:W1:Y:S02]  /*1890*/  SHFL.DOWN P6, R29, R34, R19, R20 ;  /* 0x08000013221d7389 */ /* 0x00006400000c0014 */
[----:B01----:R-:W-:Y:S05]  /*18a0*/  ENDCOLLECTIVE ;  /* 0x000000000000791b */ /* 0x003fea0003800000 */
.L_x_6780:
[----:B------:R-:W-:Y:S02]  /*18b0*/  HFMA2 R19, -RZ, RZ, 0, 1.1920928955078125e-07 ;  /* 0x00000002ff137431 */ /* 0x000fe400000001ff */
[----:B------:R-:W-:-:S05]  /*18c0*/  IMAD.MOV.U32 R27, RZ, RZ, R29 ;  /* 0x000000ffff1b7224 */ /* 0x000fca00078e001d */
[----:B------:R-:W-:-:S04]  /*18d0*/  FSETP.GEU.FTZ.AND P6, PT, R22, R27, PT ;  /* 0x0000001b1600720b */ /* 0x000fc80003fde000 */
[----:B------:R-:W-:-:S05]  /*18e0*/  FSEL R27, R27, R22, !P6 ;  /* 0x000000161b1b7208 */ /* 0x000fca0007000000 */
[----:B------:R-:W-:-:S07]  /*18f0*/  IMAD.MOV.U32 R34, RZ, RZ, R27 ;  /* 0x000000ffff227224 */ /* 0x000fce00078e001b */
[----:B------:R-:W-:Y:S05]  /*1900*/  WARPSYNC.COLLECTIVE R21, `(.L_x_6781) ;  /* 0x0000000015087348 */ /* 0x000fea0003c00000 */
[----:B------:R0:W1:Y:S02]  /*1910*/  SHFL.DOWN P6, R29, R34, R19, R20 ;  /* 0x08000013221d7389 */ /* 0x00006400000c0014 */
[----:B01----:R-:W-:Y:S05]  /*1920*/  ENDCOLLECTIVE ;  /* 0x000000000000791b */ /* 0x003fea0003800000 */
.L_x_6781:
        /* <DEDUP_REMOVED lines=8> */
.L_x_6782:
[----:B------:R-:W-:Y:S05]  /*19b0*/  BRA `(.L_x_6783) ;  /* 0xffffffec00e07947 */ /* 0x000fea000383ffff */
.L_x_6765:
[----:B------:R-:W-:Y:S02]  /*19c0*/  HFMA2 R20, -RZ, RZ, 0, 1.847743988037109375e-06 ;  /* 0x0000001fff147431 */ /* 0x000fe400000001ff */
[----:B-1----:R-:W-:Y:S02]  /*19d0*/  IMAD.MOV.U32 R34, RZ, RZ, R22 ;  /* 0x000000ffff227224 */ /* 0x002fe400078e0016 */
[----:B------:R-:W-:Y:S02]  /*19e0*/  IMAD.MOV.U32 R19, RZ, RZ, 0x10 ;  /* 0x00000010ff137424 */ /* 0x000fe400078e00ff */
[----:B------:R-:W-:-:S07]  /*19f0*/  IMAD.MOV.U32 R21, RZ, RZ, -0x1 ;  /* 0xffffffffff157424 */ /* 0x000fce00078e00ff */
[----:B------:R-:W-:Y:S05]  /*1a00*/  WARPSYNC.COLLECTIVE R21, `(.L_x_6784) ;  /* 0x0000000015087348 */ /* 0x000fea0003c00000 */
[----:B------:R0:W1:Y:S02]  /*1a10*/  SHFL.DOWN P6, R29, R34, R19, R20 ;  /* 0x08000013221d7389 */ /* 0x00006400000c0014 */
[----:B01----:R-:W-:Y:S05]  /*1a20*/  ENDCOLLECTIVE ;  /* 0x000000000000791b */ /* 0x003fea0003800000 */
.L_x_6784:
[----:B------:R-:W-:Y:S02]  /*1a30*/  IMAD.MOV.U32 R19, RZ, RZ, 0x8 ;  /* 0x00000008ff137424 */ /* 0x000fe400078e00ff */
[----:B------:R-:W-:-:S04]  /*1a40*/  IMAD.MOV.U32 R23, RZ, RZ, R29 ;  /* 0x000000ffff177224 */ /* 0x000fc800078e001d */
[----:B------:R-:W-:-:S05]  /*1a50*/  FADD.FTZ R23, R22, R23 ;  /* 0x0000001716177221 */ /* 0x000fca0000010000 */
[----:B------:R-:W-:-:S07]  /*1a60*/  MOV R34, R23 ;  /* 0x0000001700227202 */ /* 0x000fce0000000f00 */
[----:B------:R-:W-:Y:S05]  /*1a70*/  WARPSYNC.COLLECTIVE R21, `(.L_x_6785) ;  /* 0x0000000015087348 */ /* 0x000fea0003c00000 */
[----:B------:R0:W1:Y:S02]  /*1a80*/  SHFL.DOWN P6, R29, R34, R19, R20 ;  /* 0x08000013221d7389 */ /* 0x00006400000c0014 */
[----:B01----:R-:W-:Y:S05]  /*1a90*/  ENDCOLLECTIVE ;  /* 0x000000000000791b */ /* 0x003fea0003800000 */
.L_x_6785:
[----:B------:R-:W-:Y:S02]  /*1aa0*/  IMAD.MOV.U32 R19, RZ, RZ, 0x4 ;  /* 0x00000004ff137424 */ /* 0x000fe400078e00ff */
[----:B------:R-:W-:-:S04]  /*1ab0*/  IMAD.MOV.U32 R24, RZ, RZ, R29 ;  /* 0x000000ffff187224 */ /* 0x000fc800078e001d */
[----:B------:R-:W-:-:S05]  /*1ac0*/  FADD.FTZ R24, R23, R24 ;  /* 0x0000001817187221 */ /* 0x000fca0000010000 */
[----:B------:R-:W-:-:S07]  /*1ad0*/  MOV R34, R24 ;  /* 0x0000001800227202 */ /* 0x000fce0000000f00 */
[----:B------:R-:W-:Y:S05]  /*1ae0*/  WARPSYNC.COLLECTIVE R21, `(.L_x_6786) ;  /* 0x0000000015087348 */ /* 0x000fea0003c00000 */
[----:B------:R0:W1:Y:S02]  /*1af0*/  SHFL.DOWN P6, R29, R34, R19, R20 ;  /* 0x08000013221d7389 */ /* 0x00006400000c0014 */
[----:B01----:R-:W-:Y:S05]  /*1b00*/  ENDCOLLECTIVE ;  /* 0x000000000000791b */ /* 0x003fea0003800000 */
.L_x_6786:
[----:B------:R-:W-:Y:S02]  /*1b10*/  IMAD.MOV.U32 R19, RZ, RZ, 0x2 ;  /* 0x00000002ff137424 */ /* 0x000fe400078e00ff */
[----:B------:R-:W-:-:S04]  /*1b20*/  IMAD.MOV.U32 R27, RZ, RZ, R29 ;  /* 0x000000ffff1b7224 */ /* 0x000fc800078e001d */
[----:B------:R-:W-:-:S05]  /*1b30*/  FADD.FTZ R27, R24, R27 ;  /* 0x0000001b181b7221 */ /* 0x000fca0000010000 */
[----:B------:R-:W-:-:S07]  /*1b40*/  MOV R34, R27 ;  /* 0x0000001b00227202 */ /* 0x000fce0000000f00 */
[----:B------:R-:W-:Y:S05]  /*1b50*/  WARPSYNC.COLLECTIVE R21, `(.L_x_6787) ;  /* 0x0000000015087348 */ /* 0x000fea0003c00000 */
[----:B------:R0:W1:Y:S02]  /*1b60*/  SHFL.DOWN P6, R29, R34, R19, R20 ;  /* 0x08000013221d7389 */ /* 0x00006400000c0014 */
[----:B01----:R-:W-:Y:S05]  /*1b70*/  ENDCOLLECTIVE ;  /* 0x000000000000791b */ /* 0x003fea0003800000 */
.L_x_6787:
[----:B------:R-:W-:Y:S02]  /*1b80*/  IMAD.MOV.U32 R19, RZ, RZ, 0x1 ;  /* 0x00000001ff137424 */ /* 0x000fe400078e00ff */
[----:B------:R-:W-:-:S04]  /*1b90*/  IMAD.MOV.U32 R26, RZ, RZ, R29 ;  /* 0x000000ffff1a7224 */ /* 0x000fc800078e001d */
[----:B------:R-:W-:-:S05]  /*1ba0*/  FADD.FTZ R26, R27, R26 ;  /* 0x0000001a1b1a7221 */ /* 0x000fca0000010000 */
[----:B------:R-:W-:-:S07]  /*1bb0*/  MOV R34, R26 ;  /* 0x0000001a00227202 */ /* 0x000fce0000000f00 */
[----:B------:R-:W-:Y:S05]  /*1bc0*/  WARPSYNC.COLLECTIVE R21, `(.L_x_6788) ;  /* 0x0000000015087348 */ /* 0x000fea0003c00000 */
[----:B------:R0:W1:Y:S02]  /*1bd0*/  SHFL.DOWN P6, R29, R34, R19, R20 ;  /* 0x08000013221d7389 */ /* 0x00006400000c0014 */
[----:B01----:R-:W-:Y:S05]  /*1be0*/  ENDCOLLECTIVE ;  /* 0x000000000000791b */ /* 0x003fea0003800000 */
.L_x_6788:
[----:B------:R-:W-:Y:S05]  /*1bf0*/  BRA `(.L_x_6789) ;  /* 0xfffffff000c47947 */ /* 0x000fea000383ffff */
.L_x_6790:
        /* <DEDUP_REMOVED lines=16> */
.L_x_11571:


//--------------------- .text._ZN2at6native43_GLOBAL__N__9ae7fba5_10_SoftMax_cu_9f978f6322cunn_SoftMaxForwardRegIN3c108BFloat16EfS4_NS1_22SoftMaxForwardEpilogueElLi6EEEvPT1_PKT_T3_ --------------------------
	.section	.text._ZN2at6native43_GLOBAL__N__9ae7fba5_10_SoftMax_cu_9f978f6322cunn_SoftMaxForwardRegIN3c108BFloat16EfS4_NS1_22SoftMaxForwardEpilogueElLi6EEEvPT1_PKT_T3_,"ax",@progbits
	.align	128
.text._ZN2at6native43_GLOBAL__N__9ae7fba5_10_SoftMax_cu_9f978f6322cunn_SoftMaxForwardRegIN3c108BFloat16EfS4_NS1_22SoftMaxForwardEpilogueElLi6EEEvPT1_PKT_T3_:
        .type           _ZN2at6native43_GLOBAL__N__9ae7fba5_10_SoftMax_cu_9f978f6322cunn_SoftMaxForwardRegIN3c108BFloat16EfS4_NS1_22SoftMaxForwardEpilogueElLi6EEEvPT1_PKT_T3_,@function
        .size           _ZN2at6native43_GLOBAL__N__9ae7fba5_10_SoftMax_cu_9f978f6322cunn_SoftMaxForwardRegIN3c108BFloat16EfS4_NS1_22SoftMaxForwardEpilogueElLi6EEEvPT1_PKT_T3_,(.L_x_11572 - _ZN2at6native43_GLOBAL__N__9ae7fba5_10_SoftMax_cu_9f978f6322cunn_SoftMaxForwardRegIN3c108BFloat16EfS4_NS1_22SoftMaxForwardEpilogueElLi6EEEvPT1_PKT_T3_)
        .other          _ZN2at6native43_GLOBAL__N__9ae7fba5_10_SoftMax_cu_9f978f6322cunn_SoftMaxForwardRegIN3c108BFloat16EfS4_NS1_22SoftMaxForwardEpilogueElLi6EEEvPT1_PKT_T3_,@"STO_CUDA_ENTRY STV_DEFAULT"
_ZN2at6native43_GLOBAL__N__9ae7fba5_10_SoftMax_cu_9f978f6322cunn_SoftMaxForwardRegIN3c108BFloat16EfS4_NS1_22SoftMaxForwardEpilogueElLi6EEEvPT1_PKT_T3_:
        /* <DEDUP_REMOVED lines=10> */
[----:B------:R-:W-:-:S04]  /*00a0*/  ISETP.GE.U32.AND P1, PT, R12, R14, PT ;  /* 0x0000000e0c00720c */ /* 0x000fc80003f26070 */
[-C--:B------:R-:W-:Y:S02]  /*00b0*/  ISETP.GE.AND.EX P1, PT, RZ, R15.reuse, PT, P1 ;  /* 0x0000000fff00720c */ /* 0x080fe40003f26310 */
[CC--:B------:R-:W-:Y:S02]  /*00c0*/  ISETP.GE.U32.AND P2, PT, R10.reuse, R14.reuse, PT ;  /* 0x0000000e0a00720c */ /* 0x0c0fe40003f46070 */
[----:B------:R-:W-:Y:S02]  /*00d0*/  IADD3 R8, PT, PT, R10, UR6, RZ ;  /* 0x000000060a087c10 */ /* 0x000fe4000fffe0ff */
[-C--:B------:R-:W-:Y:S01]  /*00e0*/  ISETP.GE.AND.EX P2, PT, RZ, R15.reuse, PT, P2 ;  /* 0x0000000fff00720c */ /* 0x080fe20003f46320 */
[----:B------:R-:W0:Y:S01]  /*00f0*/  @!P0 LDC.64 R18, c[0x0][0x388] ;  /* 0x0000e200ff128b82 */ /* 0x000e220000000a00 */
[CC--:B------:R-:W-:Y:S01]  /*0100*/  ISETP.GE.U32.AND P3, PT, R8.reuse, R14.reuse, PT ;  /* 0x0000000e0800720c */ /* 0x0c0fe20003f66070 */
[----:B------:R-:W-:Y:S02]  /*0110*/  @!P0 IMAD.MOV.U32 R17, RZ, RZ, RZ ;  /* 0x000000ffff118224 */ /* 0x000fe400078e00ff */
[----:B------:R-:W-:Y:S01]  /*0120*/  VIADD R6, R8, UR6 ;  /* 0x0000000608067c36 */ /* 0x000fe20008000000 */
[----:B------:R-:W-:Y:S01]  /*0130*/  ISETP.GE.AND.EX P3, PT, RZ, R15, PT, P3 ;  /* 0x0000000fff00720c */ /* 0x000fe20003f66330 */
[----:B---3--:R-:W-:Y:S01]  /*0140*/  @!P0 IMAD.WIDE.U32 R24, R14, UR7, R16 ;  /* 0x000000070e188c25 */ /* 0x008fe2000f8e0010 */
[----:B------:R-:W-:Y:S01]  /*0150*/  @!P1 MOV R13, RZ ;  /* 0x000000ff000d9202 */ /* 0x000fe20000000f00 */
[----:B------:R-:W1:Y:S01]  /*0160*/  @!P1 LDC.64 R20, c[0x0][0x388] ;  /* 0x0000e200ff149b82 */ /* 0x000e620000000a00 */
[----:B------:R-:W-:Y:S01]  /*0170*/  ISETP.GE.U32.AND P4, PT, R6, R14, PT ;  /* 0x0000000e0600720c */ /* 0x000fe20003f86070 */
[----:B------:R-:W-:-:S02]  /*0180*/  @!P0 IMAD R7, R15, UR7, R25 ;  /* 0x000000070f078c24 */ /* 0x000fc4000f8e0219 */
[----:B------:R-:W-:Y:S01]  /*0190*/  @!P1 IMAD.WIDE.U32 R26, R14, UR7, R12 ;  /* 0x000000070e1a9c25 */ /* 0x000fe2000f8e000c */
[----:B------:R-:W-:-:S03]  /*01a0*/  ISETP.GE.AND.EX P4, PT, RZ, R15, PT, P4 ;  /* 0x0000000fff00720c */ /* 0x000fc60003f86340 */
[----:B------:R-:W3:Y:S01]  /*01b0*/  @!P2 LDC.64 R22, c[0x0][0x388] ;  /* 0x0000e200ff16ab82 */ /* 0x000ee20000000a00 */
[----:B------:R-:W-:Y:S02]  /*01c0*/  @!P2 IMAD.MOV.U32 R11, RZ, RZ, RZ ;  /* 0x000000ffff0ba224 */ /* 0x000fe400078e00ff */
[----:B------:R-:W-:Y:S02]  /*01d0*/  @!P3 IMAD.MOV.U32 R9, RZ, RZ, RZ ;  /* 0x000000ffff09b224 */ /* 0x000fe400078e00ff */
[----:B------:R-:W-:Y:S01]  /*01e0*/  @!P2 IMAD.WIDE.U32 R28, R14, UR7, R10 ;  /* 0x000000070e1cac25 */ /* 0x000fe2000f8e000a */
[----:B0-----:R-:W-:-:S04]  /*01f0*/  @!P0 LEA R18, P5, R24, R18, 0x1 ;  /* 0x0000001218128211 */ /* 0x001fc800078a08ff */
[----:B------:R-:W-:Y:S01]  /*0200*/  @!P0 LEA.HI.X R19, R24, R19, R7, 0x1, P5 ;  /* 0x0000001318138211 */ /* 0x000fe200028f0c07 */
[C---:B------:R-:W-:Y:S01]  /*0210*/  @!P1 IMAD R7, R15.reuse, UR7, R27 ;  /* 0x000000070f079c24 */ /* 0x040fe2000f8e021b */
[----:B------:R-:W0:Y:S01]  /*0220*/  @!P3 LDC.64 R24, c[0x0][0x388] ;  /* 0x0000e200ff18bb82 */ /* 0x000e220000000a00 */
[C---:B-1----:R-:W-:Y:S02]  /*0230*/  @!P1 LEA R20, P5, R26.reuse, R20, 0x1 ;  /* 0x000000141a149211 */ /* 0x042fe400078a08ff */
[----:B--2---:R1:W2:Y:S02]  /*0240*/  @!P0 LDG.E.U16 R0, desc[UR8][R18.64] ;  /* 0x0000000812008981 */ /* 0x0042a4000c1e1500 */
[----:B------:R-:W-:Y:S01]  /*0250*/  @!P1 LEA.HI.X R21, R26, R21, R7, 0x1, P5 ;  /* 0x000000151a159211 */ /* 0x000fe200028f0c07 */
[----:B------:R-:W-:Y:S02]  /*0260*/  @!P2 IMAD R7, R15, UR7, R29 ;  /* 0x000000070f07ac24 */ /* 0x000fe4000f8e021d */
[----:B------:R-:W4:Y:S01]  /*0270*/  @!P4 LDC.64 R26, c[0x0][0x388] ;  /* 0x0000e200ff1acb82 */ /* 0x000f220000000a00 */
[C---:B---3--:R-:W-:Y:S01]  /*0280*/  @!P2 LEA R22, P5, R28.reuse, R22, 0x1 ;  /* 0x000000161c16a211 */ /* 0x048fe200078a08ff */
[----:B------:R-:W3:Y:S03]  /*0290*/  @!P1 LDG.E.U16 R2, desc[UR8][R20.64] ;  /* 0x0000000814029981 */ /* 0x000ee6000c1e1500 */
[----:B------:R-:W-:Y:S01]  /*02a0*/  @!P2 LEA.HI.X R23, R28, R23, R7, 0x1, P5 ;  /* 0x000000171c17a211 */ /* 0x000fe200028f0c07 */
[----:B------:R-:W-:-:S04]  /*02b0*/  @!P3 IMAD.WIDE.U32 R28, R14, UR7, R8 ;  /* 0x000000070e1cbc25 */ /* 0x000fc8000f8e0008 */
[----:B------:R-:W-:Y:S01]  /*02c0*/  @!P3 IMAD R7, R15, UR7, R29 ;  /* 0x000000070f07bc24 */ /* 0x000fe2000f8e021d */
[----:B------:R-:W5:Y:S01]  /*02d0*/  @!P2 LDG.E.U16 R3, desc[UR8][R22.64] ;  /* 0x000000081603a981 */ /* 0x000f62000c1e1500 */
[----:B0-----:R-:W-:-:S04]  /*02e0*/  @!P3 LEA R24, P5, R28, R24, 0x1 ;  /* 0x000000181c18b211 */ /* 0x001fc800078a08ff */
[----:B------:R-:W-:Y:S02]  /*02f0*/  @!P3 LEA.HI.X R25, R28, R25, R7, 0x1, P5 ;  /* 0x000000191c19b211 */ /* 0x000fe400028f0c07 */
[----:B------:R-:W-:-:S03]  /*0300*/  @!P4 MOV R7, RZ ;  /* 0x000000ff0007c202 */ /* 0x000fc60000000f00 */
[----:B------:R-:W5:Y:S01]  /*0310*/  @!P3 LDG.E.U16 R4, desc[UR8][R24.64] ;  /* 0x000000081804b981 */ /* 0x000f62000c1e1500 */
[----:B------:R-:W-:-:S04]  /*0320*/  @!P4 IMAD.WIDE.U32 R28, R14, UR7, R6 ;  /* 0x000000070e1ccc25 */ /* 0x000fc8000f8e0006 */
[----:B------:R-:W-:Y:S01]  /*0330*/  @!P4 IMAD R29, R15, UR7, R29 ;  /* 0x000000070f1dcc24 */ /* 0x000fe2000f8e021d */
[----:B----4-:R-:W-:-:S04]  /*0340*/  @!P4 LEA R26, P5, R28, R26, 0x1 ;  /* 0x0000001a1c1ac211 */ /* 0x010fc800078a08ff */
[----:B------:R-:W-:Y:S01]  /*0350*/  @!P4 LEA.HI.X R27, R28, R27, R29, 0x1, P5 ;  /* 0x0000001b1c1bc211 */ /* 0x000fe200028f0c1d */
[----:B------:R-:W-:-:S04]  /*0360*/  VIADD R28, R6, UR6 ;  /* 0x00000006061c7c36 */ /* 0x000fc80008000000 */
[----:B------:R-:W4:Y:S01]  /*0370*/  @!P4 LDG.E.U16 R5, desc[UR8][R26.64] ;  /* 0x000000081a05c981 */ /* 0x000f22000c1e1500 */
[----:B------:R-:W-:-:S04]  /*0380*/  ISETP.GE.U32.AND P5, PT, R28, R14, PT ;  /* 0x0000000e1c00720c */ /* 0x000fc80003fa6070 */
[----:B------:R-:W-:-:S13]  /*0390*/  ISETP.GE.AND.EX P5, PT, RZ, R15, PT, P5 ;  /* 0x0000000fff00720c */ /* 0x000fda0003fa6350 */
[----:B------:R-:W0:Y:S01]  /*03a0*/  @!P5 LDC.64 R30, c[0x0][0x388] ;  /* 0x0000e200ff1edb82 */ /* 0x000e220000000a00 */
[----:B------:R-:W-:Y:S02]  /*03b0*/  @!P5 IMAD.MOV.U32 R29, RZ, RZ, RZ ;  /* 0x000000ffff1dd224 */ /* 0x000fe400078e00ff */
[----:B------:R-:W-:-:S04]  /*03c0*/  @!P5 IMAD.WIDE.U32 R34, R14, UR7, R28 ;  /* 0x000000070e22dc25 */ /* 0x000fc8000f8e001c */
[----:B------:R-:W-:Y:S01]  /*03d0*/  @!P5 IMAD R33, R15, UR7, R35 ;  /* 0x000000070f21dc24 */ /* 0x000fe2000f8e0223 */
[----:B0-----:R-:W-:-:S04]  /*03e0*/  @!P5 LEA R30, P6, R34, R30, 0x1 ;  /* 0x0000001e221ed211 */ /* 0x001fc800078c08ff */
[----:B------:R-:W-:-:S05]  /*03f0*/  @!P5 LEA.HI.X R31, R34, R31, R33, 0x1, P6 ;  /* 0x0000001f221fd211 */ /* 0x000fca00030f0c21 */
[----:B------:R-:W4:Y:S01]  /*0400*/  @!P5 LDG.E.U16 R32, desc[UR8][R30.64] ;  /* 0x000000081e20d981 */ /* 0x000f22000c1e1500 */
[----:B-1----:R-:W-:Y:S01]  /*0410*/  MOV R18, 0xff7fffff ;  /* 0xff7fffff00127802 */ /* 0x002fe20000000f00 */
[----:B------:R-:W0:Y:S01]  /*0420*/  S2UR UR5, SR_CgaCtaId ;  /* 0x00000000000579c3 */ /* 0x000e220000008800 */
[----:B------:R-:W-:Y:S01]  /*0430*/  UMOV UR4, 0x400 ;  /* 0x0000040000047882 */ /* 0x000fe20000000000 */
[----:B--2---:R-:W-:-:S05]  /*0440*/  @!P0 IMAD.U32 R19, R0, 0x10000, RZ ;  /* 0x0001000000138824 */ /* 0x004fca00078e00ff */
[----:B------:R-:W-:Y:S01]  /*0450*/  @!P0 FMNMX.FTZ R18, R19, -3.40282346638528859812e+38, !PT ;  /* 0xff7fffff13128809 */ /* 0x000fe20007810000 */
[----:B---3--:R-:W-:-:S05]  /*0460*/  @!P1 IMAD.U32 R19, R2, 0x10000, RZ ;  /* 0x0001000002139824 */ /* 0x008fca00078e00ff */
[----:B------:R-:W-:Y:S02]  /*0470*/  @!P1 FMNMX.FTZ R18, R18, R19, !PT ;  /* 0x0000001312129209 */ /* 0x000fe40007810000 */
[----:B-----5:R-:W-:-:S04]  /*0480*/  @!P2 SHF.L.U32 R19, R3, 0x10, RZ ;  /* 0x000000100313a819 */ /* 0x020fc800000006ff */
[----:B------:R-:W-:Y:S01]  /*0490*/  @!P2 FMNMX.FTZ R18, R18, R19, !PT ;  /* 0x000000131212a209 */ /* 0x000fe20007810000 */
[----:B------:R-:W-:-:S05]  /*04a0*/  @!P3 IMAD.U32 R19, R4, 0x10000, RZ ;  /* 0x000100000413b824 */ /* 0x000fca00078e00ff */
[----:B------:R-:W-:Y:S01]  /*04b0*/  @!P3 FMNMX.FTZ R18, R18, R19, !PT ;  /* 0x000000131212b209 */ /* 0x000fe20007810000 */
[----:B----4-:R-:W-:-:S05]  /*04c0*/  @!P4 IMAD.U32 R19, R5, 0x10000, RZ ;  /* 0x000100000513c824 */ /* 0x010fca00078e00ff */
[----:B------:R-:W-:Y:S02]  /*04d0*/  @!P4 FMNMX.FTZ R18, R18, R19, !PT ;  /* 0x000000131212c209 */ /* 0x000fe40007810000 */
[----:B------:R-:W-:-:S04]  /*04e0*/  @!P5 SHF.L.U32 R19, R32, 0x10, RZ ;  /* 0x000000102013d819 */ /* 0x000fc800000006ff */
[----:B------:R-:W-:-:S05]  /*04f0*/  @!P5 FMNMX.FTZ R18, R18, R19, !PT ;  /* 0x000000131212d209 */ /* 0x000fca0007810000 */
[----:B------:R-:W1:Y:S01]  /*0500*/  SHFL.DOWN PT, R19, R18, 0x10, 0x1f ;  /* 0x0a001f0012137f89 */ /* 0x000e6200000e0000 */
[----:B------:R-:W-:Y:S01]  /*0510*/  BAR.SYNC.DEFER_BLOCKING 0x0 ;  /* 0x0000000000007b1d */ /* 0x000fe20000010000 */
[----:B-1----:R-:W-:-:S04]  /*0520*/  FSETP.GEU.FTZ.AND P6, PT, R18, R19, PT ;  /* 0x000000131200720b */ /* 0x002fc80003fde000 */
[----:B------:R-:W-:-:S05]  /*0530*/  FSEL R19, R19, R18, !P6 ;  /* 0x0000001213137208 */ /* 0x000fca0007000000 */
[----:B------:R-:W1:Y:S02]  /*0540*/  SHFL.DOWN PT, R20, R19, 0x8, 0x1f ;  /* 0x09001f0013147f89 */ /* 0x000e6400000e0000 */
        /* <DEDUP_REMOVED lines=8> */
[----:B------:R-:W1:Y:S01]  /*05d0*/  SHFL.DOWN PT, R23, R22, 0x1, 0x1f ;  /* 0x08201f0016177f89 */ /* 0x000e6200000e0000 */
[----:B0-----:R-:W-:-:S06]  /*05e0*/  ULEA UR4, UR5, UR4, 0x18 ;  /* 0x0000000405047291 */ /* 0x001fcc000f8ec0ff */
[----:B------:R-:W-:Y:S02]  /*05f0*/  LEA.HI R18, R16, UR4, RZ, 0x1d ;  /* 0x0000000410127c11 */ /* 0x000fe4000f8fe8ff */
[----:B-1----:R-:W-:-:S04]  /*0600*/  FSETP.GEU.FTZ.AND P6, PT, R22, R23, PT ;  /* 0x000000171600720b */ /* 0x002fc80003fde000 */
[----:B------:R-:W-:Y:S02]  /*0610*/  FSEL R25, R23, R22, !P6 ;  /* 0x0000001617197208 */ /* 0x000fe40007000000 */
[----:B------:R-:W-:Y:S01]  /*0620*/  LOP3.LUT P6, R19, R16, 0x1f, RZ, 0xc0, !PT ;  /* 0x0000001f10137812 */ /* 0x000fe200078cc0ff */
[----:B------:R-:W-:-:S12]  /*0630*/  USHF.R.U32.HI UR5, URZ, 0x5, UR6 ;  /* 0x00000005ff057899 */ /* 0x000fd80008011606 */
[----:B------:R0:W-:Y:S01]  /*0640*/  @!P6 STS [R18], R25 ;  /* 0x000000191200e388 */ /* 0x0001e20000000800 */
[----:B------:R-:W-:Y:S01]  /*0650*/  BAR.SYNC.DEFER_BLOCKING 0x0 ;  /* 0x0000000000007b1d */ /* 0x000fe20000010000 */
[----:B------:R-:W-:Y:S01]  /*0660*/  ISETP.GE.U32.AND P6, PT, R16, UR5, PT ;  /* 0x0000000510007c0c */ /* 0x000fe2000bfc6070 */
[----:B------:R-:W-:-:S03]  /*0670*/  IMAD.MOV.U32 R23, RZ, RZ, -0x800001 ;  /* 0xff7fffffff177424 */ /* 0x000fc600078e00ff */
[----:B------:R-:W-:-:S09]  /*0680*/  P2R R26, PR, RZ, 0x40 ;  /* 0x00000040ff1a7803 */ /* 0x000fd20000000000 */
[----:B------:R-:W-:-:S05]  /*0690*/  @!P6 LEA R20, R19, UR4, 0x2 ;  /* 0x000000041314ec11 */ /* 0x000fca000f8e10ff */
        /* <DEDUP_REMOVED lines=21> */
.L_x_6811:
[----:B-1----:R-:W-:Y:S02]  /*07f0*/  FSETP.GEU.FTZ.AND P6, PT, R31, R34, PT ;  /* 0x000000221f00720b */ /* 0x002fe40003fde000 */
[----:B------:R-:W-:Y:S02]  /*0800*/  P2R R18, PR, RZ, 0x1 ;  /* 0x00000001ff127803 */ /* 0x000fe40000000000 */
[----:B0-----:R-:W-:Y:S02]  /*0810*/  FSEL R31, R34, R31, !P6 ;  /* 0x0000001f221f7208 */ /* 0x001fe40007000000 */
[----:B------:R-:W-:Y:S02]  /*0820*/  ISETP.NE.AND P6, PT, R16, RZ, PT ;  /* 0x000000ff1000720c */ /* 0x000fe40003fc5270 */
[----:B------:R-:W-:-:S11]  /*0830*/  ISETP.NE.AND P0, PT, R27, RZ, PT ;  /* 0x000000ff1b00720c */ /* 0x000fd60003f05270 */
[----:B------:R0:W-:Y:S01]  /*0840*/  @!P6 STS [UR4], R31 ;  /* 0x0000001fff00e988 */ /* 0x0001e20008000804 */
[----:B------:R-:W-:-:S04]  /*0850*/  @!P6 PLOP3.LUT P0, PT, PT, PT, PT, 0x80, 0x8 ;  /* 0x000000000008e81c */ /* 0x000fc80003f0f070 */
[----:B------:R-:W-:Y:S02]  /*0860*/  P2R R27, PR, RZ, 0x1 ;  /* 0x00000001ff1b7803 */ /* 0x000fe40000000000 */
[----:B------:R-:W-:-:S13]  /*0870*/  ISETP.NE.AND P0, PT, R18, RZ, PT ;  /* 0x000000ff1200720c */ /* 0x000fda0003f05270 */
.L_x_6791:
[----:B------:R-:W-:Y:S05]  /*0880*/  WARPSYNC.ALL ;  /* 0x0000000000007948 */ /* 0x000fea0003800000 */
[----:B------:R-:W-:Y:S01]  /*0890*/  BAR.SYNC.DEFER_BLOCKING 0x0 ;  /* 0x0000000000007b1d */ /* 0x000fe20000010000 */
[----:B------:R-:W-:Y:S01]  /*08a0*/  @!P0 IMAD.U32 R21, R0, 0x10000, RZ ;  /* 0x0001000000158824 */ /* 0x000fe200078e00ff */
[----:B------:R-:W-:Y:S01]  /*08b0*/  @!P4 SHF.L.U32 R25, R5, 0x10, RZ ;  /* 0x000000100519c819 */ /* 0x000fe200000006ff */
[----:B-1----:R-:W-:Y:S01]  /*08c0*/  @!P2 IMAD.U32 R23, R3, 0x10000, RZ ;  /* 0x000100000317a824 */ /* 0x002fe200078e00ff */
[----:B------:R-:W-:Y:S01]  /*08d0*/  ISETP.NE.AND P6, PT, R19, RZ, PT ;  /* 0x000000ff1300720c */ /* 0x000fe20003fc5270 */
[----:B0-----:R-:W-:Y:S01]  /*08e0*/  @!P5 IMAD.U32 R31, R32, 0x10000, RZ ;  /* 0x00010000201fd824 */ /* 0x001fe200078e00ff */
[----:B------:R-:W-:Y:S01]  /*08f0*/  LEA.HI R33, R16, UR4, RZ, 0x1d ;  /* 0x0000000410217c11 */ /* 0x000fe2000f8fe8ff */
[----:B------:R-:W-:Y:S01]  /*0900*/  IMAD.MOV.U32 R19, RZ, RZ, RZ ;  /* 0x000000ffff137224 */ /* 0x000fe200078e00ff */
[----:B------:R-:W-:Y:S01]  /*0910*/  BSSY B0, `(.L_x_6793) ;  /* 0x000003e000007945 */ /* 0x000fe20003800000 */
[----:B------:R-:W0:Y:S02]  /*0920*/  LDS R18, [UR4] ;  /* 0x00000004ff127984 */ /* 0x000e240008000800 */
[--C-:B0-----:R-:W-:Y:S01]  /*0930*/  @!P0 FADD.FTZ R20, R21, -R18.reuse ;  /* 0x8000001215148221 */ /* 0x101fe20000010000 */
[----:B------:R-:W-:Y:S01]  /*0940*/  @!P1 SHF.L.U32 R21, R2, 0x10, RZ ;  /* 0x0000001002159819 */ /* 0x000fe200000006ff */
[----:B------:R-:W-:Y:S01]  /*0950*/  @!P2 FADD.FTZ R22, R23, -R18 ;  /* 0x800000121716a221 */ /* 0x000fe20000010000 */
[----:B------:R-:W-:-:S02]  /*0960*/  @!P3 IMAD.U32 R23, R4, 0x10000, RZ ;  /* 0x000100000417b824 */ /* 0x000fc400078e00ff */
[----:B------:R-:W-:Y:S01]  /*0970*/  @!P0 FMUL.FTZ R20, R20, 1.4426950216293334961 ;  /* 0x3fb8aa3b14148820 */ /* 0x000fe20000410000 */
[--C-:B------:R-:W-:Y:S01]  /*0980*/  @!P4 FADD.FTZ R25, R25, -R18.reuse ;  /* 0x800000121919c221 */ /* 0x100fe20000010000 */
[--C-:B------:R-:W-:Y:S01]  /*0990*/  @!P1 FADD.FTZ R21, R21, -R18.reuse ;  /* 0x8000001215159221 */ /* 0x100fe20000010000 */
[----:B------:R-:W-:Y:S01]  /*09a0*/  @!P2 FMUL.FTZ R22, R22, 1.4426950216293334961 ;  /* 0x3fb8aa3b1616a820 */ /* 0x000fe20000410000 */
[--C-:B------:R-:W-:Y:S01]  /*09b0*/  @!P3 FADD.FTZ R23, R23, -R18.reuse ;  /* 0x800000121717b221 */ /* 0x100fe20000010000 */
[----:B------:R-:W-:Y:S01]  /*09c0*/  @!P4 FMUL.FTZ R25, R25, 1.4426950216293334961 ;  /* 0x3fb8aa3b1919c820 */ /* 0x000fe20000410000 */
[----:B------:R-:W-:Y:S01]  /*09d0*/  @!P1 FMUL.FTZ R21, R21, 1.4426950216293334961 ;  /* 0x3fb8aa3b15159820 */ /* 0x000fe20000410000 */
[----:B------:R-:W0:Y:S01]  /*09e0*/  @!P0 MUFU.EX2 R20, R20 ;  /* 0x0000001400148308 */ /* 0x000e220000000800 */
[----:B------:R-:W-:Y:S01]  /*09f0*/  @!P3 FMUL.FTZ R24, R23, 1.4426950216293334961 ;  /* 0x3fb8aa3b1718b820 */ /* 0x000fe20000410000 */
[----:B------:R-:W-:Y:S01]  /*0a00*/  @!P5 FADD.FTZ R31, R31, -R18 ;  /* 0x800000121f1fd221 */ /* 0x000fe20000010000 */
[----:B------:R-:W-:-:S03]  /*0a10*/  IMAD.MOV.U32 R23, RZ, RZ, RZ ;  /* 0x000000ffff177224 */ /* 0x000fc600078e00ff */
[----:B------:R-:W-:Y:S02]  /*0a20*/  @!P5 FMUL.FTZ R31, R31, 1.4426950216293334961 ;  /* 0x3fb8aa3b1f1fd820 */ /* 0x000fe40000410000 */
[----:B------:R-:W1:Y:S08]  /*0a30*/  @!P1 MUFU.EX2 R21, R21 ;  /* 0x0000001500159308 */ /* 0x000e700000000800 */
[----:B------:R-:W2:Y:S01]  /*0a40*/  @!P2 MUFU.EX2 R22, R22 ;  /* 0x000000160016a308 */ /* 0x000ea20000000800 */
[----:B0-----:R-:W-:-:S07]  /*0a50*/  @!P0 FADD.FTZ R23, RZ, R20 ;  /* 0x00000014ff178221 */ /* 0x001fce0000010000 */
[----:B------:R-:W0:Y:S01]  /*0a60*/  @!P3 MUFU.EX2 R24, R24 ;  /* 0x000000180018b308 */ /* 0x000e220000000800 */
[----:B-1----:R-:W-:-:S07]  /*0a70*/  @!P1 FADD.FTZ R23, R23, R21 ;  /* 0x0000001517179221 */ /* 0x002fce0000010000 */
[----:B------:R1:W3:Y:S01]  /*0a80*/  @!P4 MUFU.EX2 R34, R25 ;  /* 0x000000190022c308 */ /* 0x0002e20000000800 */
[----:B--2---:R-:W-:-:S07]  /*0a90*/  @!P2 FADD.FTZ R23, R23, R22 ;  /* 0x000000161717a221 */ /* 0x004fce0000010000 */
[----:B------:R-:W2:Y:S01]  /*0aa0*/  @!P5 MUFU.EX2 R20, R31 ;  /* 0x0000001f0014d308 */ /* 0x000ea20000000800 */
[----:B0-----:R-:W-:Y:S01]  /*0ab0*/  @!P3 FADD.FTZ R23, R23, R24 ;  /* 0x000000181717b221 */ /* 0x001fe20000010000 */
[----:B-1----:R-:W-:Y:S01]  /*0ac0*/  P2R R25, PR, RZ, 0x1 ;  /* 0x00000001ff197803 */ /* 0x002fe20000000000 */
[----:B------:R-:W-:Y:S01]  /*0ad0*/  BAR.SYNC.DEFER_BLOCKING 0x0 ;  /* 0x0000000000007b1d */ /* 0x000fe20000010000 */
[----:B------:R-:W-:Y:S01]  /*0ae0*/  ISETP.NE.AND P0, PT, R26, RZ, PT ;  /* 0x000000ff1a00720c */ /* 0x000fe20003f05270 */
[----:B---3--:R-:W-:-:S04]  /*0af0*/  @!P4 FADD.FTZ R23, R23, R34 ;  /* 0x000000221717c221 */ /* 0x008fc80000010000 */
[----:B--2---:R-:W-:-:S05]  /*0b00*/  @!P5 FADD.FTZ R23, R23, R20 ;  /* 0x000000141717d221 */ /* 0x004fca0000010000 */
[----:B------:R-:W0:Y:S02]  /*0b10*/  SHFL.DOWN PT, R20, R23, 0x10, 0x1f ;  /* 0x0a001f0017147f89 */ /* 0x000e2400000e0000 */
[----:B0-----:R-:W-:-:S05]  /*0b20*/  FADD.FTZ R20, R20, R23 ;  /* 0x0000001714147221 */ /* 0x001fca0000010000 */
[----:B------:R-:W0:Y:S02]  /*0b30*/  SHFL.DOWN PT, R21, R20, 0x8, 0x1f ;  /* 0x09001f0014157f89 */ /* 0x000e2400000e0000 */
[----:B0-----:R-:W-:Y:S01]  /*0b40*/  FADD.FTZ R21, R20, R21 ;  /* 0x0000001514157221 */ /* 0x001fe20000010000 */
[----:B------:R-:W-:-:S04]  /*0b50*/  @!P0 SHF.L.U32 R20, R16, 0x2, RZ ;  /* 0x0000000210148819 */ /* 0x000fc800000006ff */
[----:B------:R-:W0:Y:S01]  /*0b60*/  SHFL.DOWN PT, R22, R21, 0x4, 0x1f ;  /* 0x08801f0015167f89 */ /* 0x000e2200000e0000 */
[----:B------:R-:W-:Y:S01]  /*0b70*/  @!P0 LOP3.LUT R20, R20, 0x7c, RZ, 0xc0, !PT ;  /* 0x0000007c14148812 */ /* 0x000fe200078ec0ff */
[----:B0-----:R-:W-:-:S05]  /*0b80*/  FADD.FTZ R22, R21, R22 ;  /* 0x0000001615167221 */ /* 0x001fca0000010000 */
[----:B------:R-:W0:Y:S02]  /*0b90*/  SHFL.DOWN PT, R31, R22, 0x2, 0x1f ;  /* 0x08401f00161f7f89 */ /* 0x000e2400000e0000 */
[----:B0-----:R-:W-:-:S05]  /*0ba0*/  FADD.FTZ R31, R22, R31 ;  /* 0x0000001f161f7221 */ /* 0x001fca0000010000 */
[----:B------:R-:W0:Y:S02]  /*0bb0*/  SHFL.DOWN PT, R24, R31, 0x1, 0x1f ;  /* 0x08201f001f187f89 */ /* 0x000e2400000e0000 */
[----:B0-----:R-:W-:-:S05]  /*0bc0*/  FADD.FTZ R24, R31, R24 ;  /* 0x000000181f187221 */ /* 0x001fca0000010000 */
[----:B------:R0:W-:Y:S01]  /*0bd0*/  @!P6 STS [R33], R24 ;  /* 0x000000182100e388 */ /* 0x0001e20000000800 */
[----:B------:R-:W-:Y:S01]  /*0be0*/  BAR.SYNC.DEFER_BLOCKING 0x0 ;  /* 0x0000000000007b1d */ /* 0x000fe20000010000 */
[----:B------:R-:W-:-:S05]  /*0bf0*/  ISETP.NE.AND P6, PT, R30, RZ, PT ;  /* 0x000000ff1e00720c */ /* 0x000fca0003fc5270 */
[----:B------:R0:W1:Y:S01]  /*0c00*/  @!P0 LDS R19, [R20+UR4] ;  /* 0x0000000414138984 */ /* 0x0000620008000800 */
[----:B------:R-:W-:-:S07]  /*0c10*/  ISETP.NE.AND P0, PT, R25, RZ, PT ;  /* 0x000000ff1900720c */ /* 0x000fce0003f05270 */
[----:B0-----:R-:W-:Y:S06]  /*0c20*/  @P6 BRA `(.L_x_6794) ;  /* 0x0000000000306947 */ /* 0x001fec0003800000 */
        /* <DEDUP_REMOVED lines=11> */
.L_x_6817:
[----:B-1----:R-:W-:-:S07]  /*0ce0*/  FADD.FTZ R19, R25, R30 ;  /* 0x0000001e19137221 */ /* 0x002fce0000010000 */
.L_x_6794:
[----:B------:R-:W-:Y:S05]  /*0cf0*/  BSYNC B0 ;  /* 0x0000000000007941 */ /* 0x000fea0003800000 */
.L_x_6793:
        /* <DEDUP_REMOVED lines=12> */
[----:B------:R-:W-:-:S03]  /*0dc0*/  HFMA2 R17, -RZ, RZ, 0, 0 ;  /* 0x00000000ff117431 */ /* 0x000fc600000001ff */
        /* <DEDUP_REMOVED lines=8> */
.L_x_6797:
[----:B------:R-:W-:Y:S05]  /*0e50*/  BSYNC.RECONVERGENT B0 ;  /* 0x0000000000007941 */ /* 0x000fea0003800200 */
.L_x_6796:
[----:B------:R-:W-:Y:S04]  /*0e60*/  BSSY.RECONVERGENT B0, `(.L_x_6798) ;  /* 0x0000010000007945 */ /* 0x000fe80003800200 */
[----:B------:R-:W-:Y:S05]  /*0e70*/  @P1 BRA `(.L_x_6799) ;  /* 0x0000000000381947 */ /* 0x000fea0003800000 */
[----:B------:R-:W-:Y:S01]  /*0e80*/  IMAD.U32 R13, R2, 0x10000, RZ ;  /* 0x00010000020d7824 */ /* 0x000fe200078e00ff */
[----:B-12---:R-:W-:Y:S01]  /*0e90*/  MUFU.RCP R21, R19 ;  /* 0x0000001300157308 */ /* 0x006fe20000001000 */
[----:B------:R-:W1:Y:S02]  /*0ea0*/  LDCU.64 UR4, c[0x0][0x380] ;  /* 0x00007000ff0477ac */ /* 0x000e640008000a00 */
[----:B------:R-:W-:-:S04]  /*0eb0*/  FADD.FTZ R13, R13, -R18 ;  /* 0x800000120d0d7221 */ /* 0x000fc80000010000 */
[----:B------:R-:W-:Y:S01]  /*0ec0*/  FMUL.FTZ R2, R13, 1.4426950216293334961 ;  /* 0x3fb8aa3b0d027820 */ /* 0x000fe20000410000 */
[----:B------:R-:W-:-:S03]  /*0ed0*/  IMAD.MOV.U32 R13, RZ, RZ, RZ ;  /* 0x000000ffff0d7224 */ /* 0x000fc600078e00ff */
[----:B------:R-:W2:Y:S01]  /*0ee0*/  MUFU.EX2 R0, R2 ;  /* 0x0000000200007308 */ /* 0x000ea20000000800 */
[----:B------:R-:W-:-:S04]  /*0ef0*/  IMAD.WIDE.U32 R16, R14, UR7, R12 ;  /* 0x000000070e107c25 */ /* 0x000fc8000f8e000c */
[----:B------:R-:W-:Y:S01]  /*0f00*/  IMAD R13, R15, UR7, R17 ;  /* 0x000000070f0d7c24 */ /* 0x000fe2000f8e0211 */
[----:B-1----:R-:W-:-:S04]  /*0f10*/  LEA R12, P0, R16, UR4, 0x1 ;  /* 0x00000004100c7c11 */ /* 0x002fc8000f8008ff */
[----:B------:R-:W-:Y:S01]  /*0f20*/  LEA.HI.X R13, R16, UR5, R13, 0x1, P0 ;  /* 0x00000005100d7c11 */ /* 0x000fe200080f0c0d */
[----:B--2---:R-:W-:-:S05]  /*0f30*/  FMUL.FTZ R0, R0, R21 ;  /* 0x0000001500007220 */ /* 0x004fca0000410000 */
[----:B------:R-:W-:-:S05]  /*0f40*/  F2FP.BF16.F32.PACK_AB R0, RZ, R0 ;  /* 0x00000000ff00723e */ /* 0x000fca00000010ff */
[----:B------:R3:W-:Y:S02]  /*0f50*/  STG.E.U16 desc[UR8][R12.64], R0 ;  /* 0x000000000c007986 */ /* 0x0007e4000c101508 */
.L_x_6799:
[----:B------:R-:W-:Y:S05]  /*0f60*/  BSYNC.RECONVERGENT B0 ;  /* 0x0000000000007941 */ /* 0x000fea0003800200 */
.L_x_6798:
[----:B------:R-:W-:Y:S04]  /*0f70*/  BSSY.RECONVERGENT B0, `(.L_x_6800) ;  /* 0x0000010000007945 */ /* 0x000fe80003800200 */
[----:B------:R-:W-:Y:S05]  /*0f80*/  @P2 BRA `(.L_x_6801) ;  /* 0x0000000000382947 */ /* 0x000fea0003800000 */
[----:B------:R-:W-:Y:S01]  /*0f90*/  SHF.L.U32 R3, R3, 0x10, RZ ;  /* 0x0000001003037819 */ /* 0x000fe200000006ff */
[----:B--23--:R-:W-:Y:S01]  /*0fa0*/  MUFU.RCP R13, R19 ;  /* 0x00000013000d7308 */ /* 0x00cfe20000001000 */
[----:B------:R-:W2:Y:S01]  /*0fb0*/  LDCU.64 UR4, c[0x0][0x380] ;  /* 0x00007000ff0477ac */ /* 0x000ea20008000a00 */
[----:B------:R-:W-:Y:S02]  /*0fc0*/  IMAD.MOV.U32 R11, RZ, RZ, RZ ;  /* 0x000000ffff0b7224 */ /* 0x000fe400078e00ff */
[----:B------:R-:W-:Y:S01]  /*0fd0*/  FADD.FTZ R3, R3, -R18 ;  /* 0x8000001203037221 */ /* 0x000fe20000010000 */
[----:B------:R-:W-:-:S04]  /*0fe0*/  IMAD.WIDE.U32 R10, R14, UR7, R10 ;  /* 0x000000070e0a7c25 */ /* 0x000fc8000f8e000a */
[----:B------:R-:W-:Y:S01]  /*0ff0*/  FMUL.FTZ R12, R3, 1.4426950216293334961 ;  /* 0x3fb8aa3b030c7820 */ /* 0x000fe20000410000 */
[----:B------:R-:W-:-:S03]  /*1000*/  IMAD R3, R15, UR7, R11 ;  /* 0x000000070f037c24 */ /* 0x000fc6000f8e020b */
[----:B-1----:R-:W1:Y:S01]  /*1010*/  MUFU.EX2 R0, R12 ;  /* 0x0000000c00007308 */ /* 0x002e620000000800 */
[----:B--2---:R-:W-:-:S04]  /*1020*/  LEA R2, P0, R10, UR4, 0x1 ;  /* 0x000000040a027c11 */ /* 0x004fc8000f8008ff */
[----:B------:R-:W-:Y:S01]  /*1030*/  LEA.HI.X R3, R10, UR5, R3, 0x1, P0 ;  /* 0x000000050a037c11 */ /* 0x000fe200080f0c03 */
[----:B-1----:R-:W-:-:S05]  /*1040*/  FMUL.FTZ R0, R0, R13 ;  /* 0x0000000d00007220 */ /* 0x002fca0000410000 */
[----:B------:R-:W-:-:S05]  /*1050*/  F2FP.BF16.F32.PACK_AB R0, RZ, R0 ;  /* 0x00000000ff00723e */ /* 0x000fca00000010ff */
[----:B------:R4:W-:Y:S02]  /*1060*/  STG.E.U16 desc[UR8][R2.64], R0 ;  /* 0x0000000002007986 */ /* 0x0009e4000c101508 */
.L_x_6801:
[----:B------:R-:W-:Y:S05]  /*1070*/  BSYNC.RECONVERGENT B0 ;  /* 0x0000000000007941 */ /* 0x000fea0003800200 */
.L_x_6800:
[----:B------:R-:W-:Y:S04]  /*1080*/  BSSY.RECONVERGENT B0, `(.L_x_6802) ;  /* 0x0000010000007945 */ /* 0x000fe80003800200 */
[----:B------:R-:W-:Y:S05]  /*1090*/  @P3 BRA `(.L_x_6803) ;  /* 0x0000000000383947 */ /* 0x000fea0003800000 */
[----:B----4-:R-:W-:Y:S01]  /*10a0*/  IMAD.U32 R3, R4, 0x10000, RZ ;  /* 0x0001000004037824 */ /* 0x010fe200078e00ff */
[----:B--2---:R-:W-:Y:S01]  /*10b0*/  MUFU.RCP R11, R19 ;  /* 0x00000013000b7308 */ /* 0x004fe20000001000 */
[----:B------:R-:W2:Y:S01]  /*10c0*/  LDCU.64 UR4, c[0x0][0x380] ;  /* 0x00007000ff0477ac */ /* 0x000ea20008000a00 */
[----:B------:R-:W-:Y:S01]  /*10d0*/  MOV R9, RZ ;  /* 0x000000ff00097202 */ /* 0x000fe20000000f00 */
[----:B------:R-:W-:-:S04]  /*10e0*/  FADD.FTZ R3, R3, -R18 ;  /* 0x8000001203037221 */ /* 0x000fc80000010000 */
[----:B------:R-:W-:Y:S01]  /*10f0*/  FMUL.FTZ R4, R3, 1.4426950216293334961 ;  /* 0x3fb8aa3b03047820 */ /* 0x000fe20000410000 */
[----:B------:R-:W-:-:S03]  /*1100*/  IMAD.WIDE.U32 R8, R14, UR7, R8 ;  /* 0x000000070e087c25 */ /* 0x000fc6000f8e0008 */
[----:B-1-3--:R-:W1:Y:S01]  /*1110*/  MUFU.EX2 R0, R4 ;  /* 0x0000000400007308 */ /* 0x00ae620000000800 */
[----:B------:R-:W-:Y:S01]  /*1120*/  IMAD R3, R15, UR7, R9 ;  /* 0x000000070f037c24 */ /* 0x000fe2000f8e0209 */
[----:B--2---:R-:W-:-:S04]  /*1130*/  LEA R2, P0, R8, UR4, 0x1 ;  /* 0x0000000408027c11 */ /* 0x004fc8000f8008ff */
[----:B------:R-:W-:Y:S01]  /*1140*/  LEA.HI.X R3, R8, UR5, R3, 0x1, P0 ;  /* 0x0000000508037c11 */ /* 0x000fe200080f0c03 */
[----:B-1----:R-:W-:-:S05]  /*1150*/  FMUL.FTZ R0, R0, R11 ;  /* 0x0000000b00007220 */ /* 0x002fca0000410000 */
[----:B------:R-:W-:-:S05]  /*1160*/  F2FP.BF16.F32.PACK_AB R0, RZ, R0 ;  /* 0x00000000ff00723e */ /* 0x000fca00000010ff */
[----:B------:R1:W-:Y:S02]  /*1170*/  STG.E.U16 desc[UR8][R2.64], R0 ;  /* 0x0000000002007986 */ /* 0x0003e4000c101508 */
.L_x_6803:
[----:B------:R-:W-:Y:S05]  /*1180*/  BSYNC.RECONVERGENT B0 ;  /* 0x0000000000007941 */ /* 0x000fea0003800200 */
.L_x_6802:
        /* <DEDUP_REMOVED lines=16> */
.L_x_6805:
[----:B------:R-:W-:Y:S05]  /*1290*/  BSYNC.RECONVERGENT B0 ;  /* 0x0000000000007941 */ /* 0x000fea0003800200 */
.L_x_6804:
[----:B------:R-:W-:Y:S05]  /*12a0*/  @P5 EXIT ;  /* 0x000000000000594d */ /* 0x000fea0003800000 */
        /* <DEDUP_REMOVED lines=13> */
[----:B------:R-:W-:Y:S01]  /*1380*/  STG.E.U16 desc[UR8][R2.64], R0 ;  /* 0x0000000002007986 */ /* 0x000fe2000c101508 */
[----:B------:R-:W-:Y:S05]  /*1390*/  EXIT ;  /* 0x000000000000794d */ /* 0x000fea0003800000 */
.L_x_6792:
[----:B------:R-:W-:Y:S02]  /*13a0*/  HFMA2 R22, -RZ, RZ, 0, 9.5367431640625e-07 ;  /* 0x00000010ff167431 */ /* 0x000fe400000001ff */
[----:B-1----:R-:W-:Y:S02]  /*13b0*/  IMAD.MOV.U32 R33, RZ, RZ, R23 ;  /* 0x000000ffff217224 */ /* 0x002fe400078e0017 */
[----:B------:R-:W-:Y:S02]  /*13c0*/  IMAD.MOV.U32 R21, RZ, RZ, 0x1f ;  /* 0x0000001fff157424 */ /* 0x000fe400078e00ff */
[----:B------:R-:W-:-:S07]  /*13d0*/  IMAD.MOV.U32 R20, RZ, RZ, -0x1 ;  /* 0xffffffffff147424 */ /* 0x000fce00078e00ff */
[----:B------:R-:W-:Y:S05]  /*13e0*/  WARPSYNC.COLLECTIVE R20, `(.L_x_6806) ;  /* 0x0000000014087348 */ /* 0x000fea0003c00000 */
[----:B------:R0:W1:Y:S02]  /*13f0*/  SHFL.DOWN P6, R34, R33, R22, R21 ;  /* 0x0800001621227389 */ /* 0x00006400000c0015 */
[----:B01----:R-:W-:Y:S05]  /*1400*/  ENDCOLLECTIVE ;  /* 0x000000000000791b */ /* 0x003fea0003800000 */
.L_x_6806:
        /* <DEDUP_REMOVED lines=8> */
.L_x_6807:
        /* <DEDUP_REMOVED lines=8> */
.L_x_6808:
        /* <DEDUP_REMOVED lines=8> */
.L_x_6809:
        /* <DEDUP_REMOVED lines=8> */
.L_x_6810:
[----:B------:R-:W-:Y:S05]  /*1610*/  BRA `(.L_x_6811) ;  /* 0xfffffff000747947 */ /* 0x000fea000383ffff */
.L_x_6795:
[----:B-1----:R-:W-:Y:S01]  /*1620*/  MOV R33, R19 ;  /* 0x0000001300217202 */ /* 0x002fe20000000f00 */
[----:B------:R-:W-:Y:S01]  /*1630*/  IMAD.MOV.U32 R22, RZ, RZ, 0x10 ;  /* 0x00000010ff167424 */ /* 0x000fe200078e00ff */
[----:B------:R-:W-:Y:S01]  /*1640*/  MOV R20, 0xffffffff ;  /* 0xffffffff00147802 */ /* 0x000fe20000000f00 */
[----:B------:R-:W-:-:S07]  /*1650*/  IMAD.MOV.U32 R21, RZ, RZ, 0x1f ;  /* 0x0000001fff157424 */ /* 0x000fce00078e00ff */
[----:B------:R-:W-:Y:S05]  /*1660*/  WARPSYNC.COLLECTIVE R20, `(.L_x_6812) ;  /* 0x0000000014087348 */ /* 0x000fea0003c00000 */
[----:B------:R0:W1:Y:S02]  /*1670*/  SHFL.DOWN P6, R34, R33, R22, R21 ;  /* 0x0800001621227389 */ /* 0x00006400000c0015 */
[----:B01----:R-:W-:Y:S05]  /*1680*/  ENDCOLLECTIVE ;  /* 0x000000000000791b */ /* 0x003fea0003800000 */
.L_x_6812:
[----:B------:R-:W-:Y:S02]  /*1690*/  HFMA2 R22, -RZ, RZ, 0, 4.76837158203125e-07 ;  /* 0x00000008ff167431 */ /* 0x000fe400000001ff */
[----:B------:R-:W-:-:S04]  /*16a0*/  IMAD.MOV.U32 R24, RZ, RZ, R34 ;  /* 0x000000ffff187224 */ /* 0x000fc800078e0022 */
[----:B------:R-:W-:-:S04]  /*16b0*/  FADD.FTZ R24, R19, R24 ;  /* 0x0000001813187221 */ /* 0x000fc80000010000 */
[----:B------:R-:W-:-:S07]  /*16c0*/  IMAD.MOV.U32 R33, RZ, RZ, R24 ;  /* 0x000000ffff217224 */ /* 0x000fce00078e0018 */
[----:B------:R-:W-:Y:S05]  /*16d0*/  WARPSYNC.COLLECTIVE R20, `(.L_x_6813) ;  /* 0x0000000014087348 */ /* 0x000fea0003c00000 */
[----:B------:R0:W1:Y:S02]  /*16e0*/  SHFL.DOWN P6, R34, R33, R22, R21 ;  /* 0x0800001621227389 */ /* 0x00006400000c0015 */
[----:B01----:R-:W-:Y:S05]  /*16f0*/  ENDCOLLECTIVE ;  /* 0x000000000000791b */ /* 0x003fea0003800000 */
.L_x_6813:
[----:B------:R-:W-:Y:S01]  /*1700*/  MOV R22, 0x4 ;  /* 0x0000000400167802 */ /* 0x000fe20000000f00 */
[----:B------:R-:W-:-:S04]  /*1710*/  IMAD.MOV.U32 R23, RZ, RZ, R34 ;  /* 0x000000ffff177224 */ /* 0x000fc800078e0022 */
[----:B------:R-:W-:-:S04]  /*1720*/  FADD.FTZ R23, R24, R23 ;  /* 0x0000001718177221 */ /* 0x000fc80000010000 */
[----:B------:R-:W-:-:S07]  /*1730*/  IMAD.MOV.U32 R33, RZ, RZ, R23 ;  /* 0x000000ffff217224 */ /* 0x000fce00078e0017 */
[----:B------:R-:W-:Y:S05]  /*1740*/  WARPSYNC.COLLECTIVE R20, `(.L_x_6814) ;  /* 0x0000000014087348 */ /* 0x000fea0003c00000 */
[----:B------:R0:W1:Y:S02]  /*1750*/  SHFL.DOWN P6, R34, R33, R22, R21 ;  /* 0x0800001621227389 */ /* 0x00006400000c0015 */
[----:B01----:R-:W-:Y:S05]  /*1760*/  ENDCOLLECTIVE ;  /* 0x000000000000791b */ /* 0x003fea0003800000 */
.L_x_6814:
[----:B------:R-:W-:Y:S02]  /*1770*/  HFMA2 R22, -RZ, RZ, 0, 1.1920928955078125e-07 ;  /* 0x00000002ff167431 */ /* 0x000fe400000001ff */
[----:B------:R-:W-:-:S04]  /*1780*/  IMAD.MOV.U32 R26, RZ, RZ, R34 ;  /* 0x000000ffff1a7224 */ /* 0x000fc800078e0022 */
[----:B------:R-:W-:-:S04]  /*1790*/  FADD.FTZ R26, R23, R26 ;  /* 0x0000001a171a7221 */ /* 0x000fc80000010000 */
[----:B------:R-:W-:-:S07]  /*17a0*/  IMAD.MOV.U32 R33, RZ, RZ, R26 ;  /* 0x000000ffff217224 */ /* 0x000fce00078e001a */
[----:B------:R-:W-:Y:S05]  /*17b0*/  WARPSYNC.COLLECTIVE R20, `(.L_x_6815) ;  /* 0x0000000014087348 */ /* 0x000fea0003c00000 */
[----:B------:R0:W1:Y:S02]  /*17c0*/  SHFL.DOWN P6, R34, R33, R22, R21 ;  /* 0x0800001621227389 */ /* 0x00006400000c0015 */
[----:B01----:R-:W-:Y:S05]  /*17d0*/  ENDCOLLECTIVE ;  /* 0x000000000000791b */ /* 0x003fea0003800000 */
.L_x_6815:
[----:B------:R-:W-:Y:S02]  /*17e0*/  IMAD.MOV.U32 R22, RZ, RZ, 0x1 ;  /* 0x00000001ff167424 */ /* 0x000fe400078e00ff */
[----:B------:R-:W-:-:S04]  /*17f0*/  IMAD.MOV.U32 R25, RZ, RZ, R34 ;  /* 0x000000ffff197224 */ /* 0x000fc800078e0022 */
[----:B------:R-:W-:-:S05]  /*1800*/  FADD.FTZ R25, R26, R25 ;  /* 0x000000191a197221 */ /* 0x000fca0000010000 */
[----:B------:R-:W-:-:S07]  /*1810*/  MOV R33, R25 ;  /* 0x0000001900217202 */ /* 0x000fce0000000f00 */
[----:B------:R-:W-:Y:S05]  /*1820*/  WARPSYNC.COLLECTIVE R20, `(.L_x_6816) ;  /* 0x0000000014087348 */ /* 0x000fea0003c00000 */
[----:B------:R0:W1:Y:S02]  /*1830*/  SHFL.DOWN P6, R34, R33, R22, R21 ;  /* 0x0800001621227389 */ /* 0x00006400000c0015 */
[----:B01----:R-:W-:Y:S05]  /*1840*/  ENDCOLLECTIVE ;  /* 0x000000000000791b */ /* 0x003fea0003800000 */
.L_x_6816:
[----:B------:R-:W-:Y:S01]  /*1850*/  MOV R30, R34 ;  /* 0x00000022001e7202 */ /* 0x000fe20000000f00 */
[----:B------:R-:W-:Y:S06]  /*1860*/  BRA `(.L_x_6817) ;  /* 0xfffffff4001c7947 */ /* 0x000fec000383ffff */
.L_x_6818:
        /* <DEDUP_REMOVED lines=9> */
.L_x_11572:


//--------------------- .text._ZN2at6native43_GLOBAL__N__9ae7fba5_10_SoftMax_cu_9f978f6322cunn_SoftMaxForwardRegIN3c108BFloat16EfS4_NS1_22SoftMaxForwardEpilogueElLi5EEEvPT1_PKT_T3_ --------------------------
	.section	.text._ZN2at6native43_GLOBAL__N__9ae7fba5_10_SoftMax_cu_9f978f6322cunn_SoftMaxForwardRegIN3c108BFloat16EfS4_NS1_22SoftMaxForwardEpilogueElLi5EEEvPT1_PKT_T3_,"ax",@progbits
	.align	128
.text._ZN2at6native43_GLOBAL__N__9ae7fba5_10_SoftMax_cu_9f978f6322cunn_SoftMaxForwardRegIN3c108BFloat16EfS4_NS1_22SoftMaxForwardEpilogueElLi5EEEvPT1_PKT_T3_:
        .type           _ZN2at6native43_GLOBAL__N__9ae7fba5_10_SoftMax_cu_9f978f6322cunn_SoftMaxForwardRegIN3c108BFloat16EfS4_NS1_22SoftMaxForwardEpilogueElLi5EEEvPT1_PKT_T3_,@function
        .size           _ZN2at6native43_GLOBAL__N__9ae7fba5_10_SoftMax_cu_9f978f6322cunn_SoftMaxForwardRegIN3c108BFloat16EfS4_NS1_22SoftMaxForwardEpilogueElLi5EEEvPT1_PKT_T3_,(.L_x_11573 - _ZN2at6native43_GLOBAL__N__9ae7fba5_10_SoftMax_cu_9f978f6322cunn_SoftMaxForwardRegIN3c108BFloat16EfS4_NS1_22SoftMaxForwardEpilogueElLi5EEEvPT1_PKT_T3_)
        .other          _ZN2at6native43_GLOBAL__N__9ae7fba5_10_SoftMax_cu_9f978f6322cunn_SoftMaxForwardRegIN3c108BFloat16EfS4_NS1_22SoftMaxForwardEpilogueElLi5EEEvPT1_PKT_T3_,@"STO_CUDA_ENTRY STV_DEFAULT"
_ZN2at6native43_GLOBAL__N__9ae7fba5_10_SoftMax_cu_9f978f6322cunn_SoftMaxForwardRegIN3c108BFloat16EfS4_NS1_22SoftMaxForwardEpilogueElLi5EEEvPT1_PKT_T3_:
        /* <DEDUP_REMOVED lines=16> */
[C---:B------:R-:W-:Y:S01]  /*0100*/  ISETP.GE.U32.AND P3, PT, R14.reuse, R16, PT ;  /* 0x000000100e00720c */ /* 0x040fe20003f66070 */
[----:B------:R-:W-:Y:S02]  /*0110*/  VIADD R10, R14, UR5 ;  /* 0x000000050e0a7c36 */ /* 0x000fe40008000000 */
[----:B------:R-:W-:Y:S01]  /*0120*/  @!P0 IMAD.MOV.U32 R13, RZ, RZ, RZ ;  /* 0x000000ffff0d8224 */ /* 0x000fe200078e00ff */
[----:B------:R-:W-:-:S02]  /*0130*/  ISETP.GE.AND.EX P3, PT, RZ, R17, PT, P3 ;  /* 0x00000011ff00720c */ /* 0x000fc40003f66330 */
[----:B------:R-:W-:Y:S01]  /*0140*/  ISETP.GE.U32.AND P4, PT, R10, R16, PT ;  /* 0x000000100a00720c */ /* 0x000fe20003f86070 */
[----:B------:R-:W1:Y:S01]  /*0150*/  @!P1 LDC.64 R20, c[0x0][0x388] ;  /* 0x0000e200ff149b82 */ /* 0x000e620000000a00 */
[C---:B---3--:R-:W-:Y:S01]  /*0160*/  @!P0 IMAD.WIDE.U32 R26, R16.reuse, UR7, R12 ;  /* 0x00000007101a8c25 */ /* 0x048fe2000f8e000c */
[----:B------:R-:W-:Y:S02]  /*0170*/  @!P1 MOV R9, RZ ;  /* 0x000000ff00099202 */ /* 0x000fe40000000f00 */
[----:B------:R-:W-:Y:S01]  /*0180*/  ISETP.GE.AND.EX P4, PT, RZ, R17, PT, P4 ;  /* 0x00000011ff00720c */ /* 0x000fe20003f86340 */
[C---:B------:R-:W-:Y:S02]  /*0190*/  @!P0 IMAD R24, R17.reuse, UR7, R27 ;  /* 0x0000000711188c24 */ /* 0x040fe4000f8e021b */
[----:B------:R-:W-:Y:S01]  /*01a0*/  @!P1 IMAD.WIDE.U32 R30, R16, UR7, R8 ;  /* 0x00000007101e9c25 */ /* 0x000fe2000f8e0008 */
[----:B------:R-:W3:Y:S03]  /*01b0*/  @!P2 LDC.64 R22, c[0x0][0x388] ;  /* 0x0000e200ff16ab82 */ /* 0x000ee60000000a00 */
[----:B------:R-:W-:-:S02]  /*01c0*/  @!P1 IMAD R28, R17, UR7, R31 ;  /* 0x00000007111c9c24 */ /* 0x000fc4000f8e021f */
[----:B------:R-:W-:Y:S02]  /*01d0*/  @!P2 IMAD.MOV.U32 R19, RZ, RZ, RZ ;  /* 0x000000ffff13a224 */ /* 0x000fe400078e00ff */
[----:B------:R-:W-:Y:S01]  /*01e0*/  @!P3 IMAD.MOV.U32 R15, RZ, RZ, RZ ;  /* 0x000000ffff0fb224 */ /* 0x000fe200078e00ff */
[----:B0-----:R-:W-:-:S04]  /*01f0*/  @!P0 LEA R6, P5, R26, R6, 0x1 ;  /* 0x000000061a068211 */ /* 0x001fc800078a08ff */
[----:B------:R-:W-:Y:S02]  /*0200*/  @!P0 LEA.HI.X R7, R26, R7, R24, 0x1, P5 ;  /* 0x000000071a078211 */ /* 0x000fe400028f0c18 */
[----:B------:R-:W0:Y:S01]  /*0210*/  @!P3 LDC.64 R24, c[0x0][0x388] ;  /* 0x0000e200ff18bb82 */ /* 0x000e220000000a00 */
[C---:B-1----:R-:W-:Y:S02]  /*0220*/  @!P1 LEA R26, P5, R30.reuse, R20, 0x1 ;  /* 0x000000141e1a9211 */ /* 0x042fe400078a08ff */
[----:B--2---:R1:W2:Y:S02]  /*0230*/  @!P0 LDG.E.U16 R0, desc[UR8][R6.64] ;  /* 0x0000000806008981 */ /* 0x0042a4000c1e1500 */
[----:B------:R-:W-:Y:S01]  /*0240*/  @!P1 LEA.HI.X R27, R30, R21, R28, 0x1, P5 ;  /* 0x000000151e1b9211 */ /* 0x000fe200028f0c1c */
[----:B------:R-:W-:Y:S02]  /*0250*/  @!P2 IMAD.WIDE.U32 R30, R16, UR7, R18 ;  /* 0x00000007101eac25 */ /* 0x000fe4000f8e0012 */
[----:B------:R-:W4:Y:S02]  /*0260*/  @!P4 LDC.64 R20, c[0x0][0x388] ;  /* 0x0000e200ff14cb82 */ /* 0x000f240000000a00 */
[----:B------:R-:W-:Y:S01]  /*0270*/  @!P2 IMAD R28, R17, UR7, R31 ;  /* 0x00000007111cac24 */ /* 0x000fe2000f8e021f */
[----:B---3--:R-:W-:Y:S01]  /*0280*/  @!P2 LEA R22, P5, R30, R22, 0x1 ;  /* 0x000000161e16a211 */ /* 0x008fe200078a08ff */
[----:B------:R-:W3:Y:S01]  /*0290*/  @!P1 LDG.E.U16 R2, desc[UR8][R26.64] ;  /* 0x000000081a029981 */ /* 0x000ee2000c1e1500 */
[----:B------:R-:W-:-:S02]  /*02a0*/  @!P4 MOV R11, RZ ;  /* 0x000000ff000bc202 */ /* 0x000fc40000000f00 */
[----:B------:R-:W-:Y:S01]  /*02b0*/  @!P2 LEA.HI.X R23, R30, R23, R28, 0x1, P5 ;  /* 0x000000171e17a211 */ /* 0x000fe200028f0c1c */
[----:B------:R-:W-:-:S04]  /*02c0*/  @!P3 IMAD.WIDE.U32 R28, R16, UR7, R14 ;  /* 0x00000007101cbc25 */ /* 0x000fc8000f8e000e */
[----:B------:R-:W-:Y:S01]  /*02d0*/  @!P3 IMAD R29, R17, UR7, R29 ;  /* 0x00000007111dbc24 */ /* 0x000fe2000f8e021d */
[----:B------:R-:W5:Y:S01]  /*02e0*/  @!P2 LDG.E.U16 R3, desc[UR8][R22.64] ;  /* 0x000000081603a981 */ /* 0x000f62000c1e1500 */
[----:B-1----:R-:W-:Y:S01]  /*02f0*/  @!P4 IMAD.WIDE.U32 R6, R16, UR7, R10 ;  /* 0x000000071006cc25 */ /* 0x002fe2000f8e000a */
[----:B0-----:R-:W-:-:S04]  /*0300*/  @!P3 LEA R24, P5, R28, R24, 0x1 ;  /* 0x000000181c18b211 */ /* 0x001fc800078a08ff */
[----:B------:R-:W-:Y:S01]  /*0310*/  @!P3 LEA.HI.X R25, R28, R25, R29, 0x1, P5 ;  /* 0x000000191c19b211 */ /* 0x000fe200028f0c1d */
[----:B------:R-:W-:Y:S01]  /*0320*/  @!P4 IMAD R28, R17, UR7, R7 ;  /* 0x00000007111ccc24 */ /* 0x000fe2000f8e0207 */
[----:B----4-:R-:W-:-:S03]  /*0330*/  @!P4 LEA R20, P5, R6, R20, 0x1 ;  /* 0x000000140614c211 */ /* 0x010fc600078a08ff */
[----:B------:R-:W4:Y:S01]  /*0340*/  @!P3 LDG.E.U16 R4, desc[UR8][R24.64] ;  /* 0x000000081804b981 */ /* 0x000f22000c1e1500 */
[----:B------:R-:W-:-:S05]  /*0350*/  @!P4 LEA.HI.X R21, R6, R21, R28, 0x1, P5 ;  /* 0x000000150615c211 */ /* 0x000fca00028f0c1c */
[----:B------:R-:W4:Y:S01]  /*0360*/  @!P4 LDG.E.U16 R5, desc[UR8][R20.64] ;  /* 0x000000081405c981 */ /* 0x000f22000c1e1500 */
[----:B------:R-:W-:Y:S01]  /*0370*/  IMAD.MOV.U32 R6, RZ, RZ, -0x800001 ;  /* 0xff7fffffff067424 */ /* 0x000fe200078e00ff */
[----:B------:R-:W0:Y:S01]  /*0380*/  S2UR UR6, SR_CgaCtaId ;  /* 0x00000000000679c3 */ /* 0x000e220000008800 */
[----:B------:R-:W-:Y:S01]  /*0390*/  UMOV UR4, 0x400 ;  /* 0x0000040000047882 */ /* 0x000fe20000000000 */
[----:B------:R-:W-:Y:S02]  /*03a0*/  USHF.R.U32.HI UR5, URZ, 0x5, UR5 ;  /* 0x00000005ff057899 */ /* 0x000fe40008011605 */
[----:B0-----:R-:W-:-:S04]  /*03b0*/  ULEA UR4, UR6, UR4, 0x18 ;  /* 0x0000000406047291 */ /* 0x001fc8000f8ec0ff */
[----:B------:R-:W-:Y:S01]  /*03c0*/  BAR.SYNC.DEFER_BLOCKING 0x0 ;  /* 0x0000000000007b1d */ /* 0x000fe20000010000 */
[----:B------:R-:W-:Y:S01]  /*03d0*/  ISETP.GE.U32.AND P6, PT, R12, UR5, PT ;  /* 0x000000050c007c0c */ /* 0x000fe2000bfc6070 */
[----:B--2---:R-:W-:-:S05]  /*03e0*/  @!P0 IMAD.U32 R7, R0, 0x10000, RZ ;  /* 0x0001000000078824 */ /* 0x004fca00078e00ff */
[----:B------:R-:W-:Y:S02]  /*03f0*/  @!P0 FMNMX.FTZ R6, R7, -3.40282346638528859812e+38, !PT ;  /* 0xff7fffff07068809 */ /* 0x000fe40007810000 */
[----:B---3--:R-:W-:-:S04]  /*0400*/  @!P1 SHF.L.U32 R7, R2, 0x10, RZ ;  /* 0x0000001002079819 */ /* 0x008fc800000006ff */
[----:B------:R-:W-:Y:S01]  /*0410*/  @!P1 FMNMX.FTZ R6, R6, R7, !PT ;  /* 0x0000000706069209 */ /* 0x000fe20007810000 */
[----:B-----5:R-:W-:-:S05]  /*0420*/  @!P2 IMAD.U32 R7, R3, 0x10000, RZ ;  /* 0x000100000307a824 */ /* 0x020fca00078e00ff */
[----:B------:R-:W-:Y:S01]  /*0430*/  @!P2 FMNMX.FTZ R6, R6, R7, !PT ;  /* 0x000000070606a209 */ /* 0x000fe20007810000 */
[----:B----4-:R-:W-:-:S05]  /*0440*/  @!P3 IMAD.U32 R7, R4, 0x10000, RZ ;  /* 0x000100000407b824 */ /* 0x010fca00078e00ff */
[----:B------:R-:W-:Y:S02]  /*0450*/  @!P3 FMNMX.FTZ R6, R6, R7, !PT ;  /* 0x000000070606b209 */ /* 0x000fe40007810000 */
[----:B------:R-:W-:-:S04]  /*0460*/  @!P4 SHF.L.U32 R7, R5, 0x10, RZ ;  /* 0x000000100507c819 */ /* 0x000fc800000006ff */
        /* <DEDUP_REMOVED lines=14> */
[----:B------:R-:W-:Y:S02]  /*0550*/  LEA.HI R20, R12, UR4, RZ, 0x1d ;  /* 0x000000040c147c11 */ /* 0x000fe4000f8fe8ff */
[----:B0-----:R-:W-:-:S04]  /*0560*/  FSETP.GEU.FTZ.AND P5, PT, R22, R23, PT ;  /* 0x000000171600720b */ /* 0x001fc80003fbe000 */
[----:B------:R-:W-:Y:S02]  /*0570*/  FSEL R23, R23, R22, !P5 ;  /* 0x0000001617177208 */ /* 0x000fe40006800000 */
[----:B------:R-:W-:-:S13]  /*0580*/  LOP3.LUT P5, R7, R12, 0x1f, RZ, 0xc0, !PT ;  /* 0x0000001f0c077812 */ /* 0x000fda00078ac0ff */
[----:B------:R0:W-:Y:S01]  /*0590*/  @!P5 STS [R20], R23 ;  /* 0x000000171400d388 */ /* 0x0001e20000000800 */
[----:B------:R-:W-:Y:S01]  /*05a0*/  BAR.SYNC.DEFER_BLOCKING 0x0 ;  /* 0x0000000000007b1d */ /* 0x000fe20000010000 */
[----:B------:R-:W-:Y:S01]  /*05b0*/  ISETP.GT.U32.AND P5, PT, R12, 0x1f, PT ;  /* 0x0000001f0c00780c */ /* 0x000fe20003fa4070 */
[----:B------:R-:W-:Y:S01]  /*05c0*/  IMAD.MOV.U32 R6, RZ, RZ, -0x800001 ;  /* 0xff7fffffff067424 */ /* 0x000fe200078e00ff */
[----:B------:R-:W-:Y:S02]  /*05d0*/  LEA R25, R7, UR4, 0x2 ;  /* 0x0000000407197c11 */ /* 0x000fe4000f8e10ff */
[----:B------:R-:W-:-:S03]  /*05e0*/  P2R R26, PR, RZ, 0x40 ;  /* 0x00000040ff1a7803 */ /* 0x000fc60000000000 */
[----:B------:R0:W1:Y:S01]  /*05f0*/  @!P6 LDS R6, [R25] ;  /* 0x000000001906e984 */ /* 0x0000620000000800 */
[----:B------:R-:W-:-:S04]  /*0600*/  PLOP3.LUT P6, PT, PT, PT, PT, 0x8, 0x80 ;  /* 0x000000000080781c */ /* 0x000fc80003fce170 */
[----:B------:R-:W-:Y:S01]  /*0610*/  P2R R24, PR, RZ, 0x40 ;  /* 0x00000040ff187803 */ /* 0x000fe20000000000 */
[----:B------:R-:W-:Y:S08]  /*0620*/  @P5 BRA `(.L_x_6819) ;  /* 0x0000000000605947 */ /* 0x000ff00003800000 */
[----:B------:R-:W-:-:S03]  /*0630*/  UMOV UR5, 0xffffffff ;  /* 0xffffffff00057882 */ /* 0x000fc60000000000 */
[----:B------:R-:W-:Y:S05]  /*0640*/  BRA.DIV UR5, `(.L_x_6820) ;  /* 0x0000000a05b47947 */ /* 0x000fea000b800000 */
[----:B-1----:R-:W1:Y:S02]  /*0650*/  SHFL.DOWN PT, R27, R6, 0x10, 0x1f ;  /* 0x0a001f00061b7f89 */ /* 0x002e6400000e0000 */
        /* <DEDUP_REMOVED lines=11> */
[----:B------:R1:W2:Y:S04]  /*0710*/  SHFL.DOWN PT, R27, R6, 0x1, 0x1f ;  /* 0x08201f00061b7f89 */ /* 0x0002a800000e0000 */
.L_x_6837:
[----:B--2---:R-:W-:Y:S02]  /*0720*/  FSETP.GEU.FTZ.AND P6, PT, R6, R27, PT ;  /* 0x0000001b0600720b */ /* 0x004fe40003fde000 */
[----:B------:R-:W-:Y:S02]  /*0730*/  P2R R21, PR, RZ, 0x1 ;  /* 0x00000001ff157803 */ /* 0x000fe40000000000 */
[----:B-1----:R-:W-:Y:S02]  /*0740*/  FSEL R6, R27, R6, !P6 ;  /* 0x000000061b067208 */ /* 0x002fe40007000000 */
[----:B------:R-:W-:Y:S02]  /*0750*/  ISETP.NE.AND P6, PT, R12, RZ, PT ;  /* 0x000000ff0c00720c */ /* 0x000fe40003fc5270 */
[----:B------:R-:W-:-:S11]  /*0760*/  ISETP.NE.AND P0, PT, R24, RZ, PT ;  /* 0x000000ff1800720c */ /* 0x000fd60003f05270 */
[----:B------:R2:W-:Y:S01]  /*0770*/  @!P6 STS [UR4], R6 ;  /* 0x00000006ff00e988 */ /* 0x0005e20008000804 */
[----:B------:R-:W-:-:S04]  /*0780*/  @!P6 PLOP3.LUT P0, PT, PT, PT, PT, 0x80, 0x8 ;  /* 0x000000000008e81c */ /* 0x000fc80003f0f070 */
[----:B------:R-:W-:Y:S02]  /*0790*/  P2R R24, PR, RZ, 0x1 ;  /* 0x00000001ff187803 */ /* 0x000fe40000000000 */
[----:B------:R-:W-:-:S13]  /*07a0*/  ISETP.NE.AND P0, PT, R21, RZ, PT ;  /* 0x000000ff1500720c */ /* 0x000fda0003f05270 */
.L_x_6819:
[----:B------:R-:W-:Y:S05]  /*07b0*/  WARPSYNC.ALL ;  /* 0x0000000000007948 */ /* 0x000fea0003800000 */
[----:B------:R-:W-:Y:S01]  /*07c0*/  BAR.SYNC.DEFER_BLOCKING 0x0 ;  /* 0x0000000000007b1d */ /* 0x000fe20000010000 */
[----:B------:R-:W-:Y:S01]  /*07d0*/  @!P0 IMAD.U32 R21, R0, 0x10000, RZ ;  /* 0x0001000000158824 */ /* 0x000fe200078e00ff */
[----:B0-----:R-:W-:Y:S01]  /*07e0*/  @!P1 SHF.L.U32 R23, R2, 0x10, RZ ;  /* 0x0000001002179819 */ /* 0x001fe200000006ff */
[----:B------:R-:W-:Y:S01]  /*07f0*/  @!P3 IMAD.U32 R27, R4, 0x10000, RZ ;  /* 0x00010000041bb824 */ /* 0x000fe200078e00ff */
[----:B------:R-:W-:Y:S01]  /*0800*/  @!P4 SHF.L.U32 R31, R5, 0x10, RZ ;  /* 0x00000010051fc819 */ /* 0x000fe200000006ff */
[----:B------:R-:W-:Y:S01]  /*0810*/  IMAD.MOV.U32 R28, RZ, RZ, RZ ;  /* 0x000000ffff1c7224 */ /* 0x000fe200078e00ff */
[----:B------:R-:W-:Y:S01]  /*0820*/  ISETP.NE.AND P6, PT, R7, RZ, PT ;  /* 0x000000ff0700720c */ /* 0x000fe20003fc5270 */
[----:B------:R-:W-:Y:S01]  /*0830*/  IMAD.MOV.U32 R7, RZ, RZ, RZ ;  /* 0x000000ffff077224 */ /* 0x000fe200078e00ff */
[----:B------:R-:W-:Y:S01]  /*0840*/  BSSY B0, `(.L_x_6821) ;  /* 0x0000033000007945 */ /* 0x000fe20003800000 */
[----:B-12---:R-:W0:Y:S02]  /*0850*/  LDS R6, [UR4] ;  /* 0x00000004ff067984 */ /* 0x006e240008000800 */
[--C-:B0-----:R-:W-:Y:S01]  /*0860*/  @!P0 FADD.FTZ R21, R21, -R6.reuse ;  /* 0x8000000615158221 */ /* 0x101fe20000010000 */
[----:B------:R-:W-:Y:S01]  /*0870*/  @!P1 FADD.FTZ R22, R23, -R6 ;  /* 0x8000000617169221 */ /* 0x000fe20000010000 */
[----:B------:R-:W-:-:S02]  /*0880*/  @!P2 IMAD.U32 R23, R3, 0x10000, RZ ;  /* 0x000100000317a824 */ /* 0x000fc400078e00ff */
[--C-:B------:R-:W-:Y:S01]  /*0890*/  @!P3 FADD.FTZ R27, R27, -R6.reuse ;  /* 0x800000061b1bb221 */ /* 0x100fe20000010000 */
[----:B------:R-:W-:Y:S01]  /*08a0*/  @!P0 FMUL.FTZ R21, R21, 1.4426950216293334961 ;  /* 0x3fb8aa3b15158820 */ /* 0x000fe20000410000 */
[----:B------:R-:W-:Y:S01]  /*08b0*/  @!P1 FMUL.FTZ R22, R22, 1.4426950216293334961 ;  /* 0x3fb8aa3b16169820 */ /* 0x000fe20000410000 */
[--C-:B------:R-:W-:Y:S01]  /*08c0*/  @!P2 FADD.FTZ R23, R23, -R6.reuse ;  /* 0x800000061717a221 */ /* 0x100fe20000010000 */
[----:B------:R-:W-:Y:S01]  /*08d0*/  @!P3 FMUL.FTZ R29, R27, 1.4426950216293334961 ;  /* 0x3fb8aa3b1b1db820 */ /* 0x000fe20000410000 */
[----:B------:R-:W-:Y:S02]  /*08e0*/  @!P4 FADD.FTZ R27, R31, -R6 ;  /* 0x800000061f1bc221 */ /* 0x000fe40000010000 */
[----:B------:R-:W0:Y:S01]  /*08f0*/  @!P0 MUFU.EX2 R21, R21 ;  /* 0x0000001500158308 */ /* 0x000e220000000800 */
[----:B------:R-:W-:Y:S01]  /*0900*/  @!P2 FMUL.FTZ R23, R23, 1.4426950216293334961 ;  /* 0x3fb8aa3b1717a820 */ /* 0x000fe20000410000 */
[----:B------:R-:W-:-:S06]  /*0910*/  @!P4 FMUL.FTZ R27, R27, 1.4426950216293334961 ;  /* 0x3fb8aa3b1b1bc820 */ /* 0x000fcc0000410000 */
[----:B------:R-:W1:Y:S08]  /*0920*/  @!P1 MUFU.EX2 R22, R22 ;  /* 0x0000001600169308 */ /* 0x000e700000000800 */
[----:B------:R-:W2:Y:S01]  /*0930*/  @!P2 MUFU.EX2 R23, R23 ;  /* 0x000000170017a308 */ /* 0x000ea20000000800 */
[----:B0-----:R-:W-:-:S07]  /*0940*/  @!P0 FADD.FTZ R28, RZ, R21 ;  /* 0x00000015ff1c8221 */ /* 0x001fce0000010000 */
[----:B------:R-:W0:Y:S01]  /*0950*/  @!P3 MUFU.EX2 R29, R29 ;  /* 0x0000001d001db308 */ /* 0x000e220000000800 */
[----:B-1----:R-:W-:-:S07]  /*0960*/  @!P1 FADD.FTZ R28, R28, R22 ;  /* 0x000000161c1c9221 */ /* 0x002fce0000010000 */
[----:B------:R-:W1:Y:S01]  /*0970*/  @!P4 MUFU.EX2 R27, R27 ;  /* 0x0000001b001bc308 */ /* 0x000e620000000800 */
[----:B--2---:R-:W-:-:S04]  /*0980*/  @!P2 FADD.FTZ R28, R28, R23 ;  /* 0x000000171c1ca221 */ /* 0x004fc80000010000 */
[----:B0-----:R-:W-:-:S04]  /*0990*/  @!P3 FADD.FTZ R28, R28, R29 ;  /* 0x0000001d1c1cb221 */ /* 0x001fc80000010000 */
[----:B-1----:R-:W-:-:S05]  /*09a0*/  @!P4 FADD.FTZ R28, R28, R27 ;  /* 0x0000001b1c1cc221 */ /* 0x002fca0000010000 */
[----:B------:R-:W0:Y:S02]  /*09b0*/  SHFL.DOWN PT, R21, R28, 0x10, 0x1f ;  /* 0x0a001f001c157f89 */ /* 0x000e2400000e0000 */
[----:B0-----:R-:W-:-:S05]  /*09c0*/  FADD.FTZ R21, R21, R28 ;  /* 0x0000001c15157221 */ /* 0x001fca0000010000 */
        /* <DEDUP_REMOVED lines=8> */
[----:B------:R-:W-:Y:S06]  /*0a50*/  BAR.SYNC.DEFER_BLOCKING 0x0 ;  /* 0x0000000000007b1d */ /* 0x000fec0000010000 */
[----:B------:R0:W-:Y:S02]  /*0a60*/  @!P6 STS [R20], R27 ;  /* 0x0000001b1400e388 */ /* 0x0001e40000000800 */
[----:B------:R-:W-:Y:S01]  /*0a70*/  BAR.SYNC.DEFER_BLOCKING 0x0 ;  /* 0x0000000000007b1d */ /* 0x000fe20000010000 */
[----:B------:R-:W-:-:S13]  /*0a80*/  ISETP.NE.AND P6, PT, R26, RZ, PT ;  /* 0x000000ff1a00720c */ /* 0x000fda0003fc5270 */
[----:B------:R0:W1:Y:S01]  /*0a90*/  @!P6 LDS R7, [R25] ;  /* 0x000000001907e984 */ /* 0x0000620000000800 */
[----:B------:R-:W-:Y:S05]  /*0aa0*/  @P5 BRA `(.L_x_6822) ;  /* 0x0000000000305947 */ /* 0x000fea0003800000 */
[----:B------:R-:W-:-:S03]  /*0ab0*/  UMOV UR5, 0xffffffff ;  /* 0xffffffff00057882 */ /* 0x000fc60000000000 */
[----:B------:R-:W-:Y:S05]  /*0ac0*/  BRA.DIV UR5, `(.L_x_6823) ;  /* 0x0000000a05247947 */ /* 0x000fea000b800000 */
[----:B01----:R-:W0:Y:S02]  /*0ad0*/  SHFL.DOWN PT, R27, R7, 0x10, 0x1f ;  /* 0x0a001f00071b7f89 */ /* 0x003e2400000e0000 */
        /* <DEDUP_REMOVED lines=8> */
.L_x_6843:
[----:B-1----:R-:W-:-:S07]  /*0b60*/  FADD.FTZ R7, R28, R27 ;  /* 0x0000001b1c077221 */ /* 0x002fce0000010000 */
.L_x_6822:
[----:B------:R-:W-:Y:S05]  /*0b70*/  BSYNC B0 ;  /* 0x0000000000007941 */ /* 0x000fea0003800000 */
.L_x_6821:
[----:B------:R-:W-:Y:S01]  /*0b80*/  ISETP.NE.AND P5, PT, R24, RZ, PT ;  /* 0x000000ff1800720c */ /* 0x000fe20003fa5270 */
[----:B------:R-:W-:-:S12]  /*0b90*/  WARPSYNC.ALL ;  /* 0x0000000000007948 */ /* 0x000fd80003800000 */
[----:B-1----:R1:W-:Y:S01]  /*0ba0*/  @P5 STS [UR4], R7 ;  /* 0x00000007ff005988 */ /* 0x0023e20008000804 */
[----:B------:R-:W-:Y:S06]  /*0bb0*/  BAR.SYNC.DEFER_BLOCKING 0x0 ;  /* 0x0000000000007b1d */ /* 0x000fec0000010000 */
[----:B------:R-:W-:Y:S01]  /*0bc0*/  BSSY.RECONVERGENT B0, `(.L_x_6824) ;  /* 0x0000012000007945 */ /* 0x000fe20003800200 */
[----:B------:R-:W2:Y:S03]  /*0bd0*/  LDS R7, [UR4] ;  /* 0x00000004ff077984 */ /* 0x000ea60008000800 */
[----:B------:R-:W-:Y:S05]  /*0be0*/  @P0 BRA `(.L_x_6825) ;  /* 0x00000000003c0947 */ /* 0x000fea0003800000 */
[----:B------:R-:W-:Y:S01]  /*0bf0*/  SHF.L.U32 R13, R0, 0x10, RZ ;  /* 0x00000010000d7819 */ /* 0x000fe200000006ff */
[----:B------:R-:W3:Y:S01]  /*0c00*/  LDCU.64 UR4, c[0x0][0x380] ;  /* 0x00007000ff0477ac */ /* 0x000ee20008000a00 */
[----:B--2---:R-:W-:Y:S01]  /*0c10*/  MUFU.RCP R0, R7 ;  /* 0x0000000700007308 */ /* 0x004fe20000001000 */
[----:B0-----:R-:W-:Y:S02]  /*0c20*/  IMAD.MOV.U32 R20, RZ, RZ, R12 ;  /* 0x000000ffff147224 */ /* 0x001fe400078e000c */
[----:B------:R-:W-:Y:S01]  /*0c30*/  FADD.FTZ R13, R13, -R6 ;  /* 0x800000060d0d7221 */ /* 0x000fe20000010000 */
[----:B------:R-:W-:-:S03]  /*0c40*/  IMAD.MOV.U32 R21, RZ, RZ, RZ ;  /* 0x000000ffff157224 */ /* 0x000fc600078e00ff */
[----:B------:R-:W-:Y:S01]  /*0c50*/  FMUL.FTZ R22, R13, 1.4426950216293334961 ;  /* 0x3fb8aa3b0d167820 */ /* 0x000fe20000410000 */
[----:B------:R-:W-:-:S03]  /*0c60*/  IMAD.WIDE.U32 R20, R16, UR7, R20 ;  /* 0x0000000710147c25 */ /* 0x000fc6000f8e0014 */
[----:B------:R-:W0:Y:S01]  /*0c70*/  MUFU.EX2 R13, R22 ;  /* 0x00000016000d7308 */ /* 0x000e220000000800 */
[----:B---3--:R-:W-:Y:S01]  /*0c80*/  LEA R12, P0, R20, UR4, 0x1 ;  /* 0x00000004140c7c11 */ /* 0x008fe2000f8008ff */
[----:B0-----:R-:W-:Y:S01]  /*0c90*/  FMUL.FTZ R0, R13, R0 ;  /* 0x000000000d007220 */ /* 0x001fe20000410000 */
[----:B------:R-:W-:-:S04]  /*0ca0*/  IMAD R13, R17, UR7, R21 ;  /* 0x00000007110d7c24 */ /* 0x000fc8000f8e0215 */
[----:B------:R-:W-:Y:S02]  /*0cb0*/  F2FP.BF16.F32.PACK_AB R0, RZ, R0 ;  /* 0x00000000ff00723e */ /* 0x000fe400000010ff */
[----:B------:R-:W-:-:S05]  /*0cc0*/  LEA.HI.X R13, R20, UR5, R13, 0x1, P0 ;  /* 0x00000005140d7c11 */ /* 0x000fca00080f0c0d */
[----:B------:R3:W-:Y:S02]  /*0cd0*/  STG.E.U16 desc[UR8][R12.64], R0 ;  /* 0x000000000c007986 */ /* 0x0007e4000c101508 */
.L_x_6825:
[----:B------:R-:W-:Y:S05]  /*0ce0*/  BSYNC.RECONVERGENT B0 ;  /* 0x0000000000007941 */ /* 0x000fea0003800200 */
.L_x_6824:
[----:B------:R-:W-:Y:S04]  /*0cf0*/  BSSY.RECONVERGENT B0, `(.L_x_6826) ;  /* 0x0000010000007945 */ /* 0x000fe80003800200 */
[----:B------:R-:W-:Y:S05]  /*0d00*/  @P1 BRA `(.L_x_6827) ;  /* 0x0000000000381947 */ /* 0x000fea0003800000 */
[----:B------:R-:W-:Y:S01]  /*0d10*/  SHF.L.U32 R9, R2, 0x10, RZ ;  /* 0x0000001002097819 */ /* 0x000fe200000006ff */
[----:B--23--:R-:W-:Y:S01]  /*0d20*/  MUFU.RCP R13, R7 ;  /* 0x00000007000d7308 */ /* 0x00cfe20000001000 */
[----:B------:R-:W2:Y:S03]  /*0d30*/  LDCU.64 UR4, c[0x0][0x380] ;  /* 0x00007000ff0477ac */ /* 0x000ea60008000a00 */
[----:B------:R-:W-:-:S04]  /*0d40*/  FADD.FTZ R9, R9, -R6 ;  /* 0x8000000609097221 */ /* 0x000fc80000010000 */
[----:B------:R-:W-:Y:S01]  /*0d50*/  FMUL.FTZ R2, R9, 1.4426950216293334961 ;  /* 0x3fb8aa3b09027820 */ /* 0x000fe20000410000 */
[----:B------:R-:W-:-:S03]  /*0d60*/  IMAD.MOV.U32 R9, RZ, RZ, RZ ;  /* 0x000000ffff097224 */ /* 0x000fc600078e00ff */
[----:B------:R-:W3:Y:S01]  /*0d70*/  MUFU.EX2 R0, R2 ;  /* 0x0000000200007308 */ /* 0x000ee20000000800 */
[----:B------:R-:W-:-:S04]  /*0d80*/  IMAD.WIDE.U32 R8, R16, UR7, R8 ;  /* 0x0000000710087c25 */ /* 0x000fc8000f8e0008 */
[----:B------:R-:W-:Y:S01]  /*0d90*/  IMAD R9, R17, UR7, R9 ;  /* 0x0000000711097c24 */ /* 0x000fe2000f8e0209 */
[----:B--2---:R-:W-:Y:S01]  /*0da0*/  LEA R12, P0, R8, UR4, 0x1 ;  /* 0x00000004080c7c11 */ /* 0x004fe2000f8008ff */
[----:B---3--:R-:W-:-:S03]  /*0db0*/  FMUL.FTZ R0, R0, R13 ;  /* 0x0000000d00007220 */ /* 0x008fc60000410000 */
[----:B------:R-:W-:Y:S02]  /*0dc0*/  LEA.HI.X R13, R8, UR5, R9, 0x1, P0 ;  /* 0x00000005080d7c11 */ /* 0x000fe400080f0c09 */
[----:B------:R-:W-:-:S05]  /*0dd0*/  F2FP.BF16.F32.PACK_AB R0, RZ, R0 ;  /* 0x00000000ff00723e */ /* 0x000fca00000010ff */
[----:B------:R4:W-:Y:S02]  /*0de0*/  STG.E.U16 desc[UR8][R12.64], R0 ;  /* 0x000000000c007986 */ /* 0x0009e4000c101508 */
.L_x_6827:
[----:B------:R-:W-:Y:S05]  /*0df0*/  BSYNC.RECONVERGENT B0 ;  /* 0x0000000000007941 */ /* 0x000fea0003800200 */
.L_x_6826:
[----:B------:R-:W-:Y:S04]  /*0e00*/  BSSY.RECONVERGENT B0, `(.L_x_6828) ;  /* 0x0000010000007945 */ /* 0x000fe80003800200 */
[----:B------:R-:W-:Y:S05]  /*0e10*/  @P2 BRA `(.L_x_6829) ;  /* 0x0000000000382947 */ /* 0x000fea0003800000 */
[----:B------:R-:W-:Y:S01]  /*0e20*/  IMAD.U32 R3, R3, 0x10000, RZ ;  /* 0x0001000003037824 */ /* 0x000fe200078e00ff */
[----:B--2---:R-:W-:Y:S01]  /*0e30*/  MUFU.RCP R9, R7 ;  /* 0x0000000700097308 */ /* 0x004fe20000001000 */
[----:B------:R-:W2:Y:S01]  /*0e40*/  LDCU.64 UR4, c[0x0][0x380] ;  /* 0x00007000ff0477ac */ /* 0x000ea20008000a00 */
[----:B------:R-:W-:Y:S02]  /*0e50*/  HFMA2 R19, -RZ, RZ, 0, 0 ;  /* 0x00000000ff137431 */ /* 0x000fe400000001ff */
[----:B------:R-:W-:-:S04]  /*0e60*/  FADD.FTZ R3, R3, -R6 ;  /* 0x8000000603037221 */ /* 0x000fc80000010000 */
[----:B------:R-:W-:-:S04]  /*0e70*/  FMUL.FTZ R8, R3, 1.4426950216293334961 ;  /* 0x3fb8aa3b03087820 */ /* 0x000fc80000410000 */
[----:B---34-:R-:W3:Y:S01]  /*0e80*/  MUFU.EX2 R0, R8 ;  /* 0x0000000800007308 */ /* 0x018ee20000000800 */
[----:B------:R-:W-:-:S04]  /*0e90*/  IMAD.WIDE.U32 R18, R16, UR7, R18 ;  /* 0x0000000710127c25 */ /* 0x000fc8000f8e0012 */
[----:B------:R-:W-:Y:S01]  /*0ea0*/  IMAD R3, R17, UR7, R19 ;  /* 0x0000000711037c24 */ /* 0x000fe2000f8e0213 */
[----:B--2---:R-:W-:-:S04]  /*0eb0*/  LEA R2, P0, R18, UR4, 0x1 ;  /* 0x0000000412027c11 */ /* 0x004fc8000f8008ff */
[----:B------:R-:W-:Y:S01]  /*0ec0*/  LEA.HI.X R3, R18, UR5, R3, 0x1, P0 ;  /* 0x0000000512037c11 */ /* 0x000fe200080f0c03 */
[----:B---3--:R-:W-:-:S05]  /*0ed0*/  FMUL.FTZ R0, R0, R9 ;  /* 0x0000000900007220 */ /* 0x008fca0000410000 */
[----:B------:R-:W-:-:S05]  /*0ee0*/  F2FP.BF16.F32.PACK_AB R0, RZ, R0 ;  /* 0x00000000ff00723e */ /* 0x000fca00000010ff */
[----:B------:R2:W-:Y:S02]  /*0ef0*/  STG.E.U16 desc[UR8][R2.64], R0 ;  /* 0x0000000002007986 */ /* 0x0005e4000c101508 */
.L_x_6829:
[----:B------:R-:W-:Y:S05]  /*0f00*/  BSYNC.RECONVERGENT B0 ;  /* 0x0000000000007941 */ /* 0x000fea0003800200 */
.L_x_6828:
[----:B------:R-:W-:Y:S04]  /*0f10*/  BSSY.RECONVERGENT B0, `(.L_x_6830) ;  /* 0x0000010000007945 */ /* 0x000fe80003800200 */
[----:B------:R-:W-:Y:S05]  /*0f20*/  @P3 BRA `(.L_x_6831) ;  /* 0x0000000000383947 */ /* 0x000fea0003800000 */
[----:B--2---:R-:W-:Y:S01]  /*0f30*/  IMAD.U32 R3, R4, 0x10000, RZ ;  /* 0x0001000004037824 */ /* 0x004fe200078e00ff */
[----:B------:R-:W-:Y:S01]  /*0f40*/  MUFU.RCP R9, R7 ;  /* 0x0000000700097308 */ /* 0x000fe20000001000 */
[----:B------:R-:W2:Y:S01]  /*0f50*/  LDCU.64 UR4, c[0x0][0x380] ;  /* 0x00007000ff0477ac */ /* 0x000ea20008000a00 */
[----:B------:R-:W-:Y:S02]  /*0f60*/  IMAD.MOV.U32 R15, RZ, RZ, RZ ;  /* 0x000000ffff0f7224 */ /* 0x000fe400078e00ff */
[----:B------:R-:W-:Y:S01]  /*0f70*/  FADD.FTZ R3, R3, -R6 ;  /* 0x8000000603037221 */ /* 0x000fe20000010000 */
[----:B------:R-:W-:-:S04]  /*0f80*/  IMAD.WIDE.U32 R14, R16, UR7, R14 ;  /* 0x00000007100e7c25 */ /* 0x000fc8000f8e000e */
[----:B------:R-:W-:Y:S01]  /*0f90*/  FMUL.FTZ R4, R3, 1.4426950216293334961 ;  /* 0x3fb8aa3b03047820 */ /* 0x000fe20000410000 */
[----:B------:R-:W-:-:S03]  /*0fa0*/  IMAD R3, R17, UR7, R15 ;  /* 0x0000000711037c24 */ /* 0x000fc6000f8e020f */
[----:B---34-:R-:W3:Y:S01]  /*0fb0*/  MUFU.EX2 R0, R4 ;  /* 0x0000000400007308 */ /* 0x018ee20000000800 */
[----:B--2---:R-:W-:-:S04]  /*0fc0*/  LEA R2, P0, R14, UR4, 0x1 ;  /* 0x000000040e027c11 */ /* 0x004fc8000f8008ff */
[----:B------:R-:W-:Y:S01]  /*0fd0*/  LEA.HI.X R3, R14, UR5, R3, 0x1, P0 ;  /* 0x000000050e037c11 */ /* 0x000fe200080f0c03 */
[----:B---3--:R-:W-:-:S05]  /*0fe0*/  FMUL.FTZ R0, R0, R9 ;  /* 0x0000000900007220 */ /* 0x008fca0000410000 */
[----:B------:R-:W-:-:S05]  /*0ff0*/  F2FP.BF16.F32.PACK_AB R0, RZ, R0 ;  /* 0x00000000ff00723e */ /* 0x000fca00000010ff */
[----:B------:R2:W-:Y:S02]  /*1000*/  STG.E.U16 desc[UR8][R2.64], R0 ;  /* 0x0000000002007986 */ /* 0x0005e4000c101508 */
.L_x_6831:
[----:B------:R-:W-:Y:S05]  /*1010*/  BSYNC.RECONVERGENT B0 ;  /* 0x0000000000007941 */ /* 0x000fea0003800200 */
.L_x_6830:
[----:B------:R-:W-:Y:S05]  /*1020*/  @P4 EXIT ;  /* 0x000000000000494d */ /* 0x000fea0003800000 */
[----:B------:R-:W-:Y:S01]  /*1030*/  SHF.L.U32 R5, R5, 0x10, RZ ;  /* 0x0000001005057819 */ /* 0x000fe200000006ff */
[----:B-12---:R-:W-:Y:S01]  /*1040*/  MUFU.RCP R7, R7 ;  /* 0x0000000700077308 */ /* 0x006fe20000001000 */
[----:B------:R-:W1:Y:S01]  /*1050*/  LDCU.64 UR4, c[0x0][0x380] ;  /* 0x00007000ff0477ac */ /* 0x000e620008000a00 */
[----:B------:R-:W-:Y:S02]  /*1060*/  IMAD.MOV.U32 R11, RZ, RZ, RZ ;  /* 0x000000ffff0b7224 */ /* 0x000fe400078e00ff */
[----:B------:R-:W-:Y:S01]  /*1070*/  FADD.FTZ R5, R5, -R6 ;  /* 0x8000000605057221 */ /* 0x000fe20000010000 */
[----:B------:R-:W-:-:S04]  /*1080*/  IMAD.WIDE.U32 R10, R16, UR7, R10 ;  /* 0x00000007100a7c25 */ /* 0x000fc8000f8e000a */
[----:B------:R-:W-:Y:S01]  /*1090*/  FMUL.FTZ R5, R5, 1.4426950216293334961 ;  /* 0x3fb8aa3b05057820 */ /* 0x000fe20000410000 */
[----:B------:R-:W-:-:S03]  /*10a0*/  IMAD R17, R17, UR7, R11 ;  /* 0x0000000711117c24 */ /* 0x000fc6000f8e020b */
[----:B---34-:R-:W2:Y:S01]  /*10b0*/  MUFU.EX2 R0, R5 ;  /* 0x0000000500007308 */ /* 0x018ea20000000800 */
[----:B-1----:R-:W-:-:S04]  /*10c0*/  LEA R2, P0, R10, UR4, 0x1 ;  /* 0x000000040a027c11 */ /* 0x002fc8000f8008ff */
[----:B------:R-:W-:Y:S01]  /*10d0*/  LEA.HI.X R3, R10, UR5, R17, 0x1, P0 ;  /* 0x000000050a037c11 */ /* 0x000fe200080f0c11 */
[----:B--2---:R-:W-:-:S05]  /*10e0*/  FMUL.FTZ R0, R0, R7 ;  /* 0x0000000700007220 */ /* 0x004fca0000410000 */
[----:B------:R-:W-:-:S05]  /*10f0*/  F2FP.BF16.F32.PACK_AB R0, RZ, R0 ;  /* 0x00000000ff00723e */ /* 0x000fca00000010ff */
[----:B------:R-:W-:Y:S01]  /*1100*/  STG.E.U16 desc[UR8][R2.64], R0 ;  /* 0x0000000002007986 */ /* 0x000fe2000c101508 */
[----:B------:R-:W-:Y:S05]  /*1110*/  EXIT ;  /* 0x000000000000794d */ /* 0x000fea0003800000 */
.L_x_6820:
[----:B-1----:R-:W-:Y:S01]  /*1120*/  IMAD.MOV.U32 R32, RZ, RZ, R6 ;  /* 0x000000ffff207224 */ /* 0x002fe200078e0006 */
[----:B0-----:R-:W-:Y:S01]  /*1130*/  MOV R23, 0x10 ;  /* 0x0000001000177802 */ /* 0x001fe20000000f00 */
[----:B------:R-:W-:Y:S02]  /*1140*/  IMAD.MOV.U32 R22, RZ, RZ, 0x1f ;  /* 0x0000001fff167424 */ /* 0x000fe400078e00ff */
[----:B------:R-:W-:-:S07]  /*1150*/  IMAD.MOV.U32 R21, RZ, RZ, -0x1 ;  /* 0xffffffffff157424 */ /* 0x000fce00078e00ff */
[----:B------:R-:W-:Y:S05]  /*1160*/  WARPSYNC.COLLECTIVE R21, `(.L_x_6832) ;  /* 0x0000000015087348 */ /* 0x000fea0003c00000 */
[----:B------:R0:W1:Y:S02]  /*1170*/  SHFL.DOWN P6, R27, R32, R23, R22 ;  /* 0x08000017201b7389 */ /* 0x00006400000c0016 */
[----:B01----:R-:W-:Y:S05]  /*1180*/  ENDCOLLECTIVE ;  /* 0x000000000000791b */ /* 0x003fea0003800000 */
.L_x_6832:
[----:B------:R-:W-:Y:S01]  /*1190*/  IMAD.MOV.U32 R23, RZ, RZ, 0x8 ;  /* 0x00000008ff177424 */ /* 0x000fe200078e00ff */
[----:B------:R-:W-:-:S04]  /*11a0*/  FSETP.GEU.FTZ.AND P6, PT, R6, R27, PT ;  /* 0x0000001b0600720b */ /* 0x000fc80003fde000 */
[----:B------:R-:W-:-:S04]  /*11b0*/  FSEL R28, R27, R6, !P6 ;  /* 0x000000061b1c7208 */ /* 0x000fc80007000000 */
[----:B------:R-:W-:-:S07]  /*11c0*/  MOV R32, R28 ;  /* 0x0000001c00207202 */ /* 0x000fce0000000f00 */
[----:B------:R-:W-:Y:S05]  /*11d0*/  WARPSYNC.COLLECTIVE R21, `(.L_x_6833) ;  /* 0x0000000015087348 */ /* 0x000fea0003c00000 */
[----:B------:R0:W1:Y:S02]  /*11e0*/  SHFL.DOWN P6, R27, R32, R23, R22 ;  /* 0x08000017201b7389 */ /* 0x00006400000c0016 */
[----:B01----:R-:W-:Y:S05]  /*11f0*/  ENDCOLLECTIVE ;  /* 0x000000000000791b */ /* 0x003fea0003800000 */
.L_x_6833:
[----:B------:R-:W-:Y:S01]  /*1200*/  HFMA2 R23, -RZ, RZ, 0, 2.384185791015625e-07 ;  /* 0x00000004ff177431 */ /* 0x000fe200000001ff */
[----:B------:R-:W-:-:S04]  /*1210*/  FSETP.GEU.FTZ.AND P6, PT, R28, R27, PT ;  /* 0x0000001b1c00720b */ /* 0x000fc80003fde000 */
[----:B------:R-:W-:-:S05]  /*1220*/  FSEL R29, R27, R28, !P6 ;  /* 0x0000001c1b1d7208 */ /* 0x000fca0007000000 */
[----:B------:R-:W-:-:S07]  /*1230*/  IMAD.MOV.U32 R32, RZ, RZ, R29 ;  /* 0x000000ffff207224 */ /* 0x000fce00078e001d */
[----:B------:R-:W-:Y:S05]  /*1240*/  WARPSYNC.COLLECTIVE R21, `(.L_x_6834) ;  /* 0x0000000015087348 */ /* 0x000fea0003c00000 */
[----:B------:R0:W1:Y:S02]  /*1250*/  SHFL.DOWN P6, R27, R32, R23, R22 ;  /* 0x08000017201b7389 */ /* 0x00006400000c0016 */
[----:B01----:R-:W-:Y:S05]  /*1260*/  ENDCOLLECTIVE ;  /* 0x000000000000791b */ /* 0x003fea0003800000 */
.L_x_6834:
[----:B------:R-:W-:Y:S01]  /*1270*/  IMAD.MOV.U32 R23, RZ, RZ, 0x2 ;  /* 0x00000002ff177424 */ /* 0x000fe200078e00ff */
[----:B------:R-:W-:-:S04]  /*1280*/  FSETP.GEU.FTZ.AND P6, PT, R29, R27, PT ;  /* 0x0000001b1d00720b */ /* 0x000fc80003fde000 */
[----:B------:R-:W-:-:S05]  /*1290*/  FSEL R30, R27, R29, !P6 ;  /* 0x0000001d1b1e7208 */ /* 0x000fca0007000000 */
[----:B------:R-:W-:-:S07]  /*12a0*/  IMAD.MOV.U32 R32, RZ, RZ, R30 ;  /* 0x000000ffff207224 */ /* 0x000fce00078e001e */
[----:B------:R-:W-:Y:S05]  /*12b0*/  WARPSYNC.COLLECTIVE R21, `(.L_x_6835) ;  /* 0x0000000015087348 */ /* 0x000fea0003c00000 */
[----:B------:R0:W1:Y:S02]  /*12c0*/  SHFL.DOWN P6, R27, R32, R23, R22 ;  /* 0x08000017201b7389 */ /* 0x00006400000c0016 */
[----:B01----:R-:W-:Y:S05]  /*12d0*/  ENDCOLLECTIVE ;  /* 0x000000000000791b */ /* 0x003fea0003800000 */
.L_x_6835:
[----:B------:R-:W-:Y:S01]  /*12e0*/  IMAD.MOV.U32 R23, RZ, RZ, 0x1 ;  /* 0x00000001ff177424 */ /* 0x000fe200078e00ff */
[----:B------:R-:W-:-:S04]  /*12f0*/  FSETP.GEU.FTZ.AND P6, PT, R30, R27, PT ;  /* 0x0000001b1e00720b */ /* 0x000fc80003fde000 */
[----:B------:R-:W-:-:S04]  /*1300*/  FSEL R6, R27, R30, !P6 ;  /* 0x0000001e1b067208 */ /* 0x000fc80007000000 */
[----:B------:R-:W-:-:S07]  /*1310*/  MOV R32, R6 ;  /* 0x0000000600207202 */ /* 0x000fce0000000f00 */
[----:B------:R-:W-:Y:S05]  /*1320*/  WARPSYNC.COLLECTIVE R21, `(.L_x_6836) ;  /* 0x0000000015087348 */ /* 0x000fea0003c00000 */
[----:B------:R0:W1:Y:S02]  /*1330*/  SHFL.DOWN P6, R27, R32, R23, R22 ;  /* 0x08000017201b7389 */ /* 0x00006400000c0016 */
[----:B01----:R-:W-:Y:S05]  /*1340*/  ENDCOLLECTIVE ;  /* 0x000000000000791b */ /* 0x003fea0003800000 */
.L_x_6836:
[----:B------:R-:W-:Y:S05]  /*1350*/  BRA `(.L_x_6837) ;  /* 0xfffffff000f07947 */ /* 0x000fea000383ffff */
.L_x_6823:
[----:B------:R-:W-:Y:S02]  /*1360*/  HFMA2 R23, -RZ, RZ, 0, 9.5367431640625e-07 ;  /* 0x00000010ff177431 */ /* 0x000fe400000001ff */
[----:B-1----:R-:W-:Y:S02]  /*1370*/  IMAD.MOV.U32 R32, RZ, RZ, R7 ;  /* 0x000000ffff207224 */ /* 0x002fe400078e0007 */
[----:B------:R-:W-:Y:S02]  /*1380*/  IMAD.MOV.U32 R22, RZ, RZ, 0x1f ;  /* 0x0000001fff167424 */ /* 0x000fe400078e00ff */
[----:B------:R-:W-:-:S07]  /*1390*/  IMAD.MOV.U32 R21, RZ, RZ, -0x1 ;  /* 0xffffffffff157424 */ /* 0x000fce00078e00ff */
[----:B0-----:R-:W-:Y:S05]  /*13a0*/  WARPSYNC.COLLECTIVE R21, `(.L_x_6838) ;  /* 0x0000000015087348 */ /* 0x001fea0003c00000 */
[----:B0-----:R0:W1:Y:S02]  /*13b0*/  SHFL.DOWN P6, R27, R32, R23, R22 ;  /* 0x08000017201b7389 */ /* 0x00106400000c0016 */
[----:B01----:R-:W-:Y:S05]  /*13c0*/  ENDCOLLECTIVE ;  /* 0x000000000000791b */ /* 0x003fea0003800000 */
.L_x_6838:
[----:B------:R-:W-:Y:S02]  /*13d0*/  IMAD.MOV.U32 R23, RZ, RZ, 0x8 ;  /* 0x00000008ff177424 */ /* 0x000fe400078e00ff */
[----:B------:R-:W-:-:S05]  /*13e0*/  FADD.FTZ R20, R7, R27 ;  /* 0x0000001b07147221 */ /* 0x000fca0000010000 */
[----:B------:R-:W-:-:S07]  /*13f0*/  MOV R32, R20 ;  /* 0x0000001400207202 */ /* 0x000fce0000000f00 */
[----:B------:R-:W-:Y:S05]  /*1400*/  WARPSYNC.COLLECTIVE R21, `(.L_x_6839) ;  /* 0x0000000015087348 */ /* 0x000fea0003c00000 */
[----:B------:R0:W1:Y:S02]  /*1410*/  SHFL.DOWN P6, R27, R32, R23, R22 ;  /* 0x08000017201b7389 */ /* 0x00006400000c0016 */
[----:B01----:R-:W-:Y:S05]  /*1420*/  ENDCOLLECTIVE ;  /* 0x000000000000791b */ /* 0x003fea0003800000 */
.L_x_6839:
[----:B------:R-:W-:Y:S02]  /*1430*/  HFMA2 R23, -RZ, RZ, 0, 2.384185791015625e-07 ;  /* 0x00000004ff177431 */ /* 0x000fe400000001ff */
[----:B------:R-:W-:-:S04]  /*1440*/  FADD.FTZ R25, R20, R27 ;  /* 0x0000001b14197221 */ /* 0x000fc80000010000 */
[----:B------:R-:W-:-:S07]  /*1450*/  IMAD.MOV.U32 R32, RZ, RZ, R25 ;  /* 0x000000ffff207224 */ /* 0x000fce00078e0019 */
[----:B------:R-:W-:Y:S05]  /*1460*/  WARPSYNC.COLLECTIVE R21, `(.L_x_6840) ;  /* 0x0000000015087348 */ /* 0x000fea0003c00000 */
[----:B------:R0:W1:Y:S02]  /*1470*/  SHFL.DOWN P6, R27, R32, R23, R22 ;  /* 0x08000017201b7389 */ /* 0x00006400000c0016 */
[----:B01----:R-:W-:Y:S05]  /*1480*/  ENDCOLLECTIVE ;  /* 0x000000000000791b */ /* 0x003fea0003800000 */
.L_x_6840:
[----:B------:R-:W-:Y:S01]  /*1490*/  MOV R23, 0x2 ;  /* 0x0000000200177802 */ /* 0x000fe20000000f00 */
[----:B------:R-:W-:-:S04]  /*14a0*/  FADD.FTZ R26, R25, R27 ;  /* 0x0000001b191a7221 */ /* 0x000fc80000010000 */
[----:B------:R-:W-:-:S07]  /*14b0*/  IMAD.MOV.U32 R32, RZ, RZ, R26 ;  /* 0x000000ffff207224 */ /* 0x000fce00078e001a */
[----:B------:R-:W-:Y:S05]  /*14c0*/  WARPSYNC.COLLECTIVE R21, `(.L_x_6841) ;  /* 0x0000000015087348 */ /* 0x000fea0003c00000 */
[----:B------:R0:W1:Y:S02]  /*14d0*/  SHFL.DOWN P6, R27, R32, R23, R22 ;  /* 0x08000017201b7389 */ /* 0x00006400000c0016 */
[----:B01----:R-:W-:Y:S05]  /*14e0*/  ENDCOLLECTIVE ;  /* 0x000000000000791b */ /* 0x003fea0003800000 */
.L_x_6841:
[----:B------:R-:W-:Y:S02]  /*14f0*/  HFMA2 R23, -RZ, RZ, 0, 5.9604644775390625e-08 ;  /* 0x00000001ff177431 */ /* 0x000fe400000001ff */
[----:B------:R-:W-:-:S04]  /*1500*/  FADD.FTZ R28, R26, R27 ;  /* 0x0000001b1a1c7221 */ /* 0x000fc80000010000 */
[----:B------:R-:W-:-:S07]  /*1510*/  IMAD.MOV.U32 R32, RZ, RZ, R28 ;  /* 0x000000ffff207224 */ /* 0x000fce00078e001c */
[----:B------:R-:W-:Y:S05]  /*1520*/  WARPSYNC.COLLECTIVE R21, `(.L_x_6842) ;  /* 0x0000000015087348 */ /* 0x000fea0003c00000 */
[----:B------:R0:W1:Y:S02]  /*1530*/  SHFL.DOWN P6, R27, R32, R23, R22 ;  /* 0x08000017201b7389 */ /* 0x00006400000c0016 */
[----:B01----:R-:W-:Y:S05]  /*1540*/  ENDCOLLECTIVE ;  /* 0x000000000000791b */ /* 0x003fea0003800000 */
.L_x_6842:
[----:B------:R-:W-:Y:S05]  /*1550*/  BRA `(.L_x_6843) ;  /* 0xfffffff400807947 */ /* 0x000fea000383ffff */
.L_x_6844:
        /* <DEDUP_REMOVED lines=10> */
.L_x_11573:


//--------------------- .text._ZN2at6native43_GLOBAL__N__9ae7fba5_10_SoftMax_cu_9f978f6322cunn_SoftMaxForwardRegIN3c108BFloat16EfS4_NS1_22SoftMaxForwardEpilogueElLi4EEEvPT1_PKT_T3_ --------------------------
	.section	.text._ZN2at6native43_GLOBAL__N__9ae7fba5_10_SoftMax_cu_9f978f6322cunn_SoftMaxForwardRegIN3c108BFloat16EfS4_NS1_22SoftMaxForwardEpilogueElLi4EEEvPT1_PKT_T3_,"ax",@progbits
	.align	128
.text._ZN2at6native43_GLOBAL__N__9ae7fba5_10_SoftMax_cu_9f978f6322cunn_SoftMaxForwardRegIN3c108BFloat16EfS4_NS1_22SoftMaxForwardEpilogueElLi4EEEvPT1_PKT_T3_:
        .type           _ZN2at6native43_GLOBAL__N__9ae7fba5_10_SoftMax_cu_9f978f6322cunn_SoftMaxForwardRegIN3c108BFloat16EfS4_NS1_22SoftMaxForwardEpilogueElLi4EEEvPT1_PKT_T3_,@function
        .size           _ZN2at6native43_GLOBAL__N__9ae7fba5_10_SoftMax_cu_9f978f6322cunn_SoftMaxForwardRegIN3c108BFloat16EfS4_NS1_22SoftMaxForwardEpilogueElLi4EEEvPT1_PKT_T3_,(.L_x_11574 - _ZN2at6native43_GLOBAL__N__9ae7fba5_10_SoftMax_cu_9f978f6322cunn_SoftMaxForwardRegIN3c108BFloat16EfS4_NS1_22SoftMaxForwardEpilogueElLi4EEEvPT1_PKT_T3_)
        .other          _ZN2at6native43_GLOBAL__N__9ae7fba5_10_SoftMax_cu_9f978f6322cunn_SoftMaxForwardRegIN3c108BFloat16EfS4_NS1_22SoftMaxForwardEpilogueElLi4EEEvPT1_PKT_T3_,@"STO_CUDA_ENTRY STV_DEFAULT"
_ZN2at6native43_GLOBAL__N__9ae7fba5_10_SoftMax_cu_9f978f6322cunn_SoftMaxForwardRegIN3c108BFloat16EfS4_NS1_22SoftMaxForwardEpilogueElLi4EEEvPT1_PKT_T3_:
        /* <DEDUP_REMOVED lines=13> */
[-C--:B------:R-:W-:Y:S02]  /*00d0*/  ISETP.GE.U32.AND P2, PT, R12, R8.reuse, PT ;  /* 0x000000080c00720c */ /* 0x080fe40003f46070 */
[----:B------:R-:W-:Y:S02]  /*00e0*/  ISETP.GE.U32.AND P3, PT, R4, R8, PT ;  /* 0x000000080400720c */ /* 0x000fe40003f66070 */
[-C--:B------:R-:W-:Y:S01]  /*00f0*/  ISETP.GE.AND.EX P2, PT, RZ, R9.reuse, PT, P2 ;  /* 0x00000009ff00720c */ /* 0x080fe20003f46320 */
[----:B------:R-:W0:Y:S01]  /*0100*/  @!P0 LDC.64 R16, c[0x0][0x388] ;  /* 0x0000e200ff108b82 */ /* 0x000e220000000a00 */
[----:B------:R-:W-:Y:S02]  /*0110*/  ISETP.GE.AND.EX P3, PT, RZ, R9, PT, P3 ;  /* 0x00000009ff00720c */ /* 0x000fe40003f66330 */
[----:B------:R-:W-:-:S03]  /*0120*/  @!P0 MOV R7, RZ ;  /* 0x000000ff00078202 */ /* 0x000fc60000000f00 */
[----:B------:R-:W-:Y:S02]  /*0130*/  @!P1 IMAD.MOV.U32 R11, RZ, RZ, RZ ;  /* 0x000000ffff0b9224 */ /* 0x000fe400078e00ff */
[----:B------:R-:W1:Y:S01]  /*0140*/  @!P1 LDC.64 R22, c[0x0][0x388] ;  /* 0x0000e200ff169b82 */ /* 0x000e620000000a00 */
[----:B---3--:R-:W-:-:S04]  /*0150*/  @!P0 IMAD.WIDE.U32 R24, R8, UR7, R6 ;  /* 0x0000000708188c25 */ /* 0x008fc8000f8e0006 */
[----:B------:R-:W-:Y:S02]  /*0160*/  @!P0 IMAD R5, R9, UR7, R25 ;  /* 0x0000000709058c24 */ /* 0x000fe4000f8e0219 */
[----:B------:R-:W-:Y:S01]  /*0170*/  @!P1 IMAD.WIDE.U32 R20, R8, UR7, R10 ;  /* 0x0000000708149c25 */ /* 0x000fe2000f8e000a */
[----:B------:R-:W3:Y:S03]  /*0180*/  @!P2 LDC.64 R14, c[0x0][0x388] ;  /* 0x0000e200ff0eab82 */ /* 0x000ee60000000a00 */
[----:B------:R-:W-:-:S05]  /*0190*/  @!P2 IMAD.MOV.U32 R13, RZ, RZ, RZ ;  /* 0x000000ffff0da224 */ /* 0x000fca00078e00ff */
[----:B------:R-:W4:Y:S01]  /*01a0*/  @!P3 LDC.64 R18, c[0x0][0x388] ;  /* 0x0000e200ff12bb82 */ /* 0x000f220000000a00 */
[----:B0-----:R-:W-:-:S04]  /*01b0*/  @!P0 LEA R16, P4, R24, R16, 0x1 ;  /* 0x0000001018108211 */ /* 0x001fc800078808ff */
[----:B------:R-:W-:Y:S01]  /*01c0*/  @!P0 LEA.HI.X R17, R24, R17, R5, 0x1, P4 ;  /* 0x0000001118118211 */ /* 0x000fe200020f0c05 */
[C---:B------:R-:W-:Y:S01]  /*01d0*/  @!P1 IMAD R5, R9.reuse, UR7, R21 ;  /* 0x0000000709059c24 */ /* 0x040fe2000f8e0215 */
[----:B-1----:R-:W-:Y:S01]  /*01e0*/  @!P1 LEA R22, P4, R20, R22, 0x1 ;  /* 0x0000001614169211 */ /* 0x002fe200078808ff */
[----:B------:R-:W-:Y:S02]  /*01f0*/  @!P2 IMAD.WIDE.U32 R24, R8, UR7, R12 ;  /* 0x000000070818ac25 */ /* 0x000fe4000f8e000c */
[----:B--2---:R-:W2:Y:S01]  /*0200*/  @!P0 LDG.E.U16 R0, desc[UR8][R16.64] ;  /* 0x0000000810008981 */ /* 0x004ea2000c1e1500 */
[----:B------:R-:W-:Y:S01]  /*0210*/  @!P1 LEA.HI.X R23, R20, R23, R5, 0x1, P4 ;  /* 0x0000001714179211 */ /* 0x000fe200020f0c05 */
[----:B------:R-:W-:Y:S02]  /*0220*/  @!P3 IMAD.MOV.U32 R5, RZ, RZ, RZ ;  /* 0x000000ffff05b224 */ /* 0x000fe400078e00ff */
[C---:B------:R-:W-:Y:S01]  /*0230*/  @!P2 IMAD R25, R9.reuse, UR7, R25 ;  /* 0x000000070919ac24 */ /* 0x040fe2000f8e0219 */
[----:B---3--:R-:W-:Y:S01]  /*0240*/  @!P2 LEA R14, P4, R24, R14, 0x1 ;  /* 0x0000000e180ea211 */ /* 0x008fe200078808ff */
[----:B------:R-:W-:Y:S01]  /*0250*/  @!P3 IMAD.WIDE.U32 R20, R8, UR7, R4 ;  /* 0x000000070814bc25 */ /* 0x000fe2000f8e0004 */
[----:B------:R-:W3:Y:S02]  /*0260*/  @!P1 LDG.E.U16 R2, desc[UR8][R22.64] ;  /* 0x0000000816029981 */ /* 0x000ee4000c1e1500 */
[----:B------:R-:W-:Y:S01]  /*0270*/  @!P2 LEA.HI.X R15, R24, R15, R25, 0x1, P4 ;  /* 0x0000000f180fa211 */ /* 0x000fe200020f0c19 */
[----:B------:R-:W-:Y:S01]  /*0280*/  @!P3 IMAD R21, R9, UR7, R21 ;  /* 0x000000070915bc24 */ /* 0x000fe2000f8e0215 */
[----:B----4-:R-:W-:-:S03]  /*0290*/  @!P3 LEA R18, P4, R20, R18, 0x1 ;  /* 0x000000121412b211 */ /* 0x010fc600078808ff */
[----:B------:R-:W4:Y:S01]  /*02a0*/  @!P2 LDG.E.U16 R3, desc[UR8][R14.64] ;  /* 0x000000080e03a981 */ /* 0x000f22000c1e1500 */
[----:B------:R-:W-:-:S05]  /*02b0*/  @!P3 LEA.HI.X R19, R20, R19, R21, 0x1, P4 ;  /* 0x000000131413b211 */ /* 0x000fca00020f0c15 */
[----:B------:R-:W5:Y:S01]  /*02c0*/  @!P3 LDG.E.U16 R26, desc[UR8][R18.64] ;  /* 0x00000008121ab981 */ /* 0x000f62000c1e1500 */
[----:B------:R-:W-:Y:S01]  /*02d0*/  MOV R20, 0xff7fffff ;  /* 0xff7fffff00147802 */ /* 0x000fe20000000f00 */
[----:B------:R-:W0:Y:S01]  /*02e0*/  S2UR UR6, SR_CgaCtaId ;  /* 0x00000000000679c3 */ /* 0x000e220000008800 */
[----:B------:R-:W-:Y:S01]  /*02f0*/  UMOV UR4, 0x400 ;  /* 0x0000040000047882 */ /* 0x000fe20000000000 */
[----:B------:R-:W-:Y:S02]  /*0300*/  USHF.R.U32.HI UR5, URZ, 0x5, UR5 ;  /* 0x00000005ff057899 */ /* 0x000fe40008011605 */
[----:B0-----:R-:W-:-:S04]  /*0310*/  ULEA UR4, UR6, UR4, 0x18 ;  /* 0x0000000406047291 */ /* 0x001fc8000f8ec0ff */
[----:B------:R-:W-:Y:S01]  /*0320*/  BAR.SYNC.DEFER_BLOCKING 0x0 ;  /* 0x0000000000007b1d */ /* 0x000fe20000010000 */
[----:B--2---:R-:W-:-:S05]  /*0330*/  @!P0 IMAD.U32 R21, R0, 0x10000, RZ ;  /* 0x0001000000158824 */ /* 0x004fca00078e00ff */
[----:B------:R-:W-:Y:S01]  /*0340*/  @!P0 FMNMX.FTZ R20, R21, -3.40282346638528859812e+38, !PT ;  /* 0xff7fffff15148809 */ /* 0x000fe20007810000 */
[----:B---3--:R-:W-:-:S05]  /*0350*/  @!P1 IMAD.U32 R17, R2, 0x10000, RZ ;  /* 0x0001000002119824 */ /* 0x008fca00078e00ff */
[----:B------:R-:W-:Y:S02]  /*0360*/  @!P1 FMNMX.FTZ R20, R20, R17, !PT ;  /* 0x0000001114149209 */ /* 0x000fe40007810000 */
[----:B----4-:R-:W-:-:S04]  /*0370*/  @!P2 SHF.L.U32 R17, R3, 0x10, RZ ;  /* 0x000000100311a819 */ /* 0x010fc800000006ff */
[----:B------:R-:W-:Y:S01]  /*0380*/  @!P2 FMNMX.FTZ R20, R20, R17, !PT ;  /* 0x000000111414a209 */ /* 0x000fe20007810000 */
[----:B-----5:R-:W-:-:S05]  /*0390*/  @!P3 IMAD.U32 R17, R26, 0x10000, RZ ;  /* 0x000100001a11b824 */ /* 0x020fca00078e00ff */
        /* <DEDUP_REMOVED lines=14> */
[C---:B------:R-:W-:Y:S02]  /*0480*/  LOP3.LUT P5, R15, R6.reuse, 0x1f, RZ, 0xc0, !PT ;  /* 0x0000001f060f7812 */ /* 0x040fe400078ac0ff */
[----:B------:R-:W-:Y:S02]  /*0490*/  LEA.HI R17, R6, UR4, RZ, 0x1d ;  /* 0x0000000406117c11 */ /* 0x000fe4000f8fe8ff */
[----:B0-----:R-:W-:-:S04]  /*04a0*/  FSETP.GEU.FTZ.AND P6, PT, R18, R19, PT ;  /* 0x000000131200720b */ /* 0x001fc80003fde000 */
[----:B------:R-:W-:-:S05]  /*04b0*/  FSEL R20, R19, R18, !P6 ;  /* 0x0000001213147208 */ /* 0x000fca0007000000 */
[----:B------:R0:W-:Y:S01]  /*04c0*/  @!P5 STS [R17], R20 ;  /* 0x000000141100d388 */ /* 0x0001e20000000800 */
[----:B------:R-:W-:Y:S01]  /*04d0*/  BAR.SYNC.DEFER_BLOCKING 0x0 ;  /* 0x0000000000007b1d */ /* 0x000fe20000010000 */
[----:B------:R-:W-:Y:S01]  /*04e0*/  ISETP.GE.U32.AND P4, PT, R6, UR5, PT ;  /* 0x0000000506007c0c */ /* 0x000fe2000bf86070 */
[----:B------:R-:W-:Y:S01]  /*04f0*/  IMAD.MOV.U32 R14, RZ, RZ, -0x800001 ;  /* 0xff7fffffff0e7424 */ /* 0x000fe200078e00ff */
[----:B------:R-:W-:-:S11]  /*0500*/  LEA R16, R15, UR4, 0x2 ;  /* 0x000000040f107c11 */ /* 0x000fd6000f8e10ff */
[----:B------:R0:W1:Y:S01]  /*0510*/  @!P4 LDS R14, [R16] ;  /* 0x00000000100ec984 */ /* 0x0000620000000800 */
[----:B------:R-:W-:Y:S02]  /*0520*/  ISETP.GT.U32.AND P5, PT, R6, 0x1f, PT ;  /* 0x0000001f0600780c */ /* 0x000fe40003fa4070 */
[----:B------:R-:W-:-:S04]  /*0530*/  PLOP3.LUT P6, PT, PT, PT, PT, 0x8, 0x80 ;  /* 0x000000000080781c */ /* 0x000fc80003fce170 */
[----:B------:R-:W-:-:S07]  /*0540*/  P2R R24, PR, RZ, 0x40 ;  /* 0x00000040ff187803 */ /* 0x000fce0000000000 */
        /* <DEDUP_REMOVED lines=16> */
.L_x_6861:
        /* <DEDUP_REMOVED lines=9> */
.L_x_6845:
[----:B------:R-:W-:Y:S05]  /*06e0*/  WARPSYNC.ALL ;  /* 0x0000000000007948 */ /* 0x000fea0003800000 */
[----:B------:R-:W-:Y:S01]  /*06f0*/  BAR.SYNC.DEFER_BLOCKING 0x0 ;  /* 0x0000000000007b1d */ /* 0x000fe20000010000 */
[----:B------:R-:W-:Y:S01]  /*0700*/  @!P0 SHF.L.U32 R19, R0, 0x10, RZ ;  /* 0x0000001000138819 */ /* 0x000fe200000006ff */
[----:B------:R-:W-:Y:S01]  /*0710*/  @!P2 IMAD.U32 R21, R3, 0x10000, RZ ;  /* 0x000100000315a824 */ /* 0x000fe200078e00ff */
[----:B------:R-:W-:Y:S02]  /*0720*/  @!P3 SHF.L.U32 R23, R26, 0x10, RZ ;  /* 0x000000101a17b819 */ /* 0x000fe400000006ff */
[----:B------:R-:W-:Y:S01]  /*0730*/  ISETP.NE.AND P6, PT, R15, RZ, PT ;  /* 0x000000ff0f00720c */ /* 0x000fe20003fc5270 */
[----:B------:R-:W-:Y:S01]  /*0740*/  IMAD.MOV.U32 R15, RZ, RZ, RZ ;  /* 0x000000ffff0f7224 */ /* 0x000fe200078e00ff */
[----:B------:R-:W-:Y:S01]  /*0750*/  BSSY B0, `(.L_x_6847) ;  /* 0x000002f000007945 */ /* 0x000fe20003800000 */
[----:B01----:R-:W0:Y:S02]  /*0760*/  LDS R14, [UR4] ;  /* 0x00000004ff0e7984 */ /* 0x003e240008000800 */
[----:B0-----:R-:W-:Y:S01]  /*0770*/  @!P0 FADD.FTZ R18, R19, -R14 ;  /* 0x8000000e13128221 */ /* 0x001fe20000010000 */
[----:B------:R-:W-:-:S03]  /*0780*/  @!P1 IMAD.U32 R19, R2, 0x10000, RZ ;  /* 0x0001000002139824 */ /* 0x000fc600078e00ff */
[----:B------:R-:W-:Y:S01]  /*0790*/  @!P0 FMUL.FTZ R18, R18, 1.4426950216293334961 ;  /* 0x3fb8aa3b12128820 */ /* 0x000fe20000410000 */
[----:B------:R-:W-:-:S04]  /*07a0*/  @!P1 FADD.FTZ R19, R19, -R14 ;  /* 0x8000000e13139221 */ /* 0x000fc80000010000 */
[----:B------:R-:W-:Y:S01]  /*07b0*/  @!P1 FMUL.FTZ R20, R19, 1.4426950216293334961 ;  /* 0x3fb8aa3b13149820 */ /* 0x000fe20000410000 */
[--C-:B------:R-:W-:Y:S01]  /*07c0*/  @!P2 FADD.FTZ R19, R21, -R14.reuse ;  /* 0x8000000e1513a221 */ /* 0x100fe20000010000 */
[----:B------:R-:W0:Y:S03]  /*07d0*/  @!P0 MUFU.EX2 R18, R18 ;  /* 0x0000001200128308 */ /* 0x000e260000000800 */
[----:B------:R-:W-:Y:S01]  /*07e0*/  @!P2 FMUL.FTZ R21, R19, 1.4426950216293334961 ;  /* 0x3fb8aa3b1315a820 */ /* 0x000fe20000410000 */
[----:B------:R-:W-:-:S04]  /*07f0*/  @!P3 FADD.FTZ R19, R23, -R14 ;  /* 0x8000000e1713b221 */ /* 0x000fc80000010000 */
[----:B------:R-:W1:Y:S01]  /*0800*/  @!P1 MUFU.EX2 R20, R20 ;  /* 0x0000001400149308 */ /* 0x000e620000000800 */
[----:B------:R-:W-:Y:S01]  /*0810*/  @!P3 FMUL.FTZ R23, R19, 1.4426950216293334961 ;  /* 0x3fb8aa3b1317b820 */ /* 0x000fe20000410000 */
[----:B------:R-:W-:-:S06]  /*0820*/  IMAD.MOV.U32 R19, RZ, RZ, RZ ;  /* 0x000000ffff137224 */ /* 0x000fcc00078e00ff */
[----:B------:R-:W2:Y:S01]  /*0830*/  @!P2 MUFU.EX2 R22, R21 ;  /* 0x000000150016a308 */ /* 0x000ea20000000800 */
[----:B0-----:R-:W-:-:S07]  /*0840*/  @!P0 FADD.FTZ R19, RZ, R18 ;  /* 0x00000012ff138221 */ /* 0x001fce0000010000 */
[----:B------:R-:W0:Y:S01]  /*0850*/  @!P3 MUFU.EX2 R28, R23 ;  /* 0x00000017001cb308 */ /* 0x000e220000000800 */
[----:B-1----:R-:W-:-:S04]  /*0860*/  @!P1 FADD.FTZ R19, R19, R20 ;  /* 0x0000001413139221 */ /* 0x002fc80000010000 */
        /* <DEDUP_REMOVED lines=14> */
[----:B------:R-:W-:Y:S06]  /*0950*/  BAR.SYNC.DEFER_BLOCKING 0x0 ;  /* 0x0000000000007b1d */ /* 0x000fec0000010000 */
[----:B------:R0:W1:Y:S01]  /*0960*/  @!P4 LDS R15, [R16] ;  /* 0x00000000100fc984 */ /* 0x0000620000000800 */
[----:B------:R-:W-:Y:S05]  /*0970*/  @P5 BRA `(.L_x_6848) ;  /* 0x0000000000305947 */ /* 0x000fea0003800000 */
        /* <DEDUP_REMOVED lines=11> */
.L_x_6867:
[----:B-1----:R-:W-:-:S07]  /*0a30*/  FADD.FTZ R15, R23, R21 ;  /* 0x00000015170f7221 */ /* 0x002fce0000010000 */
.L_x_6848:
[----:B------:R-:W-:Y:S05]  /*0a40*/  BSYNC B0 ;  /* 0x0000000000007941 */ /* 0x000fea0003800000 */
.L_x_6847:
        /* <DEDUP_REMOVED lines=9> */
[----:B--2---:R-:W-:Y:S03]  /*0ae0*/  MUFU.RCP R0, R15 ;  /* 0x0000000f00007308 */ /* 0x004fe60000001000 */
[----:B------:R-:W-:-:S04]  /*0af0*/  FADD.FTZ R7, R7, -R14 ;  /* 0x8000000e07077221 */ /* 0x000fc80000010000 */
[----:B------:R-:W-:Y:S01]  /*0b00*/  FMUL.FTZ R18, R7, 1.4426950216293334961 ;  /* 0x3fb8aa3b07127820 */ /* 0x000fe20000410000 */
[----:B------:R-:W-:-:S03]  /*0b10*/  IMAD.MOV.U32 R7, RZ, RZ, RZ ;  /* 0x000000ffff077224 */ /* 0x000fc600078e00ff */
[----:B0-----:R-:W0:Y:S01]  /*0b20*/  MUFU.EX2 R17, R18 ;  /* 0x0000001200117308 */ /* 0x001e220000000800 */
[----:B------:R-:W-:-:S04]  /*0b30*/  IMAD.WIDE.U32 R6, R8, UR7, R6 ;  /* 0x0000000708067c25 */ /* 0x000fc8000f8e0006 */
[----:B------:R-:W-:Y:S01]  /*0b40*/  IMAD R7, R9, UR7, R7 ;  /* 0x0000000709077c24 */ /* 0x000fe2000f8e0207 */
[----:B---3--:R-:W-:Y:S01]  /*0b50*/  LEA R16, P0, R6, UR4, 0x1 ;  /* 0x0000000406107c11 */ /* 0x008fe2000f8008ff */
[----:B0-----:R-:W-:-:S03]  /*0b60*/  FMUL.FTZ R0, R17, R0 ;  /* 0x0000000011007220 */ /* 0x001fc60000410000 */
[----:B------:R-:W-:Y:S02]  /*0b70*/  LEA.HI.X R17, R6, UR5, R7, 0x1, P0 ;  /* 0x0000000506117c11 */ /* 0x000fe400080f0c07 */
[----:B------:R-:W-:-:S05]  /*0b80*/  F2FP.BF16.F32.PACK_AB R0, RZ, R0 ;  /* 0x00000000ff00723e */ /* 0x000fca00000010ff */
[----:B------:R3:W-:Y:S02]  /*0b90*/  STG.E.U16 desc[UR8][R16.64], R0 ;  /* 0x0000000010007986 */ /* 0x0007e4000c101508 */
.L_x_6851:
[----:B------:R-:W-:Y:S05]  /*0ba0*/  BSYNC.RECONVERGENT B0 ;  /* 0x0000000000007941 */ /* 0x000fea0003800200 */
.L_x_6850:
[----:B------:R-:W-:Y:S04]  /*0bb0*/  BSSY.RECONVERGENT B0, `(.L_x_6852) ;  /* 0x0000010000007945 */ /* 0x000fe80003800200 */
[----:B------:R-:W-:Y:S05]  /*0bc0*/  @P1 BRA `(.L_x_6853) ;  /* 0x0000000000381947 */ /* 0x000fea0003800000 */
[----:B------:R-:W-:Y:S01]  /*0bd0*/  IMAD.U32 R7, R2, 0x10000, RZ ;  /* 0x0001000002077824 */ /* 0x000fe200078e00ff */
[----:B0-23--:R-:W-:Y:S01]  /*0be0*/  MUFU.RCP R17, R15 ;  /* 0x0000000f00117308 */ /* 0x00dfe20000001000 */
[----:B------:R-:W0:Y:S01]  /*0bf0*/  LDCU.64 UR4, c[0x0][0x380] ;  /* 0x00007000ff0477ac */ /* 0x000e220008000a00 */
[----:B------:R-:W-:Y:S02]  /*0c00*/  HFMA2 R11, -RZ, RZ, 0, 0 ;  /* 0x00000000ff0b7431 */ /* 0x000fe400000001ff */
[----:B------:R-:W-:-:S04]  /*0c10*/  FADD.FTZ R7, R7, -R14 ;  /* 0x8000000e07077221 */ /* 0x000fc80000010000 */
[----:B------:R-:W-:-:S04]  /*0c20*/  FMUL.FTZ R2, R7, 1.4426950216293334961 ;  /* 0x3fb8aa3b07027820 */ /* 0x000fc80000410000 */
[----:B------:R-:W2:Y:S01]  /*0c30*/  MUFU.EX2 R0, R2 ;  /* 0x0000000200007308 */ /* 0x000ea20000000800 */
[----:B------:R-:W-:-:S04]  /*0c40*/  IMAD.WIDE.U32 R10, R8, UR7, R10 ;  /* 0x00000007080a7c25 */ /* 0x000fc8000f8e000a */
[----:B------:R-:W-:Y:S01]  /*0c50*/  IMAD R7, R9, UR7, R11 ;  /* 0x0000000709077c24 */ /* 0x000fe2000f8e020b */
[----:B0-----:R-:W-:-:S04]  /*0c60*/  LEA R6, P0, R10, UR4, 0x1 ;  /* 0x000000040a067c11 */ /* 0x001fc8000f8008ff */
[----:B------:R-:W-:Y:S01]  /*0c70*/  LEA.HI.X R7, R10, UR5, R7, 0x1, P0 ;  /* 0x000000050a077c11 */ /* 0x000fe200080f0c07 */
[----:B--2---:R-:W-:-:S05]  /*0c80*/  FMUL.FTZ R0, R0, R17 ;  /* 0x0000001100007220 */ /* 0x004fca0000410000 */
[----:B------:R-:W-:-:S05]  /*0c90*/  F2FP.BF16.F32.PACK_AB R0, RZ, R0 ;  /* 0x00000000ff00723e */ /* 0x000fca00000010ff */
[----:B------:R4:W-:Y:S02]  /*0ca0*/  STG.E.U16 desc[UR8][R6.64], R0 ;  /* 0x0000000006007986 */ /* 0x0009e4000c101508 */
.L_x_6853:
[----:B------:R-:W-:Y:S05]  /*0cb0*/  BSYNC.RECONVERGENT B0 ;  /* 0x0000000000007941 */ /* 0x000fea0003800200 */
.L_x_6852:
[----:B------:R-:W-:Y:S04]  /*0cc0*/  BSSY.RECONVERGENT B0, `(.L_x_6854) ;  /* 0x0000010000007945 */ /* 0x000fe80003800200 */
[----:B------:R-:W-:Y:S05]  /*0cd0*/  @P2 BRA `(.L_x_6855) ;  /* 0x0000000000382947 */ /* 0x000fea0003800000 */
[----:B------:R-:W-:Y:S01]  /*0ce0*/  IMAD.U32 R3, R3, 0x10000, RZ ;  /* 0x0001000003037824 */ /* 0x000fe200078e00ff */
[----:B--2-4-:R-:W-:Y:S01]  /*0cf0*/  MUFU.RCP R7, R15 ;  /* 0x0000000f00077308 */ /* 0x014fe20000001000 */
[----:B------:R-:W2:Y:S01]  /*0d00*/  LDCU.64 UR4, c[0x0][0x380] ;  /* 0x00007000ff0477ac */ /* 0x000ea20008000a00 */
[----:B------:R-:W-:Y:S02]  /*0d10*/  IMAD.MOV.U32 R13, RZ, RZ, RZ ;  /* 0x000000ffff0d7224 */ /* 0x000fe400078e00ff */
[----:B------:R-:W-:Y:S01]  /*0d20*/  FADD.FTZ R3, R3, -R14 ;  /* 0x8000000e03037221 */ /* 0x000fe20000010000 */
[----:B------:R-:W-:-:S04]  /*0d30*/  IMAD.WIDE.U32 R12, R8, UR7, R12 ;  /* 0x00000007080c7c25 */ /* 0x000fc8000f8e000c */
[----:B------:R-:W-:Y:S01]  /*0d40*/  FMUL.FTZ R6, R3, 1.4426950216293334961 ;  /* 0x3fb8aa3b03067820 */ /* 0x000fe20000410000 */
[----:B------:R-:W-:-:S03]  /*0d50*/  IMAD R3, R9, UR7, R13 ;  /* 0x0000000709037c24 */ /* 0x000fc6000f8e020d */
[----:B---3--:R-:W3:Y:S01]  /*0d60*/  MUFU.EX2 R0, R6 ;  /* 0x0000000600007308 */ /* 0x008ee20000000800 */
[----:B--2---:R-:W-:-:S04]  /*0d70*/  LEA R2, P0, R12, UR4, 0x1 ;  /* 0x000000040c027c11 */ /* 0x004fc8000f8008ff */
[----:B------:R-:W-:Y:S01]  /*0d80*/  LEA.HI.X R3, R12, UR5, R3, 0x1, P0 ;  /* 0x000000050c037c11 */ /* 0x000fe200080f0c03 */
[----:B---3--:R-:W-:-:S05]  /*0d90*/  FMUL.FTZ R0, R0, R7 ;  /* 0x0000000700007220 */ /* 0x008fca0000410000 */
[----:B------:R-:W-:-:S05]  /*0da0*/  F2FP.BF16.F32.PACK_AB R0, RZ, R0 ;  /* 0x00000000ff00723e */ /* 0x000fca00000010ff */
[----:B------:R2:W-:Y:S02]  /*0db0*/  STG.E.U16 desc[UR8][R2.64], R0 ;  /* 0x0000000002007986 */ /* 0x0005e4000c101508 */
.L_x_6855:
[----:B------:R-:W-:Y:S05]  /*0dc0*/  BSYNC.RECONVERGENT B0 ;  /* 0x0000000000007941 */ /* 0x000fea0003800200 */
.L_x_6854:
[----:B------:R-:W-:Y:S05]  /*0dd0*/  @P3 EXIT ;  /* 0x000000000000394d */ /* 0x000fea0003800000 */
[----:B--2---:R-:W-:Y:S01]  /*0de0*/  SHF.L.U32 R3, R26, 0x10, RZ ;  /* 0x000000101a037819 */ /* 0x004fe200000006ff */
[----:B-1----:R-:W-:Y:S01]  /*0df0*/  MUFU.RCP R15, R15 ;  /* 0x0000000f000f7308 */ /* 0x002fe20000001000 */
[----:B------:R-:W1:Y:S01]  /*0e00*/  LDCU.64 UR4, c[0x0][0x380] ;  /* 0x00007000ff0477ac */ /* 0x000e620008000a00 */
[----:B------:R-:W-:Y:S02]  /*0e10*/  IMAD.MOV.U32 R5, RZ, RZ, RZ ;  /* 0x000000ffff057224 */ /* 0x000fe400078e00ff */
[----:B------:R-:W-:Y:S01]  /*0e20*/  FADD.FTZ R3, R3, -R14 ;  /* 0x8000000e03037221 */ /* 0x000fe20000010000 */
[----:B------:R-:W-:-:S04]  /*0e30*/  IMAD.WIDE.U32 R4, R8, UR7, R4 ;  /* 0x0000000708047c25 */ /* 0x000fc8000f8e0004 */
[----:B----4-:R-:W-:Y:S01]  /*0e40*/  FMUL.FTZ R6, R3, 1.4426950216293334961 ;  /* 0x3fb8aa3b03067820 */ /* 0x010fe20000410000 */
        /* <DEDUP_REMOVED lines=8> */
.L_x_6846:
[----:B-1----:R-:W-:Y:S01]  /*0ed0*/  IMAD.MOV.U32 R27, RZ, RZ, R14 ;  /* 0x000000ffff1b7224 */ /* 0x002fe200078e000e */
[----:B------:R-:W-:Y:S01]  /*0ee0*/  MOV R20, 0x10 ;  /* 0x0000001000147802 */ /* 0x000fe20000000f00 */
[----:B------:R-:W-:Y:S02]  /*0ef0*/  IMAD.MOV.U32 R19, RZ, RZ, 0x1f ;  /* 0x0000001fff137424 */ /* 0x000fe400078e00ff */
[----:B------:R-:W-:-:S07]  /*0f00*/  IMAD.MOV.U32 R18, RZ, RZ, -0x1 ;  /* 0xffffffffff127424 */ /* 0x000fce00078e00ff */
[----:B------:R-:W-:Y:S05]  /*0f10*/  WARPSYNC.COLLECTIVE R18, `(.L_x_6856) ;  /* 0x0000000012087348 */ /* 0x000fea0003c00000 */
[----:B------:R0:W1:Y:S02]  /*0f20*/  SHFL.DOWN P6, R21, R27, R20, R19 ;  /* 0x080000141b157389 */ /* 0x00006400000c0013 */
[----:B01----:R-:W-:Y:S05]  /*0f30*/  ENDCOLLECTIVE ;  /* 0x000000000000791b */ /* 0x003fea0003800000 */
.L_x_6856:
[----:B------:R-:W-:Y:S01]  /*0f40*/  IMAD.MOV.U32 R20, RZ, RZ, 0x8 ;  /* 0x00000008ff147424 */ /* 0x000fe200078e00ff */
[----:B------:R-:W-:-:S04]  /*0f50*/  FSETP.GEU.FTZ.AND P6, PT, R14, R21, PT ;  /* 0x000000150e00720b */ /* 0x000fc80003fde000 */
[----:B------:R-:W-:-:S04]  /*0f60*/  FSEL R22, R21, R14, !P6 ;  /* 0x0000000e15167208 */ /* 0x000fc80007000000 */
[----:B------:R-:W-:-:S07]  /*0f70*/  MOV R27, R22 ;  /* 0x00000016001b7202 */ /* 0x000fce0000000f00 */
[----:B------:R-:W-:Y:S05]  /*0f80*/  WARPSYNC.COLLECTIVE R18, `(.L_x_6857) ;  /* 0x0000000012087348 */ /* 0x000fea0003c00000 */
[----:B------:R0:W1:Y:S02]  /*0f90*/  SHFL.DOWN P6, R21, R27, R20, R19 ;  /* 0x080000141b157389 */ /* 0x00006400000c0013 */
[----:B01----:R-:W-:Y:S05]  /*0fa0*/  ENDCOLLECTIVE ;  /* 0x000000000000791b */ /* 0x003fea0003800000 */
.L_x_6857:
[----:B------:R-:W-:Y:S01]  /*0fb0*/  HFMA2 R20, -RZ, RZ, 0, 2.384185791015625e-07 ;  /* 0x00000004ff147431 */ /* 0x000fe200000001ff */
[----:B------:R-:W-:-:S04]  /*0fc0*/  FSETP.GEU.FTZ.AND P6, PT, R22, R21, PT ;  /* 0x000000151600720b */ /* 0x000fc80003fde000 */
[----:B------:R-:W-:-:S05]  /*0fd0*/  FSEL R23, R21, R22, !P6 ;  /* 0x0000001615177208 */ /* 0x000fca0007000000 */
[----:B------:R-:W-:-:S07]  /*0fe0*/  IMAD.MOV.U32 R27, RZ, RZ, R23 ;  /* 0x000000ffff1b7224 */ /* 0x000fce00078e0017 */
[----:B------:R-:W-:Y:S05]  /*0ff0*/  WARPSYNC.COLLECTIVE R18, `(.L_x_6858) ;  /* 0x0000000012087348 */ /* 0x000fea0003c00000 */
[----:B------:R0:W1:Y:S02]  /*1000*/  SHFL.DOWN P6, R21, R27, R20, R19 ;  /* 0x080000141b157389 */ /* 0x00006400000c0013 */
[----:B01----:R-:W-:Y:S05]  /*1010*/  ENDCOLLECTIVE ;  /* 0x000000000000791b */ /* 0x003fea0003800000 */
.L_x_6858:
[----:B------:R-:W-:Y:S01]  /*1020*/  IMAD.MOV.U32 R20, RZ, RZ, 0x2 ;  /* 0x00000002ff147424 */ /* 0x000fe200078e00ff */
[----:B------:R-:W-:-:S04]  /*1030*/  FSETP.GEU.FTZ.AND P6, PT, R23, R21, PT ;  /* 0x000000151700720b */ /* 0x000fc80003fde000 */
[----:B------:R-:W-:-:S05]  /*1040*/  FSEL R25, R21, R23, !P6 ;  /* 0x0000001715197208 */ /* 0x000fca0007000000 */
[----:B------:R-:W-:-:S07]  /*1050*/  IMAD.MOV.U32 R27, RZ, RZ, R25 ;  /* 0x000000ffff1b7224 */ /* 0x000fce00078e0019 */
[----:B------:R-:W-:Y:S05]  /*1060*/  WARPSYNC.COLLECTIVE R18, `(.L_x_6859) ;  /* 0x0000000012087348 */ /* 0x000fea0003c00000 */
[----:B------:R0:W1:Y:S02]  /*1070*/  SHFL.DOWN P6, R21, R27, R20, R19 ;  /* 0x080000141b157389 */ /* 0x00006400000c0013 */
[----:B01----:R-:W-:Y:S05]  /*1080*/  ENDCOLLECTIVE ;  /* 0x000000000000791b */ /* 0x003fea0003800000 */
.L_x_6859:
[----:B------:R-:W-:Y:S01]  /*1090*/  IMAD.MOV.U32 R20, RZ, RZ, 0x1 ;  /* 0x00000001ff147424 */ /* 0x000fe200078e00ff */
[----:B------:R-:W-:-:S04]  /*10a0*/  FSETP.GEU.FTZ.AND P6, PT, R25, R21, PT ;  /* 0x000000151900720b */ /* 0x000fc80003fde000 */
[----:B------:R-:W-:-:S04]  /*10b0*/  FSEL R14, R21, R25, !P6 ;  /* 0x00000019150e7208 */ /* 0x000fc80007000000 */
[----:B------:R-:W-:-:S07]  /*10c0*/  MOV R27, R14 ;  /* 0x0000000e001b7202 */ /* 0x000fce0000000f00 */
[----:B------:R-:W-:Y:S05]  /*10d0*/  WARPSYNC.COLLECTIVE R18, `(.L_x_6860) ;  /* 0x0000000012087348 */ /* 0x000fea0003c00000 */
[----:B------:R0:W1:Y:S02]  /*10e0*/  SHFL.DOWN P6, R21, R27, R20, R19 ;  /* 0x080000141b157389 */ /* 0x00006400000c0013 */
[----:B01----:R-:W-:Y:S05]  /*10f0*/  ENDCOLLECTIVE ;  /* 0x000000000000791b */ /* 0x003fea0003800000 */
.L_x_6860:
[----:B------:R-:W-:Y:S05]  /*1100*/  BRA `(.L_x_6861) ;  /* 0xfffffff400507947 */ /* 0x000fea000383ffff */
.L_x_6849:
[----:B------:R-:W-:Y:S02]  /*1110*/  HFMA2 R20, -RZ, RZ, 0, 9.5367431640625e-07 ;  /* 0x00000010ff147431 */ /* 0x000fe400000001ff */
[----:B-1----:R-:W-:Y:S02]  /*1120*/  IMAD.MOV.U32 R27, RZ, RZ, R15 ;  /* 0x000000ffff1b7224 */ /* 0x002fe400078e000f */
[----:B------:R-:W-:Y:S02]  /*1130*/  IMAD.MOV.U32 R19, RZ, RZ, 0x1f ;  /* 0x0000001fff137424 */ /* 0x000fe400078e00ff */
[----:B------:R-:W-:-:S07]  /*1140*/  IMAD.MOV.U32 R18, RZ, RZ, -0x1 ;  /* 0xffffffffff127424 */ /* 0x000fce00078e00ff */
[----:B0-----:R-:W-:Y:S05]  /*1150*/  WARPSYNC.COLLECTIVE R18, `(.L_x_6862) ;  /* 0x0000000012087348 */ /* 0x001fea0003c00000 */
[----:B------:R1:W2:Y:S02]  /*1160*/  SHFL.DOWN P6, R21, R27, R20, R19 ;  /* 0x080000141b157389 */ /* 0x0002a400000c0013 */
[----:B012---:R-:W-:Y:S05]  /*1170*/  ENDCOLLECTIVE ;  /* 0x000000000000791b */ /* 0x007fea0003800000 */
.L_x_6862:
[----:B------:R-:W-:Y:S02]  /*1180*/  IMAD.MOV.U32 R20, RZ, RZ, 0x8 ;  /* 0x00000008ff147424 */ /* 0x000fe400078e00ff */
[----:B------:R-:W-:-:S05]  /*1190*/  FADD.FTZ R16, R15, R21 ;  /* 0x000000150f107221 */ /* 0x000fca0000010000 */
[----:B------:R-:W-:-:S07]  /*11a0*/  MOV R27, R16 ;  /* 0x00000010001b7202 */ /* 0x000fce0000000f00 */
[----:B------:R-:W-:Y:S05]  /*11b0*/  WARPSYNC.COLLECTIVE R18, `(.L_x_6863) ;  /* 0x0000000012087348 */ /* 0x000fea0003c00000 */
[----:B------:R0:W1:Y:S02]  /*11c0*/  SHFL.DOWN P6, R21, R27, R20, R19 ;  /* 0x080000141b157389 */ /* 0x00006400000c0013 */
[----:B01----:R-:W-:Y:S05]  /*11d0*/  ENDCOLLECTIVE ;  /* 0x000000000000791b */ /* 0x003fea0003800000 */
.L_x_6863:
[----:B------:R-:W-:Y:S02]  /*11e0*/  HFMA2 R20, -RZ, RZ, 0, 2.384185791015625e-07 ;  /* 0x00000004ff147431 */ /* 0x000fe400000001ff */
[----:B------:R-:W-:-:S04]  /*11f0*/  FADD.FTZ R17, R16, R21 ;  /* 0x0000001510117221 */ /* 0x000fc80000010000 */
[----:B------:R-:W-:-:S07]  /*1200*/  IMAD.MOV.U32 R27, RZ, RZ, R17 ;  /* 0x000000ffff1b7224 */ /* 0x000fce00078e0011 */
[----:B------:R-:W-:Y:S05]  /*1210*/  WARPSYNC.COLLECTIVE R18, `(.L_x_6864) ;  /* 0x0000000012087348 */ /* 0x000fea0003c00000 */
[----:B------:R0:W1:Y:S02]  /*1220*/  SHFL.DOWN P6, R21, R27, R20, R19 ;  /* 0x080000141b157389 */ /* 0x00006400000c0013 */
[----:B01----:R-:W-:Y:S05]  /*1230*/  ENDCOLLECTIVE ;  /* 0x000000000000791b */ /* 0x003fea0003800000 */
.L_x_6864:
[----:B------:R-:W-:Y:S02]  /*1240*/  IMAD.MOV.U32 R20, RZ, RZ, 0x2 ;  /* 0x00000002ff147424 */ /* 0x000fe400078e00ff */
[----:B------:R-:W-:-:S04]  /*1250*/  FADD.FTZ R22, R17, R21 ;  /* 0x0000001511167221 */ /* 0x000fc80000010000 */
[----:B------:R-:W-:-:S07]  /*1260*/  IMAD.MOV.U32 R27, RZ, RZ, R22 ;  /* 0x000000ffff1b7224 */ /* 0x000fce00078e0016 */
[----:B------:R-:W-:Y:S05]  /*1270*/  WARPSYNC.COLLECTIVE R18, `(.L_x_6865) ;  /* 0x0000000012087348 */ /* 0x000fea0003c00000 */
[----:B------:R0:W1:Y:S02]  /*1280*/  SHFL.DOWN P6, R21, R27, R20, R19 ;  /* 0x080000141b157389 */ /* 0x00006400000c0013 */
[----:B01----:R-:W-:Y:S05]  /*1290*/  ENDCOLLECTIVE ;  /* 0x000000000000791b */ /* 0x003fea0003800000 */
.L_x_6865:
[----:B------:R-:W-:Y:S02]  /*12a0*/  IMAD.MOV.U32 R20, RZ, RZ, 0x1 ;  /* 0x00000001ff147424 */ /* 0x000fe400078e00ff */
[----:B------:R-:W-:-:S05]  /*12b0*/  FADD.FTZ R23, R22, R21 ;  /* 0x0000001516177221 */ /* 0x000fca0000010000 */
[----:B------:R-:W-:-:S07]  /*12c0*/  MOV R27, R23 ;  /* 0x00000017001b7202 */ /* 0x000fce0000000f00 */
[----:B------:R-:W-:Y:S05]  /*12d0*/  WARPSYNC.COLLECTIVE R18, `(.L_x_6866) ;  /* 0x0000000012087348 */ /* 0x000fea0003c00000 */
[----:B------:R0:W1:Y:S02]  /*12e0*/  SHFL.DOWN P6, R21, R27, R20, R19 ;  /* 0x080000141b157389 */ /* 0x00006400000c0013 */
[----:B01----:R-:W-:Y:S05]  /*12f0*/  ENDCOLLECTIVE ;  /* 0x000000000000791b */ /* 0x003fea0003800000 */
.L_x_6866:
[----:B------:R-:W-:Y:S05]  /*1300*/  BRA `(.L_x_6867) ;  /* 0xfffffff400c87947 */ /* 0x000fea000383ffff */
.L_x_6868:
        /* <DEDUP_REMOVED lines=15> */
.L_x_11574:


//--------------------- .text._ZN2at6native43_GLOBAL__N__9ae7fba5_10_SoftMax_cu_9f978f6322cunn_SoftMaxForwardRegIN3c108BFloat16EfS4_NS1_22SoftMaxForwardEpilogueElLi3EEEvPT1_PKT_T3_ --------------------------
	.section	.text._ZN2at6native43_GLOBAL__N__9ae7fba5_10_SoftMax_cu_9f978f6322cunn_SoftMaxForwardRegIN3c108BFloat16EfS4_NS1_22SoftMaxForwardEpilogueElLi3EEEvPT1_PKT_T3_,"ax",@progbits
	.align	128
.text._ZN2at6native43_GLOBAL__N__9ae7fba5_10_SoftMax_cu_9f978f6322cunn_SoftMaxForwardRegIN3c108BFloat16EfS4_NS1_22SoftMaxForwardEpilogueElLi3EEEvPT1_PKT_T3_:
        .type           _ZN2at6native43_GLOBAL__N__9ae7fba5_10_SoftMax_cu_9f978f6322cunn_SoftMaxForwardRegIN3c108BFloat16EfS4_NS1_22SoftMaxForwardEpilogueElLi3EEEvPT1_PKT_T3_,@function
        .size           _ZN2at6native43_GLOBAL__N__9ae7fba5_10_SoftMax_cu_9f978f6322cunn_SoftMaxForwardRegIN3c108BFloat16EfS4_NS1_22SoftMaxForwardEpilogueElLi3EEEvPT1_PKT_T3_,(.L_x_11575 - _ZN2at6native43_GLOBAL__N__9ae7fba5_10_SoftMax_cu_9f978f6322cunn_SoftMaxForwardRegIN3c108BFloat16EfS4_NS1_22SoftMaxForwardEpilogueElLi3EEEvPT1_PKT_T3_)
        .other          _ZN2at6native43_GLOBAL__N__9ae7fba5_10_SoftMax_cu_9f978f6322cunn_SoftMaxForwardRegIN3c108BFloat16EfS4_NS1_22SoftMaxForwardEpilogueElLi3EEEvPT1_PKT_T3_,@"STO_CUDA_ENTRY STV_DEFAULT"
_ZN2at6native43_GLOBAL__N__9ae7fba5_10_SoftMax_cu_9f978f6322cunn_SoftMaxForwardRegIN3c108BFloat16EfS4_NS1_22SoftMaxForwardEpilogueElLi3EEEvPT1_PKT_T3_:
        /* <DEDUP_REMOVED lines=11> */
[----:B------:R-:W-:Y:S02]  /*00b0*/  ISETP.GE.AND.EX P1, PT, RZ, R5, PT, P1 ;  /* 0x00000005ff00720c */ /* 0x000fe40003f26310 */
[----:B------:R-:W-:-:S04]  /*00c0*/  ISETP.GE.U32.AND P2, PT, R8, R4, PT ;  /* 0x000000040800720c */ /* 0x000fc80003f46070 */
[----:B------:R-:W-:Y:S01]  /*00d0*/  ISETP.GE.AND.EX P2, PT, RZ, R5, PT, P2 ;  /* 0x00000005ff00720c */ /* 0x000fe20003f46320 */
[----:B------:R-:W0:Y:S01]  /*00e0*/  @!P0 LDC.64 R14, c[0x0][0x388] ;  /* 0x0000e200ff0e8b82 */ /* 0x000e220000000a00 */
[----:B------:R-:W-:-:S03]  /*00f0*/  @!P0 MOV R3, RZ ;  /* 0x000000ff00038202 */ /* 0x000fc60000000f00 */
[----:B---3--:R-:W-:-:S04]  /*0100*/  @!P0 IMAD.WIDE.U32 R18, R4, UR7, R2 ;  /* 0x0000000704128c25 */ /* 0x008fc8000f8e0002 */
[----:B------:R-:W1:Y:S01]  /*0110*/  @!P1 LDC.64 R16, c[0x0][0x388] ;  /* 0x0000e200ff109b82 */ /* 0x000e620000000a00 */
[----:B------:R-:W-:Y:S02]  /*0120*/  @!P0 IMAD R9, R5, UR7, R19 ;  /* 0x0000000705098c24 */ /* 0x000fe4000f8e0213 */
[----:B------:R-:W-:-:S05]  /*0130*/  @!P1 IMAD.MOV.U32 R7, RZ, RZ, RZ ;  /* 0x000000ffff079224 */ /* 0x000fca00078e00ff */
[----:B------:R-:W3:Y:S01]  /*0140*/  @!P2 LDC.64 R12, c[0x0][0x388] ;  /* 0x0000e200ff0cab82 */ /* 0x000ee20000000a00 */
[----:B------:R-:W-:-:S04]  /*0150*/  @!P1 IMAD.WIDE.U32 R20, R4, UR7, R6 ;  /* 0x0000000704149c25 */ /* 0x000fc8000f8e0006 */
[----:B------:R-:W-:Y:S01]  /*0160*/  @!P1 IMAD R21, R5, UR7, R21 ;  /* 0x0000000705159c24 */ /* 0x000fe2000f8e0215 */
[----:B0-----:R-:W-:-:S04]  /*0170*/  @!P0 LEA R14, P3, R18, R14, 0x1 ;  /* 0x0000000e120e8211 */ /* 0x001fc800078608ff */
[----:B------:R-:W-:Y:S01]  /*0180*/  @!P0 LEA.HI.X R15, R18, R15, R9, 0x1, P3 ;  /* 0x0000000f120f8211 */ /* 0x000fe200018f0c09 */
[----:B------:R-:W-:Y:S01]  /*0190*/  @!P2 IMAD.MOV.U32 R9, RZ, RZ, RZ ;  /* 0x000000ffff09a224 */ /* 0x000fe200078e00ff */
[----:B-1----:R-:W-:Y:S01]  /*01a0*/  @!P1 LEA R16, P3, R20, R16, 0x1 ;  /* 0x0000001014109211 */ /* 0x002fe200078608ff */
[----:B------:R-:W-:Y:S02]  /*01b0*/  @!P2 IMAD.WIDE.U32 R18, R4, UR7, R8 ;  /* 0x000000070412ac25 */ /* 0x000fe4000f8e0008 */
[----:B--2---:R-:W2:Y:S01]  /*01c0*/  @!P0 LDG.E.U16 R0, desc[UR8][R14.64] ;  /* 0x000000080e008981 */ /* 0x004ea2000c1e1500 */
[----:B------:R-:W-:Y:S01]  /*01d0*/  @!P1 LEA.HI.X R17, R20, R17, R21, 0x1, P3 ;  /* 0x0000001114119211 */ /* 0x000fe200018f0c15 */
[----:B------:R-:W-:Y:S01]  /*01e0*/  @!P2 IMAD R19, R5, UR7, R19 ;  /* 0x000000070513ac24 */ /* 0x000fe2000f8e0213 */
[----:B---3--:R-:W-:-:S03]  /*01f0*/  @!P2 LEA R12, P3, R18, R12, 0x1 ;  /* 0x0000000c120ca211 */ /* 0x008fc600078608ff */
[----:B------:R-:W3:Y:S01]  /*0200*/  @!P1 LDG.E.U16 R10, desc[UR8][R16.64] ;  /* 0x00000008100a9981 */ /* 0x000ee2000c1e1500 */
[----:B------:R-:W-:-:S05]  /*0210*/  @!P2 LEA.HI.X R13, R18, R13, R19, 0x1, P3 ;  /* 0x0000000d120da211 */ /* 0x000fca00018f0c13 */
[----:B------:R-:W4:Y:S01]  /*0220*/  @!P2 LDG.E.U16 R11, desc[UR8][R12.64] ;  /* 0x000000080c0ba981 */ /* 0x000f22000c1e1500 */
        /* <DEDUP_REMOVED lines=36> */
[----:B------:R-:W-:-:S11]  /*0470*/  PLOP3.LUT P4, PT, PT, PT, PT, 0x8, 0x80 ;  /* 0x000000000080781c */ /* 0x000fd60003f8e170 */
        /* <DEDUP_REMOVED lines=16> */
.L_x_6883:
[----:B-1----:R-:W-:-:S04]  /*0580*/  FSETP.GEU.FTZ.AND P6, PT, R18, R21, PT ;  /* 0x000000151200720b */ /* 0x002fc80003fde000 */
[----:B0-----:R-:W-:Y:S02]  /*0590*/  FSEL R18, R21, R18, !P6 ;  /* 0x0000001215127208 */ /* 0x001fe40007000000 */
[----:B------:R-:W-:-:S13]  /*05a0*/  ISETP.NE.AND P6, PT, R2, RZ, PT ;  /* 0x000000ff0200720c */ /* 0x000fda0003fc5270 */
[----:B------:R0:W-:Y:S01]  /*05b0*/  @!P6 STS [UR4], R18 ;  /* 0x00000012ff00e988 */ /* 0x0001e20008000804 */
[----:B------:R-:W-:-:S13]  /*05c0*/  @!P6 PLOP3.LUT P4, PT, PT, PT, PT, 0x80, 0x8 ;  /* 0x000000000008e81c */ /* 0x000fda0003f8f070 */
.L_x_6869:
[----:B------:R-:W-:Y:S05]  /*05d0*/  WARPSYNC.ALL ;  /* 0x0000000000007948 */ /* 0x000fea0003800000 */
[----:B------:R-:W-:Y:S01]  /*05e0*/  BAR.SYNC.DEFER_BLOCKING 0x0 ;  /* 0x0000000000007b1d */ /* 0x000fe20000010000 */
[----:B------:R-:W-:Y:S01]  /*05f0*/  @!P0 IMAD.U32 R17, R0, 0x10000, RZ ;  /* 0x0001000000118824 */ /* 0x000fe200078e00ff */
[----:B------:R-:W-:Y:S01]  /*0600*/  @!P1 SHF.L.U32 R19, R10, 0x10, RZ ;  /* 0x000000100a139819 */ /* 0x000fe200000006ff */
[----:B------:R-:W-:Y:S01]  /*0610*/  @!P2 IMAD.U32 R21, R11, 0x10000, RZ ;  /* 0x000100000b15a824 */ /* 0x000fe200078e00ff */
[----:B------:R-:W-:Y:S01]  /*0620*/  ISETP.NE.AND P6, PT, R13, RZ, PT ;  /* 0x000000ff0d00720c */ /* 0x000fe20003fc5270 */
[----:B------:R-:W-:Y:S01]  /*0630*/  HFMA2 R13, -RZ, RZ, 0, 0 ;  /* 0x00000000ff0d7431 */ /* 0x000fe200000001ff */
[----:B------:R-:W-:Y:S01]  /*0640*/  BSSY B0, `(.L_x_6871) ;  /* 0x000002a000007945 */ /* 0x000fe20003800000 */
[----:B-1----:R-:W1:Y:S02]  /*0650*/  LDS R12, [UR4] ;  /* 0x00000004ff0c7984 */ /* 0x002e640008000800 */
[----:B-1----:R-:W-:-:S04]  /*0660*/  @!P0 FADD.FTZ R16, R17, -R12 ;  /* 0x8000000c11108221 */ /* 0x002fc80000010000 */
[----:B------:R-:W-:Y:S01]  /*0670*/  @!P0 FMUL.FTZ R17, R16, 1.4426950216293334961 ;  /* 0x3fb8aa3b10118820 */ /* 0x000fe20000410000 */
[----:B------:R-:W-:-:S04]  /*0680*/  @!P1 FADD.FTZ R16, R19, -R12 ;  /* 0x8000000c13109221 */ /* 0x000fc80000010000 */
[----:B0-----:R-:W-:Y:S01]  /*0690*/  @!P1 FMUL.FTZ R18, R16, 1.4426950216293334961 ;  /* 0x3fb8aa3b10129820 */ /* 0x001fe20000410000 */
[----:B------:R-:W0:Y:S01]  /*06a0*/  @!P0 MUFU.EX2 R17, R17 ;  /* 0x0000001100118308 */ /* 0x000e220000000800 */
[----:B------:R-:W-:-:S04]  /*06b0*/  @!P2 FADD.FTZ R16, R21, -R12 ;  /* 0x8000000c1510a221 */ /* 0x000fc80000010000 */
[----:B------:R-:W-:Y:S01]  /*06c0*/  @!P2 FMUL.FTZ R20, R16, 1.4426950216293334961 ;  /* 0x3fb8aa3b1014a820 */ /* 0x000fe20000410000 */
[----:B------:R-:W-:Y:S02]  /*06d0*/  IMAD.MOV.U32 R16, RZ, RZ, RZ ;  /* 0x000000ffff107224 */ /* 0x000fe400078e00ff */
[----:B------:R-:W1:Y:S08]  /*06e0*/  @!P1 MUFU.EX2 R19, R18 ;  /* 0x0000001200139308 */ /* 0x000e700000000800 */
[----:B------:R-:W2:Y:S01]  /*06f0*/  @!P2 MUFU.EX2 R21, R20 ;  /* 0x000000140015a308 */ /* 0x000ea20000000800 */
[----:B0-----:R-:W-:-:S04]  /*0700*/  @!P0 FADD.FTZ R16, RZ, R17 ;  /* 0x00000011ff108221 */ /* 0x001fc80000010000 */
        /* <DEDUP_REMOVED lines=28> */
.L_x_6889:
[----:B-1----:R-:W-:-:S07]  /*08d0*/  FADD.FTZ R13, R17, R18 ;  /* 0x00000012110d7221 */ /* 0x002fce0000010000 */
.L_x_6872:
[----:B------:R-:W-:Y:S05]  /*08e0*/  BSYNC B0 ;  /* 0x0000000000007941 */ /* 0x000fea0003800000 */
.L_x_6871:
[----:B-1----:R1:W-:Y:S01]  /*08f0*/  @P4 STS [UR4], R13 ;  /* 0x0000000dff004988 */ /* 0x0023e20008000804 */
[----:B------:R-:W-:Y:S05]  /*0900*/  WARPSYNC.ALL ;  /* 0x0000000000007948 */ /* 0x000fea0003800000 */
[----:B------:R-:W-:Y:S06]  /*0910*/  BAR.SYNC.DEFER_BLOCKING 0x0 ;  /* 0x0000000000007b1d */ /* 0x000fec0000010000 */
[----:B------:R-:W-:Y:S01]  /*0920*/  BSSY.RECONVERGENT B0, `(.L_x_6874) ;  /* 0x0000011000007945 */ /* 0x000fe20003800200 */
[----:B------:R-:W2:Y:S03]  /*0930*/  LDS R13, [UR4] ;  /* 0x00000004ff0d7984 */ /* 0x000ea60008000800 */
[----:B------:R-:W-:Y:S05]  /*0940*/  @P0 BRA `(.L_x_6875) ;  /* 0x0000000000380947 */ /* 0x000fea0003800000 */
[----:B------:R-:W-:Y:S01]  /*0950*/  IMAD.U32 R3, R0, 0x10000, RZ ;  /* 0x0001000000037824 */ /* 0x000fe200078e00ff */
[----:B------:R-:W3:Y:S01]  /*0960*/  LDCU.64 UR4, c[0x0][0x380] ;  /* 0x00007000ff0477ac */ /* 0x000ee20008000a00 */
[----:B--2---:R-:W-:Y:S02]  /*0970*/  MUFU.RCP R0, R13 ;  /* 0x0000000d00007308 */ /* 0x004fe40000001000 */
[----:B------:R-:W-:-:S04]  /*0980*/  FADD.FTZ R3, R3, -R12 ;  /* 0x8000000c03037221 */ /* 0x000fc80000010000 */
[----:B------:R-:W-:Y:S01]  /*0990*/  FMUL.FTZ R16, R3, 1.4426950216293334961 ;  /* 0x3fb8aa3b03107820 */ /* 0x000fe20000410000 */
[----:B------:R-:W-:-:S03]  /*09a0*/  IMAD.MOV.U32 R3, RZ, RZ, RZ ;  /* 0x000000ffff037224 */ /* 0x000fc600078e00ff */
[----:B0-----:R-:W0:Y:S01]  /*09b0*/  MUFU.EX2 R17, R16 ;  /* 0x0000001000117308 */ /* 0x001e220000000800 */
[----:B------:R-:W-:-:S04]  /*09c0*/  IMAD.WIDE.U32 R14, R4, UR7, R2 ;  /* 0x00000007040e7c25 */ /* 0x000fc8000f8e0002 */
[----:B------:R-:W-:Y:S01]  /*09d0*/  IMAD R3, R5, UR7, R15 ;  /* 0x0000000705037c24 */ /* 0x000fe2000f8e020f */
[----:B---3--:R-:W-:-:S04]  /*09e0*/  LEA R2, P0, R14, UR4, 0x1 ;  /* 0x000000040e027c11 */ /* 0x008fc8000f8008ff */
[----:B------:R-:W-:Y:S01]  /*09f0*/  LEA.HI.X R3, R14, UR5, R3, 0x1, P0 ;  /* 0x000000050e037c11 */ /* 0x000fe200080f0c03 */
[----:B0-----:R-:W-:-:S05]  /*0a00*/  FMUL.FTZ R0, R17, R0 ;  /* 0x0000000011007220 */ /* 0x001fca0000410000 */
[----:B------:R-:W-:-:S05]  /*0a10*/  F2FP.BF16.F32.PACK_AB R0, RZ, R0 ;  /* 0x00000000ff00723e */ /* 0x000fca00000010ff */
[----:B------:R3:W-:Y:S02]  /*0a20*/  STG.E.U16 desc[UR8][R2.64], R0 ;  /* 0x0000000002007986 */ /* 0x0007e4000c101508 */
.L_x_6875:
[----:B------:R-:W-:Y:S05]  /*0a30*/  BSYNC.RECONVERGENT B0 ;  /* 0x0000000000007941 */ /* 0x000fea0003800200 */
.L_x_6874:
[----:B------:R-:W-:Y:S04]  /*0a40*/  BSSY.RECONVERGENT B0, `(.L_x_6876) ;  /* 0x0000010000007945 */ /* 0x000fe80003800200 */
[----:B------:R-:W-:Y:S05]  /*0a50*/  @P1 BRA `(.L_x_6877) ;  /* 0x0000000000381947 */ /* 0x000fea0003800000 */
[----:B---3--:R-:W-:Y:S01]  /*0a60*/  SHF.L.U32 R3, R10, 0x10, RZ ;  /* 0x000000100a037819 */ /* 0x008fe200000006ff */
[----:B0-2---:R-:W-:Y:S01]  /*0a70*/  MUFU.RCP R15, R13 ;  /* 0x0000000d000f7308 */ /* 0x005fe20000001000 */
[----:B------:R-:W0:Y:S01]  /*0a80*/  LDCU.64 UR4, c[0x0][0x380] ;  /* 0x00007000ff0477ac */ /* 0x000e220008000a00 */
[----:B------:R-:W-:Y:S02]  /*0a90*/  IMAD.MOV.U32 R7, RZ, RZ, RZ ;  /* 0x000000ffff077224 */ /* 0x000fe400078e00ff */
[----:B------:R-:W-:Y:S01]  /*0aa0*/  FADD.FTZ R3, R3, -R12 ;  /* 0x8000000c03037221 */ /* 0x000fe20000010000 */
[----:B------:R-:W-:-:S04]  /*0ab0*/  IMAD.WIDE.U32 R6, R4, UR7, R6 ;  /* 0x0000000704067c25 */ /* 0x000fc8000f8e0006 */
[----:B------:R-:W-:Y:S01]  /*0ac0*/  FMUL.FTZ R10, R3, 1.4426950216293334961 ;  /* 0x3fb8aa3b030a7820 */ /* 0x000fe20000410000 */
[----:B------:R-:W-:-:S03]  /*0ad0*/  IMAD R3, R5, UR7, R7 ;  /* 0x0000000705037c24 */ /* 0x000fc6000f8e0207 */
[----:B------:R-:W2:Y:S01]  /*0ae0*/  MUFU.EX2 R0, R10 ;  /* 0x0000000a00007308 */ /* 0x000ea20000000800 */
[----:B0-----:R-:W-:-:S04]  /*0af0*/  LEA R2, P0, R6, UR4, 0x1 ;  /* 0x0000000406027c11 */ /* 0x001fc8000f8008ff */
[----:B------:R-:W-:Y:S01]  /*0b00*/  LEA.HI.X R3, R6, UR5, R3, 0x1, P0 ;  /* 0x0000000506037c11 */ /* 0x000fe200080f0c03 */
[----:B--2---:R-:W-:-:S05]  /*0b10*/  FMUL.FTZ R0, R0, R15 ;  /* 0x0000000f00007220 */ /* 0x004fca0000410000 */
[----:B------:R-:W-:-:S05]  /*0b20*/  F2FP.BF16.F32.PACK_AB R0, RZ, R0 ;  /* 0x00000000ff00723e */ /* 0x000fca00000010ff */
[----:B------:R4:W-:Y:S02]  /*0b30*/  STG.E.U16 desc[UR8][R2.64], R0 ;  /* 0x0000000002007986 */ /* 0x0009e4000c101508 */
.L_x_6877:
[----:B------:R-:W-:Y:S05]  /*0b40*/  BSYNC.RECONVERGENT B0 ;  /* 0x0000000000007941 */ /* 0x000fea0003800200 */
.L_x_6876:
[----:B------:R-:W-:Y:S05]  /*0b50*/  @P2 EXIT ;  /* 0x000000000000294d */ /* 0x000fea0003800000 */
[----:B------:R-:W-:Y:S01]  /*0b60*/  IMAD.U32 R11, R11, 0x10000, RZ ;  /* 0x000100000b0b7824 */ /* 0x000fe200078e00ff */
[----:B-12---:R-:W-:Y:S01]  /*0b70*/  MUFU.RCP R13, R13 ;  /* 0x0000000d000d7308 */ /* 0x006fe20000001000 */
[----:B------:R-:W1:Y:S01]  /*0b80*/  LDCU.64 UR4, c[0x0][0x380] ;  /* 0x00007000ff0477ac */ /* 0x000e620008000a00 */
[----:B------:R-:W-:Y:S01]  /*0b90*/  MOV R9, RZ ;  /* 0x000000ff00097202 */ /* 0x000fe20000000f00 */
[----:B------:R-:W-:-:S04]  /*0ba0*/  FADD.FTZ R11, R11, -R12 ;  /* 0x8000000c0b0b7221 */ /* 0x000fc80000010000 */
[----:B------:R-:W-:Y:S01]  /*0bb0*/  FMUL.FTZ R11, R11, 1.4426950216293334961 ;  /* 0x3fb8aa3b0b0b7820 */ /* 0x000fe20000410000 */
[----:B------:R-:W-:-:S03]  /*0bc0*/  IMAD.WIDE.U32 R8, R4, UR7, R8 ;  /* 0x0000000704087c25 */ /* 0x000fc6000f8e0008 */
[----:B---34-:R-:W2:Y:S01]  /*0bd0*/  MUFU.EX2 R0, R11 ;  /* 0x0000000b00007308 */ /* 0x018ea20000000800 */
[----:B------:R-:W-:Y:S01]  /*0be0*/  IMAD R5, R5, UR7, R9 ;  /* 0x0000000705057c24 */ /* 0x000fe2000f8e0209 */
[----:B-1----:R-:W-:-:S04]  /*0bf0*/  LEA R2, P0, R8, UR4, 0x1 ;  /* 0x0000000408027c11 */ /* 0x002fc8000f8008ff */
[----:B------:R-:W-:Y:S01]  /*0c00*/  LEA.HI.X R3, R8, UR5, R5, 0x1, P0 ;  /* 0x0000000508037c11 */ /* 0x000fe200080f0c05 */
[----:B--2---:R-:W-:-:S05]  /*0c10*/  FMUL.FTZ R0, R0, R13 ;  /* 0x0000000d00007220 */ /* 0x004fca0000410000 */
[----:B------:R-:W-:-:S05]  /*0c20*/  F2FP.BF16.F32.PACK_AB R0, RZ, R0 ;  /* 0x00000000ff00723e */ /* 0x000fca00000010ff */
[----:B------:R-:W-:Y:S01]  /*0c30*/  STG.E.U16 desc[UR8][R2.64], R0 ;  /* 0x0000000002007986 */ /* 0x000fe2000c101508 */
[----:B------:R-:W-:Y:S05]  /*0c40*/  EXIT ;  /* 0x000000000000794d */ /* 0x000fea0003800000 */
.L_x_6870:
[----:B------:R-:W-:Y:S02]  /*0c50*/  HFMA2 R25, -RZ, RZ, 0, 1.847743988037109375e-06 ;  /* 0x0000001fff197431 */ /* 0x000fe400000001ff */
[----:B-1----:R-:W-:Y:S02]  /*0c60*/  IMAD.MOV.U32 R23, RZ, RZ, R12 ;  /* 0x000000ffff177224 */ /* 0x002fe400078e000c */
[----:B------:R-:W-:Y:S02]  /*0c70*/  IMAD.MOV.U32 R22, RZ, RZ, 0x10 ;  /* 0x00000010ff167424 */ /* 0x000fe400078e00ff */
[----:B------:R-:W-:-:S07]  /*0c80*/  IMAD.MOV.U32 R20, RZ, RZ, -0x1 ;  /* 0xffffffffff147424 */ /* 0x000fce00078e00ff */
[----:B------:R-:W-:Y:S05]  /*0c90*/  WARPSYNC.COLLECTIVE R20, `(.L_x_6878) ;  /* 0x0000000014087348 */ /* 0x000fea0003c00000 */
[----:B------:R0:W1:Y:S02]  /*0ca0*/  SHFL.DOWN P6, R21, R23, R22, R25 ;  /* 0x0800001617157389 */ /* 0x00006400000c0019 */
[----:B01----:R-:W-:Y:S05]  /*0cb0*/  ENDCOLLECTIVE ;  /* 0x000000000000791b */ /* 0x003fea0003800000 */
.L_x_6878:
        /* <DEDUP_REMOVED lines=8> */
.L_x_6879:
        /* <DEDUP_REMOVED lines=8> */
.L_x_6880:
        /* <DEDUP_REMOVED lines=8> */
.L_x_6881:
        /* <DEDUP_REMOVED lines=8> */
.L_x_6882:
[----:B------:R-:W-:Y:S05]  /*0ec0*/  BRA `(.L_x_6883) ;  /* 0xfffffff400ac7947 */ /* 0x000fea000383ffff */
.L_x_6873:
[----:B------:R-:W-:Y:S02]  /*0ed0*/  HFMA2 R22, -RZ, RZ, 0, 9.5367431640625e-07 ;  /* 0x00000010ff167431 */ /* 0x000fe400000001ff */
[----:B-1----:R-:W-:Y:S02]  /*0ee0*/  IMAD.MOV.U32 R23, RZ, RZ, R13 ;  /* 0x000000ffff177224 */ /* 0x002fe400078e000d */
[----:B------:R-:W-:Y:S02]  /*0ef0*/  IMAD.MOV.U32 R25, RZ, RZ, 0x1f ;  /* 0x0000001fff197424 */ /* 0x000fe400078e00ff */
[----:B------:R-:W-:-:S07]  /*0f00*/  IMAD.MOV.U32 R20, RZ, RZ, -0x1 ;  /* 0xffffffffff147424 */ /* 0x000fce00078e00ff */
[----:B0-----:R-:W-:Y:S05]  /*0f10*/  WARPSYNC.COLLECTIVE R20, `(.L_x_6884) ;  /* 0x0000000014087348 */ /* 0x001fea0003c00000 */
[----:B0-----:R0:W1:Y:S02]  /*0f20*/  SHFL.DOWN P6, R21, R23, R22, R25 ;  /* 0x0800001617157389 */ /* 0x00106400000c0019 */
[----:B01----:R-:W-:Y:S05]  /*0f30*/  ENDCOLLECTIVE ;  /* 0x000000000000791b */ /* 0x003fea0003800000 */
.L_x_6884:
[----:B------:R-:W-:Y:S01]  /*0f40*/  HFMA2 R22, -RZ, RZ, 0, 4.76837158203125e-07 ;  /* 0x00000008ff167431 */ /* 0x000fe200000001ff */
[----:B------:R-:W-:-:S05]  /*0f50*/  MOV R14, R21 ;  /* 0x00000015000e7202 */ /* 0x000fca0000000f00 */
[----:B------:R-:W-:-:S04]  /*0f60*/  FADD.FTZ R14, R13, R14 ;  /* 0x0000000e0d0e7221 */ /* 0x000fc80000010000 */
[----:B------:R-:W-:-:S07]  /*0f70*/  IMAD.MOV.U32 R23, RZ, RZ, R14 ;  /* 0x000000ffff177224 */ /* 0x000fce00078e000e */
[----:B------:R-:W-:Y:S05]  /*0f80*/  WARPSYNC.COLLECTIVE R20, `(.L_x_6885) ;  /* 0x0000000014087348 */ /* 0x000fea0003c00000 */
[----:B------:R0:W1:Y:S02]  /*0f90*/  SHFL.DOWN P6, R21, R23, R22, R25 ;  /* 0x0800001617157389 */ /* 0x00006400000c0019 */
[----:B01----:R-:W-:Y:S05]  /*0fa0*/  ENDCOLLECTIVE ;  /* 0x000000000000791b */ /* 0x003fea0003800000 */
.L_x_6885:
[----:B------:R-:W-:Y:S02]  /*0fb0*/  IMAD.MOV.U32 R22, RZ, RZ, 0x4 ;  /* 0x00000004ff167424 */ /* 0x000fe400078e00ff */
[----:B------:R-:W-:-:S04]  /*0fc0*/  IMAD.MOV.U32 R15, RZ, RZ, R21 ;  /* 0x000000ffff0f7224 */ /* 0x000fc800078e0015 */
[----:B------:R-:W-:-:S05]  /*0fd0*/  FADD.FTZ R15, R14, R15 ;  /* 0x0000000f0e0f7221 */ /* 0x000fca0000010000 */
[----:B------:R-:W-:-:S07]  /*0fe0*/  MOV R23, R15 ;  /* 0x0000000f00177202 */ /* 0x000fce0000000f00 */
[----:B------:R-:W-:Y:S05]  /*0ff0*/  WARPSYNC.COLLECTIVE R20, `(.L_x_6886) ;  /* 0x0000000014087348 */ /* 0x000fea0003c00000 */
[----:B------:R0:W1:Y:S02]  /*1000*/  SHFL.DOWN P6, R21, R23, R22, R25 ;  /* 0x0800001617157389 */ /* 0x00006400000c0019 */
[----:B01----:R-:W-:Y:S05]  /*1010*/  ENDCOLLECTIVE ;  /* 0x000000000000791b */ /* 0x003fea0003800000 */
.L_x_6886:
[----:B------:R-:W-:Y:S01]  /*1020*/  HFMA2 R22, -RZ, RZ, 0, 1.1920928955078125e-07 ;  /* 0x00000002ff167431 */ /* 0x000fe200000001ff */
[----:B------:R-:W-:-:S05]  /*1030*/  MOV R16, R21 ;  /* 0x0000001500107202 */ /* 0x000fca0000000f00 */
[----:B------:R-:W-:-:S04]  /*1040*/  FADD.FTZ R16, R15, R16 ;  /* 0x000000100f107221 */ /* 0x000fc80000010000 */
[----:B------:R-:W-:-:S07]  /*1050*/  IMAD.MOV.U32 R23, RZ, RZ, R16 ;  /* 0x000000ffff177224 */ /* 0x000fce00078e0010 */
[----:B------:R-:W-:Y:S05]  /*1060*/  WARPSYNC.COLLECTIVE R20, `(.L_x_6887) ;  /* 0x0000000014087348 */ /* 0x000fea0003c00000 */
[----:B------:R0:W1:Y:S02]  /*1070*/  SHFL.DOWN P6, R21, R23, R22, R25 ;  /* 0x0800001617157389 */ /* 0x00006400000c0019 */
[----:B01----:R-:W-:Y:S05]  /*1080*/  ENDCOLLECTIVE ;  /* 0x000000000000791b */ /* 0x003fea0003800000 */
.L_x_6887:
[----:B------:R-:W-:Y:S02]  /*1090*/  IMAD.MOV.U32 R22, RZ, RZ, 0x1 ;  /* 0x00000001ff167424 */ /* 0x000fe400078e00ff */
[----:B------:R-:W-:-:S04]  /*10a0*/  IMAD.MOV.U32 R17, RZ, RZ, R21 ;  /* 0x000000ffff117224 */ /* 0x000fc800078e0015 */
[----:B------:R-:W-:-:S05]  /*10b0*/  FADD.FTZ R17, R16, R17 ;  /* 0x0000001110117221 */ /* 0x000fca0000010000 */
[----:B------:R-:W-:-:S07]  /*10c0*/  MOV R23, R17 ;  /* 0x0000001100177202 */ /* 0x000fce0000000f00 */
[----:B------:R-:W-:Y:S05]  /*10d0*/  WARPSYNC.COLLECTIVE R20, `(.L_x_6888) ;  /* 0x0000000014087348 */ /* 0x000fea0003c00000 */
[----:B------:R0:W1:Y:S02]  /*10e0*/  SHFL.DOWN P6, R21, R23, R22, R25 ;  /* 0x0800001617157389 */ /* 0x00006400000c0019 */
[----:B01----:R-:W-:Y:S05]  /*10f0*/  ENDCOLLECTIVE ;  /* 0x000000000000791b */ /* 0x003fea0003800000 */
.L_x_6888:
[----:B------:R-:W-:Y:S01]  /*1100*/  MOV R18, R21 ;  /* 0x0000001500127202 */ /* 0x000fe20000000f00 */
[----:B------:R-:W-:Y:S06]  /*1110*/  BRA `(.L_x_6889) ;  /* 0xfffffff400ec7947 */ /* 0x000fec000383ffff */
.L_x_6890:
        /* <DEDUP_REMOVED lines=14> */
.L_x_11575:


//--------------------- .text._ZN2at6native43_GLOBAL__N__9ae7fba5_10_SoftMax_cu_9f978f6322cunn_SoftMaxForwardRegIN3c108BFloat16EfS4_NS1_22SoftMaxForwardEpilogueElLi2EEEvPT1_PKT_T3_ --------------------------
	.section	.text._ZN2at6native43_GLOBAL__N__9ae7fba5_10_SoftMax_cu_9f978f6322cunn_SoftMaxForwardRegIN3c108BFloat16EfS4_NS1_22SoftMaxForwardEpilogueElLi2EEEvPT1_PKT_T3_,"ax",@progbits
	.align	128
.text._ZN2at6native43_GLOBAL__N__9ae7fba5_10_SoftMax_cu_9f978f6322cunn_SoftMaxForwardRegIN3c108BFloat16EfS4_NS1_22SoftMaxForwardEpilogueElLi2EEEvPT1_PKT_T3_:
        .type           _ZN2at6native43_GLOBAL__N__9ae7fba5_10_SoftMax_cu_9f978f6322cunn_SoftMaxForwardRegIN3c108BFloat16EfS4_NS1_22SoftMaxForwardEpilogueElLi2EEEvPT1_PKT_T3_,@function
        .size           _ZN2at6native43_GLOBAL__N__9ae7fba5_10_SoftMax_cu_9f978f6322cunn_SoftMaxForwardRegIN3c108BFloat16EfS4_NS1_22SoftMaxForwardEpilogueElLi2EEEvPT1_PKT_T3_,(.L_x_11576 - _ZN2at6native43_GLOBAL__N__9ae7fba5_10_SoftMax_cu_9f978f6322cunn_SoftMaxForwardRegIN3c108BFloat16EfS4_NS1_22SoftMaxForwardEpilogueElLi2EEEvPT1_PKT_T3_)
        .other          _ZN2at6native43_GLOBAL__N__9ae7fba5_10_SoftMax_cu_9f978f6322cunn_SoftMaxForwardRegIN3c108BFloat16EfS4_NS1_22SoftMaxForwardEpilogueElLi2EEEvPT1_PKT_T3_,@"STO_CUDA_ENTRY STV_DEFAULT"
_ZN2at6native43_GLOBAL__N__9ae7fba5_10_SoftMax_cu_9f978f6322cunn_SoftMaxForwardRegIN3c108BFloat16EfS4_NS1_22SoftMaxForwardEpilogueElLi2EEEvPT1_PKT_T3_:
        /* <DEDUP_REMOVED lines=22> */
[----:B--2---:R0:W2:Y:S01]  /*0160*/  @!P0 LDG.E.U16 R8, desc[UR8][R12.64] ;  /* 0x000000080c088981 */ /* 0x0040a2000c1e1500 */
[----:B------:R-:W-:-:S05]  /*0170*/  @!P1 LEA.HI.X R11, R14, R17, R9, 0x1, P2 ;  /* 0x000000110e0b9211 */ /* 0x000fca00010f0c09 */
[----:B------:R-:W3:Y:S01]  /*0180*/  @!P1 LDG.E.U16 R0, desc[UR8][R10.64] ;  /* 0x000000080a009981 */ /* 0x000ee2000c1e1500 */
[----:B------:R-:W-:Y:S01]  /*0190*/  MOV R9, 0xff7fffff ;  /* 0xff7fffff00097802 */ /* 0x000fe20000000f00 */
[----:B------:R-:W1:Y:S01]  /*01a0*/  S2UR UR6, SR_CgaCtaId ;  /* 0x00000000000679c3 */ /* 0x000e620000008800 */
[----:B------:R-:W-:Y:S01]  /*01b0*/  UMOV UR4, 0x400 ;  /* 0x0000040000047882 */ /* 0x000fe20000000000 */
[----:B------:R-:W-:Y:S02]  /*01c0*/  USHF.R.U32.HI UR5, URZ, 0x5, UR5 ;  /* 0x00000005ff057899 */ /* 0x000fe40008011605 */
[----:B-1----:R-:W-:Y:S01]  /*01d0*/  ULEA UR4, UR6, UR4, 0x18 ;  /* 0x0000000406047291 */ /* 0x002fe2000f8ec0ff */
[----:B0-----:R-:W-:-:S03]  /*01e0*/  MOV R13, 0xff7fffff ;  /* 0xff7fffff000d7802 */ /* 0x001fc60000000f00 */
[----:B------:R-:W-:Y:S01]  /*01f0*/  BAR.SYNC.DEFER_BLOCKING 0x0 ;  /* 0x0000000000007b1d */ /* 0x000fe20000010000 */
[----:B--2---:R-:W-:-:S05]  /*0200*/  @!P0 IMAD.U32 R14, R8, 0x10000, RZ ;  /* 0x00010000080e8824 */ /* 0x004fca00078e00ff */
[----:B------:R-:W-:Y:S01]  /*0210*/  @!P0 FMNMX.FTZ R9, R14, -3.40282346638528859812e+38, !PT ;  /* 0xff7fffff0e098809 */ /* 0x000fe20007810000 */
[----:B---3--:R-:W-:-:S05]  /*0220*/  @!P1 IMAD.U32 R14, R0, 0x10000, RZ ;  /* 0x00010000000e9824 */ /* 0x008fca00078e00ff */
        /* <DEDUP_REMOVED lines=20> */
[----:B------:R-:W-:Y:S02]  /*0370*/  ISETP.GE.U32.AND P2, PT, R6, UR5, PT ;  /* 0x0000000506007c0c */ /* 0x000fe4000bf46070 */
        /* <DEDUP_REMOVED lines=20> */
.L_x_6903:
[----:B------:R-:W-:Y:S02]  /*04c0*/  ISETP.NE.AND P6, PT, R6, RZ, PT ;  /* 0x000000ff0600720c */ /* 0x000fe40003fc5270 */
[----:B-1----:R-:W-:-:S04]  /*04d0*/  FSETP.GEU.FTZ.AND P5, PT, R17, R16, PT ;  /* 0x000000101100720b */ /* 0x002fc80003fbe000 */
[----:B------:R-:W-:-:S07]  /*04e0*/  FSEL R16, R16, R17, !P5 ;  /* 0x0000001110107208 */ /* 0x000fce0006800000 */
[----:B------:R2:W-:Y:S01]  /*04f0*/  @!P6 STS [UR4], R16 ;  /* 0x00000010ff00e988 */ /* 0x0005e20008000804 */
[----:B------:R-:W-:-:S13]  /*0500*/  @!P6 PLOP3.LUT P3, PT, PT, PT, PT, 0x80, 0x8 ;  /* 0x000000000008e81c */ /* 0x000fda0003f6f070 */
.L_x_6891:
[----:B------:R-:W-:Y:S05]  /*0510*/  WARPSYNC.ALL ;  /* 0x0000000000007948 */ /* 0x000fea0003800000 */
[----:B------:R-:W-:Y:S01]  /*0520*/  BAR.SYNC.DEFER_BLOCKING 0x0 ;  /* 0x0000000000007b1d */ /* 0x000fe20000010000 */
[----:B-1----:R-:W-:Y:S01]  /*0530*/  @!P0 IMAD.U32 R13, R8, 0x10000, RZ ;  /* 0x00010000080d8824 */ /* 0x002fe200078e00ff */
[----:B------:R-:W-:Y:S01]  /*0540*/  ISETP.NE.AND P5, PT, R9, RZ, PT ;  /* 0x000000ff0900720c */ /* 0x000fe20003fa5270 */
[----:B------:R-:W-:Y:S02]  /*0550*/  @!P1 IMAD.U32 R15, R0, 0x10000, RZ ;  /* 0x00010000000f9824 */ /* 0x000fe400078e00ff */
[----:B------:R-:W-:Y:S01]  /*0560*/  IMAD.MOV.U32 R9, RZ, RZ, RZ ;  /* 0x000000ffff097224 */ /* 0x000fe200078e00ff */
[----:B------:R-:W-:Y:S01]  /*0570*/  BSSY B0, `(.L_x_6893) ;  /* 0x0000026000007945 */ /* 0x000fe20003800000 */
[----:B------:R-:W1:Y:S02]  /*0580*/  LDS R12, [UR4] ;  /* 0x00000004ff0c7984 */ /* 0x000e640008000800 */
[----:B-1----:R-:W-:-:S04]  /*0590*/  @!P0 FADD.FTZ R13, R13, -R12 ;  /* 0x8000000c0d0d8221 */ /* 0x002fc80000010000 */
[----:B------:R-:W-:Y:S01]  /*05a0*/  @!P0 FMUL.FTZ R14, R13, 1.4426950216293334961 ;  /* 0x3fb8aa3b0d0e8820 */ /* 0x000fe20000410000 */
[----:B------:R-:W-:-:S04]  /*05b0*/  @!P1 FADD.FTZ R13, R15, -R12 ;  /* 0x8000000c0f0d9221 */ /* 0x000fc80000010000 */
[----:B------:R-:W-:Y:S01]  /*05c0*/  @!P1 FMUL.FTZ R15, R13, 1.4426950216293334961 ;  /* 0x3fb8aa3b0d0f9820 */ /* 0x000fe20000410000 */
[----:B------:R-:W1:Y:S01]  /*05d0*/  @!P0 MUFU.EX2 R14, R14 ;  /* 0x0000000e000e8308 */ /* 0x000e620000000800 */
[----:B------:R-:W-:-:S07]  /*05e0*/  HFMA2 R13, -RZ, RZ, 0, 0 ;  /* 0x00000000ff0d7431 */ /* 0x000fce00000001ff */
[----:B--2---:R-:W2:Y:S01]  /*05f0*/  @!P1 MUFU.EX2 R16, R15 ;  /* 0x0000000f00109308 */ /* 0x004ea20000000800 */
[----:B-1----:R-:W-:-:S04]  /*0600*/  @!P0 FADD.FTZ R13, RZ, R14 ;  /* 0x0000000eff0d8221 */ /* 0x002fc80000010000 */
[----:B--2---:R-:W-:-:S05]  /*0610*/  @!P1 FADD.FTZ R13, R13, R16 ;  /* 0x000000100d0d9221 */ /* 0x004fca0000010000 */
[----:B------:R-:W1:Y:S02]  /*0620*/  SHFL.DOWN PT, R16, R13, 0x10, 0x1f ;  /* 0x0a001f000d107f89 */ /* 0x000e6400000e0000 */
[----:B-1----:R-:W-:-:S05]  /*0630*/  FADD.FTZ R16, R16, R13 ;  /* 0x0000000d10107221 */ /* 0x002fca0000010000 */
[----:B0-----:R-:W0:Y:S02]  /*0640*/  SHFL.DOWN PT, R17, R16, 0x8, 0x1f ;  /* 0x09001f0010117f89 */ /* 0x001e2400000e0000 */
        /* <DEDUP_REMOVED lines=23> */
.L_x_6909:
[----:B-1----:R-:W-:-:S07]  /*07c0*/  FADD.FTZ R9, R13, R16 ;  /* 0x000000100d097221 */ /* 0x002fce0000010000 */
.L_x_6894:
[----:B------:R-:W-:Y:S05]  /*07d0*/  BSYNC B0 ;  /* 0x0000000000007941 */ /* 0x000fea0003800000 */
.L_x_6893:
[----:B-1----:R1:W-:Y:S01]  /*07e0*/  @P3 STS [UR4], R9 ;  /* 0x00000009ff003988 */ /* 0x0023e20008000804 */
[----:B------:R-:W-:Y:S05]  /*07f0*/  WARPSYNC.ALL ;  /* 0x0000000000007948 */ /* 0x000fea0003800000 */
[----:B------:R-:W-:Y:S06]  /*0800*/  BAR.SYNC.DEFER_BLOCKING 0x0 ;  /* 0x0000000000007b1d */ /* 0x000fec0000010000 */
[----:B------:R-:W-:Y:S01]  /*0810*/  BSSY.RECONVERGENT B0, `(.L_x_6896) ;  /* 0x0000011000007945 */ /* 0x000fe20003800200 */
[----:B0-----:R-:W0:Y:S03]  /*0820*/  LDS R10, [UR4] ;  /* 0x00000004ff0a7984 */ /* 0x001e260008000800 */
[----:B------:R-:W-:Y:S05]  /*0830*/  @P0 BRA `(.L_x_6897) ;  /* 0x0000000000380947 */ /* 0x000fea0003800000 */
[----:B------:R-:W-:Y:S01]  /*0840*/  IMAD.U32 R7, R8, 0x10000, RZ ;  /* 0x0001000008077824 */ /* 0x000fe200078e00ff */
[----:B0-----:R-:W-:Y:S01]  /*0850*/  MUFU.RCP R11, R10 ;  /* 0x0000000a000b7308 */ /* 0x001fe20000001000 */
[----:B------:R-:W0:Y:S02]  /*0860*/  LDCU.64 UR4, c[0x0][0x380] ;  /* 0x00007000ff0477ac */ /* 0x000e240008000a00 */
[----:B------:R-:W-:-:S04]  /*0870*/  FADD.FTZ R7, R7, -R12 ;  /* 0x8000000c07077221 */ /* 0x000fc80000010000 */
[----:B------:R-:W-:Y:S01]  /*0880*/  FMUL.FTZ R13, R7, 1.4426950216293334961 ;  /* 0x3fb8aa3b070d7820 */ /* 0x000fe20000410000 */
[----:B------:R-:W-:-:S03]  /*0890*/  MOV R7, RZ ;  /* 0x000000ff00077202 */ /* 0x000fc60000000f00 */
[----:B------:R-:W2:Y:S01]  /*08a0*/  MUFU.EX2 R14, R13 ;  /* 0x0000000d000e7308 */ /* 0x000ea20000000800 */
[----:B-1----:R-:W-:-:S03]  /*08b0*/  IMAD.WIDE.U32 R8, R2, UR7, R6 ;  /* 0x0000000702087c25 */ /* 0x002fc6000f8e0006 */
[----:B0-----:R-:W-:Y:S01]  /*08c0*/  LEA R6, P0, R8, UR4, 0x1 ;  /* 0x0000000408067c11 */ /* 0x001fe2000f8008ff */
[----:B--2---:R-:W-:Y:S01]  /*08d0*/  FMUL.FTZ R7, R14, R11 ;  /* 0x0000000b0e077220 */ /* 0x004fe20000410000 */
[----:B------:R-:W-:-:S04]  /*08e0*/  IMAD R11, R3, UR7, R9 ;  /* 0x00000007030b7c24 */ /* 0x000fc8000f8e0209 */
[----:B------:R-:W-:Y:S02]  /*08f0*/  F2FP.BF16.F32.PACK_AB R9, RZ, R7 ;  /* 0x00000007ff09723e */ /* 0x000fe400000010ff */
[----:B------:R-:W-:-:S05]  /*0900*/  LEA.HI.X R7, R8, UR5, R11, 0x1, P0 ;  /* 0x0000000508077c11 */ /* 0x000fca00080f0c0b */
[----:B------:R2:W-:Y:S02]  /*0910*/  STG.E.U16 desc[UR8][R6.64], R9 ;  /* 0x0000000906007986 */ /* 0x0005e4000c101508 */
.L_x_6897:
[----:B------:R-:W-:Y:S05]  /*0920*/  BSYNC.RECONVERGENT B0 ;  /* 0x0000000000007941 */ /* 0x000fea0003800200 */
.L_x_6896:
[----:B------:R-:W-:Y:S05]  /*0930*/  @P1 EXIT ;  /* 0x000000000000194d */ /* 0x000fea0003800000 */
[----:B------:R-:W-:Y:S01]  /*0940*/  IMAD.U32 R5, R0, 0x10000, RZ ;  /* 0x0001000000057824 */ /* 0x000fe200078e00ff */
[----:B0-2---:R-:W-:Y:S01]  /*0950*/  MUFU.RCP R7, R10 ;  /* 0x0000000a00077308 */ /* 0x005fe20000001000 */
[----:B------:R-:W0:Y:S02]  /*0960*/  LDCU.64 UR4, c[0x0][0x380] ;  /* 0x00007000ff0477ac */ /* 0x000e240008000a00 */
[----:B------:R-:W-:-:S04]  /*0970*/  FADD.FTZ R5, R5, -R12 ;  /* 0x8000000c05057221 */ /* 0x000fc80000010000 */
[----:B------:R-:W-:Y:S01]  /*0980*/  FMUL.FTZ R6, R5, 1.4426950216293334961 ;  /* 0x3fb8aa3b05067820 */ /* 0x000fe20000410000 */
[----:B------:R-:W-:-:S03]  /*0990*/  IMAD.MOV.U32 R5, RZ, RZ, RZ ;  /* 0x000000ffff057224 */ /* 0x000fc600078e00ff */
[----:B------:R-:W2:Y:S01]  /*09a0*/  MUFU.EX2 R0, R6 ;  /* 0x0000000600007308 */ /* 0x000ea20000000800 */
[----:B------:R-:W-:-:S04]  /*09b0*/  IMAD.WIDE.U32 R4, R2, UR7, R4 ;  /* 0x0000000702047c25 */ /* 0x000fc8000f8e0004 */
[----:B------:R-:W-:Y:S01]  /*09c0*/  IMAD R3, R3, UR7, R5 ;  /* 0x0000000703037c24 */ /* 0x000fe2000f8e0205 */
[----:B0-----:R-:W-:-:S04]  /*09d0*/  LEA R2, P0, R4, UR4, 0x1 ;  /* 0x0000000404027c11 */ /* 0x001fc8000f8008ff */
[----:B------:R-:W-:Y:S01]  /*09e0*/  LEA.HI.X R3, R4, UR5, R3, 0x1, P0 ;  /* 0x0000000504037c11 */ /* 0x000fe200080f0c03 */
[----:B--2---:R-:W-:-:S05]  /*09f0*/  FMUL.FTZ R0, R0, R7 ;  /* 0x0000000700007220 */ /* 0x004fca0000410000 */
[----:B------:R-:W-:-:S05]  /*0a00*/  F2FP.BF16.F32.PACK_AB R0, RZ, R0 ;  /* 0x00000000ff00723e */ /* 0x000fca00000010ff */
[----:B------:R-:W-:Y:S01]  /*0a10*/  STG.E.U16 desc[UR8][R2.64], R0 ;  /* 0x0000000002007986 */ /* 0x000fe2000c101508 */
[----:B------:R-:W-:Y:S05]  /*0a20*/  EXIT ;  /* 0x000000000000794d */ /* 0x000fea0003800000 */
.L_x_6892:
[----:B-1----:R-:W-:Y:S01]  /*0a30*/  MOV R19, R13 ;  /* 0x0000000d00137202 */ /* 0x002fe20000000f00 */
[----:B------:R-:W-:Y:S01]  /*0a40*/  IMAD.MOV.U32 R20, RZ, RZ, 0x10 ;  /* 0x00000010ff147424 */ /* 0x000fe200078e00ff */
[----:B------:R-:W-:Y:S01]  /*0a50*/  MOV R18, 0xffffffff ;  /* 0xffffffff00127802 */ /* 0x000fe20000000f00 */
[----:B------:R-:W-:-:S07]  /*0a60*/  IMAD.MOV.U32 R21, RZ, RZ, 0x1f ;  /* 0x0000001fff157424 */ /* 0x000fce00078e00ff */
[----:B------:R-:W-:Y:S05]  /*0a70*/  WARPSYNC.COLLECTIVE R18, `(.L_x_6898) ;  /* 0x0000000012087348 */ /* 0x000fea0003c00000 */
[----:B------:R0:W1:Y:S02]  /*0a80*/  SHFL.DOWN P5, R16, R19, R20, R21 ;  /* 0x0800001413107389 */ /* 0x00006400000a0015 */
[----:B01----:R-:W-:Y:S05]  /*0a90*/  ENDCOLLECTIVE ;  /* 0x000000000000791b */ /* 0x003fea0003800000 */
.L_x_6898:
        /* <DEDUP_REMOVED lines=8> */
.L_x_6899:
        /* <DEDUP_REMOVED lines=8> */
.L_x_6900:
        /* <DEDUP_REMOVED lines=8> */
.L_x_6901:
        /* <DEDUP_REMOVED lines=8> */
.L_x_6902:
[----:B------:R-:W-:Y:S05]  /*0ca0*/  BRA `(.L_x_6903) ;  /* 0xfffffff800047947 */ /* 0x000fea000383ffff */
.L_x_6895:
[----:B------:R-:W-:Y:S02]  /*0cb0*/  HFMA2 R21, -RZ, RZ, 0, 1.847743988037109375e-06 ;  /* 0x0000001fff157431 */ /* 0x000fe400000001ff */
[----:B-1----:R-:W-:Y:S02]  /*0cc0*/  IMAD.MOV.U32 R19, RZ, RZ, R9 ;  /* 0x000000ffff137224 */ /* 0x002fe400078e0009 */
[----:B------:R-:W-:Y:S02]  /*0cd0*/  IMAD.MOV.U32 R20, RZ, RZ, 0x10 ;  /* 0x00000010ff147424 */ /* 0x000fe400078e00ff */
[----:B------:R-:W-:-:S07]  /*0ce0*/  IMAD.MOV.U32 R18, RZ, RZ, -0x1 ;  /* 0xffffffffff127424 */ /* 0x000fce00078e00ff */
[----:B0-----:R-:W-:Y:S05]  /*0cf0*/  WARPSYNC.COLLECTIVE R18, `(.L_x_6904) ;  /* 0x0000000012087348 */ /* 0x001fea0003c00000 */
[----:B------:R1:W2:Y:S02]  /*0d00*/  SHFL.DOWN P5, R16, R19, R20, R21 ;  /* 0x0800001413107389 */ /* 0x0002a400000a0015 */
[----:B012---:R-:W-:Y:S05]  /*0d10*/  ENDCOLLECTIVE ;  /* 0x000000000000791b */ /* 0x007fea0003800000 */
.L_x_6904:
[----:B------:R-:W-:Y:S02]  /*0d20*/  IMAD.MOV.U32 R20, RZ, RZ, 0x8 ;  /* 0x00000008ff147424 */ /* 0x000fe400078e00ff */
[----:B------:R-:W-:-:S04]  /*0d30*/  IMAD.MOV.U32 R10, RZ, RZ, R16 ;  /* 0x000000ffff0a7224 */ /* 0x000fc800078e0010 */
[----:B------:R-:W-:-:S05]  /*0d40*/  FADD.FTZ R10, R9, R10 ;  /* 0x0000000a090a7221 */ /* 0x000fca0000010000 */
[----:B------:R-:W-:-:S07]  /*0d50*/  MOV R19, R10 ;  /* 0x0000000a00137202 */ /* 0x000fce0000000f00 */
[----:B------:R-:W-:Y:S05]  /*0d60*/  WARPSYNC.COLLECTIVE R18, `(.L_x_6905) ;  /* 0x0000000012087348 */ /* 0x000fea0003c00000 */
[----:B------:R0:W1:Y:S02]  /*0d70*/  SHFL.DOWN P5, R16, R19, R20, R21 ;  /* 0x0800001413107389 */ /* 0x00006400000a0015 */
[----:B01----:R-:W-:Y:S05]  /*0d80*/  ENDCOLLECTIVE ;  /* 0x000000000000791b */ /* 0x003fea0003800000 */
.L_x_6905:
[----:B------:R-:W-:Y:S02]  /*0d90*/  IMAD.MOV.U32 R20, RZ, RZ, 0x4 ;  /* 0x00000004ff147424 */ /* 0x000fe400078e00ff */
[----:B------:R-:W-:-:S04]  /*0da0*/  IMAD.MOV.U32 R11, RZ, RZ, R16 ;  /* 0x000000ffff0b7224 */ /* 0x000fc800078e0010 */
[----:B------:R-:W-:-:S05]  /*0db0*/  FADD.FTZ R11, R10, R11 ;  /* 0x0000000b0a0b7221 */ /* 0x000fca0000010000 */
[----:B------:R-:W-:-:S07]  /*0dc0*/  MOV R19, R11 ;  /* 0x0000000b00137202 */ /* 0x000fce0000000f00 */
[----:B------:R-:W-:Y:S05]  /*0dd0*/  WARPSYNC.COLLECTIVE R18, `(.L_x_6906) ;  /* 0x0000000012087348 */ /* 0x000fea0003c00000 */
[----:B------:R0:W1:Y:S02]  /*0de0*/  SHFL.DOWN P5, R16, R19, R20, R21 ;  /* 0x0800001413107389 */ /* 0x00006400000a0015 */
[----:B01----:R-:W-:Y:S05]  /*0df0*/  ENDCOLLECTIVE ;  /* 0x000000000000791b */ /* 0x003fea0003800000 */
.L_x_6906:
[----:B------:R-:W-:Y:S02]  /*0e00*/  IMAD.MOV.U32 R20, RZ, RZ, 0x2 ;  /* 0x00000002ff147424 */ /* 0x000fe400078e00ff */
[----:B------:R-:W-:-:S04]  /*0e10*/  IMAD.MOV.U32 R14, RZ, RZ, R16 ;  /* 0x000000ffff0e7224 */ /* 0x000fc800078e0010 */
[----:B------:R-:W-:-:S05]  /*0e20*/  FADD.FTZ R14, R11, R14 ;  /* 0x0000000e0b0e7221 */ /* 0x000fca0000010000 */
[----:B------:R-:W-:-:S07]  /*0e30*/  MOV R19, R14 ;  /* 0x0000000e00137202 */ /* 0x000fce0000000f00 */
[----:B------:R-:W-:Y:S05]  /*0e40*/  WARPSYNC.COLLECTIVE R18, `(.L_x_6907) ;  /* 0x0000000012087348 */ /* 0x000fea0003c00000 */
[----:B------:R0:W1:Y:S02]  /*0e50*/  SHFL.DOWN P5, R16, R19, R20, R21 ;  /* 0x0800001413107389 */ /* 0x00006400000a0015 */
[----:B01----:R-:W-:Y:S05]  /*0e60*/  ENDCOLLECTIVE ;  /* 0x000000000000791b */ /* 0x003fea0003800000 */
.L_x_6907:
[----:B------:R-:W-:Y:S02]  /*0e70*/  IMAD.MOV.U32 R20, RZ, RZ, 0x1 ;  /* 0x00000001ff147424 */ /* 0x000fe400078e00ff */
[----:B------:R-:W-:-:S04]  /*0e80*/  IMAD.MOV.U32 R13, RZ, RZ, R16 ;  /* 0x000000ffff0d7224 */ /* 0x000fc800078e0010 */
[----:B------:R-:W-:-:S05]  /*0e90*/  FADD.FTZ R13, R14, R13 ;  /* 0x0000000d0e0d7221 */ /* 0x000fca0000010000 */
[----:B------:R-:W-:-:S07]  /*0ea0*/  MOV R19, R13 ;  /* 0x0000000d00137202 */ /* 0x000fce0000000f00 */
[----:B------:R-:W-:Y:S05]  /*0eb0*/  WARPSYNC.COLLECTIVE R18, `(.L_x_6908) ;  /* 0x0000000012087348 */ /* 0x000fea0003c00000 */
[----:B------:R0:W1:Y:S02]  /*0ec0*/  SHFL.DOWN P5, R16, R19, R20, R21 ;  /* 0x0800001413107389 */ /* 0x00006400000a0015 */
[----:B01----:R-:W-:Y:S05]  /*0ed0*/  ENDCOLLECTIVE ;  /* 0x000000000000791b */ /* 0x003fea0003800000 */
.L_x_6908:
[----:B------:R-:W-:Y:S05]  /*0ee0*/  BRA `(.L_x_6909) ;  /* 0xfffffff800347947 */ /* 0x000fea000383ffff */
.L_x_6910:
        /* <DEDUP_REMOVED lines=9> */
.L_x_11576:


//--------------------- .text._ZN2at6native43_GLOBAL__N__9ae7fba5_10_SoftMax_cu_9f978f6322cunn_SoftMaxForwardRegIN3c108BFloat16EfS4_NS1_22SoftMaxForwardEpilogueElLi1EEEvPT1_PKT_T3_ --------------------------
	.section	.text._ZN2at6native43_GLOBAL__N__9ae7fba5_10_SoftMax_cu_9f978f6322cunn_SoftMaxForwardRegIN3c108BFloat16EfS4_NS1_22SoftMaxForwardEpilogueElLi1EEEvPT1_PKT_T3_,"ax",@progbits
	.align	128
.text._ZN2at6native43_GLOBAL__N__9ae7fba5_10_SoftMax_cu_9f978f6322cunn_SoftMaxForwardRegIN3c108BFloat16EfS4_NS1_22SoftMaxForwardEpilogueElLi1EEEvPT1_PKT_T3_:
        .type           _ZN2at6native43_GLOBAL__N__9ae7fba5_10_SoftMax_cu_9f978f6322cunn_SoftMaxForwardRegIN3c108BFloat16EfS4_NS1_22SoftMaxForwardEpilogueElLi1EEEvPT1_PKT_T3_,@function
        .size           _ZN2at6native43_GLOBAL__N__9ae7fba5_10_SoftMax_cu_9f978f6322cunn_SoftMaxForwardRegIN3c108BFloat16EfS4_NS1_22SoftMaxForwardEpilogueElLi1EEEvPT1_PKT_T3_,(.L_x_11577 - _ZN2at6native43_GLOBAL__N__9ae7fba5_10_SoftMax_cu_9f978f6322cunn_SoftMaxForwardRegIN3c108BFloat16EfS4_NS1_22SoftMaxForwardEpilogueElLi1EEEvPT1_PKT_T3_)
        .other          _ZN2at6native43_GLOBAL__N__9ae7fba5_10_SoftMax_cu_9f978f6322cunn_SoftMaxForwardRegIN3c108BFloat16EfS4_NS1_22SoftMaxForwardEpilogueElLi1EEEvPT1_PKT_T3_,@"STO_CUDA_ENTRY STV_DEFAULT"
_ZN2at6native43_GLOBAL__N__9ae7fba5_10_SoftMax_cu_9f978f6322cunn_SoftMaxForwardRegIN3c108BFloat16EfS4_NS1_22SoftMaxForwardEpilogueElLi1EEEvPT1_PKT_T3_:
[----:B------:R-:W-:Y:S01]  /*0000*/  LDC R1, c[0x0][0x37c] ;  /* 0x0000df00ff017b82 */ /* 0x000fe20000000800 */
[----:B------:R-:W0:Y:S07]  /*0010*/  S2R R4, SR_TID.X ;  /* 0x0000000000047919 */ /* 0x000e2e0000002100 */
[----:B------:R-:W0:Y:S01]  /*0020*/  LDC.64 R2, c[0x0][0x390] ;  /* 0x0000e400ff027b82 */ /* 0x000e220000000a00 */
[----:B------:R-:W1:Y:S07]  /*0030*/  LDCU.64 UR8, c[0x0][0x358] ;  /* 0x00006b00ff0877ac */ /* 0x000e6e0008000a00 */
[----:B------:R-:W2:Y:S01]  /*0040*/  S2UR UR7, SR_CTAID.X ;  /* 0x00000000000779c3 */ /* 0x000ea20000002500 */
[----:B0-----:R-:W-:-:S04]  /*0050*/  ISETP.GE.U32.AND P0, PT, R4, R2, PT ;  /* 0x000000020400720c */ /* 0x001fc80003f06070 */
[----:B------:R-:W-:-:S13]  /*0060*/  ISETP.GE.AND.EX P0, PT, RZ, R3, PT, P0 ;  /* 0x00000003ff00720c */ /* 0x000fda0003f06300 */
[----:B------:R-:W0:Y:S01]  /*0070*/  @!P0 LDC.64 R8, c[0x0][0x388] ;  /* 0x0000e200ff088b82 */ /* 0x000e220000000a00 */
[----:B------:R-:W-:Y:S02]  /*0080*/  @!P0 IMAD.MOV.U32 R5, RZ, RZ, RZ ;  /* 0x000000ffff058224 */ /* 0x000fe400078e00ff */
[----:B--2---:R-:W-:-:S04]  /*0090*/  @!P0 IMAD.WIDE.U32 R6, R2, UR7, R4 ;  /* 0x0000000702068c25 */ /* 0x004fc8000f8e0004 */
[----:B------:R-:W-:Y:S01]  /*00a0*/  @!P0 IMAD R7, R3, UR7, R7 ;  /* 0x0000000703078c24 */ /* 0x000fe2000f8e0207 */
[----:B0-----:R-:W-:-:S04]  /*00b0*/  @!P0 LEA R8, P1, R6, R8, 0x1 ;  /* 0x0000000806088211 */ /* 0x001fc800078208ff */
[----:B------:R-:W-:-:S05]  /*00c0*/  @!P0 LEA.HI.X R9, R6, R9, R7, 0x1, P1 ;  /* 0x0000000906098211 */ /* 0x000fca00008f0c07 */
[----:B-1----:R-:W2:Y:S01]  /*00d0*/  @!P0 LDG.E.U16 R0, desc[UR8][R8.64] ;  /* 0x0000000808008981 */ /* 0x002ea2000c1e1500 */
[----:B------:R-:W-:Y:S01]  /*00e0*/  IMAD.MOV.U32 R6, RZ, RZ, -0x800001 ;  /* 0xff7fffffff067424 */ /* 0x000fe200078e00ff */
[----:B------:R-:W0:Y:S01]  /*00f0*/  S2UR UR6, SR_CgaCtaId ;  /* 0x00000000000679c3 */ /* 0x000e220000008800 */
[----:B------:R-:W-:Y:S01]  /*0100*/  UMOV UR4, 0x400 ;  /* 0x0000040000047882 */ /* 0x000fe20000000000 */
[----:B------:R-:W1:Y:S02]  /*0110*/  LDCU UR5, c[0x0][0x360] ;  /* 0x00006c00ff0577ac */ /* 0x000e640008000800 */
[----:B-1----:R-:W-:Y:S02]  /*0120*/  USHF.R.U32.HI UR5, URZ, 0x5, UR5 ;  /* 0x00000005ff057899 */ /* 0x002fe40008011605 */
[----:B0-----:R-:W-:Y:S02]  /*0130*/  ULEA UR4, UR6, UR4, 0x18 ;  /* 0x0000000406047291 */ /* 0x001fe4000f8ec0ff */
[----:B------:R-:W-:Y:S01]  /*0140*/  BAR.SYNC.DEFER_BLOCKING 0x0 ;  /* 0x0000000000007b1d */ /* 0x000fe20000010000 */
[----:B--2---:R-:W-:-:S05]  /*0150*/  @!P0 IMAD.U32 R7, R0, 0x10000, RZ ;  /* 0x0001000000078824 */ /* 0x004fca00078e00ff */
[----:B------:R-:W-:-:S05]  /*0160*/  @!P0 FMNMX.FTZ R6, R7, -3.40282346638528859812e+38, !PT ;  /* 0xff7fffff07068809 */ /* 0x000fca0007810000 */
[----:B------:R-:W0:Y:S02]  /*0170*/  SHFL.DOWN PT, R7, R6, 0x10, 0x1f ;  /* 0x0a001f0006077f89 */ /* 0x000e2400000e0000 */
[----:B0-----:R-:W-:-:S04]  /*0180*/  FSETP.GEU.FTZ.AND P1, PT, R6, R7, PT ;  /* 0x000000070600720b */ /* 0x001fc80003f3e000 */
[----:B------:R-:W-:Y:S02]  /*0190*/  FSEL R7, R7, R6, !P1 ;  /* 0x0000000607077208 */ /* 0x000fe40004800000 */
[----:B------:R-:W-:-:S03]  /*01a0*/  LOP3.LUT P2, R6, R4, 0x1f, RZ, 0xc0, !PT ;  /* 0x0000001f04067812 */ /* 0x000fc6000784c0ff */
[----:B------:R-:W0:Y:S02]  /*01b0*/  SHFL.DOWN PT, R10, R7, 0x8, 0x1f ;  /* 0x09001f00070a7f89 */ /* 0x000e2400000e0000 */
[----:B0-----:R-:W-:-:S04]  /*01c0*/  FSETP.GEU.FTZ.AND P1, PT, R7, R10, PT ;  /* 0x0000000a0700720b */ /* 0x001fc80003f3e000 */
[----:B------:R-:W-:Y:S02]  /*01d0*/  FSEL R10, R10, R7, !P1 ;  /* 0x000000070a0a7208 */ /* 0x000fe40004800000 */
[----:B------:R-:W-:-:S03]  /*01e0*/  LEA.HI R7, R4, UR4, RZ, 0x1d ;  /* 0x0000000404077c11 */ /* 0x000fc6000f8fe8ff */
[----:B------:R-:W0:Y:S02]  /*01f0*/  SHFL.DOWN PT, R11, R10, 0x4, 0x1f ;  /* 0x08801f000a0b7f89 */ /* 0x000e2400000e0000 */
[----:B0-----:R-:W-:-:S04]  /*0200*/  FSETP.GEU.FTZ.AND P1, PT, R10, R11, PT ;  /* 0x0000000b0a00720b */ /* 0x001fc80003f3e000 */
[----:B------:R-:W-:Y:S02]  /*0210*/  FSEL R11, R11, R10, !P1 ;  /* 0x0000000a0b0b7208 */ /* 0x000fe40004800000 */
[----:B------:R-:W-:-:S03]  /*0220*/  MOV R10, 0xff7fffff ;  /* 0xff7fffff000a7802 */ /* 0x000fc60000000f00 */
[----:B------:R-:W0:Y:S02]  /*0230*/  SHFL.DOWN PT, R8, R11, 0x2, 0x1f ;  /* 0x08401f000b087f89 */ /* 0x000e2400000e0000 */
[----:B0-----:R-:W-:-:S04]  /*0240*/  FSETP.GEU.FTZ.AND P1, PT, R11, R8, PT ;  /* 0x000000080b00720b */ /* 0x001fc80003f3e000 */
[----:B------:R-:W-:Y:S02]  /*0250*/  FSEL R9, R8, R11, !P1 ;  /* 0x0000000b08097208 */ /* 0x000fe40004800000 */
[----:B------:R-:W-:-:S03]  /*0260*/  ISETP.GE.U32.AND P1, PT, R4, UR5, PT ;  /* 0x0000000504007c0c */ /* 0x000fc6000bf26070 */
[----:B------:R-:W0:Y:S02]  /*0270*/  SHFL.DOWN PT, R8, R9, 0x1, 0x1f ;  /* 0x08201f0009087f89 */ /* 0x000e2400000e0000 */
[----:B0-----:R-:W-:-:S04]  /*0280*/  FSETP.GEU.FTZ.AND P3, PT, R9, R8, PT ;  /* 0x000000080900720b */ /* 0x001fc80003f7e000 */
[----:B------:R-:W-:Y:S02]  /*0290*/  FSEL R12, R8, R9, !P3 ;  /* 0x00000009080c7208 */ /* 0x000fe40005800000 */
[----:B------:R-:W-:Y:S02]  /*02a0*/  LEA R8, R6, UR4, 0x2 ;  /* 0x0000000406087c11 */ /* 0x000fe4000f8e10ff */
[----:B------:R-:W-:Y:S01]  /*02b0*/  ISETP.GT.U32.AND P3, PT, R4, 0x1f, PT ;  /* 0x0000001f0400780c */ /* 0x000fe20003f64070 */
[----:B------:R0:W-:Y:S01]  /*02c0*/  @!P2 STS [R7], R12 ;  /* 0x0000000c0700a388 */ /* 0x0001e20000000800 */
[----:B------:R-:W-:Y:S01]  /*02d0*/  BAR.SYNC.DEFER_BLOCKING 0x0 ;  /* 0x0000000000007b1d */ /* 0x000fe20000010000 */
[----:B------:R-:W-:-:S05]  /*02e0*/  PLOP3.LUT P2, PT, PT, PT, PT, 0x8, 0x80 ;  /* 0x000000000080781c */ /* 0x000fca0003f4e170 */
[----:B------:R0:W1:Y:S05]  /*02f0*/  @!P1 LDS R10, [R8] ;  /* 0x00000000080a9984 */ /* 0x00006a0000000800 */
        /* <DEDUP_REMOVED lines=16> */
.L_x_6921:
[----:B------:R-:W-:Y:S02]  /*0400*/  ISETP.NE.AND P5, PT, R4, RZ, PT ;  /* 0x000000ff0400720c */ /* 0x000fe40003fa5270 */
[----:B-1----:R-:W-:-:S04]  /*0410*/  FSETP.GEU.FTZ.AND P4, PT, R14, R13, PT ;  /* 0x0000000d0e00720b */ /* 0x002fc80003f9e000 */
[----:B------:R-:W-:-:S07]  /*0420*/  FSEL R13, R13, R14, !P4 ;  /* 0x0000000e0d0d7208 */ /* 0x000fce0006000000 */
[----:B------:R2:W-:Y:S01]  /*0430*/  @!P5 STS [UR4], R13 ;  /* 0x0000000dff00d988 */ /* 0x0005e20008000804 */
[----:B------:R-:W-:-:S13]  /*0440*/  @!P5 PLOP3.LUT P2, PT, PT, PT, PT, 0x80, 0x8 ;  /* 0x000000000008d81c */ /* 0x000fda0003f4f070 */
.L_x_6911:
[----:B------:R-:W-:Y:S05]  /*0450*/  WARPSYNC.ALL ;  /* 0x0000000000007948 */ /* 0x000fea0003800000 */
[----:B------:R-:W-:Y:S01]  /*0460*/  BAR.SYNC.DEFER_BLOCKING 0x0 ;  /* 0x0000000000007b1d */ /* 0x000fe20000010000 */
[----:B-1----:R-:W-:Y:S01]  /*0470*/  @!P0 IMAD.U32 R10, R0, 0x10000, RZ ;  /* 0x00010000000a8824 */ /* 0x002fe200078e00ff */
[----:B------:R-:W-:Y:S01]  /*0480*/  ISETP.NE.AND P4, PT, R6, RZ, PT ;  /* 0x000000ff0600720c */ /* 0x000fe20003f85270 */
[----:B------:R-:W-:-:S03]  /*0490*/  IMAD.MOV.U32 R6, RZ, RZ, RZ ;  /* 0x000000ffff067224 */ /* 0x000fc600078e00ff */
[----:B------:R-:W-:Y:S01]  /*04a0*/  BSSY B0, `(.L_x_6913) ;  /* 0x0000022000007945 */ /* 0x000fe20003800000 */
[----:B------:R-:W1:Y:S02]  /*04b0*/  LDS R9, [UR4] ;  /* 0x00000004ff097984 */ /* 0x000e640008000800 */
[----:B-1----:R-:W-:-:S04]  /*04c0*/  @!P0 FADD.FTZ R10, R10, -R9 ;  /* 0x800000090a0a8221 */ /* 0x002fc80000010000 */
[----:B------:R-:W-:Y:S01]  /*04d0*/  @!P0 FMUL.FTZ R11, R10, 1.4426950216293334961 ;  /* 0x3fb8aa3b0a0b8820 */ /* 0x000fe20000410000 */
[----:B------:R-:W-:-:S05]  /*04e0*/  IMAD.MOV.U32 R10, RZ, RZ, RZ ;  /* 0x000000ffff0a7224 */ /* 0x000fca00078e00ff */
[----:B------:R-:W1:Y:S02]  /*04f0*/  @!P0 MUFU.EX2 R11, R11 ;  /* 0x0000000b000b8308 */ /* 0x000e640000000800 */
[----:B-1----:R-:W-:-:S05]  /*0500*/  @!P0 FADD.FTZ R10, RZ, R11 ;  /* 0x0000000bff0a8221 */ /* 0x002fca0000010000 */
[----:B--2---:R-:W1:Y:S02]  /*0510*/  SHFL.DOWN PT, R13, R10, 0x10, 0x1f ;  /* 0x0a001f000a0d7f89 */ /* 0x004e6400000e0000 */
[----:B-1----:R-:W-:-:S05]  /*0520*/  FADD.FTZ R13, R13, R10 ;  /* 0x0000000a0d0d7221 */ /* 0x002fca0000010000 */
[----:B------:R-:W1:Y:S02]  /*0530*/  SHFL.DOWN PT, R12, R13, 0x8, 0x1f ;  /* 0x09001f000d0c7f89 */ /* 0x000e6400000e0000 */
[----:B-1----:R-:W-:-:S05]  /*0540*/  FADD.FTZ R12, R13, R12 ;  /* 0x0000000c0d0c7221 */ /* 0x002fca0000010000 */
[----:B------:R-:W1:Y:S02]  /*0550*/  SHFL.DOWN PT, R15, R12, 0x4, 0x1f ;  /* 0x08801f000c0f7f89 */ /* 0x000e6400000e0000 */
[----:B-1----:R-:W-:-:S05]  /*0560*/  FADD.FTZ R15, R12, R15 ;  /* 0x0000000f0c0f7221 */ /* 0x002fca0000010000 */
[----:B0-----:R-:W0:Y:S02]  /*0570*/  SHFL.DOWN PT, R14, R15, 0x2, 0x1f ;  /* 0x08401f000f0e7f89 */ /* 0x001e2400000e0000 */
        /* <DEDUP_REMOVED lines=19> */
.L_x_6927:
[----:B-1----:R-:W-:-:S07]  /*06b0*/  FADD.FTZ R6, R10, R13 ;  /* 0x0000000d0a067221 */ /* 0x002fce0000010000 */
.L_x_6914:
[----:B------:R-:W-:Y:S05]  /*06c0*/  BSYNC B0 ;  /* 0x0000000000007941 */ /* 0x000fea0003800000 */
.L_x_6913:
[----:B-1----:R1:W-:Y:S01]  /*06d0*/  @P2 STS [UR4], R6 ;  /* 0x00000006ff002988 */ /* 0x0023e20008000804 */
[----:B------:R-:W-:Y:S05]  /*06e0*/  WARPSYNC.ALL ;  /* 0x0000000000007948 */ /* 0x000fea0003800000 */
[----:B------:R-:W-:Y:S06]  /*06f0*/  BAR.SYNC.DEFER_BLOCKING 0x0 ;  /* 0x0000000000007b1d */ /* 0x000fec0000010000 */
[----:B------:R-:W-:Y:S05]  /*0700*/  @P0 EXIT ;  /* 0x000000000000094d */ /* 0x000fea0003800000 */
[----:B-1----:R-:W1:Y:S01]  /*0710*/  LDS R6, [UR4] ;  /* 0x00000004ff067984 */ /* 0x002e620008000800 */
[----:B------:R-:W-:Y:S01]  /*0720*/  SHF.L.U32 R0, R0, 0x10, RZ ;  /* 0x0000001000007819 */ /* 0x000fe200000006ff */
[----:B------:R-:W2:Y:S01]  /*0730*/  LDCU.64 UR10, c[0x0][0x380] ;  /* 0x00007000ff0a77ac */ /* 0x000ea20008000a00 */
[----:B------:R-:W-:-:S03]  /*0740*/  IMAD.MOV.U32 R5, RZ, RZ, RZ ;  /* 0x000000ffff057224 */ /* 0x000fc600078e00ff */
[----:B------:R-:W-:Y:S01]  /*0750*/  FADD.FTZ R9, R0, -R9 ;  /* 0x8000000900097221 */ /* 0x000fe20000010000 */
[----:B------:R-:W-:-:S04]  /*0760*/  IMAD.WIDE.U32 R4, R2, UR7, R4 ;  /* 0x0000000702047c25 */ /* 0x000fc8000f8e0004 */
[----:B------:R-:W-:Y:S01]  /*0770*/  FMUL.FTZ R9, R9, 1.4426950216293334961 ;  /* 0x3fb8aa3b09097820 */ /* 0x000fe20000410000 */
[----:B------:R-:W-:-:S05]  /*0780*/  IMAD R3, R3, UR7, R5 ;  /* 0x0000000703037c24 */ /* 0x000fca000f8e0205 */
[----:B------:R-:W-:Y:S01]  /*0790*/  MUFU.EX2 R9, R9 ;  /* 0x0000000900097308 */ /* 0x000fe20000000800 */
[----:B--2---:R-:W-:-:S04]  /*07a0*/  LEA R2, P0, R4, UR10, 0x1 ;  /* 0x0000000a04027c11 */ /* 0x004fc8000f8008ff */
[----:B------:R-:W-:-:S03]  /*07b0*/  LEA.HI.X R3, R4, UR11, R3, 0x1, P0 ;  /* 0x0000000b04037c11 */ /* 0x000fc600080f0c03 */
[----:B-1----:R-:W1:Y:S02]  /*07c0*/  MUFU.RCP R0, R6 ;  /* 0x0000000600007308 */ /* 0x002e640000001000 */
[----:B-1----:R-:W-:-:S05]  /*07d0*/  FMUL.FTZ R0, R9, R0 ;  /* 0x0000000009007220 */ /* 0x002fca0000410000 */
[----:B------:R-:W-:-:S05]  /*07e0*/  F2FP.BF16.F32.PACK_AB R0, RZ, R0 ;  /* 0x00000000ff00723e */ /* 0x000fca00000010ff */
[----:B------:R-:W-:Y:S01]  /*07f0*/  STG.E.U16 desc[UR8][R2.64], R0 ;  /* 0x0000000002007986 */ /* 0x000fe2000c101508 */
[----:B------:R-:W-:Y:S05]  /*0800*/  EXIT ;  /* 0x000000000000794d */ /* 0x000fea0003800000 */
.L_x_6912:
[----:B------:R-:W-:Y:S02]  /*0810*/  HFMA2 R18, -RZ, RZ, 0, 1.847743988037109375e-06 ;  /* 0x0000001fff127431 */ /* 0x000fe400000001ff */
[----:B-1----:R-:W-:Y:S02]  /*0820*/  IMAD.MOV.U32 R16, RZ, RZ, R10 ;  /* 0x000000ffff107224 */ /* 0x002fe400078e000a */
[----:B------:R-:W-:Y:S02]  /*0830*/  IMAD.MOV.U32 R17, RZ, RZ, 0x10 ;  /* 0x00000010ff117424 */ /* 0x000fe400078e00ff */
[----:B------:R-:W-:-:S07]  /*0840*/  IMAD.MOV.U32 R15, RZ, RZ, -0x1 ;  /* 0xffffffffff0f7424 */ /* 0x000fce00078e00ff */
[----:B------:R-:W-:Y:S05]  /*0850*/  WARPSYNC.COLLECTIVE R15, `(.L_x_6916) ;  /* 0x000000000f087348 */ /* 0x000fea0003c00000 */
[----:B------:R0:W1:Y:S02]  /*0860*/  SHFL.DOWN P4, R13, R16, R17, R18 ;  /* 0x08000011100d7389 */ /* 0x0000640000080012 */
[----:B01----:R-:W-:Y:S05]  /*0870*/  ENDCOLLECTIVE ;  /* 0x000000000000791b */ /* 0x003fea0003800000 */
.L_x_6916:
        /* <DEDUP_REMOVED lines=8> */
.L_x_6917:
[----:B------:R-:W-:Y:S02]  /*0900*/  IMAD.MOV.U32 R17, RZ, RZ, 0x4 ;  /* 0x00000004ff117424 */ /* 0x000fe400078e00ff */
[----:B------:R-:W-:-:S05]  /*0910*/  IMAD.MOV.U32 R12, RZ, RZ, R13 ;  /* 0x000000ffff0c7224 */ /* 0x000fca00078e000d */
[----:B------:R-:W-:-:S04]  /*0920*/  FSETP.GEU.FTZ.AND P4, PT, R9, R12, PT ;  /* 0x0000000c0900720b */ /* 0x000fc80003f9e000 */
[----:B------:R-:W-:-:S05]  /*0930*/  FSEL R12, R12, R9, !P4 ;  /* 0x000000090c0c7208 */ /* 0x000fca0006000000 */
[----:B------:R-:W-:-:S07]  /*0940*/  IMAD.MOV.U32 R16, RZ, RZ, R12 ;  /* 0x000000ffff107224 */ /* 0x000fce00078e000c */
[----:B------:R-:W-:Y:S05]  /*0950*/  WARPSYNC.COLLECTIVE R15, `(.L_x_6918) ;  /* 0x000000000f087348 */ /* 0x000fea0003c00000 */
[----:B------:R0:W1:Y:S02]  /*0960*/  SHFL.DOWN P4, R13, R16, R17, R18 ;  /* 0x08000011100d7389 */ /* 0x0000640000080012 */
[----:B01----:R-:W-:Y:S05]  /*0970*/  ENDCOLLECTIVE ;  /* 0x000000000000791b */ /* 0x003fea0003800000 */
.L_x_6918:
        /* <DEDUP_REMOVED lines=8> */
.L_x_6919:
        /* <DEDUP_REMOVED lines=8> */
.L_x_6920:
[----:B------:R-:W-:Y:S05]  /*0a80*/  BRA `(.L_x_6921) ;  /* 0xfffffff8005c7947 */ /* 0x000fea000383ffff */
.L_x_6915:
[----:B------:R-:W-:Y:S02]  /*0a90*/  HFMA2 R18, -RZ, RZ, 0, 1.847743988037109375e-06 ;  /* 0x0000001fff127431 */ /* 0x000fe400000001ff */
[----:B01----:R-:W-:Y:S02]  /*0aa0*/  IMAD.MOV.U32 R16, RZ, RZ, R6 ;  /* 0x000000ffff107224 */ /* 0x003fe400078e0006 */
[----:B------:R-:W-:Y:S02]  /*0ab0*/  IMAD.MOV.U32 R17, RZ, RZ, 0x10 ;  /* 0x00000010ff117424 */ /* 0x000fe400078e00ff */
[----:B------:R-:W-:-:S07]  /*0ac0*/  IMAD.MOV.U32 R15, RZ, RZ, -0x1 ;  /* 0xffffffffff0f7424 */ /* 0x000fce00078e00ff */
[----:B------:R-:W-:Y:S05]  /*0ad0*/  WARPSYNC.COLLECTIVE R15, `(.L_x_6922) ;  /* 0x000000000f087348 */ /* 0x000fea0003c00000 */
[----:B------:R0:W1:Y:S02]  /*0ae0*/  SHFL.DOWN P4, R13, R16, R17, R18 ;  /* 0x08000011100d7389 */ /* 0x0000640000080012 */
[----:B01----:R-:W-:Y:S05]  /*0af0*/  ENDCOLLECTIVE ;  /* 0x000000000000791b */ /* 0x003fea0003800000 */
.L_x_6922:
[----:B------:R-:W-:Y:S02]  /*0b00*/  IMAD.MOV.U32 R17, RZ, RZ, 0x8 ;  /* 0x00000008ff117424 */ /* 0x000fe400078e00ff */
[----:B------:R-:W-:-:S04]  /*0b10*/  IMAD.MOV.U32 R7, RZ, RZ, R13 ;  /* 0x000000ffff077224 */ /* 0x000fc800078e000d */
[----:B------:R-:W-:-:S05]  /*0b20*/  FADD.FTZ R7, R6, R7 ;  /* 0x0000000706077221 */ /* 0x000fca0000010000 */
[----:B------:R-:W-:-:S07]  /*0b30*/  MOV R16, R7 ;  /* 0x0000000700107202 */ /* 0x000fce0000000f00 */
[----:B------:R-:W-:Y:S05]  /*0b40*/  WARPSYNC.COLLECTIVE R15, `(.L_x_6923) ;  /* 0x000000000f087348 */ /* 0x000fea0003c00000 */
[----:B------:R0:W1:Y:S02]  /*0b50*/  SHFL.DOWN P4, R13, R16, R17, R18 ;  /* 0x08000011100d7389 */ /* 0x0000640000080012 */
[----:B01----:R-:W-:Y:S05]  /*0b60*/  ENDCOLLECTIVE ;  /* 0x000000000000791b */ /* 0x003fea0003800000 */
.L_x_6923:
[----:B------:R-:W-:Y:S02]  /*0b70*/  IMAD.MOV.U32 R17, RZ, RZ, 0x4 ;  /* 0x00000004ff117424 */ /* 0x000fe400078e00ff */
[----:B------:R-:W-:-:S04]  /*0b80*/  IMAD.MOV.U32 R8, RZ, RZ, R13 ;  /* 0x000000ffff087224 */ /* 0x000fc800078e000d */
[----:B------:R-:W-:-:S05]  /*0b90*/  FADD.FTZ R8, R7, R8 ;  /* 0x0000000807087221 */ /* 0x000fca0000010000 */
[----:B------:R-:W-:-:S07]  /*0ba0*/  MOV R16, R8 ;  /* 0x0000000800107202 */ /* 0x000fce0000000f00 */
[----:B------:R-:W-:Y:S05]  /*0bb0*/  WARPSYNC.COLLECTIVE R15, `(.L_x_6924) ;  /* 0x000000000f087348 */ /* 0x000fea0003c00000 */
[----:B------:R0:W1:Y:S02]  /*0bc0*/  SHFL.DOWN P4, R13, R16, R17, R18 ;  /* 0x08000011100d7389 */ /* 0x0000640000080012 */
[----:B01----:R-:W-:Y:S05]  /*0bd0*/  ENDCOLLECTIVE ;  /* 0x000000000000791b */ /* 0x003fea0003800000 */
.L_x_6924:
[----:B------:R-:W-:Y:S02]  /*0be0*/  IMAD.MOV.U32 R17, RZ, RZ, 0x2 ;  /* 0x00000002ff117424 */ /* 0x000fe400078e00ff */
[----:B------:R-:W-:-:S04]  /*0bf0*/  IMAD.MOV.U32 R11, RZ, RZ, R13 ;  /* 0x000000ffff0b7224 */ /* 0x000fc800078e000d */
[----:B------:R-:W-:-:S05]  /*0c00*/  FADD.FTZ R11, R8, R11 ;  /* 0x0000000b080b7221 */ /* 0x000fca0000010000 */
[----:B------:R-:W-:-:S07]  /*0c10*/  MOV R16, R11 ;  /* 0x0000000b00107202 */ /* 0x000fce0000000f00 */
[----:B------:R-:W-:Y:S05]  /*0c20*/  WARPSYNC.COLLECTIVE R15, `(.L_x_6925) ;  /* 0x000000000f087348 */ /* 0x000fea0003c00000 */
[----:B------:R0:W1:Y:S02]  /*0c30*/  SHFL.DOWN P4, R13, R16, R17, R18 ;  /* 0x08000011100d7389 */ /* 0x0000640000080012 */
[----:B01----:R-:W-:Y:S05]  /*0c40*/  ENDCOLLECTIVE ;  /* 0x000000000000791b */ /* 0x003fea0003800000 */
.L_x_6925:
[----:B------:R-:W-:Y:S02]  /*0c50*/  IMAD.MOV.U32 R17, RZ, RZ, 0x1 ;  /* 0x00000001ff117424 */ /* 0x000fe400078e00ff */
[----:B------:R-:W-:-:S04]  /*0c60*/  IMAD.MOV.U32 R10, RZ, RZ, R13 ;  /* 0x000000ffff0a7224 */ /* 0x000fc800078e000d */
[----:B------:R-:W-:-:S05]  /*0c70*/  FADD.FTZ R10, R11, R10 ;  /* 0x0000000a0b0a7221 */ /* 0x000fca0000010000 */
[----:B------:R-:W-:-:S07]  /*0c80*/  MOV R16, R10 ;  /* 0x0000000a00107202 */ /* 0x000fce0000000f00 */
[----:B------:R-:W-:Y:S05]  /*0c90*/  WARPSYNC.COLLECTIVE R15, `(.L_x_6926) ;  /* 0x000000000f087348 */ /* 0x000fea0003c00000 */
[----:B------:R0:W1:Y:S02]  /*0ca0*/  SHFL.DOWN P4, R13, R16, R17, R18 ;  /* 0x08000011100d7389 */ /* 0x0000640000080012 */
[----:B01----:R-:W-:Y:S05]  /*0cb0*/  ENDCOLLECTIVE ;  /* 0x000000000000791b */ /* 0x003fea0003800000 */
.L_x_6926:
[----:B------:R-:W-:Y:S05]  /*0cc0*/  BRA `(.L_x_6927) ;  /* 0xfffffff800787947 */ /* 0x000fea000383ffff */
.L_x_6928:
        /* <DEDUP_REMOVED lines=11> */
.L_x_11577:


//--------------------- .text._ZN2at6native43_GLOBAL__N__9ae7fba5_10_SoftMax_cu_9f978f6319cunn_SoftMaxForwardILi8EN3c104HalfEffNS1_22SoftMaxForwardEpilogueEEEvPT2_PKT0_i --------------------------
	.section	.text._ZN2at6native43_GLOBAL__N__9ae7fba5_10_SoftMax_cu_9f978f6319cunn_SoftMaxForwardILi8EN3c104HalfEffNS1_22SoftMaxForwardEpilogueEEEvPT2_PKT0_i,"ax",@progbits
	.align	128
.text._ZN2at6native43_GLOBAL__N__9ae7fba5_10_SoftMax_cu_9f978f6319cunn_SoftMaxForwardILi8EN3c104HalfEffNS1_22SoftMaxForwardEpilogueEEEvPT2_PKT0_i:
        .type           _ZN2at6native43_GLOBAL__N__9ae7fba5_10_SoftMax_cu_9f978f6319cunn_SoftMaxForwardILi8EN3c104HalfEffNS1_22SoftMaxForwardEpilogueEEEvPT2_PKT0_i,@function
        .size           _ZN2at6native43_GLOBAL__N__9ae7fba5_10_SoftMax_cu_9f978f6319cunn_SoftMaxForwardILi8EN3c104HalfEffNS1_22SoftMaxForwardEpilogueEEEvPT2_PKT0_i,(.L_x_11578 - _ZN2at6native43_GLOBAL__N__9ae7fba5_10_SoftMax_cu_9f978f6319cunn_SoftMaxForwardILi8EN3c104HalfEffNS1_22SoftMaxForwardEpilogueEEEvPT2_PKT0_i)
        .other          _ZN2at6native43_GLOBAL__N__9ae7fba5_10_SoftMax_cu_9f978f6319cunn_SoftMaxForwardILi8EN3c104HalfEffNS1_22SoftMaxForwardEpilogueEEEvPT2_PKT0_i,@"STO_CUDA_ENTRY STV_DEFAULT"
_ZN2at6native43_GLOBAL__N__9ae7fba5_10_SoftMax_cu_9f978f6319cunn_SoftMaxForwardILi8EN3c104HalfEffNS1_22SoftMaxForwardEpilogueEEEvPT2_PKT0_i:
[----:B------:R-:W-:Y:S08]  /*0000*/  LDC R1, c[0x0][0x37c] ;  /* 0x0000df00ff017b82 */ /* 0x000ff00000000800 */
[----:B------:R-:W0:Y:S01]  /*0010*/  S2UR UR10, SR_CTAID.X ;  /* 0x00000000000a79c3 */ /* 0x000e220000002500 */
[----:B------:R-:W1:Y:S01]  /*0020*/  LDCU UR13, c[0x0][0x390] ;  /* 0x00007200ff0d77ac */ /* 0x000e620008000800 */
[----:B------:R-:W2:Y:S01]  /*0030*/  S2R R19, SR_TID.X ;  /* 0x0000000000137919 */ /* 0x000ea20000002100 */
[----:B------:R-:W-:Y:S01]  /*0040*/  IMAD.MOV.U32 R23, RZ, RZ, -0x800001 ;  /* 0xff7fffffff177424 */ /* 0x000fe200078e00ff */
[----:B------:R-:W3:Y:S01]  /*0050*/  LDCU.128 UR4, c[0x0][0x380] ;  /* 0x00007000ff0477ac */ /* 0x000ee20008000c00 */
[----:B------:R-:W4:Y:S01]  /*0060*/  LDCU UR15, c[0x0][0x390] ;  /* 0x00007200ff0f77ac */ /* 0x000f220008000800 */
[----:B-1----:R-:W-:-:S02]  /*0070*/  USHF.R.S32.HI UR11, URZ, 0x1f, UR13 ;  /* 0x0000001fff0b7899 */ /* 0x002fc4000801140d */
[----:B0-----:R-:W-:Y:S02]  /*0080*/  UIMAD.WIDE.U32 UR8, UR10, UR13, URZ ;  /* 0x0000000d0a0872a5 */ /* 0x001fe4000f8e00ff */
[----:B------:R-:W-:Y:S01]  /*0090*/  UIMAD UR12, UR11, UR10, URZ ;  /* 0x0000000a0b0c72a4 */ /* 0x000fe2000f8e02ff */
[----:B----4-:R-:W-:Y:S01]  /*00a0*/  MOV R0, UR15 ;  /* 0x0000000f00007c02 */ /* 0x010fe20008000f00 */
[----:B------:R-:W-:Y:S01]  /*00b0*/  USHF.L.U32 UR11, UR8, 0x1, URZ ;  /* 0x00000001080b7899 */ /* 0x000fe200080006ff */
[----:B------:R-:W-:Y:S01]  /*00c0*/  MOV R17, UR15 ;  /* 0x0000000f00117c02 */ /* 0x000fe20008000f00 */
[----:B------:R-:W-:Y:S02]  /*00d0*/  UIADD3 UR12, UPT, UPT, UR9, UR12, URZ ;  /* 0x0000000c090c7290 */ /* 0x000fe4000fffe0ff */
[----:B---3--:R-:W-:Y:S02]  /*00e0*/  UIADD3 UR14, UP1, UPT, UR11, UR6, URZ ;  /* 0x000000060b0e7290 */ /* 0x008fe4000ff3e0ff */
[----:B------:R-:W-:-:S02]  /*00f0*/  UIADD3 UR6, UPT, UPT, UR11, UR6, URZ ;  /* 0x000000060b067290 */ /* 0x000fc4000fffe0ff */
[----:B------:R-:W-:Y:S02]  /*0100*/  USHF.L.U64.HI UR9, UR8, 0x1, UR12 ;  /* 0x0000000108097899 */ /* 0x000fe4000801020c */
[----:B------:R-:W-:Y:S01]  /*0110*/  USHF.R.U32.HI UR6, URZ, 0x1, UR6 ;  /* 0x00000001ff067899 */ /* 0x000fe20008011606 */
[----:B------:R-:W-:Y:S01]  /*0120*/  MOV R14, UR14 ;  /* 0x0000000e000e7c02 */ /* 0x000fe20008000f00 */
[----:B------:R-:W-:Y:S02]  /*0130*/  UIADD3.X UR7, UPT, UPT, UR9, UR7, URZ, UP1, !UPT ;  /* 0x0000000709077290 */ /* 0x000fe40008ffe4ff */
[----:B------:R-:W-:Y:S01]  /*0140*/  ULOP3.LUT UP1, UR6, UR6, 0x7, URZ, 0xc0, !UPT ;  /* 0x0000000706067892 */ /* 0x000fe2000f82c0ff */
[----:B------:R-:W-:Y:S01]  /*0150*/  MOV R2, R14 ;  /* 0x0000000e00027202 */ /* 0x000fe20000000f00 */
[----:B------:R-:W-:Y:S02]  /*0160*/  USHF.L.U32 UR10, UR8, 0x2, URZ ;  /* 0x00000002080a7899 */ /* 0x000fe400080006ff */
[----:B------:R-:W-:Y:S01]  /*0170*/  MOV R15, UR7 ;  /* 0x00000007000f7c02 */ /* 0x000fe20008000f00 */
[----:B------:R-:W-:Y:S01]  /*0180*/  USHF.L.U64.HI UR8, UR8, 0x2, UR12 ;  /* 0x0000000208087899 */ /* 0x000fe2000801020c */
[----:B------:R-:W-:Y:S01]  /*0190*/  IADD3 R9, PT, PT, RZ, -UR6, RZ ;  /* 0x80000006ff097c10 */ /* 0x000fe2000fffe0ff */
[----:B------:R-:W-:Y:S01]  /*01a0*/  UIADD3 UR11, UP0, UPT, UR10, UR4, URZ ;  /* 0x000000040a0b7290 */ /* 0x000fe2000ff1e0ff */
[----:B------:R-:W-:Y:S01]  /*01b0*/  MOV R3, R15 ;  /* 0x0000000f00037202 */ /* 0x000fe20000000f00 */
[----:B------:R-:W-:-:S02]  /*01c0*/  UIADD3 UR4, UPT, UPT, UR10, UR4, URZ ;  /* 0x000000040a047290 */ /* 0x000fc4000fffe0ff */
[----:B------:R-:W-:Y:S01]  /*01d0*/  UIADD3.X UR5, UPT, UPT, UR8, UR5, URZ, UP0, !UPT ;  /* 0x0000000508057290 */ /* 0x000fe200087fe4ff */
[----:B------:R-:W-:Y:S01]  /*01e0*/  IMAD.WIDE R8, R9, 0x2, R14 ;  /* 0x0000000209087825 */ /* 0x000fe200078e020e */
[----:B------:R-:W-:Y:S01]  /*01f0*/  MOV R16, UR11 ;  /* 0x0000000b00107c02 */ /* 0x000fe20008000f00 */
[----:B------:R-:W-:Y:S02]  /*0200*/  USHF.R.U32.HI UR4, URZ, 0x2, UR4 ;  /* 0x00000002ff047899 */ /* 0x000fe40008011604 */
[----:B------:R-:W0:Y:S01]  /*0210*/  LDCU.64 UR8, c[0x0][0x358] ;  /* 0x00006b00ff0877ac */ /* 0x000e220008000a00 */
[----:B------:R-:W-:Y:S02]  /*0220*/  IMAD.U32 R13, RZ, RZ, UR5 ;  /* 0x00000005ff0d7e24 */ /* 0x000fe4000f8e00ff */
[----:B--2---:R-:W-:Y:S01]  /*0230*/  IMAD.WIDE.U32 R10, R19, 0x2, R8 ;  /* 0x00000002130a7825 */ /* 0x004fe200078e0008 */
[----:B------:R-:W-:Y:S06]  /*0240*/  BRA.U !UP1, `(.L_x_6929) ;  /* 0x00000001092c7547 */ /* 0x000fec000b800000 */
[----:B------:R-:W-:-:S06]  /*0250*/  UIADD3 UR5, UPT, UPT, UR6, UR13, URZ ;  /* 0x0000000d06057290 */ /* 0x000fcc000fffe0ff */
[----:B------:R-:W-:-:S04]  /*0260*/  ISETP.GE.AND P0, PT, R19, UR5, PT ;  /* 0x0000000513007c0c */ /* 0x000fc8000bf06270 */
[----:B------:R-:W-:-:S13]  /*0270*/  ISETP.LT.U32.OR P0, PT, R19, UR6, P0 ;  /* 0x0000000613007c0c */ /* 0x000fda0008701470 */
[----:B0-----:R-:W2:Y:S01]  /*0280*/  @!P0 LDG.E.U16 R4, desc[UR8][R10.64] ;  /* 0x000000080a048981 */ /* 0x001ea2000c1e1500 */
[----:B------:R-:W0:Y:S01]  /*0290*/  LDC R14, c[0x0][0x360] ;  /* 0x0000d800ff0e7b82 */ /* 0x000e220000000800 */
[----:B------:R-:W-:Y:S02]  /*02a0*/  MOV R23, 0xff7fffff ;  /* 0xff7fffff00177802 */ /* 0x000fe40000000f00 */
[----:B0-----:R-:W-:-:S05]  /*02b0*/  VIMNMX.U32 R17, PT, PT, R14, UR5, !PT ;  /* 0x000000050e117c48 */ /* 0x001fca000ffe0000 */
[----:B------:R-:W-:Y:S02]  /*02c0*/  IMAD.IADD R17, R17, 0x1, -R14 ;  /* 0x0000000111117824 */ /* 0x000fe400078e0a0e */
[----:B------:R-:W-:-:S04]  /*02d0*/  IMAD.WIDE.U32 R14, R14, 0x2, R8 ;  /* 0x000000020e0e7825 */ /* 0x000fc800078e0008 */
[----:B--2---:R-:W-:-:S05]  /*02e0*/  @!P0 HADD2.F32 R4, -RZ, R4.H0_H0 ;  /* 0x20000004ff048230 */ /* 0x004fca0000004100 */
[----:B------:R-:W-:-:S07]  /*02f0*/  @!P0 FMNMX.FTZ R23, R4, -3.40282346638528859812e+38, !PT ;  /* 0xff7fffff04178809 */ /* 0x000fce0007810000 */
.L_x_6929:
[----:B------:R-:W1:Y:S01]  /*0300*/  LDC R12, c[0x0][0x360] ;  /* 0x0000d800ff0c7b82 */ /* 0x000e620000000800 */
[----:B------:R-:W-:Y:S01]  /*0310*/  IMAD.SHL.U32 R18, R19, 0x8, RZ ;  /* 0x0000000813127824 */ /* 0x000fe200078e00ff */
[----:B------:R-:W-:Y:S01]  /*0320*/  BSSY.RECONVERGENT B0, `(.L_x_6930) ;  /* 0x000002b000007945 */ /* 0x000fe20003800200 */
[----:B-1----:R-:W-:-:S04]  /*0330*/  SHF.L.U32 R22, R12, 0x3, RZ ;  /* 0x000000030c167819 */ /* 0x002fc800000006ff */
[----:B------:R-:W1:Y:S01]  /*0340*/  I2F.U32.RP R6, R22 ;  /* 0x0000001600067306 */ /* 0x000e620000209000 */
[-C--:B------:R-:W-:Y:S02]  /*0350*/  IADD3 R21, PT, PT, RZ, -R22.reuse, RZ ;  /* 0x80000016ff157210 */ /* 0x080fe40007ffe0ff */
[----:B------:R-:W-:Y:S02]  /*0360*/  ISETP.NE.U32.AND P1, PT, R22, RZ, PT ;  /* 0x000000ff1600720c */ /* 0x000fe40003f25070 */
[----:B------:R-:W-:-:S03]  /*0370*/  LOP3.LUT R20, RZ, R22, RZ, 0x33, !PT ;  /* 0x00000016ff147212 */ /* 0x000fc600078e33ff */
        /* <DEDUP_REMOVED lines=10> */
[----:B------:R-:W-:-:S04]  /*0420*/  @P0 IADD3 R5, PT, PT, -R22, R5, RZ ;  /* 0x0000000516050210 */ /* 0x000fc80007ffe1ff */
[----:B------:R-:W-:-:S13]  /*0430*/  ISETP.GE.U32.AND P0, PT, R5, R22, PT ;  /* 0x000000160500720c */ /* 0x000fda0003f06070 */
[----:B------:R-:W-:-:S04]  /*0440*/  @P0 IADD3 R5, PT, PT, -R22, R5, RZ ;  /* 0x0000000516050210 */ /* 0x000fc80007ffe1ff */
[----:B------:R-:W-:-:S04]  /*0450*/  SEL R24, R20, R5, !P1 ;  /* 0x0000000514187207 */ /* 0x000fc80004800000 */
[----:B------:R-:W-:-:S04]  /*0460*/  IADD3 R24, PT, PT, -R24, R17, RZ ;  /* 0x0000001118187210 */ /* 0x000fc80007ffe1ff */
[-C--:B------:R-:W-:Y:S02]  /*0470*/  ISETP.GE.AND P0, PT, R18, R24.reuse, PT ;  /* 0x000000181200720c */ /* 0x080fe40003f06270 */
[----:B------:R-:W-:-:S11]  /*0480*/  IADD3 R26, PT, PT, R19, R24, RZ ;  /* 0x00000018131a7210 */ /* 0x000fd60007ffe0ff */
[----:B------:R-:W-:Y:S05]  /*0490*/  @P0 BRA `(.L_x_6931) ;  /* 0x00000000004c0947 */ /* 0x000fea0003800000 */
[----:B------:R-:W-:-:S07]  /*04a0*/  MOV R25, R19 ;  /* 0x0000001300197202 */ /* 0x000fce0000000f00 */
.L_x_6932:
[----:B------:R-:W-:-:S06]  /*04b0*/  IMAD.WIDE R4, R25, 0x10, R14 ;  /* 0x0000001019047825 */ /* 0x000fcc00078e020e */
[----:B0-----:R-:W2:Y:S01]  /*04c0*/  LDG.E.128 R4, desc[UR8][R4.64] ;  /* 0x0000000804047981 */ /* 0x001ea2000c1e1d00 */
[----:B------:R-:W-:Y:S02]  /*04d0*/  IMAD.IADD R25, R12, 0x1, R25 ;  /* 0x000000010c197824 */ /* 0x000fe400078e0219 */
[--C-:B--2---:R-:W-:Y:S02]  /*04e0*/  HADD2.F32 R28, -RZ, R4.reuse.H0_H0 ;  /* 0x20000004ff1c7230 */ /* 0x104fe40000004100 */
[----:B------:R-:W-:Y:S02]  /*04f0*/  HADD2.F32 R27, -RZ, R4.H1_H1 ;  /* 0x30000004ff1b7230 */ /* 0x000fe40000004100 */
[--C-:B------:R-:W-:Y:S02]  /*0500*/  HADD2.F32 R4, -RZ, R7.reuse.H0_H0 ;  /* 0x20000007ff047230 */ /* 0x100fe40000004100 */
[----:B------:R-:W-:Y:S01]  /*0510*/  HADD2.F32 R7, -RZ, R7.H1_H1 ;  /* 0x30000007ff077230 */ /* 0x000fe20000004100 */
[----:B------:R-:W-:Y:S01]  /*0520*/  FMNMX3.FTZ R27, R23, R28, R27, !PT ;  /* 0x0000001c171b7276 */ /* 0x000fe2000781001b */
[----:B------:R-:W-:-:S02]  /*0530*/  HADD2.F32 R28, -RZ, R5.H0_H0 ;  /* 0x20000005ff1c7230 */ /* 0x000fc40000004100 */
[----:B------:R-:W-:Y:S01]  /*0540*/  HADD2.F32 R23, -RZ, R5.H1_H1 ;  /* 0x30000005ff177230 */ /* 0x000fe20000004100 */
[----:B------:R-:W-:-:S04]  /*0550*/  SHF.L.U32 R5, R25, 0x3, RZ ;  /* 0x0000000319057819 */ /* 0x000fc800000006ff */
[----:B------:R-:W-:Y:S02]  /*0560*/  ISETP.GE.AND P0, PT, R5, R24, PT ;  /* 0x000000180500720c */ /* 0x000fe40003f06270 */
[----:B------:R-:W-:Y:S01]  /*0570*/  FMNMX3.FTZ R23, R27, R28, R23, !PT ;  /* 0x0000001c1b177276 */ /* 0x000fe20007810017 */
[--C-:B------:R-:W-:Y:S02]  /*0580*/  HADD2.F32 R28, -RZ, R6.reuse.H0_H0 ;  /* 0x20000006ff1c7230 */ /* 0x100fe40000004100 */
[----:B------:R-:W-:-:S05]  /*0590*/  HADD2.F32 R6, -RZ, R6.H1_H1 ;  /* 0x30000006ff067230 */ /* 0x000fca0000004100 */
[----:B------:R-:W-:-:S04]  /*05a0*/  FMNMX3.FTZ R23, R23, R28, R6, !PT ;  /* 0x0000001c17177276 */ /* 0x000fc80007810006 */
[----:B------:R-:W-:Y:S01]  /*05b0*/  FMNMX3.FTZ R23, R23, R4, R7, !PT ;  /* 0x0000000417177276 */ /* 0x000fe20007810007 */
[----:B------:R-:W-:Y:S06]  /*05c0*/  @!P0 BRA `(.L_x_6932) ;  /* 0xfffffffc00b88947 */ /* 0x000fec000383ffff */
.L_x_6931:
[----:B0-----:R-:W-:Y:S05]  /*05d0*/  BSYNC.RECONVERGENT B0 ;  /* 0x0000000000007941 */ /* 0x001fea0003800200 */
.L_x_6930:
[----:B------:R-:W-:Y:S01]  /*05e0*/  ISETP.GE.AND P0, PT, R26, R17, PT ;  /* 0x000000111a00720c */ /* 0x000fe20003f06270 */
[----:B------:R-:W-:-:S12]  /*05f0*/  BSSY.RECONVERGENT B0, `(.L_x_6933) ;  /* 0x0000009000007945 */ /* 0x000fd80003800200 */
[----:B------:R-:W-:Y:S05]  /*0600*/  @P0 BRA `(.L_x_6934) ;  /* 0x00000000001c0947 */ /* 0x000fea0003800000 */
.L_x_6935:
[----:B------:R-:W-:-:S06]  /*0610*/  IMAD.WIDE R4, R26, 0x2, R14 ;  /* 0x000000021a047825 */ /* 0x000fcc00078e020e */
[----:B------:R-:W2:Y:S01]  /*0620*/  LDG.E.U16 R4, desc[UR8][R4.64] ;  /* 0x0000000804047981 */ /* 0x000ea2000c1e1500 */
[----:B------:R-:W-:-:S04]  /*0630*/  IADD3 R26, PT, PT, R12, R26, RZ ;  /* 0x0000001a0c1a7210 */ /* 0x000fc80007ffe0ff */
[----:B------:R-:W-:Y:S01]  /*0640*/  ISETP.GE.AND P0, PT, R26, R17, PT ;  /* 0x000000111a00720c */ /* 0x000fe20003f06270 */
[----:B--2---:R-:W-:-:S05]  /*0650*/  HADD2.F32 R6, -RZ, R4.H0_H0 ;  /* 0x20000004ff067230 */ /* 0x004fca0000004100 */
[----:B------:R-:W-:-:S07]  /*0660*/  FMNMX.FTZ R23, R6, R23, !PT ;  /* 0x0000001706177209 */ /* 0x000fce0007810000 */
[----:B------:R-:W-:Y:S05]  /*0670*/  @!P0 BRA `(.L_x_6935) ;  /* 0xfffffffc00e48947 */ /* 0x000fea000383ffff */
.L_x_6934:
[----:B------:R-:W-:Y:S05]  /*0680*/  BSYNC.RECONVERGENT B0 ;  /* 0x0000000000007941 */ /* 0x000fea0003800200 */
.L_x_6933:
[----:B------:R-:W0:Y:S01]  /*0690*/  SHFL.DOWN PT, R4, R23, 0x10, 0x1f ;  /* 0x0a001f0017047f89 */ /* 0x000e2200000e0000 */
[----:B------:R-:W1:Y:S01]  /*06a0*/  S2UR UR7, SR_CgaCtaId ;  /* 0x00000000000779c3 */ /* 0x000e620000008800 */
[----:B------:R-:W-:Y:S01]  /*06b0*/  UMOV UR5, 0x400 ;  /* 0x0000040000057882 */ /* 0x000fe20000000000 */
[----:B------:R-:W-:-:S06]  /*06c0*/  MOV R17, 0xff7fffff ;  /* 0xff7fffff00117802 */ /* 0x000fcc0000000f00 */
[----:B------:R-:W-:Y:S01]  /*06d0*/  BAR.SYNC.DEFER_BLOCKING 0x0 ;  /* 0x0000000000007b1d */ /* 0x000fe20000010000 */
[----:B------:R-:W-:Y:S02]  /*06e0*/  MOV R15, R13 ;  /* 0x0000000d000f7202 */ /* 0x000fe40000000f00 */
[----:B0-----:R-:W-:Y:S01]  /*06f0*/  FSETP.GEU.FTZ.AND P0, PT, R23, R4, PT ;  /* 0x000000041700720b */ /* 0x001fe20003f1e000 */
[----:B-1----:R-:W-:-:S03]  /*0700*/  ULEA UR5, UR7, UR5, 0x18 ;  /* 0x0000000507057291 */ /* 0x002fc6000f8ec0ff */
[----:B------:R-:W-:-:S05]  /*0710*/  FSEL R4, R4, R23, !P0 ;  /* 0x0000001704047208 */ /* 0x000fca0004000000 */
[----:B------:R-:W0:Y:S02]  /*0720*/  SHFL.DOWN PT, R5, R4, 0x8, 0x1f ;  /* 0x09001f0004057f89 */ /* 0x000e2400000e0000 */
[----:B0-----:R-:W-:-:S04]  /*0730*/  FSETP.GEU.FTZ.AND P0, PT, R4, R5, PT ;  /* 0x000000050400720b */ /* 0x001fc80003f1e000 */
[----:B------:R-:W-:Y:S02]  /*0740*/  FSEL R5, R5, R4, !P0 ;  /* 0x0000000405057208 */ /* 0x000fe40004000000 */
[----:B------:R-:W-:-:S03]  /*0750*/  SHF.R.U32.HI R4, RZ, 0x5, R12 ;  /* 0x00000005ff047819 */ /* 0x000fc6000001160c */
[----:B------:R-:W0:Y:S01]  /*0760*/  SHFL.DOWN PT, R6, R5, 0x4, 0x1f ;  /* 0x08801f0005067f89 */ /* 0x000e2200000e0000 */
[----:B------:R-:W-:Y:S02]  /*0770*/  ISETP.GE.U32.AND P3, PT, R19, R4, PT ;  /* 0x000000041300720c */ /* 0x000fe40003f66070 */
        /* <DEDUP_REMOVED lines=14> */
[----:B------:R-:W-:Y:S01]  /*0860*/  ISETP.GT.U32.AND P0, PT, R19, 0x1f, PT ;  /* 0x0000001f1300780c */ /* 0x000fe20003f04070 */
[----:B0-----:R-:W-:-:S04]  /*0870*/  IMAD.MOV.U32 R14, RZ, RZ, R16 ;  /* 0x000000ffff0e7224 */ /* 0x001fc800078e0010 */
[----:B------:R0:W1:Y:S08]  /*0880*/  @!P3 LDS R17, [R4] ;  /* 0x000000000411b984 */ /* 0x0000700000000800 */
[----:B------:R-:W-:Y:S05]  /*0890*/  @P0 BRA `(.L_x_6936) ;  /* 0x0000000000500947 */ /* 0x000fea0003800000 */
        /* <DEDUP_REMOVED lines=15> */
.L_x_6960:
[----:B------:R-:W-:Y:S02]  /*0990*/  ISETP.NE.AND P3, PT, R19, RZ, PT ;  /* 0x000000ff1300720c */ /* 0x000fe40003f65270 */
[----:B--2---:R-:W-:-:S04]  /*09a0*/  FSETP.GEU.FTZ.AND P0, PT, R13, R26, PT ;  /* 0x0000001a0d00720b */ /* 0x004fc80003f1e000 */
[----:B-1----:R-:W-:-:S07]  /*09b0*/  FSEL R13, R26, R13, !P0 ;  /* 0x0000000d1a0d7208 */ /* 0x002fce0004000000 */
[----:B------:R2:W-:Y:S01]  /*09c0*/  @!P3 STS [UR5], R13 ;  /* 0x0000000dff00b988 */ /* 0x0005e20008000805 */
[----:B------:R-:W-:-:S13]  /*09d0*/  @!P3 PLOP3.LUT P2, PT, PT, PT, PT, 0x80, 0x8 ;  /* 0x000000000008b81c */ /* 0x000fda0003f4f070 */
.L_x_6936:
[----:B------:R-:W3:Y:S01]  /*09e0*/  LDC R25, c[0x0][0x390] ;  /* 0x0000e400ff197b82 */ /* 0x000ee20000000800 */
[----:B------:R-:W-:Y:S05]  /*09f0*/  WARPSYNC.ALL ;  /* 0x0000000000007948 */ /* 0x000fea0003800000 */
[----:B------:R-:W-:Y:S02]  /*0a00*/  ISETP.NE.AND P3, PT, RZ, UR6, PT ;  /* 0x00000006ff007c0c */ /* 0x000fe4000bf65270 */
[----:B------:R-:W-:Y:S01]  /*0a10*/  BAR.SYNC.DEFER_BLOCKING 0x0 ;  /* 0x0000000000007b1d */ /* 0x000fe20000010000 */
[----:B------:R-:W-:Y:S01]  /*0a20*/  HFMA2 R24, -RZ, RZ, 0, 0 ;  /* 0x00000000ff187431 */ /* 0x000fe200000001ff */
[----:B------:R-:W-:Y:S01]  /*0a30*/  MOV R16, R2 ;  /* 0x0000000200107202 */ /* 0x000fe20000000f00 */
[----:B-1----:R-:W-:-:S03]  /*0a40*/  IMAD.MOV.U32 R17, RZ, RZ, R3 ;  /* 0x000000ffff117224 */ /* 0x002fc600078e0003 */
[----:B--2---:R-:W1:Y:S05]  /*0a50*/  LDS R13, [UR5] ;  /* 0x00000005ff0d7984 */ /* 0x004e6a0008000800 */
[----:B------:R-:W-:Y:S05]  /*0a60*/  @!P3 BRA `(.L_x_6938) ;  /* 0x000000000034b947 */ /* 0x000fea0003800000 */
[----:B------:R-:W-:-:S06]  /*0a70*/  UIADD3 UR5, UPT, UPT, UR6, UR13, URZ ;  /* 0x0000000d06057290 */ /* 0x000fcc000fffe0ff */
[----:B------:R-:W-:-:S04]  /*0a80*/  ISETP.GE.AND P0, PT, R19, UR5, PT ;  /* 0x0000000513007c0c */ /* 0x000fc8000bf06270 */
[----:B------:R-:W-:-:S13]  /*0a90*/  ISETP.LT.U32.OR P0, PT, R19, UR6, P0 ;  /* 0x0000000613007c0c */ /* 0x000fda0008701470 */
[----:B------:R-:W0:Y:S01]  /*0aa0*/  @!P0 LDG.E.U16 R10, desc[UR8][R10.64] ;  /* 0x000000080a0a8981 */ /* 0x000e22000c1e1500 */
[C---:B---3--:R-:W-:Y:S01]  /*0ab0*/  VIMNMX.U32 R25, PT, PT, R12.reuse, UR5, !PT ;  /* 0x000000050c197c48 */ /* 0x048fe2000ffe0000 */
[----:B------:R-:W-:Y:S01]  /*0ac0*/  IMAD.WIDE.U32 R16, R12, 0x2, R8 ;  /* 0x000000020c107825 */ /* 0x000fe200078e0008 */
[----:B------:R-:W-:Y:S02]  /*0ad0*/  MOV R24, RZ ;  /* 0x000000ff00187202 */ /* 0x000fe40000000f00 */
[----:B------:R-:W-:Y:S01]  /*0ae0*/  IADD3 R25, PT, PT, R25, -R12, RZ ;  /* 0x8000000c19197210 */ /* 0x000fe20007ffe0ff */
[----:B0-----:R-:W-:-:S05]  /*0af0*/  @!P0 HADD2.F32 R4, -RZ, R10.H0_H0 ;  /* 0x2000000aff048230 */ /* 0x001fca0000004100 */
[----:B-1----:R-:W-:-:S04]  /*0b00*/  @!P0 FADD.FTZ R4, -R13, R4 ;  /* 0x000000040d048221 */ /* 0x002fc80000010100 */
[----:B------:R-:W-:-:S06]  /*0b10*/  @!P0 FMUL.FTZ R4, R4, 1.4426950216293334961 ;  /* 0x3fb8aa3b04048820 */ /* 0x000fcc0000410000 */
[----:B------:R-:W0:Y:S02]  /*0b20*/  @!P0 MUFU.EX2 R4, R4 ;  /* 0x0000000400048308 */ /* 0x000e240000000800 */
[----:B0-----:R-:W-:-:S07]  /*0b30*/  @!P0 FADD.FTZ R24, RZ, R4 ;  /* 0x00000004ff188221 */ /* 0x001fce0000010000 */
.L_x_6938:
[----:B0--3--:R-:W-:Y:S01]  /*0b40*/  IMAD.HI.U32 R4, R21, R25, RZ ;  /* 0x0000001915047227 */ /* 0x009fe200078e00ff */
[----:B------:R-:W-:Y:S04]  /*0b50*/  BSSY.RECONVERGENT B0, `(.L_x_6939) ;  /* 0x000003b000007945 */ /* 0x000fe80003800200 */
[----:B------:R-:W-:-:S05]  /*0b60*/  IADD3 R4, PT, PT, -R4, RZ, RZ ;  /* 0x000000ff04047210 */ /* 0x000fca0007ffe1ff */
[----:B------:R-:W-:-:S05]  /*0b70*/  IMAD R5, R22, R4, R25 ;  /* 0x0000000416057224 */ /* 0x000fca00078e0219 */
[----:B------:R-:W-:-:S13]  /*0b80*/  ISETP.GE.U32.AND P0, PT, R5, R22, PT ;  /* 0x000000160500720c */ /* 0x000fda0003f06070 */
[----:B------:R-:W-:-:S05]  /*0b90*/  @P0 IMAD.IADD R5, R5, 0x1, -R22 ;  /* 0x0000000105050824 */ /* 0x000fca00078e0a16 */
[----:B------:R-:W-:-:S13]  /*0ba0*/  ISETP.GE.U32.AND P0, PT, R5, R22, PT ;  /* 0x000000160500720c */ /* 0x000fda0003f06070 */
[----:B------:R-:W-:-:S04]  /*0bb0*/  @P0 IADD3 R5, PT, PT, -R22, R5, RZ ;  /* 0x0000000516050210 */ /* 0x000fc80007ffe1ff */
[----:B------:R-:W-:-:S04]  /*0bc0*/  SEL R10, R20, R5, !P1 ;  /* 0x00000005140a7207 */ /* 0x000fc80004800000 */
[----:B------:R-:W-:-:S04]  /*0bd0*/  IADD3 R10, PT, PT, -R10, R25, RZ ;  /* 0x000000190a0a7210 */ /* 0x000fc80007ffe1ff */
[-C--:B------:R-:W-:Y:S02]  /*0be0*/  ISETP.GE.AND P0, PT, R18, R10.reuse, PT ;  /* 0x0000000a1200720c */ /* 0x080fe40003f06270 */
[----:B------:R-:W-:-:S11]  /*0bf0*/  IADD3 R20, PT, PT, R19, R10, RZ ;  /* 0x0000000a13147210 */ /* 0x000fd60007ffe0ff */
[----:B------:R-:W-:Y:S05]  /*0c00*/  @P0 BRA `(.L_x_6940) ;  /* 0x0000000000bc0947 */ /* 0x000fea0003800000 */
[----:B------:R-:W-:-:S07]  /*0c10*/  IMAD.MOV.U32 R11, RZ, RZ, R19 ;  /* 0x000000ffff0b7224 */ /* 0x000fce00078e0013 */
.L_x_6941:
[----:B------:R-:W-:-:S06]  /*0c20*/  IMAD.WIDE R4, R11, 0x10, R16 ;  /* 0x000000100b047825 */ /* 0x000fcc00078e0210 */
[----:B------:R-:W2:Y:S01]  /*0c30*/  LDG.E.128 R4, desc[UR8][R4.64] ;  /* 0x0000000804047981 */ /* 0x000ea2000c1e1d00 */
[----:B------:R-:W-:Y:S01]  /*0c40*/  IADD3 R11, PT, PT, R12, R11, RZ ;  /* 0x0000000b0c0b7210 */ /* 0x000fe20007ffe0ff */
[--C-:B--2---:R-:W-:Y:S02]  /*0c50*/  HADD2.F32 R22, -RZ, R4.reuse.H0_H0 ;  /* 0x20000004ff167230 */ /* 0x104fe40000004100 */
[----:B------:R-:W-:Y:S02]  /*0c60*/  HADD2.F32 R28, -RZ, R4.H1_H1 ;  /* 0x30000004ff1c7230 */ /* 0x000fe40000004100 */
[--C-:B------:R-:W-:Y:S02]  /*0c70*/  HADD2.F32 R29, -RZ, R5.reuse.H0_H0 ;  /* 0x20000005ff1d7230 */ /* 0x100fe40000004100 */
[C---:B-1----:R-:W-:Y:S01]  /*0c80*/  FADD.FTZ R22, -R13.reuse, R22 ;  /* 0x000000160d167221 */ /* 0x042fe20000010100 */
[----:B------:R-:W-:Y:S02]  /*0c90*/  HADD2.F32 R4, -RZ, R5.H1_H1 ;  /* 0x30000005ff047230 */ /* 0x000fe40000004100 */
[C---:B------:R-:W-:Y:S01]  /*0ca0*/  FADD.FTZ R28, -R13.reuse, R28 ;  /* 0x0000001c0d1c7221 */ /* 0x040fe20000010100 */
[----:B------:R-:W-:Y:S01]  /*0cb0*/  FMUL.FTZ R26, R22, 1.4426950216293334961 ;  /* 0x3fb8aa3b161a7820 */ /* 0x000fe20000410000 */
[----:B------:R-:W-:-:S02]  /*0cc0*/  FADD.FTZ R29, -R13, R29 ;  /* 0x0000001d0d1d7221 */ /* 0x000fc40000010100 */
[----:B------:R-:W-:Y:S01]  /*0cd0*/  FMUL.FTZ R28, R28, 1.4426950216293334961 ;  /* 0x3fb8aa3b1c1c7820 */ /* 0x000fe20000410000 */
[----:B------:R-:W-:Y:S01]  /*0ce0*/  FADD.FTZ R4, -R13, R4 ;  /* 0x000000040d047221 */ /* 0x000fe20000010100 */
[----:B------:R0:W1:Y:S01]  /*0cf0*/  MUFU.EX2 R27, R26 ;  /* 0x0000001a001b7308 */ /* 0x0000620000000800 */
[----:B------:R-:W-:Y:S01]  /*0d00*/  FMUL.FTZ R5, R29, 1.4426950216293334961 ;  /* 0x3fb8aa3b1d057820 */ /* 0x000fe20000410000 */
[----:B------:R-:W-:Y:S01]  /*0d10*/  SHF.L.U32 R29, R11, 0x3, RZ ;  /* 0x000000030b1d7819 */ /* 0x000fe200000006ff */
[----:B------:R-:W-:-:S03]  /*0d20*/  FMUL.FTZ R4, R4, 1.4426950216293334961 ;  /* 0x3fb8aa3b04047820 */ /* 0x000fc60000410000 */
[----:B------:R-:W-:Y:S02]  /*0d30*/  ISETP.GE.AND P0, PT, R29, R10, PT ;  /* 0x0000000a1d00720c */ /* 0x000fe40003f06270 */
[----:B------:R2:W3:Y:S01]  /*0d40*/  MUFU.EX2 R22, R28 ;  /* 0x0000001c00167308 */ /* 0x0004e20000000800 */
[----:B0-----:R-:W-:-:S05]  /*0d50*/  HADD2.F32 R26, -RZ, R6.H1_H1 ;  /* 0x30000006ff1a7230 */ /* 0x001fca0000004100 */
[----:B------:R-:W-:Y:S02]  /*0d60*/  FADD.FTZ R26, -R13, R26 ;  /* 0x0000001a0d1a7221 */ /* 0x000fe40000010100 */
[----:B------:R-:W0:Y:S01]  /*0d70*/  MUFU.EX2 R5, R5 ;  /* 0x0000000500057308 */ /* 0x000e220000000800 */
[----:B-1----:R-:W-:Y:S01]  /*0d80*/  FADD.FTZ R27, R27, R24 ;  /* 0x000000181b1b7221 */ /* 0x002fe20000010000 */
[----:B------:R-:W-:Y:S02]  /*0d90*/  HADD2.F32 R24, -RZ, R6.H0_H0 ;  /* 0x20000006ff187230 */ /* 0x000fe40000004100 */
[----:B--2---:R-:W-:-:S03]  /*0da0*/  HADD2.F32 R28, -RZ, R7.H0_H0 ;  /* 0x20000007ff1c7230 */ /* 0x004fc60000004100 */
[C---:B------:R-:W-:Y:S01]  /*0db0*/  FADD.FTZ R24, -R13.reuse, R24 ;  /* 0x000000180d187221 */ /* 0x040fe20000010100 */
[----:B------:R-:W1:Y:S01]  /*0dc0*/  MUFU.EX2 R4, R4 ;  /* 0x0000000400047308 */ /* 0x000e620000000800 */
[----:B------:R-:W-:Y:S01]  /*0dd0*/  FADD.FTZ R28, -R13, R28 ;  /* 0x0000001c0d1c7221 */ /* 0x000fe20000010100 */
[----:B---3--:R-:W-:Y:S01]  /*0de0*/  FADD.FTZ R22, R27, R22 ;  /* 0x000000161b167221 */ /* 0x008fe20000010000 */
[----:B------:R-:W-:Y:S01]  /*0df0*/  FMUL.FTZ R6, R24, 1.4426950216293334961 ;  /* 0x3fb8aa3b18067820 */ /* 0x000fe20000410000 */
[----:B------:R-:W-:Y:S01]  /*0e00*/  FMUL.FTZ R24, R26, 1.4426950216293334961 ;  /* 0x3fb8aa3b1a187820 */ /* 0x000fe20000410000 */
[----:B------:R-:W-:Y:S02]  /*0e10*/  HADD2.F32 R26, -RZ, R7.H1_H1 ;  /* 0x30000007ff1a7230 */ /* 0x000fe40000004100 */
[----:B------:R-:W-:Y:S02]  /*0e20*/  FMUL.FTZ R7, R28, 1.4426950216293334961 ;  /* 0x3fb8aa3b1c077820 */ /* 0x000fe40000410000 */
[----:B------:R-:W2:Y:S01]  /*0e30*/  MUFU.EX2 R6, R6 ;  /* 0x0000000600067308 */ /* 0x000ea20000000800 */
[----:B------:R-:W-:Y:S01]  /*0e40*/  FADD.FTZ R26, -R13, R26 ;  /* 0x0000001a0d1a7221 */ /* 0x000fe20000010100 */
[----:B0-----:R-:W-:-:S03]  /*0e50*/  FADD.FTZ R5, R22, R5 ;  /* 0x0000000516057221 */ /* 0x001fc60000010000 */
[----:B------:R-:W-:-:S03]  /*0e60*/  FMUL.FTZ R26, R26, 1.4426950216293334961 ;  /* 0x3fb8aa3b1a1a7820 */ /* 0x000fc60000410000 */
[----:B------:R-:W0:Y:S01]  /*0e70*/  MUFU.EX2 R24, R24 ;  /* 0x0000001800187308 */ /* 0x000e220000000800 */
[----:B-1----:R-:W-:-:S07]  /*0e80*/  FADD.FTZ R5, R5, R4 ;  /* 0x0000000405057221 */ /* 0x002fce0000010000 */
[----:B------:R-:W1:Y:S01]  /*0e90*/  MUFU.EX2 R7, R7 ;  /* 0x0000000700077308 */ /* 0x000e620000000800 */
[----:B--2---:R-:W-:-:S07]  /*0ea0*/  FADD.FTZ R5, R5, R6 ;  /* 0x0000000605057221 */ /* 0x004fce0000010000 */
[----:B------:R-:W2:Y:S01]  /*0eb0*/  MUFU.EX2 R27, R26 ;  /* 0x0000001a001b7308 */ /* 0x000ea20000000800 */
[----:B0-----:R-:W-:-:S04]  /*0ec0*/  FADD.FTZ R24, R5, R24 ;  /* 0x0000001805187221 */ /* 0x001fc80000010000 */
[----:B-1----:R-:W-:-:S04]  /*0ed0*/  FADD.FTZ R24, R24, R7 ;  /* 0x0000000718187221 */ /* 0x002fc80000010000 */
[----:B--2---:R-:W-:Y:S01]  /*0ee0*/  FADD.FTZ R24, R24, R27 ;  /* 0x0000001b18187221 */ /* 0x004fe20000010000 */
[----:B------:R-:W-:Y:S06]  /*0ef0*/  @!P0 BRA `(.L_x_6941) ;  /* 0xfffffffc00488947 */ /* 0x000fec000383ffff */
.L_x_6940:
[----:B------:R-:W-:Y:S05]  /*0f00*/  BSYNC.RECONVERGENT B0 ;  /* 0x0000000000007941 */ /* 0x000fea0003800200 */
.L_x_6939:
[----:B------:R-:W-:Y:S01]  /*0f10*/  ISETP.GE.AND P0, PT, R20, R25, PT ;  /* 0x000000191400720c */ /* 0x000fe20003f06270 */
[----:B------:R-:W-:-:S12]  /*0f20*/  BSSY.RECONVERGENT B0, `(.L_x_6942) ;  /* 0x000000c000007945 */ /* 0x000fd80003800200 */
[----:B------:R-:W-:Y:S05]  /*0f30*/  @P0 BRA `(.L_x_6943) ;  /* 0x0000000000280947 */ /* 0x000fea0003800000 */
.L_x_6944:
[----:B------:R-:W-:-:S06]  /*0f40*/  IMAD.WIDE R4, R20, 0x2, R16 ;  /* 0x0000000214047825 */ /* 0x000fcc00078e0210 */
[----:B------:R-:W2:Y:S01]  /*0f50*/  LDG.E.U16 R4, desc[UR8][R4.64] ;  /* 0x0000000804047981 */ /* 0x000ea2000c1e1500 */
[----:B------:R-:W-:-:S04]  /*0f60*/  IADD3 R20, PT, PT, R12, R20, RZ ;  /* 0x000000140c147210 */ /* 0x000fc80007ffe0ff */
[----:B------:R-:W-:Y:S01]  /*0f70*/  ISETP.GE.AND P0, PT, R20, R25, PT ;  /* 0x000000191400720c */ /* 0x000fe20003f06270 */
[----:B--2---:R-:W-:-:S05]  /*0f80*/  HADD2.F32 R6, -RZ, R4.H0_H0 ;  /* 0x20000004ff067230 */ /* 0x004fca0000004100 */
[----:B-1----:R-:W-:-:S04]  /*0f90*/  FADD.FTZ R6, -R13, R6 ;  /* 0x000000060d067221 */ /* 0x002fc80000010100 */
[----:B------:R-:W-:-:S04]  /*0fa0*/  FMUL.FTZ R6, R6, 1.4426950216293334961 ;  /* 0x3fb8aa3b06067820 */ /* 0x000fc80000410000 */
[----:B------:R-:W0:Y:S02]  /*0fb0*/  MUFU.EX2 R7, R6 ;  /* 0x0000000600077308 */ /* 0x000e240000000800 */
[----:B0-----:R-:W-:Y:S01]  /*0fc0*/  FADD.FTZ R24, R7, R24 ;  /* 0x0000001807187221 */ /* 0x001fe20000010000 */
[----:B------:R-:W-:Y:S06]  /*0fd0*/  @!P0 BRA `(.L_x_6944) ;  /* 0xfffffffc00d88947 */ /* 0x000fec000383ffff */
.L_x_6943:
[----:B------:R-:W-:Y:S05]  /*0fe0*/  BSYNC.RECONVERGENT B0 ;  /* 0x0000000000007941 */ /* 0x000fea0003800200 */
.L_x_6942:
[----:B------:R-:W0:Y:S01]  /*0ff0*/  SHFL.DOWN PT, R5, R24, 0x10, 0x1f ;  /* 0x0a001f0018057f89 */ /* 0x000e2200000e0000 */
[----:B------:R-:W2:Y:S08]  /*1000*/  S2UR UR7, SR_CgaCtaId ;  /* 0x00000000000779c3 */ /* 0x000eb00000008800 */
[----:B------:R-:W-:Y:S01]  /*1010*/  BAR.SYNC.DEFER_BLOCKING 0x0 ;  /* 0x0000000000007b1d */ /* 0x000fe20000010000 */
[----:B------:R-:W-:-:S02]  /*1020*/  ISETP.NE.AND P0, PT, R23, RZ, PT ;  /* 0x000000ff1700720c */ /* 0x000fc40003f05270 */
[----:B------:R-:W-:-:S03]  /*1030*/  SHF.R.U32.HI R10, RZ, 0x5, R12 ;  /* 0x00000005ff0a7819 */ /* 0x000fc6000001160c */
[----:B------:R-:W-:Y:S01]  /*1040*/  UMOV UR5, 0x400 ;  /* 0x0000040000057882 */ /* 0x000fe20000000000 */
[----:B------:R-:W-:Y:S01]  /*1050*/  ISETP.GE.U32.AND P4, PT, R19, R10, PT ;  /* 0x0000000a1300720c */ /* 0x000fe20003f86070 */
[----:B------:R-:W-:Y:S01]  /*1060*/  BSSY B0, `(.L_x_6945) ;  /* 0x0000020000007945 */ /* 0x000fe20003800000 */
[----:B0-----:R-:W-:Y:S01]  /*1070*/  FADD.FTZ R5, R5, R24 ;  /* 0x0000001805057221 */ /* 0x001fe20000010000 */
[----:B--2---:R-:W-:-:S04]  /*1080*/  ULEA UR5, UR7, UR5, 0x18 ;  /* 0x0000000507057291 */ /* 0x004fc8000f8ec0ff */
[----:B------:R-:W0:Y:S02]  /*1090*/  SHFL.DOWN PT, R4, R5, 0x8, 0x1f ;  /* 0x09001f0005047f89 */ /* 0x000e2400000e0000 */
[----:B------:R-:W-:Y:S01]  /*10a0*/  @!P0 LEA.HI R10, R19, UR5, RZ, 0x1d ;  /* 0x00000005130a8c11 */ /* 0x000fe2000f8fe8ff */
[----:B0-----:R-:W-:-:S05]  /*10b0*/  FADD.FTZ R4, R5, R4 ;  /* 0x0000000405047221 */ /* 0x001fca0000010000 */
[----:B------:R-:W0:Y:S02]  /*10c0*/  SHFL.DOWN PT, R7, R4, 0x4, 0x1f ;  /* 0x08801f0004077f89 */ /* 0x000e2400000e0000 */
[----:B0-----:R-:W-:Y:S01]  /*10d0*/  FADD.FTZ R7, R4, R7 ;  /* 0x0000000704077221 */ /* 0x001fe20000010000 */
[----:B------:R-:W-:-:S04]  /*10e0*/  @!P4 IMAD.SHL.U32 R4, R19, 0x4, RZ ;  /* 0x000000041304c824 */ /* 0x000fc800078e00ff */
[----:B------:R-:W0:Y:S01]  /*10f0*/  SHFL.DOWN PT, R6, R7, 0x2, 0x1f ;  /* 0x08401f0007067f89 */ /* 0x000e2200000e0000 */
[----:B------:R-:W-:Y:S01]  /*1100*/  @!P4 LOP3.LUT R4, R4, 0x7c, RZ, 0xc0, !PT ;  /* 0x0000007c0404c812 */ /* 0x000fe200078ec0ff */
[----:B0-----:R-:W-:Y:S01]  /*1110*/  FADD.FTZ R6, R7, R6 ;  /* 0x0000000607067221 */ /* 0x001fe20000010000 */
[----:B------:R-:W-:-:S04]  /*1120*/  HFMA2 R7, -RZ, RZ, 0, 0 ;  /* 0x00000000ff077431 */ /* 0x000fc800000001ff */
        /* <DEDUP_REMOVED lines=18> */
.L_x_6966:
[----:B--2---:R-:W-:-:S07]  /*1250*/  FADD.FTZ R7, R17, R20 ;  /* 0x0000001411077221 */ /* 0x004fce0000010000 */
.L_x_6946:
[----:B------:R-:W-:Y:S05]  /*1260*/  BSYNC B0 ;  /* 0x0000000000007941 */ /* 0x000fea0003800000 */
.L_x_6945:
        /* <DEDUP_REMOVED lines=10> */
.L_x_6949:
[----:B------:R-:W-:-:S06]  /*1310*/  IMAD.WIDE R4, R19, 0x2, R2 ;  /* 0x0000000213047825 */ /* 0x000fcc00078e0202 */
[----:B----4-:R-:W4:Y:S01]  /*1320*/  LDG.E.U16 R4, desc[UR8][R4.64] ;  /* 0x0000000804047981 */ /* 0x010f22000c1e1500 */
[----:B------:R-:W-:Y:S01]  /*1330*/  IMAD.WIDE R6, R19, 0x4, R14 ;  /* 0x0000000413067825 */ /* 0x000fe200078e020e */
[----:B------:R-:W-:-:S04]  /*1340*/  IADD3 R19, PT, PT, R12, R19, RZ ;  /* 0x000000130c137210 */ /* 0x000fc80007ffe0ff */
[----:B------:R-:W-:Y:S01]  /*1350*/  ISETP.GE.AND P0, PT, R19, UR13, PT ;  /* 0x0000000d13007c0c */ /* 0x000fe2000bf06270 */
[----:B----4-:R-:W-:-:S05]  /*1360*/  HADD2.F32 R0, -RZ, R4.H0_H0 ;  /* 0x20000004ff007230 */ /* 0x010fca0000004100 */
[----:B-1----:R-:W-:-:S04]  /*1370*/  FADD.FTZ R0, -R13, R0 ;  /* 0x000000000d007221 */ /* 0x002fc80000010100 */
[----:B------:R-:W-:-:S06]  /*1380*/  FMUL.FTZ R0, R0, 1.4426950216293334961 ;  /* 0x3fb8aa3b00007820 */ /* 0x000fcc0000410000 */
[----:B------:R-:W3:Y:S02]  /*1390*/  MUFU.EX2 R0, R0 ;  /* 0x0000000000007308 */ /* 0x000ee40000000800 */
[----:B---3--:R-:W-:-:S05]  /*13a0*/  FMUL.FTZ R9, R0, R11 ;  /* 0x0000000b00097220 */ /* 0x008fca0000410000 */
[----:B------:R4:W-:Y:S01]  /*13b0*/  STG.E desc[UR8][R6.64], R9 ;  /* 0x0000000906007986 */ /* 0x0009e2000c101908 */
[----:B------:R-:W-:Y:S05]  /*13c0*/  @!P0 BRA `(.L_x_6949) ;  /* 0xfffffffc00d08947 */ /* 0x000fea000383ffff */
[----:B------:R-:W-:Y:S05]  /*13d0*/  EXIT ;  /* 0x000000000000794d */ /* 0x000fea0003800000 */
.L_x_6948:
[----:B------:R-:W-:Y:S05]  /*13e0*/  @!P3 BRA `(.L_x_6950) ;  /* 0x00000000004cb947 */ /* 0x000fea0003800000 */
[----:B------:R-:W-:-:S06]  /*13f0*/  UIADD3 UR13, UPT, UPT, UR6, UR13, URZ ;  /* 0x0000000d060d7290 */ /* 0x000fcc000fffe0ff */
[----:B------:R-:W-:-:S04]  /*1400*/  ISETP.GE.AND P0, PT, R19, UR13, PT ;  /* 0x0000000d13007c0c */ /* 0x000fc8000bf06270 */
[----:B------:R-:W-:-:S13]  /*1410*/  ISETP.LT.U32.OR P0, PT, R19, UR6, P0 ;  /* 0x0000000613007c0c */ /* 0x000fda0008701470 */
[----:B------:R-:W-:-:S06]  /*1420*/  @!P0 IMAD.WIDE.U32 R2, R19, 0x2, R8 ;  /* 0x0000000213028825 */ /* 0x000fcc00078e0008 */
[----:B------:R-:W2:Y:S01]  /*1430*/  @!P0 LDG.E.U16 R2, desc[UR8][R2.64] ;  /* 0x0000000802028981 */ /* 0x000ea2000c1e1500 */
[----:B---3--:R-:W-:Y:S01]  /*1440*/  @!P0 MUFU.RCP R7, R16 ;  /* 0x0000001000078308 */ /* 0x008fe20000001000 */
[----:B------:R-:W-:Y:S02]  /*1450*/  IADD3 R5, PT, PT, RZ, -UR6, RZ ;  /* 0x80000006ff057c10 */ /* 0x000fe4000fffe0ff */
[----:B------:R-:W-:-:S03]  /*1460*/  VIMNMX.U32 R11, PT, PT, R12, UR13, !PT ;  /* 0x0000000d0c0b7c48 */ /* 0x000fc6000ffe0000 */
[----:B------:R-:W-:-:S04]  /*1470*/  IMAD.WIDE R14, R5, 0x4, R14 ;  /* 0x00000004050e7825 */ /* 0x000fc800078e020e */
[----:B------:R-:W-:-:S04]  /*1480*/  @!P0 IMAD.WIDE.U32 R4, R19, 0x4, R14 ;  /* 0x0000000413048825 */ /* 0x000fc800078e000e */
[----:B------:R-:W-:-:S04]  /*1490*/  IMAD.WIDE.U32 R14, R12, 0x4, R14 ;  /* 0x000000040c0e7825 */ /* 0x000fc800078e000e */
[----:B--2---:R-:W-:Y:S02]  /*14a0*/  @!P0 HADD2.F32 R0, -RZ, R2.H0_H0 ;  /* 0x20000002ff008230 */ /* 0x004fe40000004100 */
[----:B------:R-:W-:-:S04]  /*14b0*/  IMAD.WIDE.U32 R2, R12, 0x2, R8 ;  /* 0x000000020c027825 */ /* 0x000fc800078e0008 */
[----:B-1----:R-:W-:-:S04]  /*14c0*/  @!P0 FADD.FTZ R0, -R13, R0 ;  /* 0x000000000d008221 */ /* 0x002fc80000010100 */
[----:B------:R-:W-:Y:S01]  /*14d0*/  @!P0 FMUL.FTZ R6, R0, 1.4426950216293334961 ;  /* 0x3fb8aa3b00068820 */ /* 0x000fe20000410000 */
[----:B------:R-:W-:-:S05]  /*14e0*/  IMAD.IADD R0, R11, 0x1, -R12 ;  /* 0x000000010b007824 */ /* 0x000fca00078e0a0c */
[----:B------:R-:W1:Y:S02]  /*14f0*/  @!P0 MUFU.EX2 R6, R6 ;  /* 0x0000000600068308 */ /* 0x000e640000000800 */
[----:B-1----:R-:W-:-:S05]  /*1500*/  @!P0 FMUL.FTZ R7, R6, R7 ;  /* 0x0000000706078220 */ /* 0x002fca0000410000 */
[----:B------:R2:W-:Y:S02]  /*1510*/  @!P0 STG.E desc[UR8][R4.64], R7 ;  /* 0x0000000704008986 */ /* 0x0005e4000c101908 */
.L_x_6950:
[----:B------:R-:W-:Y:S01]  /*1520*/  IMAD.HI.U32 R21, R21, R0, RZ ;  /* 0x0000000015157227 */ /* 0x000fe200078e00ff */
[----:B--2---:R-:W-:Y:S01]  /*1530*/  SHF.L.U32 R5, R12, 0x3, RZ ;  /* 0x000000030c057819 */ /* 0x004fe200000006ff */
[----:B------:R-:W-:Y:S03]  /*1540*/  BSSY.RECONVERGENT B0, `(.L_x_6951) ;  /* 0x000003e000007945 */ /* 0x000fe60003800200 */
[----:B------:R-:W-:Y:S02]  /*1550*/  IADD3 R21, PT, PT, -R21, RZ, RZ ;  /* 0x000000ff15157210 */ /* 0x000fe40007ffe1ff */
[----:B0-----:R-:W-:-:S03]  /*1560*/  LOP3.LUT R17, RZ, R5, RZ, 0x33, !PT ;  /* 0x00000005ff117212 */ /* 0x001fc600078e33ff */
[----:B------:R-:W-:-:S05]  /*1570*/  IMAD R4, R5, R21, R0 ;  /* 0x0000001505047224 */ /* 0x000fca00078e0200 */
[----:B------:R-:W-:-:S13]  /*1580*/  ISETP.GE.U32.AND P0, PT, R4, R5, PT ;  /* 0x000000050400720c */ /* 0x000fda0003f06070 */
[----:B------:R-:W-:-:S04]  /*1590*/  @P0 IADD3 R4, PT, PT, -R5, R4, RZ ;  /* 0x0000000405040210 */ /* 0x000fc80007ffe1ff */
[----:B------:R-:W-:-:S13]  /*15a0*/  ISETP.GE.U32.AND P0, PT, R4, R5, PT ;  /* 0x000000050400720c */ /* 0x000fda0003f06070 */
[----:B------:R-:W-:-:S05]  /*15b0*/  @P0 IMAD.IADD R4, R4, 0x1, -R5 ;  /* 0x0000000104040824 */ /* 0x000fca00078e0a05 */
[----:B------:R-:W-:-:S04]  /*15c0*/  SEL R17, R17, R4, !P1 ;  /* 0x0000000411117207 */ /* 0x000fc80004800000 */
[----:B------:R-:W-:-:S04]  /*15d0*/  IADD3 R17, PT, PT, -R17, R0, RZ ;  /* 0x0000000011117210 */ /* 0x000fc80007ffe1ff */
[-C--:B------:R-:W-:Y:S02]  /*15e0*/  ISETP.GE.AND P0, PT, R18, R17.reuse, PT ;  /* 0x000000111200720c */ /* 0x080fe40003f06270 */
[----:B------:R-:W-:-:S11]  /*15f0*/  IADD3 R21, PT, PT, R19, R17, RZ ;  /* 0x0000001113157210 */ /* 0x000fd60007ffe0ff */
[----:B------:R-:W-:Y:S05]  /*1600*/  @P0 BRA `(.L_x_6952) ;  /* 0x0000000000c40947 */ /* 0x000fea0003800000 */
.L_x_6953:
[----:B0-----:R-:W-:-:S06]  /*1610*/  IMAD.WIDE R6, R19, 0x10, R2 ;  /* 0x0000001013067825 */ /* 0x001fcc00078e0202 */
[----:B------:R-:W2:Y:S01]  /*1620*/  LDG.E.128 R4, desc[UR8][R6.64] ;  /* 0x0000000806047981 */ /* 0x000ea2000c1e1d00 */
[----:B---3--:R-:W-:Y:S01]  /*1630*/  MUFU.RCP R11, R16 ;  /* 0x00000010000b7308 */ /* 0x008fe20000001000 */
[--C-:B--2---:R-:W-:Y:S02]  /*1640*/  HADD2.F32 R8, -RZ, R4.reuse.H0_H0 ;  /* 0x20000004ff087230 */ /* 0x104fe40000004100 */
[----:B------:R-:W-:Y:S02]  /*1650*/  HADD2.F32 R10, -RZ, R4.H1_H1 ;  /* 0x30000004ff0a7230 */ /* 0x000fe40000004100 */
[--C-:B------:R-:W-:Y:S02]  /*1660*/  HADD2.F32 R18, -RZ, R5.reuse.H0_H0 ;  /* 0x20000005ff127230 */ /* 0x100fe40000004100 */
[C---:B-1----:R-:W-:Y:S01]  /*1670*/  FADD.FTZ R8, -R13.reuse, R8 ;  /* 0x000000080d087221 */ /* 0x042fe20000010100 */
[----:B------:R-:W-:Y:S02]  /*1680*/  HADD2.F32 R20, -RZ, R5.H1_H1 ;  /* 0x30000005ff147230 */ /* 0x000fe40000004100 */
[----:B------:R-:W-:Y:S01]  /*1690*/  FADD.FTZ R10, -R13, R10 ;  /* 0x0000000a0d0a7221 */ /* 0x000fe20000010100 */
[----:B------:R-:W-:-:S02]  /*16a0*/  HADD2.F32 R22, -RZ, R6.H0_H0 ;  /* 0x20000006ff167230 */ /* 0x000fc40000004100 */
[C---:B------:R-:W-:Y:S01]  /*16b0*/  FADD.FTZ R18, -R13.reuse, R18 ;  /* 0x000000120d127221 */ /* 0x040fe20000010100 */
[----:B------:R-:W-:Y:S02]  /*16c0*/  HADD2.F32 R6, -RZ, R6.H1_H1 ;  /* 0x30000006ff067230 */ /* 0x000fe40000004100 */
[C---:B------:R-:W-:Y:S01]  /*16d0*/  FADD.FTZ R20, -R13.reuse, R20 ;  /* 0x000000140d147221 */ /* 0x040fe20000010100 */
[--C-:B------:R-:W-:Y:S02]  /*16e0*/  HADD2.F32 R24, -RZ, R7.reuse.H0_H0 ;  /* 0x20000007ff187230 */ /* 0x100fe40000004100 */
[----:B------:R-:W-:Y:S01]  /*16f0*/  FMUL.FTZ R4, R8, 1.4426950216293334961 ;  /* 0x3fb8aa3b08047820 */ /* 0x000fe20000410000 */
[----:B------:R-:W-:Y:S02]  /*1700*/  HADD2.F32 R26, -RZ, R7.H1_H1 ;  /* 0x30000007ff1a7230 */ /* 0x000fe40000004100 */
[C---:B------:R-:W-:Y:S01]  /*1710*/  FADD.FTZ R22, -R13.reuse, R22 ;  /* 0x000000160d167221 */ /* 0x040fe20000010100 */
[----:B------:R-:W-:Y:S01]  /*1720*/  FMUL.FTZ R8, R10, 1.4426950216293334961 ;  /* 0x3fb8aa3b0a087820 */ /* 0x000fe20000410000 */
[C---:B------:R-:W-:Y:S01]  /*1730*/  FADD.FTZ R6, -R13.reuse, R6 ;  /* 0x000000060d067221 */ /* 0x040fe20000010100 */
[----:B------:R-:W-:Y:S01]  /*1740*/  FMUL.FTZ R10, R18, 1.4426950216293334961 ;  /* 0x3fb8aa3b120a7820 */ /* 0x000fe20000410000 */
[C---:B------:R-:W-:Y:S01]  /*1750*/  FADD.FTZ R24, -R13.reuse, R24 ;  /* 0x000000180d187221 */ /* 0x040fe20000010100 */
[----:B------:R-:W-:Y:S01]  /*1760*/  FMUL.FTZ R18, R20, 1.4426950216293334961 ;  /* 0x3fb8aa3b14127820 */ /* 0x000fe20000410000 */
[----:B------:R-:W-:Y:S01]  /*1770*/  FADD.FTZ R26, -R13, R26 ;  /* 0x0000001a0d1a7221 */ /* 0x000fe20000010100 */
[----:B------:R-:W-:Y:S01]  /*1780*/  FMUL.FTZ R20, R22, 1.4426950216293334961 ;  /* 0x3fb8aa3b16147820 */ /* 0x000fe20000410000 */
[----:B------:R-:W-:Y:S01]  /*1790*/  FMUL.FTZ R22, R6, 1.4426950216293334961 ;  /* 0x3fb8aa3b06167820 */ /* 0x000fe20000410000 */
[----:B------:R-:W-:Y:S01]  /*17a0*/  FMUL.FTZ R24, R24, 1.4426950216293334961 ;  /* 0x3fb8aa3b18187820 */ /* 0x000fe20000410000 */
[----:B------:R-:W-:Y:S01]  /*17b0*/  FMUL.FTZ R26, R26, 1.4426950216293334961 ;  /* 0x3fb8aa3b1a1a7820 */ /* 0x000fe20000410000 */
[----:B------:R-:W0:Y:S08]  /*17c0*/  MUFU.EX2 R8, R8 ;  /* 0x0000000800087308 */ /* 0x000e300000000800 */
[----:B------:R-:W1:Y:S08]  /*17d0*/  MUFU.EX2 R10, R10 ;  /* 0x0000000a000a7308 */ /* 0x000e700000000800 */
[----:B------:R-:W2:Y:S01]  /*17e0*/  MUFU.EX2 R22, R22 ;  /* 0x0000001600167308 */ /* 0x000ea20000000800 */
[----:B0-----:R-:W-:-:S07]  /*17f0*/  FMUL.FTZ R5, R8, R11 ;  /* 0x0000000b08057220 */ /* 0x001fce0000410000 */
[----:B------:R-:W0:Y:S01]  /*1800*/  MUFU.EX2 R4, R4 ;  /* 0x0000000400047308 */ /* 0x000e220000000800 */
[----:B-1----:R-:W-:-:S07]  /*1810*/  FMUL.FTZ R6, R10, R11 ;  /* 0x0000000b0a067220 */ /* 0x002fce0000410000 */
[----:B------:R-:W1:Y:S01]  /*1820*/  MUFU.EX2 R18, R18 ;  /* 0x0000001200127308 */ /* 0x000e620000000800 */
[----:B--2---:R-:W-:Y:S01]  /*1830*/  FMUL.FTZ R9, R22, R11 ;  /* 0x0000000b16097220 */ /* 0x004fe20000410000 */
[----:B------:R-:W-:Y:S01]  /*1840*/  IMAD.WIDE R22, R19, 0x20, R14 ;  /* 0x0000002013167825 */ /* 0x000fe200078e020e */
[----:B------:R-:W-:-:S05]  /*1850*/  IADD3 R19, PT, PT, R12, R19, RZ ;  /* 0x000000130c137210 */ /* 0x000fca0007ffe0ff */
[----:B------:R-:W2:Y:S01]  /*1860*/  MUFU.EX2 R20, R20 ;  /* 0x0000001400147308 */ /* 0x000ea20000000800 */
[----:B0-----:R-:W-:-:S07]  /*1870*/  FMUL.FTZ R4, R4, R11 ;  /* 0x0000000b04047220 */ /* 0x001fce0000410000 */
[----:B------:R-:W0:Y:S01]  /*1880*/  MUFU.EX2 R24, R24 ;  /* 0x0000001800187308 */ /* 0x000e220000000800 */
[----:B-1----:R-:W-:Y:S01]  /*1890*/  FMUL.FTZ R7, R18, R11 ;  /* 0x0000000b12077220 */ /* 0x002fe20000410000 */
[----:B------:R-:W-:-:S05]  /*18a0*/  IMAD.SHL.U32 R18, R19, 0x8, RZ ;  /* 0x0000000813127824 */ /* 0x000fca00078e00ff */
[----:B------:R-:W-:Y:S01]  /*18b0*/  ISETP.GE.AND P0, PT, R18, R17, PT ;  /* 0x000000111200720c */ /* 0x000fe20003f06270 */
[----:B------:R-:W1:Y:S01]  /*18c0*/  MUFU.EX2 R26, R26 ;  /* 0x0000001a001a7308 */ /* 0x000e620000000800 */
[-C--:B--2---:R-:W-:Y:S01]  /*18d0*/  FMUL.FTZ R8, R20, R11.reuse ;  /* 0x0000000b14087220 */ /* 0x084fe20000410000 */
[-C--:B0-----:R-:W-:Y:S01]  /*18e0*/  FMUL.FTZ R10, R24, R11.reuse ;  /* 0x0000000b180a7220 */ /* 0x081fe20000410000 */
[----:B-1----:R-:W-:-:S05]  /*18f0*/  FMUL.FTZ R11, R26, R11 ;  /* 0x0000000b1a0b7220 */ /* 0x002fca0000410000 */
[----:B------:R0:W-:Y:S04]  /*1900*/  STG.E.ENL2.256 desc[UR8][R22.64], R4, R8 ;  /* 0xf80000041608797f */ /* 0x0001e8000f121808 */
[----:B------:R-:W-:Y:S05]  /*1910*/  @!P0 BRA `(.L_x_6953) ;  /* 0xfffffffc003c8947 */ /* 0x000fea000383ffff */
.L_x_6952:
[----:B------:R-:W-:Y:S05]  /*1920*/  BSYNC.RECONVERGENT B0 ;  /* 0x0000000000007941 */ /* 0x000fea0003800200 */
.L_x_6951:
[----:B------:R-:W-:-:S13]  /*1930*/  ISETP.GE.AND P0, PT, R21, R0, PT ;  /* 0x000000001500720c */ /* 0x000fda0003f06270 */
[----:B------:R-:W-:Y:S05]  /*1940*/  @P0 EXIT ;  /* 0x000000000000094d */ /* 0x000fea0003800000 */
[----:B0--3--:R0:W2:Y:S02]  /*1950*/  MUFU.RCP R11, R16 ;  /* 0x00000010000b7308 */ /* 0x0090a40000001000 */
.L_x_6954:
[----:B------:R-:W-:-:S06]  /*1960*/  IMAD.WIDE R4, R21, 0x2, R2 ;  /* 0x0000000215047825 */ /* 0x000fcc00078e0202 */
[----:B---3--:R-:W3:Y:S02]  /*1970*/  LDG.E.U16 R4, desc[UR8][R4.64] ;  /* 0x0000000804047981 */ /* 0x008ee4000c1e1500 */
[----:B---3--:R-:W-:-:S05]  /*1980*/  HADD2.F32 R6, -RZ, R4.H0_H0 ;  /* 0x20000004ff067230 */ /* 0x008fca0000004100 */
[----:B-1----:R-:W-:-:S04]  /*1990*/  FADD.FTZ R6, -R13, R6 ;  /* 0x000000060d067221 */ /* 0x002fc80000010100 */
[----:B------:R-:W-:Y:S01]  /*19a0*/  FMUL.FTZ R8, R6, 1.4426950216293334961 ;  /* 0x3fb8aa3b06087820 */ /* 0x000fe20000410000 */
[----:B------:R-:W-:Y:S01]  /*19b0*/  IMAD.WIDE R6, R21, 0x4, R14 ;  /* 0x0000000415067825 */ /* 0x000fe200078e020e */
[----:B------:R-:W-:-:S04]  /*19c0*/  IADD3 R21, PT, PT, R12, R21, RZ ;  /* 0x000000150c157210 */ /* 0x000fc80007ffe0ff */
[----:B------:R-:W2:Y:S01]  /*19d0*/  MUFU.EX2 R8, R8 ;  /* 0x0000000800087308 */ /* 0x000ea20000000800 */
[----:B------:R-:W-:Y:S01]  /*19e0*/  ISETP.GE.AND P0, PT, R21, R0, PT ;  /* 0x000000001500720c */ /* 0x000fe20003f06270 */
[----:B--2---:R-:W-:-:S05]  /*19f0*/  FMUL.FTZ R9, R8, R11 ;  /* 0x0000000b08097220 */ /* 0x004fca0000410000 */
[----:B------:R3:W-:Y:S07]  /*1a00*/  STG.E desc[UR8][R6.64], R9 ;  /* 0x0000000906007986 */ /* 0x0007ee000c101908 */
[----:B------:R-:W-:Y:S05]  /*1a10*/  @!P0 BRA `(.L_x_6954) ;  /* 0xfffffffc00d08947 */ /* 0x000fea000383ffff */
[----:B------:R-:W-:Y:S05]  /*1a20*/  EXIT ;  /* 0x000000000000794d */ /* 0x000fea0003800000 */
.L_x_6937:
[----:B------:R-:W-:Y:S01]  /*1a30*/  HFMA2 R6, -RZ, RZ, 0, 9.5367431640625e-07 ;  /* 0x00000010ff067431 */ /* 0x000fe200000001ff */
[----:B-1----:R-:W-:Y:S01]  /*1a40*/  MOV R25, R17 ;  /* 0x0000001100197202 */ /* 0x002fe20000000f00 */
[----:B0-----:R-:W-:Y:S01]  /*1a50*/  IMAD.MOV.U32 R4, RZ, RZ, -0x1 ;  /* 0xffffffffff047424 */ /* 0x001fe200078e00ff */
[----:B------:R-:W-:-:S07]  /*1a60*/  MOV R5, 0x1f ;  /* 0x0000001f00057802 */ /* 0x000fce0000000f00 */
[----:B------:R-:W-:Y:S05]  /*1a70*/  WARPSYNC.COLLECTIVE R4, `(.L_x_6955) ;  /* 0x0000000004087348 */ /* 0x000fea0003c00000 */
[----:B------:R0:W1:Y:S02]  /*1a80*/  SHFL.DOWN P0, R26, R25, R6, R5 ;  /* 0x08000006191a7389 */ /* 0x0000640000000005 */
[----:B01----:R-:W-:Y:S05]  /*1a90*/  ENDCOLLECTIVE ;  /* 0x000000000000791b */ /* 0x003fea0003800000 */
.L_x_6955:
[----:B------:R-:W-:Y:S01]  /*1aa0*/  HFMA2 R6, -RZ, RZ, 0, 4.76837158203125e-07 ;  /* 0x00000008ff067431 */ /* 0x000fe200000001ff */
[----:B------:R-:W-:-:S04]  /*1ab0*/  MOV R16, R26 ;  /* 0x0000001a00107202 */ /* 0x000fc80000000f00 */
[----:B------:R-:W-:-:S04]  /*1ac0*/  FSETP.GEU.FTZ.AND P0, PT, R17, R16, PT ;  /* 0x000000101100720b */ /* 0x000fc80003f1e000 */
[----:B------:R-:W-:-:S04]  /*1ad0*/  FSEL R16, R16, R17, !P0 ;  /* 0x0000001110107208 */ /* 0x000fc80004000000 */
[----:B------:R-:W-:-:S07]  /*1ae0*/  MOV R25, R16 ;  /* 0x0000001000197202 */ /* 0x000fce0000000f00 */
[----:B------:R-:W-:Y:S05]  /*1af0*/  WARPSYNC.COLLECTIVE R4, `(.L_x_6956) ;  /* 0x0000000004087348 */ /* 0x000fea0003c00000 */
[----:B------:R0:W1:Y:S02]  /*1b00*/  SHFL.DOWN P0, R26, R25, R6, R5 ;  /* 0x08000006191a7389 */ /* 0x0000640000000005 */
[----:B01----:R-:W-:Y:S05]  /*1b10*/  ENDCOLLECTIVE ;  /* 0x000000000000791b */ /* 0x003fea0003800000 */
.L_x_6956:
        /* <DEDUP_REMOVED lines=8> */
.L_x_6957:
[----:B------:R-:W-:Y:S01]  /*1ba0*/  HFMA2 R6, -RZ, RZ, 0, 1.1920928955078125e-07 ;  /* 0x00000002ff067431 */ /* 0x000fe200000001ff */
[----:B------:R-:W-:-:S04]  /*1bb0*/  MOV R24, R26 ;  /* 0x0000001a00187202 */ /* 0x000fc80000000f00 */
[----:B------:R-:W-:-:S04]  /*1bc0*/  FSETP.GEU.FTZ.AND P0, PT, R7, R24, PT ;  /* 0x000000180700720b */ /* 0x000fc80003f1e000 */
[----:B------:R-:W-:-:S04]  /*1bd0*/  FSEL R24, R24, R7, !P0 ;  /* 0x0000000718187208 */ /* 0x000fc80004000000 */
[----:B------:R-:W-:-:S07]  /*1be0*/  MOV R25, R24 ;  /* 0x0000001800197202 */ /* 0x000fce0000000f00 */
[----:B------:R-:W-:Y:S05]  /*1bf0*/  WARPSYNC.COLLECTIVE R4, `(.L_x_6958) ;  /* 0x0000000004087348 */ /* 0x000fea0003c00000 */
[----:B------:R0:W1:Y:S02]  /*1c00*/  SHFL.DOWN P0, R26, R25, R6, R5 ;  /* 0x08000006191a7389 */ /* 0x0000640000000005 */
[----:B01----:R-:W-:Y:S05]  /*1c10*/  ENDCOLLECTIVE ;  /* 0x000000000000791b */ /* 0x003fea0003800000 */
.L_x_6958:
[----:B------:R-:W-:Y:S02]  /*1c20*/  HFMA2 R6, -RZ, RZ, 0, 5.9604644775390625e-08 ;  /* 0x00000001ff067431 */ /* 0x000fe400000001ff */
[----:B------:R-:W-:-:S05]  /*1c30*/  IMAD.MOV.U32 R13, RZ, RZ, R26 ;  /* 0x000000ffff0d7224 */ /* 0x000fca00078e001a */
[----:B------:R-:W-:-:S04]  /*1c40*/  FSETP.GEU.FTZ.AND P0, PT, R24, R13, PT ;  /* 0x0000000d1800720b */ /* 0x000fc80003f1e000 */
[----:B------:R-:W-:-:S04]  /*1c50*/  FSEL R13, R13, R24, !P0 ;  /* 0x000000180d0d7208 */ /* 0x000fc80004000000 */
[----:B------:R-:W-:-:S07]  /*1c60*/  MOV R25, R13 ;  /* 0x0000000d00197202 */ /* 0x000fce0000000f00 */
[----:B------:R-:W-:Y:S05]  /*1c70*/  WARPSYNC.COLLECTIVE R4, `(.L_x_6959) ;  /* 0x0000000004087348 */ /* 0x000fea0003c00000 */
[----:B------:R0:W1:Y:S02]  /*1c80*/  SHFL.DOWN P0, R26, R25, R6, R5 ;  /* 0x08000006191a7389 */ /* 0x0000640000000005 */
[----:B01----:R-:W-:Y:S05]  /*1c90*/  ENDCOLLECTIVE ;  /* 0x000000000000791b */ /* 0x003fea0003800000 */
.L_x_6959:
[----:B------:R-:W-:Y:S05]  /*1ca0*/  BRA `(.L_x_6960) ;  /* 0xffffffec00387947 */ /* 0x000fea000383ffff */
.L_x_6947:
[----:B------:R-:W-:Y:S01]  /*1cb0*/  HFMA2 R6, -RZ, RZ, 0, 9.5367431640625e-07 ;  /* 0x00000010ff067431 */ /* 0x000fe200000001ff */
[----:B--2---:R-:W-:Y:S01]  /*1cc0*/  MOV R25, R7 ;  /* 0x0000000700197202 */ /* 0x004fe20000000f00 */
[----:B------:R-:W-:Y:S01]  /*1cd0*/  IMAD.MOV.U32 R5, RZ, RZ, 0x1f ;  /* 0x0000001fff057424 */ /* 0x000fe200078e00ff */
[----:B------:R-:W-:-:S07]  /*1ce0*/  MOV R4, 0xffffffff ;  /* 0xffffffff00047802 */ /* 0x000fce0000000f00 */
[----:B-1----:R-:W-:Y:S05]  /*1cf0*/  WARPSYNC.COLLECTIVE R4, `(.L_x_6961) ;  /* 0x0000000004087348 */ /* 0x002fea0003c00000 */
[----:B------:R0:W2:Y:S02]  /*1d00*/  SHFL.DOWN P0, R26, R25, R6, R5 ;  /* 0x08000006191a7389 */ /* 0x0000a40000000005 */
[----:B012---:R-:W-:Y:S05]  /*1d10*/  ENDCOLLECTIVE ;  /* 0x000000000000791b */ /* 0x007fea0003800000 */
.L_x_6961:
[----:B------:R-:W-:Y:S01]  /*1d20*/  HFMA2 R6, -RZ, RZ, 0, 4.76837158203125e-07 ;  /* 0x00000008ff067431 */ /* 0x000fe200000001ff */
[----:B------:R-:W-:-:S05]  /*1d30*/  MOV R10, R26 ;  /* 0x0000001a000a7202 */ /* 0x000fca0000000f00 */
[----:B------:R-:W-:-:S05]  /*1d40*/  FADD.FTZ R10, R7, R10 ;  /* 0x0000000a070a7221 */ /* 0x000fca0000010000 */
[----:B------:R-:W-:-:S07]  /*1d50*/  MOV R25, R10 ;  /* 0x0000000a00197202 */ /* 0x000fce0000000f00 */
[----:B------:R-:W-:Y:S05]  /*1d60*/  WARPSYNC.COLLECTIVE R4, `(.L_x_6962) ;  /* 0x0000000004087348 */ /* 0x000fea0003c00000 */
[----:B------:R0:W1:Y:S02]  /*1d70*/  SHFL.DOWN P0, R26, R25, R6, R5 ;  /* 0x08000006191a7389 */ /* 0x0000640000000005 */
[----:B01----:R-:W-:Y:S05]  /*1d80*/  ENDCOLLECTIVE ;  /* 0x000000000000791b */ /* 0x003fea0003800000 */
.L_x_6962:
[----:B------:R-:W-:Y:S02]  /*1d90*/  HFMA2 R6, -RZ, RZ, 0, 2.384185791015625e-07 ;  /* 0x00000004ff067431 */ /* 0x000fe400000001ff */
[----:B------:R-:W-:-:S04]  /*1da0*/  IMAD.MOV.U32 R11, RZ, RZ, R26 ;  /* 0x000000ffff0b7224 */ /* 0x000fc800078e001a */
[----:B------:R-:W-:-:S05]  /*1db0*/  FADD.FTZ R11, R10, R11 ;  /* 0x0000000b0a0b7221 */ /* 0x000fca0000010000 */
[----:B------:R-:W-:-:S07]  /*1dc0*/  MOV R25, R11 ;  /* 0x0000000b00197202 */ /* 0x000fce0000000f00 */
[----:B------:R-:W-:Y:S05]  /*1dd0*/  WARPSYNC.COLLECTIVE R4, `(.L_x_6963) ;  /* 0x0000000004087348 */ /* 0x000fea0003c00000 */
[----:B------:R0:W1:Y:S02]  /*1de0*/  SHFL.DOWN P0, R26, R25, R6, R5 ;  /* 0x08000006191a7389 */ /* 0x0000640000000005 */
[----:B01----:R-:W-:Y:S05]  /*1df0*/  ENDCOLLECTIVE ;  /* 0x000000000000791b */ /* 0x003fea0003800000 */
.L_x_6963:
[----:B------:R-:W-:Y:S01]  /*1e00*/  IMAD.MOV.U32 R6, RZ, RZ, 0x2 ;  /* 0x00000002ff067424 */ /* 0x000fe200078e00ff */
[----:B------:R-:W-:-:S05]  /*1e10*/  MOV R16, R26 ;  /* 0x0000001a00107202 */ /* 0x000fca0000000f00 */
[----:B------:R-:W-:-:S05]  /*1e20*/  FADD.FTZ R16, R11, R16 ;  /* 0x000000100b107221 */ /* 0x000fca0000010000 */
[----:B------:R-:W-:-:S07]  /*1e30*/  MOV R25, R16 ;  /* 0x0000001000197202 */ /* 0x000fce0000000f00 */
[----:B------:R-:W-:Y:S05]  /*1e40*/  WARPSYNC.COLLECTIVE R4, `(.L_x_6964) ;  /* 0x0000000004087348 */ /* 0x000fea0003c00000 */
[----:B------:R0:W1:Y:S02]  /*1e50*/  SHFL.DOWN P0, R26, R25, R6, R5 ;  /* 0x08000006191a7389 */ /* 0x0000640000000005 */
[----:B01----:R-:W-:Y:S05]  /*1e60*/  ENDCOLLECTIVE ;  /* 0x000000000000791b */ /* 0x003fea0003800000 */
.L_x_6964:
[----:B------:R-:W-:Y:S01]  /*1e70*/  HFMA2 R6, -RZ, RZ, 0, 5.9604644775390625e-08 ;  /* 0x00000001ff067431 */ /* 0x000fe200000001ff */
[----:B------:R-:W-:-:S05]  /*1e80*/  MOV R17, R26 ;  /* 0x0000001a00117202 */ /* 0x000fca0000000f00 */
[----:B------:R-:W-:-:S05]  /*1e90*/  FADD.FTZ R17, R16, R17 ;  /* 0x0000001110117221 */ /* 0x000fca0000010000 */
[----:B------:R-:W-:-:S07]  /*1ea0*/  MOV R25, R17 ;  /* 0x0000001100197202 */ /* 0x000fce0000000f00 */
[----:B------:R-:W-:Y:S05]  /*1eb0*/  WARPSYNC.COLLECTIVE R4, `(.L_x_6965) ;  /* 0x0000000004087348 */ /* 0x000fea0003c00000 */
[----:B------:R0:W1:Y:S02]  /*1ec0*/  SHFL.DOWN P0, R26, R25, R6, R5 ;  /* 0x08000006191a7389 */ /* 0x0000640000000005 */
[----:B01----:R-:W-:Y:S05]  /*1ed0*/  ENDCOLLECTIVE ;  /* 0x000000000000791b */ /* 0x003fea0003800000 */
.L_x_6965:
[----:B------:R-:W-:Y:S01]  /*1ee0*/  MOV R20, R26 ;  /* 0x0000001a00147202 */ /* 0x000fe20000000f00 */
[----:B------:R-:W-:Y:S06]  /*1ef0*/  BRA `(.L_x_6966) ;  /* 0xfffffff000d47947 */ /* 0x000fec000383ffff */
.L_x_6967:
        /* <DEDUP_REMOVED lines=16> */
.L_x_11578:


//--------------------- .text._ZN2at6native43_GLOBAL__N__9ae7fba5_10_SoftMax_cu_9f978f6323cunn_SoftMaxForwardSmemILi8EN3c104HalfEffNS1_22SoftMaxForwardEpilogueElEEvPT2_PKT0_T4_ --------------------------
	.section	.text._ZN2at6native43_GLOBAL__N__9ae7fba5_10_SoftMax_cu_9f978f6323cunn_SoftMaxForwardSmemILi8EN3c104HalfEffNS1_22SoftMaxForwardEpilogueElEEvPT2_PKT0_T4_,"ax",@progbits
	.align	128
.text._ZN2at6native43_GLOBAL__N__9ae7fba5_10_SoftMax_cu_9f978f6323cunn_SoftMaxForwardSmemILi8EN3c104HalfEffNS1_22SoftMaxForwardEpilogueElEEvPT2_PKT0_T4_:
        .type           _ZN2at6native43_GLOBAL__N__9ae7fba5_10_SoftMax_cu_9f978f6323cunn_SoftMaxForwardSmemILi8EN3c104HalfEffNS1_22SoftMaxForwardEpilogueElEEvPT2_PKT0_T4_,@function
        .size           _ZN2at6native43_GLOBAL__N__9ae7fba5_10_SoftMax_cu_9f978f6323cunn_SoftMaxForwardSmemILi8EN3c104HalfEffNS1_22SoftMaxForwardEpilogueElEEvPT2_PKT0_T4_,(.L_x_11579 - _ZN2at6native43_GLOBAL__N__9ae7fba5_10_SoftMax_cu_9f978f6323cunn_SoftMaxForwardSmemILi8EN3c104HalfEffNS1_22SoftMaxForwardEpilogueElEEvPT2_PKT0_T4_)
        .other          _ZN2at6native43_GLOBAL__N__9ae7fba5_10_SoftMax_cu_9f978f6323cunn_SoftMaxForwardSmemILi8EN3c104HalfEffNS1_22SoftMaxForwardEpilogueElEEvPT2_PKT0_T4_,@"STO_CUDA_ENTRY STV_DEFAULT"
_ZN2at6native43_GLOBAL__N__9ae7fba5_10_SoftMax_cu_9f978f6323cunn_SoftMaxForwardSmemILi8EN3c104HalfEffNS1_22SoftMaxForwardEpilogueElEEvPT2_PKT0_T4_:
[----:B------:R-:W-:Y:S01]  /*0000*/  LDC R1, c[0x0][0x37c] ;  /* 0x0000df00ff017b82 */ /* 0x000fe20000000800 */
[----:B------:R-:W0:Y:S01]  /*0010*/  S2R R0, SR_TID.X ;  /* 0x0000000000007919 */ /* 0x000e220000002100 */
[----:B------:R-:W1:Y:S06]  /*0020*/  LDCU.64 UR16, c[0x0][0x390] ;  /* 0x00007200ff1077ac */ /* 0x000e6c0008000a00 */
[----:B------:R-:W1:Y:S01]  /*0030*/  S2UR UR6, SR_CTAID.X ;  /* 0x00000000000679c3 */ /* 0x000e620000002500 */
[----:B------:R-:W-:Y:S01]  /*0040*/  BSSY.RECONVERGENT B0, `(.L_x_6968) ;  /* 0x000002e000007945 */ /* 0x000fe20003800200 */
        /* <DEDUP_REMOVED lines=8> */
[----:B------:R-:W-:Y:S01]  /*00d0*/  ULEA.HI.X UR6, UR4, UR15, UR8, 0x1, UP0 ;  /* 0x0000000f04067291 */ /* 0x000fe200080f0c08 */
[----:B------:R-:W-:Y:S01]  /*00e0*/  MOV R2, 0xff7fffff ;  /* 0xff7fffff00027802 */ /* 0x000fe20000000f00 */
[----:B------:R-:W-:Y:S01]  /*00f0*/  ULEA.HI.X UR4, UR4, UR13, UR8, 0x2, UP1 ;  /* 0x0000000d04047291 */ /* 0x000fe200088f1408 */
[----:B------:R-:W-:Y:S01]  /*0100*/  ISETP.GE.AND.EX P0, PT, R3, UR17, PT, P0 ;  /* 0x0000001103007c0c */ /* 0x000fe2000bf06300 */
[----:B------:R-:W-:-:S12]  /*0110*/  HFMA2 R3, -RZ, RZ, 0, 0 ;  /* 0x00000000ff037431 */ /* 0x000fd800000001ff */
[----:B---3--:R-:W-:Y:S05]  /*0120*/  @P0 BRA `(.L_x_6969) ;  /* 0x00000000007c0947 */ /* 0x008fea0003800000 */
[----:B------:R-:W0:Y:S01]  /*0130*/  S2R R5, SR_CgaCtaId ;  /* 0x0000000000057919 */ /* 0x000e220000008800 */
[----:B------:R-:W1:Y:S01]  /*0140*/  LDC R14, c[0x0][0x360] ;  /* 0x0000d800ff0e7b82 */ /* 0x000e620000000800 */
[----:B------:R-:W-:Y:S01]  /*0150*/  MOV R4, 0x400 ;  /* 0x0000040000047802 */ /* 0x000fe20000000f00 */
[----:B------:R-:W-:Y:S01]  /*0160*/  IMAD.MOV.U32 R2, RZ, RZ, -0x800001 ;  /* 0xff7fffffff027424 */ /* 0x000fe200078e00ff */
[----:B------:R-:W-:Y:S02]  /*0170*/  MOV R17, R0 ;  /* 0x0000000000117202 */ /* 0x000fe40000000f00 */
[----:B------:R-:W-:Y:S02]  /*0180*/  MOV R16, R3 ;  /* 0x0000000300107202 */ /* 0x000fe40000000f00 */
[----:B0-----:R-:W-:-:S07]  /*0190*/  LEA R8, R5, R4, 0x18 ;  /* 0x0000000405087211 */ /* 0x001fce00078ec0ff */
.L_x_6970:
[----:B------:R-:W-:-:S04]  /*01a0*/  LEA R4, P1, R17, UR7, 0x4 ;  /* 0x0000000711047c11 */ /* 0x000fc8000f8220ff */
[----:B------:R-:W-:-:S06]  /*01b0*/  LEA.HI.X R5, R17, UR6, R16, 0x4, P1 ;  /* 0x0000000611057c11 */ /* 0x000fcc00088f2410 */
[----:B------:R-:W2:Y:S01]  /*01c0*/  LDG.E.128 R4, desc[UR10][R4.64] ;  /* 0x0000000a04047981 */ /* 0x000ea2000c1e1d00 */
[----:B------:R-:W-:Y:S01]  /*01d0*/  IMAD R9, R17, 0x10, R8 ;  /* 0x0000001011097824 */ /* 0x000fe200078e0208 */
[----:B-1----:R-:W-:-:S04]  /*01e0*/  IADD3 R17, P2, PT, R14, R17, RZ ;  /* 0x000000110e117210 */ /* 0x002fc80007f5e0ff */
[C---:B------:R-:W-:Y:S02]  /*01f0*/  SHF.L.U32 R12, R17.reuse, 0x3, RZ ;  /* 0x00000003110c7819 */ /* 0x040fe400000006ff */
[----:B------:R-:W-:Y:S02]  /*0200*/  IADD3.X R16, PT, PT, RZ, R16, RZ, P2, !PT ;  /* 0x00000010ff107210 */ /* 0x000fe400017fe4ff */
[----:B------:R-:W-:Y:S02]  /*0210*/  ISETP.GE.U32.AND P1, PT, R12, UR16, PT ;  /* 0x000000100c007c0c */ /* 0x000fe4000bf26070 */
[----:B------:R-:W-:-:S04]  /*0220*/  SHF.L.U64.HI R15, R17, 0x3, R16 ;  /* 0x00000003110f7819 */ /* 0x000fc80000010210 */
[----:B------:R-:W-:Y:S01]  /*0230*/  ISETP.GE.AND.EX P1, PT, R15, UR17, PT, P1 ;  /* 0x000000110f007c0c */ /* 0x000fe2000bf26310 */
[--C-:B--2---:R-:W-:Y:S01]  /*0240*/  HADD2.F32 R11, -RZ, R4.reuse.H0_H0 ;  /* 0x20000004ff0b7230 */ /* 0x104fe20000004100 */
[----:B------:R0:W-:Y:S01]  /*0250*/  STS.128 [R9], R4 ;  /* 0x0000000409007388 */ /* 0x0001e20000000c00 */
[----:B------:R-:W-:Y:S02]  /*0260*/  HADD2.F32 R10, -RZ, R4.H1_H1 ;  /* 0x30000004ff0a7230 */ /* 0x000fe40000004100 */
[--C-:B------:R-:W-:Y:S02]  /*0270*/  HADD2.F32 R13, -RZ, R5.reuse.H0_H0 ;  /* 0x20000005ff0d7230 */ /* 0x100fe40000004100 */
[----:B------:R-:W-:Y:S01]  /*0280*/  HADD2.F32 R12, -RZ, R5.H1_H1 ;  /* 0x30000005ff0c7230 */ /* 0x000fe20000004100 */
[----:B------:R-:W-:Y:S01]  /*0290*/  FMNMX3.FTZ R10, R2, R11, R10, !PT ;  /* 0x0000000b020a7276 */ /* 0x000fe2000781000a */
[--C-:B------:R-:W-:Y:S02]  /*02a0*/  HADD2.F32 R11, -RZ, R6.reuse.H0_H0 ;  /* 0x20000006ff0b7230 */ /* 0x100fe40000004100 */
[----:B------:R-:W-:Y:S01]  /*02b0*/  HADD2.F32 R2, -RZ, R6.H1_H1 ;  /* 0x30000006ff027230 */ /* 0x000fe20000004100 */
[----:B------:R-:W-:-:S04]  /*02c0*/  FMNMX3.FTZ R10, R10, R13, R12, !PT ;  /* 0x0000000d0a0a7276 */ /* 0x000fc8000781000c */
[----:B------:R-:W-:Y:S01]  /*02d0*/  FMNMX3.FTZ R2, R10, R11, R2, !PT ;  /* 0x0000000b0a027276 */ /* 0x000fe20007810002 */
[--C-:B0-----:R-:W-:Y:S02]  /*02e0*/  HADD2.F32 R5, -RZ, R7.reuse.H0_H0 ;  /* 0x20000007ff057230 */ /* 0x101fe40000004100 */
[----:B------:R-:W-:-:S05]  /*02f0*/  HADD2.F32 R7, -RZ, R7.H1_H1 ;  /* 0x30000007ff077230 */ /* 0x000fca0000004100 */
[----:B------:R-:W-:Y:S01]  /*0300*/  FMNMX3.FTZ R2, R2, R5, R7, !PT ;  /* 0x0000000502027276 */ /* 0x000fe20007810007 */
[----:B------:R-:W-:Y:S06]  /*0310*/  @!P1 BRA `(.L_x_6970) ;  /* 0xfffffffc00a09947 */ /* 0x000fec000383ffff */
.L_x_6969:
[----:B------:R-:W-:Y:S05]  /*0320*/  BSYNC.RECONVERGENT B0 ;  /* 0x0000000000007941 */ /* 0x000fea0003800200 */
.L_x_6968:
        /* <DEDUP_REMOVED lines=10> */
[----:B------:R-:W-:Y:S01]  /*03d0*/  ULEA UR7, UR16, UR6, 0x1 ;  /* 0x0000000610077291 */ /* 0x000fe2000f8e08ff */
[----:B------:R-:W-:-:S03]  /*03e0*/  IMAD.MOV.U32 R2, RZ, RZ, -0x800001 ;  /* 0xff7fffffff027424 */ /* 0x000fc600078e00ff */
[----:B------:R-:W0:Y:S02]  /*03f0*/  SHFL.DOWN PT, R4, R5, 0x8, 0x1f ;  /* 0x09001f0005047f89 */ /* 0x000e2400000e0000 */
[----:B------:R-:W-:Y:S02]  /*0400*/  LEA.HI R9, R0, UR7, RZ, 0x1d ;  /* 0x0000000700097c11 */ /* 0x000fe4000f8fe8ff */
        /* <DEDUP_REMOVED lines=34> */
.L_x_6985:
[----:B------:R-:W-:Y:S02]  /*0630*/  ISETP.NE.AND P3, PT, R0, RZ, PT ;  /* 0x000000ff0000720c */ /* 0x000fe40003f65270 */
[----:B-1----:R-:W-:-:S04]  /*0640*/  FSETP.GEU.FTZ.AND P1, PT, R6, R11, PT ;  /* 0x0000000b0600720b */ /* 0x002fc80003f3e000 */
[----:B0-----:R-:W-:-:S07]  /*0650*/  FSEL R6, R11, R6, !P1 ;  /* 0x000000060b067208 */ /* 0x001fce0004800000 */
[----:B------:R0:W-:Y:S01]  /*0660*/  @!P3 STS [UR7], R6 ;  /* 0x00000006ff00b988 */ /* 0x0001e20008000807 */
[----:B------:R-:W-:-:S13]  /*0670*/  @!P3 PLOP3.LUT P2, PT, PT, PT, PT, 0x80, 0x8 ;  /* 0x000000000008b81c */ /* 0x000fda0003f4f070 */
.L_x_6971:
[----:B------:R-:W-:Y:S05]  /*0680*/  WARPSYNC.ALL ;  /* 0x0000000000007948 */ /* 0x000fea0003800000 */
[----:B------:R-:W-:Y:S01]  /*0690*/  BAR.SYNC.DEFER_BLOCKING 0x0 ;  /* 0x0000000000007b1d */ /* 0x000fe20000010000 */
[----:B------:R-:W-:-:S05]  /*06a0*/  HFMA2 R12, -RZ, RZ, 0, 0 ;  /* 0x00000000ff0c7431 */ /* 0x000fca00000001ff */
[----:B------:R-:W-:Y:S01]  /*06b0*/  BSSY.RECONVERGENT B0, `(.L_x_6973) ;  /* 0x0000037000007945 */ /* 0x000fe20003800200 */
[----:B-1----:R-:W1:Y:S03]  /*06c0*/  LDS R2, [UR7] ;  /* 0x00000007ff027984 */ /* 0x002e660008000800 */
[----:B------:R-:W-:Y:S05]  /*06d0*/  @P0 BRA `(.L_x_6974) ;  /* 0x0000000000d00947 */ /* 0x000fea0003800000 */
[----:B------:R-:W-:Y:S01]  /*06e0*/  MOV R12, RZ ;  /* 0x000000ff000c7202 */ /* 0x000fe20000000f00 */
[----:B------:R-:W-:Y:S01]  /*06f0*/  IMAD.MOV.U32 R11, RZ, RZ, R0 ;  /* 0x000000ffff0b7224 */ /* 0x000fe200078e0000 */
[----:B------:R-:W-:-:S07]  /*0700*/  MOV R10, R3 ;  /* 0x00000003000a7202 */ /* 0x000fce0000000f00 */
.L_x_6975:
[C---:B------:R-:W-:Y:S02]  /*0710*/  LEA R5, R11.reuse, UR6, 0x4 ;  /* 0x000000060b057c11 */ /* 0x040fe4000f8e20ff */
[----:B------:R-:W-:-:S04]  /*0720*/  IADD3 R11, P1, PT, R11, UR9, RZ ;  /* 0x000000090b0b7c10 */ /* 0x000fc8000ff3e0ff */
[----:B0-----:R-:W0:Y:S01]  /*0730*/  LDS.128 R4, [R5] ;  /* 0x0000000005047984 */ /* 0x001e220000000c00 */
[----:B------:R-:W-:Y:S02]  /*0740*/  IMAD.X R10, RZ, RZ, R10, P1 ;  /* 0x000000ffff0a7224 */ /* 0x000fe400008e060a */
[--C-:B0-----:R-:W-:Y:S02]  /*0750*/  HADD2.F32 R13, -RZ, R4.reuse.H0_H0 ;  /* 0x20000004ff0d7230 */ /* 0x101fe40000004100 */
[----:B------:R-:W-:Y:S02]  /*0760*/  HADD2.F32 R15, -RZ, R4.H1_H1 ;  /* 0x30000004ff0f7230 */ /* 0x000fe40000004100 */
[----:B------:R-:W-:Y:S02]  /*0770*/  HADD2.F32 R17, -RZ, R5.H0_H0 ;  /* 0x20000005ff117230 */ /* 0x000fe40000004100 */
[C---:B-1----:R-:W-:Y:S01]  /*0780*/  FADD.FTZ R13, -R2.reuse, R13 ;  /* 0x0000000d020d7221 */ /* 0x042fe20000010100 */
[----:B------:R-:W-:-:S03]  /*0790*/  FADD.FTZ R15, -R2, R15 ;  /* 0x0000000f020f7221 */ /* 0x000fc60000010100 */
[----:B------:R-:W-:Y:S01]  /*07a0*/  FMUL.FTZ R13, R13, 1.4426950216293334961 ;  /* 0x3fb8aa3b0d0d7820 */ /* 0x000fe20000410000 */
[C---:B------:R-:W-:Y:S01]  /*07b0*/  FADD.FTZ R17, -R2.reuse, R17 ;  /* 0x0000001102117221 */ /* 0x040fe20000010100 */
[----:B------:R-:W-:Y:S01]  /*07c0*/  FMUL.FTZ R4, R15, 1.4426950216293334961 ;  /* 0x3fb8aa3b0f047820 */ /* 0x000fe20000410000 */
[----:B------:R-:W-:Y:S02]  /*07d0*/  HADD2.F32 R15, -RZ, R5.H1_H1 ;  /* 0x30000005ff0f7230 */ /* 0x000fe40000004100 */
[----:B------:R-:W-:Y:S01]  /*07e0*/  FMUL.FTZ R5, R17, 1.4426950216293334961 ;  /* 0x3fb8aa3b11057820 */ /* 0x000fe20000410000 */
[----:B------:R-:W0:Y:S01]  /*07f0*/  MUFU.EX2 R13, R13 ;  /* 0x0000000d000d7308 */ /* 0x000e220000000800 */
[----:B------:R-:W-:Y:S02]  /*0800*/  HADD2.F32 R17, -RZ, R6.H0_H0 ;  /* 0x20000006ff117230 */ /* 0x000fe40000004100 */
[----:B------:R-:W-:-:S04]  /*0810*/  FADD.FTZ R15, -R2, R15 ;  /* 0x0000000f020f7221 */ /* 0x000fc80000010100 */
[----:B------:R-:W-:Y:S01]  /*0820*/  FMUL.FTZ R14, R15, 1.4426950216293334961 ;  /* 0x3fb8aa3b0f0e7820 */ /* 0x000fe20000410000 */
[C---:B------:R-:W-:Y:S01]  /*0830*/  FADD.FTZ R17, -R2.reuse, R17 ;  /* 0x0000001102117221 */ /* 0x040fe20000010100 */
[----:B------:R-:W1:Y:S01]  /*0840*/  MUFU.EX2 R4, R4 ;  /* 0x0000000400047308 */ /* 0x000e620000000800 */
[----:B------:R-:W-:Y:S02]  /*0850*/  HADD2.F32 R15, -RZ, R6.H1_H1 ;  /* 0x30000006ff0f7230 */ /* 0x000fe40000004100 */
[----:B------:R-:W-:Y:S01]  /*0860*/  FMUL.FTZ R6, R17, 1.4426950216293334961 ;  /* 0x3fb8aa3b11067820 */ /* 0x000fe20000410000 */
[--C-:B------:R-:W-:Y:S02]  /*0870*/  HADD2.F32 R17, -RZ, R7.reuse.H0_H0 ;  /* 0x20000007ff117230 */ /* 0x100fe40000004100 */
[C---:B------:R-:W-:Y:S01]  /*0880*/  FADD.FTZ R15, -R2.reuse, R15 ;  /* 0x0000000f020f7221 */ /* 0x040fe20000010100 */
[----:B------:R-:W-:Y:S01]  /*0890*/  HADD2.F32 R7, -RZ, R7.H1_H1 ;  /* 0x30000007ff077230 */ /* 0x000fe20000004100 */
[----:B------:R-:W2:Y:S01]  /*08a0*/  MUFU.EX2 R5, R5 ;  /* 0x0000000500057308 */ /* 0x000ea20000000800 */
[----:B0-----:R-:W-:Y:S01]  /*08b0*/  FADD.FTZ R13, R13, R12 ;  /* 0x0000000c0d0d7221 */ /* 0x001fe20000010000 */
[----:B------:R-:W-:Y:S01]  /*08c0*/  FMUL.FTZ R15, R15, 1.4426950216293334961 ;  /* 0x3fb8aa3b0f0f7820 */ /* 0x000fe20000410000 */
[C---:B------:R-:W-:Y:S01]  /*08d0*/  FADD.FTZ R17, -R2.reuse, R17 ;  /* 0x0000001102117221 */ /* 0x040fe20000010100 */
[----:B------:R-:W-:-:S03]  /*08e0*/  FADD.FTZ R7, -R2, R7 ;  /* 0x0000000702077221 */ /* 0x000fc60000010100 */
[----:B------:R-:W-:Y:S01]  /*08f0*/  FMUL.FTZ R17, R17, 1.4426950216293334961 ;  /* 0x3fb8aa3b11117820 */ /* 0x000fe20000410000 */
[----:B------:R-:W0:Y:S01]  /*0900*/  MUFU.EX2 R14, R14 ;  /* 0x0000000e000e7308 */ /* 0x000e220000000800 */
[----:B-1----:R-:W-:Y:S01]  /*0910*/  FADD.FTZ R4, R13, R4 ;  /* 0x000000040d047221 */ /* 0x002fe20000010000 */
[----:B------:R-:W-:-:S06]  /*0920*/  FMUL.FTZ R7, R7, 1.4426950216293334961 ;  /* 0x3fb8aa3b07077820 */ /* 0x000fcc0000410000 */
[----:B------:R-:W1:Y:S01]  /*0930*/  MUFU.EX2 R6, R6 ;  /* 0x0000000600067308 */ /* 0x000e620000000800 */
[----:B--2---:R-:W-:Y:S01]  /*0940*/  FADD.FTZ R5, R4, R5 ;  /* 0x0000000504057221 */ /* 0x004fe20000010000 */
[----:B------:R-:W-:-:S04]  /*0950*/  SHF.L.U32 R4, R11, 0x3, RZ ;  /* 0x000000030b047819 */ /* 0x000fc800000006ff */
[----:B------:R-:W-:Y:S02]  /*0960*/  ISETP.GE.U32.AND P1, PT, R4, UR16, PT ;  /* 0x0000001004007c0c */ /* 0x000fe4000bf26070 */
[----:B------:R-:W2:Y:S01]  /*0970*/  MUFU.EX2 R15, R15 ;  /* 0x0000000f000f7308 */ /* 0x000ea20000000800 */
[----:B------:R-:W-:Y:S01]  /*0980*/  SHF.L.U64.HI R4, R11, 0x3, R10 ;  /* 0x000000030b047819 */ /* 0x000fe2000001020a */
[----:B0-----:R-:W-:-:S03]  /*0990*/  FADD.FTZ R5, R5, R14 ;  /* 0x0000000e05057221 */ /* 0x001fc60000010000 */
[----:B------:R-:W-:-:S03]  /*09a0*/  ISETP.GE.AND.EX P1, PT, R4, UR17, PT, P1 ;  /* 0x0000001104007c0c */ /* 0x000fc6000bf26310 */
[----:B------:R-:W0:Y:S01]  /*09b0*/  MUFU.EX2 R17, R17 ;  /* 0x0000001100117308 */ /* 0x000e220000000800 */
[----:B-1----:R-:W-:-:S07]  /*09c0*/  FADD.FTZ R6, R5, R6 ;  /* 0x0000000605067221 */ /* 0x002fce0000010000 */
[----:B------:R-:W1:Y:S01]  /*09d0*/  MUFU.EX2 R7, R7 ;  /* 0x0000000700077308 */ /* 0x000e620000000800 */
[----:B--2---:R-:W-:-:S04]  /*09e0*/  FADD.FTZ R6, R6, R15 ;  /* 0x0000000f06067221 */ /* 0x004fc80000010000 */
[----:B0-----:R-:W-:-:S04]  /*09f0*/  FADD.FTZ R6, R6, R17 ;  /* 0x0000001106067221 */ /* 0x001fc80000010000 */
[----:B-1----:R-:W-:Y:S01]  /*0a00*/  FADD.FTZ R12, R6, R7 ;  /* 0x00000007060c7221 */ /* 0x002fe20000010000 */
[----:B------:R-:W-:Y:S06]  /*0a10*/  @!P1 BRA `(.L_x_6975) ;  /* 0xfffffffc003c9947 */ /* 0x000fec000383ffff */
.L_x_6974:
[----:B------:R-:W-:Y:S05]  /*0a20*/  BSYNC.RECONVERGENT B0 ;  /* 0x0000000000007941 */ /* 0x000fea0003800200 */
.L_x_6973:
[----:B------:R-:W2:Y:S01]  /*0a30*/  SHFL.DOWN PT, R5, R12, 0x10, 0x1f ;  /* 0x0a001f000c057f89 */ /* 0x000ea200000e0000 */
[----:B------:R-:W-:Y:S01]  /*0a40*/  BAR.SYNC.DEFER_BLOCKING 0x0 ;  /* 0x0000000000007b1d */ /* 0x000fe20000010000 */
[----:B------:R-:W-:Y:S02]  /*0a50*/  ISETP.NE.AND P1, PT, R8, RZ, PT ;  /* 0x000000ff0800720c */ /* 0x000fe40003f25270 */
[----:B------:R-:W-:Y:S02]  /*0a60*/  ISETP.GE.U32.AND P3, PT, R0, UR8, PT ;  /* 0x0000000800007c0c */ /* 0x000fe4000bf66070 */
[----:B------:R-:W-:Y:S01]  /*0a70*/  MOV R8, RZ ;  /* 0x000000ff00087202 */ /* 0x000fe20000000f00 */
        /* <DEDUP_REMOVED lines=26> */
.L_x_6991:
[----:B--2---:R-:W-:-:S07]  /*0c20*/  FADD.FTZ R8, R6, R9 ;  /* 0x0000000906087221 */ /* 0x004fce0000010000 */
.L_x_6977:
[----:B------:R-:W-:Y:S05]  /*0c30*/  BSYNC B0 ;  /* 0x0000000000007941 */ /* 0x000fea0003800000 */
.L_x_6976:
[----:B--2---:R2:W-:Y:S01]  /*0c40*/  @P2 STS [UR7], R8 ;  /* 0x00000008ff002988 */ /* 0x0045e20008000807 */
[----:B------:R-:W-:Y:S05]  /*0c50*/  WARPSYNC.ALL ;  /* 0x0000000000007948 */ /* 0x000fea0003800000 */
[----:B------:R-:W-:Y:S06]  /*0c60*/  BAR.SYNC.DEFER_BLOCKING 0x0 ;  /* 0x0000000000007b1d */ /* 0x000fec0000010000 */
[----:B------:R-:W-:Y:S05]  /*0c70*/  @P0 EXIT ;  /* 0x000000000000094d */ /* 0x000fea0003800000 */
[----:B------:R-:W3:Y:S02]  /*0c80*/  LDS R12, [UR7] ;  /* 0x00000007ff0c7984 */ /* 0x000ee40008000800 */
[----:B---3--:R-:W3:Y:S02]  /*0c90*/  MUFU.RCP R12, R12 ;  /* 0x0000000c000c7308 */ /* 0x008ee40000001000 */
.L_x_6979:
[C---:B----4-:R-:W-:Y:S02]  /*0ca0*/  LEA R4, R0.reuse, UR6, 0x4 ;  /* 0x0000000600047c11 */ /* 0x050fe4000f8e20ff */
[----:B------:R-:W-:-:S04]  /*0cb0*/  LEA R14, P0, R0, UR5, 0x5 ;  /* 0x00000005000e7c11 */ /* 0x000fc8000f8028ff */
[----:B0-----:R-:W0:Y:S02]  /*0cc0*/  LDS.128 R4, [R4] ;  /* 0x0000000004047984 */ /* 0x001e240000000c00 */
[--C-:B0-----:R-:W-:Y:S02]  /*0cd0*/  HADD2.F32 R13, -RZ, R5.reuse.H0_H0 ;  /* 0x20000005ff0d7230 */ /* 0x101fe40000004100 */
[----:B------:R-:W-:Y:S02]  /*0ce0*/  HADD2.F32 R15, -RZ, R6.H0_H0 ;  /* 0x20000006ff0f7230 */ /* 0x000fe40000004100 */
[----:B------:R-:W-:Y:S02]  /*0cf0*/  HADD2.F32 R5, -RZ, R5.H1_H1 ;  /* 0x30000005ff057230 */ /* 0x000fe40000004100 */
[C---:B-1----:R-:W-:Y:S01]  /*0d00*/  FADD.FTZ R13, -R2.reuse, R13 ;  /* 0x0000000d020d7221 */ /* 0x042fe20000010100 */
[--C-:B------:R-:W-:Y:S02]  /*0d10*/  HADD2.F32 R9, -RZ, R4.reuse.H0_H0 ;  /* 0x20000004ff097230 */ /* 0x100fe40000004100 */
[----:B------:R-:W-:Y:S01]  /*0d20*/  FADD.FTZ R15, -R2, R15 ;  /* 0x0000000f020f7221 */ /* 0x000fe20000010100 */
[----:B------:R-:W-:-:S02]  /*0d30*/  HADD2.F32 R11, -RZ, R4.H1_H1 ;  /* 0x30000004ff0b7230 */ /* 0x000fc40000004100 */
[C---:B------:R-:W-:Y:S01]  /*0d40*/  FADD.FTZ R5, -R2.reuse, R5 ;  /* 0x0000000502057221 */ /* 0x040fe20000010100 */
[----:B------:R-:W-:Y:S02]  /*0d50*/  HADD2.F32 R19, -RZ, R6.H1_H1 ;  /* 0x30000006ff137230 */ /* 0x000fe40000004100 */
[----:B------:R-:W-:Y:S01]  /*0d60*/  FMUL.FTZ R4, R15, 1.4426950216293334961 ;  /* 0x3fb8aa3b0f047820 */ /* 0x000fe20000410000 */
[--C-:B------:R-:W-:Y:S02]  /*0d70*/  HADD2.F32 R15, -RZ, R7.reuse.H0_H0 ;  /* 0x20000007ff0f7230 */ /* 0x100fe40000004100 */
[----:B------:R-:W-:Y:S01]  /*0d80*/  FMUL.FTZ R5, R5, 1.4426950216293334961 ;  /* 0x3fb8aa3b05057820 */ /* 0x000fe20000410000 */
[----:B------:R-:W-:Y:S02]  /*0d90*/  HADD2.F32 R23, -RZ, R7.H1_H1 ;  /* 0x30000007ff177230 */ /* 0x000fe40000004100 */
[C---:B------:R-:W-:Y:S01]  /*0da0*/  FADD.FTZ R9, -R2.reuse, R9 ;  /* 0x0000000902097221 */ /* 0x040fe20000010100 */
[C---:B------:R-:W-:Y:S01]  /*0db0*/  FADD.FTZ R11, -R2.reuse, R11 ;  /* 0x0000000b020b7221 */ /* 0x040fe20000010100 */
[----:B------:R0:W-:Y:S01]  /*0dc0*/  MUFU.EX2 R17, R5 ;  /* 0x0000000500117308 */ /* 0x0001e20000000800 */
[C---:B------:R-:W-:Y:S01]  /*0dd0*/  FADD.FTZ R6, -R2.reuse, R19 ;  /* 0x0000001302067221 */ /* 0x040fe20000010100 */
[----:B------:R-:W-:Y:S01]  /*0de0*/  FADD.FTZ R15, -R2, R15 ;  /* 0x0000000f020f7221 */ /* 0x000fe20000010100 */
[----:B------:R-:W-:Y:S01]  /*0df0*/  FMUL.FTZ R9, R9, 1.4426950216293334961 ;  /* 0x3fb8aa3b09097820 */ /* 0x000fe20000410000 */
[----:B------:R-:W-:Y:S01]  /*0e00*/  FMUL.FTZ R11, R11, 1.4426950216293334961 ;  /* 0x3fb8aa3b0b0b7820 */ /* 0x000fe20000410000 */
[----:B------:R-:W-:Y:S01]  /*0e10*/  FMUL.FTZ R13, R13, 1.4426950216293334961 ;  /* 0x3fb8aa3b0d0d7820 */ /* 0x000fe20000410000 */
[----:B------:R-:W-:Y:S01]  /*0e20*/  FMUL.FTZ R7, R6, 1.4426950216293334961 ;  /* 0x3fb8aa3b06077820 */ /* 0x000fe20000410000 */
[----:B------:R-:W-:Y:S01]  /*0e30*/  FMUL.FTZ R10, R15, 1.4426950216293334961 ;  /* 0x3fb8aa3b0f0a7820 */ /* 0x000fe20000410000 */
[----:B------:R-:W2:Y:S01]  /*0e40*/  MUFU.EX2 R19, R4 ;  /* 0x0000000400137308 */ /* 0x000ea20000000800 */
[----:B0-----:R-:W-:Y:S01]  /*0e50*/  FADD.FTZ R5, -R2, R23 ;  /* 0x0000001702057221 */ /* 0x001fe20000010100 */
[----:B------:R-:W-:-:S02]  /*0e60*/  LEA.HI.X R15, R0, UR4, R3, 0x5, P0 ;  /* 0x00000004000f7c11 */ /* 0x000fc400080f2c03 */
[----:B------:R-:W-:Y:S01]  /*0e70*/  IADD3 R0, P0, PT, R0, UR9, RZ ;  /* 0x0000000900007c10 */ /* 0x000fe2000ff1e0ff */
[----:B------:R-:W-:-:S03]  /*0e80*/  FMUL.FTZ R16, R5, 1.4426950216293334961 ;  /* 0x3fb8aa3b05107820 */ /* 0x000fc60000410000 */
[----:B------:R-:W0:Y:S01]  /*0e90*/  MUFU.EX2 R9, R9 ;  /* 0x0000000900097308 */ /* 0x000e220000000800 */
[----:B------:R-:W-:-:S07]  /*0ea0*/  IMAD.X R3, RZ, RZ, R3, P0 ;  /* 0x000000ffff037224 */ /* 0x000fce00000e0603 */
[----:B------:R-:W1:Y:S01]  /*0eb0*/  MUFU.EX2 R11, R11 ;  /* 0x0000000b000b7308 */ /* 0x000e620000000800 */
[----:B--23--:R-:W-:-:S07]  /*0ec0*/  FMUL.FTZ R8, R19, R12 ;  /* 0x0000000c13087220 */ /* 0x00cfce0000410000 */
[----:B------:R-:W2:Y:S01]  /*0ed0*/  MUFU.EX2 R13, R13 ;  /* 0x0000000d000d7308 */ /* 0x000ea20000000800 */
[----:B0-----:R-:W-:-:S07]  /*0ee0*/  FMUL.FTZ R4, R9, R12 ;  /* 0x0000000c09047220 */ /* 0x001fce0000410000 */
[----:B------:R0:W3:Y:S01]  /*0ef0*/  MUFU.EX2 R21, R7 ;  /* 0x0000000700157308 */ /* 0x0000e20000000800 */
[----:B-1----:R-:W-:-:S07]  /*0f00*/  FMUL.FTZ R5, R11, R12 ;  /* 0x0000000c0b057220 */ /* 0x002fce0000410000 */
[----:B------:R-:W1:Y:S01]  /*0f10*/  MUFU.EX2 R23, R10 ;  /* 0x0000000a00177308 */ /* 0x000e620000000800 */
[-C--:B--2---:R-:W-:Y:S01]  /*0f20*/  FMUL.FTZ R6, R13, R12.reuse ;  /* 0x0000000c0d067220 */ /* 0x084fe20000410000 */
[----:B0-----:R-:W-:Y:S01]  /*0f30*/  FMUL.FTZ R7, R17, R12 ;  /* 0x0000000c11077220 */ /* 0x001fe20000410000 */
[----:B------:R-:W-:-:S04]  /*0f40*/  SHF.L.U32 R13, R0, 0x3, RZ ;  /* 0x00000003000d7819 */ /* 0x000fc800000006ff */
[----:B------:R-:W-:Y:S01]  /*0f50*/  ISETP.GE.U32.AND P0, PT, R13, UR16, PT ;  /* 0x000000100d007c0c */ /* 0x000fe2000bf06070 */
[----:B------:R-:W0:Y:S01]  /*0f60*/  MUFU.EX2 R25, R16 ;  /* 0x0000001000197308 */ /* 0x000e220000000800 */
[----:B---3--:R-:W-:Y:S01]  /*0f70*/  FMUL.FTZ R9, R21, R12 ;  /* 0x0000000c15097220 */ /* 0x008fe20000410000 */
[----:B------:R-:W-:-:S04]  /*0f80*/  SHF.L.U64.HI R13, R0, 0x3, R3 ;  /* 0x00000003000d7819 */ /* 0x000fc80000010203 */
[----:B------:R-:W-:Y:S01]  /*0f90*/  ISETP.GE.AND.EX P0, PT, R13, UR17, PT, P0 ;  /* 0x000000110d007c0c */ /* 0x000fe2000bf06300 */
[-C--:B-1----:R-:W-:Y:S01]  /*0fa0*/  FMUL.FTZ R10, R23, R12.reuse ;  /* 0x0000000c170a7220 */ /* 0x082fe20000410000 */
[----:B0-----:R-:W-:-:S05]  /*0fb0*/  FMUL.FTZ R11, R25, R12 ;  /* 0x0000000c190b7220 */ /* 0x001fca0000410000 */
[----:B------:R4:W-:Y:S06]  /*0fc0*/  STG.E.ENL2.256 desc[UR10][R14.64], R4, R8 ;  /* 0xf80000040e08797f */ /* 0x0009ec000f12180a */
[----:B------:R-:W-:Y:S05]  /*0fd0*/  @!P0 BRA `(.L_x_6979) ;  /* 0xfffffffc00308947 */ /* 0x000fea000383ffff */
[----:B------:R-:W-:Y:S05]  /*0fe0*/  EXIT ;  /* 0x000000000000794d */ /* 0x000fea0003800000 */
.L_x_6972:
[----:B------:R-:W-:Y:S01]  /*0ff0*/  HFMA2 R12, -RZ, RZ, 0, 9.5367431640625e-07 ;  /* 0x00000010ff0c7431 */ /* 0x000fe200000001ff */
[----:B-1----:R-:W-:Y:S01]  /*1000*/  MOV R13, R2 ;  /* 0x00000002000d7202 */ /* 0x002fe20000000f00 */
[----:B------:R-:W-:Y:S01]  /*1010*/  IMAD.MOV.U32 R15, RZ, RZ, 0x1f ;  /* 0x0000001fff0f7424 */ /* 0x000fe200078e00ff */
[----:B------:R-:W-:-:S07]  /*1020*/  MOV R10, 0xffffffff ;  /* 0xffffffff000a7802 */ /* 0x000fce0000000f00 */
[----:B------:R-:W-:Y:S05]  /*1030*/  WARPSYNC.COLLECTIVE R10, `(.L_x_6980) ;  /* 0x000000000a087348 */ /* 0x000fea0003c00000 */
[----:B------:R0:W1:Y:S02]  /*1040*/  SHFL.DOWN P1, R11, R13, R12, R15 ;  /* 0x0800000c0d0b7389 */ /* 0x000064000002000f */
[----:B01----:R-:W-:Y:S05]  /*1050*/  ENDCOLLECTIVE ;  /* 0x000000000000791b */ /* 0x003fea0003800000 */
.L_x_6980:
        /* <DEDUP_REMOVED lines=8> */
.L_x_6981:
[----:B------:R-:W-:Y:S01]  /*10e0*/  IMAD.MOV.U32 R12, RZ, RZ, 0x4 ;  /* 0x00000004ff0c7424 */ /* 0x000fe200078e00ff */
[----:B------:R-:W-:-:S04]  /*10f0*/  MOV R4, R11 ;  /* 0x0000000b00047202 */ /* 0x000fc80000000f00 */
[----:B------:R-:W-:-:S04]  /*1100*/  FSETP.GEU.FTZ.AND P1, PT, R5, R4, PT ;  /* 0x000000040500720b */ /* 0x000fc80003f3e000 */
[----:B------:R-:W-:-:S04]  /*1110*/  FSEL R4, R4, R5, !P1 ;  /* 0x0000000504047208 */ /* 0x000fc80004800000 */
[----:B------:R-:W-:-:S07]  /*1120*/  MOV R13, R4 ;  /* 0x00000004000d7202 */ /* 0x000fce0000000f00 */
[----:B------:R-:W-:Y:S05]  /*1130*/  WARPSYNC.COLLECTIVE R10, `(.L_x_6982) ;  /* 0x000000000a087348 */ /* 0x000fea0003c00000 */
[----:B------:R0:W1:Y:S02]  /*1140*/  SHFL.DOWN P1, R11, R13, R12, R15 ;  /* 0x0800000c0d0b7389 */ /* 0x000064000002000f */
[----:B01----:R-:W-:Y:S05]  /*1150*/  ENDCOLLECTIVE ;  /* 0x000000000000791b */ /* 0x003fea0003800000 */
.L_x_6982:
        /* <DEDUP_REMOVED lines=8> */
.L_x_6983:
        /* <DEDUP_REMOVED lines=8> */
.L_x_6984:
[----:B------:R-:W-:Y:S05]  /*1260*/  BRA `(.L_x_6985) ;  /* 0xfffffff000f07947 */ /* 0x000fea000383ffff */
.L_x_6978:
[----:B------:R-:W-:Y:S01]  /*1270*/  HFMA2 R15, -RZ, RZ, 0, 1.847743988037109375e-06 ;  /* 0x0000001fff0f7431 */ /* 0x000fe200000001ff */
[----:B--2---:R-:W-:Y:S01]  /*1280*/  MOV R13, R8 ;  /* 0x00000008000d7202 */ /* 0x004fe20000000f00 */
[----:B------:R-:W-:Y:S01]  /*1290*/  IMAD.MOV.U32 R12, RZ, RZ, 0x10 ;  /* 0x00000010ff0c7424 */ /* 0x000fe200078e00ff */
[----:B------:R-:W-:-:S07]  /*12a0*/  MOV R10, 0xffffffff ;  /* 0xffffffff000a7802 */ /* 0x000fce0000000f00 */
[----:B-1----:R-:W-:Y:S05]  /*12b0*/  WARPSYNC.COLLECTIVE R10, `(.L_x_6986) ;  /* 0x000000000a087348 */ /* 0x002fea0003c00000 */
[----:B------:R0:W2:Y:S02]  /*12c0*/  SHFL.DOWN P1, R11, R13, R12, R15 ;  /* 0x0800000c0d0b7389 */ /* 0x0000a4000002000f */
[----:B012---:R-:W-:Y:S05]  /*12d0*/  ENDCOLLECTIVE ;  /* 0x000000000000791b */ /* 0x007fea0003800000 */
.L_x_6986:
[----:B------:R-:W-:Y:S01]  /*12e0*/  HFMA2 R12, -RZ, RZ, 0, 4.76837158203125e-07 ;  /* 0x00000008ff0c7431 */ /* 0x000fe200000001ff */
[----:B------:R-:W-:-:S05]  /*12f0*/  MOV R5, R11 ;  /* 0x0000000b00057202 */ /* 0x000fca0000000f00 */
[----:B------:R-:W-:-:S04]  /*1300*/  FADD.FTZ R5, R8, R5 ;  /* 0x0000000508057221 */ /* 0x000fc80000010000 */
[----:B------:R-:W-:-:S07]  /*1310*/  IMAD.MOV.U32 R13, RZ, RZ, R5 ;  /* 0x000000ffff0d7224 */ /* 0x000fce00078e0005 */
[----:B------:R-:W-:Y:S05]  /*1320*/  WARPSYNC.COLLECTIVE R10, `(.L_x_6987) ;  /* 0x000000000a087348 */ /* 0x000fea0003c00000 */
[----:B------:R0:W1:Y:S02]  /*1330*/  SHFL.DOWN P1, R11, R13, R12, R15 ;  /* 0x0800000c0d0b7389 */ /* 0x000064000002000f */
[----:B01----:R-:W-:Y:S05]  /*1340*/  ENDCOLLECTIVE ;  /* 0x000000000000791b */ /* 0x003fea0003800000 */
.L_x_6987:
[----:B------:R-:W-:Y:S01]  /*1350*/  IMAD.MOV.U32 R12, RZ, RZ, 0x4 ;  /* 0x00000004ff0c7424 */ /* 0x000fe200078e00ff */
[----:B------:R-:W-:-:S05]  /*1360*/  MOV R4, R11 ;  /* 0x0000000b00047202 */ /* 0x000fca0000000f00 */
[----:B------:R-:W-:-:S05]  /*1370*/  FADD.FTZ R4, R5, R4 ;  /* 0x0000000405047221 */ /* 0x000fca0000010000 */
[----:B------:R-:W-:-:S07]  /*1380*/  MOV R13, R4 ;  /* 0x00000004000d7202 */ /* 0x000fce0000000f00 */
[----:B------:R-:W-:Y:S05]  /*1390*/  WARPSYNC.COLLECTIVE R10, `(.L_x_6988) ;  /* 0x000000000a087348 */ /* 0x000fea0003c00000 */
[----:B------:R0:W1:Y:S02]  /*13a0*/  SHFL.DOWN P1, R11, R13, R12, R15 ;  /* 0x0800000c0d0b7389 */ /* 0x000064000002000f */
[----:B01----:R-:W-:Y:S05]  /*13b0*/  ENDCOLLECTIVE ;  /* 0x000000000000791b */ /* 0x003fea0003800000 */
.L_x_6988:
[----:B------:R-:W-:Y:S01]  /*13c0*/  HFMA2 R12, -RZ, RZ, 0, 1.1920928955078125e-07 ;  /* 0x00000002ff0c7431 */ /* 0x000fe200000001ff */
[----:B------:R-:W-:-:S05]  /*13d0*/  MOV R7, R11 ;  /* 0x0000000b00077202 */ /* 0x000fca0000000f00 */
[----:B------:R-:W-:-:S05]  /*13e0*/  FADD.FTZ R7, R4, R7 ;  /* 0x0000000704077221 */ /* 0x000fca0000010000 */
[----:B------:R-:W-:-:S07]  /*13f0*/  MOV R13, R7 ;  /* 0x00000007000d7202 */ /* 0x000fce0000000f00 */
[----:B------:R-:W-:Y:S05]  /*1400*/  WARPSYNC.COLLECTIVE R10, `(.L_x_6989) ;  /* 0x000000000a087348 */ /* 0x000fea0003c00000 */
[----:B------:R0:W1:Y:S02]  /*1410*/  SHFL.DOWN P1, R11, R13, R12, R15 ;  /* 0x0800000c0d0b7389 */ /* 0x000064000002000f */
[----:B01----:R-:W-:Y:S05]  /*1420*/  ENDCOLLECTIVE ;  /* 0x000000000000791b */ /* 0x003fea0003800000 */
.L_x_6989:
[----:B------:R-:W-:Y:S02]  /*1430*/  HFMA2 R12, -RZ, RZ, 0, 5.9604644775390625e-08 ;  /* 0x00000001ff0c7431 */ /* 0x000fe400000001ff */
[----:B------:R-:W-:-:S04]  /*1440*/  IMAD.MOV.U32 R6, RZ, RZ, R11 ;  /* 0x000000ffff067224 */ /* 0x000fc800078e000b */
[----:B------:R-:W-:-:S05]  /*1450*/  FADD.FTZ R6, R7, R6 ;  /* 0x0000000607067221 */ /* 0x000fca0000010000 */
[----:B------:R-:W-:-:S07]  /*1460*/  MOV R13, R6 ;  /* 0x00000006000d7202 */ /* 0x000fce0000000f00 */
[----:B------:R-:W-:Y:S05]  /*1470*/  WARPSYNC.COLLECTIVE R10, `(.L_x_6990) ;  /* 0x000000000a087348 */ /* 0x000fea0003c00000 */
[----:B------:R0:W1:Y:S02]  /*1480*/  SHFL.DOWN P1, R11, R13, R12, R15 ;  /* 0x0800000c0d0b7389 */ /* 0x000064000002000f */
[----:B01----:R-:W-:Y:S05]  /*1490*/  ENDCOLLECTIVE ;  /* 0x000000000000791b */ /* 0x003fea0003800000 */
.L_x_6990:
[----:B------:R-:W-:Y:S01]  /*14a0*/  MOV R9, R11 ;  /* 0x0000000b00097202 */ /* 0x000fe20000000f00 */
[----:B------:R-:W-:Y:S06]  /*14b0*/  BRA `(.L_x_6991) ;  /* 0xfffffff400d87947 */ /* 0x000fec000383ffff */
.L_x_6992:
        /* <DEDUP_REMOVED lines=12> */
.L_x_11579:


//--------------------- .text._ZN2at6native43_GLOBAL__N__9ae7fba5_10_SoftMax_cu_9f978f6319cunn_SoftMaxForwardILi8EN3c104HalfEfS4_NS1_22SoftMaxForwardEpilogueEEEvPT2_PKT0_i --------------------------
	.section	.text._ZN2at6native43_GLOBAL__N__9ae7fba5_10_SoftMax_cu_9f978f6319cunn_SoftMaxForwardILi8EN3c104HalfEfS4_NS1_22SoftMaxForwardEpilogueEEEvPT2_PKT0_i,"ax",@progbits
	.align	128
.text._ZN2at6native43_GLOBAL__N__9ae7fba5_10_SoftMax_cu_9f978f6319cunn_SoftMaxForwardILi8EN3c104HalfEfS4_NS1_22SoftMaxForwardEpilogueEEEvPT2_PKT0_i:
        .type           _ZN2at6native43_GLOBAL__N__9ae7fba5_10_SoftMax_cu_9f978f6319cunn_SoftMaxForwardILi8EN3c104HalfEfS4_NS1_22SoftMaxForwardEpilogueEEEvPT2_PKT0_i,@function
        .size           _ZN2at6native43_GLOBAL__N__9ae7fba5_10_SoftMax_cu_9f978f6319cunn_SoftMaxForwardILi8EN3c104HalfEfS4_NS1_22SoftMaxForwardEpilogueEEEvPT2_PKT0_i,(.L_x_11580 - _ZN2at6native43_GLOBAL__N__9ae7fba5_10_SoftMax_cu_9f978f6319cunn_SoftMaxForwardILi8EN3c104HalfEfS4_NS1_22SoftMaxForwardEpilogueEEEvPT2_PKT0_i)
        .other          _ZN2at6native43_GLOBAL__N__9ae7fba5_10_SoftMax_cu_9f978f6319cunn_SoftMaxForwardILi8EN3c104HalfEfS4_NS1_22SoftMaxForwardEpilogueEEEvPT2_PKT0_i,@"STO_CUDA_ENTRY STV_DEFAULT"
_ZN2at6native43_GLOBAL__N__9ae7fba5_10_SoftMax_cu_9f978f6319cunn_SoftMaxForwardILi8EN3c104HalfEfS4_NS1_22SoftMaxForwardEpilogueEEEvPT2_PKT0_i:
[----:B------:R-:W-:Y:S08]  /*0000*/  LDC R1, c[0x0][0x37c] ;  /* 0x0000df00ff017b82 */ /* 0x000ff00000000800 */
[----:B------:R-:W0:Y:S01]  /*0010*/  S2UR UR6, SR_CTAID.X ;  /* 0x00000000000679c3 */ /* 0x000e220000002500 */
[----:B------:R-:W1:Y:S01]  /*0020*/  LDCU UR10, c[0x0][0x390] ;  /* 0x00007200ff0a77ac */ /* 0x000e620008000800 */
[----:B------:R-:W2:Y:S01]  /*0030*/  S2R R17, SR_TID.X ;  /* 0x0000000000117919 */ /* 0x000ea20000002100 */
[----:B------:R-:W-:Y:S01]  /*0040*/  MOV R23, 0xff7fffff ;  /* 0xff7fffff00177802 */ /* 0x000fe20000000f00 */
[----:B------:R-:W3:Y:S01]  /*0050*/  LDCU.128 UR12, c[0x0][0x380] ;  /* 0x00007000ff0c77ac */ /* 0x000ee20008000c00 */
[----:B------:R-:W4:Y:S01]  /*0060*/  LDCU UR16, c[0x0][0x390] ;  /* 0x00007200ff1077ac */ /* 0x000f220008000800 */
[----:B-1----:R-:W-:-:S02]  /*0070*/  USHF.R.S32.HI UR7, URZ, 0x1f, UR10 ;  /* 0x0000001fff077899 */ /* 0x002fc4000801140a */
[----:B0-----:R-:W-:Y:S02]  /*0080*/  UIMAD.WIDE.U32 UR4, UR6, UR10, URZ ;  /* 0x0000000a060472a5 */ /* 0x001fe4000f8e00ff */
[----:B------:R-:W-:Y:S01]  /*0090*/  UIMAD UR7, UR7, UR6, URZ ;  /* 0x00000006070772a4 */ /* 0x000fe2000f8e02ff */
[----:B----4-:R-:W-:Y:S01]  /*00a0*/  MOV R0, UR16 ;  /* 0x0000001000007c02 */ /* 0x010fe20008000f00 */
[----:B------:R-:W-:Y:S01]  /*00b0*/  USHF.L.U32 UR6, UR4, 0x1, URZ ;  /* 0x0000000104067899 */ /* 0x000fe200080006ff */
[----:B------:R-:W-:Y:S01]  /*00c0*/  IMAD.U32 R22, RZ, RZ, UR16 ;  /* 0x00000010ff167e24 */ /* 0x000fe2000f8e00ff */
[----:B------:R-:W-:Y:S02]  /*00d0*/  UIADD3 UR9, UPT, UPT, UR5, UR7, URZ ;  /* 0x0000000705097290 */ /* 0x000fe4000fffe0ff */
[----:B---3--:R-:W-:Y:S02]  /*00e0*/  UIADD3 UR5, UPT, UPT, UR6, UR14, URZ ;  /* 0x0000000e06057290 */ /* 0x008fe4000fffe0ff */
[----:B------:R-:W-:-:S02]  /*00f0*/  UIADD3 UR7, UP1, UPT, UR6, UR14, URZ ;  /* 0x0000000e06077290 */ /* 0x000fc4000ff3e0ff */
[----:B------:R-:W-:Y:S02]  /*0100*/  USHF.L.U64.HI UR9, UR4, 0x1, UR9 ;  /* 0x0000000104097899 */ /* 0x000fe40008010209 */
[----:B------:R-:W-:Y:S02]  /*0110*/  USHF.R.U32.HI UR5, URZ, 0x1, UR5 ;  /* 0x00000001ff057899 */ /* 0x000fe40008011605 */
[----:B------:R-:W-:Y:S01]  /*0120*/  UIADD3.X UR8, UPT, UPT, UR9, UR15, URZ, UP1, !UPT ;  /* 0x0000000f09087290 */ /* 0x000fe20008ffe4ff */
[----:B------:R-:W-:Y:S01]  /*0130*/  MOV R12, UR7 ;  /* 0x00000007000c7c02 */ /* 0x000fe20008000f00 */
[----:B------:R-:W-:Y:S02]  /*0140*/  ULOP3.LUT UP1, UR5, UR5, 0x7, URZ, 0xc0, !UPT ;  /* 0x0000000705057892 */ /* 0x000fe4000f82c0ff */
[----:B------:R-:W-:Y:S02]  /*0150*/  UIADD3 UR11, UP0, UPT, UR6, UR12, URZ ;  /* 0x0000000c060b7290 */ /* 0x000fe4000ff1e0ff */
[----:B------:R-:W-:Y:S01]  /*0160*/  MOV R13, UR8 ;  /* 0x00000008000d7c02 */ /* 0x000fe20008000f00 */
[----:B------:R-:W-:Y:S01]  /*0170*/  UIADD3 UR4, UPT, UPT, UR6, UR12, URZ ;  /* 0x0000000c06047290 */ /* 0x000fe2000fffe0ff */
[----:B------:R-:W-:Y:S01]  /*0180*/  IMAD R3, RZ, RZ, -UR5 ;  /* 0x80000005ff037e24 */ /* 0x000fe2000f8e02ff */
[----:B------:R-:W-:Y:S01]  /*0190*/  UIADD3.X UR6, UPT, UPT, UR9, UR13, URZ, UP0, !UPT ;  /* 0x0000000d09067290 */ /* 0x000fe200087fe4ff */
[----:B------:R-:W-:Y:S01]  /*01a0*/  MOV R14, UR11 ;  /* 0x0000000b000e7c02 */ /* 0x000fe20008000f00 */
[--C-:B------:R-:W-:Y:S01]  /*01b0*/  IMAD.MOV.U32 R8, RZ, RZ, R12.reuse ;  /* 0x000000ffff087224 */ /* 0x100fe200078e000c */
[----:B------:R-:W-:Y:S01]  /*01c0*/  MOV R9, R13 ;  /* 0x0000000d00097202 */ /* 0x000fe20000000f00 */
[----:B------:R-:W-:Y:S01]  /*01d0*/  IMAD.WIDE R2, R3, 0x2, R12 ;  /* 0x0000000203027825 */ /* 0x000fe200078e020c */
[----:B------:R-:W0:Y:S01]  /*01e0*/  LDCU.64 UR8, c[0x0][0x358] ;  /* 0x00006b00ff0877ac */ /* 0x000e220008000a00 */
[----:B------:R-:W-:Y:S01]  /*01f0*/  MOV R15, UR6 ;  /* 0x00000006000f7c02 */ /* 0x000fe20008000f00 */
[----:B------:R-:W-:Y:S01]  /*0200*/  USHF.R.U32.HI UR4, URZ, 0x1, UR4 ;  /* 0x00000001ff047899 */ /* 0x000fe20008011604 */
[----:B--2---:R-:W-:Y:S01]  /*0210*/  IMAD.WIDE.U32 R10, R17, 0x2, R2 ;  /* 0x00000002110a7825 */ /* 0x004fe200078e0002 */
[----:B------:R-:W-:Y:S10]  /*0220*/  BRA.U !UP1, `(.L_x_6993) ;  /* 0x00000001092c7547 */ /* 0x000ff4000b800000 */
        /* <DEDUP_REMOVED lines=11> */
.L_x_6993:
[----:B------:R-:W1:Y:S01]  /*02e0*/  LDC R19, c[0x0][0x360] ;  /* 0x0000d800ff137b82 */ /* 0x000e620000000800 */
[----:B------:R-:W-:Y:S01]  /*02f0*/  SHF.L.U32 R16, R17, 0x3, RZ ;  /* 0x0000000311107819 */ /* 0x000fe200000006ff */
[----:B------:R-:W-:Y:S01]  /*0300*/  BSSY.RECONVERGENT B0, `(.L_x_6994) ;  /* 0x000002b000007945 */ /* 0x000fe20003800200 */
[----:B-1----:R-:W-:-:S04]  /*0310*/  SHF.L.U32 R20, R19, 0x3, RZ ;  /* 0x0000000313147819 */ /* 0x002fc800000006ff */
[----:B------:R-:W1:Y:S01]  /*0320*/  I2F.U32.RP R6, R20 ;  /* 0x0000001400067306 */ /* 0x000e620000209000 */
[----:B------:R-:W-:Y:S01]  /*0330*/  IMAD.MOV R21, RZ, RZ, -R20 ;  /* 0x000000ffff157224 */ /* 0x000fe200078e0a14 */
[----:B------:R-:W-:Y:S02]  /*0340*/  ISETP.NE.U32.AND P1, PT, R20, RZ, PT ;  /* 0x000000ff1400720c */ /* 0x000fe40003f25070 */
[----:B------:R-:W-:-:S04]  /*0350*/  LOP3.LUT R18, RZ, R20, RZ, 0x33, !PT ;  /* 0x00000014ff127212 */ /* 0x000fc800078e33ff */
[----:B-1----:R-:W1:Y:S02]  /*0360*/  MUFU.RCP R6, R6 ;  /* 0x0000000600067308 */ /* 0x002e640000001000 */
[----:B-1----:R-:W-:-:S06]  /*0370*/  IADD3 R4, PT, PT, R6, 0xffffffe, RZ ;  /* 0x0ffffffe06047810 */ /* 0x002fcc0007ffe0ff */
[----:B------:R1:W2:Y:S02]  /*0380*/  F2I.FTZ.U32.TRUNC.NTZ R5, R4 ;  /* 0x0000000400057305 */ /* 0x0002a4000021f000 */
[----:B-1----:R-:W-:Y:S02]  /*0390*/  HFMA2 R4, -RZ, RZ, 0, 0 ;  /* 0x00000000ff047431 */ /* 0x002fe400000001ff */
        /* <DEDUP_REMOVED lines=11> */
[----:B------:R-:W-:Y:S01]  /*0450*/  ISETP.GE.AND P0, PT, R16, R25, PT ;  /* 0x000000191000720c */ /* 0x000fe20003f06270 */
[----:B------:R-:W-:-:S12]  /*0460*/  IMAD.IADD R27, R17, 0x1, R25 ;  /* 0x00000001111b7824 */ /* 0x000fd800078e0219 */
[----:B------:R-:W-:Y:S05]  /*0470*/  @P0 BRA `(.L_x_6995) ;  /* 0x00000000004c0947 */ /* 0x000fea0003800000 */
[----:B------:R-:W-:-:S07]  /*0480*/  MOV R24, R17 ;  /* 0x0000001100187202 */ /* 0x000fce0000000f00 */
.L_x_6996:
[----:B------:R-:W-:-:S06]  /*0490*/  IMAD.WIDE R4, R24, 0x10, R12 ;  /* 0x0000001018047825 */ /* 0x000fcc00078e020c */
[----:B0-----:R-:W2:Y:S01]  /*04a0*/  LDG.E.128 R4, desc[UR8][R4.64] ;  /* 0x0000000804047981 */ /* 0x001ea2000c1e1d00 */
[----:B------:R-:W-:Y:S01]  /*04b0*/  IADD3 R24, PT, PT, R19, R24, RZ ;  /* 0x0000001813187210 */ /* 0x000fe20007ffe0ff */
[--C-:B--2---:R-:W-:Y:S02]  /*04c0*/  HADD2.F32 R26, -RZ, R4.reuse.H0_H0 ;  /* 0x20000004ff1a7230 */ /* 0x104fe40000004100 */
[----:B------:R-:W-:Y:S01]  /*04d0*/  HADD2.F32 R28, -RZ, R4.H1_H1 ;  /* 0x30000004ff1c7230 */ /* 0x000fe20000004100 */
[----:B------:R-:W-:-:S04]  /*04e0*/  SHF.L.U32 R4, R24, 0x3, RZ ;  /* 0x0000000318047819 */ /* 0x000fc800000006ff */
[----:B------:R-:W-:Y:S01]  /*04f0*/  FMNMX3.FTZ R26, R23, R26, R28, !PT ;  /* 0x0000001a171a7276 */ /* 0x000fe2000781001c */
[--C-:B------:R-:W-:Y:S01]  /*0500*/  HADD2.F32 R23, -RZ, R5.reuse.H0_H0 ;  /* 0x20000005ff177230 */ /* 0x100fe20000004100 */
[----:B------:R-:W-:Y:S01]  /*0510*/  ISETP.GE.AND P0, PT, R4, R25, PT ;  /* 0x000000190400720c */ /* 0x000fe20003f06270 */
[----:B------:R-:W-:Y:S02]  /*0520*/  HADD2.F32 R28, -RZ, R5.H1_H1 ;  /* 0x30000005ff1c7230 */ /* 0x000fe40000004100 */
[--C-:B------:R-:W-:Y:S02]  /*0530*/  HADD2.F32 R4, -RZ, R7.reuse.H0_H0 ;  /* 0x20000007ff047230 */ /* 0x100fe40000004100 */
[----:B------:R-:W-:Y:S01]  /*0540*/  HADD2.F32 R7, -RZ, R7.H1_H1 ;  /* 0x30000007ff077230 */ /* 0x000fe20000004100 */
[----:B------:R-:W-:Y:S01]  /*0550*/  FMNMX3.FTZ R23, R26, R23, R28, !PT ;  /* 0x000000171a177276 */ /* 0x000fe2000781001c */
[--C-:B------:R-:W-:Y:S02]  /*0560*/  HADD2.F32 R26, -RZ, R6.reuse.H0_H0 ;  /* 0x20000006ff1a7230 */ /* 0x100fe40000004100 */
[----:B------:R-:W-:-:S05]  /*0570*/  HADD2.F32 R6, -RZ, R6.H1_H1 ;  /* 0x30000006ff067230 */ /* 0x000fca0000004100 */
[----:B------:R-:W-:-:S04]  /*0580*/  FMNMX3.FTZ R23, R23, R26, R6, !PT ;  /* 0x0000001a17177276 */ /* 0x000fc80007810006 */
[----:B------:R-:W-:Y:S01]  /*0590*/  FMNMX3.FTZ R23, R23, R4, R7, !PT ;  /* 0x0000000417177276 */ /* 0x000fe20007810007 */
[----:B------:R-:W-:Y:S06]  /*05a0*/  @!P0 BRA `(.L_x_6996) ;  /* 0xfffffffc00b88947 */ /* 0x000fec000383ffff */
.L_x_6995:
[----:B0-----:R-:W-:Y:S05]  /*05b0*/  BSYNC.RECONVERGENT B0 ;  /* 0x0000000000007941 */ /* 0x001fea0003800200 */
.L_x_6994:
[----:B------:R-:W-:Y:S01]  /*05c0*/  ISETP.GE.AND P0, PT, R27, R22, PT ;  /* 0x000000161b00720c */ /* 0x000fe20003f06270 */
[----:B------:R-:W-:-:S12]  /*05d0*/  BSSY.RECONVERGENT B0, `(.L_x_6997) ;  /* 0x0000009000007945 */ /* 0x000fd80003800200 */
[----:B------:R-:W-:Y:S05]  /*05e0*/  @P0 BRA `(.L_x_6998) ;  /* 0x00000000001c0947 */ /* 0x000fea0003800000 */
.L_x_6999:
[----:B------:R-:W-:-:S06]  /*05f0*/  IMAD.WIDE R4, R27, 0x2, R12 ;  /* 0x000000021b047825 */ /* 0x000fcc00078e020c */
[----:B------:R-:W2:Y:S01]  /*0600*/  LDG.E.U16 R4, desc[UR8][R4.64] ;  /* 0x0000000804047981 */ /* 0x000ea2000c1e1500 */
[----:B------:R-:W-:-:S05]  /*0610*/  IMAD.IADD R27, R19, 0x1, R27 ;  /* 0x00000001131b7824 */ /* 0x000fca00078e021b */
[----:B------:R-:W-:Y:S01]  /*0620*/  ISETP.GE.AND P0, PT, R27, R22, PT ;  /* 0x000000161b00720c */ /* 0x000fe20003f06270 */
[----:B--2---:R-:W-:-:S05]  /*0630*/  HADD2.F32 R6, -RZ, R4.H0_H0 ;  /* 0x20000004ff067230 */ /* 0x004fca0000004100 */
[----:B------:R-:W-:-:S07]  /*0640*/  FMNMX.FTZ R23, R6, R23, !PT ;  /* 0x0000001706177209 */ /* 0x000fce0007810000 */
[----:B------:R-:W-:Y:S05]  /*0650*/  @!P0 BRA `(.L_x_6999) ;  /* 0xfffffffc00e48947 */ /* 0x000fea000383ffff */
.L_x_6998:
[----:B------:R-:W-:Y:S05]  /*0660*/  BSYNC.RECONVERGENT B0 ;  /* 0x0000000000007941 */ /* 0x000fea0003800200 */
.L_x_6997:
[----:B------:R-:W0:Y:S01]  /*0670*/  SHFL.DOWN PT, R4, R23, 0x10, 0x1f ;  /* 0x0a001f0017047f89 */ /* 0x000e2200000e0000 */
[----:B------:R-:W1:Y:S01]  /*0680*/  S2UR UR7, SR_CgaCtaId ;  /* 0x00000000000779c3 */ /* 0x000e620000008800 */
[----:B------:R-:W-:-:S07]  /*0690*/  UMOV UR6, 0x400 ;  /* 0x0000040000067882 */ /* 0x000fce0000000000 */
[----:B------:R-:W-:Y:S01]  /*06a0*/  BAR.SYNC.DEFER_BLOCKING 0x0 ;  /* 0x0000000000007b1d */ /* 0x000fe20000010000 */
        /* <DEDUP_REMOVED lines=20> */
[----:B------:R-:W-:Y:S02]  /*07f0*/  MOV R12, 0xff7fffff ;  /* 0xff7fffff000c7802 */ /* 0x000fe40000000f00 */
[----:B------:R-:W-:Y:S01]  /*0800*/  PLOP3.LUT P2, PT, PT, PT, PT, 0x8, 0x80 ;  /* 0x000000000080781c */ /* 0x000fe20003f4e170 */
        /* <DEDUP_REMOVED lines=20> */
.L_x_7024:
[----:B------:R-:W-:Y:S02]  /*0950*/  ISETP.NE.AND P3, PT, R17, RZ, PT ;  /* 0x000000ff1100720c */ /* 0x000fe40003f65270 */
[----:B-1----:R-:W-:-:S04]  /*0960*/  FSETP.GEU.FTZ.AND P0, PT, R24, R25, PT ;  /* 0x000000191800720b */ /* 0x002fc80003f1e000 */
[----:B0-----:R-:W-:-:S07]  /*0970*/  FSEL R24, R25, R24, !P0 ;  /* 0x0000001819187208 */ /* 0x001fce0004000000 */
[----:B------:R0:W-:Y:S01]  /*0980*/  @!P3 STS [UR6], R24 ;  /* 0x00000018ff00b988 */ /* 0x0001e20008000806 */
[----:B------:R-:W-:-:S13]  /*0990*/  @!P3 PLOP3.LUT P2, PT, PT, PT, PT, 0x80, 0x8 ;  /* 0x000000000008b81c */ /* 0x000fda0003f4f070 */
.L_x_7000:
[----:B------:R-:W2:Y:S01]  /*09a0*/  LDC R25, c[0x0][0x390] ;  /* 0x0000e400ff197b82 */ /* 0x000ea20000000800 */
[----:B------:R-:W-:Y:S05]  /*09b0*/  WARPSYNC.ALL ;  /* 0x0000000000007948 */ /* 0x000fea0003800000 */
[----:B------:R-:W-:Y:S02]  /*09c0*/  ISETP.NE.AND P3, PT, RZ, UR5, PT ;  /* 0x00000005ff007c0c */ /* 0x000fe4000bf65270 */
[----:B------:R-:W-:Y:S01]  /*09d0*/  BAR.SYNC.DEFER_BLOCKING 0x0 ;  /* 0x0000000000007b1d */ /* 0x000fe20000010000 */
[----:B0-----:R-:W-:Y:S01]  /*09e0*/  HFMA2 R24, -RZ, RZ, 0, 0 ;  /* 0x00000000ff187431 */ /* 0x001fe200000001ff */
[----:B-1----:R-:W-:Y:S01]  /*09f0*/  MOV R12, R8 ;  /* 0x00000008000c7202 */ /* 0x002fe20000000f00 */
[----:B------:R-:W-:-:S03]  /*0a00*/  IMAD.MOV.U32 R13, RZ, RZ, R9 ;  /* 0x000000ffff0d7224 */ /* 0x000fc600078e0009 */
[----:B------:R-:W0:Y:S05]  /*0a10*/  LDS R22, [UR6] ;  /* 0x00000006ff167984 */ /* 0x000e2a0008000800 */
[----:B------:R-:W-:Y:S05]  /*0a20*/  @!P3 BRA `(.L_x_7002) ;  /* 0x000000000034b947 */ /* 0x000fea0003800000 */
[----:B------:R-:W-:-:S06]  /*0a30*/  UIADD3 UR6, UPT, UPT, UR5, UR10, URZ ;  /* 0x0000000a05067290 */ /* 0x000fcc000fffe0ff */
[----:B------:R-:W-:-:S04]  /*0a40*/  ISETP.GE.AND P0, PT, R17, UR6, PT ;  /* 0x0000000611007c0c */ /* 0x000fc8000bf06270 */
[----:B------:R-:W-:-:S13]  /*0a50*/  ISETP.LT.U32.OR P0, PT, R17, UR5, P0 ;  /* 0x0000000511007c0c */ /* 0x000fda0008701470 */
[----:B------:R-:W3:Y:S01]  /*0a60*/  @!P0 LDG.E.U16 R10, desc[UR8][R10.64] ;  /* 0x000000080a0a8981 */ /* 0x000ee2000c1e1500 */
[C---:B------:R-:W-:Y:S01]  /*0a70*/  VIMNMX.U32 R4, PT, PT, R19.reuse, UR6, !PT ;  /* 0x0000000613047c48 */ /* 0x040fe2000ffe0000 */
[----:B------:R-:W-:Y:S01]  /*0a80*/  IMAD.WIDE.U32 R12, R19, 0x2, R2 ;  /* 0x00000002130c7825 */ /* 0x000fe200078e0002 */
[----:B------:R-:W-:Y:S02]  /*0a90*/  MOV R24, RZ ;  /* 0x000000ff00187202 */ /* 0x000fe40000000f00 */
[----:B--2---:R-:W-:Y:S01]  /*0aa0*/  IADD3 R25, PT, PT, R4, -R19, RZ ;  /* 0x8000001304197210 */ /* 0x004fe20007ffe0ff */
[----:B---3--:R-:W-:-:S05]  /*0ab0*/  @!P0 HADD2.F32 R5, -RZ, R10.H0_H0 ;  /* 0x2000000aff058230 */ /* 0x008fca0000004100 */
[----:B0-----:R-:W-:-:S04]  /*0ac0*/  @!P0 FADD.FTZ R5, -R22, R5 ;  /* 0x0000000516058221 */ /* 0x001fc80000010100 */
[----:B------:R-:W-:-:S06]  /*0ad0*/  @!P0 FMUL.FTZ R5, R5, 1.4426950216293334961 ;  /* 0x3fb8aa3b05058820 */ /* 0x000fcc0000410000 */
[----:B------:R-:W0:Y:S02]  /*0ae0*/  @!P0 MUFU.EX2 R5, R5 ;  /* 0x0000000500058308 */ /* 0x000e240000000800 */
[----:B0-----:R-:W-:-:S07]  /*0af0*/  @!P0 FADD.FTZ R24, RZ, R5 ;  /* 0x00000005ff188221 */ /* 0x001fce0000010000 */
.L_x_7002:
[----:B--2---:R-:W-:Y:S01]  /*0b00*/  IMAD.HI.U32 R4, R21, R25, RZ ;  /* 0x0000001915047227 */ /* 0x004fe200078e00ff */
        /* <DEDUP_REMOVED lines=13> */
.L_x_7005:
[----:B------:R-:W-:-:S06]  /*0be0*/  IMAD.WIDE R4, R11, 0x10, R12 ;  /* 0x000000100b047825 */ /* 0x000fcc00078e020c */
[----:B------:R-:W2:Y:S01]  /*0bf0*/  LDG.E.128 R4, desc[UR8][R4.64] ;  /* 0x0000000804047981 */ /* 0x000ea2000c1e1d00 */
[----:B------:R-:W-:Y:S01]  /*0c00*/  IADD3 R11, PT, PT, R19, R11, RZ ;  /* 0x0000000b130b7210 */ /* 0x000fe20007ffe0ff */
[--C-:B--2---:R-:W-:Y:S02]  /*0c10*/  HADD2.F32 R27, -RZ, R4.reuse.H0_H0 ;  /* 0x20000004ff1b7230 */ /* 0x104fe40000004100 */
[----:B------:R-:W-:Y:S02]  /*0c20*/  HADD2.F32 R29, -RZ, R4.H1_H1 ;  /* 0x30000004ff1d7230 */ /* 0x000fe40000004100 */
[--C-:B------:R-:W-:Y:S02]  /*0c30*/  HADD2.F32 R28, -RZ, R5.reuse.H0_H0 ;  /* 0x20000005ff1c7230 */ /* 0x100fe40000004100 */
[C---:B0-----:R-:W-:Y:S01]  /*0c40*/  FADD.FTZ R27, -R22.reuse, R27 ;  /* 0x0000001b161b7221 */ /* 0x041fe20000010100 */
[----:B------:R-:W-:Y:S02]  /*0c50*/  HADD2.F32 R4, -RZ, R5.H1_H1 ;  /* 0x30000005ff047230 */ /* 0x000fe40000004100 */
[C---:B------:R-:W-:Y:S01]  /*0c60*/  FADD.FTZ R29, -R22.reuse, R29 ;  /* 0x0000001d161d7221 */ /* 0x040fe20000010100 */
[----:B------:R-:W-:Y:S01]  /*0c70*/  FMUL.FTZ R27, R27, 1.4426950216293334961 ;  /* 0x3fb8aa3b1b1b7820 */ /* 0x000fe20000410000 */
[----:B------:R-:W-:-:S02]  /*0c80*/  FADD.FTZ R28, -R22, R28 ;  /* 0x0000001c161c7221 */ /* 0x000fc40000010100 */
[----:B------:R-:W-:Y:S01]  /*0c90*/  FMUL.FTZ R26, R29, 1.4426950216293334961 ;  /* 0x3fb8aa3b1d1a7820 */ /* 0x000fe20000410000 */
[----:B------:R-:W-:Y:S01]  /*0ca0*/  FADD.FTZ R4, -R22, R4 ;  /* 0x0000000416047221 */ /* 0x000fe20000010100 */
[----:B------:R-:W-:Y:S01]  /*0cb0*/  FMUL.FTZ R5, R28, 1.4426950216293334961 ;  /* 0x3fb8aa3b1c057820 */ /* 0x000fe20000410000 */
[----:B------:R-:W0:Y:S02]  /*0cc0*/  MUFU.EX2 R27, R27 ;  /* 0x0000001b001b7308 */ /* 0x000e240000000800 */
[----:B------:R-:W-:-:S06]  /*0cd0*/  FMUL.FTZ R4, R4, 1.4426950216293334961 ;  /* 0x3fb8aa3b04047820 */ /* 0x000fcc0000410000 */
[----:B------:R-:W1:Y:S08]  /*0ce0*/  MUFU.EX2 R20, R26 ;  /* 0x0000001a00147308 */ /* 0x000e700000000800 */
[----:B------:R-:W2:Y:S01]  /*0cf0*/  MUFU.EX2 R5, R5 ;  /* 0x0000000500057308 */ /* 0x000ea20000000800 */
[----:B0-----:R-:W-:Y:S01]  /*0d00*/  FADD.FTZ R29, R27, R24 ;  /* 0x000000181b1d7221 */ /* 0x001fe20000010000 */
[----:B------:R-:W-:-:S05]  /*0d10*/  HADD2.F32 R27, -RZ, R6.H0_H0 ;  /* 0x20000006ff1b7230 */ /* 0x000fca0000004100 */
[C---:B------:R-:W-:Y:S01]  /*0d20*/  FADD.FTZ R27, -R22.reuse, R27 ;  /* 0x0000001b161b7221 */ /* 0x040fe20000010100 */
[----:B------:R-:W0:Y:S01]  /*0d30*/  MUFU.EX2 R4, R4 ;  /* 0x0000000400047308 */ /* 0x000e220000000800 */
[----:B-1----:R-:W-:Y:S01]  /*0d40*/  FADD.FTZ R20, R29, R20 ;  /* 0x000000141d147221 */ /* 0x002fe20000010000 */
[----:B------:R-:W-:Y:S02]  /*0d50*/  HADD2.F32 R29, -RZ, R6.H1_H1 ;  /* 0x30000006ff1d7230 */ /* 0x000fe40000004100 */
[----:B------:R-:W-:Y:S01]  /*0d60*/  FMUL.FTZ R6, R27, 1.4426950216293334961 ;  /* 0x3fb8aa3b1b067820 */ /* 0x000fe20000410000 */
[----:B------:R-:W-:Y:S02]  /*0d70*/  HADD2.F32 R27, -RZ, R7.H0_H0 ;  /* 0x20000007ff1b7230 */ /* 0x000fe40000004100 */
[----:B------:R-:W-:-:S03]  /*0d80*/  FADD.FTZ R29, -R22, R29 ;  /* 0x0000001d161d7221 */ /* 0x000fc60000010100 */
[----:B------:R-:W-:Y:S01]  /*0d90*/  FADD.FTZ R27, -R22, R27 ;  /* 0x0000001b161b7221 */ /* 0x000fe20000010100 */
[----:B------:R-:W1:Y:S01]  /*0da0*/  MUFU.EX2 R6, R6 ;  /* 0x0000000600067308 */ /* 0x000e620000000800 */
[----:B------:R-:W-:Y:S01]  /*0db0*/  FMUL.FTZ R24, R29, 1.4426950216293334961 ;  /* 0x3fb8aa3b1d187820 */ /* 0x000fe20000410000 */
[----:B------:R-:W-:Y:S02]  /*0dc0*/  HADD2.F32 R29, -RZ, R7.H1_H1 ;  /* 0x30000007ff1d7230 */ /* 0x000fe40000004100 */
[----:B------:R-:W-:Y:S01]  /*0dd0*/  FMUL.FTZ R7, R27, 1.4426950216293334961 ;  /* 0x3fb8aa3b1b077820 */ /* 0x000fe20000410000 */
[----:B--2---:R-:W-:Y:S01]  /*0de0*/  FADD.FTZ R5, R20, R5 ;  /* 0x0000000514057221 */ /* 0x004fe20000010000 */
[----:B------:R-:W-:Y:S01]  /*0df0*/  SHF.L.U32 R27, R11, 0x3, RZ ;  /* 0x000000030b1b7819 */ /* 0x000fe200000006ff */
[----:B------:R-:W-:Y:S01]  /*0e00*/  FADD.FTZ R29, -R22, R29 ;  /* 0x0000001d161d7221 */ /* 0x000fe20000010100 */
[----:B------:R-:W2:Y:S01]  /*0e10*/  MUFU.EX2 R24, R24 ;  /* 0x0000001800187308 */ /* 0x000ea20000000800 */
[----:B0-----:R-:W-:Y:S01]  /*0e20*/  FADD.FTZ R5, R5, R4 ;  /* 0x0000000405057221 */ /* 0x001fe20000010000 */
[----:B------:R-:W-:Y:S01]  /*0e30*/  ISETP.GE.AND P0, PT, R27, R10, PT ;  /* 0x0000000a1b00720c */ /* 0x000fe20003f06270 */
[----:B------:R-:W-:-:S05]  /*0e40*/  FMUL.FTZ R29, R29, 1.4426950216293334961 ;  /* 0x3fb8aa3b1d1d7820 */ /* 0x000fca0000410000 */
[----:B------:R-:W0:Y:S01]  /*0e50*/  MUFU.EX2 R7, R7 ;  /* 0x0000000700077308 */ /* 0x000e220000000800 */
[----:B-1----:R-:W-:-:S07]  /*0e60*/  FADD.FTZ R5, R5, R6 ;  /* 0x0000000605057221 */ /* 0x002fce0000010000 */
[----:B------:R-:W1:Y:S01]  /*0e70*/  MUFU.EX2 R29, R29 ;  /* 0x0000001d001d7308 */ /* 0x000e620000000800 */
[----:B--2---:R-:W-:-:S04]  /*0e80*/  FADD.FTZ R24, R5, R24 ;  /* 0x0000001805187221 */ /* 0x004fc80000010000 */
[----:B0-----:R-:W-:-:S04]  /*0e90*/  FADD.FTZ R24, R24, R7 ;  /* 0x0000000718187221 */ /* 0x001fc80000010000 */
[----:B-1----:R-:W-:Y:S01]  /*0ea0*/  FADD.FTZ R24, R24, R29 ;  /* 0x0000001d18187221 */ /* 0x002fe20000010000 */
[----:B------:R-:W-:Y:S06]  /*0eb0*/  @!P0 BRA `(.L_x_7005) ;  /* 0xfffffffc00488947 */ /* 0x000fec000383ffff */
.L_x_7004:
[----:B------:R-:W-:Y:S05]  /*0ec0*/  BSYNC.RECONVERGENT B0 ;  /* 0x0000000000007941 */ /* 0x000fea0003800200 */
.L_x_7003:
[----:B------:R-:W-:Y:S01]  /*0ed0*/  ISETP.GE.AND P0, PT, R18, R25, PT ;  /* 0x000000191200720c */ /* 0x000fe20003f06270 */
[----:B------:R-:W-:-:S12]  /*0ee0*/  BSSY.RECONVERGENT B0, `(.L_x_7006) ;  /* 0x000000c000007945 */ /* 0x000fd80003800200 */
[----:B------:R-:W-:Y:S05]  /*0ef0*/  @P0 BRA `(.L_x_7007) ;  /* 0x0000000000280947 */ /* 0x000fea0003800000 */
.L_x_7008:
[----:B------:R-:W-:-:S06]  /*0f00*/  IMAD.WIDE R4, R18, 0x2, R12 ;  /* 0x0000000212047825 */ /* 0x000fcc00078e020c */
[----:B------:R-:W2:Y:S01]  /*0f10*/  LDG.E.U16 R4, desc[UR8][R4.64] ;  /* 0x0000000804047981 */ /* 0x000ea2000c1e1500 */
[----:B------:R-:W-:-:S04]  /*0f20*/  IADD3 R18, PT, PT, R19, R18, RZ ;  /* 0x0000001213127210 */ /* 0x000fc80007ffe0ff */
[----:B------:R-:W-:Y:S01]  /*0f30*/  ISETP.GE.AND P0, PT, R18, R25, PT ;  /* 0x000000191200720c */ /* 0x000fe20003f06270 */
[----:B--2---:R-:W-:-:S05]  /*0f40*/  HADD2.F32 R7, -RZ, R4.H0_H0 ;  /* 0x20000004ff077230 */ /* 0x004fca0000004100 */
[----:B0-----:R-:W-:-:S04]  /*0f50*/  FADD.FTZ R7, -R22, R7 ;  /* 0x0000000716077221 */ /* 0x001fc80000010100 */
[----:B------:R-:W-:-:S06]  /*0f60*/  FMUL.FTZ R7, R7, 1.4426950216293334961 ;  /* 0x3fb8aa3b07077820 */ /* 0x000fcc0000410000 */
[----:B------:R-:W0:Y:S02]  /*0f70*/  MUFU.EX2 R7, R7 ;  /* 0x0000000700077308 */ /* 0x000e240000000800 */
[----:B0-----:R-:W-:Y:S01]  /*0f80*/  FADD.FTZ R24, R7, R24 ;  /* 0x0000001807187221 */ /* 0x001fe20000010000 */
[----:B------:R-:W-:Y:S06]  /*0f90*/  @!P0 BRA `(.L_x_7008) ;  /* 0xfffffffc00d88947 */ /* 0x000fec000383ffff */
.L_x_7007:
[----:B------:R-:W-:Y:S05]  /*0fa0*/  BSYNC.RECONVERGENT B0 ;  /* 0x0000000000007941 */ /* 0x000fea0003800200 */
.L_x_7006:
[----:B------:R-:W1:Y:S01]  /*0fb0*/  SHFL.DOWN PT, R5, R24, 0x10, 0x1f ;  /* 0x0a001f0018057f89 */ /* 0x000e6200000e0000 */
[----:B------:R-:W2:Y:S08]  /*0fc0*/  S2UR UR7, SR_CgaCtaId ;  /* 0x00000000000779c3 */ /* 0x000eb00000008800 */
[----:B------:R-:W-:Y:S01]  /*0fd0*/  BAR.SYNC.DEFER_BLOCKING 0x0 ;  /* 0x0000000000007b1d */ /* 0x000fe20000010000 */
[----:B------:R-:W-:-:S02]  /*0fe0*/  ISETP.NE.AND P0, PT, R23, RZ, PT ;  /* 0x000000ff1700720c */ /* 0x000fc40003f05270 */
[----:B------:R-:W-:-:S03]  /*0ff0*/  SHF.R.U32.HI R10, RZ, 0x5, R19 ;  /* 0x00000005ff0a7819 */ /* 0x000fc60000011613 */
[----:B------:R-:W-:Y:S01]  /*1000*/  UMOV UR6, 0x400 ;  /* 0x0000040000067882 */ /* 0x000fe20000000000 */
[----:B------:R-:W-:Y:S01]  /*1010*/  ISETP.GE.U32.AND P4, PT, R17, R10, PT ;  /* 0x0000000a1100720c */ /* 0x000fe20003f86070 */
[----:B------:R-:W-:Y:S01]  /*1020*/  BSSY B0, `(.L_x_7009) ;  /* 0x0000020000007945 */ /* 0x000fe20003800000 */
[----:B-1----:R-:W-:Y:S01]  /*1030*/  FADD.FTZ R5, R5, R24 ;  /* 0x0000001805057221 */ /* 0x002fe20000010000 */
[----:B--2---:R-:W-:-:S04]  /*1040*/  ULEA UR6, UR7, UR6, 0x18 ;  /* 0x0000000607067291 */ /* 0x004fc8000f8ec0ff */
[----:B------:R-:W1:Y:S02]  /*1050*/  SHFL.DOWN PT, R4, R5, 0x8, 0x1f ;  /* 0x09001f0005047f89 */ /* 0x000e6400000e0000 */
[----:B------:R-:W-:Y:S01]  /*1060*/  @!P0 LEA.HI R10, R17, UR6, RZ, 0x1d ;  /* 0x00000006110a8c11 */ /* 0x000fe2000f8fe8ff */
[----:B-1----:R-:W-:-:S05]  /*1070*/  FADD.FTZ R4, R5, R4 ;  /* 0x0000000405047221 */ /* 0x002fca0000010000 */
[----:B------:R-:W1:Y:S02]  /*1080*/  SHFL.DOWN PT, R7, R4, 0x4, 0x1f ;  /* 0x08801f0004077f89 */ /* 0x000e6400000e0000 */
[----:B-1----:R-:W-:Y:S01]  /*1090*/  FADD.FTZ R7, R4, R7 ;  /* 0x0000000704077221 */ /* 0x002fe20000010000 */
[----:B------:R-:W-:-:S04]  /*10a0*/  @!P4 IMAD.SHL.U32 R4, R17, 0x4, RZ ;  /* 0x000000041104c824 */ /* 0x000fc800078e00ff */
[----:B------:R-:W1:Y:S01]  /*10b0*/  SHFL.DOWN PT, R6, R7, 0x2, 0x1f ;  /* 0x08401f0007067f89 */ /* 0x000e6200000e0000 */
[----:B------:R-:W-:Y:S01]  /*10c0*/  @!P4 LOP3.LUT R4, R4, 0x7c, RZ, 0xc0, !PT ;  /* 0x0000007c0404c812 */ /* 0x000fe200078ec0ff */
[----:B-1----:R-:W-:Y:S01]  /*10d0*/  FADD.FTZ R6, R7, R6 ;  /* 0x0000000607067221 */ /* 0x002fe20000010000 */
[----:B------:R-:W-:-:S04]  /*10e0*/  HFMA2 R7, -RZ, RZ, 0, 0 ;  /* 0x00000000ff077431 */ /* 0x000fc800000001ff */
        /* <DEDUP_REMOVED lines=18> */
.L_x_7030:
[----:B--2---:R-:W-:-:S07]  /*1210*/  FADD.FTZ R7, R13, R18 ;  /* 0x000000120d077221 */ /* 0x004fce0000010000 */
.L_x_7010:
[----:B------:R-:W-:Y:S05]  /*1220*/  BSYNC B0 ;  /* 0x0000000000007941 */ /* 0x000fea0003800000 */
.L_x_7009:
        /* <DEDUP_REMOVED lines=10> */
.L_x_7013:
[----:B------:R-:W-:-:S06]  /*12d0*/  IMAD.WIDE R2, R17, 0x2, R8 ;  /* 0x0000000211027825 */ /* 0x000fcc00078e0208 */
[----:B------:R-:W4:Y:S02]  /*12e0*/  LDG.E.U16 R2, desc[UR8][R2.64] ;  /* 0x0000000802027981 */ /* 0x000f24000c1e1500 */
[----:B----4-:R-:W-:-:S05]  /*12f0*/  HADD2.F32 R5, -RZ, R2.H0_H0 ;  /* 0x20000002ff057230 */ /* 0x010fca0000004100 */
[----:B0-----:R-:W-:-:S04]  /*1300*/  FADD.FTZ R5, -R22, R5 ;  /* 0x0000000516057221 */ /* 0x001fc80000010100 */
[----:B------:R-:W-:-:S06]  /*1310*/  FMUL.FTZ R0, R5, 1.4426950216293334961 ;  /* 0x3fb8aa3b05007820 */ /* 0x000fcc0000410000 */
[----:B------:R-:W3:Y:S02]  /*1320*/  MUFU.EX2 R0, R0 ;  /* 0x0000000000007308 */ /* 0x000ee40000000800 */
[----:B---3--:R-:W-:-:S05]  /*1330*/  FMUL.FTZ R4, R0, R7 ;  /* 0x0000000700047220 */ /* 0x008fca0000410000 */
[----:B------:R-:W-:Y:S01]  /*1340*/  F2FP.F16.F32.PACK_AB R3, RZ, R4 ;  /* 0x00000004ff03723e */ /* 0x000fe200000000ff */
[----:B------:R-:W-:Y:S01]  /*1350*/  IMAD.WIDE R4, R17, 0x2, R14 ;  /* 0x0000000211047825 */ /* 0x000fe200078e020e */
[----:B------:R-:W-:-:S04]  /*1360*/  IADD3 R17, PT, PT, R19, R17, RZ ;  /* 0x0000001113117210 */ /* 0x000fc80007ffe0ff */
[----:B------:R4:W-:Y:S01]  /*1370*/  STG.E.U16 desc[UR8][R4.64], R3 ;  /* 0x0000000304007986 */ /* 0x0009e2000c101508 */
[----:B------:R-:W-:-:S13]  /*1380*/  ISETP.GE.AND P0, PT, R17, UR10, PT ;  /* 0x0000000a11007c0c */ /* 0x000fda000bf06270 */
[----:B----4-:R-:W-:Y:S05]  /*1390*/  @!P0 BRA `(.L_x_7013) ;  /* 0xfffffffc00cc8947 */ /* 0x010fea000383ffff */
[----:B------:R-:W-:Y:S05]  /*13a0*/  EXIT ;  /* 0x000000000000794d */ /* 0x000fea0003800000 */
.L_x_7012:
[----:B------:R-:W-:Y:S05]  /*13b0*/  @!P3 BRA `(.L_x_7014) ;  /* 0x000000000050b947 */ /* 0x000fea0003800000 */
[----:B------:R-:W-:-:S06]  /*13c0*/  UIADD3 UR10, UPT, UPT, UR5, UR10, URZ ;  /* 0x0000000a050a7290 */ /* 0x000fcc000fffe0ff */
[----:B------:R-:W-:-:S04]  /*13d0*/  ISETP.GE.AND P0, PT, R17, UR10, PT ;  /* 0x0000000a11007c0c */ /* 0x000fc8000bf06270 */
[----:B------:R-:W-:-:S13]  /*13e0*/  ISETP.LT.U32.OR P0, PT, R17, UR5, P0 ;  /* 0x0000000511007c0c */ /* 0x000fda0008701470 */
[----:B------:R-:W-:-:S06]  /*13f0*/  @!P0 IMAD.WIDE.U32 R4, R17, 0x2, R2 ;  /* 0x0000000211048825 */ /* 0x000fcc00078e0002 */
[----:B------:R-:W2:Y:S01]  /*1400*/  @!P0 LDG.E.U16 R4, desc[UR8][R4.64] ;  /* 0x0000000804048981 */ /* 0x000ea2000c1e1500 */
[----:B---3--:R-:W-:Y:S01]  /*1410*/  @!P0 MUFU.RCP R9, R10 ;  /* 0x0000000a00098308 */ /* 0x008fe20000001000 */
[----:B--2---:R-:W-:Y:S01]  /*1420*/  @!P0 HADD2.F32 R7, -RZ, R4.H0_H0 ;  /* 0x20000004ff078230 */ /* 0x004fe20000004100 */
[----:B------:R-:W-:-:S04]  /*1430*/  VIMNMX.U32 R4, PT, PT, R19, UR10, !PT ;  /* 0x0000000a13047c48 */ /* 0x000fc8000ffe0000 */
[----:B0-----:R-:W-:-:S04]  /*1440*/  @!P0 FADD.FTZ R7, -R22, R7 ;  /* 0x0000000716078221 */ /* 0x001fc80000010100 */
[----:B------:R-:W-:Y:S01]  /*1450*/  @!P0 FMUL.FTZ R0, R7, 1.4426950216293334961 ;  /* 0x3fb8aa3b07008820 */ /* 0x000fe20000410000 */
[----:B------:R-:W-:-:S05]  /*1460*/  IADD3 R7, PT, PT, RZ, -UR5, RZ ;  /* 0x80000005ff077c10 */ /* 0x000fca000fffe0ff */
[----:B------:R-:W0:Y:S01]  /*1470*/  @!P0 MUFU.EX2 R0, R0 ;  /* 0x0000000000008308 */ /* 0x000e220000000800 */
[----:B------:R-:W-:-:S04]  /*1480*/  IMAD.WIDE R14, R7, 0x2, R14 ;  /* 0x00000002070e7825 */ /* 0x000fc800078e020e */
[----:B0-----:R-:W-:Y:S01]  /*1490*/  @!P0 FMUL.FTZ R6, R0, R9 ;  /* 0x0000000900068220 */ /* 0x001fe20000410000 */
[----:B------:R-:W-:-:S04]  /*14a0*/  IMAD.WIDE.U32 R8, R19, 0x2, R2 ;  /* 0x0000000213087825 */ /* 0x000fc800078e0002 */
[----:B------:R-:W-:Y:S01]  /*14b0*/  @!P0 F2FP.F16.F32.PACK_AB R5, RZ, R6 ;  /* 0x00000006ff05823e */ /* 0x000fe200000000ff */
[----:B------:R-:W-:-:S04]  /*14c0*/  @!P0 IMAD.WIDE.U32 R6, R17, 0x2, R14 ;  /* 0x0000000211068825 */ /* 0x000fc800078e000e */
[----:B------:R-:W-:Y:S01]  /*14d0*/  IMAD.WIDE.U32 R14, R19, 0x2, R14 ;  /* 0x00000002130e7825 */ /* 0x000fe200078e000e */
[----:B------:R2:W-:Y:S03]  /*14e0*/  @!P0 STG.E.U16 desc[UR8][R6.64], R5 ;  /* 0x0000000506008986 */ /* 0x0005e6000c101508 */
[----:B------:R-:W-:-:S07]  /*14f0*/  IMAD.IADD R0, R4, 0x1, -R19 ;  /* 0x0000000104007824 */ /* 0x000fce00078e0a13 */
.L_x_7014:
[----:B------:R-:W-:Y:S01]  /*1500*/  IMAD.HI.U32 R21, R21, R0, RZ ;  /* 0x0000000015157227 */ /* 0x000fe200078e00ff */
[----:B------:R-:W-:Y:S01]  /*1510*/  SHF.L.U32 R3, R19, 0x3, RZ ;  /* 0x0000000313037819 */ /* 0x000fe200000006ff */
[----:B------:R-:W-:Y:S03]  /*1520*/  BSSY.RECONVERGENT B0, `(.L_x_7015) ;  /* 0x0000042000007945 */ /* 0x000fe60003800200 */
[----:B------:R-:W-:Y:S02]  /*1530*/  IADD3 R21, PT, PT, -R21, RZ, RZ ;  /* 0x000000ff15157210 */ /* 0x000fe40007ffe1ff */
[----:B--2---:R-:W-:-:S03]  /*1540*/  LOP3.LUT R5, RZ, R3, RZ, 0x33, !PT ;  /* 0x00000003ff057212 */ /* 0x004fc600078e33ff */
        /* <DEDUP_REMOVED lines=10> */
.L_x_7017:
[----:B--2---:R-:W-:-:S06]  /*15f0*/  IMAD.WIDE R6, R17, 0x10, R8 ;  /* 0x0000001011067825 */ /* 0x004fcc00078e0208 */
[----:B------:R-:W2:Y:S01]  /*1600*/  LDG.E.128 R4, desc[UR8][R6.64] ;  /* 0x0000000806047981 */ /* 0x000ea2000c1e1d00 */
[----:B---3--:R-:W-:Y:S01]  /*1610*/  MUFU.RCP R11, R10 ;  /* 0x0000000a000b7308 */ /* 0x008fe20000001000 */
[--C-:B--2---:R-:W-:Y:S02]  /*1620*/  HADD2.F32 R21, -RZ, R4.reuse.H1_H1 ;  /* 0x30000004ff157230 */ /* 0x104fe40000004100 */
[----:B-1----:R-:W-:Y:S02]  /*1630*/  HADD2.F32 R13, -RZ, R4.H0_H0 ;  /* 0x20000004ff0d7230 */ /* 0x002fe40000004100 */
[----:B------:R-:W-:Y:S02]  /*1640*/  HADD2.F32 R23, -RZ, R6.H1_H1 ;  /* 0x30000006ff177230 */ /* 0x000fe40000004100 */
[C---:B0-----:R-:W-:Y:S01]  /*1650*/  FADD.FTZ R21, -R22.reuse, R21 ;  /* 0x0000001516157221 */ /* 0x041fe20000010100 */
[----:B------:R-:W-:-:S03]  /*1660*/  FADD.FTZ R13, -R22, R13 ;  /* 0x0000000d160d7221 */ /* 0x000fc60000010100 */
[----:B------:R-:W-:Y:S01]  /*1670*/  FMUL.FTZ R12, R21, 1.4426950216293334961 ;  /* 0x3fb8aa3b150c7820 */ /* 0x000fe20000410000 */
[----:B------:R-:W-:Y:S02]  /*1680*/  HADD2.F32 R21, -RZ, R6.H0_H0 ;  /* 0x20000006ff157230 */ /* 0x000fe40000004100 */
[----:B------:R-:W-:Y:S01]  /*1690*/  FMUL.FTZ R4, R13, 1.4426950216293334961 ;  /* 0x3fb8aa3b0d047820 */ /* 0x000fe20000410000 */
[--C-:B------:R-:W-:Y:S02]  /*16a0*/  HADD2.F32 R13, -RZ, R5.reuse.H0_H0 ;  /* 0x20000005ff0d7230 */ /* 0x100fe40000004100 */
[C---:B------:R-:W-:Y:S01]  /*16b0*/  FADD.FTZ R23, -R22.reuse, R23 ;  /* 0x0000001716177221 */ /* 0x040fe20000010100 */
[----:B------:R-:W-:Y:S02]  /*16c0*/  HADD2.F32 R5, -RZ, R5.H1_H1 ;  /* 0x30000005ff057230 */ /* 0x000fe40000004100 */
[C---:B------:R-:W-:Y:S01]  /*16d0*/  FADD.FTZ R21, -R22.reuse, R21 ;  /* 0x0000001516157221 */ /* 0x040fe20000010100 */
[----:B------:R-:W-:Y:S01]  /*16e0*/  MUFU.EX2 R12, R12 ;  /* 0x0000000c000c7308 */ /* 0x000fe20000000800 */
[----:B------:R-:W-:Y:S01]  /*16f0*/  FADD.FTZ R13, -R22, R13 ;  /* 0x0000000d160d7221 */ /* 0x000fe20000010100 */
[----:B------:R-:W-:Y:S01]  /*1700*/  FMUL.FTZ R20, R23, 1.4426950216293334961 ;  /* 0x3fb8aa3b17147820 */ /* 0x000fe20000410000 */
[----:B------:R-:W-:Y:S01]  /*1710*/  FMUL.FTZ R6, R21, 1.4426950216293334961 ;  /* 0x3fb8aa3b15067820 */ /* 0x000fe20000410000 */
[----:B------:R-:W-:-:S02]  /*1720*/  HADD2.F32 R21, -RZ, R7.H0_H0 ;  /* 0x20000007ff157230 */ /* 0x000fc40000004100 */
[C---:B------:R-:W-:Y:S01]  /*1730*/  FADD.FTZ R5, -R22.reuse, R5 ;  /* 0x0000000516057221 */ /* 0x040fe20000010100 */
[----:B------:R-:W-:Y:S02]  /*1740*/  HADD2.F32 R7, -RZ, R7.H1_H1 ;  /* 0x30000007ff077230 */ /* 0x000fe40000004100 */
[----:B------:R-:W-:Y:S01]  /*1750*/  FMUL.FTZ R13, R13, 1.4426950216293334961 ;  /* 0x3fb8aa3b0d0d7820 */ /* 0x000fe20000410000 */
[----:B------:R-:W0:Y:S01]  /*1760*/  MUFU.EX2 R4, R4 ;  /* 0x0000000400047308 */ /* 0x000e220000000800 */
[C---:B------:R-:W-:Y:S01]  /*1770*/  FADD.FTZ R21, -R22.reuse, R21 ;  /* 0x0000001516157221 */ /* 0x040fe20000010100 */
[----:B------:R-:W-:Y:S01]  /*1780*/  FMUL.FTZ R5, R5, 1.4426950216293334961 ;  /* 0x3fb8aa3b05057820 */ /* 0x000fe20000410000 */
[----:B------:R-:W-:Y:S02]  /*1790*/  FADD.FTZ R7, -R22, R7 ;  /* 0x0000000716077221 */ /* 0x000fe40000010100 */
[----:B------:R-:W-:Y:S02]  /*17a0*/  FMUL.FTZ R21, R21, 1.4426950216293334961 ;  /* 0x3fb8aa3b15157820 */ /* 0x000fe40000410000 */
[----:B------:R-:W-:Y:S01]  /*17b0*/  FMUL.FTZ R23, R7, 1.4426950216293334961 ;  /* 0x3fb8aa3b07177820 */ /* 0x000fe20000410000 */
[----:B------:R-:W1:Y:S08]  /*17c0*/  MUFU.EX2 R6, R6 ;  /* 0x0000000600067308 */ /* 0x000e700000000800 */
[----:B------:R-:W2:Y:S01]  /*17d0*/  MUFU.EX2 R20, R20 ;  /* 0x0000001400147308 */ /* 0x000ea20000000800 */
[----:B0-----:R-:W-:-:S07]  /*17e0*/  FMUL.FTZ R4, R4, R11 ;  /* 0x0000000b04047220 */ /* 0x001fce0000410000 */
[----:B------:R2:W0:Y:S01]  /*17f0*/  MUFU.EX2 R16, R13 ;  /* 0x0000000d00107308 */ /* 0x0004220000000800 */
[----:B-1----:R-:W-:-:S07]  /*1800*/  FMUL.FTZ R6, R6, R11 ;  /* 0x0000000b06067220 */ /* 0x002fce0000410000 */
[----:B------:R1:W3:Y:S01]  /*1810*/  MUFU.EX2 R18, R5 ;  /* 0x0000000500127308 */ /* 0x0002e20000000800 */
[----:B--2---:R-:W-:-:S05]  /*1820*/  FMUL.FTZ R13, R20, R11 ;  /* 0x0000000b140d7220 */ /* 0x004fca0000410000 */
[----:B------:R-:W-:Y:S02]  /*1830*/  F2FP.F16.F32.PACK_AB R6, R13, R6 ;  /* 0x000000060d06723e */ /* 0x000fe400000000ff */
[----:B------:R-:W2:Y:S01]  /*1840*/  MUFU.EX2 R24, R21 ;  /* 0x0000001500187308 */ /* 0x000ea20000000800 */
[-C--:B-1----:R-:W-:Y:S01]  /*1850*/  FMUL.FTZ R5, R12, R11.reuse ;  /* 0x0000000b0c057220 */ /* 0x082fe20000410000 */
[----:B0-----:R-:W-:Y:S01]  /*1860*/  FMUL.FTZ R16, R16, R11 ;  /* 0x0000000b10107220 */ /* 0x001fe20000410000 */
[----:B------:R-:W-:Y:S01]  /*1870*/  IMAD.WIDE R12, R17, 0x10, R14 ;  /* 0x00000010110c7825 */ /* 0x000fe200078e020e */
[----:B------:R-:W-:Y:S02]  /*1880*/  IADD3 R17, PT, PT, R19, R17, RZ ;  /* 0x0000001113117210 */ /* 0x000fe40007ffe0ff */
[----:B------:R-:W-:Y:S02]  /*1890*/  F2FP.F16.F32.PACK_AB R4, R5, R4 ;  /* 0x000000040504723e */ /* 0x000fe400000000ff */
[----:B------:R-:W0:Y:S01]  /*18a0*/  MUFU.EX2 R26, R23 ;  /* 0x00000017001a7308 */ /* 0x000e220000000800 */
[----:B---3--:R-:W-:-:S05]  /*18b0*/  FMUL.FTZ R7, R18, R11 ;  /* 0x0000000b12077220 */ /* 0x008fca0000410000 */
[----:B------:R-:W-:Y:S01]  /*18c0*/  F2FP.F16.F32.PACK_AB R5, R7, R16 ;  /* 0x000000100705723e */ /* 0x000fe200000000ff */
[-C--:B--2---:R-:W-:Y:S01]  /*18d0*/  FMUL.FTZ R24, R24, R11.reuse ;  /* 0x0000000b18187220 */ /* 0x084fe20000410000 */
[----:B0-----:R-:W-:-:S05]  /*18e0*/  FMUL.FTZ R11, R26, R11 ;  /* 0x0000000b1a0b7220 */ /* 0x001fca0000410000 */
[----:B------:R-:W-:Y:S01]  /*18f0*/  F2FP.F16.F32.PACK_AB R7, R11, R24 ;  /* 0x000000180b07723e */ /* 0x000fe200000000ff */
[----:B------:R-:W-:-:S04]  /*1900*/  IMAD.SHL.U32 R11, R17, 0x8, RZ ;  /* 0x00000008110b7824 */ /* 0x000fc800078e00ff */
[----:B------:R2:W-:Y:S01]  /*1910*/  STG.E.128 desc[UR8][R12.64], R4 ;  /* 0x000000040c007986 */ /* 0x0005e2000c101d08 */
[----:B------:R-:W-:-:S13]  /*1920*/  ISETP.GE.AND P0, PT, R11, R2, PT ;  /* 0x000000020b00720c */ /* 0x000fda0003f06270 */
[----:B------:R-:W-:Y:S05]  /*1930*/  @!P0 BRA `(.L_x_7017) ;  /* 0xfffffffc002c8947 */ /* 0x000fea000383ffff */
.L_x_7016:
[----:B------:R-:W-:Y:S05]  /*1940*/  BSYNC.RECONVERGENT B0 ;  /* 0x0000000000007941 */ /* 0x000fea0003800200 */
.L_x_7015:
[----:B------:R-:W-:-:S13]  /*1950*/  ISETP.GE.AND P0, PT, R3, R0, PT ;  /* 0x000000000300720c */ /* 0x000fda0003f06270 */
[----:B------:R-:W-:Y:S05]  /*1960*/  @P0 EXIT ;  /* 0x000000000000094d */ /* 0x000fea0003800000 */
[----:B---3--:R3:W4:Y:S01]  /*1970*/  MUFU.RCP R11, R10 ;  /* 0x0000000a000b7308 */ /* 0x0087220000001000 */
[----:B--2---:R-:W-:-:S07]  /*1980*/  MOV R7, R3 ;  /* 0x0000000300077202 */ /* 0x004fce0000000f00 */
.L_x_7018:
[----:B------:R-:W-:-:S06]  /*1990*/  IMAD.WIDE R2, R7, 0x2, R8 ;  /* 0x0000000207027825 */ /* 0x000fcc00078e0208 */
[----:B------:R-:W2:Y:S02]  /*19a0*/  LDG.E.U16 R2, desc[UR8][R2.64] ;  /* 0x0000000802027981 */ /* 0x000ea4000c1e1500 */
[----:B--2---:R-:W-:-:S05]  /*19b0*/  HADD2.F32 R5, -RZ, R2.H0_H0 ;  /* 0x20000002ff057230 */ /* 0x004fca0000004100 */
[----:B0-----:R-:W-:-:S04]  /*19c0*/  FADD.FTZ R5, -R22, R5 ;  /* 0x0000000516057221 */ /* 0x001fc80000010100 */
[----:B------:R-:W-:-:S06]  /*19d0*/  FMUL.FTZ R6, R5, 1.4426950216293334961 ;  /* 0x3fb8aa3b05067820 */ /* 0x000fcc0000410000 */
[----:B------:R-:W4:Y:S02]  /*19e0*/  MUFU.EX2 R6, R6 ;  /* 0x0000000600067308 */ /* 0x000f240000000800 */
[----:B----4-:R-:W-:-:S05]  /*19f0*/  FMUL.FTZ R4, R6, R11 ;  /* 0x0000000b06047220 */ /* 0x010fca0000410000 */
[----:B------:R-:W-:Y:S01]  /*1a00*/  F2FP.F16.F32.PACK_AB R3, RZ, R4 ;  /* 0x00000004ff03723e */ /* 0x000fe200000000ff */
[----:B------:R-:W-:Y:S01]  /*1a10*/  IMAD.WIDE R4, R7, 0x2, R14 ;  /* 0x0000000207047825 */ /* 0x000fe200078e020e */
[----:B------:R-:W-:-:S04]  /*1a20*/  IADD3 R7, PT, PT, R19, R7, RZ ;  /* 0x0000000713077210 */ /* 0x000fc80007ffe0ff */
[----:B------:R2:W-:Y:S01]  /*1a30*/  STG.E.U16 desc[UR8][R4.64], R3 ;  /* 0x0000000304007986 */ /* 0x0005e2000c101508 */
[----:B------:R-:W-:-:S13]  /*1a40*/  ISETP.GE.AND P0, PT, R7, R0, PT ;  /* 0x000000000700720c */ /* 0x000fda0003f06270 */
[----:B--2---:R-:W-:Y:S05]  /*1a50*/  @!P0 BRA `(.L_x_7018) ;  /* 0xfffffffc00cc8947 */ /* 0x004fea000383ffff */
[----:B------:R-:W-:Y:S05]  /*1a60*/  EXIT ;  /* 0x000000000000794d */ /* 0x000fea0003800000 */
.L_x_7001:
[----:B------:R-:W-:Y:S01]  /*1a70*/  HFMA2 R5, -RZ, RZ, 0, 1.847743988037109375e-06 ;  /* 0x0000001fff057431 */ /* 0x000fe200000001ff */
[----:B-1----:R-:W-:Y:S01]  /*1a80*/  MOV R27, R12 ;  /* 0x0000000c001b7202 */ /* 0x002fe20000000f00 */
[----:B------:R-:W-:Y:S01]  /*1a90*/  IMAD.MOV.U32 R6, RZ, RZ, 0x10 ;  /* 0x00000010ff067424 */ /* 0x000fe200078e00ff */
[----:B------:R-:W-:-:S07]  /*1aa0*/  MOV R4, 0xffffffff ;  /* 0xffffffff00047802 */ /* 0x000fce0000000f00 */
[----:B------:R-:W-:Y:S05]  /*1ab0*/  WARPSYNC.COLLECTIVE R4, `(.L_x_7019) ;  /* 0x0000000004087348 */ /* 0x000fea0003c00000 */
[----:B------:R0:W1:Y:S02]  /*1ac0*/  SHFL.DOWN P0, R25, R27, R6, R5 ;  /* 0x080000061b197389 */ /* 0x0000640000000005 */
[----:B01----:R-:W-:Y:S05]  /*1ad0*/  ENDCOLLECTIVE ;  /* 0x000000000000791b */ /* 0x003fea0003800000 */
.L_x_7019:
        /* <DEDUP_REMOVED lines=8> */
.L_x_7020:
        /* <DEDUP_REMOVED lines=8> */
.L_x_7021:
        /* <DEDUP_REMOVED lines=8> */
.L_x_7022:
        /* <DEDUP_REMOVED lines=8> */
.L_x_7023:
[----:B------:R-:W-:Y:S05]  /*1ce0*/  BRA `(.L_x_7024) ;  /* 0xffffffec00187947 */ /* 0x000fea000383ffff */
.L_x_7011:
[----:B------:R-:W-:Y:S01]  /*1cf0*/  HFMA2 R5, -RZ, RZ, 0, 1.847743988037109375e-06 ;  /* 0x0000001fff057431 */ /* 0x000fe200000001ff */
[----:B--2---:R-:W-:Y:S01]  /*1d00*/  MOV R27, R7 ;  /* 0x00000007001b7202 */ /* 0x004fe20000000f00 */
[----:B------:R-:W-:Y:S01]  /*1d10*/  IMAD.MOV.U32 R6, RZ, RZ, 0x10 ;  /* 0x00000010ff067424 */ /* 0x000fe200078e00ff */
[----:B------:R-:W-:-:S07]  /*1d20*/  MOV R4, 0xffffffff ;  /* 0xffffffff00047802 */ /* 0x000fce0000000f00 */
[----:B0-----:R-:W-:Y:S05]  /*1d30*/  WARPSYNC.COLLECTIVE R4, `(.L_x_7025) ;  /* 0x0000000004087348 */ /* 0x001fea0003c00000 */
[----:B------:R1:W2:Y:S02]  /*1d40*/  SHFL.DOWN P0, R25, R27, R6, R5 ;  /* 0x080000061b197389 */ /* 0x0002a40000000005 */
[----:B012---:R-:W-:Y:S05]  /*1d50*/  ENDCOLLECTIVE ;  /* 0x000000000000791b */ /* 0x007fea0003800000 */
.L_x_7025:
[----:B------:R-:W-:Y:S01]  /*1d60*/  HFMA2 R6, -RZ, RZ, 0, 4.76837158203125e-07 ;  /* 0x00000008ff067431 */ /* 0x000fe200000001ff */
[----:B------:R-:W-:-:S05]  /*1d70*/  MOV R10, R25 ;  /* 0x00000019000a7202 */ /* 0x000fca0000000f00 */
[----:B------:R-:W-:-:S04]  /*1d80*/  FADD.FTZ R10, R7, R10 ;  /* 0x0000000a070a7221 */ /* 0x000fc80000010000 */
[----:B------:R-:W-:-:S07]  /*1d90*/  IMAD.MOV.U32 R27, RZ, RZ, R10 ;  /* 0x000000ffff1b7224 */ /* 0x000fce00078e000a */
[----:B------:R-:W-:Y:S05]  /*1da0*/  WARPSYNC.COLLECTIVE R4, `(.L_x_7026) ;  /* 0x0000000004087348 */ /* 0x000fea0003c00000 */
[----:B------:R0:W1:Y:S02]  /*1db0*/  SHFL.DOWN P0, R25, R27, R6, R5 ;  /* 0x080000061b197389 */ /* 0x0000640000000005 */
[----:B01----:R-:W-:Y:S05]  /*1dc0*/  ENDCOLLECTIVE ;  /* 0x000000000000791b */ /* 0x003fea0003800000 */
.L_x_7026:
[----:B------:R-:W-:Y:S01]  /*1dd0*/  IMAD.MOV.U32 R6, RZ, RZ, 0x4 ;  /* 0x00000004ff067424 */ /* 0x000fe200078e00ff */
[----:B------:R-:W-:-:S05]  /*1de0*/  MOV R11, R25 ;  /* 0x00000019000b7202 */ /* 0x000fca0000000f00 */
[----:B------:R-:W-:-:S05]  /*1df0*/  FADD.FTZ R11, R10, R11 ;  /* 0x0000000b0a0b7221 */ /* 0x000fca0000010000 */
[----:B------:R-:W-:-:S07]  /*1e00*/  MOV R27, R11 ;  /* 0x0000000b001b7202 */ /* 0x000fce0000000f00 */
[----:B------:R-:W-:Y:S05]  /*1e10*/  WARPSYNC.COLLECTIVE R4, `(.L_x_7027) ;  /* 0x0000000004087348 */ /* 0x000fea0003c00000 */
[----:B------:R0:W1:Y:S02]  /*1e20*/  SHFL.DOWN P0, R25, R27, R6, R5 ;  /* 0x080000061b197389 */ /* 0x0000640000000005 */
[----:B01----:R-:W-:Y:S05]  /*1e30*/  ENDCOLLECTIVE ;  /* 0x000000000000791b */ /* 0x003fea0003800000 */
.L_x_7027:
[----:B------:R-:W-:Y:S01]  /*1e40*/  HFMA2 R6, -RZ, RZ, 0, 1.1920928955078125e-07 ;  /* 0x00000002ff067431 */ /* 0x000fe200000001ff */
[----:B------:R-:W-:-:S05]  /*1e50*/  MOV R12, R25 ;  /* 0x00000019000c7202 */ /* 0x000fca0000000f00 */
[----:B------:R-:W-:-:S05]  /*1e60*/  FADD.FTZ R12, R11, R12 ;  /* 0x0000000c0b0c7221 */ /* 0x000fca0000010000 */
[----:B------:R-:W-:-:S07]  /*1e70*/  MOV R27, R12 ;  /* 0x0000000c001b7202 */ /* 0x000fce0000000f00 */
[----:B------:R-:W-:Y:S05]  /*1e80*/  WARPSYNC.COLLECTIVE R4, `(.L_x_7028) ;  /* 0x0000000004087348 */ /* 0x000fea0003c00000 */
[----:B------:R0:W1:Y:S02]  /*1e90*/  SHFL.DOWN P0, R25, R27, R6, R5 ;  /* 0x080000061b197389 */ /* 0x0000640000000005 */
[----:B01----:R-:W-:Y:S05]  /*1ea0*/  ENDCOLLECTIVE ;  /* 0x000000000000791b */ /* 0x003fea0003800000 */
.L_x_7028:
[----:B------:R-:W-:Y:S02]  /*1eb0*/  HFMA2 R6, -RZ, RZ, 0, 5.9604644775390625e-08 ;  /* 0x00000001ff067431 */ /* 0x000fe400000001ff */
[----:B------:R-:W-:-:S04]  /*1ec0*/  IMAD.MOV.U32 R13, RZ, RZ, R25 ;  /* 0x000000ffff0d7224 */ /* 0x000fc800078e0019 */
[----:B------:R-:W-:-:S05]  /*1ed0*/  FADD.FTZ R13, R12, R13 ;  /* 0x0000000d0c0d7221 */ /* 0x000fca0000010000 */
[----:B------:R-:W-:-:S07]  /*1ee0*/  MOV R27, R13 ;  /* 0x0000000d001b7202 */ /* 0x000fce0000000f00 */
[----:B------:R-:W-:Y:S05]  /*1ef0*/  WARPSYNC.COLLECTIVE R4, `(.L_x_7029) ;  /* 0x0000000004087348 */ /* 0x000fea0003c00000 */
[----:B------:R0:W1:Y:S02]  /*1f00*/  SHFL.DOWN P0, R25, R27, R6, R5 ;  /* 0x080000061b197389 */ /* 0x0000640000000005 */
[----:B01----:R-:W-:Y:S05]  /*1f10*/  ENDCOLLECTIVE ;  /* 0x000000000000791b */ /* 0x003fea0003800000 */
.L_x_7029:
[----:B------:R-:W-:Y:S01]  /*1f20*/  MOV R18, R25 ;  /* 0x0000001900127202 */ /* 0x000fe20000000f00 */
[----:B------:R-:W-:Y:S06]  /*1f30*/  BRA `(.L_x_7030) ;  /* 0xfffffff000b47947 */ /* 0x000fec000383ffff */
.L_x_7031:
        /* <DEDUP_REMOVED lines=12> */
.L_x_11580:


//--------------------- .text._ZN2at6native43_GLOBAL__N__9ae7fba5_10_SoftMax_cu_9f978f6323cunn_SoftMaxForwardSmemILi8EN3c104HalfEfS4_NS1_22SoftMaxForwardEpilogueElEEvPT2_PKT0_T4_ --------------------------
	.section	.text._ZN2at6native43_GLOBAL__N__9ae7fba5_10_SoftMax_cu_9f978f6323cunn_SoftMaxForwardSmemILi8EN3c104HalfEfS4_NS1_22SoftMaxForwardEpilogueElEEvPT2_PKT0_T4_,"ax",@progbits
	.align	128
.text._ZN2at6native43_GLOBAL__N__9ae7fba5_10_SoftMax_cu_9f978f6323cunn_SoftMaxForwardSmemILi8EN3c104HalfEfS4_NS1_22SoftMaxForwardEpilogueElEEvPT2_PKT0_T4_:
        .type           _ZN2at6native43_GLOBAL__N__9ae7fba5_10_SoftMax_cu_9f978f6323cunn_SoftMaxForwardSmemILi8EN3c104HalfEfS4_NS1_22SoftMaxForwardEpilogueElEEvPT2_PKT0_T4_,@function
        .size           _ZN2at6native43_GLOBAL__N__9ae7fba5_10_SoftMax_cu_9f978f6323cunn_SoftMaxForwardSmemILi8EN3c104HalfEfS4_NS1_22SoftMaxForwardEpilogueElEEvPT2_PKT0_T4_,(.L_x_11581 - _ZN2at6native43_GLOBAL__N__9ae7fba5_10_SoftMax_cu_9f978f6323cunn_SoftMaxForwardSmemILi8EN3c104HalfEfS4_NS1_22SoftMaxForwardEpilogueElEEvPT2_PKT0_T4_)
        .other          _ZN2at6native43_GLOBAL__N__9ae7fba5_10_SoftMax_cu_9f978f6323cunn_SoftMaxForwardSmemILi8EN3c104HalfEfS4_NS1_22SoftMaxForwardEpilogueElEEvPT2_PKT0_T4_,@"STO_CUDA_ENTRY STV_DEFAULT"
_ZN2at6native43_GLOBAL__N__9ae7fba5_10_SoftMax_cu_9f978f6323cunn_SoftMaxForwardSmemILi8EN3c104HalfEfS4_NS1_22SoftMaxForwardEpilogueElEEvPT2_PKT0_T4_:
[----:B------:R-:W-:Y:S01]  /*0000*/  LDC R1, c[0x0][0x37c] ;  /* 0x0000df00ff017b82 */ /* 0x000fe20000000800 */
[----:B------:R-:W0:Y:S07]  /*0010*/  S2R R0, SR_TID.X ;  /* 0x0000000000007919 */ /* 0x000e2e0000002100 */
[----:B------:R-:W1:Y:S01]  /*0020*/  S2UR UR6, SR_CTAID.X ;  /* 0x00000000000679c3 */ /* 0x000e620000002500 */
[----:B------:R-:W1:Y:S01]  /*0030*/  LDCU.64 UR12, c[0x0][0x390] ;  /* 0x00007200ff0c77ac */ /* 0x000e620008000a00 */
[----:B------:R-:W-:Y:S01]  /*0040*/  BSSY.RECONVERGENT B0, `(.L_x_7032) ;  /* 0x0000030000007945 */ /* 0x000fe20003800200 */
[----:B------:R-:W2:Y:S01]  /*0050*/  LDCU.128 UR8, c[0x0][0x380] ;  /* 0x00007000ff0877ac */ /* 0x000ea20008000c00 */
[----:B-1----:R-:W-:-:S04]  /*0060*/  UIMAD.WIDE.U32 UR4, UR6, UR12, URZ ;  /* 0x0000000c060472a5 */ /* 0x002fc8000f8e00ff */
[----:B------:R-:W-:Y:S02]  /*0070*/  USHF.L.U32 UR7, UR4, 0x1, URZ ;  /* 0x0000000104077899 */ /* 0x000fe400080006ff */
[----:B------:R-:W-:Y:S01]  /*0080*/  UIMAD UR5, UR6, UR13, UR5 ;  /* 0x0000000d060572a4 */ /* 0x000fe2000f8e0205 */
[----:B0-----:R-:W-:Y:S01]  /*0090*/  IMAD.WIDE.U32 R2, R0, 0x8, RZ ;  /* 0x0000000800027825 */ /* 0x001fe200078e00ff */
[----:B--2---:R-:W-:Y:S02]  /*00a0*/  UIADD3 UR6, UP0, UPT, UR7, UR10, URZ ;  /* 0x0000000a07067290 */ /* 0x004fe4000ff1e0ff */
[----:B------:R-:W-:Y:S01]  /*00b0*/  USHF.L.U64.HI UR5, UR4, 0x1, UR5 ;  /* 0x0000000104057899 */ /* 0x000fe20008010205 */
[----:B------:R-:W-:Y:S01]  /*00c0*/  ISETP.GE.U32.AND P0, PT, R2, UR12, PT ;  /* 0x0000000c02007c0c */ /* 0x000fe2000bf06070 */
[----:B------:R-:W-:Y:S01]  /*00d0*/  UIADD3 UR4, UP1, UPT, UR7, UR8, URZ ;  /* 0x0000000807047290 */ /* 0x000fe2000ff3e0ff */
[----:B------:R-:W-:Y:S01]  /*00e0*/  MOV R2, 0xff7fffff ;  /* 0xff7fffff00027802 */ /* 0x000fe20000000f00 */
[----:B------:R-:W-:Y:S01]  /*00f0*/  UIADD3.X UR7, UPT, UPT, UR5, UR11, URZ, UP0, !UPT ;  /* 0x0000000b05077290 */ /* 0x000fe200087fe4ff */
[----:B------:R-:W-:Y:S01]  /*0100*/  ISETP.GE.AND.EX P0, PT, R3, UR13, PT, P0 ;  /* 0x0000000d03007c0c */ /* 0x000fe2000bf06300 */
[----:B------:R-:W-:Y:S01]  /*0110*/  UIADD3.X UR5, UPT, UPT, UR5, UR9, URZ, UP1, !UPT ;  /* 0x0000000905057290 */ /* 0x000fe20008ffe4ff */
[----:B------:R-:W-:Y:S01]  /*0120*/  HFMA2 R3, -RZ, RZ, 0, 0 ;  /* 0x00000000ff037431 */ /* 0x000fe200000001ff */
[----:B------:R-:W0:Y:S10]  /*0130*/  LDCU.64 UR10, c[0x0][0x358] ;  /* 0x00006b00ff0a77ac */ /* 0x000e340008000a00 */
[----:B------:R-:W-:Y:S05]  /*0140*/  @P0 BRA `(.L_x_7033) ;  /* 0x00000000007c0947 */ /* 0x000fea0003800000 */
[----:B------:R-:W1:Y:S01]  /*0150*/  S2R R5, SR_CgaCtaId ;  /* 0x0000000000057919 */ /* 0x000e620000008800 */
[----:B------:R-:W2:Y:S01]  /*0160*/  LDC R14, c[0x0][0x360] ;  /* 0x0000d800ff0e7b82 */ /* 0x000ea20000000800 */
[----:B------:R-:W-:Y:S01]  /*0170*/  MOV R4, 0x400 ;  /* 0x0000040000047802 */ /* 0x000fe20000000f00 */
[----:B------:R-:W-:Y:S01]  /*0180*/  IMAD.MOV.U32 R2, RZ, RZ, -0x800001 ;  /* 0xff7fffffff027424 */ /* 0x000fe200078e00ff */
[----:B------:R-:W-:Y:S02]  /*0190*/  MOV R17, R0 ;  /* 0x0000000000117202 */ /* 0x000fe40000000f00 */
[----:B------:R-:W-:Y:S02]  /*01a0*/  MOV R16, R3 ;  /* 0x0000000300107202 */ /* 0x000fe40000000f00 */
[----:B-1----:R-:W-:-:S07]  /*01b0*/  LEA R8, R5, R4, 0x18 ;  /* 0x0000000405087211 */ /* 0x002fce00078ec0ff */
.L_x_7034:
[----:B------:R-:W-:-:S04]  /*01c0*/  LEA R4, P1, R17, UR6, 0x4 ;  /* 0x0000000611047c11 */ /* 0x000fc8000f8220ff */
[----:B------:R-:W-:-:S06]  /*01d0*/  LEA.HI.X R5, R17, UR7, R16, 0x4, P1 ;  /* 0x0000000711057c11 */ /* 0x000fcc00088f2410 */
[----:B0-----:R-:W3:Y:S01]  /*01e0*/  LDG.E.128 R4, desc[UR10][R4.64] ;  /* 0x0000000a04047981 */ /* 0x001ee2000c1e1d00 */
[----:B------:R-:W-:Y:S01]  /*01f0*/  IMAD R9, R17, 0x10, R8 ;  /* 0x0000001011097824 */ /* 0x000fe200078e0208 */
[----:B--2---:R-:W-:-:S04]  /*0200*/  IADD3 R17, P2, PT, R14, R17, RZ ;  /* 0x000000110e117210 */ /* 0x004fc80007f5e0ff */
[C---:B------:R-:W-:Y:S02]  /*0210*/  SHF.L.U32 R12, R17.reuse, 0x3, RZ ;  /* 0x00000003110c7819 */ /* 0x040fe400000006ff */
[----:B------:R-:W-:Y:S02]  /*0220*/  IADD3.X R16, PT, PT, RZ, R16, RZ, P2, !PT ;  /* 0x00000010ff107210 */ /* 0x000fe400017fe4ff */
[----:B------:R-:W-:Y:S02]  /*0230*/  ISETP.GE.U32.AND P1, PT, R12, UR12, PT ;  /* 0x0000000c0c007c0c */ /* 0x000fe4000bf26070 */
[----:B------:R-:W-:-:S04]  /*0240*/  SHF.L.U64.HI R15, R17, 0x3, R16 ;  /* 0x00000003110f7819 */ /* 0x000fc80000010210 */
[----:B------:R-:W-:Y:S01]  /*0250*/  ISETP.GE.AND.EX P1, PT, R15, UR13, PT, P1 ;  /* 0x0000000d0f007c0c */ /* 0x000fe2000bf26310 */
[--C-:B---3--:R-:W-:Y:S01]  /*0260*/  HADD2.F32 R11, -RZ, R4.reuse.H0_H0 ;  /* 0x20000004ff0b7230 */ /* 0x108fe20000004100 */
        /* <DEDUP_REMOVED lines=13> */
.L_x_7033:
[----:B0-----:R-:W-:Y:S05]  /*0340*/  BSYNC.RECONVERGENT B0 ;  /* 0x0000000000007941 */ /* 0x001fea0003800200 */
.L_x_7032:
        /* <DEDUP_REMOVED lines=48> */
.L_x_7049:
[----:B------:R-:W-:Y:S02]  /*0650*/  ISETP.NE.AND P3, PT, R0, RZ, PT ;  /* 0x000000ff0000720c */ /* 0x000fe40003f65270 */
[----:B-1----:R-:W-:-:S04]  /*0660*/  FSETP.GEU.FTZ.AND P1, PT, R6, R11, PT ;  /* 0x0000000b0600720b */ /* 0x002fc80003f3e000 */
[----:B0-----:R-:W-:-:S07]  /*0670*/  FSEL R6, R11, R6, !P1 ;  /* 0x000000060b067208 */ /* 0x001fce0004800000 */
[----:B------:R0:W-:Y:S01]  /*0680*/  @!P3 STS [UR7], R6 ;  /* 0x00000006ff00b988 */ /* 0x0001e20008000807 */
[----:B------:R-:W-:-:S13]  /*0690*/  @!P3 PLOP3.LUT P2, PT, PT, PT, PT, 0x80, 0x8 ;  /* 0x000000000008b81c */ /* 0x000fda0003f4f070 */
.L_x_7035:
        /* <DEDUP_REMOVED lines=9> */
.L_x_7039:
        /* <DEDUP_REMOVED lines=49> */
.L_x_7038:
[----:B------:R-:W-:Y:S05]  /*0a40*/  BSYNC.RECONVERGENT B0 ;  /* 0x0000000000007941 */ /* 0x000fea0003800200 */
.L_x_7037:
        /* <DEDUP_REMOVED lines=31> */
.L_x_7055:
[----:B--2---:R-:W-:-:S07]  /*0c40*/  FADD.FTZ R8, R6, R9 ;  /* 0x0000000906087221 */ /* 0x004fce0000010000 */
.L_x_7041:
[----:B------:R-:W-:Y:S05]  /*0c50*/  BSYNC B0 ;  /* 0x0000000000007941 */ /* 0x000fea0003800000 */
.L_x_7040:
[----:B--2---:R2:W-:Y:S01]  /*0c60*/  @P2 STS [UR7], R8 ;  /* 0x00000008ff002988 */ /* 0x0045e20008000807 */
[----:B------:R-:W-:Y:S05]  /*0c70*/  WARPSYNC.ALL ;  /* 0x0000000000007948 */ /* 0x000fea0003800000 */
[----:B------:R-:W-:Y:S06]  /*0c80*/  BAR.SYNC.DEFER_BLOCKING 0x0 ;  /* 0x0000000000007b1d */ /* 0x000fec0000010000 */
[----:B------:R-:W-:Y:S05]  /*0c90*/  @P0 EXIT ;  /* 0x000000000000094d */ /* 0x000fea0003800000 */
[----:B--2---:R-:W2:Y:S02]  /*0ca0*/  LDS R8, [UR7] ;  /* 0x00000007ff087984 */ /* 0x004ea40008000800 */
[----:B--2---:R-:W2:Y:S02]  /*0cb0*/  MUFU.RCP R8, R8 ;  /* 0x0000000800087308 */ /* 0x004ea40000001000 */
.L_x_7043:
[C---:B---3--:R-:W-:Y:S02]  /*0cc0*/  LEA R4, R0.reuse, UR6, 0x4 ;  /* 0x0000000600047c11 */ /* 0x048fe4000f8e20ff */
[----:B------:R-:W-:-:S04]  /*0cd0*/  LEA R10, P0, R0, UR4, 0x4 ;  /* 0x00000004000a7c11 */ /* 0x000fc8000f8020ff */
[----:B0-----:R-:W0:Y:S02]  /*0ce0*/  LDS.128 R4, [R4] ;  /* 0x0000000004047984 */ /* 0x001e240000000c00 */
[--C-:B0-----:R-:W-:Y:S02]  /*0cf0*/  HADD2.F32 R13, -RZ, R5.reuse.H0_H0 ;  /* 0x20000005ff0d7230 */ /* 0x101fe40000004100 */
[----:B------:R-:W-:Y:S02]  /*0d00*/  HADD2.F32 R15, -RZ, R5.H1_H1 ;  /* 0x30000005ff0f7230 */ /* 0x000fe40000004100 */
[--C-:B------:R-:W-:Y:S02]  /*0d10*/  HADD2.F32 R9, -RZ, R4.reuse.H0_H0 ;  /* 0x20000004ff097230 */ /* 0x100fe40000004100 */
[C---:B-1----:R-:W-:Y:S01]  /*0d20*/  FADD.FTZ R13, -R2.reuse, R13 ;  /* 0x0000000d020d7221 */ /* 0x042fe20000010100 */
[----:B------:R-:W-:Y:S02]  /*0d30*/  HADD2.F32 R11, -RZ, R4.H1_H1 ;  /* 0x30000004ff0b7230 */ /* 0x000fe40000004100 */
[----:B------:R-:W-:Y:S01]  /*0d40*/  FADD.FTZ R15, -R2, R15 ;  /* 0x0000000f020f7221 */ /* 0x000fe20000010100 */
[----:B------:R-:W-:-:S02]  /*0d50*/  HADD2.F32 R17, -RZ, R6.H0_H0 ;  /* 0x20000006ff117230 */ /* 0x000fc40000004100 */
[----:B------:R-:W-:Y:S01]  /*0d60*/  FMUL.FTZ R5, R13, 1.4426950216293334961 ;  /* 0x3fb8aa3b0d057820 */ /* 0x000fe20000410000 */
[C---:B------:R-:W-:Y:S01]  /*0d70*/  FADD.FTZ R9, -R2.reuse, R9 ;  /* 0x0000000902097221 */ /* 0x040fe20000010100 */
[----:B------:R-:W-:Y:S01]  /*0d80*/  FADD.FTZ R11, -R2, R11 ;  /* 0x0000000b020b7221 */ /* 0x000fe20000010100 */
[----:B------:R-:W-:Y:S01]  /*0d90*/  FMUL.FTZ R13, R15, 1.4426950216293334961 ;  /* 0x3fb8aa3b0f0d7820 */ /* 0x000fe20000410000 */
[----:B------:R-:W-:Y:S02]  /*0da0*/  HADD2.F32 R15, -RZ, R6.H1_H1 ;  /* 0x30000006ff0f7230 */ /* 0x000fe40000004100 */
[----:B------:R-:W-:Y:S01]  /*0db0*/  FMUL.FTZ R9, R9, 1.4426950216293334961 ;  /* 0x3fb8aa3b09097820 */ /* 0x000fe20000410000 */
[--C-:B------:R-:W-:Y:S02]  /*0dc0*/  HADD2.F32 R19, -RZ, R7.reuse.H0_H0 ;  /* 0x20000007ff137230 */ /* 0x100fe40000004100 */
[----:B------:R-:W-:Y:S01]  /*0dd0*/  FMUL.FTZ R11, R11, 1.4426950216293334961 ;  /* 0x3fb8aa3b0b0b7820 */ /* 0x000fe20000410000 */
[----:B------:R-:W-:-:S02]  /*0de0*/  HADD2.F32 R7, -RZ, R7.H1_H1 ;  /* 0x30000007ff077230 */ /* 0x000fc40000004100 */
[C---:B------:R-:W-:Y:S01]  /*0df0*/  FADD.FTZ R17, -R2.reuse, R17 ;  /* 0x0000001102117221 */ /* 0x040fe20000010100 */
[C---:B------:R-:W-:Y:S01]  /*0e00*/  FADD.FTZ R15, -R2.reuse, R15 ;  /* 0x0000000f020f7221 */ /* 0x040fe20000010100 */
[C---:B------:R-:W-:Y:S01]  /*0e10*/  FADD.FTZ R19, -R2.reuse, R19 ;  /* 0x0000001302137221 */ /* 0x040fe20000010100 */
[----:B------:R-:W2:Y:S01]  /*0e20*/  MUFU.EX2 R9, R9 ;  /* 0x0000000900097308 */ /* 0x000ea20000000800 */
[----:B------:R-:W-:Y:S01]  /*0e30*/  FADD.FTZ R7, -R2, R7 ;  /* 0x0000000702077221 */ /* 0x000fe20000010100 */
[----:B------:R-:W-:Y:S01]  /*0e40*/  FMUL.FTZ R17, R17, 1.4426950216293334961 ;  /* 0x3fb8aa3b11117820 */ /* 0x000fe20000410000 */
[----:B------:R-:W-:Y:S01]  /*0e50*/  FMUL.FTZ R15, R15, 1.4426950216293334961 ;  /* 0x3fb8aa3b0f0f7820 */ /* 0x000fe20000410000 */
[----:B------:R-:W-:Y:S01]  /*0e60*/  FMUL.FTZ R19, R19, 1.4426950216293334961 ;  /* 0x3fb8aa3b13137820 */ /* 0x000fe20000410000 */
[----:B------:R-:W-:-:S03]  /*0e70*/  FMUL.FTZ R14, R7, 1.4426950216293334961 ;  /* 0x3fb8aa3b070e7820 */ /* 0x000fc60000410000 */
[----:B------:R-:W0:Y:S08]  /*0e80*/  MUFU.EX2 R11, R11 ;  /* 0x0000000b000b7308 */ /* 0x000e300000000800 */
[----:B------:R-:W1:Y:S01]  /*0e90*/  MUFU.EX2 R5, R5 ;  /* 0x0000000500057308 */ /* 0x000e620000000800 */
[----:B--2---:R-:W-:-:S07]  /*0ea0*/  FMUL.FTZ R4, R9, R8 ;  /* 0x0000000809047220 */ /* 0x004fce0000410000 */
[----:B------:R-:W2:Y:S01]  /*0eb0*/  MUFU.EX2 R13, R13 ;  /* 0x0000000d000d7308 */ /* 0x000ea20000000800 */
[----:B0-----:R-:W-:-:S05]  /*0ec0*/  FMUL.FTZ R11, R11, R8 ;  /* 0x000000080b0b7220 */ /* 0x001fca0000410000 */
[----:B------:R-:W-:Y:S02]  /*0ed0*/  F2FP.F16.F32.PACK_AB R4, R11, R4 ;  /* 0x000000040b04723e */ /* 0x000fe400000000ff */
[----:B------:R-:W0:Y:S01]  /*0ee0*/  MUFU.EX2 R17, R17 ;  /* 0x0000001100117308 */ /* 0x000e220000000800 */
[----:B-1----:R-:W-:Y:S01]  /*0ef0*/  FMUL.FTZ R5, R5, R8 ;  /* 0x0000000805057220 */ /* 0x002fe20000410000 */
[C---:B------:R-:W-:Y:S02]  /*0f00*/  LEA.HI.X R11, R0.reuse, UR5, R3, 0x4, P0 ;  /* 0x00000005000b7c11 */ /* 0x040fe400080f2403 */
[----:B------:R-:W-:-:S04]  /*0f10*/  IADD3 R0, P0, PT, R0, UR9, RZ ;  /* 0x0000000900007c10 */ /* 0x000fc8000ff1e0ff */
[----:B------:R-:W1:Y:S01]  /*0f20*/  MUFU.EX2 R15, R15 ;  /* 0x0000000f000f7308 */ /* 0x000e620000000800 */
[----:B--2---:R-:W-:Y:S01]  /*0f30*/  FMUL.FTZ R6, R13, R8 ;  /* 0x000000080d067220 */ /* 0x004fe20000410000 */
[----:B------:R-:W-:Y:S01]  /*0f40*/  SHF.L.U32 R9, R0, 0x3, RZ ;  /* 0x0000000300097819 */ /* 0x000fe200000006ff */
[----:B------:R-:W-:-:S03]  /*0f50*/  IMAD.X R3, RZ, RZ, R3, P0 ;  /* 0x000000ffff037224 */ /* 0x000fc600000e0603 */
[----:B------:R-:W-:Y:S02]  /*0f60*/  F2FP.F16.F32.PACK_AB R5, R6, R5 ;  /* 0x000000050605723e */ /* 0x000fe400000000ff */
[----:B------:R-:W2:Y:S01]  /*0f70*/  MUFU.EX2 R19, R19 ;  /* 0x0000001300137308 */ /* 0x000ea20000000800 */
[----:B0-----:R-:W-:Y:S01]  /*0f80*/  FMUL.FTZ R17, R17, R8 ;  /* 0x0000000811117220 */ /* 0x001fe20000410000 */
[----:B------:R-:W-:Y:S02]  /*0f90*/  ISETP.GE.U32.AND P0, PT, R9, UR12, PT ;  /* 0x0000000c09007c0c */ /* 0x000fe4000bf06070 */
[----:B------:R-:W-:-:S04]  /*0fa0*/  SHF.L.U64.HI R9, R0, 0x3, R3 ;  /* 0x0000000300097819 */ /* 0x000fc80000010203 */
[----:B------:R-:W0:Y:S01]  /*0fb0*/  MUFU.EX2 R21, R14 ;  /* 0x0000000e00157308 */ /* 0x000e220000000800 */
[----:B-1----:R-:W-:Y:S01]  /*0fc0*/  FMUL.FTZ R12, R15, R8 ;  /* 0x000000080f0c7220 */ /* 0x002fe20000410000 */
[----:B------:R-:W-:-:S04]  /*0fd0*/  ISETP.GE.AND.EX P0, PT, R9, UR13, PT, P0 ;  /* 0x0000000d09007c0c */ /* 0x000fc8000bf06300 */
[----:B------:R-:W-:Y:S01]  /*0fe0*/  F2FP.F16.F32.PACK_AB R6, R12, R17 ;  /* 0x000000110c06723e */ /* 0x000fe200000000ff */
[-C--:B--2---:R-:W-:Y:S01]  /*0ff0*/  FMUL.FTZ R7, R19, R8.reuse ;  /* 0x0000000813077220 */ /* 0x084fe20000410000 */
[----:B0-----:R-:W-:-:S05]  /*1000*/  FMUL.FTZ R16, R21, R8 ;  /* 0x0000000815107220 */ /* 0x001fca0000410000 */
[----:B------:R-:W-:-:S05]  /*1010*/  F2FP.F16.F32.PACK_AB R7, R16, R7 ;  /* 0x000000071007723e */ /* 0x000fca00000000ff */
[----:B------:R3:W-:Y:S01]  /*1020*/  STG.E.128 desc[UR10][R10.64], R4 ;  /* 0x000000040a007986 */ /* 0x0007e2000c101d0a */
[----:B------:R-:W-:Y:S05]  /*1030*/  @!P0 BRA `(.L_x_7043) ;  /* 0xfffffffc00208947 */ /* 0x000fea000383ffff */
[----:B------:R-:W-:Y:S05]  /*1040*/  EXIT ;  /* 0x000000000000794d */ /* 0x000fea0003800000 */
.L_x_7036:
[----:B------:R-:W-:Y:S01]  /*1050*/  HFMA2 R12, -RZ, RZ, 0, 9.5367431640625e-07 ;  /* 0x00000010ff0c7431 */ /* 0x000fe200000001ff */
[----:B-1----:R-:W-:Y:S01]  /*1060*/  MOV R13, R2 ;  /* 0x00000002000d7202 */ /* 0x002fe20000000f00 */
[----:B------:R-:W-:Y:S01]  /*1070*/  IMAD.MOV.U32 R15, RZ, RZ, 0x1f ;  /* 0x0000001fff0f7424 */ /* 0x000fe200078e00ff */
[----:B------:R-:W-:-:S07]  /*1080*/  MOV R10, 0xffffffff ;  /* 0xffffffff000a7802 */ /* 0x000fce0000000f00 */
[----:B------:R-:W-:Y:S05]  /*1090*/  WARPSYNC.COLLECTIVE R10, `(.L_x_7044) ;  /* 0x000000000a087348 */ /* 0x000fea0003c00000 */
[----:B------:R0:W1:Y:S02]  /*10a0*/  SHFL.DOWN P1, R11, R13, R12, R15 ;  /* 0x0800000c0d0b7389 */ /* 0x000064000002000f */
[----:B01----:R-:W-:Y:S05]  /*10b0*/  ENDCOLLECTIVE ;  /* 0x000000000000791b */ /* 0x003fea0003800000 */
.L_x_7044:
        /* <DEDUP_REMOVED lines=8> */
.L_x_7045:
        /* <DEDUP_REMOVED lines=8> */
.L_x_7046:
        /* <DEDUP_REMOVED lines=8> */
.L_x_7047:
        /* <DEDUP_REMOVED lines=8> */
.L_x_7048:
[----:B------:R-:W-:Y:S05]  /*12c0*/  BRA `(.L_x_7049) ;  /* 0xfffffff000e07947 */ /* 0x000fea000383ffff */
.L_x_7042:
[----:B------:R-:W-:Y:S01]  /*12d0*/  HFMA2 R15, -RZ, RZ, 0, 1.847743988037109375e-06 ;  /* 0x0000001fff0f7431 */ /* 0x000fe200000001ff */
[----:B--2---:R-:W-:Y:S01]  /*12e0*/  MOV R13, R8 ;  /* 0x00000008000d7202 */ /* 0x004fe20000000f00 */
[----:B------:R-:W-:Y:S01]  /*12f0*/  IMAD.MOV.U32 R12, RZ, RZ, 0x10 ;  /* 0x00000010ff0c7424 */ /* 0x000fe200078e00ff */
[----:B------:R-:W-:-:S07]  /*1300*/  MOV R10, 0xffffffff ;  /* 0xffffffff000a7802 */ /* 0x000fce0000000f00 */
[----:B-1----:R-:W-:Y:S05]  /*1310*/  WARPSYNC.COLLECTIVE R10, `(.L_x_7050) ;  /* 0x000000000a087348 */ /* 0x002fea0003c00000 */
[----:B------:R0:W2:Y:S02]  /*1320*/  SHFL.DOWN P1, R11, R13, R12, R15 ;  /* 0x0800000c0d0b7389 */ /* 0x0000a4000002000f */
[----:B012---:R-:W-:Y:S05]  /*1330*/  ENDCOLLECTIVE ;  /* 0x000000000000791b */ /* 0x007fea0003800000 */
.L_x_7050:
[----:B------:R-:W-:Y:S02]  /*1340*/  HFMA2 R12, -RZ, RZ, 0, 4.76837158203125e-07 ;  /* 0x00000008ff0c7431 */ /* 0x000fe400000001ff */
[----:B------:R-:W-:-:S04]  /*1350*/  IMAD.MOV.U32 R5, RZ, RZ, R11 ;  /* 0x000000ffff057224 */ /* 0x000fc800078e000b */
[----:B------:R-:W-:-:S05]  /*1360*/  FADD.FTZ R5, R8, R5 ;  /* 0x0000000508057221 */ /* 0x000fca0000010000 */
[----:B------:R-:W-:-:S07]  /*1370*/  MOV R13, R5 ;  /* 0x00000005000d7202 */ /* 0x000fce0000000f00 */
[----:B------:R-:W-:Y:S05]  /*1380*/  WARPSYNC.COLLECTIVE R10, `(.L_x_7051) ;  /* 0x000000000a087348 */ /* 0x000fea0003c00000 */
[----:B------:R0:W1:Y:S02]  /*1390*/  SHFL.DOWN P1, R11, R13, R12, R15 ;  /* 0x0800000c0d0b7389 */ /* 0x000064000002000f */
[----:B01----:R-:W-:Y:S05]  /*13a0*/  ENDCOLLECTIVE ;  /* 0x000000000000791b */ /* 0x003fea0003800000 */
.L_x_7051:
[----:B------:R-:W-:Y:S02]  /*13b0*/  HFMA2 R12, -RZ, RZ, 0, 2.384185791015625e-07 ;  /* 0x00000004ff0c7431 */ /* 0x000fe400000001ff */
[----:B------:R-:W-:-:S04]  /*13c0*/  IMAD.MOV.U32 R4, RZ, RZ, R11 ;  /* 0x000000ffff047224 */ /* 0x000fc800078e000b */
[----:B------:R-:W-:-:S05]  /*13d0*/  FADD.FTZ R4, R5, R4 ;  /* 0x0000000405047221 */ /* 0x000fca0000010000 */
[----:B------:R-:W-:-:S07]  /*13e0*/  MOV R13, R4 ;  /* 0x00000004000d7202 */ /* 0x000fce0000000f00 */
[----:B------:R-:W-:Y:S05]  /*13f0*/  WARPSYNC.COLLECTIVE R10, `(.L_x_7052) ;  /* 0x000000000a087348 */ /* 0x000fea0003c00000 */
[----:B------:R0:W1:Y:S02]  /*1400*/  SHFL.DOWN P1, R11, R13, R12, R15 ;  /* 0x0800000c0d0b7389 */ /* 0x000064000002000f */
[----:B01----:R-:W-:Y:S05]  /*1410*/  ENDCOLLECTIVE ;  /* 0x000000000000791b */ /* 0x003fea0003800000 */
.L_x_7052:
[----:B------:R-:W-:Y:S02]  /*1420*/  HFMA2 R12, -RZ, RZ, 0, 1.1920928955078125e-07 ;  /* 0x00000002ff0c7431 */ /* 0x000fe400000001ff */
[----:B------:R-:W-:-:S04]  /*1430*/  IMAD.MOV.U32 R7, RZ, RZ, R11 ;  /* 0x000000ffff077224 */ /* 0x000fc800078e000b */
[----:B------:R-:W-:-:S05]  /*1440*/  FADD.FTZ R7, R4, R7 ;  /* 0x0000000704077221 */ /* 0x000fca0000010000 */
[----:B------:R-:W-:-:S07]  /*1450*/  MOV R13, R7 ;  /* 0x00000007000d7202 */ /* 0x000fce0000000f00 */
[----:B------:R-:W-:Y:S05]  /*1460*/  WARPSYNC.COLLECTIVE R10, `(.L_x_7053) ;  /* 0x000000000a087348 */ /* 0x000fea0003c00000 */
[----:B------:R0:W1:Y:S02]  /*1470*/  SHFL.DOWN P1, R11, R13, R12, R15 ;  /* 0x0800000c0d0b7389 */ /* 0x000064000002000f */
[----:B01----:R-:W-:Y:S05]  /*1480*/  ENDCOLLECTIVE ;  /* 0x000000000000791b */ /* 0x003fea0003800000 */
.L_x_7053:
[----:B------:R-:W-:Y:S02]  /*1490*/  HFMA2 R12, -RZ, RZ, 0, 5.9604644775390625e-08 ;  /* 0x00000001ff0c7431 */ /* 0x000fe400000001ff */
[----:B------:R-:W-:-:S04]  /*14a0*/  IMAD.MOV.U32 R6, RZ, RZ, R11 ;  /* 0x000000ffff067224 */ /* 0x000fc800078e000b */
[----:B------:R-:W-:-:S05]  /*14b0*/  FADD.FTZ R6, R7, R6 ;  /* 0x0000000607067221 */ /* 0x000fca0000010000 */
[----:B------:R-:W-:-:S07]  /*14c0*/  MOV R13, R6 ;  /* 0x00000006000d7202 */ /* 0x000fce0000000f00 */
[----:B------:R-:W-:Y:S05]  /*14d0*/  WARPSYNC.COLLECTIVE R10, `(.L_x_7054) ;  /* 0x000000000a087348 */ /* 0x000fea0003c00000 */
[----:B------:R0:W1:Y:S02]  /*14e0*/  SHFL.DOWN P1, R11, R13, R12, R15 ;  /* 0x0800000c0d0b7389 */ /* 0x000064000002000f */
[----:B01----:R-:W-:Y:S05]  /*14f0*/  ENDCOLLECTIVE ;  /* 0x000000000000791b */ /* 0x003fea0003800000 */
.L_x_7054:
[----:B------:R-:W-:Y:S01]  /*1500*/  MOV R9, R11 ;  /* 0x0000000b00097202 */ /* 0x000fe20000000f00 */
[----:B------:R-:W-:Y:S06]  /*1510*/  BRA `(.L_x_7055) ;  /* 0xfffffff400c87947 */ /* 0x000fec000383ffff */
.L_x_7056:
        /* <DEDUP_REMOVED lines=14> */
.L_x_11581:


//--------------------- .text._ZN2at6native43_GLOBAL__N__9ae7fba5_10_SoftMax_cu_9f978f6322cunn_SoftMaxForwardRegIN3c104HalfEfS4_NS1_22SoftMaxForwardEpilogueElLi9EEEvPT1_PKT_T3_ --------------------------
	.section	.text._ZN2at6native43_GLOBAL__N__9ae7fba5_10_SoftMax_cu_9f978f6322cunn_SoftMaxForwardRegIN3c104HalfEfS4_NS1_22SoftMaxForwardEpilogueElLi9EEEvPT1_PKT_T3_,"ax",@progbits
	.align	128
.text._ZN2at6native43_GLOBAL__N__9ae7fba5_10_SoftMax_cu_9f978f6322cunn_SoftMaxForwardRegIN3c104HalfEfS4_NS1_22SoftMaxForwardEpilogueElLi9EEEvPT1_PKT_T3_:
        .type           _ZN2at6native43_GLOBAL__N__9ae7fba5_10_SoftMax_cu_9f978f6322cunn_SoftMaxForwardRegIN3c104HalfEfS4_NS1_22SoftMaxForwardEpilogueElLi9EEEvPT1_PKT_T3_,@function
        .size           _ZN2at6native43_GLOBAL__N__9ae7fba5_10_SoftMax_cu_9f978f6322cunn_SoftMaxForwardRegIN3c104HalfEfS4_NS1_22SoftMaxForwardEpilogueElLi9EEEvPT1_PKT_T3_,(.L_x_11582 - _ZN2at6native43_GLOBAL__N__9ae7fba5_10_SoftMax_cu_9f978f6322cunn_SoftMaxForwardRegIN3c104HalfEfS4_NS1_22SoftMaxForwardEpilogueElLi9EEEvPT1_PKT_T3_)
        .other          _ZN2at6native43_GLOBAL__N__9ae7fba5_10_SoftMax_cu_9f978f6322cunn_SoftMaxForwardRegIN3c104HalfEfS4_NS1_22SoftMaxForwardEpilogueElLi9EEEvPT1_PKT_T3_,@"STO_CUDA_ENTRY STV_DEFAULT"
_ZN2at6native43_GLOBAL__N__9ae7fba5_10_SoftMax_cu_9f978f6322cunn_SoftMaxForwardRegIN3c104HalfEfS4_NS1_22SoftMaxForwardEpilogueElLi9EEEvPT1_PKT_T3_:
        /* <DEDUP_REMOVED lines=11> */
[----:B------:R-:W-:Y:S02]  /*00b0*/  P2R R36, PR, RZ, 0x8 ;  /* 0x00000008ff247803 */ /* 0x000fe40000000000 */
[----:B------:R-:W-:Y:S02]  /*00c0*/  ISETP.GE.AND.EX P4, PT, RZ, R23, PT, P0 ;  /* 0x00000017ff00720c */ /* 0x000fe40003f86300 */
[C---:B------:R-:W-:Y:S02]  /*00d0*/  ISETP.GE.U32.AND P0, PT, R16.reuse, R22, PT ;  /* 0x000000161000720c */ /* 0x040fe40003f06070 */
[----:B------:R-:W-:-:S02]  /*00e0*/  IADD3 R20, PT, PT, R16, UR9, RZ ;  /* 0x0000000910147c10 */ /* 0x000fc4000fffe0ff */
[-C--:B------:R-:W-:Y:S01]  /*00f0*/  ISETP.GE.AND.EX P5, PT, RZ, R23.reuse, PT, P0 ;  /* 0x00000017ff00720c */ /* 0x080fe20003fa6300 */
[----:B------:R-:W0:Y:S01]  /*0100*/  @!P3 LDC.64 R14, c[0x0][0x388] ;  /* 0x0000e200ff0ebb82 */ /* 0x000e220000000a00 */
[----:B------:R-:W-:Y:S01]  /*0110*/  ISETP.GE.U32.AND P0, PT, R20, R22, PT ;  /* 0x000000161400720c */ /* 0x000fe20003f06070 */
[----:B------:R-:W-:Y:S01]  /*0120*/  @!P3 IMAD.MOV.U32 R25, RZ, RZ, RZ ;  /* 0x000000ffff19b224 */ /* 0x000fe200078e00ff */
[----:B------:R-:W-:Y:S02]  /*0130*/  P2R R38, PR, RZ, 0x10 ;  /* 0x00000010ff267803 */ /* 0x000fe40000000000 */
[----:B------:R-:W-:Y:S01]  /*0140*/  ISETP.GE.AND.EX P0, PT, RZ, R23, PT, P0 ;  /* 0x00000017ff00720c */ /* 0x000fe20003f06300 */
[----:B---3--:R-:W-:Y:S01]  /*0150*/  @!P3 IMAD.WIDE.U32 R18, R22, UR8, R24 ;  /* 0x000000081612bc25 */ /* 0x008fe2000f8e0018 */
[----:B------:R-:W-:Y:S01]  /*0160*/  P2R R37, PR, RZ, 0x20 ;  /* 0x00000020ff257803 */ /* 0x000fe20000000000 */
[----:B------:R-:W1:Y:S02]  /*0170*/  @!P4 LDC.64 R12, c[0x0][0x388] ;  /* 0x0000e200ff0ccb82 */ /* 0x000e640000000a00 */
[----:B------:R-:W-:-:S02]  /*0180*/  @!P3 IMAD R17, R23, UR8, R19 ;  /* 0x000000081711bc24 */ /* 0x000fc4000f8e0213 */
[----:B------:R-:W-:-:S04]  /*0190*/  @!P4 IMAD.MOV.U32 R11, RZ, RZ, RZ ;  /* 0x000000ffff0bc224 */ /* 0x000fc800078e00ff */
[----:B------:R-:W3:Y:S01]  /*01a0*/  @!P5 LDC.64 R34, c[0x0][0x388] ;  /* 0x0000e200ff22db82 */ /* 0x000ee20000000a00 */
[----:B------:R-:W-:-:S04]  /*01b0*/  @!P4 IMAD.WIDE.U32 R10, R22, UR8, R10 ;  /* 0x00000008160acc25 */ /* 0x000fc8000f8e000a */
[----:B------:R-:W-:Y:S02]  /*01c0*/  @!P4 IMAD R11, R23, UR8, R11 ;  /* 0x00000008170bcc24 */ /* 0x000fe4000f8e020b */
[----:B------:R-:W-:Y:S01]  /*01d0*/  @!P0 IMAD.MOV.U32 R21, RZ, RZ, RZ ;  /* 0x000000ffff158224 */ /* 0x000fe200078e00ff */
[C---:B0-----:R-:W-:Y:S01]  /*01e0*/  @!P3 LEA R14, P1, R18.reuse, R14, 0x1 ;  /* 0x0000000e120eb211 */ /* 0x041fe200078208ff */
[----:B------:R-:W0:Y:S03]  /*01f0*/  @!P0 LDC.64 R32, c[0x0][0x388] ;  /* 0x0000e200ff208b82 */ /* 0x000e260000000a00 */
[----:B------:R-:W-:Y:S01]  /*0200*/  @!P3 LEA.HI.X R15, R18, R15, R17, 0x1, P1 ;  /* 0x0000000f120fb211 */ /* 0x000fe200008f0c11 */
[----:B------:R-:W-:Y:S01]  /*0210*/  VIADD R18, R20, UR9 ;  /* 0x0000000914127c36 */ /* 0x000fe20008000000 */
[----:B------:R-:W-:Y:S02]  /*0220*/  @!P5 MOV R17, RZ ;  /* 0x000000ff0011d202 */ /* 0x000fe40000000f00 */
[----:B-1----:R-:W-:Y:S01]  /*0230*/  @!P4 LEA R12, P1, R10, R12, 0x1 ;  /* 0x0000000c0a0cc211 */ /* 0x002fe200078208ff */
[----:B--2---:R1:W2:Y:S01]  /*0240*/  @!P3 LDG.E.U16 R4, desc[UR6][R14.64] ;  /* 0x000000060e04b981 */ /* 0x0042a2000c1e1500 */
[----:B------:R-:W-:-:S02]  /*0250*/  @!P5 IMAD.WIDE.U32 R16, R22, UR8, R16 ;  /* 0x000000081610dc25 */ /* 0x000fc4000f8e0010 */
[----:B------:R-:W-:Y:S02]  /*0260*/  @!P4 LEA.HI.X R13, R10, R13, R11, 0x1, P1 ;  /* 0x0000000d0a0dc211 */ /* 0x000fe400008f0c0b */
[----:B------:R-:W-:Y:S01]  /*0270*/  ISETP.GE.U32.AND P1, PT, R18, R22, PT ;  /* 0x000000161200720c */ /* 0x000fe20003f26070 */
[----:B------:R-:W-:Y:S01]  /*0280*/  @!P5 IMAD R10, R23, UR8, R17 ;  /* 0x00000008170adc24 */ /* 0x000fe2000f8e0211 */
[C---:B---3--:R-:W-:Y:S01]  /*0290*/  @!P5 LEA R34, P2, R16.reuse, R34, 0x1 ;  /* 0x000000221022d211 */ /* 0x048fe200078408ff */
[----:B------:R3:W4:Y:S01]  /*02a0*/  @!P4 LDG.E.U16 R3, desc[UR6][R12.64] ;  /* 0x000000060c03c981 */ /* 0x000722000c1e1500 */
[----:B------:R-:W-:Y:S02]  /*02b0*/  ISETP.GE.AND.EX P1, PT, RZ, R23, PT, P1 ;  /* 0x00000017ff00720c */ /* 0x000fe40003f26310 */
[----:B------:R-:W-:Y:S01]  /*02c0*/  @!P5 LEA.HI.X R35, R16, R35, R10, 0x1, P2 ;  /* 0x000000231023d211 */ /* 0x000fe200010f0c0a */
[----:B------:R-:W-:Y:S01]  /*02d0*/  @!P0 IMAD.WIDE.U32 R10, R22, UR8, R20 ;  /* 0x00000008160a8c25 */ /* 0x000fe2000f8e0014 */
[----:B------:R-:W-:-:S03]  /*02e0*/  IADD3 R16, PT, PT, R18, UR9, RZ ;  /* 0x0000000912107c10 */ /* 0x000fc6000fffe0ff */
[----:B------:R-:W-:Y:S01]  /*02f0*/  @!P0 IMAD R11, R23, UR8, R11 ;  /* 0x00000008170b8c24 */ /* 0x000fe2000f8e020b */
[C---:B0-----:R-:W-:Y:S01]  /*0300*/  @!P0 LEA R32, P2, R10.reuse, R32, 0x1 ;  /* 0x000000200a208211 */ /* 0x041fe200078408ff */
[----:B------:R-:W5:Y:S03]  /*0310*/  @!P5 LDG.E.U16 R2, desc[UR6][R34.64] ;  /* 0x000000062202d981 */ /* 0x000f66000c1e1500 */
        /* <DEDUP_REMOVED lines=15> */
[----:B------:R0:W5:Y:S01]  /*0410*/  @!P1 LDG.E.U16 R5, desc[UR6][R40.64] ;  /* 0x0000000628059981 */ /* 0x000162000c1e1500 */
        /* <DEDUP_REMOVED lines=13> */
[----:B------:R1:W3:Y:S01]  /*04f0*/  @!P3 LDG.E.U16 R7, desc[UR6][R28.64] ;  /* 0x000000061c07b981 */ /* 0x0002e2000c1e1500 */
[----:B------:R-:W-:-:S13]  /*0500*/  ISETP.GE.AND.EX P4, PT, RZ, R23, PT, P4 ;  /* 0x00000017ff00720c */ /* 0x000fda0003f86340 */
[----:B------:R-:W0:Y:S01]  /*0510*/  @!P4 LDC.64 R30, c[0x0][0x388] ;  /* 0x0000e200ff1ecb82 */ /* 0x000e220000000a00 */
[----:B------:R-:W-:-:S03]  /*0520*/  @!P4 MOV R13, RZ ;  /* 0x000000ff000dc202 */ /* 0x000fc60000000f00 */
[----:B------:R-:W-:-:S04]  /*0530*/  @!P4 IMAD.WIDE.U32 R10, R22, UR8, R12 ;  /* 0x00000008160acc25 */ /* 0x000fc8000f8e000c */
[----:B------:R-:W-:Y:S01]  /*0540*/  @!P4 IMAD R11, R23, UR8, R11 ;  /* 0x00000008170bcc24 */ /* 0x000fe2000f8e020b */
[----:B0-----:R-:W-:-:S04]  /*0550*/  @!P4 LEA R30, P5, R10, R30, 0x1 ;  /* 0x0000001e0a1ec211 */ /* 0x001fc800078a08ff */
[----:B------:R-:W-:Y:S01]  /*0560*/  @!P4 LEA.HI.X R31, R10, R31, R11, 0x1, P5 ;  /* 0x0000001f0a1fc211 */ /* 0x000fe200028f0c0b */
[----:B------:R-:W-:-:S04]  /*0570*/  VIADD R10, R12, UR9 ;  /* 0x000000090c0a7c36 */ /* 0x000fc80008000000 */
[----:B------:R-:W3:Y:S01]  /*0580*/  @!P4 LDG.E.U16 R8, desc[UR6][R30.64] ;  /* 0x000000061e08c981 */ /* 0x000ee2000c1e1500 */
        /* <DEDUP_REMOVED lines=8> */
[----:B------:R-:W3:Y:S01]  /*0610*/  @!P5 LDG.E.U16 R9, desc[UR6][R32.64] ;  /* 0x000000062009d981 */ /* 0x000ee2000c1e1500 */
[----:B------:R-:W-:Y:S01]  /*0620*/  P2R R40, PR, RZ, 0x2 ;  /* 0x00000002ff287803 */ /* 0x000fe20000000000 */
[----:B------:R-:W-:Y:S01]  /*0630*/  BAR.SYNC.DEFER_BLOCKING 0x0 ;  /* 0x0000000000007b1d */ /* 0x000fe20000010000 */
[----:B------:R-:W-:Y:S02]  /*0640*/  ISETP.NE.AND P1, PT, R36, RZ, PT ;  /* 0x000000ff2400720c */ /* 0x000fe40003f25270 */
[----:B------:R-:W-:Y:S02]  /*0650*/  P2R R39, PR, RZ, 0x1 ;  /* 0x00000001ff277803 */ /* 0x000fe40000000000 */
[----:B------:R-:W-:Y:S02]  /*0660*/  ISETP.NE.AND P0, PT, R38, RZ, PT ;  /* 0x000000ff2600720c */ /* 0x000fe40003f05270 */
[----:B------:R-:W-:Y:S02]  /*0670*/  MOV R34, 0xff7fffff ;  /* 0xff7fffff00227802 */ /* 0x000fe40000000f00 */
[----:B------:R-:W-:-:S05]  /*0680*/  ISETP.NE.AND P6, PT, R37, RZ, PT ;  /* 0x000000ff2500720c */ /* 0x000fca0003fc5270 */
[----:B--2---:R-:W-:-:S05]  /*0690*/  @!P1 HADD2.F32 R35, -RZ, R4.H0_H0 ;  /* 0x20000004ff239230 */ /* 0x004fca0000004100 */
[----:B------:R-:W-:Y:S01]  /*06a0*/  @!P1 FMNMX.FTZ R34, R35, -3.40282346638528859812e+38, !PT ;  /* 0xff7fffff23229809 */ /* 0x000fe20007810000 */
[----:B----4-:R-:W-:-:S05]  /*06b0*/  @!P0 HADD2.F32 R41, -RZ, R3.H0_H0 ;  /* 0x20000003ff298230 */ /* 0x010fca0000004100 */
[----:B------:R-:W-:Y:S02]  /*06c0*/  @!P0 FMNMX.FTZ R34, R34, R41, !PT ;  /* 0x0000002922228209 */ /* 0x000fe40007810000 */
[----:B------:R-:W-:Y:S02]  /*06d0*/  ISETP.NE.AND P0, PT, R39, RZ, PT ;  /* 0x000000ff2700720c */ /* 0x000fe40003f05270 */
[----:B------:R-:W-:Y:S01]  /*06e0*/  ISETP.NE.AND P1, PT, R40, RZ, PT ;  /* 0x000000ff2800720c */ /* 0x000fe20003f25270 */
[----:B-----5:R-:W-:-:S05]  /*06f0*/  @!P6 HADD2.F32 R35, -RZ, R2.H0_H0 ;  /* 0x20000002ff23e230 */ /* 0x020fca0000004100 */
[----:B------:R-:W-:-:S05]  /*0700*/  @!P6 FMNMX.FTZ R34, R34, R35, !PT ;  /* 0x000000232222e209 */ /* 0x000fca0007810000 */
[----:B------:R-:W-:-:S05]  /*0710*/  @!P0 HADD2.F32 R39, -RZ, R0.H0_H0 ;  /* 0x20000000ff278230 */ /* 0x000fca0000004100 */
[----:B------:R-:W-:Y:S01]  /*0720*/  @!P0 FMNMX.FTZ R34, R34, R39, !PT ;  /* 0x0000002722228209 */ /* 0x000fe20007810000 */
[----:B---3--:R-:W-:-:S05]  /*0730*/  @!P1 HADD2.F32 R27, -RZ, R5.H0_H0 ;  /* 0x20000005ff1b9230 */ /* 0x008fca0000004100 */
[----:B------:R-:W-:Y:S01]  /*0740*/  @!P1 FMNMX.FTZ R34, R34, R27, !PT ;  /* 0x0000001b22229209 */ /* 0x000fe20007810000 */
[----:B-1----:R-:W-:-:S05]  /*0750*/  @!P2 HADD2.F32 R29, -RZ, R6.H0_H0 ;  /* 0x20000006ff1da230 */ /* 0x002fca0000004100 */
[----:B------:R-:W-:Y:S01]  /*0760*/  @!P2 FMNMX.FTZ R34, R34, R29, !PT ;  /* 0x0000001d2222a209 */ /* 0x000fe20007810000 */
[----:B------:R-:W-:-:S05]  /*0770*/  @!P3 HADD2.F32 R27, -RZ, R7.H0_H0 ;  /* 0x20000007ff1bb230 */ /* 0x000fca0000004100 */
[----:B------:R-:W-:Y:S01]  /*0780*/  @!P3 FMNMX.FTZ R34, R34, R27, !PT ;  /* 0x0000001b2222b209 */ /* 0x000fe20007810000 */
[----:B------:R-:W-:-:S05]  /*0790*/  @!P4 HADD2.F32 R29, -RZ, R8.H0_H0 ;  /* 0x20000008ff1dc230 */ /* 0x000fca0000004100 */
[----:B------:R-:W-:Y:S01]  /*07a0*/  @!P4 FMNMX.FTZ R34, R34, R29, !PT ;  /* 0x0000001d2222c209 */ /* 0x000fe20007810000 */
[----:B------:R-:W-:-:S05]  /*07b0*/  @!P5 HADD2.F32 R27, -RZ, R9.H0_H0 ;  /* 0x20000009ff1bd230 */ /* 0x000fca0000004100 */
        /* <DEDUP_REMOVED lines=28> */
[----:B-1----:R-:W-:Y:S01]  /*0980*/  @!P6 LEA R28, R29, R26, 0x18 ;  /* 0x0000001a1d1ce211 */ /* 0x002fe200078ec0ff */
[----:B------:R-:W-:-:S04]  /*0990*/  IMAD.MOV.U32 R26, RZ, RZ, -0x800001 ;  /* 0xff7fffffff1a7424 */ /* 0x000fc800078e00ff */
        /* <DEDUP_REMOVED lines=22> */
.L_x_7083:
        /* <DEDUP_REMOVED lines=12> */
.L_x_7057:
[----:B------:R-:W-:Y:S05]  /*0bc0*/  WARPSYNC.ALL ;  /* 0x0000000000007948 */ /* 0x000fea0003800000 */
[----:B------:R-:W3:Y:S08]  /*0bd0*/  S2UR UR5, SR_CgaCtaId ;  /* 0x00000000000579c3 */ /* 0x000ef00000008800 */
[----:B------:R-:W-:Y:S01]  /*0be0*/  BAR.SYNC.DEFER_BLOCKING 0x0 ;  /* 0x0000000000007b1d */ /* 0x000fe20000010000 */
[----:B--2---:R-:W-:Y:S01]  /*0bf0*/  P2R R35, PR, RZ, 0x10 ;  /* 0x00000010ff237803 */ /* 0x004fe20000000000 */
[----:B------:R-:W-:Y:S01]  /*0c00*/  @!P0 HADD2.F32 R41, -RZ, R0.H0_H0 ;  /* 0x20000000ff298230 */ /* 0x000fe20000004100 */
[----:B------:R-:W-:-:S02]  /*0c10*/  ISETP.NE.AND P4, PT, R36, RZ, PT ;  /* 0x000000ff2400720c */ /* 0x000fc40003f85270 */
[----:B------:R-:W-:Y:S01]  /*0c20*/  P2R R30, PR, RZ, 0x20 ;  /* 0x00000020ff1e7803 */ /* 0x000fe20000000000 */
[----:B------:R-:W-:Y:S01]  /*0c30*/  UMOV UR4, 0x400 ;  /* 0x0000040000047882 */ /* 0x000fe20000000000 */
[----:B------:R-:W-:Y:S01]  /*0c40*/  ISETP.NE.AND P5, PT, R38, RZ, PT ;  /* 0x000000ff2600720c */ /* 0x000fe20003fa5270 */
[----:B------:R-:W-:Y:S01]  /*0c50*/  BSSY B0, `(.L_x_7059) ;  /* 0x0000057000007945 */ /* 0x000fe20003800000 */
[----:B------:R-:W-:-:S07]  /*0c60*/  ISETP.NE.AND P6, PT, R37, RZ, PT ;  /* 0x000000ff2500720c */ /* 0x000fce0003fc5270 */
[----:B------:R-:W-:-:S04]  /*0c70*/  @!P4 HADD2.F32 R29, -RZ, R4.H0_H0 ;  /* 0x20000004ff1dc230 */ /* 0x000fc80000004100 */
[----:B------:R-:W-:Y:S02]  /*0c80*/  @!P5 HADD2.F32 R31, -RZ, R3.H0_H0 ;  /* 0x20000003ff1fd230 */ /* 0x000fe40000004100 */
[----:B------:R-:W-:Y:S01]  /*0c90*/  @!P6 HADD2.F32 R33, -RZ, R2.H0_H0 ;  /* 0x20000002ff21e230 */ /* 0x000fe20000004100 */
        /* <DEDUP_REMOVED lines=12> */
[----:B------:R-:W-:Y:S02]  /*0d60*/  HFMA2 R28, -RZ, RZ, 0, 0 ;  /* 0x00000000ff1c7431 */ /* 0x000fe400000001ff */
[----:B------:R-:W2:Y:S08]  /*0d70*/  @!P5 MUFU.EX2 R31, R31 ;  /* 0x0000001f001fd308 */ /* 0x000eb00000000800 */
[----:B------:R-:W3:Y:S01]  /*0d80*/  @!P6 MUFU.EX2 R33, R33 ;  /* 0x000000210021e308 */ /* 0x000ee20000000800 */
[----:B-1----:R-:W-:Y:S01]  /*0d90*/  @!P4 FADD.FTZ R28, RZ, R29 ;  /* 0x0000001dff1cc221 */ /* 0x002fe20000010000 */
[----:B------:R-:W-:Y:S01]  /*0da0*/  BAR.SYNC.DEFER_BLOCKING 0x0 ;  /* 0x0000000000007b1d */ /* 0x000fe20000010000 */
[----:B------:R-:W-:Y:S01]  /*0db0*/  ISETP.NE.AND P4, PT, R35, RZ, PT ;  /* 0x000000ff2300720c */ /* 0x000fe20003f85270 */
[----:B------:R-:W-:-:S04]  /*0dc0*/  @!P1 HADD2.F32 R29, -RZ, R5.H0_H0 ;  /* 0x20000005ff1d9230 */ /* 0x000fc80000004100 */
[----:B------:R-:W1:Y:S01]  /*0dd0*/  @!P0 MUFU.EX2 R35, R40 ;  /* 0x0000002800238308 */ /* 0x000e620000000800 */
[----:B--2---:R-:W-:Y:S01]  /*0de0*/  @!P5 FADD.FTZ R28, R28, R31 ;  /* 0x0000001f1c1cd221 */ /* 0x004fe20000010000 */
[--C-:B------:R-:W-:Y:S01]  /*0df0*/  @!P1 FADD.FTZ R29, R29, -R26.reuse ;  /* 0x8000001a1d1d9221 */ /* 0x100fe20000010000 */
[----:B------:R-:W-:Y:S01]  /*0e00*/  ISETP.NE.AND P5, PT, R30, RZ, PT ;  /* 0x000000ff1e00720c */ /* 0x000fe20003fa5270 */
[----:B------:R-:W-:Y:S02]  /*0e10*/  @!P2 HADD2.F32 R31, -RZ, R6.H0_H0 ;  /* 0x20000006ff1fa230 */ /* 0x000fe40000004100 */
[----:B------:R-:W-:Y:S01]  /*0e20*/  @!P1 FMUL.FTZ R29, R29, 1.4426950216293334961 ;  /* 0x3fb8aa3b1d1d9820 */ /* 0x000fe20000410000 */
[----:B---3--:R-:W-:Y:S01]  /*0e30*/  @!P6 FADD.FTZ R28, R28, R33 ;  /* 0x000000211c1ce221 */ /* 0x008fe20000010000 */
[----:B------:R-:W-:Y:S02]  /*0e40*/  @!P3 HADD2.F32 R33, -RZ, R7.H0_H0 ;  /* 0x20000007ff21b230 */ /* 0x000fe40000004100 */
[----:B------:R-:W-:-:S02]  /*0e50*/  @!P2 FADD.FTZ R30, R31, -R26 ;  /* 0x8000001a1f1ea221 */ /* 0x000fc40000010000 */
[----:B------:R-:W2:Y:S01]  /*0e60*/  @!P1 MUFU.EX2 R29, R29 ;  /* 0x0000001d001d9308 */ /* 0x000ea20000000800 */
[----:B------:R-:W-:Y:S01]  /*0e70*/  ISETP.NE.AND P6, PT, R27, RZ, PT ;  /* 0x000000ff1b00720c */ /* 0x000fe20003fc5270 */
[----:B------:R-:W-:Y:S02]  /*0e80*/  IMAD.MOV.U32 R27, RZ, RZ, RZ ;  /* 0x000000ffff1b7224 */ /* 0x000fe400078e00ff */
[--C-:B------:R-:W-:Y:S01]  /*0e90*/  @!P3 FADD.FTZ R33, R33, -R26.reuse ;  /* 0x8000001a2121b221 */ /* 0x100fe20000010000 */
[----:B------:R-:W-:Y:S01]  /*0ea0*/  @!P2 FMUL.FTZ R30, R30, 1.4426950216293334961 ;  /* 0x3fb8aa3b1e1ea820 */ /* 0x000fe20000410000 */
[----:B-1----:R-:W-:Y:S01]  /*0eb0*/  @!P0 FADD.FTZ R28, R28, R35 ;  /* 0x000000231c1c8221 */ /* 0x002fe20000010000 */
[----:B------:R-:W-:Y:S01]  /*0ec0*/  @!P4 HADD2.F32 R35, -RZ, R8.H0_H0 ;  /* 0x20000008ff23c230 */ /* 0x000fe20000004100 */
[----:B------:R-:W-:Y:S01]  /*0ed0*/  ISETP.NE.AND P0, PT, R34, RZ, PT ;  /* 0x000000ff2200720c */ /* 0x000fe20003f05270 */
[----:B------:R-:W-:Y:S01]  /*0ee0*/  @!P3 FMUL.FTZ R33, R33, 1.4426950216293334961 ;  /* 0x3fb8aa3b2121b820 */ /* 0x000fe20000410000 */
[----:B------:R-:W1:Y:S02]  /*0ef0*/  @!P2 MUFU.EX2 R31, R30 ;  /* 0x0000001e001fa308 */ /* 0x000e640000000800 */
[----:B------:R-:W-:Y:S01]  /*0f00*/  @!P4 FADD.FTZ R34, R35, -R26 ;  /* 0x8000001a2322c221 */ /* 0x000fe20000010000 */
[----:B------:R-:W-:-:S03]  /*0f10*/  @!P5 HADD2.F32 R35, -RZ, R9.H0_H0 ;  /* 0x20000009ff23d230 */ /* 0x000fc60000004100 */
[----:B------:R-:W-:Y:S02]  /*0f20*/  @!P4 FMUL.FTZ R34, R34, 1.4426950216293334961 ;  /* 0x3fb8aa3b2222c820 */ /* 0x000fe40000410000 */
[----:B------:R-:W3:Y:S01]  /*0f30*/  @!P3 MUFU.EX2 R33, R33 ;  /* 0x000000210021b308 */ /* 0x000ee20000000800 */
[----:B------:R-:W-:Y:S01]  /*0f40*/  @!P5 FADD.FTZ R40, R35, -R26 ;  /* 0x8000001a2328d221 */ /* 0x000fe20000010000 */
[----:B--2---:R-:W-:-:S03]  /*0f50*/  @!P1 FADD.FTZ R28, R28, R29 ;  /* 0x0000001d1c1c9221 */ /* 0x004fc60000010000 */
[----:B------:R-:W-:-:S03]  /*0f60*/  @!P5 FMUL.FTZ R40, R40, 1.4426950216293334961 ;  /* 0x3fb8aa3b2828d820 */ /* 0x000fc60000410000 */
        /* <DEDUP_REMOVED lines=9> */
[----:B------:R-:W-:-:S04]  /*1000*/  @!P0 IMAD.SHL.U32 R28, R24, 0x4, RZ ;  /* 0x00000004181c8824 */ /* 0x000fc800078e00ff */
        /* <DEDUP_REMOVED lines=26> */
.L_x_7089:
[----:B-1----:R-:W-:-:S07]  /*11b0*/  FADD.FTZ R27, R33, R42 ;  /* 0x0000002a211b7221 */ /* 0x002fce0000010000 */
.L_x_7060:
[----:B------:R-:W-:Y:S05]  /*11c0*/  BSYNC B0 ;  /* 0x0000000000007941 */ /* 0x000fea0003800000 */
.L_x_7059:
        /* <DEDUP_REMOVED lines=8> */
[----:B------:R-:W-:Y:S01]  /*1250*/  MOV R28, R24 ;  /* 0x00000018001c7202 */ /* 0x000fe20000000f00 */
[----:B------:R-:W-:Y:S01]  /*1260*/  IMAD.MOV.U32 R29, RZ, RZ, RZ ;  /* 0x000000ffff1d7224 */ /* 0x000fe200078e00ff */
[----:B------:R-:W1:Y:S03]  /*1270*/  LDCU.64 UR4, c[0x0][0x380] ;  /* 0x00007000ff0477ac */ /* 0x000e660008000a00 */
[----:B------:R-:W-:-:S04]  /*1280*/  IMAD.WIDE.U32 R28, R22, UR8, R28 ;  /* 0x00000008161c7c25 */ /* 0x000fc8000f8e001c */
[----:B------:R-:W-:Y:S02]  /*1290*/  IMAD R25, R23, UR8, R29 ;  /* 0x0000000817197c24 */ /* 0x000fe4000f8e021d */
[----:B------:R-:W-:Y:S02]  /*12a0*/  HADD2.F32 R29, -RZ, R4.H0_H0 ;  /* 0x20000004ff1d7230 */ /* 0x000fe40000004100 */
[----:B--2---:R-:W-:Y:S03]  /*12b0*/  MUFU.RCP R4, R27 ;  /* 0x0000001b00047308 */ /* 0x004fe60000001000 */
[----:B------:R-:W-:-:S04]  /*12c0*/  FADD.FTZ R29, R29, -R26 ;  /* 0x8000001a1d1d7221 */ /* 0x000fc80000010000 */
[----:B------:R-:W-:Y:S01]  /*12d0*/  FMUL.FTZ R29, R29, 1.4426950216293334961 ;  /* 0x3fb8aa3b1d1d7820 */ /* 0x000fe20000410000 */
[----:B-1----:R-:W-:-:S04]  /*12e0*/  LEA R24, P6, R28, UR4, 0x1 ;  /* 0x000000041c187c11 */ /* 0x002fc8000f8c08ff */
[----:B------:R-:W-:Y:S01]  /*12f0*/  LEA.HI.X R25, R28, UR5, R25, 0x1, P6 ;  /* 0x000000051c197c11 */ /* 0x000fe2000b0f0c19 */
[----:B------:R-:W1:Y:S02]  /*1300*/  MUFU.EX2 R29, R29 ;  /* 0x0000001d001d7308 */ /* 0x000e640000000800 */
[----:B-1----:R-:W-:-:S05]  /*1310*/  FMUL.FTZ R4, R29, R4 ;  /* 0x000000041d047220 */ /* 0x002fca0000410000 */
[----:B------:R-:W-:-:S05]  /*1320*/  F2FP.F16.F32.PACK_AB R4, RZ, R4 ;  /* 0x00000004ff04723e */ /* 0x000fca00000000ff */
[----:B------:R1:W-:Y:S02]  /*1330*/  STG.E.U16 desc[UR6][R24.64], R4 ;  /* 0x0000000418007986 */ /* 0x0003e4000c101506 */
.L_x_7063:
[----:B------:R-:W-:Y:S05]  /*1340*/  BSYNC.RECONVERGENT B0 ;  /* 0x0000000000007941 */ /* 0x000fea0003800200 */
.L_x_7062:
[----:B------:R-:W-:Y:S01]  /*1350*/  ISETP.NE.AND P6, PT, R38, RZ, PT ;  /* 0x000000ff2600720c */ /* 0x000fe20003fc5270 */
[----:B------:R-:W-:-:S12]  /*1360*/  BSSY.RECONVERGENT B0, `(.L_x_7064) ;  /* 0x0000012000007945 */ /* 0x000fd80003800200 */
[----:B------:R-:W-:Y:S05]  /*1370*/  @P6 BRA `(.L_x_7065) ;  /* 0x0000000000406947 */ /* 0x000fea0003800000 */
[----:B-1----:R-:W1:Y:S01]  /*1380*/  S2R R24, SR_TID.X ;  /* 0x0000000000187919 */ /* 0x002e620000002100 */
[----:B------:R-:W3:Y:S01]  /*1390*/  LDCU.64 UR4, c[0x0][0x380] ;  /* 0x00007000ff0477ac */ /* 0x000ee20008000a00 */
[----:B------:R-:W-:Y:S02]  /*13a0*/  HFMA2 R25, -RZ, RZ, 0, 0 ;  /* 0x00000000ff197431 */ /* 0x000fe400000001ff */
[----:B------:R-:W-:-:S05]  /*13b0*/  HADD2.F32 R3, -RZ, R3.H0_H0 ;  /* 0x20000003ff037230 */ /* 0x000fca0000004100 */
[----:B------:R-:W-:-:S04]  /*13c0*/  FADD.FTZ R3, R3, -R26 ;  /* 0x8000001a03037221 */ /* 0x000fc80000010000 */
[----:B------:R-:W-:-:S04]  /*13d0*/  FMUL.FTZ R4, R3, 1.4426950216293334961 ;  /* 0x3fb8aa3b03047820 */ /* 0x000fc80000410000 */
[----:B------:R-:W-:Y:S01]  /*13e0*/  MUFU.EX2 R3, R4 ;  /* 0x0000000400037308 */ /* 0x000fe20000000800 */
[----:B-1----:R-:W-:-:S04]  /*13f0*/  VIADD R24, R24, UR9 ;  /* 0x0000000918187c36 */ /* 0x002fc80008000000 */
[----:B------:R-:W-:-:S04]  /*1400*/  IMAD.WIDE.U32 R28, R22, UR8, R24 ;  /* 0x00000008161c7c25 */ /* 0x000fc8000f8e0018 */
[----:B------:R-:W-:Y:S01]  /*1410*/  IMAD R25, R23, UR8, R29 ;  /* 0x0000000817197c24 */ /* 0x000fe2000f8e021d */
[----:B---3--:R-:W-:-:S04]  /*1420*/  LEA R24, P6, R28, UR4, 0x1 ;  /* 0x000000041c187c11 */ /* 0x008fc8000f8c08ff */
[----:B------:R-:W-:Y:S02]  /*1430*/  LEA.HI.X R25, R28, UR5, R25, 0x1, P6 ;  /* 0x000000051c197c11 */ /* 0x000fe4000b0f0c19 */
[----:B--2---:R-:W1:Y:S02]  /*1440*/  MUFU.RCP R28, R27 ;  /* 0x0000001b001c7308 */ /* 0x004e640000001000 */
[----:B-1----:R-:W-:-:S05]  /*1450*/  FMUL.FTZ R3, R3, R28 ;  /* 0x0000001c03037220 */ /* 0x002fca0000410000 */
[----:B------:R-:W-:-:S05]  /*1460*/  F2FP.F16.F32.PACK_AB R3, RZ, R3 ;  /* 0x00000003ff03723e */ /* 0x000fca00000000ff */
[----:B------:R3:W-:Y:S02]  /*1470*/  STG.E.U16 desc[UR6][R24.64], R3 ;  /* 0x0000000318007986 */ /* 0x0007e4000c101506 */
.L_x_7065:
[----:B------:R-:W-:Y:S05]  /*1480*/  BSYNC.RECONVERGENT B0 ;  /* 0x0000000000007941 */ /* 0x000fea0003800200 */
.L_x_7064:
[----:B------:R-:W-:Y:S01]  /*1490*/  ISETP.NE.AND P6, PT, R37, RZ, PT ;  /* 0x000000ff2500720c */ /* 0x000fe20003fc5270 */
[----:B------:R-:W-:-:S12]  /*14a0*/  BSSY.RECONVERGENT B0, `(.L_x_7066) ;  /* 0x0000013000007945 */ /* 0x000fd80003800200 */
[----:B------:R-:W-:Y:S05]  /*14b0*/  @P6 BRA `(.L_x_7067) ;  /* 0x0000000000446947 */ /* 0x000fea0003800000 */
[----:B-1----:R-:W1:Y:S01]  /*14c0*/  S2R R4, SR_TID.X ;  /* 0x0000000000047919 */ /* 0x002e620000002100 */
[----:B---3--:R-:W-:Y:S01]  /*14d0*/  HADD2.F32 R3, -RZ, R2.H0_H0 ;  /* 0x20000002ff037230 */ /* 0x008fe20000004100 */
[----:B--2---:R-:W-:Y:S01]  /*14e0*/  MUFU.RCP R29, R27 ;  /* 0x0000001b001d7308 */ /* 0x004fe20000001000 */
[----:B------:R-:W2:Y:S03]  /*14f0*/  LDCU.64 UR4, c[0x0][0x380] ;  /* 0x00007000ff0477ac */ /* 0x000ea60008000a00 */
[----:B------:R-:W-:-:S04]  /*1500*/  FADD.FTZ R3, R3, -R26 ;  /* 0x8000001a03037221 */ /* 0x000fc80000010000 */
[----:B------:R-:W-:Y:S01]  /*1510*/  FMUL.FTZ R28, R3, 1.4426950216293334961 ;  /* 0x3fb8aa3b031c7820 */ /* 0x000fe20000410000 */
[----:B------:R-:W-:-:S05]  /*1520*/  MOV R3, RZ ;  /* 0x000000ff00037202 */ /* 0x000fca0000000f00 */
[----:B------:R-:W3:Y:S01]  /*1530*/  MUFU.EX2 R28, R28 ;  /* 0x0000001c001c7308 */ /* 0x000ee20000000800 */
[----:B-1----:R-:W-:-:S04]  /*1540*/  VIADD R4, R4, UR9 ;  /* 0x0000000904047c36 */ /* 0x002fc80008000000 */
[----:B------:R-:W-:-:S04]  /*1550*/  VIADD R2, R4, UR9 ;  /* 0x0000000904027c36 */ /* 0x000fc80008000000 */
[----:B------:R-:W-:-:S04]  /*1560*/  IMAD.WIDE.U32 R24, R22, UR8, R2 ;  /* 0x0000000816187c25 */ /* 0x000fc8000f8e0002 */
[----:B---3--:R-:W-:Y:S01]  /*1570*/  FMUL.FTZ R3, R28, R29 ;  /* 0x0000001d1c037220 */ /* 0x008fe20000410000 */
[----:B------:R-:W-:Y:S01]  /*1580*/  IMAD R25, R23, UR8, R25 ;  /* 0x0000000817197c24 */ /* 0x000fe2000f8e0219 */
[----:B--2---:R-:W-:-:S03]  /*1590*/  LEA R2, P6, R24, UR4, 0x1 ;  /* 0x0000000418027c11 */ /* 0x004fc6000f8c08ff */
[----:B------:R-:W-:Y:S02]  /*15a0*/  F2FP.F16.F32.PACK_AB R4, RZ, R3 ;  /* 0x00000003ff04723e */ /* 0x000fe400000000ff */
[----:B------:R-:W-:-:S05]  /*15b0*/  LEA.HI.X R3, R24, UR5, R25, 0x1, P6 ;  /* 0x0000000518037c11 */ /* 0x000fca000b0f0c19 */
[----:B------:R4:W-:Y:S03]  /*15c0*/  STG.E.U16 desc[UR6][R2.64], R4 ;  /* 0x0000000402007986 */ /* 0x0009e6000c101506 */
.L_x_7067:
[----:B------:R-:W-:Y:S05]  /*15d0*/  BSYNC.RECONVERGENT B0 ;  /* 0x0000000000007941 */ /* 0x000fea0003800200 */
.L_x_7066:
[----:B------:R-:W-:Y:S04]  /*15e0*/  BSSY.RECONVERGENT B0, `(.L_x_7068) ;  /* 0x0000010000007945 */ /* 0x000fe80003800200 */
[----:B------:R-:W-:Y:S05]  /*15f0*/  @P0 BRA `(.L_x_7069) ;  /* 0x0000000000380947 */ /* 0x000fea0003800000 */
[----:B---34-:R-:W-:Y:S01]  /*1600*/  HADD2.F32 R3, -RZ, R0.H0_H0 ;  /* 0x20000000ff037230 */ /* 0x018fe20000004100 */
[----:B-12---:R-:W-:Y:S01]  /*1610*/  MUFU.RCP R25, R27 ;  /* 0x0000001b00197308 */ /* 0x006fe20000001000 */
        /* <DEDUP_REMOVED lines=10> */
[----:B------:R-:W-:-:S05]  /*16c0*/  F2FP.F16.F32.PACK_AB R0, RZ, R0 ;  /* 0x00000000ff00723e */ /* 0x000fca00000000ff */
[----:B------:R1:W-:Y:S02]  /*16d0*/  STG.E.U16 desc[UR6][R2.64], R0 ;  /* 0x0000000002007986 */ /* 0x0003e4000c101506 */
.L_x_7069:
[----:B------:R-:W-:Y:S05]  /*16e0*/  BSYNC.RECONVERGENT B0 ;  /* 0x0000000000007941 */ /* 0x000fea0003800200 */
.L_x_7068:
[----:B------:R-:W-:Y:S04]  /*16f0*/  BSSY.RECONVERGENT B0, `(.L_x_7070) ;  /* 0x0000010000007945 */ /* 0x000fe80003800200 */
[----:B------:R-:W-:Y:S05]  /*1700*/  @P1 BRA `(.L_x_7071) ;  /* 0x0000000000381947 */ /* 0x000fea0003800000 */
[----:B------:R-:W-:Y:S01]  /*1710*/  HADD2.F32 R5, -RZ, R5.H0_H0 ;  /* 0x20000005ff057230 */ /* 0x000fe20000004100 */
[----:B-1234-:R-:W-:Y:S01]  /*1720*/  MUFU.RCP R3, R27 ;  /* 0x0000001b00037308 */ /* 0x01efe20000001000 */
[----:B------:R-:W1:Y:S01]  /*1730*/  LDCU.64 UR4, c[0x0][0x380] ;  /* 0x00007000ff0477ac */ /* 0x000e620008000a00 */
[----:B------:R-:W-:Y:S02]  /*1740*/  IMAD.MOV.U32 R19, RZ, RZ, RZ ;  /* 0x000000ffff137224 */ /* 0x000fe400078e00ff */
[----:B------:R-:W-:Y:S01]  /*1750*/  FADD.FTZ R5, R5, -R26 ;  /* 0x8000001a05057221 */ /* 0x000fe20000010000 */
[----:B------:R-:W-:-:S04]  /*1760*/  IMAD.WIDE.U32 R18, R22, UR8, R18 ;  /* 0x0000000816127c25 */ /* 0x000fc8000f8e0012 */
[----:B------:R-:W-:-:S04]  /*1770*/  FMUL.FTZ R5, R5, 1.4426950216293334961 ;  /* 0x3fb8aa3b05057820 */ /* 0x000fc80000410000 */
[----:B------:R-:W2:Y:S01]  /*1780*/  MUFU.EX2 R0, R5 ;  /* 0x0000000500007308 */ /* 0x000ea20000000800 */
[----:B-1----:R-:W-:Y:S01]  /*1790*/  LEA R2, P0, R18, UR4, 0x1 ;  /* 0x0000000412027c11 */ /* 0x002fe2000f8008ff */
[----:B--2---:R-:W-:Y:S01]  /*17a0*/  FMUL.FTZ R0, R0, R3 ;  /* 0x0000000300007220 */ /* 0x004fe20000410000 */
[----:B------:R-:W-:-:S04]  /*17b0*/  IMAD R3, R23, UR8, R19 ;  /* 0x0000000817037c24 */ /* 0x000fc8000f8e0213 */
[----:B------:R-:W-:Y:S02]  /*17c0*/  F2FP.F16.F32.PACK_AB R0, RZ, R0 ;  /* 0x00000000ff00723e */ /* 0x000fe400000000ff */
[----:B------:R-:W-:-:S05]  /*17d0*/  LEA.HI.X R3, R18, UR5, R3, 0x1, P0 ;  /* 0x0000000512037c11 */ /* 0x000fca00080f0c03 */
[----:B------:R1:W-:Y:S02]  /*17e0*/  STG.E.U16 desc[UR6][R2.64], R0 ;  /* 0x0000000002007986 */ /* 0x0003e4000c101506 */
.L_x_7071:
[----:B------:R-:W-:Y:S05]  /*17f0*/  BSYNC.RECONVERGENT B0 ;  /* 0x0000000000007941 */ /* 0x000fea0003800200 */
.L_x_7070:
[----:B------:R-:W-:Y:S04]  /*1800*/  BSSY.RECONVERGENT B0, `(.L_x_7072) ;  /* 0x0000010000007945 */ /* 0x000fe80003800200 */
[----:B------:R-:W-:Y:S05]  /*1810*/  @P2 BRA `(.L_x_7073) ;  /* 0x0000000000382947 */ /* 0x000fea0003800000 */
[----:B-1-34-:R-:W-:Y:S01]  /*1820*/  HADD2.F32 R3, -RZ, R6.H0_H0 ;  /* 0x20000006ff037230 */ /* 0x01afe20000004100 */
[----:B--2---:R-:W-:Y:S01]  /*1830*/  MUFU.RCP R5, R27 ;  /* 0x0000001b00057308 */ /* 0x004fe20000001000 */
[----:B------:R-:W1:Y:S01]  /*1840*/  LDCU.64 UR4, c[0x0][0x380] ;  /* 0x00007000ff0477ac */ /* 0x000e620008000a00 */
[----:B------:R-:W-:Y:S02]  /*1850*/  HFMA2 R17, -RZ, RZ, 0, 0 ;  /* 0x00000000ff117431 */ /* 0x000fe400000001ff */
[----:B------:R-:W-:-:S04]  /*1860*/  FADD.FTZ R3, R3, -R26 ;  /* 0x8000001a03037221 */ /* 0x000fc80000010000 */
[----:B------:R-:W-:-:S04]  /*1870*/  FMUL.FTZ R4, R3, 1.4426950216293334961 ;  /* 0x3fb8aa3b03047820 */ /* 0x000fc80000410000 */
[----:B------:R-:W2:Y:S01]  /*1880*/  MUFU.EX2 R0, R4 ;  /* 0x0000000400007308 */ /* 0x000ea20000000800 */
[----:B------:R-:W-:-:S04]  /*1890*/  IMAD.WIDE.U32 R16, R22, UR8, R16 ;  /* 0x0000000816107c25 */ /* 0x000fc8000f8e0010 */
[----:B------:R-:W-:Y:S01]  /*18a0*/  IMAD R3, R23, UR8, R17 ;  /* 0x0000000817037c24 */ /* 0x000fe2000f8e0211 */
[----:B-1----:R-:W-:-:S04]  /*18b0*/  LEA R2, P0, R16, UR4, 0x1 ;  /* 0x0000000410027c11 */ /* 0x002fc8000f8008ff */
[----:B------:R-:W-:Y:S01]  /*18c0*/  LEA.HI.X R3, R16, UR5, R3, 0x1, P0 ;  /* 0x0000000510037c11 */ /* 0x000fe200080f0c03 */
[----:B--2---:R-:W-:-:S05]  /*18d0*/  FMUL.FTZ R0, R0, R5 ;  /* 0x0000000500007220 */ /* 0x004fca0000410000 */
[----:B------:R-:W-:-:S05]  /*18e0*/  F2FP.F16.F32.PACK_AB R0, RZ, R0 ;  /* 0x00000000ff00723e */ /* 0x000fca00000000ff */
[----:B------:R1:W-:Y:S02]  /*18f0*/  STG.E.U16 desc[UR6][R2.64], R0 ;  /* 0x0000000002007986 */ /* 0x0003e4000c101506 */
.L_x_7073:
[----:B------:R-:W-:Y:S05]  /*1900*/  BSYNC.RECONVERGENT B0 ;  /* 0x0000000000007941 */ /* 0x000fea0003800200 */
.L_x_7072:
        /* <DEDUP_REMOVED lines=16> */
.L_x_7075:
[----:B------:R-:W-:Y:S05]  /*1a10*/  BSYNC.RECONVERGENT B0 ;  /* 0x0000000000007941 */ /* 0x000fea0003800200 */
.L_x_7074:
[----:B------:R-:W-:Y:S04]  /*1a20*/  BSSY.RECONVERGENT B0, `(.L_x_7076) ;  /* 0x0000010000007945 */ /* 0x000fe80003800200 */
[----:B------:R-:W-:Y:S05]  /*1a30*/  @P4 BRA `(.L_x_7077) ;  /* 0x0000000000384947 */ /* 0x000fea0003800000 */
[----:B-1-34-:R-:W-:Y:S01]  /*1a40*/  HADD2.F32 R3, -RZ, R8.H0_H0 ;  /* 0x20000008ff037230 */ /* 0x01afe20000004100 */
[----:B--2---:R-:W-:Y:S01]  /*1a50*/  MUFU.RCP R5, R27 ;  /* 0x0000001b00057308 */ /* 0x004fe20000001000 */
        /* <DEDUP_REMOVED lines=12> */
.L_x_7077:
[----:B------:R-:W-:Y:S05]  /*1b20*/  BSYNC.RECONVERGENT B0 ;  /* 0x0000000000007941 */ /* 0x000fea0003800200 */
.L_x_7076:
[----:B------:R-:W-:Y:S05]  /*1b30*/  @P5 EXIT ;  /* 0x000000000000594d */ /* 0x000fea0003800000 */
[----:B------:R-:W-:Y:S01]  /*1b40*/  HADD2.F32 R9, -RZ, R9.H0_H0 ;  /* 0x20000009ff097230 */ /* 0x000fe20000004100 */
[----:B--2---:R-:W-:Y:S01]  /*1b50*/  MUFU.RCP R27, R27 ;  /* 0x0000001b001b7308 */ /* 0x004fe20000001000 */
[----:B------:R-:W4:Y:S01]  /*1b60*/  LDCU.64 UR4, c[0x0][0x380] ;  /* 0x00007000ff0477ac */ /* 0x000f220008000a00 */
[----:B------:R-:W-:Y:S02]  /*1b70*/  MOV R11, RZ ;  /* 0x000000ff000b7202 */ /* 0x000fe40000000f00 */
[----:B------:R-:W-:Y:S01]  /*1b80*/  FADD.FTZ R9, R9, -R26 ;  /* 0x8000001a09097221 */ /* 0x000fe20000010000 */
[----:B------:R-:W-:-:S04]  /*1b90*/  IMAD.WIDE.U32 R10, R22, UR8, R10 ;  /* 0x00000008160a7c25 */ /* 0x000fc8000f8e000a */
[----:B------:R-:W-:Y:S01]  /*1ba0*/  FMUL.FTZ R9, R9, 1.4426950216293334961 ;  /* 0x3fb8aa3b09097820 */ /* 0x000fe20000410000 */
[----:B------:R-:W-:-:S03]  /*1bb0*/  IMAD R23, R23, UR8, R11 ;  /* 0x0000000817177c24 */ /* 0x000fc6000f8e020b */
[----:B-1----:R-:W1:Y:S01]  /*1bc0*/  MUFU.EX2 R0, R9 ;  /* 0x0000000900007308 */ /* 0x002e620000000800 */
[----:B----4-:R-:W-:-:S04]  /*1bd0*/  LEA R2, P0, R10, UR4, 0x1 ;  /* 0x000000040a027c11 */ /* 0x010fc8000f8008ff */
[----:B---3--:R-:W-:Y:S01]  /*1be0*/  LEA.HI.X R3, R10, UR5, R23, 0x1, P0 ;  /* 0x000000050a037c11 */ /* 0x008fe200080f0c17 */
[----:B-1----:R-:W-:-:S05]  /*1bf0*/  FMUL.FTZ R0, R0, R27 ;  /* 0x0000001b00007220 */ /* 0x002fca0000410000 */
[----:B------:R-:W-:-:S05]  /*1c00*/  F2FP.F16.F32.PACK_AB R0, RZ, R0 ;  /* 0x00000000ff00723e */ /* 0x000fca00000000ff */
[----:B------:R-:W-:Y:S01]  /*1c10*/  STG.E.U16 desc[UR6][R2.64], R0 ;  /* 0x0000000002007986 */ /* 0x000fe2000c101506 */
[----:B------:R-:W-:Y:S05]  /*1c20*/  EXIT ;  /* 0x000000000000794d */ /* 0x000fea0003800000 */
.L_x_7058:
[----:B------:R-:W-:Y:S02]  /*1c30*/  HFMA2 R29, -RZ, RZ, 0, 1.847743988037109375e-06 ;  /* 0x0000001fff1d7431 */ /* 0x000fe400000001ff */
[----:B-1----:R-:W-:Y:S02]  /*1c40*/  IMAD.MOV.U32 R41, RZ, RZ, R26 ;  /* 0x000000ffff297224 */ /* 0x002fe400078e001a */
[----:B------:R-:W-:Y:S02]  /*1c50*/  IMAD.MOV.U32 R30, RZ, RZ, 0x10 ;  /* 0x00000010ff1e7424 */ /* 0x000fe400078e00ff */
[----:B------:R-:W-:-:S07]  /*1c60*/  IMAD.MOV.U32 R28, RZ, RZ, -0x1 ;  /* 0xffffffffff1c7424 */ /* 0x000fce00078e00ff */
[----:B------:R-:W-:Y:S05]  /*1c70*/  WARPSYNC.COLLECTIVE R28, `(.L_x_7078) ;  /* 0x000000001c087348 */ /* 0x000fea0003c00000 */
[----:B------:R0:W1:Y:S02]  /*1c80*/  SHFL.DOWN P6, R35, R41, R30, R29 ;  /* 0x0800001e29237389 */ /* 0x00006400000c001d */
[----:B01----:R-:W-:Y:S05]  /*1c90*/  ENDCOLLECTIVE ;  /* 0x000000000000791b */ /* 0x003fea0003800000 */
.L_x_7078:
        /* <DEDUP_REMOVED lines=8> */
.L_x_7079:
        /* <DEDUP_REMOVED lines=8> */
.L_x_7080:
        /* <DEDUP_REMOVED lines=8> */
.L_x_7081:
        /* <DEDUP_REMOVED lines=8> */
.L_x_7082:
[----:B------:R-:W-:Y:S05]  /*1ea0*/  BRA `(.L_x_7083) ;  /* 0xffffffec00147947 */ /* 0x000fea000383ffff */
.L_x_7061:
[----:B------:R-:W-:Y:S01]  /*1eb0*/  HFMA2 R29, -RZ, RZ, 0, 1.847743988037109375e-06 ;  /* 0x0000001fff1d7431 */ /* 0x000fe200000001ff */
[----:B--2---:R-:W-:Y:S01]  /*1ec0*/  MOV R41, R27 ;  /* 0x0000001b00297202 */ /* 0x004fe20000000f00 */
[----:B------:R-:W-:Y:S02]  /*1ed0*/  IMAD.MOV.U32 R30, RZ, RZ, 0x10 ;  /* 0x00000010ff1e7424 */ /* 0x000fe400078e00ff */
[----:B------:R-:W-:-:S07]  /*1ee0*/  IMAD.MOV.U32 R28, RZ, RZ, -0x1 ;  /* 0xffffffffff1c7424 */ /* 0x000fce00078e00ff */
[----:B0-----:R-:W-:Y:S05]  /*1ef0*/  WARPSYNC.COLLECTIVE R28, `(.L_x_7084) ;  /* 0x000000001c087348 */ /* 0x001fea0003c00000 */
[----:B------:R1:W2:Y:S02]  /*1f00*/  SHFL.DOWN P6, R35, R41, R30, R29 ;  /* 0x0800001e29237389 */ /* 0x0002a400000c001d */
[----:B012---:R-:W-:Y:S05]  /*1f10*/  ENDCOLLECTIVE ;  /* 0x000000000000791b */ /* 0x007fea0003800000 */
.L_x_7084:
[----:B------:R-:W-:Y:S01]  /*1f20*/  HFMA2 R30, -RZ, RZ, 0, 4.76837158203125e-07 ;  /* 0x00000008ff1e7431 */ /* 0x000fe200000001ff */
[----:B------:R-:W-:-:S05]  /*1f30*/  MOV R34, R35 ;  /* 0x0000002300227202 */ /* 0x000fca0000000f00 */
[----:B------:R-:W-:-:S04]  /*1f40*/  FADD.FTZ R34, R27, R34 ;  /* 0x000000221b227221 */ /* 0x000fc80000010000 */
[----:B------:R-:W-:-:S07]  /*1f50*/  IMAD.MOV.U32 R41, RZ, RZ, R34 ;  /* 0x000000ffff297224 */ /* 0x000fce00078e0022 */
[----:B------:R-:W-:Y:S05]  /*1f60*/  WARPSYNC.COLLECTIVE R28, `(.L_x_7085) ;  /* 0x000000001c087348 */ /* 0x000fea0003c00000 */
[----:B------:R0:W1:Y:S02]  /*1f70*/  SHFL.DOWN P6, R35, R41, R30, R29 ;  /* 0x0800001e29237389 */ /* 0x00006400000c001d */
[----:B01----:R-:W-:Y:S05]  /*1f80*/  ENDCOLLECTIVE ;  /* 0x000000000000791b */ /* 0x003fea0003800000 */
.L_x_7085:
[----:B------:R-:W-:Y:S02]  /*1f90*/  IMAD.MOV.U32 R30, RZ, RZ, 0x4 ;  /* 0x00000004ff1e7424 */ /* 0x000fe400078e00ff */
[----:B------:R-:W-:-:S04]  /*1fa0*/  IMAD.MOV.U32 R31, RZ, RZ, R35 ;  /* 0x000000ffff1f7224 */ /* 0x000fc800078e0023 */
[----:B------:R-:W-:-:S05]  /*1fb0*/  FADD.FTZ R31, R34, R31 ;  /* 0x0000001f221f7221 */ /* 0x000fca0000010000 */
[----:B------:R-:W-:-:S07]  /*1fc0*/  MOV R41, R31 ;  /* 0x0000001f00297202 */ /* 0x000fce0000000f00 */
[----:B------:R-:W-:Y:S05]  /*1fd0*/  WARPSYNC.COLLECTIVE R28, `(.L_x_7086) ;  /* 0x000000001c087348 */ /* 0x000fea0003c00000 */
[----:B------:R0:W1:Y:S02]  /*1fe0*/  SHFL.DOWN P6, R35, R41, R30, R29 ;  /* 0x0800001e29237389 */ /* 0x00006400000c001d */
[----:B01----:R-:W-:Y:S05]  /*1ff0*/  ENDCOLLECTIVE ;  /* 0x000000000000791b */ /* 0x003fea0003800000 */
.L_x_7086:
[----:B------:R-:W-:Y:S01]  /*2000*/  HFMA2 R30, -RZ, RZ, 0, 1.1920928955078125e-07 ;  /* 0x00000002ff1e7431 */ /* 0x000fe200000001ff */
[----:B------:R-:W-:-:S05]  /*2010*/  MOV R40, R35 ;  /* 0x0000002300287202 */ /* 0x000fca0000000f00 */
[----:B------:R-:W-:-:S04]  /*2020*/  FADD.FTZ R40, R31, R40 ;  /* 0x000000281f287221 */ /* 0x000fc80000010000 */
[----:B------:R-:W-:-:S07]  /*2030*/  IMAD.MOV.U32 R41, RZ, RZ, R40 ;  /* 0x000000ffff297224 */ /* 0x000fce00078e0028 */
[----:B------:R-:W-:Y:S05]  /*2040*/  WARPSYNC.COLLECTIVE R28, `(.L_x_7087) ;  /* 0x000000001c087348 */ /* 0x000fea0003c00000 */
[----:B------:R0:W1:Y:S02]  /*2050*/  SHFL.DOWN P6, R35, R41, R30, R29 ;  /* 0x0800001e29237389 */ /* 0x00006400000c001d */
[----:B01----:R-:W-:Y:S05]  /*2060*/  ENDCOLLECTIVE ;  /* 0x000000000000791b */ /* 0x003fea0003800000 */
.L_x_7087:
[----:B------:R-:W-:Y:S02]  /*2070*/  IMAD.MOV.U32 R30, RZ, RZ, 0x1 ;  /* 0x00000001ff1e7424 */ /* 0x000fe400078e00ff */
[----:B------:R-:W-:-:S04]  /*2080*/  IMAD.MOV.U32 R33, RZ, RZ, R35 ;  /* 0x000000ffff217224 */ /* 0x000fc800078e0023 */
[----:B------:R-:W-:-:S05]  /*2090*/  FADD.FTZ R33, R40, R33 ;  /* 0x0000002128217221 */ /* 0x000fca0000010000 */
[----:B------:R-:W-:-:S07]  /*20a0*/  MOV R41, R33 ;  /* 0x0000002100297202 */ /* 0x000fce0000000f00 */
[----:B------:R-:W-:Y:S05]  /*20b0*/  WARPSYNC.COLLECTIVE R28, `(.L_x_7088) ;  /* 0x000000001c087348 */ /* 0x000fea0003c00000 */
[----:B------:R0:W1:Y:S02]  /*20c0*/  SHFL.DOWN P6, R35, R41, R30, R29 ;  /* 0x0800001e29237389 */ /* 0x00006400000c001d */
[----:B01----:R-:W-:Y:S05]  /*20d0*/  ENDCOLLECTIVE ;  /* 0x000000000000791b */ /* 0x003fea0003800000 */
.L_x_7088:
[----:B------:R-:W-:Y:S01]  /*20e0*/  MOV R42, R35 ;  /* 0x00000023002a7202 */ /* 0x000fe20000000f00 */
[----:B------:R-:W-:Y:S06]  /*20f0*/  BRA `(.L_x_7089) ;  /* 0xfffffff0002c7947 */ /* 0x000fec000383ffff */
.L_x_7090:
        /* <DEDUP_REMOVED lines=16> */
.L_x_11582:


//--------------------- .text._ZN2at6native43_GLOBAL__N__9ae7fba5_10_SoftMax_cu_9f978f6322cunn_SoftMaxForwardRegIN3c104HalfEfS4_NS1_22SoftMaxForwardEpilogueElLi8EEEvPT1_PKT_T3_ --------------------------
	.section	.text._ZN2at6native43_GLOBAL__N__9ae7fba5_10_SoftMax_cu_9f978f6322cunn_SoftMaxForwardRegIN3c104HalfEfS4_NS1_22SoftMaxForwardEpilogueElLi8EEEvPT1_PKT_T3_,"ax",@progbits
	.align	128
.text._ZN2at6native43_GLOBAL__N__9ae7fba5_10_SoftMax_cu_9f978f6322cunn_SoftMaxForwardRegIN3c104HalfEfS4_NS1_22SoftMaxForwardEpilogueElLi8EEEvPT1_PKT_T3_:
        .type           _ZN2at6native43_GLOBAL__N__9ae7fba5_10_SoftMax_cu_9f978f6322cunn_SoftMaxForwardRegIN3c104HalfEfS4_NS1_22SoftMaxForwardEpilogueElLi8EEEvPT1_PKT_T3_,@function
        .size           _ZN2at6native43_GLOBAL__N__9ae7fba5_10_SoftMax_cu_9f978f6322cunn_SoftMaxForwardRegIN3c104HalfEfS4_NS1_22SoftMaxForwardEpilogueElLi8EEEvPT1_PKT_T3_,(.L_x_11583 - _ZN2at6native43_GLOBAL__N__9ae7fba5_10_SoftMax_cu_9f978f6322cunn_SoftMaxForwardRegIN3c104HalfEfS4_NS1_22SoftMaxForwardEpilogueElLi8EEEvPT1_PKT_T3_)
        .other          _ZN2at6native43_GLOBAL__N__9ae7fba5_10_SoftMax_cu_9f978f6322cunn_SoftMaxForwardRegIN3c104HalfEfS4_NS1_22SoftMaxForwardEpilogueElLi8EEEvPT1_PKT_T3_,@"STO_CUDA_ENTRY STV_DEFAULT"
_ZN2at6native43_GLOBAL__N__9ae7fba5_10_SoftMax_cu_9f978f6322cunn_SoftMaxForwardRegIN3c104HalfEfS4_NS1_22SoftMaxForwardEpilogueElLi8EEEvPT1_PKT_T3_:
        /* <DEDUP_REMOVED lines=13> */
[----:B---3--:R-:W-:-:S03]  /*00d0*/  @!P0 IMAD.WIDE.U32 R20, R14, UR8, R16 ;  /* 0x000000080e148c25 */ /* 0x008fc6000f8e0010 */
[----:B------:R-:W-:Y:S02]  /*00e0*/  @!P4 MOV R13, RZ ;  /* 0x000000ff000dc202 */ /* 0x000fe40000000f00 */
[----:B------:R-:W1:Y:S01]  /*00f0*/  @!P4 LDC.64 R18, c[0x0][0x388] ;  /* 0x0000e200ff12cb82 */ /* 0x000e620000000a00 */
        /* <DEDUP_REMOVED lines=9> */
[----:B------:R-:W-:-:S04]  /*0190*/  VIADD R24, R12, UR9 ;  /* 0x000000090c187c36 */ /* 0x000fc80008000000 */
[C---:B------:R-:W-:Y:S01]  /*01a0*/  VIADD R22, R24.reuse, UR9 ;  /* 0x0000000918167c36 */ /* 0x040fe20008000000 */
[----:B------:R-:W-:-:S04]  /*01b0*/  ISETP.GE.U32.AND P1, PT, R24, R14, PT ;  /* 0x0000000e1800720c */ /* 0x000fc80003f26070 */
[-C--:B------:R-:W-:Y:S02]  /*01c0*/  ISETP.GE.AND.EX P6, PT, RZ, R15.reuse, PT, P1 ;  /* 0x0000000fff00720c */ /* 0x080fe40003fc6310 */
[CC--:B------:R-:W-:Y:S02]  /*01d0*/  ISETP.GE.U32.AND P1, PT, R22.reuse, R14.reuse, PT ;  /* 0x0000000e1600720c */ /* 0x0c0fe40003f26070 */
[----:B------:R-:W-:Y:S02]  /*01e0*/  IADD3 R12, PT, PT, R22, UR9, RZ ;  /* 0x00000009160c7c10 */ /* 0x000fe4000fffe0ff */
[----:B------:R-:W-:Y:S02]  /*01f0*/  ISETP.GE.AND.EX P1, PT, RZ, R15, PT, P1 ;  /* 0x0000000fff00720c */ /* 0x000fe40003f26310 */
[----:B------:R-:W-:-:S04]  /*0200*/  ISETP.GE.U32.AND P2, PT, R12, R14, PT ;  /* 0x0000000e0c00720c */ /* 0x000fc80003f46070 */
[----:B------:R-:W-:Y:S01]  /*0210*/  ISETP.GE.AND.EX P2, PT, RZ, R15, PT, P2 ;  /* 0x0000000fff00720c */ /* 0x000fe20003f46320 */
[----:B------:R-:W1:Y:S08]  /*0220*/  @!P6 LDC.64 R34, c[0x0][0x388] ;  /* 0x0000e200ff22eb82 */ /* 0x000e700000000a00 */
[----:B0-----:R-:W0:Y:S01]  /*0230*/  @!P1 LDC.64 R18, c[0x0][0x388] ;  /* 0x0000e200ff129b82 */ /* 0x001e220000000a00 */
[----:B------:R-:W-:-:S02]  /*0240*/  @!P6 IMAD.MOV.U32 R25, RZ, RZ, RZ ;  /* 0x000000ffff19e224 */ /* 0x000fc400078e00ff */
[----:B------:R-:W-:-:S05]  /*0250*/  VIADD R10, R12, UR9 ;  /* 0x000000090c0a7c36 */ /* 0x000fca0008000000 */
[----:B------:R-:W4:Y:S01]  /*0260*/  @!P2 LDC.64 R20, c[0x0][0x388] ;  /* 0x0000e200ff14ab82 */ /* 0x000f220000000a00 */
[----:B------:R-:W-:Y:S01]  /*0270*/  @!P6 IMAD.WIDE.U32 R8, R14, UR8, R24 ;  /* 0x000000080e08ec25 */ /* 0x000fe2000f8e0018 */
[----:B------:R-:W-:Y:S02]  /*0280*/  @!P1 MOV R23, RZ ;  /* 0x000000ff00179202 */ /* 0x000fe40000000f00 */
[----:B------:R-:W-:Y:S01]  /*0290*/  ISETP.GE.U32.AND P3, PT, R10, R14, PT ;  /* 0x0000000e0a00720c */ /* 0x000fe20003f66070 */
[C---:B------:R-:W-:Y:S02]  /*02a0*/  @!P6 IMAD R2, R15.reuse, UR8, R9 ;  /* 0x000000080f02ec24 */ /* 0x040fe4000f8e0209 */
[----:B------:R-:W-:Y:S01]  /*02b0*/  @!P1 IMAD.WIDE.U32 R22, R14, UR8, R22 ;  /* 0x000000080e169c25 */ /* 0x000fe2000f8e0016 */
[C---:B-1----:R-:W-:Y:S02]  /*02c0*/  @!P6 LEA R34, P5, R8.reuse, R34, 0x1 ;  /* 0x000000220822e211 */ /* 0x042fe400078a08ff */
[----:B------:R-:W-:Y:S01]  /*02d0*/  ISETP.GE.AND.EX P3, PT, RZ, R15, PT, P3 ;  /* 0x0000000fff00720c */ /* 0x000fe20003f66330 */
[----:B------:R-:W-:Y:S01]  /*02e0*/  @!P2 IMAD.MOV.U32 R13, RZ, RZ, RZ ;  /* 0x000000ffff0da224 */ /* 0x000fe200078e00ff */
[----:B------:R-:W-:Y:S01]  /*02f0*/  @!P6 LEA.HI.X R35, R8, R35, R2, 0x1, P5 ;  /* 0x000000230823e211 */ /* 0x000fe200028f0c02 */
[----:B------:R-:W-:-:S02]  /*0300*/  @!P1 IMAD R2, R15, UR8, R23 ;  /* 0x000000080f029c24 */ /* 0x000fc4000f8e0217 */
[----:B------:R-:W-:Y:S01]  /*0310*/  @!P2 IMAD.WIDE.U32 R8, R14, UR8, R12 ;  /* 0x000000080e08ac25 */ /* 0x000fe2000f8e000c */
[----:B0-----:R-:W-:-:S04]  /*0320*/  @!P1 LEA R18, P5, R22, R18, 0x1 ;  /* 0x0000001216129211 */ /* 0x001fc800078a08ff */
        /* <DEDUP_REMOVED lines=12> */
[----:B0-----:R-:W-:Y:S01]  /*03f0*/  @!P3 LEA R22, P5, R24, R22, 0x1 ;  /* 0x000000161816b211 */ /* 0x001fe200078a08ff */
[----:B--2---:R-:W-:-:S05]  /*0400*/  @!P0 HADD2.F32 R8, -RZ, R4.H0_H0 ;  /* 0x20000004ff088230 */ /* 0x004fca0000004100 */
[----:B------:R-:W-:Y:S01]  /*0410*/  @!P0 FMNMX.FTZ R2, R8, -3.40282346638528859812e+38, !PT ;  /* 0xff7fffff08028809 */ /* 0x000fe20007810000 */
[----:B---3--:R-:W-:Y:S01]  /*0420*/  @!P4 HADD2.F32 R9, -RZ, R3.H0_H0 ;  /* 0x20000003ff09c230 */ /* 0x008fe20000004100 */
[----:B------:R-:W-:-:S04]  /*0430*/  IADD3 R8, PT, PT, R10, UR9, RZ ;  /* 0x000000090a087c10 */ /* 0x000fc8000fffe0ff */
[----:B------:R-:W-:Y:S02]  /*0440*/  @!P4 FMNMX.FTZ R2, R2, R9, !PT ;  /* 0x000000090202c209 */ /* 0x000fe40007810000 */
[----:B------:R-:W-:-:S04]  /*0450*/  ISETP.GE.U32.AND P4, PT, R8, R14, PT ;  /* 0x0000000e0800720c */ /* 0x000fc80003f86070 */
[----:B------:R-:W-:Y:S01]  /*0460*/  ISETP.GE.AND.EX P4, PT, RZ, R15, PT, P4 ;  /* 0x0000000fff00720c */ /* 0x000fe20003f86340 */
[----:B------:R-:W-:-:S05]  /*0470*/  @!P3 IMAD R9, R15, UR8, R25 ;  /* 0x000000080f09bc24 */ /* 0x000fca000f8e0219 */
[----:B------:R-:W-:Y:S02]  /*0480*/  @!P3 LEA.HI.X R23, R24, R23, R9, 0x1, P5 ;  /* 0x000000171817b211 */ /* 0x000fe400028f0c09 */
[----:B------:R-:W-:Y:S02]  /*0490*/  IADD3 R32, PT, PT, R8, UR9, RZ ;  /* 0x0000000908207c10 */ /* 0x000fe4000fffe0ff */
[----:B------:R-:W-:Y:S01]  /*04a0*/  ISETP.NE.AND P0, PT, R30, RZ, PT ;  /* 0x000000ff1e00720c */ /* 0x000fe20003f05270 */
[----:B------:R-:W2:Y:S02]  /*04b0*/  @!P3 LDG.E.U16 R7, desc[UR6][R22.64] ;  /* 0x000000061607b981 */ /* 0x000ea4000c1e1500 */
[----:B------:R-:W0:Y:S01]  /*04c0*/  @!P4 LDC.64 R24, c[0x0][0x388] ;  /* 0x0000e200ff18cb82 */ /* 0x000e220000000a00 */
[----:B------:R-:W-:Y:S02]  /*04d0*/  @!P4 IMAD.MOV.U32 R9, RZ, RZ, RZ ;  /* 0x000000ffff09c224 */ /* 0x000fe400078e00ff */
[----:B------:R-:W-:-:S04]  /*04e0*/  @!P4 IMAD.WIDE.U32 R26, R14, UR8, R8 ;  /* 0x000000080e1acc25 */ /* 0x000fc8000f8e0008 */
[----:B------:R-:W-:-:S03]  /*04f0*/  @!P4 IMAD R27, R15, UR8, R27 ;  /* 0x000000080f1bcc24 */ /* 0x000fc6000f8e021b */
[----:B------:R1:W3:Y:S01]  /*0500*/  @!P0 LDG.E.U16 R0, desc[UR6][R34.64] ;  /* 0x0000000622008981 */ /* 0x0002e2000c1e1500 */
[----:B0-----:R-:W-:-:S04]  /*0510*/  @!P4 LEA R24, P5, R26, R24, 0x1 ;  /* 0x000000181a18c211 */ /* 0x001fc800078a08ff */
[----:B------:R-:W-:Y:S02]  /*0520*/  @!P4 LEA.HI.X R25, R26, R25, R27, 0x1, P5 ;  /* 0x000000191a19c211 */ /* 0x000fe400028f0c1b */
[----:B------:R-:W-:-:S03]  /*0530*/  ISETP.GE.U32.AND P5, PT, R32, R14, PT ;  /* 0x0000000e2000720c */ /* 0x000fc60003fa6070 */
[----:B------:R-:W2:Y:S01]  /*0540*/  @!P4 LDG.E.U16 R28, desc[UR6][R24.64] ;  /* 0x00000006181cc981 */ /* 0x000ea2000c1e1500 */
[----:B------:R-:W-:-:S13]  /*0550*/  ISETP.GE.AND.EX P5, PT, RZ, R15, PT, P5 ;  /* 0x0000000fff00720c */ /* 0x000fda0003fa6350 */
[----:B------:R-:W0:Y:S01]  /*0560*/  @!P5 LDC.64 R26, c[0x0][0x388] ;  /* 0x0000e200ff1adb82 */ /* 0x000e220000000a00 */
[----:B------:R-:W-:Y:S02]  /*0570*/  @!P5 IMAD.MOV.U32 R33, RZ, RZ, RZ ;  /* 0x000000ffff21d224 */ /* 0x000fe400078e00ff */
[----:B------:R-:W-:-:S04]  /*0580*/  @!P5 IMAD.WIDE.U32 R36, R14, UR8, R32 ;  /* 0x000000080e24dc25 */ /* 0x000fc8000f8e0020 */
[----:B-1----:R-:W-:Y:S01]  /*0590*/  @!P5 IMAD R34, R15, UR8, R37 ;  /* 0x000000080f22dc24 */ /* 0x002fe2000f8e0225 */
[----:B0-----:R-:W-:-:S04]  /*05a0*/  @!P5 LEA R26, P6, R36, R26, 0x1 ;  /* 0x0000001a241ad211 */ /* 0x001fc800078c08ff */
[----:B------:R-:W-:-:S05]  /*05b0*/  @!P5 LEA.HI.X R27, R36, R27, R34, 0x1, P6 ;  /* 0x0000001b241bd211 */ /* 0x000fca00030f0c22 */
[----:B------:R-:W2:Y:S01]  /*05c0*/  @!P5 LDG.E.U16 R29, desc[UR6][R26.64] ;  /* 0x000000061a1dd981 */ /* 0x000ea2000c1e1500 */
[----:B----4-:R-:W-:Y:S01]  /*05d0*/  @!P1 HADD2.F32 R37, -RZ, R5.H0_H0 ;  /* 0x20000005ff259230 */ /* 0x010fe20000004100 */
[----:B------:R-:W0:Y:S02]  /*05e0*/  LDCU UR10, c[0x0][0x360] ;  /* 0x00006c00ff0a77ac */ /* 0x000e240008000800 */
[----:B0-----:R-:W-:Y:S01]  /*05f0*/  USHF.R.U32.HI UR4, URZ, 0x5, UR10 ;  /* 0x00000005ff047899 */ /* 0x001fe2000801160a */
[----:B------:R-:W-:Y:S01]  /*0600*/  BAR.SYNC.DEFER_BLOCKING 0x0 ;  /* 0x0000000000007b1d */ /* 0x000fe20000010000 */
[----:B---3--:R-:W-:-:S05]  /*0610*/  @!P0 HADD2.F32 R35, -RZ, R0.H0_H0 ;  /* 0x20000000ff238230 */ /* 0x008fca0000004100 */
[----:B------:R-:W-:Y:S01]  /*0620*/  @!P0 FMNMX.FTZ R2, R2, R35, !PT ;  /* 0x0000002302028209 */ /* 0x000fe20007810000 */
[----:B-----5:R-:W-:-:S03]  /*0630*/  @!P2 HADD2.F32 R35, -RZ, R6.H0_H0 ;  /* 0x20000006ff23a230 */ /* 0x020fc60000004100 */
[----:B------:R-:W-:Y:S01]  /*0640*/  @!P1 FMNMX.FTZ R2, R2, R37, !PT ;  /* 0x0000002502029209 */ /* 0x000fe20007810000 */
[----:B--2---:R-:W-:-:S03]  /*0650*/  @!P3 HADD2.F32 R37, -RZ, R7.H0_H0 ;  /* 0x20000007ff25b230 */ /* 0x004fc60000004100 */
[----:B------:R-:W-:-:S04]  /*0660*/  @!P2 FMNMX.FTZ R2, R2, R35, !PT ;  /* 0x000000230202a209 */ /* 0x000fc80007810000 */
        /* <DEDUP_REMOVED lines=31> */
[----:B0-----:R-:W-:-:S04]  /*0860*/  @!P6 LEA R21, R26, R21, 0x18 ;  /* 0x000000151a15e211 */ /* 0x001fc800078ec0ff */
[----:B------:R-:W-:Y:S01]  /*0870*/  @!P6 IADD3 R2, PT, PT, R21, R18, RZ ;  /* 0x000000121502e210 */ /* 0x000fe20007ffe0ff */
        /* <DEDUP_REMOVED lines=25> */
.L_x_7115:
        /* <DEDUP_REMOVED lines=12> */
.L_x_7091:
[----:B------:R-:W-:Y:S05]  /*0ad0*/  WARPSYNC.ALL ;  /* 0x0000000000007948 */ /* 0x000fea0003800000 */
[----:B------:R-:W2:Y:S08]  /*0ae0*/  S2UR UR5, SR_CgaCtaId ;  /* 0x00000000000579c3 */ /* 0x000eb00000008800 */
[----:B------:R-:W-:Y:S01]  /*0af0*/  BAR.SYNC.DEFER_BLOCKING 0x0 ;  /* 0x0000000000007b1d */ /* 0x000fe20000010000 */
[----:B------:R-:W-:Y:S01]  /*0b00*/  VIADD R19, R16, UR10 ;  /* 0x0000000a10137c36 */ /* 0x000fe20008000000 */
[----:B------:R-:W-:Y:S01]  /*0b10*/  P2R R24, PR, RZ, 0x1 ;  /* 0x00000001ff187803 */ /* 0x000fe20000000000 */
[----:B------:R-:W-:-:S02]  /*0b20*/  @!P1 HADD2.F32 R23, -RZ, R5.H0_H0 ;  /* 0x20000005ff179230 */ /* 0x000fc40000004100 */
[----:B-1----:R-:W-:Y:S01]  /*0b30*/  @!P3 HADD2.F32 R27, -RZ, R7.H0_H0 ;  /* 0x20000007ff1bb230 */ /* 0x002fe20000004100 */
[----:B------:R-:W-:Y:S01]  /*0b40*/  UMOV UR4, 0x400 ;  /* 0x0000040000047882 */ /* 0x000fe20000000000 */
[----:B------:R-:W-:Y:S01]  /*0b50*/  ISETP.GE.U32.AND P6, PT, R19, R14, PT ;  /* 0x0000000e1300720c */ /* 0x000fe20003fc6070 */
[----:B------:R-:W-:Y:S01]  /*0b60*/  @!P0 HADD2.F32 R19, -RZ, R4.H0_H0 ;  /* 0x20000004ff138230 */ /* 0x000fe20000004100 */
[----:B------:R-:W1:Y:S01]  /*0b70*/  LDCU UR10, c[0x0][0x360] ;  /* 0x00006c00ff0a77ac */ /* 0x000e620008000800 */
[----:B------:R-:W-:Y:S01]  /*0b80*/  @!P4 HADD2.F32 R31, -RZ, R28.H0_H0 ;  /* 0x2000001cff1fc230 */ /* 0x000fe20000004100 */
[----:B------:R-:W-:Y:S01]  /*0b90*/  ISETP.GE.AND.EX P6, PT, RZ, R15, PT, P6 ;  /* 0x0000000fff00720c */ /* 0x000fe20003fc6360 */
[----:B------:R-:W-:Y:S01]  /*0ba0*/  @!P5 HADD2.F32 R35, -RZ, R29.H0_H0 ;  /* 0x2000001dff23d230 */ /* 0x000fe20000004100 */
[----:B------:R-:W-:Y:S01]  /*0bb0*/  BSSY B0, `(.L_x_7093) ;  /* 0x000004c000007945 */ /* 0x000fe20003800000 */
[----:B--2---:R-:W-:-:S10]  /*0bc0*/  ULEA UR4, UR5, UR4, 0x18 ;  /* 0x0000000405047291 */ /* 0x004fd4000f8ec0ff */
[----:B------:R-:W-:Y:S01]  /*0bd0*/  @!P6 HADD2.F32 R21, -RZ, R3.H0_H0 ;  /* 0x20000003ff15e230 */ /* 0x000fe20000004100 */
        /* <DEDUP_REMOVED lines=19> */
[----:B------:R-:W-:-:S05]  /*0d10*/  @!P0 HADD2.F32 R21, -RZ, R0.H0_H0 ;  /* 0x20000000ff158230 */ /* 0x000fca0000004100 */
[----:B------:R-:W-:-:S04]  /*0d20*/  @!P0 FADD.FTZ R21, R21, -R18 ;  /* 0x8000001215158221 */ /* 0x000fc80000010000 */
[----:B------:R-:W-:Y:S01]  /*0d30*/  @!P0 FMUL.FTZ R22, R21, 1.4426950216293334961 ;  /* 0x3fb8aa3b15168820 */ /* 0x000fe20000410000 */
[--C-:B------:R-:W-:Y:S01]  /*0d40*/  @!P1 FADD.FTZ R21, R23, -R18.reuse ;  /* 0x8000001217159221 */ /* 0x100fe20000010000 */
[----:B------:R-:W-:Y:S02]  /*0d50*/  @!P2 HADD2.F32 R23, -RZ, R6.H0_H0 ;  /* 0x20000006ff17a230 */ /* 0x000fe40000004100 */
        /* <DEDUP_REMOVED lines=48> */
.L_x_7121:
[----:B-1----:R-:W-:-:S07]  /*1060*/  FADD.FTZ R21, R27, R26 ;  /* 0x0000001a1b157221 */ /* 0x002fce0000010000 */
.L_x_7094:
[----:B------:R-:W-:Y:S05]  /*1070*/  BSYNC B0 ;  /* 0x0000000000007941 */ /* 0x000fea0003800000 */
.L_x_7093:
        /* <DEDUP_REMOVED lines=8> */
[----:B------:R-:W-:Y:S01]  /*1100*/  HADD2.F32 R17, -RZ, R4.H0_H0 ;  /* 0x20000004ff117230 */ /* 0x000fe20000004100 */
[----:B------:R-:W1:Y:S01]  /*1110*/  LDCU.64 UR4, c[0x0][0x380] ;  /* 0x00007000ff0477ac */ /* 0x000e620008000a00 */
[----:B--2---:R-:W-:Y:S03]  /*1120*/  MUFU.RCP R4, R19 ;  /* 0x0000001300047308 */ /* 0x004fe60000001000 */
        /* <DEDUP_REMOVED lines=9> */
[----:B------:R-:W-:-:S05]  /*11c0*/  F2FP.F16.F32.PACK_AB R4, RZ, R4 ;  /* 0x00000004ff04723e */ /* 0x000fca00000000ff */
[----:B------:R1:W-:Y:S02]  /*11d0*/  STG.E.U16 desc[UR6][R20.64], R4 ;  /* 0x0000000414007986 */ /* 0x0003e4000c101506 */
.L_x_7097:
[----:B------:R-:W-:Y:S05]  /*11e0*/  BSYNC.RECONVERGENT B0 ;  /* 0x0000000000007941 */ /* 0x000fea0003800200 */
.L_x_7096:
[----:B------:R-:W-:Y:S01]  /*11f0*/  ISETP.GE.U32.AND P0, PT, R2, R14, PT ;  /* 0x0000000e0200720c */ /* 0x000fe20003f06070 */
[----:B------:R-:W-:Y:S03]  /*1200*/  BSSY.RECONVERGENT B0, `(.L_x_7098) ;  /* 0x0000011000007945 */ /* 0x000fe60003800200 */
[----:B------:R-:W-:-:S13]  /*1210*/  ISETP.GE.AND.EX P0, PT, RZ, R15, PT, P0 ;  /* 0x0000000fff00720c */ /* 0x000fda0003f06300 */
[----:B------:R-:W-:Y:S05]  /*1220*/  @P0 BRA `(.L_x_7099) ;  /* 0x0000000000380947 */ /* 0x000fea0003800000 */
[----:B------:R-:W-:Y:S01]  /*1230*/  HADD2.F32 R3, -RZ, R3.H0_H0 ;  /* 0x20000003ff037230 */ /* 0x000fe20000004100 */
        /* <DEDUP_REMOVED lines=11> */
[----:B------:R-:W-:-:S05]  /*12f0*/  F2FP.F16.F32.PACK_AB R4, RZ, R4 ;  /* 0x00000004ff04723e */ /* 0x000fca00000000ff */
[----:B------:R3:W-:Y:S02]  /*1300*/  STG.E.U16 desc[UR6][R16.64], R4 ;  /* 0x0000000410007986 */ /* 0x0007e4000c101506 */
.L_x_7099:
[----:B------:R-:W-:Y:S05]  /*1310*/  BSYNC.RECONVERGENT B0 ;  /* 0x0000000000007941 */ /* 0x000fea0003800200 */
.L_x_7098:
[----:B------:R-:W-:Y:S01]  /*1320*/  ISETP.NE.AND P0, PT, R30, RZ, PT ;  /* 0x000000ff1e00720c */ /* 0x000fe20003f05270 */
[----:B------:R-:W-:-:S12]  /*1330*/  BSSY.RECONVERGENT B0, `(.L_x_7100) ;  /* 0x0000013000007945 */ /* 0x000fd80003800200 */
[----:B------:R-:W-:Y:S05]  /*1340*/  @P0 BRA `(.L_x_7101) ;  /* 0x0000000000440947 */ /* 0x000fea0003800000 */
[----:B------:R-:W4:Y:S01]  /*1350*/  S2R R2, SR_TID.X ;  /* 0x0000000000027919 */ /* 0x000f220000002100 */
[----:B------:R-:W-:Y:S01]  /*1360*/  HADD2.F32 R3, -RZ, R0.H0_H0 ;  /* 0x20000000ff037230 */ /* 0x000fe20000004100 */
[----:B--23--:R-:W-:Y:S01]  /*1370*/  MUFU.RCP R17, R19 ;  /* 0x0000001300117308 */ /* 0x00cfe20000001000 */
[----:B------:R-:W2:Y:S03]  /*1380*/  LDCU.64 UR4, c[0x0][0x380] ;  /* 0x00007000ff0477ac */ /* 0x000ea60008000a00 */
[----:B------:R-:W-:-:S04]  /*1390*/  FADD.FTZ R3, R3, -R18 ;  /* 0x8000001203037221 */ /* 0x000fc80000010000 */
[----:B-1----:R-:W-:Y:S01]  /*13a0*/  FMUL.FTZ R4, R3, 1.4426950216293334961 ;  /* 0x3fb8aa3b03047820 */ /* 0x002fe20000410000 */
[----:B------:R-:W-:-:S03]  /*13b0*/  IMAD.MOV.U32 R3, RZ, RZ, RZ ;  /* 0x000000ffff037224 */ /* 0x000fc600078e00ff */
[----:B------:R-:W1:Y:S02]  /*13c0*/  MUFU.EX2 R0, R4 ;  /* 0x0000000400007308 */ /* 0x000e640000000800 */
[----:B-1----:R-:W-:Y:S01]  /*13d0*/  FMUL.FTZ R0, R0, R17 ;  /* 0x0000001100007220 */ /* 0x002fe20000410000 */
[----:B----4-:R-:W-:-:S04]  /*13e0*/  IADD3 R2, PT, PT, R2, UR9, RZ ;  /* 0x0000000902027c10 */ /* 0x010fc8000fffe0ff */
[----:B------:R-:W-:Y:S01]  /*13f0*/  F2FP.F16.F32.PACK_AB R0, RZ, R0 ;  /* 0x00000000ff00723e */ /* 0x000fe200000000ff */
[----:B------:R-:W-:-:S04]  /*1400*/  VIADD R2, R2, UR9 ;  /* 0x0000000902027c36 */ /* 0x000fc80008000000 */
[----:B------:R-:W-:-:S04]  /*1410*/  IMAD.WIDE.U32 R2, R14, UR8, R2 ;  /* 0x000000080e027c25 */ /* 0x000fc8000f8e0002 */
[----:B------:R-:W-:Y:S01]  /*1420*/  IMAD R3, R15, UR8, R3 ;  /* 0x000000080f037c24 */ /* 0x000fe2000f8e0203 */
[----:B--2---:R-:W-:-:S04]  /*1430*/  LEA R16, P0, R2, UR4, 0x1 ;  /* 0x0000000402107c11 */ /* 0x004fc8000f8008ff */
[----:B------:R-:W-:-:S05]  /*1440*/  LEA.HI.X R17, R2, UR5, R3, 0x1, P0 ;  /* 0x0000000502117c11 */ /* 0x000fca00080f0c03 */
[----:B------:R4:W-:Y:S04]  /*1450*/  STG.E.U16 desc[UR6][R16.64], R0 ;  /* 0x0000000010007986 */ /* 0x0009e8000c101506 */
.L_x_7101:
[----:B------:R-:W-:Y:S05]  /*1460*/  BSYNC.RECONVERGENT B0 ;  /* 0x0000000000007941 */ /* 0x000fea0003800200 */
.L_x_7100:
[----:B------:R-:W-:Y:S04]  /*1470*/  BSSY.RECONVERGENT B0, `(.L_x_7102) ;  /* 0x0000014000007945 */ /* 0x000fe80003800200 */
[----:B------:R-:W-:Y:S05]  /*1480*/  @P1 BRA `(.L_x_7103) ;  /* 0x0000000000481947 */ /* 0x000fea0003800000 */
[----:B------:R-:W5:Y:S01]  /*1490*/  S2R R2, SR_TID.X ;  /* 0x0000000000027919 */ /* 0x000f620000002100 */
[----:B------:R-:W-:Y:S01]  /*14a0*/  HADD2.F32 R5, -RZ, R5.H0_H0 ;  /* 0x20000005ff057230 */ /* 0x000fe20000004100 */
[----:B--234-:R-:W-:Y:S01]  /*14b0*/  MUFU.RCP R17, R19 ;  /* 0x0000001300117308 */ /* 0x01cfe20000001000 */
[----:B------:R-:W2:Y:S01]  /*14c0*/  LDCU.64 UR4, c[0x0][0x380] ;  /* 0x00007000ff0477ac */ /* 0x000ea20008000a00 */
[----:B------:R-:W-:Y:S02]  /*14d0*/  MOV R3, RZ ;  /* 0x000000ff00037202 */ /* 0x000fe40000000f00 */
[----:B------:R-:W-:-:S04]  /*14e0*/  FADD.FTZ R5, R5, -R18 ;  /* 0x8000001205057221 */ /* 0x000fc80000010000 */
[----:B------:R-:W-:-:S04]  /*14f0*/  FMUL.FTZ R16, R5, 1.4426950216293334961 ;  /* 0x3fb8aa3b05107820 */ /* 0x000fc80000410000 */
[----:B------:R-:W3:Y:S02]  /*1500*/  MUFU.EX2 R0, R16 ;  /* 0x0000001000007308 */ /* 0x000ee40000000800 */
[----:B---3--:R-:W-:Y:S01]  /*1510*/  FMUL.FTZ R0, R0, R17 ;  /* 0x0000001100007220 */ /* 0x008fe20000410000 */
[----:B-----5:R-:W-:-:S04]  /*1520*/  IADD3 R2, PT, PT, R2, UR9, RZ ;  /* 0x0000000902027c10 */ /* 0x020fc8000fffe0ff */
[----:B------:R-:W-:Y:S01]  /*1530*/  F2FP.F16.F32.PACK_AB R0, RZ, R0 ;  /* 0x00000000ff00723e */ /* 0x000fe200000000ff */
[----:B------:R-:W-:-:S04]  /*1540*/  VIADD R2, R2, UR9 ;  /* 0x0000000902027c36 */ /* 0x000fc80008000000 */
[----:B------:R-:W-:-:S04]  /*1550*/  VIADD R2, R2, UR9 ;  /* 0x0000000902027c36 */ /* 0x000fc80008000000 */
[----:B-1----:R-:W-:-:S04]  /*1560*/  IMAD.WIDE.U32 R4, R14, UR8, R2 ;  /* 0x000000080e047c25 */ /* 0x002fc8000f8e0002 */
[----:B------:R-:W-:Y:S01]  /*1570*/  IMAD R3, R15, UR8, R5 ;  /* 0x000000080f037c24 */ /* 0x000fe2000f8e0205 */
[----:B--2---:R-:W-:-:S04]  /*1580*/  LEA R2, P0, R4, UR4, 0x1 ;  /* 0x0000000404027c11 */ /* 0x004fc8000f8008ff */
[----:B------:R-:W-:-:S05]  /*1590*/  LEA.HI.X R3, R4, UR5, R3, 0x1, P0 ;  /* 0x0000000504037c11 */ /* 0x000fca00080f0c03 */
[----:B------:R1:W-:Y:S04]  /*15a0*/  STG.E.U16 desc[UR6][R2.64], R0 ;  /* 0x0000000002007986 */ /* 0x0003e8000c101506 */
.L_x_7103:
[----:B------:R-:W-:Y:S05]  /*15b0*/  BSYNC.RECONVERGENT B0 ;  /* 0x0000000000007941 */ /* 0x000fea0003800200 */
.L_x_7102:
[----:B------:R-:W-:Y:S04]  /*15c0*/  BSSY.RECONVERGENT B0, `(.L_x_7104) ;  /* 0x0000010000007945 */ /* 0x000fe80003800200 */
[----:B------:R-:W-:Y:S05]  /*15d0*/  @P2 BRA `(.L_x_7105) ;  /* 0x0000000000382947 */ /* 0x000fea0003800000 */
[----:B-1----:R-:W-:Y:S01]  /*15e0*/  HADD2.F32 R3, -RZ, R6.H0_H0 ;  /* 0x20000006ff037230 */ /* 0x002fe20000004100 */
        /* <DEDUP_REMOVED lines=11> */
[----:B------:R-:W-:-:S05]  /*16a0*/  F2FP.F16.F32.PACK_AB R0, RZ, R0 ;  /* 0x00000000ff00723e */ /* 0x000fca00000000ff */
[----:B------:R1:W-:Y:S02]  /*16b0*/  STG.E.U16 desc[UR6][R2.64], R0 ;  /* 0x0000000002007986 */ /* 0x0003e4000c101506 */
.L_x_7105:
[----:B------:R-:W-:Y:S05]  /*16c0*/  BSYNC.RECONVERGENT B0 ;  /* 0x0000000000007941 */ /* 0x000fea0003800200 */
.L_x_7104:
[----:B------:R-:W-:Y:S04]  /*16d0*/  BSSY.RECONVERGENT B0, `(.L_x_7106) ;  /* 0x0000010000007945 */ /* 0x000fe80003800200 */
[----:B------:R-:W-:Y:S05]  /*16e0*/  @P3 BRA `(.L_x_7107) ;  /* 0x0000000000383947 */ /* 0x000fea0003800000 */
[----:B------:R-:W-:Y:S01]  /*16f0*/  HADD2.F32 R7, -RZ, R7.H0_H0 ;  /* 0x20000007ff077230 */ /* 0x000fe20000004100 */
[----:B-12---:R-:W-:Y:S01]  /*1700*/  MUFU.RCP R3, R19 ;  /* 0x0000001300037308 */ /* 0x006fe20000001000 */
[----:B------:R-:W1:Y:S01]  /*1710*/  LDCU.64 UR4, c[0x0][0x380] ;  /* 0x00007000ff0477ac */ /* 0x000e620008000a00 */
[----:B------:R-:W-:Y:S02]  /*1720*/  HFMA2 R11, -RZ, RZ, 0, 0 ;  /* 0x00000000ff0b7431 */ /* 0x000fe400000001ff */
[----:B------:R-:W-:-:S04]  /*1730*/  FADD.FTZ R7, R7, -R18 ;  /* 0x8000001207077221 */ /* 0x000fc80000010000 */
[----:B------:R-:W-:-:S04]  /*1740*/  FMUL.FTZ R7, R7, 1.4426950216293334961 ;  /* 0x3fb8aa3b07077820 */ /* 0x000fc80000410000 */
[----:B----4-:R-:W2:Y:S01]  /*1750*/  MUFU.EX2 R0, R7 ;  /* 0x0000000700007308 */ /* 0x010ea20000000800 */
[----:B------:R-:W-:-:S03]  /*1760*/  IMAD.WIDE.U32 R10, R14, UR8, R10 ;  /* 0x000000080e0a7c25 */ /* 0x000fc6000f8e000a */
[----:B-1----:R-:W-:Y:S01]  /*1770*/  LEA R2, P0, R10, UR4, 0x1 ;  /* 0x000000040a027c11 */ /* 0x002fe2000f8008ff */
[----:B--2---:R-:W-:Y:S01]  /*1780*/  FMUL.FTZ R0, R0, R3 ;  /* 0x0000000300007220 */ /* 0x004fe20000410000 */
[----:B------:R-:W-:-:S04]  /*1790*/  IMAD R3, R15, UR8, R11 ;  /* 0x000000080f037c24 */ /* 0x000fc8000f8e020b */
[----:B------:R-:W-:Y:S02]  /*17a0*/  F2FP.F16.F32.PACK_AB R0, RZ, R0 ;  /* 0x00000000ff00723e */ /* 0x000fe400000000ff */
[----:B------:R-:W-:-:S05]  /*17b0*/  LEA.HI.X R3, R10, UR5, R3, 0x1, P0 ;  /* 0x000000050a037c11 */ /* 0x000fca00080f0c03 */
[----:B------:R1:W-:Y:S02]  /*17c0*/  STG.E.U16 desc[UR6][R2.64], R0 ;  /* 0x0000000002007986 */ /* 0x0003e4000c101506 */
.L_x_7107:
[----:B------:R-:W-:Y:S05]  /*17d0*/  BSYNC.RECONVERGENT B0 ;  /* 0x0000000000007941 */ /* 0x000fea0003800200 */
.L_x_7106:
        /* <DEDUP_REMOVED lines=16> */
.L_x_7109:
[----:B------:R-:W-:Y:S05]  /*18e0*/  BSYNC.RECONVERGENT B0 ;  /* 0x0000000000007941 */ /* 0x000fea0003800200 */
.L_x_7108:
[----:B------:R-:W-:Y:S05]  /*18f0*/  @P5 EXIT ;  /* 0x000000000000594d */ /* 0x000fea0003800000 */
[----:B------:R-:W-:Y:S01]  /*1900*/  HADD2.F32 R29, -RZ, R29.H0_H0 ;  /* 0x2000001dff1d7230 */ /* 0x000fe20000004100 */
[----:B--2---:R-:W-:Y:S01]  /*1910*/  MUFU.RCP R19, R19 ;  /* 0x0000001300137308 */ /* 0x004fe20000001000 */
[----:B------:R-:W2:Y:S01]  /*1920*/  LDCU.64 UR4, c[0x0][0x380] ;  /* 0x00007000ff0477ac */ /* 0x000ea20008000a00 */
[----:B------:R-:W-:Y:S02]  /*1930*/  MOV R33, RZ ;  /* 0x000000ff00217202 */ /* 0x000fe40000000f00 */
[----:B------:R-:W-:Y:S01]  /*1940*/  FADD.FTZ R29, R29, -R18 ;  /* 0x800000121d1d7221 */ /* 0x000fe20000010000 */
[----:B------:R-:W-:-:S04]  /*1950*/  IMAD.WIDE.U32 R32, R14, UR8, R32 ;  /* 0x000000080e207c25 */ /* 0x000fc8000f8e0020 */
[----:B------:R-:W-:Y:S01]  /*1960*/  FMUL.FTZ R29, R29, 1.4426950216293334961 ;  /* 0x3fb8aa3b1d1d7820 */ /* 0x000fe20000410000 */
[----:B------:R-:W-:-:S03]  /*1970*/  IMAD R15, R15, UR8, R33 ;  /* 0x000000080f0f7c24 */ /* 0x000fc6000f8e0221 */
[----:B-1--4-:R-:W1:Y:S01]  /*1980*/  MUFU.EX2 R0, R29 ;  /* 0x0000001d00007308 */ /* 0x012e620000000800 */
[----:B--2---:R-:W-:-:S04]  /*1990*/  LEA R2, P0, R32, UR4, 0x1 ;  /* 0x0000000420027c11 */ /* 0x004fc8000f8008ff */
[----:B------:R-:W-:Y:S01]  /*19a0*/  LEA.HI.X R3, R32, UR5, R15, 0x1, P0 ;  /* 0x0000000520037c11 */ /* 0x000fe200080f0c0f */
[----:B-1----:R-:W-:-:S05]  /*19b0*/  FMUL.FTZ R0, R0, R19 ;  /* 0x0000001300007220 */ /* 0x002fca0000410000 */
[----:B------:R-:W-:-:S05]  /*19c0*/  F2FP.F16.F32.PACK_AB R0, RZ, R0 ;  /* 0x00000000ff00723e */ /* 0x000fca00000000ff */
[----:B------:R-:W-:Y:S01]  /*19d0*/  STG.E.U16 desc[UR6][R2.64], R0 ;  /* 0x0000000002007986 */ /* 0x000fe2000c101506 */
[----:B------:R-:W-:Y:S05]  /*19e0*/  EXIT ;  /* 0x000000000000794d */ /* 0x000fea0003800000 */
.L_x_7092:
[----:B------:R-:W-:Y:S02]  /*19f0*/  HFMA2 R20, -RZ, RZ, 0, 9.5367431640625e-07 ;  /* 0x00000010ff147431 */ /* 0x000fe400000001ff */
[----:B0-----:R-:W-:Y:S01]  /*1a00*/  IMAD.MOV.U32 R35, RZ, RZ, R18 ;  /* 0x000000ffff237224 */ /* 0x001fe200078e0012 */
[----:B------:R-:W-:Y:S01]  /*1a10*/  MOV R2, 0xffffffff ;  /* 0xffffffff00027802 */ /* 0x000fe20000000f00 */
[----:B------:R-:W-:-:S07]  /*1a20*/  IMAD.MOV.U32 R19, RZ, RZ, 0x1f ;  /* 0x0000001fff137424 */ /* 0x000fce00078e00ff */
[----:B------:R-:W-:Y:S05]  /*1a30*/  WARPSYNC.COLLECTIVE R2, `(.L_x_7110) ;  /* 0x0000000002087348 */ /* 0x000fea0003c00000 */
[----:B------:R0:W1:Y:S02]  /*1a40*/  SHFL.DOWN P6, R31, R35, R20, R19 ;  /* 0x08000014231f7389 */ /* 0x00006400000c0013 */
[----:B01----:R-:W-:Y:S05]  /*1a50*/  ENDCOLLECTIVE ;  /* 0x000000000000791b */ /* 0x003fea0003800000 */
.L_x_7110:
        /* <DEDUP_REMOVED lines=8> */
.L_x_7111:
        /* <DEDUP_REMOVED lines=8> */
.L_x_7112:
        /* <DEDUP_REMOVED lines=8> */
.L_x_7113:
        /* <DEDUP_REMOVED lines=8> */
.L_x_7114:
[----:B------:R-:W-:Y:S01]  /*1c60*/  IMAD.MOV.U32 R27, RZ, RZ, R31 ;  /* 0x000000ffff1b7224 */ /* 0x000fe200078e001f */
[----:B------:R-:W-:Y:S06]  /*1c70*/  BRA `(.L_x_7115) ;  /* 0xffffffec00647947 */ /* 0x000fec000383ffff */
.L_x_7095:
[----:B------:R-:W-:Y:S01]  /*1c80*/  HFMA2 R19, -RZ, RZ, 0, 1.847743988037109375e-06 ;  /* 0x0000001fff137431 */ /* 0x000fe200000001ff */
[----:B-1----:R-:W-:Y:S01]  /*1c90*/  MOV R35, R21 ;  /* 0x0000001500237202 */ /* 0x002fe20000000f00 */
[----:B------:R-:W-:Y:S02]  /*1ca0*/  IMAD.MOV.U32 R20, RZ, RZ, 0x10 ;  /* 0x00000010ff147424 */ /* 0x000fe400078e00ff */
[----:B------:R-:W-:-:S07]  /*1cb0*/  IMAD.MOV.U32 R2, RZ, RZ, -0x1 ;  /* 0xffffffffff027424 */ /* 0x000fce00078e00ff */
[----:B------:R-:W-:Y:S05]  /*1cc0*/  WARPSYNC.COLLECTIVE R2, `(.L_x_7116) ;  /* 0x0000000002087348 */ /* 0x000fea0003c00000 */
[----:B------:R0:W1:Y:S02]  /*1cd0*/  SHFL.DOWN P6, R31, R35, R20, R19 ;  /* 0x08000014231f7389 */ /* 0x00006400000c0013 */
[----:B01----:R-:W-:Y:S05]  /*1ce0*/  ENDCOLLECTIVE ;  /* 0x000000000000791b */ /* 0x003fea0003800000 */
.L_x_7116:
[----:B------:R-:W-:Y:S01]  /*1cf0*/  HFMA2 R20, -RZ, RZ, 0, 4.76837158203125e-07 ;  /* 0x00000008ff147431 */ /* 0x000fe200000001ff */
[----:B------:R-:W-:-:S05]  /*1d00*/  MOV R22, R31 ;  /* 0x0000001f00167202 */ /* 0x000fca0000000f00 */
[----:B------:R-:W-:-:S04]  /*1d10*/  FADD.FTZ R22, R21, R22 ;  /* 0x0000001615167221 */ /* 0x000fc80000010000 */
[----:B------:R-:W-:-:S07]  /*1d20*/  IMAD.MOV.U32 R35, RZ, RZ, R22 ;  /* 0x000000ffff237224 */ /* 0x000fce00078e0016 */
[----:B------:R-:W-:Y:S05]  /*1d30*/  WARPSYNC.COLLECTIVE R2, `(.L_x_7117) ;  /* 0x0000000002087348 */ /* 0x000fea0003c00000 */
[----:B------:R0:W1:Y:S02]  /*1d40*/  SHFL.DOWN P6, R31, R35, R20, R19 ;  /* 0x08000014231f7389 */ /* 0x00006400000c0013 */
[----:B01----:R-:W-:Y:S05]  /*1d50*/  ENDCOLLECTIVE ;  /* 0x000000000000791b */ /* 0x003fea0003800000 */
.L_x_7117:
[----:B------:R-:W-:Y:S02]  /*1d60*/  IMAD.MOV.U32 R20, RZ, RZ, 0x4 ;  /* 0x00000004ff147424 */ /* 0x000fe400078e00ff */
[----:B------:R-:W-:-:S04]  /*1d70*/  IMAD.MOV.U32 R23, RZ, RZ, R31 ;  /* 0x000000ffff177224 */ /* 0x000fc800078e001f */
[----:B------:R-:W-:-:S05]  /*1d80*/  FADD.FTZ R23, R22, R23 ;  /* 0x0000001716177221 */ /* 0x000fca0000010000 */
[----:B------:R-:W-:-:S07]  /*1d90*/  MOV R35, R23 ;  /* 0x0000001700237202 */ /* 0x000fce0000000f00 */
[----:B------:R-:W-:Y:S05]  /*1da0*/  WARPSYNC.COLLECTIVE R2, `(.L_x_7118) ;  /* 0x0000000002087348 */ /* 0x000fea0003c00000 */
[----:B------:R0:W1:Y:S02]  /*1db0*/  SHFL.DOWN P6, R31, R35, R20, R19 ;  /* 0x08000014231f7389 */ /* 0x00006400000c0013 */
[----:B01----:R-:W-:Y:S05]  /*1dc0*/  ENDCOLLECTIVE ;  /* 0x000000000000791b */ /* 0x003fea0003800000 */
.L_x_7118:
[----:B------:R-:W-:Y:S01]  /*1dd0*/  HFMA2 R20, -RZ, RZ, 0, 1.1920928955078125e-07 ;  /* 0x00000002ff147431 */ /* 0x000fe200000001ff */
[----:B------:R-:W-:-:S05]  /*1de0*/  MOV R24, R31 ;  /* 0x0000001f00187202 */ /* 0x000fca0000000f00 */
[----:B------:R-:W-:-:S04]  /*1df0*/  FADD.FTZ R24, R23, R24 ;  /* 0x0000001817187221 */ /* 0x000fc80000010000 */
[----:B------:R-:W-:-:S07]  /*1e00*/  IMAD.MOV.U32 R35, RZ, RZ, R24 ;  /* 0x000000ffff237224 */ /* 0x000fce00078e0018 */
[----:B------:R-:W-:Y:S05]  /*1e10*/  WARPSYNC.COLLECTIVE R2, `(.L_x_7119) ;  /* 0x0000000002087348 */ /* 0x000fea0003c00000 */
[----:B------:R0:W1:Y:S02]  /*1e20*/  SHFL.DOWN P6, R31, R35, R20, R19 ;  /* 0x08000014231f7389 */ /* 0x00006400000c0013 */
[----:B01----:R-:W-:Y:S05]  /*1e30*/  ENDCOLLECTIVE ;  /* 0x000000000000791b */ /* 0x003fea0003800000 */
.L_x_7119:
[----:B------:R-:W-:Y:S02]  /*1e40*/  IMAD.MOV.U32 R20, RZ, RZ, 0x1 ;  /* 0x00000001ff147424 */ /* 0x000fe400078e00ff */
[----:B------:R-:W-:-:S04]  /*1e50*/  IMAD.MOV.U32 R27, RZ, RZ, R31 ;  /* 0x000000ffff1b7224 */ /* 0x000fc800078e001f */
[----:B------:R-:W-:-:S05]  /*1e60*/  FADD.FTZ R27, R24, R27 ;  /* 0x0000001b181b7221 */ /* 0x000fca0000010000 */
[----:B------:R-:W-:-:S07]  /*1e70*/  MOV R35, R27 ;  /* 0x0000001b00237202 */ /* 0x000fce0000000f00 */
[----:B------:R-:W-:Y:S05]  /*1e80*/  WARPSYNC.COLLECTIVE R2, `(.L_x_7120) ;  /* 0x0000000002087348 */ /* 0x000fea0003c00000 */
[----:B------:R0:W1:Y:S02]  /*1e90*/  SHFL.DOWN P6, R31, R35, R20, R19 ;  /* 0x08000014231f7389 */ /* 0x00006400000c0013 */
[----:B01----:R-:W-:Y:S05]  /*1ea0*/  ENDCOLLECTIVE ;  /* 0x000000000000791b */ /* 0x003fea0003800000 */
.L_x_7120:
[----:B------:R-:W-:Y:S01]  /*1eb0*/  MOV R26, R31 ;  /* 0x0000001f001a7202 */ /* 0x000fe20000000f00 */
[----:B------:R-:W-:Y:S06]  /*1ec0*/  BRA `(.L_x_7121) ;  /* 0xfffffff000647947 */ /* 0x000fec000383ffff */
.L_x_7122:
        /* <DEDUP_REMOVED lines=11> */
.L_x_11583:


//--------------------- .text._ZN2at6native43_GLOBAL__N__9ae7fba5_10_SoftMax_cu_9f978f6322cunn_SoftMaxForwardRegIN3c104HalfEfS4_NS1_22SoftMaxForwardEpilogueElLi7EEEvPT1_PKT_T3_ --------------------------
	.section	.text._ZN2at6native43_GLOBAL__N__9ae7fba5_10_SoftMax_cu_9f978f6322cunn_SoftMaxForwardRegIN3c104HalfEfS4_NS1_22SoftMaxForwardEpilogueElLi7EEEvPT1_PKT_T3_,"ax",@progbits
	.align	128
.text._ZN2at6native43_GLOBAL__N__9ae7fba5_10_SoftMax_cu_9f978f6322cunn_SoftMaxForwardRegIN3c104HalfEfS4_NS1_22SoftMaxForwardEpilogueElLi7EEEvPT1_PKT_T3_:
        .type           _ZN2at6native43_GLOBAL__N__9ae7fba5_10_SoftMax_cu_9f978f6322cunn_SoftMaxForwardRegIN3c104HalfEfS4_NS1_22SoftMaxForwardEpilogueElLi7EEEvPT1_PKT_T3_,@function
        .size           _ZN2at6native43_GLOBAL__N__9ae7fba5_10_SoftMax_cu_9f978f6322cunn_SoftMaxForwardRegIN3c104HalfEfS4_NS1_22SoftMaxForwardEpilogueElLi7EEEvPT1_PKT_T3_,(.L_x_11584 - _ZN2at6native43_GLOBAL__N__9ae7fba5_10_SoftMax_cu_9f978f6322cunn_SoftMaxForwardRegIN3c104HalfEfS4_NS1_22SoftMaxForwardEpilogueElLi7EEEvPT1_PKT_T3_)
        .other          _ZN2at6native43_GLOBAL__N__9ae7fba5_10_SoftMax_cu_9f978f6322cunn_SoftMaxForwardRegIN3c104HalfEfS4_NS1_22SoftMaxForwardEpilogueElLi7EEEvPT1_PKT_T3_,@"STO_CUDA_ENTRY STV_DEFAULT"
_ZN2at6native43_GLOBAL__N__9ae7fba5_10_SoftMax_cu_9f978f6322cunn_SoftMaxForwardRegIN3c104HalfEfS4_NS1_22SoftMaxForwardEpilogueElLi7EEEvPT1_PKT_T3_:
        /* <DEDUP_REMOVED lines=17> */
[----:B------:R-:W-:Y:S01]  /*0110*/  @!P0 IMAD.MOV.U32 R17, RZ, RZ, RZ ;  /* 0x000000ffff118224 */ /* 0x000fe200078e00ff */
[----:B------:R-:W-:Y:S01]  /*0120*/  P2R R32, PR, RZ, 0x20 ;  /* 0x00000020ff207803 */ /* 0x000fe20000000000 */
[----:B------:R-:W-:Y:S01]  /*0130*/  VIADD R10, R12, UR9 ;  /* 0x000000090c0a7c36 */ /* 0x000fe20008000000 */
[----:B------:R-:W-:Y:S01]  /*0140*/  ISETP.GE.AND.EX P2, PT, RZ, R15, PT, P2 ;  /* 0x0000000fff00720c */ /* 0x000fe20003f46320 */
[----:B---3--:R-:W-:Y:S01]  /*0150*/  @!P0 IMAD.WIDE.U32 R22, R14, UR8, R16 ;  /* 0x000000080e168c25 */ /* 0x008fe2000f8e0010 */
[----:B------:R-:W-:Y:S01]  /*0160*/  @!P5 MOV R9, RZ ;  /* 0x000000ff0009d202 */ /* 0x000fe20000000f00 */
[----:B------:R-:W1:Y:S02]  /*0170*/  @!P5 LDC.64 R18, c[0x0][0x388] ;  /* 0x0000e200ff12db82 */ /* 0x000e640000000a00 */
[----:B------:R-:W-:-:S02]  /*0180*/  @!P0 IMAD R7, R15, UR8, R23 ;  /* 0x000000080f078c24 */ /* 0x000fc4000f8e0217 */
[----:B------:R-:W-:-:S04]  /*0190*/  @!P5 IMAD.WIDE.U32 R8, R14, UR8, R8 ;  /* 0x000000080e08dc25 */ /* 0x000fc8000f8e0008 */
[----:B------:R-:W3:Y:S01]  /*01a0*/  @!P1 LDC.64 R20, c[0x0][0x388] ;  /* 0x0000e200ff149b82 */ /* 0x000ee20000000a00 */
[----:B------:R-:W-:Y:S02]  /*01b0*/  @!P5 IMAD R9, R15, UR8, R9 ;  /* 0x000000080f09dc24 */ /* 0x000fe4000f8e0209 */
[----:B------:R-:W-:Y:S01]  /*01c0*/  @!P2 IMAD.MOV.U32 R13, RZ, RZ, RZ ;  /* 0x000000ffff0da224 */ /* 0x000fe200078e00ff */
        /* <DEDUP_REMOVED lines=11> */
[----:B------:R-:W-:-:S02]  /*0280*/  IADD3 R8, PT, PT, R10, UR9, RZ ;  /* 0x000000090a087c10 */ /* 0x000fc4000fffe0ff */
[----:B---3--:R-:W-:-:S04]  /*0290*/  @!P1 LEA R20, P4, R6, R20, 0x1 ;  /* 0x0000001406149211 */ /* 0x008fc800078808ff */
[----:B------:R-:W-:Y:S01]  /*02a0*/  @!P1 LEA.HI.X R21, R6, R21, R7, 0x1, P4 ;  /* 0x0000001506159211 */ /* 0x000fe200020f0c07 */
[----:B------:R-:W-:Y:S02]  /*02b0*/  @!P2 IMAD.WIDE.U32 R6, R14, UR8, R12 ;  /* 0x000000080e06ac25 */ /* 0x000fe4000f8e000c */
[----:B------:R-:W3:Y:S02]  /*02c0*/  @!P3 LDC.64 R24, c[0x0][0x388] ;  /* 0x0000e200ff18bb82 */ /* 0x000ee40000000a00 */
        /* <DEDUP_REMOVED lines=31> */
[----:B------:R5:W3:Y:S01]  /*04c0*/  @!P6 LDG.E.U16 R2, desc[UR6][R18.64] ;  /* 0x000000061202e981 */ /* 0x000ae2000c1e1500 */
[----:B------:R-:W-:-:S02]  /*04d0*/  IMAD.MOV.U32 R33, RZ, RZ, -0x800001 ;  /* 0xff7fffffff217424 */ /* 0x000fc400078e00ff */
[----:B--2---:R-:W-:-:S05]  /*04e0*/  @!P0 HADD2.F32 R34, -RZ, R0.H0_H0 ;  /* 0x20000000ff228230 */ /* 0x004fca0000004100 */
[----:B------:R-:W-:Y:S01]  /*04f0*/  @!P0 FMNMX.FTZ R33, R34, -3.40282346638528859812e+38, !PT ;  /* 0xff7fffff22218809 */ /* 0x000fe20007810000 */
[----:B----4-:R-:W-:Y:S02]  /*0500*/  @!P1 HADD2.F32 R34, -RZ, R3.H0_H0 ;  /* 0x20000003ff229230 */ /* 0x010fe40000004100 */
[----:B-----5:R-:W-:Y:S02]  /*0510*/  @!P2 HADD2.F32 R18, -RZ, R4.H0_H0 ;  /* 0x20000004ff12a230 */ /* 0x020fe40000004100 */
[----:B---3--:R-:W-:Y:S02]  /*0520*/  @!P3 HADD2.F32 R20, -RZ, R5.H0_H0 ;  /* 0x20000005ff14b230 */ /* 0x008fe40000004100 */
[----:B------:R-:W-:-:S05]  /*0530*/  @!P6 HADD2.F32 R36, -RZ, R2.H0_H0 ;  /* 0x20000002ff24e230 */ /* 0x000fca0000004100 */
[----:B------:R-:W-:-:S04]  /*0540*/  @!P6 FMNMX.FTZ R33, R33, R36, !PT ;  /* 0x000000242121e209 */ /* 0x000fc80007810000 */
[----:B------:R-:W-:-:S04]  /*0550*/  @!P1 FMNMX.FTZ R33, R33, R34, !PT ;  /* 0x0000002221219209 */ /* 0x000fc80007810000 */
[----:B------:R-:W-:Y:S01]  /*0560*/  @!P2 FMNMX.FTZ R33, R33, R18, !PT ;  /* 0x000000122121a209 */ /* 0x000fe20007810000 */
[----:B------:R-:W-:-:S03]  /*0570*/  @!P4 HADD2.F32 R18, -RZ, R30.H0_H0 ;  /* 0x2000001eff12c230 */ /* 0x000fc60000004100 */
[----:B------:R-:W-:Y:S01]  /*0580*/  @!P3 FMNMX.FTZ R33, R33, R20, !PT ;  /* 0x000000142121b209 */ /* 0x000fe20007810000 */
[----:B------:R-:W-:-:S03]  /*0590*/  @!P5 HADD2.F32 R20, -RZ, R31.H0_H0 ;  /* 0x2000001fff14d230 */ /* 0x000fc60000004100 */
[----:B------:R-:W-:-:S04]  /*05a0*/  @!P4 FMNMX.FTZ R33, R33, R18, !PT ;  /* 0x000000122121c209 */ /* 0x000fc80007810000 */
        /* <DEDUP_REMOVED lines=29> */
[----:B------:R-:W-:Y:S01]  /*0780*/  @!P6 LOP3.LUT R20, R20, 0x7c, RZ, 0xc0, !PT ;  /* 0x0000007c1414e812 */ /* 0x000fe200078ec0ff */
[----:B------:R-:W-:Y:S01]  /*0790*/  IMAD.MOV.U32 R18, RZ, RZ, -0x800001 ;  /* 0xff7fffffff127424 */ /* 0x000fe200078e00ff */
        /* <DEDUP_REMOVED lines=26> */
.L_x_7145:
        /* <DEDUP_REMOVED lines=12> */
.L_x_7123:
[----:B------:R-:W-:Y:S05]  /*0a00*/  WARPSYNC.ALL ;  /* 0x0000000000007948 */ /* 0x000fea0003800000 */
[----:B------:R-:W2:Y:S08]  /*0a10*/  S2UR UR5, SR_CgaCtaId ;  /* 0x00000000000579c3 */ /* 0x000eb00000008800 */
[----:B------:R-:W-:Y:S01]  /*0a20*/  BAR.SYNC.DEFER_BLOCKING 0x0 ;  /* 0x0000000000007b1d */ /* 0x000fe20000010000 */
[----:B------:R-:W-:Y:S01]  /*0a30*/  ISETP.NE.AND P6, PT, R24, RZ, PT ;  /* 0x000000ff1800720c */ /* 0x000fe20003fc5270 */
[----:B-1----:R-:W-:-:S02]  /*0a40*/  @!P0 HADD2.F32 R19, -RZ, R0.H0_H0 ;  /* 0x20000000ff138230 */ /* 0x002fc40000004100 */
[----:B------:R-:W-:Y:S01]  /*0a50*/  @!P2 HADD2.F32 R23, -RZ, R4.H0_H0 ;  /* 0x20000004ff17a230 */ /* 0x000fe20000004100 */
[----:B------:R-:W-:Y:S01]  /*0a60*/  P2R R24, PR, RZ, 0x40 ;  /* 0x00000040ff187803 */ /* 0x000fe20000000000 */
[----:B------:R-:W-:Y:S01]  /*0a70*/  UMOV UR4, 0x400 ;  /* 0x0000040000047882 */ /* 0x000fe20000000000 */
[----:B------:R-:W-:Y:S01]  /*0a80*/  ISETP.NE.AND P6, PT, R32, RZ, PT ;  /* 0x000000ff2000720c */ /* 0x000fe20003fc5270 */
[----:B------:R-:W-:Y:S01]  /*0a90*/  @!P4 HADD2.F32 R29, -RZ, R30.H0_H0 ;  /* 0x2000001eff1dc230 */ /* 0x000fe20000004100 */
[----:B------:R-:W-:Y:S01]  /*0aa0*/  BSSY B0, `(.L_x_7125) ;  /* 0x0000048000007945 */ /* 0x000fe20003800000 */
[----:B------:R-:W-:-:S10]  /*0ab0*/  @!P5 HADD2.F32 R33, -RZ, R31.H0_H0 ;  /* 0x2000001fff21d230 */ /* 0x000fd40000004100 */
[----:B------:R-:W-:Y:S01]  /*0ac0*/  @!P6 HADD2.F32 R21, -RZ, R2.H0_H0 ;  /* 0x20000002ff15e230 */ /* 0x000fe20000004100 */
[----:B--2---:R-:W-:Y:S01]  /*0ad0*/  ULEA UR5, UR5, UR4, 0x18 ;  /* 0x0000000405057291 */ /* 0x004fe2000f8ec0ff */
[----:B------:R-:W1:Y:S08]  /*0ae0*/  LDCU UR4, c[0x0][0x360] ;  /* 0x00006c00ff0477ac */ /* 0x000e700008000800 */
[----:B0-----:R-:W0:Y:S01]  /*0af0*/  LDS R18, [UR5] ;  /* 0x00000005ff127984 */ /* 0x001e220008000800 */
[----:B-1----:R-:W-:Y:S01]  /*0b00*/  USHF.R.U32.HI UR4, URZ, 0x5, UR4 ;  /* 0x00000005ff047899 */ /* 0x002fe20008011604 */
[--C-:B0-----:R-:W-:Y:S01]  /*0b10*/  @!P0 FADD.FTZ R19, R19, -R18.reuse ;  /* 0x8000001213138221 */ /* 0x101fe20000010000 */
[----:B------:R-:W-:Y:S01]  /*0b20*/  @!P6 FADD.FTZ R20, R21, -R18 ;  /* 0x800000121514e221 */ /* 0x000fe20000010000 */
[----:B------:R-:W-:-:S02]  /*0b30*/  @!P1 HADD2.F32 R21, -RZ, R3.H0_H0 ;  /* 0x20000003ff159230 */ /* 0x000fc40000004100 */
[--C-:B------:R-:W-:Y:S01]  /*0b40*/  @!P2 FADD.FTZ R22, R23, -R18.reuse ;  /* 0x800000121716a221 */ /* 0x100fe20000010000 */
[----:B------:R-:W-:Y:S01]  /*0b50*/  @!P0 FMUL.FTZ R19, R19, 1.4426950216293334961 ;  /* 0x3fb8aa3b13138820 */ /* 0x000fe20000410000 */
[----:B------:R-:W-:Y:S01]  /*0b60*/  @!P6 FMUL.FTZ R20, R20, 1.4426950216293334961 ;  /* 0x3fb8aa3b1414e820 */ /* 0x000fe20000410000 */
[----:B------:R-:W-:Y:S02]  /*0b70*/  @!P3 HADD2.F32 R23, -RZ, R5.H0_H0 ;  /* 0x20000005ff17b230 */ /* 0x000fe40000004100 */
[--C-:B------:R-:W-:Y:S01]  /*0b80*/  @!P1 FADD.FTZ R21, R21, -R18.reuse ;  /* 0x8000001215159221 */ /* 0x100fe20000010000 */
        /* <DEDUP_REMOVED lines=8> */
[----:B------:R-:W-:Y:S01]  /*0c10*/  HFMA2 R23, -RZ, RZ, 0, 0 ;  /* 0x00000000ff177431 */ /* 0x000fe200000001ff */
        /* <DEDUP_REMOVED lines=47> */
.L_x_7151:
[----:B-1----:R-:W-:-:S07]  /*0f10*/  FADD.FTZ R22, R26, R29 ;  /* 0x0000001d1a167221 */ /* 0x002fce0000010000 */
.L_x_7126:
[----:B------:R-:W-:Y:S05]  /*0f20*/  BSYNC B0 ;  /* 0x0000000000007941 */ /* 0x000fea0003800000 */
.L_x_7125:
[----:B------:R-:W-:Y:S01]  /*0f30*/  ISETP.NE.AND P6, PT, R25, RZ, PT ;  /* 0x000000ff1900720c */ /* 0x000fe20003fc5270 */
[----:B------:R-:W-:-:S12]  /*0f40*/  WARPSYNC.ALL ;  /* 0x0000000000007948 */ /* 0x000fd80003800000 */
[----:B-1----:R1:W-:Y:S01]  /*0f50*/  @P6 STS [UR5], R22 ;  /* 0x00000016ff006988 */ /* 0x0023e20008000805 */
[----:B------:R-:W-:Y:S06]  /*0f60*/  BAR.SYNC.DEFER_BLOCKING 0x0 ;  /* 0x0000000000007b1d */ /* 0x000fec0000010000 */
        /* <DEDUP_REMOVED lines=8> */
[----:B------:R-:W-:-:S03]  /*0ff0*/  MOV R17, RZ ;  /* 0x000000ff00117202 */ /* 0x000fc60000000f00 */
        /* <DEDUP_REMOVED lines=8> */
.L_x_7129:
[----:B------:R-:W-:Y:S05]  /*1080*/  BSYNC.RECONVERGENT B0 ;  /* 0x0000000000007941 */ /* 0x000fea0003800200 */
.L_x_7128:
[----:B------:R-:W-:Y:S01]  /*1090*/  ISETP.NE.AND P0, PT, R32, RZ, PT ;  /* 0x000000ff2000720c */ /* 0x000fe20003f05270 */
[----:B------:R-:W-:-:S12]  /*10a0*/  BSSY.RECONVERGENT B0, `(.L_x_7130) ;  /* 0x0000012000007945 */ /* 0x000fd80003800200 */
[----:B------:R-:W-:Y:S05]  /*10b0*/  @P0 BRA `(.L_x_7131) ;  /* 0x0000000000400947 */ /* 0x000fea0003800000 */
[----:B------:R-:W3:Y:S01]  /*10c0*/  S2R R16, SR_TID.X ;  /* 0x0000000000107919 */ /* 0x000ee20000002100 */
[----:B------:R-:W-:Y:S01]  /*10d0*/  HADD2.F32 R17, -RZ, R2.H0_H0 ;  /* 0x20000002ff117230 */ /* 0x000fe20000004100 */
        /* <DEDUP_REMOVED lines=9> */
[----:B------:R-:W-:-:S03]  /*1170*/  F2FP.F16.F32.PACK_AB R0, RZ, R0 ;  /* 0x00000000ff00723e */ /* 0x000fc600000000ff */
[----:B------:R-:W-:Y:S01]  /*1180*/  IMAD R17, R15, UR8, R17 ;  /* 0x000000080f117c24 */ /* 0x000fe2000f8e0211 */
[----:B-1----:R-:W-:-:S04]  /*1190*/  LEA R20, P0, R16, UR4, 0x1 ;  /* 0x0000000410147c11 */ /* 0x002fc8000f8008ff */
[----:B------:R-:W-:-:S05]  /*11a0*/  LEA.HI.X R21, R16, UR5, R17, 0x1, P0 ;  /* 0x0000000510157c11 */ /* 0x000fca00080f0c11 */
[----:B------:R3:W-:Y:S04]  /*11b0*/  STG.E.U16 desc[UR6][R20.64], R0 ;  /* 0x0000000014007986 */ /* 0x0007e8000c101506 */
.L_x_7131:
[----:B------:R-:W-:Y:S05]  /*11c0*/  BSYNC.RECONVERGENT B0 ;  /* 0x0000000000007941 */ /* 0x000fea0003800200 */
.L_x_7130:
[----:B------:R-:W-:Y:S04]  /*11d0*/  BSSY.RECONVERGENT B0, `(.L_x_7132) ;  /* 0x0000013000007945 */ /* 0x000fe80003800200 */
[----:B------:R-:W-:Y:S05]  /*11e0*/  @P1 BRA `(.L_x_7133) ;  /* 0x0000000000441947 */ /* 0x000fea0003800000 */
[----:B------:R-:W4:Y:S01]  /*11f0*/  S2R R2, SR_TID.X ;  /* 0x0000000000027919 */ /* 0x000f220000002100 */
[----:B------:R-:W-:Y:S01]  /*1200*/  HADD2.F32 R3, -RZ, R3.H0_H0 ;  /* 0x20000003ff037230 */ /* 0x000fe20000004100 */
[----:B-123--:R-:W-:Y:S01]  /*1210*/  MUFU.RCP R21, R19 ;  /* 0x0000001300157308 */ /* 0x00efe20000001000 */
[----:B------:R-:W1:Y:S03]  /*1220*/  LDCU.64 UR4, c[0x0][0x380] ;  /* 0x00007000ff0477ac */ /* 0x000e660008000a00 */
[----:B------:R-:W-:-:S04]  /*1230*/  FADD.FTZ R3, R3, -R18 ;  /* 0x8000001203037221 */ /* 0x000fc80000010000 */
[----:B------:R-:W-:Y:S01]  /*1240*/  FMUL.FTZ R20, R3, 1.4426950216293334961 ;  /* 0x3fb8aa3b03147820 */ /* 0x000fe20000410000 */
[----:B------:R-:W-:-:S03]  /*1250*/  IMAD.MOV.U32 R3, RZ, RZ, RZ ;  /* 0x000000ffff037224 */ /* 0x000fc600078e00ff */
[----:B------:R-:W2:Y:S02]  /*1260*/  MUFU.EX2 R0, R20 ;  /* 0x0000001400007308 */ /* 0x000ea40000000800 */
[----:B--2---:R-:W-:Y:S01]  /*1270*/  FMUL.FTZ R0, R0, R21 ;  /* 0x0000001500007220 */ /* 0x004fe20000410000 */
[----:B----4-:R-:W-:-:S04]  /*1280*/  IADD3 R2, PT, PT, R2, UR9, RZ ;  /* 0x0000000902027c10 */ /* 0x010fc8000fffe0ff */
[----:B------:R-:W-:Y:S01]  /*1290*/  F2FP.F16.F32.PACK_AB R0, RZ, R0 ;  /* 0x00000000ff00723e */ /* 0x000fe200000000ff */
[----:B------:R-:W-:-:S04]  /*12a0*/  VIADD R2, R2, UR9 ;  /* 0x0000000902027c36 */ /* 0x000fc80008000000 */
[----:B------:R-:W-:-:S04]  /*12b0*/  IMAD.WIDE.U32 R16, R14, UR8, R2 ;  /* 0x000000080e107c25 */ /* 0x000fc8000f8e0002 */
[----:B------:R-:W-:Y:S01]  /*12c0*/  IMAD R3, R15, UR8, R17 ;  /* 0x000000080f037c24 */ /* 0x000fe2000f8e0211 */
[----:B-1----:R-:W-:-:S04]  /*12d0*/  LEA R2, P0, R16, UR4, 0x1 ;  /* 0x0000000410027c11 */ /* 0x002fc8000f8008ff */
[----:B------:R-:W-:-:S05]  /*12e0*/  LEA.HI.X R3, R16, UR5, R3, 0x1, P0 ;  /* 0x0000000510037c11 */ /* 0x000fca00080f0c03 */
[----:B------:R4:W-:Y:S04]  /*12f0*/  STG.E.U16 desc[UR6][R2.64], R0 ;  /* 0x0000000002007986 */ /* 0x0009e8000c101506 */
.L_x_7133:
[----:B------:R-:W-:Y:S05]  /*1300*/  BSYNC.RECONVERGENT B0 ;  /* 0x0000000000007941 */ /* 0x000fea0003800200 */
.L_x_7132:
[----:B------:R-:W-:Y:S04]  /*1310*/  BSSY.RECONVERGENT B0, `(.L_x_7134) ;  /* 0x0000010000007945 */ /* 0x000fe80003800200 */
[----:B------:R-:W-:Y:S05]  /*1320*/  @P2 BRA `(.L_x_7135) ;  /* 0x0000000000382947 */ /* 0x000fea0003800000 */
[----:B----4-:R-:W-:Y:S01]  /*1330*/  HADD2.F32 R3, -RZ, R4.H0_H0 ;  /* 0x20000004ff037230 */ /* 0x010fe20000004100 */
[----:B--2---:R-:W-:Y:S01]  /*1340*/  MUFU.RCP R17, R19 ;  /* 0x0000001300117308 */ /* 0x004fe20000001000 */
[----:B------:R-:W2:Y:S01]  /*1350*/  LDCU.64 UR4, c[0x0][0x380] ;  /* 0x00007000ff0477ac */ /* 0x000ea20008000a00 */
[----:B------:R-:W-:Y:S02]  /*1360*/  HFMA2 R13, -RZ, RZ, 0, 0 ;  /* 0x00000000ff0d7431 */ /* 0x000fe400000001ff */
[----:B------:R-:W-:-:S04]  /*1370*/  FADD.FTZ R3, R3, -R18 ;  /* 0x8000001203037221 */ /* 0x000fc80000010000 */
[----:B------:R-:W-:-:S04]  /*1380*/  FMUL.FTZ R4, R3, 1.4426950216293334961 ;  /* 0x3fb8aa3b03047820 */ /* 0x000fc80000410000 */
[----:B-1-3--:R-:W1:Y:S01]  /*1390*/  MUFU.EX2 R0, R4 ;  /* 0x0000000400007308 */ /* 0x00ae620000000800 */
[----:B------:R-:W-:-:S04]  /*13a0*/  IMAD.WIDE.U32 R12, R14, UR8, R12 ;  /* 0x000000080e0c7c25 */ /* 0x000fc8000f8e000c */
[----:B------:R-:W-:Y:S01]  /*13b0*/  IMAD R3, R15, UR8, R13 ;  /* 0x000000080f037c24 */ /* 0x000fe2000f8e020d */
[----:B--2---:R-:W-:-:S04]  /*13c0*/  LEA R2, P0, R12, UR4, 0x1 ;  /* 0x000000040c027c11 */ /* 0x004fc8000f8008ff */
[----:B------:R-:W-:Y:S01]  /*13d0*/  LEA.HI.X R3, R12, UR5, R3, 0x1, P0 ;  /* 0x000000050c037c11 */ /* 0x000fe200080f0c03 */
[----:B-1----:R-:W-:-:S05]  /*13e0*/  FMUL.FTZ R0, R0, R17 ;  /* 0x0000001100007220 */ /* 0x002fca0000410000 */
[----:B------:R-:W-:-:S05]  /*13f0*/  F2FP.F16.F32.PACK_AB R0, RZ, R0 ;  /* 0x00000000ff00723e */ /* 0x000fca00000000ff */
[----:B------:R1:W-:Y:S02]  /*1400*/  STG.E.U16 desc[UR6][R2.64], R0 ;  /* 0x0000000002007986 */ /* 0x0003e4000c101506 */
.L_x_7135:
[----:B------:R-:W-:Y:S05]  /*1410*/  BSYNC.RECONVERGENT B0 ;  /* 0x0000000000007941 */ /* 0x000fea0003800200 */
.L_x_7134:
[----:B------:R-:W-:Y:S04]  /*1420*/  BSSY.RECONVERGENT B0, `(.L_x_7136) ;  /* 0x0000010000007945 */ /* 0x000fe80003800200 */
[----:B------:R-:W-:Y:S05]  /*1430*/  @P3 BRA `(.L_x_7137) ;  /* 0x0000000000383947 */ /* 0x000fea0003800000 */
[----:B------:R-:W-:Y:S01]  /*1440*/  HADD2.F32 R5, -RZ, R5.H0_H0 ;  /* 0x20000005ff057230 */ /* 0x000fe20000004100 */
        /* <DEDUP_REMOVED lines=10> */
[----:B------:R-:W-:Y:S02]  /*14f0*/  F2FP.F16.F32.PACK_AB R0, RZ, R0 ;  /* 0x00000000ff00723e */ /* 0x000fe400000000ff */
[----:B------:R-:W-:-:S05]  /*1500*/  LEA.HI.X R3, R10, UR5, R3, 0x1, P0 ;  /* 0x000000050a037c11 */ /* 0x000fca00080f0c03 */
[----:B------:R1:W-:Y:S02]  /*1510*/  STG.E.U16 desc[UR6][R2.64], R0 ;  /* 0x0000000002007986 */ /* 0x0003e4000c101506 */
.L_x_7137:
[----:B------:R-:W-:Y:S05]  /*1520*/  BSYNC.RECONVERGENT B0 ;  /* 0x0000000000007941 */ /* 0x000fea0003800200 */
.L_x_7136:
[----:B------:R-:W-:Y:S04]  /*1530*/  BSSY.RECONVERGENT B0, `(.L_x_7138) ;  /* 0x0000010000007945 */ /* 0x000fe80003800200 */
[----:B------:R-:W-:Y:S05]  /*1540*/  @P4 BRA `(.L_x_7139) ;  /* 0x0000000000384947 */ /* 0x000fea0003800000 */
[----:B-1--4-:R-:W-:Y:S01]  /*1550*/  HADD2.F32 R3, -RZ, R30.H0_H0 ;  /* 0x2000001eff037230 */ /* 0x012fe20000004100 */
        /* <DEDUP_REMOVED lines=11> */
[----:B------:R-:W-:-:S05]  /*1610*/  F2FP.F16.F32.PACK_AB R0, RZ, R0 ;  /* 0x00000000ff00723e */ /* 0x000fca00000000ff */
[----:B------:R1:W-:Y:S02]  /*1620*/  STG.E.U16 desc[UR6][R2.64], R0 ;  /* 0x0000000002007986 */ /* 0x0003e4000c101506 */
.L_x_7139:
[----:B------:R-:W-:Y:S05]  /*1630*/  BSYNC.RECONVERGENT B0 ;  /* 0x0000000000007941 */ /* 0x000fea0003800200 */
.L_x_7138:
        /* <DEDUP_REMOVED lines=13> */
[----:B------:R-:W-:-:S05]  /*1710*/  F2FP.F16.F32.PACK_AB R0, RZ, R0 ;  /* 0x00000000ff00723e */ /* 0x000fca00000000ff */
[----:B------:R-:W-:Y:S01]  /*1720*/  STG.E.U16 desc[UR6][R2.64], R0 ;  /* 0x0000000002007986 */ /* 0x000fe2000c101506 */
[----:B------:R-:W-:Y:S05]  /*1730*/  EXIT ;  /* 0x000000000000794d */ /* 0x000fea0003800000 */
.L_x_7124:
[----:B------:R-:W-:Y:S02]  /*1740*/  HFMA2 R20, -RZ, RZ, 0, 1.847743988037109375e-06 ;  /* 0x0000001fff147431 */ /* 0x000fe400000001ff */
[----:B0-----:R-:W-:Y:S02]  /*1750*/  IMAD.MOV.U32 R34, RZ, RZ, R18 ;  /* 0x000000ffff227224 */ /* 0x001fe400078e0012 */
[----:B------:R-:W-:Y:S02]  /*1760*/  IMAD.MOV.U32 R19, RZ, RZ, 0x10 ;  /* 0x00000010ff137424 */ /* 0x000fe400078e00ff */
[----:B------:R-:W-:-:S07]  /*1770*/  IMAD.MOV.U32 R21, RZ, RZ, -0x1 ;  /* 0xffffffffff157424 */ /* 0x000fce00078e00ff */
[----:B------:R-:W-:Y:S05]  /*1780*/  WARPSYNC.COLLECTIVE R21, `(.L_x_7140) ;  /* 0x0000000015087348 */ /* 0x000fea0003c00000 */
[----:B------:R0:W1:Y:S02]  /*1790*/  SHFL.DOWN P6, R29, R34, R19, R20 ;  /* 0x08000013221d7389 */ /* 0x00006400000c0014 */
[----:B01----:R-:W-:Y:S05]  /*17a0*/  ENDCOLLECTIVE ;  /* 0x000000000000791b */ /* 0x003fea0003800000 */
.L_x_7140:
        /* <DEDUP_REMOVED lines=8> */
.L_x_7141:
        /* <DEDUP_REMOVED lines=8> */
.L_x_7142:
        /* <DEDUP_REMOVED lines=8> */
.L_x_7143:
        /* <DEDUP_REMOVED lines=8> */
.L_x_7144:
[----:B------:R-:W-:Y:S05]  /*19b0*/  BRA `(.L_x_7145) ;  /* 0xffffffec00e07947 */ /* 0x000fea000383ffff */
.L_x_7127:
[----:B-1----:R-:W-:Y:S01]  /*19c0*/  IMAD.MOV.U32 R34, RZ, RZ, R22 ;  /* 0x000000ffff227224 */ /* 0x002fe200078e0016 */
[----:B------:R-:W-:Y:S01]  /*19d0*/  MOV R19, 0x10 ;  /* 0x0000001000137802 */ /* 0x000fe20000000f00 */
[----:B------:R-:W-:Y:S01]  /*19e0*/  IMAD.MOV.U32 R20, RZ, RZ, 0x1f ;  /* 0x0000001fff147424 */ /* 0x000fe200078e00ff */
[----:B------:R-:W-:-:S07]  /*19f0*/  MOV R21, 0xffffffff ;  /* 0xffffffff00157802 */ /* 0x000fce0000000f00 */
[----:B------:R-:W-:Y:S05]  /*1a00*/  WARPSYNC.COLLECTIVE R21, `(.L_x_7146) ;  /* 0x0000000015087348 */ /* 0x000fea0003c00000 */
[----:B------:R0:W1:Y:S02]  /*1a10*/  SHFL.DOWN P6, R29, R34, R19, R20 ;  /* 0x08000013221d7389 */ /* 0x00006400000c0014 */
[----:B01----:R-:W-:Y:S05]  /*1a20*/  ENDCOLLECTIVE ;  /* 0x000000000000791b */ /* 0x003fea0003800000 */
.L_x_7146:
[----:B------:R-:W-:Y:S02]  /*1a30*/  IMAD.MOV.U32 R19, RZ, RZ, 0x8 ;  /* 0x00000008ff137424 */ /* 0x000fe400078e00ff */
[----:B------:R-:W-:-:S04]  /*1a40*/  IMAD.MOV.U32 R23, RZ, RZ, R29 ;  /* 0x000000ffff177224 */ /* 0x000fc800078e001d */
[----:B------:R-:W-:-:S05]  /*1a50*/  FADD.FTZ R23, R22, R23 ;  /* 0x0000001716177221 */ /* 0x000fca0000010000 */
[----:B------:R-:W-:-:S07]  /*1a60*/  MOV R34, R23 ;  /* 0x0000001700227202 */ /* 0x000fce0000000f00 */
[----:B------:R-:W-:Y:S05]  /*1a70*/  WARPSYNC.COLLECTIVE R21, `(.L_x_7147) ;  /* 0x0000000015087348 */ /* 0x000fea0003c00000 */
[----:B------:R0:W1:Y:S02]  /*1a80*/  SHFL.DOWN P6, R29, R34, R19, R20 ;  /* 0x08000013221d7389 */ /* 0x00006400000c0014 */
[----:B01----:R-:W-:Y:S05]  /*1a90*/  ENDCOLLECTIVE ;  /* 0x000000000000791b */ /* 0x003fea0003800000 */
.L_x_7147:
[----:B------:R-:W-:Y:S01]  /*1aa0*/  HFMA2 R19, -RZ, RZ, 0, 2.384185791015625e-07 ;  /* 0x00000004ff137431 */ /* 0x000fe200000001ff */
[----:B------:R-:W-:-:S05]  /*1ab0*/  MOV R24, R29 ;  /* 0x0000001d00187202 */ /* 0x000fca0000000f00 */
[----:B------:R-:W-:-:S04]  /*1ac0*/  FADD.FTZ R24, R23, R24 ;  /* 0x0000001817187221 */ /* 0x000fc80000010000 */
[----:B------:R-:W-:-:S07]  /*1ad0*/  IMAD.MOV.U32 R34, RZ, RZ, R24 ;  /* 0x000000ffff227224 */ /* 0x000fce00078e0018 */
[----:B------:R-:W-:Y:S05]  /*1ae0*/  WARPSYNC.COLLECTIVE R21, `(.L_x_7148) ;  /* 0x0000000015087348 */ /* 0x000fea0003c00000 */
[----:B------:R0:W1:Y:S02]  /*1af0*/  SHFL.DOWN P6, R29, R34, R19, R20 ;  /* 0x08000013221d7389 */ /* 0x00006400000c0014 */
[----:B01----:R-:W-:Y:S05]  /*1b00*/  ENDCOLLECTIVE ;  /* 0x000000000000791b */ /* 0x003fea0003800000 */
.L_x_7148:
[----:B------:R-:W-:Y:S02]  /*1b10*/  IMAD.MOV.U32 R19, RZ, RZ, 0x2 ;  /* 0x00000002ff137424 */ /* 0x000fe400078e00ff */
[----:B------:R-:W-:-:S04]  /*1b20*/  IMAD.MOV.U32 R27, RZ, RZ, R29 ;  /* 0x000000ffff1b7224 */ /* 0x000fc800078e001d */
[----:B------:R-:W-:-:S05]  /*1b30*/  FADD.FTZ R27, R24, R27 ;  /* 0x0000001b181b7221 */ /* 0x000fca0000010000 */
[----:B------:R-:W-:-:S07]  /*1b40*/  MOV R34, R27 ;  /* 0x0000001b00227202 */ /* 0x000fce0000000f00 */
[----:B------:R-:W-:Y:S05]  /*1b50*/  WARPSYNC.COLLECTIVE R21, `(.L_x_7149) ;  /* 0x0000000015087348 */ /* 0x000fea0003c00000 */
[----:B------:R0:W1:Y:S02]  /*1b60*/  SHFL.DOWN P6, R29, R34, R19, R20 ;  /* 0x08000013221d7389 */ /* 0x00006400000c0014 */
[----:B01----:R-:W-:Y:S05]  /*1b70*/  ENDCOLLECTIVE ;  /* 0x000000000000791b */ /* 0x003fea0003800000 */
.L_x_7149:
[----:B------:R-:W-:Y:S01]  /*1b80*/  HFMA2 R19, -RZ, RZ, 0, 5.9604644775390625e-08 ;  /* 0x00000001ff137431 */ /* 0x000fe200000001ff */
[----:B------:R-:W-:-:S05]  /*1b90*/  MOV R26, R29 ;  /* 0x0000001d001a7202 */ /* 0x000fca0000000f00 */
[----:B------:R-:W-:-:S04]  /*1ba0*/  FADD.FTZ R26, R27, R26 ;  /* 0x0000001a1b1a7221 */ /* 0x000fc80000010000 */
[----:B------:R-:W-:-:S07]  /*1bb0*/  IMAD.MOV.U32 R34, RZ, RZ, R26 ;  /* 0x000000ffff227224 */ /* 0x000fce00078e001a */
[----:B------:R-:W-:Y:S05]  /*1bc0*/  WARPSYNC.COLLECTIVE R21, `(.L_x_7150) ;  /* 0x0000000015087348 */ /* 0x000fea0003c00000 */
[----:B------:R0:W1:Y:S02]  /*1bd0*/  SHFL.DOWN P6, R29, R34, R19, R20 ;  /* 0x08000013221d7389 */ /* 0x00006400000c0014 */
[----:B01----:R-:W-:Y:S05]  /*1be0*/  ENDCOLLECTIVE ;  /* 0x000000000000791b */ /* 0x003fea0003800000 */
.L_x_7150:
[----:B------:R-:W-:Y:S05]  /*1bf0*/  BRA `(.L_x_7151) ;  /* 0xfffffff000c47947 */ /* 0x000fea000383ffff */
.L_x_7152:
        /* <DEDUP_REMOVED lines=16> */
.L_x_11584:


//--------------------- .text._ZN2at6native43_GLOBAL__N__9ae7fba5_10_SoftMax_cu_9f978f6322cunn_SoftMaxForwardRegIN3c104HalfEfS4_NS1_22SoftMaxForwardEpilogueElLi6EEEvPT1_PKT_T3_ --------------------------
	.section	.text._ZN2at6native43_GLOBAL__N__9ae7fba5_10_SoftMax_cu_9f978f6322cunn_SoftMaxForwardRegIN3c104HalfEfS4_NS1_22SoftMaxForwardEpilogueElLi6EEEvPT1_PKT_T3_,"ax",@progbits
	.align	128
.text._ZN2at6native43_GLOBAL__N__9ae7fba5_10_SoftMax_cu_9f978f6322cunn_SoftMaxForwardRegIN3c104HalfEfS4_NS1_22SoftMaxForwardEpilogueElLi6EEEvPT1_PKT_T3_:
        .type           _ZN2at6native43_GLOBAL__N__9ae7fba5_10_SoftMax_cu_9f978f6322cunn_SoftMaxForwardRegIN3c104HalfEfS4_NS1_22SoftMaxForwardEpilogueElLi6EEEvPT1_PKT_T3_,@function
        .size           _ZN2at6native43_GLOBAL__N__9ae7fba5_10_SoftMax_cu_9f978f6322cunn_SoftMaxForwardRegIN3c104HalfEfS4_NS1_22SoftMaxForwardEpilogueElLi6EEEvPT1_PKT_T3_,(.L_x_11585 - _ZN2at6native43_GLOBAL__N__9ae7fba5_10_SoftMax_cu_9f978f6322cunn_SoftMaxForwardRegIN3c104HalfEfS4_NS1_22SoftMaxForwardEpilogueElLi6EEEvPT1_PKT_T3_)
        .other          _ZN2at6native43_GLOBAL__N__9ae7fba5_10_SoftMax_cu_9f978f6322cunn_SoftMaxForwardRegIN3c104HalfEfS4_NS1_22SoftMaxForwardEpilogueElLi6EEEvPT1_PKT_T3_,@"STO_CUDA_ENTRY STV_DEFAULT"
_ZN2at6native43_GLOBAL__N__9ae7fba5_10_SoftMax_cu_9f978f6322cunn_SoftMaxForwardRegIN3c104HalfEfS4_NS1_22SoftMaxForwardEpilogueElLi6EEEvPT1_PKT_T3_:
        /* <DEDUP_REMOVED lines=68> */
[----:B--2---:R-:W-:-:S05]  /*0440*/  @!P0 HADD2.F32 R19, -RZ, R0.H0_H0 ;  /* 0x20000000ff138230 */ /* 0x004fca0000004100 */
[----:B------:R-:W-:Y:S01]  /*0450*/  @!P0 FMNMX.FTZ R18, R19, -3.40282346638528859812e+38, !PT ;  /* 0xff7fffff13128809 */ /* 0x000fe20007810000 */
[----:B---3--:R-:W-:-:S05]  /*0460*/  @!P1 HADD2.F32 R21, -RZ, R2.H0_H0 ;  /* 0x20000002ff159230 */ /* 0x008fca0000004100 */
[----:B------:R-:W-:Y:S01]  /*0470*/  @!P1 FMNMX.FTZ R18, R18, R21, !PT ;  /* 0x0000001512129209 */ /* 0x000fe20007810000 */
[----:B-----5:R-:W-:-:S05]  /*0480*/  @!P2 HADD2.F32 R19, -RZ, R3.H0_H0 ;  /* 0x20000003ff13a230 */ /* 0x020fca0000004100 */
[----:B------:R-:W-:Y:S01]  /*0490*/  @!P2 FMNMX.FTZ R18, R18, R19, !PT ;  /* 0x000000131212a209 */ /* 0x000fe20007810000 */
[----:B------:R-:W-:-:S05]  /*04a0*/  @!P3 HADD2.F32 R21, -RZ, R4.H0_H0 ;  /* 0x20000004ff15b230 */ /* 0x000fca0000004100 */
[----:B------:R-:W-:Y:S01]  /*04b0*/  @!P3 FMNMX.FTZ R18, R18, R21, !PT ;  /* 0x000000151212b209 */ /* 0x000fe20007810000 */
[----:B----4-:R-:W-:-:S05]  /*04c0*/  @!P4 HADD2.F32 R19, -RZ, R5.H0_H0 ;  /* 0x20000005ff13c230 */ /* 0x010fca0000004100 */
[----:B------:R-:W-:Y:S01]  /*04d0*/  @!P4 FMNMX.FTZ R18, R18, R19, !PT ;  /* 0x000000131212c209 */ /* 0x000fe20007810000 */
[----:B------:R-:W-:-:S05]  /*04e0*/  @!P5 HADD2.F32 R21, -RZ, R32.H0_H0 ;  /* 0x20000020ff15d230 */ /* 0x000fca0000004100 */
        /* <DEDUP_REMOVED lines=48> */
.L_x_7173:
        /* <DEDUP_REMOVED lines=9> */
.L_x_7153:
[----:B------:R-:W-:Y:S05]  /*0880*/  WARPSYNC.ALL ;  /* 0x0000000000007948 */ /* 0x000fea0003800000 */
[----:B------:R-:W-:Y:S01]  /*0890*/  BAR.SYNC.DEFER_BLOCKING 0x0 ;  /* 0x0000000000007b1d */ /* 0x000fe20000010000 */
[----:B------:R-:W-:Y:S01]  /*08a0*/  @!P0 HADD2.F32 R21, -RZ, R0.H0_H0 ;  /* 0x20000000ff158230 */ /* 0x000fe20000004100 */
[----:B------:R-:W-:Y:S01]  /*08b0*/  ISETP.NE.AND P6, PT, R19, RZ, PT ;  /* 0x000000ff1300720c */ /* 0x000fe20003fc5270 */
[----:B-1----:R-:W-:Y:S01]  /*08c0*/  @!P2 HADD2.F32 R23, -RZ, R3.H0_H0 ;  /* 0x20000003ff17a230 */ /* 0x002fe20000004100 */
[----:B------:R-:W-:Y:S01]  /*08d0*/  LEA.HI R33, R16, UR4, RZ, 0x1d ;  /* 0x0000000410217c11 */ /* 0x000fe2000f8fe8ff */
[----:B------:R-:W-:Y:S01]  /*08e0*/  @!P4 HADD2.F32 R25, -RZ, R5.H0_H0 ;  /* 0x20000005ff19c230 */ /* 0x000fe20000004100 */
[----:B------:R-:W-:Y:S01]  /*08f0*/  BSSY B0, `(.L_x_7155) ;  /* 0x0000040000007945 */ /* 0x000fe20003800000 */
[----:B0-----:R-:W-:-:S02]  /*0900*/  @!P5 HADD2.F32 R31, -RZ, R32.H0_H0 ;  /* 0x20000020ff1fd230 */ /* 0x001fc40000004100 */
[----:B------:R-:W-:Y:S01]  /*0910*/  IMAD.MOV.U32 R19, RZ, RZ, RZ ;  /* 0x000000ffff137224 */ /* 0x000fe200078e00ff */
[----:B------:R-:W0:Y:S02]  /*0920*/  LDS R18, [UR4] ;  /* 0x00000004ff127984 */ /* 0x000e240008000800 */
[--C-:B0-----:R-:W-:Y:S01]  /*0930*/  @!P0 FADD.FTZ R20, R21, -R18.reuse ;  /* 0x8000001215148221 */ /* 0x101fe20000010000 */
[----:B------:R-:W-:Y:S02]  /*0940*/  @!P1 HADD2.F32 R21, -RZ, R2.H0_H0 ;  /* 0x20000002ff159230 */ /* 0x000fe40000004100 */
[--C-:B------:R-:W-:Y:S01]  /*0950*/  @!P2 FADD.FTZ R22, R23, -R18.reuse ;  /* 0x800000121716a221 */ /* 0x100fe20000010000 */
[----:B------:R-:W-:Y:S02]  /*0960*/  @!P3 HADD2.F32 R23, -RZ, R4.H0_H0 ;  /* 0x20000004ff17b230 */ /* 0x000fe40000004100 */
        /* <DEDUP_REMOVED lines=55> */
.L_x_7179:
[----:B-1----:R-:W-:-:S07]  /*0ce0*/  FADD.FTZ R19, R25, R30 ;  /* 0x0000001e19137221 */ /* 0x002fce0000010000 */
.L_x_7156:
[----:B------:R-:W-:Y:S05]  /*0cf0*/  BSYNC B0 ;  /* 0x0000000000007941 */ /* 0x000fea0003800000 */
.L_x_7155:
        /* <DEDUP_REMOVED lines=21> */
.L_x_7159:
[----:B------:R-:W-:Y:S05]  /*0e50*/  BSYNC.RECONVERGENT B0 ;  /* 0x0000000000007941 */ /* 0x000fea0003800200 */
.L_x_7158:
[----:B------:R-:W-:Y:S04]  /*0e60*/  BSSY.RECONVERGENT B0, `(.L_x_7160) ;  /* 0x0000010000007945 */ /* 0x000fe80003800200 */
[----:B------:R-:W-:Y:S05]  /*0e70*/  @P1 BRA `(.L_x_7161) ;  /* 0x0000000000381947 */ /* 0x000fea0003800000 */
[----:B------:R-:W-:Y:S01]  /*0e80*/  HADD2.F32 R13, -RZ, R2.H0_H0 ;  /* 0x20000002ff0d7230 */ /* 0x000fe20000004100 */
[----:B-12---:R-:W-:Y:S01]  /*0e90*/  MUFU.RCP R21, R19 ;  /* 0x0000001300157308 */ /* 0x006fe20000001000 */
[----:B------:R-:W1:Y:S03]  /*0ea0*/  LDCU.64 UR4, c[0x0][0x380] ;  /* 0x00007000ff0477ac */ /* 0x000e660008000a00 */
        /* <DEDUP_REMOVED lines=11> */
.L_x_7161:
[----:B------:R-:W-:Y:S05]  /*0f60*/  BSYNC.RECONVERGENT B0 ;  /* 0x0000000000007941 */ /* 0x000fea0003800200 */
.L_x_7160:
[----:B------:R-:W-:Y:S04]  /*0f70*/  BSSY.RECONVERGENT B0, `(.L_x_7162) ;  /* 0x0000010000007945 */ /* 0x000fe80003800200 */
[----:B------:R-:W-:Y:S05]  /*0f80*/  @P2 BRA `(.L_x_7163) ;  /* 0x0000000000382947 */ /* 0x000fea0003800000 */
[----:B------:R-:W-:Y:S01]  /*0f90*/  HADD2.F32 R3, -RZ, R3.H0_H0 ;  /* 0x20000003ff037230 */ /* 0x000fe20000004100 */
[----:B--23--:R-:W-:Y:S01]  /*0fa0*/  MUFU.RCP R13, R19 ;  /* 0x00000013000d7308 */ /* 0x00cfe20000001000 */
[----:B------:R-:W2:Y:S01]  /*0fb0*/  LDCU.64 UR4, c[0x0][0x380] ;  /* 0x00007000ff0477ac */ /* 0x000ea20008000a00 */
[----:B------:R-:W-:Y:S02]  /*0fc0*/  MOV R11, RZ ;  /* 0x000000ff000b7202 */ /* 0x000fe40000000f00 */
        /* <DEDUP_REMOVED lines=8> */
[----:B------:R-:W-:-:S05]  /*1050*/  F2FP.F16.F32.PACK_AB R0, RZ, R0 ;  /* 0x00000000ff00723e */ /* 0x000fca00000000ff */
[----:B------:R4:W-:Y:S02]  /*1060*/  STG.E.U16 desc[UR8][R2.64], R0 ;  /* 0x0000000002007986 */ /* 0x0009e4000c101508 */
.L_x_7163:
[----:B------:R-:W-:Y:S05]  /*1070*/  BSYNC.RECONVERGENT B0 ;  /* 0x0000000000007941 */ /* 0x000fea0003800200 */
.L_x_7162:
[----:B------:R-:W-:Y:S04]  /*1080*/  BSSY.RECONVERGENT B0, `(.L_x_7164) ;  /* 0x0000010000007945 */ /* 0x000fe80003800200 */
[----:B------:R-:W-:Y:S05]  /*1090*/  @P3 BRA `(.L_x_7165) ;  /* 0x0000000000383947 */ /* 0x000fea0003800000 */
[----:B----4-:R-:W-:Y:S01]  /*10a0*/  HADD2.F32 R3, -RZ, R4.H0_H0 ;  /* 0x20000004ff037230 */ /* 0x010fe20000004100 */
        /* <DEDUP_REMOVED lines=11> */
[----:B------:R-:W-:-:S05]  /*1160*/  F2FP.F16.F32.PACK_AB R0, RZ, R0 ;  /* 0x00000000ff00723e */ /* 0x000fca00000000ff */
[----:B------:R1:W-:Y:S02]  /*1170*/  STG.E.U16 desc[UR8][R2.64], R0 ;  /* 0x0000000002007986 */ /* 0x0003e4000c101508 */
.L_x_7165:
[----:B------:R-:W-:Y:S05]  /*1180*/  BSYNC.RECONVERGENT B0 ;  /* 0x0000000000007941 */ /* 0x000fea0003800200 */
.L_x_7164:
[----:B------:R-:W-:Y:S04]  /*1190*/  BSSY.RECONVERGENT B0, `(.L_x_7166) ;  /* 0x0000010000007945 */ /* 0x000fe80003800200 */
[----:B------:R-:W-:Y:S05]  /*11a0*/  @P4 BRA `(.L_x_7167) ;  /* 0x0000000000384947 */ /* 0x000fea0003800000 */
[----:B------:R-:W-:Y:S01]  /*11b0*/  HADD2.F32 R5, -RZ, R5.H0_H0 ;  /* 0x20000005ff057230 */ /* 0x000fe20000004100 */
        /* <DEDUP_REMOVED lines=10> */
[----:B------:R-:W-:Y:S02]  /*1260*/  F2FP.F16.F32.PACK_AB R0, RZ, R0 ;  /* 0x00000000ff00723e */ /* 0x000fe400000000ff */
[----:B------:R-:W-:-:S05]  /*1270*/  LEA.HI.X R3, R6, UR5, R3, 0x1, P0 ;  /* 0x0000000506037c11 */ /* 0x000fca00080f0c03 */
[----:B------:R1:W-:Y:S02]  /*1280*/  STG.E.U16 desc[UR8][R2.64], R0 ;  /* 0x0000000002007986 */ /* 0x0003e4000c101508 */
.L_x_7167:
[----:B------:R-:W-:Y:S05]  /*1290*/  BSYNC.RECONVERGENT B0 ;  /* 0x0000000000007941 */ /* 0x000fea0003800200 */
.L_x_7166:
[----:B------:R-:W-:Y:S05]  /*12a0*/  @P5 EXIT ;  /* 0x000000000000594d */ /* 0x000fea0003800000 */
        /* <DEDUP_REMOVED lines=13> */
[----:B------:R-:W-:Y:S01]  /*1380*/  STG.E.U16 desc[UR8][R2.64], R0 ;  /* 0x0000000002007986 */ /* 0x000fe2000c101508 */
[----:B------:R-:W-:Y:S05]  /*1390*/  EXIT ;  /* 0x000000000000794d */ /* 0x000fea0003800000 */
.L_x_7154:
[----:B------:R-:W-:Y:S01]  /*13a0*/  HFMA2 R21, -RZ, RZ, 0, 1.847743988037109375e-06 ;  /* 0x0000001fff157431 */ /* 0x000fe200000001ff */
[----:B-1----:R-:W-:Y:S01]  /*13b0*/  MOV R33, R23 ;  /* 0x0000001700217202 */ /* 0x002fe20000000f00 */
[----:B------:R-:W-:Y:S02]  /*13c0*/  IMAD.MOV.U32 R22, RZ, RZ, 0x10 ;  /* 0x00000010ff167424 */ /* 0x000fe400078e00ff */
[----:B------:R-:W-:-:S07]  /*13d0*/  IMAD.MOV.U32 R20, RZ, RZ, -0x1 ;  /* 0xffffffffff147424 */ /* 0x000fce00078e00ff */
[----:B------:R-:W-:Y:S05]  /*13e0*/  WARPSYNC.COLLECTIVE R20, `(.L_x_7168) ;  /* 0x0000000014087348 */ /* 0x000fea0003c00000 */
[----:B------:R0:W1:Y:S02]  /*13f0*/  SHFL.DOWN P6, R34, R33, R22, R21 ;  /* 0x0800001621227389 */ /* 0x00006400000c0015 */
[----:B01----:R-:W-:Y:S05]  /*1400*/  ENDCOLLECTIVE ;  /* 0x000000000000791b */ /* 0x003fea0003800000 */
.L_x_7168:
        /* <DEDUP_REMOVED lines=8> */
.L_x_7169:
        /* <DEDUP_REMOVED lines=8> */
.L_x_7170:
        /* <DEDUP_REMOVED lines=8> */
.L_x_7171:
        /* <DEDUP_REMOVED lines=8> */
.L_x_7172:
[----:B------:R-:W-:Y:S05]  /*1610*/  BRA `(.L_x_7173) ;  /* 0xfffffff000747947 */ /* 0x000fea000383ffff */
.L_x_7157:
[----:B------:R-:W-:Y:S01]  /*1620*/  HFMA2 R21, -RZ, RZ, 0, 1.847743988037109375e-06 ;  /* 0x0000001fff157431 */ /* 0x000fe200000001ff */
[----:B-1----:R-:W-:Y:S01]  /*1630*/  MOV R33, R19 ;  /* 0x0000001300217202 */ /* 0x002fe20000000f00 */
[----:B------:R-:W-:Y:S02]  /*1640*/  IMAD.MOV.U32 R22, RZ, RZ, 0x10 ;  /* 0x00000010ff167424 */ /* 0x000fe400078e00ff */
[----:B------:R-:W-:-:S07]  /*1650*/  IMAD.MOV.U32 R20, RZ, RZ, -0x1 ;  /* 0xffffffffff147424 */ /* 0x000fce00078e00ff */
[----:B------:R-:W-:Y:S05]  /*1660*/  WARPSYNC.COLLECTIVE R20, `(.L_x_7174) ;  /* 0x0000000014087348 */ /* 0x000fea0003c00000 */
[----:B------:R0:W1:Y:S02]  /*1670*/  SHFL.DOWN P6, R34, R33, R22, R21 ;  /* 0x0800001621227389 */ /* 0x00006400000c0015 */
[----:B01----:R-:W-:Y:S05]  /*1680*/  ENDCOLLECTIVE ;  /* 0x000000000000791b */ /* 0x003fea0003800000 */
.L_x_7174:
[----:B------:R-:W-:Y:S01]  /*1690*/  HFMA2 R22, -RZ, RZ, 0, 4.76837158203125e-07 ;  /* 0x00000008ff167431 */ /* 0x000fe200000001ff */
[----:B------:R-:W-:-:S05]  /*16a0*/  MOV R24, R34 ;  /* 0x0000002200187202 */ /* 0x000fca0000000f00 */
[----:B------:R-:W-:-:S04]  /*16b0*/  FADD.FTZ R24, R19, R24 ;  /* 0x0000001813187221 */ /* 0x000fc80000010000 */
[----:B------:R-:W-:-:S07]  /*16c0*/  IMAD.MOV.U32 R33, RZ, RZ, R24 ;  /* 0x000000ffff217224 */ /* 0x000fce00078e0018 */
[----:B------:R-:W-:Y:S05]  /*16d0*/  WARPSYNC.COLLECTIVE R20, `(.L_x_7175) ;  /* 0x0000000014087348 */ /* 0x000fea0003c00000 */
[----:B------:R0:W1:Y:S02]  /*16e0*/  SHFL.DOWN P6, R34, R33, R22, R21 ;  /* 0x0800001621227389 */ /* 0x00006400000c0015 */
[----:B01----:R-:W-:Y:S05]  /*16f0*/  ENDCOLLECTIVE ;  /* 0x000000000000791b */ /* 0x003fea0003800000 */
.L_x_7175:
[----:B------:R-:W-:Y:S02]  /*1700*/  IMAD.MOV.U32 R22, RZ, RZ, 0x4 ;  /* 0x00000004ff167424 */ /* 0x000fe400078e00ff */
[----:B------:R-:W-:-:S04]  /*1710*/  IMAD.MOV.U32 R23, RZ, RZ, R34 ;  /* 0x000000ffff177224 */ /* 0x000fc800078e0022 */
[----:B------:R-:W-:-:S05]  /*1720*/  FADD.FTZ R23, R24, R23 ;  /* 0x0000001718177221 */ /* 0x000fca0000010000 */
[----:B------:R-:W-:-:S07]  /*1730*/  MOV R33, R23 ;  /* 0x0000001700217202 */ /* 0x000fce0000000f00 */
[----:B------:R-:W-:Y:S05]  /*1740*/  WARPSYNC.COLLECTIVE R20, `(.L_x_7176) ;  /* 0x0000000014087348 */ /* 0x000fea0003c00000 */
[----:B------:R0:W1:Y:S02]  /*1750*/  SHFL.DOWN P6, R34, R33, R22, R21 ;  /* 0x0800001621227389 */ /* 0x00006400000c0015 */
[----:B01----:R-:W-:Y:S05]  /*1760*/  ENDCOLLECTIVE ;  /* 0x000000000000791b */ /* 0x003fea0003800000 */
.L_x_7176:
[----:B------:R-:W-:Y:S01]  /*1770*/  HFMA2 R22, -RZ, RZ, 0, 1.1920928955078125e-07 ;  /* 0x00000002ff167431 */ /* 0x000fe200000001ff */
[----:B------:R-:W-:-:S05]  /*1780*/  MOV R26, R34 ;  /* 0x00000022001a7202 */ /* 0x000fca0000000f00 */
[----:B------:R-:W-:-:S04]  /*1790*/  FADD.FTZ R26, R23, R26 ;  /* 0x0000001a171a7221 */ /* 0x000fc80000010000 */
[----:B------:R-:W-:-:S07]  /*17a0*/  IMAD.MOV.U32 R33, RZ, RZ, R26 ;  /* 0x000000ffff217224 */ /* 0x000fce00078e001a */
[----:B------:R-:W-:Y:S05]  /*17b0*/  WARPSYNC.COLLECTIVE R20, `(.L_x_7177) ;  /* 0x0000000014087348 */ /* 0x000fea0003c00000 */
[----:B------:R0:W1:Y:S02]  /*17c0*/  SHFL.DOWN P6, R34, R33, R22, R21 ;  /* 0x0800001621227389 */ /* 0x00006400000c0015 */
[----:B01----:R-:W-:Y:S05]  /*17d0*/  ENDCOLLECTIVE ;  /* 0x000000000000791b */ /* 0x003fea0003800000 */
.L_x_7177:
[----:B------:R-:W-:Y:S02]  /*17e0*/  IMAD.MOV.U32 R22, RZ, RZ, 0x1 ;  /* 0x00000001ff167424 */ /* 0x000fe400078e00ff */
[----:B------:R-:W-:-:S04]  /*17f0*/  IMAD.MOV.U32 R25, RZ, RZ, R34 ;  /* 0x000000ffff197224 */ /* 0x000fc800078e0022 */
[----:B------:R-:W-:-:S05]  /*1800*/  FADD.FTZ R25, R26, R25 ;  /* 0x000000191a197221 */ /* 0x000fca0000010000 */
[----:B------:R-:W-:-:S07]  /*1810*/  MOV R33, R25 ;  /* 0x0000001900217202 */ /* 0x000fce0000000f00 */
[----:B------:R-:W-:Y:S05]  /*1820*/  WARPSYNC.COLLECTIVE R20, `(.L_x_7178) ;  /* 0x0000000014087348 */ /* 0x000fea0003c00000 */
[----:B------:R0:W1:Y:S02]  /*1830*/  SHFL.DOWN P6, R34, R33, R22, R21 ;  /* 0x0800001621227389 */ /* 0x00006400000c0015 */
[----:B01----:R-:W-:Y:S05]  /*1840*/  ENDCOLLECTIVE ;  /* 0x000000000000791b */ /* 0x003fea0003800000 */
.L_x_7178:
[----:B------:R-:W-:Y:S01]  /*1850*/  MOV R30, R34 ;  /* 0x00000022001e7202 */ /* 0x000fe20000000f00 */
[----:B------:R-:W-:Y:S06]  /*1860*/  BRA `(.L_x_7179) ;  /* 0xfffffff4001c7947 */ /* 0x000fec000383ffff */
.L_x_7180:
        /* <DEDUP_REMOVED lines=9> */
.L_x_11585:


//--------------------- .text._ZN2at6native43_GLOBAL__N__9ae7fba5_10_SoftMax_cu_9f978f6322cunn_SoftMaxForwardRegIN3c104HalfEfS4_NS1_22SoftMaxForwardEpilogueElLi5EEEvPT1_PKT_T3_ --------------------------
	.section	.text._ZN2at6native43_GLOBAL__N__9ae7fba5_10_SoftMax_cu_9f978f6322cunn_SoftMaxForwardRegIN3c104HalfEfS4_NS1_22SoftMaxForwardEpilogueElLi5EEEvPT1_PKT_T3_,"ax",@progbits
	.align	128
.text._ZN2at6native43_GLOBAL__N__9ae7fba5_10_SoftMax_cu_9f978f6322cunn_SoftMaxForwardRegIN3c104HalfEfS4_NS1_22SoftMaxForwardEpilogueElLi5EEEvPT1_PKT_T3_:
        .type           _ZN2at6native43_GLOBAL__N__9ae7fba5_10_SoftMax_cu_9f978f6322cunn_SoftMaxForwardRegIN3c104HalfEfS4_NS1_22SoftMaxForwardEpilogueElLi5EEEvPT1_PKT_T3_,@function
        .size           _ZN2at6native43_GLOBAL__N__9ae7fba5_10_SoftMax_cu_9f978f6322cunn_SoftMaxForwardRegIN3c104HalfEfS4_NS1_22SoftMaxForwardEpilogueElLi5EEEvPT1_PKT_T3_,(.L_x_11586 - _ZN2at6native43_GLOBAL__N__9ae7fba5_10_SoftMax_cu_9f978f6322cunn_SoftMaxForwardRegIN3c104HalfEfS4_NS1_22SoftMaxForwardEpilogueElLi5EEEvPT1_PKT_T3_)
        .other          _ZN2at6native43_GLOBAL__N__9ae7fba5_10_SoftMax_cu_9f978f6322cunn_SoftMaxForwardRegIN3c104HalfEfS4_NS1_22SoftMaxForwardEpilogueElLi5EEEvPT1_PKT_T3_,@"STO_CUDA_ENTRY STV_DEFAULT"
_ZN2at6native43_GLOBAL__N__9ae7fba5_10_SoftMax_cu_9f978f6322cunn_SoftMaxForwardRegIN3c104HalfEfS4_NS1_22SoftMaxForwardEpilogueElLi5EEEvPT1_PKT_T3_:
        /* <DEDUP_REMOVED lines=41> */
[----:B------:R3:W5:Y:S01]  /*0290*/  @!P1 LDG.E.U16 R2, desc[UR8][R26.64] ;  /* 0x000000081a029981 */ /* 0x000762000c1e1500 */
        /* <DEDUP_REMOVED lines=19> */
[----:B------:R-:W-:-:S04]  /*03d0*/  ISETP.GE.U32.AND P6, PT, R12, UR5, PT ;  /* 0x000000050c007c0c */ /* 0x000fc8000bfc6070 */
[----:B---3--:R-:W-:Y:S01]  /*03e0*/  P2R R26, PR, RZ, 0x40 ;  /* 0x00000040ff1a7803 */ /* 0x008fe20000000000 */
[----:B--2---:R-:W-:-:S05]  /*03f0*/  @!P0 HADD2.F32 R7, -RZ, R0.H0_H0 ;  /* 0x20000000ff078230 */ /* 0x004fca0000004100 */
[----:B------:R-:W-:Y:S01]  /*0400*/  @!P0 FMNMX.FTZ R6, R7, -3.40282346638528859812e+38, !PT ;  /* 0xff7fffff07068809 */ /* 0x000fe20007810000 */
        /* <DEDUP_REMOVED lines=27> */
[----:B------:R-:W-:Y:S02]  /*05c0*/  ISETP.GT.U32.AND P5, PT, R12, 0x1f, PT ;  /* 0x0000001f0c00780c */ /* 0x000fe40003fa4070 */
[----:B------:R-:W-:Y:S02]  /*05d0*/  MOV R6, 0xff7fffff ;  /* 0xff7fffff00067802 */ /* 0x000fe40000000f00 */
[----:B------:R-:W-:-:S05]  /*05e0*/  LEA R25, R7, UR4, 0x2 ;  /* 0x0000000407197c11 */ /* 0x000fca000f8e10ff */
        /* <DEDUP_REMOVED lines=19> */
.L_x_7199:
        /* <DEDUP_REMOVED lines=9> */
.L_x_7181:
[----:B------:R-:W-:Y:S05]  /*07b0*/  WARPSYNC.ALL ;  /* 0x0000000000007948 */ /* 0x000fea0003800000 */
[----:B------:R-:W-:Y:S01]  /*07c0*/  BAR.SYNC.DEFER_BLOCKING 0x0 ;  /* 0x0000000000007b1d */ /* 0x000fe20000010000 */
[----:B------:R-:W-:Y:S01]  /*07d0*/  @!P0 HADD2.F32 R21, -RZ, R0.H0_H0 ;  /* 0x20000000ff158230 */ /* 0x000fe20000004100 */
[----:B------:R-:W-:Y:S01]  /*07e0*/  ISETP.NE.AND P6, PT, R7, RZ, PT ;  /* 0x000000ff0700720c */ /* 0x000fe20003fc5270 */
[----:B0-----:R-:W-:Y:S02]  /*07f0*/  @!P1 HADD2.F32 R23, -RZ, R2.H0_H0 ;  /* 0x20000002ff179230 */ /* 0x001fe40000004100 */
[----:B------:R-:W-:-:S02]  /*0800*/  HFMA2 R7, -RZ, RZ, 0, 0 ;  /* 0x00000000ff077431 */ /* 0x000fc400000001ff */
[----:B------:R-:W-:Y:S01]  /*0810*/  @!P3 HADD2.F32 R27, -RZ, R4.H0_H0 ;  /* 0x20000004ff1bb230 */ /* 0x000fe20000004100 */
[----:B------:R-:W-:Y:S01]  /*0820*/  BSSY B0, `(.L_x_7183) ;  /* 0x0000035000007945 */ /* 0x000fe20003800000 */
[----:B------:R-:W-:Y:S02]  /*0830*/  @!P4 HADD2.F32 R31, -RZ, R5.H0_H0 ;  /* 0x20000005ff1fc230 */ /* 0x000fe40000004100 */
[----:B------:R-:W-:Y:S01]  /*0840*/  IMAD.MOV.U32 R28, RZ, RZ, RZ ;  /* 0x000000ffff1c7224 */ /* 0x000fe200078e00ff */
[----:B-12---:R-:W0:Y:S02]  /*0850*/  LDS R6, [UR4] ;  /* 0x00000004ff067984 */ /* 0x006e240008000800 */
[--C-:B0-----:R-:W-:Y:S01]  /*0860*/  @!P0 FADD.FTZ R21, R21, -R6.reuse ;  /* 0x8000000615158221 */ /* 0x101fe20000010000 */
[--C-:B------:R-:W-:Y:S01]  /*0870*/  @!P1 FADD.FTZ R22, R23, -R6.reuse ;  /* 0x8000000617169221 */ /* 0x100fe20000010000 */
[----:B------:R-:W-:Y:S02]  /*0880*/  @!P2 HADD2.F32 R23, -RZ, R3.H0_H0 ;  /* 0x20000003ff17a230 */ /* 0x000fe40000004100 */
[--C-:B------:R-:W-:Y:S01]  /*0890*/  @!P3 FADD.FTZ R27, R27, -R6.reuse ;  /* 0x800000061b1bb221 */ /* 0x100fe20000010000 */
[----:B------:R-:W-:Y:S01]  /*08a0*/  @!P0 FMUL.FTZ R21, R21, 1.4426950216293334961 ;  /* 0x3fb8aa3b15158820 */ /* 0x000fe20000410000 */
[----:B------:R-:W-:Y:S01]  /*08b0*/  @!P1 FMUL.FTZ R22, R22, 1.4426950216293334961 ;  /* 0x3fb8aa3b16169820 */ /* 0x000fe20000410000 */
[--C-:B------:R-:W-:Y:S01]  /*08c0*/  @!P2 FADD.FTZ R23, R23, -R6.reuse ;  /* 0x800000061717a221 */ /* 0x100fe20000010000 */
[----:B------:R-:W-:Y:S01]  /*08d0*/  @!P3 FMUL.FTZ R29, R27, 1.4426950216293334961 ;  /* 0x3fb8aa3b1b1db820 */ /* 0x000fe20000410000 */
[----:B------:R-:W-:-:S02]  /*08e0*/  @!P4 FADD.FTZ R27, R31, -R6 ;  /* 0x800000061f1bc221 */ /* 0x000fc40000010000 */
        /* <DEDUP_REMOVED lines=39> */
.L_x_7205:
[----:B-1----:R-:W-:-:S07]  /*0b60*/  FADD.FTZ R7, R28, R27 ;  /* 0x0000001b1c077221 */ /* 0x002fce0000010000 */
.L_x_7184:
[----:B------:R-:W-:Y:S05]  /*0b70*/  BSYNC B0 ;  /* 0x0000000000007941 */ /* 0x000fea0003800000 */
.L_x_7183:
[----:B------:R-:W-:Y:S01]  /*0b80*/  ISETP.NE.AND P5, PT, R24, RZ, PT ;  /* 0x000000ff1800720c */ /* 0x000fe20003fa5270 */
[----:B------:R-:W-:-:S12]  /*0b90*/  WARPSYNC.ALL ;  /* 0x0000000000007948 */ /* 0x000fd80003800000 */
[----:B-1----:R1:W-:Y:S01]  /*0ba0*/  @P5 STS [UR4], R7 ;  /* 0x00000007ff005988 */ /* 0x0023e20008000804 */
[----:B------:R-:W-:Y:S06]  /*0bb0*/  BAR.SYNC.DEFER_BLOCKING 0x0 ;  /* 0x0000000000007b1d */ /* 0x000fec0000010000 */
[----:B------:R-:W-:Y:S01]  /*0bc0*/  BSSY.RECONVERGENT B0, `(.L_x_7186) ;  /* 0x0000012000007945 */ /* 0x000fe20003800200 */
[----:B------:R-:W2:Y:S03]  /*0bd0*/  LDS R7, [UR4] ;  /* 0x00000004ff077984 */ /* 0x000ea60008000800 */
[----:B------:R-:W-:Y:S05]  /*0be0*/  @P0 BRA `(.L_x_7187) ;  /* 0x00000000003c0947 */ /* 0x000fea0003800000 */
[----:B------:R-:W-:Y:S01]  /*0bf0*/  HADD2.F32 R13, -RZ, R0.H0_H0 ;  /* 0x20000000ff0d7230 */ /* 0x000fe20000004100 */
[----:B------:R-:W3:Y:S01]  /*0c00*/  LDCU.64 UR4, c[0x0][0x380] ;  /* 0x00007000ff0477ac */ /* 0x000ee20008000a00 */
[----:B--2---:R-:W-:Y:S01]  /*0c10*/  MUFU.RCP R0, R7 ;  /* 0x0000000700007308 */ /* 0x004fe20000001000 */
[----:B------:R-:W-:Y:S01]  /*0c20*/  MOV R21, RZ ;  /* 0x000000ff00157202 */ /* 0x000fe20000000f00 */
[----:B0-----:R-:W-:Y:S02]  /*0c30*/  IMAD.MOV.U32 R20, RZ, RZ, R12 ;  /* 0x000000ffff147224 */ /* 0x001fe400078e000c */
[----:B------:R-:W-:Y:S02]  /*0c40*/  FADD.FTZ R13, R13, -R6 ;  /* 0x800000060d0d7221 */ /* 0x000fe40000010000 */
[----:B------:R-:W-:-:S04]  /*0c50*/  IMAD.WIDE.U32 R20, R16, UR7, R20 ;  /* 0x0000000710147c25 */ /* 0x000fc8000f8e0014 */
[----:B------:R-:W-:-:S04]  /*0c60*/  FMUL.FTZ R22, R13, 1.4426950216293334961 ;  /* 0x3fb8aa3b0d167820 */ /* 0x000fc80000410000 */
[----:B------:R-:W0:Y:S01]  /*0c70*/  MUFU.EX2 R13, R22 ;  /* 0x00000016000d7308 */ /* 0x000e220000000800 */
[----:B---3--:R-:W-:Y:S01]  /*0c80*/  LEA R12, P0, R20, UR4, 0x1 ;  /* 0x00000004140c7c11 */ /* 0x008fe2000f8008ff */
[----:B0-----:R-:W-:Y:S01]  /*0c90*/  FMUL.FTZ R0, R13, R0 ;  /* 0x000000000d007220 */ /* 0x001fe20000410000 */
[----:B------:R-:W-:-:S04]  /*0ca0*/  IMAD R13, R17, UR7, R21 ;  /* 0x00000007110d7c24 */ /* 0x000fc8000f8e0215 */
[----:B------:R-:W-:Y:S02]  /*0cb0*/  F2FP.F16.F32.PACK_AB R0, RZ, R0 ;  /* 0x00000000ff00723e */ /* 0x000fe400000000ff */
[----:B------:R-:W-:-:S05]  /*0cc0*/  LEA.HI.X R13, R20, UR5, R13, 0x1, P0 ;  /* 0x00000005140d7c11 */ /* 0x000fca00080f0c0d */
[----:B------:R3:W-:Y:S02]  /*0cd0*/  STG.E.U16 desc[UR8][R12.64], R0 ;  /* 0x000000000c007986 */ /* 0x0007e4000c101508 */
.L_x_7187:
[----:B------:R-:W-:Y:S05]  /*0ce0*/  BSYNC.RECONVERGENT B0 ;  /* 0x0000000000007941 */ /* 0x000fea0003800200 */
.L_x_7186:
[----:B------:R-:W-:Y:S04]  /*0cf0*/  BSSY.RECONVERGENT B0, `(.L_x_7188) ;  /* 0x0000010000007945 */ /* 0x000fe80003800200 */
[----:B------:R-:W-:Y:S05]  /*0d00*/  @P1 BRA `(.L_x_7189) ;  /* 0x0000000000381947 */ /* 0x000fea0003800000 */
[----:B------:R-:W-:Y:S01]  /*0d10*/  HADD2.F32 R9, -RZ, R2.H0_H0 ;  /* 0x20000002ff097230 */ /* 0x000fe20000004100 */
        /* <DEDUP_REMOVED lines=11> */
[----:B------:R-:W-:-:S05]  /*0dd0*/  F2FP.F16.F32.PACK_AB R0, RZ, R0 ;  /* 0x00000000ff00723e */ /* 0x000fca00000000ff */
[----:B------:R4:W-:Y:S02]  /*0de0*/  STG.E.U16 desc[UR8][R12.64], R0 ;  /* 0x000000000c007986 */ /* 0x0009e4000c101508 */
.L_x_7189:
[----:B------:R-:W-:Y:S05]  /*0df0*/  BSYNC.RECONVERGENT B0 ;  /* 0x0000000000007941 */ /* 0x000fea0003800200 */
.L_x_7188:
[----:B------:R-:W-:Y:S04]  /*0e00*/  BSSY.RECONVERGENT B0, `(.L_x_7190) ;  /* 0x0000010000007945 */ /* 0x000fe80003800200 */
[----:B------:R-:W-:Y:S05]  /*0e10*/  @P2 BRA `(.L_x_7191) ;  /* 0x0000000000382947 */ /* 0x000fea0003800000 */
[----:B------:R-:W-:Y:S01]  /*0e20*/  HADD2.F32 R3, -RZ, R3.H0_H0 ;  /* 0x20000003ff037230 */ /* 0x000fe20000004100 */
        /* <DEDUP_REMOVED lines=11> */
[----:B------:R-:W-:-:S05]  /*0ee0*/  F2FP.F16.F32.PACK_AB R0, RZ, R0 ;  /* 0x00000000ff00723e */ /* 0x000fca00000000ff */
[----:B------:R2:W-:Y:S02]  /*0ef0*/  STG.E.U16 desc[UR8][R2.64], R0 ;  /* 0x0000000002007986 */ /* 0x0005e4000c101508 */
.L_x_7191:
[----:B------:R-:W-:Y:S05]  /*0f00*/  BSYNC.RECONVERGENT B0 ;  /* 0x0000000000007941 */ /* 0x000fea0003800200 */
.L_x_7190:
[----:B------:R-:W-:Y:S04]  /*0f10*/  BSSY.RECONVERGENT B0, `(.L_x_7192) ;  /* 0x0000010000007945 */ /* 0x000fe80003800200 */
[----:B------:R-:W-:Y:S05]  /*0f20*/  @P3 BRA `(.L_x_7193) ;  /* 0x0000000000383947 */ /* 0x000fea0003800000 */
[----:B--2---:R-:W-:Y:S01]  /*0f30*/  HADD2.F32 R3, -RZ, R4.H0_H0 ;  /* 0x20000004ff037230 */ /* 0x004fe20000004100 */
        /* <DEDUP_REMOVED lines=11> */
[----:B------:R-:W-:-:S05]  /*0ff0*/  F2FP.F16.F32.PACK_AB R0, RZ, R0 ;  /* 0x00000000ff00723e */ /* 0x000fca00000000ff */
[----:B------:R2:W-:Y:S02]  /*1000*/  STG.E.U16 desc[UR8][R2.64], R0 ;  /* 0x0000000002007986 */ /* 0x0005e4000c101508 */
.L_x_7193:
[----:B------:R-:W-:Y:S05]  /*1010*/  BSYNC.RECONVERGENT B0 ;  /* 0x0000000000007941 */ /* 0x000fea0003800200 */
.L_x_7192:
[----:B------:R-:W-:Y:S05]  /*1020*/  @P4 EXIT ;  /* 0x000000000000494d */ /* 0x000fea0003800000 */
[----:B------:R-:W-:Y:S01]  /*1030*/  HADD2.F32 R5, -RZ, R5.H0_H0 ;  /* 0x20000005ff057230 */ /* 0x000fe20000004100 */
[----:B-12---:R-:W-:Y:S01]  /*1040*/  MUFU.RCP R7, R7 ;  /* 0x0000000700077308 */ /* 0x006fe20000001000 */
[----:B------:R-:W1:Y:S01]  /*1050*/  LDCU.64 UR4, c[0x0][0x380] ;  /* 0x00007000ff0477ac */ /* 0x000e620008000a00 */
[----:B------:R-:W-:Y:S02]  /*1060*/  MOV R11, RZ ;  /* 0x000000ff000b7202 */ /* 0x000fe40000000f00 */
        /* <DEDUP_REMOVED lines=8> */
[----:B------:R-:W-:-:S05]  /*10f0*/  F2FP.F16.F32.PACK_AB R0, RZ, R0 ;  /* 0x00000000ff00723e */ /* 0x000fca00000000ff */
[----:B------:R-:W-:Y:S01]  /*1100*/  STG.E.U16 desc[UR8][R2.64], R0 ;  /* 0x0000000002007986 */ /* 0x000fe2000c101508 */
[----:B------:R-:W-:Y:S05]  /*1110*/  EXIT ;  /* 0x000000000000794d */ /* 0x000fea0003800000 */
.L_x_7182:
[----:B0-----:R-:W-:Y:S02]  /*1120*/  HFMA2 R23, -RZ, RZ, 0, 9.5367431640625e-07 ;  /* 0x00000010ff177431 */ /* 0x001fe400000001ff */
[----:B-1----:R-:W-:Y:S01]  /*1130*/  IMAD.MOV.U32 R32, RZ, RZ, R6 ;  /* 0x000000ffff207224 */ /* 0x002fe200078e0006 */
[----:B------:R-:W-:Y:S01]  /*1140*/  MOV R21, 0xffffffff ;  /* 0xffffffff00157802 */ /* 0x000fe20000000f00 */
[----:B------:R-:W-:-:S07]  /*1150*/  IMAD.MOV.U32 R22, RZ, RZ, 0x1f ;  /* 0x0000001fff167424 */ /* 0x000fce00078e00ff */
[----:B------:R-:W-:Y:S05]  /*1160*/  WARPSYNC.COLLECTIVE R21, `(.L_x_7194) ;  /* 0x0000000015087348 */ /* 0x000fea0003c00000 */
[----:B------:R0:W1:Y:S02]  /*1170*/  SHFL.DOWN P6, R27, R32, R23, R22 ;  /* 0x08000017201b7389 */ /* 0x00006400000c0016 */
[----:B01----:R-:W-:Y:S05]  /*1180*/  ENDCOLLECTIVE ;  /* 0x000000000000791b */ /* 0x003fea0003800000 */
.L_x_7194:
[----:B------:R-:W-:Y:S01]  /*1190*/  HFMA2 R23, -RZ, RZ, 0, 4.76837158203125e-07 ;  /* 0x00000008ff177431 */ /* 0x000fe200000001ff */
[----:B------:R-:W-:-:S04]  /*11a0*/  FSETP.GEU.FTZ.AND P6, PT, R6, R27, PT ;  /* 0x0000001b0600720b */ /* 0x000fc80003fde000 */
[----:B------:R-:W-:-:S05]  /*11b0*/  FSEL R28, R27, R6, !P6 ;  /* 0x000000061b1c7208 */ /* 0x000fca0007000000 */
[----:B------:R-:W-:-:S07]  /*11c0*/  IMAD.MOV.U32 R32, RZ, RZ, R28 ;  /* 0x000000ffff207224 */ /* 0x000fce00078e001c */
[----:B------:R-:W-:Y:S05]  /*11d0*/  WARPSYNC.COLLECTIVE R21, `(.L_x_7195) ;  /* 0x0000000015087348 */ /* 0x000fea0003c00000 */
[----:B------:R0:W1:Y:S02]  /*11e0*/  SHFL.DOWN P6, R27, R32, R23, R22 ;  /* 0x08000017201b7389 */ /* 0x00006400000c0016 */
[----:B01----:R-:W-:Y:S05]  /*11f0*/  ENDCOLLECTIVE ;  /* 0x000000000000791b */ /* 0x003fea0003800000 */
.L_x_7195:
[----:B------:R-:W-:Y:S02]  /*1200*/  MOV R23, 0x4 ;  /* 0x0000000400177802 */ /* 0x000fe40000000f00 */
[----:B------:R-:W-:-:S04]  /*1210*/  FSETP.GEU.FTZ.AND P6, PT, R28, R27, PT ;  /* 0x0000001b1c00720b */ /* 0x000fc80003fde000 */
[----:B------:R-:W-:-:S05]  /*1220*/  FSEL R29, R27, R28, !P6 ;  /* 0x0000001c1b1d7208 */ /* 0x000fca0007000000 */
[----:B------:R-:W-:-:S07]  /*1230*/  IMAD.MOV.U32 R32, RZ, RZ, R29 ;  /* 0x000000ffff207224 */ /* 0x000fce00078e001d */
[----:B------:R-:W-:Y:S05]  /*1240*/  WARPSYNC.COLLECTIVE R21, `(.L_x_7196) ;  /* 0x0000000015087348 */ /* 0x000fea0003c00000 */
[----:B------:R0:W1:Y:S02]  /*1250*/  SHFL.DOWN P6, R27, R32, R23, R22 ;  /* 0x08000017201b7389 */ /* 0x00006400000c0016 */
[----:B01----:R-:W-:Y:S05]  /*1260*/  ENDCOLLECTIVE ;  /* 0x000000000000791b */ /* 0x003fea0003800000 */
.L_x_7196:
[----:B------:R-:W-:Y:S01]  /*1270*/  HFMA2 R23, -RZ, RZ, 0, 1.1920928955078125e-07 ;  /* 0x00000002ff177431 */ /* 0x000fe200000001ff */
[----:B------:R-:W-:-:S04]  /*1280*/  FSETP.GEU.FTZ.AND P6, PT, R29, R27, PT ;  /* 0x0000001b1d00720b */ /* 0x000fc80003fde000 */
[----:B------:R-:W-:-:S05]  /*1290*/  FSEL R30, R27, R29, !P6 ;  /* 0x0000001d1b1e7208 */ /* 0x000fca0007000000 */
[----:B------:R-:W-:-:S07]  /*12a0*/  IMAD.MOV.U32 R32, RZ, RZ, R30 ;  /* 0x000000ffff207224 */ /* 0x000fce00078e001e */
[----:B------:R-:W-:Y:S05]  /*12b0*/  WARPSYNC.COLLECTIVE R21, `(.L_x_7197) ;  /* 0x0000000015087348 */ /* 0x000fea0003c00000 */
[----:B------:R0:W1:Y:S02]  /*12c0*/  SHFL.DOWN P6, R27, R32, R23, R22 ;  /* 0x08000017201b7389 */ /* 0x00006400000c0016 */
[----:B01----:R-:W-:Y:S05]  /*12d0*/  ENDCOLLECTIVE ;  /* 0x000000000000791b */ /* 0x003fea0003800000 */
.L_x_7197:
[----:B------:R-:W-:Y:S02]  /*12e0*/  MOV R23, 0x1 ;  /* 0x0000000100177802 */ /* 0x000fe40000000f00 */
[----:B------:R-:W-:-:S04]  /*12f0*/  FSETP.GEU.FTZ.AND P6, PT, R30, R27, PT ;  /* 0x0000001b1e00720b */ /* 0x000fc80003fde000 */
[----:B------:R-:W-:-:S05]  /*1300*/  FSEL R6, R27, R30, !P6 ;  /* 0x0000001e1b067208 */ /* 0x000fca0007000000 */
[----:B------:R-:W-:-:S07]  /*1310*/  IMAD.MOV.U32 R32, RZ, RZ, R6 ;  /* 0x000000ffff207224 */ /* 0x000fce00078e0006 */
[----:B------:R-:W-:Y:S05]  /*1320*/  WARPSYNC.COLLECTIVE R21, `(.L_x_7198) ;  /* 0x0000000015087348 */ /* 0x000fea0003c00000 */
[----:B------:R0:W1:Y:S02]  /*1330*/  SHFL.DOWN P6, R27, R32, R23, R22 ;  /* 0x08000017201b7389 */ /* 0x00006400000c0016 */
[----:B01----:R-:W-:Y:S05]  /*1340*/  ENDCOLLECTIVE ;  /* 0x000000000000791b */ /* 0x003fea0003800000 */
.L_x_7198:
[----:B------:R-:W-:Y:S05]  /*1350*/  BRA `(.L_x_7199) ;  /* 0xfffffff000f07947 */ /* 0x000fea000383ffff */
.L_x_7185:
[----:B------:R-:W-:Y:S02]  /*1360*/  HFMA2 R23, -RZ, RZ, 0, 9.5367431640625e-07 ;  /* 0x00000010ff177431 */ /* 0x000fe400000001ff */
[----:B-1----:R-:W-:Y:S01]  /*1370*/  IMAD.MOV.U32 R32, RZ, RZ, R7 ;  /* 0x000000ffff207224 */ /* 0x002fe200078e0007 */
[----:B------:R-:W-:Y:S01]  /*1380*/  MOV R21, 0xffffffff ;  /* 0xffffffff00157802 */ /* 0x000fe20000000f00 */
[----:B------:R-:W-:-:S07]  /*1390*/  IMAD.MOV.U32 R22, RZ, RZ, 0x1f ;  /* 0x0000001fff167424 */ /* 0x000fce00078e00ff */
[----:B0-----:R-:W-:Y:S05]  /*13a0*/  WARPSYNC.COLLECTIVE R21, `(.L_x_7200) ;  /* 0x0000000015087348 */ /* 0x001fea0003c00000 */
[----:B0-----:R0:W1:Y:S02]  /*13b0*/  SHFL.DOWN P6, R27, R32, R23, R22 ;  /* 0x08000017201b7389 */ /* 0x00106400000c0016 */
[----:B01----:R-:W-:Y:S05]  /*13c0*/  ENDCOLLECTIVE ;  /* 0x000000000000791b */ /* 0x003fea0003800000 */
.L_x_7200:
[----:B------:R-:W-:Y:S02]  /*13d0*/  HFMA2 R23, -RZ, RZ, 0, 4.76837158203125e-07 ;  /* 0x00000008ff177431 */ /* 0x000fe400000001ff */
[----:B------:R-:W-:-:S04]  /*13e0*/  FADD.FTZ R20, R7, R27 ;  /* 0x0000001b07147221 */ /* 0x000fc80000010000 */
[----:B------:R-:W-:-:S07]  /*13f0*/  IMAD.MOV.U32 R32, RZ, RZ, R20 ;  /* 0x000000ffff207224 */ /* 0x000fce00078e0014 */
[----:B------:R-:W-:Y:S05]  /*1400*/  WARPSYNC.COLLECTIVE R21, `(.L_x_7201) ;  /* 0x0000000015087348 */ /* 0x000fea0003c00000 */
[----:B------:R0:W1:Y:S02]  /*1410*/  SHFL.DOWN P6, R27, R32, R23, R22 ;  /* 0x08000017201b7389 */ /* 0x00006400000c0016 */
[----:B01----:R-:W-:Y:S05]  /*1420*/  ENDCOLLECTIVE ;  /* 0x000000000000791b */ /* 0x003fea0003800000 */
.L_x_7201:
[----:B------:R-:W-:Y:S01]  /*1430*/  MOV R23, 0x4 ;  /* 0x0000000400177802 */ /* 0x000fe20000000f00 */
[----:B------:R-:W-:-:S04]  /*1440*/  FADD.FTZ R25, R20, R27 ;  /* 0x0000001b14197221 */ /* 0x000fc80000010000 */
[----:B------:R-:W-:-:S07]  /*1450*/  IMAD.MOV.U32 R32, RZ, RZ, R25 ;  /* 0x000000ffff207224 */ /* 0x000fce00078e0019 */
[----:B------:R-:W-:Y:S05]  /*1460*/  WARPSYNC.COLLECTIVE R21, `(.L_x_7202) ;  /* 0x0000000015087348 */ /* 0x000fea0003c00000 */
[----:B------:R0:W1:Y:S02]  /*1470*/  SHFL.DOWN P6, R27, R32, R23, R22 ;  /* 0x08000017201b7389 */ /* 0x00006400000c0016 */
[----:B01----:R-:W-:Y:S05]  /*1480*/  ENDCOLLECTIVE ;  /* 0x000000000000791b */ /* 0x003fea0003800000 */
.L_x_7202:
[----:B------:R-:W-:Y:S02]  /*1490*/  HFMA2 R23, -RZ, RZ, 0, 1.1920928955078125e-07 ;  /* 0x00000002ff177431 */ /* 0x000fe400000001ff */
[----:B------:R-:W-:-:S04]  /*14a0*/  FADD.FTZ R26, R25, R27 ;  /* 0x0000001b191a7221 */ /* 0x000fc80000010000 */
[----:B------:R-:W-:-:S07]  /*14b0*/  IMAD.MOV.U32 R32, RZ, RZ, R26 ;  /* 0x000000ffff207224 */ /* 0x000fce00078e001a */
[----:B------:R-:W-:Y:S05]  /*14c0*/  WARPSYNC.COLLECTIVE R21, `(.L_x_7203) ;  /* 0x0000000015087348 */ /* 0x000fea0003c00000 */
[----:B------:R0:W1:Y:S02]  /*14d0*/  SHFL.DOWN P6, R27, R32, R23, R22 ;  /* 0x08000017201b7389 */ /* 0x00006400000c0016 */
[----:B01----:R-:W-:Y:S05]  /*14e0*/  ENDCOLLECTIVE ;  /* 0x000000000000791b */ /* 0x003fea0003800000 */
.L_x_7203:
[----:B------:R-:W-:Y:S01]  /*14f0*/  MOV R23, 0x1 ;  /* 0x0000000100177802 */ /* 0x000fe20000000f00 */
[----:B------:R-:W-:-:S04]  /*1500*/  FADD.FTZ R28, R26, R27 ;  /* 0x0000001b1a1c7221 */ /* 0x000fc80000010000 */
[----:B------:R-:W-:-:S07]  /*1510*/  IMAD.MOV.U32 R32, RZ, RZ, R28 ;  /* 0x000000ffff207224 */ /* 0x000fce00078e001c */
[----:B------:R-:W-:Y:S05]  /*1520*/  WARPSYNC.COLLECTIVE R21, `(.L_x_7204) ;  /* 0x0000000015087348 */ /* 0x000fea0003c00000 */
[----:B------:R0:W1:Y:S02]  /*1530*/  SHFL.DOWN P6, R27, R32, R23, R22 ;  /* 0x08000017201b7389 */ /* 0x00006400000c0016 */
[----:B01----:R-:W-:Y:S05]  /*1540*/  ENDCOLLECTIVE ;  /* 0x000000000000791b */ /* 0x003fea0003800000 */
.L_x_7204:
[----:B------:R-:W-:Y:S05]  /*1550*/  BRA `(.L_x_7205) ;  /* 0xfffffff400807947 */ /* 0x000fea000383ffff */
.L_x_7206:
        /* <DEDUP_REMOVED lines=10> */
.L_x_11586:


//--------------------- .text._ZN2at6native43_GLOBAL__N__9ae7fba5_10_SoftMax_cu_9f978f6322cunn_SoftMaxForwardRegIN3c104HalfEfS4_NS1_22SoftMaxForwardEpilogueElLi4EEEvPT1_PKT_T3_ --------------------------
	.section	.text._ZN2at6native43_GLOBAL__N__9ae7fba5_10_SoftMax_cu_9f978f6322cunn_SoftMaxForwardRegIN3c104HalfEfS4_NS1_22SoftMaxForwardEpilogueElLi4EEEvPT1_PKT_T3_,"ax",@progbits
	.align	128
.text._ZN2at6native43_GLOBAL__N__9ae7fba5_10_SoftMax_cu_9f978f6322cunn_SoftMaxForwardRegIN3c104HalfEfS4_NS1_22SoftMaxForwardEpilogueElLi4EEEvPT1_PKT_T3_:
        .type           _ZN2at6native43_GLOBAL__N__9ae7fba5_10_SoftMax_cu_9f978f6322cunn_SoftMaxForwardRegIN3c104HalfEfS4_NS1_22SoftMaxForwardEpilogueElLi4EEEvPT1_PKT_T3_,@function
        .size           _ZN2at6native43_GLOBAL__N__9ae7fba5_10_SoftMax_cu_9f978f6322cunn_SoftMaxForwardRegIN3c104HalfEfS4_NS1_22SoftMaxForwardEpilogueElLi4EEEvPT1_PKT_T3_,(.L_x_11587 - _ZN2at6native43_GLOBAL__N__9ae7fba5_10_SoftMax_cu_9f978f6322cunn_SoftMaxForwardRegIN3c104HalfEfS4_NS1_22SoftMaxForwardEpilogueElLi4EEEvPT1_PKT_T3_)
        .other          _ZN2at6native43_GLOBAL__N__9ae7fba5_10_SoftMax_cu_9f978f6322cunn_SoftMaxForwardRegIN3c104HalfEfS4_NS1_22SoftMaxForwardEpilogueElLi4EEEvPT1_PKT_T3_,@"STO_CUDA_ENTRY STV_DEFAULT"
_ZN2at6native43_GLOBAL__N__9ae7fba5_10_SoftMax_cu_9f978f6322cunn_SoftMaxForwardRegIN3c104HalfEfS4_NS1_22SoftMaxForwardEpilogueElLi4EEEvPT1_PKT_T3_:
        /* <DEDUP_REMOVED lines=14> */
[----:B------:R-:W-:Y:S01]  /*00e0*/  ISETP.GE.AND.EX P2, PT, RZ, R9, PT, P2 ;  /* 0x00000009ff00720c */ /* 0x000fe20003f46320 */
[----:B------:R-:W0:Y:S01]  /*00f0*/  @!P0 LDC.64 R16, c[0x0][0x388] ;  /* 0x0000e200ff108b82 */ /* 0x000e220000000a00 */
[----:B------:R-:W-:Y:S01]  /*0100*/  ISETP.GE.U32.AND P3, PT, R4, R8, PT ;  /* 0x000000080400720c */ /* 0x000fe20003f66070 */
[----:B------:R-:W-:-:S03]  /*0110*/  @!P0 IMAD.MOV.U32 R7, RZ, RZ, RZ ;  /* 0x000000ffff078224 */ /* 0x000fc600078e00ff */
[----:B------:R-:W-:Y:S01]  /*0120*/  ISETP.GE.AND.EX P3, PT, RZ, R9, PT, P3 ;  /* 0x00000009ff00720c */ /* 0x000fe20003f66330 */
[C---:B---3--:R-:W-:Y:S02]  /*0130*/  @!P0 IMAD.WIDE.U32 R24, R8.reuse, UR7, R6 ;  /* 0x0000000708188c25 */ /* 0x048fe4000f8e0006 */
[----:B------:R-:W1:Y:S02]  /*0140*/  @!P1 LDC.64 R22, c[0x0][0x388] ;  /* 0x0000e200ff169b82 */ /* 0x000e640000000a00 */
[----:B------:R-:W-:Y:S02]  /*0150*/  @!P1 IMAD.MOV.U32 R11, RZ, RZ, RZ ;  /* 0x000000ffff0b9224 */ /* 0x000fe400078e00ff */
[----:B------:R-:W-:Y:S01]  /*0160*/  @!P0 IMAD R5, R9, UR7, R25 ;  /* 0x0000000709058c24 */ /* 0x000fe2000f8e0219 */
[----:B------:R-:W-:Y:S01]  /*0170*/  @!P2 MOV R13, RZ ;  /* 0x000000ff000da202 */ /* 0x000fe20000000f00 */
[----:B------:R-:W-:Y:S02]  /*0180*/  @!P1 IMAD.WIDE.U32 R20, R8, UR7, R10 ;  /* 0x0000000708149c25 */ /* 0x000fe4000f8e000a */
[----:B------:R-:W3:Y:S08]  /*0190*/  @!P2 LDC.64 R14, c[0x0][0x388] ;  /* 0x0000e200ff0eab82 */ /* 0x000ef00000000a00 */
        /* <DEDUP_REMOVED lines=19> */
[----:B------:R-:W-:Y:S01]  /*02d0*/  IMAD.MOV.U32 R20, RZ, RZ, -0x800001 ;  /* 0xff7fffffff147424 */ /* 0x000fe200078e00ff */
[----:B------:R-:W0:Y:S01]  /*02e0*/  S2UR UR6, SR_CgaCtaId ;  /* 0x00000000000679c3 */ /* 0x000e220000008800 */
[----:B------:R-:W-:Y:S01]  /*02f0*/  UMOV UR4, 0x400 ;  /* 0x0000040000047882 */ /* 0x000fe20000000000 */
[----:B------:R-:W-:Y:S02]  /*0300*/  USHF.R.U32.HI UR5, URZ, 0x5, UR5 ;  /* 0x00000005ff057899 */ /* 0x000fe40008011605 */
[----:B0-----:R-:W-:-:S04]  /*0310*/  ULEA UR4, UR6, UR4, 0x18 ;  /* 0x0000000406047291 */ /* 0x001fc8000f8ec0ff */
[----:B------:R-:W-:Y:S01]  /*0320*/  BAR.SYNC.DEFER_BLOCKING 0x0 ;  /* 0x0000000000007b1d */ /* 0x000fe20000010000 */
[----:B--2---:R-:W-:-:S05]  /*0330*/  @!P0 HADD2.F32 R21, -RZ, R0.H0_H0 ;  /* 0x20000000ff158230 */ /* 0x004fca0000004100 */
[----:B------:R-:W-:Y:S01]  /*0340*/  @!P0 FMNMX.FTZ R20, R21, -3.40282346638528859812e+38, !PT ;  /* 0xff7fffff15148809 */ /* 0x000fe20007810000 */
[----:B---3--:R-:W-:-:S05]  /*0350*/  @!P1 HADD2.F32 R25, -RZ, R2.H0_H0 ;  /* 0x20000002ff199230 */ /* 0x008fca0000004100 */
[----:B------:R-:W-:Y:S01]  /*0360*/  @!P1 FMNMX.FTZ R20, R20, R25, !PT ;  /* 0x0000001914149209 */ /* 0x000fe20007810000 */
[----:B----4-:R-:W-:-:S05]  /*0370*/  @!P2 HADD2.F32 R17, -RZ, R3.H0_H0 ;  /* 0x20000003ff11a230 */ /* 0x010fca0000004100 */
[----:B------:R-:W-:Y:S01]  /*0380*/  @!P2 FMNMX.FTZ R20, R20, R17, !PT ;  /* 0x000000111414a209 */ /* 0x000fe20007810000 */
[----:B-----5:R-:W-:-:S05]  /*0390*/  @!P3 HADD2.F32 R21, -RZ, R26.H0_H0 ;  /* 0x2000001aff15b230 */ /* 0x020fca0000004100 */
        /* <DEDUP_REMOVED lines=21> */
[----:B------:R-:W-:Y:S02]  /*04f0*/  MOV R14, 0xff7fffff ;  /* 0xff7fffff000e7802 */ /* 0x000fe40000000f00 */
[----:B------:R-:W-:-:S09]  /*0500*/  LEA R16, R15, UR4, 0x2 ;  /* 0x000000040f107c11 */ /* 0x000fd2000f8e10ff */
        /* <DEDUP_REMOVED lines=20> */
.L_x_7223:
        /* <DEDUP_REMOVED lines=9> */
.L_x_7207:
[----:B------:R-:W-:Y:S05]  /*06e0*/  WARPSYNC.ALL ;  /* 0x0000000000007948 */ /* 0x000fea0003800000 */
[----:B------:R-:W-:Y:S01]  /*06f0*/  BAR.SYNC.DEFER_BLOCKING 0x0 ;  /* 0x0000000000007b1d */ /* 0x000fe20000010000 */
[----:B------:R-:W-:Y:S01]  /*0700*/  @!P0 HADD2.F32 R19, -RZ, R0.H0_H0 ;  /* 0x20000000ff138230 */ /* 0x000fe20000004100 */
[----:B------:R-:W-:Y:S01]  /*0710*/  ISETP.NE.AND P6, PT, R15, RZ, PT ;  /* 0x000000ff0f00720c */ /* 0x000fe20003fc5270 */
[----:B------:R-:W-:Y:S02]  /*0720*/  @!P2 HADD2.F32 R21, -RZ, R3.H0_H0 ;  /* 0x20000003ff15a230 */ /* 0x000fe40000004100 */
[----:B------:R-:W-:Y:S01]  /*0730*/  @!P3 HADD2.F32 R23, -RZ, R26.H0_H0 ;  /* 0x2000001aff17b230 */ /* 0x000fe20000004100 */
[----:B------:R-:W-:Y:S01]  /*0740*/  BSSY B0, `(.L_x_7209) ;  /* 0x0000030000007945 */ /* 0x000fe20003800000 */
[----:B------:R-:W-:Y:S01]  /*0750*/  IMAD.MOV.U32 R15, RZ, RZ, RZ ;  /* 0x000000ffff0f7224 */ /* 0x000fe200078e00ff */
[----:B01----:R-:W0:Y:S02]  /*0760*/  LDS R14, [UR4] ;  /* 0x00000004ff0e7984 */ /* 0x003e240008000800 */
[----:B0-----:R-:W-:Y:S01]  /*0770*/  @!P0 FADD.FTZ R18, R19, -R14 ;  /* 0x8000000e13128221 */ /* 0x001fe20000010000 */
[----:B------:R-:W-:-:S03]  /*0780*/  @!P1 HADD2.F32 R19, -RZ, R2.H0_H0 ;  /* 0x20000002ff139230 */ /* 0x000fc60000004100 */
[----:B------:R-:W-:Y:S02]  /*0790*/  @!P0 FMUL.FTZ R18, R18, 1.4426950216293334961 ;  /* 0x3fb8aa3b12128820 */ /* 0x000fe40000410000 */
        /* <DEDUP_REMOVED lines=41> */
.L_x_7229:
[----:B-1----:R-:W-:-:S07]  /*0a30*/  FADD.FTZ R15, R23, R21 ;  /* 0x00000015170f7221 */ /* 0x002fce0000010000 */
.L_x_7210:
[----:B------:R-:W-:Y:S05]  /*0a40*/  BSYNC B0 ;  /* 0x0000000000007941 */ /* 0x000fea0003800000 */
.L_x_7209:
        /* <DEDUP_REMOVED lines=9> */
[----:B--2---:R-:W-:Y:S03]  /*0ae0*/  MUFU.RCP R0, R15 ;  /* 0x0000000f00007308 */ /* 0x004fe60000001000 */
[----:B------:R-:W-:-:S04]  /*0af0*/  FADD.FTZ R7, R7, -R14 ;  /* 0x8000000e07077221 */ /* 0x000fc80000010000 */
[----:B------:R-:W-:Y:S01]  /*0b00*/  FMUL.FTZ R18, R7, 1.4426950216293334961 ;  /* 0x3fb8aa3b07127820 */ /* 0x000fe20000410000 */
[----:B------:R-:W-:-:S03]  /*0b10*/  HFMA2 R7, -RZ, RZ, 0, 0 ;  /* 0x00000000ff077431 */ /* 0x000fc600000001ff */
[----:B0-----:R-:W0:Y:S01]  /*0b20*/  MUFU.EX2 R17, R18 ;  /* 0x0000001200117308 */ /* 0x001e220000000800 */
[----:B------:R-:W-:-:S04]  /*0b30*/  IMAD.WIDE.U32 R6, R8, UR7, R6 ;  /* 0x0000000708067c25 */ /* 0x000fc8000f8e0006 */
[----:B------:R-:W-:Y:S01]  /*0b40*/  IMAD R7, R9, UR7, R7 ;  /* 0x0000000709077c24 */ /* 0x000fe2000f8e0207 */
[----:B---3--:R-:W-:Y:S01]  /*0b50*/  LEA R16, P0, R6, UR4, 0x1 ;  /* 0x0000000406107c11 */ /* 0x008fe2000f8008ff */
[----:B0-----:R-:W-:-:S03]  /*0b60*/  FMUL.FTZ R0, R17, R0 ;  /* 0x0000000011007220 */ /* 0x001fc60000410000 */
[----:B------:R-:W-:Y:S02]  /*0b70*/  LEA.HI.X R17, R6, UR5, R7, 0x1, P0 ;  /* 0x0000000506117c11 */ /* 0x000fe400080f0c07 */
[----:B------:R-:W-:-:S05]  /*0b80*/  F2FP.F16.F32.PACK_AB R0, RZ, R0 ;  /* 0x00000000ff00723e */ /* 0x000fca00000000ff */
[----:B------:R3:W-:Y:S02]  /*0b90*/  STG.E.U16 desc[UR8][R16.64], R0 ;  /* 0x0000000010007986 */ /* 0x0007e4000c101508 */
.L_x_7213:
[----:B------:R-:W-:Y:S05]  /*0ba0*/  BSYNC.RECONVERGENT B0 ;  /* 0x0000000000007941 */ /* 0x000fea0003800200 */
.L_x_7212:
[----:B------:R-:W-:Y:S04]  /*0bb0*/  BSSY.RECONVERGENT B0, `(.L_x_7214) ;  /* 0x0000010000007945 */ /* 0x000fe80003800200 */
[----:B------:R-:W-:Y:S05]  /*0bc0*/  @P1 BRA `(.L_x_7215) ;  /* 0x0000000000381947 */ /* 0x000fea0003800000 */
[----:B------:R-:W-:Y:S01]  /*0bd0*/  HADD2.F32 R7, -RZ, R2.H0_H0 ;  /* 0x20000002ff077230 */ /* 0x000fe20000004100 */
[----:B0-23--:R-:W-:Y:S01]  /*0be0*/  MUFU.RCP R17, R15 ;  /* 0x0000000f00117308 */ /* 0x00dfe20000001000 */
        /* <DEDUP_REMOVED lines=10> */
[----:B------:R-:W-:-:S05]  /*0c90*/  F2FP.F16.F32.PACK_AB R0, RZ, R0 ;  /* 0x00000000ff00723e */ /* 0x000fca00000000ff */
[----:B------:R4:W-:Y:S02]  /*0ca0*/  STG.E.U16 desc[UR8][R6.64], R0 ;  /* 0x0000000006007986 */ /* 0x0009e4000c101508 */
.L_x_7215:
[----:B------:R-:W-:Y:S05]  /*0cb0*/  BSYNC.RECONVERGENT B0 ;  /* 0x0000000000007941 */ /* 0x000fea0003800200 */
.L_x_7214:
[----:B------:R-:W-:Y:S04]  /*0cc0*/  BSSY.RECONVERGENT B0, `(.L_x_7216) ;  /* 0x0000010000007945 */ /* 0x000fe80003800200 */
[----:B------:R-:W-:Y:S05]  /*0cd0*/  @P2 BRA `(.L_x_7217) ;  /* 0x0000000000382947 */ /* 0x000fea0003800000 */
[----:B------:R-:W-:Y:S01]  /*0ce0*/  HADD2.F32 R3, -RZ, R3.H0_H0 ;  /* 0x20000003ff037230 */ /* 0x000fe20000004100 */
        /* <DEDUP_REMOVED lines=11> */
[----:B------:R-:W-:-:S05]  /*0da0*/  F2FP.F16.F32.PACK_AB R0, RZ, R0 ;  /* 0x00000000ff00723e */ /* 0x000fca00000000ff */
[----:B------:R2:W-:Y:S02]  /*0db0*/  STG.E.U16 desc[UR8][R2.64], R0 ;  /* 0x0000000002007986 */ /* 0x0005e4000c101508 */
.L_x_7217:
[----:B------:R-:W-:Y:S05]  /*0dc0*/  BSYNC.RECONVERGENT B0 ;  /* 0x0000000000007941 */ /* 0x000fea0003800200 */
.L_x_7216:
[----:B------:R-:W-:Y:S05]  /*0dd0*/  @P3 EXIT ;  /* 0x000000000000394d */ /* 0x000fea0003800000 */
[----:B--2---:R-:W-:Y:S01]  /*0de0*/  HADD2.F32 R3, -RZ, R26.H0_H0 ;  /* 0x2000001aff037230 */ /* 0x004fe20000004100 */
[----:B-1----:R-:W-:Y:S01]  /*0df0*/  MUFU.RCP R15, R15 ;  /* 0x0000000f000f7308 */ /* 0x002fe20000001000 */
[----:B------:R-:W1:Y:S01]  /*0e00*/  LDCU.64 UR4, c[0x0][0x380] ;  /* 0x00007000ff0477ac */ /* 0x000e620008000a00 */
[----:B------:R-:W-:Y:S02]  /*0e10*/  MOV R5, RZ ;  /* 0x000000ff00057202 */ /* 0x000fe40000000f00 */
        /* <DEDUP_REMOVED lines=11> */
.L_x_7208:
[----:B------:R-:W-:Y:S02]  /*0ed0*/  HFMA2 R19, -RZ, RZ, 0, 1.847743988037109375e-06 ;  /* 0x0000001fff137431 */ /* 0x000fe400000001ff */
[----:B-1----:R-:W-:Y:S02]  /*0ee0*/  IMAD.MOV.U32 R27, RZ, RZ, R14 ;  /* 0x000000ffff1b7224 */ /* 0x002fe400078e000e */
[----:B------:R-:W-:Y:S02]  /*0ef0*/  IMAD.MOV.U32 R20, RZ, RZ, 0x10 ;  /* 0x00000010ff147424 */ /* 0x000fe400078e00ff */
[----:B------:R-:W-:-:S07]  /*0f00*/  IMAD.MOV.U32 R18, RZ, RZ, -0x1 ;  /* 0xffffffffff127424 */ /* 0x000fce00078e00ff */
[----:B------:R-:W-:Y:S05]  /*0f10*/  WARPSYNC.COLLECTIVE R18, `(.L_x_7218) ;  /* 0x0000000012087348 */ /* 0x000fea0003c00000 */
[----:B------:R0:W1:Y:S02]  /*0f20*/  SHFL.DOWN P6, R21, R27, R20, R19 ;  /* 0x080000141b157389 */ /* 0x00006400000c0013 */
[----:B01----:R-:W-:Y:S05]  /*0f30*/  ENDCOLLECTIVE ;  /* 0x000000000000791b */ /* 0x003fea0003800000 */
.L_x_7218:
[----:B------:R-:W-:Y:S02]  /*0f40*/  MOV R20, 0x8 ;  /* 0x0000000800147802 */ /* 0x000fe40000000f00 */
[----:B------:R-:W-:-:S04]  /*0f50*/  FSETP.GEU.FTZ.AND P6, PT, R14, R21, PT ;  /* 0x000000150e00720b */ /* 0x000fc80003fde000 */
[----:B------:R-:W-:-:S05]  /*0f60*/  FSEL R22, R21, R14, !P6 ;  /* 0x0000000e15167208 */ /* 0x000fca0007000000 */
[----:B------:R-:W-:-:S07]  /*0f70*/  IMAD.MOV.U32 R27, RZ, RZ, R22 ;  /* 0x000000ffff1b7224 */ /* 0x000fce00078e0016 */
[----:B------:R-:W-:Y:S05]  /*0f80*/  WARPSYNC.COLLECTIVE R18, `(.L_x_7219) ;  /* 0x0000000012087348 */ /* 0x000fea0003c00000 */
[----:B------:R0:W1:Y:S02]  /*0f90*/  SHFL.DOWN P6, R21, R27, R20, R19 ;  /* 0x080000141b157389 */ /* 0x00006400000c0013 */
[----:B01----:R-:W-:Y:S05]  /*0fa0*/  ENDCOLLECTIVE ;  /* 0x000000000000791b */ /* 0x003fea0003800000 */
.L_x_7219:
[----:B------:R-:W-:Y:S01]  /*0fb0*/  HFMA2 R20, -RZ, RZ, 0, 2.384185791015625e-07 ;  /* 0x00000004ff147431 */ /* 0x000fe200000001ff */
[----:B------:R-:W-:-:S04]  /*0fc0*/  FSETP.GEU.FTZ.AND P6, PT, R22, R21, PT ;  /* 0x000000151600720b */ /* 0x000fc80003fde000 */
[----:B------:R-:W-:-:S05]  /*0fd0*/  FSEL R23, R21, R22, !P6 ;  /* 0x0000001615177208 */ /* 0x000fca0007000000 */
[----:B------:R-:W-:-:S07]  /*0fe0*/  IMAD.MOV.U32 R27, RZ, RZ, R23 ;  /* 0x000000ffff1b7224 */ /* 0x000fce00078e0017 */
[----:B------:R-:W-:Y:S05]  /*0ff0*/  WARPSYNC.COLLECTIVE R18, `(.L_x_7220) ;  /* 0x0000000012087348 */ /* 0x000fea0003c00000 */
[----:B------:R0:W1:Y:S02]  /*1000*/  SHFL.DOWN P6, R21, R27, R20, R19 ;  /* 0x080000141b157389 */ /* 0x00006400000c0013 */
[----:B01----:R-:W-:Y:S05]  /*1010*/  ENDCOLLECTIVE ;  /* 0x000000000000791b */ /* 0x003fea0003800000 */
.L_x_7220:
[----:B------:R-:W-:Y:S02]  /*1020*/  MOV R20, 0x2 ;  /* 0x0000000200147802 */ /* 0x000fe40000000f00 */
[----:B------:R-:W-:-:S04]  /*1030*/  FSETP.GEU.FTZ.AND P6, PT, R23, R21, PT ;  /* 0x000000151700720b */ /* 0x000fc80003fde000 */
[----:B------:R-:W-:-:S05]  /*1040*/  FSEL R25, R21, R23, !P6 ;  /* 0x0000001715197208 */ /* 0x000fca0007000000 */
[----:B------:R-:W-:-:S07]  /*1050*/  IMAD.MOV.U32 R27, RZ, RZ, R25 ;  /* 0x000000ffff1b7224 */ /* 0x000fce00078e0019 */
[----:B------:R-:W-:Y:S05]  /*1060*/  WARPSYNC.COLLECTIVE R18, `(.L_x_7221) ;  /* 0x0000000012087348 */ /* 0x000fea0003c00000 */
[----:B------:R0:W1:Y:S02]  /*1070*/  SHFL.DOWN P6, R21, R27, R20, R19 ;  /* 0x080000141b157389 */ /* 0x00006400000c0013 */
[----:B01----:R-:W-:Y:S05]  /*1080*/  ENDCOLLECTIVE ;  /* 0x000000000000791b */ /* 0x003fea0003800000 */
.L_x_7221:
[----:B------:R-:W-:Y:S01]  /*1090*/  HFMA2 R20, -RZ, RZ, 0, 5.9604644775390625e-08 ;  /* 0x00000001ff147431 */ /* 0x000fe200000001ff */
[----:B------:R-:W-:-:S04]  /*10a0*/  FSETP.GEU.FTZ.AND P6, PT, R25, R21, PT ;  /* 0x000000151900720b */ /* 0x000fc80003fde000 */
[----:B------:R-:W-:-:S05]  /*10b0*/  FSEL R14, R21, R25, !P6 ;  /* 0x00000019150e7208 */ /* 0x000fca0007000000 */
[----:B------:R-:W-:-:S07]  /*10c0*/  IMAD.MOV.U32 R27, RZ, RZ, R14 ;  /* 0x000000ffff1b7224 */ /* 0x000fce00078e000e */
[----:B------:R-:W-:Y:S05]  /*10d0*/  WARPSYNC.COLLECTIVE R18, `(.L_x_7222) ;  /* 0x0000000012087348 */ /* 0x000fea0003c00000 */
[----:B------:R0:W1:Y:S02]  /*10e0*/  SHFL.DOWN P6, R21, R27, R20, R19 ;  /* 0x080000141b157389 */ /* 0x00006400000c0013 */
[----:B01----:R-:W-:Y:S05]  /*10f0*/  ENDCOLLECTIVE ;  /* 0x000000000000791b */ /* 0x003fea0003800000 */
.L_x_7222:
[----:B------:R-:W-:Y:S05]  /*1100*/  BRA `(.L_x_7223) ;  /* 0xfffffff400507947 */ /* 0x000fea000383ffff */
.L_x_7211:
[----:B-1----:R-:W-:Y:S01]  /*1110*/  IMAD.MOV.U32 R27, RZ, RZ, R15 ;  /* 0x000000ffff1b7224 */ /* 0x002fe200078e000f */
[----:B------:R-:W-:Y:S01]  /*1120*/  MOV R20, 0x10 ;  /* 0x0000001000147802 */ /* 0x000fe20000000f00 */
[----:B------:R-:W-:Y:S01]  /*1130*/  IMAD.MOV.U32 R19, RZ, RZ, 0x1f ;  /* 0x0000001fff137424 */ /* 0x000fe200078e00ff */
[----:B------:R-:W-:-:S07]  /*1140*/  MOV R18, 0xffffffff ;  /* 0xffffffff00127802 */ /* 0x000fce0000000f00 */
[----:B0-----:R-:W-:Y:S05]  /*1150*/  WARPSYNC.COLLECTIVE R18, `(.L_x_7224) ;  /* 0x0000000012087348 */ /* 0x001fea0003c00000 */
[----:B------:R1:W2:Y:S02]  /*1160*/  SHFL.DOWN P6, R21, R27, R20, R19 ;  /* 0x080000141b157389 */ /* 0x0002a400000c0013 */
[----:B012---:R-:W-:Y:S05]  /*1170*/  ENDCOLLECTIVE ;  /* 0x000000000000791b */ /* 0x007fea0003800000 */
.L_x_7224:
[----:B------:R-:W-:Y:S02]  /*1180*/  HFMA2 R20, -RZ, RZ, 0, 4.76837158203125e-07 ;  /* 0x00000008ff147431 */ /* 0x000fe400000001ff */
[----:B------:R-:W-:-:S04]  /*1190*/  FADD.FTZ R16, R15, R21 ;  /* 0x000000150f107221 */ /* 0x000fc80000010000 */
[----:B------:R-:W-:-:S07]  /*11a0*/  IMAD.MOV.U32 R27, RZ, RZ, R16 ;  /* 0x000000ffff1b7224 */ /* 0x000fce00078e0010 */
[----:B------:R-:W-:Y:S05]  /*11b0*/  WARPSYNC.COLLECTIVE R18, `(.L_x_7225) ;  /* 0x0000000012087348 */ /* 0x000fea0003c00000 */
[----:B------:R0:W1:Y:S02]  /*11c0*/  SHFL.DOWN P6, R21, R27, R20, R19 ;  /* 0x080000141b157389 */ /* 0x00006400000c0013 */
[----:B01----:R-:W-:Y:S05]  /*11d0*/  ENDCOLLECTIVE ;  /* 0x000000000000791b */ /* 0x003fea0003800000 */
.L_x_7225:
[----:B------:R-:W-:Y:S01]  /*11e0*/  MOV R20, 0x4 ;  /* 0x0000000400147802 */ /* 0x000fe20000000f00 */
[----:B------:R-:W-:-:S04]  /*11f0*/  FADD.FTZ R17, R16, R21 ;  /* 0x0000001510117221 */ /* 0x000fc80000010000 */
[----:B------:R-:W-:-:S07]  /*1200*/  IMAD.MOV.U32 R27, RZ, RZ, R17 ;  /* 0x000000ffff1b7224 */ /* 0x000fce00078e0011 */
[----:B------:R-:W-:Y:S05]  /*1210*/  WARPSYNC.COLLECTIVE R18, `(.L_x_7226) ;  /* 0x0000000012087348 */ /* 0x000fea0003c00000 */
[----:B------:R0:W1:Y:S02]  /*1220*/  SHFL.DOWN P6, R21, R27, R20, R19 ;  /* 0x080000141b157389 */ /* 0x00006400000c0013 */
[----:B01----:R-:W-:Y:S05]  /*1230*/  ENDCOLLECTIVE ;  /* 0x000000000000791b */ /* 0x003fea0003800000 */
.L_x_7226:
[----:B------:R-:W-:Y:S02]  /*1240*/  HFMA2 R20, -RZ, RZ, 0, 1.1920928955078125e-07 ;  /* 0x00000002ff147431 */ /* 0x000fe400000001ff */
[----:B------:R-:W-:-:S04]  /*1250*/  FADD.FTZ R22, R17, R21 ;  /* 0x0000001511167221 */ /* 0x000fc80000010000 */
[----:B------:R-:W-:-:S07]  /*1260*/  IMAD.MOV.U32 R27, RZ, RZ, R22 ;  /* 0x000000ffff1b7224 */ /* 0x000fce00078e0016 */
[----:B------:R-:W-:Y:S05]  /*1270*/  WARPSYNC.COLLECTIVE R18, `(.L_x_7227) ;  /* 0x0000000012087348 */ /* 0x000fea0003c00000 */
[----:B------:R0:W1:Y:S02]  /*1280*/  SHFL.DOWN P6, R21, R27, R20, R19 ;  /* 0x080000141b157389 */ /* 0x00006400000c0013 */
[----:B01----:R-:W-:Y:S05]  /*1290*/  ENDCOLLECTIVE ;  /* 0x000000000000791b */ /* 0x003fea0003800000 */
.L_x_7227:
[----:B------:R-:W-:Y:S01]  /*12a0*/  MOV R20, 0x1 ;  /* 0x0000000100147802 */ /* 0x000fe20000000f00 */
[----:B------:R-:W-:-:S04]  /*12b0*/  FADD.FTZ R23, R22, R21 ;  /* 0x0000001516177221 */ /* 0x000fc80000010000 */
[----:B------:R-:W-:-:S07]  /*12c0*/  IMAD.MOV.U32 R27, RZ, RZ, R23 ;  /* 0x000000ffff1b7224 */ /* 0x000fce00078e0017 */
[----:B------:R-:W-:Y:S05]  /*12d0*/  WARPSYNC.COLLECTIVE R18, `(.L_x_7228) ;  /* 0x0000000012087348 */ /* 0x000fea0003c00000 */
[----:B------:R0:W1:Y:S02]  /*12e0*/  SHFL.DOWN P6, R21, R27, R20, R19 ;  /* 0x080000141b157389 */ /* 0x00006400000c0013 */
[----:B01----:R-:W-:Y:S05]  /*12f0*/  ENDCOLLECTIVE ;  /* 0x000000000000791b */ /* 0x003fea0003800000 */
.L_x_7228:
[----:B------:R-:W-:Y:S05]  /*1300*/  BRA `(.L_x_7229) ;  /* 0xfffffff400c87947 */ /* 0x000fea000383ffff */
.L_x_7230:
        /* <DEDUP_REMOVED lines=15> */
.L_x_11587:


//--------------------- .text._ZN2at6native43_GLOBAL__N__9ae7fba5_10_SoftMax_cu_9f978f6322cunn_SoftMaxForwardRegIN3c104HalfEfS4_NS1_22SoftMaxForwardEpilogueElLi3EEEvPT1_PKT_T3_ --------------------------
	.section	.text._ZN2at6native43_GLOBAL__N__9ae7fba5_10_SoftMax_cu_9f978f6322cunn_SoftMaxForwardRegIN3c104HalfEfS4_NS1_22SoftMaxForwardEpilogueElLi3EEEvPT1_PKT_T3_,"ax",@progbits
	.align	128
.text._ZN2at6native43_GLOBAL__N__9ae7fba5_10_SoftMax_cu_9f978f6322cunn_SoftMaxForwardRegIN3c104HalfEfS4_NS1_22SoftMaxForwardEpilogueElLi3EEEvPT1_PKT_T3_:
        .type           _ZN2at6native43_GLOBAL__N__9ae7fba5_10_SoftMax_cu_9f978f6322cunn_SoftMaxForwardRegIN3c104HalfEfS4_NS1_22SoftMaxForwardEpilogueElLi3EEEvPT1_PKT_T3_,@function
        .size           _ZN2at6native43_GLOBAL__N__9ae7fba5_10_SoftMax_cu_9f978f6322cunn_SoftMaxForwardRegIN3c104HalfEfS4_NS1_22SoftMaxForwardEpilogueElLi3EEEvPT1_PKT_T3_,(.L_x_11588 - _ZN2at6native43_GLOBAL__N__9ae7fba5_10_SoftMax_cu_9f978f6322cunn_SoftMaxForwardRegIN3c104HalfEfS4_NS1_22SoftMaxForwardEpilogueElLi3EEEvPT1_PKT_T3_)
        .other          _ZN2at6native43_GLOBAL__N__9ae7fba5_10_SoftMax_cu_9f978f6322cunn_SoftMaxForwardRegIN3c104HalfEfS4_NS1_22SoftMaxForwardEpilogueElLi3EEEvPT1_PKT_T3_,@"STO_CUDA_ENTRY STV_DEFAULT"
_ZN2at6native43_GLOBAL__N__9ae7fba5_10_SoftMax_cu_9f978f6322cunn_SoftMaxForwardRegIN3c104HalfEfS4_NS1_22SoftMaxForwardEpilogueElLi3EEEvPT1_PKT_T3_:
[----:B------:R-:W-:Y:S01]  /*0000*/  LDC R1, c[0x0][0x37c] ;  /* 0x0000df00ff017b82 */ /* 0x000fe20000000800 */
[----:B------:R-:W0:Y:S07]  /*0010*/  S2R R8, SR_TID.X ;  /* 0x0000000000087919 */ /* 0x000e2e0000002100 */
[----:B------:R-:W1:Y:S01]  /*0020*/  LDC.64 R6, c[0x0][0x390] ;  /* 0x0000e400ff067b82 */ /* 0x000e620000000a00 */
[----:B------:R-:W0:Y:S01]  /*0030*/  LDCU UR5, c[0x0][0x360] ;  /* 0x00006c00ff0577ac */ /* 0x000e220008000800 */
[----:B------:R-:W2:Y:S06]  /*0040*/  LDCU.64 UR8, c[0x0][0x358] ;  /* 0x00006b00ff0877ac */ /* 0x000eac0008000a00 */
[----:B------:R-:W3:Y:S01]  /*0050*/  S2UR UR7, SR_CTAID.X ;  /* 0x00000000000779c3 */ /* 0x000ee20000002500 */
[C---:B0-----:R-:W-:Y:S01]  /*0060*/  VIADD R4, R8.reuse, UR5 ;  /* 0x0000000508047c36 */ /* 0x041fe20008000000 */
[----:B-1----:R-:W-:-:S03]  /*0070*/  ISETP.GE.U32.AND P0, PT, R8, R6, PT ;  /* 0x000000060800720c */ /* 0x002fc60003f06070 */
[C---:B------:R-:W-:Y:S01]  /*0080*/  VIADD R2, R4.reuse, UR5 ;  /* 0x0000000504027c36 */ /* 0x040fe20008000000 */
[-C--:B------:R-:W-:Y:S02]  /*0090*/  ISETP.GE.U32.AND P1, PT, R4, R6.reuse, PT ;  /* 0x000000060400720c */ /* 0x080fe40003f26070 */
[-C--:B------:R-:W-:Y:S02]  /*00a0*/  ISETP.GE.AND.EX P0, PT, RZ, R7.reuse, PT, P0 ;  /* 0x00000007ff00720c */ /* 0x080fe40003f06300 */
[----:B------:R-:W-:Y:S02]  /*00b0*/  ISETP.GE.AND.EX P1, PT, RZ, R7, PT, P1 ;  /* 0x00000007ff00720c */ /* 0x000fe40003f26310 */
[----:B------:R-:W-:-:S04]  /*00c0*/  ISETP.GE.U32.AND P2, PT, R2, R6, PT ;  /* 0x000000060200720c */ /* 0x000fc80003f46070 */
[----:B------:R-:W-:-:S05]  /*00d0*/  ISETP.GE.AND.EX P2, PT, RZ, R7, PT, P2 ;  /* 0x00000007ff00720c */ /* 0x000fca0003f46320 */
[----:B------:R-:W0:Y:S01]  /*00e0*/  @!P0 LDC.64 R10, c[0x0][0x388] ;  /* 0x0000e200ff0a8b82 */ /* 0x000e220000000a00 */
[----:B------:R-:W-:Y:S01]  /*00f0*/  @!P0 MOV R9, RZ ;  /* 0x000000ff00098202 */ /* 0x000fe20000000f00 */
[----:B------:R-:W-:Y:S02]  /*0100*/  @!P1 IMAD.MOV.U32 R5, RZ, RZ, RZ ;  /* 0x000000ffff059224 */ /* 0x000fe400078e00ff */
[----:B---3--:R-:W-:-:S04]  /*0110*/  @!P0 IMAD.WIDE.U32 R16, R6, UR7, R8 ;  /* 0x0000000706108c25 */ /* 0x008fc8000f8e0008 */
[----:B------:R-:W1:Y:S01]  /*0120*/  @!P1 LDC.64 R12, c[0x0][0x388] ;  /* 0x0000e200ff0c9b82 */ /* 0x000e620000000a00 */
[----:B------:R-:W-:-:S04]  /*0130*/  @!P1 IMAD.WIDE.U32 R18, R6, UR7, R4 ;  /* 0x0000000706129c25 */ /* 0x000fc8000f8e0004 */
[----:B------:R-:W-:-:S03]  /*0140*/  @!P0 IMAD R24, R7, UR7, R17 ;  /* 0x0000000707188c24 */ /* 0x000fc6000f8e0211 */
[----:B------:R-:W3:Y:S01]  /*0150*/  @!P2 LDC.64 R14, c[0x0][0x388] ;  /* 0x0000e200ff0eab82 */ /* 0x000ee20000000a00 */
        /* <DEDUP_REMOVED lines=8> */
[----:B------:R-:W-:Y:S02]  /*01e0*/  @!P1 LEA.HI.X R13, R18, R13, R17, 0x1, P4 ;  /* 0x0000000d120d9211 */ /* 0x000fe400020f0c11 */
        /* <DEDUP_REMOVED lines=57> */
.L_x_7245:
[----:B-1----:R-:W-:-:S04]  /*0580*/  FSETP.GEU.FTZ.AND P6, PT, R16, R19, PT ;  /* 0x000000131000720b */ /* 0x002fc80003fde000 */
[----:B0-----:R-:W-:Y:S02]  /*0590*/  FSEL R16, R19, R16, !P6 ;  /* 0x0000001013107208 */ /* 0x001fe40007000000 */
[----:B------:R-:W-:-:S13]  /*05a0*/  ISETP.NE.AND P6, PT, R8, RZ, PT ;  /* 0x000000ff0800720c */ /* 0x000fda0003fc5270 */
[----:B------:R0:W-:Y:S01]  /*05b0*/  @!P6 STS [UR4], R16 ;  /* 0x00000010ff00e988 */ /* 0x0001e20008000804 */
[----:B------:R-:W-:-:S13]  /*05c0*/  @!P6 PLOP3.LUT P4, PT, PT, PT, PT, 0x80, 0x8 ;  /* 0x000000000008e81c */ /* 0x000fda0003f8f070 */
.L_x_7231:
[----:B------:R-:W-:Y:S05]  /*05d0*/  WARPSYNC.ALL ;  /* 0x0000000000007948 */ /* 0x000fea0003800000 */
[----:B------:R-:W-:Y:S01]  /*05e0*/  BAR.SYNC.DEFER_BLOCKING 0x0 ;  /* 0x0000000000007b1d */ /* 0x000fe20000010000 */
[----:B------:R-:W-:Y:S01]  /*05f0*/  @!P0 HADD2.F32 R15, -RZ, R23.H0_H0 ;  /* 0x20000017ff0f8230 */ /* 0x000fe20000004100 */
[----:B------:R-:W-:Y:S01]  /*0600*/  ISETP.NE.AND P6, PT, R11, RZ, PT ;  /* 0x000000ff0b00720c */ /* 0x000fe20003fc5270 */
[----:B------:R-:W-:Y:S02]  /*0610*/  @!P1 HADD2.F32 R17, -RZ, R22.H0_H0 ;  /* 0x20000016ff119230 */ /* 0x000fe40000004100 */
[----:B------:R-:W-:-:S02]  /*0620*/  HFMA2 R11, -RZ, RZ, 0, 0 ;  /* 0x00000000ff0b7431 */ /* 0x000fc400000001ff */
[----:B------:R-:W-:Y:S01]  /*0630*/  @!P2 HADD2.F32 R19, -RZ, R0.H0_H0 ;  /* 0x20000000ff13a230 */ /* 0x000fe20000004100 */
        /* <DEDUP_REMOVED lines=41> */
.L_x_7251:
[----:B-1----:R-:W-:-:S07]  /*08d0*/  FADD.FTZ R11, R15, R16 ;  /* 0x000000100f0b7221 */ /* 0x002fce0000010000 */
.L_x_7234:
[----:B------:R-:W-:Y:S05]  /*08e0*/  BSYNC B0 ;  /* 0x0000000000007941 */ /* 0x000fea0003800000 */
.L_x_7233:
[----:B-1----:R1:W-:Y:S01]  /*08f0*/  @P4 STS [UR4], R11 ;  /* 0x0000000bff004988 */ /* 0x0023e20008000804 */
[----:B------:R-:W-:Y:S05]  /*0900*/  WARPSYNC.ALL ;  /* 0x0000000000007948 */ /* 0x000fea0003800000 */
[----:B------:R-:W-:Y:S06]  /*0910*/  BAR.SYNC.DEFER_BLOCKING 0x0 ;  /* 0x0000000000007b1d */ /* 0x000fec0000010000 */
[----:B------:R-:W-:Y:S01]  /*0920*/  BSSY.RECONVERGENT B0, `(.L_x_7236) ;  /* 0x0000011000007945 */ /* 0x000fe20003800200 */
[----:B------:R-:W2:Y:S03]  /*0930*/  LDS R11, [UR4] ;  /* 0x00000004ff0b7984 */ /* 0x000ea60008000800 */
[----:B------:R-:W-:Y:S05]  /*0940*/  @P0 BRA `(.L_x_7237) ;  /* 0x0000000000380947 */ /* 0x000fea0003800000 */
[----:B------:R-:W-:Y:S01]  /*0950*/  HADD2.F32 R23, -RZ, R23.H0_H0 ;  /* 0x20000017ff177230 */ /* 0x000fe20000004100 */
[----:B--2---:R-:W-:Y:S01]  /*0960*/  MUFU.RCP R14, R11 ;  /* 0x0000000b000e7308 */ /* 0x004fe20000001000 */
[----:B------:R-:W2:Y:S01]  /*0970*/  LDCU.64 UR4, c[0x0][0x380] ;  /* 0x00007000ff0477ac */ /* 0x000ea20008000a00 */
[----:B------:R-:W-:Y:S02]  /*0980*/  IMAD.MOV.U32 R9, RZ, RZ, RZ ;  /* 0x000000ffff097224 */ /* 0x000fe400078e00ff */
[----:B------:R-:W-:Y:S01]  /*0990*/  FADD.FTZ R23, R23, -R10 ;  /* 0x8000000a17177221 */ /* 0x000fe20000010000 */
[----:B0-----:R-:W-:-:S04]  /*09a0*/  IMAD.WIDE.U32 R12, R6, UR7, R8 ;  /* 0x00000007060c7c25 */ /* 0x001fc8000f8e0008 */
[----:B------:R-:W-:Y:S01]  /*09b0*/  FMUL.FTZ R23, R23, 1.4426950216293334961 ;  /* 0x3fb8aa3b17177820 */ /* 0x000fe20000410000 */
[----:B------:R-:W-:-:S05]  /*09c0*/  IMAD R15, R7, UR7, R13 ;  /* 0x00000007070f7c24 */ /* 0x000fca000f8e020d */
[----:B------:R-:W0:Y:S01]  /*09d0*/  MUFU.EX2 R23, R23 ;  /* 0x0000001700177308 */ /* 0x000e220000000800 */
[----:B--2---:R-:W-:Y:S01]  /*09e0*/  LEA R8, P0, R12, UR4, 0x1 ;  /* 0x000000040c087c11 */ /* 0x004fe2000f8008ff */
[----:B0-----:R-:W-:-:S05]  /*09f0*/  FMUL.FTZ R9, R23, R14 ;  /* 0x0000000e17097220 */ /* 0x001fca0000410000 */
[----:B------:R-:W-:Y:S02]  /*0a00*/  F2FP.F16.F32.PACK_AB R13, RZ, R9 ;  /* 0x00000009ff0d723e */ /* 0x000fe400000000ff */
[----:B------:R-:W-:-:S05]  /*0a10*/  LEA.HI.X R9, R12, UR5, R15, 0x1, P0 ;  /* 0x000000050c097c11 */ /* 0x000fca00080f0c0f */
[----:B------:R3:W-:Y:S02]  /*0a20*/  STG.E.U16 desc[UR8][R8.64], R13 ;  /* 0x0000000d08007986 */ /* 0x0007e4000c101508 */
.L_x_7237:
[----:B------:R-:W-:Y:S05]  /*0a30*/  BSYNC.RECONVERGENT B0 ;  /* 0x0000000000007941 */ /* 0x000fea0003800200 */
.L_x_7236:
[----:B------:R-:W-:Y:S04]  /*0a40*/  BSSY.RECONVERGENT B0, `(.L_x_7238) ;  /* 0x0000010000007945 */ /* 0x000fe80003800200 */
[----:B------:R-:W-:Y:S05]  /*0a50*/  @P1 BRA `(.L_x_7239) ;  /* 0x0000000000381947 */ /* 0x000fea0003800000 */
[----:B------:R-:W-:Y:S01]  /*0a60*/  HADD2.F32 R5, -RZ, R22.H0_H0 ;  /* 0x20000016ff057230 */ /* 0x000fe20000004100 */
[----:B0-23--:R-:W-:Y:S01]  /*0a70*/  MUFU.RCP R13, R11 ;  /* 0x0000000b000d7308 */ /* 0x00dfe20000001000 */
[----:B------:R-:W0:Y:S03]  /*0a80*/  LDCU.64 UR4, c[0x0][0x380] ;  /* 0x00007000ff0477ac */ /* 0x000e260008000a00 */
[----:B------:R-:W-:-:S04]  /*0a90*/  FADD.FTZ R5, R5, -R10 ;  /* 0x8000000a05057221 */ /* 0x000fc80000010000 */
[----:B------:R-:W-:Y:S01]  /*0aa0*/  FMUL.FTZ R12, R5, 1.4426950216293334961 ;  /* 0x3fb8aa3b050c7820 */ /* 0x000fe20000410000 */
[----:B------:R-:W-:Y:S02]  /*0ab0*/  IMAD.MOV.U32 R5, RZ, RZ, RZ ;  /* 0x000000ffff057224 */ /* 0x000fe400078e00ff */
[----:B------:R-:W-:-:S03]  /*0ac0*/  IMAD.WIDE.U32 R8, R6, UR7, R4 ;  /* 0x0000000706087c25 */ /* 0x000fc6000f8e0004 */
[----:B------:R-:W2:Y:S01]  /*0ad0*/  MUFU.EX2 R12, R12 ;  /* 0x0000000c000c7308 */ /* 0x000ea20000000800 */
[----:B0-----:R-:W-:Y:S01]  /*0ae0*/  LEA R4, P0, R8, UR4, 0x1 ;  /* 0x0000000408047c11 */ /* 0x001fe2000f8008ff */
[----:B--2---:R-:W-:Y:S01]  /*0af0*/  FMUL.FTZ R5, R12, R13 ;  /* 0x0000000d0c057220 */ /* 0x004fe20000410000 */
[----:B------:R-:W-:-:S04]  /*0b00*/  IMAD R13, R7, UR7, R9 ;  /* 0x00000007070d7c24 */ /* 0x000fc8000f8e0209 */
[----:B------:R-:W-:Y:S02]  /*0b10*/  F2FP.F16.F32.PACK_AB R9, RZ, R5 ;  /* 0x00000005ff09723e */ /* 0x000fe400000000ff */
[----:B------:R-:W-:-:S05]  /*0b20*/  LEA.HI.X R5, R8, UR5, R13, 0x1, P0 ;  /* 0x0000000508057c11 */ /* 0x000fca00080f0c0d */
[----:B------:R4:W-:Y:S02]  /*0b30*/  STG.E.U16 desc[UR8][R4.64], R9 ;  /* 0x0000000904007986 */ /* 0x0009e4000c101508 */
.L_x_7239:
[----:B------:R-:W-:Y:S05]  /*0b40*/  BSYNC.RECONVERGENT B0 ;  /* 0x0000000000007941 */ /* 0x000fea0003800200 */
.L_x_7238:
[----:B------:R-:W-:Y:S05]  /*0b50*/  @P2 EXIT ;  /* 0x000000000000294d */ /* 0x000fea0003800000 */
[----:B------:R-:W-:Y:S01]  /*0b60*/  HADD2.F32 R3, -RZ, R0.H0_H0 ;  /* 0x20000000ff037230 */ /* 0x000fe20000004100 */
[----:B-12---:R-:W-:Y:S01]  /*0b70*/  MUFU.RCP R11, R11 ;  /* 0x0000000b000b7308 */ /* 0x006fe20000001000 */
[----:B------:R-:W1:Y:S03]  /*0b80*/  LDCU.64 UR4, c[0x0][0x380] ;  /* 0x00007000ff0477ac */ /* 0x000e660008000a00 */
[----:B------:R-:W-:-:S04]  /*0b90*/  FADD.FTZ R3, R3, -R10 ;  /* 0x8000000a03037221 */ /* 0x000fc80000010000 */
[----:B---3--:R-:W-:Y:S01]  /*0ba0*/  FMUL.FTZ R8, R3, 1.4426950216293334961 ;  /* 0x3fb8aa3b03087820 */ /* 0x008fe20000410000 */
[----:B------:R-:W-:-:S03]  /*0bb0*/  MOV R3, RZ ;  /* 0x000000ff00037202 */ /* 0x000fc60000000f00 */
[----:B------:R-:W2:Y:S01]  /*0bc0*/  MUFU.EX2 R0, R8 ;  /* 0x0000000800007308 */ /* 0x000ea20000000800 */
[----:B----4-:R-:W-:-:S04]  /*0bd0*/  IMAD.WIDE.U32 R4, R6, UR7, R2 ;  /* 0x0000000706047c25 */ /* 0x010fc8000f8e0002 */
[----:B------:R-:W-:Y:S01]  /*0be0*/  IMAD R7, R7, UR7, R5 ;  /* 0x0000000707077c24 */ /* 0x000fe2000f8e0205 */
[----:B-1----:R-:W-:-:S04]  /*0bf0*/  LEA R2, P0, R4, UR4, 0x1 ;  /* 0x0000000404027c11 */ /* 0x002fc8000f8008ff */
[----:B------:R-:W-:Y:S01]  /*0c00*/  LEA.HI.X R3, R4, UR5, R7, 0x1, P0 ;  /* 0x0000000504037c11 */ /* 0x000fe200080f0c07 */
[----:B--2---:R-:W-:-:S05]  /*0c10*/  FMUL.FTZ R0, R0, R11 ;  /* 0x0000000b00007220 */ /* 0x004fca0000410000 */
[----:B------:R-:W-:-:S05]  /*0c20*/  F2FP.F16.F32.PACK_AB R0, RZ, R0 ;  /* 0x00000000ff00723e */ /* 0x000fca00000000ff */
[----:B------:R-:W-:Y:S01]  /*0c30*/  STG.E.U16 desc[UR8][R2.64], R0 ;  /* 0x0000000002007986 */ /* 0x000fe2000c101508 */
[----:B------:R-:W-:Y:S05]  /*0c40*/  EXIT ;  /* 0x000000000000794d */ /* 0x000fea0003800000 */
.L_x_7232:
[----:B------:R-:W-:Y:S02]  /*0c50*/  HFMA2 R25, -RZ, RZ, 0, 1.847743988037109375e-06 ;  /* 0x0000001fff197431 */ /* 0x000fe400000001ff */
[----:B-1----:R-:W-:Y:S02]  /*0c60*/  IMAD.MOV.U32 R21, RZ, RZ, R10 ;  /* 0x000000ffff157224 */ /* 0x002fe400078e000a */
[----:B------:R-:W-:Y:S02]  /*0c70*/  IMAD.MOV.U32 R20, RZ, RZ, 0x10 ;  /* 0x00000010ff147424 */ /* 0x000fe400078e00ff */
[----:B------:R-:W-:-:S07]  /*0c80*/  IMAD.MOV.U32 R18, RZ, RZ, -0x1 ;  /* 0xffffffffff127424 */ /* 0x000fce00078e00ff */
[----:B------:R-:W-:Y:S05]  /*0c90*/  WARPSYNC.COLLECTIVE R18, `(.L_x_7240) ;  /* 0x0000000012087348 */ /* 0x000fea0003c00000 */
[----:B------:R0:W1:Y:S02]  /*0ca0*/  SHFL.DOWN P6, R19, R21, R20, R25 ;  /* 0x0800001415137389 */ /* 0x00006400000c0019 */
[----:B01----:R-:W-:Y:S05]  /*0cb0*/  ENDCOLLECTIVE ;  /* 0x000000000000791b */ /* 0x003fea0003800000 */
.L_x_7240:
        /* <DEDUP_REMOVED lines=8> */
.L_x_7241:
        /* <DEDUP_REMOVED lines=8> */
.L_x_7242:
        /* <DEDUP_REMOVED lines=8> */
.L_x_7243:
        /* <DEDUP_REMOVED lines=8> */
.L_x_7244:
[----:B------:R-:W-:Y:S05]  /*0ec0*/  BRA `(.L_x_7245) ;  /* 0xfffffff400ac7947 */ /* 0x000fea000383ffff */
.L_x_7235:
[----:B------:R-:W-:Y:S01]  /*0ed0*/  HFMA2 R25, -RZ, RZ, 0, 1.847743988037109375e-06 ;  /* 0x0000001fff197431 */ /* 0x000fe200000001ff */
[----:B-1----:R-:W-:Y:S01]  /*0ee0*/  MOV R21, R11 ;  /* 0x0000000b00157202 */ /* 0x002fe20000000f00 */
[----:B------:R-:W-:Y:S02]  /*0ef0*/  IMAD.MOV.U32 R20, RZ, RZ, 0x10 ;  /* 0x00000010ff147424 */ /* 0x000fe400078e00ff */
[----:B------:R-:W-:-:S07]  /*0f00*/  IMAD.MOV.U32 R18, RZ, RZ, -0x1 ;  /* 0xffffffffff127424 */ /* 0x000fce00078e00ff */
[----:B0-----:R-:W-:Y:S05]  /*0f10*/  WARPSYNC.COLLECTIVE R18, `(.L_x_7246) ;  /* 0x0000000012087348 */ /* 0x001fea0003c00000 */
[----:B0-----:R0:W1:Y:S02]  /*0f20*/  SHFL.DOWN P6, R19, R21, R20, R25 ;  /* 0x0800001415137389 */ /* 0x00106400000c0019 */
[----:B01----:R-:W-:Y:S05]  /*0f30*/  ENDCOLLECTIVE ;  /* 0x000000000000791b */ /* 0x003fea0003800000 */
.L_x_7246:
[----:B------:R-:W-:Y:S01]  /*0f40*/  HFMA2 R20, -RZ, RZ, 0, 4.76837158203125e-07 ;  /* 0x00000008ff147431 */ /* 0x000fe200000001ff */
[----:B------:R-:W-:-:S05]  /*0f50*/  MOV R12, R19 ;  /* 0x00000013000c7202 */ /* 0x000fca0000000f00 */
[----:B------:R-:W-:-:S04]  /*0f60*/  FADD.FTZ R12, R11, R12 ;  /* 0x0000000c0b0c7221 */ /* 0x000fc80000010000 */
[----:B------:R-:W-:-:S07]  /*0f70*/  IMAD.MOV.U32 R21, RZ, RZ, R12 ;  /* 0x000000ffff157224 */ /* 0x000fce00078e000c */
[----:B------:R-:W-:Y:S05]  /*0f80*/  WARPSYNC.COLLECTIVE R18, `(.L_x_7247) ;  /* 0x0000000012087348 */ /* 0x000fea0003c00000 */
[----:B------:R0:W1:Y:S02]  /*0f90*/  SHFL.DOWN P6, R19, R21, R20, R25 ;  /* 0x0800001415137389 */ /* 0x00006400000c0019 */
[----:B01----:R-:W-:Y:S05]  /*0fa0*/  ENDCOLLECTIVE ;  /* 0x000000000000791b */ /* 0x003fea0003800000 */
.L_x_7247:
[----:B------:R-:W-:Y:S02]  /*0fb0*/  IMAD.MOV.U32 R20, RZ, RZ, 0x4 ;  /* 0x00000004ff147424 */ /* 0x000fe400078e00ff */
[----:B------:R-:W-:-:S04]  /*0fc0*/  IMAD.MOV.U32 R13, RZ, RZ, R19 ;  /* 0x000000ffff0d7224 */ /* 0x000fc800078e0013 */
[----:B------:R-:W-:-:S05]  /*0fd0*/  FADD.FTZ R13, R12, R13 ;  /* 0x0000000d0c0d7221 */ /* 0x000fca0000010000 */
[----:B------:R-:W-:-:S07]  /*0fe0*/  MOV R21, R13 ;  /* 0x0000000d00157202 */ /* 0x000fce0000000f00 */
[----:B------:R-:W-:Y:S05]  /*0ff0*/  WARPSYNC.COLLECTIVE R18, `(.L_x_7248) ;  /* 0x0000000012087348 */ /* 0x000fea0003c00000 */
[----:B------:R0:W1:Y:S02]  /*1000*/  SHFL.DOWN P6, R19, R21, R20, R25 ;  /* 0x0800001415137389 */ /* 0x00006400000c0019 */
[----:B01----:R-:W-:Y:S05]  /*1010*/  ENDCOLLECTIVE ;  /* 0x000000000000791b */ /* 0x003fea0003800000 */
.L_x_7248:
[----:B------:R-:W-:Y:S01]  /*1020*/  HFMA2 R20, -RZ, RZ, 0, 1.1920928955078125e-07 ;  /* 0x00000002ff147431 */ /* 0x000fe200000001ff */
[----:B------:R-:W-:-:S05]  /*1030*/  MOV R14, R19 ;  /* 0x00000013000e7202 */ /* 0x000fca0000000f00 */
[----:B------:R-:W-:-:S04]  /*1040*/  FADD.FTZ R14, R13, R14 ;  /* 0x0000000e0d0e7221 */ /* 0x000fc80000010000 */
[----:B------:R-:W-:-:S07]  /*1050*/  IMAD.MOV.U32 R21, RZ, RZ, R14 ;  /* 0x000000ffff157224 */ /* 0x000fce00078e000e */
[----:B------:R-:W-:Y:S05]  /*1060*/  WARPSYNC.COLLECTIVE R18, `(.L_x_7249) ;  /* 0x0000000012087348 */ /* 0x000fea0003c00000 */
[----:B------:R0:W1:Y:S02]  /*1070*/  SHFL.DOWN P6, R19, R21, R20, R25 ;  /* 0x0800001415137389 */ /* 0x00006400000c0019 */
[----:B01----:R-:W-:Y:S05]  /*1080*/  ENDCOLLECTIVE ;  /* 0x000000000000791b */ /* 0x003fea0003800000 */
.L_x_7249:
[----:B------:R-:W-:Y:S02]  /*1090*/  IMAD.MOV.U32 R20, RZ, RZ, 0x1 ;  /* 0x00000001ff147424 */ /* 0x000fe400078e00ff */
[----:B------:R-:W-:-:S04]  /*10a0*/  IMAD.MOV.U32 R15, RZ, RZ, R19 ;  /* 0x000000ffff0f7224 */ /* 0x000fc800078e0013 */
[----:B------:R-:W-:-:S05]  /*10b0*/  FADD.FTZ R15, R14, R15 ;  /* 0x0000000f0e0f7221 */ /* 0x000fca0000010000 */
[----:B------:R-:W-:-:S07]  /*10c0*/  MOV R21, R15 ;  /* 0x0000000f00157202 */ /* 0x000fce0000000f00 */
[----:B------:R-:W-:Y:S05]  /*10d0*/  WARPSYNC.COLLECTIVE R18, `(.L_x_7250) ;  /* 0x0000000012087348 */ /* 0x000fea0003c00000 */
[----:B------:R0:W1:Y:S02]  /*10e0*/  SHFL.DOWN P6, R19, R21, R20, R25 ;  /* 0x0800001415137389 */ /* 0x00006400000c0019 */
[----:B01----:R-:W-:Y:S05]  /*10f0*/  ENDCOLLECTIVE ;  /* 0x000000000000791b */ /* 0x003fea0003800000 */
.L_x_7250:
[----:B------:R-:W-:Y:S01]  /*1100*/  MOV R16, R19 ;  /* 0x0000001300107202 */ /* 0x000fe20000000f00 */
[----:B------:R-:W-:Y:S06]  /*1110*/  BRA `(.L_x_7251) ;  /* 0xfffffff400ec7947 */ /* 0x000fec000383ffff */
.L_x_7252:
        /* <DEDUP_REMOVED lines=14> */
.L_x_11588:


//--------------------- .text._ZN2at6native43_GLOBAL__N__9ae7fba5_10_SoftMax_cu_9f978f6322cunn_SoftMaxForwardRegIN3c104HalfEfS4_NS1_22SoftMaxForwardEpilogueElLi2EEEvPT1_PKT_T3_ --------------------------
	.section	.text._ZN2at6native43_GLOBAL__N__9ae7fba5_10_SoftMax_cu_9f978f6322cunn_SoftMaxForwardRegIN3c104HalfEfS4_NS1_22SoftMaxForwardEpilogueElLi2EEEvPT1_PKT_T3_,"ax",@progbits
	.align	128
.text._ZN2at6native43_GLOBAL__N__9ae7fba5_10_SoftMax_cu_9f978f6322cunn_SoftMaxForwardRegIN3c104HalfEfS4_NS1_22SoftMaxForwardEpilogueElLi2EEEvPT1_PKT_T3_:
        .type           _ZN2at6native43_GLOBAL__N__9ae7fba5_10_SoftMax_cu_9f978f6322cunn_SoftMaxForwardRegIN3c104HalfEfS4_NS1_22SoftMaxForwardEpilogueElLi2EEEvPT1_PKT_T3_,@function
        .size           _ZN2at6native43_GLOBAL__N__9ae7fba5_10_SoftMax_cu_9f978f6322cunn_SoftMaxForwardRegIN3c104HalfEfS4_NS1_22SoftMaxForwardEpilogueElLi2EEEvPT1_PKT_T3_,(.L_x_11589 - _ZN2at6native43_GLOBAL__N__9ae7fba5_10_SoftMax_cu_9f978f6322cunn_SoftMaxForwardRegIN3c104HalfEfS4_NS1_22SoftMaxForwardEpilogueElLi2EEEvPT1_PKT_T3_)
        .other          _ZN2at6native43_GLOBAL__N__9ae7fba5_10_SoftMax_cu_9f978f6322cunn_SoftMaxForwardRegIN3c104HalfEfS4_NS1_22SoftMaxForwardEpilogueElLi2EEEvPT1_PKT_T3_,@"STO_CUDA_ENTRY STV_DEFAULT"
_ZN2at6native43_GLOBAL__N__9ae7fba5_10_SoftMax_cu_9f978f6322cunn_SoftMaxForwardRegIN3c104HalfEfS4_NS1_22SoftMaxForwardEpilogueElLi2EEEvPT1_PKT_T3_:
        /* <DEDUP_REMOVED lines=25> */
[----:B------:R-:W-:Y:S01]  /*0190*/  IMAD.MOV.U32 R9, RZ, RZ, -0x800001 ;  /* 0xff7fffffff097424 */ /* 0x000fe200078e00ff */
[----:B------:R-:W1:Y:S01]  /*01a0*/  S2UR UR6, SR_CgaCtaId ;  /* 0x00000000000679c3 */ /* 0x000e620000008800 */
[----:B------:R-:W-:Y:S01]  /*01b0*/  UMOV UR4, 0x400 ;  /* 0x0000040000047882 */ /* 0x000fe20000000000 */
[----:B------:R-:W-:Y:S02]  /*01c0*/  USHF.R.U32.HI UR5, URZ, 0x5, UR5 ;  /* 0x00000005ff057899 */ /* 0x000fe40008011605 */
[----:B-1----:R-:W-:Y:S01]  /*01d0*/  ULEA UR4, UR6, UR4, 0x18 ;  /* 0x0000000406047291 */ /* 0x002fe2000f8ec0ff */
[----:B0-----:R-:W-:-:S03]  /*01e0*/  IMAD.MOV.U32 R13, RZ, RZ, -0x800001 ;  /* 0xff7fffffff0d7424 */ /* 0x001fc600078e00ff */
[----:B------:R-:W-:Y:S01]  /*01f0*/  BAR.SYNC.DEFER_BLOCKING 0x0 ;  /* 0x0000000000007b1d */ /* 0x000fe20000010000 */
[----:B--2---:R-:W-:-:S05]  /*0200*/  @!P0 HADD2.F32 R14, -RZ, R8.H0_H0 ;  /* 0x20000008ff0e8230 */ /* 0x004fca0000004100 */
[----:B------:R-:W-:Y:S01]  /*0210*/  @!P0 FMNMX.FTZ R9, R14, -3.40282346638528859812e+38, !PT ;  /* 0xff7fffff0e098809 */ /* 0x000fe20007810000 */
[----:B---3--:R-:W-:-:S05]  /*0220*/  @!P1 HADD2.F32 R16, -RZ, R0.H0_H0 ;  /* 0x20000000ff109230 */ /* 0x008fca0000004100 */
        /* <DEDUP_REMOVED lines=41> */
.L_x_7265:
[----:B------:R-:W-:Y:S02]  /*04c0*/  ISETP.NE.AND P6, PT, R6, RZ, PT ;  /* 0x000000ff0600720c */ /* 0x000fe40003fc5270 */
[----:B-1----:R-:W-:-:S04]  /*04d0*/  FSETP.GEU.FTZ.AND P5, PT, R17, R16, PT ;  /* 0x000000101100720b */ /* 0x002fc80003fbe000 */
[----:B------:R-:W-:-:S07]  /*04e0*/  FSEL R16, R16, R17, !P5 ;  /* 0x0000001110107208 */ /* 0x000fce0006800000 */
[----:B------:R2:W-:Y:S01]  /*04f0*/  @!P6 STS [UR4], R16 ;  /* 0x00000010ff00e988 */ /* 0x0005e20008000804 */
[----:B------:R-:W-:-:S13]  /*0500*/  @!P6 PLOP3.LUT P3, PT, PT, PT, PT, 0x80, 0x8 ;  /* 0x000000000008e81c */ /* 0x000fda0003f6f070 */
.L_x_7253:
[----:B------:R-:W-:Y:S05]  /*0510*/  WARPSYNC.ALL ;  /* 0x0000000000007948 */ /* 0x000fea0003800000 */
[----:B------:R-:W-:Y:S01]  /*0520*/  BAR.SYNC.DEFER_BLOCKING 0x0 ;  /* 0x0000000000007b1d */ /* 0x000fe20000010000 */
[----:B-1----:R-:W-:Y:S01]  /*0530*/  @!P0 HADD2.F32 R13, -RZ, R8.H0_H0 ;  /* 0x20000008ff0d8230 */ /* 0x002fe20000004100 */
[----:B------:R-:W-:Y:S01]  /*0540*/  ISETP.NE.AND P5, PT, R9, RZ, PT ;  /* 0x000000ff0900720c */ /* 0x000fe20003fa5270 */
[----:B------:R-:W-:Y:S02]  /*0550*/  @!P1 HADD2.F32 R15, -RZ, R0.H0_H0 ;  /* 0x20000000ff0f9230 */ /* 0x000fe40000004100 */
        /* <DEDUP_REMOVED lines=38> */
.L_x_7271:
[----:B-1----:R-:W-:-:S07]  /*07c0*/  FADD.FTZ R9, R13, R16 ;  /* 0x000000100d097221 */ /* 0x002fce0000010000 */
.L_x_7256:
[----:B------:R-:W-:Y:S05]  /*07d0*/  BSYNC B0 ;  /* 0x0000000000007941 */ /* 0x000fea0003800000 */
.L_x_7255:
[----:B-1----:R1:W-:Y:S01]  /*07e0*/  @P3 STS [UR4], R9 ;  /* 0x00000009ff003988 */ /* 0x0023e20008000804 */
[----:B------:R-:W-:Y:S05]  /*07f0*/  WARPSYNC.ALL ;  /* 0x0000000000007948 */ /* 0x000fea0003800000 */
[----:B------:R-:W-:Y:S06]  /*0800*/  BAR.SYNC.DEFER_BLOCKING 0x0 ;  /* 0x0000000000007b1d */ /* 0x000fec0000010000 */
[----:B------:R-:W-:Y:S01]  /*0810*/  BSSY.RECONVERGENT B0, `(.L_x_7258) ;  /* 0x0000011000007945 */ /* 0x000fe20003800200 */
[----:B0-----:R-:W0:Y:S03]  /*0820*/  LDS R10, [UR4] ;  /* 0x00000004ff0a7984 */ /* 0x001e260008000800 */
[----:B------:R-:W-:Y:S05]  /*0830*/  @P0 BRA `(.L_x_7259) ;  /* 0x0000000000380947 */ /* 0x000fea0003800000 */
[----:B------:R-:W-:Y:S01]  /*0840*/  HADD2.F32 R7, -RZ, R8.H0_H0 ;  /* 0x20000008ff077230 */ /* 0x000fe20000004100 */
[----:B0-----:R-:W-:Y:S01]  /*0850*/  MUFU.RCP R11, R10 ;  /* 0x0000000a000b7308 */ /* 0x001fe20000001000 */
[----:B------:R-:W0:Y:S03]  /*0860*/  LDCU.64 UR4, c[0x0][0x380] ;  /* 0x00007000ff0477ac */ /* 0x000e260008000a00 */
[----:B------:R-:W-:-:S04]  /*0870*/  FADD.FTZ R7, R7, -R12 ;  /* 0x8000000c07077221 */ /* 0x000fc80000010000 */
[----:B------:R-:W-:Y:S01]  /*0880*/  FMUL.FTZ R13, R7, 1.4426950216293334961 ;  /* 0x3fb8aa3b070d7820 */ /* 0x000fe20000410000 */
[----:B------:R-:W-:-:S03]  /*0890*/  IMAD.MOV.U32 R7, RZ, RZ, RZ ;  /* 0x000000ffff077224 */ /* 0x000fc600078e00ff */
[----:B------:R-:W2:Y:S01]  /*08a0*/  MUFU.EX2 R14, R13 ;  /* 0x0000000d000e7308 */ /* 0x000ea20000000800 */
[----:B-1----:R-:W-:-:S03]  /*08b0*/  IMAD.WIDE.U32 R8, R2, UR7, R6 ;  /* 0x0000000702087c25 */ /* 0x002fc6000f8e0006 */
[----:B0-----:R-:W-:Y:S01]  /*08c0*/  LEA R6, P0, R8, UR4, 0x1 ;  /* 0x0000000408067c11 */ /* 0x001fe2000f8008ff */
[----:B--2---:R-:W-:Y:S01]  /*08d0*/  FMUL.FTZ R7, R14, R11 ;  /* 0x0000000b0e077220 */ /* 0x004fe20000410000 */
[----:B------:R-:W-:-:S04]  /*08e0*/  IMAD R11, R3, UR7, R9 ;  /* 0x00000007030b7c24 */ /* 0x000fc8000f8e0209 */
[----:B------:R-:W-:Y:S02]  /*08f0*/  F2FP.F16.F32.PACK_AB R9, RZ, R7 ;  /* 0x00000007ff09723e */ /* 0x000fe400000000ff */
[----:B------:R-:W-:-:S05]  /*0900*/  LEA.HI.X R7, R8, UR5, R11, 0x1, P0 ;  /* 0x0000000508077c11 */ /* 0x000fca00080f0c0b */
[----:B------:R2:W-:Y:S02]  /*0910*/  STG.E.U16 desc[UR8][R6.64], R9 ;  /* 0x0000000906007986 */ /* 0x0005e4000c101508 */
.L_x_7259:
[----:B------:R-:W-:Y:S05]  /*0920*/  BSYNC.RECONVERGENT B0 ;  /* 0x0000000000007941 */ /* 0x000fea0003800200 */
.L_x_7258:
[----:B------:R-:W-:Y:S05]  /*0930*/  @P1 EXIT ;  /* 0x000000000000194d */ /* 0x000fea0003800000 */
[----:B------:R-:W-:Y:S01]  /*0940*/  HADD2.F32 R5, -RZ, R0.H0_H0 ;  /* 0x20000000ff057230 */ /* 0x000fe20000004100 */
[----:B0-2---:R-:W-:Y:S01]  /*0950*/  MUFU.RCP R7, R10 ;  /* 0x0000000a00077308 */ /* 0x005fe20000001000 */
[----:B------:R-:W0:Y:S03]  /*0960*/  LDCU.64 UR4, c[0x0][0x380] ;  /* 0x00007000ff0477ac */ /* 0x000e260008000a00 */
[----:B------:R-:W-:-:S04]  /*0970*/  FADD.FTZ R5, R5, -R12 ;  /* 0x8000000c05057221 */ /* 0x000fc80000010000 */
[----:B------:R-:W-:Y:S01]  /*0980*/  FMUL.FTZ R6, R5, 1.4426950216293334961 ;  /* 0x3fb8aa3b05067820 */ /* 0x000fe20000410000 */
[----:B------:R-:W-:-:S03]  /*0990*/  MOV R5, RZ ;  /* 0x000000ff00057202 */ /* 0x000fc60000000f00 */
[----:B------:R-:W2:Y:S01]  /*09a0*/  MUFU.EX2 R0, R6 ;  /* 0x0000000600007308 */ /* 0x000ea20000000800 */
[----:B------:R-:W-:-:S04]  /*09b0*/  IMAD.WIDE.U32 R4, R2, UR7, R4 ;  /* 0x0000000702047c25 */ /* 0x000fc8000f8e0004 */
[----:B------:R-:W-:Y:S01]  /*09c0*/  IMAD R3, R3, UR7, R5 ;  /* 0x0000000703037c24 */ /* 0x000fe2000f8e0205 */
[----:B0-----:R-:W-:-:S04]  /*09d0*/  LEA R2, P0, R4, UR4, 0x1 ;  /* 0x0000000404027c11 */ /* 0x001fc8000f8008ff */
[----:B------:R-:W-:Y:S01]  /*09e0*/  LEA.HI.X R3, R4, UR5, R3, 0x1, P0 ;  /* 0x0000000504037c11 */ /* 0x000fe200080f0c03 */
[----:B--2---:R-:W-:-:S05]  /*09f0*/  FMUL.FTZ R0, R0, R7 ;  /* 0x0000000700007220 */ /* 0x004fca0000410000 */
[----:B------:R-:W-:-:S05]  /*0a00*/  F2FP.F16.F32.PACK_AB R0, RZ, R0 ;  /* 0x00000000ff00723e */ /* 0x000fca00000000ff */
[----:B------:R-:W-:Y:S01]  /*0a10*/  STG.E.U16 desc[UR8][R2.64], R0 ;  /* 0x0000000002007986 */ /* 0x000fe2000c101508 */
[----:B------:R-:W-:Y:S05]  /*0a20*/  EXIT ;  /* 0x000000000000794d */ /* 0x000fea0003800000 */
.L_x_7254:
[----:B------:R-:W-:Y:S02]  /*0a30*/  HFMA2 R21, -RZ, RZ, 0, 1.847743988037109375e-06 ;  /* 0x0000001fff157431 */ /* 0x000fe400000001ff */
[----:B-1----:R-:W-:Y:S02]  /*0a40*/  IMAD.MOV.U32 R19, RZ, RZ, R13 ;  /* 0x000000ffff137224 */ /* 0x002fe400078e000d */
[----:B------:R-:W-:Y:S02]  /*0a50*/  IMAD.MOV.U32 R20, RZ, RZ, 0x10 ;  /* 0x00000010ff147424 */ /* 0x000fe400078e00ff */
[----:B------:R-:W-:-:S07]  /*0a60*/  IMAD.MOV.U32 R18, RZ, RZ, -0x1 ;  /* 0xffffffffff127424 */ /* 0x000fce00078e00ff */
[----:B------:R-:W-:Y:S05]  /*0a70*/  WARPSYNC.COLLECTIVE R18, `(.L_x_7260) ;  /* 0x0000000012087348 */ /* 0x000fea0003c00000 */
[----:B------:R0:W1:Y:S02]  /*0a80*/  SHFL.DOWN P5, R16, R19, R20, R21 ;  /* 0x0800001413107389 */ /* 0x00006400000a0015 */
[----:B01----:R-:W-:Y:S05]  /*0a90*/  ENDCOLLECTIVE ;  /* 0x000000000000791b */ /* 0x003fea0003800000 */
.L_x_7260:
        /* <DEDUP_REMOVED lines=8> */
.L_x_7261:
        /* <DEDUP_REMOVED lines=8> */
.L_x_7262:
        /* <DEDUP_REMOVED lines=8> */
.L_x_7263:
        /* <DEDUP_REMOVED lines=8> */
.L_x_7264:
[----:B------:R-:W-:Y:S05]  /*0ca0*/  BRA `(.L_x_7265) ;  /* 0xfffffff800047947 */ /* 0x000fea000383ffff */
.L_x_7257:
[----:B------:R-:W-:Y:S02]  /*0cb0*/  HFMA2 R20, -RZ, RZ, 0, 9.5367431640625e-07 ;  /* 0x00000010ff147431 */ /* 0x000fe400000001ff */
[----:B-1----:R-:W-:Y:S02]  /*0cc0*/  IMAD.MOV.U32 R19, RZ, RZ, R9 ;  /* 0x000000ffff137224 */ /* 0x002fe400078e0009 */
[----:B------:R-:W-:Y:S02]  /*0cd0*/  IMAD.MOV.U32 R21, RZ, RZ, 0x1f ;  /* 0x0000001fff157424 */ /* 0x000fe400078e00ff */
[----:B------:R-:W-:-:S07]  /*0ce0*/  IMAD.MOV.U32 R18, RZ, RZ, -0x1 ;  /* 0xffffffffff127424 */ /* 0x000fce00078e00ff */
[----:B0-----:R-:W-:Y:S05]  /*0cf0*/  WARPSYNC.COLLECTIVE R18, `(.L_x_7266) ;  /* 0x0000000012087348 */ /* 0x001fea0003c00000 */
[----:B------:R1:W2:Y:S02]  /*0d00*/  SHFL.DOWN P5, R16, R19, R20, R21 ;  /* 0x0800001413107389 */ /* 0x0002a400000a0015 */
[----:B012---:R-:W-:Y:S05]  /*0d10*/  ENDCOLLECTIVE ;  /* 0x000000000000791b */ /* 0x007fea0003800000 */
.L_x_7266:
[----:B------:R-:W-:Y:S01]  /*0d20*/  IMAD.MOV.U32 R20, RZ, RZ, 0x8 ;  /* 0x00000008ff147424 */ /* 0x000fe200078e00ff */
[----:B------:R-:W-:-:S05]  /*0d30*/  MOV R10, R16 ;  /* 0x00000010000a7202 */ /* 0x000fca0000000f00 */
[----:B------:R-:W-:-:S04]  /*0d40*/  FADD.FTZ R10, R9, R10 ;  /* 0x0000000a090a7221 */ /* 0x000fc80000010000 */
[----:B------:R-:W-:-:S07]  /*0d50*/  IMAD.MOV.U32 R19, RZ, RZ, R10 ;  /* 0x000000ffff137224 */ /* 0x000fce00078e000a */
[----:B------:R-:W-:Y:S05]  /*0d60*/  WARPSYNC.COLLECTIVE R18, `(.L_x_7267) ;  /* 0x0000000012087348 */ /* 0x000fea0003c00000 */
[----:B------:R0:W1:Y:S02]  /*0d70*/  SHFL.DOWN P5, R16, R19, R20, R21 ;  /* 0x0800001413107389 */ /* 0x00006400000a0015 */
[----:B01----:R-:W-:Y:S05]  /*0d80*/  ENDCOLLECTIVE ;  /* 0x000000000000791b */ /* 0x003fea0003800000 */
.L_x_7267:
[----:B------:R-:W-:Y:S01]  /*0d90*/  HFMA2 R20, -RZ, RZ, 0, 2.384185791015625e-07 ;  /* 0x00000004ff147431 */ /* 0x000fe200000001ff */
[----:B------:R-:W-:-:S05]  /*0da0*/  MOV R11, R16 ;  /* 0x00000010000b7202 */ /* 0x000fca0000000f00 */
[----:B------:R-:W-:-:S04]  /*0db0*/  FADD.FTZ R11, R10, R11 ;  /* 0x0000000b0a0b7221 */ /* 0x000fc80000010000 */
[----:B------:R-:W-:-:S07]  /*0dc0*/  IMAD.MOV.U32 R19, RZ, RZ, R11 ;  /* 0x000000ffff137224 */ /* 0x000fce00078e000b */
[----:B------:R-:W-:Y:S05]  /*0dd0*/  WARPSYNC.COLLECTIVE R18, `(.L_x_7268) ;  /* 0x0000000012087348 */ /* 0x000fea0003c00000 */
[----:B------:R0:W1:Y:S02]  /*0de0*/  SHFL.DOWN P5, R16, R19, R20, R21 ;  /* 0x0800001413107389 */ /* 0x00006400000a0015 */
[----:B01----:R-:W-:Y:S05]  /*0df0*/  ENDCOLLECTIVE ;  /* 0x000000000000791b */ /* 0x003fea0003800000 */
.L_x_7268:
[----:B------:R-:W-:Y:S02]  /*0e00*/  IMAD.MOV.U32 R20, RZ, RZ, 0x2 ;  /* 0x00000002ff147424 */ /* 0x000fe400078e00ff */
[----:B------:R-:W-:-:S04]  /*0e10*/  IMAD.MOV.U32 R14, RZ, RZ, R16 ;  /* 0x000000ffff0e7224 */ /* 0x000fc800078e0010 */
[----:B------:R-:W-:-:S05]  /*0e20*/  FADD.FTZ R14, R11, R14 ;  /* 0x0000000e0b0e7221 */ /* 0x000fca0000010000 */
[----:B------:R-:W-:-:S07]  /*0e30*/  MOV R19, R14 ;  /* 0x0000000e00137202 */ /* 0x000fce0000000f00 */
[----:B------:R-:W-:Y:S05]  /*0e40*/  WARPSYNC.COLLECTIVE R18, `(.L_x_7269) ;  /* 0x0000000012087348 */ /* 0x000fea0003c00000 */
[----:B------:R0:W1:Y:S02]  /*0e50*/  SHFL.DOWN P5, R16, R19, R20, R21 ;  /* 0x0800001413107389 */ /* 0x00006400000a0015 */
[----:B01----:R-:W-:Y:S05]  /*0e60*/  ENDCOLLECTIVE ;  /* 0x000000000000791b */ /* 0x003fea0003800000 */
.L_x_7269:
[----:B------:R-:W-:Y:S01]  /*0e70*/  HFMA2 R20, -RZ, RZ, 0, 5.9604644775390625e-08 ;  /* 0x00000001ff147431 */ /* 0x000fe200000001ff */
[----:B------:R-:W-:-:S05]  /*0e80*/  MOV R13, R16 ;  /* 0x00000010000d7202 */ /* 0x000fca0000000f00 */
[----:B------:R-:W-:-:S04]  /*0e90*/  FADD.FTZ R13, R14, R13 ;  /* 0x0000000d0e0d7221 */ /* 0x000fc80000010000 */
[----:B------:R-:W-:-:S07]  /*0ea0*/  IMAD.MOV.U32 R19, RZ, RZ, R13 ;  /* 0x000000ffff137224 */ /* 0x000fce00078e000d */
[----:B------:R-:W-:Y:S05]  /*0eb0*/  WARPSYNC.COLLECTIVE R18, `(.L_x_7270) ;  /* 0x0000000012087348 */ /* 0x000fea0003c00000 */
[----:B------:R0:W1:Y:S02]  /*0ec0*/  SHFL.DOWN P5, R16, R19, R20, R21 ;  /* 0x0800001413107389 */ /* 0x00006400000a0015 */
[----:B01----:R-:W-:Y:S05]  /*0ed0*/  ENDCOLLECTIVE ;  /* 0x000000000000791b */ /* 0x003fea0003800000 */
.L_x_7270:
[----:B------:R-:W-:Y:S05]  /*0ee0*/  BRA `(.L_x_7271) ;  /* 0xfffffff800347947 */ /* 0x000fea000383ffff */
.L_x_7272:
        /* <DEDUP_REMOVED lines=9> */
.L_x_11589:


//--------------------- .text._ZN2at6native43_GLOBAL__N__9ae7fba5_10_SoftMax_cu_9f978f6322cunn_SoftMaxForwardRegIN3c104HalfEfS4_NS1_22SoftMaxForwardEpilogueElLi1EEEvPT1_PKT_T3_ --------------------------
	.section	.text._ZN2at6native43_GLOBAL__N__9ae7fba5_10_SoftMax_cu_9f978f6322cunn_SoftMaxForwardRegIN3c104HalfEfS4_NS1_22SoftMaxForwardEpilogueElLi1EEEvPT1_PKT_T3_,"ax",@progbits
	.align	128
.text._ZN2at6native43_GLOBAL__N__9ae7fba5_10_SoftMax_cu_9f978f6322cunn_SoftMaxForwardRegIN3c104HalfEfS4_NS1_22SoftMaxForwardEpilogueElLi1EEEvPT1_PKT_T3_:
        .type           _ZN2at6native43_GLOBAL__N__9ae7fba5_10_SoftMax_cu_9f978f6322cunn_SoftMaxForwardRegIN3c104HalfEfS4_NS1_22SoftMaxForwardEpilogueElLi1EEEvPT1_PKT_T3_,@function
        .size           _ZN2at6native43_GLOBAL__N__9ae7fba5_10_SoftMax_cu_9f978f6322cunn_SoftMaxForwardRegIN3c104HalfEfS4_NS1_22SoftMaxForwardEpilogueElLi1EEEvPT1_PKT_T3_,(.L_x_11590 - _ZN2at6native43_GLOBAL__N__9ae7fba5_10_SoftMax_cu_9f978f6322cunn_SoftMaxForwardRegIN3c104HalfEfS4_NS1_22SoftMaxForwardEpilogueElLi1EEEvPT1_PKT_T3_)
        .other          _ZN2at6native43_GLOBAL__N__9ae7fba5_10_SoftMax_cu_9f978f6322cunn_SoftMaxForwardRegIN3c104HalfEfS4_NS1_22SoftMaxForwardEpilogueElLi1EEEvPT1_PKT_T3_,@"STO_CUDA_ENTRY STV_DEFAULT"
_ZN2at6native43_GLOBAL__N__9ae7fba5_10_SoftMax_cu_9f978f6322cunn_SoftMaxForwardRegIN3c104HalfEfS4_NS1_22SoftMaxForwardEpilogueElLi1EEEvPT1_PKT_T3_:
        /* <DEDUP_REMOVED lines=21> */
[----:B--2---:R-:W-:-:S05]  /*0150*/  @!P0 HADD2.F32 R7, -RZ, R0.H0_H0 ;  /* 0x20000000ff078230 */ /* 0x004fca0000004100 */
        /* <DEDUP_REMOVED lines=11> */
[----:B------:R-:W-:Y:S01]  /*0210*/  FSEL R11, R11, R10, !P1 ;  /* 0x0000000a0b0b7208 */ /* 0x000fe20004800000 */
[----:B------:R-:W-:-:S04]  /*0220*/  IMAD.MOV.U32 R10, RZ, RZ, -0x800001 ;  /* 0xff7fffffff0a7424 */ /* 0x000fc800078e00ff */
        /* <DEDUP_REMOVED lines=29> */
.L_x_7283:
[----:B------:R-:W-:Y:S02]  /*0400*/  ISETP.NE.AND P5, PT, R4, RZ, PT ;  /* 0x000000ff0400720c */ /* 0x000fe40003fa5270 */
[----:B-1----:R-:W-:-:S04]  /*0410*/  FSETP.GEU.FTZ.AND P4, PT, R14, R13, PT ;  /* 0x0000000d0e00720b */ /* 0x002fc80003f9e000 */
[----:B------:R-:W-:-:S07]  /*0420*/  FSEL R13, R13, R14, !P4 ;  /* 0x0000000e0d0d7208 */ /* 0x000fce0006000000 */
[----:B------:R2:W-:Y:S01]  /*0430*/  @!P5 STS [UR4], R13 ;  /* 0x0000000dff00d988 */ /* 0x0005e20008000804 */
[----:B------:R-:W-:-:S13]  /*0440*/  @!P5 PLOP3.LUT P2, PT, PT, PT, PT, 0x80, 0x8 ;  /* 0x000000000008d81c */ /* 0x000fda0003f4f070 */
.L_x_7273:
[----:B------:R-:W-:Y:S05]  /*0450*/  WARPSYNC.ALL ;  /* 0x0000000000007948 */ /* 0x000fea0003800000 */
[----:B------:R-:W-:Y:S01]  /*0460*/  BAR.SYNC.DEFER_BLOCKING 0x0 ;  /* 0x0000000000007b1d */ /* 0x000fe20000010000 */
[----:B-1----:R-:W-:Y:S01]  /*0470*/  @!P0 HADD2.F32 R10, -RZ, R0.H0_H0 ;  /* 0x20000000ff0a8230 */ /* 0x002fe20000004100 */
[----:B------:R-:W-:Y:S01]  /*0480*/  ISETP.NE.AND P4, PT, R6, RZ, PT ;  /* 0x000000ff0600720c */ /* 0x000fe20003f85270 */
[----:B------:R-:W-:-:S03]  /*0490*/  IMAD.MOV.U32 R6, RZ, RZ, RZ ;  /* 0x000000ffff067224 */ /* 0x000fc600078e00ff */
[----:B------:R-:W-:Y:S01]  /*04a0*/  BSSY B0, `(.L_x_7275) ;  /* 0x0000022000007945 */ /* 0x000fe20003800000 */
[----:B------:R-:W1:Y:S02]  /*04b0*/  LDS R9, [UR4] ;  /* 0x00000004ff097984 */ /* 0x000e640008000800 */
[----:B-1----:R-:W-:-:S04]  /*04c0*/  @!P0 FADD.FTZ R10, R10, -R9 ;  /* 0x800000090a0a8221 */ /* 0x002fc80000010000 */
[----:B------:R-:W-:Y:S01]  /*04d0*/  @!P0 FMUL.FTZ R11, R10, 1.4426950216293334961 ;  /* 0x3fb8aa3b0a0b8820 */ /* 0x000fe20000410000 */
[----:B------:R-:W-:-:S05]  /*04e0*/  HFMA2 R10, -RZ, RZ, 0, 0 ;  /* 0x00000000ff0a7431 */ /* 0x000fca00000001ff */
        /* <DEDUP_REMOVED lines=28> */
.L_x_7289:
[----:B-1----:R-:W-:-:S07]  /*06b0*/  FADD.FTZ R6, R10, R13 ;  /* 0x0000000d0a067221 */ /* 0x002fce0000010000 */
.L_x_7276:
[----:B------:R-:W-:Y:S05]  /*06c0*/  BSYNC B0 ;  /* 0x0000000000007941 */ /* 0x000fea0003800000 */
.L_x_7275:
[----:B-1----:R1:W-:Y:S01]  /*06d0*/  @P2 STS [UR4], R6 ;  /* 0x00000006ff002988 */ /* 0x0023e20008000804 */
[----:B------:R-:W-:Y:S05]  /*06e0*/  WARPSYNC.ALL ;  /* 0x0000000000007948 */ /* 0x000fea0003800000 */
[----:B------:R-:W-:Y:S06]  /*06f0*/  BAR.SYNC.DEFER_BLOCKING 0x0 ;  /* 0x0000000000007b1d */ /* 0x000fec0000010000 */
[----:B------:R-:W-:Y:S05]  /*0700*/  @P0 EXIT ;  /* 0x000000000000094d */ /* 0x000fea0003800000 */
[----:B-1----:R-:W1:Y:S01]  /*0710*/  LDS R6, [UR4] ;  /* 0x00000004ff067984 */ /* 0x002e620008000800 */
[----:B------:R-:W-:Y:S01]  /*0720*/  HADD2.F32 R0, -RZ, R0.H0_H0 ;  /* 0x20000000ff007230 */ /* 0x000fe20000004100 */
        /* <DEDUP_REMOVED lines=11> */
[----:B------:R-:W-:-:S05]  /*07e0*/  F2FP.F16.F32.PACK_AB R0, RZ, R0 ;  /* 0x00000000ff00723e */ /* 0x000fca00000000ff */
[----:B------:R-:W-:Y:S01]  /*07f0*/  STG.E.U16 desc[UR8][R2.64], R0 ;  /* 0x0000000002007986 */ /* 0x000fe2000c101508 */
[----:B------:R-:W-:Y:S05]  /*0800*/  EXIT ;  /* 0x000000000000794d */ /* 0x000fea0003800000 */
.L_x_7274:
[----:B-1----:R-:W-:Y:S01]  /*0810*/  IMAD.MOV.U32 R16, RZ, RZ, R10 ;  /* 0x000000ffff107224 */ /* 0x002fe200078e000a */
[----:B------:R-:W-:Y:S01]  /*0820*/  MOV R17, 0x10 ;  /* 0x0000001000117802 */ /* 0x000fe20000000f00 */
[----:B------:R-:W-:Y:S02]  /*0830*/  IMAD.MOV.U32 R18, RZ, RZ, 0x1f ;  /* 0x0000001fff127424 */ /* 0x000fe400078e00ff */
[----:B------:R-:W-:-:S07]  /*0840*/  IMAD.MOV.U32 R15, RZ, RZ, -0x1 ;  /* 0xffffffffff0f7424 */ /* 0x000fce00078e00ff */
[----:B------:R-:W-:Y:S05]  /*0850*/  WARPSYNC.COLLECTIVE R15, `(.L_x_7278) ;  /* 0x000000000f087348 */ /* 0x000fea0003c00000 */
[----:B------:R0:W1:Y:S02]  /*0860*/  SHFL.DOWN P4, R13, R16, R17, R18 ;  /* 0x08000011100d7389 */ /* 0x0000640000080012 */
[----:B01----:R-:W-:Y:S05]  /*0870*/  ENDCOLLECTIVE ;  /* 0x000000000000791b */ /* 0x003fea0003800000 */
.L_x_7278:
        /* <DEDUP_REMOVED lines=8> */
.L_x_7279:
[----:B------:R-:W-:Y:S02]  /*0900*/  HFMA2 R17, -RZ, RZ, 0, 2.384185791015625e-07 ;  /* 0x00000004ff117431 */ /* 0x000fe400000001ff */
[----:B------:R-:W-:-:S05]  /*0910*/  IMAD.MOV.U32 R12, RZ, RZ, R13 ;  /* 0x000000ffff0c7224 */ /* 0x000fca00078e000d */
[----:B------:R-:W-:-:S04]  /*0920*/  FSETP.GEU.FTZ.AND P4, PT, R9, R12, PT ;  /* 0x0000000c0900720b */ /* 0x000fc80003f9e000 */
[----:B------:R-:W-:-:S05]  /*0930*/  FSEL R12, R12, R9, !P4 ;  /* 0x000000090c0c7208 */ /* 0x000fca0006000000 */
[----:B------:R-:W-:-:S07]  /*0940*/  IMAD.MOV.U32 R16, RZ, RZ, R12 ;  /* 0x000000ffff107224 */ /* 0x000fce00078e000c */
[----:B------:R-:W-:Y:S05]  /*0950*/  WARPSYNC.COLLECTIVE R15, `(.L_x_7280) ;  /* 0x000000000f087348 */ /* 0x000fea0003c00000 */
[----:B------:R0:W1:Y:S02]  /*0960*/  SHFL.DOWN P4, R13, R16, R17, R18 ;  /* 0x08000011100d7389 */ /* 0x0000640000080012 */
[----:B01----:R-:W-:Y:S05]  /*0970*/  ENDCOLLECTIVE ;  /* 0x000000000000791b */ /* 0x003fea0003800000 */
.L_x_7280:
        /* <DEDUP_REMOVED lines=8> */
.L_x_7281:
[----:B------:R-:W-:Y:S02]  /*0a00*/  HFMA2 R17, -RZ, RZ, 0, 5.9604644775390625e-08 ;  /* 0x00000001ff117431 */ /* 0x000fe400000001ff */
[----:B------:R-:W-:-:S05]  /*0a10*/  IMAD.MOV.U32 R14, RZ, RZ, R13 ;  /* 0x000000ffff0e7224 */ /* 0x000fca00078e000d */
[----:B------:R-:W-:-:S04]  /*0a20*/  FSETP.GEU.FTZ.AND P4, PT, R11, R14, PT ;  /* 0x0000000e0b00720b */ /* 0x000fc80003f9e000 */
[----:B------:R-:W-:-:S05]  /*0a30*/  FSEL R14, R14, R11, !P4 ;  /* 0x0000000b0e0e7208 */ /* 0x000fca0006000000 */
[----:B------:R-:W-:-:S07]  /*0a40*/  IMAD.MOV.U32 R16, RZ, RZ, R14 ;  /* 0x000000ffff107224 */ /* 0x000fce00078e000e */
[----:B------:R-:W-:Y:S05]  /*0a50*/  WARPSYNC.COLLECTIVE R15, `(.L_x_7282) ;  /* 0x000000000f087348 */ /* 0x000fea0003c00000 */
[----:B------:R0:W1:Y:S02]  /*0a60*/  SHFL.DOWN P4, R13, R16, R17, R18 ;  /* 0x08000011100d7389 */ /* 0x0000640000080012 */
[----:B01----:R-:W-:Y:S05]  /*0a70*/  ENDCOLLECTIVE ;  /* 0x000000000000791b */ /* 0x003fea0003800000 */
.L_x_7282:
[----:B------:R-:W-:Y:S05]  /*0a80*/  BRA `(.L_x_7283) ;  /* 0xfffffff8005c7947 */ /* 0x000fea000383ffff */
.L_x_7277:
[----:B01----:R-:W-:Y:S01]  /*0a90*/  IMAD.MOV.U32 R16, RZ, RZ, R6 ;  /* 0x000000ffff107224 */ /* 0x003fe200078e0006 */
[----:B------:R-:W-:Y:S01]  /*0aa0*/  MOV R18, 0x1f ;  /* 0x0000001f00127802 */ /* 0x000fe20000000f00 */
[----:B------:R-:W-:Y:S02]  /*0ab0*/  IMAD.MOV.U32 R17, RZ, RZ, 0x10 ;  /* 0x00000010ff117424 */ /* 0x000fe400078e00ff */
[----:B------:R-:W-:-:S07]  /*0ac0*/  IMAD.MOV.U32 R15, RZ, RZ, -0x1 ;  /* 0xffffffffff0f7424 */ /* 0x000fce00078e00ff */
[----:B------:R-:W-:Y:S05]  /*0ad0*/  WARPSYNC.COLLECTIVE R15, `(.L_x_7284) ;  /* 0x000000000f087348 */ /* 0x000fea0003c00000 */
[----:B------:R0:W1:Y:S02]  /*0ae0*/  SHFL.DOWN P4, R13, R16, R17, R18 ;  /* 0x08000011100d7389 */ /* 0x0000640000080012 */
[----:B01----:R-:W-:Y:S05]  /*0af0*/  ENDCOLLECTIVE ;  /* 0x000000000000791b */ /* 0x003fea0003800000 */
.L_x_7284:
[----:B------:R-:W-:Y:S02]  /*0b00*/  IMAD.MOV.U32 R17, RZ, RZ, 0x8 ;  /* 0x00000008ff117424 */ /* 0x000fe400078e00ff */
[----:B------:R-:W-:-:S04]  /*0b10*/  IMAD.MOV.U32 R7, RZ, RZ, R13 ;  /* 0x000000ffff077224 */ /* 0x000fc800078e000d */
[----:B------:R-:W-:-:S05]  /*0b20*/  FADD.FTZ R7, R6, R7 ;  /* 0x0000000706077221 */ /* 0x000fca0000010000 */
[----:B------:R-:W-:-:S07]  /*0b30*/  MOV R16, R7 ;  /* 0x0000000700107202 */ /* 0x000fce0000000f00 */
[----:B------:R-:W-:Y:S05]  /*0b40*/  WARPSYNC.COLLECTIVE R15, `(.L_x_7285) ;  /* 0x000000000f087348 */ /* 0x000fea0003c00000 */
[----:B------:R0:W1:Y:S02]  /*0b50*/  SHFL.DOWN P4, R13, R16, R17, R18 ;  /* 0x08000011100d7389 */ /* 0x0000640000080012 */
[----:B01----:R-:W-:Y:S05]  /*0b60*/  ENDCOLLECTIVE ;  /* 0x000000000000791b */ /* 0x003fea0003800000 */
.L_x_7285:
[----:B------:R-:W-:Y:S02]  /*0b70*/  IMAD.MOV.U32 R17, RZ, RZ, 0x4 ;  /* 0x00000004ff117424 */ /* 0x000fe400078e00ff */
[----:B------:R-:W-:-:S04]  /*0b80*/  IMAD.MOV.U32 R8, RZ, RZ, R13 ;  /* 0x000000ffff087224 */ /* 0x000fc800078e000d */
[----:B------:R-:W-:-:S05]  /*0b90*/  FADD.FTZ R8, R7, R8 ;  /* 0x0000000807087221 */ /* 0x000fca0000010000 */
[----:B------:R-:W-:-:S07]  /*0ba0*/  MOV R16, R8 ;  /* 0x0000000800107202 */ /* 0x000fce0000000f00 */
[----:B------:R-:W-:Y:S05]  /*0bb0*/  WARPSYNC.COLLECTIVE R15, `(.L_x_7286) ;  /* 0x000000000f087348 */ /* 0x000fea0003c00000 */
[----:B------:R0:W1:Y:S02]  /*0bc0*/  SHFL.DOWN P4, R13, R16, R17, R18 ;  /* 0x08000011100d7389 */ /* 0x0000640000080012 */
[----:B01----:R-:W-:Y:S05]  /*0bd0*/  ENDCOLLECTIVE ;  /* 0x000000000000791b */ /* 0x003fea0003800000 */
.L_x_7286:
[----:B------:R-:W-:Y:S02]  /*0be0*/  IMAD.MOV.U32 R17, RZ, RZ, 0x2 ;  /* 0x00000002ff117424 */ /* 0x000fe400078e00ff */
[----:B------:R-:W-:-:S04]  /*0bf0*/  IMAD.MOV.U32 R11, RZ, RZ, R13 ;  /* 0x000000ffff0b7224 */ /* 0x000fc800078e000d */
[----:B------:R-:W-:-:S05]  /*0c00*/  FADD.FTZ R11, R8, R11 ;  /* 0x0000000b080b7221 */ /* 0x000fca0000010000 */
[----:B------:R-:W-:-:S07]  /*0c10*/  MOV R16, R11 ;  /* 0x0000000b00107202 */ /* 0x000fce0000000f00 */
[----:B------:R-:W-:Y:S05]  /*0c20*/  WARPSYNC.COLLECTIVE R15, `(.L_x_7287) ;  /* 0x000000000f087348 */ /* 0x000fea0003c00000 */
[----:B------:R0:W1:Y:S02]  /*0c30*/  SHFL.DOWN P4, R13, R16, R17, R18 ;  /* 0x08000011100d7389 */ /* 0x0000640000080012 */
[----:B01----:R-:W-:Y:S05]  /*0c40*/  ENDCOLLECTIVE ;  /* 0x000000000000791b */ /* 0x003fea0003800000 */
.L_x_7287:
[----:B------:R-:W-:Y:S02]  /*0c50*/  IMAD.MOV.U32 R17, RZ, RZ, 0x1 ;  /* 0x00000001ff117424 */ /* 0x000fe400078e00ff */
[----:B------:R-:W-:-:S04]  /*0c60*/  IMAD.MOV.U32 R10, RZ, RZ, R13 ;  /* 0x000000ffff0a7224 */ /* 0x000fc800078e000d */
[----:B------:R-:W-:-:S05]  /*0c70*/  FADD.FTZ R10, R11, R10 ;  /* 0x0000000a0b0a7221 */ /* 0x000fca0000010000 */
[----:B------:R-:W-:-:S07]  /*0c80*/  MOV R16, R10 ;  /* 0x0000000a00107202 */ /* 0x000fce0000000f00 */
[----:B------:R-:W-:Y:S05]  /*0c90*/  WARPSYNC.COLLECTIVE R15, `(.L_x_7288) ;  /* 0x000000000f087348 */ /* 0x000fea0003c00000 */
[----:B------:R0:W1:Y:S02]  /*0ca0*/  SHFL.DOWN P4, R13, R16, R17, R18 ;  /* 0x08000011100d7389 */ /* 0x0000640000080012 */
[----:B01----:R-:W-:Y:S05]  /*0cb0*/  ENDCOLLECTIVE ;  /* 0x000000000000791b */ /* 0x003fea0003800000 */
.L_x_7288:
[----:B------:R-:W-:Y:S05]  /*0cc0*/  BRA `(.L_x_7289) ;  /* 0xfffffff800787947 */ /* 0x000fea000383ffff */
.L_x_7290:
        /* <DEDUP_REMOVED lines=11> */
.L_x_11590:


//--------------------- .text._ZN2at6native43_GLOBAL__N__9ae7fba5_10_SoftMax_cu_9f978f6319cunn_SoftMaxForwardILi4EfffNS1_22SoftMaxForwardEpilogueEEEvPT2_PKT0_i --------------------------
	.section	.text._ZN2at6native43_GLOBAL__N__9ae7fba5_10_SoftMax_cu_9f978f6319cunn_SoftMaxForwardILi4EfffNS1_22SoftMaxForwardEpilogueEEEvPT2_PKT0_i,"ax",@progbits
	.align	128
.text._ZN2at6native43_GLOBAL__N__9ae7fba5_10_SoftMax_cu_9f978f6319cunn_SoftMaxForwardILi4EfffNS1_22SoftMaxForwardEpilogueEEEvPT2_PKT0_i:
        .type           _ZN2at6native43_GLOBAL__N__9ae7fba5_10_SoftMax_cu_9f978f6319cunn_SoftMaxForwardILi4EfffNS1_22SoftMaxForwardEpilogueEEEvPT2_PKT0_i,@function
        .size           _ZN2at6native43_GLOBAL__N__9ae7fba5_10_SoftMax_cu_9f978f6319cunn_SoftMaxForwardILi4EfffNS1_22SoftMaxForwardEpilogueEEEvPT2_PKT0_i,(.L_x_11591 - _ZN2at6native43_GLOBAL__N__9ae7fba5_10_SoftMax_cu_9f978f6319cunn_SoftMaxForwardILi4EfffNS1_22SoftMaxForwardEpilogueEEEvPT2_PKT0_i)
        .other          _ZN2at6native43_GLOBAL__N__9ae7fba5_10_SoftMax_cu_9f978f6319cunn_SoftMaxForwardILi4EfffNS1_22SoftMaxForwardEpilogueEEEvPT2_PKT0_i,@"STO_CUDA_ENTRY STV_DEFAULT"
_ZN2at6native43_GLOBAL__N__9ae7fba5_10_SoftMax_cu_9f978f6319cunn_SoftMaxForwardILi4EfffNS1_22SoftMaxForwardEpilogueEEEvPT2_PKT0_i:
[----:B------:R-:W-:Y:S08]  /*0000*/  LDC R1, c[0x0][0x37c] ;  /* 0x0000df00ff017b82 */ /* 0x000ff00000000800 */
[----:B------:R-:W0:Y:S01]  /*0010*/  S2UR UR6, SR_CTAID.X ;  /* 0x00000000000679c3 */ /* 0x000e220000002500 */
[----:B------:R-:W1:Y:S01]  /*0020*/  LDCU UR17, c[0x0][0x390] ;  /* 0x00007200ff1177ac */ /* 0x000e620008000800 */
[----:B------:R-:W2:Y:S01]  /*0030*/  S2R R11, SR_TID.X ;  /* 0x00000000000b7919 */ /* 0x000ea20000002100 */
[----:B------:R-:W-:Y:S01]  /*0040*/  IMAD.MOV.U32 R8, RZ, RZ, 0x4 ;  /* 0x00000004ff087424 */ /* 0x000fe200078e00ff */
[----:B------:R-:W-:Y:S01]  /*0050*/  MOV R0, 0xff7fffff ;  /* 0xff7fffff00007802 */ /* 0x000fe20000000f00 */
[----:B------:R-:W3:Y:S01]  /*0060*/  LDCU.128 UR12, c[0x0][0x380] ;  /* 0x00007000ff0c77ac */ /* 0x000ee20008000c00 */
[----:B------:R-:W4:Y:S01]  /*0070*/  LDCU UR16, c[0x0][0x390] ;  /* 0x00007200ff1077ac */ /* 0x000f220008000800 */
[----:B------:R-:W2:Y:S01]  /*0080*/  LDCU.64 UR18, c[0x0][0x358] ;  /* 0x00006b00ff1277ac */ /* 0x000ea20008000a00 */
[----:B-1----:R-:W-:-:S02]  /*0090*/  USHF.R.S32.HI UR7, URZ, 0x1f, UR17 ;  /* 0x0000001fff077899 */ /* 0x002fc40008011411 */
[----:B0-----:R-:W-:Y:S02]  /*00a0*/  UIMAD.WIDE.U32 UR4, UR6, UR17, URZ ;  /* 0x00000011060472a5 */ /* 0x001fe4000f8e00ff */
[----:B------:R-:W-:Y:S02]  /*00b0*/  UIMAD UR9, UR7, UR6, URZ ;  /* 0x00000006070972a4 */ /* 0x000fe4000f8e02ff */
        /* <DEDUP_REMOVED lines=9> */
[----:B------:R-:W-:Y:S01]  /*0150*/  IMAD.U32 R12, RZ, RZ, UR20 ;  /* 0x00000014ff0c7e24 */ /* 0x000fe2000f8e00ff */
[----:B------:R-:W-:Y:S02]  /*0160*/  UIADD3.X UR21, UPT, UPT, UR8, UR15, URZ, UP0, !UPT ;  /* 0x0000000f08157290 */ /* 0x000fe400087fe4ff */
[----:B------:R-:W-:-:S02]  /*0170*/  ULOP3.LUT UP0, UR10, UR4, 0x3, URZ, 0xc0, !UPT ;  /* 0x00000003040a7892 */ /* 0x000fc4000f80c0ff */
[----:B------:R-:W-:Y:S02]  /*0180*/  UIADD3.X UR7, UPT, UPT, UR8, UR13, URZ, UP1, !UPT ;  /* 0x0000000d08077290 */ /* 0x000fe40008ffe4ff */
[----:B------:R-:W-:Y:S01]  /*0190*/  UIADD3 UR8, UPT, UPT, -UR10, URZ, URZ ;  /* 0x000000ff0a087290 */ /* 0x000fe2000fffe1ff */
[----:B------:R-:W-:Y:S01]  /*01a0*/  MOV R3, UR21 ;  /* 0x0000001500037c02 */ /* 0x000fe20008000f00 */
[----:B----4-:R-:W-:Y:S01]  /*01b0*/  UMOV UR12, UR16 ;  /* 0x00000010000c7c82 */ /* 0x010fe20008000000 */
[----:B------:R-:W-:Y:S01]  /*01c0*/  MOV R13, UR21 ;  /* 0x00000015000d7c02 */ /* 0x000fe20008000f00 */
[----:B------:R-:W-:Y:S02]  /*01d0*/  UIMAD.WIDE UR8, UR8, 0x4, UR20 ;  /* 0x00000004080878a5 */ /* 0x000fe4000f8e0214 */
[----:B------:R-:W-:-:S04]  /*01e0*/  USHF.R.U32.HI UR11, URZ, 0x2, UR5 ;  /* 0x00000002ff0b7899 */ /* 0x000fc80008011605 */
[----:B--2---:R-:W-:Y:S01]  /*01f0*/  IMAD.WIDE.U32 R8, R11, R8, UR8 ;  /* 0x000000080b087e25 */ /* 0x004fe2000f8e0008 */
[----:B------:R-:W-:Y:S07]  /*0200*/  BRA.U !UP0, `(.L_x_7291) ;  /* 0x0000000108347547 */ /* 0x000fee000b800000 */
[----:B------:R-:W-:-:S06]  /*0210*/  UIADD3 UR4, UPT, UPT, UR10, UR17, URZ ;  /* 0x000000110a047290 */ /* 0x000fcc000fffe0ff */
[----:B------:R-:W-:-:S04]  /*0220*/  ISETP.GE.AND P0, PT, R11, UR4, PT ;  /* 0x000000040b007c0c */ /* 0x000fc8000bf06270 */
[----:B------:R-:W-:-:S13]  /*0230*/  ISETP.LT.U32.OR P0, PT, R11, UR10, P0 ;  /* 0x0000000a0b007c0c */ /* 0x000fda0008701470 */
[----:B------:R-:W2:Y:S01]  /*0240*/  @!P0 LDG.E R4, desc[UR18][R8.64] ;  /* 0x0000001208048981 */ /* 0x000ea2000c1e1900 */
[----:B------:R-:W0:Y:S01]  /*0250*/  LDCU UR12, c[0x0][0x360] ;  /* 0x00006c00ff0c77ac */ /* 0x000e220008000800 */
[----:B------:R-:W-:Y:S01]  /*0260*/  IMAD.MOV.U32 R0, RZ, RZ, -0x800001 ;  /* 0xff7fffffff007424 */ /* 0x000fe200078e00ff */
[----:B0-----:R-:W-:Y:S02]  /*0270*/  UIMAD.WIDE.U32 UR14, UR12, 0x4, UR8 ;  /* 0x000000040c0e78a5 */ /* 0x001fe4000f8e0008 */
[----:B------:R-:W-:-:S04]  /*0280*/  UISETP.LT.U32.AND UP0, UPT, UR4, UR12, UPT ;  /* 0x0000000c0400728c */ /* 0x000fc8000bf01070 */
[----:B------:R-:W-:Y:S01]  /*0290*/  USEL UR4, UR4, UR12, !UP0 ;  /* 0x0000000c04047287 */ /* 0x000fe2000c000000 */
[----:B------:R-:W-:Y:S01]  /*02a0*/  MOV R12, UR14 ;  /* 0x0000000e000c7c02 */ /* 0x000fe20008000f00 */
[----:B------:R-:W-:Y:S02]  /*02b0*/  IMAD.U32 R13, RZ, RZ, UR15 ;  /* 0x0000000fff0d7e24 */ /* 0x000fe4000f8e00ff */
[----:B------:R-:W-:Y:S01]  /*02c0*/  UIADD3 UR12, UPT, UPT, UR4, -UR12, URZ ;  /* 0x8000000c040c7290 */ /* 0x000fe2000fffe0ff */
[----:B--2---:R-:W-:-:S11]  /*02d0*/  @!P0 FMNMX.FTZ R0, R4, -3.40282346638528859812e+38, !PT ;  /* 0xff7fffff04008809 */ /* 0x004fd60007810000 */
.L_x_7291:
[----:B------:R-:W0:Y:S01]  /*02e0*/  LDCU UR21, c[0x0][0x360] ;  /* 0x00006c00ff1577ac */ /* 0x000e220008000800 */
[----:B------:R-:W-:Y:S01]  /*02f0*/  IMAD.SHL.U32 R18, R11, 0x4, RZ ;  /* 0x000000040b127824 */ /* 0x000fe200078e00ff */
[----:B------:R-:W-:Y:S01]  /*0300*/  BSSY.RECONVERGENT B0, `(.L_x_7292) ;  /* 0x0000023000007945 */ /* 0x000fe20003800200 */
[----:B------:R-:W-:Y:S01]  /*0310*/  UMOV UR4, URZ ;  /* 0x000000ff00047c82 */ /* 0x000fe20008000000 */
[----:B0-----:R-:W-:-:S04]  /*0320*/  USHF.L.U32 UR20, UR21, 0x2, URZ ;  /* 0x0000000215147899 */ /* 0x001fc800080006ff */
[----:B------:R-:W-:Y:S02]  /*0330*/  UIADD3 UR13, UPT, UPT, URZ, -UR20, URZ ;  /* 0x80000014ff0d7290 */ /* 0x000fe4000fffe0ff */
[----:B------:R-:W-:-:S03]  /*0340*/  ULOP3.LUT UR14, URZ, UR20, URZ, 0x33, !UPT ;  /* 0x00000014ff0e7292 */ /* 0x000fc6000f8e33ff */
[----:B------:R-:W0:Y:S08]  /*0350*/  I2F.U32.RP R4, UR20 ;  /* 0x0000001400047d06 */ /* 0x000e300008209000 */
[----:B0-----:R-:W0:Y:S02]  /*0360*/  MUFU.RCP R4, R4 ;  /* 0x0000000400047308 */ /* 0x001e240000001000 */
[----:B0-----:R-:W-:-:S06]  /*0370*/  IADD3 R5, PT, PT, R4, 0xffffffe, RZ ;  /* 0x0ffffffe04057810 */ /* 0x001fcc0007ffe0ff */
[----:B------:R-:W0:Y:S02]  /*0380*/  F2I.FTZ.U32.TRUNC.NTZ R5, R5 ;  /* 0x0000000500057305 */ /* 0x000e24000021f000 */
[----:B0-----:R-:W-:-:S13]  /*0390*/  R2UR UR5, R5 ;  /* 0x00000000050572ca */ /* 0x001fda00000e0000 */
        /* <DEDUP_REMOVED lines=11> */
[----:B------:R-:W-:-:S04]  /*0450*/  USEL UR4, UR14, UR4, !UP0 ;  /* 0x000000040e047287 */ /* 0x000fc8000c000000 */
[----:B------:R-:W-:-:S06]  /*0460*/  UIADD3 UR4, UPT, UPT, -UR4, UR12, URZ ;  /* 0x0000000c04047290 */ /* 0x000fcc000fffe1ff */
[----:B------:R-:W-:Y:S02]  /*0470*/  ISETP.GE.AND P0, PT, R18, UR4, PT ;  /* 0x0000000412007c0c */ /* 0x000fe4000bf06270 */
[----:B------:R-:W-:-:S11]  /*0480*/  IADD3 R14, PT, PT, R11, UR4, RZ ;  /* 0x000000040b0e7c10 */ /* 0x000fd6000fffe0ff */
[----:B------:R-:W-:Y:S05]  /*0490*/  @P0 BRA `(.L_x_7293) ;  /* 0x0000000000240947 */ /* 0x000fea0003800000 */
[----:B------:R-:W-:-:S07]  /*04a0*/  IMAD.MOV.U32 R15, RZ, RZ, R11 ;  /* 0x000000ffff0f7224 */ /* 0x000fce00078e000b */
.L_x_7294:
[----:B------:R-:W-:-:S06]  /*04b0*/  IMAD.WIDE R4, R15, 0x10, R12 ;  /* 0x000000100f047825 */ /* 0x000fcc00078e020c */
[----:B------:R-:W2:Y:S01]  /*04c0*/  LDG.E.128 R4, desc[UR18][R4.64] ;  /* 0x0000001204047981 */ /* 0x000ea2000c1e1d00 */
[----:B------:R-:W-:-:S05]  /*04d0*/  IADD3 R15, PT, PT, R15, UR21, RZ ;  /* 0x000000150f0f7c10 */ /* 0x000fca000fffe0ff */
[----:B------:R-:W-:-:S05]  /*04e0*/  IMAD.SHL.U32 R10, R15, 0x4, RZ ;  /* 0x000000040f0a7824 */ /* 0x000fca00078e00ff */
[----:B------:R-:W-:Y:S02]  /*04f0*/  ISETP.GE.AND P0, PT, R10, UR4, PT ;  /* 0x000000040a007c0c */ /* 0x000fe4000bf06270 */
[----:B--2---:R-:W-:-:S04]  /*0500*/  FMNMX3.FTZ R0, R0, R4, R5, !PT ;  /* 0x0000000400007276 */ /* 0x004fc80007810005 */
[----:B------:R-:W-:-:S07]  /*0510*/  FMNMX3.FTZ R0, R0, R6, R7, !PT ;  /* 0x0000000600007276 */ /* 0x000fce0007810007 */
[----:B------:R-:W-:Y:S05]  /*0520*/  @!P0 BRA `(.L_x_7294) ;  /* 0xfffffffc00e08947 */ /* 0x000fea000383ffff */
.L_x_7293:
[----:B------:R-:W-:Y:S05]  /*0530*/  BSYNC.RECONVERGENT B0 ;  /* 0x0000000000007941 */ /* 0x000fea0003800200 */
.L_x_7292:
[----:B------:R-:W-:Y:S01]  /*0540*/  ISETP.GE.AND P0, PT, R14, UR12, PT ;  /* 0x0000000c0e007c0c */ /* 0x000fe2000bf06270 */
[----:B------:R-:W-:-:S12]  /*0550*/  BSSY.RECONVERGENT B0, `(.L_x_7295) ;  /* 0x0000008000007945 */ /* 0x000fd80003800200 */
[----:B------:R-:W-:Y:S05]  /*0560*/  @P0 BRA `(.L_x_7296) ;  /* 0x0000000000180947 */ /* 0x000fea0003800000 */
.L_x_7297:
[----:B------:R-:W-:-:S06]  /*0570*/  IMAD.WIDE R4, R14, 0x4, R12 ;  /* 0x000000040e047825 */ /* 0x000fcc00078e020c */
[----:B------:R-:W2:Y:S01]  /*0580*/  LDG.E R5, desc[UR18][R4.64] ;  /* 0x0000001204057981 */ /* 0x000ea2000c1e1900 */
[----:B------:R-:W-:-:S04]  /*0590*/  IADD3 R14, PT, PT, R14, UR21, RZ ;  /* 0x000000150e0e7c10 */ /* 0x000fc8000fffe0ff */
[----:B------:R-:W-:Y:S02]  /*05a0*/  ISETP.GE.AND P0, PT, R14, UR12, PT ;  /* 0x0000000c0e007c0c */ /* 0x000fe4000bf06270 */
[----:B--2---:R-:W-:-:S11]  /*05b0*/  FMNMX.FTZ R0, R5, R0, !PT ;  /* 0x0000000005007209 */ /* 0x004fd60007810000 */
[----:B------:R-:W-:Y:S05]  /*05c0*/  @!P0 BRA `(.L_x_7297) ;  /* 0xfffffffc00e88947 */ /* 0x000fea000383ffff */
.L_x_7296:
[----:B------:R-:W-:Y:S05]  /*05d0*/  BSYNC.RECONVERGENT B0 ;  /* 0x0000000000007941 */ /* 0x000fea0003800200 */
.L_x_7295:
[----:B------:R-:W0:Y:S01]  /*05e0*/  SHFL.DOWN PT, R5, R0, 0x10, 0x1f ;  /* 0x0a001f0000057f89 */ /* 0x000e2200000e0000 */
[----:B------:R-:W1:Y:S01]  /*05f0*/  S2UR UR15, SR_CgaCtaId ;  /* 0x00000000000f79c3 */ /* 0x000e620000008800 */
[----:B------:R-:W-:Y:S01]  /*0600*/  UMOV UR4, 0x400 ;  /* 0x0000040000047882 */ /* 0x000fe20000000000 */
[----:B------:R-:W-:-:S06]  /*0610*/  USHF.R.U32.HI UR5, URZ, 0x5, UR21 ;  /* 0x00000005ff057899 */ /* 0x000fcc0008011615 */
[----:B------:R-:W-:Y:S01]  /*0620*/  BAR.SYNC.DEFER_BLOCKING 0x0 ;  /* 0x0000000000007b1d */ /* 0x000fe20000010000 */
[----:B------:R-:W-:-:S05]  /*0630*/  ISETP.GE.U32.AND P2, PT, R11, UR5, PT ;  /* 0x000000050b007c0c */ /* 0x000fca000bf46070 */
[----:B------:R-:W-:Y:S01]  /*0640*/  UMOV UR12, UR16 ;  /* 0x00000010000c7c82 */ /* 0x000fe20008000000 */
[----:B0-----:R-:W-:Y:S01]  /*0650*/  FSETP.GEU.FTZ.AND P0, PT, R0, R5, PT ;  /* 0x000000050000720b */ /* 0x001fe20003f1e000 */
[----:B-1----:R-:W-:-:S03]  /*0660*/  ULEA UR15, UR15, UR4, 0x18 ;  /* 0x000000040f0f7291 */ /* 0x002fc6000f8ec0ff */
[----:B------:R-:W-:Y:S01]  /*0670*/  FSEL R5, R5, R0, !P0 ;  /* 0x0000000005057208 */ /* 0x000fe20004000000 */
[----:B------:R-:W-:Y:S02]  /*0680*/  IMAD.MOV.U32 R0, RZ, RZ, -0x800001 ;  /* 0xff7fffffff007424 */ /* 0x000fe400078e00ff */
[----:B------:R-:W-:Y:S02]  /*0690*/  LEA.HI R14, R11, UR15, RZ, 0x1d ;  /* 0x0000000f0b0e7c11 */ /* 0x000fe4000f8fe8ff */
        /* <DEDUP_REMOVED lines=35> */
.L_x_7322:
[----:B------:R-:W-:Y:S02]  /*08d0*/  ISETP.NE.AND P2, PT, R11, RZ, PT ;  /* 0x000000ff0b00720c */ /* 0x000fe40003f45270 */
[----:B-1----:R-:W-:-:S04]  /*08e0*/  FSETP.GEU.FTZ.AND P0, PT, R6, R13, PT ;  /* 0x0000000d0600720b */ /* 0x002fc80003f1e000 */
[----:B0-----:R-:W-:-:S07]  /*08f0*/  FSEL R6, R13, R6, !P0 ;  /* 0x000000060d067208 */ /* 0x001fce0004000000 */
[----:B------:R0:W-:Y:S01]  /*0900*/  @!P2 STS [UR15], R6 ;  /* 0x00000006ff00a988 */ /* 0x0001e2000800080f */
[----:B------:R-:W-:-:S13]  /*0910*/  @!P2 PLOP3.LUT P1, PT, PT, PT, PT, 0x80, 0x8 ;  /* 0x000000000008a81c */ /* 0x000fda0003f2f070 */
.L_x_7298:
[----:B------:R-:W-:Y:S05]  /*0920*/  WARPSYNC.ALL ;  /* 0x0000000000007948 */ /* 0x000fea0003800000 */
[----:B------:R-:W-:Y:S01]  /*0930*/  ISETP.NE.AND P2, PT, RZ, UR10, PT ;  /* 0x0000000aff007c0c */ /* 0x000fe2000bf45270 */
[----:B------:R-:W-:Y:S01]  /*0940*/  BAR.SYNC.DEFER_BLOCKING 0x0 ;  /* 0x0000000000007b1d */ /* 0x000fe20000010000 */
[----:B------:R-:W-:Y:S02]  /*0950*/  HFMA2 R15, -RZ, RZ, 0, 0 ;  /* 0x00000000ff0f7431 */ /* 0x000fe400000001ff */
[----:B------:R-:W-:Y:S01]  /*0960*/  IMAD.MOV.U32 R12, RZ, RZ, R2 ;  /* 0x000000ffff0c7224 */ /* 0x000fe200078e0002 */
[----:B------:R-:W-:-:S02]  /*0970*/  MOV R13, R3 ;  /* 0x00000003000d7202 */ /* 0x000fc40000000f00 */
[----:B-1----:R-:W1:Y:S06]  /*0980*/  LDS R0, [UR15] ;  /* 0x0000000fff007984 */ /* 0x002e6c0008000800 */
[----:B------:R-:W-:Y:S05]  /*0990*/  @!P2 BRA `(.L_x_7300) ;  /* 0x00000000003ca947 */ /* 0x000fea0003800000 */
[----:B------:R-:W-:-:S06]  /*09a0*/  UIADD3 UR16, UPT, UPT, UR10, UR17, URZ ;  /* 0x000000110a107290 */ /* 0x000fcc000fffe0ff */
[----:B------:R-:W-:-:S04]  /*09b0*/  ISETP.GE.AND P0, PT, R11, UR16, PT ;  /* 0x000000100b007c0c */ /* 0x000fc8000bf06270 */
[----:B------:R-:W-:-:S13]  /*09c0*/  ISETP.LT.U32.OR P0, PT, R11, UR10, P0 ;  /* 0x0000000a0b007c0c */ /* 0x000fda0008701470 */
[----:B------:R-:W1:Y:S01]  /*09d0*/  @!P0 LDG.E R5, desc[UR18][R8.64] ;  /* 0x0000001208058981 */ /* 0x000e62000c1e1900 */
[----:B------:R-:W-:Y:S01]  /*09e0*/  UIMAD.WIDE.U32 UR4, UR21, 0x4, UR8 ;  /* 0x00000004150478a5 */ /* 0x000fe2000f8e0008 */
[----:B------:R-:W-:Y:S01]  /*09f0*/  IMAD.MOV.U32 R15, RZ, RZ, RZ ;  /* 0x000000ffff0f7224 */ /* 0x000fe200078e00ff */
[----:B------:R-:W-:-:S04]  /*0a00*/  UISETP.LT.U32.AND UP1, UPT, UR16, UR21, UPT ;  /* 0x000000151000728c */ /* 0x000fc8000bf21070 */
[----:B------:R-:W-:Y:S01]  /*0a10*/  USEL UR16, UR16, UR21, !UP1 ;  /* 0x0000001510107287 */ /* 0x000fe2000c800000 */
[----:B------:R-:W-:Y:S01]  /*0a20*/  MOV R12, UR4 ;  /* 0x00000004000c7c02 */ /* 0x000fe20008000f00 */
[----:B------:R-:W-:Y:S02]  /*0a30*/  IMAD.U32 R13, RZ, RZ, UR5 ;  /* 0x00000005ff0d7e24 */ /* 0x000fe4000f8e00ff */
[----:B------:R-:W-:Y:S01]  /*0a40*/  UIADD3 UR16, UPT, UPT, UR16, -UR21, URZ ;  /* 0x8000001510107290 */ /* 0x000fe2000fffe0ff */
[----:B-1----:R-:W-:-:S04]  /*0a50*/  @!P0 FADD.FTZ R5, -R0, R5 ;  /* 0x0000000500058221 */ /* 0x002fc80000010100 */
[----:B------:R-:W-:-:S06]  /*0a60*/  @!P0 FMUL.FTZ R5, R5, 1.4426950216293334961 ;  /* 0x3fb8aa3b05058820 */ /* 0x000fcc0000410000 */
[----:B------:R-:W1:Y:S02]  /*0a70*/  @!P0 MUFU.EX2 R5, R5 ;  /* 0x0000000500058308 */ /* 0x000e640000000800 */
[----:B-1----:R-:W-:-:S07]  /*0a80*/  @!P0 FADD.FTZ R15, RZ, R5 ;  /* 0x00000005ff0f8221 */ /* 0x002fce0000010000 */
.L_x_7300:
[----:B------:R-:W-:Y:S01]  /*0a90*/  UIMAD.WIDE.U32 UR4, UR13, UR16, URZ ;  /* 0x000000100d0472a5 */ /* 0x000fe2000f8e00ff */
[----:B------:R-:W-:Y:S03]  /*0aa0*/  BSSY.RECONVERGENT B0, `(.L_x_7301) ;  /* 0x0000023000007945 */ /* 0x000fe60003800200 */
[----:B------:R-:W-:-:S04]  /*0ab0*/  UIADD3 UR5, UPT, UPT, -UR5, URZ, URZ ;  /* 0x000000ff05057290 */ /* 0x000fc8000fffe1ff */
[----:B------:R-:W-:-:S04]  /*0ac0*/  UIMAD UR4, UR20, UR5, UR16 ;  /* 0x00000005140472a4 */ /* 0x000fc8000f8e0210 */
[----:B------:R-:W-:-:S11]  /*0ad0*/  UISETP.GE.U32.AND UP1, UPT, UR4, UR20, UPT ;  /* 0x000000140400728c */ /* 0x000fd6000bf26070 */
[----:B------:R-:W-:-:S04]  /*0ae0*/  @UP1 UIADD3 UR4, UPT, UPT, -UR20, UR4, URZ ;  /* 0x0000000414041290 */ /* 0x000fc8000fffe1ff */
        /* <DEDUP_REMOVED lines=8> */
.L_x_7303:
[----:B------:R-:W-:-:S06]  /*0b70*/  IMAD.WIDE R4, R17, 0x10, R12 ;  /* 0x0000001011047825 */ /* 0x000fcc00078e020c */
[----:B0-----:R-:W1:Y:S01]  /*0b80*/  LDG.E.128 R4, desc[UR18][R4.64] ;  /* 0x0000001204047981 */ /* 0x001e62000c1e1d00 */
[----:B------:R-:W-:Y:S01]  /*0b90*/  IADD3 R17, PT, PT, R17, UR21, RZ ;  /* 0x0000001511117c10 */ /* 0x000fe2000fffe0ff */
[C---:B-1----:R-:W-:Y:S01]  /*0ba0*/  FADD.FTZ R19, -R0.reuse, R4 ;  /* 0x0000000400137221 */ /* 0x042fe20000010100 */
[C---:B------:R-:W-:Y:S01]  /*0bb0*/  FADD.FTZ R21, -R0.reuse, R5 ;  /* 0x0000000500157221 */ /* 0x040fe20000010100 */
[C---:B------:R-:W-:Y:S01]  /*0bc0*/  FADD.FTZ R6, -R0.reuse, R6 ;  /* 0x0000000600067221 */ /* 0x040fe20000010100 */
[----:B------:R-:W-:Y:S01]  /*0bd0*/  FADD.FTZ R22, -R0, R7 ;  /* 0x0000000700167221 */ /* 0x000fe20000010100 */
[----:B------:R-:W-:Y:S01]  /*0be0*/  FMUL.FTZ R19, R19, 1.4426950216293334961 ;  /* 0x3fb8aa3b13137820 */ /* 0x000fe20000410000 */
[----:B------:R-:W-:Y:S01]  /*0bf0*/  FMUL.FTZ R21, R21, 1.4426950216293334961 ;  /* 0x3fb8aa3b15157820 */ /* 0x000fe20000410000 */
[----:B------:R-:W-:Y:S01]  /*0c00*/  FMUL.FTZ R6, R6, 1.4426950216293334961 ;  /* 0x3fb8aa3b06067820 */ /* 0x000fe20000410000 */
[----:B------:R-:W-:Y:S01]  /*0c10*/  FMUL.FTZ R22, R22, 1.4426950216293334961 ;  /* 0x3fb8aa3b16167820 */ /* 0x000fe20000410000 */
[----:B------:R-:W0:Y:S01]  /*0c20*/  MUFU.EX2 R20, R19 ;  /* 0x0000001300147308 */ /* 0x000e220000000800 */
[----:B------:R-:W-:-:S05]  /*0c30*/  IMAD.SHL.U32 R4, R17, 0x4, RZ ;  /* 0x0000000411047824 */ /* 0x000fca00078e00ff */
[----:B------:R-:W-:Y:S02]  /*0c40*/  ISETP.GE.AND P0, PT, R4, UR4, PT ;  /* 0x0000000404007c0c */ /* 0x000fe4000bf06270 */
[----:B------:R-:W1:Y:S08]  /*0c50*/  MUFU.EX2 R21, R21 ;  /* 0x0000001500157308 */ /* 0x000e700000000800 */
[----:B------:R-:W2:Y:S01]  /*0c60*/  MUFU.EX2 R7, R6 ;  /* 0x0000000600077308 */ /* 0x000ea20000000800 */
[----:B0-----:R-:W-:-:S07]  /*0c70*/  FADD.FTZ R20, R20, R15 ;  /* 0x0000000f14147221 */ /* 0x001fce0000010000 */
[----:B------:R-:W0:Y:S01]  /*0c80*/  MUFU.EX2 R22, R22 ;  /* 0x0000001600167308 */ /* 0x000e220000000800 */
[----:B-1----:R-:W-:-:S04]  /*0c90*/  FADD.FTZ R20, R20, R21 ;  /* 0x0000001514147221 */ /* 0x002fc80000010000 */
[----:B--2---:R-:W-:-:S04]  /*0ca0*/  FADD.FTZ R7, R20, R7 ;  /* 0x0000000714077221 */ /* 0x004fc80000010000 */
[----:B0-----:R-:W-:Y:S01]  /*0cb0*/  FADD.FTZ R15, R7, R22 ;  /* 0x00000016070f7221 */ /* 0x001fe20000010000 */
[----:B------:R-:W-:Y:S06]  /*0cc0*/  @!P0 BRA `(.L_x_7303) ;  /* 0xfffffffc00a88947 */ /* 0x000fec000383ffff */
.L_x_7302:
[----:B------:R-:W-:Y:S05]  /*0cd0*/  BSYNC.RECONVERGENT B0 ;  /* 0x0000000000007941 */ /* 0x000fea0003800200 */
.L_x_7301:
[----:B------:R-:W-:Y:S01]  /*0ce0*/  ISETP.GE.AND P0, PT, R16, UR16, PT ;  /* 0x0000001010007c0c */ /* 0x000fe2000bf06270 */
[----:B------:R-:W-:-:S12]  /*0cf0*/  BSSY.RECONVERGENT B0, `(.L_x_7304) ;  /* 0x000000b000007945 */ /* 0x000fd80003800200 */
[----:B------:R-:W-:Y:S05]  /*0d00*/  @P0 BRA `(.L_x_7305) ;  /* 0x0000000000240947 */ /* 0x000fea0003800000 */
.L_x_7306:
[----:B------:R-:W-:-:S06]  /*0d10*/  IMAD.WIDE R4, R16, 0x4, R12 ;  /* 0x0000000410047825 */ /* 0x000fcc00078e020c */
[----:B------:R-:W0:Y:S01]  /*0d20*/  LDG.E R5, desc[UR18][R4.64] ;  /* 0x0000001204057981 */ /* 0x000e22000c1e1900 */
[----:B------:R-:W-:-:S04]  /*0d30*/  IADD3 R16, PT, PT, R16, UR21, RZ ;  /* 0x0000001510107c10 */ /* 0x000fc8000fffe0ff */
[----:B------:R-:W-:Y:S01]  /*0d40*/  ISETP.GE.AND P0, PT, R16, UR16, PT ;  /* 0x0000001010007c0c */ /* 0x000fe2000bf06270 */
[----:B01----:R-:W-:-:S04]  /*0d50*/  FADD.FTZ R6, -R0, R5 ;  /* 0x0000000500067221 */ /* 0x003fc80000010100 */
[----:B------:R-:W-:-:S06]  /*0d60*/  FMUL.FTZ R6, R6, 1.4426950216293334961 ;  /* 0x3fb8aa3b06067820 */ /* 0x000fcc0000410000 */
[----:B------:R-:W0:Y:S02]  /*0d70*/  MUFU.EX2 R6, R6 ;  /* 0x0000000600067308 */ /* 0x000e240000000800 */
[----:B0-----:R-:W-:Y:S01]  /*0d80*/  FADD.FTZ R15, R6, R15 ;  /* 0x0000000f060f7221 */ /* 0x001fe20000010000 */
[----:B------:R-:W-:Y:S06]  /*0d90*/  @!P0 BRA `(.L_x_7306) ;  /* 0xfffffffc00dc8947 */ /* 0x000fec000383ffff */
.L_x_7305:
[----:B------:R-:W-:Y:S05]  /*0da0*/  BSYNC.RECONVERGENT B0 ;  /* 0x0000000000007941 */ /* 0x000fea0003800200 */
.L_x_7304:
[----:B------:R-:W2:Y:S01]  /*0db0*/  SHFL.DOWN PT, R4, R15, 0x10, 0x1f ;  /* 0x0a001f000f047f89 */ /* 0x000ea200000e0000 */
[----:B------:R-:W-:Y:S01]  /*0dc0*/  BAR.SYNC.DEFER_BLOCKING 0x0 ;  /* 0x0000000000007b1d */ /* 0x000fe20000010000 */
[C---:B------:R-:W-:Y:S01]  /*0dd0*/  ISETP.NE.AND P0, PT, R10.reuse, RZ, PT ;  /* 0x000000ff0a00720c */ /* 0x040fe20003f05270 */
[----:B------:R-:W-:Y:S01]  /*0de0*/  USHF.R.U32.HI UR4, URZ, 0x5, UR21 ;  /* 0x00000005ff047899 */ /* 0x000fe20008011615 */
[----:B------:R-:W-:-:S03]  /*0df0*/  LEA R10, R10, UR15, 0x2 ;  /* 0x0000000f0a0a7c11 */ /* 0x000fc6000f8e10ff */
[----:B------:R-:W-:Y:S02]  /*0e00*/  BSSY B0, `(.L_x_7307) ;  /* 0x000001d000007945 */ /* 0x000fe40003800000 */
[----:B------:R-:W-:Y:S01]  /*0e10*/  ISETP.GE.U32.AND P3, PT, R11, UR4, PT ;  /* 0x000000040b007c0c */ /* 0x000fe2000bf66070 */
[----:B--2---:R-:W-:-:S05]  /*0e20*/  FADD.FTZ R4, R4, R15 ;  /* 0x0000000f04047221 */ /* 0x004fca0000010000 */
[----:B------:R-:W2:Y:S02]  /*0e30*/  SHFL.DOWN PT, R5, R4, 0x8, 0x1f ;  /* 0x09001f0004057f89 */ /* 0x000ea400000e0000 */
[----:B--2---:R-:W-:Y:S01]  /*0e40*/  FADD.FTZ R5, R4, R5 ;  /* 0x0000000504057221 */ /* 0x004fe20000010000 */
[----:B------:R-:W-:-:S04]  /*0e50*/  IMAD.MOV.U32 R4, RZ, RZ, RZ ;  /* 0x000000ffff047224 */ /* 0x000fc800078e00ff */
[----:B0-----:R-:W0:Y:S02]  /*0e60*/  SHFL.DOWN PT, R6, R5, 0x4, 0x1f ;  /* 0x08801f0005067f89 */ /* 0x001e2400000e0000 */
[----:B0-----:R-:W-:-:S05]  /*0e70*/  FADD.FTZ R6, R5, R6 ;  /* 0x0000000605067221 */ /* 0x001fca0000010000 */
[----:B------:R-:W0:Y:S02]  /*0e80*/  SHFL.DOWN PT, R7, R6, 0x2, 0x1f ;  /* 0x08401f0006077f89 */ /* 0x000e2400000e0000 */
        /* <DEDUP_REMOVED lines=19> */
.L_x_7328:
[----:B--2---:R-:W-:-:S07]  /*0fc0*/  FADD.FTZ R4, R10, R13 ;  /* 0x0000000d0a047221 */ /* 0x004fce0000010000 */
.L_x_7308:
[----:B------:R-:W-:Y:S05]  /*0fd0*/  BSYNC B0 ;  /* 0x0000000000007941 */ /* 0x000fea0003800000 */
.L_x_7307:
[----:B--2---:R2:W-:Y:S01]  /*0fe0*/  @P1 STS [UR15], R4 ;  /* 0x00000004ff001988 */ /* 0x0045e2000800080f */
[----:B------:R-:W-:Y:S05]  /*0ff0*/  WARPSYNC.ALL ;  /* 0x0000000000007948 */ /* 0x000fea0003800000 */
[----:B------:R-:W-:Y:S01]  /*1000*/  BAR.SYNC.DEFER_BLOCKING 0x0 ;  /* 0x0000000000007b1d */ /* 0x000fe20000010000 */
[----:B------:R-:W-:-:S04]  /*1010*/  ULOP3.LUT UR11, UR11, 0x3, URZ, 0xc0, !UPT ;  /* 0x000000030b0b7892 */ /* 0x000fc8000f8ec0ff */
[----:B------:R-:W-:Y:S01]  /*1020*/  UISETP.NE.AND UP1, UPT, UR10, UR11, UPT ;  /* 0x0000000b0a00728c */ /* 0x000fe2000bf25270 */
[----:B0-----:R-:W0:Y:S08]  /*1030*/  LDS R10, [UR15] ;  /* 0x0000000fff0a7984 */ /* 0x001e300008000800 */
[----:B--2---:R-:W-:Y:S05]  /*1040*/  BRA.U !UP1, `(.L_x_7310) ;  /* 0x0000000109407547 */ /* 0x004fea000b800000 */
[----:B------:R-:W-:-:S13]  /*1050*/  ISETP.GE.AND P0, PT, R11, UR17, PT ;  /* 0x000000110b007c0c */ /* 0x000fda000bf06270 */
[----:B------:R-:W-:Y:S05]  /*1060*/  @P0 EXIT ;  /* 0x000000000000094d */ /* 0x000fea0003800000 */
[----:B0-----:R0:W2:Y:S02]  /*1070*/  MUFU.RCP R13, R10 ;  /* 0x0000000a000d7308 */ /* 0x0010a40000001000 */
.L_x_7311:
[----:B------:R-:W-:-:S06]  /*1080*/  IMAD.WIDE R4, R11, 0x4, R2 ;  /* 0x000000040b047825 */ /* 0x000fcc00078e0202 */
[----:B------:R-:W1:Y:S02]  /*1090*/  LDG.E R5, desc[UR18][R4.64] ;  /* 0x0000001204057981 */ /* 0x000e64000c1e1900 */
[----:B-1-3--:R-:W-:-:S04]  /*10a0*/  FADD.FTZ R6, -R0, R5 ;  /* 0x0000000500067221 */ /* 0x00afc80000010100 */
[----:B------:R-:W-:Y:S01]  /*10b0*/  FMUL.FTZ R8, R6, 1.4426950216293334961 ;  /* 0x3fb8aa3b06087820 */ /* 0x000fe20000410000 */
[----:B------:R-:W-:-:S05]  /*10c0*/  HFMA2 R6, -RZ, RZ, 0, 2.384185791015625e-07 ;  /* 0x00000004ff067431 */ /* 0x000fca00000001ff */
[----:B------:R-:W2:Y:S01]  /*10d0*/  MUFU.EX2 R8, R8 ;  /* 0x0000000800087308 */ /* 0x000ea20000000800 */
[----:B------:R-:W-:-:S04]  /*10e0*/  IMAD.WIDE R6, R11, R6, UR6 ;  /* 0x000000060b067e25 */ /* 0x000fc8000f8e0206 */
[----:B------:R-:W-:-:S05]  /*10f0*/  VIADD R11, R11, UR21 ;  /* 0x000000150b0b7c36 */ /* 0x000fca0008000000 */
[----:B------:R-:W-:Y:S01]  /*1100*/  ISETP.GE.AND P0, PT, R11, UR17, PT ;  /* 0x000000110b007c0c */ /* 0x000fe2000bf06270 */
[----:B--2---:R-:W-:-:S05]  /*1110*/  FMUL.FTZ R9, R8, R13 ;  /* 0x0000000d08097220 */ /* 0x004fca0000410000 */
[----:B------:R3:W-:Y:S07]  /*1120*/  STG.E desc[UR18][R6.64], R9 ;  /* 0x0000000906007986 */ /* 0x0007ee000c101912 */
[----:B------:R-:W-:Y:S05]  /*1130*/  @!P0 BRA `(.L_x_7311) ;  /* 0xfffffffc00d08947 */ /* 0x000fea000383ffff */
[----:B------:R-:W-:Y:S05]  /*1140*/  EXIT ;  /* 0x000000000000794d */ /* 0x000fea0003800000 */
.L_x_7310:
[----:B------:R-:W-:Y:S05]  /*1150*/  @!P2 BRA `(.L_x_7312) ;  /* 0x000000000058a947 */ /* 0x000fea0003800000 */
[----:B------:R-:W-:-:S06]  /*1160*/  UIADD3 UR17, UPT, UPT, UR10, UR17, URZ ;  /* 0x000000110a117290 */ /* 0x000fcc000fffe0ff */
[----:B------:R-:W-:-:S04]  /*1170*/  ISETP.GE.AND P0, PT, R11, UR17, PT ;  /* 0x000000110b007c0c */ /* 0x000fc8000bf06270 */
[----:B------:R-:W-:-:S13]  /*1180*/  ISETP.LT.U32.OR P0, PT, R11, UR10, P0 ;  /* 0x0000000a0b007c0c */ /* 0x000fda0008701470 */
[----:B------:R-:W1:Y:S01]  /*1190*/  @!P0 LDG.E R9, desc[UR18][R8.64] ;  /* 0x0000001208098981 */ /* 0x000e62000c1e1900 */
[----:B0-----:R-:W-:Y:S01]  /*11a0*/  @!P0 MUFU.RCP R7, R10 ;  /* 0x0000000a00078308 */ /* 0x001fe20000001000 */
[----:B------:R-:W-:Y:S02]  /*11b0*/  UIADD3 UR10, UPT, UPT, -UR10, URZ, URZ ;  /* 0x000000ff0a0a7290 */ /* 0x000fe4000fffe1ff */
[----:B------:R-:W-:Y:S02]  /*11c0*/  UIMAD.WIDE.U32 UR8, UR21, 0x4, UR8 ;  /* 0x00000004150878a5 */ /* 0x000fe4000f8e0008 */
[----:B------:R-:W-:Y:S02]  /*11d0*/  UIMAD.WIDE UR6, UR10, 0x4, UR6 ;  /* 0x000000040a0678a5 */ /* 0x000fe4000f8e0206 */
[----:B------:R-:W-:Y:S02]  /*11e0*/  UISETP.LT.U32.AND UP1, UPT, UR17, UR21, UPT ;  /* 0x000000151100728c */ /* 0x000fe4000bf21070 */
[----:B------:R-:W-:-:S02]  /*11f0*/  IMAD.U32 R3, RZ, RZ, UR9 ;  /* 0x00000009ff037e24 */ /* 0x000fc4000f8e00ff */
[----:B------:R-:W-:Y:S01]  /*1200*/  MOV R4, UR6 ;  /* 0x0000000600047c02 */ /* 0x000fe20008000f00 */
[----:B------:R-:W-:Y:S01]  /*1210*/  IMAD.U32 R5, RZ, RZ, UR7 ;  /* 0x00000007ff057e24 */ /* 0x000fe2000f8e00ff */
[----:B------:R-:W-:Y:S02]  /*1220*/  USEL UR12, UR17, UR21, !UP1 ;  /* 0x00000015110c7287 */ /* 0x000fe4000c800000 */
[----:B------:R-:W-:Y:S01]  /*1230*/  UIMAD.WIDE.U32 UR6, UR21, 0x4, UR6 ;  /* 0x00000004150678a5 */ /* 0x000fe2000f8e0006 */
[----:B------:R-:W-:Y:S01]  /*1240*/  @!P0 IMAD.WIDE.U32 R4, R11, 0x4, R4 ;  /* 0x000000040b048825 */ /* 0x000fe200078e0004 */
[----:B------:R-:W-:-:S03]  /*1250*/  UIADD3 UR12, UPT, UPT, UR12, -UR21, URZ ;  /* 0x800000150c0c7290 */ /* 0x000fc6000fffe0ff */
[----:B-1----:R-:W-:-:S04]  /*1260*/  @!P0 FADD.FTZ R2, -R0, R9 ;  /* 0x0000000900028221 */ /* 0x002fc80000010100 */
[----:B------:R-:W-:-:S06]  /*1270*/  @!P0 FMUL.FTZ R2, R2, 1.4426950216293334961 ;  /* 0x3fb8aa3b02028820 */ /* 0x000fcc0000410000 */
[----:B------:R-:W0:Y:S02]  /*1280*/  @!P0 MUFU.EX2 R2, R2 ;  /* 0x0000000200028308 */ /* 0x000e240000000800 */
[----:B0-----:R-:W-:Y:S01]  /*1290*/  @!P0 FMUL.FTZ R7, R2, R7 ;  /* 0x0000000702078220 */ /* 0x001fe20000410000 */
[----:B------:R-:W-:-:S04]  /*12a0*/  MOV R2, UR8 ;  /* 0x0000000800027c02 */ /* 0x000fc80008000f00 */
[----:B------:R2:W-:Y:S03]  /*12b0*/  @!P0 STG.E desc[UR18][R4.64], R7 ;  /* 0x0000000704008986 */ /* 0x0005e6000c101912 */
.L_x_7312:
        /* <DEDUP_REMOVED lines=13> */
[----:B0-----:R0:W3:Y:S02]  /*1390*/  MUFU.RCP R9, R10 ;  /* 0x0000000a00097308 */ /* 0x0010e40000001000 */
.L_x_7315:
[----:B--2-4-:R-:W-:-:S06]  /*13a0*/  IMAD.WIDE R4, R11, 0x10, R2 ;  /* 0x000000100b047825 */ /* 0x014fcc00078e0202 */
[----:B------:R-:W1:Y:S02]  /*13b0*/  LDG.E.128 R4, desc[UR18][R4.64] ;  /* 0x0000001204047981 */ /* 0x000e64000c1e1d00 */
[C---:B-1----:R-:W-:Y:S01]  /*13c0*/  FADD.FTZ R12, -R0.reuse, R4 ;  /* 0x00000004000c7221 */ /* 0x042fe20000010100 */
[----:B------:R-:W-:-:S03]  /*13d0*/  FADD.FTZ R7, -R0, R7 ;  /* 0x0000000700077221 */ /* 0x000fc60000010100 */
[----:B------:R-:W-:Y:S01]  /*13e0*/  FMUL.FTZ R14, R12, 1.4426950216293334961 ;  /* 0x3fb8aa3b0c0e7820 */ /* 0x000fe20000410000 */
[----:B------:R-:W-:Y:S01]  /*13f0*/  FADD.FTZ R12, -R0, R5 ;  /* 0x00000005000c7221 */ /* 0x000fe20000010100 */
[----:B------:R-:W-:-:S03]  /*1400*/  FMUL.FTZ R17, R7, 1.4426950216293334961 ;  /* 0x3fb8aa3b07117820 */ /* 0x000fc60000410000 */
[----:B------:R-:W-:Y:S01]  /*1410*/  FMUL.FTZ R15, R12, 1.4426950216293334961 ;  /* 0x3fb8aa3b0c0f7820 */ /* 0x000fe20000410000 */
[----:B------:R-:W-:Y:S01]  /*1420*/  FADD.FTZ R12, -R0, R6 ;  /* 0x00000006000c7221 */ /* 0x000fe20000010100 */
[----:B------:R-:W3:Y:S03]  /*1430*/  MUFU.EX2 R14, R14 ;  /* 0x0000000e000e7308 */ /* 0x000ee60000000800 */
[----:B------:R-:W-:Y:S01]  /*1440*/  FMUL.FTZ R16, R12, 1.4426950216293334961 ;  /* 0x3fb8aa3b0c107820 */ /* 0x000fe20000410000 */
[----:B------:R-:W-:-:S04]  /*1450*/  IMAD.MOV.U32 R12, RZ, RZ, 0x10 ;  /* 0x00000010ff0c7424 */ /* 0x000fc800078e00ff */
[----:B------:R-:W1:Y:S01]  /*1460*/  MUFU.EX2 R6, R15 ;  /* 0x0000000f00067308 */ /* 0x000e620000000800 */
[C---:B------:R-:W-:Y:S01]  /*1470*/  IMAD.WIDE R12, R11.reuse, R12, UR6 ;  /* 0x000000060b0c7e25 */ /* 0x040fe2000f8e020c */
[----:B------:R-:W-:-:S06]  /*1480*/  IADD3 R11, PT, PT, R11, UR21, RZ ;  /* 0x000000150b0b7c10 */ /* 0x000fcc000fffe0ff */
[----:B------:R-:W2:Y:S01]  /*1490*/  MUFU.EX2 R16, R16 ;  /* 0x0000001000107308 */ /* 0x000ea20000000800 */
[----:B---3--:R-:W-:Y:S01]  /*14a0*/  FMUL.FTZ R4, R14, R9 ;  /* 0x000000090e047220 */ /* 0x008fe20000410000 */
[----:B------:R-:W-:-:S05]  /*14b0*/  IMAD.SHL.U32 R14, R11, 0x4, RZ ;  /* 0x000000040b0e7824 */ /* 0x000fca00078e00ff */
[----:B------:R-:W-:Y:S01]  /*14c0*/  ISETP.GE.AND P0, PT, R14, UR4, PT ;  /* 0x000000040e007c0c */ /* 0x000fe2000bf06270 */
[----:B------:R-:W3:Y:S01]  /*14d0*/  MUFU.EX2 R18, R17 ;  /* 0x0000001100127308 */ /* 0x000ee20000000800 */
[-C--:B-1----:R-:W-:Y:S01]  /*14e0*/  FMUL.FTZ R5, R6, R9.reuse ;  /* 0x0000000906057220 */ /* 0x082fe20000410000 */
[-C--:B--2---:R-:W-:Y:S01]  /*14f0*/  FMUL.FTZ R6, R16, R9.reuse ;  /* 0x0000000910067220 */ /* 0x084fe20000410000 */
[----:B---3--:R-:W-:-:S05]  /*1500*/  FMUL.FTZ R7, R18, R9 ;  /* 0x0000000912077220 */ /* 0x008fca0000410000 */
[----:B------:R4:W-:Y:S04]  /*1510*/  STG.E.128 desc[UR18][R12.64], R4 ;  /* 0x000000040c007986 */ /* 0x0009e8000c101d12 */
[----:B------:R-:W-:Y:S05]  /*1520*/  @!P0 BRA `(.L_x_7315) ;  /* 0xfffffffc009c8947 */ /* 0x000fea000383ffff */
.L_x_7314:
[----:B------:R-:W-:Y:S05]  /*1530*/  BSYNC.RECONVERGENT B0 ;  /* 0x0000000000007941 */ /* 0x000fea0003800200 */
.L_x_7313:
[----:B------:R-:W-:-:S13]  /*1540*/  ISETP.GE.AND P0, PT, R8, UR12, PT ;  /* 0x0000000c08007c0c */ /* 0x000fda000bf06270 */
[----:B------:R-:W-:Y:S05]  /*1550*/  @P0 EXIT ;  /* 0x000000000000094d */ /* 0x000fea0003800000 */
[----:B0-----:R-:W0:Y:S02]  /*1560*/  MUFU.RCP R10, R10 ;  /* 0x0000000a000a7308 */ /* 0x001e240000001000 */
.L_x_7316:
[----:B--2-4-:R-:W-:-:S06]  /*1570*/  IMAD.WIDE R4, R8, 0x4, R2 ;  /* 0x0000000408047825 */ /* 0x014fcc00078e0202 */
[----:B------:R-:W1:Y:S01]  /*1580*/  LDG.E R5, desc[UR18][R4.64] ;  /* 0x0000001204057981 */ /* 0x000e62000c1e1900 */
[----:B---3--:R-:W-:Y:S01]  /*1590*/  MOV R7, 0x4 ;  /* 0x0000000400077802 */ /* 0x008fe20000000f00 */
[----:B-1----:R-:W-:-:S04]  /*15a0*/  FADD.FTZ R6, -R0, R5 ;  /* 0x0000000500067221 */ /* 0x002fc80000010100 */
[----:B------:R-:W-:Y:S01]  /*15b0*/  FMUL.FTZ R9, R6, 1.4426950216293334961 ;  /* 0x3fb8aa3b06097820 */ /* 0x000fe20000410000 */
[----:B------:R-:W-:-:S04]  /*15c0*/  IMAD.WIDE R6, R8, R7, UR6 ;  /* 0x0000000608067e25 */ /* 0x000fc8000f8e0207 */
[----:B------:R-:W-:Y:S01]  /*15d0*/  VIADD R8, R8, UR21 ;  /* 0x0000001508087c36 */ /* 0x000fe20008000000 */
[----:B------:R-:W0:Y:S04]  /*15e0*/  MUFU.EX2 R9, R9 ;  /* 0x0000000900097308 */ /* 0x000e280000000800 */
[----:B------:R-:W-:Y:S01]  /*15f0*/  ISETP.GE.AND P0, PT, R8, UR12, PT ;  /* 0x0000000c08007c0c */ /* 0x000fe2000bf06270 */
[----:B0-----:R-:W-:-:S05]  /*1600*/  FMUL.FTZ R11, R9, R10 ;  /* 0x0000000a090b7220 */ /* 0x001fca0000410000 */
[----:B------:R3:W-:Y:S07]  /*1610*/  STG.E desc[UR18][R6.64], R11 ;  /* 0x0000000b06007986 */ /* 0x0007ee000c101912 */
[----:B------:R-:W-:Y:S05]  /*1620*/  @!P0 BRA `(.L_x_7316) ;  /* 0xfffffffc00d08947 */ /* 0x000fea000383ffff */
[----:B------:R-:W-:Y:S05]  /*1630*/  EXIT ;  /* 0x000000000000794d */ /* 0x000fea0003800000 */
.L_x_7299:
[----:B------:R-:W-:Y:S01]  /*1640*/  HFMA2 R17, -RZ, RZ, 0, 1.847743988037109375e-06 ;  /* 0x0000001fff117431 */ /* 0x000fe200000001ff */
[----:B-1----:R-:W-:Y:S01]  /*1650*/  MOV R15, R0 ;  /* 0x00000000000f7202 */ /* 0x002fe20000000f00 */
[----:B------:R-:W-:Y:S02]  /*1660*/  IMAD.MOV.U32 R16, RZ, RZ, 0x10 ;  /* 0x00000010ff107424 */ /* 0x000fe400078e00ff */
[----:B------:R-:W-:-:S07]  /*1670*/  IMAD.MOV.U32 R12, RZ, RZ, -0x1 ;  /* 0xffffffffff0c7424 */ /* 0x000fce00078e00ff */
[----:B------:R-:W-:Y:S05]  /*1680*/  WARPSYNC.COLLECTIVE R12, `(.L_x_7317) ;  /* 0x000000000c087348 */ /* 0x000fea0003c00000 */
[----:B------:R0:W1:Y:S02]  /*1690*/  SHFL.DOWN P0, R13, R15, R16, R17 ;  /* 0x080000100f0d7389 */ /* 0x0000640000000011 */
[----:B01----:R-:W-:Y:S05]  /*16a0*/  ENDCOLLECTIVE ;  /* 0x000000000000791b */ /* 0x003fea0003800000 */
.L_x_7317:
        /* <DEDUP_REMOVED lines=8> */
.L_x_7318:
        /* <DEDUP_REMOVED lines=8> */
.L_x_7319:
        /* <DEDUP_REMOVED lines=8> */
.L_x_7320:
        /* <DEDUP_REMOVED lines=8> */
.L_x_7321:
[----:B------:R-:W-:Y:S05]  /*18b0*/  BRA `(.L_x_7322) ;  /* 0xfffffff000047947 */ /* 0x000fea000383ffff */
.L_x_7309:
[----:B------:R-:W-:Y:S01]  /*18c0*/  HFMA2 R17, -RZ, RZ, 0, 1.847743988037109375e-06 ;  /* 0x0000001fff117431 */ /* 0x000fe200000001ff */
[----:B--2---:R-:W-:Y:S01]  /*18d0*/  MOV R15, R4 ;  /* 0x00000004000f7202 */ /* 0x004fe20000000f00 */
[----:B------:R-:W-:Y:S02]  /*18e0*/  IMAD.MOV.U32 R16, RZ, RZ, 0x10 ;  /* 0x00000010ff107424 */ /* 0x000fe400078e00ff */
[----:B------:R-:W-:-:S07]  /*18f0*/  IMAD.MOV.U32 R12, RZ, RZ, -0x1 ;  /* 0xffffffffff0c7424 */ /* 0x000fce00078e00ff */
[----:B-1----:R-:W-:Y:S05]  /*1900*/  WARPSYNC.COLLECTIVE R12, `(.L_x_7323) ;  /* 0x000000000c087348 */ /* 0x002fea0003c00000 */
[----:B------:R0:W2:Y:S02]  /*1910*/  SHFL.DOWN P0, R13, R15, R16, R17 ;  /* 0x080000100f0d7389 */ /* 0x0000a40000000011 */
[----:B012---:R-:W-:Y:S05]  /*1920*/  ENDCOLLECTIVE ;  /* 0x000000000000791b */ /* 0x007fea0003800000 */
.L_x_7323:
[----:B------:R-:W-:Y:S01]  /*1930*/  HFMA2 R16, -RZ, RZ, 0, 4.76837158203125e-07 ;  /* 0x00000008ff107431 */ /* 0x000fe200000001ff */
[----:B------:R-:W-:-:S05]  /*1940*/  MOV R5, R13 ;  /* 0x0000000d00057202 */ /* 0x000fca0000000f00 */
[----:B------:R-:W-:-:S04]  /*1950*/  FADD.FTZ R5, R4, R5 ;  /* 0x0000000504057221 */ /* 0x000fc80000010000 */
[----:B------:R-:W-:-:S07]  /*1960*/  IMAD.MOV.U32 R15, RZ, RZ, R5 ;  /* 0x000000ffff0f7224 */ /* 0x000fce00078e0005 */
[----:B------:R-:W-:Y:S05]  /*1970*/  WARPSYNC.COLLECTIVE R12, `(.L_x_7324) ;  /* 0x000000000c087348 */ /* 0x000fea0003c00000 */
[----:B------:R0:W1:Y:S02]  /*1980*/  SHFL.DOWN P0, R13, R15, R16, R17 ;  /* 0x080000100f0d7389 */ /* 0x0000640000000011 */
[----:B01----:R-:W-:Y:S05]  /*1990*/  ENDCOLLECTIVE ;  /* 0x000000000000791b */ /* 0x003fea0003800000 */
.L_x_7324:
[----:B------:R-:W-:Y:S02]  /*19a0*/  IMAD.MOV.U32 R16, RZ, RZ, 0x4 ;  /* 0x00000004ff107424 */ /* 0x000fe400078e00ff */
[----:B------:R-:W-:-:S04]  /*19b0*/  IMAD.MOV.U32 R6, RZ, RZ, R13 ;  /* 0x000000ffff067224 */ /* 0x000fc800078e000d */
[----:B------:R-:W-:-:S05]  /*19c0*/  FADD.FTZ R6, R5, R6 ;  /* 0x0000000605067221 */ /* 0x000fca0000010000 */
[----:B------:R-:W-:-:S07]  /*19d0*/  MOV R15, R6 ;  /* 0x00000006000f7202 */ /* 0x000fce0000000f00 */
[----:B------:R-:W-:Y:S05]  /*19e0*/  WARPSYNC.COLLECTIVE R12, `(.L_x_7325) ;  /* 0x000000000c087348 */ /* 0x000fea0003c00000 */
[----:B------:R0:W1:Y:S02]  /*19f0*/  SHFL.DOWN P0, R13, R15, R16, R17 ;  /* 0x080000100f0d7389 */ /* 0x0000640000000011 */
[----:B01----:R-:W-:Y:S05]  /*1a00*/  ENDCOLLECTIVE ;  /* 0x000000000000791b */ /* 0x003fea0003800000 */
.L_x_7325:
[----:B------:R-:W-:Y:S01]  /*1a10*/  HFMA2 R16, -RZ, RZ, 0, 1.1920928955078125e-07 ;  /* 0x00000002ff107431 */ /* 0x000fe200000001ff */
[----:B------:R-:W-:-:S05]  /*1a20*/  MOV R7, R13 ;  /* 0x0000000d00077202 */ /* 0x000fca0000000f00 */
[----:B------:R-:W-:-:S04]  /*1a30*/  FADD.FTZ R7, R6, R7 ;  /* 0x0000000706077221 */ /* 0x000fc80000010000 */
[----:B------:R-:W-:-:S07]  /*1a40*/  IMAD.MOV.U32 R15, RZ, RZ, R7 ;  /* 0x000000ffff0f7224 */ /* 0x000fce00078e0007 */
[----:B------:R-:W-:Y:S05]  /*1a50*/  WARPSYNC.COLLECTIVE R12, `(.L_x_7326) ;  /* 0x000000000c087348 */ /* 0x000fea0003c00000 */
[----:B------:R0:W1:Y:S02]  /*1a60*/  SHFL.DOWN P0, R13, R15, R16, R17 ;  /* 0x080000100f0d7389 */ /* 0x0000640000000011 */
[----:B01----:R-:W-:Y:S05]  /*1a70*/  ENDCOLLECTIVE ;  /* 0x000000000000791b */ /* 0x003fea0003800000 */
.L_x_7326:
[----:B------:R-:W-:Y:S02]  /*1a80*/  IMAD.MOV.U32 R16, RZ, RZ, 0x1 ;  /* 0x00000001ff107424 */ /* 0x000fe400078e00ff */
[----:B------:R-:W-:-:S04]  /*1a90*/  IMAD.MOV.U32 R10, RZ, RZ, R13 ;  /* 0x000000ffff0a7224 */ /* 0x000fc800078e000d */
[----:B------:R-:W-:-:S05]  /*1aa0*/  FADD.FTZ R10, R7, R10 ;  /* 0x0000000a070a7221 */ /* 0x000fca0000010000 */
[----:B------:R-:W-:-:S07]  /*1ab0*/  MOV R15, R10 ;  /* 0x0000000a000f7202 */ /* 0x000fce0000000f00 */
[----:B------:R-:W-:Y:S05]  /*1ac0*/  WARPSYNC.COLLECTIVE R12, `(.L_x_7327) ;  /* 0x000000000c087348 */ /* 0x000fea0003c00000 */
[----:B------:R0:W1:Y:S02]  /*1ad0*/  SHFL.DOWN P0, R13, R15, R16, R17 ;  /* 0x080000100f0d7389 */ /* 0x0000640000000011 */
[----:B01----:R-:W-:Y:S05]  /*1ae0*/  ENDCOLLECTIVE ;  /* 0x000000000000791b */ /* 0x003fea0003800000 */
.L_x_7327:
[----:B------:R-:W-:Y:S05]  /*1af0*/  BRA `(.L_x_7328) ;  /* 0xfffffff400307947 */ /* 0x000fea000383ffff */
.L_x_7329:
        /* <DEDUP_REMOVED lines=16> */
.L_x_11591:


//--------------------- .text._ZN2at6native43_GLOBAL__N__9ae7fba5_10_SoftMax_cu_9f978f6323cunn_SoftMaxForwardSmemILi4EfffNS1_22SoftMaxForwardEpilogueElEEvPT2_PKT0_T4_ --------------------------
	.section	.text._ZN2at6native43_GLOBAL__N__9ae7fba5_10_SoftMax_cu_9f978f6323cunn_SoftMaxForwardSmemILi4EfffNS1_22SoftMaxForwardEpilogueElEEvPT2_PKT0_T4_,"ax",@progbits
	.align	128
.text._ZN2at6native43_GLOBAL__N__9ae7fba5_10_SoftMax_cu_9f978f6323cunn_SoftMaxForwardSmemILi4EfffNS1_22SoftMaxForwardEpilogueElEEvPT2_PKT0_T4_:
        .type           _ZN2at6native43_GLOBAL__N__9ae7fba5_10_SoftMax_cu_9f978f6323cunn_SoftMaxForwardSmemILi4EfffNS1_22SoftMaxForwardEpilogueElEEvPT2_PKT0_T4_,@function
        .size           _ZN2at6native43_GLOBAL__N__9ae7fba5_10_SoftMax_cu_9f978f6323cunn_SoftMaxForwardSmemILi4EfffNS1_22SoftMaxForwardEpilogueElEEvPT2_PKT0_T4_,(.L_x_11592 - _ZN2at6native43_GLOBAL__N__9ae7fba5_10_SoftMax_cu_9f978f6323cunn_SoftMaxForwardSmemILi4EfffNS1_22SoftMaxForwardEpilogueElEEvPT2_PKT0_T4_)
        .other          _ZN2at6native43_GLOBAL__N__9ae7fba5_10_SoftMax_cu_9f978f6323cunn_SoftMaxForwardSmemILi4EfffNS1_22SoftMaxForwardEpilogueElEEvPT2_PKT0_T4_,@"STO_CUDA_ENTRY STV_DEFAULT"
_ZN2at6native43_GLOBAL__N__9ae7fba5_10_SoftMax_cu_9f978f6323cunn_SoftMaxForwardSmemILi4EfffNS1_22SoftMaxForwardEpilogueElEEvPT2_PKT0_T4_:
[----:B------:R-:W-:Y:S01]  /*0000*/  LDC R1, c[0x0][0x37c] ;  /* 0x0000df00ff017b82 */ /* 0x000fe20000000800 */
[----:B------:R-:W0:Y:S07]  /*0010*/  S2R R9, SR_TID.X ;  /* 0x0000000000097919 */ /* 0x000e2e0000002100 */
[----:B------:R-:W1:Y:S01]  /*0020*/  LDC.64 R2, c[0x0][0x390] ;  /* 0x0000e400ff027b82 */ /* 0x000e620000000a00 */
[----:B------:R-:W2:Y:S01]  /*0030*/  LDCU.64 UR6, c[0x0][0x358] ;  /* 0x00006b00ff0677ac */ /* 0x000ea20008000a00 */
[----:B------:R-:W-:Y:S01]  /*0040*/  BSSY.RECONVERGENT B0, `(.L_x_7330) ;  /* 0x0000028000007945 */ /* 0x000fe20003800200 */
[----:B------:R-:W-:-:S02]  /*0050*/  IMAD.MOV.U32 R0, RZ, RZ, RZ ;  /* 0x000000ffff007224 */ /* 0x000fc400078e00ff */
[----:B------:R-:W-:-:S03]  /*0060*/  IMAD.MOV.U32 R8, RZ, RZ, -0x800001 ;  /* 0xff7fffffff087424 */ /* 0x000fc600078e00ff */
[----:B------:R-:W3:Y:S01]  /*0070*/  S2UR UR8, SR_CTAID.X ;  /* 0x00000000000879c3 */ /* 0x000ee20000002500 */
[----:B0-----:R-:W-:-:S03]  /*0080*/  IMAD.WIDE.U32 R4, R9, 0x4, RZ ;  /* 0x0000000409047825 */ /* 0x001fc600078e00ff */
[----:B-1----:R-:W-:-:S04]  /*0090*/  ISETP.GE.U32.AND P0, PT, R4, R2, PT ;  /* 0x000000020400720c */ /* 0x002fc80003f06070 */
[----:B------:R-:W-:-:S13]  /*00a0*/  ISETP.GE.AND.EX P0, PT, R5, R3, PT, P0 ;  /* 0x000000030500720c */ /* 0x000fda0003f06300 */
[----:B--23--:R-:W-:Y:S05]  /*00b0*/  @P0 BRA `(.L_x_7331) ;  /* 0x0000000000800947 */ /* 0x00cfea0003800000 */
[----:B------:R-:W0:Y:S01]  /*00c0*/  S2UR UR5, SR_CgaCtaId ;  /* 0x00000000000579c3 */ /* 0x000e220000008800 */
[----:B------:R-:W1:Y:S01]  /*00d0*/  LDCU.64 UR10, c[0x0][0x388] ;  /* 0x00007100ff0a77ac */ /* 0x000e620008000a00 */
[----:B------:R-:W-:Y:S01]  /*00e0*/  IMAD.WIDE.U32 R4, R2, UR8, RZ ;  /* 0x0000000802047c25 */ /* 0x000fe2000f8e00ff */
[C---:B------:R-:W-:Y:S01]  /*00f0*/  SHF.L.U64.HI R11, R9.reuse, 0x4, R0 ;  /* 0x00000004090b7819 */ /* 0x040fe20000010200 */
[----:B------:R-:W-:Y:S02]  /*0100*/  UMOV UR4, 0x400 ;  /* 0x0000040000047882 */ /* 0x000fe40000000000 */
[----:B------:R-:W-:Y:S01]  /*0110*/  IMAD.SHL.U32 R7, R9, 0x10, RZ ;  /* 0x0000001009077824 */ /* 0x000fe200078e00ff */
[----:B------:R-:W-:Y:S01]  /*0120*/  MOV R8, 0xff7fffff ;  /* 0xff7fffff00087802 */ /* 0x000fe20000000f00 */
[----:B------:R-:W2:Y:S01]  /*0130*/  LDC R15, c[0x0][0x360] ;  /* 0x0000d800ff0f7b82 */ /* 0x000ea20000000800 */
[----:B------:R-:W-:Y:S02]  /*0140*/  IMAD R5, R3, UR8, R5 ;  /* 0x0000000803057c24 */ /* 0x000fe4000f8e0205 */
[----:B------:R-:W-:Y:S01]  /*0150*/  LEA R10, P1, R4, R7, 0x2 ;  /* 0x00000007040a7211 */ /* 0x000fe200078210ff */
[----:B------:R-:W-:-:S02]  /*0160*/  IMAD.MOV.U32 R18, RZ, RZ, R9 ;  /* 0x000000ffff127224 */ /* 0x000fc400078e0009 */
[----:B------:R-:W-:Y:S01]  /*0170*/  IMAD.MOV.U32 R17, RZ, RZ, R0 ;  /* 0x000000ffff117224 */ /* 0x000fe200078e0000 */
[----:B------:R-:W-:Y:S02]  /*0180*/  LEA.HI.X R4, R4, R11, R5, 0x2, P1 ;  /* 0x0000000b04047211 */ /* 0x000fe400008f1405 */
[----:B-1----:R-:W-:-:S04]  /*0190*/  IADD3 R10, P1, PT, R10, UR10, RZ ;  /* 0x0000000a0a0a7c10 */ /* 0x002fc8000ff3e0ff */
[----:B------:R-:W-:Y:S01]  /*01a0*/  IADD3.X R11, PT, PT, R4, UR11, RZ, P1, !PT ;  /* 0x0000000b040b7c10 */ /* 0x000fe20008ffe4ff */
[----:B0-----:R-:W-:-:S06]  /*01b0*/  ULEA UR4, UR5, UR4, 0x18 ;  /* 0x0000000405047291 */ /* 0x001fcc000f8ec0ff */
[----:B------:R-:W-:-:S07]  /*01c0*/  LEA R14, R9, UR4, 0x4 ;  /* 0x00000004090e7c11 */ /* 0x000fce000f8e20ff */
.L_x_7332:
[----:B------:R-:W-:Y:S01]  /*01d0*/  MOV R12, R10 ;  /* 0x0000000a000c7202 */ /* 0x000fe20000000f00 */
[----:B------:R-:W-:-:S05]  /*01e0*/  IMAD.MOV.U32 R13, RZ, RZ, R11 ;  /* 0x000000ffff0d7224 */ /* 0x000fca00078e000b */
[----:B------:R-:W3:Y:S01]  /*01f0*/  LDG.E.128 R4, desc[UR6][R12.64] ;  /* 0x000000060c047981 */ /* 0x000ee2000c1e1d00 */
[----:B--2---:R-:W-:-:S04]  /*0200*/  IADD3 R18, P1, PT, R15, R18, RZ ;  /* 0x000000120f127210 */ /* 0x004fc80007f3e0ff */
[----:B------:R-:W-:Y:S01]  /*0210*/  IADD3.X R17, PT, PT, RZ, R17, RZ, P1, !PT ;  /* 0x00000011ff117210 */ /* 0x000fe20000ffe4ff */
[----:B------:R-:W-:-:S03]  /*0220*/  IMAD.SHL.U32 R11, R18, 0x4, RZ ;  /* 0x00000004120b7824 */ /* 0x000fc600078e00ff */
[----:B------:R-:W-:Y:S02]  /*0230*/  SHF.L.U64.HI R16, R18, 0x2, R17 ;  /* 0x0000000212107819 */ /* 0x000fe40000010211 */
[----:B------:R-:W-:Y:S01]  /*0240*/  ISETP.GE.U32.AND P1, PT, R11, R2, PT ;  /* 0x000000020b00720c */ /* 0x000fe20003f26070 */
[----:B------:R-:W-:-:S03]  /*0250*/  IMAD.WIDE.U32 R10, R15, 0x10, R12 ;  /* 0x000000100f0a7825 */ /* 0x000fc600078e000c */
[----:B------:R-:W-:Y:S02]  /*0260*/  ISETP.GE.AND.EX P1, PT, R16, R3, PT, P1 ;  /* 0x000000031000720c */ /* 0x000fe40003f26310 */
[----:B---3--:R-:W-:Y:S01]  /*0270*/  FMNMX3.FTZ R8, R8, R4, R5, !PT ;  /* 0x0000000408087276 */ /* 0x008fe20007810005 */
[----:B------:R0:W-:Y:S03]  /*0280*/  STS.128 [R14], R4 ;  /* 0x000000040e007388 */ /* 0x0001e60000000c00 */
[----:B------:R-:W-:Y:S01]  /*0290*/  FMNMX3.FTZ R8, R8, R6, R7, !PT ;  /* 0x0000000608087276 */ /* 0x000fe20007810007 */
[----:B0-----:R-:W-:-:S06]  /*02a0*/  IMAD R14, R15, 0x10, R14 ;  /* 0x000000100f0e7824 */ /* 0x001fcc00078e020e */
[----:B------:R-:W-:Y:S05]  /*02b0*/  @!P1 BRA `(.L_x_7332) ;  /* 0xfffffffc00c49947 */ /* 0x000fea000383ffff */
.L_x_7331:
[----:B------:R-:W-:Y:S05]  /*02c0*/  BSYNC.RECONVERGENT B0 ;  /* 0x0000000000007941 */ /* 0x000fea0003800200 */
.L_x_7330:
[----:B------:R-:W0:Y:S01]  /*02d0*/  SHFL.DOWN PT, R5, R8, 0x10, 0x1f ;  /* 0x0a001f0008057f89 */ /* 0x000e2200000e0000 */
[----:B------:R-:W-:Y:S01]  /*02e0*/  MOV R12, 0x400 ;  /* 0x00000400000c7802 */ /* 0x000fe20000000f00 */
[----:B------:R-:W1:Y:S01]  /*02f0*/  LDC R10, c[0x0][0x360] ;  /* 0x0000d800ff0a7b82 */ /* 0x000e620000000800 */
[----:B------:R-:W2:Y:S07]  /*0300*/  S2R R11, SR_CgaCtaId ;  /* 0x00000000000b7919 */ /* 0x000eae0000008800 */
[----:B------:R-:W-:Y:S01]  /*0310*/  BAR.SYNC.DEFER_BLOCKING 0x0 ;  /* 0x0000000000007b1d */ /* 0x000fe20000010000 */
[----:B0-----:R-:W-:-:S02]  /*0320*/  FSETP.GEU.FTZ.AND P1, PT, R8, R5, PT ;  /* 0x000000050800720b */ /* 0x001fc40003f3e000 */
[----:B-1----:R-:W-:Y:S02]  /*0330*/  SHF.R.U32.HI R16, RZ, 0x5, R10 ;  /* 0x00000005ff107819 */ /* 0x002fe4000001160a */
[----:B------:R-:W-:Y:S02]  /*0340*/  FSEL R5, R5, R8, !P1 ;  /* 0x0000000805057208 */ /* 0x000fe40004800000 */
[----:B------:R-:W-:-:S03]  /*0350*/  ISETP.GE.U32.AND P3, PT, R9, R16, PT ;  /* 0x000000100900720c */ /* 0x000fc60003f66070 */
[----:B------:R-:W0:Y:S01]  /*0360*/  SHFL.DOWN PT, R4, R5, 0x8, 0x1f ;  /* 0x09001f0005047f89 */ /* 0x000e2200000e0000 */
[----:B--2---:R-:W-:-:S05]  /*0370*/  LEA R12, R11, R12, 0x18 ;  /* 0x0000000c0b0c7211 */ /* 0x004fca00078ec0ff */
[----:B------:R-:W-:-:S05]  /*0380*/  IMAD R14, R2, 0x4, R12 ;  /* 0x00000004020e7824 */ /* 0x000fca00078e020c */
[----:B------:R-:W-:Y:S02]  /*0390*/  LEA.HI R13, R9, R14, RZ, 0x1d ;  /* 0x0000000e090d7211 */ /* 0x000fe400078fe8ff */
[----:B0-----:R-:W-:-:S04]  /*03a0*/  FSETP.GEU.FTZ.AND P1, PT, R5, R4, PT ;  /* 0x000000040500720b */ /* 0x001fc80003f3e000 */
[----:B------:R-:W-:-:S05]  /*03b0*/  FSEL R4, R4, R5, !P1 ;  /* 0x0000000504047208 */ /* 0x000fca0004800000 */
[----:B------:R-:W0:Y:S02]  /*03c0*/  SHFL.DOWN PT, R7, R4, 0x4, 0x1f ;  /* 0x08801f0004077f89 */ /* 0x000e2400000e0000 */
[----:B0-----:R-:W-:-:S04]  /*03d0*/  FSETP.GEU.FTZ.AND P1, PT, R4, R7, PT ;  /* 0x000000070400720b */ /* 0x001fc80003f3e000 */
[----:B------:R-:W-:Y:S02]  /*03e0*/  FSEL R7, R7, R4, !P1 ;  /* 0x0000000407077208 */ /* 0x000fe40004800000 */
[----:B------:R-:W-:-:S03]  /*03f0*/  MOV R4, 0xff7fffff ;  /* 0xff7fffff00047802 */ /* 0x000fc60000000f00 */
[----:B------:R-:W0:Y:S02]  /*0400*/  SHFL.DOWN PT, R6, R7, 0x2, 0x1f ;  /* 0x08401f0007067f89 */ /* 0x000e2400000e0000 */
[----:B0-----:R-:W-:-:S04]  /*0410*/  FSETP.GEU.FTZ.AND P1, PT, R7, R6, PT ;  /* 0x000000060700720b */ /* 0x001fc80003f3e000 */
[----:B------:R-:W-:Y:S02]  /*0420*/  FSEL R6, R6, R7, !P1 ;  /* 0x0000000706067208 */ /* 0x000fe40004800000 */
[----:B------:R-:W-:-:S03]  /*0430*/  LOP3.LUT P1, R11, R9, 0x1f, RZ, 0xc0, !PT ;  /* 0x0000001f090b7812 */ /* 0x000fc6000782c0ff */
[----:B------:R-:W0:Y:S02]  /*0440*/  SHFL.DOWN PT, R5, R6, 0x1, 0x1f ;  /* 0x08201f0006057f89 */ /* 0x000e2400000e0000 */
[----:B------:R-:W-:Y:S01]  /*0450*/  IMAD R20, R11, 0x4, R14 ;  /* 0x000000040b147824 */ /* 0x000fe200078e020e */
        /* <DEDUP_REMOVED lines=23> */
.L_x_7347:
[----:B------:R-:W-:Y:S02]  /*05d0*/  ISETP.NE.AND P3, PT, R9, RZ, PT ;  /* 0x000000ff0900720c */ /* 0x000fe40003f65270 */
[----:B-1----:R-:W-:-:S04]  /*05e0*/  FSETP.GEU.FTZ.AND P1, PT, R8, R15, PT ;  /* 0x0000000f0800720b */ /* 0x002fc80003f3e000 */
[----:B------:R-:W-:-:S07]  /*05f0*/  FSEL R15, R15, R8, !P1 ;  /* 0x000000080f0f7208 */ /* 0x000fce0004800000 */
[----:B------:R2:W-:Y:S01]  /*0600*/  @!P3 STS [R14], R15 ;  /* 0x0000000f0e00b388 */ /* 0x0005e20000000800 */
[----:B------:R-:W-:-:S13]  /*0610*/  @!P3 PLOP3.LUT P2, PT, PT, PT, PT, 0x80, 0x8 ;  /* 0x000000000008b81c */ /* 0x000fda0003f4f070 */
.L_x_7333:
[----:B------:R-:W-:Y:S05]  /*0620*/  WARPSYNC.ALL ;  /* 0x0000000000007948 */ /* 0x000fea0003800000 */
[----:B------:R-:W-:Y:S01]  /*0630*/  BAR.SYNC.DEFER_BLOCKING 0x0 ;  /* 0x0000000000007b1d */ /* 0x000fe20000010000 */
[----:B------:R-:W-:-:S05]  /*0640*/  IMAD.MOV.U32 R19, RZ, RZ, RZ ;  /* 0x000000ffff137224 */ /* 0x000fca00078e00ff */
[----:B------:R-:W-:Y:S01]  /*0650*/  BSSY.RECONVERGENT B0, `(.L_x_7335) ;  /* 0x0000020000007945 */ /* 0x000fe20003800200 */
[----:B0-----:R0:W3:Y:S03]  /*0660*/  LDS R8, [R14] ;  /* 0x000000000e087984 */ /* 0x0010e60000000800 */
[----:B------:R-:W-:Y:S05]  /*0670*/  @P0 BRA `(.L_x_7336) ;  /* 0x0000000000740947 */ /* 0x000fea0003800000 */
[----:B------:R-:W-:Y:S01]  /*0680*/  LEA R17, R9, R12, 0x4 ;  /* 0x0000000c09117211 */ /* 0x000fe200078e20ff */
[----:B------:R-:W-:Y:S01]  /*0690*/  IMAD.MOV.U32 R19, RZ, RZ, RZ ;  /* 0x000000ffff137224 */ /* 0x000fe200078e00ff */
[----:B------:R-:W-:Y:S01]  /*06a0*/  MOV R18, R0 ;  /* 0x0000000000127202 */ /* 0x000fe20000000f00 */
[----:B--2---:R-:W-:-:S07]  /*06b0*/  IMAD.MOV.U32 R15, RZ, RZ, R9 ;  /* 0x000000ffff0f7224 */ /* 0x004fce00078e0009 */
.L_x_7337:
[----:B-1----:R1:W3:Y:S01]  /*06c0*/  LDS.128 R4, [R17] ;  /* 0x0000000011047984 */ /* 0x0022e20000000c00 */
[----:B------:R-:W-:-:S05]  /*06d0*/  IADD3 R15, P1, PT, R10, R15, RZ ;  /* 0x0000000f0a0f7210 */ /* 0x000fca0007f3e0ff */
[----:B------:R-:W-:Y:S02]  /*06e0*/  IMAD.SHL.U32 R23, R15, 0x4, RZ ;  /* 0x000000040f177824 */ /* 0x000fe400078e00ff */
[----:B------:R-:W-:Y:S01]  /*06f0*/  IMAD.X R18, RZ, RZ, R18, P1 ;  /* 0x000000ffff127224 */ /* 0x000fe200008e0612 */
[----:B-1----:R-:W-:Y:S02]  /*0700*/  LEA R17, R10, R17, 0x4 ;  /* 0x000000110a117211 */ /* 0x002fe400078e20ff */
[----:B------:R-:W-:Y:S02]  /*0710*/  ISETP.GE.U32.AND P1, PT, R23, R2, PT ;  /* 0x000000021700720c */ /* 0x000fe40003f26070 */
[----:B------:R-:W-:-:S04]  /*0720*/  SHF.L.U64.HI R22, R15, 0x2, R18 ;  /* 0x000000020f167819 */ /* 0x000fc80000010212 */
[----:B------:R-:W-:Y:S01]  /*0730*/  ISETP.GE.AND.EX P1, PT, R22, R3, PT, P1 ;  /* 0x000000031600720c */ /* 0x000fe20003f26310 */
[C---:B---3--:R-:W-:Y:S01]  /*0740*/  FADD.FTZ R4, -R8.reuse, R4 ;  /* 0x0000000408047221 */ /* 0x048fe20000010100 */
[C---:B------:R-:W-:Y:S01]  /*0750*/  FADD.FTZ R5, -R8.reuse, R5 ;  /* 0x0000000508057221 */ /* 0x040fe20000010100 */
[C---:B------:R-:W-:Y:S01]  /*0760*/  FADD.FTZ R6, -R8.reuse, R6 ;  /* 0x0000000608067221 */ /* 0x040fe20000010100 */
[----:B------:R-:W-:Y:S01]  /*0770*/  FADD.FTZ R21, -R8, R7 ;  /* 0x0000000708157221 */ /* 0x000fe20000010100 */
[----:B------:R-:W-:Y:S01]  /*0780*/  FMUL.FTZ R4, R4, 1.4426950216293334961 ;  /* 0x3fb8aa3b04047820 */ /* 0x000fe20000410000 */
[----:B------:R-:W-:Y:S01]  /*0790*/  FMUL.FTZ R5, R5, 1.4426950216293334961 ;  /* 0x3fb8aa3b05057820 */ /* 0x000fe20000410000 */
[----:B------:R-:W-:Y:S01]  /*07a0*/  FMUL.FTZ R6, R6, 1.4426950216293334961 ;  /* 0x3fb8aa3b06067820 */ /* 0x000fe20000410000 */
[----:B------:R-:W-:-:S03]  /*07b0*/  FMUL.FTZ R21, R21, 1.4426950216293334961 ;  /* 0x3fb8aa3b15157820 */ /* 0x000fc60000410000 */
[----:B------:R-:W1:Y:S08]  /*07c0*/  MUFU.EX2 R4, R4 ;  /* 0x0000000400047308 */ /* 0x000e700000000800 */
[----:B------:R-:W2:Y:S08]  /*07d0*/  MUFU.EX2 R5, R5 ;  /* 0x0000000500057308 */ /* 0x000eb00000000800 */
[----:B------:R-:W3:Y:S01]  /*07e0*/  MUFU.EX2 R7, R6 ;  /* 0x0000000600077308 */ /* 0x000ee20000000800 */
[----:B-1----:R-:W-:-:S07]  /*07f0*/  FADD.FTZ R4, R4, R19 ;  /* 0x0000001304047221 */ /* 0x002fce0000010000 */
[----:B------:R-:W1:Y:S01]  /*0800*/  MUFU.EX2 R21, R21 ;  /* 0x0000001500157308 */ /* 0x000e620000000800 */
[----:B--2---:R-:W-:-:S04]  /*0810*/  FADD.FTZ R4, R4, R5 ;  /* 0x0000000504047221 */ /* 0x004fc80000010000 */
[----:B---3--:R-:W-:-:S04]  /*0820*/  FADD.FTZ R4, R4, R7 ;  /* 0x0000000704047221 */ /* 0x008fc80000010000 */
[----:B-1----:R-:W-:Y:S01]  /*0830*/  FADD.FTZ R19, R4, R21 ;  /* 0x0000001504137221 */ /* 0x002fe20000010000 */
[----:B------:R-:W-:Y:S06]  /*0840*/  @!P1 BRA `(.L_x_7337) ;  /* 0xfffffffc009c9947 */ /* 0x000fec000383ffff */
.L_x_7336:
[----:B------:R-:W-:Y:S05]  /*0850*/  BSYNC.RECONVERGENT B0 ;  /* 0x0000000000007941 */ /* 0x000fea0003800200 */
.L_x_7335:
[----:B-1----:R-:W1:Y:S01]  /*0860*/  SHFL.DOWN PT, R4, R19, 0x10, 0x1f ;  /* 0x0a001f0013047f89 */ /* 0x002e6200000e0000 */
[----:B------:R-:W-:Y:S01]  /*0870*/  BAR.SYNC.DEFER_BLOCKING 0x0 ;  /* 0x0000000000007b1d */ /* 0x000fe20000010000 */
[----:B------:R-:W-:Y:S01]  /*0880*/  ISETP.NE.AND P1, PT, R11, RZ, PT ;  /* 0x000000ff0b00720c */ /* 0x000fe20003f25270 */
[----:B------:R-:W-:Y:S01]  /*0890*/  IMAD.MOV.U32 R11, RZ, RZ, RZ ;  /* 0x000000ffff0b7224 */ /* 0x000fe200078e00ff */
[----:B------:R-:W-:-:S03]  /*08a0*/  ISETP.GE.U32.AND P3, PT, R9, R16, PT ;  /* 0x000000100900720c */ /* 0x000fc60003f66070 */
[----:B------:R-:W-:Y:S01]  /*08b0*/  BSSY B0, `(.L_x_7338) ;  /* 0x000001b000007945 */ /* 0x000fe20003800000 */
[----:B-1----:R-:W-:-:S05]  /*08c0*/  FADD.FTZ R4, R4, R19 ;  /* 0x0000001304047221 */ /* 0x002fca0000010000 */
[----:B------:R-:W1:Y:S02]  /*08d0*/  SHFL.DOWN PT, R5, R4, 0x8, 0x1f ;  /* 0x09001f0004057f89 */ /* 0x000e6400000e0000 */
        /* <DEDUP_REMOVED lines=9> */
[----:B------:R-:W-:-:S05]  /*0970*/  ISETP.GT.U32.AND P1, PT, R9, 0x1f, PT ;  /* 0x0000001f0900780c */ /* 0x000fca0003f24070 */
[----:B------:R1:W4:Y:S08]  /*0980*/  @!P3 LDS R11, [R20] ;  /* 0x00000000140bb984 */ /* 0x0003300000000800 */
[----:B-1----:R-:W-:Y:S05]  /*0990*/  @P1 BRA `(.L_x_7339) ;  /* 0x0000000000301947 */ /* 0x002fea0003800000 */
[----:B------:R-:W-:-:S03]  /*09a0*/  UMOV UR4, 0xffffffff ;  /* 0xffffffff00047882 */ /* 0x000fc60000000000 */
[----:B------:R-:W-:Y:S05]  /*09b0*/  BRA.DIV UR4, `(.L_x_7340) ;  /* 0x0000000604847947 */ /* 0x000fea000b800000 */
[----:B----4-:R-:W1:Y:S02]  /*09c0*/  SHFL.DOWN PT, R4, R11, 0x10, 0x1f ;  /* 0x0a001f000b047f89 */ /* 0x010e6400000e0000 */
[----:B-1----:R-:W-:-:S05]  /*09d0*/  FADD.FTZ R4, R11, R4 ;  /* 0x000000040b047221 */ /* 0x002fca0000010000 */
[----:B------:R-:W1:Y:S02]  /*09e0*/  SHFL.DOWN PT, R5, R4, 0x8, 0x1f ;  /* 0x09001f0004057f89 */ /* 0x000e6400000e0000 */
[----:B-1----:R-:W-:-:S05]  /*09f0*/  FADD.FTZ R5, R4, R5 ;  /* 0x0000000504057221 */ /* 0x002fca0000010000 */
[----:B------:R-:W1:Y:S02]  /*0a00*/  SHFL.DOWN PT, R6, R5, 0x4, 0x1f ;  /* 0x08801f0005067f89 */ /* 0x000e6400000e0000 */
[----:B-1----:R-:W-:-:S05]  /*0a10*/  FADD.FTZ R6, R5, R6 ;  /* 0x0000000605067221 */ /* 0x002fca0000010000 */
[----:B------:R-:W1:Y:S02]  /*0a20*/  SHFL.DOWN PT, R7, R6, 0x2, 0x1f ;  /* 0x08401f0006077f89 */ /* 0x000e6400000e0000 */
[----:B-1----:R-:W-:-:S05]  /*0a30*/  FADD.FTZ R7, R6, R7 ;  /* 0x0000000706077221 */ /* 0x002fca0000010000 */
[----:B------:R1:W4:Y:S02]  /*0a40*/  SHFL.DOWN PT, R16, R7, 0x1, 0x1f ;  /* 0x08201f0007107f89 */ /* 0x00032400000e0000 */
.L_x_7353:
[----:B----4-:R-:W-:-:S07]  /*0a50*/  FADD.FTZ R11, R7, R16 ;  /* 0x00000010070b7221 */ /* 0x010fce0000010000 */
.L_x_7339:
[----:B------:R-:W-:Y:S05]  /*0a60*/  BSYNC B0 ;  /* 0x0000000000007941 */ /* 0x000fea0003800000 */
.L_x_7338:
[----:B----4-:R4:W-:Y:S01]  /*0a70*/  @P2 STS [R14], R11 ;  /* 0x0000000b0e002388 */ /* 0x0109e20000000800 */
[----:B------:R-:W-:Y:S05]  /*0a80*/  WARPSYNC.ALL ;  /* 0x0000000000007948 */ /* 0x000fea0003800000 */
[----:B------:R-:W-:Y:S06]  /*0a90*/  BAR.SYNC.DEFER_BLOCKING 0x0 ;  /* 0x0000000000007b1d */ /* 0x000fec0000010000 */
[----:B------:R-:W-:Y:S05]  /*0aa0*/  @P0 EXIT ;  /* 0x000000000000094d */ /* 0x000fea0003800000 */
[----:B----4-:R-:W4:Y:S01]  /*0ab0*/  LDS R11, [R14] ;  /* 0x000000000e0b7984 */ /* 0x010f220000000800 */
[----:B------:R-:W5:Y:S01]  /*0ac0*/  LDCU.64 UR4, c[0x0][0x380] ;  /* 0x00007000ff0477ac */ /* 0x000f620008000a00 */
[----:B------:R-:W-:Y:S01]  /*0ad0*/  IMAD.WIDE.U32 R4, R2, UR8, RZ ;  /* 0x0000000802047c25 */ /* 0x000fe2000f8e00ff */
[C---:B------:R-:W-:Y:S02]  /*0ae0*/  SHF.L.U64.HI R6, R9.reuse, 0x4, R0 ;  /* 0x0000000409067819 */ /* 0x040fe40000010200 */
[C---:B------:R-:W-:Y:S01]  /*0af0*/  LEA R13, R9.reuse, R12, 0x4 ;  /* 0x0000000c090d7211 */ /* 0x040fe200078e20ff */
[----:B-1----:R-:W-:Y:S02]  /*0b00*/  IMAD.SHL.U32 R7, R9, 0x10, RZ ;  /* 0x0000001009077824 */ /* 0x002fe400078e00ff */
[----:B------:R-:W-:-:S03]  /*0b10*/  IMAD R5, R3, UR8, R5 ;  /* 0x0000000803057c24 */ /* 0x000fc6000f8e0205 */
[----:B------:R-:W-:-:S04]  /*0b20*/  LEA R7, P1, R4, R7, 0x2 ;  /* 0x0000000704077211 */ /* 0x000fc800078210ff */
[----:B------:R-:W-:Y:S02]  /*0b30*/  LEA.HI.X R5, R4, R6, R5, 0x2, P1 ;  /* 0x0000000604057211 */ /* 0x000fe400008f1405 */
[----:B-----5:R-:W-:-:S04]  /*0b40*/  IADD3 R16, P0, PT, R7, UR4, RZ ;  /* 0x0000000407107c10 */ /* 0x020fc8000ff1e0ff */
[----:B------:R-:W-:Y:S01]  /*0b50*/  IADD3.X R17, PT, PT, R5, UR5, RZ, P0, !PT ;  /* 0x0000000505117c10 */ /* 0x000fe200087fe4ff */
[----:B----4-:R-:W1:Y:S08]  /*0b60*/  MUFU.RCP R11, R11 ;  /* 0x0000000b000b7308 */ /* 0x010e700000001000 */
.L_x_7341:
[----:B----4-:R4:W3:Y:S01]  /*0b70*/  LDS.128 R4, [R13] ;  /* 0x000000000d047984 */ /* 0x0108e20000000c00 */
[----:B------:R-:W-:-:S05]  /*0b80*/  IADD3 R9, P0, PT, R10, R9, RZ ;  /* 0x000000090a097210 */ /* 0x000fca0007f1e0ff */
[----:B------:R-:W-:Y:S02]  /*0b90*/  IMAD.X R0, RZ, RZ, R0, P0 ;  /* 0x000000ffff007224 */ /* 0x000fe400000e0600 */
[----:B----4-:R-:W-:Y:S02]  /*0ba0*/  IMAD R13, R10, 0x10, R13 ;  /* 0x000000100a0d7824 */ /* 0x010fe400078e020d */
[C---:B---3--:R-:W-:Y:S01]  /*0bb0*/  FADD.FTZ R5, -R8.reuse, R5 ;  /* 0x0000000508057221 */ /* 0x048fe20000010100 */
[C---:B------:R-:W-:Y:S01]  /*0bc0*/  FADD.FTZ R7, -R8.reuse, R7 ;  /* 0x0000000708077221 */ /* 0x040fe20000010100 */
[C---:B------:R-:W-:Y:S01]  /*0bd0*/  FADD.FTZ R4, -R8.reuse, R4 ;  /* 0x0000000408047221 */ /* 0x040fe20000010100 */
[----:B------:R-:W-:Y:S01]  /*0be0*/  FADD.FTZ R6, -R8, R6 ;  /* 0x0000000608067221 */ /* 0x000fe20000010100 */
[----:B0-2---:R-:W-:Y:S01]  /*0bf0*/  FMUL.FTZ R14, R5, 1.4426950216293334961 ;  /* 0x3fb8aa3b050e7820 */ /* 0x005fe20000410000 */
[----:B------:R-:W-:Y:S01]  /*0c00*/  FMUL.FTZ R18, R7, 1.4426950216293334961 ;  /* 0x3fb8aa3b07127820 */ /* 0x000fe20000410000 */
[----:B------:R-:W-:Y:S01]  /*0c10*/  FMUL.FTZ R12, R4, 1.4426950216293334961 ;  /* 0x3fb8aa3b040c7820 */ /* 0x000fe20000410000 */
[----:B------:R-:W-:-:S03]  /*0c20*/  FMUL.FTZ R15, R6, 1.4426950216293334961 ;  /* 0x3fb8aa3b060f7820 */ /* 0x000fc60000410000 */
[----:B------:R-:W1:Y:S08]  /*0c30*/  MUFU.EX2 R14, R14 ;  /* 0x0000000e000e7308 */ /* 0x000e700000000800 */
[----:B------:R0:W2:Y:S08]  /*0c40*/  MUFU.EX2 R4, R12 ;  /* 0x0000000c00047308 */ /* 0x0000b00000000800 */
[----:B------:R3:W4:Y:S01]  /*0c50*/  MUFU.EX2 R6, R15 ;  /* 0x0000000f00067308 */ /* 0x0007220000000800 */
[----:B-1----:R-:W-:Y:S01]  /*0c60*/  FMUL.FTZ R5, R14, R11 ;  /* 0x0000000b0e057220 */ /* 0x002fe20000410000 */
[----:B------:R-:W-:Y:S01]  /*0c70*/  IMAD.MOV.U32 R14, RZ, RZ, R16 ;  /* 0x000000ffff0e7224 */ /* 0x000fe200078e0010 */
[----:B0-----:R-:W-:-:S05]  /*0c80*/  SHF.L.U64.HI R12, R9, 0x2, R0 ;  /* 0x00000002090c7819 */ /* 0x001fca0000010200 */
[----:B------:R-:W0:Y:S01]  /*0c90*/  MUFU.EX2 R18, R18 ;  /* 0x0000001200127308 */ /* 0x000e220000000800 */
[----:B--2---:R-:W-:Y:S01]  /*0ca0*/  FMUL.FTZ R4, R4, R11 ;  /* 0x0000000b04047220 */ /* 0x004fe20000410000 */
[----:B---3--:R-:W-:Y:S01]  /*0cb0*/  IMAD.MOV.U32 R15, RZ, RZ, R17 ;  /* 0x000000ffff0f7224 */ /* 0x008fe200078e0011 */
[----:B------:R-:W-:-:S04]  /*0cc0*/  SHF.L.U32 R17, R9, 0x2, RZ ;  /* 0x0000000209117819 */ /* 0x000fc800000006ff */
[----:B------:R-:W-:Y:S01]  /*0cd0*/  ISETP.GE.U32.AND P0, PT, R17, R2, PT ;  /* 0x000000021100720c */ /* 0x000fe20003f06070 */
[----:B------:R-:W-:-:S04]  /*0ce0*/  IMAD.WIDE.U32 R16, R10, 0x10, R14 ;  /* 0x000000100a107825 */ /* 0x000fc800078e000e */
[----:B----4-:R-:W-:Y:S01]  /*0cf0*/  FMUL.FTZ R6, R6, R11 ;  /* 0x0000000b06067220 */ /* 0x010fe20000410000 */
[----:B------:R-:W-:Y:S01]  /*0d00*/  ISETP.GE.AND.EX P0, PT, R12, R3, PT, P0 ;  /* 0x000000030c00720c */ /* 0x000fe20003f06300 */
[----:B0-----:R-:W-:-:S05]  /*0d10*/  FMUL.FTZ R7, R18, R11 ;  /* 0x0000000b12077220 */ /* 0x001fca0000410000 */
[----:B------:R4:W-:Y:S07]  /*0d20*/  STG.E.128 desc[UR6][R14.64], R4 ;  /* 0x000000040e007986 */ /* 0x0009ee000c101d06 */
[----:B------:R-:W-:Y:S05]  /*0d30*/  @!P0 BRA `(.L_x_7341) ;  /* 0xfffffffc008c8947 */ /* 0x000fea000383ffff */
[----:B------:R-:W-:Y:S05]  /*0d40*/  EXIT ;  /* 0x000000000000794d */ /* 0x000fea0003800000 */
.L_x_7334:
[----:B-1----:R-:W-:Y:S01]  /*0d50*/  MOV R18, R4 ;  /* 0x0000000400127202 */ /* 0x002fe20000000f00 */
[----:B------:R-:W-:Y:S01]  /*0d60*/  IMAD.MOV.U32 R19, RZ, RZ, 0x10 ;  /* 0x00000010ff137424 */ /* 0x000fe200078e00ff */
[----:B------:R-:W-:Y:S01]  /*0d70*/  MOV R17, 0xffffffff ;  /* 0xffffffff00117802 */ /* 0x000fe20000000f00 */
[----:B------:R-:W-:-:S07]  /*0d80*/  IMAD.MOV.U32 R22, RZ, RZ, 0x1f ;  /* 0x0000001fff167424 */ /* 0x000fce00078e00ff */
[----:B------:R-:W-:Y:S05]  /*0d90*/  WARPSYNC.COLLECTIVE R17, `(.L_x_7342) ;  /* 0x0000000011087348 */ /* 0x000fea0003c00000 */
[----:B------:R0:W1:Y:S02]  /*0da0*/  SHFL.DOWN P1, R15, R18, R19, R22 ;  /* 0x08000013120f7389 */ /* 0x0000640000020016 */
[----:B01----:R-:W-:Y:S05]  /*0db0*/  ENDCOLLECTIVE ;  /* 0x000000000000791b */ /* 0x003fea0003800000 */
.L_x_7342:
        /* <DEDUP_REMOVED lines=8> */
.L_x_7343:
        /* <DEDUP_REMOVED lines=8> */
.L_x_7344:
        /* <DEDUP_REMOVED lines=8> */
.L_x_7345:
        /* <DEDUP_REMOVED lines=8> */
.L_x_7346:
[----:B------:R-:W-:Y:S05]  /*0fc0*/  BRA `(.L_x_7347) ;  /* 0xfffffff400807947 */ /* 0x000fea000383ffff */
.L_x_7340:
[----:B------:R-:W-:Y:S02]  /*0fd0*/  HFMA2 R22, -RZ, RZ, 0, 1.847743988037109375e-06 ;  /* 0x0000001fff167431 */ /* 0x000fe400000001ff */
[----:B----4-:R-:W-:Y:S02]  /*0fe0*/  IMAD.MOV.U32 R18, RZ, RZ, R11 ;  /* 0x000000ffff127224 */ /* 0x010fe400078e000b */
[----:B------:R-:W-:Y:S02]  /*0ff0*/  IMAD.MOV.U32 R19, RZ, RZ, 0x10 ;  /* 0x00000010ff137424 */ /* 0x000fe400078e00ff */
[----:B------:R-:W-:-:S07]  /*1000*/  IMAD.MOV.U32 R17, RZ, RZ, -0x1 ;  /* 0xffffffffff117424 */ /* 0x000fce00078e00ff */
[----:B0-23--:R-:W-:Y:S05]  /*1010*/  WARPSYNC.COLLECTIVE R17, `(.L_x_7348) ;  /* 0x0000000011087348 */ /* 0x00dfea0003c00000 */
[----:B--2---:R1:W2:Y:S02]  /*1020*/  SHFL.DOWN P1, R15, R18, R19, R22 ;  /* 0x08000013120f7389 */ /* 0x0042a40000020016 */
[----:B0123--:R-:W-:Y:S05]  /*1030*/  ENDCOLLECTIVE ;  /* 0x000000000000791b */ /* 0x00ffea0003800000 */
.L_x_7348:
[----:B------:R-:W-:Y:S02]  /*1040*/  IMAD.MOV.U32 R19, RZ, RZ, 0x8 ;  /* 0x00000008ff137424 */ /* 0x000fe400078e00ff */
[----:B------:R-:W-:-:S04]  /*1050*/  IMAD.MOV.U32 R4, RZ, RZ, R15 ;  /* 0x000000ffff047224 */ /* 0x000fc800078e000f */
[----:B------:R-:W-:-:S05]  /*1060*/  FADD.FTZ R4, R11, R4 ;  /* 0x000000040b047221 */ /* 0x000fca0000010000 */
[----:B------:R-:W-:-:S07]  /*1070*/  MOV R18, R4 ;  /* 0x0000000400127202 */ /* 0x000fce0000000f00 */
[----:B------:R-:W-:Y:S05]  /*1080*/  WARPSYNC.COLLECTIVE R17, `(.L_x_7349) ;  /* 0x0000000011087348 */ /* 0x000fea0003c00000 */
[----:B------:R0:W1:Y:S02]  /*1090*/  SHFL.DOWN P1, R15, R18, R19, R22 ;  /* 0x08000013120f7389 */ /* 0x0000640000020016 */
[----:B01----:R-:W-:Y:S05]  /*10a0*/  ENDCOLLECTIVE ;  /* 0x000000000000791b */ /* 0x003fea0003800000 */
.L_x_7349:
[----:B------:R-:W-:Y:S02]  /*10b0*/  IMAD.MOV.U32 R19, RZ, RZ, 0x4 ;  /* 0x00000004ff137424 */ /* 0x000fe400078e00ff */
[----:B------:R-:W-:-:S04]  /*10c0*/  IMAD.MOV.U32 R5, RZ, RZ, R15 ;  /* 0x000000ffff057224 */ /* 0x000fc800078e000f */
[----:B------:R-:W-:-:S05]  /*10d0*/  FADD.FTZ R5, R4, R5 ;  /* 0x0000000504057221 */ /* 0x000fca0000010000 */
[----:B------:R-:W-:-:S07]  /*10e0*/  MOV R18, R5 ;  /* 0x0000000500127202 */ /* 0x000fce0000000f00 */
[----:B------:R-:W-:Y:S05]  /*10f0*/  WARPSYNC.COLLECTIVE R17, `(.L_x_7350) ;  /* 0x0000000011087348 */ /* 0x000fea0003c00000 */
[----:B------:R0:W1:Y:S02]  /*1100*/  SHFL.DOWN P1, R15, R18, R19, R22 ;  /* 0x08000013120f7389 */ /* 0x0000640000020016 */
[----:B01----:R-:W-:Y:S05]  /*1110*/  ENDCOLLECTIVE ;  /* 0x000000000000791b */ /* 0x003fea0003800000 */
.L_x_7350:
[----:B------:R-:W-:Y:S02]  /*1120*/  IMAD.MOV.U32 R19, RZ, RZ, 0x2 ;  /* 0x00000002ff137424 */ /* 0x000fe400078e00ff */
[----:B------:R-:W-:-:S04]  /*1130*/  IMAD.MOV.U32 R6, RZ, RZ, R15 ;  /* 0x000000ffff067224 */ /* 0x000fc800078e000f */
[----:B------:R-:W-:-:S05]  /*1140*/  FADD.FTZ R6, R5, R6 ;  /* 0x0000000605067221 */ /* 0x000fca0000010000 */
[----:B------:R-:W-:-:S07]  /*1150*/  MOV R18, R6 ;  /* 0x0000000600127202 */ /* 0x000fce0000000f00 */
[----:B------:R-:W-:Y:S05]  /*1160*/  WARPSYNC.COLLECTIVE R17, `(.L_x_7351) ;  /* 0x0000000011087348 */ /* 0x000fea0003c00000 */
[----:B------:R0:W1:Y:S02]  /*1170*/  SHFL.DOWN P1, R15, R18, R19, R22 ;  /* 0x08000013120f7389 */ /* 0x0000640000020016 */
[----:B01----:R-:W-:Y:S05]  /*1180*/  ENDCOLLECTIVE ;  /* 0x000000000000791b */ /* 0x003fea0003800000 */
.L_x_7351:
[----:B------:R-:W-:Y:S02]  /*1190*/  IMAD.MOV.U32 R19, RZ, RZ, 0x1 ;  /* 0x00000001ff137424 */ /* 0x000fe400078e00ff */
[----:B------:R-:W-:-:S04]  /*11a0*/  IMAD.MOV.U32 R7, RZ, RZ, R15 ;  /* 0x000000ffff077224 */ /* 0x000fc800078e000f */
[----:B------:R-:W-:-:S05]  /*11b0*/  FADD.FTZ R7, R6, R7 ;  /* 0x0000000706077221 */ /* 0x000fca0000010000 */
[----:B------:R-:W-:-:S07]  /*11c0*/  MOV R18, R7 ;  /* 0x0000000700127202 */ /* 0x000fce0000000f00 */
[----:B------:R-:W-:Y:S05]  /*11d0*/  WARPSYNC.COLLECTIVE R17, `(.L_x_7352) ;  /* 0x0000000011087348 */ /* 0x000fea0003c00000 */
[----:B------:R0:W1:Y:S02]  /*11e0*/  SHFL.DOWN P1, R15, R18, R19, R22 ;  /* 0x08000013120f7389 */ /* 0x0000640000020016 */
[----:B01----:R-:W-:Y:S05]  /*11f0*/  ENDCOLLECTIVE ;  /* 0x000000000000791b */ /* 0x003fea0003800000 */
.L_x_7352:
[----:B------:R-:W-:Y:S01]  /*1200*/  MOV R16, R15 ;  /* 0x0000000f00107202 */ /* 0x000fe20000000f00 */
[----:B------:R-:W-:Y:S06]  /*1210*/  BRA `(.L_x_7353) ;  /* 0xfffffff8000c7947 */ /* 0x000fec000383ffff */
.L_x_7354:
        /* <DEDUP_REMOVED lines=14> */
.L_x_11592:


//--------------------- .text._ZN2at6native43_GLOBAL__N__9ae7fba5_10_SoftMax_cu_9f978f6322cunn_SoftMaxForwardRegIfffNS1_22SoftMaxForwardEpilogueElLi9EEEvPT1_PKT_T3_ --------------------------
	.section	.text._ZN2at6native43_GLOBAL__N__9ae7fba5_10_SoftMax_cu_9f978f6322cunn_SoftMaxForwardRegIfffNS1_22SoftMaxForwardEpilogueElLi9EEEvPT1_PKT_T3_,"ax",@progbits
	.align	128
.text._ZN2at6native43_GLOBAL__N__9ae7fba5_10_SoftMax_cu_9f978f6322cunn_SoftMaxForwardRegIfffNS1_22SoftMaxForwardEpilogueElLi9EEEvPT1_PKT_T3_:
        .type           _ZN2at6native43_GLOBAL__N__9ae7fba5_10_SoftMax_cu_9f978f6322cunn_SoftMaxForwardRegIfffNS1_22SoftMaxForwardEpilogueElLi9EEEvPT1_PKT_T3_,@function
        .size           _ZN2at6native43_GLOBAL__N__9ae7fba5_10_SoftMax_cu_9f978f6322cunn_SoftMaxForwardRegIfffNS1_22SoftMaxForwardEpilogueElLi9EEEvPT1_PKT_T3_,(.L_x_11593 - _ZN2at6native43_GLOBAL__N__9ae7fba5_10_SoftMax_cu_9f978f6322cunn_SoftMaxForwardRegIfffNS1_22SoftMaxForwardEpilogueElLi9EEEvPT1_PKT_T3_)
        .other          _ZN2at6native43_GLOBAL__N__9ae7fba5_10_SoftMax_cu_9f978f6322cunn_SoftMaxForwardRegIfffNS1_22SoftMaxForwardEpilogueElLi9EEEvPT1_PKT_T3_,@"STO_CUDA_ENTRY STV_DEFAULT"
_ZN2at6native43_GLOBAL__N__9ae7fba5_10_SoftMax_cu_9f978f6322cunn_SoftMaxForwardRegIfffNS1_22SoftMaxForwardEpilogueElLi9EEEvPT1_PKT_T3_:
        /* <DEDUP_REMOVED lines=37> */
[----:B--2---:R1:W2:Y:S02]  /*0250*/  @!P3 LDG.E R0, desc[UR6][R14.64] ;  /* 0x000000060e00b981 */ /* 0x0042a4000c1e1900 */
[----:B------:R-:W-:Y:S01]  /*0260*/  @!P4 LEA.HI.X R13, R10, R13, R11, 0x2, P1 ;  /* 0x0000000d0a0dc211 */ /* 0x000fe200008f140b */
[----:B------:R-:W-:Y:S01]  /*0270*/  @!P5 IMAD R10, R23, UR8, R17 ;  /* 0x00000008170adc24 */ /* 0x000fe2000f8e0211 */
[----:B------:R-:W-:-:S02]  /*0280*/  ISETP.GE.U32.AND P1, PT, R18, R22, PT ;  /* 0x000000161200720c */ /* 0x000fc40003f26070 */
[C---:B---3--:R-:W-:Y:S01]  /*0290*/  @!P5 LEA R34, P2, R16.reuse, R34, 0x2 ;  /* 0x000000221022d211 */ /* 0x048fe200078410ff */
[----:B------:R3:W4:Y:S01]  /*02a0*/  @!P4 LDG.E R2, desc[UR6][R12.64] ;  /* 0x000000060c02c981 */ /* 0x000722000c1e1900 */
[----:B------:R-:W-:Y:S02]  /*02b0*/  ISETP.GE.AND.EX P1, PT, RZ, R23, PT, P1 ;  /* 0x00000017ff00720c */ /* 0x000fe40003f26310 */
[----:B------:R-:W-:Y:S01]  /*02c0*/  @!P5 LEA.HI.X R35, R16, R35, R10, 0x2, P2 ;  /* 0x000000231023d211 */ /* 0x000fe200010f140a */
[----:B------:R-:W-:-:S04]  /*02d0*/  @!P0 IMAD.WIDE.U32 R10, R22, UR8, R20 ;  /* 0x00000008160a8c25 */ /* 0x000fc8000f8e0014 */
[----:B------:R-:W-:Y:S01]  /*02e0*/  @!P0 IMAD R11, R23, UR8, R11 ;  /* 0x00000008170b8c24 */ /* 0x000fe2000f8e020b */
[----:B0-----:R-:W-:Y:S01]  /*02f0*/  @!P0 LEA R32, P2, R10, R32, 0x2 ;  /* 0x000000200a208211 */ /* 0x001fe200078410ff */
[----:B------:R-:W-:Y:S01]  /*0300*/  VIADD R16, R18, UR9 ;  /* 0x0000000912107c36 */ /* 0x000fe20008000000 */
[----:B------:R-:W5:Y:S02]  /*0310*/  @!P5 LDG.E R3, desc[UR6][R34.64] ;  /* 0x000000062203d981 */ /* 0x000f64000c1e1900 */
[----:B------:R-:W-:Y:S01]  /*0320*/  @!P0 LEA.HI.X R33, R10, R33, R11, 0x2, P2 ;  /* 0x000000210a218211 */ /* 0x000fe200010f140b */
[----:B------:R-:W0:Y:S01]  /*0330*/  @!P1 LDC.64 R42, c[0x0][0x388] ;  /* 0x0000e200ff2a9b82 */ /* 0x000e220000000a00 */
[C---:B------:R-:W-:Y:S01]  /*0340*/  ISETP.GE.U32.AND P2, PT, R16.reuse, R22, PT ;  /* 0x000000161000720c */ /* 0x040fe20003f46070 */
[----:B------:R-:W-:Y:S01]  /*0350*/  @!P1 IMAD.MOV.U32 R19, RZ, RZ, RZ ;  /* 0x000000ffff139224 */ /* 0x000fe200078e00ff */
[----:B-1----:R-:W-:Y:S01]  /*0360*/  IADD3 R14, PT, PT, R16, UR9, RZ ;  /* 0x00000009100e7c10 */ /* 0x002fe2000fffe0ff */
[----:B------:R1:W5:Y:S01]  /*0370*/  @!P0 LDG.E R4, desc[UR6][R32.64] ;  /* 0x0000000620048981 */ /* 0x000362000c1e1900 */
        /* <DEDUP_REMOVED lines=9> */
[----:B------:R-:W5:Y:S01]  /*0410*/  @!P1 LDG.E R5, desc[UR6][R42.64] ;  /* 0x000000062a059981 */ /* 0x000f62000c1e1900 */
[----:B---3--:R-:W-:-:S04]  /*0420*/  @!P2 LEA R26, P3, R10, R26, 0x2 ;  /* 0x0000001a0a1aa211 */ /* 0x008fc800078610ff */
[----:B------:R-:W-:Y:S02]  /*0430*/  @!P2 LEA.HI.X R27, R10, R27, R11, 0x2, P3 ;  /* 0x0000001b0a1ba211 */ /* 0x000fe400018f140b */
[C---:B------:R-:W-:Y:S01]  /*0440*/  ISETP.GE.U32.AND P3, PT, R14.reuse, R22, PT ;  /* 0x000000160e00720c */ /* 0x040fe20003f66070 */
[----:B------:R-:W-:Y:S02]  /*0450*/  VIADD R12, R14, UR9 ;  /* 0x000000090e0c7c36 */ /* 0x000fe40008000000 */
[----:B------:R-:W3:Y:S01]  /*0460*/  @!P2 LDG.E R6, desc[UR6][R26.64] ;  /* 0x000000061a06a981 */ /* 0x000ee2000c1e1900 */
[----:B------:R-:W-:-:S13]  /*0470*/  ISETP.GE.AND.EX P3, PT, RZ, R23, PT, P3 ;  /* 0x00000017ff00720c */ /* 0x000fda0003f66330 */
[----:B------:R-:W0:Y:S01]  /*0480*/  @!P3 LDC.64 R28, c[0x0][0x388] ;  /* 0x0000e200ff1cbb82 */ /* 0x000e220000000a00 */
[----:B------:R-:W-:Y:S02]  /*0490*/  @!P3 IMAD.MOV.U32 R15, RZ, RZ, RZ ;  /* 0x000000ffff0fb224 */ /* 0x000fe400078e00ff */
[----:B------:R-:W-:-:S04]  /*04a0*/  @!P3 IMAD.WIDE.U32 R10, R22, UR8, R14 ;  /* 0x00000008160abc25 */ /* 0x000fc8000f8e000e */
[----:B------:R-:W-:Y:S01]  /*04b0*/  @!P3 IMAD R11, R23, UR8, R11 ;  /* 0x00000008170bbc24 */ /* 0x000fe2000f8e020b */
[----:B0-----:R-:W-:-:S04]  /*04c0*/  @!P3 LEA R28, P4, R10, R28, 0x2 ;  /* 0x0000001c0a1cb211 */ /* 0x001fc800078810ff */
[----:B------:R-:W-:Y:S02]  /*04d0*/  @!P3 LEA.HI.X R29, R10, R29, R11, 0x2, P4 ;  /* 0x0000001d0a1db211 */ /* 0x000fe400020f140b */
[----:B------:R-:W-:-:S03]  /*04e0*/  ISETP.GE.U32.AND P4, PT, R12, R22, PT ;  /* 0x000000160c00720c */ /* 0x000fc60003f86070 */
        /* <DEDUP_REMOVED lines=8> */
[----:B------:R-:W-:-:S03]  /*0570*/  IADD3 R10, PT, PT, R12, UR9, RZ ;  /* 0x000000090c0a7c10 */ /* 0x000fc6000fffe0ff */
[----:B------:R-:W3:Y:S01]  /*0580*/  @!P4 LDG.E R8, desc[UR6][R30.64] ;  /* 0x000000061e08c981 */ /* 0x000ee2000c1e1900 */
[----:B------:R-:W-:-:S04]  /*0590*/  ISETP.GE.U32.AND P5, PT, R10, R22, PT ;  /* 0x000000160a00720c */ /* 0x000fc80003fa6070 */
[----:B------:R-:W-:-:S13]  /*05a0*/  ISETP.GE.AND.EX P5, PT, RZ, R23, PT, P5 ;  /* 0x00000017ff00720c */ /* 0x000fda0003fa6350 */
[----:B-1----:R-:W0:Y:S01]  /*05b0*/  @!P5 LDC.64 R32, c[0x0][0x388] ;  /* 0x0000e200ff20db82 */ /* 0x002e220000000a00 */
[----:B------:R-:W-:Y:S02]  /*05c0*/  @!P5 IMAD.MOV.U32 R11, RZ, RZ, RZ ;  /* 0x000000ffff0bd224 */ /* 0x000fe400078e00ff */
[----:B------:R-:W-:-:S04]  /*05d0*/  @!P5 IMAD.WIDE.U32 R34, R22, UR8, R10 ;  /* 0x000000081622dc25 */ /* 0x000fc8000f8e000a */
[----:B------:R-:W-:Y:S01]  /*05e0*/  @!P5 IMAD R35, R23, UR8, R35 ;  /* 0x000000081723dc24 */ /* 0x000fe2000f8e0223 */
[----:B0-----:R-:W-:-:S04]  /*05f0*/  @!P5 LEA R32, P6, R34, R32, 0x2 ;  /* 0x000000202220d211 */ /* 0x001fc800078c10ff */
[----:B------:R-:W-:-:S05]  /*0600*/  @!P5 LEA.HI.X R33, R34, R33, R35, 0x2, P6 ;  /* 0x000000212221d211 */ /* 0x000fca00030f1423 */
[----:B------:R-:W3:Y:S01]  /*0610*/  @!P5 LDG.E R9, desc[UR6][R32.64] ;  /* 0x000000062009d981 */ /* 0x000ee2000c1e1900 */
[----:B------:R-:W-:Y:S01]  /*0620*/  P2R R40, PR, RZ, 0x1 ;  /* 0x00000001ff287803 */ /* 0x000fe20000000000 */
[----:B------:R-:W-:Y:S01]  /*0630*/  BAR.SYNC.DEFER_BLOCKING 0x0 ;  /* 0x0000000000007b1d */ /* 0x000fe20000010000 */
[----:B------:R-:W-:-:S04]  /*0640*/  ISETP.NE.AND P0, PT, R38, RZ, PT ;  /* 0x000000ff2600720c */ /* 0x000fc80003f05270 */
[----:B------:R-:W-:Y:S02]  /*0650*/  P2R R39, PR, RZ, 0x1 ;  /* 0x00000001ff277803 */ /* 0x000fe40000000000 */
[----:B------:R-:W-:Y:S01]  /*0660*/  ISETP.NE.AND P0, PT, R36, RZ, PT ;  /* 0x000000ff2400720c */ /* 0x000fe20003f05270 */
[----:B------:R-:W-:Y:S01]  /*0670*/  IMAD.MOV.U32 R34, RZ, RZ, -0x800001 ;  /* 0xff7fffffff227424 */ /* 0x000fe200078e00ff */
[----:B------:R-:W-:-:S11]  /*0680*/  ISETP.NE.AND P6, PT, R37, RZ, PT ;  /* 0x000000ff2500720c */ /* 0x000fd60003fc5270 */
[----:B--2---:R-:W-:Y:S02]  /*0690*/  @!P0 FMNMX.FTZ R34, R0, -3.40282346638528859812e+38, !PT ;  /* 0xff7fffff00228809 */ /* 0x004fe40007810000 */
[----:B------:R-:W-:-:S13]  /*06a0*/  ISETP.NE.AND P0, PT, R39, RZ, PT ;  /* 0x000000ff2700720c */ /* 0x000fda0003f05270 */
[----:B----4-:R-:W-:Y:S02]  /*06b0*/  @!P0 FMNMX.FTZ R34, R34, R2, !PT ;  /* 0x0000000222228209 */ /* 0x010fe40007810000 */
[----:B------:R-:W-:Y:S02]  /*06c0*/  ISETP.NE.AND P0, PT, R40, RZ, PT ;  /* 0x000000ff2800720c */ /* 0x000fe40003f05270 */
[----:B-----5:R-:W-:-:S11]  /*06d0*/  @!P6 FMNMX.FTZ R34, R34, R3, !PT ;  /* 0x000000032222e209 */ /* 0x020fd60007810000 */
[----:B------:R-:W-:-:S04]  /*06e0*/  @!P0 FMNMX.FTZ R34, R34, R4, !PT ;  /* 0x0000000422228209 */ /* 0x000fc80007810000 */
[----:B------:R-:W-:-:S04]  /*06f0*/  @!P1 FMNMX.FTZ R34, R34, R5, !PT ;  /* 0x0000000522229209 */ /* 0x000fc80007810000 */
[----:B---3--:R-:W-:-:S04]  /*0700*/  @!P2 FMNMX.FTZ R34, R34, R6, !PT ;  /* 0x000000062222a209 */ /* 0x008fc80007810000 */
[----:B------:R-:W-:-:S04]  /*0710*/  @!P3 FMNMX.FTZ R34, R34, R7, !PT ;  /* 0x000000072222b209 */ /* 0x000fc80007810000 */
[----:B------:R-:W-:-:S04]  /*0720*/  @!P4 FMNMX.FTZ R34, R34, R8, !PT ;  /* 0x000000082222c209 */ /* 0x000fc80007810000 */
        /* <DEDUP_REMOVED lines=26> */
[----:B------:R-:W-:Y:S01]  /*08d0*/  @!P6 MOV R28, 0x400 ;  /* 0x00000400001ce802 */ /* 0x000fe20000000f00 */
[----:B------:R-:W-:Y:S01]  /*08e0*/  IMAD.MOV.U32 R31, RZ, RZ, -0x800001 ;  /* 0xff7fffffff1f7424 */ /* 0x000fe200078e00ff */
[----:B------:R-:W-:Y:S02]  /*08f0*/  P2R R33, PR, RZ, 0x40 ;  /* 0x00000040ff217803 */ /* 0x000fe40000000000 */
[----:B-1----:R-:W-:-:S04]  /*0900*/  @!P6 LEA R29, R29, R28, 0x18 ;  /* 0x0000001c1d1de211 */ /* 0x002fc800078ec0ff */
[----:B------:R-:W-:-:S05]  /*0910*/  @!P6 LEA R28, R26, R29, 0x2 ;  /* 0x0000001d1a1ce211 */ /* 0x000fca00078e10ff */
        /* <DEDUP_REMOVED lines=21> */
.L_x_7381:
        /* <DEDUP_REMOVED lines=12> */
.L_x_7355:
[----:B------:R-:W-:Y:S05]  /*0b30*/  WARPSYNC.ALL ;  /* 0x0000000000007948 */ /* 0x000fea0003800000 */
[----:B------:R-:W3:Y:S08]  /*0b40*/  S2UR UR5, SR_CgaCtaId ;  /* 0x00000000000579c3 */ /* 0x000ef00000008800 */
[----:B------:R-:W-:Y:S01]  /*0b50*/  BAR.SYNC.DEFER_BLOCKING 0x0 ;  /* 0x0000000000007b1d */ /* 0x000fe20000010000 */
[----:B--2---:R-:W-:-:S02]  /*0b60*/  P2R R40, PR, RZ, 0x10 ;  /* 0x00000010ff287803 */ /* 0x004fc40000000000 */
[----:B------:R-:W-:Y:S02]  /*0b70*/  ISETP.NE.AND P4, PT, R36, RZ, PT ;  /* 0x000000ff2400720c */ /* 0x000fe40003f85270 */
[----:B------:R-:W-:Y:S01]  /*0b80*/  P2R R34, PR, RZ, 0x20 ;  /* 0x00000020ff227803 */ /* 0x000fe20000000000 */
[----:B------:R-:W-:Y:S01]  /*0b90*/  UMOV UR4, 0x400 ;  /* 0x0000040000047882 */ /* 0x000fe20000000000 */
[----:B------:R-:W-:Y:S01]  /*0ba0*/  ISETP.NE.AND P5, PT, R38, RZ, PT ;  /* 0x000000ff2600720c */ /* 0x000fe20003fa5270 */
[----:B------:R-:W-:Y:S01]  /*0bb0*/  BSSY B0, `(.L_x_7357) ;  /* 0x000004f000007945 */ /* 0x000fe20003800000 */
[----:B------:R-:W-:Y:S01]  /*0bc0*/  ISETP.NE.AND P6, PT, R37, RZ, PT ;  /* 0x000000ff2500720c */ /* 0x000fe20003fc5270 */
[----:B---3--:R-:W-:-:S09]  /*0bd0*/  ULEA UR4, UR5, UR4, 0x18 ;  /* 0x0000000405047291 */ /* 0x008fd2000f8ec0ff */
[----:B------:R-:W2:Y:S02]  /*0be0*/  LDS R27, [UR4] ;  /* 0x00000004ff1b7984 */ /* 0x000ea40008000800 */
[--C-:B--2---:R-:W-:Y:S01]  /*0bf0*/  @!P4 FADD.FTZ R28, R0, -R27.reuse ;  /* 0x8000001b001cc221 */ /* 0x104fe20000010000 */
[--C-:B------:R-:W-:Y:S01]  /*0c00*/  @!P5 FADD.FTZ R29, R2, -R27.reuse ;  /* 0x8000001b021dd221 */ /* 0x100fe20000010000 */
[--C-:B------:R-:W-:Y:S01]  /*0c10*/  @!P6 FADD.FTZ R30, R3, -R27.reuse ;  /* 0x8000001b031ee221 */ /* 0x100fe20000010000 */
[----:B-1----:R-:W-:Y:S01]  /*0c20*/  @!P0 FADD.FTZ R31, R4, -R27 ;  /* 0x8000001b041f8221 */ /* 0x002fe20000010000 */
[----:B------:R-:W-:Y:S01]  /*0c30*/  @!P4 FMUL.FTZ R28, R28, 1.4426950216293334961 ;  /* 0x3fb8aa3b1c1cc820 */ /* 0x000fe20000410000 */
[----:B------:R-:W-:Y:S01]  /*0c40*/  @!P5 FMUL.FTZ R29, R29, 1.4426950216293334961 ;  /* 0x3fb8aa3b1d1dd820 */ /* 0x000fe20000410000 */
[----:B------:R-:W-:Y:S01]  /*0c50*/  @!P6 FMUL.FTZ R30, R30, 1.4426950216293334961 ;  /* 0x3fb8aa3b1e1ee820 */ /* 0x000fe20000410000 */
[----:B------:R-:W-:Y:S01]  /*0c60*/  @!P0 FMUL.FTZ R32, R31, 1.4426950216293334961 ;  /* 0x3fb8aa3b1f208820 */ /* 0x000fe20000410000 */
[----:B------:R-:W-:-:S02]  /*0c70*/  IMAD.MOV.U32 R31, RZ, RZ, RZ ;  /* 0x000000ffff1f7224 */ /* 0x000fc400078e00ff */
[----:B0-----:R-:W-:Y:S01]  /*0c80*/  @!P1 FADD.FTZ R41, R5, -R27 ;  /* 0x8000001b05299221 */ /* 0x001fe20000010000 */
[----:B------:R-:W0:Y:S03]  /*0c90*/  @!P4 MUFU.EX2 R28, R28 ;  /* 0x0000001c001cc308 */ /* 0x000e260000000800 */
[----:B------:R-:W-:-:S05]  /*0ca0*/  @!P1 FMUL.FTZ R41, R41, 1.4426950216293334961 ;  /* 0x3fb8aa3b29299820 */ /* 0x000fca0000410000 */
[----:B------:R-:W1:Y:S08]  /*0cb0*/  @!P5 MUFU.EX2 R29, R29 ;  /* 0x0000001d001dd308 */ /* 0x000e700000000800 */
[----:B------:R-:W2:Y:S01]  /*0cc0*/  @!P6 MUFU.EX2 R30, R30 ;  /* 0x0000001e001ee308 */ /* 0x000ea20000000800 */
[----:B0-----:R-:W-:Y:S01]  /*0cd0*/  @!P4 FADD.FTZ R31, RZ, R28 ;  /* 0x0000001cff1fc221 */ /* 0x001fe20000010000 */
[----:B------:R-:W-:Y:S01]  /*0ce0*/  BAR.SYNC.DEFER_BLOCKING 0x0 ;  /* 0x0000000000007b1d */ /* 0x000fe20000010000 */
[----:B------:R-:W-:Y:S01]  /*0cf0*/  ISETP.NE.AND P4, PT, R40, RZ, PT ;  /* 0x000000ff2800720c */ /* 0x000fe20003f85270 */
[----:B------:R-:W-:-:S04]  /*0d00*/  @!P2 FADD.FTZ R40, R6, -R27 ;  /* 0x8000001b0628a221 */ /* 0x000fc80000010000 */
[----:B------:R-:W0:Y:S01]  /*0d10*/  @!P0 MUFU.EX2 R32, R32 ;  /* 0x0000002000208308 */ /* 0x000e220000000800 */
[----:B-1----:R-:W-:Y:S01]  /*0d20*/  @!P5 FADD.FTZ R31, R31, R29 ;  /* 0x0000001d1f1fd221 */ /* 0x002fe20000010000 */
[----:B------:R-:W-:Y:S01]  /*0d30*/  ISETP.NE.AND P5, PT, R34, RZ, PT ;  /* 0x000000ff2200720c */ /* 0x000fe20003fa5270 */
[----:B------:R-:W-:Y:S01]  /*0d40*/  @!P2 FMUL.FTZ R40, R40, 1.4426950216293334961 ;  /* 0x3fb8aa3b2828a820 */ /* 0x000fe20000410000 */
[----:B------:R-:W-:-:S04]  /*0d50*/  @!P3 FADD.FTZ R29, R7, -R27 ;  /* 0x8000001b071db221 */ /* 0x000fc80000010000 */
[----:B------:R-:W1:Y:S01]  /*0d60*/  @!P1 MUFU.EX2 R28, R41 ;  /* 0x00000029001c9308 */ /* 0x000e620000000800 */
[----:B--2---:R-:W-:Y:S01]  /*0d70*/  @!P6 FADD.FTZ R31, R31, R30 ;  /* 0x0000001e1f1fe221 */ /* 0x004fe20000010000 */
[--C-:B------:R-:W-:Y:S01]  /*0d80*/  @!P4 FADD.FTZ R42, R8, -R27.reuse ;  /* 0x8000001b082ac221 */ /* 0x100fe20000010000 */
[----:B------:R-:W-:Y:S01]  /*0d90*/  @!P3 FMUL.FTZ R29, R29, 1.4426950216293334961 ;  /* 0x3fb8aa3b1d1db820 */ /* 0x000fe20000410000 */
[----:B------:R-:W-:Y:S01]  /*0da0*/  ISETP.NE.AND P6, PT, R26, RZ, PT ;  /* 0x000000ff1a00720c */ /* 0x000fe20003fc5270 */
[----:B------:R-:W-:Y:S02]  /*0db0*/  IMAD.MOV.U32 R26, RZ, RZ, RZ ;  /* 0x000000ffff1a7224 */ /* 0x000fe400078e00ff */
[----:B------:R-:W-:Y:S01]  /*0dc0*/  @!P4 FMUL.FTZ R42, R42, 1.4426950216293334961 ;  /* 0x3fb8aa3b2a2ac820 */ /* 0x000fe20000410000 */
[----:B------:R-:W2:Y:S01]  /*0dd0*/  @!P2 MUFU.EX2 R34, R40 ;  /* 0x000000280022a308 */ /* 0x000ea20000000800 */
[----:B0-----:R-:W-:Y:S01]  /*0de0*/  @!P0 FADD.FTZ R31, R31, R32 ;  /* 0x000000201f1f8221 */ /* 0x001fe20000010000 */
[----:B------:R-:W-:-:S04]  /*0df0*/  @!P5 FADD.FTZ R32, R9, -R27 ;  /* 0x8000001b0920d221 */ /* 0x000fc80000010000 */
[----:B------:R-:W-:Y:S02]  /*0e00*/  @!P5 FMUL.FTZ R32, R32, 1.4426950216293334961 ;  /* 0x3fb8aa3b2020d820 */ /* 0x000fe40000410000 */
[----:B------:R0:W3:Y:S01]  /*0e10*/  @!P3 MUFU.EX2 R30, R29 ;  /* 0x0000001d001eb308 */ /* 0x0000e20000000800 */
[----:B-1----:R-:W-:Y:S01]  /*0e20*/  @!P1 FADD.FTZ R31, R31, R28 ;  /* 0x0000001c1f1f9221 */ /* 0x002fe20000010000 */
[----:B------:R-:W-:-:S06]  /*0e30*/  @!P6 LEA.HI R43, R24, UR4, RZ, 0x1d ;  /* 0x00000004182bec11 */ /* 0x000fcc000f8fe8ff */
[----:B------:R-:W1:Y:S01]  /*0e40*/  @!P4 MUFU.EX2 R42, R42 ;  /* 0x0000002a002ac308 */ /* 0x000e620000000800 */
[----:B--2---:R-:W-:Y:S01]  /*0e50*/  @!P2 FADD.FTZ R31, R31, R34 ;  /* 0x000000221f1fa221 */ /* 0x004fe20000010000 */
[----:B0-----:R-:W-:Y:S02]  /*0e60*/  P2R R29, PR, RZ, 0x1 ;  /* 0x00000001ff1d7803 */ /* 0x001fe40000000000 */
[----:B------:R-:W-:-:S04]  /*0e70*/  ISETP.NE.AND P0, PT, R33, RZ, PT ;  /* 0x000000ff2100720c */ /* 0x000fc80003f05270 */
[----:B------:R-:W0:Y:S01]  /*0e80*/  @!P5 MUFU.EX2 R32, R32 ;  /* 0x000000200020d308 */ /* 0x000e220000000800 */
[----:B---3--:R-:W-:-:S04]  /*0e90*/  @!P3 FADD.FTZ R31, R31, R30 ;  /* 0x0000001e1f1fb221 */ /* 0x008fc80000010000 */
[----:B-1----:R-:W-:-:S04]  /*0ea0*/  @!P4 FADD.FTZ R31, R31, R42 ;  /* 0x0000002a1f1fc221 */ /* 0x002fc80000010000 */
[----:B0-----:R-:W-:-:S05]  /*0eb0*/  @!P5 FADD.FTZ R31, R31, R32 ;  /* 0x000000201f1fd221 */ /* 0x001fca0000010000 */
[----:B------:R-:W0:Y:S02]  /*0ec0*/  SHFL.DOWN PT, R28, R31, 0x10, 0x1f ;  /* 0x0a001f001f1c7f89 */ /* 0x000e2400000e0000 */
[----:B0-----:R-:W-:-:S05]  /*0ed0*/  FADD.FTZ R28, R28, R31 ;  /* 0x0000001f1c1c7221 */ /* 0x001fca0000010000 */
[----:B------:R-:W0:Y:S02]  /*0ee0*/  SHFL.DOWN PT, R33, R28, 0x8, 0x1f ;  /* 0x09001f001c217f89 */ /* 0x000e2400000e0000 */
[----:B0-----:R-:W-:Y:S01]  /*0ef0*/  FADD.FTZ R33, R28, R33 ;  /* 0x000000211c217221 */ /* 0x001fe20000010000 */
[----:B------:R-:W-:-:S04]  /*0f00*/  @!P0 IMAD.SHL.U32 R28, R24, 0x4, RZ ;  /* 0x00000004181c8824 */ /* 0x000fc800078e00ff */
        /* <DEDUP_REMOVED lines=24> */
.L_x_7387:
[----:B-1----:R-:W-:-:S07]  /*1090*/  FADD.FTZ R26, R34, R39 ;  /* 0x00000027221a7221 */ /* 0x002fce0000010000 */
.L_x_7358:
[----:B------:R-:W-:Y:S05]  /*10a0*/  BSYNC B0 ;  /* 0x0000000000007941 */ /* 0x000fea0003800000 */
.L_x_7357:
[----:B------:R-:W-:Y:S01]  /*10b0*/  ISETP.NE.AND P6, PT, R35, RZ, PT ;  /* 0x000000ff2300720c */ /* 0x000fe20003fc5270 */
[----:B------:R-:W-:-:S12]  /*10c0*/  WARPSYNC.ALL ;  /* 0x0000000000007948 */ /* 0x000fd80003800000 */
[----:B-1----:R1:W-:Y:S01]  /*10d0*/  @P6 STS [UR4], R26 ;  /* 0x0000001aff006988 */ /* 0x0023e20008000804 */
[----:B------:R-:W-:Y:S01]  /*10e0*/  BAR.SYNC.DEFER_BLOCKING 0x0 ;  /* 0x0000000000007b1d */ /* 0x000fe20000010000 */
[----:B------:R-:W-:-:S05]  /*10f0*/  ISETP.NE.AND P6, PT, R36, RZ, PT ;  /* 0x000000ff2400720c */ /* 0x000fca0003fc5270 */
[----:B------:R-:W-:Y:S01]  /*1100*/  BSSY.RECONVERGENT B0, `(.L_x_7360) ;  /* 0x0000010000007945 */ /* 0x000fe20003800200 */
[----:B------:R-:W2:Y:S07]  /*1110*/  LDS R26, [UR4] ;  /* 0x00000004ff1a7984 */ /* 0x000eae0008000800 */
[----:B-1----:R-:W-:Y:S05]  /*1120*/  @P6 BRA `(.L_x_7361) ;  /* 0x0000000000346947 */ /* 0x002fea0003800000 */
[----:B------:R-:W-:Y:S01]  /*1130*/  MOV R28, R24 ;  /* 0x00000018001c7202 */ /* 0x000fe20000000f00 */
[----:B------:R-:W-:Y:S02]  /*1140*/  IMAD.MOV.U32 R29, RZ, RZ, RZ ;  /* 0x000000ffff1d7224 */ /* 0x000fe400078e00ff */
[----:B------:R-:W-:Y:S01]  /*1150*/  FADD.FTZ R0, R0, -R27 ;  /* 0x8000001b00007221 */ /* 0x000fe20000010000 */
[----:B------:R-:W1:Y:S01]  /*1160*/  LDCU.64 UR4, c[0x0][0x380] ;  /* 0x00007000ff0477ac */ /* 0x000e620008000a00 */
[----:B------:R-:W-:-:S04]  /*1170*/  IMAD.WIDE.U32 R28, R22, UR8, R28 ;  /* 0x00000008161c7c25 */ /* 0x000fc8000f8e001c */
[----:B------:R-:W-:Y:S01]  /*1180*/  FMUL.FTZ R0, R0, 1.4426950216293334961 ;  /* 0x3fb8aa3b00007820 */ /* 0x000fe20000410000 */
[----:B------:R-:W-:Y:S02]  /*1190*/  IMAD R25, R23, UR8, R29 ;  /* 0x0000000817197c24 */ /* 0x000fe4000f8e021d */
[----:B--2---:R-:W-:Y:S08]  /*11a0*/  MUFU.RCP R29, R26 ;  /* 0x0000001a001d7308 */ /* 0x004ff00000001000 */
[----:B------:R-:W2:Y:S01]  /*11b0*/  MUFU.EX2 R0, R0 ;  /* 0x0000000000007308 */ /* 0x000ea20000000800 */
[----:B-1----:R-:W-:-:S04]  /*11c0*/  LEA R24, P6, R28, UR4, 0x2 ;  /* 0x000000041c187c11 */ /* 0x002fc8000f8c10ff */
[----:B------:R-:W-:Y:S01]  /*11d0*/  LEA.HI.X R25, R28, UR5, R25, 0x2, P6 ;  /* 0x000000051c197c11 */ /* 0x000fe2000b0f1419 */
[----:B--2---:R-:W-:-:S05]  /*11e0*/  FMUL.FTZ R29, R0, R29 ;  /* 0x0000001d001d7220 */ /* 0x004fca0000410000 */
[----:B------:R1:W-:Y:S03]  /*11f0*/  STG.E desc[UR6][R24.64], R29 ;  /* 0x0000001d18007986 */ /* 0x0003e6000c101906 */
.L_x_7361:
[----:B------:R-:W-:Y:S05]  /*1200*/  BSYNC.RECONVERGENT B0 ;  /* 0x0000000000007941 */ /* 0x000fea0003800200 */
.L_x_7360:
[----:B------:R-:W-:Y:S01]  /*1210*/  ISETP.NE.AND P6, PT, R38, RZ, PT ;  /* 0x000000ff2600720c */ /* 0x000fe20003fc5270 */
[----:B------:R-:W-:-:S12]  /*1220*/  BSSY.RECONVERGENT B0, `(.L_x_7362) ;  /* 0x0000010000007945 */ /* 0x000fd80003800200 */
[----:B------:R-:W-:Y:S05]  /*1230*/  @P6 BRA `(.L_x_7363) ;  /* 0x0000000000386947 */ /* 0x000fea0003800000 */
[----:B-1----:R-:W1:Y:S01]  /*1240*/  S2R R24, SR_TID.X ;  /* 0x0000000000187919 */ /* 0x002e620000002100 */
[----:B------:R-:W-:Y:S02]  /*1250*/  IMAD.MOV.U32 R25, RZ, RZ, RZ ;  /* 0x000000ffff197224 */ /* 0x000fe400078e00ff */
[----:B------:R-:W-:Y:S01]  /*1260*/  FADD.FTZ R2, R2, -R27 ;  /* 0x8000001b02027221 */ /* 0x000fe20000010000 */
[----:B------:R-:W3:Y:S03]  /*1270*/  LDCU.64 UR4, c[0x0][0x380] ;  /* 0x00007000ff0477ac */ /* 0x000ee60008000a00 */
[----:B------:R-:W-:-:S06]  /*1280*/  FMUL.FTZ R2, R2, 1.4426950216293334961 ;  /* 0x3fb8aa3b02027820 */ /* 0x000fcc0000410000 */
[----:B------:R-:W-:Y:S01]  /*1290*/  MUFU.EX2 R2, R2 ;  /* 0x0000000200027308 */ /* 0x000fe20000000800 */
[----:B-1----:R-:W-:-:S04]  /*12a0*/  VIADD R24, R24, UR9 ;  /* 0x0000000918187c36 */ /* 0x002fc80008000000 */
[----:B------:R-:W-:-:S04]  /*12b0*/  IMAD.WIDE.U32 R28, R22, UR8, R24 ;  /* 0x00000008161c7c25 */ /* 0x000fc8000f8e0018 */
[----:B------:R-:W-:Y:S01]  /*12c0*/  IMAD R25, R23, UR8, R29 ;  /* 0x0000000817197c24 */ /* 0x000fe2000f8e021d */
[C---:B---3--:R-:W-:Y:S01]  /*12d0*/  LEA R24, P6, R28.reuse, UR4, 0x2 ;  /* 0x000000041c187c11 */ /* 0x048fe2000f8c10ff */
[----:B--2---:R-:W1:Y:S03]  /*12e0*/  MUFU.RCP R29, R26 ;  /* 0x0000001a001d7308 */ /* 0x004e660000001000 */
[----:B------:R-:W-:Y:S01]  /*12f0*/  LEA.HI.X R25, R28, UR5, R25, 0x2, P6 ;  /* 0x000000051c197c11 */ /* 0x000fe2000b0f1419 */
[----:B-1----:R-:W-:-:S05]  /*1300*/  FMUL.FTZ R29, R2, R29 ;  /* 0x0000001d021d7220 */ /* 0x002fca0000410000 */
[----:B------:R3:W-:Y:S03]  /*1310*/  STG.E desc[UR6][R24.64], R29 ;  /* 0x0000001d18007986 */ /* 0x0007e6000c101906 */
.L_x_7363:
[----:B------:R-:W-:Y:S05]  /*1320*/  BSYNC.RECONVERGENT B0 ;  /* 0x0000000000007941 */ /* 0x000fea0003800200 */
.L_x_7362:
[----:B------:R-:W-:Y:S01]  /*1330*/  ISETP.NE.AND P6, PT, R37, RZ, PT ;  /* 0x000000ff2500720c */ /* 0x000fe20003fc5270 */
[----:B------:R-:W-:-:S12]  /*1340*/  BSSY.RECONVERGENT B0, `(.L_x_7364) ;  /* 0x0000011000007945 */ /* 0x000fd80003800200 */
[----:B------:R-:W-:Y:S05]  /*1350*/  @P6 BRA `(.L_x_7365) ;  /* 0x00000000003c6947 */ /* 0x000fea0003800000 */
[----:B------:R-:W4:Y:S01]  /*1360*/  S2R R2, SR_TID.X ;  /* 0x0000000000027919 */ /* 0x000f220000002100 */
[----:B------:R-:W-:Y:S01]  /*1370*/  FADD.FTZ R3, R3, -R27 ;  /* 0x8000001b03037221 */ /* 0x000fe20000010000 */
[----:B------:R-:W5:Y:S01]  /*1380*/  LDCU.64 UR4, c[0x0][0x380] ;  /* 0x00007000ff0477ac */ /* 0x000f620008000a00 */
[----:B-123--:R-:W-:Y:S02]  /*1390*/  MUFU.RCP R29, R26 ;  /* 0x0000001a001d7308 */ /* 0x00efe40000001000 */
[----:B------:R-:W-:Y:S01]  /*13a0*/  FMUL.FTZ R0, R3, 1.4426950216293334961 ;  /* 0x3fb8aa3b03007820 */ /* 0x000fe20000410000 */
[----:B------:R-:W-:-:S05]  /*13b0*/  IMAD.MOV.U32 R3, RZ, RZ, RZ ;  /* 0x000000ffff037224 */ /* 0x000fca00078e00ff */
[----:B------:R-:W1:Y:S01]  /*13c0*/  MUFU.EX2 R0, R0 ;  /* 0x0000000000007308 */ /* 0x000e620000000800 */
[----:B----4-:R-:W-:-:S05]  /*13d0*/  IADD3 R2, PT, PT, R2, UR9, RZ ;  /* 0x0000000902027c10 */ /* 0x010fca000fffe0ff */
[----:B------:R-:W-:-:S04]  /*13e0*/  VIADD R2, R2, UR9 ;  /* 0x0000000902027c36 */ /* 0x000fc80008000000 */
[----:B------:R-:W-:-:S04]  /*13f0*/  IMAD.WIDE.U32 R24, R22, UR8, R2 ;  /* 0x0000000816187c25 */ /* 0x000fc8000f8e0002 */
[----:B------:R-:W-:Y:S01]  /*1400*/  IMAD R3, R23, UR8, R25 ;  /* 0x0000000817037c24 */ /* 0x000fe2000f8e0219 */
[----:B-----5:R-:W-:Y:S01]  /*1410*/  LEA R2, P6, R24, UR4, 0x2 ;  /* 0x0000000418027c11 */ /* 0x020fe2000f8c10ff */
[----:B-1----:R-:W-:-:S03]  /*1420*/  FMUL.FTZ R25, R0, R29 ;  /* 0x0000001d00197220 */ /* 0x002fc60000410000 */
[----:B------:R-:W-:-:S05]  /*1430*/  LEA.HI.X R3, R24, UR5, R3, 0x2, P6 ;  /* 0x0000000518037c11 */ /* 0x000fca000b0f1403 */
[----:B------:R4:W-:Y:S04]  /*1440*/  STG.E desc[UR6][R2.64], R25 ;  /* 0x0000001902007986 */ /* 0x0009e8000c101906 */
.L_x_7365:
[----:B------:R-:W-:Y:S05]  /*1450*/  BSYNC.RECONVERGENT B0 ;  /* 0x0000000000007941 */ /* 0x000fea0003800200 */
.L_x_7364:
[----:B------:R-:W-:Y:S04]  /*1460*/  BSSY.RECONVERGENT B0, `(.L_x_7366) ;  /* 0x000000e000007945 */ /* 0x000fe80003800200 */
[----:B------:R-:W-:Y:S05]  /*1470*/  @P0 BRA `(.L_x_7367) ;  /* 0x0000000000300947 */ /* 0x000fea0003800000 */
[----:B------:R-:W-:Y:S01]  /*1480*/  FADD.FTZ R4, R4, -R27 ;  /* 0x8000001b04047221 */ /* 0x000fe20000010000 */
[----:B------:R-:W5:Y:S01]  /*1490*/  LDCU.64 UR4, c[0x0][0x380] ;  /* 0x00007000ff0477ac */ /* 0x000f620008000a00 */
[----:B-1234-:R-:W-:Y:S01]  /*14a0*/  MUFU.RCP R25, R26 ;  /* 0x0000001a00197308 */ /* 0x01efe20000001000 */
[----:B------:R-:W-:Y:S02]  /*14b0*/  IMAD.MOV.U32 R21, RZ, RZ, RZ ;  /* 0x000000ffff157224 */ /* 0x000fe400078e00ff */
[----:B------:R-:W-:Y:S01]  /*14c0*/  FMUL.FTZ R4, R4, 1.4426950216293334961 ;  /* 0x3fb8aa3b04047820 */ /* 0x000fe20000410000 */
[----:B------:R-:W-:-:S05]  /*14d0*/  IMAD.WIDE.U32 R20, R22, UR8, R20 ;  /* 0x0000000816147c25 */ /* 0x000fca000f8e0014 */
[----:B------:R-:W1:Y:S01]  /*14e0*/  MUFU.EX2 R4, R4 ;  /* 0x0000000400047308 */ /* 0x000e620000000800 */
[----:B------:R-:W-:Y:S01]  /*14f0*/  IMAD R3, R23, UR8, R21 ;  /* 0x0000000817037c24 */ /* 0x000fe2000f8e0215 */
[----:B-----5:R-:W-:-:S04]  /*1500*/  LEA R2, P0, R20, UR4, 0x2 ;  /* 0x0000000414027c11 */ /* 0x020fc8000f8010ff */
[----:B------:R-:W-:Y:S01]  /*1510*/  LEA.HI.X R3, R20, UR5, R3, 0x2, P0 ;  /* 0x0000000514037c11 */ /* 0x000fe200080f1403 */
[----:B-1----:R-:W-:-:S05]  /*1520*/  FMUL.FTZ R21, R4, R25 ;  /* 0x0000001904157220 */ /* 0x002fca0000410000 */
[----:B------:R1:W-:Y:S03]  /*1530*/  STG.E desc[UR6][R2.64], R21 ;  /* 0x0000001502007986 */ /* 0x0003e6000c101906 */
.L_x_7367:
[----:B------:R-:W-:Y:S05]  /*1540*/  BSYNC.RECONVERGENT B0 ;  /* 0x0000000000007941 */ /* 0x000fea0003800200 */
.L_x_7366:
[----:B------:R-:W-:Y:S04]  /*1550*/  BSSY.RECONVERGENT B0, `(.L_x_7368) ;  /* 0x000000e000007945 */ /* 0x000fe80003800200 */
[----:B------:R-:W-:Y:S05]  /*1560*/  @P1 BRA `(.L_x_7369) ;  /* 0x0000000000301947 */ /* 0x000fea0003800000 */
[----:B------:R-:W-:Y:S01]  /*1570*/  FADD.FTZ R5, R5, -R27 ;  /* 0x8000001b05057221 */ /* 0x000fe20000010000 */
[----:B------:R-:W5:Y:S01]  /*1580*/  LDCU.64 UR4, c[0x0][0x380] ;  /* 0x00007000ff0477ac */ /* 0x000f620008000a00 */
[----:B------:R-:W-:Y:S01]  /*1590*/  HFMA2 R19, -RZ, RZ, 0, 0 ;  /* 0x00000000ff137431 */ /* 0x000fe200000001ff */
[----:B-12---:R-:W-:Y:S01]  /*15a0*/  MUFU.RCP R21, R26 ;  /* 0x0000001a00157308 */ /* 0x006fe20000001000 */
[----:B------:R-:W-:-:S07]  /*15b0*/  FMUL.FTZ R0, R5, 1.4426950216293334961 ;  /* 0x3fb8aa3b05007820 */ /* 0x000fce0000410000 */
[----:B------:R-:W1:Y:S01]  /*15c0*/  MUFU.EX2 R0, R0 ;  /* 0x0000000000007308 */ /* 0x000e620000000800 */
[----:B------:R-:W-:-:S04]  /*15d0*/  IMAD.WIDE.U32 R18, R22, UR8, R18 ;  /* 0x0000000816127c25 */ /* 0x000fc8000f8e0012 */
[----:B----4-:R-:W-:Y:S01]  /*15e0*/  IMAD R3, R23, UR8, R19 ;  /* 0x0000000817037c24 */ /* 0x010fe2000f8e0213 */
[----:B-----5:R-:W-:-:S04]  /*15f0*/  LEA R2, P0, R18, UR4, 0x2 ;  /* 0x0000000412027c11 */ /* 0x020fc8000f8010ff */
[----:B------:R-:W-:Y:S01]  /*1600*/  LEA.HI.X R3, R18, UR5, R3, 0x2, P0 ;  /* 0x0000000512037c11 */ /* 0x000fe200080f1403 */
[----:B-1----:R-:W-:-:S05]  /*1610*/  FMUL.FTZ R5, R0, R21 ;  /* 0x0000001500057220 */ /* 0x002fca0000410000 */
[----:B------:R1:W-:Y:S03]  /*1620*/  STG.E desc[UR6][R2.64], R5 ;  /* 0x0000000502007986 */ /* 0x0003e6000c101906 */
.L_x_7369:
[----:B------:R-:W-:Y:S05]  /*1630*/  BSYNC.RECONVERGENT B0 ;  /* 0x0000000000007941 */ /* 0x000fea0003800200 */
.L_x_7368:
[----:B------:R-:W-:Y:S04]  /*1640*/  BSSY.RECONVERGENT B0, `(.L_x_7370) ;  /* 0x000000e000007945 */ /* 0x000fe80003800200 */
[----:B------:R-:W-:Y:S05]  /*1650*/  @P2 BRA `(.L_x_7371) ;  /* 0x0000000000302947 */ /* 0x000fea0003800000 */
[----:B------:R-:W-:Y:S01]  /*1660*/  FADD.FTZ R6, R6, -R27 ;  /* 0x8000001b06067221 */ /* 0x000fe20000010000 */
[----:B------:R-:W5:Y:S01]  /*1670*/  LDCU.64 UR4, c[0x0][0x380] ;  /* 0x00007000ff0477ac */ /* 0x000f620008000a00 */
[----:B--2---:R-:W-:Y:S01]  /*1680*/  MUFU.RCP R0, R26 ;  /* 0x0000001a00007308 */ /* 0x004fe20000001000 */
[----:B------:R-:W-:Y:S02]  /*1690*/  IMAD.MOV.U32 R17, RZ, RZ, RZ ;  /* 0x000000ffff117224 */ /* 0x000fe400078e00ff */
[----:B------:R-:W-:Y:S01]  /*16a0*/  FMUL.FTZ R6, R6, 1.4426950216293334961 ;  /* 0x3fb8aa3b06067820 */ /* 0x000fe20000410000 */
[----:B------:R-:W-:-:S04]  /*16b0*/  IMAD.WIDE.U32 R16, R22, UR8, R16 ;  /* 0x0000000816107c25 */ /* 0x000fc8000f8e0010 */
[----:B-1----:R-:W1:Y:S01]  /*16c0*/  MUFU.EX2 R5, R6 ;  /* 0x0000000600057308 */ /* 0x002e620000000800 */
[----:B----4-:R-:W-:Y:S01]  /*16d0*/  IMAD R3, R23, UR8, R17 ;  /* 0x0000000817037c24 */ /* 0x010fe2000f8e0211 */
[----:B-----5:R-:W-:-:S04]  /*16e0*/  LEA R2, P0, R16, UR4, 0x2 ;  /* 0x0000000410027c11 */ /* 0x020fc8000f8010ff */
[----:B------:R-:W-:Y:S01]  /*16f0*/  LEA.HI.X R3, R16, UR5, R3, 0x2, P0 ;  /* 0x0000000510037c11 */ /* 0x000fe200080f1403 */
[----:B-1----:R-:W-:-:S05]  /*1700*/  FMUL.FTZ R5, R5, R0 ;  /* 0x0000000005057220 */ /* 0x002fca0000410000 */
[----:B------:R1:W-:Y:S03]  /*1710*/  STG.E desc[UR6][R2.64], R5 ;  /* 0x0000000502007986 */ /* 0x0003e6000c101906 */
.L_x_7371:
[----:B------:R-:W-:Y:S05]  /*1720*/  BSYNC.RECONVERGENT B0 ;  /* 0x0000000000007941 */ /* 0x000fea0003800200 */
.L_x_7370:
        /* <DEDUP_REMOVED lines=14> */
.L_x_7373:
[----:B------:R-:W-:Y:S05]  /*1810*/  BSYNC.RECONVERGENT B0 ;  /* 0x0000000000007941 */ /* 0x000fea0003800200 */
.L_x_7372:
        /* <DEDUP_REMOVED lines=14> */
.L_x_7375:
[----:B------:R-:W-:Y:S05]  /*1900*/  BSYNC.RECONVERGENT B0 ;  /* 0x0000000000007941 */ /* 0x000fea0003800200 */
.L_x_7374:
[----:B------:R-:W-:Y:S05]  /*1910*/  @P5 EXIT ;  /* 0x000000000000594d */ /* 0x000fea0003800000 */
[----:B------:R-:W-:Y:S01]  /*1920*/  FADD.FTZ R9, R9, -R27 ;  /* 0x8000001b09097221 */ /* 0x000fe20000010000 */
[----:B------:R-:W4:Y:S01]  /*1930*/  LDCU.64 UR4, c[0x0][0x380] ;  /* 0x00007000ff0477ac */ /* 0x000f220008000a00 */
[----:B--2---:R-:W-:Y:S01]  /*1940*/  MUFU.RCP R26, R26 ;  /* 0x0000001a001a7308 */ /* 0x004fe20000001000 */
[----:B------:R-:W-:Y:S01]  /*1950*/  MOV R11, RZ ;  /* 0x000000ff000b7202 */ /* 0x000fe20000000f00 */
[----:B------:R-:W-:Y:S02]  /*1960*/  FMUL.FTZ R9, R9, 1.4426950216293334961 ;  /* 0x3fb8aa3b09097820 */ /* 0x000fe40000410000 */
[----:B------:R-:W-:-:S04]  /*1970*/  IMAD.WIDE.U32 R10, R22, UR8, R10 ;  /* 0x00000008160a7c25 */ /* 0x000fc8000f8e000a */
[----:B-1----:R-:W1:Y:S01]  /*1980*/  MUFU.EX2 R5, R9 ;  /* 0x0000000900057308 */ /* 0x002e620000000800 */
[----:B------:R-:W-:Y:S01]  /*1990*/  IMAD R23, R23, UR8, R11 ;  /* 0x0000000817177c24 */ /* 0x000fe2000f8e020b */
[----:B----4-:R-:W-:-:S04]  /*19a0*/  LEA R2, P0, R10, UR4, 0x2 ;  /* 0x000000040a027c11 */ /* 0x010fc8000f8010ff */
[----:B------:R-:W-:Y:S01]  /*19b0*/  LEA.HI.X R3, R10, UR5, R23, 0x2, P0 ;  /* 0x000000050a037c11 */ /* 0x000fe200080f1417 */
[----:B-1----:R-:W-:-:S05]  /*19c0*/  FMUL.FTZ R5, R5, R26 ;  /* 0x0000001a05057220 */ /* 0x002fca0000410000 */
[----:B------:R-:W-:Y:S01]  /*19d0*/  STG.E desc[UR6][R2.64], R5 ;  /* 0x0000000502007986 */ /* 0x000fe2000c101906 */
[----:B------:R-:W-:Y:S05]  /*19e0*/  EXIT ;  /* 0x000000000000794d */ /* 0x000fea0003800000 */
.L_x_7356:
[----:B-1----:R-:W-:Y:S01]  /*19f0*/  IMAD.MOV.U32 R43, RZ, RZ, R31 ;  /* 0x000000ffff2b7224 */ /* 0x002fe200078e001f */
[----:B------:R-:W-:Y:S01]  /*1a00*/  MOV R28, 0xffffffff ;  /* 0xffffffff001c7802 */ /* 0x000fe20000000f00 */
[----:B------:R-:W-:Y:S02]  /*1a10*/  IMAD.MOV.U32 R30, RZ, RZ, 0x10 ;  /* 0x00000010ff1e7424 */ /* 0x000fe400078e00ff */
[----:B------:R-:W-:-:S07]  /*1a20*/  IMAD.MOV.U32 R29, RZ, RZ, 0x1f ;  /* 0x0000001fff1d7424 */ /* 0x000fce00078e00ff */
[----:B------:R-:W-:Y:S05]  /*1a30*/  WARPSYNC.COLLECTIVE R28, `(.L_x_7376) ;  /* 0x000000001c087348 */ /* 0x000fea0003c00000 */
[----:B------:R0:W1:Y:S02]  /*1a40*/  SHFL.DOWN P6, R40, R43, R30, R29 ;  /* 0x0800001e2b287389 */ /* 0x00006400000c001d */
[----:B01----:R-:W-:Y:S05]  /*1a50*/  ENDCOLLECTIVE ;  /* 0x000000000000791b */ /* 0x003fea0003800000 */
.L_x_7376:
        /* <DEDUP_REMOVED lines=8> */
.L_x_7377:
        /* <DEDUP_REMOVED lines=8> */
.L_x_7378:
        /* <DEDUP_REMOVED lines=8> */
.L_x_7379:
        /* <DEDUP_REMOVED lines=8> */
.L_x_7380:
[----:B------:R-:W-:Y:S05]  /*1c60*/  BRA `(.L_x_7381) ;  /* 0xffffffec00807947 */ /* 0x000fea000383ffff */
.L_x_7359:
[----:B-1----:R-:W-:Y:S01]  /*1c70*/  IMAD.MOV.U32 R43, RZ, RZ, R26 ;  /* 0x000000ffff2b7224 */ /* 0x002fe200078e001a */
[----:B------:R-:W-:Y:S01]  /*1c80*/  MOV R28, 0xffffffff ;  /* 0xffffffff001c7802 */ /* 0x000fe20000000f00 */
[----:B------:R-:W-:Y:S02]  /*1c90*/  IMAD.MOV.U32 R30, RZ, RZ, 0x10 ;  /* 0x00000010ff1e7424 */ /* 0x000fe400078e00ff */
[----:B------:R-:W-:-:S07]  /*1ca0*/  IMAD.MOV.U32 R29, RZ, RZ, 0x1f ;  /* 0x0000001fff1d7424 */ /* 0x000fce00078e00ff */
[----:B------:R-:W-:Y:S05]  /*1cb0*/  WARPSYNC.COLLECTIVE R28, `(.L_x_7382) ;  /* 0x000000001c087348 */ /* 0x000fea0003c00000 */
[----:B------:R0:W1:Y:S02]  /*1cc0*/  SHFL.DOWN P6, R40, R43, R30, R29 ;  /* 0x0800001e2b287389 */ /* 0x00006400000c001d */
[----:B01----:R-:W-:Y:S05]  /*1cd0*/  ENDCOLLECTIVE ;  /* 0x000000000000791b */ /* 0x003fea0003800000 */
.L_x_7382:
[----:B------:R-:W-:Y:S02]  /*1ce0*/  HFMA2 R30, -RZ, RZ, 0, 4.76837158203125e-07 ;  /* 0x00000008ff1e7431 */ /* 0x000fe400000001ff */
[----:B------:R-:W-:-:S04]  /*1cf0*/  IMAD.MOV.U32 R31, RZ, RZ, R40 ;  /* 0x000000ffff1f7224 */ /* 0x000fc800078e0028 */
[----:B------:R-:W-:-:S04]  /*1d00*/  FADD.FTZ R31, R26, R31 ;  /* 0x0000001f1a1f7221 */ /* 0x000fc80000010000 */
[----:B------:R-:W-:-:S07]  /*1d10*/  IMAD.MOV.U32 R43, RZ, RZ, R31 ;  /* 0x000000ffff2b7224 */ /* 0x000fce00078e001f */
[----:B------:R-:W-:Y:S05]  /*1d20*/  WARPSYNC.COLLECTIVE R28, `(.L_x_7383) ;  /* 0x000000001c087348 */ /* 0x000fea0003c00000 */
[----:B------:R0:W1:Y:S02]  /*1d30*/  SHFL.DOWN P6, R40, R43, R30, R29 ;  /* 0x0800001e2b287389 */ /* 0x00006400000c001d */
[----:B01----:R-:W-:Y:S05]  /*1d40*/  ENDCOLLECTIVE ;  /* 0x000000000000791b */ /* 0x003fea0003800000 */
.L_x_7383:
[----:B------:R-:W-:Y:S01]  /*1d50*/  MOV R30, 0x4 ;  /* 0x00000004001e7802 */ /* 0x000fe20000000f00 */
[----:B------:R-:W-:-:S04]  /*1d60*/  IMAD.MOV.U32 R32, RZ, RZ, R40 ;  /* 0x000000ffff207224 */ /* 0x000fc800078e0028 */
[----:B------:R-:W-:-:S04]  /*1d70*/  FADD.FTZ R32, R31, R32 ;  /* 0x000000201f207221 */ /* 0x000fc80000010000 */
[----:B------:R-:W-:-:S07]  /*1d80*/  IMAD.MOV.U32 R43, RZ, RZ, R32 ;  /* 0x000000ffff2b7224 */ /* 0x000fce00078e0020 */
[----:B------:R-:W-:Y:S05]  /*1d90*/  WARPSYNC.COLLECTIVE R28, `(.L_x_7384) ;  /* 0x000000001c087348 */ /* 0x000fea0003c00000 */
[----:B------:R0:W1:Y:S02]  /*1da0*/  SHFL.DOWN P6, R40, R43, R30, R29 ;  /* 0x0800001e2b287389 */ /* 0x00006400000c001d */
[----:B01----:R-:W-:Y:S05]  /*1db0*/  ENDCOLLECTIVE ;  /* 0x000000000000791b */ /* 0x003fea0003800000 */
.L_x_7384:
[----:B------:R-:W-:Y:S02]  /*1dc0*/  HFMA2 R30, -RZ, RZ, 0, 1.1920928955078125e-07 ;  /* 0x00000002ff1e7431 */ /* 0x000fe400000001ff */
[----:B------:R-:W-:-:S04]  /*1dd0*/  IMAD.MOV.U32 R33, RZ, RZ, R40 ;  /* 0x000000ffff217224 */ /* 0x000fc800078e0028 */
[----:B------:R-:W-:-:S04]  /*1de0*/  FADD.FTZ R33, R32, R33 ;  /* 0x0000002120217221 */ /* 0x000fc80000010000 */
[----:B------:R-:W-:-:S07]  /*1df0*/  IMAD.MOV.U32 R43, RZ, RZ, R33 ;  /* 0x000000ffff2b7224 */ /* 0x000fce00078e0021 */
[----:B------:R-:W-:Y:S05]  /*1e00*/  WARPSYNC.COLLECTIVE R28, `(.L_x_7385) ;  /* 0x000000001c087348 */ /* 0x000fea0003c00000 */
[----:B------:R0:W1:Y:S02]  /*1e10*/  SHFL.DOWN P6, R40, R43, R30, R29 ;  /* 0x0800001e2b287389 */ /* 0x00006400000c001d */
[----:B01----:R-:W-:Y:S05]  /*1e20*/  ENDCOLLECTIVE ;  /* 0x000000000000791b */ /* 0x003fea0003800000 */
.L_x_7385:
[----:B------:R-:W-:Y:S01]  /*1e30*/  MOV R30, 0x1 ;  /* 0x00000001001e7802 */ /* 0x000fe20000000f00 */
[----:B------:R-:W-:-:S04]  /*1e40*/  IMAD.MOV.U32 R34, RZ, RZ, R40 ;  /* 0x000000ffff227224 */ /* 0x000fc800078e0028 */
[----:B------:R-:W-:-:S04]  /*1e50*/  FADD.FTZ R34, R33, R34 ;  /* 0x0000002221227221 */ /* 0x000fc80000010000 */
[----:B------:R-:W-:-:S07]  /*1e60*/  IMAD.MOV.U32 R43, RZ, RZ, R34 ;  /* 0x000000ffff2b7224 */ /* 0x000fce00078e0022 */
[----:B------:R-:W-:Y:S05]  /*1e70*/  WARPSYNC.COLLECTIVE R28, `(.L_x_7386) ;  /* 0x000000001c087348 */ /* 0x000fea0003c00000 */
[----:B------:R0:W1:Y:S02]  /*1e80*/  SHFL.DOWN P6, R40, R43, R30, R29 ;  /* 0x0800001e2b287389 */ /* 0x00006400000c001d */
[----:B01----:R-:W-:Y:S05]  /*1e90*/  ENDCOLLECTIVE ;  /* 0x000000000000791b */ /* 0x003fea0003800000 */
.L_x_7386:
[----:B------:R-:W-:Y:S01]  /*1ea0*/  IMAD.MOV.U32 R39, RZ, RZ, R40 ;  /* 0x000000ffff277224 */ /* 0x000fe200078e0028 */
[----:B------:R-:W-:Y:S06]  /*1eb0*/  BRA `(.L_x_7387) ;  /* 0xfffffff000747947 */ /* 0x000fec000383ffff */
.L_x_7388:
        /* <DEDUP_REMOVED lines=12> */
.L_x_11593:


//--------------------- .text._ZN2at6native43_GLOBAL__N__9ae7fba5_10_SoftMax_cu_9f978f6322cunn_SoftMaxForwardRegIfffNS1_22SoftMaxForwardEpilogueElLi8EEEvPT1_PKT_T3_ --------------------------
	.section	.text._ZN2at6native43_GLOBAL__N__9ae7fba5_10_SoftMax_cu_9f978f6322cunn_SoftMaxForwardRegIfffNS1_22SoftMaxForwardEpilogueElLi8EEEvPT1_PKT_T3_,"ax",@progbits
	.align	128
.text._ZN2at6native43_GLOBAL__N__9ae7fba5_10_SoftMax_cu_9f978f6322cunn_SoftMaxForwardRegIfffNS1_22SoftMaxForwardEpilogueElLi8EEEvPT1_PKT_T3_:
        .type           _ZN2at6native43_GLOBAL__N__9ae7fba5_10_SoftMax_cu_9f978f6322cunn_SoftMaxForwardRegIfffNS1_22SoftMaxForwardEpilogueElLi8EEEvPT1_PKT_T3_,@function
        .size           _ZN2at6native43_GLOBAL__N__9ae7fba5_10_SoftMax_cu_9f978f6322cunn_SoftMaxForwardRegIfffNS1_22SoftMaxForwardEpilogueElLi8EEEvPT1_PKT_T3_,(.L_x_11594 - _ZN2at6native43_GLOBAL__N__9ae7fba5_10_SoftMax_cu_9f978f6322cunn_SoftMaxForwardRegIfffNS1_22SoftMaxForwardEpilogueElLi8EEEvPT1_PKT_T3_)
        .other          _ZN2at6native43_GLOBAL__N__9ae7fba5_10_SoftMax_cu_9f978f6322cunn_SoftMaxForwardRegIfffNS1_22SoftMaxForwardEpilogueElLi8EEEvPT1_PKT_T3_,@"STO_CUDA_ENTRY STV_DEFAULT"
_ZN2at6native43_GLOBAL__N__9ae7fba5_10_SoftMax_cu_9f978f6322cunn_SoftMaxForwardRegIfffNS1_22SoftMaxForwardEpilogueElLi8EEEvPT1_PKT_T3_:
        /* <DEDUP_REMOVED lines=12> */
[----:B------:R-:W-:Y:S02]  /*00c0*/  ISETP.GE.AND.EX P6, PT, RZ, R13, PT, P6 ;  /* 0x0000000dff00720c */ /* 0x000fe40003fc6360 */
[----:B------:R-:W-:-:S04]  /*00d0*/  ISETP.GE.U32.AND P1, PT, R20, R12, PT ;  /* 0x0000000c1400720c */ /* 0x000fc80003f26070 */
        /* <DEDUP_REMOVED lines=9> */
[----:B------:R-:W-:Y:S02]  /*0170*/  @!P0 IMAD R7, R13, UR8, R15 ;  /* 0x000000080d078c24 */ /* 0x000fe4000f8e020f */
[C---:B------:R-:W-:Y:S01]  /*0180*/  @!P6 IMAD.WIDE.U32 R22, R12.reuse, UR8, R22 ;  /* 0x000000080c16ec25 */ /* 0x040fe2000f8e0016 */
[----:B------:R-:W3:Y:S02]  /*0190*/  @!P4 LDC.64 R24, c[0x0][0x388] ;  /* 0x0000e200ff18cb82 */ /* 0x000ee40000000a00 */
[----:B------:R-:W-:Y:S01]  /*01a0*/  @!P1 MOV R17, RZ ;  /* 0x000000ff00119202 */ /* 0x000fe20000000f00 */
[----:B------:R-:W-:Y:S02]  /*01b0*/  @!P4 IMAD.MOV.U32 R21, RZ, RZ, RZ ;  /* 0x000000ffff15c224 */ /* 0x000fe400078e00ff */
[----:B------:R-:W-:Y:S01]  /*01c0*/  @!P4 IMAD.WIDE.U32 R20, R12, UR8, R20 ;  /* 0x000000080c14cc25 */ /* 0x000fe2000f8e0014 */
[C---:B0-----:R-:W-:Y:S02]  /*01d0*/  @!P0 LEA R32, P2, R14.reuse, R32, 0x2 ;  /* 0x000000200e208211 */ /* 0x041fe400078410ff */
[----:B------:R-:W0:Y:S02]  /*01e0*/  @!P1 LDC.64 R18, c[0x0][0x388] ;  /* 0x0000e200ff129b82 */ /* 0x000e240000000a00 */
[----:B------:R-:W-:Y:S01]  /*01f0*/  @!P0 LEA.HI.X R33, R14, R33, R7, 0x2, P2 ;  /* 0x000000210e218211 */ /* 0x000fe200010f1407 */
[----:B------:R-:W-:-:S02]  /*0200*/  VIADD R14, R16, UR9 ;  /* 0x00000009100e7c36 */ /* 0x000fc40008000000 */
[C---:B------:R-:W-:Y:S01]  /*0210*/  @!P6 IMAD R7, R13.reuse, UR8, R23 ;  /* 0x000000080d07ec24 */ /* 0x040fe2000f8e0217 */
[----:B-1----:R-:W-:Y:S01]  /*0220*/  @!P6 LEA R26, P3, R22, R26, 0x2 ;  /* 0x0000001a161ae211 */ /* 0x002fe200078610ff */
[----:B------:R-:W-:Y:S01]  /*0230*/  @!P1 IMAD.WIDE.U32 R16, R12, UR8, R16 ;  /* 0x000000080c109c25 */ /* 0x000fe2000f8e0010 */
[----:B------:R-:W-:Y:S01]  /*0240*/  ISETP.GE.U32.AND P2, PT, R14, R12, PT ;  /* 0x0000000c0e00720c */ /* 0x000fe20003f46070 */
[----:B--2---:R1:W2:Y:S01]  /*0250*/  @!P0 LDG.E R6, desc[UR6][R32.64] ;  /* 0x0000000620068981 */ /* 0x0042a2000c1e1900 */
[----:B------:R-:W-:Y:S01]  /*0260*/  @!P6 LEA.HI.X R27, R22, R27, R7, 0x2, P3 ;  /* 0x0000001b161be211 */ /* 0x000fe200018f1407 */
[C---:B------:R-:W-:Y:S01]  /*0270*/  @!P4 IMAD R7, R13.reuse, UR8, R21 ;  /* 0x000000080d07cc24 */ /* 0x040fe2000f8e0215 */
[----:B------:R-:W-:Y:S02]  /*0280*/  ISETP.GE.AND.EX P2, PT, RZ, R13, PT, P2 ;  /* 0x0000000dff00720c */ /* 0x000fe40003f46320 */
[C---:B---3--:R-:W-:Y:S01]  /*0290*/  @!P4 LEA R24, P3, R20.reuse, R24, 0x2 ;  /* 0x000000181418c211 */ /* 0x048fe200078610ff */
[----:B------:R-:W3:Y:S03]  /*02a0*/  @!P6 LDG.E R5, desc[UR6][R26.64] ;  /* 0x000000061a05e981 */ /* 0x000ee6000c1e1900 */
[----:B------:R-:W-:Y:S01]  /*02b0*/  @!P4 LEA.HI.X R25, R20, R25, R7, 0x2, P3 ;  /* 0x000000191419c211 */ /* 0x000fe200018f1407 */
[----:B------:R-:W-:Y:S01]  /*02c0*/  @!P1 IMAD R7, R13, UR8, R17 ;  /* 0x000000080d079c24 */ /* 0x000fe2000f8e0211 */
[----:B0-----:R-:W-:-:S05]  /*02d0*/  @!P1 LEA R18, P3, R16, R18, 0x2 ;  /* 0x0000001210129211 */ /* 0x001fca00078610ff */
[----:B------:R-:W0:Y:S01]  /*02e0*/  @!P2 LDC.64 R20, c[0x0][0x388] ;  /* 0x0000e200ff14ab82 */ /* 0x000e220000000a00 */
[----:B------:R-:W-:Y:S01]  /*02f0*/  @!P2 IMAD.MOV.U32 R15, RZ, RZ, RZ ;  /* 0x000000ffff0fa224 */ /* 0x000fe200078e00ff */
[----:B------:R-:W-:Y:S01]  /*0300*/  @!P1 LEA.HI.X R19, R16, R19, R7, 0x2, P3 ;  /* 0x0000001310139211 */ /* 0x000fe200018f1407 */
[----:B------:R-:W-:Y:S01]  /*0310*/  VIADD R16, R14, UR9 ;  /* 0x000000090e107c36 */ /* 0x000fe20008000000 */
[----:B------:R-:W-:Y:S01]  /*0320*/  P2R R7, PR, RZ, 0x2 ;  /* 0x00000002ff077803 */ /* 0x000fe20000000000 */
[----:B------:R-:W-:Y:S01]  /*0330*/  @!P2 IMAD.WIDE.U32 R22, R12, UR8, R14 ;  /* 0x000000080c16ac25 */ /* 0x000fe2000f8e000e */
[----:B------:R-:W-:Y:S02]  /*0340*/  ISETP.NE.AND P1, PT, R30, RZ, PT ;  /* 0x000000ff1e00720c */ /* 0x000fe40003f25270 */
[----:B------:R-:W-:Y:S01]  /*0350*/  ISETP.GE.U32.AND P3, PT, R16, R12, PT ;  /* 0x0000000c1000720c */ /* 0x000fe20003f66070 */
[----:B------:R-:W-:-:S03]  /*0360*/  @!P2 IMAD R17, R13, UR8, R23 ;  /* 0x000000080d11ac24 */ /* 0x000fc6000f8e0217 */
[----:B------:R-:W-:Y:S02]  /*0370*/  ISETP.GE.AND.EX P3, PT, RZ, R13, PT, P3 ;  /* 0x0000000dff00720c */ /* 0x000fe40003f66330 */
[----:B------:R-:W-:-:S05]  /*0380*/  IADD3 R34, PT, PT, R16, UR9, RZ ;  /* 0x0000000910227c10 */ /* 0x000fca000fffe0ff */
[----:B------:R4:W5:Y:S01]  /*0390*/  @!P1 LDG.E R4, desc[UR6][R24.64] ;  /* 0x0000000618049981 */ /* 0x000962000c1e1900 */
[----:B0-----:R-:W-:-:S04]  /*03a0*/  @!P2 LEA R20, P4, R22, R20, 0x2 ;  /* 0x000000141614a211 */ /* 0x001fc800078810ff */
[----:B------:R-:W-:Y:S02]  /*03b0*/  @!P2 LEA.HI.X R21, R22, R21, R17, 0x2, P4 ;  /* 0x000000151615a211 */ /* 0x000fe400020f1411 */
[----:B------:R-:W0:Y:S01]  /*03c0*/  @!P3 LDC.64 R22, c[0x0][0x388] ;  /* 0x0000e200ff16bb82 */ /* 0x000e220000000a00 */
[----:B------:R-:W-:Y:S02]  /*03d0*/  @!P3 IMAD.MOV.U32 R17, RZ, RZ, RZ ;  /* 0x000000ffff11b224 */ /* 0x000fe400078e00ff */
[----:B------:R-:W5:Y:S01]  /*03e0*/  @!P2 LDG.E R2, desc[UR6][R20.64] ;  /* 0x000000061402a981 */ /* 0x000f62000c1e1900 */
[----:B------:R-:W-:-:S04]  /*03f0*/  @!P3 IMAD.WIDE.U32 R28, R12, UR8, R16 ;  /* 0x000000080c1cbc25 */ /* 0x000fc8000f8e0010 */
[----:B------:R-:W-:Y:S01]  /*0400*/  @!P3 IMAD R29, R13, UR8, R29 ;  /* 0x000000080d1dbc24 */ /* 0x000fe2000f8e021d */
[----:B0-----:R-:W-:-:S04]  /*0410*/  @!P3 LEA R22, P4, R28, R22, 0x2 ;  /* 0x000000161c16b211 */ /* 0x001fc800078810ff */
[----:B------:R-:W-:Y:S02]  /*0420*/  @!P3 LEA.HI.X R23, R28, R23, R29, 0x2, P4 ;  /* 0x000000171c17b211 */ /* 0x000fe400020f141d */
[----:B------:R-:W-:-:S03]  /*0430*/  ISETP.GE.U32.AND P4, PT, R34, R12, PT ;  /* 0x0000000c2200720c */ /* 0x000fc60003f86070 */
[----:B------:R-:W5:Y:S01]  /*0440*/  @!P3 LDG.E R0, desc[UR6][R22.64] ;  /* 0x000000061600b981 */ /* 0x000f62000c1e1900 */
[----:B------:R-:W-:-:S13]  /*0450*/  ISETP.GE.AND.EX P4, PT, RZ, R13, PT, P4 ;  /* 0x0000000dff00720c */ /* 0x000fda0003f86340 */
[----:B------:R-:W1:Y:S01]  /*0460*/  @!P4 LDC.64 R28, c[0x0][0x388] ;  /* 0x0000e200ff1ccb82 */ /* 0x000e620000000a00 */
[----:B------:R-:W-:Y:S02]  /*0470*/  @!P4 IMAD.MOV.U32 R35, RZ, RZ, RZ ;  /* 0x000000ffff23c224 */ /* 0x000fe400078e00ff */
[----:B------:R-:W-:-:S04]  /*0480*/  @!P4 IMAD.WIDE.U32 R36, R12, UR8, R34 ;  /* 0x000000080c24cc25 */ /* 0x000fc8000f8e0022 */
[----:B------:R-:W-:Y:S01]  /*0490*/  @!P4 IMAD R31, R13, UR8, R37 ;  /* 0x000000080d1fcc24 */ /* 0x000fe2000f8e0225 */
[----:B-1----:R-:W-:-:S04]  /*04a0*/  @!P4 LEA R32, P5, R36, R28, 0x2 ;  /* 0x0000001c2420c211 */ /* 0x002fc800078a10ff */
[----:B------:R-:W-:Y:S01]  /*04b0*/  @!P4 LEA.HI.X R33, R36, R29, R31, 0x2, P5 ;  /* 0x0000001d2421c211 */ /* 0x000fe200028f141f */
[----:B------:R-:W-:-:S04]  /*04c0*/  VIADD R36, R34, UR9 ;  /* 0x0000000922247c36 */ /* 0x000fc80008000000 */
[----:B------:R-:W5:Y:S01]  /*04d0*/  @!P4 LDG.E R8, desc[UR6][R32.64] ;  /* 0x000000062008c981 */ /* 0x000f62000c1e1900 */
[----:B------:R-:W-:-:S04]  /*04e0*/  ISETP.GE.U32.AND P5, PT, R36, R12, PT ;  /* 0x0000000c2400720c */ /* 0x000fc80003fa6070 */
[----:B------:R-:W-:-:S13]  /*04f0*/  ISETP.GE.AND.EX P5, PT, RZ, R13, PT, P5 ;  /* 0x0000000dff00720c */ /* 0x000fda0003fa6350 */
[----:B------:R-:W0:Y:S01]  /*0500*/  @!P5 LDC.64 R28, c[0x0][0x388] ;  /* 0x0000e200ff1cdb82 */ /* 0x000e220000000a00 */
[----:B------:R-:W-:Y:S02]  /*0510*/  @!P5 IMAD.MOV.U32 R37, RZ, RZ, RZ ;  /* 0x000000ffff25d224 */ /* 0x000fe400078e00ff */
[----:B----4-:R-:W-:-:S04]  /*0520*/  @!P5 IMAD.WIDE.U32 R24, R12, UR8, R36 ;  /* 0x000000080c18dc25 */ /* 0x010fc8000f8e0024 */
[----:B------:R-:W-:Y:S01]  /*0530*/  @!P5 IMAD R31, R13, UR8, R25 ;  /* 0x000000080d1fdc24 */ /* 0x000fe2000f8e0219 */
[----:B0-----:R-:W-:-:S04]  /*0540*/  @!P5 LEA R28, P1, R24, R28, 0x2 ;  /* 0x0000001c181cd211 */ /* 0x001fc800078210ff */
[----:B------:R-:W-:Y:S02]  /*0550*/  @!P5 LEA.HI.X R29, R24, R29, R31, 0x2, P1 ;  /* 0x0000001d181dd211 */ /* 0x000fe400008f141f */
[----:B------:R-:W-:-:S03]  /*0560*/  ISETP.NE.AND P1, PT, R7, RZ, PT ;  /* 0x000000ff0700720c */ /* 0x000fc60003f25270 */
[----:B------:R-:W4:Y:S10]  /*0570*/  @!P5 LDG.E R9, desc[UR6][R28.64] ;  /* 0x000000061c09d981 */ /* 0x000f34000c1e1900 */
[----:B------:R-:W4:Y:S01]  /*0580*/  @!P1 LDG.E R3, desc[UR6][R18.64] ;  /* 0x0000000612039981 */ /* 0x000f22000c1e1900 */
[----:B------:R-:W-:-:S02]  /*0590*/  MOV R7, 0xff7fffff ;  /* 0xff7fffff00077802 */ /* 0x000fc40000000f00 */
[----:B------:R-:W-:Y:S02]  /*05a0*/  P2R R24, PR, RZ, 0x1 ;  /* 0x00000001ff187803 */ /* 0x000fe40000000000 */
[----:B--2---:R-:W-:Y:S01]  /*05b0*/  @!P0 FMNMX.FTZ R7, R6, -3.40282346638528859812e+38, !PT ;  /* 0xff7fffff06078809 */ /* 0x004fe20007810000 */
[----:B------:R-:W-:Y:S01]  /*05c0*/  BAR.SYNC.DEFER_BLOCKING 0x0 ;  /* 0x0000000000007b1d */ /* 0x000fe20000010000 */
[----:B------:R-:W-:Y:S02]  /*05d0*/  ISETP.NE.AND P0, PT, R30, RZ, PT ;  /* 0x000000ff1e00720c */ /* 0x000fe40003f05270 */
[----:B---3--:R-:W-:-:S11]  /*05e0*/  @!P6 FMNMX.FTZ R7, R7, R5, !PT ;  /* 0x000000050707e209 */ /* 0x008fd60007810000 */
[----:B-----5:R-:W-:-:S04]  /*05f0*/  @!P0 FMNMX.FTZ R7, R7, R4, !PT ;  /* 0x0000000407078209 */ /* 0x020fc80007810000 */
[----:B----4-:R-:W-:-:S04]  /*0600*/  @!P1 FMNMX.FTZ R7, R7, R3, !PT ;  /* 0x0000000307079209 */ /* 0x010fc80007810000 */
[----:B------:R-:W-:-:S04]  /*0610*/  @!P2 FMNMX.FTZ R7, R7, R2, !PT ;  /* 0x000000020707a209 */ /* 0x000fc80007810000 */
        /* <DEDUP_REMOVED lines=16> */
[----:B------:R-:W1:Y:S01]  /*0720*/  LDCU UR10, c[0x0][0x360] ;  /* 0x00006c00ff0a77ac */ /* 0x000e620008000800 */
[----:B------:R-:W-:Y:S02]  /*0730*/  LOP3.LUT P0, RZ, R10, 0x1f, RZ, 0xc0, !PT ;  /* 0x0000001f0aff7812 */ /* 0x000fe4000780c0ff */
[----:B0-----:R-:W-:-:S04]  /*0740*/  FSETP.GEU.FTZ.AND P6, PT, R21, R22, PT ;  /* 0x000000161500720b */ /* 0x001fc80003fde000 */
[----:B------:R-:W-:-:S07]  /*0750*/  FSEL R26, R22, R21, !P6 ;  /* 0x00000015161a7208 */ /* 0x000fce0007000000 */
[----:B------:R-:W0:Y:S01]  /*0760*/  @!P0 S2R R22, SR_CgaCtaId ;  /* 0x0000000000168919 */ /* 0x000e220000008800 */
[----:B-1----:R-:W-:-:S06]  /*0770*/  USHF.R.U32.HI UR4, URZ, 0x5, UR10 ;  /* 0x00000005ff047899 */ /* 0x002fcc000801160a */
[----:B------:R-:W-:Y:S02]  /*0780*/  ISETP.GE.U32.AND P6, PT, R10, UR4, PT ;  /* 0x000000040a007c0c */ /* 0x000fe4000bfc6070 */
[----:B------:R-:W-:-:S11]  /*0790*/  @!P0 MOV R7, 0x400 ;  /* 0x0000040000078802 */ /* 0x000fd60000000f00 */
[----:B------:R-:W1:Y:S01]  /*07a0*/  @!P6 S2R R20, SR_CgaCtaId ;  /* 0x000000000014e919 */ /* 0x000e620000008800 */
[----:B0-----:R-:W-:-:S04]  /*07b0*/  @!P0 LEA R7, R22, R7, 0x18 ;  /* 0x0000000716078211 */ /* 0x001fc800078ec0ff */
[----:B------:R-:W-:-:S05]  /*07c0*/  @!P0 LEA.HI R7, R10, R7, RZ, 0x1d ;  /* 0x000000070a078211 */ /* 0x000fca00078fe8ff */
[----:B------:R0:W-:Y:S01]  /*07d0*/  @!P0 STS [R7], R26 ;  /* 0x0000001a07008388 */ /* 0x0001e20000000800 */
[----:B------:R-:W-:Y:S01]  /*07e0*/  @!P6 IMAD.SHL.U32 R18, R10, 0x4, RZ ;  /* 0x000000040a12e824 */ /* 0x000fe200078e00ff */
[----:B------:R-:W-:-:S04]  /*07f0*/  @!P6 MOV R19, 0x400 ;  /* 0x000004000013e802 */ /* 0x000fc80000000f00 */
[----:B------:R-:W-:Y:S01]  /*0800*/  @!P6 LOP3.LUT R18, R18, 0x7c, RZ, 0xc0, !PT ;  /* 0x0000007c1212e812 */ /* 0x000fe200078ec0ff */
[----:B------:R-:W-:Y:S01]  /*0810*/  IMAD.MOV.U32 R21, RZ, RZ, -0x800001 ;  /* 0xff7fffffff157424 */ /* 0x000fe200078e00ff */
[----:B-1----:R-:W-:-:S05]  /*0820*/  @!P6 LEA R19, R20, R19, 0x18 ;  /* 0x000000131413e211 */ /* 0x002fca00078ec0ff */
[----:B------:R-:W-:Y:S01]  /*0830*/  @!P6 IMAD.IADD R18, R19, 0x1, R18 ;  /* 0x000000011312e824 */ /* 0x000fe200078e0212 */
[----:B------:R-:W-:Y:S01]  /*0840*/  BAR.SYNC.DEFER_BLOCKING 0x0 ;  /* 0x0000000000007b1d */ /* 0x000fe20000010000 */
[----:B------:R-:W-:Y:S02]  /*0850*/  P2R R23, PR, RZ, 0x1 ;  /* 0x00000001ff177803 */ /* 0x000fe40000000000 */
[----:B------:R-:W-:-:S03]  /*0860*/  ISETP.NE.AND P0, PT, R24, RZ, PT ;  /* 0x000000ff1800720c */ /* 0x000fc60003f05270 */
        /* <DEDUP_REMOVED lines=21> */
.L_x_7413:
        /* <DEDUP_REMOVED lines=12> */
.L_x_7389:
[----:B------:R-:W-:Y:S05]  /*0a80*/  WARPSYNC.ALL ;  /* 0x0000000000007948 */ /* 0x000fea0003800000 */
[----:B------:R-:W2:Y:S08]  /*0a90*/  S2UR UR5, SR_CgaCtaId ;  /* 0x00000000000579c3 */ /* 0x000eb00000008800 */
[----:B------:R-:W-:Y:S01]  /*0aa0*/  BAR.SYNC.DEFER_BLOCKING 0x0 ;  /* 0x0000000000007b1d */ /* 0x000fe20000010000 */
[----:B------:R-:W-:-:S04]  /*0ab0*/  IADD3 R19, PT, PT, R10, UR10, RZ ;  /* 0x0000000a0a137c10 */ /* 0x000fc8000fffe0ff */
[----:B------:R-:W-:Y:S01]  /*0ac0*/  ISETP.GE.U32.AND P6, PT, R19, R12, PT ;  /* 0x0000000c1300720c */ /* 0x000fe20003fc6070 */
[----:B------:R-:W-:Y:S01]  /*0ad0*/  UMOV UR4, 0x400 ;  /* 0x0000040000047882 */ /* 0x000fe20000000000 */
[----:B------:R-:W-:Y:S02]  /*0ae0*/  BSSY B0, `(.L_x_7391) ;  /* 0x000004c000007945 */ /* 0x000fe40003800000 */
[----:B------:R-:W-:Y:S01]  /*0af0*/  ISETP.GE.AND.EX P6, PT, RZ, R13, PT, P6 ;  /* 0x0000000dff00720c */ /* 0x000fe20003fc6360 */
[----:B--2---:R-:W-:Y:S01]  /*0b00*/  ULEA UR5, UR5, UR4, 0x18 ;  /* 0x0000000405057291 */ /* 0x004fe2000f8ec0ff */
[----:B------:R-:W2:Y:S08]  /*0b10*/  LDCU UR4, c[0x0][0x360] ;  /* 0x00006c00ff0477ac */ /* 0x000eb00008000800 */
[----:B------:R-:W0:Y:S01]  /*0b20*/  LDS R7, [UR5] ;  /* 0x00000005ff077984 */ /* 0x000e220008000800 */
[----:B--2---:R-:W-:Y:S01]  /*0b30*/  USHF.R.U32.HI UR4, URZ, 0x5, UR4 ;  /* 0x00000005ff047899 */ /* 0x004fe20008011604 */
[--C-:B0-----:R-:W-:Y:S01]  /*0b40*/  @!P0 FADD.FTZ R18, R6, -R7.reuse ;  /* 0x8000000706128221 */ /* 0x101fe20000010000 */
[--C-:B-1----:R-:W-:Y:S01]  /*0b50*/  @!P1 FADD.FTZ R21, R3, -R7.reuse ;  /* 0x8000000703159221 */ /* 0x102fe20000010000 */
[--C-:B------:R-:W-:Y:S01]  /*0b60*/  @!P3 FADD.FTZ R26, R0, -R7.reuse ;  /* 0x80000007001ab221 */ /* 0x100fe20000010000 */
[--C-:B------:R-:W-:Y:S01]  /*0b70*/  @!P4 FADD.FTZ R28, R8, -R7.reuse ;  /* 0x80000007081cc221 */ /* 0x100fe20000010000 */
[----:B------:R-:W-:Y:S01]  /*0b80*/  @!P0 FMUL.FTZ R20, R18, 1.4426950216293334961 ;  /* 0x3fb8aa3b12148820 */ /* 0x000fe20000410000 */
[--C-:B------:R-:W-:Y:S01]  /*0b90*/  @!P6 FADD.FTZ R18, R5, -R7.reuse ;  /* 0x800000070512e221 */ /* 0x100fe20000010000 */
[----:B------:R-:W-:Y:S01]  /*0ba0*/  @!P1 FMUL.FTZ R21, R21, 1.4426950216293334961 ;  /* 0x3fb8aa3b15159820 */ /* 0x000fe20000410000 */
[----:B------:R-:W-:Y:S01]  /*0bb0*/  @!P3 FMUL.FTZ R26, R26, 1.4426950216293334961 ;  /* 0x3fb8aa3b1a1ab820 */ /* 0x000fe20000410000 */
[----:B------:R-:W-:Y:S01]  /*0bc0*/  @!P5 FADD.FTZ R31, R9, -R7 ;  /* 0x80000007091fd221 */ /* 0x000fe20000010000 */
[----:B------:R-:W-:Y:S01]  /*0bd0*/  @!P6 FMUL.FTZ R22, R18, 1.4426950216293334961 ;  /* 0x3fb8aa3b1216e820 */ /* 0x000fe20000410000 */
[----:B------:R-:W0:Y:S01]  /*0be0*/  @!P0 MUFU.EX2 R20, R20 ;  /* 0x0000001400148308 */ /* 0x000e220000000800 */
[----:B------:R-:W-:-:S02]  /*0bf0*/  IMAD.MOV.U32 R18, RZ, RZ, RZ ;  /* 0x000000ffff127224 */ /* 0x000fc400078e00ff */
[----:B------:R-:W-:Y:S01]  /*0c00*/  @!P4 FMUL.FTZ R28, R28, 1.4426950216293334961 ;  /* 0x3fb8aa3b1c1cc820 */ /* 0x000fe20000410000 */
[----:B------:R-:W-:-:S04]  /*0c10*/  @!P5 FMUL.FTZ R31, R31, 1.4426950216293334961 ;  /* 0x3fb8aa3b1f1fd820 */ /* 0x000fc80000410000 */
[----:B------:R1:W2:Y:S08]  /*0c20*/  @!P6 MUFU.EX2 R19, R22 ;  /* 0x000000160013e308 */ /* 0x0002b00000000800 */
[----:B------:R-:W-:Y:S01]  /*0c30*/  @!P1 MUFU.EX2 R21, R21 ;  /* 0x0000001500159308 */ /* 0x000fe20000000800 */
[----:B0-----:R-:W-:Y:S01]  /*0c40*/  @!P0 FADD.FTZ R18, RZ, R20 ;  /* 0x00000014ff128221 */ /* 0x001fe20000010000 */
[----:B-1----:R-:W-:Y:S01]  /*0c50*/  P2R R22, PR, RZ, 0x1 ;  /* 0x00000001ff167803 */ /* 0x002fe20000000000 */
[----:B------:R-:W-:Y:S01]  /*0c60*/  @!P2 FADD.FTZ R20, R2, -R7 ;  /* 0x800000070214a221 */ /* 0x000fe20000010000 */
[----:B------:R-:W-:Y:S01]  /*0c70*/  BAR.SYNC.DEFER_BLOCKING 0x0 ;  /* 0x0000000000007b1d */ /* 0x000fe20000010000 */
[----:B------:R-:W-:-:S02]  /*0c80*/  ISETP.NE.AND P0, PT, R30, RZ, PT ;  /* 0x000000ff1e00720c */ /* 0x000fc40003f05270 */
[----:B------:R-:W-:Y:S01]  /*0c90*/  @!P2 FMUL.FTZ R20, R20, 1.4426950216293334961 ;  /* 0x3fb8aa3b1414a820 */ /* 0x000fe20000410000 */
[----:B--2---:R-:W-:Y:S01]  /*0ca0*/  @!P6 FADD.FTZ R18, R18, R19 ;  /* 0x000000131212e221 */ /* 0x004fe20000010000 */
[----:B------:R-:W-:Y:S01]  /*0cb0*/  ISETP.NE.AND P6, PT, R23, RZ, PT ;  /* 0x000000ff1700720c */ /* 0x000fe20003fc5270 */
[----:B------:R0:W-:Y:S08]  /*0cc0*/  @!P3 MUFU.EX2 R27, R26 ;  /* 0x0000001a001bb308 */ /* 0x0001f00000000800 */
[----:B------:R-:W-:Y:S01]  /*0cd0*/  @!P0 FADD.FTZ R19, R4, -R7 ;  /* 0x8000000704138221 */ /* 0x000fe20000010000 */
[----:B------:R-:W-:Y:S03]  /*0ce0*/  @!P2 MUFU.EX2 R23, R20 ;  /* 0x000000140017a308 */ /* 0x000fe60000000800 */
[----:B------:R-:W-:Y:S01]  /*0cf0*/  @!P0 FMUL.FTZ R19, R19, 1.4426950216293334961 ;  /* 0x3fb8aa3b13138820 */ /* 0x000fe20000410000 */
[----:B0-----:R-:W-:-:S04]  /*0d00*/  @!P6 LEA.HI R26, R10, UR5, RZ, 0x1d ;  /* 0x000000050a1aec11 */ /* 0x001fc8000f8fe8ff */
[----:B------:R-:W-:Y:S08]  /*0d10*/  @!P4 MUFU.EX2 R29, R28 ;  /* 0x0000001c001dc308 */ /* 0x000ff00000000800 */
[----:B------:R-:W0:Y:S08]  /*0d20*/  @!P0 MUFU.EX2 R19, R19 ;  /* 0x0000001300138308 */ /* 0x000e300000000800 */
[----:B------:R-:W1:Y:S01]  /*0d30*/  @!P5 MUFU.EX2 R31, R31 ;  /* 0x0000001f001fd308 */ /* 0x000e620000000800 */
[----:B0-----:R-:W-:Y:S01]  /*0d40*/  @!P0 FADD.FTZ R18, R18, R19 ;  /* 0x0000001312128221 */ /* 0x001fe20000010000 */
[----:B------:R-:W-:-:S03]  /*0d50*/  ISETP.NE.AND P0, PT, R22, RZ, PT ;  /* 0x000000ff1600720c */ /* 0x000fc60003f05270 */
[----:B------:R-:W-:-:S04]  /*0d60*/  @!P1 FADD.FTZ R18, R18, R21 ;  /* 0x0000001512129221 */ /* 0x000fc80000010000 */
[----:B------:R-:W-:-:S04]  /*0d70*/  @!P2 FADD.FTZ R18, R18, R23 ;  /* 0x000000171212a221 */ /* 0x000fc80000010000 */
[----:B------:R-:W-:-:S04]  /*0d80*/  @!P3 FADD.FTZ R18, R18, R27 ;  /* 0x0000001b1212b221 */ /* 0x000fc80000010000 */
[----:B------:R-:W-:-:S04]  /*0d90*/  @!P4 FADD.FTZ R18, R18, R29 ;  /* 0x0000001d1212c221 */ /* 0x000fc80000010000 */
        /* <DEDUP_REMOVED lines=31> */
.L_x_7419:
[----:B-1----:R-:W-:-:S07]  /*0f90*/  FADD.FTZ R21, R25, R28 ;  /* 0x0000001c19157221 */ /* 0x002fce0000010000 */
.L_x_7392:
[----:B------:R-:W-:Y:S05]  /*0fa0*/  BSYNC B0 ;  /* 0x0000000000007941 */ /* 0x000fea0003800000 */
.L_x_7391:
[----:B------:R-:W-:Y:S01]  /*0fb0*/  ISETP.NE.AND P6, PT, R24, RZ, PT ;  /* 0x000000ff1800720c */ /* 0x000fe20003fc5270 */
[----:B------:R-:W-:-:S12]  /*0fc0*/  WARPSYNC.ALL ;  /* 0x0000000000007948 */ /* 0x000fd80003800000 */
[----:B-1----:R1:W-:Y:S01]  /*0fd0*/  @P6 STS [UR5], R21 ;  /* 0x00000015ff006988 */ /* 0x0023e20008000805 */
[----:B------:R-:W-:Y:S06]  /*0fe0*/  BAR.SYNC.DEFER_BLOCKING 0x0 ;  /* 0x0000000000007b1d */ /* 0x000fec0000010000 */
[----:B------:R-:W-:Y:S01]  /*0ff0*/  BSSY.RECONVERGENT B0, `(.L_x_7394) ;  /* 0x0000010000007945 */ /* 0x000fe20003800200 */
[----:B------:R-:W2:Y:S03]  /*1000*/  LDS R18, [UR5] ;  /* 0x00000005ff127984 */ /* 0x000ea60008000800 */
[----:B-1----:R-:W-:Y:S05]  /*1010*/  @P0 BRA `(.L_x_7395) ;  /* 0x0000000000340947 */ /* 0x002fea0003800000 */
[----:B------:R-:W-:Y:S01]  /*1020*/  FADD.FTZ R6, R6, -R7 ;  /* 0x8000000706067221 */ /* 0x000fe20000010000 */
[----:B------:R-:W1:Y:S01]  /*1030*/  LDCU.64 UR4, c[0x0][0x380] ;  /* 0x00007000ff0477ac */ /* 0x000e620008000a00 */
[----:B--2---:R-:W-:Y:S01]  /*1040*/  MUFU.RCP R19, R18 ;  /* 0x0000001200137308 */ /* 0x004fe20000001000 */
[----:B------:R-:W-:Y:S01]  /*1050*/  MOV R22, R10 ;  /* 0x0000000a00167202 */ /* 0x000fe20000000f00 */
[----:B------:R-:W-:Y:S01]  /*1060*/  FMUL.FTZ R6, R6, 1.4426950216293334961 ;  /* 0x3fb8aa3b06067820 */ /* 0x000fe20000410000 */
[----:B------:R-:W-:-:S03]  /*1070*/  IMAD.MOV.U32 R23, RZ, RZ, RZ ;  /* 0x000000ffff177224 */ /* 0x000fc600078e00ff */
[----:B------:R-:W-:Y:S02]  /*1080*/  IMAD.WIDE.U32 R22, R12, UR8, R22 ;  /* 0x000000080c167c25 */ /* 0x000fe4000f8e0016 */
[----:B------:R-:W2:Y:S02]  /*1090*/  MUFU.EX2 R6, R6 ;  /* 0x0000000600067308 */ /* 0x000ea40000000800 */
[----:B------:R-:W-:Y:S01]  /*10a0*/  IMAD R21, R13, UR8, R23 ;  /* 0x000000080d157c24 */ /* 0x000fe2000f8e0217 */
[----:B-1----:R-:W-:-:S04]  /*10b0*/  LEA R20, P0, R22, UR4, 0x2 ;  /* 0x0000000416147c11 */ /* 0x002fc8000f8010ff */
[----:B------:R-:W-:Y:S01]  /*10c0*/  LEA.HI.X R21, R22, UR5, R21, 0x2, P0 ;  /* 0x0000000516157c11 */ /* 0x000fe200080f1415 */
[----:B--2---:R-:W-:-:S05]  /*10d0*/  FMUL.FTZ R19, R6, R19 ;  /* 0x0000001306137220 */ /* 0x004fca0000410000 */
[----:B------:R1:W-:Y:S03]  /*10e0*/  STG.E desc[UR6][R20.64], R19 ;  /* 0x0000001314007986 */ /* 0x0003e6000c101906 */
.L_x_7395:
[----:B------:R-:W-:Y:S05]  /*10f0*/  BSYNC.RECONVERGENT B0 ;  /* 0x0000000000007941 */ /* 0x000fea0003800200 */
.L_x_7394:
[----:B------:R-:W3:Y:S01]  /*1100*/  LDCU UR4, c[0x0][0x360] ;  /* 0x00006c00ff0477ac */ /* 0x000ee20008000800 */
[----:B------:R-:W-:Y:S01]  /*1110*/  BSSY.RECONVERGENT B0, `(.L_x_7396) ;  /* 0x0000011000007945 */ /* 0x000fe20003800200 */
[----:B---3--:R-:W-:-:S05]  /*1120*/  VIADD R10, R10, UR4 ;  /* 0x000000040a0a7c36 */ /* 0x008fca0008000000 */
[----:B------:R-:W-:-:S04]  /*1130*/  ISETP.GE.U32.AND P0, PT, R10, R12, PT ;  /* 0x0000000c0a00720c */ /* 0x000fc80003f06070 */
[----:B------:R-:W-:-:S13]  /*1140*/  ISETP.GE.AND.EX P0, PT, RZ, R13, PT, P0 ;  /* 0x0000000dff00720c */ /* 0x000fda0003f06300 */
[----:B------:R-:W-:Y:S05]  /*1150*/  @P0 BRA `(.L_x_7397) ;  /* 0x0000000000300947 */ /* 0x000fea0003800000 */
[----:B------:R-:W-:Y:S01]  /*1160*/  FADD.FTZ R5, R5, -R7 ;  /* 0x8000000705057221 */ /* 0x000fe20000010000 */
[----:B------:R-:W3:Y:S01]  /*1170*/  LDCU.64 UR4, c[0x0][0x380] ;  /* 0x00007000ff0477ac */ /* 0x000ee20008000a00 */
[----:B-12---:R-:W-:Y:S01]  /*1180*/  MUFU.RCP R19, R18 ;  /* 0x0000001200137308 */ /* 0x006fe20000001000 */
[----:B------:R-:W-:Y:S02]  /*1190*/  IMAD.MOV.U32 R11, RZ, RZ, RZ ;  /* 0x000000ffff0b7224 */ /* 0x000fe400078e00ff */
[----:B------:R-:W-:Y:S01]  /*11a0*/  FMUL.FTZ R6, R5, 1.4426950216293334961 ;  /* 0x3fb8aa3b05067820 */ /* 0x000fe20000410000 */
[----:B------:R-:W-:-:S05]  /*11b0*/  IMAD.WIDE.U32 R20, R12, UR8, R10 ;  /* 0x000000080c147c25 */ /* 0x000fca000f8e000a */
[----:B------:R-:W1:Y:S01]  /*11c0*/  MUFU.EX2 R6, R6 ;  /* 0x0000000600067308 */ /* 0x000e620000000800 */
[----:B------:R-:W-:Y:S01]  /*11d0*/  IMAD R5, R13, UR8, R21 ;  /* 0x000000080d057c24 */ /* 0x000fe2000f8e0215 */
[----:B---3--:R-:W-:-:S04]  /*11e0*/  LEA R10, P0, R20, UR4, 0x2 ;  /* 0x00000004140a7c11 */ /* 0x008fc8000f8010ff */
[----:B------:R-:W-:Y:S01]  /*11f0*/  LEA.HI.X R11, R20, UR5, R5, 0x2, P0 ;  /* 0x00000005140b7c11 */ /* 0x000fe200080f1405 */
[----:B-1----:R-:W-:-:S05]  /*1200*/  FMUL.FTZ R5, R6, R19 ;  /* 0x0000001306057220 */ /* 0x002fca0000410000 */
[----:B------:R3:W-:Y:S03]  /*1210*/  STG.E desc[UR6][R10.64], R5 ;  /* 0x000000050a007986 */ /* 0x0007e6000c101906 */
.L_x_7397:
[----:B------:R-:W-:Y:S05]  /*1220*/  BSYNC.RECONVERGENT B0 ;  /* 0x0000000000007941 */ /* 0x000fea0003800200 */
.L_x_7396:
[----:B------:R-:W-:Y:S01]  /*1230*/  ISETP.NE.AND P0, PT, R30, RZ, PT ;  /* 0x000000ff1e00720c */ /* 0x000fe20003f05270 */
[----:B------:R-:W-:-:S12]  /*1240*/  BSSY.RECONVERGENT B0, `(.L_x_7398) ;  /* 0x0000011000007945 */ /* 0x000fd80003800200 */
[----:B------:R-:W-:Y:S05]  /*1250*/  @P0 BRA `(.L_x_7399) ;  /* 0x00000000003c0947 */ /* 0x000fea0003800000 */
[----:B---3--:R-:W3:Y:S01]  /*1260*/  S2R R5, SR_TID.X ;  /* 0x0000000000057919 */ /* 0x008ee20000002100 */
[----:B------:R-:W-:Y:S01]  /*1270*/  FADD.FTZ R4, R4, -R7 ;  /* 0x8000000704047221 */ /* 0x000fe20000010000 */
[----:B------:R-:W4:Y:S01]  /*1280*/  LDCU.64 UR4, c[0x0][0x380] ;  /* 0x00007000ff0477ac */ /* 0x000f220008000a00 */
[----:B-12---:R-:W-:Y:S02]  /*1290*/  MUFU.RCP R19, R18 ;  /* 0x0000001200137308 */ /* 0x006fe40000001000 */
[----:B------:R-:W-:-:S06]  /*12a0*/  FMUL.FTZ R6, R4, 1.4426950216293334961 ;  /* 0x3fb8aa3b04067820 */ /* 0x000fcc0000410000 */
[----:B------:R-:W1:Y:S01]  /*12b0*/  MUFU.EX2 R6, R6 ;  /* 0x0000000600067308 */ /* 0x000e620000000800 */
[----:B---3--:R-:W-:-:S05]  /*12c0*/  IADD3 R5, PT, PT, R5, UR9, RZ ;  /* 0x0000000905057c10 */ /* 0x008fca000fffe0ff */
[----:B------:R-:W-:Y:S02]  /*12d0*/  VIADD R4, R5, UR9 ;  /* 0x0000000905047c36 */ /* 0x000fe40008000000 */
[----:B------:R-:W-:Y:S02]  /*12e0*/  IMAD.MOV.U32 R5, RZ, RZ, RZ ;  /* 0x000000ffff057224 */ /* 0x000fe400078e00ff */
[----:B------:R-:W-:-:S04]  /*12f0*/  IMAD.WIDE.U32 R10, R12, UR8, R4 ;  /* 0x000000080c0a7c25 */ /* 0x000fc8000f8e0004 */
[----:B------:R-:W-:Y:S01]  /*1300*/  IMAD R5, R13, UR8, R11 ;  /* 0x000000080d057c24 */ /* 0x000fe2000f8e020b */
[----:B----4-:R-:W-:Y:S01]  /*1310*/  LEA R4, P0, R10, UR4, 0x2 ;  /* 0x000000040a047c11 */ /* 0x010fe2000f8010ff */
[----:B-1----:R-:W-:-:S03]  /*1320*/  FMUL.FTZ R11, R6, R19 ;  /* 0x00000013060b7220 */ /* 0x002fc60000410000 */
[----:B------:R-:W-:-:S05]  /*1330*/  LEA.HI.X R5, R10, UR5, R5, 0x2, P0 ;  /* 0x000000050a057c11 */ /* 0x000fca00080f1405 */
[----:B------:R4:W-:Y:S04]  /*1340*/  STG.E desc[UR6][R4.64], R11 ;  /* 0x0000000b04007986 */ /* 0x0009e8000c101906 */
.L_x_7399:
[----:B------:R-:W-:Y:S05]  /*1350*/  BSYNC.RECONVERGENT B0 ;  /* 0x0000000000007941 */ /* 0x000fea0003800200 */
.L_x_7398:
[----:B------:R-:W-:Y:S04]  /*1360*/  BSSY.RECONVERGENT B0, `(.L_x_7400) ;  /* 0x0000012000007945 */ /* 0x000fe80003800200 */
[----:B------:R-:W-:Y:S05]  /*1370*/  @P1 BRA `(.L_x_7401) ;  /* 0x0000000000401947 */ /* 0x000fea0003800000 */
[----:B----4-:R-:W4:Y:S01]  /*1380*/  S2R R4, SR_TID.X ;  /* 0x0000000000047919 */ /* 0x010f220000002100 */
[----:B------:R-:W-:Y:S01]  /*1390*/  FADD.FTZ R3, R3, -R7 ;  /* 0x8000000703037221 */ /* 0x000fe20000010000 */
[----:B------:R-:W5:Y:S01]  /*13a0*/  LDCU.64 UR4, c[0x0][0x380] ;  /* 0x00007000ff0477ac */ /* 0x000f620008000a00 */
[----:B-12---:R-:W-:Y:S01]  /*13b0*/  MUFU.RCP R20, R18 ;  /* 0x0000001200147308 */ /* 0x006fe20000001000 */
[----:B---3--:R-:W-:Y:S02]  /*13c0*/  IMAD.MOV.U32 R5, RZ, RZ, RZ ;  /* 0x000000ffff057224 */ /* 0x008fe400078e00ff */
[----:B------:R-:W-:-:S05]  /*13d0*/  FMUL.FTZ R6, R3, 1.4426950216293334961 ;  /* 0x3fb8aa3b03067820 */ /* 0x000fca0000410000 */
[----:B------:R-:W1:Y:S02]  /*13e0*/  MUFU.EX2 R3, R6 ;  /* 0x0000000600037308 */ /* 0x000e640000000800 */
[----:B-1----:R-:W-:Y:S01]  /*13f0*/  FMUL.FTZ R3, R3, R20 ;  /* 0x0000001403037220 */ /* 0x002fe20000410000 */
[----:B----4-:R-:W-:-:S05]  /*1400*/  VIADD R4, R4, UR9 ;  /* 0x0000000904047c36 */ /* 0x010fca0008000000 */
[----:B------:R-:W-:-:S05]  /*1410*/  IADD3 R4, PT, PT, R4, UR9, RZ ;  /* 0x0000000904047c10 */ /* 0x000fca000fffe0ff */
[----:B------:R-:W-:-:S04]  /*1420*/  VIADD R4, R4, UR9 ;  /* 0x0000000904047c36 */ /* 0x000fc80008000000 */
[----:B------:R-:W-:-:S04]  /*1430*/  IMAD.WIDE.U32 R10, R12, UR8, R4 ;  /* 0x000000080c0a7c25 */ /* 0x000fc8000f8e0004 */
[----:B------:R-:W-:Y:S01]  /*1440*/  IMAD R5, R13, UR8, R11 ;  /* 0x000000080d057c24 */ /* 0x000fe2000f8e020b */
[----:B-----5:R-:W-:-:S04]  /*1450*/  LEA R4, P0, R10, UR4, 0x2 ;  /* 0x000000040a047c11 */ /* 0x020fc8000f8010ff */
[----:B------:R-:W-:-:S05]  /*1460*/  LEA.HI.X R5, R10, UR5, R5, 0x2, P0 ;  /* 0x000000050a057c11 */ /* 0x000fca00080f1405 */
[----:B------:R1:W-:Y:S04]  /*1470*/  STG.E desc[UR6][R4.64], R3 ;  /* 0x0000000304007986 */ /* 0x0003e8000c101906 */
.L_x_7401:
[----:B------:R-:W-:Y:S05]  /*1480*/  BSYNC.RECONVERGENT B0 ;  /* 0x0000000000007941 */ /* 0x000fea0003800200 */
.L_x_7400:
        /* <DEDUP_REMOVED lines=14> */
.L_x_7403:
[----:B------:R-:W-:Y:S05]  /*1570*/  BSYNC.RECONVERGENT B0 ;  /* 0x0000000000007941 */ /* 0x000fea0003800200 */
.L_x_7402:
[----:B------:R-:W-:Y:S04]  /*1580*/  BSSY.RECONVERGENT B0, `(.L_x_7404) ;  /* 0x000000e000007945 */ /* 0x000fe80003800200 */
[----:B------:R-:W-:Y:S05]  /*1590*/  @P3 BRA `(.L_x_7405) ;  /* 0x0000000000303947 */ /* 0x000fea0003800000 */
[----:B------:R-:W-:Y:S01]  /*15a0*/  FADD.FTZ R0, R0, -R7 ;  /* 0x8000000700007221 */ /* 0x000fe20000010000 */
[----:B------:R-:W5:Y:S01]  /*15b0*/  LDCU.64 UR4, c[0x0][0x380] ;  /* 0x00007000ff0477ac */ /* 0x000f620008000a00 */
[----:B------:R-:W-:Y:S01]  /*15c0*/  HFMA2 R17, -RZ, RZ, 0, 0 ;  /* 0x00000000ff117431 */ /* 0x000fe200000001ff */
[----:B-1234-:R-:W-:Y:S01]  /*15d0*/  MUFU.RCP R5, R18 ;  /* 0x0000001200057308 */ /* 0x01efe20000001000 */
[----:B------:R-:W-:-:S07]  /*15e0*/  FMUL.FTZ R0, R0, 1.4426950216293334961 ;  /* 0x3fb8aa3b00007820 */ /* 0x000fce0000410000 */
[----:B------:R-:W1:Y:S01]  /*15f0*/  MUFU.EX2 R0, R0 ;  /* 0x0000000000007308 */ /* 0x000e620000000800 */
[----:B------:R-:W-:-:S04]  /*1600*/  IMAD.WIDE.U32 R16, R12, UR8, R16 ;  /* 0x000000080c107c25 */ /* 0x000fc8000f8e0010 */
[----:B------:R-:W-:Y:S01]  /*1610*/  IMAD R3, R13, UR8, R17 ;  /* 0x000000080d037c24 */ /* 0x000fe2000f8e0211 */
[----:B-----5:R-:W-:-:S04]  /*1620*/  LEA R2, P0, R16, UR4, 0x2 ;  /* 0x0000000410027c11 */ /* 0x020fc8000f8010ff */
[----:B------:R-:W-:Y:S01]  /*1630*/  LEA.HI.X R3, R16, UR5, R3, 0x2, P0 ;  /* 0x0000000510037c11 */ /* 0x000fe200080f1403 */
[----:B-1----:R-:W-:-:S05]  /*1640*/  FMUL.FTZ R5, R0, R5 ;  /* 0x0000000500057220 */ /* 0x002fca0000410000 */
[----:B------:R1:W-:Y:S03]  /*1650*/  STG.E desc[UR6][R2.64], R5 ;  /* 0x0000000502007986 */ /* 0x0003e6000c101906 */
.L_x_7405:
[----:B------:R-:W-:Y:S05]  /*1660*/  BSYNC.RECONVERGENT B0 ;  /* 0x0000000000007941 */ /* 0x000fea0003800200 */
.L_x_7404:
        /* <DEDUP_REMOVED lines=8> */
[----:B-1-34-:R-:W1:Y:S01]  /*16f0*/  MUFU.EX2 R5, R8 ;  /* 0x0000000800057308 */ /* 0x01ae620000000800 */
[----:B------:R-:W-:Y:S01]  /*1700*/  IMAD R3, R13, UR8, R35 ;  /* 0x000000080d037c24 */ /* 0x000fe2000f8e0223 */
[----:B-----5:R-:W-:-:S04]  /*1710*/  LEA R2, P0, R34, UR4, 0x2 ;  /* 0x0000000422027c11 */ /* 0x020fc8000f8010ff */
[----:B------:R-:W-:Y:S01]  /*1720*/  LEA.HI.X R3, R34, UR5, R3, 0x2, P0 ;  /* 0x0000000522037c11 */ /* 0x000fe200080f1403 */
[----:B-1----:R-:W-:-:S05]  /*1730*/  FMUL.FTZ R5, R5, R0 ;  /* 0x0000000005057220 */ /* 0x002fca0000410000 */
[----:B------:R1:W-:Y:S03]  /*1740*/  STG.E desc[UR6][R2.64], R5 ;  /* 0x0000000502007986 */ /* 0x0003e6000c101906 */
.L_x_7407:
[----:B------:R-:W-:Y:S05]  /*1750*/  BSYNC.RECONVERGENT B0 ;  /* 0x0000000000007941 */ /* 0x000fea0003800200 */
.L_x_7406:
[----:B------:R-:W-:Y:S05]  /*1760*/  @P5 EXIT ;  /* 0x000000000000594d */ /* 0x000fea0003800000 */
        /* <DEDUP_REMOVED lines=11> */
[----:B------:R-:W-:Y:S01]  /*1820*/  STG.E desc[UR6][R2.64], R5 ;  /* 0x0000000502007986 */ /* 0x000fe2000c101906 */
[----:B------:R-:W-:Y:S05]  /*1830*/  EXIT ;  /* 0x000000000000794d */ /* 0x000fea0003800000 */
.L_x_7390:
[----:B------:R-:W-:Y:S01]  /*1840*/  IMAD.MOV.U32 R20, RZ, RZ, 0x10 ;  /* 0x00000010ff147424 */ /* 0x000fe200078e00ff */
[----:B------:R-:W-:Y:S01]  /*1850*/  MOV R19, 0x1f ;  /* 0x0000001f00137802 */ /* 0x000fe20000000f00 */
[----:B------:R-:W-:-:S07]  /*1860*/  IMAD.MOV.U32 R18, RZ, RZ, -0x1 ;  /* 0xffffffffff127424 */ /* 0x000fce00078e00ff */
[----:B-1----:R-:W-:Y:S05]  /*1870*/  WARPSYNC.COLLECTIVE R18, `(.L_x_7408) ;  /* 0x0000000012087348 */ /* 0x002fea0003c00000 */
[----:B-1----:R0:W1:Y:S02]  /*1880*/  SHFL.DOWN P6, R28, R21, R20, R19 ;  /* 0x08000014151c7389 */ /* 0x00206400000c0013 */
[----:B01----:R-:W-:Y:S05]  /*1890*/  ENDCOLLECTIVE ;  /* 0x000000000000791b */ /* 0x003fea0003800000 */
.L_x_7408:
        /* <DEDUP_REMOVED lines=8> */
.L_x_7409:
        /* <DEDUP_REMOVED lines=8> */
.L_x_7410:
        /* <DEDUP_REMOVED lines=8> */
.L_x_7411:
        /* <DEDUP_REMOVED lines=8> */
.L_x_7412:
[----:B------:R-:W-:Y:S05]  /*1aa0*/  BRA `(.L_x_7413) ;  /* 0xffffffec00c47947 */ /* 0x000fea000383ffff */
.L_x_7393:
[----:B------:R-:W-:Y:S02]  /*1ab0*/  HFMA2 R19, -RZ, RZ, 0, 1.847743988037109375e-06 ;  /* 0x0000001fff137431 */ /* 0x000fe400000001ff */
[----:B------:R-:W-:Y:S02]  /*1ac0*/  IMAD.MOV.U32 R20, RZ, RZ, 0x10 ;  /* 0x00000010ff147424 */ /* 0x000fe400078e00ff */
[----:B------:R-:W-:-:S07]  /*1ad0*/  IMAD.MOV.U32 R18, RZ, RZ, -0x1 ;  /* 0xffffffffff127424 */ /* 0x000fce00078e00ff */
[----:B-1----:R-:W-:Y:S05]  /*1ae0*/  WARPSYNC.COLLECTIVE R18, `(.L_x_7414) ;  /* 0x0000000012087348 */ /* 0x002fea0003c00000 */
[----:B-1----:R0:W1:Y:S02]  /*1af0*/  SHFL.DOWN P6, R28, R21, R20, R19 ;  /* 0x08000014151c7389 */ /* 0x00206400000c0013 */
[----:B01----:R-:W-:Y:S05]  /*1b00*/  ENDCOLLECTIVE ;  /* 0x000000000000791b */ /* 0x003fea0003800000 */
.L_x_7414:
[----:B------:R-:W-:Y:S02]  /*1b10*/  IMAD.MOV.U32 R20, RZ, RZ, 0x8 ;  /* 0x00000008ff147424 */ /* 0x000fe400078e00ff */
[----:B------:R-:W-:-:S04]  /*1b20*/  IMAD.MOV.U32 R22, RZ, RZ, R28 ;  /* 0x000000ffff167224 */ /* 0x000fc800078e001c */
[----:B------:R-:W-:-:S05]  /*1b30*/  FADD.FTZ R22, R21, R22 ;  /* 0x0000001615167221 */ /* 0x000fca0000010000 */
[----:B------:R-:W-:-:S07]  /*1b40*/  MOV R21, R22 ;  /* 0x0000001600157202 */ /* 0x000fce0000000f00 */
[----:B------:R-:W-:Y:S05]  /*1b50*/  WARPSYNC.COLLECTIVE R18, `(.L_x_7415) ;  /* 0x0000000012087348 */ /* 0x000fea0003c00000 */
[----:B------:R0:W1:Y:S02]  /*1b60*/  SHFL.DOWN P6, R28, R21, R20, R19 ;  /* 0x08000014151c7389 */ /* 0x00006400000c0013 */
[----:B01----:R-:W-:Y:S05]  /*1b70*/  ENDCOLLECTIVE ;  /* 0x000000000000791b */ /* 0x003fea0003800000 */
.L_x_7415:
[----:B------:R-:W-:Y:S02]  /*1b80*/  IMAD.MOV.U32 R20, RZ, RZ, 0x4 ;  /* 0x00000004ff147424 */ /* 0x000fe400078e00ff */
[----:B------:R-:W-:-:S04]  /*1b90*/  IMAD.MOV.U32 R23, RZ, RZ, R28 ;  /* 0x000000ffff177224 */ /* 0x000fc800078e001c */
[----:B------:R-:W-:-:S05]  /*1ba0*/  FADD.FTZ R23, R22, R23 ;  /* 0x0000001716177221 */ /* 0x000fca0000010000 */
[----:B------:R-:W-:-:S07]  /*1bb0*/  MOV R21, R23 ;  /* 0x0000001700157202 */ /* 0x000fce0000000f00 */
[----:B------:R-:W-:Y:S05]  /*1bc0*/  WARPSYNC.COLLECTIVE R18, `(.L_x_7416) ;  /* 0x0000000012087348 */ /* 0x000fea0003c00000 */
[----:B------:R0:W1:Y:S02]  /*1bd0*/  SHFL.DOWN P6, R28, R21, R20, R19 ;  /* 0x08000014151c7389 */ /* 0x00006400000c0013 */
[----:B01----:R-:W-:Y:S05]  /*1be0*/  ENDCOLLECTIVE ;  /* 0x000000000000791b */ /* 0x003fea0003800000 */
.L_x_7416:
[----:B------:R-:W-:Y:S02]  /*1bf0*/  IMAD.MOV.U32 R20, RZ, RZ, 0x2 ;  /* 0x00000002ff147424 */ /* 0x000fe400078e00ff */
[----:B------:R-:W-:-:S04]  /*1c00*/  IMAD.MOV.U32 R26, RZ, RZ, R28 ;  /* 0x000000ffff1a7224 */ /* 0x000fc800078e001c */
[----:B------:R-:W-:-:S05]  /*1c10*/  FADD.FTZ R26, R23, R26 ;  /* 0x0000001a171a7221 */ /* 0x000fca0000010000 */
[----:B------:R-:W-:-:S07]  /*1c20*/  MOV R21, R26 ;  /* 0x0000001a00157202 */ /* 0x000fce0000000f00 */
[----:B------:R-:W-:Y:S05]  /*1c30*/  WARPSYNC.COLLECTIVE R18, `(.L_x_7417) ;  /* 0x0000000012087348 */ /* 0x000fea0003c00000 */
[----:B------:R0:W1:Y:S02]  /*1c40*/  SHFL.DOWN P6, R28, R21, R20, R19 ;  /* 0x08000014151c7389 */ /* 0x00006400000c0013 */
[----:B01----:R-:W-:Y:S05]  /*1c50*/  ENDCOLLECTIVE ;  /* 0x000000000000791b */ /* 0x003fea0003800000 */
.L_x_7417:
[----:B------:R-:W-:Y:S02]  /*1c60*/  IMAD.MOV.U32 R20, RZ, RZ, 0x1 ;  /* 0x00000001ff147424 */ /* 0x000fe400078e00ff */
[----:B------:R-:W-:-:S04]  /*1c70*/  IMAD.MOV.U32 R25, RZ, RZ, R28 ;  /* 0x000000ffff197224 */ /* 0x000fc800078e001c */
[----:B------:R-:W-:-:S05]  /*1c80*/  FADD.FTZ R25, R26, R25 ;  /* 0x000000191a197221 */ /* 0x000fca0000010000 */
[----:B------:R-:W-:-:S07]  /*1c90*/  MOV R21, R25 ;  /* 0x0000001900157202 */ /* 0x000fce0000000f00 */
[----:B------:R-:W-:Y:S05]  /*1ca0*/  WARPSYNC.COLLECTIVE R18, `(.L_x_7418) ;  /* 0x0000000012087348 */ /* 0x000fea0003c00000 */
[----:B------:R0:W1:Y:S02]  /*1cb0*/  SHFL.DOWN P6, R28, R21, R20, R19 ;  /* 0x08000014151c7389 */ /* 0x00006400000c0013 */
[----:B01----:R-:W-:Y:S05]  /*1cc0*/  ENDCOLLECTIVE ;  /* 0x000000000000791b */ /* 0x003fea0003800000 */
.L_x_7418:
[----:B------:R-:W-:Y:S05]  /*1cd0*/  BRA `(.L_x_7419) ;  /* 0xfffffff000ac7947 */ /* 0x000fea000383ffff */
.L_x_7420:
        /* <DEDUP_REMOVED lines=10> */
.L_x_11594:


//--------------------- .text._ZN2at6native43_GLOBAL__N__9ae7fba5_10_SoftMax_cu_9f978f6322cunn_SoftMaxForwardRegIfffNS1_22SoftMaxForwardEpilogueElLi7EEEvPT1_PKT_T3_ --------------------------
	.section	.text._ZN2at6native43_GLOBAL__N__9ae7fba5_10_SoftMax_cu_9f978f6322cunn_SoftMaxForwardRegIfffNS1_22SoftMaxForwardEpilogueElLi7EEEvPT1_PKT_T3_,"ax",@progbits
	.align	128
.text._ZN2at6native43_GLOBAL__N__9ae7fba5_10_SoftMax_cu_9f978f6322cunn_SoftMaxForwardRegIfffNS1_22SoftMaxForwardEpilogueElLi7EEEvPT1_PKT_T3_:
        .type           _ZN2at6native43_GLOBAL__N__9ae7fba5_10_SoftMax_cu_9f978f6322cunn_SoftMaxForwardRegIfffNS1_22SoftMaxForwardEpilogueElLi7EEEvPT1_PKT_T3_,@function
        .size           _ZN2at6native43_GLOBAL__N__9ae7fba5_10_SoftMax_cu_9f978f6322cunn_SoftMaxForwardRegIfffNS1_22SoftMaxForwardEpilogueElLi7EEEvPT1_PKT_T3_,(.L_x_11595 - _ZN2at6native43_GLOBAL__N__9ae7fba5_10_SoftMax_cu_9f978f6322cunn_SoftMaxForwardRegIfffNS1_22SoftMaxForwardEpilogueElLi7EEEvPT1_PKT_T3_)
        .other          _ZN2at6native43_GLOBAL__N__9ae7fba5_10_SoftMax_cu_9f978f6322cunn_SoftMaxForwardRegIfffNS1_22SoftMaxForwardEpilogueElLi7EEEvPT1_PKT_T3_,@"STO_CUDA_ENTRY STV_DEFAULT"
_ZN2at6native43_GLOBAL__N__9ae7fba5_10_SoftMax_cu_9f978f6322cunn_SoftMaxForwardRegIfffNS1_22SoftMaxForwardEpilogueElLi7EEEvPT1_PKT_T3_:
        /* <DEDUP_REMOVED lines=37> */
[----:B--2---:R1:W2:Y:S01]  /*0250*/  @!P0 LDG.E R0, desc[UR6][R34.64] ;  /* 0x0000000622008981 */ /* 0x0042a2000c1e1900 */
        /* <DEDUP_REMOVED lines=8> */
[----:B------:R-:W4:Y:S01]  /*02e0*/  @!P1 LDG.E R3, desc[UR6][R20.64] ;  /* 0x0000000614039981 */ /* 0x000f22000c1e1900 */
[----:B------:R-:W-:Y:S01]  /*02f0*/  @!P3 IMAD.MOV.U32 R11, RZ, RZ, RZ ;  /* 0x000000ffff0bb224 */ /* 0x000fe200078e00ff */
[----:B0-----:R-:W-:-:S04]  /*0300*/  @!P2 LEA R22, P4, R6, R22, 0x2 ;  /* 0x000000160616a211 */ /* 0x001fc800078810ff */
[----:B------:R-:W-:Y:S01]  /*0310*/  @!P2 LEA.HI.X R23, R6, R23, R7, 0x2, P4 ;  /* 0x000000170617a211 */ /* 0x000fe200020f1407 */
[----:B------:R-:W-:Y:S01]  /*0320*/  @!P3 IMAD.WIDE.U32 R6, R14, UR8, R10 ;  /* 0x000000080e06bc25 */ /* 0x000fe2000f8e000a */
[----:B------:R-:W-:-:S03]  /*0330*/  ISETP.GE.U32.AND P4, PT, R8, R14, PT ;  /* 0x0000000e0800720c */ /* 0x000fc60003f86070 */
[----:B------:R-:W-:Y:S01]  /*0340*/  @!P3 IMAD R7, R15, UR8, R7 ;  /* 0x000000080f07bc24 */ /* 0x000fe2000f8e0207 */
[----:B------:R-:W-:Y:S01]  /*0350*/  ISETP.GE.AND.EX P4, PT, RZ, R15, PT, P4 ;  /* 0x0000000fff00720c */ /* 0x000fe20003f86340 */
[----:B------:R-:W5:Y:S01]  /*0360*/  @!P2 LDG.E R4, desc[UR6][R22.64] ;  /* 0x000000061604a981 */ /* 0x000f62000c1e1900 */
[----:B---3--:R-:W-:-:S04]  /*0370*/  @!P3 LEA R24, P5, R6, R24, 0x2 ;  /* 0x000000180618b211 */ /* 0x008fc800078a10ff */
[----:B------:R-:W-:-:S07]  /*0380*/  @!P3 LEA.HI.X R25, R6, R25, R7, 0x2, P5 ;  /* 0x000000190619b211 */ /* 0x000fce00028f1407 */
[----:B------:R-:W0:Y:S01]  /*0390*/  @!P4 LDC.64 R26, c[0x0][0x388] ;  /* 0x0000e200ff1acb82 */ /* 0x000e220000000a00 */
[----:B------:R-:W-:Y:S01]  /*03a0*/  @!P4 IMAD.MOV.U32 R9, RZ, RZ, RZ ;  /* 0x000000ffff09c224 */ /* 0x000fe200078e00ff */
[----:B------:R-:W3:Y:S01]  /*03b0*/  @!P3 LDG.E R5, desc[UR6][R24.64] ;  /* 0x000000061805b981 */ /* 0x000ee2000c1e1900 */
        /* <DEDUP_REMOVED lines=15> */
[----:B------:R-:W3:Y:S10]  /*04b0*/  @!P5 LDG.E R31, desc[UR6][R28.64] ;  /* 0x000000061c1fd981 */ /* 0x000ef4000c1e1900 */
[----:B------:R-:W4:Y:S01]  /*04c0*/  @!P6 LDG.E R2, desc[UR6][R18.64] ;  /* 0x000000061202e981 */ /* 0x000f22000c1e1900 */
[----:B------:R-:W-:Y:S01]  /*04d0*/  IMAD.MOV.U32 R33, RZ, RZ, -0x800001 ;  /* 0xff7fffffff217424 */ /* 0x000fe200078e00ff */
[----:B--2---:R-:W-:-:S04]  /*04e0*/  @!P0 FMNMX.FTZ R33, R0, -3.40282346638528859812e+38, !PT ;  /* 0xff7fffff00218809 */ /* 0x004fc80007810000 */
[----:B----4-:R-:W-:-:S04]  /*04f0*/  @!P6 FMNMX.FTZ R33, R33, R2, !PT ;  /* 0x000000022121e209 */ /* 0x010fc80007810000 */
[----:B------:R-:W-:-:S04]  /*0500*/  @!P1 FMNMX.FTZ R33, R33, R3, !PT ;  /* 0x0000000321219209 */ /* 0x000fc80007810000 */
[----:B-----5:R-:W-:-:S04]  /*0510*/  @!P2 FMNMX.FTZ R33, R33, R4, !PT ;  /* 0x000000042121a209 */ /* 0x020fc80007810000 */
[----:B---3--:R-:W-:-:S04]  /*0520*/  @!P3 FMNMX.FTZ R33, R33, R5, !PT ;  /* 0x000000052121b209 */ /* 0x008fc80007810000 */
        /* <DEDUP_REMOVED lines=23> */
[----:B------:R-:W-:-:S04]  /*06a0*/  @!P0 MOV R18, 0x400 ;  /* 0x0000040000128802 */ /* 0x000fc80000000f00 */
[----:B-1----:R-:W-:-:S07]  /*06b0*/  @!P0 LEA R19, R19, R18, 0x18 ;  /* 0x0000001213138211 */ /* 0x002fce00078ec0ff */
[----:B------:R-:W0:Y:S01]  /*06c0*/  @!P6 S2R R27, SR_CgaCtaId ;  /* 0x00000000001be919 */ /* 0x000e220000008800 */
[----:B------:R-:W-:-:S05]  /*06d0*/  @!P0 LEA.HI R19, R16, R19, RZ, 0x1d ;  /* 0x0000001310138211 */ /* 0x000fca00078fe8ff */
[----:B------:R1:W-:Y:S01]  /*06e0*/  @!P0 STS [R19], R24 ;  /* 0x0000001813008388 */ /* 0x0003e20000000800 */
[----:B------:R-:W-:Y:S01]  /*06f0*/  @!P6 IMAD.SHL.U32 R20, R16, 0x4, RZ ;  /* 0x000000041014e824 */ /* 0x000fe200078e00ff */
[----:B------:R-:W-:-:S04]  /*0700*/  @!P6 MOV R22, 0x400 ;  /* 0x000004000016e802 */ /* 0x000fc80000000f00 */
[----:B------:R-:W-:Y:S02]  /*0710*/  @!P6 LOP3.LUT R20, R20, 0x7c, RZ, 0xc0, !PT ;  /* 0x0000007c1414e812 */ /* 0x000fe400078ec0ff */
[----:B0-----:R-:W-:Y:S01]  /*0720*/  @!P6 LEA R27, R27, R22, 0x18 ;  /* 0x000000161b1be211 */ /* 0x001fe200078ec0ff */
[----:B------:R-:W-:-:S03]  /*0730*/  IMAD.MOV.U32 R22, RZ, RZ, -0x800001 ;  /* 0xff7fffffff167424 */ /* 0x000fc600078e00ff */
[----:B------:R-:W-:Y:S01]  /*0740*/  @!P6 IADD3 R20, PT, PT, R27, R20, RZ ;  /* 0x000000141b14e210 */ /* 0x000fe20007ffe0ff */
        /* <DEDUP_REMOVED lines=24> */
.L_x_7443:
        /* <DEDUP_REMOVED lines=12> */
.L_x_7421:
[----:B------:R-:W-:Y:S05]  /*0990*/  WARPSYNC.ALL ;  /* 0x0000000000007948 */ /* 0x000fea0003800000 */
[----:B------:R-:W2:Y:S08]  /*09a0*/  S2UR UR5, SR_CgaCtaId ;  /* 0x00000000000579c3 */ /* 0x000eb00000008800 */
[----:B------:R-:W-:Y:S01]  /*09b0*/  BAR.SYNC.DEFER_BLOCKING 0x0 ;  /* 0x0000000000007b1d */ /* 0x000fe20000010000 */
[----:B------:R-:W-:-:S04]  /*09c0*/  ISETP.NE.AND P6, PT, R25, RZ, PT ;  /* 0x000000ff1900720c */ /* 0x000fc80003fc5270 */
[----:B------:R-:W-:Y:S01]  /*09d0*/  P2R R24, PR, RZ, 0x40 ;  /* 0x00000040ff187803 */ /* 0x000fe20000000000 */
[----:B------:R-:W-:Y:S01]  /*09e0*/  UMOV UR4, 0x400 ;  /* 0x0000040000047882 */ /* 0x000fe20000000000 */
[----:B------:R-:W-:Y:S01]  /*09f0*/  ISETP.NE.AND P6, PT, R32, RZ, PT ;  /* 0x000000ff2000720c */ /* 0x000fe20003fc5270 */
[----:B------:R-:W-:Y:S01]  /*0a00*/  BSSY B0, `(.L_x_7423) ;  /* 0x0000044000007945 */ /* 0x000fe20003800000 */
[----:B--2---:R-:W-:Y:S01]  /*0a10*/  ULEA UR5, UR5, UR4, 0x18 ;  /* 0x0000000405057291 */ /* 0x004fe2000f8ec0ff */
[----:B------:R-:W2:Y:S08]  /*0a20*/  LDCU UR4, c[0x0][0x360] ;  /* 0x00006c00ff0477ac */ /* 0x000eb00008000800 */
[----:B-1----:R-:W1:Y:S01]  /*0a30*/  LDS R19, [UR5] ;  /* 0x00000005ff137984 */ /* 0x002e620008000800 */
[----:B--2---:R-:W-:Y:S01]  /*0a40*/  USHF.R.U32.HI UR4, URZ, 0x5, UR4 ;  /* 0x00000005ff047899 */ /* 0x004fe20008011604 */
[--C-:B-1----:R-:W-:Y:S01]  /*0a50*/  @!P0 FADD.FTZ R18, R0, -R19.reuse ;  /* 0x8000001300128221 */ /* 0x102fe20000010000 */
[--C-:B------:R-:W-:Y:S01]  /*0a60*/  @!P6 FADD.FTZ R20, R2, -R19.reuse ;  /* 0x800000130214e221 */ /* 0x100fe20000010000 */
[--C-:B------:R-:W-:Y:S01]  /*0a70*/  @!P1 FADD.FTZ R21, R3, -R19.reuse ;  /* 0x8000001303159221 */ /* 0x100fe20000010000 */
[--C-:B0-----:R-:W-:Y:S01]  /*0a80*/  @!P2 FADD.FTZ R22, R4, -R19.reuse ;  /* 0x800000130416a221 */ /* 0x101fe20000010000 */
[----:B------:R-:W-:Y:S01]  /*0a90*/  @!P0 FMUL.FTZ R18, R18, 1.4426950216293334961 ;  /* 0x3fb8aa3b12128820 */ /* 0x000fe20000410000 */
[----:B------:R-:W-:Y:S01]  /*0aa0*/  @!P6 FMUL.FTZ R20, R20, 1.4426950216293334961 ;  /* 0x3fb8aa3b1414e820 */ /* 0x000fe20000410000 */
[----:B------:R-:W-:Y:S01]  /*0ab0*/  @!P1 FMUL.FTZ R21, R21, 1.4426950216293334961 ;  /* 0x3fb8aa3b15159820 */ /* 0x000fe20000410000 */
[----:B------:R-:W-:Y:S01]  /*0ac0*/  @!P2 FMUL.FTZ R22, R22, 1.4426950216293334961 ;  /* 0x3fb8aa3b1616a820 */ /* 0x000fe20000410000 */
[--C-:B------:R-:W-:Y:S01]  /*0ad0*/  @!P3 FADD.FTZ R23, R5, -R19.reuse ;  /* 0x800000130517b221 */ /* 0x100fe20000010000 */
[--C-:B------:R-:W-:Y:S01]  /*0ae0*/  @!P4 FADD.FTZ R29, R30, -R19.reuse ;  /* 0x800000131e1dc221 */ /* 0x100fe20000010000 */
[----:B------:R-:W0:Y:S01]  /*0af0*/  @!P0 MUFU.EX2 R18, R18 ;  /* 0x0000001200128308 */ /* 0x000e220000000800 */
[----:B------:R-:W-:Y:S01]  /*0b00*/  @!P5 FADD.FTZ R33, R31, -R19 ;  /* 0x800000131f21d221 */ /* 0x000fe20000010000 */
[----:B------:R-:W-:Y:S01]  /*0b10*/  @!P3 FMUL.FTZ R25, R23, 1.4426950216293334961 ;  /* 0x3fb8aa3b1719b820 */ /* 0x000fe20000410000 */
[----:B------:R-:W-:-:S02]  /*0b20*/  IMAD.MOV.U32 R23, RZ, RZ, RZ ;  /* 0x000000ffff177224 */ /* 0x000fc400078e00ff */
[----:B------:R-:W-:Y:S01]  /*0b30*/  @!P4 FMUL.FTZ R29, R29, 1.4426950216293334961 ;  /* 0x3fb8aa3b1d1dc820 */ /* 0x000fe20000410000 */
[----:B------:R-:W-:Y:S02]  /*0b40*/  @!P5 FMUL.FTZ R33, R33, 1.4426950216293334961 ;  /* 0x3fb8aa3b2121d820 */ /* 0x000fe40000410000 */
[----:B------:R-:W1:Y:S08]  /*0b50*/  @!P6 MUFU.EX2 R20, R20 ;  /* 0x000000140014e308 */ /* 0x000e700000000800 */
[----:B------:R-:W2:Y:S01]  /*0b60*/  @!P1 MUFU.EX2 R21, R21 ;  /* 0x0000001500159308 */ /* 0x000ea20000000800 */
[----:B0-----:R-:W-:-:S07]  /*0b70*/  @!P0 FADD.FTZ R23, RZ, R18 ;  /* 0x00000012ff178221 */ /* 0x001fce0000010000 */
[----:B------:R-:W0:Y:S01]  /*0b80*/  @!P2 MUFU.EX2 R22, R22 ;  /* 0x000000160016a308 */ /* 0x000e220000000800 */
[----:B-1----:R-:W-:Y:S01]  /*0b90*/  @!P6 FADD.FTZ R23, R23, R20 ;  /* 0x000000141717e221 */ /* 0x002fe20000010000 */
[----:B------:R-:W-:Y:S01]  /*0ba0*/  BAR.SYNC.DEFER_BLOCKING 0x0 ;  /* 0x0000000000007b1d */ /* 0x000fe20000010000 */
[----:B------:R-:W-:-:S05]  /*0bb0*/  ISETP.NE.AND P6, PT, R24, RZ, PT ;  /* 0x000000ff1800720c */ /* 0x000fca0003fc5270 */
[----:B------:R-:W1:Y:S01]  /*0bc0*/  @!P3 MUFU.EX2 R28, R25 ;  /* 0x00000019001cb308 */ /* 0x000e620000000800 */
[----:B--2---:R-:W-:-:S07]  /*0bd0*/  @!P1 FADD.FTZ R23, R23, R21 ;  /* 0x0000001517179221 */ /* 0x004fce0000010000 */
[----:B------:R2:W3:Y:S01]  /*0be0*/  @!P4 MUFU.EX2 R34, R29 ;  /* 0x0000001d0022c308 */ /* 0x0004e20000000800 */
[----:B0-----:R-:W-:-:S07]  /*0bf0*/  @!P2 FADD.FTZ R23, R23, R22 ;  /* 0x000000161717a221 */ /* 0x001fce0000010000 */
[----:B------:R-:W0:Y:S01]  /*0c00*/  @!P5 MUFU.EX2 R18, R33 ;  /* 0x000000210012d308 */ /* 0x000e220000000800 */
[----:B-1----:R-:W-:Y:S01]  /*0c10*/  @!P3 FADD.FTZ R23, R23, R28 ;  /* 0x0000001c1717b221 */ /* 0x002fe20000010000 */
[----:B--2---:R-:W-:-:S03]  /*0c20*/  @!P6 LEA.HI R29, R16, UR5, RZ, 0x1d ;  /* 0x00000005101dec11 */ /* 0x004fc6000f8fe8ff */
[----:B---3--:R-:W-:-:S04]  /*0c30*/  @!P4 FADD.FTZ R23, R23, R34 ;  /* 0x000000221717c221 */ /* 0x008fc80000010000 */
        /* <DEDUP_REMOVED lines=31> */
.L_x_7449:
[----:B-1----:R-:W-:-:S07]  /*0e30*/  FADD.FTZ R22, R28, R27 ;  /* 0x0000001b1c167221 */ /* 0x002fce0000010000 */
.L_x_7424:
[----:B------:R-:W-:Y:S05]  /*0e40*/  BSYNC B0 ;  /* 0x0000000000007941 */ /* 0x000fea0003800000 */
.L_x_7423:
        /* <DEDUP_REMOVED lines=10> */
[----:B------:R-:W-:Y:S02]  /*0ef0*/  IMAD.MOV.U32 R20, RZ, RZ, R16 ;  /* 0x000000ffff147224 */ /* 0x000fe400078e0010 */
[----:B------:R-:W-:Y:S01]  /*0f00*/  FMUL.FTZ R22, R17, 1.4426950216293334961 ;  /* 0x3fb8aa3b11167820 */ /* 0x000fe20000410000 */
[----:B------:R-:W-:Y:S02]  /*0f10*/  IMAD.MOV.U32 R21, RZ, RZ, RZ ;  /* 0x000000ffff157224 */ /* 0x000fe400078e00ff */
[----:B------:R-:W-:Y:S02]  /*0f20*/  IMAD.WIDE.U32 R20, R14, UR8, R20 ;  /* 0x000000080e147c25 */ /* 0x000fe4000f8e0014 */
[----:B------:R-:W2:Y:S02]  /*0f30*/  MUFU.EX2 R23, R22 ;  /* 0x0000001600177308 */ /* 0x000ea40000000800 */
[----:B------:R-:W-:Y:S01]  /*0f40*/  IMAD R17, R15, UR8, R21 ;  /* 0x000000080f117c24 */ /* 0x000fe2000f8e0215 */
[----:B-1----:R-:W-:-:S04]  /*0f50*/  LEA R16, P0, R20, UR4, 0x2 ;  /* 0x0000000414107c11 */ /* 0x002fc8000f8010ff */
[----:B------:R-:W-:Y:S01]  /*0f60*/  LEA.HI.X R17, R20, UR5, R17, 0x2, P0 ;  /* 0x0000000514117c11 */ /* 0x000fe200080f1411 */
[----:B--2---:R-:W-:-:S05]  /*0f70*/  FMUL.FTZ R21, R23, R0 ;  /* 0x0000000017157220 */ /* 0x004fca0000410000 */
[----:B------:R1:W-:Y:S03]  /*0f80*/  STG.E desc[UR6][R16.64], R21 ;  /* 0x0000001510007986 */ /* 0x0003e6000c101906 */
.L_x_7427:
[----:B------:R-:W-:Y:S05]  /*0f90*/  BSYNC.RECONVERGENT B0 ;  /* 0x0000000000007941 */ /* 0x000fea0003800200 */
.L_x_7426:
[----:B------:R-:W-:Y:S01]  /*0fa0*/  ISETP.NE.AND P0, PT, R32, RZ, PT ;  /* 0x000000ff2000720c */ /* 0x000fe20003f05270 */
[----:B------:R-:W-:-:S12]  /*0fb0*/  BSSY.RECONVERGENT B0, `(.L_x_7428) ;  /* 0x0000010000007945 */ /* 0x000fd80003800200 */
[----:B------:R-:W-:Y:S05]  /*0fc0*/  @P0 BRA `(.L_x_7429) ;  /* 0x0000000000380947 */ /* 0x000fea0003800000 */
[----:B-1----:R-:W1:Y:S01]  /*0fd0*/  S2R R16, SR_TID.X ;  /* 0x0000000000107919 */ /* 0x002e620000002100 */
[----:B------:R-:W-:Y:S01]  /*0fe0*/  FADD.FTZ R2, R2, -R19 ;  /* 0x8000001302027221 */ /* 0x000fe20000010000 */
[----:B------:R-:W3:Y:S01]  /*0ff0*/  LDCU.64 UR4, c[0x0][0x380] ;  /* 0x00007000ff0477ac */ /* 0x000ee20008000a00 */
[----:B--2---:R-:W-:Y:S01]  /*1000*/  MUFU.RCP R23, R18 ;  /* 0x0000001200177308 */ /* 0x004fe20000001000 */
[----:B------:R-:W-:Y:S01]  /*1010*/  MOV R17, RZ ;  /* 0x000000ff00117202 */ /* 0x000fe20000000f00 */
[----:B------:R-:W-:-:S06]  /*1020*/  FMUL.FTZ R2, R2, 1.4426950216293334961 ;  /* 0x3fb8aa3b02027820 */ /* 0x000fcc0000410000 */
[----:B------:R-:W2:Y:S01]  /*1030*/  MUFU.EX2 R2, R2 ;  /* 0x0000000200027308 */ /* 0x000ea20000000800 */
[----:B-1----:R-:W-:-:S04]  /*1040*/  VIADD R16, R16, UR9 ;  /* 0x0000000910107c36 */ /* 0x002fc80008000000 */
[----:B------:R-:W-:-:S04]  /*1050*/  IMAD.WIDE.U32 R20, R14, UR8, R16 ;  /* 0x000000080e147c25 */ /* 0x000fc8000f8e0010 */
[----:B------:R-:W-:Y:S01]  /*1060*/  IMAD R17, R15, UR8, R21 ;  /* 0x000000080f117c24 */ /* 0x000fe2000f8e0215 */
[----:B---3--:R-:W-:Y:S01]  /*1070*/  LEA R16, P0, R20, UR4, 0x2 ;  /* 0x0000000414107c11 */ /* 0x008fe2000f8010ff */
[----:B--2---:R-:W-:-:S03]  /*1080*/  FMUL.FTZ R21, R2, R23 ;  /* 0x0000001702157220 */ /* 0x004fc60000410000 */
[----:B------:R-:W-:-:S05]  /*1090*/  LEA.HI.X R17, R20, UR5, R17, 0x2, P0 ;  /* 0x0000000514117c11 */ /* 0x000fca00080f1411 */
[----:B------:R3:W-:Y:S04]  /*10a0*/  STG.E desc[UR6][R16.64], R21 ;  /* 0x0000001510007986 */ /* 0x0007e8000c101906 */
.L_x_7429:
[----:B------:R-:W-:Y:S05]  /*10b0*/  BSYNC.RECONVERGENT B0 ;  /* 0x0000000000007941 */ /* 0x000fea0003800200 */
.L_x_7428:
[----:B------:R-:W-:Y:S04]  /*10c0*/  BSSY.RECONVERGENT B0, `(.L_x_7430) ;  /* 0x0000011000007945 */ /* 0x000fe80003800200 */
        /* <DEDUP_REMOVED lines=8> */
[----:B----4-:R-:W-:-:S04]  /*1150*/  VIADD R2, R2, UR9 ;  /* 0x0000000902027c36 */ /* 0x010fc80008000000 */
[----:B------:R-:W-:-:S04]  /*1160*/  VIADD R2, R2, UR9 ;  /* 0x0000000902027c36 */ /* 0x000fc80008000000 */
[----:B------:R-:W-:-:S04]  /*1170*/  IMAD.WIDE.U32 R16, R14, UR8, R2 ;  /* 0x000000080e107c25 */ /* 0x000fc8000f8e0002 */
[----:B------:R-:W-:Y:S01]  /*1180*/  IMAD R3, R15, UR8, R17 ;  /* 0x000000080f037c24 */ /* 0x000fe2000f8e0211 */
[----:B-----5:R-:W-:Y:S01]  /*1190*/  LEA R2, P0, R16, UR4, 0x2 ;  /* 0x0000000410027c11 */ /* 0x020fe2000f8010ff */
[----:B-1----:R-:W-:-:S03]  /*11a0*/  FMUL.FTZ R17, R0, R21 ;  /* 0x0000001500117220 */ /* 0x002fc60000410000 */
[----:B------:R-:W-:-:S05]  /*11b0*/  LEA.HI.X R3, R16, UR5, R3, 0x2, P0 ;  /* 0x0000000510037c11 */ /* 0x000fca00080f1403 */
[----:B------:R4:W-:Y:S04]  /*11c0*/  STG.E desc[UR6][R2.64], R17 ;  /* 0x0000001102007986 */ /* 0x0009e8000c101906 */
.L_x_7431:
[----:B------:R-:W-:Y:S05]  /*11d0*/  BSYNC.RECONVERGENT B0 ;  /* 0x0000000000007941 */ /* 0x000fea0003800200 */
.L_x_7430:
        /* <DEDUP_REMOVED lines=14> */
.L_x_7433:
[----:B------:R-:W-:Y:S05]  /*12c0*/  BSYNC.RECONVERGENT B0 ;  /* 0x0000000000007941 */ /* 0x000fea0003800200 */
.L_x_7432:
[----:B------:R-:W-:Y:S04]  /*12d0*/  BSSY.RECONVERGENT B0, `(.L_x_7434) ;  /* 0x000000e000007945 */ /* 0x000fe80003800200 */
[----:B------:R-:W-:Y:S05]  /*12e0*/  @P3 BRA `(.L_x_7435) ;  /* 0x0000000000303947 */ /* 0x000fea0003800000 */
[----:B------:R-:W-:Y:S01]  /*12f0*/  FADD.FTZ R5, R5, -R19 ;  /* 0x8000001305057221 */ /* 0x000fe20000010000 */
[----:B------:R-:W5:Y:S01]  /*1300*/  LDCU.64 UR4, c[0x0][0x380] ;  /* 0x00007000ff0477ac */ /* 0x000f620008000a00 */
[----:B-12---:R-:W-:Y:S01]  /*1310*/  MUFU.RCP R13, R18 ;  /* 0x00000012000d7308 */ /* 0x006fe20000001000 */
[----:B------:R-:W-:Y:S02]  /*1320*/  IMAD.MOV.U32 R11, RZ, RZ, RZ ;  /* 0x000000ffff0b7224 */ /* 0x000fe400078e00ff */
[----:B------:R-:W-:Y:S01]  /*1330*/  FMUL.FTZ R0, R5, 1.4426950216293334961 ;  /* 0x3fb8aa3b05007820 */ /* 0x000fe20000410000 */
[----:B------:R-:W-:-:S05]  /*1340*/  IMAD.WIDE.U32 R10, R14, UR8, R10 ;  /* 0x000000080e0a7c25 */ /* 0x000fca000f8e000a */
[----:B------:R-:W1:Y:S01]  /*1350*/  MUFU.EX2 R0, R0 ;  /* 0x0000000000007308 */ /* 0x000e620000000800 */
[----:B----4-:R-:W-:Y:S01]  /*1360*/  IMAD R3, R15, UR8, R11 ;  /* 0x000000080f037c24 */ /* 0x010fe2000f8e020b */
[----:B-----5:R-:W-:-:S04]  /*1370*/  LEA R2, P0, R10, UR4, 0x2 ;  /* 0x000000040a027c11 */ /* 0x020fc8000f8010ff */
[----:B------:R-:W-:Y:S01]  /*1380*/  LEA.HI.X R3, R10, UR5, R3, 0x2, P0 ;  /* 0x000000050a037c11 */ /* 0x000fe200080f1403 */
[----:B-1----:R-:W-:-:S05]  /*1390*/  FMUL.FTZ R5, R0, R13 ;  /* 0x0000000d00057220 */ /* 0x002fca0000410000 */
[----:B------:R1:W-:Y:S03]  /*13a0*/  STG.E desc[UR6][R2.64], R5 ;  /* 0x0000000502007986 */ /* 0x0003e6000c101906 */
.L_x_7435:
[----:B------:R-:W-:Y:S05]  /*13b0*/  BSYNC.RECONVERGENT B0 ;  /* 0x0000000000007941 */ /* 0x000fea0003800200 */
.L_x_7434:
        /* <DEDUP_REMOVED lines=14> */
.L_x_7437:
[----:B------:R-:W-:Y:S05]  /*14a0*/  BSYNC.RECONVERGENT B0 ;  /* 0x0000000000007941 */ /* 0x000fea0003800200 */
.L_x_7436:
        /* <DEDUP_REMOVED lines=14> */
.L_x_7422:
[----:B------:R-:W-:Y:S01]  /*1590*/  IMAD.MOV.U32 R18, RZ, RZ, 0x10 ;  /* 0x00000010ff127424 */ /* 0x000fe200078e00ff */
[----:B------:R-:W-:Y:S01]  /*15a0*/  MOV R20, 0xffffffff ;  /* 0xffffffff00147802 */ /* 0x000fe20000000f00 */
[----:B------:R-:W-:-:S07]  /*15b0*/  IMAD.MOV.U32 R21, RZ, RZ, 0x1f ;  /* 0x0000001fff157424 */ /* 0x000fce00078e00ff */
[----:B0-----:R-:W-:Y:S05]  /*15c0*/  WARPSYNC.COLLECTIVE R20, `(.L_x_7438) ;  /* 0x0000000014087348 */ /* 0x001fea0003c00000 */
[----:B0-----:R0:W1:Y:S02]  /*15d0*/  SHFL.DOWN P6, R29, R22, R18, R21 ;  /* 0x08000012161d7389 */ /* 0x00106400000c0015 */
[----:B01----:R-:W-:Y:S05]  /*15e0*/  ENDCOLLECTIVE ;  /* 0x000000000000791b */ /* 0x003fea0003800000 */
.L_x_7438:
        /* <DEDUP_REMOVED lines=8> */
.L_x_7439:
        /* <DEDUP_REMOVED lines=8> */
.L_x_7440:
        /* <DEDUP_REMOVED lines=8> */
.L_x_7441:
        /* <DEDUP_REMOVED lines=8> */
.L_x_7442:
[----:B------:R-:W-:Y:S05]  /*17f0*/  BRA `(.L_x_7443) ;  /* 0xfffffff000347947 */ /* 0x000fea000383ffff */
.L_x_7425:
[----:B------:R-:W-:Y:S01]  /*1800*/  IMAD.MOV.U32 R18, RZ, RZ, 0x10 ;  /* 0x00000010ff127424 */ /* 0x000fe200078e00ff */
[----:B------:R-:W-:Y:S01]  /*1810*/  MOV R20, 0xffffffff ;  /* 0xffffffff00147802 */ /* 0x000fe20000000f00 */
[----:B------:R-:W-:-:S07]  /*1820*/  IMAD.MOV.U32 R21, RZ, RZ, 0x1f ;  /* 0x0000001fff157424 */ /* 0x000fce00078e00ff */
[----:B-1----:R-:W-:Y:S05]  /*1830*/  WARPSYNC.COLLECTIVE R20, `(.L_x_7444) ;  /* 0x0000000014087348 */ /* 0x002fea0003c00000 */
[----:B-1----:R0:W1:Y:S02]  /*1840*/  SHFL.DOWN P6, R29, R22, R18, R21 ;  /* 0x08000012161d7389 */ /* 0x00206400000c0015 */
[----:B01----:R-:W-:Y:S05]  /*1850*/  ENDCOLLECTIVE ;  /* 0x000000000000791b */ /* 0x003fea0003800000 */
.L_x_7444:
[----:B------:R-:W-:Y:S02]  /*1860*/  HFMA2 R18, -RZ, RZ, 0, 4.76837158203125e-07 ;  /* 0x00000008ff127431 */ /* 0x000fe400000001ff */
[----:B------:R-:W-:-:S04]  /*1870*/  IMAD.MOV.U32 R23, RZ, RZ, R29 ;  /* 0x000000ffff177224 */ /* 0x000fc800078e001d */
[----:B------:R-:W-:-:S04]  /*1880*/  FADD.FTZ R23, R22, R23 ;  /* 0x0000001716177221 */ /* 0x000fc80000010000 */
[----:B------:R-:W-:-:S07]  /*1890*/  IMAD.MOV.U32 R22, RZ, RZ, R23 ;  /* 0x000000ffff167224 */ /* 0x000fce00078e0017 */
[----:B------:R-:W-:Y:S05]  /*18a0*/  WARPSYNC.COLLECTIVE R20, `(.L_x_7445) ;  /* 0x0000000014087348 */ /* 0x000fea0003c00000 */
[----:B------:R0:W1:Y:S02]  /*18b0*/  SHFL.DOWN P6, R29, R22, R18, R21 ;  /* 0x08000012161d7389 */ /* 0x00006400000c0015 */
[----:B01----:R-:W-:Y:S05]  /*18c0*/  ENDCOLLECTIVE ;  /* 0x000000000000791b */ /* 0x003fea0003800000 */
.L_x_7445:
[----:B------:R-:W-:Y:S01]  /*18d0*/  MOV R18, 0x4 ;  /* 0x0000000400127802 */ /* 0x000fe20000000f00 */
[----:B------:R-:W-:-:S04]  /*18e0*/  IMAD.MOV.U32 R24, RZ, RZ, R29 ;  /* 0x000000ffff187224 */ /* 0x000fc800078e001d */
[----:B------:R-:W-:-:S04]  /*18f0*/  FADD.FTZ R24, R23, R24 ;  /* 0x0000001817187221 */ /* 0x000fc80000010000 */
[----:B------:R-:W-:-:S07]  /*1900*/  IMAD.MOV.U32 R22, RZ, RZ, R24 ;  /* 0x000000ffff167224 */ /* 0x000fce00078e0018 */
[----:B------:R-:W-:Y:S05]  /*1910*/  WARPSYNC.COLLECTIVE R20, `(.L_x_7446) ;  /* 0x0000000014087348 */ /* 0x000fea0003c00000 */
[----:B------:R0:W1:Y:S02]  /*1920*/  SHFL.DOWN P6, R29, R22, R18, R21 ;  /* 0x08000012161d7389 */ /* 0x00006400000c0015 */
[----:B01----:R-:W-:Y:S05]  /*1930*/  ENDCOLLECTIVE ;  /* 0x000000000000791b */ /* 0x003fea0003800000 */
.L_x_7446:
[----:B------:R-:W-:Y:S02]  /*1940*/  HFMA2 R18, -RZ, RZ, 0, 1.1920928955078125e-07 ;  /* 0x00000002ff127431 */ /* 0x000fe400000001ff */
[----:B------:R-:W-:-:S04]  /*1950*/  IMAD.MOV.U32 R25, RZ, RZ, R29 ;  /* 0x000000ffff197224 */ /* 0x000fc800078e001d */
[----:B------:R-:W-:-:S04]  /*1960*/  FADD.FTZ R25, R24, R25 ;  /* 0x0000001918197221 */ /* 0x000fc80000010000 */
[----:B------:R-:W-:-:S07]  /*1970*/  IMAD.MOV.U32 R22, RZ, RZ, R25 ;  /* 0x000000ffff167224 */ /* 0x000fce00078e0019 */
[----:B------:R-:W-:Y:S05]  /*1980*/  WARPSYNC.COLLECTIVE R20, `(.L_x_7447) ;  /* 0x0000000014087348 */ /* 0x000fea0003c00000 */
[----:B------:R0:W1:Y:S02]  /*1990*/  SHFL.DOWN P6, R29, R22, R18, R21 ;  /* 0x08000012161d7389 */ /* 0x00006400000c0015 */
[----:B01----:R-:W-:Y:S05]  /*19a0*/  ENDCOLLECTIVE ;  /* 0x000000000000791b */ /* 0x003fea0003800000 */
.L_x_7447:
[----:B------:R-:W-:Y:S01]  /*19b0*/  MOV R18, 0x1 ;  /* 0x0000000100127802 */ /* 0x000fe20000000f00 */
[----:B------:R-:W-:-:S04]  /*19c0*/  IMAD.MOV.U32 R28, RZ, RZ, R29 ;  /* 0x000000ffff1c7224 */ /* 0x000fc800078e001d */
[----:B------:R-:W-:-:S04]  /*19d0*/  FADD.FTZ R28, R25, R28 ;  /* 0x0000001c191c7221 */ /* 0x000fc80000010000 */
[----:B------:R-:W-:-:S07]  /*19e0*/  IMAD.MOV.U32 R22, RZ, RZ, R28 ;  /* 0x000000ffff167224 */ /* 0x000fce00078e001c */
[----:B------:R-:W-:Y:S05]  /*19f0*/  WARPSYNC.COLLECTIVE R20, `(.L_x_7448) ;  /* 0x0000000014087348 */ /* 0x000fea0003c00000 */
[----:B------:R0:W1:Y:S02]  /*1a00*/  SHFL.DOWN P6, R29, R22, R18, R21 ;  /* 0x08000012161d7389 */ /* 0x00006400000c0015 */
[----:B01----:R-:W-:Y:S05]  /*1a10*/  ENDCOLLECTIVE ;  /* 0x000000000000791b */ /* 0x003fea0003800000 */
.L_x_7448:
[----:B------:R-:W-:Y:S01]  /*1a20*/  IMAD.MOV.U32 R27, RZ, RZ, R29 ;  /* 0x000000ffff1b7224 */ /* 0x000fe200078e001d */
[----:B------:R-:W-:Y:S06]  /*1a30*/  BRA `(.L_x_7449) ;  /* 0xfffffff000fc7947 */ /* 0x000fec000383ffff */
.L_x_7450:
        /* <DEDUP_REMOVED lines=12> */
.L_x_11595:


//--------------------- .text._ZN2at6native43_GLOBAL__N__9ae7fba5_10_SoftMax_cu_9f978f6322cunn_SoftMaxForwardRegIfffNS1_22SoftMaxForwardEpilogueElLi6EEEvPT1_PKT_T3_ --------------------------
	.section	.text._ZN2at6native43_GLOBAL__N__9ae7fba5_10_SoftMax_cu_9f978f6322cunn_SoftMaxForwardRegIfffNS1_22SoftMaxForwardEpilogueElLi6EEEvPT1_PKT_T3_,"ax",@progbits
	.align	128
.text._ZN2at6native43_GLOBAL__N__9ae7fba5_10_SoftMax_cu_9f978f6322cunn_SoftMaxForwardRegIfffNS1_22SoftMaxForwardEpilogueElLi6EEEvPT1_PKT_T3_:
        .type           _ZN2at6native43_GLOBAL__N__9ae7fba5_10_SoftMax_cu_9f978f6322cunn_SoftMaxForwardRegIfffNS1_22SoftMaxForwardEpilogueElLi6EEEvPT1_PKT_T3_,@function
        .size           _ZN2at6native43_GLOBAL__N__9ae7fba5_10_SoftMax_cu_9f978f6322cunn_SoftMaxForwardRegIfffNS1_22SoftMaxForwardEpilogueElLi6EEEvPT1_PKT_T3_,(.L_x_11596 - _ZN2at6native43_GLOBAL__N__9ae7fba5_10_SoftMax_cu_9f978f6322cunn_SoftMaxForwardRegIfffNS1_22SoftMaxForwardEpilogueElLi6EEEvPT1_PKT_T3_)
        .other          _ZN2at6native43_GLOBAL__N__9ae7fba5_10_SoftMax_cu_9f978f6322cunn_SoftMaxForwardRegIfffNS1_22SoftMaxForwardEpilogueElLi6EEEvPT1_PKT_T3_,@"STO_CUDA_ENTRY STV_DEFAULT"
_ZN2at6native43_GLOBAL__N__9ae7fba5_10_SoftMax_cu_9f978f6322cunn_SoftMaxForwardRegIfffNS1_22SoftMaxForwardEpilogueElLi6EEEvPT1_PKT_T3_:
        /* <DEDUP_REMOVED lines=36> */
[----:B--2---:R1:W2:Y:S02]  /*0240*/  @!P0 LDG.E R0, desc[UR8][R18.64] ;  /* 0x0000000812008981 */ /* 0x0042a4000c1e1900 */
[----:B------:R-:W-:Y:S01]  /*0250*/  @!P1 LEA.HI.X R21, R26, R21, R7, 0x2, P5 ;  /* 0x000000151a159211 */ /* 0x000fe200028f1407 */
[----:B------:R-:W-:Y:S02]  /*0260*/  @!P2 IMAD R7, R15, UR7, R29 ;  /* 0x000000070f07ac24 */ /* 0x000fe4000f8e021d */
[----:B------:R-:W4:Y:S01]  /*0270*/  @!P4 LDC.64 R26, c[0x0][0x388] ;  /* 0x0000e200ff1acb82 */ /* 0x000f220000000a00 */
[C---:B---3--:R-:W-:Y:S01]  /*0280*/  @!P2 LEA R22, P5, R28.reuse, R22, 0x2 ;  /* 0x000000161c16a211 */ /* 0x048fe200078a10ff */
[----:B------:R-:W3:Y:S03]  /*0290*/  @!P1 LDG.E R2, desc[UR8][R20.64] ;  /* 0x0000000814029981 */ /* 0x000ee6000c1e1900 */
[----:B------:R-:W-:Y:S01]  /*02a0*/  @!P2 LEA.HI.X R23, R28, R23, R7, 0x2, P5 ;  /* 0x000000171c17a211 */ /* 0x000fe200028f1407 */
[----:B------:R-:W-:-:S04]  /*02b0*/  @!P3 IMAD.WIDE.U32 R28, R14, UR7, R8 ;  /* 0x000000070e1cbc25 */ /* 0x000fc8000f8e0008 */
[----:B------:R-:W-:Y:S01]  /*02c0*/  @!P3 IMAD R7, R15, UR7, R29 ;  /* 0x000000070f07bc24 */ /* 0x000fe2000f8e021d */
[----:B------:R-:W5:Y:S01]  /*02d0*/  @!P2 LDG.E R3, desc[UR8][R22.64] ;  /* 0x000000081603a981 */ /* 0x000f62000c1e1900 */
[----:B0-----:R-:W-:-:S04]  /*02e0*/  @!P3 LEA R24, P5, R28, R24, 0x2 ;  /* 0x000000181c18b211 */ /* 0x001fc800078a10ff */
[----:B------:R-:W-:Y:S02]  /*02f0*/  @!P3 LEA.HI.X R25, R28, R25, R7, 0x2, P5 ;  /* 0x000000191c19b211 */ /* 0x000fe400028f1407 */
[----:B------:R-:W-:-:S03]  /*0300*/  @!P4 MOV R7, RZ ;  /* 0x000000ff0007c202 */ /* 0x000fc60000000f00 */
[----:B------:R-:W5:Y:S01]  /*0310*/  @!P3 LDG.E R4, desc[UR8][R24.64] ;  /* 0x000000081804b981 */ /* 0x000f62000c1e1900 */
[----:B------:R-:W-:-:S04]  /*0320*/  @!P4 IMAD.WIDE.U32 R28, R14, UR7, R6 ;  /* 0x000000070e1ccc25 */ /* 0x000fc8000f8e0006 */
[----:B------:R-:W-:Y:S01]  /*0330*/  @!P4 IMAD R29, R15, UR7, R29 ;  /* 0x000000070f1dcc24 */ /* 0x000fe2000f8e021d */
[----:B----4-:R-:W-:-:S04]  /*0340*/  @!P4 LEA R26, P5, R28, R26, 0x2 ;  /* 0x0000001a1c1ac211 */ /* 0x010fc800078a10ff */
[----:B------:R-:W-:Y:S01]  /*0350*/  @!P4 LEA.HI.X R27, R28, R27, R29, 0x2, P5 ;  /* 0x0000001b1c1bc211 */ /* 0x000fe200028f141d */
[----:B------:R-:W-:-:S04]  /*0360*/  VIADD R28, R6, UR6 ;  /* 0x00000006061c7c36 */ /* 0x000fc80008000000 */
[----:B------:R-:W4:Y:S01]  /*0370*/  @!P4 LDG.E R5, desc[UR8][R26.64] ;  /* 0x000000081a05c981 */ /* 0x000f22000c1e1900 */
        /* <DEDUP_REMOVED lines=8> */
[----:B------:R-:W4:Y:S01]  /*0400*/  @!P5 LDG.E R32, desc[UR8][R30.64] ;  /* 0x000000081e20d981 */ /* 0x000f22000c1e1900 */
[----:B-1----:R-:W-:Y:S01]  /*0410*/  MOV R19, 0xff7fffff ;  /* 0xff7fffff00137802 */ /* 0x002fe20000000f00 */
[----:B------:R-:W0:Y:S01]  /*0420*/  S2UR UR5, SR_CgaCtaId ;  /* 0x00000000000579c3 */ /* 0x000e220000008800 */
[----:B------:R-:W-:Y:S01]  /*0430*/  UMOV UR4, 0x400 ;  /* 0x0000040000047882 */ /* 0x000fe20000000000 */
[----:B--2---:R-:W-:-:S04]  /*0440*/  @!P0 FMNMX.FTZ R19, R0, -3.40282346638528859812e+38, !PT ;  /* 0xff7fffff00138809 */ /* 0x004fc80007810000 */
[----:B---3--:R-:W-:-:S04]  /*0450*/  @!P1 FMNMX.FTZ R19, R19, R2, !PT ;  /* 0x0000000213139209 */ /* 0x008fc80007810000 */
[----:B-----5:R-:W-:-:S04]  /*0460*/  @!P2 FMNMX.FTZ R19, R19, R3, !PT ;  /* 0x000000031313a209 */ /* 0x020fc80007810000 */
[----:B------:R-:W-:-:S04]  /*0470*/  @!P3 FMNMX.FTZ R19, R19, R4, !PT ;  /* 0x000000041313b209 */ /* 0x000fc80007810000 */
[----:B----4-:R-:W-:-:S04]  /*0480*/  @!P4 FMNMX.FTZ R19, R19, R5, !PT ;  /* 0x000000051313c209 */ /* 0x010fc80007810000 */
        /* <DEDUP_REMOVED lines=48> */
.L_x_7471:
        /* <DEDUP_REMOVED lines=9> */
.L_x_7451:
[----:B------:R-:W-:Y:S05]  /*0820*/  WARPSYNC.ALL ;  /* 0x0000000000007948 */ /* 0x000fea0003800000 */
[----:B------:R-:W-:Y:S01]  /*0830*/  BAR.SYNC.DEFER_BLOCKING 0x0 ;  /* 0x0000000000007b1d */ /* 0x000fe20000010000 */
[----:B------:R-:W-:Y:S02]  /*0840*/  P2R R33, PR, RZ, 0x1 ;  /* 0x00000001ff217803 */ /* 0x000fe40000000000 */
[----:B------:R-:W-:Y:S01]  /*0850*/  ISETP.NE.AND P6, PT, R18, RZ, PT ;  /* 0x000000ff1200720c */ /* 0x000fe20003fc5270 */
[----:B------:R-:W-:Y:S02]  /*0860*/  IMAD.MOV.U32 R18, RZ, RZ, RZ ;  /* 0x000000ffff127224 */ /* 0x000fe400078e00ff */
[----:B------:R-:W-:Y:S01]  /*0870*/  BSSY B0, `(.L_x_7453) ;  /* 0x000003c000007945 */ /* 0x000fe20003800000 */
[----:B------:R-:W2:Y:S02]  /*0880*/  LDS R19, [UR4] ;  /* 0x00000004ff137984 */ /* 0x000ea40008000800 */
[--C-:B--2---:R-:W-:Y:S01]  /*0890*/  @!P0 FADD.FTZ R20, R0, -R19.reuse ;  /* 0x8000001300148221 */ /* 0x104fe20000010000 */
[--C-:B------:R-:W-:Y:S01]  /*08a0*/  @!P1 FADD.FTZ R21, R2, -R19.reuse ;  /* 0x8000001302159221 */ /* 0x100fe20000010000 */
[--C-:B------:R-:W-:Y:S01]  /*08b0*/  @!P2 FADD.FTZ R22, R3, -R19.reuse ;  /* 0x800000130316a221 */ /* 0x100fe20000010000 */
[--C-:B-1----:R-:W-:Y:S01]  /*08c0*/  @!P3 FADD.FTZ R23, R4, -R19.reuse ;  /* 0x800000130417b221 */ /* 0x102fe20000010000 */
[----:B------:R-:W-:Y:S01]  /*08d0*/  @!P0 FMUL.FTZ R20, R20, 1.4426950216293334961 ;  /* 0x3fb8aa3b14148820 */ /* 0x000fe20000410000 */
[----:B------:R-:W-:Y:S01]  /*08e0*/  @!P1 FMUL.FTZ R21, R21, 1.4426950216293334961 ;  /* 0x3fb8aa3b15159820 */ /* 0x000fe20000410000 */
[----:B------:R-:W-:Y:S01]  /*08f0*/  @!P2 FMUL.FTZ R22, R22, 1.4426950216293334961 ;  /* 0x3fb8aa3b1616a820 */ /* 0x000fe20000410000 */
[----:B------:R-:W-:Y:S01]  /*0900*/  @!P3 FMUL.FTZ R24, R23, 1.4426950216293334961 ;  /* 0x3fb8aa3b1718b820 */ /* 0x000fe20000410000 */
[--C-:B------:R-:W-:Y:S01]  /*0910*/  @!P4 FADD.FTZ R30, R5, -R19.reuse ;  /* 0x80000013051ec221 */ /* 0x100fe20000010000 */
[----:B0-----:R-:W-:Y:S01]  /*0920*/  @!P5 FADD.FTZ R31, R32, -R19 ;  /* 0x80000013201fd221 */ /* 0x001fe20000010000 */
[----:B------:R-:W0:Y:S01]  /*0930*/  @!P0 MUFU.EX2 R20, R20 ;  /* 0x0000001400148308 */ /* 0x000e220000000800 */
[----:B------:R-:W-:-:S02]  /*0940*/  IMAD.MOV.U32 R23, RZ, RZ, RZ ;  /* 0x000000ffff177224 */ /* 0x000fc400078e00ff */
[----:B------:R-:W-:Y:S01]  /*0950*/  @!P4 FMUL.FTZ R30, R30, 1.4426950216293334961 ;  /* 0x3fb8aa3b1e1ec820 */ /* 0x000fe20000410000 */
[----:B------:R-:W-:-:S04]  /*0960*/  @!P5 FMUL.FTZ R31, R31, 1.4426950216293334961 ;  /* 0x3fb8aa3b1f1fd820 */ /* 0x000fc80000410000 */
[----:B------:R-:W1:Y:S08]  /*0970*/  @!P1 MUFU.EX2 R21, R21 ;  /* 0x0000001500159308 */ /* 0x000e700000000800 */
[----:B------:R-:W2:Y:S01]  /*0980*/  @!P2 MUFU.EX2 R22, R22 ;  /* 0x000000160016a308 */ /* 0x000ea20000000800 */
[----:B0-----:R-:W-:Y:S01]  /*0990*/  @!P0 FADD.FTZ R23, RZ, R20 ;  /* 0x00000014ff178221 */ /* 0x001fe20000010000 */
[----:B------:R-:W-:Y:S01]  /*09a0*/  BAR.SYNC.DEFER_BLOCKING 0x0 ;  /* 0x0000000000007b1d */ /* 0x000fe20000010000 */
[----:B------:R-:W-:-:S05]  /*09b0*/  ISETP.NE.AND P0, PT, R25, RZ, PT ;  /* 0x000000ff1900720c */ /* 0x000fca0003f05270 */
[----:B------:R-:W0:Y:S01]  /*09c0*/  @!P3 MUFU.EX2 R24, R24 ;  /* 0x000000180018b308 */ /* 0x000e220000000800 */
[----:B-1----:R-:W-:-:S07]  /*09d0*/  @!P1 FADD.FTZ R23, R23, R21 ;  /* 0x0000001517179221 */ /* 0x002fce0000010000 */
[----:B------:R-:W1:Y:S01]  /*09e0*/  @!P4 MUFU.EX2 R30, R30 ;  /* 0x0000001e001ec308 */ /* 0x000e620000000800 */
[----:B--2---:R-:W-:-:S07]  /*09f0*/  @!P2 FADD.FTZ R23, R23, R22 ;  /* 0x000000161717a221 */ /* 0x004fce0000010000 */
[----:B------:R2:W3:Y:S01]  /*0a00*/  @!P5 MUFU.EX2 R20, R31 ;  /* 0x0000001f0014d308 */ /* 0x0004e20000000800 */
[----:B0-----:R-:W-:-:S04]  /*0a10*/  @!P3 FADD.FTZ R23, R23, R24 ;  /* 0x000000181717b221 */ /* 0x001fc80000010000 */
[----:B-1----:R-:W-:Y:S01]  /*0a20*/  @!P4 FADD.FTZ R23, R23, R30 ;  /* 0x0000001e1717c221 */ /* 0x002fe20000010000 */
[----:B--2---:R-:W-:-:S03]  /*0a30*/  LEA.HI R31, R16, UR4, RZ, 0x1d ;  /* 0x00000004101f7c11 */ /* 0x004fc6000f8fe8ff */
[----:B---3--:R-:W-:-:S05]  /*0a40*/  @!P5 FADD.FTZ R23, R23, R20 ;  /* 0x000000141717d221 */ /* 0x008fca0000010000 */
        /* <DEDUP_REMOVED lines=29> */
.L_x_7477:
[----:B-1----:R-:W-:-:S07]  /*0c20*/  FADD.FTZ R18, R30, R27 ;  /* 0x0000001b1e127221 */ /* 0x002fce0000010000 */
.L_x_7454:
[----:B------:R-:W-:Y:S05]  /*0c30*/  BSYNC B0 ;  /* 0x0000000000007941 */ /* 0x000fea0003800000 */
.L_x_7453:
        /* <DEDUP_REMOVED lines=9> */
[----:B--2---:R-:W-:Y:S02]  /*0cd0*/  MUFU.RCP R0, R18 ;  /* 0x0000001200007308 */ /* 0x004fe40000001000 */
[----:B------:R-:W-:Y:S01]  /*0ce0*/  FMUL.FTZ R22, R17, 1.4426950216293334961 ;  /* 0x3fb8aa3b11167820 */ /* 0x000fe20000410000 */
[----:B------:R-:W-:Y:S02]  /*0cf0*/  IMAD.MOV.U32 R17, RZ, RZ, RZ ;  /* 0x000000ffff117224 */ /* 0x000fe400078e00ff */
[----:B------:R-:W-:-:S03]  /*0d00*/  IMAD.WIDE.U32 R20, R14, UR7, R16 ;  /* 0x000000070e147c25 */ /* 0x000fc6000f8e0010 */
[----:B------:R-:W2:Y:S01]  /*0d10*/  MUFU.EX2 R23, R22 ;  /* 0x0000001600177308 */ /* 0x000ea20000000800 */
[----:B------:R-:W-:Y:S01]  /*0d20*/  IMAD R17, R15, UR7, R21 ;  /* 0x000000070f117c24 */ /* 0x000fe2000f8e0215 */
[----:B-1----:R-:W-:-:S04]  /*0d30*/  LEA R16, P0, R20, UR4, 0x2 ;  /* 0x0000000414107c11 */ /* 0x002fc8000f8010ff */
[----:B------:R-:W-:Y:S01]  /*0d40*/  LEA.HI.X R17, R20, UR5, R17, 0x2, P0 ;  /* 0x0000000514117c11 */ /* 0x000fe200080f1411 */
[----:B--2---:R-:W-:-:S05]  /*0d50*/  FMUL.FTZ R21, R23, R0 ;  /* 0x0000000017157220 */ /* 0x004fca0000410000 */
[----:B------:R1:W-:Y:S03]  /*0d60*/  STG.E desc[UR8][R16.64], R21 ;  /* 0x0000001510007986 */ /* 0x0003e6000c101908 */
.L_x_7457:
[----:B------:R-:W-:Y:S05]  /*0d70*/  BSYNC.RECONVERGENT B0 ;  /* 0x0000000000007941 */ /* 0x000fea0003800200 */
.L_x_7456:
[----:B------:R-:W-:Y:S04]  /*0d80*/  BSSY.RECONVERGENT B0, `(.L_x_7458) ;  /* 0x000000e000007945 */ /* 0x000fe80003800200 */
[----:B------:R-:W-:Y:S05]  /*0d90*/  @P1 BRA `(.L_x_7459) ;  /* 0x0000000000301947 */ /* 0x000fea0003800000 */
[----:B------:R-:W-:Y:S01]  /*0da0*/  FADD.FTZ R2, R2, -R19 ;  /* 0x8000001302027221 */ /* 0x000fe20000010000 */
[----:B------:R-:W3:Y:S01]  /*0db0*/  LDCU.64 UR4, c[0x0][0x380] ;  /* 0x00007000ff0477ac */ /* 0x000ee20008000a00 */
[----:B------:R-:W-:Y:S01]  /*0dc0*/  HFMA2 R13, -RZ, RZ, 0, 0 ;  /* 0x00000000ff0d7431 */ /* 0x000fe200000001ff */
[----:B-12---:R-:W-:Y:S01]  /*0dd0*/  MUFU.RCP R21, R18 ;  /* 0x0000001200157308 */ /* 0x006fe20000001000 */
[----:B------:R-:W-:-:S07]  /*0de0*/  FMUL.FTZ R2, R2, 1.4426950216293334961 ;  /* 0x3fb8aa3b02027820 */ /* 0x000fce0000410000 */
[----:B------:R-:W1:Y:S01]  /*0df0*/  MUFU.EX2 R2, R2 ;  /* 0x0000000200027308 */ /* 0x000e620000000800 */
[----:B------:R-:W-:-:S04]  /*0e00*/  IMAD.WIDE.U32 R16, R14, UR7, R12 ;  /* 0x000000070e107c25 */ /* 0x000fc8000f8e000c */
[----:B------:R-:W-:Y:S01]  /*0e10*/  IMAD R13, R15, UR7, R17 ;  /* 0x000000070f0d7c24 */ /* 0x000fe2000f8e0211 */
[----:B---3--:R-:W-:-:S04]  /*0e20*/  LEA R12, P0, R16, UR4, 0x2 ;  /* 0x00000004100c7c11 */ /* 0x008fc8000f8010ff */
[----:B------:R-:W-:Y:S01]  /*0e30*/  LEA.HI.X R13, R16, UR5, R13, 0x2, P0 ;  /* 0x00000005100d7c11 */ /* 0x000fe200080f140d */
[----:B-1----:R-:W-:-:S05]  /*0e40*/  FMUL.FTZ R17, R2, R21 ;  /* 0x0000001502117220 */ /* 0x002fca0000410000 */
[----:B------:R3:W-:Y:S03]  /*0e50*/  STG.E desc[UR8][R12.64], R17 ;  /* 0x000000110c007986 */ /* 0x0007e6000c101908 */
.L_x_7459:
[----:B------:R-:W-:Y:S05]  /*0e60*/  BSYNC.RECONVERGENT B0 ;  /* 0x0000000000007941 */ /* 0x000fea0003800200 */
.L_x_7458:
[----:B------:R-:W-:Y:S04]  /*0e70*/  BSSY.RECONVERGENT B0, `(.L_x_7460) ;  /* 0x000000e000007945 */ /* 0x000fe80003800200 */
[----:B------:R-:W-:Y:S05]  /*0e80*/  @P2 BRA `(.L_x_7461) ;  /* 0x0000000000302947 */ /* 0x000fea0003800000 */
[----:B------:R-:W-:Y:S01]  /*0e90*/  FADD.FTZ R3, R3, -R19 ;  /* 0x8000001303037221 */ /* 0x000fe20000010000 */
[----:B------:R-:W4:Y:S01]  /*0ea0*/  LDCU.64 UR4, c[0x0][0x380] ;  /* 0x00007000ff0477ac */ /* 0x000f220008000a00 */
[----:B--23--:R-:W-:Y:S01]  /*0eb0*/  MUFU.RCP R13, R18 ;  /* 0x00000012000d7308 */ /* 0x00cfe20000001000 */
[----:B------:R-:W-:Y:S02]  /*0ec0*/  IMAD.MOV.U32 R11, RZ, RZ, RZ ;  /* 0x000000ffff0b7224 */ /* 0x000fe400078e00ff */
[----:B------:R-:W-:Y:S01]  /*0ed0*/  FMUL.FTZ R0, R3, 1.4426950216293334961 ;  /* 0x3fb8aa3b03007820 */ /* 0x000fe20000410000 */
[----:B------:R-:W-:-:S05]  /*0ee0*/  IMAD.WIDE.U32 R10, R14, UR7, R10 ;  /* 0x000000070e0a7c25 */ /* 0x000fca000f8e000a */
[----:B------:R-:W2:Y:S01]  /*0ef0*/  MUFU.EX2 R0, R0 ;  /* 0x0000000000007308 */ /* 0x000ea20000000800 */
[----:B------:R-:W-:Y:S01]  /*0f00*/  IMAD R3, R15, UR7, R11 ;  /* 0x000000070f037c24 */ /* 0x000fe2000f8e020b */
[----:B----4-:R-:W-:-:S04]  /*0f10*/  LEA R2, P0, R10, UR4, 0x2 ;  /* 0x000000040a027c11 */ /* 0x010fc8000f8010ff */
[----:B------:R-:W-:Y:S01]  /*0f20*/  LEA.HI.X R3, R10, UR5, R3, 0x2, P0 ;  /* 0x000000050a037c11 */ /* 0x000fe200080f1403 */
[----:B--2---:R-:W-:-:S05]  /*0f30*/  FMUL.FTZ R11, R0, R13 ;  /* 0x0000000d000b7220 */ /* 0x004fca0000410000 */
[----:B------:R4:W-:Y:S03]  /*0f40*/  STG.E desc[UR8][R2.64], R11 ;  /* 0x0000000b02007986 */ /* 0x0009e6000c101908 */
.L_x_7461:
[----:B------:R-:W-:Y:S05]  /*0f50*/  BSYNC.RECONVERGENT B0 ;  /* 0x0000000000007941 */ /* 0x000fea0003800200 */
.L_x_7460:
[----:B------:R-:W-:Y:S04]  /*0f60*/  BSSY.RECONVERGENT B0, `(.L_x_7462) ;  /* 0x000000e000007945 */ /* 0x000fe80003800200 */
[----:B------:R-:W-:Y:S05]  /*0f70*/  @P3 BRA `(.L_x_7463) ;  /* 0x0000000000303947 */ /* 0x000fea0003800000 */
[----:B------:R-:W-:Y:S01]  /*0f80*/  FADD.FTZ R4, R4, -R19 ;  /* 0x8000001304047221 */ /* 0x000fe20000010000 */
[----:B------:R-:W5:Y:S01]  /*0f90*/  LDCU.64 UR4, c[0x0][0x380] ;  /* 0x00007000ff0477ac */ /* 0x000f620008000a00 */
[----:B--2-4-:R-:W-:Y:S01]  /*0fa0*/  MUFU.RCP R11, R18 ;  /* 0x00000012000b7308 */ /* 0x014fe20000001000 */
[----:B------:R-:W-:Y:S02]  /*0fb0*/  IMAD.MOV.U32 R9, RZ, RZ, RZ ;  /* 0x000000ffff097224 */ /* 0x000fe400078e00ff */
[----:B------:R-:W-:Y:S01]  /*0fc0*/  FMUL.FTZ R4, R4, 1.4426950216293334961 ;  /* 0x3fb8aa3b04047820 */ /* 0x000fe20000410000 */
[----:B------:R-:W-:-:S05]  /*0fd0*/  IMAD.WIDE.U32 R8, R14, UR7, R8 ;  /* 0x000000070e087c25 */ /* 0x000fca000f8e0008 */
[----:B------:R-:W2:Y:S01]  /*0fe0*/  MUFU.EX2 R4, R4 ;  /* 0x0000000400047308 */ /* 0x000ea20000000800 */
[----:B------:R-:W-:Y:S01]  /*0ff0*/  IMAD R3, R15, UR7, R9 ;  /* 0x000000070f037c24 */ /* 0x000fe2000f8e0209 */
[----:B-----5:R-:W-:-:S04]  /*1000*/  LEA R2, P0, R8, UR4, 0x2 ;  /* 0x0000000408027c11 */ /* 0x020fc8000f8010ff */
[----:B------:R-:W-:Y:S01]  /*1010*/  LEA.HI.X R3, R8, UR5, R3, 0x2, P0 ;  /* 0x0000000508037c11 */ /* 0x000fe200080f1403 */
[----:B--2---:R-:W-:-:S05]  /*1020*/  FMUL.FTZ R9, R4, R11 ;  /* 0x0000000b04097220 */ /* 0x004fca0000410000 */
[----:B------:R2:W-:Y:S03]  /*1030*/  STG.E desc[UR8][R2.64], R9 ;  /* 0x0000000902007986 */ /* 0x0005e6000c101908 */
.L_x_7463:
[----:B------:R-:W-:Y:S05]  /*1040*/  BSYNC.RECONVERGENT B0 ;  /* 0x0000000000007941 */ /* 0x000fea0003800200 */
.L_x_7462:
[----:B------:R-:W-:Y:S04]  /*1050*/  BSSY.RECONVERGENT B0, `(.L_x_7464) ;  /* 0x000000e000007945 */ /* 0x000fe80003800200 */
[----:B------:R-:W-:Y:S05]  /*1060*/  @P4 BRA `(.L_x_7465) ;  /* 0x0000000000304947 */ /* 0x000fea0003800000 */
[----:B------:R-:W-:Y:S01]  /*1070*/  FADD.FTZ R5, R5, -R19 ;  /* 0x8000001305057221 */ /* 0x000fe20000010000 */
[----:B------:R-:W5:Y:S01]  /*1080*/  LDCU.64 UR4, c[0x0][0x380] ;  /* 0x00007000ff0477ac */ /* 0x000f620008000a00 */
[----:B--2---:R-:W-:Y:S01]  /*1090*/  MUFU.RCP R9, R18 ;  /* 0x0000001200097308 */ /* 0x004fe20000001000 */
[----:B------:R-:W-:Y:S01]  /*10a0*/  MOV R7, RZ ;  /* 0x000000ff00077202 */ /* 0x000fe20000000f00 */
[----:B------:R-:W-:Y:S02]  /*10b0*/  FMUL.FTZ R0, R5, 1.4426950216293334961 ;  /* 0x3fb8aa3b05007820 */ /* 0x000fe40000410000 */
[----:B------:R-:W-:-:S04]  /*10c0*/  IMAD.WIDE.U32 R6, R14, UR7, R6 ;  /* 0x000000070e067c25 */ /* 0x000fc8000f8e0006 */
[----:B------:R-:W2:Y:S01]  /*10d0*/  MUFU.EX2 R0, R0 ;  /* 0x0000000000007308 */ /* 0x000ea20000000800 */
[----:B----4-:R-:W-:Y:S01]  /*10e0*/  IMAD R3, R15, UR7, R7 ;  /* 0x000000070f037c24 */ /* 0x010fe2000f8e0207 */
[----:B-----5:R-:W-:-:S04]  /*10f0*/  LEA R2, P0, R6, UR4, 0x2 ;  /* 0x0000000406027c11 */ /* 0x020fc8000f8010ff */
[----:B------:R-:W-:Y:S01]  /*1100*/  LEA.HI.X R3, R6, UR5, R3, 0x2, P0 ;  /* 0x0000000506037c11 */ /* 0x000fe200080f1403 */
[----:B--2---:R-:W-:-:S05]  /*1110*/  FMUL.FTZ R5, R0, R9 ;  /* 0x0000000900057220 */ /* 0x004fca0000410000 */
[----:B------:R2:W-:Y:S03]  /*1120*/  STG.E desc[UR8][R2.64], R5 ;  /* 0x0000000502007986 */ /* 0x0005e6000c101908 */
.L_x_7465:
[----:B------:R-:W-:Y:S05]  /*1130*/  BSYNC.RECONVERGENT B0 ;  /* 0x0000000000007941 */ /* 0x000fea0003800200 */
.L_x_7464:
[----:B------:R-:W-:Y:S05]  /*1140*/  @P5 EXIT ;  /* 0x000000000000594d */ /* 0x000fea0003800000 */
[----:B------:R-:W-:Y:S01]  /*1150*/  FADD.FTZ R19, R32, -R19 ;  /* 0x8000001320137221 */ /* 0x000fe20000010000 */
[----:B------:R-:W4:Y:S01]  /*1160*/  LDCU.64 UR4, c[0x0][0x380] ;  /* 0x00007000ff0477ac */ /* 0x000f220008000a00 */
[----:B--2---:R-:W-:Y:S01]  /*1170*/  MUFU.RCP R18, R18 ;  /* 0x0000001200127308 */ /* 0x004fe20000001000 */
[----:B------:R-:W-:Y:S02]  /*1180*/  IMAD.MOV.U32 R29, RZ, RZ, RZ ;  /* 0x000000ffff1d7224 */ /* 0x000fe400078e00ff */
[----:B------:R-:W-:Y:S01]  /*1190*/  FMUL.FTZ R19, R19, 1.4426950216293334961 ;  /* 0x3fb8aa3b13137820 */ /* 0x000fe20000410000 */
[----:B------:R-:W-:-:S04]  /*11a0*/  IMAD.WIDE.U32 R28, R14, UR7, R28 ;  /* 0x000000070e1c7c25 */ /* 0x000fc8000f8e001c */
[----:B------:R-:W2:Y:S01]  /*11b0*/  MUFU.EX2 R5, R19 ;  /* 0x0000001300057308 */ /* 0x000ea20000000800 */
[----:B------:R-:W-:Y:S01]  /*11c0*/  IMAD R15, R15, UR7, R29 ;  /* 0x000000070f0f7c24 */ /* 0x000fe2000f8e021d */
[----:B----4-:R-:W-:-:S04]  /*11d0*/  LEA R2, P0, R28, UR4, 0x2 ;  /* 0x000000041c027c11 */ /* 0x010fc8000f8010ff */
[----:B------:R-:W-:Y:S01]  /*11e0*/  LEA.HI.X R3, R28, UR5, R15, 0x2, P0 ;  /* 0x000000051c037c11 */ /* 0x000fe200080f140f */
[----:B--2---:R-:W-:-:S05]  /*11f0*/  FMUL.FTZ R5, R5, R18 ;  /* 0x0000001205057220 */ /* 0x004fca0000410000 */
[----:B------:R-:W-:Y:S01]  /*1200*/  STG.E desc[UR8][R2.64], R5 ;  /* 0x0000000502007986 */ /* 0x000fe2000c101908 */
[----:B------:R-:W-:Y:S05]  /*1210*/  EXIT ;  /* 0x000000000000794d */ /* 0x000fea0003800000 */
.L_x_7452:
[----:B------:R-:W-:Y:S02]  /*1220*/  HFMA2 R22, -RZ, RZ, 0, 9.5367431640625e-07 ;  /* 0x00000010ff167431 */ /* 0x000fe400000001ff */
[----:B-1----:R-:W-:Y:S02]  /*1230*/  IMAD.MOV.U32 R33, RZ, RZ, R23 ;  /* 0x000000ffff217224 */ /* 0x002fe400078e0017 */
[----:B------:R-:W-:Y:S02]  /*1240*/  IMAD.MOV.U32 R21, RZ, RZ, 0x1f ;  /* 0x0000001fff157424 */ /* 0x000fe400078e00ff */
[----:B------:R-:W-:-:S07]  /*1250*/  IMAD.MOV.U32 R20, RZ, RZ, -0x1 ;  /* 0xffffffffff147424 */ /* 0x000fce00078e00ff */
[----:B------:R-:W-:Y:S05]  /*1260*/  WARPSYNC.COLLECTIVE R20, `(.L_x_7466) ;  /* 0x0000000014087348 */ /* 0x000fea0003c00000 */
[----:B------:R0:W1:Y:S02]  /*1270*/  SHFL.DOWN P6, R34, R33, R22, R21 ;  /* 0x0800001621227389 */ /* 0x00006400000c0015 */
[----:B01----:R-:W-:Y:S05]  /*1280*/  ENDCOLLECTIVE ;  /* 0x000000000000791b */ /* 0x003fea0003800000 */
.L_x_7466:
        /* <DEDUP_REMOVED lines=8> */
.L_x_7467:
        /* <DEDUP_REMOVED lines=8> */
.L_x_7468:
        /* <DEDUP_REMOVED lines=8> */
.L_x_7469:
        /* <DEDUP_REMOVED lines=8> */
.L_x_7470:
[----:B------:R-:W-:Y:S05]  /*1490*/  BRA `(.L_x_7471) ;  /* 0xfffffff000bc7947 */ /* 0x000fea000383ffff */
.L_x_7455:
[----:B-1----:R-:W-:Y:S01]  /*14a0*/  MOV R33, R18 ;  /* 0x0000001200217202 */ /* 0x002fe20000000f00 */
[----:B------:R-:W-:Y:S01]  /*14b0*/  IMAD.MOV.U32 R22, RZ, RZ, 0x10 ;  /* 0x00000010ff167424 */ /* 0x000fe200078e00ff */
[----:B------:R-:W-:Y:S01]  /*14c0*/  MOV R20, 0xffffffff ;  /* 0xffffffff00147802 */ /* 0x000fe20000000f00 */
[----:B------:R-:W-:-:S07]  /*14d0*/  IMAD.MOV.U32 R21, RZ, RZ, 0x1f ;  /* 0x0000001fff157424 */ /* 0x000fce00078e00ff */
[----:B------:R-:W-:Y:S05]  /*14e0*/  WARPSYNC.COLLECTIVE R20, `(.L_x_7472) ;  /* 0x0000000014087348 */ /* 0x000fea0003c00000 */
[----:B------:R0:W1:Y:S02]  /*14f0*/  SHFL.DOWN P6, R34, R33, R22, R21 ;  /* 0x0800001621227389 */ /* 0x00006400000c0015 */
[----:B01----:R-:W-:Y:S05]  /*1500*/  ENDCOLLECTIVE ;  /* 0x000000000000791b */ /* 0x003fea0003800000 */
.L_x_7472:
[----:B------:R-:W-:Y:S02]  /*1510*/  HFMA2 R22, -RZ, RZ, 0, 4.76837158203125e-07 ;  /* 0x00000008ff167431 */ /* 0x000fe400000001ff */
[----:B------:R-:W-:-:S04]  /*1520*/  IMAD.MOV.U32 R23, RZ, RZ, R34 ;  /* 0x000000ffff177224 */ /* 0x000fc800078e0022 */
[----:B------:R-:W-:-:S04]  /*1530*/  FADD.FTZ R23, R18, R23 ;  /* 0x0000001712177221 */ /* 0x000fc80000010000 */
[----:B------:R-:W-:-:S07]  /*1540*/  IMAD.MOV.U32 R33, RZ, RZ, R23 ;  /* 0x000000ffff217224 */ /* 0x000fce00078e0017 */
[----:B------:R-:W-:Y:S05]  /*1550*/  WARPSYNC.COLLECTIVE R20, `(.L_x_7473) ;  /* 0x0000000014087348 */ /* 0x000fea0003c00000 */
[----:B------:R0:W1:Y:S02]  /*1560*/  SHFL.DOWN P6, R34, R33, R22, R21 ;  /* 0x0800001621227389 */ /* 0x00006400000c0015 */
[----:B01----:R-:W-:Y:S05]  /*1570*/  ENDCOLLECTIVE ;  /* 0x000000000000791b */ /* 0x003fea0003800000 */
.L_x_7473:
[----:B------:R-:W-:Y:S01]  /*1580*/  MOV R22, 0x4 ;  /* 0x0000000400167802 */ /* 0x000fe20000000f00 */
[----:B------:R-:W-:-:S04]  /*1590*/  IMAD.MOV.U32 R24, RZ, RZ, R34 ;  /* 0x000000ffff187224 */ /* 0x000fc800078e0022 */
[----:B------:R-:W-:-:S04]  /*15a0*/  FADD.FTZ R24, R23, R24 ;  /* 0x0000001817187221 */ /* 0x000fc80000010000 */
[----:B------:R-:W-:-:S07]  /*15b0*/  IMAD.MOV.U32 R33, RZ, RZ, R24 ;  /* 0x000000ffff217224 */ /* 0x000fce00078e0018 */
[----:B------:R-:W-:Y:S05]  /*15c0*/  WARPSYNC.COLLECTIVE R20, `(.L_x_7474) ;  /* 0x0000000014087348 */ /* 0x000fea0003c00000 */
[----:B------:R0:W1:Y:S02]  /*15d0*/  SHFL.DOWN P6, R34, R33, R22, R21 ;  /* 0x0800001621227389 */ /* 0x00006400000c0015 */
[----:B01----:R-:W-:Y:S05]  /*15e0*/  ENDCOLLECTIVE ;  /* 0x000000000000791b */ /* 0x003fea0003800000 */
.L_x_7474:
[----:B------:R-:W-:Y:S02]  /*15f0*/  HFMA2 R22, -RZ, RZ, 0, 1.1920928955078125e-07 ;  /* 0x00000002ff167431 */ /* 0x000fe400000001ff */
[----:B------:R-:W-:-:S04]  /*1600*/  IMAD.MOV.U32 R25, RZ, RZ, R34 ;  /* 0x000000ffff197224 */ /* 0x000fc800078e0022 */
[----:B------:R-:W-:-:S04]  /*1610*/  FADD.FTZ R25, R24, R25 ;  /* 0x0000001918197221 */ /* 0x000fc80000010000 */
[----:B------:R-:W-:-:S07]  /*1620*/  IMAD.MOV.U32 R33, RZ, RZ, R25 ;  /* 0x000000ffff217224 */ /* 0x000fce00078e0019 */
[----:B------:R-:W-:Y:S05]  /*1630*/  WARPSYNC.COLLECTIVE R20, `(.L_x_7475) ;  /* 0x0000000014087348 */ /* 0x000fea0003c00000 */
[----:B------:R0:W1:Y:S02]  /*1640*/  SHFL.DOWN P6, R34, R33, R22, R21 ;  /* 0x0800001621227389 */ /* 0x00006400000c0015 */
[----:B01----:R-:W-:Y:S05]  /*1650*/  ENDCOLLECTIVE ;  /* 0x000000000000791b */ /* 0x003fea0003800000 */
.L_x_7475:
[----:B------:R-:W-:Y:S02]  /*1660*/  IMAD.MOV.U32 R22, RZ, RZ, 0x1 ;  /* 0x00000001ff167424 */ /* 0x000fe400078e00ff */
[----:B------:R-:W-:-:S04]  /*1670*/  IMAD.MOV.U32 R30, RZ, RZ, R34 ;  /* 0x000000ffff1e7224 */ /* 0x000fc800078e0022 */
[----:B------:R-:W-:-:S05]  /*1680*/  FADD.FTZ R30, R25, R30 ;  /* 0x0000001e191e7221 */ /* 0x000fca0000010000 */
[----:B------:R-:W-:-:S07]  /*1690*/  MOV R33, R30 ;  /* 0x0000001e00217202 */ /* 0x000fce0000000f00 */
[----:B------:R-:W-:Y:S05]  /*16a0*/  WARPSYNC.COLLECTIVE R20, `(.L_x_7476) ;  /* 0x0000000014087348 */ /* 0x000fea0003c00000 */
[----:B------:R0:W1:Y:S02]  /*16b0*/  SHFL.DOWN P6, R34, R33, R22, R21 ;  /* 0x0800001621227389 */ /* 0x00006400000c0015 */
[----:B01----:R-:W-:Y:S05]  /*16c0*/  ENDCOLLECTIVE ;  /* 0x000000000000791b */ /* 0x003fea0003800000 */
.L_x_7476:
[----:B------:R-:W-:Y:S01]  /*16d0*/  MOV R27, R34 ;  /* 0x00000022001b7202 */ /* 0x000fe20000000f00 */
[----:B------:R-:W-:Y:S06]  /*16e0*/  BRA `(.L_x_7477) ;  /* 0xfffffff4004c7947 */ /* 0x000fec000383ffff */
.L_x_7478:
        /* <DEDUP_REMOVED lines=9> */
.L_x_11596:


//--------------------- .text._ZN2at6native43_GLOBAL__N__9ae7fba5_10_SoftMax_cu_9f978f6322cunn_SoftMaxForwardRegIfffNS1_22SoftMaxForwardEpilogueElLi5EEEvPT1_PKT_T3_ --------------------------
	.section	.text._ZN2at6native43_GLOBAL__N__9ae7fba5_10_SoftMax_cu_9f978f6322cunn_SoftMaxForwardRegIfffNS1_22SoftMaxForwardEpilogueElLi5EEEvPT1_PKT_T3_,"ax",@progbits
	.align	128
.text._ZN2at6native43_GLOBAL__N__9ae7fba5_10_SoftMax_cu_9f978f6322cunn_SoftMaxForwardRegIfffNS1_22SoftMaxForwardEpilogueElLi5EEEvPT1_PKT_T3_:
        .type           _ZN2at6native43_GLOBAL__N__9ae7fba5_10_SoftMax_cu_9f978f6322cunn_SoftMaxForwardRegIfffNS1_22SoftMaxForwardEpilogueElLi5EEEvPT1_PKT_T3_,@function
        .size           _ZN2at6native43_GLOBAL__N__9ae7fba5_10_SoftMax_cu_9f978f6322cunn_SoftMaxForwardRegIfffNS1_22SoftMaxForwardEpilogueElLi5EEEvPT1_PKT_T3_,(.L_x_11597 - _ZN2at6native43_GLOBAL__N__9ae7fba5_10_SoftMax_cu_9f978f6322cunn_SoftMaxForwardRegIfffNS1_22SoftMaxForwardEpilogueElLi5EEEvPT1_PKT_T3_)
        .other          _ZN2at6native43_GLOBAL__N__9ae7fba5_10_SoftMax_cu_9f978f6322cunn_SoftMaxForwardRegIfffNS1_22SoftMaxForwardEpilogueElLi5EEEvPT1_PKT_T3_,@"STO_CUDA_ENTRY STV_DEFAULT"
_ZN2at6native43_GLOBAL__N__9ae7fba5_10_SoftMax_cu_9f978f6322cunn_SoftMaxForwardRegIfffNS1_22SoftMaxForwardEpilogueElLi5EEEvPT1_PKT_T3_:
        /* <DEDUP_REMOVED lines=35> */
[----:B--2---:R1:W2:Y:S02]  /*0230*/  @!P0 LDG.E R0, desc[UR8][R6.64] ;  /* 0x0000000806008981 */ /* 0x0042a4000c1e1900 */
[----:B------:R-:W-:Y:S01]  /*0240*/  @!P1 LEA.HI.X R27, R30, R21, R28, 0x2, P5 ;  /* 0x000000151e1b9211 */ /* 0x000fe200028f141c */
[----:B------:R-:W-:Y:S02]  /*0250*/  @!P2 IMAD.WIDE.U32 R30, R16, UR7, R18 ;  /* 0x00000007101eac25 */ /* 0x000fe4000f8e0012 */
[----:B------:R-:W4:Y:S02]  /*0260*/  @!P4 LDC.64 R20, c[0x0][0x388] ;  /* 0x0000e200ff14cb82 */ /* 0x000f240000000a00 */
[----:B------:R-:W-:Y:S01]  /*0270*/  @!P2 IMAD R28, R17, UR7, R31 ;  /* 0x00000007111cac24 */ /* 0x000fe2000f8e021f */
[----:B---3--:R-:W-:Y:S01]  /*0280*/  @!P2 LEA R22, P5, R30, R22, 0x2 ;  /* 0x000000161e16a211 */ /* 0x008fe200078a10ff */
[----:B------:R3:W5:Y:S01]  /*0290*/  @!P1 LDG.E R2, desc[UR8][R26.64] ;  /* 0x000000081a029981 */ /* 0x000762000c1e1900 */
[----:B------:R-:W-:-:S02]  /*02a0*/  @!P4 MOV R11, RZ ;  /* 0x000000ff000bc202 */ /* 0x000fc40000000f00 */
[----:B------:R-:W-:Y:S01]  /*02b0*/  @!P2 LEA.HI.X R23, R30, R23, R28, 0x2, P5 ;  /* 0x000000171e17a211 */ /* 0x000fe200028f141c */
[----:B------:R-:W-:-:S04]  /*02c0*/  @!P3 IMAD.WIDE.U32 R28, R16, UR7, R14 ;  /* 0x00000007101cbc25 */ /* 0x000fc8000f8e000e */
[----:B------:R-:W-:Y:S01]  /*02d0*/  @!P3 IMAD R29, R17, UR7, R29 ;  /* 0x00000007111dbc24 */ /* 0x000fe2000f8e021d */
[----:B------:R-:W5:Y:S01]  /*02e0*/  @!P2 LDG.E R3, desc[UR8][R22.64] ;  /* 0x000000081603a981 */ /* 0x000f62000c1e1900 */
[----:B-1----:R-:W-:Y:S01]  /*02f0*/  @!P4 IMAD.WIDE.U32 R6, R16, UR7, R10 ;  /* 0x000000071006cc25 */ /* 0x002fe2000f8e000a */
[----:B0-----:R-:W-:-:S04]  /*0300*/  @!P3 LEA R24, P5, R28, R24, 0x2 ;  /* 0x000000181c18b211 */ /* 0x001fc800078a10ff */
[----:B------:R-:W-:Y:S01]  /*0310*/  @!P3 LEA.HI.X R25, R28, R25, R29, 0x2, P5 ;  /* 0x000000191c19b211 */ /* 0x000fe200028f141d */
[----:B------:R-:W-:Y:S01]  /*0320*/  @!P4 IMAD R28, R17, UR7, R7 ;  /* 0x00000007111ccc24 */ /* 0x000fe2000f8e0207 */
[----:B----4-:R-:W-:-:S03]  /*0330*/  @!P4 LEA R20, P5, R6, R20, 0x2 ;  /* 0x000000140614c211 */ /* 0x010fc600078a10ff */
[----:B------:R-:W4:Y:S01]  /*0340*/  @!P3 LDG.E R4, desc[UR8][R24.64] ;  /* 0x000000081804b981 */ /* 0x000f22000c1e1900 */
[----:B------:R-:W-:-:S05]  /*0350*/  @!P4 LEA.HI.X R21, R6, R21, R28, 0x2, P5 ;  /* 0x000000150615c211 */ /* 0x000fca00028f141c */
[----:B------:R-:W4:Y:S01]  /*0360*/  @!P4 LDG.E R5, desc[UR8][R20.64] ;  /* 0x000000081405c981 */ /* 0x000f22000c1e1900 */
[----:B------:R-:W-:Y:S01]  /*0370*/  IMAD.MOV.U32 R6, RZ, RZ, -0x800001 ;  /* 0xff7fffffff067424 */ /* 0x000fe200078e00ff */
[----:B------:R-:W0:Y:S01]  /*0380*/  S2UR UR6, SR_CgaCtaId ;  /* 0x00000000000679c3 */ /* 0x000e220000008800 */
[----:B------:R-:W-:Y:S01]  /*0390*/  UMOV UR4, 0x400 ;  /* 0x0000040000047882 */ /* 0x000fe20000000000 */
[----:B------:R-:W-:Y:S02]  /*03a0*/  USHF.R.U32.HI UR5, URZ, 0x5, UR5 ;  /* 0x00000005ff057899 */ /* 0x000fe40008011605 */
[----:B0-----:R-:W-:-:S04]  /*03b0*/  ULEA UR4, UR6, UR4, 0x18 ;  /* 0x0000000406047291 */ /* 0x001fc8000f8ec0ff */
[----:B------:R-:W-:Y:S01]  /*03c0*/  BAR.SYNC.DEFER_BLOCKING 0x0 ;  /* 0x0000000000007b1d */ /* 0x000fe20000010000 */
[----:B------:R-:W-:-:S04]  /*03d0*/  ISETP.GE.U32.AND P6, PT, R12, UR5, PT ;  /* 0x000000050c007c0c */ /* 0x000fc8000bfc6070 */
[----:B---3--:R-:W-:Y:S02]  /*03e0*/  P2R R26, PR, RZ, 0x40 ;  /* 0x00000040ff1a7803 */ /* 0x008fe40000000000 */
[----:B--2---:R-:W-:-:S04]  /*03f0*/  @!P0 FMNMX.FTZ R6, R0, -3.40282346638528859812e+38, !PT ;  /* 0xff7fffff00068809 */ /* 0x004fc80007810000 */
[----:B-----5:R-:W-:-:S04]  /*0400*/  @!P1 FMNMX.FTZ R6, R6, R2, !PT ;  /* 0x0000000206069209 */ /* 0x020fc80007810000 */
[----:B------:R-:W-:-:S04]  /*0410*/  @!P2 FMNMX.FTZ R6, R6, R3, !PT ;  /* 0x000000030606a209 */ /* 0x000fc80007810000 */
[----:B----4-:R-:W-:-:S04]  /*0420*/  @!P3 FMNMX.FTZ R6, R6, R4, !PT ;  /* 0x000000040606b209 */ /* 0x010fc80007810000 */
        /* <DEDUP_REMOVED lines=22> */
[----:B------:R-:W-:-:S05]  /*0590*/  LEA R25, R6, UR4, 0x2 ;  /* 0x0000000406197c11 */ /* 0x000fca000f8e10ff */
[----:B------:R0:W1:Y:S01]  /*05a0*/  @!P6 LDS R7, [R25] ;  /* 0x000000001907e984 */ /* 0x0000620000000800 */
[----:B------:R-:W-:-:S04]  /*05b0*/  PLOP3.LUT P6, PT, PT, PT, PT, 0x8, 0x80 ;  /* 0x000000000080781c */ /* 0x000fc80003fce170 */
[----:B------:R-:W-:Y:S01]  /*05c0*/  P2R R24, PR, RZ, 0x40 ;  /* 0x00000040ff187803 */ /* 0x000fe20000000000 */
[----:B------:R-:W-:Y:S08]  /*05d0*/  @P5 BRA `(.L_x_7479) ;  /* 0x0000000000605947 */ /* 0x000ff00003800000 */
[----:B------:R-:W-:-:S03]  /*05e0*/  UMOV UR5, 0xffffffff ;  /* 0xffffffff00057882 */ /* 0x000fc60000000000 */
[----:B------:R-:W-:Y:S05]  /*05f0*/  BRA.DIV UR5, `(.L_x_7480) ;  /* 0x0000000a05787947 */ /* 0x000fea000b800000 */
[----:B01----:R-:W0:Y:S02]  /*0600*/  SHFL.DOWN PT, R27, R7, 0x10, 0x1f ;  /* 0x0a001f00071b7f89 */ /* 0x003e2400000e0000 */
        /* <DEDUP_REMOVED lines=12> */
.L_x_7497:
        /* <DEDUP_REMOVED lines=9> */
.L_x_7479:
[----:B------:R-:W-:Y:S05]  /*0760*/  WARPSYNC.ALL ;  /* 0x0000000000007948 */ /* 0x000fea0003800000 */
[----:B------:R-:W-:Y:S01]  /*0770*/  BAR.SYNC.DEFER_BLOCKING 0x0 ;  /* 0x0000000000007b1d */ /* 0x000fe20000010000 */
[----:B------:R-:W-:Y:S01]  /*0780*/  HFMA2 R28, -RZ, RZ, 0, 0 ;  /* 0x00000000ff1c7431 */ /* 0x000fe200000001ff */
[----:B------:R-:W-:Y:S01]  /*0790*/  ISETP.NE.AND P6, PT, R6, RZ, PT ;  /* 0x000000ff0600720c */ /* 0x000fe20003fc5270 */
[----:B------:R-:W-:-:S03]  /*07a0*/  IMAD.MOV.U32 R6, RZ, RZ, RZ ;  /* 0x000000ffff067224 */ /* 0x000fc600078e00ff */
[----:B------:R-:W-:Y:S01]  /*07b0*/  BSSY B0, `(.L_x_7481) ;  /* 0x0000032000007945 */ /* 0x000fe20003800000 */
[----:B-12---:R-:W1:Y:S02]  /*07c0*/  LDS R7, [UR4] ;  /* 0x00000004ff077984 */ /* 0x006e640008000800 */
        /* <DEDUP_REMOVED lines=8> */
[----:B------:R-:W-:-:S02]  /*0850*/  @!P4 FADD.FTZ R27, R5, -R7 ;  /* 0x80000007051bc221 */ /* 0x000fc40000010000 */
[----:B------:R-:W0:Y:S02]  /*0860*/  @!P0 MUFU.EX2 R21, R21 ;  /* 0x0000001500158308 */ /* 0x000e240000000800 */
        /* <DEDUP_REMOVED lines=37> */
.L_x_7503:
[----:B-1----:R-:W-:-:S07]  /*0ac0*/  FADD.FTZ R6, R28, R27 ;  /* 0x0000001b1c067221 */ /* 0x002fce0000010000 */
.L_x_7482:
[----:B------:R-:W-:Y:S05]  /*0ad0*/  BSYNC B0 ;  /* 0x0000000000007941 */ /* 0x000fea0003800000 */
.L_x_7481:
[----:B------:R-:W-:Y:S01]  /*0ae0*/  ISETP.NE.AND P5, PT, R24, RZ, PT ;  /* 0x000000ff1800720c */ /* 0x000fe20003fa5270 */
[----:B------:R-:W-:-:S12]  /*0af0*/  WARPSYNC.ALL ;  /* 0x0000000000007948 */ /* 0x000fd80003800000 */
[----:B-1----:R1:W-:Y:S01]  /*0b00*/  @P5 STS [UR4], R6 ;  /* 0x00000006ff005988 */ /* 0x0023e20008000804 */
[----:B------:R-:W-:Y:S06]  /*0b10*/  BAR.SYNC.DEFER_BLOCKING 0x0 ;  /* 0x0000000000007b1d */ /* 0x000fec0000010000 */
[----:B------:R-:W-:Y:S01]  /*0b20*/  BSSY.RECONVERGENT B0, `(.L_x_7484) ;  /* 0x0000010000007945 */ /* 0x000fe20003800200 */
[----:B------:R-:W2:Y:S03]  /*0b30*/  LDS R6, [UR4] ;  /* 0x00000004ff067984 */ /* 0x000ea60008000800 */
[----:B------:R-:W-:Y:S05]  /*0b40*/  @P0 BRA `(.L_x_7485) ;  /* 0x0000000000340947 */ /* 0x000fea0003800000 */
[----:B------:R-:W-:Y:S01]  /*0b50*/  FADD.FTZ R13, R0, -R7 ;  /* 0x80000007000d7221 */ /* 0x000fe20000010000 */
[----:B------:R-:W3:Y:S01]  /*0b60*/  LDCU.64 UR4, c[0x0][0x380] ;  /* 0x00007000ff0477ac */ /* 0x000ee20008000a00 */
[----:B--2---:R-:W-:Y:S01]  /*0b70*/  MUFU.RCP R0, R6 ;  /* 0x0000000600007308 */ /* 0x004fe20000001000 */
[----:B------:R-:W-:Y:S01]  /*0b80*/  MOV R21, RZ ;  /* 0x000000ff00157202 */ /* 0x000fe20000000f00 */
[----:B------:R-:W-:Y:S01]  /*0b90*/  FMUL.FTZ R22, R13, 1.4426950216293334961 ;  /* 0x3fb8aa3b0d167820 */ /* 0x000fe20000410000 */
[----:B0-----:R-:W-:-:S04]  /*0ba0*/  IMAD.MOV.U32 R20, RZ, RZ, R12 ;  /* 0x000000ffff147224 */ /* 0x001fc800078e000c */
[----:B------:R-:W-:Y:S01]  /*0bb0*/  IMAD.WIDE.U32 R20, R16, UR7, R20 ;  /* 0x0000000710147c25 */ /* 0x000fe2000f8e0014 */
[----:B------:R-:W0:Y:S03]  /*0bc0*/  MUFU.EX2 R23, R22 ;  /* 0x0000001600177308 */ /* 0x000e260000000800 */
[----:B------:R-:W-:Y:S01]  /*0bd0*/  IMAD R13, R17, UR7, R21 ;  /* 0x00000007110d7c24 */ /* 0x000fe2000f8e0215 */
[----:B---3--:R-:W-:-:S04]  /*0be0*/  LEA R12, P0, R20, UR4, 0x2 ;  /* 0x00000004140c7c11 */ /* 0x008fc8000f8010ff */
[----:B------:R-:W-:Y:S01]  /*0bf0*/  LEA.HI.X R13, R20, UR5, R13, 0x2, P0 ;  /* 0x00000005140d7c11 */ /* 0x000fe200080f140d */
[----:B0-----:R-:W-:-:S05]  /*0c00*/  FMUL.FTZ R21, R23, R0 ;  /* 0x0000000017157220 */ /* 0x001fca0000410000 */
[----:B------:R3:W-:Y:S03]  /*0c10*/  STG.E desc[UR8][R12.64], R21 ;  /* 0x000000150c007986 */ /* 0x0007e6000c101908 */
.L_x_7485:
[----:B------:R-:W-:Y:S05]  /*0c20*/  BSYNC.RECONVERGENT B0 ;  /* 0x0000000000007941 */ /* 0x000fea0003800200 */
.L_x_7484:
        /* <DEDUP_REMOVED lines=14> */
.L_x_7487:
[----:B------:R-:W-:Y:S05]  /*0d10*/  BSYNC.RECONVERGENT B0 ;  /* 0x0000000000007941 */ /* 0x000fea0003800200 */
.L_x_7486:
        /* <DEDUP_REMOVED lines=14> */
.L_x_7489:
[----:B------:R-:W-:Y:S05]  /*0e00*/  BSYNC.RECONVERGENT B0 ;  /* 0x0000000000007941 */ /* 0x000fea0003800200 */
.L_x_7488:
[----:B------:R-:W-:Y:S04]  /*0e10*/  BSSY.RECONVERGENT B0, `(.L_x_7490) ;  /* 0x000000e000007945 */ /* 0x000fe80003800200 */
[----:B------:R-:W-:Y:S05]  /*0e20*/  @P3 BRA `(.L_x_7491) ;  /* 0x0000000000303947 */ /* 0x000fea0003800000 */
[----:B------:R-:W-:Y:S01]  /*0e30*/  FADD.FTZ R4, R4, -R7 ;  /* 0x8000000704047221 */ /* 0x000fe20000010000 */
[----:B------:R-:W5:Y:S01]  /*0e40*/  LDCU.64 UR4, c[0x0][0x380] ;  /* 0x00007000ff0477ac */ /* 0x000f620008000a00 */
[----:B------:R-:W-:Y:S01]  /*0e50*/  HFMA2 R15, -RZ, RZ, 0, 0 ;  /* 0x00000000ff0f7431 */ /* 0x000fe200000001ff */
[----:B--2-4-:R-:W-:Y:S01]  /*0e60*/  MUFU.RCP R9, R6 ;  /* 0x0000000600097308 */ /* 0x014fe20000001000 */
[----:B------:R-:W-:-:S07]  /*0e70*/  FMUL.FTZ R4, R4, 1.4426950216293334961 ;  /* 0x3fb8aa3b04047820 */ /* 0x000fce0000410000 */
[----:B------:R-:W2:Y:S01]  /*0e80*/  MUFU.EX2 R4, R4 ;  /* 0x0000000400047308 */ /* 0x000ea20000000800 */
[----:B------:R-:W-:-:S04]  /*0e90*/  IMAD.WIDE.U32 R14, R16, UR7, R14 ;  /* 0x00000007100e7c25 */ /* 0x000fc8000f8e000e */
[----:B------:R-:W-:Y:S01]  /*0ea0*/  IMAD R3, R17, UR7, R15 ;  /* 0x0000000711037c24 */ /* 0x000fe2000f8e020f */
[----:B-----5:R-:W-:-:S04]  /*0eb0*/  LEA R2, P0, R14, UR4, 0x2 ;  /* 0x000000040e027c11 */ /* 0x020fc8000f8010ff */
[----:B------:R-:W-:Y:S01]  /*0ec0*/  LEA.HI.X R3, R14, UR5, R3, 0x2, P0 ;  /* 0x000000050e037c11 */ /* 0x000fe200080f1403 */
[----:B--2---:R-:W-:-:S05]  /*0ed0*/  FMUL.FTZ R9, R4, R9 ;  /* 0x0000000904097220 */ /* 0x004fca0000410000 */
[----:B------:R2:W-:Y:S03]  /*0ee0*/  STG.E desc[UR8][R2.64], R9 ;  /* 0x0000000902007986 */ /* 0x0005e6000c101908 */
.L_x_7491:
[----:B------:R-:W-:Y:S05]  /*0ef0*/  BSYNC.RECONVERGENT B0 ;  /* 0x0000000000007941 */ /* 0x000fea0003800200 */
.L_x_7490:
[----:B------:R-:W-:Y:S05]  /*0f00*/  @P4 EXIT ;  /* 0x000000000000494d */ /* 0x000fea0003800000 */
[----:B------:R-:W-:Y:S01]  /*0f10*/  FADD.FTZ R5, R5, -R7 ;  /* 0x8000000705057221 */ /* 0x000fe20000010000 */
[----:B------:R-:W5:Y:S01]  /*0f20*/  LDCU.64 UR4, c[0x0][0x380] ;  /* 0x00007000ff0477ac */ /* 0x000f620008000a00 */
[----:B--2---:R-:W-:Y:S01]  /*0f30*/  MUFU.RCP R7, R6 ;  /* 0x0000000600077308 */ /* 0x004fe20000001000 */
        /* <DEDUP_REMOVED lines=8> */
[----:B------:R-:W-:Y:S01]  /*0fc0*/  STG.E desc[UR8][R2.64], R5 ;  /* 0x0000000502007986 */ /* 0x000fe2000c101908 */
[----:B------:R-:W-:Y:S05]  /*0fd0*/  EXIT ;  /* 0x000000000000794d */ /* 0x000fea0003800000 */
.L_x_7480:
[----:B-1----:R-:W-:Y:S01]  /*0fe0*/  IMAD.MOV.U32 R32, RZ, RZ, R7 ;  /* 0x000000ffff207224 */ /* 0x002fe200078e0007 */
[----:B------:R-:W-:Y:S01]  /*0ff0*/  MOV R23, 0x10 ;  /* 0x0000001000177802 */ /* 0x000fe20000000f00 */
[----:B------:R-:W-:Y:S02]  /*1000*/  IMAD.MOV.U32 R22, RZ, RZ, 0x1f ;  /* 0x0000001fff167424 */ /* 0x000fe400078e00ff */
[----:B------:R-:W-:-:S07]  /*1010*/  IMAD.MOV.U32 R21, RZ, RZ, -0x1 ;  /* 0xffffffffff157424 */ /* 0x000fce00078e00ff */
[----:B0-----:R-:W-:Y:S05]  /*1020*/  WARPSYNC.COLLECTIVE R21, `(.L_x_7492) ;  /* 0x0000000015087348 */ /* 0x001fea0003c00000 */
[----:B0-----:R0:W1:Y:S02]  /*1030*/  SHFL.DOWN P6, R27, R32, R23, R22 ;  /* 0x08000017201b7389 */ /* 0x00106400000c0016 */
[----:B01----:R-:W-:Y:S05]  /*1040*/  ENDCOLLECTIVE ;  /* 0x000000000000791b */ /* 0x003fea0003800000 */
.L_x_7492:
[----:B------:R-:W-:Y:S01]  /*1050*/  IMAD.MOV.U32 R23, RZ, RZ, 0x8 ;  /* 0x00000008ff177424 */ /* 0x000fe200078e00ff */
[----:B------:R-:W-:-:S04]  /*1060*/  FSETP.GEU.FTZ.AND P6, PT, R7, R27, PT ;  /* 0x0000001b0700720b */ /* 0x000fc80003fde000 */
[----:B------:R-:W-:-:S04]  /*1070*/  FSEL R28, R27, R7, !P6 ;  /* 0x000000071b1c7208 */ /* 0x000fc80007000000 */
[----:B------:R-:W-:-:S07]  /*1080*/  MOV R32, R28 ;  /* 0x0000001c00207202 */ /* 0x000fce0000000f00 */
[----:B------:R-:W-:Y:S05]  /*1090*/  WARPSYNC.COLLECTIVE R21, `(.L_x_7493) ;  /* 0x0000000015087348 */ /* 0x000fea0003c00000 */
[----:B------:R0:W1:Y:S02]  /*10a0*/  SHFL.DOWN P6, R27, R32, R23, R22 ;  /* 0x08000017201b7389 */ /* 0x00006400000c0016 */
[----:B01----:R-:W-:Y:S05]  /*10b0*/  ENDCOLLECTIVE ;  /* 0x000000000000791b */ /* 0x003fea0003800000 */
.L_x_7493:
[----:B------:R-:W-:Y:S01]  /*10c0*/  HFMA2 R23, -RZ, RZ, 0, 2.384185791015625e-07 ;  /* 0x00000004ff177431 */ /* 0x000fe200000001ff */
[----:B------:R-:W-:-:S04]  /*10d0*/  FSETP.GEU.FTZ.AND P6, PT, R28, R27, PT ;  /* 0x0000001b1c00720b */ /* 0x000fc80003fde000 */
[----:B------:R-:W-:-:S05]  /*10e0*/  FSEL R29, R27, R28, !P6 ;  /* 0x0000001c1b1d7208 */ /* 0x000fca0007000000 */
[----:B------:R-:W-:-:S07]  /*10f0*/  IMAD.MOV.U32 R32, RZ, RZ, R29 ;  /* 0x000000ffff207224 */ /* 0x000fce00078e001d */
[----:B------:R-:W-:Y:S05]  /*1100*/  WARPSYNC.COLLECTIVE R21, `(.L_x_7494) ;  /* 0x0000000015087348 */ /* 0x000fea0003c00000 */
[----:B------:R0:W1:Y:S02]  /*1110*/  SHFL.DOWN P6, R27, R32, R23, R22 ;  /* 0x08000017201b7389 */ /* 0x00006400000c0016 */
[----:B01----:R-:W-:Y:S05]  /*1120*/  ENDCOLLECTIVE ;  /* 0x000000000000791b */ /* 0x003fea0003800000 */
.L_x_7494:
[----:B------:R-:W-:Y:S01]  /*1130*/  IMAD.MOV.U32 R23, RZ, RZ, 0x2 ;  /* 0x00000002ff177424 */ /* 0x000fe200078e00ff */
[----:B------:R-:W-:-:S04]  /*1140*/  FSETP.GEU.FTZ.AND P6, PT, R29, R27, PT ;  /* 0x0000001b1d00720b */ /* 0x000fc80003fde000 */
[----:B------:R-:W-:-:S05]  /*1150*/  FSEL R30, R27, R29, !P6 ;  /* 0x0000001d1b1e7208 */ /* 0x000fca0007000000 */
[----:B------:R-:W-:-:S07]  /*1160*/  IMAD.MOV.U32 R32, RZ, RZ, R30 ;  /* 0x000000ffff207224 */ /* 0x000fce00078e001e */
[----:B------:R-:W-:Y:S05]  /*1170*/  WARPSYNC.COLLECTIVE R21, `(.L_x_7495) ;  /* 0x0000000015087348 */ /* 0x000fea0003c00000 */
[----:B------:R0:W1:Y:S02]  /*1180*/  SHFL.DOWN P6, R27, R32, R23, R22 ;  /* 0x08000017201b7389 */ /* 0x00006400000c0016 */
[----:B01----:R-:W-:Y:S05]  /*1190*/  ENDCOLLECTIVE ;  /* 0x000000000000791b */ /* 0x003fea0003800000 */
.L_x_7495:
[----:B------:R-:W-:Y:S01]  /*11a0*/  IMAD.MOV.U32 R23, RZ, RZ, 0x1 ;  /* 0x00000001ff177424 */ /* 0x000fe200078e00ff */
[----:B------:R-:W-:-:S04]  /*11b0*/  FSETP.GEU.FTZ.AND P6, PT, R30, R27, PT ;  /* 0x0000001b1e00720b */ /* 0x000fc80003fde000 */
[----:B------:R-:W-:-:S04]  /*11c0*/  FSEL R7, R27, R30, !P6 ;  /* 0x0000001e1b077208 */ /* 0x000fc80007000000 */
[----:B------:R-:W-:-:S07]  /*11d0*/  MOV R32, R7 ;  /* 0x0000000700207202 */ /* 0x000fce0000000f00 */
[----:B------:R-:W-:Y:S05]  /*11e0*/  WARPSYNC.COLLECTIVE R21, `(.L_x_7496) ;  /* 0x0000000015087348 */ /* 0x000fea0003c00000 */
[----:B------:R0:W1:Y:S02]  /*11f0*/  SHFL.DOWN P6, R27, R32, R23, R22 ;  /* 0x08000017201b7389 */ /* 0x00006400000c0016 */
[----:B01----:R-:W-:Y:S05]  /*1200*/  ENDCOLLECTIVE ;  /* 0x000000000000791b */ /* 0x003fea0003800000 */
.L_x_7496:
[----:B------:R-:W-:Y:S05]  /*1210*/  BRA `(.L_x_7497) ;  /* 0xfffffff4002c7947 */ /* 0x000fea000383ffff */
.L_x_7483:
[----:B------:R-:W-:Y:S02]  /*1220*/  HFMA2 R23, -RZ, RZ, 0, 9.5367431640625e-07 ;  /* 0x00000010ff177431 */ /* 0x000fe400000001ff */
[----:B-1----:R-:W-:Y:S02]  /*1230*/  IMAD.MOV.U32 R32, RZ, RZ, R6 ;  /* 0x000000ffff207224 */ /* 0x002fe400078e0006 */
[----:B------:R-:W-:Y:S02]  /*1240*/  IMAD.MOV.U32 R22, RZ, RZ, 0x1f ;  /* 0x0000001fff167424 */ /* 0x000fe400078e00ff */
[----:B------:R-:W-:-:S07]  /*1250*/  IMAD.MOV.U32 R21, RZ, RZ, -0x1 ;  /* 0xffffffffff157424 */ /* 0x000fce00078e00ff */
[----:B0-----:R-:W-:Y:S05]  /*1260*/  WARPSYNC.COLLECTIVE R21, `(.L_x_7498) ;  /* 0x0000000015087348 */ /* 0x001fea0003c00000 */
[----:B0-----:R0:W1:Y:S02]  /*1270*/  SHFL.DOWN P6, R27, R32, R23, R22 ;  /* 0x08000017201b7389 */ /* 0x00106400000c0016 */
[----:B01----:R-:W-:Y:S05]  /*1280*/  ENDCOLLECTIVE ;  /* 0x000000000000791b */ /* 0x003fea0003800000 */
.L_x_7498:
[----:B------:R-:W-:Y:S02]  /*1290*/  IMAD.MOV.U32 R23, RZ, RZ, 0x8 ;  /* 0x00000008ff177424 */ /* 0x000fe400078e00ff */
[----:B------:R-:W-:-:S05]  /*12a0*/  FADD.FTZ R20, R6, R27 ;  /* 0x0000001b06147221 */ /* 0x000fca0000010000 */
[----:B------:R-:W-:-:S07]  /*12b0*/  MOV R32, R20 ;  /* 0x0000001400207202 */ /* 0x000fce0000000f00 */
[----:B------:R-:W-:Y:S05]  /*12c0*/  WARPSYNC.COLLECTIVE R21, `(.L_x_7499) ;  /* 0x0000000015087348 */ /* 0x000fea0003c00000 */
[----:B------:R0:W1:Y:S02]  /*12d0*/  SHFL.DOWN P6, R27, R32, R23, R22 ;  /* 0x08000017201b7389 */ /* 0x00006400000c0016 */
[----:B01----:R-:W-:Y:S05]  /*12e0*/  ENDCOLLECTIVE ;  /* 0x000000000000791b */ /* 0x003fea0003800000 */
.L_x_7499:
[----:B------:R-:W-:Y:S02]  /*12f0*/  HFMA2 R23, -RZ, RZ, 0, 2.384185791015625e-07 ;  /* 0x00000004ff177431 */ /* 0x000fe400000001ff */
[----:B------:R-:W-:-:S04]  /*1300*/  FADD.FTZ R25, R20, R27 ;  /* 0x0000001b14197221 */ /* 0x000fc80000010000 */
[----:B------:R-:W-:-:S07]  /*1310*/  IMAD.MOV.U32 R32, RZ, RZ, R25 ;  /* 0x000000ffff207224 */ /* 0x000fce00078e0019 */
[----:B------:R-:W-:Y:S05]  /*1320*/  WARPSYNC.COLLECTIVE R21, `(.L_x_7500) ;  /* 0x0000000015087348 */ /* 0x000fea0003c00000 */
[----:B------:R0:W1:Y:S02]  /*1330*/  SHFL.DOWN P6, R27, R32, R23, R22 ;  /* 0x08000017201b7389 */ /* 0x00006400000c0016 */
[----:B01----:R-:W-:Y:S05]  /*1340*/  ENDCOLLECTIVE ;  /* 0x000000000000791b */ /* 0x003fea0003800000 */
.L_x_7500:
[----:B------:R-:W-:Y:S01]  /*1350*/  MOV R23, 0x2 ;  /* 0x0000000200177802 */ /* 0x000fe20000000f00 */
[----:B------:R-:W-:-:S04]  /*1360*/  FADD.FTZ R26, R25, R27 ;  /* 0x0000001b191a7221 */ /* 0x000fc80000010000 */
[----:B------:R-:W-:-:S07]  /*1370*/  IMAD.MOV.U32 R32, RZ, RZ, R26 ;  /* 0x000000ffff207224 */ /* 0x000fce00078e001a */
[----:B------:R-:W-:Y:S05]  /*1380*/  WARPSYNC.COLLECTIVE R21, `(.L_x_7501) ;  /* 0x0000000015087348 */ /* 0x000fea0003c00000 */
[----:B------:R0:W1:Y:S02]  /*1390*/  SHFL.DOWN P6, R27, R32, R23, R22 ;  /* 0x08000017201b7389 */ /* 0x00006400000c0016 */
[----:B01----:R-:W-:Y:S05]  /*13a0*/  ENDCOLLECTIVE ;  /* 0x000000000000791b */ /* 0x003fea0003800000 */
.L_x_7501:
[----:B------:R-:W-:Y:S02]  /*13b0*/  HFMA2 R23, -RZ, RZ, 0, 5.9604644775390625e-08 ;  /* 0x00000001ff177431 */ /* 0x000fe400000001ff */
[----:B------:R-:W-:-:S04]  /*13c0*/  FADD.FTZ R28, R26, R27 ;  /* 0x0000001b1a1c7221 */ /* 0x000fc80000010000 */
[----:B------:R-:W-:-:S07]  /*13d0*/  IMAD.MOV.U32 R32, RZ, RZ, R28 ;  /* 0x000000ffff207224 */ /* 0x000fce00078e001c */
[----:B------:R-:W-:Y:S05]  /*13e0*/  WARPSYNC.COLLECTIVE R21, `(.L_x_7502) ;  /* 0x0000000015087348 */ /* 0x000fea0003c00000 */
[----:B------:R0:W1:Y:S02]  /*13f0*/  SHFL.DOWN P6, R27, R32, R23, R22 ;  /* 0x08000017201b7389 */ /* 0x00006400000c0016 */
[----:B01----:R-:W-:Y:S05]  /*1400*/  ENDCOLLECTIVE ;  /* 0x000000000000791b */ /* 0x003fea0003800000 */
.L_x_7502:
[----:B------:R-:W-:Y:S05]  /*1410*/  BRA `(.L_x_7503) ;  /* 0xfffffff400a87947 */ /* 0x000fea000383ffff */
.L_x_7504:
        /* <DEDUP_REMOVED lines=14> */
.L_x_11597:


//--------------------- .text._ZN2at6native43_GLOBAL__N__9ae7fba5_10_SoftMax_cu_9f978f6322cunn_SoftMaxForwardRegIfffNS1_22SoftMaxForwardEpilogueElLi4EEEvPT1_PKT_T3_ --------------------------
	.section	.text._ZN2at6native43_GLOBAL__N__9ae7fba5_10_SoftMax_cu_9f978f6322cunn_SoftMaxForwardRegIfffNS1_22SoftMaxForwardEpilogueElLi4EEEvPT1_PKT_T3_,"ax",@progbits
	.align	128
.text._ZN2at6native43_GLOBAL__N__9ae7fba5_10_SoftMax_cu_9f978f6322cunn_SoftMaxForwardRegIfffNS1_22SoftMaxForwardEpilogueElLi4EEEvPT1_PKT_T3_:
        .type           _ZN2at6native43_GLOBAL__N__9ae7fba5_10_SoftMax_cu_9f978f6322cunn_SoftMaxForwardRegIfffNS1_22SoftMaxForwardEpilogueElLi4EEEvPT1_PKT_T3_,@function
        .size           _ZN2at6native43_GLOBAL__N__9ae7fba5_10_SoftMax_cu_9f978f6322cunn_SoftMaxForwardRegIfffNS1_22SoftMaxForwardEpilogueElLi4EEEvPT1_PKT_T3_,(.L_x_11598 - _ZN2at6native43_GLOBAL__N__9ae7fba5_10_SoftMax_cu_9f978f6322cunn_SoftMaxForwardRegIfffNS1_22SoftMaxForwardEpilogueElLi4EEEvPT1_PKT_T3_)
        .other          _ZN2at6native43_GLOBAL__N__9ae7fba5_10_SoftMax_cu_9f978f6322cunn_SoftMaxForwardRegIfffNS1_22SoftMaxForwardEpilogueElLi4EEEvPT1_PKT_T3_,@"STO_CUDA_ENTRY STV_DEFAULT"
_ZN2at6native43_GLOBAL__N__9ae7fba5_10_SoftMax_cu_9f978f6322cunn_SoftMaxForwardRegIfffNS1_22SoftMaxForwardEpilogueElLi4EEEvPT1_PKT_T3_:
        /* <DEDUP_REMOVED lines=32> */
[----:B--2---:R-:W2:Y:S01]  /*0200*/  @!P0 LDG.E R0, desc[UR8][R16.64] ;  /* 0x0000000810008981 */ /* 0x004ea2000c1e1900 */
[----:B------:R-:W-:Y:S01]  /*0210*/  @!P1 LEA.HI.X R23, R20, R23, R5, 0x2, P4 ;  /* 0x0000001714179211 */ /* 0x000fe200020f1405 */
[----:B------:R-:W-:Y:S02]  /*0220*/  @!P3 IMAD.MOV.U32 R5, RZ, RZ, RZ ;  /* 0x000000ffff05b224 */ /* 0x000fe400078e00ff */
[C---:B------:R-:W-:Y:S01]  /*0230*/  @!P2 IMAD R25, R9.reuse, UR7, R25 ;  /* 0x000000070919ac24 */ /* 0x040fe2000f8e0219 */
[----:B---3--:R-:W-:Y:S01]  /*0240*/  @!P2 LEA R14, P4, R24, R14, 0x2 ;  /* 0x0000000e180ea211 */ /* 0x008fe200078810ff */
[----:B------:R-:W-:Y:S01]  /*0250*/  @!P3 IMAD.WIDE.U32 R20, R8, UR7, R4 ;  /* 0x000000070814bc25 */ /* 0x000fe2000f8e0004 */
[----:B------:R-:W3:Y:S02]  /*0260*/  @!P1 LDG.E R2, desc[UR8][R22.64] ;  /* 0x0000000816029981 */ /* 0x000ee4000c1e1900 */
[----:B------:R-:W-:Y:S01]  /*0270*/  @!P2 LEA.HI.X R15, R24, R15, R25, 0x2, P4 ;  /* 0x0000000f180fa211 */ /* 0x000fe200020f1419 */
[----:B------:R-:W-:Y:S01]  /*0280*/  @!P3 IMAD R21, R9, UR7, R21 ;  /* 0x000000070915bc24 */ /* 0x000fe2000f8e0215 */
[----:B----4-:R-:W-:-:S03]  /*0290*/  @!P3 LEA R18, P4, R20, R18, 0x2 ;  /* 0x000000121412b211 */ /* 0x010fc600078810ff */
[----:B------:R-:W4:Y:S01]  /*02a0*/  @!P2 LDG.E R3, desc[UR8][R14.64] ;  /* 0x000000080e03a981 */ /* 0x000f22000c1e1900 */
[----:B------:R-:W-:-:S05]  /*02b0*/  @!P3 LEA.HI.X R19, R20, R19, R21, 0x2, P4 ;  /* 0x000000131413b211 */ /* 0x000fca00020f1415 */
[----:B------:R-:W5:Y:S01]  /*02c0*/  @!P3 LDG.E R26, desc[UR8][R18.64] ;  /* 0x00000008121ab981 */ /* 0x000f62000c1e1900 */
[----:B------:R-:W-:Y:S01]  /*02d0*/  MOV R21, 0xff7fffff ;  /* 0xff7fffff00157802 */ /* 0x000fe20000000f00 */
[----:B------:R-:W0:Y:S01]  /*02e0*/  S2UR UR6, SR_CgaCtaId ;  /* 0x00000000000679c3 */ /* 0x000e220000008800 */
[----:B------:R-:W-:Y:S01]  /*02f0*/  UMOV UR4, 0x400 ;  /* 0x0000040000047882 */ /* 0x000fe20000000000 */
[----:B------:R-:W-:Y:S02]  /*0300*/  USHF.R.U32.HI UR5, URZ, 0x5, UR5 ;  /* 0x00000005ff057899 */ /* 0x000fe40008011605 */
[----:B0-----:R-:W-:-:S04]  /*0310*/  ULEA UR4, UR6, UR4, 0x18 ;  /* 0x0000000406047291 */ /* 0x001fc8000f8ec0ff */
[----:B------:R-:W-:Y:S01]  /*0320*/  BAR.SYNC.DEFER_BLOCKING 0x0 ;  /* 0x0000000000007b1d */ /* 0x000fe20000010000 */
[----:B--2---:R-:W-:-:S04]  /*0330*/  @!P0 FMNMX.FTZ R21, R0, -3.40282346638528859812e+38, !PT ;  /* 0xff7fffff00158809 */ /* 0x004fc80007810000 */
[----:B---3--:R-:W-:-:S04]  /*0340*/  @!P1 FMNMX.FTZ R21, R21, R2, !PT ;  /* 0x0000000215159209 */ /* 0x008fc80007810000 */
[----:B----4-:R-:W-:-:S04]  /*0350*/  @!P2 FMNMX.FTZ R21, R21, R3, !PT ;  /* 0x000000031515a209 */ /* 0x010fc80007810000 */
[----:B-----5:R-:W-:-:S05]  /*0360*/  @!P3 FMNMX.FTZ R21, R21, R26, !PT ;  /* 0x0000001a1515b209 */ /* 0x020fca0007810000 */
        /* <DEDUP_REMOVED lines=42> */
.L_x_7521:
        /* <DEDUP_REMOVED lines=9> */
.L_x_7505:
[----:B------:R-:W-:Y:S05]  /*06a0*/  WARPSYNC.ALL ;  /* 0x0000000000007948 */ /* 0x000fea0003800000 */
[----:B------:R-:W-:Y:S01]  /*06b0*/  BAR.SYNC.DEFER_BLOCKING 0x0 ;  /* 0x0000000000007b1d */ /* 0x000fe20000010000 */
[----:B------:R-:W-:Y:S01]  /*06c0*/  ISETP.NE.AND P6, PT, R14, RZ, PT ;  /* 0x000000ff0e00720c */ /* 0x000fe20003fc5270 */
[----:B------:R-:W-:-:S04]  /*06d0*/  HFMA2 R14, -RZ, RZ, 0, 0 ;  /* 0x00000000ff0e7431 */ /* 0x000fc800000001ff */
[----:B------:R-:W-:Y:S01]  /*06e0*/  BSSY B0, `(.L_x_7507) ;  /* 0x000002e000007945 */ /* 0x000fe20003800000 */
[----:B01----:R-:W0:Y:S02]  /*06f0*/  LDS R15, [UR4] ;  /* 0x00000004ff0f7984 */ /* 0x003e240008000800 */
[--C-:B0-----:R-:W-:Y:S01]  /*0700*/  @!P0 FADD.FTZ R18, R0, -R15.reuse ;  /* 0x8000000f00128221 */ /* 0x101fe20000010000 */
[----:B------:R-:W-:-:S03]  /*0710*/  @!P1 FADD.FTZ R19, R2, -R15 ;  /* 0x8000000f02139221 */ /* 0x000fc60000010000 */
[----:B------:R-:W-:Y:S01]  /*0720*/  @!P0 FMUL.FTZ R18, R18, 1.4426950216293334961 ;  /* 0x3fb8aa3b12128820 */ /* 0x000fe20000410000 */
[----:B------:R-:W-:Y:S01]  /*0730*/  @!P1 FMUL.FTZ R20, R19, 1.4426950216293334961 ;  /* 0x3fb8aa3b13149820 */ /* 0x000fe20000410000 */
[----:B------:R-:W-:-:S04]  /*0740*/  @!P2 FADD.FTZ R19, R3, -R15 ;  /* 0x8000000f0313a221 */ /* 0x000fc80000010000 */
[----:B------:R-:W0:Y:S01]  /*0750*/  @!P0 MUFU.EX2 R18, R18 ;  /* 0x0000001200128308 */ /* 0x000e220000000800 */
[----:B------:R-:W-:Y:S01]  /*0760*/  @!P2 FMUL.FTZ R21, R19, 1.4426950216293334961 ;  /* 0x3fb8aa3b1315a820 */ /* 0x000fe20000410000 */
[----:B------:R-:W-:-:S04]  /*0770*/  @!P3 FADD.FTZ R19, R26, -R15 ;  /* 0x8000000f1a13b221 */ /* 0x000fc80000010000 */
[----:B------:R-:W-:Y:S01]  /*0780*/  @!P3 FMUL.FTZ R23, R19, 1.4426950216293334961 ;  /* 0x3fb8aa3b1317b820 */ /* 0x000fe20000410000 */
[----:B------:R-:W-:Y:S01]  /*0790*/  IMAD.MOV.U32 R19, RZ, RZ, RZ ;  /* 0x000000ffff137224 */ /* 0x000fe200078e00ff */
[----:B------:R-:W1:Y:S08]  /*07a0*/  @!P1 MUFU.EX2 R20, R20 ;  /* 0x0000001400149308 */ /* 0x000e700000000800 */
        /* <DEDUP_REMOVED lines=32> */
.L_x_7527:
[----:B-1----:R-:W-:-:S07]  /*09b0*/  FADD.FTZ R14, R23, R21 ;  /* 0x00000015170e7221 */ /* 0x002fce0000010000 */
.L_x_7508:
[----:B------:R-:W-:Y:S05]  /*09c0*/  BSYNC B0 ;  /* 0x0000000000007941 */ /* 0x000fea0003800000 */
.L_x_7507:
        /* <DEDUP_REMOVED lines=9> */
[----:B--2---:R-:W-:Y:S02]  /*0a60*/  MUFU.RCP R0, R14 ;  /* 0x0000000e00007308 */ /* 0x004fe40000001000 */
[----:B------:R-:W-:Y:S01]  /*0a70*/  FMUL.FTZ R18, R7, 1.4426950216293334961 ;  /* 0x3fb8aa3b07127820 */ /* 0x000fe20000410000 */
[----:B------:R-:W-:Y:S02]  /*0a80*/  IMAD.MOV.U32 R7, RZ, RZ, RZ ;  /* 0x000000ffff077224 */ /* 0x000fe400078e00ff */
[----:B0-----:R-:W-:-:S03]  /*0a90*/  IMAD.WIDE.U32 R16, R8, UR7, R6 ;  /* 0x0000000708107c25 */ /* 0x001fc6000f8e0006 */
[----:B------:R-:W0:Y:S01]  /*0aa0*/  MUFU.EX2 R19, R18 ;  /* 0x0000001200137308 */ /* 0x000e220000000800 */
[----:B------:R-:W-:Y:S01]  /*0ab0*/  IMAD R7, R9, UR7, R17 ;  /* 0x0000000709077c24 */ /* 0x000fe2000f8e0211 */
[----:B---3--:R-:W-:-:S04]  /*0ac0*/  LEA R6, P0, R16, UR4, 0x2 ;  /* 0x0000000410067c11 */ /* 0x008fc8000f8010ff */
[----:B------:R-:W-:Y:S01]  /*0ad0*/  LEA.HI.X R7, R16, UR5, R7, 0x2, P0 ;  /* 0x0000000510077c11 */ /* 0x000fe200080f1407 */
[----:B0-----:R-:W-:-:S05]  /*0ae0*/  FMUL.FTZ R17, R19, R0 ;  /* 0x0000000013117220 */ /* 0x001fca0000410000 */
[----:B------:R3:W-:Y:S03]  /*0af0*/  STG.E desc[UR8][R6.64], R17 ;  /* 0x0000001106007986 */ /* 0x0007e6000c101908 */
.L_x_7511:
[----:B------:R-:W-:Y:S05]  /*0b00*/  BSYNC.RECONVERGENT B0 ;  /* 0x0000000000007941 */ /* 0x000fea0003800200 */
.L_x_7510:
[----:B------:R-:W-:Y:S04]  /*0b10*/  BSSY.RECONVERGENT B0, `(.L_x_7512) ;  /* 0x000000e000007945 */ /* 0x000fe80003800200 */
[----:B------:R-:W-:Y:S05]  /*0b20*/  @P1 BRA `(.L_x_7513) ;  /* 0x0000000000301947 */ /* 0x000fea0003800000 */
[----:B------:R-:W-:Y:S01]  /*0b30*/  FADD.FTZ R2, R2, -R15 ;  /* 0x8000000f02027221 */ /* 0x000fe20000010000 */
[----:B------:R-:W4:Y:S01]  /*0b40*/  LDCU.64 UR4, c[0x0][0x380] ;  /* 0x00007000ff0477ac */ /* 0x000f220008000a00 */
[----:B0-23--:R-:W-:Y:S01]  /*0b50*/  MUFU.RCP R17, R14 ;  /* 0x0000000e00117308 */ /* 0x00dfe20000001000 */
[----:B------:R-:W-:Y:S02]  /*0b60*/  IMAD.MOV.U32 R11, RZ, RZ, RZ ;  /* 0x000000ffff0b7224 */ /* 0x000fe400078e00ff */
[----:B------:R-:W-:Y:S01]  /*0b70*/  FMUL.FTZ R2, R2, 1.4426950216293334961 ;  /* 0x3fb8aa3b02027820 */ /* 0x000fe20000410000 */
[----:B------:R-:W-:-:S05]  /*0b80*/  IMAD.WIDE.U32 R10, R8, UR7, R10 ;  /* 0x00000007080a7c25 */ /* 0x000fca000f8e000a */
[----:B------:R-:W0:Y:S01]  /*0b90*/  MUFU.EX2 R2, R2 ;  /* 0x0000000200027308 */ /* 0x000e220000000800 */
[----:B------:R-:W-:Y:S01]  /*0ba0*/  IMAD R7, R9, UR7, R11 ;  /* 0x0000000709077c24 */ /* 0x000fe2000f8e020b */
[----:B----4-:R-:W-:-:S04]  /*0bb0*/  LEA R6, P0, R10, UR4, 0x2 ;  /* 0x000000040a067c11 */ /* 0x010fc8000f8010ff */
[----:B------:R-:W-:Y:S01]  /*0bc0*/  LEA.HI.X R7, R10, UR5, R7, 0x2, P0 ;  /* 0x000000050a077c11 */ /* 0x000fe200080f1407 */
[----:B0-----:R-:W-:-:S05]  /*0bd0*/  FMUL.FTZ R11, R2, R17 ;  /* 0x00000011020b7220 */ /* 0x001fca0000410000 */
[----:B------:R4:W-:Y:S03]  /*0be0*/  STG.E desc[UR8][R6.64], R11 ;  /* 0x0000000b06007986 */ /* 0x0009e6000c101908 */
.L_x_7513:
[----:B------:R-:W-:Y:S05]  /*0bf0*/  BSYNC.RECONVERGENT B0 ;  /* 0x0000000000007941 */ /* 0x000fea0003800200 */
.L_x_7512:
[----:B------:R-:W-:Y:S04]  /*0c00*/  BSSY.RECONVERGENT B0, `(.L_x_7514) ;  /* 0x000000e000007945 */ /* 0x000fe80003800200 */
[----:B------:R-:W-:Y:S05]  /*0c10*/  @P2 BRA `(.L_x_7515) ;  /* 0x0000000000302947 */ /* 0x000fea0003800000 */
[----:B------:R-:W-:Y:S01]  /*0c20*/  FADD.FTZ R3, R3, -R15 ;  /* 0x8000000f03037221 */ /* 0x000fe20000010000 */
[----:B------:R-:W5:Y:S01]  /*0c30*/  LDCU.64 UR4, c[0x0][0x380] ;  /* 0x00007000ff0477ac */ /* 0x000f620008000a00 */
[----:B--234-:R-:W-:Y:S01]  /*0c40*/  MUFU.RCP R7, R14 ;  /* 0x0000000e00077308 */ /* 0x01cfe20000001000 */
[----:B------:R-:W-:Y:S01]  /*0c50*/  MOV R13, RZ ;  /* 0x000000ff000d7202 */ /* 0x000fe20000000f00 */
[----:B------:R-:W-:Y:S02]  /*0c60*/  FMUL.FTZ R0, R3, 1.4426950216293334961 ;  /* 0x3fb8aa3b03007820 */ /* 0x000fe40000410000 */
[----:B------:R-:W-:-:S04]  /*0c70*/  IMAD.WIDE.U32 R12, R8, UR7, R12 ;  /* 0x00000007080c7c25 */ /* 0x000fc8000f8e000c */
[----:B------:R-:W2:Y:S01]  /*0c80*/  MUFU.EX2 R0, R0 ;  /* 0x0000000000007308 */ /* 0x000ea20000000800 */
[----:B------:R-:W-:Y:S01]  /*0c90*/  IMAD R3, R9, UR7, R13 ;  /* 0x0000000709037c24 */ /* 0x000fe2000f8e020d */
[----:B-----5:R-:W-:-:S04]  /*0ca0*/  LEA R2, P0, R12, UR4, 0x2 ;  /* 0x000000040c027c11 */ /* 0x020fc8000f8010ff */
[----:B------:R-:W-:Y:S01]  /*0cb0*/  LEA.HI.X R3, R12, UR5, R3, 0x2, P0 ;  /* 0x000000050c037c11 */ /* 0x000fe200080f1403 */
[----:B--2---:R-:W-:-:S05]  /*0cc0*/  FMUL.FTZ R7, R0, R7 ;  /* 0x0000000700077220 */ /* 0x004fca0000410000 */
[----:B------:R2:W-:Y:S03]  /*0cd0*/  STG.E desc[UR8][R2.64], R7 ;  /* 0x0000000702007986 */ /* 0x0005e6000c101908 */
.L_x_7515:
[----:B------:R-:W-:Y:S05]  /*0ce0*/  BSYNC.RECONVERGENT B0 ;  /* 0x0000000000007941 */ /* 0x000fea0003800200 */
.L_x_7514:
[----:B------:R-:W-:Y:S05]  /*0cf0*/  @P3 EXIT ;  /* 0x000000000000394d */ /* 0x000fea0003800000 */
[----:B------:R-:W-:Y:S01]  /*0d00*/  FADD.FTZ R15, R26, -R15 ;  /* 0x8000000f1a0f7221 */ /* 0x000fe20000010000 */
[----:B------:R-:W5:Y:S01]  /*0d10*/  LDCU.64 UR4, c[0x0][0x380] ;  /* 0x00007000ff0477ac */ /* 0x000f620008000a00 */
[----:B-12---:R-:W-:Y:S01]  /*0d20*/  MUFU.RCP R14, R14 ;  /* 0x0000000e000e7308 */ /* 0x006fe20000001000 */
        /* <DEDUP_REMOVED lines=8> */
[----:B------:R-:W-:Y:S01]  /*0db0*/  STG.E desc[UR8][R2.64], R5 ;  /* 0x0000000502007986 */ /* 0x000fe2000c101908 */
[----:B------:R-:W-:Y:S05]  /*0dc0*/  EXIT ;  /* 0x000000000000794d */ /* 0x000fea0003800000 */
.L_x_7506:
[----:B------:R-:W-:Y:S02]  /*0dd0*/  HFMA2 R20, -RZ, RZ, 0, 9.5367431640625e-07 ;  /* 0x00000010ff147431 */ /* 0x000fe400000001ff */
[----:B-1----:R-:W-:Y:S02]  /*0de0*/  IMAD.MOV.U32 R27, RZ, RZ, R15 ;  /* 0x000000ffff1b7224 */ /* 0x002fe400078e000f */
[----:B------:R-:W-:Y:S02]  /*0df0*/  IMAD.MOV.U32 R19, RZ, RZ, 0x1f ;  /* 0x0000001fff137424 */ /* 0x000fe400078e00ff */
[----:B------:R-:W-:-:S07]  /*0e00*/  IMAD.MOV.U32 R18, RZ, RZ, -0x1 ;  /* 0xffffffffff127424 */ /* 0x000fce00078e00ff */
[----:B------:R-:W-:Y:S05]  /*0e10*/  WARPSYNC.COLLECTIVE R18, `(.L_x_7516) ;  /* 0x0000000012087348 */ /* 0x000fea0003c00000 */
[----:B------:R0:W1:Y:S02]  /*0e20*/  SHFL.DOWN P6, R21, R27, R20, R19 ;  /* 0x080000141b157389 */ /* 0x00006400000c0013 */
[----:B01----:R-:W-:Y:S05]  /*0e30*/  ENDCOLLECTIVE ;  /* 0x000000000000791b */ /* 0x003fea0003800000 */
.L_x_7516:
[----:B------:R-:W-:Y:S01]  /*0e40*/  IMAD.MOV.U32 R20, RZ, RZ, 0x8 ;  /* 0x00000008ff147424 */ /* 0x000fe200078e00ff */
[----:B------:R-:W-:-:S04]  /*0e50*/  FSETP.GEU.FTZ.AND P6, PT, R15, R21, PT ;  /* 0x000000150f00720b */ /* 0x000fc80003fde000 */
[----:B------:R-:W-:-:S04]  /*0e60*/  FSEL R22, R21, R15, !P6 ;  /* 0x0000000f15167208 */ /* 0x000fc80007000000 */
[----:B------:R-:W-:-:S07]  /*0e70*/  MOV R27, R22 ;  /* 0x00000016001b7202 */ /* 0x000fce0000000f00 */
[----:B------:R-:W-:Y:S05]  /*0e80*/  WARPSYNC.COLLECTIVE R18, `(.L_x_7517) ;  /* 0x0000000012087348 */ /* 0x000fea0003c00000 */
[----:B------:R0:W1:Y:S02]  /*0e90*/  SHFL.DOWN P6, R21, R27, R20, R19 ;  /* 0x080000141b157389 */ /* 0x00006400000c0013 */
[----:B01----:R-:W-:Y:S05]  /*0ea0*/  ENDCOLLECTIVE ;  /* 0x000000000000791b */ /* 0x003fea0003800000 */
.L_x_7517:
[----:B------:R-:W-:Y:S01]  /*0eb0*/  HFMA2 R20, -RZ, RZ, 0, 2.384185791015625e-07 ;  /* 0x00000004ff147431 */ /* 0x000fe200000001ff */
[----:B------:R-:W-:-:S04]  /*0ec0*/  FSETP.GEU.FTZ.AND P6, PT, R22, R21, PT ;  /* 0x000000151600720b */ /* 0x000fc80003fde000 */
[----:B------:R-:W-:-:S05]  /*0ed0*/  FSEL R23, R21, R22, !P6 ;  /* 0x0000001615177208 */ /* 0x000fca0007000000 */
[----:B------:R-:W-:-:S07]  /*0ee0*/  IMAD.MOV.U32 R27, RZ, RZ, R23 ;  /* 0x000000ffff1b7224 */ /* 0x000fce00078e0017 */
[----:B------:R-:W-:Y:S05]  /*0ef0*/  WARPSYNC.COLLECTIVE R18, `(.L_x_7518) ;  /* 0x0000000012087348 */ /* 0x000fea0003c00000 */
[----:B------:R0:W1:Y:S02]  /*0f00*/  SHFL.DOWN P6, R21, R27, R20, R19 ;  /* 0x080000141b157389 */ /* 0x00006400000c0013 */
[----:B01----:R-:W-:Y:S05]  /*0f10*/  ENDCOLLECTIVE ;  /* 0x000000000000791b */ /* 0x003fea0003800000 */
.L_x_7518:
[----:B------:R-:W-:Y:S01]  /*0f20*/  IMAD.MOV.U32 R20, RZ, RZ, 0x2 ;  /* 0x00000002ff147424 */ /* 0x000fe200078e00ff */
[----:B------:R-:W-:-:S04]  /*0f30*/  FSETP.GEU.FTZ.AND P6, PT, R23, R21, PT ;  /* 0x000000151700720b */ /* 0x000fc80003fde000 */
[----:B------:R-:W-:-:S05]  /*0f40*/  FSEL R25, R21, R23, !P6 ;  /* 0x0000001715197208 */ /* 0x000fca0007000000 */
[----:B------:R-:W-:-:S07]  /*0f50*/  IMAD.MOV.U32 R27, RZ, RZ, R25 ;  /* 0x000000ffff1b7224 */ /* 0x000fce00078e0019 */
[----:B------:R-:W-:Y:S05]  /*0f60*/  WARPSYNC.COLLECTIVE R18, `(.L_x_7519) ;  /* 0x0000000012087348 */ /* 0x000fea0003c00000 */
[----:B------:R0:W1:Y:S02]  /*0f70*/  SHFL.DOWN P6, R21, R27, R20, R19 ;  /* 0x080000141b157389 */ /* 0x00006400000c0013 */
[----:B01----:R-:W-:Y:S05]  /*0f80*/  ENDCOLLECTIVE ;  /* 0x000000000000791b */ /* 0x003fea0003800000 */
.L_x_7519:
[----:B------:R-:W-:Y:S01]  /*0f90*/  IMAD.MOV.U32 R20, RZ, RZ, 0x1 ;  /* 0x00000001ff147424 */ /* 0x000fe200078e00ff */
[----:B------:R-:W-:-:S04]  /*0fa0*/  FSETP.GEU.FTZ.AND P6, PT, R25, R21, PT ;  /* 0x000000151900720b */ /* 0x000fc80003fde000 */
[----:B------:R-:W-:-:S04]  /*0fb0*/  FSEL R15, R21, R25, !P6 ;  /* 0x00000019150f7208 */ /* 0x000fc80007000000 */
[----:B------:R-:W-:-:S07]  /*0fc0*/  MOV R27, R15 ;  /* 0x0000000f001b7202 */ /* 0x000fce0000000f00 */
[----:B------:R-:W-:Y:S05]  /*0fd0*/  WARPSYNC.COLLECTIVE R18, `(.L_x_7520) ;  /* 0x0000000012087348 */ /* 0x000fea0003c00000 */
[----:B------:R0:W1:Y:S02]  /*0fe0*/  SHFL.DOWN P6, R21, R27, R20, R19 ;  /* 0x080000141b157389 */ /* 0x00006400000c0013 */
[----:B01----:R-:W-:Y:S05]  /*0ff0*/  ENDCOLLECTIVE ;  /* 0x000000000000791b */ /* 0x003fea0003800000 */
.L_x_7520:
[----:B------:R-:W-:Y:S05]  /*1000*/  BRA `(.L_x_7521) ;  /* 0xfffffff400807947 */ /* 0x000fea000383ffff */
.L_x_7509:
[----:B------:R-:W-:Y:S02]  /*1010*/  HFMA2 R20, -RZ, RZ, 0, 9.5367431640625e-07 ;  /* 0x00000010ff147431 */ /* 0x000fe400000001ff */
[----:B-1----:R-:W-:Y:S02]  /*1020*/  IMAD.MOV.U32 R27, RZ, RZ, R14 ;  /* 0x000000ffff1b7224 */ /* 0x002fe400078e000e */
[----:B------:R-:W-:Y:S02]  /*1030*/  IMAD.MOV.U32 R19, RZ, RZ, 0x1f ;  /* 0x0000001fff137424 */ /* 0x000fe400078e00ff */
[----:B------:R-:W-:-:S07]  /*1040*/  IMAD.MOV.U32 R18, RZ, RZ, -0x1 ;  /* 0xffffffffff127424 */ /* 0x000fce00078e00ff */
[----:B0-----:R-:W-:Y:S05]  /*1050*/  WARPSYNC.COLLECTIVE R18, `(.L_x_7522) ;  /* 0x0000000012087348 */ /* 0x001fea0003c00000 */
[----:B------:R1:W2:Y:S02]  /*1060*/  SHFL.DOWN P6, R21, R27, R20, R19 ;  /* 0x080000141b157389 */ /* 0x0002a400000c0013 */
[----:B012---:R-:W-:Y:S05]  /*1070*/  ENDCOLLECTIVE ;  /* 0x000000000000791b */ /* 0x007fea0003800000 */
.L_x_7522:
[----:B------:R-:W-:Y:S02]  /*1080*/  IMAD.MOV.U32 R20, RZ, RZ, 0x8 ;  /* 0x00000008ff147424 */ /* 0x000fe400078e00ff */
[----:B------:R-:W-:-:S05]  /*1090*/  FADD.FTZ R16, R14, R21 ;  /* 0x000000150e107221 */ /* 0x000fca0000010000 */
[----:B------:R-:W-:-:S07]  /*10a0*/  MOV R27, R16 ;  /* 0x00000010001b7202 */ /* 0x000fce0000000f00 */
[----:B------:R-:W-:Y:S05]  /*10b0*/  WARPSYNC.COLLECTIVE R18, `(.L_x_7523) ;  /* 0x0000000012087348 */ /* 0x000fea0003c00000 */
[----:B------:R0:W1:Y:S02]  /*10c0*/  SHFL.DOWN P6, R21, R27, R20, R19 ;  /* 0x080000141b157389 */ /* 0x00006400000c0013 */
[----:B01----:R-:W-:Y:S05]  /*10d0*/  ENDCOLLECTIVE ;  /* 0x000000000000791b */ /* 0x003fea0003800000 */
.L_x_7523:
[----:B------:R-:W-:Y:S02]  /*10e0*/  HFMA2 R20, -RZ, RZ, 0, 2.384185791015625e-07 ;  /* 0x00000004ff147431 */ /* 0x000fe400000001ff */
[----:B------:R-:W-:-:S04]  /*10f0*/  FADD.FTZ R17, R16, R21 ;  /* 0x0000001510117221 */ /* 0x000fc80000010000 */
[----:B------:R-:W-:-:S07]  /*1100*/  IMAD.MOV.U32 R27, RZ, RZ, R17 ;  /* 0x000000ffff1b7224 */ /* 0x000fce00078e0011 */
[----:B------:R-:W-:Y:S05]  /*1110*/  WARPSYNC.COLLECTIVE R18, `(.L_x_7524) ;  /* 0x0000000012087348 */ /* 0x000fea0003c00000 */
[----:B------:R0:W1:Y:S02]  /*1120*/  SHFL.DOWN P6, R21, R27, R20, R19 ;  /* 0x080000141b157389 */ /* 0x00006400000c0013 */
[----:B01----:R-:W-:Y:S05]  /*1130*/  ENDCOLLECTIVE ;  /* 0x000000000000791b */ /* 0x003fea0003800000 */
.L_x_7524:
[----:B------:R-:W-:Y:S02]  /*1140*/  IMAD.MOV.U32 R20, RZ, RZ, 0x2 ;  /* 0x00000002ff147424 */ /* 0x000fe400078e00ff */
[----:B------:R-:W-:-:S04]  /*1150*/  FADD.FTZ R22, R17, R21 ;  /* 0x0000001511167221 */ /* 0x000fc80000010000 */
[----:B------:R-:W-:-:S07]  /*1160*/  IMAD.MOV.U32 R27, RZ, RZ, R22 ;  /* 0x000000ffff1b7224 */ /* 0x000fce00078e0016 */
[----:B------:R-:W-:Y:S05]  /*1170*/  WARPSYNC.COLLECTIVE R18, `(.L_x_7525) ;  /* 0x0000000012087348 */ /* 0x000fea0003c00000 */
[----:B------:R0:W1:Y:S02]  /*1180*/  SHFL.DOWN P6, R21, R27, R20, R19 ;  /* 0x080000141b157389 */ /* 0x00006400000c0013 */
[----:B01----:R-:W-:Y:S05]  /*1190*/  ENDCOLLECTIVE ;  /* 0x000000000000791b */ /* 0x003fea0003800000 */
.L_x_7525:
[----:B------:R-:W-:Y:S02]  /*11a0*/  IMAD.MOV.U32 R20, RZ, RZ, 0x1 ;  /* 0x00000001ff147424 */ /* 0x000fe400078e00ff */
[----:B------:R-:W-:-:S05]  /*11b0*/  FADD.FTZ R23, R22, R21 ;  /* 0x0000001516177221 */ /* 0x000fca0000010000 */
[----:B------:R-:W-:-:S07]  /*11c0*/  MOV R27, R23 ;  /* 0x00000017001b7202 */ /* 0x000fce0000000f00 */
[----:B------:R-:W-:Y:S05]  /*11d0*/  WARPSYNC.COLLECTIVE R18, `(.L_x_7526) ;  /* 0x0000000012087348 */ /* 0x000fea0003c00000 */
[----:B------:R0:W1:Y:S02]  /*11e0*/  SHFL.DOWN P6, R21, R27, R20, R19 ;  /* 0x080000141b157389 */ /* 0x00006400000c0013 */
[----:B01----:R-:W-:Y:S05]  /*11f0*/  ENDCOLLECTIVE ;  /* 0x000000000000791b */ /* 0x003fea0003800000 */
.L_x_7526:
[----:B------:R-:W-:Y:S05]  /*1200*/  BRA `(.L_x_7527) ;  /* 0xfffffff400e87947 */ /* 0x000fea000383ffff */
.L_x_7528:
        /* <DEDUP_REMOVED lines=15> */
.L_x_11598:


//--------------------- .text._ZN2at6native43_GLOBAL__N__9ae7fba5_10_SoftMax_cu_9f978f6322cunn_SoftMaxForwardRegIfffNS1_22SoftMaxForwardEpilogueElLi3EEEvPT1_PKT_T3_ --------------------------
	.section	.text._ZN2at6native43_GLOBAL__N__9ae7fba5_10_SoftMax_cu_9f978f6322cunn_SoftMaxForwardRegIfffNS1_22SoftMaxForwardEpilogueElLi3EEEvPT1_PKT_T3_,"ax",@progbits
	.align	128
.text._ZN2at6native43_GLOBAL__N__9ae7fba5_10_SoftMax_cu_9f978f6322cunn_SoftMaxForwardRegIfffNS1_22SoftMaxForwardEpilogueElLi3EEEvPT1_PKT_T3_:
        .type           _ZN2at6native43_GLOBAL__N__9ae7fba5_10_SoftMax_cu_9f978f6322cunn_SoftMaxForwardRegIfffNS1_22SoftMaxForwardEpilogueElLi3EEEvPT1_PKT_T3_,@function
        .size           _ZN2at6native43_GLOBAL__N__9ae7fba5_10_SoftMax_cu_9f978f6322cunn_SoftMaxForwardRegIfffNS1_22SoftMaxForwardEpilogueElLi3EEEvPT1_PKT_T3_,(.L_x_11599 - _ZN2at6native43_GLOBAL__N__9ae7fba5_10_SoftMax_cu_9f978f6322cunn_SoftMaxForwardRegIfffNS1_22SoftMaxForwardEpilogueElLi3EEEvPT1_PKT_T3_)
        .other          _ZN2at6native43_GLOBAL__N__9ae7fba5_10_SoftMax_cu_9f978f6322cunn_SoftMaxForwardRegIfffNS1_22SoftMaxForwardEpilogueElLi3EEEvPT1_PKT_T3_,@"STO_CUDA_ENTRY STV_DEFAULT"
_ZN2at6native43_GLOBAL__N__9ae7fba5_10_SoftMax_cu_9f978f6322cunn_SoftMaxForwardRegIfffNS1_22SoftMaxForwardEpilogueElLi3EEEvPT1_PKT_T3_:
        /* <DEDUP_REMOVED lines=29> */
[----:B--2---:R-:W2:Y:S01]  /*01d0*/  @!P0 LDG.E R23, desc[UR8][R10.64] ;  /* 0x000000080a178981 */ /* 0x004ea2000c1e1900 */
[----:B------:R-:W-:Y:S02]  /*01e0*/  @!P1 LEA.HI.X R13, R18, R13, R17, 0x2, P4 ;  /* 0x0000000d120d9211 */ /* 0x000fe400020f1411 */
[----:B---3--:R-:W-:-:S03]  /*01f0*/  @!P2 LEA R14, P3, R20, R14, 0x2 ;  /* 0x0000000e140ea211 */ /* 0x008fc600078610ff */
[----:B------:R-:W3:Y:S01]  /*0200*/  @!P1 LDG.E R22, desc[UR8][R12.64] ;  /* 0x000000080c169981 */ /* 0x000ee2000c1e1900 */
[----:B------:R-:W-:-:S05]  /*0210*/  @!P2 LEA.HI.X R15, R20, R15, R16, 0x2, P3 ;  /* 0x0000000f140fa211 */ /* 0x000fca00018f1410 */
[----:B------:R-:W4:Y:S01]  /*0220*/  @!P2 LDG.E R0, desc[UR8][R14.64] ;  /* 0x000000080e00a981 */ /* 0x000f22000c1e1900 */
        /* <DEDUP_REMOVED lines=8> */
[----:B----4-:R-:W-:-:S05]  /*02b0*/  @!P2 FMNMX.FTZ R17, R17, R0, !PT ;  /* 0x000000001111a209 */ /* 0x010fca0007810000 */
        /* <DEDUP_REMOVED lines=41> */
.L_x_7543:
[----:B-1----:R-:W-:-:S04]  /*0550*/  FSETP.GEU.FTZ.AND P6, PT, R17, R18, PT ;  /* 0x000000121100720b */ /* 0x002fc80003fde000 */
[----:B0-----:R-:W-:Y:S02]  /*0560*/  FSEL R17, R18, R17, !P6 ;  /* 0x0000001112117208 */ /* 0x001fe40007000000 */
[----:B------:R-:W-:-:S13]  /*0570*/  ISETP.NE.AND P6, PT, R8, RZ, PT ;  /* 0x000000ff0800720c */ /* 0x000fda0003fc5270 */
[----:B------:R0:W-:Y:S01]  /*0580*/  @!P6 STS [UR4], R17 ;  /* 0x00000011ff00e988 */ /* 0x0001e20008000804 */
[----:B------:R-:W-:-:S13]  /*0590*/  @!P6 PLOP3.LUT P4, PT, PT, PT, PT, 0x80, 0x8 ;  /* 0x000000000008e81c */ /* 0x000fda0003f8f070 */
.L_x_7529:
[----:B------:R-:W-:Y:S05]  /*05a0*/  WARPSYNC.ALL ;  /* 0x0000000000007948 */ /* 0x000fea0003800000 */
[----:B------:R-:W-:Y:S01]  /*05b0*/  BAR.SYNC.DEFER_BLOCKING 0x0 ;  /* 0x0000000000007b1d */ /* 0x000fe20000010000 */
[----:B------:R-:W-:Y:S01]  /*05c0*/  ISETP.NE.AND P6, PT, R10, RZ, PT ;  /* 0x000000ff0a00720c */ /* 0x000fe20003fc5270 */
[----:B------:R-:W-:-:S04]  /*05d0*/  HFMA2 R10, -RZ, RZ, 0, 0 ;  /* 0x00000000ff0a7431 */ /* 0x000fc800000001ff */
[----:B------:R-:W-:Y:S01]  /*05e0*/  BSSY B0, `(.L_x_7531) ;  /* 0x000002a000007945 */ /* 0x000fe20003800000 */
[----:B-1----:R-:W1:Y:S02]  /*05f0*/  LDS R11, [UR4] ;  /* 0x00000004ff0b7984 */ /* 0x002e640008000800 */
[----:B-1----:R-:W-:-:S04]  /*0600*/  @!P0 FADD.FTZ R14, R23, -R11 ;  /* 0x8000000b170e8221 */ /* 0x002fc80000010000 */
[----:B------:R-:W-:Y:S01]  /*0610*/  @!P0 FMUL.FTZ R15, R14, 1.4426950216293334961 ;  /* 0x3fb8aa3b0e0f8820 */ /* 0x000fe20000410000 */
[----:B------:R-:W-:-:S04]  /*0620*/  @!P1 FADD.FTZ R14, R22, -R11 ;  /* 0x8000000b160e9221 */ /* 0x000fc80000010000 */
[----:B------:R-:W-:Y:S01]  /*0630*/  @!P1 FMUL.FTZ R16, R14, 1.4426950216293334961 ;  /* 0x3fb8aa3b0e109820 */ /* 0x000fe20000410000 */
[----:B------:R-:W1:Y:S01]  /*0640*/  @!P0 MUFU.EX2 R15, R15 ;  /* 0x0000000f000f8308 */ /* 0x000e620000000800 */
[----:B------:R-:W-:-:S04]  /*0650*/  @!P2 FADD.FTZ R14, R0, -R11 ;  /* 0x8000000b000ea221 */ /* 0x000fc80000010000 */
[----:B------:R-:W-:Y:S01]  /*0660*/  @!P2 FMUL.FTZ R18, R14, 1.4426950216293334961 ;  /* 0x3fb8aa3b0e12a820 */ /* 0x000fe20000410000 */
[----:B------:R-:W-:Y:S02]  /*0670*/  IMAD.MOV.U32 R14, RZ, RZ, RZ ;  /* 0x000000ffff0e7224 */ /* 0x000fe400078e00ff */
[----:B0-----:R-:W0:Y:S08]  /*0680*/  @!P1 MUFU.EX2 R17, R16 ;  /* 0x0000001000119308 */ /* 0x001e300000000800 */
[----:B------:R-:W2:Y:S01]  /*0690*/  @!P2 MUFU.EX2 R19, R18 ;  /* 0x000000120013a308 */ /* 0x000ea20000000800 */
[----:B-1----:R-:W-:-:S04]  /*06a0*/  @!P0 FADD.FTZ R14, RZ, R15 ;  /* 0x0000000fff0e8221 */ /* 0x002fc80000010000 */
[----:B0-----:R-:W-:-:S04]  /*06b0*/  @!P1 FADD.FTZ R14, R14, R17 ;  /* 0x000000110e0e9221 */ /* 0x001fc80000010000 */
        /* <DEDUP_REMOVED lines=27> */
.L_x_7549:
[----:B-1----:R-:W-:-:S07]  /*0870*/  FADD.FTZ R10, R14, R17 ;  /* 0x000000110e0a7221 */ /* 0x002fce0000010000 */
.L_x_7532:
[----:B------:R-:W-:Y:S05]  /*0880*/  BSYNC B0 ;  /* 0x0000000000007941 */ /* 0x000fea0003800000 */
.L_x_7531:
[----:B-1----:R1:W-:Y:S01]  /*0890*/  @P4 STS [UR4], R10 ;  /* 0x0000000aff004988 */ /* 0x0023e20008000804 */
[----:B------:R-:W-:Y:S05]  /*08a0*/  WARPSYNC.ALL ;  /* 0x0000000000007948 */ /* 0x000fea0003800000 */
[----:B------:R-:W-:Y:S06]  /*08b0*/  BAR.SYNC.DEFER_BLOCKING 0x0 ;  /* 0x0000000000007b1d */ /* 0x000fec0000010000 */
[----:B------:R-:W-:Y:S01]  /*08c0*/  BSSY.RECONVERGENT B0, `(.L_x_7534) ;  /* 0x000000f000007945 */ /* 0x000fe20003800200 */
[----:B------:R-:W2:Y:S03]  /*08d0*/  LDS R10, [UR4] ;  /* 0x00000004ff0a7984 */ /* 0x000ea60008000800 */
[----:B------:R-:W-:Y:S05]  /*08e0*/  @P0 BRA `(.L_x_7535) ;  /* 0x0000000000300947 */ /* 0x000fea0003800000 */
[----:B------:R-:W-:Y:S01]  /*08f0*/  FADD.FTZ R23, R23, -R11 ;  /* 0x8000000b17177221 */ /* 0x000fe20000010000 */
[----:B------:R-:W3:Y:S01]  /*0900*/  LDCU.64 UR4, c[0x0][0x380] ;  /* 0x00007000ff0477ac */ /* 0x000ee20008000a00 */
[----:B0-2---:R-:W-:Y:S01]  /*0910*/  MUFU.RCP R14, R10 ;  /* 0x0000000a000e7308 */ /* 0x005fe20000001000 */
[----:B------:R-:W-:Y:S02]  /*0920*/  IMAD.MOV.U32 R9, RZ, RZ, RZ ;  /* 0x000000ffff097224 */ /* 0x000fe400078e00ff */
[----:B------:R-:W-:Y:S01]  /*0930*/  FMUL.FTZ R23, R23, 1.4426950216293334961 ;  /* 0x3fb8aa3b17177820 */ /* 0x000fe20000410000 */
[----:B------:R-:W-:-:S05]  /*0940*/  IMAD.WIDE.U32 R12, R6, UR7, R8 ;  /* 0x00000007060c7c25 */ /* 0x000fca000f8e0008 */
[----:B------:R-:W0:Y:S01]  /*0950*/  MUFU.EX2 R23, R23 ;  /* 0x0000001700177308 */ /* 0x000e220000000800 */
[----:B------:R-:W-:Y:S01]  /*0960*/  IMAD R9, R7, UR7, R13 ;  /* 0x0000000707097c24 */ /* 0x000fe2000f8e020d */
[----:B---3--:R-:W-:-:S04]  /*0970*/  LEA R8, P0, R12, UR4, 0x2 ;  /* 0x000000040c087c11 */ /* 0x008fc8000f8010ff */
[----:B------:R-:W-:Y:S01]  /*0980*/  LEA.HI.X R9, R12, UR5, R9, 0x2, P0 ;  /* 0x000000050c097c11 */ /* 0x000fe200080f1409 */
[----:B0-----:R-:W-:-:S05]  /*0990*/  FMUL.FTZ R13, R23, R14 ;  /* 0x0000000e170d7220 */ /* 0x001fca0000410000 */
[----:B------:R3:W-:Y:S03]  /*09a0*/  STG.E desc[UR8][R8.64], R13 ;  /* 0x0000000d08007986 */ /* 0x0007e6000c101908 */
.L_x_7535:
[----:B------:R-:W-:Y:S05]  /*09b0*/  BSYNC.RECONVERGENT B0 ;  /* 0x0000000000007941 */ /* 0x000fea0003800200 */
.L_x_7534:
        /* <DEDUP_REMOVED lines=14> */
.L_x_7537:
[----:B------:R-:W-:Y:S05]  /*0aa0*/  BSYNC.RECONVERGENT B0 ;  /* 0x0000000000007941 */ /* 0x000fea0003800200 */
.L_x_7536:
[----:B------:R-:W-:Y:S05]  /*0ab0*/  @P2 EXIT ;  /* 0x000000000000294d */ /* 0x000fea0003800000 */
        /* <DEDUP_REMOVED lines=11> */
[----:B------:R-:W-:Y:S01]  /*0b70*/  STG.E desc[UR8][R2.64], R5 ;  /* 0x0000000502007986 */ /* 0x000fe2000c101908 */
[----:B------:R-:W-:Y:S05]  /*0b80*/  EXIT ;  /* 0x000000000000794d */ /* 0x000fea0003800000 */
.L_x_7530:
[----:B------:R-:W-:Y:S02]  /*0b90*/  HFMA2 R24, -RZ, RZ, 0, 1.847743988037109375e-06 ;  /* 0x0000001fff187431 */ /* 0x000fe400000001ff */
[----:B-1----:R-:W-:Y:S02]  /*0ba0*/  IMAD.MOV.U32 R20, RZ, RZ, R11 ;  /* 0x000000ffff147224 */ /* 0x002fe400078e000b */
[----:B------:R-:W-:Y:S02]  /*0bb0*/  IMAD.MOV.U32 R21, RZ, RZ, 0x10 ;  /* 0x00000010ff157424 */ /* 0x000fe400078e00ff */
[----:B------:R-:W-:-:S07]  /*0bc0*/  IMAD.MOV.U32 R19, RZ, RZ, -0x1 ;  /* 0xffffffffff137424 */ /* 0x000fce00078e00ff */
[----:B------:R-:W-:Y:S05]  /*0bd0*/  WARPSYNC.COLLECTIVE R19, `(.L_x_7538) ;  /* 0x0000000013087348 */ /* 0x000fea0003c00000 */
[----:B------:R0:W1:Y:S02]  /*0be0*/  SHFL.DOWN P6, R18, R20, R21, R24 ;  /* 0x0800001514127389 */ /* 0x00006400000c0018 */
[----:B01----:R-:W-:Y:S05]  /*0bf0*/  ENDCOLLECTIVE ;  /* 0x000000000000791b */ /* 0x003fea0003800000 */
.L_x_7538:
        /* <DEDUP_REMOVED lines=8> */
.L_x_7539:
        /* <DEDUP_REMOVED lines=8> */
.L_x_7540:
        /* <DEDUP_REMOVED lines=8> */
.L_x_7541:
        /* <DEDUP_REMOVED lines=8> */
.L_x_7542:
[----:B------:R-:W-:Y:S05]  /*0e00*/  BRA `(.L_x_7543) ;  /* 0xfffffff400d07947 */ /* 0x000fea000383ffff */
.L_x_7533:
[----:B------:R-:W-:Y:S02]  /*0e10*/  HFMA2 R21, -RZ, RZ, 0, 9.5367431640625e-07 ;  /* 0x00000010ff157431 */ /* 0x000fe400000001ff */
[----:B-1----:R-:W-:Y:S02]  /*0e20*/  IMAD.MOV.U32 R20, RZ, RZ, R10 ;  /* 0x000000ffff147224 */ /* 0x002fe400078e000a */
[----:B------:R-:W-:Y:S02]  /*0e30*/  IMAD.MOV.U32 R24, RZ, RZ, 0x1f ;  /* 0x0000001fff187424 */ /* 0x000fe400078e00ff */
[----:B0-----:R-:W-:-:S07]  /*0e40*/  IMAD.MOV.U32 R19, RZ, RZ, -0x1 ;  /* 0xffffffffff137424 */ /* 0x001fce00078e00ff */
[----:B------:R-:W-:Y:S05]  /*0e50*/  WARPSYNC.COLLECTIVE R19, `(.L_x_7544) ;  /* 0x0000000013087348 */ /* 0x000fea0003c00000 */
[----:B------:R0:W1:Y:S02]  /*0e60*/  SHFL.DOWN P6, R18, R20, R21, R24 ;  /* 0x0800001514127389 */ /* 0x00006400000c0018 */
[----:B01----:R-:W-:Y:S05]  /*0e70*/  ENDCOLLECTIVE ;  /* 0x000000000000791b */ /* 0x003fea0003800000 */
.L_x_7544:
[----:B------:R-:W-:Y:S01]  /*0e80*/  HFMA2 R21, -RZ, RZ, 0, 4.76837158203125e-07 ;  /* 0x00000008ff157431 */ /* 0x000fe200000001ff */
[----:B------:R-:W-:-:S05]  /*0e90*/  MOV R13, R18 ;  /* 0x00000012000d7202 */ /* 0x000fca0000000f00 */
[----:B------:R-:W-:-:S04]  /*0ea0*/  FADD.FTZ R13, R10, R13 ;  /* 0x0000000d0a0d7221 */ /* 0x000fc80000010000 */
[----:B------:R-:W-:-:S07]  /*0eb0*/  IMAD.MOV.U32 R20, RZ, RZ, R13 ;  /* 0x000000ffff147224 */ /* 0x000fce00078e000d */
[----:B------:R-:W-:Y:S05]  /*0ec0*/  WARPSYNC.COLLECTIVE R19, `(.L_x_7545) ;  /* 0x0000000013087348 */ /* 0x000fea0003c00000 */
[----:B------:R0:W1:Y:S02]  /*0ed0*/  SHFL.DOWN P6, R18, R20, R21, R24 ;  /* 0x0800001514127389 */ /* 0x00006400000c0018 */
[----:B01----:R-:W-:Y:S05]  /*0ee0*/  ENDCOLLECTIVE ;  /* 0x000000000000791b */ /* 0x003fea0003800000 */
.L_x_7545:
[----:B------:R-:W-:Y:S02]  /*0ef0*/  IMAD.MOV.U32 R21, RZ, RZ, 0x4 ;  /* 0x00000004ff157424 */ /* 0x000fe400078e00ff */
[----:B------:R-:W-:-:S04]  /*0f00*/  IMAD.MOV.U32 R12, RZ, RZ, R18 ;  /* 0x000000ffff0c7224 */ /* 0x000fc800078e0012 */
[----:B------:R-:W-:-:S05]  /*0f10*/  FADD.FTZ R12, R13, R12 ;  /* 0x0000000c0d0c7221 */ /* 0x000fca0000010000 */
[----:B------:R-:W-:-:S07]  /*0f20*/  MOV R20, R12 ;  /* 0x0000000c00147202 */ /* 0x000fce0000000f00 */
[----:B------:R-:W-:Y:S05]  /*0f30*/  WARPSYNC.COLLECTIVE R19, `(.L_x_7546) ;  /* 0x0000000013087348 */ /* 0x000fea0003c00000 */
[----:B------:R0:W1:Y:S02]  /*0f40*/  SHFL.DOWN P6, R18, R20, R21, R24 ;  /* 0x0800001514127389 */ /* 0x00006400000c0018 */
[----:B01----:R-:W-:Y:S05]  /*0f50*/  ENDCOLLECTIVE ;  /* 0x000000000000791b */ /* 0x003fea0003800000 */
.L_x_7546:
[----:B------:R-:W-:Y:S01]  /*0f60*/  HFMA2 R21, -RZ, RZ, 0, 1.1920928955078125e-07 ;  /* 0x00000002ff157431 */ /* 0x000fe200000001ff */
[----:B------:R-:W-:-:S05]  /*0f70*/  MOV R15, R18 ;  /* 0x00000012000f7202 */ /* 0x000fca0000000f00 */
[----:B------:R-:W-:-:S04]  /*0f80*/  FADD.FTZ R15, R12, R15 ;  /* 0x0000000f0c0f7221 */ /* 0x000fc80000010000 */
[----:B------:R-:W-:-:S07]  /*0f90*/  IMAD.MOV.U32 R20, RZ, RZ, R15 ;  /* 0x000000ffff147224 */ /* 0x000fce00078e000f */
[----:B------:R-:W-:Y:S05]  /*0fa0*/  WARPSYNC.COLLECTIVE R19, `(.L_x_7547) ;  /* 0x0000000013087348 */ /* 0x000fea0003c00000 */
[----:B------:R0:W1:Y:S02]  /*0fb0*/  SHFL.DOWN P6, R18, R20, R21, R24 ;  /* 0x0800001514127389 */ /* 0x00006400000c0018 */
[----:B01----:R-:W-:Y:S05]  /*0fc0*/  ENDCOLLECTIVE ;  /* 0x000000000000791b */ /* 0x003fea0003800000 */
.L_x_7547:
[----:B------:R-:W-:Y:S02]  /*0fd0*/  IMAD.MOV.U32 R21, RZ, RZ, 0x1 ;  /* 0x00000001ff157424 */ /* 0x000fe400078e00ff */
[----:B------:R-:W-:-:S04]  /*0fe0*/  IMAD.MOV.U32 R14, RZ, RZ, R18 ;  /* 0x000000ffff0e7224 */ /* 0x000fc800078e0012 */
[----:B------:R-:W-:-:S05]  /*0ff0*/  FADD.FTZ R14, R15, R14 ;  /* 0x0000000e0f0e7221 */ /* 0x000fca0000010000 */
[----:B------:R-:W-:-:S07]  /*1000*/  MOV R20, R14 ;  /* 0x0000000e00147202 */ /* 0x000fce0000000f00 */
[----:B------:R-:W-:Y:S05]  /*1010*/  WARPSYNC.COLLECTIVE R19, `(.L_x_7548) ;  /* 0x0000000013087348 */ /* 0x000fea0003c00000 */
[----:B------:R0:W1:Y:S02]  /*1020*/  SHFL.DOWN P6, R18, R20, R21, R24 ;  /* 0x0800001514127389 */ /* 0x00006400000c0018 */
[----:B01----:R-:W-:Y:S05]  /*1030*/  ENDCOLLECTIVE ;  /* 0x000000000000791b */ /* 0x003fea0003800000 */
.L_x_7548:
[----:B------:R-:W-:Y:S01]  /*1040*/  MOV R17, R18 ;  /* 0x0000001200117202 */ /* 0x000fe20000000f00 */
[----:B------:R-:W-:Y:S06]  /*1050*/  BRA `(.L_x_7549) ;  /* 0xfffffff800047947 */ /* 0x000fec000383ffff */
.L_x_7550:
        /* <DEDUP_REMOVED lines=10> */
.L_x_11599:


//--------------------- .text._ZN2at6native43_GLOBAL__N__9ae7fba5_10_SoftMax_cu_9f978f6322cunn_SoftMaxForwardRegIfffNS1_22SoftMaxForwardEpilogueElLi2EEEvPT1_PKT_T3_ --------------------------
	.section	.text._ZN2at6native43_GLOBAL__N__9ae7fba5_10_SoftMax_cu_9f978f6322cunn_SoftMaxForwardRegIfffNS1_22SoftMaxForwardEpilogueElLi2EEEvPT1_PKT_T3_,"ax",@progbits
	.align	128
.text._ZN2at6native43_GLOBAL__N__9ae7fba5_10_SoftMax_cu_9f978f6322cunn_SoftMaxForwardRegIfffNS1_22SoftMaxForwardEpilogueElLi2EEEvPT1_PKT_T3_:
        .type           _ZN2at6native43_GLOBAL__N__9ae7fba5_10_SoftMax_cu_9f978f6322cunn_SoftMaxForwardRegIfffNS1_22SoftMaxForwardEpilogueElLi2EEEvPT1_PKT_T3_,@function
        .size           _ZN2at6native43_GLOBAL__N__9ae7fba5_10_SoftMax_cu_9f978f6322cunn_SoftMaxForwardRegIfffNS1_22SoftMaxForwardEpilogueElLi2EEEvPT1_PKT_T3_,(.L_x_11600 - _ZN2at6native43_GLOBAL__N__9ae7fba5_10_SoftMax_cu_9f978f6322cunn_SoftMaxForwardRegIfffNS1_22SoftMaxForwardEpilogueElLi2EEEvPT1_PKT_T3_)
        .other          _ZN2at6native43_GLOBAL__N__9ae7fba5_10_SoftMax_cu_9f978f6322cunn_SoftMaxForwardRegIfffNS1_22SoftMaxForwardEpilogueElLi2EEEvPT1_PKT_T3_,@"STO_CUDA_ENTRY STV_DEFAULT"
_ZN2at6native43_GLOBAL__N__9ae7fba5_10_SoftMax_cu_9f978f6322cunn_SoftMaxForwardRegIfffNS1_22SoftMaxForwardEpilogueElLi2EEEvPT1_PKT_T3_:
        /* <DEDUP_REMOVED lines=23> */
[----:B------:R-:W-:-:S05]  /*0170*/  @!P1 LEA.HI.X R11, R14, R17, R9, 0x2, P2 ;  /* 0x000000110e0b9211 */ /* 0x000fca00010f1409 */
[----:B------:R-:W3:Y:S01]  /*0180*/  @!P1 LDG.E R0, desc[UR8][R10.64] ;  /* 0x000000080a009981 */ /* 0x000ee2000c1e1900 */
[----:B------:R-:W-:Y:S01]  /*0190*/  MOV R9, 0xff7fffff ;  /* 0xff7fffff00097802 */ /* 0x000fe20000000f00 */
[----:B------:R-:W0:Y:S01]  /*01a0*/  S2UR UR6, SR_CgaCtaId ;  /* 0x00000000000679c3 */ /* 0x000e220000008800 */
[----:B------:R-:W-:Y:S01]  /*01b0*/  UMOV UR4, 0x400 ;  /* 0x0000040000047882 */ /* 0x000fe20000000000 */
[----:B------:R-:W-:Y:S02]  /*01c0*/  USHF.R.U32.HI UR5, URZ, 0x5, UR5 ;  /* 0x00000005ff057899 */ /* 0x000fe40008011605 */
[----:B0-----:R-:W-:-:S04]  /*01d0*/  ULEA UR4, UR6, UR4, 0x18 ;  /* 0x0000000406047291 */ /* 0x001fc8000f8ec0ff */
[----:B------:R-:W-:Y:S01]  /*01e0*/  BAR.SYNC.DEFER_BLOCKING 0x0 ;  /* 0x0000000000007b1d */ /* 0x000fe20000010000 */
[----:B--2---:R-:W-:-:S04]  /*01f0*/  @!P0 FMNMX.FTZ R9, R8, -3.40282346638528859812e+38, !PT ;  /* 0xff7fffff08098809 */ /* 0x004fc80007810000 */
[----:B---3--:R-:W-:-:S05]  /*0200*/  @!P1 FMNMX.FTZ R9, R9, R0, !PT ;  /* 0x0000000009099209 */ /* 0x008fca0007810000 */
        /* <DEDUP_REMOVED lines=13> */
[----:B------:R-:W-:Y:S02]  /*02e0*/  LOP3.LUT P3, R9, R6, 0x1f, RZ, 0xc0, !PT ;  /* 0x0000001f06097812 */ /* 0x000fe4000786c0ff */
[----:B0-----:R-:W-:-:S04]  /*02f0*/  FSETP.GEU.FTZ.AND P4, PT, R13, R10, PT ;  /* 0x0000000a0d00720b */ /* 0x001fc80003f9e000 */
[----:B------:R-:W-:Y:S02]  /*0300*/  FSEL R15, R10, R13, !P4 ;  /* 0x0000000d0a0f7208 */ /* 0x000fe40006000000 */
[----:B------:R-:W-:-:S05]  /*0310*/  LEA.HI R10, R6, UR4, RZ, 0x1d ;  /* 0x00000004060a7c11 */ /* 0x000fca000f8fe8ff */
        /* <DEDUP_REMOVED lines=24> */
.L_x_7563:
[----:B------:R-:W-:Y:S02]  /*04a0*/  ISETP.NE.AND P6, PT, R6, RZ, PT ;  /* 0x000000ff0600720c */ /* 0x000fe40003fc5270 */
[----:B-1----:R-:W-:-:S04]  /*04b0*/  FSETP.GEU.FTZ.AND P5, PT, R16, R17, PT ;  /* 0x000000111000720b */ /* 0x002fc80003fbe000 */
[----:B0-----:R-:W-:-:S07]  /*04c0*/  FSEL R16, R17, R16, !P5 ;  /* 0x0000001011107208 */ /* 0x001fce0006800000 */
[----:B------:R0:W-:Y:S01]  /*04d0*/  @!P6 STS [UR4], R16 ;  /* 0x00000010ff00e988 */ /* 0x0001e20008000804 */
[----:B------:R-:W-:-:S13]  /*04e0*/  @!P6 PLOP3.LUT P3, PT, PT, PT, PT, 0x80, 0x8 ;  /* 0x000000000008e81c */ /* 0x000fda0003f6f070 */
.L_x_7551:
[----:B------:R-:W-:Y:S05]  /*04f0*/  WARPSYNC.ALL ;  /* 0x0000000000007948 */ /* 0x000fea0003800000 */
[----:B------:R-:W-:Y:S01]  /*0500*/  BAR.SYNC.DEFER_BLOCKING 0x0 ;  /* 0x0000000000007b1d */ /* 0x000fe20000010000 */
[----:B------:R-:W-:Y:S01]  /*0510*/  ISETP.NE.AND P5, PT, R9, RZ, PT ;  /* 0x000000ff0900720c */ /* 0x000fe20003fa5270 */
[----:B------:R-:W-:-:S04]  /*0520*/  HFMA2 R9, -RZ, RZ, 0, 0 ;  /* 0x00000000ff097431 */ /* 0x000fc800000001ff */
[----:B------:R-:W-:Y:S01]  /*0530*/  BSSY B0, `(.L_x_7553) ;  /* 0x0000026000007945 */ /* 0x000fe20003800000 */
[----:B------:R-:W1:Y:S02]  /*0540*/  LDS R13, [UR4] ;  /* 0x00000004ff0d7984 */ /* 0x000e640008000800 */
[----:B-1----:R-:W-:-:S04]  /*0550*/  @!P0 FADD.FTZ R12, R8, -R13 ;  /* 0x8000000d080c8221 */ /* 0x002fc80000010000 */
[----:B------:R-:W-:Y:S01]  /*0560*/  @!P0 FMUL.FTZ R14, R12, 1.4426950216293334961 ;  /* 0x3fb8aa3b0c0e8820 */ /* 0x000fe20000410000 */
[----:B------:R-:W-:-:S04]  /*0570*/  @!P1 FADD.FTZ R12, R0, -R13 ;  /* 0x8000000d000c9221 */ /* 0x000fc80000010000 */
[----:B------:R-:W-:Y:S01]  /*0580*/  @!P1 FMUL.FTZ R15, R12, 1.4426950216293334961 ;  /* 0x3fb8aa3b0c0f9820 */ /* 0x000fe20000410000 */
[----:B------:R-:W1:Y:S01]  /*0590*/  @!P0 MUFU.EX2 R14, R14 ;  /* 0x0000000e000e8308 */ /* 0x000e620000000800 */
[----:B------:R-:W-:-:S07]  /*05a0*/  IMAD.MOV.U32 R12, RZ, RZ, RZ ;  /* 0x000000ffff0c7224 */ /* 0x000fce00078e00ff */
[----:B------:R-:W2:Y:S01]  /*05b0*/  @!P1 MUFU.EX2 R15, R15 ;  /* 0x0000000f000f9308 */ /* 0x000ea20000000800 */
        /* <DEDUP_REMOVED lines=28> */
.L_x_7569:
[----:B-1----:R-:W-:-:S07]  /*0780*/  FADD.FTZ R9, R15, R14 ;  /* 0x0000000e0f097221 */ /* 0x002fce0000010000 */
.L_x_7554:
[----:B------:R-:W-:Y:S05]  /*0790*/  BSYNC B0 ;  /* 0x0000000000007941 */ /* 0x000fea0003800000 */
.L_x_7553:
[----:B-1----:R1:W-:Y:S01]  /*07a0*/  @P3 STS [UR4], R9 ;  /* 0x00000009ff003988 */ /* 0x0023e20008000804 */
[----:B------:R-:W-:Y:S05]  /*07b0*/  WARPSYNC.ALL ;  /* 0x0000000000007948 */ /* 0x000fea0003800000 */
[----:B------:R-:W-:Y:S06]  /*07c0*/  BAR.SYNC.DEFER_BLOCKING 0x0 ;  /* 0x0000000000007b1d */ /* 0x000fec0000010000 */
[----:B------:R-:W-:Y:S01]  /*07d0*/  BSSY.RECONVERGENT B0, `(.L_x_7556) ;  /* 0x000000f000007945 */ /* 0x000fe20003800200 */
[----:B0-----:R-:W0:Y:S03]  /*07e0*/  LDS R10, [UR4] ;  /* 0x00000004ff0a7984 */ /* 0x001e260008000800 */
[----:B------:R-:W-:Y:S05]  /*07f0*/  @P0 BRA `(.L_x_7557) ;  /* 0x0000000000300947 */ /* 0x000fea0003800000 */
[----:B------:R-:W-:Y:S01]  /*0800*/  FADD.FTZ R8, R8, -R13 ;  /* 0x8000000d08087221 */ /* 0x000fe20000010000 */
[----:B------:R-:W2:Y:S01]  /*0810*/  LDCU.64 UR4, c[0x0][0x380] ;  /* 0x00007000ff0477ac */ /* 0x000ea20008000a00 */
[----:B0-----:R-:W-:Y:S01]  /*0820*/  MUFU.RCP R11, R10 ;  /* 0x0000000a000b7308 */ /* 0x001fe20000001000 */
[----:B------:R-:W-:Y:S02]  /*0830*/  IMAD.MOV.U32 R7, RZ, RZ, RZ ;  /* 0x000000ffff077224 */ /* 0x000fe400078e00ff */
[----:B------:R-:W-:Y:S01]  /*0840*/  FMUL.FTZ R12, R8, 1.4426950216293334961 ;  /* 0x3fb8aa3b080c7820 */ /* 0x000fe20000410000 */
[----:B-1----:R-:W-:-:S05]  /*0850*/  IMAD.WIDE.U32 R8, R2, UR7, R6 ;  /* 0x0000000702087c25 */ /* 0x002fca000f8e0006 */
[----:B------:R-:W0:Y:S01]  /*0860*/  MUFU.EX2 R12, R12 ;  /* 0x0000000c000c7308 */ /* 0x000e220000000800 */
[----:B------:R-:W-:Y:S01]  /*0870*/  IMAD R7, R3, UR7, R9 ;  /* 0x0000000703077c24 */ /* 0x000fe2000f8e0209 */
[----:B--2---:R-:W-:-:S04]  /*0880*/  LEA R6, P0, R8, UR4, 0x2 ;  /* 0x0000000408067c11 */ /* 0x004fc8000f8010ff */
[----:B------:R-:W-:Y:S01]  /*0890*/  LEA.HI.X R7, R8, UR5, R7, 0x2, P0 ;  /* 0x0000000508077c11 */ /* 0x000fe200080f1407 */
[----:B0-----:R-:W-:-:S05]  /*08a0*/  FMUL.FTZ R9, R12, R11 ;  /* 0x0000000b0c097220 */ /* 0x001fca0000410000 */
[----:B------:R2:W-:Y:S03]  /*08b0*/  STG.E desc[UR8][R6.64], R9 ;  /* 0x0000000906007986 */ /* 0x0005e6000c101908 */
.L_x_7557:
[----:B------:R-:W-:Y:S05]  /*08c0*/  BSYNC.RECONVERGENT B0 ;  /* 0x0000000000007941 */ /* 0x000fea0003800200 */
.L_x_7556:
[----:B------:R-:W-:Y:S05]  /*08d0*/  @P1 EXIT ;  /* 0x000000000000194d */ /* 0x000fea0003800000 */
        /* <DEDUP_REMOVED lines=11> */
[----:B------:R-:W-:Y:S01]  /*0990*/  STG.E desc[UR8][R2.64], R5 ;  /* 0x0000000502007986 */ /* 0x000fe2000c101908 */
[----:B------:R-:W-:Y:S05]  /*09a0*/  EXIT ;  /* 0x000000000000794d */ /* 0x000fea0003800000 */
.L_x_7552:
[----:B-1----:R-:W-:Y:S01]  /*09b0*/  MOV R19, R12 ;  /* 0x0000000c00137202 */ /* 0x002fe20000000f00 */
[----:B------:R-:W-:Y:S01]  /*09c0*/  IMAD.MOV.U32 R20, RZ, RZ, 0x10 ;  /* 0x00000010ff147424 */ /* 0x000fe200078e00ff */
[----:B------:R-:W-:Y:S01]  /*09d0*/  MOV R18, 0xffffffff ;  /* 0xffffffff00127802 */ /* 0x000fe20000000f00 */
[----:B------:R-:W-:-:S07]  /*09e0*/  IMAD.MOV.U32 R21, RZ, RZ, 0x1f ;  /* 0x0000001fff157424 */ /* 0x000fce00078e00ff */
[----:B------:R-:W-:Y:S05]  /*09f0*/  WARPSYNC.COLLECTIVE R18, `(.L_x_7558) ;  /* 0x0000000012087348 */ /* 0x000fea0003c00000 */
[----:B------:R0:W1:Y:S02]  /*0a00*/  SHFL.DOWN P5, R17, R19, R20, R21 ;  /* 0x0800001413117389 */ /* 0x00006400000a0015 */
[----:B01----:R-:W-:Y:S05]  /*0a10*/  ENDCOLLECTIVE ;  /* 0x000000000000791b */ /* 0x003fea0003800000 */
.L_x_7558:
        /* <DEDUP_REMOVED lines=8> */
.L_x_7559:
        /* <DEDUP_REMOVED lines=8> */
.L_x_7560:
        /* <DEDUP_REMOVED lines=8> */
.L_x_7561:
        /* <DEDUP_REMOVED lines=8> */
.L_x_7562:
[----:B------:R-:W-:Y:S05]  /*0c20*/  BRA `(.L_x_7563) ;  /* 0xfffffff8001c7947 */ /* 0x000fea000383ffff */
.L_x_7555:
[----:B------:R-:W-:Y:S02]  /*0c30*/  HFMA2 R21, -RZ, RZ, 0, 1.847743988037109375e-06 ;  /* 0x0000001fff157431 */ /* 0x000fe400000001ff */
[----:B-1----:R-:W-:Y:S02]  /*0c40*/  IMAD.MOV.U32 R19, RZ, RZ, R9 ;  /* 0x000000ffff137224 */ /* 0x002fe400078e0009 */
[----:B------:R-:W-:Y:S02]  /*0c50*/  IMAD.MOV.U32 R20, RZ, RZ, 0x10 ;  /* 0x00000010ff147424 */ /* 0x000fe400078e00ff */
[----:B------:R-:W-:-:S07]  /*0c60*/  IMAD.MOV.U32 R18, RZ, RZ, -0x1 ;  /* 0xffffffffff127424 */ /* 0x000fce00078e00ff */
[----:B0-----:R-:W-:Y:S05]  /*0c70*/  WARPSYNC.COLLECTIVE R18, `(.L_x_7564) ;  /* 0x0000000012087348 */ /* 0x001fea0003c00000 */
[----:B------:R1:W2:Y:S02]  /*0c80*/  SHFL.DOWN P5, R17, R19, R20, R21 ;  /* 0x0800001413117389 */ /* 0x0002a400000a0015 */
[----:B012---:R-:W-:Y:S05]  /*0c90*/  ENDCOLLECTIVE ;  /* 0x000000000000791b */ /* 0x007fea0003800000 */
.L_x_7564:
[----:B------:R-:W-:Y:S02]  /*0ca0*/  IMAD.MOV.U32 R20, RZ, RZ, 0x8 ;  /* 0x00000008ff147424 */ /* 0x000fe400078e00ff */
[----:B------:R-:W-:-:S04]  /*0cb0*/  IMAD.MOV.U32 R10, RZ, RZ, R17 ;  /* 0x000000ffff0a7224 */ /* 0x000fc800078e0011 */
[----:B------:R-:W-:-:S05]  /*0cc0*/  FADD.FTZ R10, R9, R10 ;  /* 0x0000000a090a7221 */ /* 0x000fca0000010000 */
[----:B------:R-:W-:-:S07]  /*0cd0*/  MOV R19, R10 ;  /* 0x0000000a00137202 */ /* 0x000fce0000000f00 */
[----:B------:R-:W-:Y:S05]  /*0ce0*/  WARPSYNC.COLLECTIVE R18, `(.L_x_7565) ;  /* 0x0000000012087348 */ /* 0x000fea0003c00000 */
[----:B------:R0:W1:Y:S02]  /*0cf0*/  SHFL.DOWN P5, R17, R19, R20, R21 ;  /* 0x0800001413117389 */ /* 0x00006400000a0015 */
[----:B01----:R-:W-:Y:S05]  /*0d00*/  ENDCOLLECTIVE ;  /* 0x000000000000791b */ /* 0x003fea0003800000 */
.L_x_7565:
[----:B------:R-:W-:Y:S02]  /*0d10*/  IMAD.MOV.U32 R20, RZ, RZ, 0x4 ;  /* 0x00000004ff147424 */ /* 0x000fe400078e00ff */
[----:B------:R-:W-:-:S04]  /*0d20*/  IMAD.MOV.U32 R11, RZ, RZ, R17 ;  /* 0x000000ffff0b7224 */ /* 0x000fc800078e0011 */
[----:B------:R-:W-:-:S05]  /*0d30*/  FADD.FTZ R11, R10, R11 ;  /* 0x0000000b0a0b7221 */ /* 0x000fca0000010000 */
[----:B------:R-:W-:-:S07]  /*0d40*/  MOV R19, R11 ;  /* 0x0000000b00137202 */ /* 0x000fce0000000f00 */
[----:B------:R-:W-:Y:S05]  /*0d50*/  WARPSYNC.COLLECTIVE R18, `(.L_x_7566) ;  /* 0x0000000012087348 */ /* 0x000fea0003c00000 */
[----:B------:R0:W1:Y:S02]  /*0d60*/  SHFL.DOWN P5, R17, R19, R20, R21 ;  /* 0x0800001413117389 */ /* 0x00006400000a0015 */
[----:B01----:R-:W-:Y:S05]  /*0d70*/  ENDCOLLECTIVE ;  /* 0x000000000000791b */ /* 0x003fea0003800000 */
.L_x_7566:
[----:B------:R-:W-:Y:S02]  /*0d80*/  IMAD.MOV.U32 R20, RZ, RZ, 0x2 ;  /* 0x00000002ff147424 */ /* 0x000fe400078e00ff */
[----:B------:R-:W-:-:S04]  /*0d90*/  IMAD.MOV.U32 R12, RZ, RZ, R17 ;  /* 0x000000ffff0c7224 */ /* 0x000fc800078e0011 */
[----:B------:R-:W-:-:S05]  /*0da0*/  FADD.FTZ R12, R11, R12 ;  /* 0x0000000c0b0c7221 */ /* 0x000fca0000010000 */
[----:B------:R-:W-:-:S07]  /*0db0*/  MOV R19, R12 ;  /* 0x0000000c00137202 */ /* 0x000fce0000000f00 */
[----:B------:R-:W-:Y:S05]  /*0dc0*/  WARPSYNC.COLLECTIVE R18, `(.L_x_7567) ;  /* 0x0000000012087348 */ /* 0x000fea0003c00000 */
[----:B------:R0:W1:Y:S02]  /*0dd0*/  SHFL.DOWN P5, R17, R19, R20, R21 ;  /* 0x0800001413117389 */ /* 0x00006400000a0015 */
[----:B01----:R-:W-:Y:S05]  /*0de0*/  ENDCOLLECTIVE ;  /* 0x000000000000791b */ /* 0x003fea0003800000 */
.L_x_7567:
[----:B------:R-:W-:Y:S02]  /*0df0*/  IMAD.MOV.U32 R20, RZ, RZ, 0x1 ;  /* 0x00000001ff147424 */ /* 0x000fe400078e00ff */
[----:B------:R-:W-:-:S04]  /*0e00*/  IMAD.MOV.U32 R15, RZ, RZ, R17 ;  /* 0x000000ffff0f7224 */ /* 0x000fc800078e0011 */
[----:B------:R-:W-:-:S05]  /*0e10*/  FADD.FTZ R15, R12, R15 ;  /* 0x0000000f0c0f7221 */ /* 0x000fca0000010000 */
[----:B------:R-:W-:-:S07]  /*0e20*/  MOV R19, R15 ;  /* 0x0000000f00137202 */ /* 0x000fce0000000f00 */
[----:B------:R-:W-:Y:S05]  /*0e30*/  WARPSYNC.COLLECTIVE R18, `(.L_x_7568) ;  /* 0x0000000012087348 */ /* 0x000fea0003c00000 */
[----:B------:R0:W1:Y:S02]  /*0e40*/  SHFL.DOWN P5, R17, R19, R20, R21 ;  /* 0x0800001413117389 */ /* 0x00006400000a0015 */
[----:B01----:R-:W-:Y:S05]  /*0e50*/  ENDCOLLECTIVE ;  /* 0x000000000000791b */ /* 0x003fea0003800000 */
.L_x_7568:
[----:B------:R-:W-:Y:S01]  /*0e60*/  MOV R14, R17 ;  /* 0x00000011000e7202 */ /* 0x000fe20000000f00 */
[----:B------:R-:W-:Y:S06]  /*0e70*/  BRA `(.L_x_7569) ;  /* 0xfffffff800407947 */ /* 0x000fec000383ffff */
.L_x_7570:
        /* <DEDUP_REMOVED lines=16> */
.L_x_11600:


//--------------------- .text._ZN2at6native43_GLOBAL__N__9ae7fba5_10_SoftMax_cu_9f978f6322cunn_SoftMaxForwardRegIfffNS1_22SoftMaxForwardEpilogueElLi1EEEvPT1_PKT_T3_ --------------------------
	.section	.text._ZN2at6native43_GLOBAL__N__9ae7fba5_10_SoftMax_cu_9f978f6322cunn_SoftMaxForwardRegIfffNS1_22SoftMaxForwardEpilogueElLi1EEEvPT1_PKT_T3_,"ax",@progbits
	.align	128
.text._ZN2at6native43_GLOBAL__N__9ae7fba5_10_SoftMax_cu_9f978f6322cunn_SoftMaxForwardRegIfffNS1_22SoftMaxForwardEpilogueElLi1EEEvPT1_PKT_T3_:
        .type           _ZN2at6native43_GLOBAL__N__9ae7fba5_10_SoftMax_cu_9f978f6322cunn_SoftMaxForwardRegIfffNS1_22SoftMaxForwardEpilogueElLi1EEEvPT1_PKT_T3_,@function
        .size           _ZN2at6native43_GLOBAL__N__9ae7fba5_10_SoftMax_cu_9f978f6322cunn_SoftMaxForwardRegIfffNS1_22SoftMaxForwardEpilogueElLi1EEEvPT1_PKT_T3_,(.L_x_11601 - _ZN2at6native43_GLOBAL__N__9ae7fba5_10_SoftMax_cu_9f978f6322cunn_SoftMaxForwardRegIfffNS1_22SoftMaxForwardEpilogueElLi1EEEvPT1_PKT_T3_)
        .other          _ZN2at6native43_GLOBAL__N__9ae7fba5_10_SoftMax_cu_9f978f6322cunn_SoftMaxForwardRegIfffNS1_22SoftMaxForwardEpilogueElLi1EEEvPT1_PKT_T3_,@"STO_CUDA_ENTRY STV_DEFAULT"
_ZN2at6native43_GLOBAL__N__9ae7fba5_10_SoftMax_cu_9f978f6322cunn_SoftMaxForwardRegIfffNS1_22SoftMaxForwardEpilogueElLi1EEEvPT1_PKT_T3_:
        /* <DEDUP_REMOVED lines=13> */
[----:B-1----:R-:W2:Y:S01]  /*00d0*/  @!P0 LDG.E R0, desc[UR8][R8.64] ;  /* 0x0000000808008981 */ /* 0x002ea2000c1e1900 */
[----:B------:R-:W-:Y:S01]  /*00e0*/  IMAD.MOV.U32 R6, RZ, RZ, -0x800001 ;  /* 0xff7fffffff067424 */ /* 0x000fe200078e00ff */
[----:B------:R-:W0:Y:S01]  /*00f0*/  S2UR UR6, SR_CgaCtaId ;  /* 0x00000000000679c3 */ /* 0x000e220000008800 */
[----:B------:R-:W-:Y:S01]  /*0100*/  UMOV UR4, 0x400 ;  /* 0x0000040000047882 */ /* 0x000fe20000000000 */
[----:B------:R-:W1:Y:S02]  /*0110*/  LDCU UR5, c[0x0][0x360] ;  /* 0x00006c00ff0577ac */ /* 0x000e640008000800 */
[----:B-1----:R-:W-:Y:S02]  /*0120*/  USHF.R.U32.HI UR5, URZ, 0x5, UR5 ;  /* 0x00000005ff057899 */ /* 0x002fe40008011605 */
[----:B0-----:R-:W-:Y:S02]  /*0130*/  ULEA UR4, UR6, UR4, 0x18 ;  /* 0x0000000406047291 */ /* 0x001fe4000f8ec0ff */
[----:B------:R-:W-:Y:S01]  /*0140*/  BAR.SYNC.DEFER_BLOCKING 0x0 ;  /* 0x0000000000007b1d */ /* 0x000fe20000010000 */
[----:B--2---:R-:W-:-:S05]  /*0150*/  @!P0 FMNMX.FTZ R6, R0, -3.40282346638528859812e+38, !PT ;  /* 0xff7fffff00068809 */ /* 0x004fca0007810000 */
        /* <DEDUP_REMOVED lines=41> */
.L_x_7581:
[----:B------:R-:W-:Y:S02]  /*03f0*/  ISETP.NE.AND P5, PT, R4, RZ, PT ;  /* 0x000000ff0400720c */ /* 0x000fe40003fa5270 */
[----:B-1----:R-:W-:-:S04]  /*0400*/  FSETP.GEU.FTZ.AND P4, PT, R14, R13, PT ;  /* 0x0000000d0e00720b */ /* 0x002fc80003f9e000 */
[----:B------:R-:W-:-:S07]  /*0410*/  FSEL R13, R13, R14, !P4 ;  /* 0x0000000e0d0d7208 */ /* 0x000fce0006000000 */
[----:B------:R2:W-:Y:S01]  /*0420*/  @!P5 STS [UR4], R13 ;  /* 0x0000000dff00d988 */ /* 0x0005e20008000804 */
[----:B------:R-:W-:-:S13]  /*0430*/  @!P5 PLOP3.LUT P2, PT, PT, PT, PT, 0x80, 0x8 ;  /* 0x000000000008d81c */ /* 0x000fda0003f4f070 */
.L_x_7571:
[----:B------:R-:W-:Y:S05]  /*0440*/  WARPSYNC.ALL ;  /* 0x0000000000007948 */ /* 0x000fea0003800000 */
[----:B------:R-:W-:Y:S01]  /*0450*/  BAR.SYNC.DEFER_BLOCKING 0x0 ;  /* 0x0000000000007b1d */ /* 0x000fe20000010000 */
[----:B------:R-:W-:Y:S01]  /*0460*/  ISETP.NE.AND P4, PT, R6, RZ, PT ;  /* 0x000000ff0600720c */ /* 0x000fe20003f85270 */
[----:B------:R-:W-:-:S04]  /*0470*/  IMAD.MOV.U32 R6, RZ, RZ, RZ ;  /* 0x000000ffff067224 */ /* 0x000fc800078e00ff */
        /* <DEDUP_REMOVED lines=33> */
.L_x_7587:
[----:B-1----:R-:W-:-:S07]  /*0690*/  FADD.FTZ R6, R10, R13 ;  /* 0x0000000d0a067221 */ /* 0x002fce0000010000 */
.L_x_7574:
[----:B------:R-:W-:Y:S05]  /*06a0*/  BSYNC B0 ;  /* 0x0000000000007941 */ /* 0x000fea0003800000 */
.L_x_7573:
[----:B-1----:R1:W-:Y:S01]  /*06b0*/  @P2 STS [UR4], R6 ;  /* 0x00000006ff002988 */ /* 0x0023e20008000804 */
[----:B------:R-:W-:Y:S05]  /*06c0*/  WARPSYNC.ALL ;  /* 0x0000000000007948 */ /* 0x000fea0003800000 */
[----:B------:R-:W-:Y:S06]  /*06d0*/  BAR.SYNC.DEFER_BLOCKING 0x0 ;  /* 0x0000000000007b1d */ /* 0x000fec0000010000 */
[----:B------:R-:W-:Y:S05]  /*06e0*/  @P0 EXIT ;  /* 0x000000000000094d */ /* 0x000fea0003800000 */
[----:B-1----:R-:W1:Y:S01]  /*06f0*/  LDS R6, [UR4] ;  /* 0x00000004ff067984 */ /* 0x002e620008000800 */
[----:B------:R-:W-:Y:S01]  /*0700*/  FADD.FTZ R0, R0, -R9 ;  /* 0x8000000900007221 */ /* 0x000fe20000010000 */
[----:B------:R-:W2:Y:S01]  /*0710*/  LDCU.64 UR10, c[0x0][0x380] ;  /* 0x00007000ff0a77ac */ /* 0x000ea20008000a00 */
[----:B------:R-:W-:Y:S02]  /*0720*/  IMAD.MOV.U32 R5, RZ, RZ, RZ ;  /* 0x000000ffff057224 */ /* 0x000fe400078e00ff */
[----:B------:R-:W-:Y:S01]  /*0730*/  FMUL.FTZ R0, R0, 1.4426950216293334961 ;  /* 0x3fb8aa3b00007820 */ /* 0x000fe20000410000 */
[----:B------:R-:W-:-:S03]  /*0740*/  IMAD.WIDE.U32 R4, R2, UR7, R4 ;  /* 0x0000000702047c25 */ /* 0x000fc6000f8e0004 */
[----:B0-----:R-:W-:Y:S01]  /*0750*/  MUFU.EX2 R7, R0 ;  /* 0x0000000000077308 */ /* 0x001fe20000000800 */
[----:B------:R-:W-:Y:S01]  /*0760*/  IMAD R3, R3, UR7, R5 ;  /* 0x0000000703037c24 */ /* 0x000fe2000f8e0205 */
[----:B--2---:R-:W-:-:S04]  /*0770*/  LEA R2, P0, R4, UR10, 0x2 ;  /* 0x0000000a04027c11 */ /* 0x004fc8000f8010ff */
[----:B------:R-:W-:Y:S02]  /*0780*/  LEA.HI.X R3, R4, UR11, R3, 0x2, P0 ;  /* 0x0000000b04037c11 */ /* 0x000fe400080f1403 */
[----:B-1----:R-:W0:Y:S02]  /*0790*/  MUFU.RCP R6, R6 ;  /* 0x0000000600067308 */ /* 0x002e240000001000 */
[----:B0-----:R-:W-:-:S05]  /*07a0*/  FMUL.FTZ R5, R7, R6 ;  /* 0x0000000607057220 */ /* 0x001fca0000410000 */
[----:B------:R-:W-:Y:S01]  /*07b0*/  STG.E desc[UR8][R2.64], R5 ;  /* 0x0000000502007986 */ /* 0x000fe2000c101908 */
[----:B------:R-:W-:Y:S05]  /*07c0*/  EXIT ;  /* 0x000000000000794d */ /* 0x000fea0003800000 */
.L_x_7572:
[----:B-1----:R-:W-:Y:S01]  /*07d0*/  IMAD.MOV.U32 R16, RZ, RZ, R10 ;  /* 0x000000ffff107224 */ /* 0x002fe200078e000a */
[----:B------:R-:W-:Y:S01]  /*07e0*/  MOV R17, 0x10 ;  /* 0x0000001000117802 */ /* 0x000fe20000000f00 */
[----:B------:R-:W-:Y:S02]  /*07f0*/  IMAD.MOV.U32 R18, RZ, RZ, 0x1f ;  /* 0x0000001fff127424 */ /* 0x000fe400078e00ff */
[----:B------:R-:W-:-:S07]  /*0800*/  IMAD.MOV.U32 R15, RZ, RZ, -0x1 ;  /* 0xffffffffff0f7424 */ /* 0x000fce00078e00ff */
[----:B------:R-:W-:Y:S05]  /*0810*/  WARPSYNC.COLLECTIVE R15, `(.L_x_7576) ;  /* 0x000000000f087348 */ /* 0x000fea0003c00000 */
[----:B------:R0:W1:Y:S02]  /*0820*/  SHFL.DOWN P4, R13, R16, R17, R18 ;  /* 0x08000011100d7389 */ /* 0x0000640000080012 */
[----:B01----:R-:W-:Y:S05]  /*0830*/  ENDCOLLECTIVE ;  /* 0x000000000000791b */ /* 0x003fea0003800000 */
.L_x_7576:
        /* <DEDUP_REMOVED lines=8> */
.L_x_7577:
        /* <DEDUP_REMOVED lines=8> */
.L_x_7578:
        /* <DEDUP_REMOVED lines=8> */
.L_x_7579:
        /* <DEDUP_REMOVED lines=8> */
.L_x_7580:
[----:B------:R-:W-:Y:S05]  /*0a40*/  BRA `(.L_x_7581) ;  /* 0xfffffff800687947 */ /* 0x000fea000383ffff */
.L_x_7575:
[----:B------:R-:W-:Y:S02]  /*0a50*/  HFMA2 R17, -RZ, RZ, 0, 9.5367431640625e-07 ;  /* 0x00000010ff117431 */ /* 0x000fe400000001ff */
[----:B01----:R-:W-:Y:S02]  /*0a60*/  IMAD.MOV.U32 R16, RZ, RZ, R6 ;  /* 0x000000ffff107224 */ /* 0x003fe400078e0006 */
[----:B------:R-:W-:Y:S02]  /*0a70*/  IMAD.MOV.U32 R18, RZ, RZ, 0x1f ;  /* 0x0000001fff127424 */ /* 0x000fe400078e00ff */
[----:B------:R-:W-:-:S07]  /*0a80*/  IMAD.MOV.U32 R15, RZ, RZ, -0x1 ;  /* 0xffffffffff0f7424 */ /* 0x000fce00078e00ff */
[----:B------:R-:W-:Y:S05]  /*0a90*/  WARPSYNC.COLLECTIVE R15, `(.L_x_7582) ;  /* 0x000000000f087348 */ /* 0x000fea0003c00000 */
[----:B------:R0:W1:Y:S02]  /*0aa0*/  SHFL.DOWN P4, R13, R16, R17, R18 ;  /* 0x08000011100d7389 */ /* 0x0000640000080012 */
[----:B01----:R-:W-:Y:S05]  /*0ab0*/  ENDCOLLECTIVE ;  /* 0x000000000000791b */ /* 0x003fea0003800000 */
.L_x_7582:
[----:B------:R-:W-:Y:S02]  /*0ac0*/  IMAD.MOV.U32 R17, RZ, RZ, 0x8 ;  /* 0x00000008ff117424 */ /* 0x000fe400078e00ff */
[----:B------:R-:W-:-:S04]  /*0ad0*/  IMAD.MOV.U32 R7, RZ, RZ, R13 ;  /* 0x000000ffff077224 */ /* 0x000fc800078e000d */
[----:B------:R-:W-:-:S05]  /*0ae0*/  FADD.FTZ R7, R6, R7 ;  /* 0x0000000706077221 */ /* 0x000fca0000010000 */
[----:B------:R-:W-:-:S07]  /*0af0*/  MOV R16, R7 ;  /* 0x0000000700107202 */ /* 0x000fce0000000f00 */
[----:B------:R-:W-:Y:S05]  /*0b00*/  WARPSYNC.COLLECTIVE R15, `(.L_x_7583) ;  /* 0x000000000f087348 */ /* 0x000fea0003c00000 */
[----:B------:R0:W1:Y:S02]  /*0b10*/  SHFL.DOWN P4, R13, R16, R17, R18 ;  /* 0x08000011100d7389 */ /* 0x0000640000080012 */
[----:B01----:R-:W-:Y:S05]  /*0b20*/  ENDCOLLECTIVE ;  /* 0x000000000000791b */ /* 0x003fea0003800000 */
.L_x_7583:
[----:B------:R-:W-:Y:S02]  /*0b30*/  IMAD.MOV.U32 R17, RZ, RZ, 0x4 ;  /* 0x00000004ff117424 */ /* 0x000fe400078e00ff */
[----:B------:R-:W-:-:S04]  /*0b40*/  IMAD.MOV.U32 R8, RZ, RZ, R13 ;  /* 0x000000ffff087224 */ /* 0x000fc800078e000d */
[----:B------:R-:W-:-:S05]  /*0b50*/  FADD.FTZ R8, R7, R8 ;  /* 0x0000000807087221 */ /* 0x000fca0000010000 */
[----:B------:R-:W-:-:S07]  /*0b60*/  MOV R16, R8 ;  /* 0x0000000800107202 */ /* 0x000fce0000000f00 */
[----:B------:R-:W-:Y:S05]  /*0b70*/  WARPSYNC.COLLECTIVE R15, `(.L_x_7584) ;  /* 0x000000000f087348 */ /* 0x000fea0003c00000 */
[----:B------:R0:W1:Y:S02]  /*0b80*/  SHFL.DOWN P4, R13, R16, R17, R18 ;  /* 0x08000011100d7389 */ /* 0x0000640000080012 */
[----:B01----:R-:W-:Y:S05]  /*0b90*/  ENDCOLLECTIVE ;  /* 0x000000000000791b */ /* 0x003fea0003800000 */
.L_x_7584:
[----:B------:R-:W-:Y:S02]  /*0ba0*/  IMAD.MOV.U32 R17, RZ, RZ, 0x2 ;  /* 0x00000002ff117424 */ /* 0x000fe400078e00ff */
[----:B------:R-:W-:-:S04]  /*0bb0*/  IMAD.MOV.U32 R11, RZ, RZ, R13 ;  /* 0x000000ffff0b7224 */ /* 0x000fc800078e000d */
[----:B------:R-:W-:-:S05]  /*0bc0*/  FADD.FTZ R11, R8, R11 ;  /* 0x0000000b080b7221 */ /* 0x000fca0000010000 */
[----:B------:R-:W-:-:S07]  /*0bd0*/  MOV R16, R11 ;  /* 0x0000000b00107202 */ /* 0x000fce0000000f00 */
[----:B------:R-:W-:Y:S05]  /*0be0*/  WARPSYNC.COLLECTIVE R15, `(.L_x_7585) ;  /* 0x000000000f087348 */ /* 0x000fea0003c00000 */
[----:B------:R0:W1:Y:S02]  /*0bf0*/  SHFL.DOWN P4, R13, R16, R17, R18 ;  /* 0x08000011100d7389 */ /* 0x0000640000080012 */
[----:B01----:R-:W-:Y:S05]  /*0c00*/  ENDCOLLECTIVE ;  /* 0x000000000000791b */ /* 0x003fea0003800000 */
.L_x_7585:
[----:B------:R-:W-:Y:S02]  /*0c10*/  IMAD.MOV.U32 R17, RZ, RZ, 0x1 ;  /* 0x00000001ff117424 */ /* 0x000fe400078e00ff */
[----:B------:R-:W-:-:S04]  /*0c20*/  IMAD.MOV.U32 R10, RZ, RZ, R13 ;  /* 0x000000ffff0a7224 */ /* 0x000fc800078e000d */
[----:B------:R-:W-:-:S05]  /*0c30*/  FADD.FTZ R10, R11, R10 ;  /* 0x0000000a0b0a7221 */ /* 0x000fca0000010000 */
[----:B------:R-:W-:-:S07]  /*0c40*/  MOV R16, R10 ;  /* 0x0000000a00107202 */ /* 0x000fce0000000f00 */
[----:B------:R-:W-:Y:S05]  /*0c50*/  WARPSYNC.COLLECTIVE R15, `(.L_x_7586) ;  /* 0x000000000f087348 */ /* 0x000fea0003c00000 */
[----:B------:R0:W1:Y:S02]  /*0c60*/  SHFL.DOWN P4, R13, R16, R17, R18 ;  /* 0x08000011100d7389 */ /* 0x0000640000080012 */
[----:B01----:R-:W-:Y:S05]  /*0c70*/  ENDCOLLECTIVE ;  /* 0x000000000000791b */ /* 0x003fea0003800000 */
.L_x_7586:
[----:B------:R-:W-:Y:S05]  /*0c80*/  BRA `(.L_x_7587) ;  /* 0xfffffff800807947 */ /* 0x000fea000383ffff */
.L_x_7588:
        /* <DEDUP_REMOVED lines=15> */
.L_x_11601:


//--------------------- .text._ZN2at6native43_GLOBAL__N__9ae7fba5_10_SoftMax_cu_9f978f6319cunn_SoftMaxForwardILi2EdddNS1_22SoftMaxForwardEpilogueEEEvPT2_PKT0_i --------------------------
	.section	.text._ZN2at6native43_GLOBAL__N__9ae7fba5_10_SoftMax_cu_9f978f6319cunn_SoftMaxForwardILi2EdddNS1_22SoftMaxForwardEpilogueEEEvPT2_PKT0_i,"ax",@progbits
	.align	128
.text._ZN2at6native43_GLOBAL__N__9ae7fba5_10_SoftMax_cu_9f978f6319cunn_SoftMaxForwardILi2EdddNS1_22SoftMaxForwardEpilogueEEEvPT2_PKT0_i:
        .type           _ZN2at6native43_GLOBAL__N__9ae7fba5_10_SoftMax_cu_9f978f6319cunn_SoftMaxForwardILi2EdddNS1_22SoftMaxForwardEpilogueEEEvPT2_PKT0_i,@function
        .size           _ZN2at6native43_GLOBAL__N__9ae7fba5_10_SoftMax_cu_9f978f6319cunn_SoftMaxForwardILi2EdddNS1_22SoftMaxForwardEpilogueEEEvPT2_PKT0_i,(.L_x_11602 - _ZN2at6native43_GLOBAL__N__9ae7fba5_10_SoftMax_cu_9f978f6319cunn_SoftMaxForwardILi2EdddNS1_22SoftMaxForwardEpilogueEEEvPT2_PKT0_i)
        .other          _ZN2at6native43_GLOBAL__N__9ae7fba5_10_SoftMax_cu_9f978f6319cunn_SoftMaxForwardILi2EdddNS1_22SoftMaxForwardEpilogueEEEvPT2_PKT0_i,@"STO_CUDA_ENTRY STV_DEFAULT"
_ZN2at6native43_GLOBAL__N__9ae7fba5_10_SoftMax_cu_9f978f6319cunn_SoftMaxForwardILi2EdddNS1_22SoftMaxForwardEpilogueEEEvPT2_PKT0_i:
[----:B------:R-:W-:Y:S08]  /*0000*/  LDC R1, c[0x0][0x37c] ;  /* 0x0000df00ff017b82 */ /* 0x000ff00000000800 */
[----:B------:R-:W0:Y:S01]  /*0010*/  S2UR UR6, SR_CTAID.X ;  /* 0x00000000000679c3 */ /* 0x000e220000002500 */
[----:B------:R-:W1:Y:S01]  /*0020*/  LDCU UR22, c[0x0][0x390] ;  /* 0x00007200ff1677ac */ /* 0x000e620008000800 */
[----:B------:R-:W2:Y:S01]  /*0030*/  S2R R42, SR_TID.X ;  /* 0x00000000002a7919 */ /* 0x000ea20000002100 */
[----:B------:R-:W-:Y:S01]  /*0040*/  IMAD.MOV.U32 R6, RZ, RZ, -0x1 ;  /* 0xffffffffff067424 */ /* 0x000fe200078e00ff */
[----:B------:R-:W3:Y:S01]  /*0050*/  LDCU.128 UR12, c[0x0][0x380] ;  /* 0x00007000ff0c77ac */ /* 0x000ee20008000c00 */
[----:B------:R-:W-:Y:S01]  /*0060*/  IMAD.MOV.U32 R7, RZ, RZ, -0x100001 ;  /* 0xffefffffff077424 */ /* 0x000fe200078e00ff */
[----:B------:R-:W4:Y:S01]  /*0070*/  LDCU UR18, c[0x0][0x390] ;  /* 0x00007200ff1277ac */ /* 0x000f220008000800 */
[----:B------:R-:W2:Y:S01]  /*0080*/  LDCU.64 UR16, c[0x0][0x358] ;  /* 0x00006b00ff1077ac */ /* 0x000ea20008000a00 */
[----:B-1----:R-:W-:-:S02]  /*0090*/  USHF.R.S32.HI UR7, URZ, 0x1f, UR22 ;  /* 0x0000001fff077899 */ /* 0x002fc40008011416 */
[----:B0-----:R-:W-:Y:S02]  /*00a0*/  UIMAD.WIDE.U32 UR4, UR6, UR22, URZ ;  /* 0x00000016060472a5 */ /* 0x001fe4000f8e00ff */
[----:B------:R-:W-:Y:S02]  /*00b0*/  UIMAD UR6, UR7, UR6, URZ ;  /* 0x00000006070672a4 */ /* 0x000fe4000f8e02ff */
[----:B------:R-:W-:Y:S02]  /*00c0*/  USHF.L.U32 UR7, UR4, 0x3, URZ ;  /* 0x0000000304077899 */ /* 0x000fe400080006ff */
[----:B------:R-:W-:Y:S02]  /*00d0*/  UIADD3 UR5, UPT, UPT, UR5, UR6, URZ ;  /* 0x0000000605057290 */ /* 0x000fe4000fffe0ff */
[----:B---3--:R-:W-:Y:S02]  /*00e0*/  UIADD3 UR8, UP0, UPT, UR7, UR14, URZ ;  /* 0x0000000e07087290 */ /* 0x008fe4000ff1e0ff */
[----:B------:R-:W-:-:S02]  /*00f0*/  USHF.L.U64.HI UR5, UR4, 0x3, UR5 ;  /* 0x0000000304057899 */ /* 0x000fc40008010205 */
[----:B------:R-:W-:Y:S02]  /*0100*/  UIADD3 UR4, UPT, UPT, UR7, UR14, URZ ;  /* 0x0000000e07047290 */ /* 0x000fe4000fffe0ff */
[----:B------:R-:W-:Y:S01]  /*0110*/  UIADD3.X UR9, UPT, UPT, UR5, UR15, URZ, UP0, !UPT ;  /* 0x0000000f05097290 */ /* 0x000fe200087fe4ff */
[----:B------:R-:W-:Y:S01]  /*0120*/  IMAD.U32 R4, RZ, RZ, UR8 ;  /* 0x00000008ff047e24 */ /* 0x000fe2000f8e00ff */
[----:B------:R-:W-:Y:S01]  /*0130*/  USHF.R.U32.HI UR4, URZ, 0x3, UR4 ;  /* 0x00000003ff047899 */ /* 0x000fe20008011604 */
[----:B------:R-:W-:Y:S01]  /*0140*/  MOV R12, UR8 ;  /* 0x00000008000c7c02 */ /* 0x000fe20008000f00 */
[----:B------:R-:W-:Y:S02]  /*0150*/  UIADD3 UR6, UP1, UPT, UR7, UR12, URZ ;  /* 0x0000000c07067290 */ /* 0x000fe4000ff3e0ff */
[----:B------:R-:W-:Y:S01]  /*0160*/  ULOP3.LUT UP0, UR10, UR4, 0x1, URZ, 0xc0, !UPT ;  /* 0x00000001040a7892 */ /* 0x000fe2000f80c0ff */
[----:B------:R-:W-:Y:S01]  /*0170*/  IMAD.U32 R5, RZ, RZ, UR9 ;  /* 0x00000009ff057e24 */ /* 0x000fe2000f8e00ff */
[----:B------:R-:W-:Y:S01]  /*0180*/  UIADD3.X UR7, UPT, UPT, UR5, UR13, URZ, UP1, !UPT ;  /* 0x0000000d05077290 */ /* 0x000fe20008ffe4ff */
[----:B------:R-:W-:Y:S01]  /*0190*/  IMAD.U32 R13, RZ, RZ, UR9 ;  /* 0x00000009ff0d7e24 */ /* 0x000fe2000f8e00ff */
[----:B----4-:R-:W-:Y:S01]  /*01a0*/  UMOV UR11, UR18 ;  /* 0x00000012000b7c82 */ /* 0x010fe20008000000 */
[----:B--2---:R-:W-:-:S04]  /*01b0*/  IMAD.WIDE.U32 R4, R42, 0x8, R4 ;  /* 0x000000082a047825 */ /* 0x004fc800078e0004 */
[----:B------:R-:W-:Y:S05]  /*01c0*/  BRA.U !UP0, `(.L_x_7589) ;  /* 0x00000001086c7547 */ /* 0x000fea000b800000 */
[----:B------:R-:W-:-:S04]  /*01d0*/  ISETP.GT.AND P0, PT, R42, UR22, PT ;  /* 0x000000162a007c0c */ /* 0x000fc8000bf04270 */
[----:B------:R-:W-:-:S13]  /*01e0*/  ISETP.EQ.OR P0, PT, R42, RZ, P0 ;  /* 0x000000ff2a00720c */ /* 0x000fda0000702670 */
[----:B------:R-:W2:Y:S01]  /*01f0*/  @!P0 LDG.E.64 R2, desc[UR16][R4.64+-0x8] ;  /* 0xfffff81004028981 */ /* 0x000ea2000c1e1b00 */
[----:B------:R-:W0:Y:S01]  /*0200*/  LDCU UR12, c[0x0][0x360] ;  /* 0x00006c00ff0c77ac */ /* 0x000e220008000800 */
[----:B------:R-:W1:Y:S01]  /*0210*/  LDC R0, c[0x0][0x360] ;  /* 0x0000d800ff007b82 */ /* 0x000e620000000800 */
[----:B------:R-:W-:Y:S02]  /*0220*/  IMAD.U32 R7, RZ, RZ, UR22 ;  /* 0x00000016ff077e24 */ /* 0x000fe4000f8e00ff */
[----:B------:R-:W-:-:S05]  /*0230*/  @!P0 IMAD.MOV.U32 R6, RZ, RZ, -0x1 ;  /* 0xffffffffff068424 */ /* 0x000fca00078e00ff */
[----:B------:R-:W-:Y:S01]  /*0240*/  @!P0 MOV R9, R6 ;  /* 0x0000000600098202 */ /* 0x000fe20000000f00 */
[----:B0-----:R-:W-:-:S04]  /*0250*/  UIMAD.WIDE.U32 UR4, UR12, 0x8, UR8 ;  /* 0x000000080c0478a5 */ /* 0x001fc8000f8e0008 */
[----:B------:R-:W-:Y:S01]  /*0260*/  UIADD3 UR13, UP0, UPT, UR4, -0x8, URZ ;  /* 0xfffffff8040d7890 */ /* 0x000fe2000ff1e0ff */
[----:B-1----:R-:W-:Y:S01]  /*0270*/  VIADDMNMX.U32 R0, R7, 0x1, R0, !PT ;  /* 0x0000000107007846 */ /* 0x002fe20007800000 */
[----:B------:R-:W-:Y:S02]  /*0280*/  @!P0 IMAD.MOV.U32 R7, RZ, RZ, 0x7fefffff ;  /* 0x7fefffffff078424 */ /* 0x000fe400078e00ff */
[----:B------:R-:W-:Y:S02]  /*0290*/  UIADD3.X UR4, UPT, UPT, UR5, -0x1, URZ, UP0, !UPT ;  /* 0xffffffff05047890 */ /* 0x000fe400087fe4ff */
[----:B------:R-:W-:Y:S01]  /*02a0*/  IMAD.U32 R12, RZ, RZ, UR13 ;  /* 0x0000000dff0c7e24 */ /* 0x000fe2000f8e00ff */
[----:B------:R-:W-:-:S03]  /*02b0*/  R2UR UR11, R0 ;  /* 0x00000000000b72ca */ /* 0x000fc600000e0000 */
[----:B------:R-:W-:-:S10]  /*02c0*/  MOV R13, UR4 ;  /* 0x00000004000d7c02 */ /* 0x000fd40008000f00 */
[----:B------:R-:W-:Y:S01]  /*02d0*/  UIADD3 UR11, UPT, UPT, UR11, -UR12, URZ ;  /* 0x8000000c0b0b7290 */ /* 0x000fe2000fffe0ff */
[----:B--2---:R-:W-:Y:S01]  /*02e0*/  @!P0 DSETP.MAX.AND P1, P2, R2, -R6, PT ;  /* 0x800000060200822a */ /* 0x004fe20003a2f000 */
[----:B------:R-:W-:Y:S02]  /*02f0*/  @!P0 IMAD.MOV.U32 R0, RZ, RZ, R3 ;  /* 0x000000ffff008224 */ /* 0x000fe400078e0003 */
[----:B------:R-:W-:-:S03]  /*0300*/  IMAD.MOV.U32 R6, RZ, RZ, -0x1 ;  /* 0xffffffffff067424 */ /* 0x000fc600078e00ff */
[----:B------:R-:W-:Y:S02]  /*0310*/  @!P0 FSEL R0, R0, -R7, P1 ;  /* 0x8000000700008208 */ /* 0x000fe40000800000 */
[----:B------:R-:W-:Y:S02]  /*0320*/  @!P0 LOP3.LUT R7, R7, 0x80000, RZ, 0xfc, !PT ;  /* 0x0008000007078812 */ /* 0x000fe400078efcff */
[----:B------:R-:W-:Y:S02]  /*0330*/  @!P0 SEL R2, R2, R9, P1 ;  /* 0x0000000902028207 */ /* 0x000fe40000800000 */
[----:B------:R-:W-:Y:S01]  /*0340*/  @!P0 SEL R3, R7, R0, P2 ;  /* 0x0000000007038207 */ /* 0x000fe20001000000 */
[----:B------:R-:W-:Y:S02]  /*0350*/  IMAD.MOV.U32 R7, RZ, RZ, -0x100001 ;  /* 0xffefffffff077424 */ /* 0x000fe400078e00ff */
[----:B------:R-:W-:Y:S02]  /*0360*/  @!P0 IMAD.MOV.U32 R6, RZ, RZ, R2 ;  /* 0x000000ffff068224 */ /* 0x000fe400078e0002 */
[----:B------:R-:W-:-:S07]  /*0370*/  @!P0 IMAD.MOV.U32 R7, RZ, RZ, R3 ;  /* 0x000000ffff078224 */ /* 0x000fce00078e0003 */
.L_x_7589:
        /* <DEDUP_REMOVED lines=9> */
[----:B0-----:R-:W-:-:S06]  /*0410*/  VIADD R2, R0, 0xffffffe ;  /* 0x0ffffffe00027836 */ /* 0x001fcc0000000000 */
        /* <DEDUP_REMOVED lines=19> */
.L_x_7592:
[----:B------:R-:W-:-:S06]  /*0550*/  IMAD.WIDE R8, R15, 0x10, R12 ;  /* 0x000000100f087825 */ /* 0x000fcc00078e020c */
[----:B------:R-:W2:Y:S01]  /*0560*/  LDG.E.128 R8, desc[UR16][R8.64] ;  /* 0x0000001008087981 */ /* 0x000ea2000c1e1d00 */
[----:B------:R-:W-:Y:S02]  /*0570*/  IMAD.MOV.U32 R19, RZ, RZ, R7 ;  /* 0x000000ffff137224 */ /* 0x000fe400078e0007 */
[----:B------:R-:W-:Y:S02]  /*0580*/  IMAD.MOV.U32 R17, RZ, RZ, R6 ;  /* 0x000000ffff117224 */ /* 0x000fe400078e0006 */
[----:B------:R-:W-:Y:S01]  /*0590*/  VIADD R15, R15, UR15 ;  /* 0x0000000f0f0f7c36 */ /* 0x000fe20008000000 */
[----:B--2---:R-:W-:Y:S01]  /*05a0*/  DSETP.MAX.AND P0, P1, R8, R6, PT ;  /* 0x000000060800722a */ /* 0x004fe2000390f000 */
[----:B------:R-:W-:Y:S01]  /*05b0*/  IMAD.MOV.U32 R2, RZ, RZ, R9 ;  /* 0x000000ffff027224 */ /* 0x000fe200078e0009 */
[----:B------:R-:W-:Y:S01]  /*05c0*/  MOV R6, R8 ;  /* 0x0000000800067202 */ /* 0x000fe20000000f00 */
[----:B------:R-:W-:-:S03]  /*05d0*/  IMAD.SHL.U32 R9, R15, 0x2, RZ ;  /* 0x000000020f097824 */ /* 0x000fc600078e00ff */
[----:B------:R-:W-:Y:S01]  /*05e0*/  FSEL R21, R2, R19, P0 ;  /* 0x0000001302157208 */ /* 0x000fe20000000000 */
[----:B------:R-:W-:Y:S01]  /*05f0*/  IMAD.MOV.U32 R2, RZ, RZ, R10 ;  /* 0x000000ffff027224 */ /* 0x000fe200078e000a */
[----:B------:R-:W-:Y:S02]  /*0600*/  SEL R6, R6, R17, P0 ;  /* 0x0000001106067207 */ /* 0x000fe40000000000 */
[----:B------:R-:W-:-:S04]  /*0610*/  ISETP.GE.AND P0, PT, R9, UR4, PT ;  /* 0x0000000409007c0c */ /* 0x000fc8000bf06270 */
[----:B------:R-:W-:-:S05]  /*0620*/  @P1 LOP3.LUT R21, R19, 0x80000, RZ, 0xfc, !PT ;  /* 0x0008000013151812 */ /* 0x000fca00078efcff */
[----:B------:R-:W-:-:S05]  /*0630*/  IMAD.MOV.U32 R7, RZ, RZ, R21 ;  /* 0x000000ffff077224 */ /* 0x000fca00078e0015 */
[----:B------:R-:W-:Y:S01]  /*0640*/  MOV R8, R7 ;  /* 0x0000000700087202 */ /* 0x000fe20000000f00 */
[----:B------:R-:W-:-:S06]  /*0650*/  DSETP.MAX.AND P1, P2, R10, R6, PT ;  /* 0x000000060a00722a */ /* 0x000fcc0003a2f000 */
[----:B------:R-:W-:Y:S02]  /*0660*/  FSEL R11, R11, R8, P1 ;  /* 0x000000080b0b7208 */ /* 0x000fe40000800000 */
[----:B------:R-:W-:-:S06]  /*0670*/  SEL R6, R2, R6, P1 ;  /* 0x0000000602067207 */ /* 0x000fcc0000800000 */
[----:B------:R-:W-:-:S05]  /*0680*/  @P2 LOP3.LUT R11, R8, 0x80000, RZ, 0xfc, !PT ;  /* 0x00080000080b2812 */ /* 0x000fca00078efcff */
[----:B------:R-:W-:Y:S01]  /*0690*/  IMAD.MOV.U32 R7, RZ, RZ, R11 ;  /* 0x000000ffff077224 */ /* 0x000fe200078e000b */
[----:B------:R-:W-:Y:S06]  /*06a0*/  @!P0 BRA `(.L_x_7592) ;  /* 0xfffffffc00a88947 */ /* 0x000fec000383ffff */
.L_x_7591:
[----:B------:R-:W-:Y:S05]  /*06b0*/  BSYNC.RECONVERGENT B0 ;  /* 0x0000000000007941 */ /* 0x000fea0003800200 */
.L_x_7590:
[----:B------:R-:W-:Y:S01]  /*06c0*/  ISETP.GE.AND P0, PT, R0, UR11, PT ;  /* 0x0000000b00007c0c */ /* 0x000fe2000bf06270 */
[----:B------:R-:W-:-:S12]  /*06d0*/  BSSY.RECONVERGENT B0, `(.L_x_7593) ;  /* 0x000000f000007945 */ /* 0x000fd80003800200 */
[----:B------:R-:W-:Y:S05]  /*06e0*/  @P0 BRA `(.L_x_7594) ;  /* 0x0000000000340947 */ /* 0x000fea0003800000 */
.L_x_7595:
[----:B------:R-:W-:-:S06]  /*06f0*/  IMAD.WIDE R8, R0, 0x8, R12 ;  /* 0x0000000800087825 */ /* 0x000fcc00078e020c */
[----:B------:R-:W2:Y:S01]  /*0700*/  LDG.E.64 R8, desc[UR16][R8.64] ;  /* 0x0000001008087981 */ /* 0x000ea2000c1e1b00 */
[----:B------:R-:W-:Y:S02]  /*0710*/  VIADD R0, R0, UR15 ;  /* 0x0000000f00007c36 */ /* 0x000fe40008000000 */
[----:B------:R-:W-:Y:S02]  /*0720*/  IMAD.MOV.U32 R15, RZ, RZ, R7 ;  /* 0x000000ffff0f7224 */ /* 0x000fe400078e0007 */
[----:B------:R-:W-:Y:S01]  /*0730*/  IMAD.MOV.U32 R11, RZ, RZ, R6 ;  /* 0x000000ffff0b7224 */ /* 0x000fe200078e0006 */
[----:B------:R-:W-:Y:S01]  /*0740*/  ISETP.GE.AND P0, PT, R0, UR11, PT ;  /* 0x0000000b00007c0c */ /* 0x000fe2000bf06270 */
[----:B--2---:R-:W-:Y:S01]  /*0750*/  DSETP.MAX.AND P1, P2, R8, R6, PT ;  /* 0x000000060800722a */ /* 0x004fe20003a2f000 */
[----:B------:R-:W-:Y:S01]  /*0760*/  MOV R2, R9 ;  /* 0x0000000900027202 */ /* 0x000fe20000000f00 */
[----:B------:R-:W-:-:S04]  /*0770*/  IMAD.MOV.U32 R6, RZ, RZ, R8 ;  /* 0x000000ffff067224 */ /* 0x000fc800078e0008 */
[----:B------:R-:W-:Y:S02]  /*0780*/  FSEL R7, R2, R15, P1 ;  /* 0x0000000f02077208 */ /* 0x000fe40000800000 */
[----:B------:R-:W-:-:S06]  /*0790*/  SEL R6, R6, R11, P1 ;  /* 0x0000000b06067207 */ /* 0x000fcc0000800000 */
[----:B------:R-:W-:Y:S01]  /*07a0*/  @P2 LOP3.LUT R7, R15, 0x80000, RZ, 0xfc, !PT ;  /* 0x000800000f072812 */ /* 0x000fe200078efcff */
[----:B------:R-:W-:Y:S06]  /*07b0*/  @!P0 BRA `(.L_x_7595) ;  /* 0xfffffffc00cc8947 */ /* 0x000fec000383ffff */
.L_x_7594:
[----:B------:R-:W-:Y:S05]  /*07c0*/  BSYNC.RECONVERGENT B0 ;  /* 0x0000000000007941 */ /* 0x000fea0003800200 */
.L_x_7593:
[----:B------:R-:W-:Y:S01]  /*07d0*/  SHFL.DOWN PT, R9, R7, 0x10, 0x1f ;  /* 0x0a001f0007097f89 */ /* 0x000fe200000e0000 */
[----:B------:R-:W0:Y:S01]  /*07e0*/  S2UR UR5, SR_CgaCtaId ;  /* 0x00000000000579c3 */ /* 0x000e220000008800 */
[----:B------:R-:W-:Y:S01]  /*07f0*/  UMOV UR4, 0x400 ;  /* 0x0000040000047882 */ /* 0x000fe20000000000 */
[----:B------:R-:W-:Y:S01]  /*0800*/  USHF.R.U32.HI UR11, URZ, 0x5, UR15 ;  /* 0x00000005ff0b7899 */ /* 0x000fe2000801160f */
[----:B------:R-:W1:Y:S05]  /*0810*/  SHFL.DOWN PT, R8, R6, 0x10, 0x1f ;  /* 0x0a001f0006087f89 */ /* 0x000e6a00000e0000 */
[----:B------:R-:W-:Y:S01]  /*0820*/  BAR.SYNC.DEFER_BLOCKING 0x0 ;  /* 0x0000000000007b1d */ /* 0x000fe20000010000 */
[----:B------:R-:W-:-:S05]  /*0830*/  ISETP.GE.U32.AND P2, PT, R42, UR11, PT ;  /* 0x0000000b2a007c0c */ /* 0x000fca000bf46070 */
[----:B------:R-:W-:Y:S01]  /*0840*/  UMOV UR11, UR18 ;  /* 0x00000012000b7c82 */ /* 0x000fe20008000000 */
[----:B0-----:R-:W-:Y:S01]  /*0850*/  ULEA UR4, UR5, UR4, 0x18 ;  /* 0x0000000405047291 */ /* 0x001fe2000f8ec0ff */
[----:B-1----:R-:W-:-:S06]  /*0860*/  DSETP.GEU.AND P0, PT, R6, R8, PT ;  /* 0x000000080600722a */ /* 0x002fcc0003f0e000 */
[----:B------:R-:W-:Y:S02]  /*0870*/  FSEL R11, R9, R7, !P0 ;  /* 0x00000007090b7208 */ /* 0x000fe40004000000 */
[----:B------:R-:W-:-:S03]  /*0880*/  FSEL R10, R8, R6, !P0 ;  /* 0x00000006080a7208 */ /* 0x000fc60004000000 */
[----:B------:R-:W-:Y:S04]  /*0890*/  SHFL.DOWN PT, R9, R11, 0x8, 0x1f ;  /* 0x09001f000b097f89 */ /* 0x000fe800000e0000 */
[----:B------:R-:W0:Y:S02]  /*08a0*/  SHFL.DOWN PT, R8, R10, 0x8, 0x1f ;  /* 0x09001f000a087f89 */ /* 0x000e2400000e0000 */
[----:B0-----:R-:W-:-:S06]  /*08b0*/  DSETP.GEU.AND P0, PT, R10, R8, PT ;  /* 0x000000080a00722a */ /* 0x001fcc0003f0e000 */
        /* <DEDUP_REMOVED lines=11> */
[----:B------:R-:W-:Y:S02]  /*0970*/  FSEL R10, R6, R8, !P0 ;  /* 0x00000008060a7208 */ /* 0x000fe40004000000 */
[----:B------:R-:W-:Y:S01]  /*0980*/  LOP3.LUT P0, R2, R42, 0x1f, RZ, 0xc0, !PT ;  /* 0x0000001f2a027812 */ /* 0x000fe2000780c0ff */
[----:B------:R-:W-:Y:S03]  /*0990*/  SHFL.DOWN PT, R7, R11, 0x1, 0x1f ;  /* 0x08201f000b077f89 */ /* 0x000fe600000e0000 */
[----:B------:R-:W-:Y:S01]  /*09a0*/  LEA R0, R2, UR4, 0x3 ;  /* 0x0000000402007c11 */ /* 0x000fe2000f8e18ff */
[----:B------:R-:W0:Y:S02]  /*09b0*/  SHFL.DOWN PT, R6, R10, 0x1, 0x1f ;  /* 0x08201f000a067f89 */ /* 0x000e2400000e0000 */
[----:B0-----:R-:W-:-:S06]  /*09c0*/  DSETP.GEU.AND P1, PT, R10, R6, PT ;  /* 0x000000060a00722a */ /* 0x001fcc0003f2e000 */
[----:B------:R-:W-:Y:S01]  /*09d0*/  FSEL R9, R7, R11, !P1 ;  /* 0x0000000b07097208 */ /* 0x000fe20004800000 */
[----:B------:R-:W-:Y:S01]  /*09e0*/  IMAD.MOV.U32 R7, RZ, RZ, -0x100001 ;  /* 0xffefffffff077424 */ /* 0x000fe200078e00ff */
[----:B------:R-:W-:Y:S01]  /*09f0*/  FSEL R8, R6, R10, !P1 ;  /* 0x0000000a06087208 */ /* 0x000fe20004800000 */
[----:B------:R-:W-:Y:S01]  /*0a00*/  IMAD.MOV.U32 R6, RZ, RZ, -0x1 ;  /* 0xffffffffff067424 */ /* 0x000fe200078e00ff */
[----:B------:R-:W-:Y:S02]  /*0a10*/  LEA.HI R11, R42, UR4, RZ, 0x1e ;  /* 0x000000042a0b7c11 */ /* 0x000fe4000f8ff0ff */
[----:B------:R-:W-:-:S03]  /*0a20*/  PLOP3.LUT P1, PT, PT, PT, PT, 0x8, 0x80 ;  /* 0x000000000080781c */ /* 0x000fc60003f2e170 */
        /* <DEDUP_REMOVED lines=27> */
[----:B------:R0:W1:Y:S04]  /*0be0*/  SHFL.DOWN PT, R7, R9, 0x1, 0x1f ;  /* 0x08201f0009077f89 */ /* 0x00006800000e0000 */
[----:B------:R0:W2:Y:S02]  /*0bf0*/  SHFL.DOWN PT, R6, R8, 0x1, 0x1f ;  /* 0x08201f0008067f89 */ /* 0x0000a400000e0000 */
.L_x_7657:
[----:B------:R-:W-:Y:S01]  /*0c00*/  ISETP.NE.AND P2, PT, R42, RZ, PT ;  /* 0x000000ff2a00720c */ /* 0x000fe20003f45270 */
[----:B-12---:R-:W-:-:S06]  /*0c10*/  DSETP.GEU.AND P0, PT, R8, R6, PT ;  /* 0x000000060800722a */ /* 0x006fcc0003f0e000 */
[----:B------:R-:W-:Y:S02]  /*0c20*/  FSEL R6, R6, R8, !P0 ;  /* 0x0000000806067208 */ /* 0x000fe40004000000 */
[----:B------:R-:W-:-:S04]  /*0c30*/  FSEL R7, R7, R9, !P0 ;  /* 0x0000000907077208 */ /* 0x000fc80004000000 */
[----:B------:R-:W-:Y:S01]  /*0c40*/  @!P2 PLOP3.LUT P1, PT, PT, PT, PT, 0x80, 0x8 ;  /* 0x000000000008a81c */ /* 0x000fe20003f2f070 */
[----:B------:R2:W-:-:S12]  /*0c50*/  @!P2 STS.64 [UR4], R6 ;  /* 0x00000006ff00a988 */ /* 0x0005d80008000a04 */
.L_x_7596:
[----:B------:R-:W-:Y:S05]  /*0c60*/  WARPSYNC.ALL ;  /* 0x0000000000007948 */ /* 0x000fea0003800000 */
[----:B------:R-:W-:Y:S01]  /*0c70*/  ISETP.NE.AND P0, PT, RZ, UR10, PT ;  /* 0x0000000aff007c0c */ /* 0x000fe2000bf05270 */
[----:B------:R-:W-:Y:S01]  /*0c80*/  BAR.SYNC.DEFER_BLOCKING 0x0 ;  /* 0x0000000000007b1d */ /* 0x000fe20000010000 */
[----:B0-----:R-:W-:Y:S02]  /*0c90*/  IMAD.U32 R8, RZ, RZ, UR8 ;  /* 0x00000008ff087e24 */ /* 0x001fe4000f8e00ff */
[----:B------:R-:W-:-:S03]  /*0ca0*/  IMAD.U32 R9, RZ, RZ, UR9 ;  /* 0x00000009ff097e24 */ /* 0x000fc6000f8e00ff */
[----:B------:R-:W-:Y:S01]  /*0cb0*/  UMOV UR14, UR18 ;  /* 0x00000012000e7c82 */ /* 0x000fe20008000000 */
[----:B-12---:R-:W0:Y:S02]  /*0cc0*/  LDS.64 R6, [UR4] ;  /* 0x00000004ff067984 */ /* 0x006e240008000a00 */
[----:B0-----:R-:W-:Y:S01]  /*0cd0*/  R2UR UR20, R6 ;  /* 0x00000000061472ca */ /* 0x001fe200000e0000 */
[----:B------:R-:W-:Y:S01]  /*0ce0*/  IMAD.U32 R6, RZ, RZ, UR8 ;  /* 0x00000008ff067e24 */ /* 0x000fe2000f8e00ff */
[----:B------:R-:W-:Y:S02]  /*0cf0*/  R2UR UR21, R7 ;  /* 0x00000000071572ca */ /* 0x000fe400000e0000 */
[----:B------:R-:W-:Y:S01]  /*0d00*/  MOV R7, UR9 ;  /* 0x0000000900077c02 */ /* 0x000fe20008000f00 */
[----:B------:R-:W-:Y:S01]  /*0d10*/  IMAD.MOV.U32 R0, RZ, RZ, R6 ;  /* 0x000000ffff007224 */ /* 0x000fe200078e0006 */
[----:B------:R-:W-:Y:S01]  /*0d20*/  CS2R R6, SRZ ;  /* 0x0000000000067805 */ /* 0x000fe2000001ff00 */
[----:B------:R-:W-:Y:S10]  /*0d30*/  @!P0 BRA `(.L_x_7598) ;  /* 0x0000000400388947 */ /* 0x000ff40003800000 */
[C---:B------:R-:W-:Y:S01]  /*0d40*/  ISETP.GT.AND P0, PT, R42.reuse, UR22, PT ;  /* 0x000000162a007c0c */ /* 0x040fe2000bf04270 */
[----:B------:R-:W-:Y:S01]  /*0d50*/  UIMAD.WIDE.U32 UR4, UR15, 0x8, UR8 ;  /* 0x000000080f0478a5 */ /* 0x000fe2000f8e0008 */
[----:B------:R-:W-:Y:S01]  /*0d60*/  BSSY.RECONVERGENT B0, `(.L_x_7599) ;  /* 0x0000042000007945 */ /* 0x000fe20003800200 */
[----:B------:R-:W-:Y:S02]  /*0d70*/  CS2R R6, SRZ ;  /* 0x0000000000067805 */ /* 0x000fe4000001ff00 */
[----:B------:R-:W-:-:S13]  /*0d80*/  ISETP.EQ.OR P0, PT, R42, RZ, P0 ;  /* 0x000000ff2a00720c */ /* 0x000fda0000702670 */
[----:B------:R-:W-:Y:S05]  /*0d90*/  @P0 BRA `(.L_x_7600) ;  /* 0x0000000000f80947 */ /* 0x000fea0003800000 */
[----:B------:R-:W2:Y:S01]  /*0da0*/  LDG.E.64 R6, desc[UR16][R4.64+-0x8] ;  /* 0xfffff81004067981 */ /* 0x000ea2000c1e1b00 */
[----:B------:R-:W-:Y:S01]  /*0db0*/  IMAD.MOV.U32 R8, RZ, RZ, 0x652b82fe ;  /* 0x652b82feff087424 */ /* 0x000fe200078e00ff */
[----:B------:R-:W-:Y:S01]  /*0dc0*/  MOV R9, 0x3ff71547 ;  /* 0x3ff7154700097802 */ /* 0x000fe20000000f00 */
[----:B------:R-:W-:Y:S01]  /*0dd0*/  UMOV UR24, 0xfefa39ef ;  /* 0xfefa39ef00187882 */ /* 0x000fe20000000000 */
[----:B------:R-:W-:Y:S01]  /*0de0*/  UMOV UR25, 0x3fe62e42 ;  /* 0x3fe62e4200197882 */ /* 0x000fe20000000000 */
[----:B------:R-:W-:Y:S01]  /*0df0*/  BSSY.RECONVERGENT B1, `(.L_x_7601) ;  /* 0x0000037000017945 */ /* 0x000fe20003800200 */
[----:B--2---:R-:W-:-:S08]  /*0e00*/  DADD R6, R6, -UR20 ;  /* 0x8000001406067e29 */ /* 0x004fd00008000000 */
        /* <DEDUP_REMOVED lines=53> */
.L_x_7602:
[----:B------:R-:W-:Y:S05]  /*1160*/  BSYNC.RECONVERGENT B1 ;  /* 0x0000000000017941 */ /* 0x000fea0003800200 */
.L_x_7601:
[----:B------:R-:W-:-:S11]  /*1170*/  DADD R6, RZ, R10 ;  /* 0x00000000ff067229 */ /* 0x000fd6000000000a */
.L_x_7600:
[----:B------:R-:W-:Y:S05]  /*1180*/  BSYNC.RECONVERGENT B0 ;  /* 0x0000000000007941 */ /* 0x000fea0003800200 */
.L_x_7599:
[----:B------:R-:W-:Y:S01]  /*1190*/  IMAD.U32 R0, RZ, RZ, UR22 ;  /* 0x00000016ff007e24 */ /* 0x000fe2000f8e00ff */
[----:B------:R-:W-:Y:S01]  /*11a0*/  UIADD3 UR18, UP1, UPT, UR4, -0x8, URZ ;  /* 0xfffffff804127890 */ /* 0x000fe2000ff3e0ff */
[----:B------:R-:W-:-:S03]  /*11b0*/  IMAD.MOV.U32 R5, RZ, RZ, 0x1 ;  /* 0x00000001ff057424 */ /* 0x000fc600078e00ff */
[----:B------:R-:W-:Y:S02]  /*11c0*/  UIADD3.X UR4, UPT, UPT, UR5, -0x1, URZ, UP1, !UPT ;  /* 0xffffffff05047890 */ /* 0x000fe40008ffe4ff */
[----:B------:R-:W-:-:S04]  /*11d0*/  VIADDMNMX.U32 R0, R0, R5, UR15, !PT ;  /* 0x0000000f00007e46 */ /* 0x000fc8000f800005 */
[----:B------:R-:W-:Y:S01]  /*11e0*/  R2UR UR14, R0 ;  /* 0x00000000000e72ca */ /* 0x000fe200000e0000 */
[----:B------:R-:W-:Y:S01]  /*11f0*/  IMAD.U32 R9, RZ, RZ, UR4 ;  /* 0x00000004ff097e24 */ /* 0x000fe2000f8e00ff */
[----:B------:R-:W-:-:S11]  /*1200*/  MOV R0, UR18 ;  /* 0x0000001200007c02 */ /* 0x000fd60008000f00 */
[----:B------:R-:W-:-:S12]  /*1210*/  UIADD3 UR14, UPT, UPT, UR14, -UR15, URZ ;  /* 0x8000000f0e0e7290 */ /* 0x000fd8000fffe0ff */
.L_x_7598:
[----:B------:R-:W-:Y:S01]  /*1220*/  UIMAD.WIDE.U32 UR4, UR12, UR14, URZ ;  /* 0x0000000e0c0472a5 */ /* 0x000fe2000f8e00ff */
[----:B------:R-:W-:Y:S01]  /*1230*/  BSSY.RECONVERGENT B0, `(.L_x_7603) ;  /* 0x0000074000007945 */ /* 0x000fe20003800200 */
[----:B------:R-:W-:Y:S02]  /*1240*/  IMAD.MOV.U32 R4, RZ, RZ, R0 ;  /* 0x000000ffff047224 */ /* 0x000fe400078e0000 */
[----:B------:R-:W-:Y:S01]  /*1250*/  UIADD3 UR5, UPT, UPT, -UR5, URZ, URZ ;  /* 0x000000ff05057290 */ /* 0x000fe2000fffe1ff */
[----:B------:R-:W-:-:S03]  /*1260*/  IMAD.MOV.U32 R5, RZ, RZ, R9 ;  /* 0x000000ffff057224 */ /* 0x000fc600078e0009 */
[----:B------:R-:W-:-:S04]  /*1270*/  UIMAD UR4, UR19, UR5, UR14 ;  /* 0x00000005130472a4 */ /* 0x000fc8000f8e020e */
[----:B------:R-:W-:-:S11]  /*1280*/  UISETP.GE.U32.AND UP1, UPT, UR4, UR19, UPT ;  /* 0x000000130400728c */ /* 0x000fd6000bf26070 */
[----:B------:R-:W-:-:S04]  /*1290*/  @UP1 UIADD3 UR4, UPT, UPT, -UR19, UR4, URZ ;  /* 0x0000000413041290 */ /* 0x000fc8000fffe1ff */
[----:B------:R-:W-:-:S11]  /*12a0*/  UISETP.GE.U32.AND UP1, UPT, UR4, UR19, UPT ;  /* 0x000000130400728c */ /* 0x000fd6000bf26070 */
[----:B------:R-:W-:-:S04]  /*12b0*/  @UP1 UIADD3 UR4, UPT, UPT, -UR19, UR4, URZ ;  /* 0x0000000413041290 */ /* 0x000fc8000fffe1ff */
[----:B------:R-:W-:-:S04]  /*12c0*/  USEL UR4, UR13, UR4, !UP0 ;  /* 0x000000040d047287 */ /* 0x000fc8000c000000 */
[----:B------:R-:W-:-:S06]  /*12d0*/  UIADD3 UR4, UPT, UPT, -UR4, UR14, URZ ;  /* 0x0000000e04047290 */ /* 0x000fcc000fffe1ff */
[----:B------:R-:W-:-:S13]  /*12e0*/  ISETP.GE.AND P0, PT, R3, UR4, PT ;  /* 0x0000000403007c0c */ /* 0x000fda000bf06270 */
[----:B------:R-:W-:Y:S05]  /*12f0*/  @P0 BRA `(.L_x_7604) ;  /* 0x00000004009c0947 */ /* 0x000fea0003800000 */
[----:B------:R-:W-:-:S07]  /*1300*/  IMAD.MOV.U32 R0, RZ, RZ, R42 ;  /* 0x000000ffff007224 */ /* 0x000fce00078e002a */
.L_x_7609:
[----:B------:R-:W-:-:S06]  /*1310*/  IMAD.WIDE R10, R0, 0x10, R4 ;  /* 0x00000010000a7825 */ /* 0x000fcc00078e0204 */
[----:B------:R-:W2:Y:S01]  /*1320*/  LDG.E.128 R8, desc[UR16][R10.64] ;  /* 0x000000100a087981 */ /* 0x000ea2000c1e1d00 */
[----:B------:R-:W-:Y:S01]  /*1330*/  MOV R12, 0x652b82fe ;  /* 0x652b82fe000c7802 */ /* 0x000fe20000000f00 */
[----:B------:R-:W-:Y:S01]  /*1340*/  IMAD.MOV.U32 R13, RZ, RZ, 0x3ff71547 ;  /* 0x3ff71547ff0d7424 */ /* 0x000fe200078e00ff */
[----:B------:R-:W-:Y:S01]  /*1350*/  MOV R19, 0x3c7abc9e ;  /* 0x3c7abc9e00137802 */ /* 0x000fe20000000f00 */
[----:B------:R-:W-:Y:S01]  /*1360*/  IMAD.MOV.U32 R16, RZ, RZ, -0x105c611 ;  /* 0xfefa39efff107424 */ /* 0x000fe200078e00ff */
[----:B------:R-:W-:Y:S01]  /*1370*/  MOV R24, 0x62401315 ;  /* 0x6240131500187802 */ /* 0x000fe20000000f00 */
[----:B------:R-:W-:Y:S01]  /*1380*/  IMAD.MOV.U32 R17, RZ, RZ, 0x3fe62e42 ;  /* 0x3fe62e42ff117424 */ /* 0x000fe200078e00ff */
[----:B------:R-:W-:Y:S01]  /*1390*/  MOV R39, 0x3fe00000 ;  /* 0x3fe0000000277802 */ /* 0x000fe20000000f00 */
[----:B------:R-:W-:Y:S01]  /*13a0*/  IMAD.MOV.U32 R18, RZ, RZ, 0x3b39803f ;  /* 0x3b39803fff127424 */ /* 0x000fe200078e00ff */
[----:B------:R-:W-:Y:S01]  /*13b0*/  BSSY.RECONVERGENT B1, `(.L_x_7605) ;  /* 0x0000033000017945 */ /* 0x000fe20003800200 */
[----:B------:R-:W-:-:S02]  /*13c0*/  IMAD.MOV.U32 R22, RZ, RZ, -0x35dec16 ;  /* 0xfca213eaff167424 */ /* 0x000fc400078e00ff */
[----:B------:R-:W-:Y:S02]  /*13d0*/  IMAD.MOV.U32 R23, RZ, RZ, 0x3e928af3 ;  /* 0x3e928af3ff177424 */ /* 0x000fe400078e00ff */
[----:B------:R-:W-:Y:S02]  /*13e0*/  IMAD.MOV.U32 R25, RZ, RZ, 0x3ec71dee ;  /* 0x3ec71deeff197424 */ /* 0x000fe400078e00ff */
[----:B------:R-:W-:Y:S02]  /*13f0*/  IMAD.MOV.U32 R36, RZ, RZ, 0x55555511 ;  /* 0x55555511ff247424 */ /* 0x000fe400078e00ff */
[----:B------:R-:W-:Y:S02]  /*1400*/  IMAD.MOV.U32 R37, RZ, RZ, 0x3fc55555 ;  /* 0x3fc55555ff257424 */ /* 0x000fe400078e00ff */
[----:B------:R-:W-:Y:S01]  /*1410*/  IMAD.MOV.U32 R38, RZ, RZ, 0xb ;  /* 0x0000000bff267424 */ /* 0x000fe200078e00ff */
[----:B--2---:R-:W-:-:S08]  /*1420*/  DADD R8, R8, -UR20 ;  /* 0x8000001408087e29 */ /* 0x004fd00008000000 */
[----:B------:R-:W-:Y:S02]  /*1430*/  DFMA R14, R8, R12, 6.75539944105574400000e+15 ;  /* 0x43380000080e742b */ /* 0x000fe4000000000c */
[----:B------:R-:W-:-:S06]  /*1440*/  FSETP.GEU.FTZ.AND P0, PT, |R9|, 4.1917929649353027344, PT ;  /* 0x4086232b0900780b */ /* 0x000fcc0003f1e200 */
[----:B------:R-:W-:-:S08]  /*1450*/  DADD R44, R14, -6.75539944105574400000e+15 ;  /* 0xc33800000e2c7429 */ /* 0x000fd00000000000 */
[----:B------:R-:W-:-:S08]  /*1460*/  DFMA R20, R44, -R16, R8 ;  /* 0x800000102c14722b */ /* 0x000fd00000000008 */
[----:B------:R-:W-:Y:S01]  /*1470*/  DFMA R44, R44, -R18, R20 ;  /* 0x800000122c2c722b */ /* 0x000fe20000000014 */
[----:B------:R-:W-:Y:S02]  /*1480*/  IMAD.MOV.U32 R20, RZ, RZ, 0x69ce2bdf ;  /* 0x69ce2bdfff147424 */ /* 0x000fe400078e00ff */
[----:B------:R-:W-:-:S06]  /*1490*/  IMAD.MOV.U32 R21, RZ, RZ, 0x3e5ade15 ;  /* 0x3e5ade15ff157424 */ /* 0x000fcc00078e00ff */
[----:B------:R-:W-:-:S08]  /*14a0*/  DFMA R26, R44, R20, R22 ;  /* 0x000000142c1a722b */ /* 0x000fd00000000016 */
[----:B------:R-:W-:Y:S01]  /*14b0*/  DFMA R28, R44, R26, R24 ;  /* 0x0000001a2c1c722b */ /* 0x000fe20000000018 */
[----:B------:R-:W-:Y:S02]  /*14c0*/  IMAD.MOV.U32 R26, RZ, RZ, 0x7c89eb71 ;  /* 0x7c89eb71ff1a7424 */ /* 0x000fe400078e00ff */
[----:B------:R-:W-:-:S06]  /*14d0*/  IMAD.MOV.U32 R27, RZ, RZ, 0x3efa0199 ;  /* 0x3efa0199ff1b7424 */ /* 0x000fcc00078e00ff */
[----:B------:R-:W-:Y:S01]  /*14e0*/  DFMA R30, R44, R28, R26 ;  /* 0x0000001c2c1e722b */ /* 0x000fe2000000001a */
[----:B------:R-:W-:Y:S01]  /*14f0*/  IMAD.MOV.U32 R28, RZ, RZ, 0x14761f65 ;  /* 0x14761f65ff1c7424 */ /* 0x000fe200078e00ff */
[----:B------:R-:W-:-:S06]  /*1500*/  MOV R29, 0x3f2a01a0 ;  /* 0x3f2a01a0001d7802 */ /* 0x000fcc0000000f00 */
[----:B------:R-:W-:Y:S01]  /*1510*/  DFMA R32, R44, R30, R28 ;  /* 0x0000001e2c20722b */ /* 0x000fe2000000001c */
[----:B------:R-:W-:Y:S02]  /*1520*/  IMAD.MOV.U32 R30, RZ, RZ, 0x1852b7af ;  /* 0x1852b7afff1e7424 */ /* 0x000fe400078e00ff */
[----:B------:R-:W-:-:S06]  /*1530*/  IMAD.MOV.U32 R31, RZ, RZ, 0x3f56c16c ;  /* 0x3f56c16cff1f7424 */ /* 0x000fcc00078e00ff */
[----:B------:R-:W-:Y:S01]  /*1540*/  DFMA R34, R44, R32, R30 ;  /* 0x000000202c22722b */ /* 0x000fe2000000001e */
[----:B------:R-:W-:Y:S02]  /*1550*/  IMAD.MOV.U32 R32, RZ, RZ, 0x11122322 ;  /* 0x11122322ff207424 */ /* 0x000fe400078e00ff */
[----:B------:R-:W-:-:S06]  /*1560*/  IMAD.MOV.U32 R33, RZ, RZ, 0x3f811111 ;  /* 0x3f811111ff217424 */ /* 0x000fcc00078e00ff */
[----:B------:R-:W-:Y:S01]  /*1570*/  DFMA R40, R44, R34, R32 ;  /* 0x000000222c28722b */ /* 0x000fe20000000020 */
[----:B------:R-:W-:Y:S01]  /*1580*/  MOV R34, 0x555502a1 ;  /* 0x555502a100227802 */ /* 0x000fe20000000f00 */
[----:B------:R-:W-:-:S06]  /*1590*/  IMAD.MOV.U32 R35, RZ, RZ, 0x3fa55555 ;  /* 0x3fa55555ff237424 */ /* 0x000fcc00078e00ff */
[----:B------:R-:W-:-:S08]  /*15a0*/  DFMA R40, R44, R40, R34 ;  /* 0x000000282c28722b */ /* 0x000fd00000000022 */
[----:B------:R-:W-:-:S08]  /*15b0*/  DFMA R40, R44, R40, R36 ;  /* 0x000000282c28722b */ /* 0x000fd00000000024 */
[----:B------:R-:W-:-:S08]  /*15c0*/  DFMA R40, R44, R40, R38 ;  /* 0x000000282c28722b */ /* 0x000fd00000000026 */
        /* <DEDUP_REMOVED lines=14> */
[----:B------:R-:W-:Y:S02]  /*16b0*/  @!P0 LEA R15, R14, 0x3ff00000, 0x14 ;  /* 0x3ff000000e0f8811 */ /* 0x000fe400078ea0ff */
[----:B------:R-:W-:-:S06]  /*16c0*/  @!P0 MOV R14, RZ ;  /* 0x000000ff000e8202 */ /* 0x000fcc0000000f00 */
[----:B------:R-:W-:-:S11]  /*16d0*/  @!P0 DMUL R44, R40, R14 ;  /* 0x0000000e282c8228 */ /* 0x000fd60000000000 */
.L_x_7606:
[----:B------:R-:W-:Y:S05]  /*16e0*/  BSYNC.RECONVERGENT B1 ;  /* 0x0000000000017941 */ /* 0x000fea0003800200 */
.L_x_7605:
[----:B------:R-:W-:Y:S01]  /*16f0*/  DADD R10, R10, -UR20 ;  /* 0x800000140a0a7e29 */ /* 0x000fe20008000000 */
[----:B------:R-:W-:Y:S01]  /*1700*/  BSSY.RECONVERGENT B1, `(.L_x_7607) ;  /* 0x0000021000017945 */ /* 0x000fe20003800200 */
[----:B------:R-:W-:-:S06]  /*1710*/  DADD R44, R44, R6 ;  /* 0x000000002c2c7229 */ /* 0x000fcc0000000006 */
[----:B------:R-:W-:Y:S02]  /*1720*/  DFMA R12, R10, R12, 6.75539944105574400000e+15 ;  /* 0x433800000a0c742b */ /* 0x000fe4000000000c */
[----:B------:R-:W-:-:S06]  /*1730*/  FSETP.GEU.FTZ.AND P0, PT, |R11|, 4.1917929649353027344, PT ;  /* 0x4086232b0b00780b */ /* 0x000fcc0003f1e200 */
[----:B------:R-:W-:-:S08]  /*1740*/  DADD R8, R12, -6.75539944105574400000e+15 ;  /* 0xc33800000c087429 */ /* 0x000fd00000000000 */
[----:B------:R-:W-:-:S08]  /*1750*/  DFMA R16, R8, -R16, R10 ;  /* 0x800000100810722b */ /* 0x000fd0000000000a */
[----:B------:R-:W-:-:S08]  /*1760*/  DFMA R8, R8, -R18, R16 ;  /* 0x800000120808722b */ /* 0x000fd00000000010 */
[----:B------:R-:W-:-:S08]  /*1770*/  DFMA R20, R8, R20, R22 ;  /* 0x000000140814722b */ /* 0x000fd00000000016 */
        /* <DEDUP_REMOVED lines=22> */
[----:B------:R-:W-:Y:S02]  /*18e0*/  @!P0 LEA R11, R10, 0x3ff00000, 0x14 ;  /* 0x3ff000000a0b8811 */ /* 0x000fe400078ea0ff */
[----:B------:R-:W-:-:S06]  /*18f0*/  @!P0 MOV R10, RZ ;  /* 0x000000ff000a8202 */ /* 0x000fcc0000000f00 */
[----:B------:R-:W-:-:S11]  /*1900*/  @!P0 DMUL R6, R8, R10 ;  /* 0x0000000a08068228 */ /* 0x000fd60000000000 */
.L_x_7608:
[----:B------:R-:W-:Y:S05]  /*1910*/  BSYNC.RECONVERGENT B1 ;  /* 0x0000000000017941 */ /* 0x000fea0003800200 */
.L_x_7607:
[----:B------:R-:W-:Y:S01]  /*1920*/  VIADD R0, R0, UR15 ;  /* 0x0000000f00007c36 */ /* 0x000fe20008000000 */
[----:B------:R-:W-:-:S03]  /*1930*/  DADD R6, R44, R6 ;  /* 0x000000002c067229 */ /* 0x000fc60000000006 */
[----:B------:R-:W-:-:S05]  /*1940*/  IMAD.SHL.U32 R8, R0, 0x2, RZ ;  /* 0x0000000200087824 */ /* 0x000fca00078e00ff */
[----:B------:R-:W-:-:S13]  /*1950*/  ISETP.GE.AND P0, PT, R8, UR4, PT ;  /* 0x0000000408007c0c */ /* 0x000fda000bf06270 */
[----:B------:R-:W-:Y:S05]  /*1960*/  @!P0 BRA `(.L_x_7609) ;  /* 0xfffffff800688947 */ /* 0x000fea000383ffff */
.L_x_7604:
[----:B------:R-:W-:Y:S05]  /*1970*/  BSYNC.RECONVERGENT B0 ;  /* 0x0000000000007941 */ /* 0x000fea0003800200 */
.L_x_7603:
[----:B------:R-:W-:Y:S01]  /*1980*/  VIADD R9, R42, UR4 ;  /* 0x000000042a097c36 */ /* 0x000fe20008000000 */
[----:B------:R-:W-:Y:S04]  /*1990*/  BSSY.RECONVERGENT B0, `(.L_x_7610) ;  /* 0x0000046000007945 */ /* 0x000fe80003800200 */
[----:B------:R-:W-:-:S13]  /*19a0*/  ISETP.GE.AND P0, PT, R9, UR14, PT ;  /* 0x0000000e09007c0c */ /* 0x000fda000bf06270 */
[----:B------:R-:W-:Y:S05]  /*19b0*/  @P0 BRA `(.L_x_7611) ;  /* 0x00000004000c0947 */ /* 0x000fea0003800000 */
.L_x_7614:
[----:B------:R-:W-:-:S05]  /*19c0*/  IMAD.WIDE R14, R9, 0x8, R4 ;  /* 0x00000008090e7825 */ /* 0x000fca00078e0204 */
[----:B------:R-:W2:Y:S01]  /*19d0*/  LDG.E.64 R12, desc[UR16][R14.64] ;  /* 0x000000100e0c7981 */ /* 0x000ea2000c1e1b00 */
[----:B------:R-:W-:Y:S01]  /*19e0*/  IMAD.MOV.U32 R10, RZ, RZ, 0x652b82fe ;  /* 0x652b82feff0a7424 */ /* 0x000fe200078e00ff */
[----:B------:R-:W-:Y:S01]  /*19f0*/  MOV R11, 0x3ff71547 ;  /* 0x3ff71547000b7802 */ /* 0x000fe20000000f00 */
[----:B------:R-:W-:Y:S01]  /*1a00*/  UMOV UR4, 0xfefa39ef ;  /* 0xfefa39ef00047882 */ /* 0x000fe20000000000 */
[----:B------:R-:W-:Y:S01]  /*1a10*/  UMOV UR5, 0x3fe62e42 ;  /* 0x3fe62e4200057882 */ /* 0x000fe20000000000 */
[----:B------:R-:W-:Y:S01]  /*1a20*/  VIADD R9, R9, UR15 ;  /* 0x0000000f09097c36 */ /* 0x000fe20008000000 */
[----:B------:R-:W-:Y:S04]  /*1a30*/  BSSY.RECONVERGENT B1, `(.L_x_7612) ;  /* 0x0000039000017945 */ /* 0x000fe80003800200 */
[----:B------:R-:W-:Y:S01]  /*1a40*/  ISETP.GE.AND P3, PT, R9, UR14, PT ;  /* 0x0000000e09007c0c */ /* 0x000fe2000bf66270 */
        /* <DEDUP_REMOVED lines=39> */
[----:B------:R-:W-:Y:S01]  /*1cc0*/  IMAD R15, R10, 0x100000, R19 ;  /* 0x001000000a0f7824 */ /* 0x000fe200078e0213 */
[----:B------:R-:W-:Y:S01]  /*1cd0*/  MOV R14, R18 ;  /* 0x00000012000e7202 */ /* 0x000fe20000000f00 */
        /* <DEDUP_REMOVED lines=14> */
.L_x_7613:
[----:B------:R-:W-:Y:S05]  /*1dc0*/  BSYNC.RECONVERGENT B1 ;  /* 0x0000000000017941 */ /* 0x000fea0003800200 */
.L_x_7612:
[----:B------:R-:W-:Y:S01]  /*1dd0*/  DADD R6, R14, R6 ;  /* 0x000000000e067229 */ /* 0x000fe20000000006 */
[----:B------:R-:W-:Y:S10]  /*1de0*/  @!P3 BRA `(.L_x_7614) ;  /* 0xfffffff800f4b947 */ /* 0x000ff4000383ffff */
.L_x_7611:
[----:B------:R-:W-:Y:S05]  /*1df0*/  BSYNC.RECONVERGENT B0 ;  /* 0x0000000000007941 */ /* 0x000fea0003800200 */
.L_x_7610:
[----:B------:R-:W-:Y:S01]  /*1e00*/  SHFL.DOWN PT, R5, R7, 0x10, 0x1f ;  /* 0x0a001f0007057f89 */ /* 0x000fe200000e0000 */
[----:B------:R-:W-:Y:S01]  /*1e10*/  USHF.R.U32.HI UR4, URZ, 0x5, UR15 ;  /* 0x00000005ff047899 */ /* 0x000fe2000801160f */
[----:B------:R-:W-:Y:S01]  /*1e20*/  BAR.SYNC.DEFER_BLOCKING 0x0 ;  /* 0x0000000000007b1d */ /* 0x000fe20000010000 */
[----:B------:R-:W-:-:S04]  /*1e30*/  ISETP.NE.AND P0, PT, R2, RZ, PT ;  /* 0x000000ff0200720c */ /* 0x000fc80003f05270 */
[----:B------:R-:W-:Y:S01]  /*1e40*/  ISETP.GE.U32.AND P2, PT, R42, UR4, PT ;  /* 0x000000042a007c0c */ /* 0x000fe2000bf46070 */
[----:B------:R-:W-:Y:S01]  /*1e50*/  BSSY B0, `(.L_x_7615) ;  /* 0x0000034000007945 */ /* 0x000fe20003800000 */
[----:B------:R-:W0:Y:S07]  /*1e60*/  SHFL.DOWN PT, R4, R6, 0x10, 0x1f ;  /* 0x0a001f0006047f89 */ /* 0x000e2e00000e0000 */
[----:B------:R-:W-:-:S04]  /*1e70*/  @!P0 MOV R2, 0x400 ;  /* 0x0000040000028802 */ /* 0x000fc80000000f00 */
[----:B------:R-:W1:Y:S01]  /*1e80*/  @!P2 S2R R15, SR_CgaCtaId ;  /* 0x00000000000fa919 */ /* 0x000e620000008800 */
[----:B------:R-:W-:-:S04]  /*1e90*/  @!P2 SHF.L.U32 R0, R42, 0x3, RZ ;  /* 0x000000032a00a819 */ /* 0x000fc800000006ff */
[----:B------:R-:W-:Y:S01]  /*1ea0*/  @!P2 LOP3.LUT R0, R0, 0xf8, RZ, 0xc0, !PT ;  /* 0x000000f80000a812 */ /* 0x000fe200078ec0ff */
[----:B0-----:R-:W-:Y:S01]  /*1eb0*/  DADD R4, R4, R6 ;  /* 0x0000000004047229 */ /* 0x001fe20000000006 */
[----:B------:R-:W0:Y:S01]  /*1ec0*/  @!P0 S2R R7, SR_CgaCtaId ;  /* 0x0000000000078919 */ /* 0x000e220000008800 */
[----:B------:R-:W-:-:S05]  /*1ed0*/  @!P2 MOV R6, 0x400 ;  /* 0x000004000006a802 */ /* 0x000fca0000000f00 */
[----:B------:R-:W-:Y:S04]  /*1ee0*/  SHFL.DOWN PT, R9, R5, 0x8, 0x1f ;  /* 0x09001f0005097f89 */ /* 0x000fe800000e0000 */
[----:B------:R-:W2:Y:S01]  /*1ef0*/  SHFL.DOWN PT, R8, R4, 0x8, 0x1f ;  /* 0x09001f0004087f89 */ /* 0x000ea200000e0000 */
[----:B-1----:R-:W-:-:S05]  /*1f00*/  @!P2 LEA R15, R15, R6, 0x18 ;  /* 0x000000060f0fa211 */ /* 0x002fca00078ec0ff */
[----:B------:R-:W-:Y:S01]  /*1f10*/  @!P2 IMAD.IADD R0, R15, 0x1, R0 ;  /* 0x000000010f00a824 */ /* 0x000fe200078e0200 */
[----:B--2---:R-:W-:-:S07]  /*1f20*/  DADD R8, R4, R8 ;  /* 0x0000000004087229 */ /* 0x004fce0000000008 */
[----:B------:R-:W-:Y:S04]  /*1f30*/  SHFL.DOWN PT, R11, R9, 0x4, 0x1f ;  /* 0x08801f00090b7f89 */ /* 0x000fe800000e0000 */
[----:B------:R-:W1:Y:S02]  /*1f40*/  SHFL.DOWN PT, R10, R8, 0x4, 0x1f ;  /* 0x08801f00080a7f89 */ /* 0x000e6400000e0000 */
[----:B-1----:R-:W-:Y:S01]  /*1f50*/  DADD R10, R8, R10 ;  /* 0x00000000080a7229 */ /* 0x002fe2000000000a */
[----:B0-----:R-:W-:-:S04]  /*1f60*/  @!P0 LEA R9, R7, R2, 0x18 ;  /* 0x0000000207098211 */ /* 0x001fc800078ec0ff */
[----:B------:R-:W-:Y:S02]  /*1f70*/  @!P0 LEA.HI R9, R42, R9, RZ, 0x1e ;  /* 0x000000092a098211 */ /* 0x000fe400078ff0ff */
        /* <DEDUP_REMOVED lines=24> */
[----:B0-----:R-:W-:Y:S01]  /*2100*/  MOV R5, R11 ;  /* 0x0000000b00057202 */ /* 0x001fe20000000f00 */
[----:B-1----:R-:W-:-:S06]  /*2110*/  IMAD.MOV.U32 R4, RZ, RZ, R10 ;  /* 0x000000ffff047224 */ /* 0x002fcc00078e000a */
[----:B------:R-:W-:-:S07]  /*2120*/  DADD R10, R8, R4 ;  /* 0x00000000080a7229 */ /* 0x000fce0000000004 */
[----:B------:R-:W-:Y:S04]  /*2130*/  SHFL.DOWN PT, R5, R11, 0x2, 0x1f ;  /* 0x08401f000b057f89 */ /* 0x000fe800000e0000 */
[----:B------:R-:W0:Y:S02]  /*2140*/  SHFL.DOWN PT, R4, R10, 0x2, 0x1f ;  /* 0x08401f000a047f89 */ /* 0x000e2400000e0000 */
[----:B0-----:R-:W-:-:S07]  /*2150*/  DADD R4, R10, R4 ;  /* 0x000000000a047229 */ /* 0x001fce0000000004 */
[----:B------:R0:W1:Y:S04]  /*2160*/  SHFL.DOWN PT, R7, R5, 0x1, 0x1f ;  /* 0x08201f0005077f89 */ /* 0x00006800000e0000 */
[----:B------:R0:W2:Y:S02]  /*2170*/  SHFL.DOWN PT, R6, R4, 0x1, 0x1f ;  /* 0x08201f0004067f89 */ /* 0x0000a400000e0000 */
.L_x_7668:
[----:B012---:R-:W-:-:S11]  /*2180*/  DADD R4, R4, R6 ;  /* 0x0000000004047229 */ /* 0x007fd60000000006 */
.L_x_7616:
[----:B------:R-:W-:Y:S05]  /*2190*/  BSYNC B0 ;  /* 0x0000000000007941 */ /* 0x000fea0003800000 */
.L_x_7615:
[----:B------:R-:W0:Y:S01]  /*21a0*/  S2R R7, SR_CgaCtaId ;  /* 0x0000000000077919 */ /* 0x000e220000008800 */
[----:B------:R-:W-:Y:S01]  /*21b0*/  MOV R0, 0x400 ;  /* 0x0000040000007802 */ /* 0x000fe20000000f00 */
[----:B------:R-:W-:Y:S05]  /*21c0*/  WARPSYNC.ALL ;  /* 0x0000000000007948 */ /* 0x000fea0003800000 */
[----:B0-----:R-:W-:-:S05]  /*21d0*/  LEA R7, R7, R0, 0x18 ;  /* 0x0000000007077211 */ /* 0x001fca00078ec0ff */
[----:B-1----:R-:W-:Y:S01]  /*21e0*/  @P1 STS.64 [R7], R4 ;  /* 0x0000000407001388 */ /* 0x002fe20000000a00 */
[----:B------:R-:W-:Y:S08]  /*21f0*/  BAR.SYNC.DEFER_BLOCKING 0x0 ;  /* 0x0000000000007b1d */ /* 0x000ff00000010000 */
[----:B------:R-:W0:Y:S01]  /*2200*/  S2UR UR12, SR_CTAID.X ;  /* 0x00000000000c79c3 */ /* 0x000e220000002500 */
[----:B------:R-:W0:Y:S01]  /*2210*/  LDCU UR13, c[0x0][0x390] ;  /* 0x00007200ff0d77ac */ /* 0x000e220008000800 */
[----:B------:R-:W1:Y:S01]  /*2220*/  LDCU UR4, c[0x0][0x380] ;  /* 0x00007000ff0477ac */ /* 0x000e620008000800 */
[----:B------:R-:W2:Y:S01]  /*2230*/  LDS.64 R4, [R7] ;  /* 0x0000000007047984 */ /* 0x000ea20000000a00 */
[----:B0-----:R-:W-:-:S04]  /*2240*/  UIMAD.WIDE.U32 UR24, UR12, UR13, URZ ;  /* 0x0000000d0c1872a5 */ /* 0x001fc8000f8e00ff */
[----:B-1----:R-:W-:-:S04]  /*2250*/  ULEA UR4, UR24, UR4, 0x3 ;  /* 0x0000000418047291 */ /* 0x002fc8000f8e18ff */
[----:B------:R-:W-:-:S04]  /*2260*/  USHF.R.U32.HI UR4, URZ, 0x3, UR4 ;  /* 0x00000003ff047899 */ /* 0x000fc80008011604 */
[----:B------:R-:W-:-:S04]  /*2270*/  ULOP3.LUT UR4, UR4, 0x1, URZ, 0xc0, !UPT ;  /* 0x0000000104047892 */ /* 0x000fc8000f8ec0ff */
[----:B------:R-:W-:Y:S01]  /*2280*/  UISETP.NE.AND UP0, UPT, UR10, UR4, UPT ;  /* 0x000000040a00728c */ /* 0x000fe2000bf05270 */
[----:B--2---:R-:W-:Y:S02]  /*2290*/  R2UR UR22, R4 ;  /* 0x00000000041672ca */ /* 0x004fe400000e0000 */
[----:B------:R-:W-:-:S06]  /*22a0*/  R2UR UR23, R5 ;  /* 0x00000000051772ca */ /* 0x000fcc00000e0000 */
[----:B------:R-:W-:Y:S09]  /*22b0*/  BRA.U !UP0, `(.L_x_7618) ;  /* 0x0000000508a87547 */ /* 0x000ff2000b800000 */
[----:B------:R-:W-:Y:S01]  /*22c0*/  ISETP.GE.AND P0, PT, R42, UR13, PT ;  /* 0x0000000d2a007c0c */ /* 0x000fe2000bf06270 */
[----:B------:R-:W0:-:S12]  /*22d0*/  LDCU UR14, c[0x0][0x390] ;  /* 0x00007200ff0e77ac */ /* 0x000e180008000800 */
[----:B0-----:R-:W-:Y:S05]  /*22e0*/  @P0 EXIT ;  /* 0x000000000000094d */ /* 0x001fea0003800000 */
.L_x_7623:
[----:B------:R-:W-:-:S04]  /*22f0*/  IMAD.MOV.U32 R7, RZ, RZ, 0x8 ;  /* 0x00000008ff077424 */ /* 0x000fc800078e00ff */
[----:B------:R-:W-:-:S05]  /*2300*/  IMAD.WIDE R6, R42, R7, UR8 ;  /* 0x000000082a067e25 */ /* 0x000fca000f8e0207 */
[----:B------:R-:W2:Y:S01]  /*2310*/  LDG.E.64 R4, desc[UR16][R6.64] ;  /* 0x0000001006047981 */ /* 0x000ea2000c1e1b00 */
[----:B------:R-:W-:Y:S01]  /*2320*/  IMAD.MOV.U32 R2, RZ, RZ, 0x652b82fe ;  /* 0x652b82feff027424 */ /* 0x000fe200078e00ff */
[----:B------:R-:W-:Y:S01]  /*2330*/  UMOV UR4, 0xfefa39ef ;  /* 0xfefa39ef00047882 */ /* 0x000fe20000000000 */
[----:B------:R-:W-:Y:S01]  /*2340*/  IMAD.MOV.U32 R3, RZ, RZ, 0x3ff71547 ;  /* 0x3ff71547ff037424 */ /* 0x000fe200078e00ff */
[----:B------:R-:W-:Y:S01]  /*2350*/  UMOV UR5, 0x3fe62e42 ;  /* 0x3fe62e4200057882 */ /* 0x000fe20000000000 */
[----:B------:R-:W-:Y:S01]  /*2360*/  IMAD.U32 R12, RZ, RZ, UR22 ;  /* 0x00000016ff0c7e24 */ /* 0x000fe2000f8e00ff */
[----:B------:R-:W-:Y:S01]  /*2370*/  MOV R15, UR23 ;  /* 0x00000017000f7c02 */ /* 0x000fe20008000f00 */
[----:B------:R-:W-:Y:S01]  /*2380*/  IMAD.U32 R13, RZ, RZ, UR23 ;  /* 0x00000017ff0d7e24 */ /* 0x000fe2000f8e00ff */
[----:B------:R-:W-:Y:S01]  /*2390*/  BSSY.RECONVERGENT B0, `(.L_x_7619) ;  /* 0x0000040000007945 */ /* 0x000fe20003800200 */
[----:B------:R-:W-:Y:S01]  /*23a0*/  IMAD.U32 R14, RZ, RZ, UR22 ;  /* 0x00000016ff0e7e24 */ /* 0x000fe2000f8e00ff */
        /* <DEDUP_REMOVED lines=14> */
[----:B------:R-:W-:Y:S01]  /*2490*/  UMOV UR5, 0x3ec71dee ;  /* 0x3ec71dee00057882 */ /* 0x000fe20000000000 */
[----:B------:R-:W0:Y:S01]  /*24a0*/  MUFU.RCP64H R9, UR23 ;  /* 0x0000001700097d08 */ /* 0x000e220008001800 */
        /* <DEDUP_REMOVED lines=27> */
[----:B------:R-:W-:Y:S02]  /*2660*/  DFMA R8, R10, R6, 1 ;  /* 0x3ff000000a08742b */ /* 0x000fe40000000006 */
[----:B------:R-:W-:-:S08]  /*2670*/  DFMA R6, R12, -R14, 1 ;  /* 0x3ff000000c06742b */ /* 0x000fd0000000080e */
        /* <DEDUP_REMOVED lines=14> */
[----:B------:R-:W-:Y:S02]  /*2760*/  @!P0 LEA R5, R2, 0x3ff00000, 0x14 ;  /* 0x3ff0000002058811 */ /* 0x000fe400078ea0ff */
[----:B------:R-:W-:-:S06]  /*2770*/  @!P0 MOV R2, R8 ;  /* 0x0000000800028202 */ /* 0x000fcc0000000f00 */
[----:B------:R-:W-:-:S11]  /*2780*/  @!P0 DMUL R10, R2, R4 ;  /* 0x00000004020a8228 */ /* 0x000fd60000000000 */
.L_x_7620:
[----:B------:R-:W-:Y:S05]  /*2790*/  BSYNC.RECONVERGENT B0 ;  /* 0x0000000000007941 */ /* 0x000fea0003800200 */
.L_x_7619:
[----:B------:R-:W-:Y:S01]  /*27a0*/  IMAD.MOV.U32 R4, RZ, RZ, R10 ;  /* 0x000000ffff047224 */ /* 0x000fe200078e000a */
[----:B------:R-:W-:Y:S01]  /*27b0*/  FSETP.GEU.AND P1, PT, |R11|, 6.5827683646048100446e-37, PT ;  /* 0x036000000b00780b */ /* 0x000fe20003f2e200 */
[----:B------:R-:W-:Y:S01]  /*27c0*/  IMAD.MOV.U32 R5, RZ, RZ, R11 ;  /* 0x000000ffff057224 */ /* 0x000fe200078e000b */
[----:B------:R-:W-:Y:S05]  /*27d0*/  BSSY.RECONVERGENT B0, `(.L_x_7621) ;  /* 0x0000011000007945 */ /* 0x000fea0003800200 */
[----:B------:R-:W-:-:S08]  /*27e0*/  DMUL R2, R6, R4 ;  /* 0x0000000406027228 */ /* 0x000fd00000000000 */
[----:B------:R-:W-:-:S08]  /*27f0*/  DFMA R4, R2, -UR22, R4 ;  /* 0x8000001602047c2b */ /* 0x000fd00008000004 */
[----:B------:R-:W-:-:S10]  /*2800*/  DFMA R2, R6, R4, R2 ;  /* 0x000000040602722b */ /* 0x000fd40000000002 */
[----:B------:R-:W-:-:S05]  /*2810*/  FFMA R0, RZ, UR23, R3 ;  /* 0x00000017ff007c23 */ /* 0x000fca0008000003 */
[----:B------:R-:W-:-:S13]  /*2820*/  FSETP.GT.AND P0, PT, |R0|, 1.469367938527859385e-39, PT ;  /* 0x001000000000780b */ /* 0x000fda0003f04200 */
[----:B------:R-:W-:Y:S05]  /*2830*/  @P0 BRA P1, `(.L_x_7622) ;  /* 0x0000000000280947 */ /* 0x000fea0000800000 */
[----:B------:R-:W-:Y:S01]  /*2840*/  IMAD.U32 R2, RZ, RZ, UR22 ;  /* 0x00000016ff027e24 */ /* 0x000fe2000f8e00ff */
[----:B------:R-:W-:Y:S01]  /*2850*/  MOV R3, UR23 ;  /* 0x0000001700037c02 */ /* 0x000fe20008000f00 */
[----:B------:R-:W-:Y:S01]  /*2860*/  IMAD.U32 R5, RZ, RZ, UR23 ;  /* 0x00000017ff057e24 */ /* 0x000fe2000f8e00ff */
[----:B------:R-:W-:Y:S01]  /*2870*/  MOV R16, 0x28c0 ;  /* 0x000028c000107802 */ /* 0x000fe20000000f00 */
[----:B------:R-:W-:Y:S02]  /*2880*/  IMAD.U32 R4, RZ, RZ, UR22 ;  /* 0x00000016ff047e24 */ /* 0x000fe4000f8e00ff */
[----:B------:R-:W-:Y:S02]  /*2890*/  IMAD.MOV.U32 R8, RZ, RZ, R2 ;  /* 0x000000ffff087224 */ /* 0x000fe400078e0002 */
[----:B------:R-:W-:-:S07]  /*28a0*/  IMAD.MOV.U32 R9, RZ, RZ, R5 ;  /* 0x000000ffff097224 */ /* 0x000fce00078e0005 */
[----:B------:R-:W-:Y:S05]  /*28b0*/  CALL.REL.NOINC `($__internal_38_$__cuda_sm20_div_rn_f64_full) ;  /* 0x0000002000f47944 */ /* 0x000fea0003c00000 */
[----:B------:R-:W-:Y:S01]  /*28c0*/  MOV R2, R4 ;  /* 0x0000000400027202 */ /* 0x000fe20000000f00 */
[----:B------:R-:W-:-:S07]  /*28d0*/  IMAD.MOV.U32 R3, RZ, RZ, R5 ;  /* 0x000000ffff037224 */ /* 0x000fce00078e0005 */
.L_x_7622:
[----:B------:R-:W-:Y:S05]  /*28e0*/  BSYNC.RECONVERGENT B0 ;  /* 0x0000000000007941 */ /* 0x000fea0003800200 */
.L_x_7621:
[----:B------:R-:W-:-:S04]  /*28f0*/  IMAD.MOV.U32 R5, RZ, RZ, 0x8 ;  /* 0x00000008ff057424 */ /* 0x000fc800078e00ff */
[----:B------:R-:W-:-:S04]  /*2900*/  IMAD.WIDE R4, R42, R5, UR6 ;  /* 0x000000062a047e25 */ /* 0x000fc8000f8e0205 */
[----:B------:R-:W-:Y:S01]  /*2910*/  VIADD R42, R42, UR15 ;  /* 0x0000000f2a2a7c36 */ /* 0x000fe20008000000 */
[----:B------:R0:W-:Y:S04]  /*2920*/  STG.E.64 desc[UR16][R4.64], R2 ;  /* 0x0000000204007986 */ /* 0x0001e8000c101b10 */
[----:B------:R-:W-:-:S13]  /*2930*/  ISETP.GE.AND P0, PT, R42, UR14, PT ;  /* 0x0000000e2a007c0c */ /* 0x000fda000bf06270 */
[----:B0-----:R-:W-:Y:S05]  /*2940*/  @!P0 BRA `(.L_x_7623) ;  /* 0xfffffff800688947 */ /* 0x001fea000383ffff */
[----:B------:R-:W-:Y:S05]  /*2950*/  EXIT ;  /* 0x000000000000794d */ /* 0x000fea0003800000 */
.L_x_7618:
[----:B------:R-:W-:-:S09]  /*2960*/  UISETP.NE.AND UP0, UPT, UR10, URZ, UPT ;  /* 0x000000ff0a00728c */ /* 0x000fd2000bf05270 */
[----:B------:R-:W-:Y:S05]  /*2970*/  BRA.U !UP0, `(.L_x_7624) ;  /* 0x0000000908007547 */ /* 0x000fea000b800000 */
[C---:B------:R-:W-:Y:S01]  /*2980*/  ISETP.GT.AND P0, PT, R42.reuse, UR13, PT ;  /* 0x0000000d2a007c0c */ /* 0x040fe2000bf04270 */
[----:B------:R-:W-:Y:S03]  /*2990*/  BSSY.RECONVERGENT B0, `(.L_x_7625) ;  /* 0x000006b000007945 */ /* 0x000fe60003800200 */
[----:B------:R-:W-:-:S13]  /*29a0*/  ISETP.EQ.OR P0, PT, R42, RZ, P0 ;  /* 0x000000ff2a00720c */ /* 0x000fda0000702670 */
[----:B------:R-:W-:Y:S05]  /*29b0*/  @P0 BRA `(.L_x_7626) ;  /* 0x0000000400a00947 */ /* 0x000fea0003800000 */
[----:B------:R-:W0:Y:S01]  /*29c0*/  LDCU.64 UR8, c[0x0][0x388] ;  /* 0x00007100ff0877ac */ /* 0x000e220008000a00 */
[----:B------:R-:W-:-:S04]  /*29d0*/  USHF.R.S32.HI UR4, URZ, 0x1f, UR13 ;  /* 0x0000001fff047899 */ /* 0x000fc8000801140d */
[----:B------:R-:W-:-:S04]  /*29e0*/  UIMAD UR5, UR4, UR12, URZ ;  /* 0x0000000c040572a4 */ /* 0x000fc8000f8e02ff */
[----:B------:R-:W-:Y:S02]  /*29f0*/  UIADD3 UR5, UPT, UPT, UR25, UR5, URZ ;  /* 0x0000000519057290 */ /* 0x000fe4000fffe0ff */
[----:B0-----:R-:W-:-:S04]  /*2a00*/  ULEA UR4, UP0, UR24, UR8, 0x3 ;  /* 0x0000000818047291 */ /* 0x001fc8000f8018ff */
[----:B------:R-:W-:Y:S02]  /*2a10*/  ULEA.HI.X UR5, UR24, UR9, UR5, 0x3, UP0 ;  /* 0x0000000918057291 */ /* 0x000fe400080f1c05 */
[----:B------:R-:W-:-:S04]  /*2a20*/  IMAD.U32 R8, RZ, RZ, UR4 ;  /* 0x00000004ff087e24 */ /* 0x000fc8000f8e00ff */
[----:B------:R-:W-:-:S03]  /*2a30*/  MOV R9, UR5 ;  /* 0x0000000500097c02 */ /* 0x000fc60008000f00 */
[----:B------:R-:W-:-:S05]  /*2a40*/  IMAD.WIDE.U32 R8, R42, 0x8, R8 ;  /* 0x000000082a087825 */ /* 0x000fca00078e0008 */
[----:B------:R-:W2:Y:S01]  /*2a50*/  LDG.E.64 R4, desc[UR16][R8.64+-0x8] ;  /* 0xfffff81008047981 */ /* 0x000ea2000c1e1b00 */
[----:B------:R-:W-:Y:S01]  /*2a60*/  IMAD.MOV.U32 R6, RZ, RZ, 0x652b82fe ;  /* 0x652b82feff067424 */ /* 0x000fe200078e00ff */
[----:B------:R-:W-:Y:S01]  /*2a70*/  UMOV UR4, 0xfefa39ef ;  /* 0xfefa39ef00047882 */ /* 0x000fe20000000000 */
[----:B------:R-:W-:Y:S01]  /*2a80*/  IMAD.MOV.U32 R7, RZ, RZ, 0x3ff71547 ;  /* 0x3ff71547ff077424 */ /* 0x000fe200078e00ff */
[----:B------:R-:W-:Y:S01]  /*2a90*/  UMOV UR5, 0x3fe62e42 ;  /* 0x3fe62e4200057882 */ /* 0x000fe20000000000 */
[----:B------:R-:W-:Y:S01]  /*2aa0*/  MOV R14, UR22 ;  /* 0x00000016000e7c02 */ /* 0x000fe20008000f00 */
[----:B------:R-:W-:Y:S01]  /*2ab0*/  IMAD.U32 R15, RZ, RZ, UR23 ;  /* 0x00000017ff0f7e24 */ /* 0x000fe2000f8e00ff */
        /* <DEDUP_REMOVED lines=32> */
[----:B------:R-:W-:Y:S01]  /*2cc0*/  DFMA R14, R10, R14, R10 ;  /* 0x0000000e0a0e722b */ /* 0x000fe2000000000a */
[----:B------:R-:W-:-:S04]  /*2cd0*/  IMAD.U32 R10, RZ, RZ, UR22 ;  /* 0x00000016ff0a7e24 */ /* 0x000fc8000f8e00ff */
[----:B------:R-:W-:Y:S01]  /*2ce0*/  DFMA R8, R12, R8, UR4 ;  /* 0x000000040c087e2b */ /* 0x000fe20008000008 */
[----:B------:R-:W-:Y:S01]  /*2cf0*/  UMOV UR4, 0x555502a1 ;  /* 0x555502a100047882 */ /* 0x000fe20000000000 */
[----:B------:R-:W-:Y:S01]  /*2d00*/  UMOV UR5, 0x3fa55555 ;  /* 0x3fa5555500057882 */ /* 0x000fe20000000000 */
[----:B------:R-:W-:-:S05]  /*2d10*/  IMAD.U32 R11, RZ, RZ, UR23 ;  /* 0x00000017ff0b7e24 */ /* 0x000fca000f8e00ff */
        /* <DEDUP_REMOVED lines=8> */
[----:B------:R-:W-:-:S08]  /*2da0*/  DFMA R8, R12, R8, UR4 ;  /* 0x000000040c087e2b */ /* 0x000fd00008000008 */
[----:B------:R-:W-:-:S08]  /*2db0*/  DFMA R8, R12, R8, 1 ;  /* 0x3ff000000c08742b */ /* 0x000fd00000000008 */
[----:B------:R-:W-:-:S10]  /*2dc0*/  DFMA R8, R12, R8, 1 ;  /* 0x3ff000000c08742b */ /* 0x000fd40000000008 */
[----:B------:R-:W-:Y:S01]  /*2dd0*/  LEA R11, R6, R9, 0x14 ;  /* 0x00000009060b7211 */ /* 0x000fe200078ea0ff */
[----:B------:R-:W-:Y:S01]  /*2de0*/  IMAD.MOV.U32 R10, RZ, RZ, R8 ;  /* 0x000000ffff0a7224 */ /* 0x000fe200078e0008 */
[----:B------:R-:W-:Y:S06]  /*2df0*/  @!P0 BRA `(.L_x_7628) ;  /* 0x0000000000348947 */ /* 0x000fec0003800000 */
[----:B------:R-:W-:Y:S01]  /*2e00*/  FSETP.GEU.FTZ.AND P0, PT, |R5|, 4.2275390625, PT ;  /* 0x408748000500780b */ /* 0x000fe20003f1e200 */
[C---:B------:R-:W-:Y:S02]  /*2e10*/  DADD R10, R4.reuse, +INF ;  /* 0x7ff00000040a7429 */ /* 0x040fe40000000000 */
[----:B------:R-:W-:-:S08]  /*2e20*/  DSETP.GEU.AND P1, PT, R4, RZ, PT ;  /* 0x000000ff0400722a */ /* 0x000fd00003f2e000 */
[----:B------:R-:W-:Y:S02]  /*2e30*/  FSEL R10, R10, RZ, P1 ;  /* 0x000000ff0a0a7208 */ /* 0x000fe40000800000 */
[----:B------:R-:W-:Y:S02]  /*2e40*/  @!P0 LEA.HI R0, R6, R6, RZ, 0x1 ;  /* 0x0000000606008211 */ /* 0x000fe400078f08ff */
[----:B------:R-:W-:Y:S02]  /*2e50*/  @!P0 MOV R4, R8 ;  /* 0x0000000800048202 */ /* 0x000fe40000000f00 */
[----:B------:R-:W-:Y:S02]  /*2e60*/  @!P0 SHF.R.S32.HI R5, RZ, 0x1, R0 ;  /* 0x00000001ff058819 */ /* 0x000fe40000011400 */
[----:B------:R-:W-:-:S03]  /*2e70*/  FSEL R11, R11, RZ, P1 ;  /* 0x000000ff0b0b7208 */ /* 0x000fc60000800000 */
[----:B------:R-:W-:Y:S02]  /*2e80*/  @!P0 IMAD.IADD R6, R6, 0x1, -R5 ;  /* 0x0000000106068824 */ /* 0x000fe400078e0a05 */
[----:B------:R-:W-:-:S03]  /*2e90*/  @!P0 IMAD R5, R5, 0x100000, R9 ;  /* 0x0010000005058824 */ /* 0x000fc600078e0209 */
[----:B------:R-:W-:Y:S01]  /*2ea0*/  @!P0 LEA R7, R6, 0x3ff00000, 0x14 ;  /* 0x3ff0000006078811 */ /* 0x000fe200078ea0ff */
[----:B------:R-:W-:-:S06]  /*2eb0*/  @!P0 IMAD.MOV.U32 R6, RZ, RZ, RZ ;  /* 0x000000ffff068224 */ /* 0x000fcc00078e00ff */
[----:B------:R-:W-:-:S11]  /*2ec0*/  @!P0 DMUL R10, R4, R6 ;  /* 0x00000006040a8228 */ /* 0x000fd60000000000 */
.L_x_7628:
[----:B------:R-:W-:Y:S05]  /*2ed0*/  BSYNC.RECONVERGENT B1 ;  /* 0x0000000000017941 */ /* 0x000fea0003800200 */
.L_x_7627:
        /* <DEDUP_REMOVED lines=10> */
[----:B------:R-:W-:Y:S01]  /*2f80*/  MOV R4, UR22 ;  /* 0x0000001600047c02 */ /* 0x000fe20008000f00 */
[----:B------:R-:W-:Y:S01]  /*2f90*/  IMAD.U32 R7, RZ, RZ, UR23 ;  /* 0x00000017ff077e24 */ /* 0x000fe2000f8e00ff */
[----:B------:R-:W-:Y:S01]  /*2fa0*/  MOV R16, 0x3000 ;  /* 0x0000300000107802 */ /* 0x000fe20000000f00 */
[----:B------:R-:W-:Y:S01]  /*2fb0*/  IMAD.U32 R5, RZ, RZ, UR23 ;  /* 0x00000017ff057e24 */ /* 0x000fe2000f8e00ff */
[----:B------:R-:W-:Y:S01]  /*2fc0*/  MOV R8, R4 ;  /* 0x0000000400087202 */ /* 0x000fe20000000f00 */
[----:B------:R-:W-:Y:S02]  /*2fd0*/  IMAD.U32 R6, RZ, RZ, UR22 ;  /* 0x00000016ff067e24 */ /* 0x000fe4000f8e00ff */
[----:B------:R-:W-:-:S07]  /*2fe0*/  IMAD.MOV.U32 R9, RZ, RZ, R7 ;  /* 0x000000ffff097224 */ /* 0x000fce00078e0007 */
[----:B------:R-:W-:Y:S05]  /*2ff0*/  CALL.REL.NOINC `($__internal_38_$__cuda_sm20_div_rn_f64_full) ;  /* 0x0000001c00247944 */ /* 0x000fea0003c00000 */
.L_x_7630:
[----:B------:R-:W-:Y:S05]  /*3000*/  BSYNC.RECONVERGENT B1 ;  /* 0x0000000000017941 */ /* 0x000fea0003800200 */
.L_x_7629:
[----:B------:R-:W-:-:S04]  /*3010*/  IMAD.MOV.U32 R7, RZ, RZ, 0x8 ;  /* 0x00000008ff077424 */ /* 0x000fc800078e00ff */
[----:B------:R-:W-:-:S05]  /*3020*/  IMAD.WIDE.U32 R6, R42, R7, UR6 ;  /* 0x000000062a067e25 */ /* 0x000fca000f8e0007 */
[----:B------:R0:W-:Y:S02]  /*3030*/  STG.E.64 desc[UR16][R6.64+-0x8], R4 ;  /* 0xfffff80406007986 */ /* 0x0001e4000c101b10 */
.L_x_7626:
[----:B------:R-:W-:Y:S05]  /*3040*/  BSYNC.RECONVERGENT B0 ;  /* 0x0000000000007941 */ /* 0x000fea0003800200 */
.L_x_7625:
[----:B------:R-:W1:Y:S01]  /*3050*/  LDCU UR5, c[0x0][0x390] ;  /* 0x00007200ff0577ac */ /* 0x000e620008000800 */
[----:B0-----:R-:W-:Y:S01]  /*3060*/  IMAD.MOV.U32 R5, RZ, RZ, 0x1 ;  /* 0x00000001ff057424 */ /* 0x001fe200078e00ff */
[----:B------:R-:W0:Y:S01]  /*3070*/  LDCU.64 UR8, c[0x0][0x388] ;  /* 0x00007100ff0877ac */ /* 0x000e220008000a00 */
[----:B------:R-:W-:-:S04]  /*3080*/  UIMAD.WIDE.U32 UR6, UR15, 0x8, UR6 ;  /* 0x000000080f0678a5 */ /* 0x000fc8000f8e0006 */
[----:B------:R-:W-:-:S04]  /*3090*/  UIADD3 UR6, UP1, UPT, UR6, -0x8, URZ ;  /* 0xfffffff806067890 */ /* 0x000fc8000ff3e0ff */
[----:B------:R-:W-:Y:S02]  /*30a0*/  UIADD3.X UR7, UPT, UPT, UR7, -0x1, URZ, UP1, !UPT ;  /* 0xffffffff07077890 */ /* 0x000fe40008ffe4ff */
[----:B-1----:R-:W-:Y:S02]  /*30b0*/  USHF.R.S32.HI UR4, URZ, 0x1f, UR5 ;  /* 0x0000001fff047899 */ /* 0x002fe40008011405 */
[----:B------:R-:W-:Y:S01]  /*30c0*/  MOV R0, UR5 ;  /* 0x0000000500007c02 */ /* 0x000fe20008000f00 */
[----:B------:R-:W-:Y:S02]  /*30d0*/  UIMAD.WIDE.U32 UR10, UR12, UR5, URZ ;  /* 0x000000050c0a72a5 */ /* 0x000fe4000f8e00ff */
[----:B------:R-:W-:Y:S01]  /*30e0*/  UIMAD UR12, UR4, UR12, URZ ;  /* 0x0000000c040c72a4 */ /* 0x000fe2000f8e02ff */
[----:B------:R-:W-:Y:S01]  /*30f0*/  VIADDMNMX.U32 R0, R0, R5, UR15, !PT ;  /* 0x0000000f00007e46 */ /* 0x000fe2000f800005 */
[----:B0-----:R-:W-:Y:S02]  /*3100*/  ULEA UR4, UP0, UR10, UR8, 0x3 ;  /* 0x000000080a047291 */ /* 0x001fe4000f8018ff */
[----:B------:R-:W-:Y:S01]  /*3110*/  UIADD3 UR12, UPT, UPT, UR11, UR12, URZ ;  /* 0x0000000c0b0c7290 */ /* 0x000fe2000fffe0ff */
[----:B------:R-:W-:-:S03]  /*3120*/  R2UR UR11, R0 ;  /* 0x00000000000b72ca */ /* 0x000fc600000e0000 */
[----:B------:R-:W-:-:S04]  /*3130*/  ULEA.HI.X UR5, UR10, UR9, UR12, 0x3, UP0 ;  /* 0x000000090a057291 */ /* 0x000fc800080f1c0c */
[----:B------:R-:W-:-:S04]  /*3140*/  UIMAD.WIDE.U32 UR4, UR15, 0x8, UR4 ;  /* 0x000000080f0478a5 */ /* 0x000fc8000f8e0004 */
[----:B------:R-:W-:Y:S02]  /*3150*/  UIADD3 UR8, UP0, UPT, UR4, -0x8, URZ ;  /* 0xfffffff804087890 */ /* 0x000fe4000ff1e0ff */
[----:B------:R-:W-:Y:S02]  /*3160*/  UIADD3 UR11, UPT, UPT, UR11, -UR15, URZ ;  /* 0x8000000f0b0b7290 */ /* 0x000fe4000fffe0ff */
[----:B------:R-:W-:-:S12]  /*3170*/  UIADD3.X UR9, UPT, UPT, UR5, -0x1, URZ, UP0, !UPT ;  /* 0xffffffff05097890 */ /* 0x000fd800087fe4ff */
.L_x_7624:
[----:B------:R-:W0:Y:S01]  /*3180*/  I2F.U32.RP R0, UR19 ;  /* 0x0000001300007d06 */ /* 0x000e220008209000 */
[----:B------:R-:W-:Y:S01]  /*3190*/  UIADD3 UR10, UPT, UPT, URZ, -UR19, URZ ;  /* 0x80000013ff0a7290 */ /* 0x000fe2000fffe0ff */
[----:B------:R-:W-:Y:S01]  /*31a0*/  BSSY.RECONVERGENT B0, `(.L_x_7631) ;  /* 0x00000bf000007945 */ /* 0x000fe20003800200 */
[----:B------:R-:W-:Y:S01]  /*31b0*/  UMOV UR4, URZ ;  /* 0x000000ff00047c82 */ /* 0x000fe20008000000 */
[----:B------:R-:W-:-:S04]  /*31c0*/  UISETP.NE.U32.AND UP1, UPT, UR19, URZ, UPT ;  /* 0x000000ff1300728c */ /* 0x000fc8000bf25070 */
[----:B0-----:R-:W0:Y:S02]  /*31d0*/  MUFU.RCP R0, R0 ;  /* 0x0000000000007308 */ /* 0x001e240000001000 */
[----:B0-----:R-:W-:-:S06]  /*31e0*/  VIADD R2, R0, 0xffffffe ;  /* 0x0ffffffe00027836 */ /* 0x001fcc0000000000 */
[----:B------:R-:W0:Y:S02]  /*31f0*/  F2I.FTZ.U32.TRUNC.NTZ R2, R2 ;  /* 0x0000000200027305 */ /* 0x000e24000021f000 */
[----:B0-----:R-:W-:-:S13]  /*3200*/  R2UR UR5, R2 ;  /* 0x00000000020572ca */ /* 0x001fda00000e0000 */
[----:B------:R-:W-:-:S04]  /*3210*/  UIMAD UR10, UR10, UR5, URZ ;  /* 0x000000050a0a72a4 */ /* 0x000fc8000f8e02ff */
[----:B------:R-:W-:-:S04]  /*3220*/  UIMAD.WIDE.U32 UR4, UR5, UR10, UR4 ;  /* 0x0000000a050472a5 */ /* 0x000fc8000f8e0004 */
[----:B------:R-:W-:-:S04]  /*3230*/  UIMAD.WIDE.U32 UR4, UR5, UR11, URZ ;  /* 0x0000000b050472a5 */ /* 0x000fc8000f8e00ff */
[----:B------:R-:W-:-:S04]  /*3240*/  UIADD3 UR5, UPT, UPT, -UR5, URZ, URZ ;  /* 0x000000ff05057290 */ /* 0x000fc8000fffe1ff */
[----:B------:R-:W-:-:S04]  /*3250*/  UIMAD UR4, UR19, UR5, UR11 ;  /* 0x00000005130472a4 */ /* 0x000fc8000f8e020b */
[----:B------:R-:W-:-:S11]  /*3260*/  UISETP.GE.U32.AND UP0, UPT, UR4, UR19, UPT ;  /* 0x000000130400728c */ /* 0x000fd6000bf06070 */
[----:B------:R-:W-:-:S04]  /*3270*/  @UP0 UIADD3 UR4, UPT, UPT, -UR19, UR4, URZ ;  /* 0x0000000413040290 */ /* 0x000fc8000fffe1ff */
[----:B------:R-:W-:-:S11]  /*3280*/  UISETP.GE.U32.AND UP0, UPT, UR4, UR19, UPT ;  /* 0x000000130400728c */ /* 0x000fd6000bf06070 */
[----:B------:R-:W-:Y:S02]  /*3290*/  @UP0 UIADD3 UR4, UPT, UPT, -UR19, UR4, URZ ;  /* 0x0000000413040290 */ /* 0x000fe4000fffe1ff */
[----:B------:R-:W-:-:S04]  /*32a0*/  @!UP1 ULOP3.LUT UR4, URZ, UR19, URZ, 0x33, !UPT ;  /* 0x00000013ff049292 */ /* 0x000fc8000f8e33ff */
[----:B------:R-:W-:-:S06]  /*32b0*/  UIADD3 UR4, UPT, UPT, -UR4, UR11, URZ ;  /* 0x0000000b04047290 */ /* 0x000fcc000fffe1ff */
[----:B------:R-:W-:-:S13]  /*32c0*/  ISETP.GE.AND P0, PT, R3, UR4, PT ;  /* 0x0000000403007c0c */ /* 0x000fda000bf06270 */
[----:B------:R-:W-:Y:S05]  /*32d0*/  @P0 BRA `(.L_x_7632) ;  /* 0x0000000800ac0947 */ /* 0x000fea0003800000 */
[----:B------:R-:W-:-:S07]  /*32e0*/  IMAD.MOV.U32 R0, RZ, RZ, R42 ;  /* 0x000000ffff007224 */ /* 0x000fce00078e002a */
.L_x_7641:
[----:B------:R-:W-:-:S04]  /*32f0*/  IMAD.MOV.U32 R3, RZ, RZ, 0x10 ;  /* 0x00000010ff037424 */ /* 0x000fc800078e00ff */
[----:B------:R-:W-:-:S05]  /*3300*/  IMAD.WIDE R2, R0, R3, UR8 ;  /* 0x0000000800027e25 */ /* 0x000fca000f8e0203 */
[----:B------:R-:W2:Y:S01]  /*3310*/  LDG.E.128 R4, desc[UR16][R2.64] ;  /* 0x0000001002047981 */ /* 0x000ea2000c1e1d00 */
[----:B------:R-:W-:Y:S01]  /*3320*/  MOV R10, 0x652b82fe ;  /* 0x652b82fe000a7802 */ /* 0x000fe20000000f00 */
[----:B------:R-:W-:Y:S01]  /*3330*/  IMAD.MOV.U32 R11, RZ, RZ, 0x3ff71547 ;  /* 0x3ff71547ff0b7424 */ /* 0x000fe200078e00ff */
[----:B------:R-:W-:Y:S01]  /*3340*/  MOV R20, 0x3b39803f ;  /* 0x3b39803f00147802 */ /* 0x000fe20000000f00 */
[----:B------:R-:W-:Y:S01]  /*3350*/  IMAD.MOV.U32 R18, RZ, RZ, -0x105c611 ;  /* 0xfefa39efff127424 */ /* 0x000fe200078e00ff */
[----:B------:R-:W-:Y:S01]  /*3360*/  MOV R24, 0xfca213ea ;  /* 0xfca213ea00187802 */ /* 0x000fe20000000f00 */
[----:B------:R-:W-:Y:S01]  /*3370*/  IMAD.MOV.U32 R19, RZ, RZ, 0x3fe62e42 ;  /* 0x3fe62e42ff137424 */ /* 0x000fe200078e00ff */
[----:B------:R-:W-:Y:S01]  /*3380*/  BSSY.RECONVERGENT B1, `(.L_x_7633) ;  /* 0x0000053000017945 */ /* 0x000fe20003800200 */
[----:B------:R-:W-:Y:S02]  /*3390*/  IMAD.MOV.U32 R21, RZ, RZ, 0x3c7abc9e ;  /* 0x3c7abc9eff157424 */ /* 0x000fe400078e00ff */
[----:B------:R-:W-:-:S02]  /*33a0*/  IMAD.MOV.U32 R22, RZ, RZ, 0x69ce2bdf ;  /* 0x69ce2bdfff167424 */ /* 0x000fc400078e00ff */
[----:B------:R-:W-:Y:S02]  /*33b0*/  IMAD.MOV.U32 R23, RZ, RZ, 0x3e5ade15 ;  /* 0x3e5ade15ff177424 */ /* 0x000fe400078e00ff */
[----:B------:R-:W-:Y:S01]  /*33c0*/  IMAD.MOV.U32 R25, RZ, RZ, 0x3e928af3 ;  /* 0x3e928af3ff197424 */ /* 0x000fe200078e00ff */
[----:B--2---:R-:W-:Y:S02]  /*33d0*/  DADD R4, R4, -UR20 ;  /* 0x8000001404047e29 */ /* 0x004fe40008000000 */
[----:B------:R-:W-:-:S06]  /*33e0*/  DADD R6, R6, -UR20 ;  /* 0x8000001406067e29 */ /* 0x000fcc0008000000 */
[-C--:B------:R-:W-:Y:S02]  /*33f0*/  DFMA R8, R4, R10.reuse, 6.75539944105574400000e+15 ;  /* 0x433800000408742b */ /* 0x080fe4000000000a */
[----:B------:R-:W-:Y:S01]  /*3400*/  DFMA R10, R6, R10, 6.75539944105574400000e+15 ;  /* 0x43380000060a742b */ /* 0x000fe2000000000a */
[----:B------:R-:W-:Y:S02]  /*3410*/  FSETP.GEU.FTZ.AND P0, PT, |R5|, 4.1917929649353027344, PT ;  /* 0x4086232b0500780b */ /* 0x000fe40003f1e200 */
[----:B------:R-:W-:-:S03]  /*3420*/  FSETP.GEU.FTZ.AND P2, PT, |R7|, 4.1917929649353027344, PT ;  /* 0x4086232b0700780b */ /* 0x000fc60003f5e200 */
[----:B------:R-:W-:Y:S02]  /*3430*/  DADD R12, R8, -6.75539944105574400000e+15 ;  /* 0xc3380000080c7429 */ /* 0x000fe40000000000 */
[----:B------:R-:W-:-:S06]  /*3440*/  DADD R16, R10, -6.75539944105574400000e+15 ;  /* 0xc33800000a107429 */ /* 0x000fcc0000000000 */
[-C--:B------:R-:W-:Y:S02]  /*3450*/  DFMA R14, R12, -R18.reuse, R4 ;  /* 0x800000120c0e722b */ /* 0x080fe40000000004 */
[----:B------:R-:W-:-:S06]  /*3460*/  DFMA R18, R16, -R18, R6 ;  /* 0x800000121012722b */ /* 0x000fcc0000000006 */
[-C--:B------:R-:W-:Y:S02]  /*3470*/  DFMA R2, R12, -R20.reuse, R14 ;  /* 0x800000140c02722b */ /* 0x080fe4000000000e */
[----:B------:R-:W-:Y:S01]  /*3480*/  DFMA R12, R16, -R20, R18 ;  /* 0x80000014100c722b */ /* 0x000fe20000000012 */
[----:B------:R-:W-:Y:S01]  /*3490*/  IMAD.MOV.U32 R18, RZ, RZ, 0x62401315 ;  /* 0x62401315ff127424 */ /* 0x000fe200078e00ff */
[----:B------:R-:W-:Y:S01]  /*34a0*/  MOV R20, 0x7c89eb71 ;  /* 0x7c89eb7100147802 */ /* 0x000fe20000000f00 */
[----:B------:R-:W-:-:S03]  /*34b0*/  IMAD.MOV.U32 R19, RZ, RZ, 0x3ec71dee ;  /* 0x3ec71deeff137424 */ /* 0x000fc600078e00ff */
[-CC-:B------:R-:W-:Y:S01]  /*34c0*/  DFMA R14, R2, R22.reuse, R24.reuse ;  /* 0x00000016020e722b */ /* 0x180fe20000000018 */
[----:B------:R-:W-:Y:S01]  /*34d0*/  IMAD.MOV.U32 R21, RZ, RZ, 0x3efa0199 ;  /* 0x3efa0199ff157424 */ /* 0x000fe200078e00ff */
[----:B------:R-:W-:Y:S01]  /*34e0*/  DFMA R16, R12, R22, R24 ;  /* 0x000000160c10722b */ /* 0x000fe20000000018 */
[----:B------:R-:W-:Y:S01]  /*34f0*/  IMAD.MOV.U32 R22, RZ, RZ, 0x11122322 ;  /* 0x11122322ff167424 */ /* 0x000fe200078e00ff */
[----:B------:R-:W-:Y:S01]  /*3500*/  MOV R24, UR22 ;  /* 0x0000001600187c02 */ /* 0x000fe20008000f00 */
[----:B------:R-:W-:-:S03]  /*3510*/  IMAD.MOV.U32 R23, RZ, RZ, 0x3f811111 ;  /* 0x3f811111ff177424 */ /* 0x000fc600078e00ff */
[--C-:B------:R-:W-:Y:S01]  /*3520*/  DFMA R14, R2, R14, R18.reuse ;  /* 0x0000000e020e722b */ /* 0x100fe20000000012 */
[----:B------:R-:W-:Y:S01]  /*3530*/  IMAD.U32 R25, RZ, RZ, UR23 ;  /* 0x00000017ff197e24 */ /* 0x000fe2000f8e00ff */
[----:B------:R-:W-:Y:S01]  /*3540*/  DFMA R16, R12, R16, R18 ;  /* 0x000000100c10722b */ /* 0x000fe20000000012 */
[----:B------:R-:W-:Y:S02]  /*3550*/  IMAD.MOV.U32 R18, RZ, RZ, 0x14761f65 ;  /* 0x14761f65ff127424 */ /* 0x000fe400078e00ff */
[----:B------:R-:W-:-:S03]  /*3560*/  IMAD.MOV.U32 R19, RZ, RZ, 0x3f2a01a0 ;  /* 0x3f2a01a0ff137424 */ /* 0x000fc600078e00ff */
[--C-:B------:R-:W-:Y:S02]  /*3570*/  DFMA R14, R2, R14, R20.reuse ;  /* 0x0000000e020e722b */ /* 0x100fe40000000014 */
[----:B------:R-:W-:Y:S01]  /*3580*/  DFMA R16, R12, R16, R20 ;  /* 0x000000100c10722b */ /* 0x000fe20000000014 */
[----:B------:R-:W-:Y:S01]  /*3590*/  MOV R20, 0x1852b7af ;  /* 0x1852b7af00147802 */ /* 0x000fe20000000f00 */
[----:B------:R-:W-:-:S04]  /*35a0*/  IMAD.MOV.U32 R21, RZ, RZ, 0x3f56c16c ;  /* 0x3f56c16cff157424 */ /* 0x000fc800078e00ff */
[--C-:B------:R-:W-:Y:S02]  /*35b0*/  DFMA R14, R2, R14, R18.reuse ;  /* 0x0000000e020e722b */ /* 0x100fe40000000012 */
[----:B------:R-:W-:-:S06]  /*35c0*/  DFMA R16, R12, R16, R18 ;  /* 0x000000100c10722b */ /* 0x000fcc0000000012 */
[--C-:B------:R-:W-:Y:S02]  /*35d0*/  DFMA R14, R2, R14, R20.reuse ;  /* 0x0000000e020e722b */ /* 0x100fe40000000014 */
[----:B------:R-:W-:Y:S01]  /*35e0*/  DFMA R18, R12, R16, R20 ;  /* 0x000000100c12722b */ /* 0x000fe20000000014 */
[----:B------:R-:W-:Y:S01]  /*35f0*/  MOV R20, 0x555502a1 ;  /* 0x555502a100147802 */ /* 0x000fe20000000f00 */
[----:B------:R-:W-:-:S04]  /*3600*/  IMAD.MOV.U32 R21, RZ, RZ, 0x3fa55555 ;  /* 0x3fa55555ff157424 */ /* 0x000fc800078e00ff */
[--C-:B------:R-:W-:Y:S02]  /*3610*/  DFMA R16, R2, R14, R22.reuse ;  /* 0x0000000e0210722b */ /* 0x100fe40000000016 */
[----:B------:R-:W0:Y:S01]  /*3620*/  MUFU.RCP64H R15, UR23 ;  /* 0x00000017000f7d08 */ /* 0x000e220008001800 */
[----:B------:R-:W-:Y:S01]  /*3630*/  DFMA R18, R12, R18, R22 ;  /* 0x000000120c12722b */ /* 0x000fe20000000016 */
[----:B------:R-:W-:Y:S02]  /*3640*/  IMAD.MOV.U32 R14, RZ, RZ, 0x1 ;  /* 0x00000001ff0e7424 */ /* 0x000fe400078e00ff */
[----:B------:R-:W-:Y:S02]  /*3650*/  IMAD.MOV.U32 R22, RZ, RZ, 0x55555511 ;  /* 0x55555511ff167424 */ /* 0x000fe400078e00ff */
[--C-:B------:R-:W-:Y:S01]  /*3660*/  DFMA R16, R2, R16, R20.reuse ;  /* 0x000000100210722b */ /* 0x100fe20000000014 */
[----:B------:R-:W-:Y:S02]  /*3670*/  IMAD.MOV.U32 R23, RZ, RZ, 0x3fc55555 ;  /* 0x3fc55555ff177424 */ /* 0x000fe400078e00ff */
[----:B------:R-:W-:Y:S01]  /*3680*/  DFMA R18, R12, R18, R20 ;  /* 0x000000120c12722b */ /* 0x000fe20000000014 */
[----:B------:R-:W-:Y:S01]  /*3690*/  IMAD.MOV.U32 R20, RZ, RZ, 0xb ;  /* 0x0000000bff147424 */ /* 0x000fe200078e00ff */
[----:B------:R-:W-:-:S03]  /*36a0*/  MOV R21, 0x3fe00000 ;  /* 0x3fe0000000157802 */ /* 0x000fc60000000f00 */
[--C-:B------:R-:W-:Y:S02]  /*36b0*/  DFMA R16, R2, R16, R22.reuse ;  /* 0x000000100210722b */ /* 0x100fe40000000016 */
[----:B0-----:R-:W-:Y:S02]  /*36c0*/  DFMA R24, R14, -R24, 1 ;  /* 0x3ff000000e18742b */ /* 0x001fe40000000818 */
[----:B------:R-:W-:-:S04]  /*36d0*/  DFMA R18, R12, R18, R22 ;  /* 0x000000120c12722b */ /* 0x000fc80000000016 */
[----:B------:R-:W-:Y:S02]  /*36e0*/  DFMA R16, R2, R16, R20 ;  /* 0x000000100210722b */ /* 0x000fe40000000014 */
[----:B------:R-:W-:Y:S02]  /*36f0*/  DFMA R24, R24, R24, R24 ;  /* 0x000000181818722b */ /* 0x000fe40000000018 */
[----:B------:R-:W-:Y:S01]  /*3700*/  DFMA R18, R12, R18, R20 ;  /* 0x000000120c12722b */ /* 0x000fe20000000014 */
[----:B------:R-:W-:-:S03]  /*3710*/  IMAD.U32 R20, RZ, RZ, UR22 ;  /* 0x00000016ff147e24 */ /* 0x000fc6000f8e00ff */
[----:B------:R-:W-:Y:S01]  /*3720*/  DFMA R16, R2, R16, 1 ;  /* 0x3ff000000210742b */ /* 0x000fe20000000010 */
[----:B------:R-:W-:Y:S01]  /*3730*/  IMAD.U32 R21, RZ, RZ, UR23 ;  /* 0x00000017ff157e24 */ /* 0x000fe2000f8e00ff */
[----:B------:R-:W-:Y:S02]  /*3740*/  DFMA R24, R14, R24, R14 ;  /* 0x000000180e18722b */ /* 0x000fe4000000000e */
[----:B------:R-:W-:-:S04]  /*3750*/  DFMA R14, R12, R18, 1 ;  /* 0x3ff000000c0e742b */ /* 0x000fc80000000012 */
[----:B------:R-:W-:Y:S02]  /*3760*/  DFMA R16, R2, R16, 1 ;  /* 0x3ff000000210742b */ /* 0x000fe40000000010 */
[----:B------:R-:W-:Y:S02]  /*3770*/  DFMA R2, R24, -R20, 1 ;  /* 0x3ff000001802742b */ /* 0x000fe40000000814 */
[----:B------:R-:W-:-:S06]  /*3780*/  DFMA R14, R12, R14, 1 ;  /* 0x3ff000000c0e742b */ /* 0x000fcc000000000e */
[----:B------:R-:W-:Y:S01]  /*3790*/  DFMA R12, R24, R2, R24 ;  /* 0x00000002180c722b */ /* 0x000fe20000000018 */
[----:B------:R-:W-:-:S03]  /*37a0*/  IMAD R3, R8, 0x100000, R17 ;  /* 0x0010000008037824 */ /* 0x000fc600078e0211 */
        /* <DEDUP_REMOVED lines=16> */
.L_x_7634:
[----:B------:R-:W-:Y:S05]  /*38b0*/  BSYNC.RECONVERGENT B1 ;  /* 0x0000000000017941 */ /* 0x000fea0003800200 */
.L_x_7633:
        /* <DEDUP_REMOVED lines=10> */
[----:B------:R-:W-:Y:S02]  /*3960*/  FSEL R4, R8, RZ, P1 ;  /* 0x000000ff08047208 */ /* 0x000fe40000800000 */
[----:B------:R-:W-:Y:S01]  /*3970*/  @!P0 IADD3 R6, PT, PT, R10, -R7, RZ ;  /* 0x800000070a068210 */ /* 0x000fe20007ffe0ff */
[----:B------:R-:W-:-:S03]  /*3980*/  @!P0 IMAD R15, R7, 0x100000, R15 ;  /* 0x00100000070f8824 */ /* 0x000fc600078e020f */
[----:B------:R-:W-:Y:S01]  /*3990*/  @!P0 LEA R7, R6, 0x3ff00000, 0x14 ;  /* 0x3ff0000006078811 */ /* 0x000fe200078ea0ff */
[----:B------:R-:W-:-:S06]  /*39a0*/  @!P0 IMAD.MOV.U32 R6, RZ, RZ, RZ ;  /* 0x000000ffff068224 */ /* 0x000fcc00078e00ff */
[----:B------:R-:W-:-:S11]  /*39b0*/  @!P0 DMUL R4, R14, R6 ;  /* 0x000000060e048228 */ /* 0x000fd60000000000 */
.L_x_7636:
[----:B------:R-:W-:Y:S05]  /*39c0*/  BSYNC.RECONVERGENT B1 ;  /* 0x0000000000017941 */ /* 0x000fea0003800200 */
.L_x_7635:
[----:B------:R-:W-:Y:S01]  /*39d0*/  IMAD.MOV.U32 R8, RZ, RZ, R4 ;  /* 0x000000ffff087224 */ /* 0x000fe200078e0004 */
[----:B------:R-:W-:Y:S01]  /*39e0*/  MOV R9, R5 ;  /* 0x0000000500097202 */ /* 0x000fe20000000f00 */
[----:B------:R-:W-:Y:S01]  /*39f0*/  BSSY.RECONVERGENT B1, `(.L_x_7637) ;  /* 0x0000013000017945 */ /* 0x000fe20003800200 */
[----:B------:R-:W-:-:S04]  /*3a00*/  FSETP.GEU.AND P1, PT, |R5|, 6.5827683646048100446e-37, PT ;  /* 0x036000000500780b */ /* 0x000fc80003f2e200 */
        /* <DEDUP_REMOVED lines=12> */
[----:B------:R-:W-:Y:S02]  /*3ad0*/  IMAD.MOV.U32 R11, RZ, RZ, R5 ;  /* 0x000000ffff0b7224 */ /* 0x000fe400078e0005 */
[----:B------:R-:W-:-:S07]  /*3ae0*/  IMAD.MOV.U32 R8, RZ, RZ, R6 ;  /* 0x000000ffff087224 */ /* 0x000fce00078e0006 */
[----:B------:R-:W-:Y:S05]  /*3af0*/  CALL.REL.NOINC `($__internal_38_$__cuda_sm20_div_rn_f64_full) ;  /* 0x0000001000647944 */ /* 0x000fea0003c00000 */
[----:B------:R-:W-:Y:S01]  /*3b00*/  MOV R6, R4 ;  /* 0x0000000400067202 */ /* 0x000fe20000000f00 */
[----:B------:R-:W-:-:S07]  /*3b10*/  IMAD.MOV.U32 R7, RZ, RZ, R5 ;  /* 0x000000ffff077224 */ /* 0x000fce00078e0005 */
.L_x_7638:
[----:B------:R-:W-:Y:S05]  /*3b20*/  BSYNC.RECONVERGENT B1 ;  /* 0x0000000000017941 */ /* 0x000fea0003800200 */
.L_x_7637:
[----:B------:R-:W0:Y:S01]  /*3b30*/  MUFU.RCP64H R5, UR23 ;  /* 0x0000001700057d08 */ /* 0x000e220008001800 */
[----:B------:R-:W-:Y:S02]  /*3b40*/  HFMA2 R4, -RZ, RZ, 0, 5.9604644775390625e-08 ;  /* 0x00000001ff047431 */ /* 0x000fe400000001ff */
[----:B------:R-:W-:Y:S01]  /*3b50*/  IMAD.U32 R8, RZ, RZ, UR22 ;  /* 0x00000016ff087e24 */ /* 0x000fe2000f8e00ff */
[----:B------:R-:W-:Y:S01]  /*3b60*/  FSETP.GEU.AND P1, PT, |R3|, 6.5827683646048100446e-37, PT ;  /* 0x036000000300780b */ /* 0x000fe20003f2e200 */
[----:B------:R-:W-:Y:S01]  /*3b70*/  IMAD.U32 R9, RZ, RZ, UR23 ;  /* 0x00000017ff097e24 */ /* 0x000fe2000f8e00ff */
[----:B------:R-:W-:Y:S01]  /*3b80*/  BSSY.RECONVERGENT B1, `(.L_x_7639) ;  /* 0x000001b000017945 */ /* 0x000fe20003800200 */
[----:B------:R-:W-:-:S04]  /*3b90*/  IMAD.MOV.U32 R13, RZ, RZ, 0x10 ;  /* 0x00000010ff0d7424 */ /* 0x000fc800078e00ff */
[----:B------:R-:W-:Y:S01]  /*3ba0*/  IMAD.WIDE R12, R0, R13, UR6 ;  /* 0x00000006000c7e25 */ /* 0x000fe2000f8e020d */
[----:B0-----:R-:W-:-:S08]  /*3bb0*/  DFMA R8, R4, -R8, 1 ;  /* 0x3ff000000408742b */ /* 0x001fd00000000808 */
[----:B------:R-:W-:-:S08]  /*3bc0*/  DFMA R8, R8, R8, R8 ;  /* 0x000000080808722b */ /* 0x000fd00000000008 */
[----:B------:R-:W-:Y:S01]  /*3bd0*/  DFMA R8, R4, R8, R4 ;  /* 0x000000080408722b */ /* 0x000fe20000000004 */
[----:B------:R-:W-:Y:S02]  /*3be0*/  IMAD.U32 R4, RZ, RZ, UR22 ;  /* 0x00000016ff047e24 */ /* 0x000fe4000f8e00ff */
[----:B------:R-:W-:-:S06]  /*3bf0*/  IMAD.U32 R5, RZ, RZ, UR23 ;  /* 0x00000017ff057e24 */ /* 0x000fcc000f8e00ff */
[----:B------:R-:W-:-:S08]  /*3c00*/  DFMA R4, R8, -R4, 1 ;  /* 0x3ff000000804742b */ /* 0x000fd00000000804 */
[----:B------:R-:W-:Y:S01]  /*3c10*/  DFMA R10, R8, R4, R8 ;  /* 0x00000004080a722b */ /* 0x000fe20000000008 */
[----:B------:R-:W-:Y:S01]  /*3c20*/  IMAD.MOV.U32 R8, RZ, RZ, R2 ;  /* 0x000000ffff087224 */ /* 0x000fe200078e0002 */
[----:B------:R-:W-:-:S06]  /*3c30*/  MOV R9, R3 ;  /* 0x0000000300097202 */ /* 0x000fcc0000000f00 */
        /* <DEDUP_REMOVED lines=10> */
[----:B------:R-:W-:Y:S01]  /*3ce0*/  IMAD.U32 R9, RZ, RZ, UR23 ;  /* 0x00000017ff097e24 */ /* 0x000fe2000f8e00ff */
[----:B------:R-:W-:Y:S01]  /*3cf0*/  MOV R8, R4 ;  /* 0x0000000400087202 */ /* 0x000fe20000000f00 */
[----:B------:R-:W-:Y:S02]  /*3d00*/  IMAD.MOV.U32 R10, RZ, RZ, R2 ;  /* 0x000000ffff0a7224 */ /* 0x000fe400078e0002 */
[----:B------:R-:W-:-:S07]  /*3d10*/  IMAD.MOV.U32 R11, RZ, RZ, R3 ;  /* 0x000000ffff0b7224 */ /* 0x000fce00078e0003 */
[----:B------:R-:W-:Y:S05]  /*3d20*/  CALL.REL.NOINC `($__internal_38_$__cuda_sm20_div_rn_f64_full) ;  /* 0x0000000c00d87944 */ /* 0x000fea0003c00000 */
.L_x_7640:
[----:B------:R-:W-:Y:S05]  /*3d30*/  BSYNC.RECONVERGENT B1 ;  /* 0x0000000000017941 */ /* 0x000fea0003800200 */
.L_x_7639:
[----:B------:R-:W-:Y:S01]  /*3d40*/  VIADD R0, R0, UR15 ;  /* 0x0000000f00007c36 */ /* 0x000fe20008000000 */
[----:B------:R0:W-:Y:S03]  /*3d50*/  STG.E.128 desc[UR16][R12.64], R4 ;  /* 0x000000040c007986 */ /* 0x0001e6000c101d10 */
[----:B------:R-:W-:-:S05]  /*3d60*/  IMAD.SHL.U32 R2, R0, 0x2, RZ ;  /* 0x0000000200027824 */ /* 0x000fca00078e00ff */
[----:B------:R-:W-:-:S13]  /*3d70*/  ISETP.GE.AND P0, PT, R2, UR4, PT ;  /* 0x0000000402007c0c */ /* 0x000fda000bf06270 */
[----:B0-----:R-:W-:Y:S05]  /*3d80*/  @!P0 BRA `(.L_x_7641) ;  /* 0xfffffff400588947 */ /* 0x001fea000383ffff */
.L_x_7632:
[----:B------:R-:W-:Y:S05]  /*3d90*/  BSYNC.RECONVERGENT B0 ;  /* 0x0000000000007941 */ /* 0x000fea0003800200 */
.L_x_7631:
[----:B------:R-:W-:-:S05]  /*3da0*/  VIADD R0, R42, UR4 ;  /* 0x000000042a007c36 */ /* 0x000fca0008000000 */
[----:B------:R-:W-:-:S13]  /*3db0*/  ISETP.GE.AND P0, PT, R0, UR11, PT ;  /* 0x0000000b00007c0c */ /* 0x000fda000bf06270 */
[----:B------:R-:W-:Y:S05]  /*3dc0*/  @P0 EXIT ;  /* 0x000000000000094d */ /* 0x000fea0003800000 */
.L_x_7646:
[----:B------:R-:W-:-:S05]  /*3dd0*/  MOV R7, 0x8 ;  /* 0x0000000800077802 */ /* 0x000fca0000000f00 */
[----:B------:R-:W-:-:S05]  /*3de0*/  IMAD.WIDE R6, R0, R7, UR8 ;  /* 0x0000000800067e25 */ /* 0x000fca000f8e0207 */
[----:B0-----:R-:W2:Y:S01]  /*3df0*/  LDG.E.64 R2, desc[UR16][R6.64] ;  /* 0x0000001006027981 */ /* 0x001ea2000c1e1b00 */
[----:B------:R-:W-:Y:S01]  /*3e00*/  IMAD.MOV.U32 R4, RZ, RZ, 0x652b82fe ;  /* 0x652b82feff047424 */ /* 0x000fe200078e00ff */
[----:B------:R-:W-:Y:S01]  /*3e10*/  UMOV UR4, 0xfefa39ef ;  /* 0xfefa39ef00047882 */ /* 0x000fe20000000000 */
[----:B------:R-:W-:Y:S01]  /*3e20*/  IMAD.MOV.U32 R5, RZ, RZ, 0x3ff71547 ;  /* 0x3ff71547ff057424 */ /* 0x000fe200078e00ff */
[----:B------:R-:W-:Y:S01]  /*3e30*/  UMOV UR5, 0x3fe62e42 ;  /* 0x3fe62e4200057882 */ /* 0x000fe20000000000 */
        /* <DEDUP_REMOVED lines=35> */
[----:B------:R-:W-:Y:S01]  /*4070*/  MOV R8, UR22 ;  /* 0x0000001600087c02 */ /* 0x000fe20008000f00 */
[----:B------:R-:W-:-:S03]  /*4080*/  IMAD.U32 R9, RZ, RZ, UR23 ;  /* 0x00000017ff097e24 */ /* 0x000fc6000f8e00ff */
        /* <DEDUP_REMOVED lines=24> */
[----:B------:R-:W-:-:S04]  /*4210*/  @!P0 SHF.R.S32.HI R5, RZ, 0x1, R5 ;  /* 0x00000001ff058819 */ /* 0x000fc80000011405 */
[----:B------:R-:W-:Y:S01]  /*4220*/  @!P0 IADD3 R4, PT, PT, R4, -R5, RZ ;  /* 0x8000000504048210 */ /* 0x000fe20007ffe0ff */
[----:B------:R-:W-:-:S03]  /*4230*/  @!P0 IMAD R3, R5, 0x100000, R7 ;  /* 0x0010000005038824 */ /* 0x000fc600078e0207 */
[----:B------:R-:W-:Y:S01]  /*4240*/  @!P0 LEA R5, R4, 0x3ff00000, 0x14 ;  /* 0x3ff0000004058811 */ /* 0x000fe200078ea0ff */
[----:B------:R-:W-:-:S06]  /*4250*/  @!P0 IMAD.MOV.U32 R4, RZ, RZ, RZ ;  /* 0x000000ffff048224 */ /* 0x000fcc00078e00ff */
[----:B------:R-:W-:-:S11]  /*4260*/  @!P0 DMUL R10, R2, R4 ;  /* 0x00000004020a8228 */ /* 0x000fd60000000000 */
.L_x_7643:
[----:B------:R-:W-:Y:S05]  /*4270*/  BSYNC.RECONVERGENT B0 ;  /* 0x0000000000007941 */ /* 0x000fea0003800200 */
.L_x_7642:
[----:B------:R-:W-:Y:S01]  /*4280*/  MOV R4, R10 ;  /* 0x0000000a00047202 */ /* 0x000fe20000000f00 */
[----:B------:R-:W-:Y:S01]  /*4290*/  IMAD.MOV.U32 R5, RZ, RZ, R11 ;  /* 0x000000ffff057224 */ /* 0x000fe200078e000b */
[----:B------:R-:W-:Y:S01]  /*42a0*/  FSETP.GEU.AND P2, PT, |R11|, 6.5827683646048100446e-37, PT ;  /* 0x036000000b00780b */ /* 0x000fe20003f4e200 */
[----:B------:R-:W-:Y:S01]  /*42b0*/  IMAD.MOV.U32 R6, RZ, RZ, R0 ;  /* 0x000000ffff067224 */ /* 0x000fe200078e0000 */
[----:B------:R-:W-:Y:S01]  /*42c0*/  BSSY.RECONVERGENT B0, `(.L_x_7644) ;  /* 0x0000013000007945 */ /* 0x000fe20003800200 */
[----:B------:R-:W-:Y:S02]  /*42d0*/  VIADD R0, R0, UR15 ;  /* 0x0000000f00007c36 */ /* 0x000fe40008000000 */
[----:B------:R-:W-:-:S03]  /*42e0*/  DMUL R2, R8, R4 ;  /* 0x0000000408027228 */ /* 0x000fc60000000000 */
[----:B------:R-:W-:-:S05]  /*42f0*/  ISETP.GE.AND P1, PT, R0, UR11, PT ;  /* 0x0000000b00007c0c */ /* 0x000fca000bf26270 */
        /* <DEDUP_REMOVED lines=13> */
[----:B------:R-:W-:Y:S02]  /*43d0*/  IMAD.MOV.U32 R2, RZ, RZ, R4 ;  /* 0x000000ffff027224 */ /* 0x000fe400078e0004 */
[----:B------:R-:W-:-:S07]  /*43e0*/  IMAD.MOV.U32 R3, RZ, RZ, R5 ;  /* 0x000000ffff037224 */ /* 0x000fce00078e0005 */
.L_x_7645:
[----:B------:R-:W-:Y:S05]  /*43f0*/  BSYNC.RECONVERGENT B0 ;  /* 0x0000000000007941 */ /* 0x000fea0003800200 */
.L_x_7644:
[----:B------:R-:W-:-:S05]  /*4400*/  MOV R5, 0x8 ;  /* 0x0000000800057802 */ /* 0x000fca0000000f00 */
[----:B------:R-:W-:-:S05]  /*4410*/  IMAD.WIDE R4, R6, R5, UR6 ;  /* 0x0000000606047e25 */ /* 0x000fca000f8e0205 */
[----:B------:R0:W-:Y:S01]  /*4420*/  STG.E.64 desc[UR16][R4.64], R2 ;  /* 0x0000000204007986 */ /* 0x0001e2000c101b10 */
[----:B------:R-:W-:Y:S05]  /*4430*/  @!P1 BRA `(.L_x_7646) ;  /* 0xfffffff800649947 */ /* 0x000fea000383ffff */
[----:B------:R-:W-:Y:S05]  /*4440*/  EXIT ;  /* 0x000000000000794d */ /* 0x000fea0003800000 */
.L_x_7597:
[----:B-1----:R-:W-:Y:S01]  /*4450*/  IMAD.MOV.U32 R13, RZ, RZ, R7 ;  /* 0x000000ffff0d7224 */ /* 0x002fe200078e0007 */
[----:B------:R-:W-:Y:S01]  /*4460*/  MOV R0, 0xffffffff ;  /* 0xffffffff00007802 */ /* 0x000fe20000000f00 */
[----:B------:R-:W-:Y:S02]  /*4470*/  IMAD.MOV.U32 R14, RZ, RZ, 0x10 ;  /* 0x00000010ff0e7424 */ /* 0x000fe400078e00ff */
[----:B------:R-:W-:-:S07]  /*4480*/  IMAD.MOV.U32 R15, RZ, RZ, 0x1f ;  /* 0x0000001fff0f7424 */ /* 0x000fce00078e00ff */
[----:B------:R-:W-:Y:S05]  /*4490*/  WARPSYNC.COLLECTIVE R0, `(.L_x_7647) ;  /* 0x0000000000087348 */ /* 0x000fea0003c00000 */
[----:B------:R0:W1:Y:S02]  /*44a0*/  SHFL.DOWN P0, R12, R13, R14, R15 ;  /* 0x0800000e0d0c7389 */ /* 0x000064000000000f */
[----:B01----:R-:W-:Y:S05]  /*44b0*/  ENDCOLLECTIVE ;  /* 0x000000000000791b */ /* 0x003fea0003800000 */
.L_x_7647:
[----:B------:R-:W-:Y:S02]  /*44c0*/  IMAD.MOV.U32 R13, RZ, RZ, R6 ;  /* 0x000000ffff0d7224 */ /* 0x000fe400078e0006 */
[----:B------:R-:W-:-:S07]  /*44d0*/  IMAD.MOV.U32 R9, RZ, RZ, R12 ;  /* 0x000000ffff097224 */ /* 0x000fce00078e000c */
[----:B------:R-:W-:Y:S05]  /*44e0*/  WARPSYNC.COLLECTIVE R0, `(.L_x_7648) ;  /* 0x0000000000087348 */ /* 0x000fea0003c00000 */
[----:B------:R0:W1:Y:S02]  /*44f0*/  SHFL.DOWN P0, R12, R13, R14, R15 ;  /* 0x0800000e0d0c7389 */ /* 0x000064000000000f */
[----:B01----:R-:W-:Y:S05]  /*4500*/  ENDCOLLECTIVE ;  /* 0x000000000000791b */ /* 0x003fea0003800000 */
.L_x_7648:
[----:B------:R-:W-:Y:S02]  /*4510*/  IMAD.MOV.U32 R14, RZ, RZ, 0x8 ;  /* 0x00000008ff0e7424 */ /* 0x000fe400078e00ff */
[----:B------:R-:W-:-:S06]  /*4520*/  IMAD.MOV.U32 R8, RZ, RZ, R12 ;  /* 0x000000ffff087224 */ /* 0x000fcc00078e000c */
[----:B------:R-:W-:-:S06]  /*4530*/  DSETP.GEU.AND P0, PT, R6, R8, PT ;  /* 0x000000080600722a */ /* 0x000fcc0003f0e000 */
[----:B------:R-:W-:Y:S02]  /*4540*/  FSEL R9, R9, R7, !P0 ;  /* 0x0000000709097208 */ /* 0x000fe40004000000 */
[----:B------:R-:W-:Y:S02]  /*4550*/  FSEL R8, R8, R6, !P0 ;  /* 0x0000000608087208 */ /* 0x000fe40004000000 */
[----:B------:R-:W-:-:S07]  /*4560*/  MOV R13, R9 ;  /* 0x00000009000d7202 */ /* 0x000fce0000000f00 */
[----:B------:R-:W-:Y:S05]  /*4570*/  WARPSYNC.COLLECTIVE R0, `(.L_x_7649) ;  /* 0x0000000000087348 */ /* 0x000fea0003c00000 */
[----:B------:R0:W1:Y:S02]  /*4580*/  SHFL.DOWN P0, R12, R13, R14, R15 ;  /* 0x0800000e0d0c7389 */ /* 0x000064000000000f */
[----:B01----:R-:W-:Y:S05]  /*4590*/  ENDCOLLECTIVE ;  /* 0x000000000000791b */ /* 0x003fea0003800000 */
.L_x_7649:
[----:B------:R-:W-:Y:S02]  /*45a0*/  IMAD.MOV.U32 R13, RZ, RZ, R8 ;  /* 0x000000ffff0d7224 */ /* 0x000fe400078e0008 */
[----:B------:R-:W-:-:S07]  /*45b0*/  IMAD.MOV.U32 R7, RZ, RZ, R12 ;  /* 0x000000ffff077224 */ /* 0x000fce00078e000c */
[----:B------:R-:W-:Y:S05]  /*45c0*/  WARPSYNC.COLLECTIVE R0, `(.L_x_7650) ;  /* 0x0000000000087348 */ /* 0x000fea0003c00000 */
[----:B------:R0:W1:Y:S02]  /*45d0*/  SHFL.DOWN P0, R12, R13, R14, R15 ;  /* 0x0800000e0d0c7389 */ /* 0x000064000000000f */
[----:B01----:R-:W-:Y:S05]  /*45e0*/  ENDCOLLECTIVE ;  /* 0x000000000000791b */ /* 0x003fea0003800000 */
.L_x_7650:
[----:B------:R-:W-:Y:S01]  /*45f0*/  IMAD.MOV.U32 R14, RZ, RZ, 0x4 ;  /* 0x00000004ff0e7424 */ /* 0x000fe200078e00ff */
[----:B------:R-:W-:-:S06]  /*4600*/  MOV R6, R12 ;  /* 0x0000000c00067202 */ /* 0x000fcc0000000f00 */
[----:B------:R-:W-:-:S06]  /*4610*/  DSETP.GEU.AND P0, PT, R8, R6, PT ;  /* 0x000000060800722a */ /* 0x000fcc0003f0e000 */
[----:B------:R-:W-:Y:S02]  /*4620*/  FSEL R9, R7, R9, !P0 ;  /* 0x0000000907097208 */ /* 0x000fe40004000000 */
[----:B------:R-:W-:-:S03]  /*4630*/  FSEL R8, R6, R8, !P0 ;  /* 0x0000000806087208 */ /* 0x000fc60004000000 */
[----:B------:R-:W-:-:S07]  /*4640*/  IMAD.MOV.U32 R13, RZ, RZ, R9 ;  /* 0x000000ffff0d7224 */ /* 0x000fce00078e0009 */
[----:B------:R-:W-:Y:S05]  /*4650*/  WARPSYNC.COLLECTIVE R0, `(.L_x_7651) ;  /* 0x0000000000087348 */ /* 0x000fea0003c00000 */
[----:B------:R0:W1:Y:S02]  /*4660*/  SHFL.DOWN P0, R12, R13, R14, R15 ;  /* 0x0800000e0d0c7389 */ /* 0x000064000000000f */
[----:B01----:R-:W-:Y:S05]  /*4670*/  ENDCOLLECTIVE ;  /* 0x000000000000791b */ /* 0x003fea0003800000 */
.L_x_7651:
[----:B------:R-:W-:Y:S01]  /*4680*/  MOV R13, R8 ;  /* 0x00000008000d7202 */ /* 0x000fe20000000f00 */
[----:B------:R-:W-:-:S07]  /*4690*/  IMAD.MOV.U32 R7, RZ, RZ, R12 ;  /* 0x000000ffff077224 */ /* 0x000fce00078e000c */
[----:B------:R-:W-:Y:S05]  /*46a0*/  WARPSYNC.COLLECTIVE R0, `(.L_x_7652) ;  /* 0x0000000000087348 */ /* 0x000fea0003c00000 */
[----:B------:R0:W1:Y:S02]  /*46b0*/  SHFL.DOWN P0, R12, R13, R14, R15 ;  /* 0x0800000e0d0c7389 */ /* 0x000064000000000f */
[----:B01----:R-:W-:Y:S05]  /*46c0*/  ENDCOLLECTIVE ;  /* 0x000000000000791b */ /* 0x003fea0003800000 */
.L_x_7652:
[----:B------:R-:W-:Y:S02]  /*46d0*/  IMAD.MOV.U32 R14, RZ, RZ, 0x2 ;  /* 0x00000002ff0e7424 */ /* 0x000fe400078e00ff */
[----:B------:R-:W-:-:S06]  /*46e0*/  IMAD.MOV.U32 R6, RZ, RZ, R12 ;  /* 0x000000ffff067224 */ /* 0x000fcc00078e000c */
[----:B------:R-:W-:-:S06]  /*46f0*/  DSETP.GEU.AND P0, PT, R8, R6, PT ;  /* 0x000000060800722a */ /* 0x000fcc0003f0e000 */
[----:B------:R-:W-:Y:S02]  /*4700*/  FSEL R9, R7, R9, !P0 ;  /* 0x0000000907097208 */ /* 0x000fe40004000000 */
[----:B------:R-:W-:-:S03]  /*4710*/  FSEL R8, R6, R8, !P0 ;  /* 0x0000000806087208 */ /* 0x000fc60004000000 */
[----:B------:R-:W-:-:S07]  /*4720*/  IMAD.MOV.U32 R13, RZ, RZ, R9 ;  /* 0x000000ffff0d7224 */ /* 0x000fce00078e0009 */
[----:B------:R-:W-:Y:S05]  /*4730*/  WARPSYNC.COLLECTIVE R0, `(.L_x_7653) ;  /* 0x0000000000087348 */ /* 0x000fea0003c00000 */
[----:B------:R0:W1:Y:S02]  /*4740*/  SHFL.DOWN P0, R12, R13, R14, R15 ;  /* 0x0800000e0d0c7389 */ /* 0x000064000000000f */
[----:B01----:R-:W-:Y:S05]  /*4750*/  ENDCOLLECTIVE ;  /* 0x000000000000791b */ /* 0x003fea0003800000 */
.L_x_7653:
[----:B------:R-:W-:Y:S01]  /*4760*/  IMAD.MOV.U32 R13, RZ, RZ, R8 ;  /* 0x000000ffff0d7224 */ /* 0x000fe200078e0008 */
[----:B------:R-:W-:-:S07]  /*4770*/  MOV R7, R12 ;  /* 0x0000000c00077202 */ /* 0x000fce0000000f00 */
[----:B------:R-:W-:Y:S05]  /*4780*/  WARPSYNC.COLLECTIVE R0, `(.L_x_7654) ;  /* 0x0000000000087348 */ /* 0x000fea0003c00000 */
[----:B------:R0:W1:Y:S02]  /*4790*/  SHFL.DOWN P0, R12, R13, R14, R15 ;  /* 0x0800000e0d0c7389 */ /* 0x000064000000000f */
[----:B01----:R-:W-:Y:S05]  /*47a0*/  ENDCOLLECTIVE ;  /* 0x000000000000791b */ /* 0x003fea0003800000 */
.L_x_7654:
[----:B------:R-:W-:Y:S01]  /*47b0*/  MOV R14, 0x1 ;  /* 0x00000001000e7802 */ /* 0x000fe20000000f00 */
        /* <DEDUP_REMOVED lines=8> */
.L_x_7655:
[----:B------:R-:W-:Y:S02]  /*4840*/  IMAD.MOV.U32 R13, RZ, RZ, R8 ;  /* 0x000000ffff0d7224 */ /* 0x000fe400078e0008 */
[----:B------:R-:W-:-:S07]  /*4850*/  IMAD.MOV.U32 R7, RZ, RZ, R12 ;  /* 0x000000ffff077224 */ /* 0x000fce00078e000c */
[----:B------:R-:W-:Y:S05]  /*4860*/  WARPSYNC.COLLECTIVE R0, `(.L_x_7656) ;  /* 0x0000000000087348 */ /* 0x000fea0003c00000 */
[----:B------:R0:W1:Y:S02]  /*4870*/  SHFL.DOWN P0, R12, R13, R14, R15 ;  /* 0x0800000e0d0c7389 */ /* 0x000064000000000f */
[----:B01----:R-:W-:Y:S05]  /*4880*/  ENDCOLLECTIVE ;  /* 0x000000000000791b */ /* 0x003fea0003800000 */
.L_x_7656:
[----:B------:R-:W-:Y:S01]  /*4890*/  IMAD.MOV.U32 R6, RZ, RZ, R12 ;  /* 0x000000ffff067224 */ /* 0x000fe200078e000c */
[----:B------:R-:W-:Y:S06]  /*48a0*/  BRA `(.L_x_7657) ;  /* 0xffffffc000d47947 */ /* 0x000fec000383ffff */
.L_x_7617:
[----:B-1----:R-:W-:Y:S01]  /*48b0*/  MOV R13, R5 ;  /* 0x00000005000d7202 */ /* 0x002fe20000000f00 */
[----:B------:R-:W-:Y:S02]  /*48c0*/  IMAD.MOV.U32 R14, RZ, RZ, 0x10 ;  /* 0x00000010ff0e7424 */ /* 0x000fe400078e00ff */
[----:B------:R-:W-:Y:S02]  /*48d0*/  IMAD.MOV.U32 R15, RZ, RZ, 0x1f ;  /* 0x0000001fff0f7424 */ /* 0x000fe400078e00ff */
[----:B------:R-:W-:-:S07]  /*48e0*/  IMAD.MOV.U32 R0, RZ, RZ, -0x1 ;  /* 0xffffffffff007424 */ /* 0x000fce00078e00ff */
[----:B------:R-:W-:Y:S05]  /*48f0*/  WARPSYNC.COLLECTIVE R0, `(.L_x_7658) ;  /* 0x0000000000087348 */ /* 0x000fea0003c00000 */
[----:B------:R0:W1:Y:S02]  /*4900*/  SHFL.DOWN P0, R12, R13, R14, R15 ;  /* 0x0800000e0d0c7389 */ /* 0x000064000000000f */
[----:B01----:R-:W-:Y:S05]  /*4910*/  ENDCOLLECTIVE ;  /* 0x000000000000791b */ /* 0x003fea0003800000 */
.L_x_7658:
[----:B------:R-:W-:Y:S01]  /*4920*/  IMAD.MOV.U32 R13, RZ, RZ, R4 ;  /* 0x000000ffff0d7224 */ /* 0x000fe200078e0004 */
[----:B------:R-:W-:-:S07]  /*4930*/  MOV R7, R12 ;  /* 0x0000000c00077202 */ /* 0x000fce0000000f00 */
[----:B------:R-:W-:Y:S05]  /*4940*/  WARPSYNC.COLLECTIVE R0, `(.L_x_7659) ;  /* 0x0000000000087348 */ /* 0x000fea0003c00000 */
[----:B------:R0:W1:Y:S02]  /*4950*/  SHFL.DOWN P0, R12, R13, R14, R15 ;  /* 0x0800000e0d0c7389 */ /* 0x000064000000000f */
[----:B01----:R-:W-:Y:S05]  /*4960*/  ENDCOLLECTIVE ;  /* 0x000000000000791b */ /* 0x003fea0003800000 */
.L_x_7659:
[----:B------:R-:W-:Y:S01]  /*4970*/  MOV R14, 0x8 ;  /* 0x00000008000e7802 */ /* 0x000fe20000000f00 */
[----:B------:R-:W-:-:S06]  /*4980*/  IMAD.MOV.U32 R6, RZ, RZ, R12 ;  /* 0x000000ffff067224 */ /* 0x000fcc00078e000c */
[----:B------:R-:W-:-:S10]  /*4990*/  DADD R6, R4, R6 ;  /* 0x0000000004067229 */ /* 0x000fd40000000006 */
[----:B------:R-:W-:-:S07]  /*49a0*/  IMAD.MOV.U32 R13, RZ, RZ, R7 ;  /* 0x000000ffff0d7224 */ /* 0x000fce00078e0007 */
[----:B------:R-:W-:Y:S05]  /*49b0*/  WARPSYNC.COLLECTIVE R0, `(.L_x_7660) ;  /* 0x0000000000087348 */ /* 0x000fea0003c00000 */
[----:B------:R0:W1:Y:S02]  /*49c0*/  SHFL.DOWN P0, R12, R13, R14, R15 ;  /* 0x0800000e0d0c7389 */ /* 0x000064000000000f */
[----:B01----:R-:W-:Y:S05]  /*49d0*/  ENDCOLLECTIVE ;  /* 0x000000000000791b */ /* 0x003fea0003800000 */
.L_x_7660:
[----:B------:R-:W-:Y:S02]  /*49e0*/  IMAD.MOV.U32 R13, RZ, RZ, R6 ;  /* 0x000000ffff0d7224 */ /* 0x000fe400078e0006 */
[----:B------:R-:W-:-:S07]  /*49f0*/  IMAD.MOV.U32 R9, RZ, RZ, R12 ;  /* 0x000000ffff097224 */ /* 0x000fce00078e000c */
[----:B------:R-:W-:Y:S05]  /*4a00*/  WARPSYNC.COLLECTIVE R0, `(.L_x_7661) ;  /* 0x0000000000087348 */ /* 0x000fea0003c00000 */
[----:B------:R0:W1:Y:S02]  /*4a10*/  SHFL.DOWN P0, R12, R13, R14, R15 ;  /* 0x0800000e0d0c7389 */ /* 0x000064000000000f */
[----:B01----:R-:W-:Y:S05]  /*4a20*/  ENDCOLLECTIVE ;  /* 0x000000000000791b */ /* 0x003fea0003800000 */
.L_x_7661:
[----:B------:R-:W-:Y:S02]  /*4a30*/  IMAD.MOV.U32 R14, RZ, RZ, 0x4 ;  /* 0x00000004ff0e7424 */ /* 0x000fe400078e00ff */
[----:B------:R-:W-:-:S06]  /*4a40*/  IMAD.MOV.U32 R8, RZ, RZ, R12 ;  /* 0x000000ffff087224 */ /* 0x000fcc00078e000c */
[----:B------:R-:W-:-:S10]  /*4a50*/  DADD R8, R6, R8 ;  /* 0x0000000006087229 */ /* 0x000fd40000000008 */
[----:B------:R-:W-:-:S07]  /*4a60*/  MOV R13, R9 ;  /* 0x00000009000d7202 */ /* 0x000fce0000000f00 */
[----:B------:R-:W-:Y:S05]  /*4a70*/  WARPSYNC.COLLECTIVE R0, `(.L_x_7662) ;  /* 0x0000000000087348 */ /* 0x000fea0003c00000 */
[----:B------:R0:W1:Y:S02]  /*4a80*/  SHFL.DOWN P0, R12, R13, R14, R15 ;  /* 0x0800000e0d0c7389 */ /* 0x000064000000000f */
[----:B01----:R-:W-:Y:S05]  /*4a90*/  ENDCOLLECTIVE ;  /* 0x000000000000791b */ /* 0x003fea0003800000 */
.L_x_7662:
[----:B------:R-:W-:Y:S02]  /*4aa0*/  IMAD.MOV.U32 R13, RZ, RZ, R8 ;  /* 0x000000ffff0d7224 */ /* 0x000fe400078e0008 */
[----:B------:R-:W-:-:S07]  /*4ab0*/  IMAD.MOV.U32 R11, RZ, RZ, R12 ;  /* 0x000000ffff0b7224 */ /* 0x000fce00078e000c */
[----:B------:R-:W-:Y:S05]  /*4ac0*/  WARPSYNC.COLLECTIVE R0, `(.L_x_7663) ;  /* 0x0000000000087348 */ /* 0x000fea0003c00000 */
[----:B------:R0:W1:Y:S02]  /*4ad0*/  SHFL.DOWN P0, R12, R13, R14, R15 ;  /* 0x0800000e0d0c7389 */ /* 0x000064000000000f */
[----:B01----:R-:W-:Y:S05]  /*4ae0*/  ENDCOLLECTIVE ;  /* 0x000000000000791b */ /* 0x003fea0003800000 */
.L_x_7663:
[----:B------:R-:W-:Y:S01]  /*4af0*/  IMAD.MOV.U32 R14, RZ, RZ, 0x2 ;  /* 0x00000002ff0e7424 */ /* 0x000fe200078e00ff */
[----:B------:R-:W-:-:S06]  /*4b00*/  MOV R10, R12 ;  /* 0x0000000c000a7202 */ /* 0x000fcc0000000f00 */
[----:B------:R-:W-:-:S10]  /*4b10*/  DADD R10, R8, R10 ;  /* 0x00000000080a7229 */ /* 0x000fd4000000000a */
[----:B------:R-:W-:-:S07]  /*4b20*/  IMAD.MOV.U32 R13, RZ, RZ, R11 ;  /* 0x000000ffff0d7224 */ /* 0x000fce00078e000b */
[----:B------:R-:W-:Y:S05]  /*4b30*/  WARPSYNC.COLLECTIVE R0, `(.L_x_7664) ;  /* 0x0000000000087348 */ /* 0x000fea0003c00000 */
[----:B------:R0:W1:Y:S02]  /*4b40*/  SHFL.DOWN P0, R12, R13, R14, R15 ;  /* 0x0800000e0d0c7389 */ /* 0x000064000000000f */
[----:B01----:R-:W-:Y:S05]  /*4b50*/  ENDCOLLECTIVE ;  /* 0x000000000000791b */ /* 0x003fea0003800000 */
.L_x_7664:
[----:B------:R-:W-:Y:S01]  /*4b60*/  MOV R13, R10 ;  /* 0x0000000a000d7202 */ /* 0x000fe20000000f00 */
[----:B------:R-:W-:-:S07]  /*4b70*/  IMAD.MOV.U32 R5, RZ, RZ, R12 ;  /* 0x000000ffff057224 */ /* 0x000fce00078e000c */
[----:B------:R-:W-:Y:S05]  /*4b80*/  WARPSYNC.COLLECTIVE R0, `(.L_x_7665) ;  /* 0x0000000000087348 */ /* 0x000fea0003c00000 */
[----:B------:R0:W1:Y:S02]  /*4b90*/  SHFL.DOWN P0, R12, R13, R14, R15 ;  /* 0x0800000e0d0c7389 */ /* 0x000064000000000f */
[----:B01----:R-:W-:Y:S05]  /*4ba0*/  ENDCOLLECTIVE ;  /* 0x000000000000791b */ /* 0x003fea0003800000 */
.L_x_7665:
[----:B------:R-:W-:Y:S02]  /*4bb0*/  IMAD.MOV.U32 R14, RZ, RZ, 0x1 ;  /* 0x00000001ff0e7424 */ /* 0x000fe400078e00ff */
[----:B------:R-:W-:-:S06]  /*4bc0*/  IMAD.MOV.U32 R4, RZ, RZ, R12 ;  /* 0x000000ffff047224 */ /* 0x000fcc00078e000c */
[----:B------:R-:W-:-:S10]  /*4bd0*/  DADD R4, R10, R4 ;  /* 0x000000000a047229 */ /* 0x000fd40000000004 */
[----:B------:R-:W-:-:S07]  /*4be0*/  IMAD.MOV.U32 R13, RZ, RZ, R5 ;  /* 0x000000ffff0d7224 */ /* 0x000fce00078e0005 */
[----:B------:R-:W-:Y:S05]  /*4bf0*/  WARPSYNC.COLLECTIVE R0, `(.L_x_7666) ;  /* 0x0000000000087348 */ /* 0x000fea0003c00000 */
[----:B------:R0:W1:Y:S02]  /*4c00*/  SHFL.DOWN P0, R12, R13, R14, R15 ;  /* 0x0800000e0d0c7389 */ /* 0x000064000000000f */
[----:B01----:R-:W-:Y:S05]  /*4c10*/  ENDCOLLECTIVE ;  /* 0x000000000000791b */ /* 0x003fea0003800000 */
.L_x_7666:
[----:B------:R-:W-:Y:S01]  /*4c20*/  IMAD.MOV.U32 R13, RZ, RZ, R4 ;  /* 0x000000ffff0d7224 */ /* 0x000fe200078e0004 */
[----:B------:R-:W-:-:S07]  /*4c30*/  MOV R7, R12 ;  /* 0x0000000c00077202 */ /* 0x000fce0000000f00 */
[----:B------:R-:W-:Y:S05]  /*4c40*/  WARPSYNC.COLLECTIVE R0, `(.L_x_7667) ;  /* 0x0000000000087348 */ /* 0x000fea0003c00000 */
[----:B------:R0:W1:Y:S02]  /*4c50*/  SHFL.DOWN P0, R12, R13, R14, R15 ;  /* 0x0800000e0d0c7389 */ /* 0x000064000000000f */
[----:B01----:R-:W-:Y:S05]  /*4c60*/  ENDCOLLECTIVE ;  /* 0x000000000000791b */ /* 0x003fea0003800000 */
.L_x_7667:
[----:B------:R-:W-:Y:S01]  /*4c70*/  IMAD.MOV.U32 R6, RZ, RZ, R12 ;  /* 0x000000ffff067224 */ /* 0x000fe200078e000c */
[----:B------:R-:W-:Y:S06]  /*4c80*/  BRA `(.L_x_7668) ;  /* 0xffffffd4003c7947 */ /* 0x000fec000383ffff */
        .weak           $__internal_38_$__cuda_sm20_div_rn_f64_full
        .type           $__internal_38_$__cuda_sm20_div_rn_f64_full,@function
        .size           $__internal_38_$__cuda_sm20_div_rn_f64_full,(.L_x_11602 - $__internal_38_$__cuda_sm20_div_rn_f64_full)
$__internal_38_$__cuda_sm20_div_rn_f64_full:
[C---:B------:R-:W-:Y:S01]  /*4c90*/  FSETP.GEU.AND P0, PT, |R9|.reuse, 1.469367938527859385e-39, PT ;  /* 0x001000000900780b */ /* 0x040fe20003f0e200 */
[----:B------:R-:W-:Y:S01]  /*4ca0*/  BSSY.RECONVERGENT B2, `(.L_x_7669) ;  /* 0x0000056000027945 */ /* 0x000fe20003800200 */
[----:B------:R-:W-:Y:S02]  /*4cb0*/  LOP3.LUT R4, R9, 0x800fffff, RZ, 0xc0, !PT ;  /* 0x800fffff09047812 */ /* 0x000fe400078ec0ff */
[C---:B------:R-:W-:Y:S02]  /*4cc0*/  FSETP.GEU.AND P3, PT, |R11|.reuse, 1.469367938527859385e-39, PT ;  /* 0x001000000b00780b */ /* 0x040fe40003f6e200 */
[----:B------:R-:W-:Y:S01]  /*4cd0*/  LOP3.LUT R5, R4, 0x3ff00000, RZ, 0xfc, !PT ;  /* 0x3ff0000004057812 */ /* 0x000fe200078efcff */
[----:B------:R-:W-:Y:S01]  /*4ce0*/  IMAD.MOV.U32 R4, RZ, RZ, R8 ;  /* 0x000000ffff047224 */ /* 0x000fe200078e0008 */
[----:B------:R-:W-:Y:S02]  /*4cf0*/  MOV R14, 0x1 ;  /* 0x00000001000e7802 */ /* 0x000fe40000000f00 */
[----:B------:R-:W-:-:S02]  /*4d00*/  LOP3.LUT R17, R11, 0x7ff00000, RZ, 0xc0, !PT ;  /* 0x7ff000000b117812 */ /* 0x000fc400078ec0ff */
[----:B------:R-:W-:Y:S01]  /*4d10*/  LOP3.LUT R26, R9, 0x7ff00000, RZ, 0xc0, !PT ;  /* 0x7ff00000091a7812 */ /* 0x000fe200078ec0ff */
[----:B------:R-:W-:Y:S01]  /*4d20*/  @!P0 DMUL R4, R8, 8.98846567431157953865e+307 ;  /* 0x7fe0000008048828 */ /* 0x000fe20000000000 */
[----:B------:R-:W-:Y:S02]  /*4d30*/  MOV R27, R17 ;  /* 0x00000011001b7202 */ /* 0x000fe40000000f00 */
[----:B------:R-:W-:Y:S02]  /*4d40*/  ISETP.GE.U32.AND P2, PT, R17, R26, PT ;  /* 0x0000001a1100720c */ /* 0x000fe40003f46070 */
[----:B------:R-:W-:Y:S01]  /*4d50*/  @!P3 LOP3.LUT R20, R9, 0x7ff00000, RZ, 0xc0, !PT ;  /* 0x7ff000000914b812 */ /* 0x000fe200078ec0ff */
[----:B------:R-:W0:Y:S03]  /*4d60*/  MUFU.RCP64H R15, R5 ;  /* 0x00000005000f7308 */ /* 0x000e260000001800 */
        /* <DEDUP_REMOVED lines=43> */
[----:B------:R-:W-:Y:S01]  /*5020*/  MOV R4, RZ ;  /* 0x000000ff00047202 */ /* 0x000fe20000000f00 */
[----:B------:R-:W-:-:S05]  /*5030*/  DMUL.RP R10, R18, R10 ;  /* 0x0000000a120a7228 */ /* 0x000fca0000008000 */
[----:B------:R-:W-:-:S05]  /*5040*/  DFMA R4, R20, -R4, R18 ;  /* 0x800000041404722b */ /* 0x000fca0000000012 */
[----:B------:R-:W-:Y:S02]  /*5050*/  LOP3.LUT R9, R11, R9, RZ, 0x3c, !PT ;  /* 0x000000090b097212 */ /* 0x000fe400078e3cff */
[----:B------:R-:W-:-:S04]  /*5060*/  IADD3 R4, PT, PT, -R17, -0x43300000, RZ ;  /* 0xbcd0000011047810 */ /* 0x000fc80007ffe1ff */
[----:B------:R-:W-:-:S04]  /*5070*/  FSETP.NEU.AND P0, PT, |R5|, R4, PT ;  /* 0x000000040500720b */ /* 0x000fc80003f0d200 */
[----:B------:R-:W-:Y:S02]  /*5080*/  FSEL R20, R10, R20, !P0 ;  /* 0x000000140a147208 */ /* 0x000fe40004000000 */
[----:B------:R-:W-:Y:S01]  /*5090*/  FSEL R21, R9, R21, !P0 ;  /* 0x0000001509157208 */ /* 0x000fe20004000000 */
[----:B------:R-:W-:Y:S06]  /*50a0*/  BRA `(.L_x_7671) ;  /* 0x0000000000547947 */ /* 0x000fec0003800000 */
.L_x_7670:
        /* <DEDUP_REMOVED lines=12> */
[----:B------:R-:W-:Y:S01]  /*5170*/  @!P0 IMAD.MOV.U32 R20, RZ, RZ, RZ ;  /* 0x000000ffff148224 */ /* 0x000fe200078e00ff */
[----:B------:R-:W-:-:S03]  /*5180*/  @P0 MOV R20, RZ ;  /* 0x000000ff00140202 */ /* 0x000fc60000000f00 */
[----:B------:R-:W-:Y:S01]  /*5190*/  @P0 IMAD.MOV.U32 R21, RZ, RZ, R4 ;  /* 0x000000ffff150224 */ /* 0x000fe200078e0004 */
[----:B------:R-:W-:Y:S06]  /*51a0*/  BRA `(.L_x_7671) ;  /* 0x0000000000147947 */ /* 0x000fec0003800000 */
.L_x_7673:
[----:B------:R-:W-:Y:S01]  /*51b0*/  LOP3.LUT R21, R9, 0x80000, RZ, 0xfc, !PT ;  /* 0x0008000009157812 */ /* 0x000fe200078efcff */
[----:B------:R-:W-:Y:S01]  /*51c0*/  IMAD.MOV.U32 R20, RZ, RZ, R8 ;  /* 0x000000ffff147224 */ /* 0x000fe200078e0008 */
[----:B------:R-:W-:Y:S06]  /*51d0*/  BRA `(.L_x_7671) ;  /* 0x0000000000087947 */ /* 0x000fec0003800000 */
.L_x_7672:
[----:B------:R-:W-:Y:S01]  /*51e0*/  LOP3.LUT R21, R11, 0x80000, RZ, 0xfc, !PT ;  /* 0x000800000b157812 */ /* 0x000fe200078efcff */
[----:B------:R-:W-:-:S07]  /*51f0*/  IMAD.MOV.U32 R20, RZ, RZ, R10 ;  /* 0x000000ffff147224 */ /* 0x000fce00078e000a */
.L_x_7671:
[----:B------:R-:W-:Y:S05]  /*5200*/  BSYNC.RECONVERGENT B2 ;  /* 0x0000000000027941 */ /* 0x000fea0003800200 */
.L_x_7669:
[----:B------:R-:W-:Y:S01]  /*5210*/  IMAD.MOV.U32 R17, RZ, RZ, 0x0 ;  /* 0x00000000ff117424 */ /* 0x000fe200078e00ff */
[----:B------:R-:W-:Y:S01]  /*5220*/  MOV R4, R20 ;  /* 0x0000001400047202 */ /* 0x000fe20000000f00 */
[----:B------:R-:W-:Y:S02]  /*5230*/  IMAD.MOV.U32 R5, RZ, RZ, R21 ;  /* 0x000000ffff057224 */ /* 0x000fe400078e0015 */
[----:B------:R-:W-:Y:S05]  /*5240*/  RET.REL.NODEC R16 `(_ZN2at6native43_GLOBAL__N__9ae7fba5_10_SoftMax_cu_9f978f6319cunn_SoftMaxForwardILi2EdddNS1_22SoftMaxForwardEpilogueEEEvPT2_PKT0_i) ;  /* 0xffffffac106c7950 */ /* 0x000fea0003c3ffff */
.L_x_7674:
        /* <DEDUP_REMOVED lines=11> */
.L_x_11602:


//--------------------- .text._ZN2at6native43_GLOBAL__N__9ae7fba5_10_SoftMax_cu_9f978f6323cunn_SoftMaxForwardSmemILi2EdddNS1_22SoftMaxForwardEpilogueElEEvPT2_PKT0_T4_ --------------------------
	.section	.text._ZN2at6native43_GLOBAL__N__9ae7fba5_10_SoftMax_cu_9f978f6323cunn_SoftMaxForwardSmemILi2EdddNS1_22SoftMaxForwardEpilogueElEEvPT2_PKT0_T4_,"ax",@progbits
	.align	128
.text._ZN2at6native43_GLOBAL__N__9ae7fba5_10_SoftMax_cu_9f978f6323cunn_SoftMaxForwardSmemILi2EdddNS1_22SoftMaxForwardEpilogueElEEvPT2_PKT0_T4_:
        .type           _ZN2at6native43_GLOBAL__N__9ae7fba5_10_SoftMax_cu_9f978f6323cunn_SoftMaxForwardSmemILi2EdddNS1_22SoftMaxForwardEpilogueElEEvPT2_PKT0_T4_,@function
        .size           _ZN2at6native43_GLOBAL__N__9ae7fba5_10_SoftMax_cu_9f978f6323cunn_SoftMaxForwardSmemILi2EdddNS1_22SoftMaxForwardEpilogueElEEvPT2_PKT0_T4_,(.L_x_11604 - _ZN2at6native43_GLOBAL__N__9ae7fba5_10_SoftMax_cu_9f978f6323cunn_SoftMaxForwardSmemILi2EdddNS1_22SoftMaxForwardEpilogueElEEvPT2_PKT0_T4_)
        .other          _ZN2at6native43_GLOBAL__N__9ae7fba5_10_SoftMax_cu_9f978f6323cunn_SoftMaxForwardSmemILi2EdddNS1_22SoftMaxForwardEpilogueElEEvPT2_PKT0_T4_,@"STO_CUDA_ENTRY STV_DEFAULT"
_ZN2at6native43_GLOBAL__N__9ae7fba5_10_SoftMax_cu_9f978f6323cunn_SoftMaxForwardSmemILi2EdddNS1_22SoftMaxForwardEpilogueElEEvPT2_PKT0_T4_:
[----:B------:R-:W-:Y:S01]  /*0000*/  LDC R1, c[0x0][0x37c] ;  /* 0x0000df00ff017b82 */ /* 0x000fe20000000800 */
[----:B------:R-:W0:Y:S01]  /*0010*/  S2R R0, SR_TID.X ;  /* 0x0000000000007919 */ /* 0x000e220000002100 */
[----:B------:R-:W1:Y:S06]  /*0020*/  LDCU.64 UR6, c[0x0][0x390] ;  /* 0x00007200ff0677ac */ /* 0x000e6c0008000a00 */
[----:B------:R-:W2:Y:S01]  /*0030*/  S2UR UR4, SR_CTAID.X ;  /* 0x00000000000479c3 */ /* 0x000ea20000002500 */
[----:B------:R-:W-:Y:S01]  /*0040*/  BSSY.RECONVERGENT B0, `(.L_x_7675) ;  /* 0x0000038000007945 */ /* 0x000fe20003800200 */
[----:B------:R-:W-:Y:S01]  /*0050*/  IMAD.MOV.U32 R8, RZ, RZ, -0x1 ;  /* 0xffffffffff087424 */ /* 0x000fe200078e00ff */
[----:B------:R-:W3:Y:S01]  /*0060*/  LDCU.64 UR8, c[0x0][0x358] ;  /* 0x00006b00ff0877ac */ /* 0x000ee20008000a00 */
[----:B------:R-:W-:-:S02]  /*0070*/  IMAD.MOV.U32 R9, RZ, RZ, -0x100001 ;  /* 0xffefffffff097424 */ /* 0x000fc400078e00ff */
[----:B-1----:R-:W-:Y:S02]  /*0080*/  IMAD.U32 R12, RZ, RZ, UR6 ;  /* 0x00000006ff0c7e24 */ /* 0x002fe4000f8e00ff */
[----:B------:R-:W-:-:S04]  /*0090*/  IMAD.U32 R13, RZ, RZ, UR7 ;  /* 0x00000007ff0d7e24 */ /* 0x000fc8000f8e00ff */
[----:B--2---:R-:W-:Y:S02]  /*00a0*/  IMAD R5, R13, UR4, RZ ;  /* 0x000000040d057c24 */ /* 0x004fe4000f8e02ff */
[----:B------:R-:W-:-:S04]  /*00b0*/  IMAD.WIDE.U32 R10, R12, UR4, RZ ;  /* 0x000000040c0a7c25 */ /* 0x000fc8000f8e00ff */
[----:B0-----:R-:W-:-:S03]  /*00c0*/  IMAD.WIDE.U32 R2, R0, 0x2, RZ ;  /* 0x0000000200027825 */ /* 0x001fc600078e00ff */
[----:B------:R-:W-:Y:S01]  /*00d0*/  ISETP.GE.U32.AND P0, PT, R2, R12, PT ;  /* 0x0000000c0200720c */ /* 0x000fe20003f06070 */
[----:B------:R-:W-:-:S03]  /*00e0*/  IMAD.IADD R2, R11, 0x1, R5 ;  /* 0x000000010b027824 */ /* 0x000fc600078e0205 */
[----:B------:R-:W-:Y:S01]  /*00f0*/  ISETP.GE.AND.EX P0, PT, R3, R13, PT, P0 ;  /* 0x0000000d0300720c */ /* 0x000fe20003f06300 */
[----:B------:R-:W-:-:S12]  /*0100*/  IMAD.MOV.U32 R3, RZ, RZ, RZ ;  /* 0x000000ffff037224 */ /* 0x000fd800078e00ff */
[----:B---3--:R-:W-:Y:S05]  /*0110*/  @P0 BRA `(.L_x_7676) ;  /* 0x0000000000a80947 */ /* 0x008fea0003800000 */
[----:B------:R-:W0:Y:S01]  /*0120*/  S2UR UR5, SR_CgaCtaId ;  /* 0x00000000000579c3 */ /* 0x000e220000008800 */
[----:B------:R-:W1:Y:S01]  /*0130*/  LDCU.64 UR6, c[0x0][0x388] ;  /* 0x00007100ff0677ac */ /* 0x000e620008000a00 */
[C---:B------:R-:W-:Y:S01]  /*0140*/  SHF.L.U32 R5, R0.reuse, 0x4, RZ ;  /* 0x0000000400057819 */ /* 0x040fe200000006ff */
[----:B------:R-:W-:Y:S01]  /*0150*/  IMAD.MOV.U32 R21, RZ, RZ, R0 ;  /* 0x000000ffff157224 */ /* 0x000fe200078e0000 */
[--C-:B------:R-:W-:Y:S01]  /*0160*/  SHF.L.U64.HI R15, R0, 0x4, R3.reuse ;  /* 0x00000004000f7819 */ /* 0x100fe20000010203 */
[----:B------:R-:W-:Y:S01]  /*0170*/  UMOV UR4, 0x400 ;  /* 0x0000040000047882 */ /* 0x000fe20000000000 */
[C---:B------:R-:W-:Y:S01]  /*0180*/  LEA R14, P1, R10.reuse, R5, 0x3 ;  /* 0x000000050a0e7211 */ /* 0x040fe200078218ff */
[----:B------:R-:W-:Y:S01]  /*0190*/  IMAD.MOV.U32 R20, RZ, RZ, R3 ;  /* 0x000000ffff147224 */ /* 0x000fe200078e0003 */
[----:B------:R-:W2:Y:S01]  /*01a0*/  LDC R16, c[0x0][0x360] ;  /* 0x0000d800ff107b82 */ /* 0x000ea20000000800 */
[----:B------:R-:W-:Y:S01]  /*01b0*/  IMAD.MOV.U32 R8, RZ, RZ, -0x1 ;  /* 0xffffffffff087424 */ /* 0x000fe200078e00ff */
[----:B------:R-:W-:Y:S01]  /*01c0*/  LEA.HI.X R15, R10, R15, R2, 0x3, P1 ;  /* 0x0000000f0a0f7211 */ /* 0x000fe200008f1c02 */
[----:B------:R-:W-:Y:S01]  /*01d0*/  IMAD.MOV.U32 R9, RZ, RZ, -0x100001 ;  /* 0xffefffffff097424 */ /* 0x000fe200078e00ff */
[----:B-1----:R-:W-:-:S04]  /*01e0*/  IADD3 R14, P2, PT, R14, UR6, RZ ;  /* 0x000000060e0e7c10 */ /* 0x002fc8000ff5e0ff */
[----:B------:R-:W-:Y:S01]  /*01f0*/  IADD3.X R15, PT, PT, R15, UR7, RZ, P2, !PT ;  /* 0x000000070f0f7c10 */ /* 0x000fe200097fe4ff */
[----:B0-----:R-:W-:-:S06]  /*0200*/  ULEA UR4, UR5, UR4, 0x18 ;  /* 0x0000000405047291 */ /* 0x001fcc000f8ec0ff */
[----:B------:R-:W-:-:S07]  /*0210*/  LEA R17, R0, UR4, 0x4 ;  /* 0x0000000400117c11 */ /* 0x000fce000f8e20ff */
.L_x_7677:
[----:B------:R0:W3:Y:S01]  /*0220*/  LDG.E.128 R4, desc[UR8][R14.64] ;  /* 0x000000080e047981 */ /* 0x0000e2000c1e1d00 */
[----:B------:R-:W-:Y:S01]  /*0230*/  IMAD.MOV.U32 R23, RZ, RZ, R9 ;  /* 0x000000ffff177224 */ /* 0x000fe200078e0009 */
[----:B--2---:R-:W-:Y:S01]  /*0240*/  IADD3 R21, P1, PT, R16, R21, RZ ;  /* 0x0000001510157210 */ /* 0x004fe20007f3e0ff */
[----:B------:R-:W-:-:S04]  /*0250*/  IMAD.MOV.U32 R19, RZ, RZ, R8 ;  /* 0x000000ffff137224 */ /* 0x000fc800078e0008 */
[----:B------:R-:W-:Y:S02]  /*0260*/  IMAD.X R20, RZ, RZ, R20, P1 ;  /* 0x000000ffff147224 */ /* 0x000fe400008e0614 */
[----:B0-----:R-:W-:-:S03]  /*0270*/  IMAD.WIDE.U32 R14, R16, 0x10, R14 ;  /* 0x00000010100e7825 */ /* 0x001fc600078e000e */
[----:B------:R-:W-:Y:S01]  /*0280*/  SHF.L.U64.HI R18, R21, 0x1, R20 ;  /* 0x0000000115127819 */ /* 0x000fe20000010214 */
[----:B---3--:R-:W-:Y:S01]  /*0290*/  DSETP.MAX.AND P2, P3, R4, R8, PT ;  /* 0x000000080400722a */ /* 0x008fe20003b4f000 */
[----:B------:R0:W-:Y:S01]  /*02a0*/  STS.128 [R17], R4 ;  /* 0x0000000411007388 */ /* 0x0001e20000000c00 */
[----:B------:R-:W-:-:S04]  /*02b0*/  MOV R8, R5 ;  /* 0x0000000500087202 */ /* 0x000fc80000000f00 */
[----:B------:R-:W-:Y:S01]  /*02c0*/  FSEL R9, R8, R23, P2 ;  /* 0x0000001708097208 */ /* 0x000fe20001000000 */
[----:B------:R-:W-:-:S05]  /*02d0*/  IMAD.MOV.U32 R8, RZ, RZ, R4 ;  /* 0x000000ffff087224 */ /* 0x000fca00078e0004 */
[----:B------:R-:W-:Y:S01]  /*02e0*/  SEL R8, R8, R19, P2 ;  /* 0x0000001308087207 */ /* 0x000fe20001000000 */
[----:B------:R-:W-:Y:S01]  /*02f0*/  IMAD.SHL.U32 R19, R21, 0x2, RZ ;  /* 0x0000000215137824 */ /* 0x000fe200078e00ff */
[----:B------:R-:W-:Y:S01]  /*0300*/  @P3 LOP3.LUT R9, R23, 0x80000, RZ, 0xfc, !PT ;  /* 0x0008000017093812 */ /* 0x000fe200078efcff */
[----:B0-----:R-:W-:-:S03]  /*0310*/  IMAD R17, R16, 0x10, R17 ;  /* 0x0000001010117824 */ /* 0x001fc600078e0211 */
[----:B------:R-:W-:Y:S01]  /*0320*/  ISETP.GE.U32.AND P1, PT, R19, R12, PT ;  /* 0x0000000c1300720c */ /* 0x000fe20003f26070 */
[----:B------:R-:W-:Y:S01]  /*0330*/  IMAD.MOV.U32 R19, RZ, RZ, R9 ;  /* 0x000000ffff137224 */ /* 0x000fe200078e0009 */
[----:B------:R-:W-:Y:S02]  /*0340*/  DSETP.MAX.AND P2, P3, R6, R8, PT ;  /* 0x000000080600722a */ /* 0x000fe40003b4f000 */
[----:B------:R-:W-:Y:S01]  /*0350*/  ISETP.GE.AND.EX P1, PT, R18, R13, PT, P1 ;  /* 0x0000000d1200720c */ /* 0x000fe20003f26310 */
[----:B------:R-:W-:-:S03]  /*0360*/  IMAD.MOV.U32 R18, RZ, RZ, R7 ;  /* 0x000000ffff127224 */ /* 0x000fc600078e0007 */
[----:B------:R-:W-:Y:S02]  /*0370*/  SEL R8, R6, R8, P2 ;  /* 0x0000000806087207 */ /* 0x000fe40001000000 */
[----:B------:R-:W-:-:S06]  /*0380*/  FSEL R5, R18, R19, P2 ;  /* 0x0000001312057208 */ /* 0x000fcc0001000000 */
[----:B------:R-:W-:-:S04]  /*0390*/  @P3 LOP3.LUT R5, R19, 0x80000, RZ, 0xfc, !PT ;  /* 0x0008000013053812 */ /* 0x000fc800078efcff */
[----:B------:R-:W-:Y:S01]  /*03a0*/  MOV R9, R5 ;  /* 0x0000000500097202 */ /* 0x000fe20000000f00 */
[----:B------:R-:W-:Y:S06]  /*03b0*/  @!P1 BRA `(.L_x_7677) ;  /* 0xfffffffc00989947 */ /* 0x000fec000383ffff */
.L_x_7676:
[----:B------:R-:W-:Y:S05]  /*03c0*/  BSYNC.RECONVERGENT B0 ;  /* 0x0000000000007941 */ /* 0x000fea0003800200 */
.L_x_7675:
[----:B------:R-:W-:Y:S01]  /*03d0*/  SHFL.DOWN PT, R5, R9, 0x10, 0x1f ;  /* 0x0a001f0009057f89 */ /* 0x000fe200000e0000 */
[----:B------:R-:W0:Y:S01]  /*03e0*/  S2UR UR5, SR_CgaCtaId ;  /* 0x00000000000579c3 */ /* 0x000e220000008800 */
[----:B------:R-:W-:Y:S01]  /*03f0*/  UMOV UR4, 0x400 ;  /* 0x0000040000047882 */ /* 0x000fe20000000000 */
[----:B------:R-:W1:Y:S01]  /*0400*/  LDCU UR7, c[0x0][0x360] ;  /* 0x00006c00ff0777ac */ /* 0x000e620008000800 */
[----:B------:R-:W2:Y:S05]  /*0410*/  SHFL.DOWN PT, R4, R8, 0x10, 0x1f ;  /* 0x0a001f0008047f89 */ /* 0x000eaa00000e0000 */
[----:B------:R-:W-:Y:S01]  /*0420*/  BAR.SYNC.DEFER_BLOCKING 0x0 ;  /* 0x0000000000007b1d */ /* 0x000fe20000010000 */
[----:B-1----:R-:W-:-:S02]  /*0430*/  USHF.R.U32.HI UR6, URZ, 0x5, UR7 ;  /* 0x00000005ff067899 */ /* 0x002fc40008011607 */
[----:B0-----:R-:W-:-:S04]  /*0440*/  ULEA UR4, UR5, UR4, 0x18 ;  /* 0x0000000405047291 */ /* 0x001fc8000f8ec0ff */
[----:B------:R-:W-:Y:S01]  /*0450*/  ISETP.GE.U32.AND P3, PT, R0, UR6, PT ;  /* 0x0000000600007c0c */ /* 0x000fe2000bf66070 */
[----:B--2---:R-:W-:-:S06]  /*0460*/  DSETP.GEU.AND P1, PT, R8, R4, PT ;  /* 0x000000040800722a */ /* 0x004fcc0003f2e000 */
        /* <DEDUP_REMOVED lines=18> */
[----:B------:R-:W-:Y:S01]  /*0590*/  SHFL.DOWN PT, R7, R17, 0x1, 0x1f ;  /* 0x08201f0011077f89 */ /* 0x000fe200000e0000 */
[----:B------:R-:W-:-:S03]  /*05a0*/  LEA R5, R12, UR4, 0x3 ;  /* 0x000000040c057c11 */ /* 0x000fc6000f8e18ff */
[----:B------:R-:W0:Y:S01]  /*05b0*/  SHFL.DOWN PT, R6, R16, 0x1, 0x1f ;  /* 0x08201f0010067f89 */ /* 0x000e2200000e0000 */
[----:B------:R-:W-:Y:S01]  /*05c0*/  LEA.HI R48, R0, R5, RZ, 0x1e ;  /* 0x0000000500307211 */ /* 0x000fe200078ff0ff */
[----:B------:R-:W-:Y:S01]  /*05d0*/  IMAD R14, R4, 0x8, R5 ;  /* 0x00000008040e7824 */ /* 0x000fe200078e0205 */
[----:B0-----:R-:W-:-:S06]  /*05e0*/  DSETP.GEU.AND P2, PT, R16, R6, PT ;  /* 0x000000061000722a */ /* 0x001fcc0003f4e000 */
[----:B------:R-:W-:Y:S01]  /*05f0*/  FSEL R8, R6, R16, !P2 ;  /* 0x0000001006087208 */ /* 0x000fe20005000000 */
[----:B------:R-:W-:Y:S01]  /*0600*/  IMAD.MOV.U32 R6, RZ, RZ, -0x1 ;  /* 0xffffffffff067424 */ /* 0x000fe200078e00ff */
[----:B------:R-:W-:Y:S01]  /*0610*/  FSEL R9, R7, R17, !P2 ;  /* 0x0000001107097208 */ /* 0x000fe20005000000 */
[----:B------:R-:W-:Y:S01]  /*0620*/  IMAD.MOV.U32 R7, RZ, RZ, -0x100001 ;  /* 0xffefffffff077424 */ /* 0x000fe200078e00ff */
[----:B------:R-:W-:-:S03]  /*0630*/  ISETP.GT.U32.AND P2, PT, R0, 0x1f, PT ;  /* 0x0000001f0000780c */ /* 0x000fc60003f44070 */
[----:B------:R0:W-:Y:S01]  /*0640*/  @!P1 STS.64 [R48], R8 ;  /* 0x0000000830009388 */ /* 0x0001e20000000a00 */
[----:B------:R-:W-:Y:S01]  /*0650*/  BAR.SYNC.DEFER_BLOCKING 0x0 ;  /* 0x0000000000007b1d */ /* 0x000fe20000010000 */
[----:B------:R-:W-:-:S05]  /*0660*/  PLOP3.LUT P1, PT, PT, PT, PT, 0x8, 0x80 ;  /* 0x000000000080781c */ /* 0x000fca0003f2e170 */
[----:B------:R0:W1:Y:S03]  /*0670*/  @!P3 LDS.64 R6, [R14] ;  /* 0x000000000e06b984 */ /* 0x0000660000000a00 */
[----:B------:R-:W-:Y:S05]  /*0680*/  @P2 BRA `(.L_x_7678) ;  /* 0x0000000000782947 */ /* 0x000fea0003800000 */
[----:B------:R-:W-:-:S03]  /*0690*/  UMOV UR5, 0xffffffff ;  /* 0xffffffff00057882 */ /* 0x000fc60000000000 */
[----:B------:R-:W-:Y:S05]  /*06a0*/  BRA.DIV UR5, `(.L_x_7679) ;  /* 0x0000001605d07947 */ /* 0x000fea000b800000 */
[----:B01----:R-:W-:Y:S04]  /*06b0*/  SHFL.DOWN PT, R9, R7, 0x10, 0x1f ;  /* 0x0a001f0007097f89 */ /* 0x003fe800000e0000 */
        /* <DEDUP_REMOVED lines=21> */
.L_x_7709:
[----:B------:R-:W-:Y:S01]  /*0810*/  ISETP.NE.AND P3, PT, R0, RZ, PT ;  /* 0x000000ff0000720c */ /* 0x000fe20003f65270 */
[----:B-12---:R-:W-:-:S06]  /*0820*/  DSETP.GEU.AND P2, PT, R8, R6, PT ;  /* 0x000000060800722a */ /* 0x006fcc0003f4e000 */
[----:B------:R-:W-:Y:S02]  /*0830*/  FSEL R6, R6, R8, !P2 ;  /* 0x0000000806067208 */ /* 0x000fe40005000000 */
[----:B------:R-:W-:-:S04]  /*0840*/  FSEL R7, R7, R9, !P2 ;  /* 0x0000000907077208 */ /* 0x000fc80005000000 */
[----:B------:R-:W-:Y:S01]  /*0850*/  @!P3 PLOP3.LUT P1, PT, PT, PT, PT, 0x80, 0x8 ;  /* 0x000000000008b81c */ /* 0x000fe20003f2f070 */
[----:B------:R2:W-:-:S12]  /*0860*/  @!P3 STS.64 [R5], R6 ;  /* 0x000000060500b388 */ /* 0x0005d80000000a00 */
.L_x_7678:
[----:B------:R-:W-:Y:S05]  /*0870*/  WARPSYNC.ALL ;  /* 0x0000000000007948 */ /* 0x000fea0003800000 */
[----:B------:R-:W-:Y:S01]  /*0880*/  BAR.SYNC.DEFER_BLOCKING 0x0 ;  /* 0x0000000000007b1d */ /* 0x000fe20000010000 */
[----:B-12---:R-:W-:-:S05]  /*0890*/  CS2R R6, SRZ ;  /* 0x0000000000067805 */ /* 0x006fca000001ff00 */
[----:B------:R-:W1:Y:S01]  /*08a0*/  LDCU.64 UR10, c[0x0][0x390] ;  /* 0x00007200ff0a77ac */ /* 0x000e620008000a00 */
[----:B------:R-:W-:Y:S01]  /*08b0*/  BSSY.RECONVERGENT B0, `(.L_x_7680) ;  /* 0x0000071000007945 */ /* 0x000fe20003800200 */
[----:B0-----:R0:W2:Y:S03]  /*08c0*/  LDS.64 R8, [R5] ;  /* 0x0000000005087984 */ /* 0x0010a60000000a00 */
[----:B------:R-:W-:Y:S05]  /*08d0*/  @P0 BRA `(.L_x_7681) ;  /* 0x0000000400b80947 */ /* 0x000fea0003800000 */
[----:B------:R-:W-:Y:S01]  /*08e0*/  IMAD.MOV.U32 R49, RZ, RZ, R0 ;  /* 0x000000ffff317224 */ /* 0x000fe200078e0000 */
[----:B------:R-:W-:Y:S01]  /*08f0*/  CS2R R6, SRZ ;  /* 0x0000000000067805 */ /* 0x000fe2000001ff00 */
[----:B------:R-:W-:-:S07]  /*0900*/  IMAD.MOV.U32 R50, RZ, RZ, R3 ;  /* 0x000000ffff327224 */ /* 0x000fce00078e0003 */
.L_x_7686:
[----:B------:R-:W-:Y:S01]  /*0910*/  LEA R14, R49, UR4, 0x4 ;  /* 0x00000004310e7c11 */ /* 0x000fe2000f8e20ff */
[----:B------:R-:W-:Y:S01]  /*0920*/  IMAD.MOV.U32 R16, RZ, RZ, 0x652b82fe ;  /* 0x652b82feff107424 */ /* 0x000fe200078e00ff */
[----:B------:R-:W-:Y:S01]  /*0930*/  MOV R17, 0x3ff71547 ;  /* 0x3ff7154700117802 */ /* 0x000fe20000000f00 */
[----:B------:R-:W-:Y:S01]  /*0940*/  IMAD.MOV.U32 R20, RZ, RZ, -0x105c611 ;  /* 0xfefa39efff147424 */ /* 0x000fe200078e00ff */
[----:B------:R-:W-:Y:S01]  /*0950*/  MOV R43, 0x3fe00000 ;  /* 0x3fe00000002b7802 */ /* 0x000fe20000000f00 */
[----:B------:R-:W-:Y:S01]  /*0960*/  IMAD.MOV.U32 R21, RZ, RZ, 0x3fe62e42 ;  /* 0x3fe62e42ff157424 */ /* 0x000fe200078e00ff */
[----:B------:R-:W2:Y:S01]  /*0970*/  LDS.128 R12, [R14] ;  /* 0x000000000e0c7984 */ /* 0x000ea20000000c00 */
[----:B------:R-:W-:Y:S01]  /*0980*/  IMAD.MOV.U32 R22, RZ, RZ, 0x3b39803f ;  /* 0x3b39803fff167424 */ /* 0x000fe200078e00ff */
[----:B------:R-:W-:Y:S01]  /*0990*/  BSSY.RECONVERGENT B1, `(.L_x_7682) ;  /* 0x0000035000017945 */ /* 0x000fe20003800200 */
[----:B------:R-:W-:Y:S02]  /*09a0*/  IMAD.MOV.U32 R23, RZ, RZ, 0x3c7abc9e ;  /* 0x3c7abc9eff177424 */ /* 0x000fe400078e00ff */
[----:B------:R-:W-:-:S02]  /*09b0*/  IMAD.MOV.U32 R26, RZ, RZ, -0x35dec16 ;  /* 0xfca213eaff1a7424 */ /* 0x000fc400078e00ff */
[----:B------:R-:W-:Y:S02]  /*09c0*/  IMAD.MOV.U32 R27, RZ, RZ, 0x3e928af3 ;  /* 0x3e928af3ff1b7424 */ /* 0x000fe400078e00ff */
[----:B------:R-:W-:Y:S02]  /*09d0*/  IMAD.MOV.U32 R28, RZ, RZ, 0x62401315 ;  /* 0x62401315ff1c7424 */ /* 0x000fe400078e00ff */
[----:B------:R-:W-:Y:S02]  /*09e0*/  IMAD.MOV.U32 R29, RZ, RZ, 0x3ec71dee ;  /* 0x3ec71deeff1d7424 */ /* 0x000fe400078e00ff */
[----:B------:R-:W-:Y:S02]  /*09f0*/  IMAD.MOV.U32 R38, RZ, RZ, 0x555502a1 ;  /* 0x555502a1ff267424 */ /* 0x000fe400078e00ff */
[----:B------:R-:W-:Y:S02]  /*0a00*/  IMAD.MOV.U32 R39, RZ, RZ, 0x3fa55555 ;  /* 0x3fa55555ff277424 */ /* 0x000fe400078e00ff */
[----:B------:R-:W-:-:S02]  /*0a10*/  IMAD.MOV.U32 R40, RZ, RZ, 0x55555511 ;  /* 0x55555511ff287424 */ /* 0x000fc400078e00ff */
[----:B------:R-:W-:Y:S02]  /*0a20*/  IMAD.MOV.U32 R41, RZ, RZ, 0x3fc55555 ;  /* 0x3fc55555ff297424 */ /* 0x000fe400078e00ff */
[----:B------:R-:W-:Y:S01]  /*0a30*/  IMAD.MOV.U32 R42, RZ, RZ, 0xb ;  /* 0x0000000bff2a7424 */ /* 0x000fe200078e00ff */
[----:B--2---:R-:W-:-:S08]  /*0a40*/  DADD R12, -R8, R12 ;  /* 0x00000000080c7229 */ /* 0x004fd0000000010c */
[----:B------:R-:W-:Y:S02]  /*0a50*/  DFMA R18, R12, R16, 6.75539944105574400000e+15 ;  /* 0x433800000c12742b */ /* 0x000fe40000000010 */
[----:B------:R-:W-:-:S06]  /*0a60*/  FSETP.GEU.FTZ.AND P0, PT, |R13|, 4.1917929649353027344, PT ;  /* 0x4086232b0d00780b */ /* 0x000fcc0003f1e200 */
[----:B------:R-:W-:-:S08]  /*0a70*/  DADD R46, R18, -6.75539944105574400000e+15 ;  /* 0xc3380000122e7429 */ /* 0x000fd00000000000 */
[----:B------:R-:W-:-:S08]  /*0a80*/  DFMA R24, R46, -R20, R12 ;  /* 0x800000142e18722b */ /* 0x000fd0000000000c */
[----:B------:R-:W-:Y:S01]  /*0a90*/  DFMA R46, R46, -R22, R24 ;  /* 0x800000162e2e722b */ /* 0x000fe20000000018 */
[----:B------:R-:W-:Y:S01]  /*0aa0*/  IMAD.MOV.U32 R24, RZ, RZ, 0x69ce2bdf ;  /* 0x69ce2bdfff187424 */ /* 0x000fe200078e00ff */
[----:B------:R-:W-:-:S06]  /*0ab0*/  MOV R25, 0x3e5ade15 ;  /* 0x3e5ade1500197802 */ /* 0x000fcc0000000f00 */
[----:B------:R-:W-:-:S08]  /*0ac0*/  DFMA R30, R46, R24, R26 ;  /* 0x000000182e1e722b */ /* 0x000fd0000000001a */
        /* <DEDUP_REMOVED lines=10> */
[----:B------:R-:W-:Y:S01]  /*0b70*/  IMAD.MOV.U32 R36, RZ, RZ, 0x11122322 ;  /* 0x11122322ff247424 */ /* 0x000fe200078e00ff */
[----:B------:R-:W-:-:S06]  /*0b80*/  MOV R37, 0x3f811111 ;  /* 0x3f81111100257802 */ /* 0x000fcc0000000f00 */
        /* <DEDUP_REMOVED lines=21> */
.L_x_7683:
[----:B-1----:R-:W-:Y:S05]  /*0ce0*/  BSYNC.RECONVERGENT B1 ;  /* 0x0000000000017941 */ /* 0x002fea0003800200 */
.L_x_7682:
[----:B------:R-:W-:Y:S01]  /*0cf0*/  DADD R14, -R8, R14 ;  /* 0x00000000080e7229 */ /* 0x000fe2000000010e */
        /* <DEDUP_REMOVED lines=33> */
.L_x_7685:
[----:B------:R-:W-:Y:S05]  /*0f10*/  BSYNC.RECONVERGENT B1 ;  /* 0x0000000000017941 */ /* 0x000fea0003800200 */
.L_x_7684:
[----:B------:R-:W-:Y:S01]  /*0f20*/  IADD3 R49, P0, PT, R49, UR7, RZ ;  /* 0x0000000731317c10 */ /* 0x000fe2000ff1e0ff */
[----:B------:R-:W-:Y:S01]  /*0f30*/  IMAD.U32 R12, RZ, RZ, UR10 ;  /* 0x0000000aff0c7e24 */ /* 0x000fe2000f8e00ff */
[----:B------:R-:W-:Y:S01]  /*0f40*/  DADD R6, R46, R6 ;  /* 0x000000002e067229 */ /* 0x000fe20000000006 */
[----:B------:R-:W-:Y:S01]  /*0f50*/  IMAD.U32 R13, RZ, RZ, UR11 ;  /* 0x0000000bff0d7e24 */ /* 0x000fe2000f8e00ff */
[----:B------:R-:W-:Y:S01]  /*0f60*/  SHF.L.U32 R15, R49, 0x1, RZ ;  /* 0x00000001310f7819 */ /* 0x000fe200000006ff */
[----:B------:R-:W-:-:S03]  /*0f70*/  IMAD.X R50, RZ, RZ, R50, P0 ;  /* 0x000000ffff327224 */ /* 0x000fc600000e0632 */
[----:B------:R-:W-:Y:S02]  /*0f80*/  ISETP.GE.U32.AND P0, PT, R15, R12, PT ;  /* 0x0000000c0f00720c */ /* 0x000fe40003f06070 */
[----:B------:R-:W-:-:S04]  /*0f90*/  SHF.L.U64.HI R14, R49, 0x1, R50 ;  /* 0x00000001310e7819 */ /* 0x000fc80000010232 */
[----:B------:R-:W-:-:S13]  /*0fa0*/  ISETP.GE.AND.EX P0, PT, R14, R13, PT, P0 ;  /* 0x0000000d0e00720c */ /* 0x000fda0003f06300 */
[----:B------:R-:W-:Y:S05]  /*0fb0*/  @!P0 BRA `(.L_x_7686) ;  /* 0xfffffff800548947 */ /* 0x000fea000383ffff */
.L_x_7681:
[----:B-1----:R-:W-:Y:S05]  /*0fc0*/  BSYNC.RECONVERGENT B0 ;  /* 0x0000000000007941 */ /* 0x002fea0003800200 */
.L_x_7680:
[----:B------:R-:W-:Y:S01]  /*0fd0*/  SHFL.DOWN PT, R15, R7, 0x10, 0x1f ;  /* 0x0a001f00070f7f89 */ /* 0x000fe200000e0000 */
[----:B------:R-:W-:Y:S01]  /*0fe0*/  BAR.SYNC.DEFER_BLOCKING 0x0 ;  /* 0x0000000000007b1d */ /* 0x000fe20000010000 */
[C---:B------:R-:W-:Y:S01]  /*0ff0*/  ISETP.NE.AND P0, PT, R4.reuse, RZ, PT ;  /* 0x000000ff0400720c */ /* 0x040fe20003f05270 */
[----:B------:R-:W-:Y:S01]  /*1000*/  USHF.R.U32.HI UR4, URZ, 0x5, UR7 ;  /* 0x00000005ff047899 */ /* 0x000fe20008011607 */
[----:B------:R-:W-:-:S03]  /*1010*/  IMAD R4, R4, 0x8, R5 ;  /* 0x0000000804047824 */ /* 0x000fc600078e0205 */
[----:B------:R-:W-:Y:S01]  /*1020*/  BSSY B0, `(.L_x_7687) ;  /* 0x000002b000007945 */ /* 0x000fe20003800000 */
[----:B------:R-:W1:Y:S01]  /*1030*/  SHFL.DOWN PT, R14, R6, 0x10, 0x1f ;  /* 0x0a001f00060e7f89 */ /* 0x000e6200000e0000 */
[----:B------:R-:W-:Y:S01]  /*1040*/  ISETP.GE.U32.AND P2, PT, R0, UR4, PT ;  /* 0x0000000400007c0c */ /* 0x000fe2000bf46070 */
[----:B-1----:R-:W-:-:S07]  /*1050*/  DADD R14, R14, R6 ;  /* 0x000000000e0e7229 */ /* 0x002fce0000000006 */
[----:B------:R-:W-:Y:S04]  /*1060*/  SHFL.DOWN PT, R17, R15, 0x8, 0x1f ;  /* 0x09001f000f117f89 */ /* 0x000fe800000e0000 */
[----:B------:R-:W1:Y:S02]  /*1070*/  SHFL.DOWN PT, R16, R14, 0x8, 0x1f ;  /* 0x09001f000e107f89 */ /* 0x000e6400000e0000 */
        /* <DEDUP_REMOVED lines=9> */
[----:B-1----:R-:W-:Y:S01]  /*1110*/  DADD R14, R20, R6 ;  /* 0x00000000140e7229 */ /* 0x002fe20000000006 */
[----:B------:R-:W-:-:S06]  /*1120*/  CS2R R6, SRZ ;  /* 0x0000000000067805 */ /* 0x000fcc000001ff00 */
[----:B------:R1:W-:Y:S01]  /*1130*/  @!P0 STS.64 [R48], R14 ;  /* 0x0000000e30008388 */ /* 0x0003e20000000a00 */
[----:B------:R-:W-:Y:S01]  /*1140*/  BAR.SYNC.DEFER_BLOCKING 0x0 ;  /* 0x0000000000007b1d */ /* 0x000fe20000010000 */
[----:B------:R-:W-:-:S05]  /*1150*/  ISETP.GT.U32.AND P0, PT, R0, 0x1f, PT ;  /* 0x0000001f0000780c */ /* 0x000fca0003f04070 */
[----:B------:R1:W3:Y:S08]  /*1160*/  @!P2 LDS.64 R6, [R4] ;  /* 0x000000000406a984 */ /* 0x0002f00000000a00 */
[----:B-1----:R-:W-:Y:S05]  /*1170*/  @P0 BRA `(.L_x_7688) ;  /* 0x0000000000540947 */ /* 0x002fea0003800000 */
[----:B------:R-:W-:-:S03]  /*1180*/  UMOV UR4, 0xffffffff ;  /* 0xffffffff00047882 */ /* 0x000fc60000000000 */
[----:B------:R-:W-:Y:S05]  /*1190*/  BRA.DIV UR4, `(.L_x_7689) ;  /* 0x00000012042c7947 */ /* 0x000fea000b800000 */
[----:B---3--:R-:W-:Y:S04]  /*11a0*/  SHFL.DOWN PT, R15, R7, 0x10, 0x1f ;  /* 0x0a001f00070f7f89 */ /* 0x008fe800000e0000 */
[----:B------:R-:W1:Y:S02]  /*11b0*/  SHFL.DOWN PT, R14, R6, 0x10, 0x1f ;  /* 0x0a001f00060e7f89 */ /* 0x000e6400000e0000 */
[----:B-1----:R-:W-:-:S07]  /*11c0*/  DADD R14, R6, R14 ;  /* 0x00000000060e7229 */ /* 0x002fce000000000e */
[----:B------:R-:W1:Y:S04]  /*11d0*/  SHFL.DOWN PT, R17, R15, 0x8, 0x1f ;  /* 0x09001f000f117f89 */ /* 0x000e6800000e0000 */
[----:B------:R-:W3:Y:S01]  /*11e0*/  SHFL.DOWN PT, R16, R14, 0x8, 0x1f ;  /* 0x09001f000e107f89 */ /* 0x000ee200000e0000 */
[----:B-1----:R-:W-:Y:S02]  /*11f0*/  IMAD.MOV.U32 R7, RZ, RZ, R17 ;  /* 0x000000ffff077224 */ /* 0x002fe400078e0011 */
[----:B---3--:R-:W-:-:S06]  /*1200*/  IMAD.MOV.U32 R6, RZ, RZ, R16 ;  /* 0x000000ffff067224 */ /* 0x008fcc00078e0010 */
[----:B------:R-:W-:-:S07]  /*1210*/  DADD R16, R14, R6 ;  /* 0x000000000e107229 */ /* 0x000fce0000000006 */
[----:B------:R-:W1:Y:S04]  /*1220*/  SHFL.DOWN PT, R19, R17, 0x4, 0x1f ;  /* 0x08801f0011137f89 */ /* 0x000e6800000e0000 */
[----:B------:R-:W3:Y:S01]  /*1230*/  SHFL.DOWN PT, R18, R16, 0x4, 0x1f ;  /* 0x08801f0010127f89 */ /* 0x000ee200000e0000 */
[----:B-1----:R-:W-:Y:S01]  /*1240*/  IMAD.MOV.U32 R7, RZ, RZ, R19 ;  /* 0x000000ffff077224 */ /* 0x002fe200078e0013 */
[----:B---3--:R-:W-:-:S06]  /*1250*/  MOV R6, R18 ;  /* 0x0000001200067202 */ /* 0x008fcc0000000f00 */
[----:B------:R-:W-:-:S07]  /*1260*/  DADD R18, R16, R6 ;  /* 0x0000000010127229 */ /* 0x000fce0000000006 */
[----:B------:R-:W-:Y:S04]  /*1270*/  SHFL.DOWN PT, R7, R19, 0x2, 0x1f ;  /* 0x08401f0013077f89 */ /* 0x000fe800000e0000 */
[----:B------:R-:W1:Y:S02]  /*1280*/  SHFL.DOWN PT, R6, R18, 0x2, 0x1f ;  /* 0x08401f0012067f89 */ /* 0x000e6400000e0000 */
[----:B-1----:R-:W-:-:S07]  /*1290*/  DADD R6, R18, R6 ;  /* 0x0000000012067229 */ /* 0x002fce0000000006 */
[----:B------:R1:W3:Y:S04]  /*12a0*/  SHFL.DOWN PT, R15, R7, 0x1, 0x1f ;  /* 0x08201f00070f7f89 */ /* 0x0002e800000e0000 */
[----:B------:R1:W4:Y:S02]  /*12b0*/  SHFL.DOWN PT, R14, R6, 0x1, 0x1f ;  /* 0x08201f00060e7f89 */ /* 0x00032400000e0000 */
.L_x_7720:
[----:B-1-34-:R-:W-:-:S11]  /*12c0*/  DADD R6, R6, R14 ;  /* 0x0000000006067229 */ /* 0x01afd6000000000e */
.L_x_7688:
[----:B------:R-:W-:Y:S05]  /*12d0*/  BSYNC B0 ;  /* 0x0000000000007941 */ /* 0x000fea0003800000 */
.L_x_7687:
[----:B------:R-:W1:Y:S01]  /*12e0*/  S2R R14, SR_TID.X ;  /* 0x00000000000e7919 */ /* 0x000e620000002100 */
[----:B------:R-:W-:Y:S05]  /*12f0*/  WARPSYNC.ALL ;  /* 0x0000000000007948 */ /* 0x000fea0003800000 */
[----:B---3--:R3:W-:Y:S01]  /*1300*/  @P1 STS.64 [R5], R6 ;  /* 0x0000000605001388 */ /* 0x0087e20000000a00 */
[----:B-1----:R-:W-:Y:S01]  /*1310*/  IMAD.WIDE.U32 R14, R14, 0x2, RZ ;  /* 0x000000020e0e7825 */ /* 0x002fe200078e00ff */
[----:B------:R-:W-:Y:S02]  /*1320*/  BAR.SYNC.DEFER_BLOCKING 0x0 ;  /* 0x0000000000007b1d */ /* 0x000fe40000010000 */
[----:B------:R-:W-:-:S04]  /*1330*/  ISETP.GE.U32.AND P0, PT, R14, R12, PT ;  /* 0x0000000c0e00720c */ /* 0x000fc80003f06070 */
[----:B------:R-:W-:-:S13]  /*1340*/  ISETP.GE.AND.EX P0, PT, R15, R13, PT, P0 ;  /* 0x0000000d0f00720c */ /* 0x000fda0003f06300 */
[----:B---3--:R-:W-:Y:S05]  /*1350*/  @P0 EXIT ;  /* 0x000000000000094d */ /* 0x008fea0003800000 */
[----:B------:R1:W3:Y:S01]  /*1360*/  LDS.64 R12, [R5] ;  /* 0x00000000050c7984 */ /* 0x0002e20000000a00 */
[----:B------:R-:W4:Y:S01]  /*1370*/  LDC.64 R6, c[0x0][0x380] ;  /* 0x0000e000ff067b82 */ /* 0x000f220000000a00 */
[----:B------:R-:W-:Y:S01]  /*1380*/  UMOV UR4, 0x400 ;  /* 0x0000040000047882 */ /* 0x000fe20000000000 */
[----:B------:R-:W0:Y:S06]  /*1390*/  LDCU.64 UR10, c[0x0][0x390] ;  /* 0x00007200ff0a77ac */ /* 0x000e2c0008000a00 */
[----:B------:R-:W5:Y:S01]  /*13a0*/  S2UR UR5, SR_CgaCtaId ;  /* 0x00000000000579c3 */ /* 0x000f620000008800 */
[----:B----4-:R-:W-:-:S04]  /*13b0*/  LEA R11, P0, R10, R6, 0x3 ;  /* 0x000000060a0b7211 */ /* 0x010fc800078018ff */
[----:B------:R-:W-:Y:S01]  /*13c0*/  LEA.HI.X R2, R10, R7, R2, 0x3, P0 ;  /* 0x000000070a027211 */ /* 0x000fe200000f1c02 */
[----:B01-3-5:R-:W-:-:S12]  /*13d0*/  ULEA UR4, UR5, UR4, 0x18 ;  /* 0x0000000405047291 */ /* 0x02bfd8000f8ec0ff */
.L_x_7698:
[----:B------:R-:W-:Y:S01]  /*13e0*/  LEA R10, R0, UR4, 0x4 ;  /* 0x00000004000a7c11 */ /* 0x000fe2000f8e20ff */
[----:B------:R-:W-:Y:S01]  /*13f0*/  IMAD.MOV.U32 R16, RZ, RZ, 0x652b82fe ;  /* 0x652b82feff107424 */ /* 0x000fe200078e00ff */
[----:B------:R-:W-:Y:S01]  /*1400*/  MOV R26, 0x3b39803f ;  /* 0x3b39803f001a7802 */ /* 0x000fe20000000f00 */
[----:B------:R-:W-:Y:S01]  /*1410*/  IMAD.MOV.U32 R17, RZ, RZ, 0x3ff71547 ;  /* 0x3ff71547ff117424 */ /* 0x000fe200078e00ff */
[----:B------:R-:W-:Y:S01]  /*1420*/  BSSY.RECONVERGENT B0, `(.L_x_7690) ;  /* 0x0000053000007945 */ /* 0x000fe20003800200 */
[----:B------:R-:W2:Y:S01]  /*1430*/  LDS.128 R4, [R10] ;  /* 0x000000000a047984 */ /* 0x000ea20000000c00 */
[----:B------:R-:W-:Y:S02]  /*1440*/  IMAD.MOV.U32 R24, RZ, RZ, -0x105c611 ;  /* 0xfefa39efff187424 */ /* 0x000fe400078e00ff */
[----:B------:R-:W-:Y:S02]  /*1450*/  IMAD.MOV.U32 R25, RZ, RZ, 0x3fe62e42 ;  /* 0x3fe62e42ff197424 */ /* 0x000fe400078e00ff */
[----:B------:R-:W-:-:S02]  /*1460*/  IMAD.MOV.U32 R27, RZ, RZ, 0x3c7abc9e ;  /* 0x3c7abc9eff1b7424 */ /* 0x000fc400078e00ff */
[----:B------:R-:W-:Y:S02]  /*1470*/  IMAD.MOV.U32 R28, RZ, RZ, 0x69ce2bdf ;  /* 0x69ce2bdfff1c7424 */ /* 0x000fe400078e00ff */
[----:B------:R-:W-:Y:S02]  /*1480*/  IMAD.MOV.U32 R29, RZ, RZ, 0x3e5ade15 ;  /* 0x3e5ade15ff1d7424 */ /* 0x000fe400078e00ff */
[----:B------:R-:W-:Y:S02]  /*1490*/  IMAD.MOV.U32 R30, RZ, RZ, -0x35dec16 ;  /* 0xfca213eaff1e7424 */ /* 0x000fe400078e00ff */
[----:B------:R-:W-:Y:S02]  /*14a0*/  IMAD.MOV.U32 R31, RZ, RZ, 0x3e928af3 ;  /* 0x3e928af3ff1f7424 */ /* 0x000fe400078e00ff */
[----:B------:R-:W-:Y:S02]  /*14b0*/  IMAD.MOV.U32 R32, RZ, RZ, 0xb ;  /* 0x0000000bff207424 */ /* 0x000fe400078e00ff */
[----:B------:R-:W-:Y:S01]  /*14c0*/  IMAD.MOV.U32 R33, RZ, RZ, 0x3fe00000 ;  /* 0x3fe00000ff217424 */ /* 0x000fe200078e00ff */
[----:B--2---:R-:W-:-:S02]  /*14d0*/  DADD R4, -R8, R4 ;  /* 0x0000000008047229 */ /* 0x004fc40000000104 */
[----:B------:R-:W-:-:S06]  /*14e0*/  DADD R6, -R8, R6 ;  /* 0x0000000008067229 */ /* 0x000fcc0000000106 */
        /* <DEDUP_REMOVED lines=10> */
[----:B------:R-:W-:Y:S01]  /*1590*/  MOV R26, 0x62401315 ;  /* 0x62401315001a7802 */ /* 0x000fe20000000f00 */
[----:B------:R-:W-:-:S04]  /*15a0*/  IMAD.MOV.U32 R27, RZ, RZ, 0x3ec71dee ;  /* 0x3ec71deeff1b7424 */ /* 0x000fc800078e00ff */
[-CC-:B------:R-:W-:Y:S02]  /*15b0*/  DFMA R22, R18, R28.reuse, R30.reuse ;  /* 0x0000001c1216722b */ /* 0x180fe4000000001e */
[----:B------:R-:W-:Y:S01]  /*15c0*/  DFMA R24, R20, R28, R30 ;  /* 0x0000001c1418722b */ /* 0x000fe2000000001e */
[----:B------:R-:W-:Y:S02]  /*15d0*/  IMAD.MOV.U32 R28, RZ, RZ, 0x7c89eb71 ;  /* 0x7c89eb71ff1c7424 */ /* 0x000fe400078e00ff */
[----:B------:R-:W-:-:S03]  /*15e0*/  IMAD.MOV.U32 R29, RZ, RZ, 0x3efa0199 ;  /* 0x3efa0199ff1d7424 */ /* 0x000fc600078e00ff */
[--C-:B------:R-:W-:Y:S01]  /*15f0*/  DFMA R22, R18, R22, R26.reuse ;  /* 0x000000161216722b */ /* 0x100fe2000000001a */
[----:B------:R-:W-:Y:S01]  /*1600*/  IMAD.MOV.U32 R30, RZ, RZ, 0x11122322 ;  /* 0x11122322ff1e7424 */ /* 0x000fe200078e00ff */
[----:B------:R-:W-:Y:S01]  /*1610*/  DFMA R24, R20, R24, R26 ;  /* 0x000000181418722b */ /* 0x000fe2000000001a */
[----:B------:R-:W-:Y:S02]  /*1620*/  IMAD.MOV.U32 R31, RZ, RZ, 0x3f811111 ;  /* 0x3f811111ff1f7424 */ /* 0x000fe400078e00ff */
[----:B------:R-:W-:Y:S02]  /*1630*/  IMAD.MOV.U32 R26, RZ, RZ, 0x14761f65 ;  /* 0x14761f65ff1a7424 */ /* 0x000fe400078e00ff */
[----:B------:R-:W-:Y:S01]  /*1640*/  IMAD.MOV.U32 R27, RZ, RZ, 0x3f2a01a0 ;  /* 0x3f2a01a0ff1b7424 */ /* 0x000fe200078e00ff */
        /* <DEDUP_REMOVED lines=8> */
[----:B------:R-:W-:Y:S02]  /*16d0*/  IMAD.MOV.U32 R28, RZ, RZ, 0x555502a1 ;  /* 0x555502a1ff1c7424 */ /* 0x000fe400078e00ff */
[----:B------:R-:W-:-:S03]  /*16e0*/  IMAD.MOV.U32 R29, RZ, RZ, 0x3fa55555 ;  /* 0x3fa55555ff1d7424 */ /* 0x000fc600078e00ff */
[--C-:B------:R-:W-:Y:S02]  /*16f0*/  DFMA R24, R18, R22, R30.reuse ;  /* 0x000000161218722b */ /* 0x100fe4000000001e */
[----:B------:R-:W0:Y:S01]  /*1700*/  MUFU.RCP64H R23, R13 ;  /* 0x0000000d00177308 */ /* 0x000e220000001800 */
[----:B------:R-:W-:Y:S01]  /*1710*/  DFMA R26, R20, R26, R30 ;  /* 0x0000001a141a722b */ /* 0x000fe2000000001e */
[----:B------:R-:W-:Y:S01]  /*1720*/  IMAD.MOV.U32 R22, RZ, RZ, 0x1 ;  /* 0x00000001ff167424 */ /* 0x000fe200078e00ff */
[----:B------:R-:W-:Y:S01]  /*1730*/  MOV R30, 0x55555511 ;  /* 0x55555511001e7802 */ /* 0x000fe20000000f00 */
[----:B------:R-:W-:Y:S02]  /*1740*/  IMAD.MOV.U32 R31, RZ, RZ, 0x3fc55555 ;  /* 0x3fc55555ff1f7424 */ /* 0x000fe400078e00ff */
[----:B------:R-:W-:-:S03]  /*1750*/  DFMA R24, R18, R24, R28 ;  /* 0x000000181218722b */ /* 0x000fc6000000001c */
[----:B------:R-:W-:-:S05]  /*1760*/  DFMA R26, R20, R26, R28 ;  /* 0x0000001a141a722b */ /* 0x000fca000000001c */
[--C-:B------:R-:W-:Y:S02]  /*1770*/  DFMA R24, R18, R24, R30.reuse ;  /* 0x000000181218722b */ /* 0x100fe4000000001e */
[----:B0-----:R-:W-:Y:S02]  /*1780*/  DFMA R28, -R12, R22, 1 ;  /* 0x3ff000000c1c742b */ /* 0x001fe40000000116 */
[----:B------:R-:W-:-:S04]  /*1790*/  DFMA R26, R20, R26, R30 ;  /* 0x0000001a141a722b */ /* 0x000fc8000000001e */
[----:B------:R-:W-:Y:S02]  /*17a0*/  DFMA R24, R18, R24, R32 ;  /* 0x000000181218722b */ /* 0x000fe40000000020 */
[----:B------:R-:W-:Y:S02]  /*17b0*/  DFMA R28, R28, R28, R28 ;  /* 0x0000001c1c1c722b */ /* 0x000fe4000000001c */
[----:B------:R-:W-:-:S04]  /*17c0*/  DFMA R26, R20, R26, R32 ;  /* 0x0000001a141a722b */ /* 0x000fc80000000020 */
[----:B------:R-:W-:Y:S02]  /*17d0*/  DFMA R24, R18, R24, 1 ;  /* 0x3ff000001218742b */ /* 0x000fe40000000018 */
[----:B------:R-:W-:Y:S02]  /*17e0*/  DFMA R28, R22, R28, R22 ;  /* 0x0000001c161c722b */ /* 0x000fe40000000016 */
[----:B------:R-:W-:-:S04]  /*17f0*/  DFMA R22, R20, R26, 1 ;  /* 0x3ff000001416742b */ /* 0x000fc8000000001a */
[----:B------:R-:W-:Y:S02]  /*1800*/  DFMA R24, R18, R24, 1 ;  /* 0x3ff000001218742b */ /* 0x000fe40000000018 */
[----:B------:R-:W-:Y:S02]  /*1810*/  DFMA R18, -R12, R28, 1 ;  /* 0x3ff000000c12742b */ /* 0x000fe4000000011c */
        /* <DEDUP_REMOVED lines=19> */
.L_x_7691:
[----:B------:R-:W-:Y:S05]  /*1950*/  BSYNC.RECONVERGENT B0 ;  /* 0x0000000000007941 */ /* 0x000fea0003800200 */
.L_x_7690:
[----:B------:R-:W-:Y:S01]  /*1960*/  BSSY.RECONVERGENT B0, `(.L_x_7692) ;  /* 0x0000010000007945 */ /* 0x000fe20003800200 */
[----:B------:R-:W-:Y:S01]  /*1970*/  MOV R4, R22 ;  /* 0x0000001600047202 */ /* 0x000fe20000000f00 */
[----:B------:R-:W-:Y:S02]  /*1980*/  IMAD.MOV.U32 R5, RZ, RZ, R27 ;  /* 0x000000ffff057224 */ /* 0x000fe400078e001b */
        /* <DEDUP_REMOVED lines=13> */
.L_x_7693:
[----:B------:R-:W-:Y:S05]  /*1a60*/  BSYNC.RECONVERGENT B0 ;  /* 0x0000000000007941 */ /* 0x000fea0003800200 */
.L_x_7692:
[----:B------:R-:W-:Y:S01]  /*1a70*/  IMAD.MOV.U32 R14, RZ, RZ, R4 ;  /* 0x000000ffff0e7224 */ /* 0x000fe200078e0004 */
[----:B------:R-:W-:Y:S01]  /*1a80*/  MOV R15, R5 ;  /* 0x00000005000f7202 */ /* 0x000fe20000000f00 */
[----:B------:R-:W-:Y:S01]  /*1a90*/  BSSY.RECONVERGENT B0, `(.L_x_7694) ;  /* 0x0000010000007945 */ /* 0x000fe20003800200 */
[----:B------:R-:W-:-:S04]  /*1aa0*/  FSETP.GEU.AND P1, PT, |R5|, 6.5827683646048100446e-37, PT ;  /* 0x036000000500780b */ /* 0x000fc80003f2e200 */
        /* <DEDUP_REMOVED lines=11> */
[----:B------:R-:W-:Y:S05]  /*1b60*/  CALL.REL.NOINC `($__internal_39_$__cuda_sm20_div_rn_f64_full) ;  /* 0x0000000800b07944 */ /* 0x000fea0003c00000 */
[----:B------:R-:W-:Y:S01]  /*1b70*/  IMAD.MOV.U32 R6, RZ, RZ, R26 ;  /* 0x000000ffff067224 */ /* 0x000fe200078e001a */
[----:B------:R-:W-:-:S07]  /*1b80*/  MOV R7, R27 ;  /* 0x0000001b00077202 */ /* 0x000fce0000000f00 */
.L_x_7695:
[----:B------:R-:W-:Y:S05]  /*1b90*/  BSYNC.RECONVERGENT B0 ;  /* 0x0000000000007941 */ /* 0x000fea0003800200 */
.L_x_7694:
[----:B------:R-:W0:Y:S01]  /*1ba0*/  MUFU.RCP64H R5, R13 ;  /* 0x0000000d00057308 */ /* 0x000e220000001800 */
[----:B------:R-:W-:Y:S01]  /*1bb0*/  IMAD.MOV.U32 R4, RZ, RZ, 0x1 ;  /* 0x00000001ff047424 */ /* 0x000fe200078e00ff */
[----:B------:R-:W-:Y:S01]  /*1bc0*/  FSETP.GEU.AND P2, PT, |R19|, 6.5827683646048100446e-37, PT ;  /* 0x036000001300780b */ /* 0x000fe20003f4e200 */
[----:B------:R-:W-:Y:S04]  /*1bd0*/  BSSY.RECONVERGENT B0, `(.L_x_7696) ;  /* 0x0000018000007945 */ /* 0x000fe80003800200 */
[----:B0-----:R-:W-:-:S08]  /*1be0*/  DFMA R14, -R12, R4, 1 ;  /* 0x3ff000000c0e742b */ /* 0x001fd00000000104 */
[----:B------:R-:W-:-:S08]  /*1bf0*/  DFMA R14, R14, R14, R14 ;  /* 0x0000000e0e0e722b */ /* 0x000fd0000000000e */
[----:B------:R-:W-:-:S08]  /*1c00*/  DFMA R14, R4, R14, R4 ;  /* 0x0000000e040e722b */ /* 0x000fd00000000004 */
[----:B------:R-:W-:-:S08]  /*1c10*/  DFMA R4, -R12, R14, 1 ;  /* 0x3ff000000c04742b */ /* 0x000fd0000000010e */
[----:B------:R-:W-:Y:S01]  /*1c20*/  DFMA R16, R14, R4, R14 ;  /* 0x000000040e10722b */ /* 0x000fe2000000000e */
[----:B------:R-:W-:Y:S02]  /*1c30*/  IMAD.MOV.U32 R14, RZ, RZ, R18 ;  /* 0x000000ffff0e7224 */ /* 0x000fe400078e0012 */
[----:B------:R-:W-:-:S06]  /*1c40*/  IMAD.MOV.U32 R15, RZ, RZ, R19 ;  /* 0x000000ffff0f7224 */ /* 0x000fcc00078e0013 */
[----:B------:R-:W-:-:S08]  /*1c50*/  DMUL R4, R16, R14 ;  /* 0x0000000e10047228 */ /* 0x000fd00000000000 */
[----:B------:R-:W-:-:S08]  /*1c60*/  DFMA R14, -R12, R4, R14 ;  /* 0x000000040c0e722b */ /* 0x000fd0000000010e */
[----:B------:R-:W-:Y:S01]  /*1c70*/  DFMA R4, R16, R14, R4 ;  /* 0x0000000e1004722b */ /* 0x000fe20000000004 */
[----:B------:R-:W-:-:S04]  /*1c80*/  LEA R14, P1, R0, R11, 0x4 ;  /* 0x0000000b000e7211 */ /* 0x000fc800078220ff */
[----:B------:R-:W-:-:S05]  /*1c90*/  LEA.HI.X R15, R0, R2, R3, 0x4, P1 ;  /* 0x00000002000f7211 */ /* 0x000fca00008f2403 */
[----:B------:R-:W-:-:S05]  /*1ca0*/  FFMA R10, RZ, R13, R5 ;  /* 0x0000000dff0a7223 */ /* 0x000fca0000000005 */
[----:B------:R-:W-:-:S13]  /*1cb0*/  FSETP.GT.AND P0, PT, |R10|, 1.469367938527859385e-39, PT ;  /* 0x001000000a00780b */ /* 0x000fda0003f04200 */
[----:B------:R-:W-:Y:S05]  /*1cc0*/  @P0 BRA P2, `(.L_x_7697) ;  /* 0x0000000000200947 */ /* 0x000fea0001000000 */
[----:B------:R-:W-:Y:S01]  /*1cd0*/  IMAD.MOV.U32 R20, RZ, RZ, R18 ;  /* 0x000000ffff147224 */ /* 0x000fe200078e0012 */
[----:B------:R-:W-:Y:S01]  /*1ce0*/  MOV R16, R12 ;  /* 0x0000000c00107202 */ /* 0x000fe20000000f00 */
[----:B------:R-:W-:Y:S01]  /*1cf0*/  IMAD.MOV.U32 R21, RZ, RZ, R19 ;  /* 0x000000ffff157224 */ /* 0x000fe200078e0013 */
[----:B------:R-:W-:Y:S01]  /*1d00*/  MOV R10, 0x1d30 ;  /* 0x00001d30000a7802 */ /* 0x000fe20000000f00 */
[----:B------:R-:W-:-:S07]  /*1d10*/  IMAD.MOV.U32 R17, RZ, RZ, R13 ;  /* 0x000000ffff117224 */ /* 0x000fce00078e000d */
[----:B------:R-:W-:Y:S05]  /*1d20*/  CALL.REL.NOINC `($__internal_39_$__cuda_sm20_div_rn_f64_full) ;  /* 0x0000000800407944 */ /* 0x000fea0003c00000 */
[----:B------:R-:W-:Y:S02]  /*1d30*/  IMAD.MOV.U32 R4, RZ, RZ, R26 ;  /* 0x000000ffff047224 */ /* 0x000fe400078e001a */
[----:B------:R-:W-:-:S07]  /*1d40*/  IMAD.MOV.U32 R5, RZ, RZ, R27 ;  /* 0x000000ffff057224 */ /* 0x000fce00078e001b */
.L_x_7697:
[----:B------:R-:W-:Y:S05]  /*1d50*/  BSYNC.RECONVERGENT B0 ;  /* 0x0000000000007941 */ /* 0x000fea0003800200 */
.L_x_7696:
[----:B------:R-:W-:Y:S01]  /*1d60*/  IADD3 R0, P0, PT, R0, UR7, RZ ;  /* 0x0000000700007c10 */ /* 0x000fe2000ff1e0ff */
[----:B------:R0:W-:Y:S04]  /*1d70*/  STG.E.128 desc[UR8][R14.64], R4 ;  /* 0x000000040e007986 */ /* 0x0001e8000c101d08 */
[----:B------:R-:W-:Y:S02]  /*1d80*/  IMAD.SHL.U32 R10, R0, 0x2, RZ ;  /* 0x00000002000a7824 */ /* 0x000fe400078e00ff */
[----:B------:R-:W-:-:S03]  /*1d90*/  IMAD.X R3, RZ, RZ, R3, P0 ;  /* 0x000000ffff037224 */ /* 0x000fc600000e0603 */
[----:B------:R-:W-:Y:S02]  /*1da0*/  ISETP.GE.U32.AND P0, PT, R10, UR10, PT ;  /* 0x0000000a0a007c0c */ /* 0x000fe4000bf06070 */
[----:B------:R-:W-:-:S04]  /*1db0*/  SHF.L.U64.HI R10, R0, 0x1, R3 ;  /* 0x00000001000a7819 */ /* 0x000fc80000010203 */
[----:B------:R-:W-:-:S13]  /*1dc0*/  ISETP.GE.AND.EX P0, PT, R10, UR11, PT, P0 ;  /* 0x0000000b0a007c0c */ /* 0x000fda000bf06300 */
[----:B0-----:R-:W-:Y:S05]  /*1dd0*/  @!P0 BRA `(.L_x_7698) ;  /* 0xfffffff400808947 */ /* 0x001fea000383ffff */
[----:B------:R-:W-:Y:S05]  /*1de0*/  EXIT ;  /* 0x000000000000794d */ /* 0x000fea0003800000 */
.L_x_7679:
[----:B-1----:R-:W-:Y:S01]  /*1df0*/  MOV R23, R7 ;  /* 0x0000000700177202 */ /* 0x002fe20000000f00 */
[----:B------:R-:W-:Y:S02]  /*1e00*/  IMAD.MOV.U32 R22, RZ, RZ, 0x10 ;  /* 0x00000010ff167424 */ /* 0x000fe400078e00ff */
[----:B------:R-:W-:Y:S02]  /*1e10*/  IMAD.MOV.U32 R25, RZ, RZ, 0x1f ;  /* 0x0000001fff197424 */ /* 0x000fe400078e00ff */
[----:B------:R-:W-:-:S07]  /*1e20*/  IMAD.MOV.U32 R20, RZ, RZ, -0x1 ;  /* 0xffffffffff147424 */ /* 0x000fce00078e00ff */
[----:B0-----:R-:W-:Y:S05]  /*1e30*/  WARPSYNC.COLLECTIVE R20, `(.L_x_7699) ;  /* 0x0000000014087348 */ /* 0x001fea0003c00000 */
[----:B------:R1:W2:Y:S02]  /*1e40*/  SHFL.DOWN P2, R21, R23, R22, R25 ;  /* 0x0800001617157389 */ /* 0x0002a40000040019 */
[----:B012---:R-:W-:Y:S05]  /*1e50*/  ENDCOLLECTIVE ;  /* 0x000000000000791b */ /* 0x007fea0003800000 */
.L_x_7699:
[----:B------:R-:W-:Y:S02]  /*1e60*/  IMAD.MOV.U32 R23, RZ, RZ, R6 ;  /* 0x000000ffff177224 */ /* 0x000fe400078e0006 */
[----:B------:R-:W-:-:S07]  /*1e70*/  IMAD.MOV.U32 R9, RZ, RZ, R21 ;  /* 0x000000ffff097224 */ /* 0x000fce00078e0015 */
[----:B------:R-:W-:Y:S05]  /*1e80*/  WARPSYNC.COLLECTIVE R20, `(.L_x_7700) ;  /* 0x0000000014087348 */ /* 0x000fea0003c00000 */
[----:B------:R0:W1:Y:S02]  /*1e90*/  SHFL.DOWN P2, R21, R23, R22, R25 ;  /* 0x0800001617157389 */ /* 0x0000640000040019 */
[----:B01----:R-:W-:Y:S05]  /*1ea0*/  ENDCOLLECTIVE ;  /* 0x000000000000791b */ /* 0x003fea0003800000 */
.L_x_7700:
        /* <DEDUP_REMOVED lines=9> */
.L_x_7701:
[----:B------:R-:W-:Y:S02]  /*1f40*/  IMAD.MOV.U32 R23, RZ, RZ, R8 ;  /* 0x000000ffff177224 */ /* 0x000fe400078e0008 */
[----:B------:R-:W-:-:S07]  /*1f50*/  IMAD.MOV.U32 R7, RZ, RZ, R21 ;  /* 0x000000ffff077224 */ /* 0x000fce00078e0015 */
[----:B------:R-:W-:Y:S05]  /*1f60*/  WARPSYNC.COLLECTIVE R20, `(.L_x_7702) ;  /* 0x0000000014087348 */ /* 0x000fea0003c00000 */
[----:B------:R0:W1:Y:S02]  /*1f70*/  SHFL.DOWN P2, R21, R23, R22, R25 ;  /* 0x0800001617157389 */ /* 0x0000640000040019 */
[----:B01----:R-:W-:Y:S05]  /*1f80*/  ENDCOLLECTIVE ;  /* 0x000000000000791b */ /* 0x003fea0003800000 */
.L_x_7702:
        /* <DEDUP_REMOVED lines=9> */
.L_x_7703:
[----:B------:R-:W-:Y:S02]  /*2020*/  IMAD.MOV.U32 R23, RZ, RZ, R8 ;  /* 0x000000ffff177224 */ /* 0x000fe400078e0008 */
[----:B------:R-:W-:-:S07]  /*2030*/  IMAD.MOV.U32 R7, RZ, RZ, R21 ;  /* 0x000000ffff077224 */ /* 0x000fce00078e0015 */
[----:B------:R-:W-:Y:S05]  /*2040*/  WARPSYNC.COLLECTIVE R20, `(.L_x_7704) ;  /* 0x0000000014087348 */ /* 0x000fea0003c00000 */
[----:B------:R0:W1:Y:S02]  /*2050*/  SHFL.DOWN P2, R21, R23, R22, R25 ;  /* 0x0800001617157389 */ /* 0x0000640000040019 */
[----:B01----:R-:W-:Y:S05]  /*2060*/  ENDCOLLECTIVE ;  /* 0x000000000000791b */ /* 0x003fea0003800000 */
.L_x_7704:
        /* <DEDUP_REMOVED lines=9> */
.L_x_7705:
[----:B------:R-:W-:Y:S02]  /*2100*/  IMAD.MOV.U32 R23, RZ, RZ, R8 ;  /* 0x000000ffff177224 */ /* 0x000fe400078e0008 */
[----:B------:R-:W-:-:S07]  /*2110*/  IMAD.MOV.U32 R7, RZ, RZ, R21 ;  /* 0x000000ffff077224 */ /* 0x000fce00078e0015 */
[----:B------:R-:W-:Y:S05]  /*2120*/  WARPSYNC.COLLECTIVE R20, `(.L_x_7706) ;  /* 0x0000000014087348 */ /* 0x000fea0003c00000 */
[----:B------:R0:W1:Y:S02]  /*2130*/  SHFL.DOWN P2, R21, R23, R22, R25 ;  /* 0x0800001617157389 */ /* 0x0000640000040019 */
[----:B01----:R-:W-:Y:S05]  /*2140*/  ENDCOLLECTIVE ;  /* 0x000000000000791b */ /* 0x003fea0003800000 */
.L_x_7706:
        /* <DEDUP_REMOVED lines=9> */
.L_x_7707:
[----:B------:R-:W-:Y:S01]  /*21e0*/  IMAD.MOV.U32 R23, RZ, RZ, R8 ;  /* 0x000000ffff177224 */ /* 0x000fe200078e0008 */
[----:B------:R-:W-:-:S07]  /*21f0*/  MOV R7, R21 ;  /* 0x0000001500077202 */ /* 0x000fce0000000f00 */
[----:B------:R-:W-:Y:S05]  /*2200*/  WARPSYNC.COLLECTIVE R20, `(.L_x_7708) ;  /* 0x0000000014087348 */ /* 0x000fea0003c00000 */
[----:B------:R0:W1:Y:S02]  /*2210*/  SHFL.DOWN P2, R21, R23, R22, R25 ;  /* 0x0800001617157389 */ /* 0x0000640000040019 */
[----:B01----:R-:W-:Y:S05]  /*2220*/  ENDCOLLECTIVE ;  /* 0x000000000000791b */ /* 0x003fea0003800000 */
.L_x_7708:
[----:B------:R-:W-:Y:S01]  /*2230*/  IMAD.MOV.U32 R6, RZ, RZ, R21 ;  /* 0x000000ffff067224 */ /* 0x000fe200078e0015 */
[----:B------:R-:W-:Y:S06]  /*2240*/  BRA `(.L_x_7709) ;  /* 0xffffffe400707947 */ /* 0x000fec000383ffff */
.L_x_7689:
[----:B---3--:R-:W-:Y:S01]  /*2250*/  IMAD.MOV.U32 R23, RZ, RZ, R7 ;  /* 0x000000ffff177224 */ /* 0x008fe200078e0007 */
[----:B------:R-:W-:Y:S01]  /*2260*/  MOV R20, 0xffffffff ;  /* 0xffffffff00147802 */ /* 0x000fe20000000f00 */
[----:B------:R-:W-:Y:S02]  /*2270*/  IMAD.MOV.U32 R22, RZ, RZ, 0x10 ;  /* 0x00000010ff167424 */ /* 0x000fe400078e00ff */
[----:B------:R-:W-:-:S07]  /*2280*/  IMAD.MOV.U32 R25, RZ, RZ, 0x1f ;  /* 0x0000001fff197424 */ /* 0x000fce00078e00ff */
[----:B0-2---:R-:W-:Y:S05]  /*2290*/  WARPSYNC.COLLECTIVE R20, `(.L_x_7710) ;  /* 0x0000000014087348 */ /* 0x005fea0003c00000 */
[----:B------:R1:W3:Y:S02]  /*22a0*/  SHFL.DOWN P2, R21, R23, R22, R25 ;  /* 0x0800001617157389 */ /* 0x0002e40000040019 */
[----:B0123--:R-:W-:Y:S05]  /*22b0*/  ENDCOLLECTIVE ;  /* 0x000000000000791b */ /* 0x00ffea0003800000 */
.L_x_7710:
[----:B------:R-:W-:Y:S02]  /*22c0*/  IMAD.MOV.U32 R23, RZ, RZ, R6 ;  /* 0x000000ffff177224 */ /* 0x000fe400078e0006 */
[----:B------:R-:W-:-:S07]  /*22d0*/  IMAD.MOV.U32 R15, RZ, RZ, R21 ;  /* 0x000000ffff0f7224 */ /* 0x000fce00078e0015 */
[----:B------:R-:W-:Y:S05]  /*22e0*/  WARPSYNC.COLLECTIVE R20, `(.L_x_7711) ;  /* 0x0000000014087348 */ /* 0x000fea0003c00000 */
[----:B------:R0:W1:Y:S02]  /*22f0*/  SHFL.DOWN P2, R21, R23, R22, R25 ;  /* 0x0800001617157389 */ /* 0x0000640000040019 */
[----:B01----:R-:W-:Y:S05]  /*2300*/  ENDCOLLECTIVE ;  /* 0x000000000000791b */ /* 0x003fea0003800000 */
.L_x_7711:
[----:B------:R-:W-:Y:S02]  /*2310*/  IMAD.MOV.U32 R22, RZ, RZ, 0x8 ;  /* 0x00000008ff167424 */ /* 0x000fe400078e00ff */
[----:B------:R-:W-:-:S06]  /*2320*/  IMAD.MOV.U32 R14, RZ, RZ, R21 ;  /* 0x000000ffff0e7224 */ /* 0x000fcc00078e0015 */
[----:B------:R-:W-:-:S10]  /*2330*/  DADD R14, R6, R14 ;  /* 0x00000000060e7229 */ /* 0x000fd4000000000e */
[----:B------:R-:W-:-:S07]  /*2340*/  IMAD.MOV.U32 R23, RZ, RZ, R15 ;  /* 0x000000ffff177224 */ /* 0x000fce00078e000f */
[----:B------:R-:W-:Y:S05]  /*2350*/  WARPSYNC.COLLECTIVE R20, `(.L_x_7712) ;  /* 0x0000000014087348 */ /* 0x000fea0003c00000 */
[----:B------:R0:W1:Y:S02]  /*2360*/  SHFL.DOWN P2, R21, R23, R22, R25 ;  /* 0x0800001617157389 */ /* 0x0000640000040019 */
[----:B01----:R-:W-:Y:S05]  /*2370*/  ENDCOLLECTIVE ;  /* 0x000000000000791b */ /* 0x003fea0003800000 */
.L_x_7712:
[----:B------:R-:W-:Y:S01]  /*2380*/  IMAD.MOV.U32 R23, RZ, RZ, R14 ;  /* 0x000000ffff177224 */ /* 0x000fe200078e000e */
[----:B------:R-:W-:-:S07]  /*2390*/  MOV R17, R21 ;  /* 0x0000001500117202 */ /* 0x000fce0000000f00 */
[----:B------:R-:W-:Y:S05]  /*23a0*/  WARPSYNC.COLLECTIVE R20, `(.L_x_7713) ;  /* 0x0000000014087348 */ /* 0x000fea0003c00000 */
[----:B------:R0:W1:Y:S02]  /*23b0*/  SHFL.DOWN P2, R21, R23, R22, R25 ;  /* 0x0800001617157389 */ /* 0x0000640000040019 */
[----:B01----:R-:W-:Y:S05]  /*23c0*/  ENDCOLLECTIVE ;  /* 0x000000000000791b */ /* 0x003fea0003800000 */
.L_x_7713:
[----:B------:R-:W-:Y:S02]  /*23d0*/  IMAD.MOV.U32 R22, RZ, RZ, 0x4 ;  /* 0x00000004ff167424 */ /* 0x000fe400078e00ff */
[----:B------:R-:W-:-:S06]  /*23e0*/  IMAD.MOV.U32 R16, RZ, RZ, R21 ;  /* 0x000000ffff107224 */ /* 0x000fcc00078e0015 */
[----:B------:R-:W-:-:S10]  /*23f0*/  DADD R16, R14, R16 ;  /* 0x000000000e107229 */ /* 0x000fd40000000010 */
[----:B------:R-:W-:-:S07]  /*2400*/  IMAD.MOV.U32 R23, RZ, RZ, R17 ;  /* 0x000000ffff177224 */ /* 0x000fce00078e0011 */
[----:B------:R-:W-:Y:S05]  /*2410*/  WARPSYNC.COLLECTIVE R20, `(.L_x_7714) ;  /* 0x0000000014087348 */ /* 0x000fea0003c00000 */
[----:B------:R0:W1:Y:S02]  /*2420*/  SHFL.DOWN P2, R21, R23, R22, R25 ;  /* 0x0800001617157389 */ /* 0x0000640000040019 */
[----:B01----:R-:W-:Y:S05]  /*2430*/  ENDCOLLECTIVE ;  /* 0x000000000000791b */ /* 0x003fea0003800000 */
.L_x_7714:
[----:B------:R-:W-:Y:S01]  /*2440*/  MOV R23, R16 ;  /* 0x0000001000177202 */ /* 0x000fe20000000f00 */
[----:B------:R-:W-:-:S07]  /*2450*/  IMAD.MOV.U32 R19, RZ, RZ, R21 ;  /* 0x000000ffff137224 */ /* 0x000fce00078e0015 */
[----:B------:R-:W-:Y:S05]  /*2460*/  WARPSYNC.COLLECTIVE R20, `(.L_x_7715) ;  /* 0x0000000014087348 */ /* 0x000fea0003c00000 */
[----:B------:R0:W1:Y:S02]  /*2470*/  SHFL.DOWN P2, R21, R23, R22, R25 ;  /* 0x0800001617157389 */ /* 0x0000640000040019 */
[----:B01----:R-:W-:Y:S05]  /*2480*/  ENDCOLLECTIVE ;  /* 0x000000000000791b */ /* 0x003fea0003800000 */
.L_x_7715:
[----:B------:R-:W-:Y:S02]  /*2490*/  IMAD.MOV.U32 R22, RZ, RZ, 0x2 ;  /* 0x00000002ff167424 */ /* 0x000fe400078e00ff */
[----:B------:R-:W-:-:S06]  /*24a0*/  IMAD.MOV.U32 R18, RZ, RZ, R21 ;  /* 0x000000ffff127224 */ /* 0x000fcc00078e0015 */
[----:B------:R-:W-:-:S10]  /*24b0*/  DADD R18, R16, R18 ;  /* 0x0000000010127229 */ /* 0x000fd40000000012 */
[----:B------:R-:W-:-:S07]  /*24c0*/  IMAD.MOV.U32 R23, RZ, RZ, R19 ;  /* 0x000000ffff177224 */ /* 0x000fce00078e0013 */
[----:B------:R-:W-:Y:S05]  /*24d0*/  WARPSYNC.COLLECTIVE R20, `(.L_x_7716) ;  /* 0x0000000014087348 */ /* 0x000fea0003c00000 */
[----:B------:R0:W1:Y:S02]  /*24e0*/  SHFL.DOWN P2, R21, R23, R22, R25 ;  /* 0x0800001617157389 */ /* 0x0000640000040019 */
[----:B01----:R-:W-:Y:S05]  /*24f0*/  ENDCOLLECTIVE ;  /* 0x000000000000791b */ /* 0x003fea0003800000 */
.L_x_7716:
[----:B------:R-:W-:Y:S02]  /*2500*/  IMAD.MOV.U32 R23, RZ, RZ, R18 ;  /* 0x000000ffff177224 */ /* 0x000fe400078e0012 */
[----:B------:R-:W-:-:S07]  /*2510*/  IMAD.MOV.U32 R7, RZ, RZ, R21 ;  /* 0x000000ffff077224 */ /* 0x000fce00078e0015 */
[----:B------:R-:W-:Y:S05]  /*2520*/  WARPSYNC.COLLECTIVE R20, `(.L_x_7717) ;  /* 0x0000000014087348 */ /* 0x000fea0003c00000 */
[----:B------:R0:W1:Y:S02]  /*2530*/  SHFL.DOWN P2, R21, R23, R22, R25 ;  /* 0x0800001617157389 */ /* 0x0000640000040019 */
[----:B01----:R-:W-:Y:S05]  /*2540*/  ENDCOLLECTIVE ;  /* 0x000000000000791b */ /* 0x003fea0003800000 */
.L_x_7717:
[----:B------:R-:W-:Y:S01]  /*2550*/  IMAD.MOV.U32 R22, RZ, RZ, 0x1 ;  /* 0x00000001ff167424 */ /* 0x000fe200078e00ff */
[----:B------:R-:W-:-:S06]  /*2560*/  MOV R6, R21 ;  /* 0x0000001500067202 */ /* 0x000fcc0000000f00 */
[----:B------:R-:W-:-:S10]  /*2570*/  DADD R6, R18, R6 ;  /* 0x0000000012067229 */ /* 0x000fd40000000006 */
[----:B------:R-:W-:-:S07]  /*2580*/  IMAD.MOV.U32 R23, RZ, RZ, R7 ;  /* 0x000000ffff177224 */ /* 0x000fce00078e0007 */
[----:B------:R-:W-:Y:S05]  /*2590*/  WARPSYNC.COLLECTIVE R20, `(.L_x_7718) ;  /* 0x0000000014087348 */ /* 0x000fea0003c00000 */
[----:B------:R0:W1:Y:S02]  /*25a0*/  SHFL.DOWN P2, R21, R23, R22, R25 ;  /* 0x0800001617157389 */ /* 0x0000640000040019 */
[----:B01----:R-:W-:Y:S05]  /*25b0*/  ENDCOLLECTIVE ;  /* 0x000000000000791b */ /* 0x003fea0003800000 */
.L_x_7718:
[----:B------:R-:W-:Y:S02]  /*25c0*/  IMAD.MOV.U32 R23, RZ, RZ, R6 ;  /* 0x000000ffff177224 */ /* 0x000fe400078e0006 */
[----:B------:R-:W-:-:S07]  /*25d0*/  IMAD.MOV.U32 R15, RZ, RZ, R21 ;  /* 0x000000ffff0f7224 */ /* 0x000fce00078e0015 */
[----:B------:R-:W-:Y:S05]  /*25e0*/  WARPSYNC.COLLECTIVE R20, `(.L_x_7719) ;  /* 0x0000000014087348 */ /* 0x000fea0003c00000 */
[----:B------:R0:W1:Y:S02]  /*25f0*/  SHFL.DOWN P2, R21, R23, R22, R25 ;  /* 0x0800001617157389 */ /* 0x0000640000040019 */
[----:B01----:R-:W-:Y:S05]  /*2600*/  ENDCOLLECTIVE ;  /* 0x000000000000791b */ /* 0x003fea0003800000 */
.L_x_7719:
[----:B------:R-:W-:Y:S01]  /*2610*/  IMAD.MOV.U32 R14, RZ, RZ, R21 ;  /* 0x000000ffff0e7224 */ /* 0x000fe200078e0015 */
[----:B------:R-:W-:Y:S06]  /*2620*/  BRA `(.L_x_7720) ;  /* 0xffffffec00247947 */ /* 0x000fec000383ffff */
        .weak           $__internal_39_$__cuda_sm20_div_rn_f64_full
        .type           $__internal_39_$__cuda_sm20_div_rn_f64_full,@function
        .size           $__internal_39_$__cuda_sm20_div_rn_f64_full,(.L_x_11604 - $__internal_39_$__cuda_sm20_div_rn_f64_full)
$__internal_39_$__cuda_sm20_div_rn_f64_full:
[C---:B------:R-:W-:Y:S01]  /*2630*/  FSETP.GEU.AND P0, PT, |R17|.reuse, 1.469367938527859385e-39, PT ;  /* 0x001000001100780b */ /* 0x040fe20003f0e200 */
[----:B------:R-:W-:Y:S01]  /*2640*/  IMAD.MOV.U32 R22, RZ, RZ, 0x1 ;  /* 0x00000001ff167424 */ /* 0x000fe200078e00ff */
[----:B------:R-:W-:Y:S01]  /*2650*/  LOP3.LUT R4, R17, 0x800fffff, RZ, 0xc0, !PT ;  /* 0x800fffff11047812 */ /* 0x000fe200078ec0ff */
[----:B------:R-:W-:Y:S01]  /*2660*/  BSSY.RECONVERGENT B1, `(.L_x_7721) ;  /* 0x0000054000017945 */ /* 0x000fe20003800200 */
[C---:B------:R-:W-:Y:S02]  /*2670*/  FSETP.GEU.AND P2, PT, |R21|.reuse, 1.469367938527859385e-39, PT ;  /* 0x001000001500780b */ /* 0x040fe40003f4e200 */
[----:B------:R-:W-:Y:S02]  /*2680*/  LOP3.LUT R5, R4, 0x3ff00000, RZ, 0xfc, !PT ;  /* 0x3ff0000004057812 */ /* 0x000fe400078efcff */
[----:B------:R-:W-:Y:S02]  /*2690*/  MOV R4, R16 ;  /* 0x0000001000047202 */ /* 0x000fe40000000f00 */
[----:B------:R-:W-:-:S02]  /*26a0*/  LOP3.LUT R26, R21, 0x7ff00000, RZ, 0xc0, !PT ;  /* 0x7ff00000151a7812 */ /* 0x000fc400078ec0ff */
[C---:B------:R-:W-:Y:S01]  /*26b0*/  LOP3.LUT R32, R17.reuse, 0x7ff00000, RZ, 0xc0, !PT ;  /* 0x7ff0000011207812 */ /* 0x040fe200078ec0ff */
[----:B------:R-:W-:Y:S02]  /*26c0*/  @!P0 DMUL R4, R16, 8.98846567431157953865e+307 ;  /* 0x7fe0000010048828 */ /* 0x000fe40000000000 */
[----:B------:R-:W-:Y:S01]  /*26d0*/  IMAD.MOV.U32 R33, RZ, RZ, R26 ;  /* 0x000000ffff217224 */ /* 0x000fe200078e001a */
[C---:B------:R-:W-:Y:S02]  /*26e0*/  ISETP.GE.U32.AND P1, PT, R26.reuse, R32, PT ;  /* 0x000000201a00720c */ /* 0x040fe40003f26070 */
        /* <DEDUP_REMOVED lines=20> */
[----:B------:R-:W-:-:S03]  /*2830*/  DMUL R24, R30, R22 ;  /* 0x000000161e187228 */ /* 0x000fc60000000000 */
[----:B------:R-:W-:-:S04]  /*2840*/  IADD3 R34, PT, PT, R33, -0x1, RZ ;  /* 0xffffffff21227810 */ /* 0x000fc80007ffe0ff */
        /* <DEDUP_REMOVED lines=22> */
[----:B------:R-:W-:Y:S01]  /*29b0*/  IADD3 R5, PT, PT, -R28, RZ, RZ ;  /* 0x000000ff1c057210 */ /* 0x000fe20007ffe1ff */
[----:B------:R-:W-:Y:S01]  /*29c0*/  IMAD.MOV.U32 R4, RZ, RZ, RZ ;  /* 0x000000ffff047224 */ /* 0x000fe200078e00ff */
        /* <DEDUP_REMOVED lines=8> */
.L_x_7722:
        /* <DEDUP_REMOVED lines=13> */
[----:B------:R-:W-:Y:S01]  /*2b20*/  @P0 IMAD.MOV.U32 R26, RZ, RZ, RZ ;  /* 0x000000ffff1a0224 */ /* 0x000fe200078e00ff */
[----:B------:R-:W-:Y:S01]  /*2b30*/  @P0 MOV R27, R4 ;  /* 0x00000004001b0202 */ /* 0x000fe20000000f00 */
[----:B------:R-:W-:Y:S06]  /*2b40*/  BRA `(.L_x_7723) ;  /* 0x0000000000147947 */ /* 0x000fec0003800000 */
.L_x_7725:
[----:B------:R-:W-:Y:S01]  /*2b50*/  LOP3.LUT R27, R17, 0x80000, RZ, 0xfc, !PT ;  /* 0x00080000111b7812 */ /* 0x000fe200078efcff */
[----:B------:R-:W-:Y:S01]  /*2b60*/  IMAD.MOV.U32 R26, RZ, RZ, R16 ;  /* 0x000000ffff1a7224 */ /* 0x000fe200078e0010 */
[----:B------:R-:W-:Y:S06]  /*2b70*/  BRA `(.L_x_7723) ;  /* 0x0000000000087947 */ /* 0x000fec0003800000 */
.L_x_7724:
[----:B------:R-:W-:Y:S01]  /*2b80*/  LOP3.LUT R27, R21, 0x80000, RZ, 0xfc, !PT ;  /* 0x00080000151b7812 */ /* 0x000fe200078efcff */
[----:B------:R-:W-:-:S07]  /*2b90*/  IMAD.MOV.U32 R26, RZ, RZ, R20 ;  /* 0x000000ffff1a7224 */ /* 0x000fce00078e0014 */
.L_x_7723:
[----:B------:R-:W-:Y:S05]  /*2ba0*/  BSYNC.RECONVERGENT B1 ;  /* 0x0000000000017941 */ /* 0x000fea0003800200 */
.L_x_7721:
[----:B------:R-:W-:Y:S02]  /*2bb0*/  IMAD.MOV.U32 R4, RZ, RZ, R10 ;  /* 0x000000ffff047224 */ /* 0x000fe400078e000a */
[----:B------:R-:W-:-:S04]  /*2bc0*/  IMAD.MOV.U32 R5, RZ, RZ, 0x0 ;  /* 0x00000000ff057424 */ /* 0x000fc800078e00ff */
[----:B------:R-:W-:Y:S05]  /*2bd0*/  RET.REL.NODEC R4 `(_ZN2at6native43_GLOBAL__N__9ae7fba5_10_SoftMax_cu_9f978f6323cunn_SoftMaxForwardSmemILi2EdddNS1_22SoftMaxForwardEpilogueElEEvPT2_PKT0_T4_) ;  /* 0xffffffd404087950 */ /* 0x000fea0003c3ffff */
.L_x_7726:
        /* <DEDUP_REMOVED lines=10> */
.L_x_11604:


//--------------------- .text._ZN2at6native43_GLOBAL__N__9ae7fba5_10_SoftMax_cu_9f978f6322cunn_SoftMaxForwardRegIdddNS1_22SoftMaxForwardEpilogueElLi9EEEvPT1_PKT_T3_ --------------------------
	.section	.text._ZN2at6native43_GLOBAL__N__9ae7fba5_10_SoftMax_cu_9f978f6322cunn_SoftMaxForwardRegIdddNS1_22SoftMaxForwardEpilogueElLi9EEEvPT1_PKT_T3_,"ax",@progbits
	.align	128
.text._ZN2at6native43_GLOBAL__N__9ae7fba5_10_SoftMax_cu_9f978f6322cunn_SoftMaxForwardRegIdddNS1_22SoftMaxForwardEpilogueElLi9EEEvPT1_PKT_T3_:
        .type           _ZN2at6native43_GLOBAL__N__9ae7fba5_10_SoftMax_cu_9f978f6322cunn_SoftMaxForwardRegIdddNS1_22SoftMaxForwardEpilogueElLi9EEEvPT1_PKT_T3_,@function
        .size           _ZN2at6native43_GLOBAL__N__9ae7fba5_10_SoftMax_cu_9f978f6322cunn_SoftMaxForwardRegIdddNS1_22SoftMaxForwardEpilogueElLi9EEEvPT1_PKT_T3_,(.L_x_11606 - _ZN2at6native43_GLOBAL__N__9ae7fba5_10_SoftMax_cu_9f978f6322cunn_SoftMaxForwardRegIdddNS1_22SoftMaxForwardEpilogueElLi9EEEvPT1_PKT_T3_)
        .other          _ZN2at6native43_GLOBAL__N__9ae7fba5_10_SoftMax_cu_9f978f6322cunn_SoftMaxForwardRegIdddNS1_22SoftMaxForwardEpilogueElLi9EEEvPT1_PKT_T3_,@"STO_CUDA_ENTRY STV_DEFAULT"
_ZN2at6native43_GLOBAL__N__9ae7fba5_10_SoftMax_cu_9f978f6322cunn_SoftMaxForwardRegIdddNS1_22SoftMaxForwardEpilogueElLi9EEEvPT1_PKT_T3_:
[----:B------:R-:W-:Y:S01]  /*0000*/  LDC R1, c[0x0][0x37c] ;  /* 0x0000df00ff017b82 */ /* 0x000fe20000000800 */
[----:B------:R-:W0:Y:S01]  /*0010*/  S2R R46, SR_TID.X ;  /* 0x00000000002e7919 */ /* 0x000e220000002100 */
[----:B------:R-:W1:Y:S06]  /*0020*/  LDCU.64 UR4, c[0x0][0x390] ;  /* 0x00007200ff0477ac */ /* 0x000e6c0008000a00 */
[----:B------:R-:W2:Y:S01]  /*0030*/  S2UR UR9, SR_CTAID.X ;  /* 0x00000000000979c3 */ /* 0x000ea20000002500 */
[----:B------:R-:W3:Y:S01]  /*0040*/  LDCU UR8, c[0x0][0x360] ;  /* 0x00006c00ff0877ac */ /* 0x000ee20008000800 */
[----:B------:R-:W4:Y:S01]  /*0050*/  LDCU.64 UR6, c[0x0][0x358] ;  /* 0x00006b00ff0677ac */ /* 0x000f220008000a00 */
[----:B-1----:R-:W-:-:S02]  /*0060*/  IMAD.U32 R5, RZ, RZ, UR4 ;  /* 0x00000004ff057e24 */ /* 0x002fc4000f8e00ff */
[----:B------:R-:W-:-:S03]  /*0070*/  IMAD.U32 R0, RZ, RZ, UR5 ;  /* 0x00000005ff007e24 */ /* 0x000fc6000f8e00ff */
[C---:B0-----:R-:W-:Y:S01]  /*0080*/  ISETP.GE.U32.AND P1, PT, R46.reuse, R5, PT ;  /* 0x000000052e00720c */ /* 0x041fe20003f26070 */
[----:B---3--:R-:W-:-:S03]  /*0090*/  VIADD R10, R46, UR8 ;  /* 0x000000082e0a7c36 */ /* 0x008fc60008000000 */
[----:B------:R-:W-:Y:S01]  /*00a0*/  ISETP.GE.AND.EX P1, PT, RZ, R0, PT, P1 ;  /* 0x00000000ff00720c */ /* 0x000fe20003f26310 */
[C---:B------:R-:W-:Y:S01]  /*00b0*/  VIADD R26, R10.reuse, UR8 ;  /* 0x000000080a1a7c36 */ /* 0x040fe20008000000 */
[----:B------:R-:W-:-:S04]  /*00c0*/  ISETP.GE.U32.AND P2, PT, R10, R5, PT ;  /* 0x000000050a00720c */ /* 0x000fc80003f46070 */
[----:B------:R-:W-:Y:S02]  /*00d0*/  ISETP.GE.AND.EX P2, PT, RZ, R0, PT, P2 ;  /* 0x00000000ff00720c */ /* 0x000fe40003f46320 */
[----:B------:R-:W-:-:S04]  /*00e0*/  ISETP.GE.U32.AND P5, PT, R26, R5, PT ;  /* 0x000000051a00720c */ /* 0x000fc80003fa6070 */
[----:B------:R-:W-:Y:S01]  /*00f0*/  ISETP.GE.AND.EX P5, PT, RZ, R0, PT, P5 ;  /* 0x00000000ff00720c */ /* 0x000fe20003fa6350 */
[----:B------:R-:W0:Y:S01]  /*0100*/  @!P1 LDC.64 R14, c[0x0][0x388] ;  /* 0x0000e200ff0e9b82 */ /* 0x000e220000000a00 */
[----:B------:R-:W-:Y:S02]  /*0110*/  @!P1 IMAD.MOV.U32 R47, RZ, RZ, RZ ;  /* 0x000000ffff2f9224 */ /* 0x000fe400078e00ff */
[----:B--2---:R-:W-:-:S05]  /*0120*/  @!P1 IMAD.WIDE.U32 R8, R5, UR9, R46 ;  /* 0x0000000905089c25 */ /* 0x004fca000f8e002e */
[----:B------:R-:W1:Y:S01]  /*0130*/  @!P2 LDC.64 R24, c[0x0][0x388] ;  /* 0x0000e200ff18ab82 */ /* 0x000e620000000a00 */
[----:B------:R-:W-:Y:S02]  /*0140*/  @!P1 IMAD R4, R0, UR9, R9 ;  /* 0x0000000900049c24 */ /* 0x000fe4000f8e0209 */
[----:B------:R-:W-:-:S05]  /*0150*/  @!P2 IMAD.MOV.U32 R11, RZ, RZ, RZ ;  /* 0x000000ffff0ba224 */ /* 0x000fca00078e00ff */
[----:B------:R-:W2:Y:S01]  /*0160*/  @!P5 LDC.64 R28, c[0x0][0x388] ;  /* 0x0000e200ff1cdb82 */ /* 0x000ea20000000a00 */
[----:B0-----:R-:W-:-:S04]  /*0170*/  @!P1 LEA R14, P0, R8, R14, 0x3 ;  /* 0x0000000e080e9211 */ /* 0x001fc800078018ff */
[----:B------:R-:W-:-:S05]  /*0180*/  @!P1 LEA.HI.X R15, R8, R15, R4, 0x3, P0 ;  /* 0x0000000f080f9211 */ /* 0x000fca00000f1c04 */
[----:B----4-:R2:W3:Y:S01]  /*0190*/  @!P1 LDG.E.64 R2, desc[UR6][R14.64] ;  /* 0x000000060e029981 */ /* 0x0104e2000c1e1b00 */
[----:B------:R-:W-:-:S04]  /*01a0*/  @!P2 IMAD.WIDE.U32 R8, R5, UR9, R10 ;  /* 0x000000090508ac25 */ /* 0x000fc8000f8e000a */
[----:B------:R-:W-:Y:S01]  /*01b0*/  @!P2 IMAD R4, R0, UR9, R9 ;  /* 0x000000090004ac24 */ /* 0x000fe2000f8e0209 */
[----:B-1----:R-:W-:Y:S01]  /*01c0*/  @!P2 LEA R24, P0, R8, R24, 0x3 ;  /* 0x000000180818a211 */ /* 0x002fe200078018ff */
[----:B------:R-:W-:-:S03]  /*01d0*/  VIADD R10, R26, UR8 ;  /* 0x000000081a0a7c36 */ /* 0x000fc60008000000 */
[----:B------:R-:W-:Y:S02]  /*01e0*/  @!P2 LEA.HI.X R25, R8, R25, R4, 0x3, P0 ;  /* 0x000000190819a211 */ /* 0x000fe400000f1c04 */
[----:B------:R-:W-:-:S03]  /*01f0*/  ISETP.GE.U32.AND P0, PT, R10, R5, PT ;  /* 0x000000050a00720c */ /* 0x000fc60003f06070 */
[----:B------:R0:W4:Y:S01]  /*0200*/  @!P2 LDG.E.64 R48, desc[UR6][R24.64] ;  /* 0x000000061830a981 */ /* 0x000122000c1e1b00 */
[----:B------:R-:W-:Y:S01]  /*0210*/  ISETP.GE.AND.EX P0, PT, RZ, R0, PT, P0 ;  /* 0x00000000ff00720c */ /* 0x000fe20003f06300 */
[----:B------:R-:W-:Y:S02]  /*0220*/  @!P5 IMAD.MOV.U32 R27, RZ, RZ, RZ ;  /* 0x000000ffff1bd224 */ /* 0x000fe400078e00ff */
[----:B------:R-:W-:-:S04]  /*0230*/  @!P5 IMAD.WIDE.U32 R8, R5, UR9, R26 ;  /* 0x000000090508dc25 */ /* 0x000fc8000f8e001a */
[----:B------:R-:W-:Y:S01]  /*0240*/  @!P5 IMAD R4, R0, UR9, R9 ;  /* 0x000000090004dc24 */ /* 0x000fe2000f8e0209 */
[----:B--2---:R-:W-:-:S05]  /*0250*/  @!P5 LEA R14, P3, R8, R28, 0x3 ;  /* 0x0000001c080ed211 */ /* 0x004fca00078618ff */
[----:B------:R-:W0:Y:S01]  /*0260*/  @!P0 LDC.64 R26, c[0x0][0x388] ;  /* 0x0000e200ff1a8b82 */ /* 0x000e220000000a00 */
[----:B------:R-:W-:-:S05]  /*0270*/  @!P5 LEA.HI.X R15, R8, R29, R4, 0x3, P3 ;  /* 0x0000001d080fd211 */ /* 0x000fca00018f1c04 */
[----:B------:R1:W2:Y:S01]  /*0280*/  @!P5 LDG.E.64 R6, desc[UR6][R14.64] ;  /* 0x000000060e06d981 */ /* 0x0002a2000c1e1b00 */
[----:B------:R-:W-:-:S03]  /*0290*/  @!P0 MOV R11, RZ ;  /* 0x000000ff000b8202 */ /* 0x000fc60000000f00 */
[----:B------:R-:W-:-:S04]  /*02a0*/  @!P0 IMAD.WIDE.U32 R8, R5, UR9, R10 ;  /* 0x0000000905088c25 */ /* 0x000fc8000f8e000a */
[----:B------:R-:W-:Y:S01]  /*02b0*/  @!P0 IMAD R4, R0, UR9, R9 ;  /* 0x0000000900048c24 */ /* 0x000fe2000f8e0209 */
[----:B0-----:R-:W-:-:S04]  /*02c0*/  @!P0 LEA R24, P3, R8, R26, 0x3 ;  /* 0x0000001a08188211 */ /* 0x001fc800078618ff */
[----:B------:R-:W-:-:S05]  /*02d0*/  @!P0 LEA.HI.X R25, R8, R27, R4, 0x3, P3 ;  /* 0x0000001b08198211 */ /* 0x000fca00018f1c04 */
[----:B------:R0:W5:Y:S01]  /*02e0*/  @!P0 LDG.E.64 R30, desc[UR6][R24.64] ;  /* 0x00000006181e8981 */ /* 0x000162000c1e1b00 */
[----:B------:R-:W-:Y:S02]  /*02f0*/  @!P1 IMAD.MOV.U32 R8, RZ, RZ, -0x1 ;  /* 0xffffffffff089424 */ /* 0x000fe400078e00ff */
[----:B------:R-:W-:-:S04]  /*0300*/  @!P1 IMAD.MOV.U32 R9, RZ, RZ, 0x7fefffff ;  /* 0x7fefffffff099424 */ /* 0x000fc800078e00ff */
[----:B------:R-:W-:Y:S02]  /*0310*/  @!P1 IMAD.MOV.U32 R11, RZ, RZ, R9 ;  /* 0x000000ffff0b9224 */ /* 0x000fe400078e0009 */
[----:B---3--:R-:W-:Y:S01]  /*0320*/  @!P1 DSETP.MAX.AND P3, P4, R2, -R8, PT ;  /* 0x800000080200922a */ /* 0x008fe20003c6f000 */
[----:B------:R-:W-:-:S05]  /*0330*/  @!P1 IMAD.MOV.U32 R4, RZ, RZ, R3 ;  /* 0x000000ffff049224 */ /* 0x000fca00078e0003 */
[----:B-1----:R-:W-:Y:S01]  /*0340*/  @!P1 FSEL R14, R4, -R11, P3 ;  /* 0x8000000b040e9208 */ /* 0x002fe20001800000 */
[----:B------:R-:W-:Y:S01]  /*0350*/  @!P1 IMAD.MOV.U32 R4, RZ, RZ, R2 ;  /* 0x000000ffff049224 */ /* 0x000fe200078e0002 */
[----:B------:R-:W-:-:S04]  /*0360*/  @!P1 LOP3.LUT R11, R11, 0x80000, RZ, 0xfc, !PT ;  /* 0x000800000b0b9812 */ /* 0x000fc800078efcff */
[----:B------:R-:W-:Y:S02]  /*0370*/  @!P1 SEL R4, R4, R8, P3 ;  /* 0x0000000804049207 */ /* 0x000fe40001800000 */
[----:B------:R-:W-:Y:S01]  /*0380*/  @!P1 SEL R11, R11, R14, P4 ;  /* 0x0000000e0b0b9207 */ /* 0x000fe20002000000 */
[----:B------:R-:W-:Y:S02]  /*0390*/  IMAD.MOV.U32 R8, RZ, RZ, -0x1 ;  /* 0xffffffffff087424 */ /* 0x000fe400078e00ff */
[----:B------:R-:W-:Y:S01]  /*03a0*/  IMAD.MOV.U32 R9, RZ, RZ, -0x100001 ;  /* 0xffefffffff097424 */ /* 0x000fe200078e00ff */
[----:B------:R-:W-:Y:S01]  /*03b0*/  @!P1 MOV R9, R11 ;  /* 0x0000000b00099202 */ /* 0x000fe20000000f00 */
[----:B------:R-:W-:Y:S02]  /*03c0*/  @!P1 IMAD.MOV.U32 R8, RZ, RZ, R4 ;  /* 0x000000ffff089224 */ /* 0x000fe400078e0004 */
[----:B----4-:R-:W-:Y:S02]  /*03d0*/  @!P2 IMAD.MOV.U32 R14, RZ, RZ, R49 ;  /* 0x000000ffff0ea224 */ /* 0x010fe400078e0031 */
[----:B------:R-:W-:-:S02]  /*03e0*/  @!P2 IMAD.MOV.U32 R11, RZ, RZ, R9 ;  /* 0x000000ffff0ba224 */ /* 0x000fc400078e0009 */
[----:B------:R-:W-:Y:S01]  /*03f0*/  @!P2 DSETP.MAX.AND P3, P4, R8, R48, PT ;  /* 0x000000300800a22a */ /* 0x000fe20003c6f000 */
[----:B0-----:R-:W-:-:S05]  /*0400*/  @!P2 LOP3.LUT R24, R14, 0x80000, RZ, 0xfc, !PT ;  /* 0x000800000e18a812 */ /* 0x001fca00078efcff */
[----:B------:R-:W-:Y:S01]  /*0410*/  @!P2 FSEL R15, R11, R14, P3 ;  /* 0x0000000e0b0fa208 */ /* 0x000fe20001800000 */
[----:B------:R-:W-:Y:S02]  /*0420*/  @!P2 IMAD.MOV.U32 R14, RZ, RZ, R48 ;  /* 0x000000ffff0ea224 */ /* 0x000fe400078e0030 */
[----:B------:R-:W-:Y:S01]  /*0430*/  @!P2 IMAD.MOV.U32 R11, RZ, RZ, R8 ;  /* 0x000000ffff0ba224 */ /* 0x000fe200078e0008 */
[----:B------:R-:W-:Y:S01]  /*0440*/  @!P2 SEL R9, R24, R15, P4 ;  /* 0x0000000f1809a207 */ /* 0x000fe20002000000 */
[----:B------:R-:W-:-:S03]  /*0450*/  VIADD R24, R10, UR8 ;  /* 0x000000080a187c36 */ /* 0x000fc60008000000 */
[----:B------:R-:W-:Y:S02]  /*0460*/  @!P2 SEL R8, R11, R14, P3 ;  /* 0x0000000e0b08a207 */ /* 0x000fe40001800000 */
[----:B------:R-:W-:Y:S01]  /*0470*/  ISETP.GE.U32.AND P2, PT, R24, R5, PT ;  /* 0x000000051800720c */ /* 0x000fe20003f46070 */
[----:B--2---:R-:W-:-:S03]  /*0480*/  @!P5 IMAD.MOV.U32 R11, RZ, RZ, R7 ;  /* 0x000000ffff0bd224 */ /* 0x004fc600078e0007 */
[----:B------:R-:W-:Y:S01]  /*0490*/  ISETP.GE.AND.EX P2, PT, RZ, R0, PT, P2 ;  /* 0x00000000ff00720c */ /* 0x000fe20003f46320 */
[----:B------:R-:W-:Y:S01]  /*04a0*/  @!P5 DSETP.MAX.AND P6, P4, R8, R6, PT ;  /* 0x000000060800d22a */ /* 0x000fe20003ccf000 */
[----:B------:R-:W-:Y:S02]  /*04b0*/  @!P5 IMAD.MOV.U32 R10, RZ, RZ, R9 ;  /* 0x000000ffff0ad224 */ /* 0x000fe400078e0009 */
[----:B------:R-:W-:-:S03]  /*04c0*/  VIADD R28, R24, UR8 ;  /* 0x00000008181c7c36 */ /* 0x000fc60008000000 */
[----:B------:R-:W-:Y:S02]  /*04d0*/  @!P5 FSEL R10, R10, R11, P6 ;  /* 0x0000000b0a0ad208 */ /* 0x000fe40003000000 */
[----:B------:R-:W-:Y:S02]  /*04e0*/  @!P5 LOP3.LUT R11, R11, 0x80000, RZ, 0xfc, !PT ;  /* 0x000800000b0bd812 */ /* 0x000fe400078efcff */
[----:B------:R-:W-:Y:S02]  /*04f0*/  ISETP.GE.U32.AND P3, PT, R28, R5, PT ;  /* 0x000000051c00720c */ /* 0x000fe40003f66070 */
[----:B------:R-:W-:Y:S01]  /*0500*/  @!P5 SEL R25, R11, R10, P4 ;  /* 0x0000000a0b19d207 */ /* 0x000fe20002000000 */
[----:B------:R-:W0:Y:S01]  /*0510*/  @!P2 LDC.64 R14, c[0x0][0x388] ;  /* 0x0000e200ff0eab82 */ /* 0x000e220000000a00 */
[----:B------:R-:W-:Y:S02]  /*0520*/  @!P5 IMAD.MOV.U32 R11, RZ, RZ, R6 ;  /* 0x000000ffff0bd224 */ /* 0x000fe400078e0006 */
[----:B------:R-:W-:Y:S01]  /*0530*/  @!P5 IMAD.MOV.U32 R10, RZ, RZ, R8 ;  /* 0x000000ffff0ad224 */ /* 0x000fe200078e0008 */
[----:B------:R-:W-:Y:S01]  /*0540*/  ISETP.GE.AND.EX P3, PT, RZ, R0, PT, P3 ;  /* 0x00000000ff00720c */ /* 0x000fe20003f66330 */
[----:B------:R-:W-:-:S03]  /*0550*/  @!P5 IMAD.MOV.U32 R9, RZ, RZ, R25 ;  /* 0x000000ffff09d224 */ /* 0x000fc600078e0019 */
[----:B------:R-:W-:Y:S01]  /*0560*/  @!P5 SEL R8, R10, R11, P6 ;  /* 0x0000000b0a08d207 */ /* 0x000fe20003000000 */
[----:B-----5:R-:W-:Y:S02]  /*0570*/  @!P0 IMAD.MOV.U32 R32, RZ, RZ, R31 ;  /* 0x000000ffff208224 */ /* 0x020fe400078e001f */
[----:B------:R-:W-:-:S03]  /*0580*/  @!P0 IMAD.MOV.U32 R27, RZ, RZ, R9 ;  /* 0x000000ffff1b8224 */ /* 0x000fc600078e0009 */
[----:B------:R-:W-:Y:S01]  /*0590*/  @!P0 DSETP.MAX.AND P6, P5, R8, R30, PT ;  /* 0x0000001e0800822a */ /* 0x000fe20003dcf000 */
[----:B------:R-:W-:Y:S02]  /*05a0*/  @!P2 IMAD.MOV.U32 R25, RZ, RZ, RZ ;  /* 0x000000ffff19a224 */ /* 0x000fe400078e00ff */
[----:B------:R-:W1:Y:S01]  /*05b0*/  @!P3 LDC.64 R34, c[0x0][0x388] ;  /* 0x0000e200ff22bb82 */ /* 0x000e620000000a00 */
[----:B------:R-:W-:Y:S01]  /*05c0*/  IADD3 R26, PT, PT, R28, UR8, RZ ;  /* 0x000000081c1a7c10 */ /* 0x000fe2000fffe0ff */
[----:B------:R-:W-:Y:S01]  /*05d0*/  @!P2 IMAD.WIDE.U32 R36, R5, UR9, R24 ;  /* 0x000000090524ac25 */ /* 0x000fe2000f8e0018 */
[----:B------:R-:W-:Y:S02]  /*05e0*/  @!P0 FSEL R33, R27, R32, P6 ;  /* 0x000000201b218208 */ /* 0x000fe40003000000 */
[----:B------:R-:W-:Y:S01]  /*05f0*/  @!P0 LOP3.LUT R32, R32, 0x80000, RZ, 0xfc, !PT ;  /* 0x0008000020208812 */ /* 0x000fe200078efcff */
[----:B------:R-:W-:Y:S01]  /*0600*/  @!P2 IMAD R27, R0, UR9, R37 ;  /* 0x00000009001bac24 */ /* 0x000fe2000f8e0225 */
[----:B------:R-:W-:-:S02]  /*0610*/  ISETP.GE.U32.AND P4, PT, R26, R5, PT ;  /* 0x000000051a00720c */ /* 0x000fc40003f86070 */
[----:B------:R-:W-:Y:S02]  /*0620*/  @!P0 SEL R33, R32, R33, P5 ;  /* 0x0000002120218207 */ /* 0x000fe40002800000 */
[C---:B0-----:R-:W-:Y:S02]  /*0630*/  @!P2 LEA R14, P5, R36.reuse, R14, 0x3 ;  /* 0x0000000e240ea211 */ /* 0x041fe400078a18ff */
[----:B------:R-:W-:Y:S02]  /*0640*/  ISETP.GE.AND.EX P4, PT, RZ, R0, PT, P4 ;  /* 0x00000000ff00720c */ /* 0x000fe40003f86340 */
[----:B------:R-:W-:Y:S01]  /*0650*/  @!P2 LEA.HI.X R15, R36, R15, R27, 0x3, P5 ;  /* 0x0000000f240fa211 */ /* 0x000fe200028f1c1b */
[----:B------:R-:W-:-:S04]  /*0660*/  @!P3 IMAD.MOV.U32 R29, RZ, RZ, RZ ;  /* 0x000000ffff1db224 */ /* 0x000fc800078e00ff */
[----:B------:R-:W2:Y:S01]  /*0670*/  @!P2 LDG.E.64 R22, desc[UR6][R14.64] ;  /* 0x000000060e16a981 */ /* 0x000ea2000c1e1b00 */
[----:B------:R-:W-:-:S04]  /*0680*/  @!P3 IMAD.WIDE.U32 R24, R5, UR9, R28 ;  /* 0x000000090518bc25 */ /* 0x000fc8000f8e001c */
[----:B------:R-:W-:Y:S01]  /*0690*/  @!P3 IMAD R25, R0, UR9, R25 ;  /* 0x000000090019bc24 */ /* 0x000fe2000f8e0219 */
[----:B------:R-:W0:Y:S01]  /*06a0*/  @!P4 LDC.64 R10, c[0x0][0x388] ;  /* 0x0000e200ff0acb82 */ /* 0x000e220000000a00 */
[----:B-1----:R-:W-:-:S04]  /*06b0*/  @!P3 LEA R34, P5, R24, R34, 0x3 ;  /* 0x000000221822b211 */ /* 0x002fc800078a18ff */
[----:B------:R-:W-:-:S05]  /*06c0*/  @!P3 LEA.HI.X R35, R24, R35, R25, 0x3, P5 ;  /* 0x000000231823b211 */ /* 0x000fca00028f1c19 */
[----:B------:R-:W3:Y:S01]  /*06d0*/  @!P3 LDG.E.64 R20, desc[UR6][R34.64] ;  /* 0x000000062214b981 */ /* 0x000ee2000c1e1b00 */
[----:B------:R-:W-:Y:S02]  /*06e0*/  @!P4 IMAD.MOV.U32 R27, RZ, RZ, RZ ;  /* 0x000000ffff1bc224 */ /* 0x000fe400078e00ff */
[----:B------:R-:W-:-:S04]  /*06f0*/  @!P4 IMAD.WIDE.U32 R36, R5, UR9, R26 ;  /* 0x000000090524cc25 */ /* 0x000fc8000f8e001a */
[----:B------:R-:W-:Y:S01]  /*0700*/  @!P4 IMAD R25, R0, UR9, R37 ;  /* 0x000000090019cc24 */ /* 0x000fe2000f8e0225 */
[----:B0-----:R-:W-:-:S04]  /*0710*/  @!P4 LEA R10, P5, R36, R10, 0x3 ;  /* 0x0000000a240ac211 */ /* 0x001fc800078a18ff */
[----:B------:R-:W-:-:S05]  /*0720*/  @!P4 LEA.HI.X R11, R36, R11, R25, 0x3, P5 ;  /* 0x0000000b240bc211 */ /* 0x000fca00028f1c19 */
[----:B------:R0:W4:Y:S01]  /*0730*/  @!P4 LDG.E.64 R18, desc[UR6][R10.64] ;  /* 0x000000060a12c981 */ /* 0x000122000c1e1b00 */
[----:B------:R-:W-:-:S04]  /*0740*/  IADD3 R24, PT, PT, R26, UR8, RZ ;  /* 0x000000081a187c10 */ /* 0x000fc8000fffe0ff */
[----:B------:R-:W-:-:S04]  /*0750*/  ISETP.GE.U32.AND P5, PT, R24, R5, PT ;  /* 0x000000051800720c */ /* 0x000fc80003fa6070 */
[----:B------:R-:W-:-:S13]  /*0760*/  ISETP.GE.AND.EX P5, PT, RZ, R0, PT, P5 ;  /* 0x00000000ff00720c */ /* 0x000fda0003fa6350 */
[----:B------:R-:W1:Y:S01]  /*0770*/  @!P5 LDC.64 R38, c[0x0][0x388] ;  /* 0x0000e200ff26db82 */ /* 0x000e620000000a00 */
[----:B------:R-:W-:Y:S02]  /*0780*/  @!P5 IMAD.MOV.U32 R25, RZ, RZ, RZ ;  /* 0x000000ffff19d224 */ /* 0x000fe400078e00ff */
[----:B------:R-:W-:Y:S01]  /*0790*/  @!P5 IMAD.WIDE.U32 R36, R5, UR9, R24 ;  /* 0x000000090524dc25 */ /* 0x000fe2000f8e0018 */
[----:B------:R-:W-:-:S03]  /*07a0*/  P2R R4, PR, RZ, 0x2 ;  /* 0x00000002ff047803 */ /* 0x000fc60000000000 */
[----:B------:R-:W-:Y:S02]  /*07b0*/  @!P5 IMAD R32, R0, UR9, R37 ;  /* 0x000000090020dc24 */ /* 0x000fe4000f8e0225 */
[----:B------:R-:W-:Y:S02]  /*07c0*/  @!P0 IMAD.MOV.U32 R37, RZ, RZ, R30 ;  /* 0x000000ffff258224 */ /* 0x000fe400078e001e */
[----:B------:R-:W-:Y:S01]  /*07d0*/  @!P0 IMAD.MOV.U32 R9, RZ, RZ, R33 ;  /* 0x000000ffff098224 */ /* 0x000fe200078e0021 */
[----:B-1----:R-:W-:-:S04]  /*07e0*/  @!P5 LEA R38, P1, R36, R38, 0x3 ;  /* 0x000000262426d211 */ /* 0x002fc800078218ff */
[----:B------:R-:W-:Y:S01]  /*07f0*/  @!P5 LEA.HI.X R39, R36, R39, R32, 0x3, P1 ;  /* 0x000000272427d211 */ /* 0x000fe200008f1c20 */
[----:B------:R-:W-:Y:S02]  /*0800*/  @!P0 IMAD.MOV.U32 R32, RZ, RZ, R8 ;  /* 0x000000ffff208224 */ /* 0x000fe400078e0008 */
[----:B0-----:R-:W-:Y:S02]  /*0810*/  @!P2 IMAD.MOV.U32 R10, RZ, RZ, R9 ;  /* 0x000000ffff0aa224 */ /* 0x001fe400078e0009 */
[----:B------:R-:W-:Y:S01]  /*0820*/  VIADD R14, R24, UR8 ;  /* 0x00000008180e7c36 */ /* 0x000fe20008000000 */
[----:B------:R-:W-:Y:S01]  /*0830*/  @!P0 SEL R8, R32, R37, P6 ;  /* 0x0000002520088207 */ /* 0x000fe20003000000 */
[----:B------:R-:W5:Y:S04]  /*0840*/  @!P5 LDG.E.64 R16, desc[UR6][R38.64] ;  /* 0x000000062610d981 */ /* 0x000f68000c1e1b00 */
[----:B------:R-:W-:Y:S01]  /*0850*/  @!P2 IMAD.MOV.U32 R32, RZ, RZ, R8 ;  /* 0x000000ffff20a224 */ /* 0x000fe200078e0008 */
[----:B--2---:R-:W-:Y:S01]  /*0860*/  @!P2 DSETP.MAX.AND P0, P6, R8, R22, PT ;  /* 0x000000160800a22a */ /* 0x004fe20003e0f000 */
[----:B------:R-:W-:-:S02]  /*0870*/  @!P2 IMAD.MOV.U32 R33, RZ, RZ, R22 ;  /* 0x000000ffff21a224 */ /* 0x000fc400078e0016 */
[----:B------:R-:W-:-:S03]  /*0880*/  @!P2 IMAD.MOV.U32 R15, RZ, RZ, R23 ;  /* 0x000000ffff0fa224 */ /* 0x000fc600078e0017 */
[----:B------:R-:W-:Y:S02]  /*0890*/  @!P2 SEL R33, R32, R33, P0 ;  /* 0x000000212021a207 */ /* 0x000fe40000000000 */
[----:B------:R-:W-:Y:S02]  /*08a0*/  @!P2 FSEL R10, R10, R15, P0 ;  /* 0x0000000f0a0aa208 */ /* 0x000fe40000000000 */
[----:B------:R-:W-:Y:S02]  /*08b0*/  @!P2 LOP3.LUT R11, R15, 0x80000, RZ, 0xfc, !PT ;  /* 0x000800000f0ba812 */ /* 0x000fe400078efcff */
[----:B------:R-:W-:Y:S02]  /*08c0*/  @!P2 MOV R8, R33 ;  /* 0x000000210008a202 */ /* 0x000fe40000000f00 */
[----:B------:R-:W-:Y:S01]  /*08d0*/  @!P2 SEL R9, R11, R10, P6 ;  /* 0x0000000a0b09a207 */ /* 0x000fe20003000000 */
[----:B---3--:R-:W-:Y:S02]  /*08e0*/  @!P3 IMAD.MOV.U32 R11, RZ, RZ, R20 ;  /* 0x000000ffff0bb224 */ /* 0x008fe400078e0014 */
[----:B------:R-:W-:-:S03]  /*08f0*/  @!P3 IMAD.MOV.U32 R10, RZ, RZ, R8 ;  /* 0x000000ffff0ab224 */ /* 0x000fc600078e0008 */
[----:B------:R-:W-:-:S06]  /*0900*/  @!P3 DSETP.MAX.AND P0, P6, R8, R20, PT ;  /* 0x000000140800b22a */ /* 0x000fcc0003e0f000 */
[----:B------:R-:W-:Y:S01]  /*0910*/  @!P3 SEL R15, R10, R11, P0 ;  /* 0x0000000b0a0fb207 */ /* 0x000fe20000000000 */
[----:B------:R-:W-:Y:S02]  /*0920*/  @!P3 IMAD.MOV.U32 R11, RZ, RZ, R21 ;  /* 0x000000ffff0bb224 */ /* 0x000fe400078e0015 */
[----:B------:R-:W-:-:S05]  /*0930*/  @!P3 IMAD.MOV.U32 R10, RZ, RZ, R9 ;  /* 0x000000ffff0ab224 */ /* 0x000fca00078e0009 */
[----:B------:R-:W-:Y:S02]  /*0940*/  @!P3 FSEL R10, R10, R11, P0 ;  /* 0x0000000b0a0ab208 */ /* 0x000fe40000000000 */
[----:B------:R-:W-:Y:S01]  /*0950*/  @!P3 LOP3.LUT R11, R11, 0x80000, RZ, 0xfc, !PT ;  /* 0x000800000b0bb812 */ /* 0x000fe200078efcff */
[----:B------:R-:W-:-:S03]  /*0960*/  @!P3 IMAD.MOV.U32 R8, RZ, RZ, R15 ;  /* 0x000000ffff08b224 */ /* 0x000fc600078e000f */
[----:B------:R-:W-:Y:S01]  /*0970*/  @!P3 SEL R9, R11, R10, P6 ;  /* 0x0000000a0b09b207 */ /* 0x000fe20003000000 */
[----:B----4-:R-:W-:Y:S02]  /*0980*/  @!P4 IMAD.MOV.U32 R11, RZ, RZ, R18 ;  /* 0x000000ffff0bc224 */ /* 0x010fe400078e0012 */
[----:B------:R-:W-:-:S03]  /*0990*/  @!P4 IMAD.MOV.U32 R10, RZ, RZ, R8 ;  /* 0x000000ffff0ac224 */ /* 0x000fc600078e0008 */
[----:B------:R-:W-:-:S06]  /*09a0*/  @!P4 DSETP.MAX.AND P6, P0, R8, R18, PT ;  /* 0x000000120800c22a */ /* 0x000fcc00038cf000 */
[----:B------:R-:W-:Y:S01]  /*09b0*/  @!P4 SEL R37, R10, R11, P6 ;  /* 0x0000000b0a25c207 */ /* 0x000fe20003000000 */
[----:B------:R-:W-:Y:S01]  /*09c0*/  @!P4 IMAD.MOV.U32 R10, RZ, RZ, R9 ;  /* 0x000000ffff0ac224 */ /* 0x000fe200078e0009 */
[----:B------:R-:W-:-:S04]  /*09d0*/  @!P4 MOV R11, R19 ;  /* 0x00000013000bc202 */ /* 0x000fc80000000f00 */
[----:B------:R-:W-:Y:S02]  /*09e0*/  @!P4 FSEL R10, R10, R11, P6 ;  /* 0x0000000b0a0ac208 */ /* 0x000fe40003000000 */
[----:B------:R-:W-:-:S04]  /*09f0*/  ISETP.GE.U32.AND P6, PT, R14, R5, PT ;  /* 0x000000050e00720c */ /* 0x000fc80003fc6070 */
[----:B------:R-:W-:-:S13]  /*0a00*/  ISETP.GE.AND.EX P6, PT, RZ, R0, PT, P6 ;  /* 0x00000000ff00720c */ /* 0x000fda0003fc6360 */
[----:B------:R-:W0:Y:S01]  /*0a10*/  @!P6 LDC.64 R34, c[0x0][0x388] ;  /* 0x0000e200ff22eb82 */ /* 0x000e220000000a00 */
[----:B------:R-:W-:Y:S01]  /*0a20*/  @!P6 IMAD.MOV.U32 R15, RZ, RZ, RZ ;  /* 0x000000ffff0fe224 */ /* 0x000fe200078e00ff */
[----:B------:R-:W-:Y:S01]  /*0a30*/  @!P4 LOP3.LUT R11, R11, 0x80000, RZ, 0xfc, !PT ;  /* 0x000800000b0bc812 */ /* 0x000fe200078efcff */
[----:B------:R-:W-:-:S03]  /*0a40*/  @!P6 IMAD.WIDE.U32 R32, R5, UR9, R14 ;  /* 0x000000090520ec25 */ /* 0x000fc6000f8e000e */
[----:B------:R-:W-:Y:S01]  /*0a50*/  @!P4 SEL R9, R11, R10, P0 ;  /* 0x0000000a0b09c207 */ /* 0x000fe20000000000 */
[----:B------:R-:W-:Y:S01]  /*0a60*/  @!P6 IMAD R11, R0, UR9, R33 ;  /* 0x00000009000bec24 */ /* 0x000fe2000f8e0221 */
[----:B0-----:R-:W-:-:S04]  /*0a70*/  @!P6 LEA R10, P0, R32, R34, 0x3 ;  /* 0x00000022200ae211 */ /* 0x001fc800078018ff */
[----:B------:R-:W-:-:S05]  /*0a80*/  @!P6 LEA.HI.X R11, R32, R35, R11, 0x3, P0 ;  /* 0x00000023200be211 */ /* 0x000fca00000f1c0b */
[----:B------:R-:W2:Y:S01]  /*0a90*/  @!P6 LDG.E.64 R12, desc[UR6][R10.64] ;  /* 0x000000060a0ce981 */ /* 0x000ea2000c1e1b00 */
[----:B------:R-:W-:Y:S02]  /*0aa0*/  @!P4 IMAD.MOV.U32 R8, RZ, RZ, R37 ;  /* 0x000000ffff08c224 */ /* 0x000fe400078e0025 */
[----:B-----5:R-:W-:Y:S02]  /*0ab0*/  @!P5 IMAD.MOV.U32 R33, RZ, RZ, R16 ;  /* 0x000000ffff21d224 */ /* 0x020fe400078e0010 */
[----:B------:R-:W-:Y:S01]  /*0ac0*/  @!P5 IMAD.MOV.U32 R32, RZ, RZ, R8 ;  /* 0x000000ffff20d224 */ /* 0x000fe200078e0008 */
[----:B------:R-:W-:Y:S06]  /*0ad0*/  BAR.SYNC.DEFER_BLOCKING 0x0 ;  /* 0x0000000000007b1d */ /* 0x000fec0000010000 */
[----:B------:R-:W-:Y:S01]  /*0ae0*/  @!P5 DSETP.MAX.AND P0, P1, R8, R16, PT ;  /* 0x000000100800d22a */ /* 0x000fe2000390f000 */
[----:B------:R-:W-:-:S05]  /*0af0*/  @!P5 IMAD.MOV.U32 R35, RZ, RZ, R17 ;  /* 0x000000ffff23d224 */ /* 0x000fca00078e0011 */
[----:B------:R-:W-:Y:S01]  /*0b00*/  @!P5 SEL R33, R32, R33, P0 ;  /* 0x000000212021d207 */ /* 0x000fe20000000000 */
[----:B------:R-:W-:-:S05]  /*0b10*/  @!P5 IMAD.MOV.U32 R32, RZ, RZ, R9 ;  /* 0x000000ffff20d224 */ /* 0x000fca00078e0009 */
[----:B------:R-:W-:Y:S02]  /*0b20*/  @!P5 FSEL R32, R32, R35, P0 ;  /* 0x000000232020d208 */ /* 0x000fe40000000000 */
[----:B------:R-:W-:Y:S01]  /*0b30*/  @!P5 LOP3.LUT R35, R35, 0x80000, RZ, 0xfc, !PT ;  /* 0x000800002323d812 */ /* 0x000fe200078efcff */
[----:B------:R-:W-:-:S03]  /*0b40*/  @!P5 IMAD.MOV.U32 R8, RZ, RZ, R33 ;  /* 0x000000ffff08d224 */ /* 0x000fc600078e0021 */
[----:B------:R-:W-:Y:S01]  /*0b50*/  @!P5 SEL R9, R35, R32, P1 ;  /* 0x000000202309d207 */ /* 0x000fe20000800000 */
[----:B------:R-:W-:-:S04]  /*0b60*/  @!P6 IMAD.MOV.U32 R32, RZ, RZ, R8 ;  /* 0x000000ffff20e224 */ /* 0x000fc800078e0008 */
[----:B------:R-:W-:Y:S01]  /*0b70*/  @!P6 IMAD.MOV.U32 R33, RZ, RZ, R9 ;  /* 0x000000ffff21e224 */ /* 0x000fe200078e0009 */
[----:B------:R-:W0:Y:S02]  /*0b80*/  LDCU UR4, c[0x0][0x360] ;  /* 0x00006c00ff0477ac */ /* 0x000e240008000800 */
[----:B0-----:R-:W-:Y:S01]  /*0b90*/  USHF.R.U32.HI UR4, URZ, 0x5, UR4 ;  /* 0x00000005ff047899 */ /* 0x001fe20008011604 */
[----:B--2---:R-:W-:Y:S01]  /*0ba0*/  @!P6 DSETP.MAX.AND P0, P1, R8, R12, PT ;  /* 0x0000000c0800e22a */ /* 0x004fe2000390f000 */
[----:B------:R-:W-:Y:S01]  /*0bb0*/  @!P6 IMAD.MOV.U32 R35, RZ, RZ, R12 ;  /* 0x000000ffff23e224 */ /* 0x000fe200078e000c */
[----:B------:R-:W-:-:S04]  /*0bc0*/  @!P6 MOV R34, R13 ;  /* 0x0000000d0022e202 */ /* 0x000fc80000000f00 */
[----:B------:R-:W-:Y:S02]  /*0bd0*/  @!P6 SEL R8, R32, R35, P0 ;  /* 0x000000232008e207 */ /* 0x000fe40000000000 */
[----:B------:R-:W-:Y:S02]  /*0be0*/  @!P6 FSEL R32, R33, R34, P0 ;  /* 0x000000222120e208 */ /* 0x000fe40000000000 */
[----:B------:R-:W-:-:S04]  /*0bf0*/  @!P6 LOP3.LUT R11, R34, 0x80000, RZ, 0xfc, !PT ;  /* 0x00080000220be812 */ /* 0x000fc800078efcff */
[----:B------:R-:W-:Y:S01]  /*0c00*/  @!P6 SEL R9, R11, R32, P1 ;  /* 0x000000200b09e207 */ /* 0x000fe20000800000 */
        /* <DEDUP_REMOVED lines=21> */
[----:B------:R-:W0:Y:S01]  /*0d60*/  SHFL.DOWN PT, R9, R33, 0x1, 0x1f ;  /* 0x08201f0021097f89 */ /* 0x000e2200000e0000 */
[----:B------:R-:W-:Y:S01]  /*0d70*/  LOP3.LUT P1, RZ, R46, 0x1f, RZ, 0xc0, !PT ;  /* 0x0000001f2eff7812 */ /* 0x000fe2000782c0ff */
[----:B0-----:R-:W-:-:S06]  /*0d80*/  DSETP.GEU.AND P0, PT, R32, R8, PT ;  /* 0x000000082000722a */ /* 0x001fcc0003f0e000 */
[----:B------:R-:W-:Y:S02]  /*0d90*/  FSEL R10, R8, R32, !P0 ;  /* 0x00000020080a7208 */ /* 0x000fe40004000000 */
[----:B------:R-:W-:Y:S02]  /*0da0*/  FSEL R11, R9, R33, !P0 ;  /* 0x00000021090b7208 */ /* 0x000fe40004000000 */
[----:B------:R-:W-:Y:S02]  /*0db0*/  ISETP.GE.U32.AND P0, PT, R46, UR4, PT ;  /* 0x000000042e007c0c */ /* 0x000fe4000bf06070 */
[----:B------:R-:W0:Y:S11]  /*0dc0*/  @!P1 S2R R9, SR_CgaCtaId ;  /* 0x0000000000099919 */ /* 0x000e360000008800 */
[----:B------:R-:W1:Y:S01]  /*0dd0*/  @!P0 S2R R34, SR_CgaCtaId ;  /* 0x0000000000228919 */ /* 0x000e620000008800 */
[----:B------:R-:W-:-:S02]  /*0de0*/  @!P1 MOV R8, 0x400 ;  /* 0x0000040000089802 */ /* 0x000fc40000000f00 */
[----:B------:R-:W-:Y:S02]  /*0df0*/  @!P0 MOV R33, 0x400 ;  /* 0x0000040000218802 */ /* 0x000fe40000000f00 */
[----:B0-----:R-:W-:Y:S02]  /*0e00*/  @!P1 LEA R9, R9, R8, 0x18 ;  /* 0x0000000809099211 */ /* 0x001fe400078ec0ff */
[----:B-1----:R-:W-:Y:S02]  /*0e10*/  @!P0 LEA R35, R34, R33, 0x18 ;  /* 0x0000002122238211 */ /* 0x002fe400078ec0ff */
[----:B------:R-:W-:-:S05]  /*0e20*/  @!P1 LEA.HI R33, R46, R9, RZ, 0x1e ;  /* 0x000000092e219211 */ /* 0x000fca00078ff0ff */
[----:B------:R0:W-:Y:S01]  /*0e30*/  @!P1 STS.64 [R33], R10 ;  /* 0x0000000a21009388 */ /* 0x0001e20000000a00 */
[----:B------:R-:W-:-:S05]  /*0e40*/  @!P0 IMAD.SHL.U32 R32, R46, 0x8, RZ ;  /* 0x000000082e208824 */ /* 0x000fca00078e00ff */
[----:B------:R-:W-:Y:S01]  /*0e50*/  @!P0 LOP3.LUT R32, R32, 0xf8, RZ, 0xc0, !PT ;  /* 0x000000f820208812 */ /* 0x000fe200078ec0ff */
[----:B------:R-:W-:Y:S02]  /*0e60*/  IMAD.MOV.U32 R8, RZ, RZ, -0x1 ;  /* 0xffffffffff087424 */ /* 0x000fe400078e00ff */
[----:B------:R-:W-:Y:S02]  /*0e70*/  IMAD.MOV.U32 R9, RZ, RZ, -0x100001 ;  /* 0xffefffffff097424 */ /* 0x000fe400078e00ff */
[----:B------:R-:W-:Y:S01]  /*0e80*/  @!P0 IMAD.IADD R32, R35, 0x1, R32 ;  /* 0x0000000123208824 */ /* 0x000fe200078e0220 */
[----:B------:R-:W-:Y:S01]  /*0e90*/  BAR.SYNC.DEFER_BLOCKING 0x0 ;  /* 0x0000000000007b1d */ /* 0x000fe20000010000 */
[----:B------:R-:W-:Y:S02]  /*0ea0*/  P2R R38, PR, RZ, 0x2 ;  /* 0x00000002ff267803 */ /* 0x000fe40000000000 */
[----:B------:R-:W-:-:S03]  /*0eb0*/  ISETP.NE.AND P1, PT, R4, RZ, PT ;  /* 0x000000ff0400720c */ /* 0x000fc60003f25270 */
[----:B------:R0:W1:Y:S01]  /*0ec0*/  @!P0 LDS.64 R8, [R32] ;  /* 0x0000000020088984 */ /* 0x0000620000000a00 */
[----:B------:R-:W-:-:S04]  /*0ed0*/  PLOP3.LUT P0, PT, PT, PT, PT, 0x8, 0x80 ;  /* 0x000000000080781c */ /* 0x000fc80003f0e170 */
[----:B------:R-:W-:Y:S02]  /*0ee0*/  P2R R4, PR, RZ, 0x1 ;  /* 0x00000001ff047803 */ /* 0x000fe40000000000 */
[----:B------:R-:W-:-:S04]  /*0ef0*/  ISETP.GT.U32.AND P0, PT, R46, 0x1f, PT ;  /* 0x0000001f2e00780c */ /* 0x000fc80003f04070 */
[----:B------:R-:W-:-:S09]  /*0f00*/  P2R R39, PR, RZ, 0x1 ;  /* 0x00000001ff277803 */ /* 0x000fd20000000000 */
        /* <DEDUP_REMOVED lines=25> */
.L_x_7830:
[----:B-12---:R-:W-:Y:S01]  /*10a0*/  DSETP.GEU.AND P0, PT, R10, R8, PT ;  /* 0x000000080a00722a */ /* 0x006fe20003f0e000 */
[----:B------:R-:W-:Y:S02]  /*10b0*/  P2R R32, PR, RZ, 0x2 ;  /* 0x00000002ff207803 */ /* 0x000fe40000000000 */
[----:B------:R-:W-:-:S03]  /*10c0*/  ISETP.NE.AND P1, PT, R4, RZ, PT ;  /* 0x000000ff0400720c */ /* 0x000fc60003f25270 */
[----:B------:R-:W-:Y:S02]  /*10d0*/  FSEL R8, R8, R10, !P0 ;  /* 0x0000000a08087208 */ /* 0x000fe40004000000 */
[----:B------:R-:W-:Y:S02]  /*10e0*/  FSEL R9, R9, R11, !P0 ;  /* 0x0000000b09097208 */ /* 0x000fe40004000000 */
[----:B------:R-:W-:-:S13]  /*10f0*/  ISETP.NE.AND P0, PT, R46, RZ, PT ;  /* 0x000000ff2e00720c */ /* 0x000fda0003f05270 */
[----:B0-----:R-:W0:Y:S01]  /*1100*/  @!P0 S2R R11, SR_CgaCtaId ;  /* 0x00000000000b8919 */ /* 0x001e220000008800 */
[----:B------:R-:W-:Y:S02]  /*1110*/  @!P0 MOV R4, 0x400 ;  /* 0x0000040000048802 */ /* 0x000fe40000000f00 */
[----:B------:R-:W-:Y:S02]  /*1120*/  @!P0 PLOP3.LUT P1, PT, PT, PT, PT, 0x80, 0x8 ;  /* 0x000000000008881c */ /* 0x000fe40003f2f070 */
[----:B0-----:R-:W-:Y:S02]  /*1130*/  @!P0 LEA R11, R11, R4, 0x18 ;  /* 0x000000040b0b8211 */ /* 0x001fe400078ec0ff */
[----:B------:R-:W-:Y:S02]  /*1140*/  P2R R4, PR, RZ, 0x2 ;  /* 0x00000002ff047803 */ /* 0x000fe40000000000 */
[----:B------:R-:W-:Y:S01]  /*1150*/  ISETP.NE.AND P1, PT, R32, RZ, PT ;  /* 0x000000ff2000720c */ /* 0x000fe20003f25270 */
[----:B------:R0:W-:-:S12]  /*1160*/  @!P0 STS.64 [R11], R8 ;  /* 0x000000080b008388 */ /* 0x0001d80000000a00 */
.L_x_7727:
[----:B------:R-:W-:Y:S05]  /*1170*/  WARPSYNC.ALL ;  /* 0x0000000000007948 */ /* 0x000fea0003800000 */
[----:B------:R-:W2:Y:S08]  /*1180*/  S2UR UR5, SR_CgaCtaId ;  /* 0x00000000000579c3 */ /* 0x000eb00000008800 */
[----:B------:R-:W-:Y:S01]  /*1190*/  BAR.SYNC.DEFER_BLOCKING 0x0 ;  /* 0x0000000000007b1d */ /* 0x000fe20000010000 */
[----:B01----:R-:W-:-:S05]  /*11a0*/  CS2R R8, SRZ ;  /* 0x0000000000087805 */ /* 0x003fca000001ff00 */
[----:B------:R-:W-:Y:S01]  /*11b0*/  UMOV UR4, 0x400 ;  /* 0x0000040000047882 */ /* 0x000fe20000000000 */
[----:B------:R-:W-:Y:S01]  /*11c0*/  BSSY.RECONVERGENT B0, `(.L_x_7729) ;  /* 0x0000041000007945 */ /* 0x000fe20003800200 */
[----:B--2---:R-:W-:-:S09]  /*11d0*/  ULEA UR4, UR5, UR4, 0x18 ;  /* 0x0000000405047291 */ /* 0x004fd2000f8ec0ff */
[----:B------:R-:W0:Y:S01]  /*11e0*/  LDS.64 R10, [UR4] ;  /* 0x00000004ff0a7984 */ /* 0x000e220008000a00 */
[----:B------:R-:W-:Y:S05]  /*11f0*/  @P1 BRA `(.L_x_7730) ;  /* 0x0000000000f41947 */ /* 0x000fea0003800000 */
[----:B0-----:R-:W-:Y:S01]  /*1200*/  DADD R8, R2, -R10 ;  /* 0x0000000002087229 */ /* 0x001fe2000000080a */
[----:B------:R-:W-:Y:S01]  /*1210*/  IMAD.MOV.U32 R32, RZ, RZ, 0x652b82fe ;  /* 0x652b82feff207424 */ /* 0x000fe200078e00ff */
[----:B------:R-:W-:Y:S01]  /*1220*/  MOV R33, 0x3ff71547 ;  /* 0x3ff7154700217802 */ /* 0x000fe20000000f00 */
[----:B------:R-:W-:Y:S01]  /*1230*/  UMOV UR10, 0xfefa39ef ;  /* 0xfefa39ef000a7882 */ /* 0x000fe20000000000 */
[----:B------:R-:W-:Y:S01]  /*1240*/  UMOV UR11, 0x3fe62e42 ;  /* 0x3fe62e42000b7882 */ /* 0x000fe20000000000 */
[----:B------:R-:W-:Y:S03]  /*1250*/  BSSY.RECONVERGENT B1, `(.L_x_7731) ;  /* 0x0000036000017945 */ /* 0x000fe60003800200 */
        /* <DEDUP_REMOVED lines=53> */
.L_x_7732:
[----:B------:R-:W-:Y:S05]  /*15b0*/  BSYNC.RECONVERGENT B1 ;  /* 0x0000000000017941 */ /* 0x000fea0003800200 */
.L_x_7731:
[----:B------:R-:W-:-:S11]  /*15c0*/  DADD R8, RZ, R34 ;  /* 0x00000000ff087229 */ /* 0x000fd60000000022 */
.L_x_7730:
[----:B------:R-:W-:Y:S05]  /*15d0*/  BSYNC.RECONVERGENT B0 ;  /* 0x0000000000007941 */ /* 0x000fea0003800200 */
.L_x_7729:
[----:B------:R-:W1:Y:S01]  /*15e0*/  LDCU UR5, c[0x0][0x360] ;  /* 0x00006c00ff0577ac */ /* 0x000e620008000800 */
[----:B------:R-:W-:Y:S01]  /*15f0*/  BSSY.RECONVERGENT B0, `(.L_x_7733) ;  /* 0x0000042000007945 */ /* 0x000fe20003800200 */
[----:B-1----:R-:W-:-:S05]  /*1600*/  VIADD R32, R46, UR5 ;  /* 0x000000052e207c36 */ /* 0x002fca0008000000 */
[----:B------:R-:W-:-:S04]  /*1610*/  ISETP.GE.U32.AND P0, PT, R32, R5, PT ;  /* 0x000000052000720c */ /* 0x000fc80003f06070 */
[----:B------:R-:W-:-:S13]  /*1620*/  ISETP.GE.AND.EX P0, PT, RZ, R0, PT, P0 ;  /* 0x00000000ff00720c */ /* 0x000fda0003f06300 */
[----:B------:R-:W-:Y:S05]  /*1630*/  @P0 BRA `(.L_x_7734) ;  /* 0x0000000000f40947 */ /* 0x000fea0003800000 */
[----:B0-----:R-:W-:Y:S01]  /*1640*/  DADD R32, R48, -R10 ;  /* 0x0000000030207229 */ /* 0x001fe2000000080a */
[----:B------:R-:W-:Y:S01]  /*1650*/  MOV R34, 0x652b82fe ;  /* 0x652b82fe00227802 */ /* 0x000fe20000000f00 */
[----:B------:R-:W-:Y:S01]  /*1660*/  IMAD.MOV.U32 R35, RZ, RZ, 0x3ff71547 ;  /* 0x3ff71547ff237424 */ /* 0x000fe200078e00ff */
        /* <DEDUP_REMOVED lines=56> */
.L_x_7736:
[----:B------:R-:W-:Y:S05]  /*19f0*/  BSYNC.RECONVERGENT B1 ;  /* 0x0000000000017941 */ /* 0x000fea0003800200 */
.L_x_7735:
[----:B------:R-:W-:-:S11]  /*1a00*/  DADD R8, R8, R36 ;  /* 0x0000000008087229 */ /* 0x000fd60000000024 */
.L_x_7734:
[----:B------:R-:W-:Y:S05]  /*1a10*/  BSYNC.RECONVERGENT B0 ;  /* 0x0000000000007941 */ /* 0x000fea0003800200 */
.L_x_7733:
[----:B------:R-:W1:Y:S01]  /*1a20*/  LDC R33, c[0x0][0x360] ;  /* 0x0000d800ff217b82 */ /* 0x000e620000000800 */
[----:B------:R-:W-:Y:S01]  /*1a30*/  BSSY.RECONVERGENT B0, `(.L_x_7737) ;  /* 0x0000042000007945 */ /* 0x000fe20003800200 */
[----:B-1----:R-:W-:-:S04]  /*1a40*/  IADD3 R32, PT, PT, R33, R33, R46 ;  /* 0x0000002121207210 */ /* 0x002fc80007ffe02e */
        /* <DEDUP_REMOVED lines=62> */
.L_x_7740:
[----:B------:R-:W-:Y:S05]  /*1e30*/  BSYNC.RECONVERGENT B1 ;  /* 0x0000000000017941 */ /* 0x000fea0003800200 */
.L_x_7739:
[----:B------:R-:W-:-:S11]  /*1e40*/  DADD R8, R8, R36 ;  /* 0x0000000008087229 */ /* 0x000fd60000000024 */
.L_x_7738:
[----:B------:R-:W-:Y:S05]  /*1e50*/  BSYNC.RECONVERGENT B0 ;  /* 0x0000000000007941 */ /* 0x000fea0003800200 */
.L_x_7737:
[----:B------:R-:W1:Y:S01]  /*1e60*/  LDC R33, c[0x0][0x360] ;  /* 0x0000d800ff217b82 */ /* 0x000e620000000800 */
[----:B------:R-:W-:Y:S01]  /*1e70*/  BSSY.RECONVERGENT B0, `(.L_x_7741) ;  /* 0x0000043000007945 */ /* 0x000fe20003800200 */
[----:B-1----:R-:W-:-:S04]  /*1e80*/  IADD3 R32, PT, PT, R33, R33, R46 ;  /* 0x0000002121207210 */ /* 0x002fc80007ffe02e */
[----:B------:R-:W-:-:S04]  /*1e90*/  IADD3 R32, PT, PT, R32, R33, RZ ;  /* 0x0000002120207210 */ /* 0x000fc80007ffe0ff */
[----:B------:R-:W-:-:S04]  /*1ea0*/  ISETP.GE.U32.AND P0, PT, R32, R5, PT ;  /* 0x000000052000720c */ /* 0x000fc80003f06070 */
[----:B------:R-:W-:-:S13]  /*1eb0*/  ISETP.GE.AND.EX P0, PT, RZ, R0, PT, P0 ;  /* 0x00000000ff00720c */ /* 0x000fda0003f06300 */
[----:B------:R-:W-:Y:S05]  /*1ec0*/  @P0 BRA `(.L_x_7742) ;  /* 0x0000000000f40947 */ /* 0x000fea0003800000 */
[----:B0-----:R-:W-:Y:S01]  /*1ed0*/  DADD R32, R30, -R10 ;  /* 0x000000001e207229 */ /* 0x001fe2000000080a */
        /* <DEDUP_REMOVED lines=55> */
[----:B------:R-:W-:Y:S02]  /*2250*/  @!P0 LEA R33, R32, 0x3ff00000, 0x14 ;  /* 0x3ff0000020218811 */ /* 0x000fe400078ea0ff */
[----:B------:R-:W-:-:S06]  /*2260*/  @!P0 MOV R32, RZ ;  /* 0x000000ff00208202 */ /* 0x000fcc0000000f00 */
[----:B------:R-:W-:-:S11]  /*2270*/  @!P0 DMUL R36, R40, R32 ;  /* 0x0000002028248228 */ /* 0x000fd60000000000 */
.L_x_7744:
[----:B------:R-:W-:Y:S05]  /*2280*/  BSYNC.RECONVERGENT B1 ;  /* 0x0000000000017941 */ /* 0x000fea0003800200 */
.L_x_7743:
[----:B------:R-:W-:-:S11]  /*2290*/  DADD R8, R8, R36 ;  /* 0x0000000008087229 */ /* 0x000fd60000000024 */
.L_x_7742:
[----:B------:R-:W-:Y:S05]  /*22a0*/  BSYNC.RECONVERGENT B0 ;  /* 0x0000000000007941 */ /* 0x000fea0003800200 */
.L_x_7741:
[----:B------:R-:W-:Y:S04]  /*22b0*/  BSSY.RECONVERGENT B0, `(.L_x_7745) ;  /* 0x000003f000007945 */ /* 0x000fe80003800200 */
        /* <DEDUP_REMOVED lines=60> */
.L_x_7748:
[----:B------:R-:W-:Y:S05]  /*2680*/  BSYNC.RECONVERGENT B1 ;  /* 0x0000000000017941 */ /* 0x000fea0003800200 */
.L_x_7747:
[----:B------:R-:W-:-:S11]  /*2690*/  DADD R8, R8, R36 ;  /* 0x0000000008087229 */ /* 0x000fd60000000024 */
.L_x_7746:
[----:B------:R-:W-:Y:S05]  /*26a0*/  BSYNC.RECONVERGENT B0 ;  /* 0x0000000000007941 */ /* 0x000fea0003800200 */
.L_x_7745:
        /* <DEDUP_REMOVED lines=61> */
.L_x_7752:
[----:B------:R-:W-:Y:S05]  /*2a80*/  BSYNC.RECONVERGENT B1 ;  /* 0x0000000000017941 */ /* 0x000fea0003800200 */
.L_x_7751:
[----:B------:R-:W-:-:S11]  /*2a90*/  DADD R8, R8, R36 ;  /* 0x0000000008087229 */ /* 0x000fd60000000024 */
.L_x_7750:
[----:B------:R-:W-:Y:S05]  /*2aa0*/  BSYNC.RECONVERGENT B0 ;  /* 0x0000000000007941 */ /* 0x000fea0003800200 */
.L_x_7749:
        /* <DEDUP_REMOVED lines=61> */
.L_x_7756:
[----:B------:R-:W-:Y:S05]  /*2e80*/  BSYNC.RECONVERGENT B1 ;  /* 0x0000000000017941 */ /* 0x000fea0003800200 */
.L_x_7755:
[----:B------:R-:W-:-:S11]  /*2e90*/  DADD R8, R8, R36 ;  /* 0x0000000008087229 */ /* 0x000fd60000000024 */
.L_x_7754:
[----:B------:R-:W-:Y:S05]  /*2ea0*/  BSYNC.RECONVERGENT B0 ;  /* 0x0000000000007941 */ /* 0x000fea0003800200 */
.L_x_7753:
        /* <DEDUP_REMOVED lines=61> */
.L_x_7760:
[----:B------:R-:W-:Y:S05]  /*3280*/  BSYNC.RECONVERGENT B1 ;  /* 0x0000000000017941 */ /* 0x000fea0003800200 */
.L_x_7759:
[----:B------:R-:W-:-:S11]  /*3290*/  DADD R8, R8, R36 ;  /* 0x0000000008087229 */ /* 0x000fd60000000024 */
.L_x_7758:
[----:B------:R-:W-:Y:S05]  /*32a0*/  BSYNC.RECONVERGENT B0 ;  /* 0x0000000000007941 */ /* 0x000fea0003800200 */
.L_x_7757:
        /* <DEDUP_REMOVED lines=61> */
.L_x_7764:
[----:B------:R-:W-:Y:S05]  /*3680*/  BSYNC.RECONVERGENT B1 ;  /* 0x0000000000017941 */ /* 0x000fea0003800200 */
.L_x_7763:
[----:B------:R-:W-:-:S11]  /*3690*/  DADD R8, R8, R36 ;  /* 0x0000000008087229 */ /* 0x000fd60000000024 */
.L_x_7762:
[----:B------:R-:W-:Y:S05]  /*36a0*/  BSYNC.RECONVERGENT B0 ;  /* 0x0000000000007941 */ /* 0x000fea0003800200 */
.L_x_7761:
[----:B------:R-:W-:Y:S01]  /*36b0*/  SHFL.DOWN PT, R33, R9, 0x10, 0x1f ;  /* 0x0a001f0009217f89 */ /* 0x000fe200000e0000 */
[----:B------:R-:W-:Y:S01]  /*36c0*/  BAR.SYNC.DEFER_BLOCKING 0x0 ;  /* 0x0000000000007b1d */ /* 0x000fe20000010000 */
[----:B------:R-:W-:Y:S02]  /*36d0*/  ISETP.NE.AND P3, PT, R38, RZ, PT ;  /* 0x000000ff2600720c */ /* 0x000fe40003f65270 */
[----:B------:R-:W-:-:S03]  /*36e0*/  ISETP.NE.AND P2, PT, R39, RZ, PT ;  /* 0x000000ff2700720c */ /* 0x000fc60003f45270 */
[----:B------:R-:W1:Y:S01]  /*36f0*/  LDCU UR5, c[0x0][0x360] ;  /* 0x00006c00ff0577ac */ /* 0x000e620008000800 */
[----:B------:R-:W-:Y:S01]  /*3700*/  BSSY B0, `(.L_x_7765) ;  /* 0x000002c000007945 */ /* 0x000fe20003800000 */
[----:B------:R-:W2:Y:S01]  /*3710*/  SHFL.DOWN PT, R32, R8, 0x10, 0x1f ;  /* 0x0a001f0008207f89 */ /* 0x000ea200000e0000 */
[----:B-1----:R-:W-:-:S06]  /*3720*/  USHF.R.U32.HI UR5, URZ, 0x5, UR5 ;  /* 0x00000005ff057899 */ /* 0x002fcc0008011605 */
[----:B------:R-:W-:Y:S01]  /*3730*/  ISETP.GE.U32.AND P0, PT, R46, UR5, PT ;  /* 0x000000052e007c0c */ /* 0x000fe2000bf06070 */
[----:B--2---:R-:W-:-:S07]  /*3740*/  DADD R32, R32, R8 ;  /* 0x0000000020207229 */ /* 0x004fce0000000008 */
[----:B------:R-:W-:Y:S04]  /*3750*/  SHFL.DOWN PT, R35, R33, 0x8, 0x1f ;  /* 0x09001f0021237f89 */ /* 0x000fe800000e0000 */
[----:B------:R-:W1:Y:S01]  /*3760*/  SHFL.DOWN PT, R34, R32, 0x8, 0x1f ;  /* 0x09001f0020227f89 */ /* 0x000e6200000e0000 */
[----:B------:R-:W-:-:S05]  /*3770*/  @!P0 IMAD.SHL.U32 R40, R46, 0x8, RZ ;  /* 0x000000082e288824 */ /* 0x000fca00078e00ff */
[----:B------:R-:W-:Y:S01]  /*3780*/  @!P0 LOP3.LUT R40, R40, 0xf8, RZ, 0xc0, !PT ;  /* 0x000000f828288812 */ /* 0x000fe200078ec0ff */
[----:B-1----:R-:W-:-:S07]  /*3790*/  DADD R34, R32, R34 ;  /* 0x0000000020227229 */ /* 0x002fce0000000022 */
[----:B------:R-:W-:Y:S04]  /*37a0*/  SHFL.DOWN PT, R37, R35, 0x4, 0x1f ;  /* 0x08801f0023257f89 */ /* 0x000fe800000e0000 */
[----:B------:R-:W1:Y:S02]  /*37b0*/  SHFL.DOWN PT, R36, R34, 0x4, 0x1f ;  /* 0x08801f0022247f89 */ /* 0x000e6400000e0000 */
[----:B-1----:R-:W-:Y:S01]  /*37c0*/  DADD R36, R34, R36 ;  /* 0x0000000022247229 */ /* 0x002fe20000000024 */
[----:B------:R-:W-:-:S06]  /*37d0*/  @!P3 LEA.HI R35, R46, UR4, RZ, 0x1e ;  /* 0x000000042e23bc11 */ /* 0x000fcc000f8ff0ff */
        /* <DEDUP_REMOVED lines=8> */
[----:B------:R-:W-:Y:S06]  /*3860*/  BAR.SYNC.DEFER_BLOCKING 0x0 ;  /* 0x0000000000007b1d */ /* 0x000fec0000010000 */
[----:B------:R1:W2:Y:S01]  /*3870*/  @!P0 LDS.64 R8, [R40+UR4] ;  /* 0x0000000428088984 */ /* 0x0002a20008000a00 */
[----:B------:R-:W-:Y:S05]  /*3880*/  @P2 BRA `(.L_x_7766) ;  /* 0x00000000004c2947 */ /* 0x000fea0003800000 */
[----:B------:R-:W-:-:S03]  /*3890*/  UMOV UR5, 0xffffffff ;  /* 0xffffffff00057882 */ /* 0x000fc60000000000 */
[----:B------:R-:W-:Y:S05]  /*38a0*/  BRA.DIV UR5, `(.L_x_7767) ;  /* 0x0000003e05b07947 */ /* 0x000fea000b800000 */
[----:B--2---:R-:W-:Y:S04]  /*38b0*/  SHFL.DOWN PT, R39, R9, 0x10, 0x1f ;  /* 0x0a001f0009277f89 */ /* 0x004fe800000e0000 */
[----:B------:R-:W2:Y:S02]  /*38c0*/  SHFL.DOWN PT, R38, R8, 0x10, 0x1f ;  /* 0x0a001f0008267f89 */ /* 0x000ea400000e0000 */
[----:B--2---:R-:W-:-:S07]  /*38d0*/  DADD R38, R8, R38 ;  /* 0x0000000008267229 */ /* 0x004fce0000000026 */
[----:B------:R-:W-:Y:S04]  /*38e0*/  SHFL.DOWN PT, R41, R39, 0x8, 0x1f ;  /* 0x09001f0027297f89 */ /* 0x000fe800000e0000 */
[----:B-1----:R-:W1:Y:S02]  /*38f0*/  SHFL.DOWN PT, R40, R38, 0x8, 0x1f ;  /* 0x09001f0026287f89 */ /* 0x002e6400000e0000 */
[----:B-1----:R-:W-:-:S07]  /*3900*/  DADD R40, R38, R40 ;  /* 0x0000000026287229 */ /* 0x002fce0000000028 */
[----:B------:R-:W-:Y:S04]  /*3910*/  SHFL.DOWN PT, R43, R41, 0x4, 0x1f ;  /* 0x08801f00292b7f89 */ /* 0x000fe800000e0000 */
[----:B------:R-:W1:Y:S02]  /*3920*/  SHFL.DOWN PT, R42, R40, 0x4, 0x1f ;  /* 0x08801f00282a7f89 */ /* 0x000e6400000e0000 */
[----:B-1----:R-:W-:-:S07]  /*3930*/  DADD R42, R40, R42 ;  /* 0x00000000282a7229 */ /* 0x002fce000000002a */
[----:B------:R-:W-:Y:S04]  /*3940*/  SHFL.DOWN PT, R9, R43, 0x2, 0x1f ;  /* 0x08401f002b097f89 */ /* 0x000fe800000e0000 */
[----:B------:R-:W1:Y:S02]  /*3950*/  SHFL.DOWN PT, R8, R42, 0x2, 0x1f ;  /* 0x08401f002a087f89 */ /* 0x000e6400000e0000 */
[----:B-1----:R-:W-:-:S07]  /*3960*/  DADD R8, R42, R8 ;  /* 0x000000002a087229 */ /* 0x002fce0000000008 */
[----:B------:R1:W2:Y:S04]  /*3970*/  SHFL.DOWN PT, R37, R9, 0x1, 0x1f ;  /* 0x08201f0009257f89 */ /* 0x0002a800000e0000 */
[----:B------:R1:W3:Y:S02]  /*3980*/  SHFL.DOWN PT, R36, R8, 0x1, 0x1f ;  /* 0x08201f0008247f89 */ /* 0x0002e400000e0000 */
.L_x_7841:
[----:B---3--:R-:W-:Y:S02]  /*3990*/  IMAD.MOV.U32 R32, RZ, RZ, R36 ;  /* 0x000000ffff207224 */ /* 0x008fe400078e0024 */
[----:B--2---:R-:W-:-:S06]  /*39a0*/  IMAD.MOV.U32 R33, RZ, RZ, R37 ;  /* 0x000000ffff217224 */ /* 0x004fcc00078e0025 */
[----:B-1----:R-:W-:-:S11]  /*39b0*/  DADD R8, R8, R32 ;  /* 0x0000000008087229 */ /* 0x002fd60000000020 */
.L_x_7766:
[----:B------:R-:W-:Y:S05]  /*39c0*/  BSYNC B0 ;  /* 0x0000000000007941 */ /* 0x000fea0003800000 */
.L_x_7765:
[----:B------:R-:W-:Y:S01]  /*39d0*/  ISETP.NE.AND P0, PT, R4, RZ, PT ;  /* 0x000000ff0400720c */ /* 0x000fe20003f05270 */
[----:B------:R-:W-:-:S12]  /*39e0*/  WARPSYNC.ALL ;  /* 0x0000000000007948 */ /* 0x000fd80003800000 */
[----:B--2---:R2:W-:Y:S01]  /*39f0*/  @P0 STS.64 [UR4], R8 ;  /* 0x00000008ff000988 */ /* 0x0045e20008000a04 */
[----:B------:R-:W-:Y:S06]  /*3a00*/  BAR.SYNC.DEFER_BLOCKING 0x0 ;  /* 0x0000000000007b1d */ /* 0x000fec0000010000 */
[----:B------:R-:W-:Y:S01]  /*3a10*/  BSSY.RECONVERGENT B1, `(.L_x_7768) ;  /* 0x0000062000017945 */ /* 0x000fe20003800200 */
[----:B------:R-:W3:Y:S03]  /*3a20*/  LDS.64 R8, [UR4] ;  /* 0x00000004ff087984 */ /* 0x000ee60008000a00 */
        /* <DEDUP_REMOVED lines=35> */
[----:B---3--:R-:W0:Y:S01]  /*3c60*/  MUFU.RCP64H R35, R9 ;  /* 0x0000000900237308 */ /* 0x008e220000001800 */
        /* <DEDUP_REMOVED lines=8> */
[----:B0-----:R-:W-:-:S05]  /*3cf0*/  DFMA R36, -R8, R34, 1 ;  /* 0x3ff000000824742b */ /* 0x001fca0000000122 */
[----:B------:R-:W-:-:S03]  /*3d00*/  DFMA R38, R32, R38, UR4 ;  /* 0x0000000420267e2b */ /* 0x000fc60008000026 */
[----:B------:R-:W-:-:S05]  /*3d10*/  DFMA R36, R36, R36, R36 ;  /* 0x000000242424722b */ /* 0x000fca0000000024 */
[----:B------:R-:W-:-:S03]  /*3d20*/  DFMA R38, R32, R38, 1 ;  /* 0x3ff000002026742b */ /* 0x000fc60000000026 */
[----:B------:R-:W-:-:S05]  /*3d30*/  DFMA R36, R34, R36, R34 ;  /* 0x000000242224722b */ /* 0x000fca0000000022 */
[----:B------:R-:W-:-:S03]  /*3d40*/  DFMA R38, R32, R38, 1 ;  /* 0x3ff000002026742b */ /* 0x000fc60000000026 */
[----:B------:R-:W-:-:S08]  /*3d50*/  DFMA R32, -R8, R36, 1 ;  /* 0x3ff000000820742b */ /* 0x000fd00000000124 */
[----:B------:R-:W-:Y:S01]  /*3d60*/  DFMA R32, R36, R32, R36 ;  /* 0x000000202420722b */ /* 0x000fe20000000024 */
[----:B------:R-:W-:Y:S01]  /*3d70*/  LEA R37, R4, R39, 0x14 ;  /* 0x0000002704257211 */ /* 0x000fe200078ea0ff */
[----:B------:R-:W-:Y:S01]  /*3d80*/  IMAD.MOV.U32 R36, RZ, RZ, R38 ;  /* 0x000000ffff247224 */ /* 0x000fe200078e0026 */
[----:B------:R-:W-:Y:S08]  /*3d90*/  @!P0 BRA `(.L_x_7771) ;  /* 0x0000000000308947 */ /* 0x000ff00003800000 */
        /* <DEDUP_REMOVED lines=12> */
.L_x_7771:
[----:B------:R-:W-:Y:S05]  /*3e60*/  BSYNC.RECONVERGENT B0 ;  /* 0x0000000000007941 */ /* 0x000fea0003800200 */
.L_x_7770:
[----:B------:R-:W-:Y:S01]  /*3e70*/  IMAD.MOV.U32 R4, RZ, RZ, R36 ;  /* 0x000000ffff047224 */ /* 0x000fe200078e0024 */
[----:B------:R-:W-:Y:S01]  /*3e80*/  FSETP.GEU.AND P1, PT, |R37|, 6.5827683646048100446e-37, PT ;  /* 0x036000002500780b */ /* 0x000fe20003f2e200 */
[----:B------:R-:W-:Y:S01]  /*3e90*/  IMAD.MOV.U32 R5, RZ, RZ, R37 ;  /* 0x000000ffff057224 */ /* 0x000fe200078e0025 */
[----:B------:R-:W-:Y:S05]  /*3ea0*/  BSSY.RECONVERGENT B2, `(.L_x_7772) ;  /* 0x000000d000027945 */ /* 0x000fea0003800200 */
        /* <DEDUP_REMOVED lines=9> */
[----:B--2---:R-:W-:Y:S05]  /*3f40*/  CALL.REL.NOINC `($__internal_40_$__cuda_sm20_div_rn_f64_full) ;  /* 0x0000003800fc7944 */ /* 0x004fea0003c00000 */
[----:B------:R-:W-:Y:S01]  /*3f50*/  MOV R2, R4 ;  /* 0x0000000400027202 */ /* 0x000fe20000000f00 */
[----:B------:R-:W-:-:S07]  /*3f60*/  IMAD.MOV.U32 R3, RZ, RZ, R5 ;  /* 0x000000ffff037224 */ /* 0x000fce00078e0005 */
.L_x_7773:
[----:B------:R-:W-:Y:S05]  /*3f70*/  BSYNC.RECONVERGENT B2 ;  /* 0x0000000000027941 */ /* 0x000fea0003800200 */
.L_x_7772:
[----:B------:R-:W0:Y:S01]  /*3f80*/  LDCU.64 UR10, c[0x0][0x390] ;  /* 0x00007200ff0a77ac */ /* 0x000e220008000a00 */
[----:B------:R-:W-:Y:S01]  /*3f90*/  IMAD.MOV.U32 R47, RZ, RZ, RZ ;  /* 0x000000ffff2f7224 */ /* 0x000fe200078e00ff */
[----:B------:R-:W1:Y:S01]  /*3fa0*/  LDCU.64 UR4, c[0x0][0x380] ;  /* 0x00007000ff0477ac */ /* 0x000e620008000a00 */
[----:B0-----:R-:W-:Y:S02]  /*3fb0*/  IMAD.U32 R5, RZ, RZ, UR10 ;  /* 0x0000000aff057e24 */ /* 0x001fe4000f8e00ff */
[----:B------:R-:W-:Y:S02]  /*3fc0*/  IMAD.U32 R0, RZ, RZ, UR11 ;  /* 0x0000000bff007e24 */ /* 0x000fe4000f8e00ff */
[----:B------:R-:W-:-:S04]  /*3fd0*/  IMAD.WIDE.U32 R46, R5, UR9, R46 ;  /* 0x00000009052e7c25 */ /* 0x000fc8000f8e002e */
[----:B------:R-:W-:Y:S01]  /*3fe0*/  IMAD R33, R0, UR9, RZ ;  /* 0x0000000900217c24 */ /* 0x000fe2000f8e02ff */
[----:B-1----:R-:W-:-:S03]  /*3ff0*/  LEA R32, P0, R46, UR4, 0x3 ;  /* 0x000000042e207c11 */ /* 0x002fc6000f8018ff */
[----:B------:R-:W-:-:S05]  /*4000*/  IMAD.IADD R33, R47, 0x1, R33 ;  /* 0x000000012f217824 */ /* 0x000fca00078e0221 */
[----:B------:R-:W-:-:S05]  /*4010*/  LEA.HI.X R33, R46, UR5, R33, 0x3, P0 ;  /* 0x000000052e217c11 */ /* 0x000fca00080f1c21 */
[----:B------:R4:W-:Y:S02]  /*4020*/  STG.E.64 desc[UR6][R32.64], R2 ;  /* 0x0000000220007986 */ /* 0x0009e4000c101b06 */
.L_x_7769:
[----:B------:R-:W-:Y:S05]  /*4030*/  BSYNC.RECONVERGENT B1 ;  /* 0x0000000000017941 */ /* 0x000fea0003800200 */
.L_x_7768:
[----:B------:R-:W4:Y:S01]  /*4040*/  S2R R47, SR_TID.X ;  /* 0x00000000002f7919 */ /* 0x000f220000002100 */
[----:B------:R-:W4:Y:S01]  /*4050*/  LDCU UR4, c[0x0][0x360] ;  /* 0x00006c00ff0477ac */ /* 0x000f220008000800 */
[----:B------:R-:W-:Y:S01]  /*4060*/  BSSY.RECONVERGENT B1, `(.L_x_7774) ;  /* 0x0000067000017945 */ /* 0x000fe20003800200 */
[----:B----4-:R-:W-:-:S05]  /*4070*/  VIADD R2, R47, UR4 ;  /* 0x000000042f027c36 */ /* 0x010fca0008000000 */
        /* <DEDUP_REMOVED lines=8> */
[----:B-1-3--:R-:W0:Y:S01]  /*4100*/  MUFU.RCP64H R35, R9 ;  /* 0x0000000900237308 */ /* 0x00ae220000001800 */
[----:B------:R-:W-:Y:S01]  /*4110*/  IMAD.MOV.U32 R34, RZ, RZ, 0x1 ;  /* 0x00000001ff227424 */ /* 0x000fe200078e00ff */
[----:B------:R-:W-:Y:S02]  /*4120*/  BSSY.RECONVERGENT B0, `(.L_x_7776) ;  /* 0x000003b000007945 */ /* 0x000fe40003800200 */
[----:B------:R-:W-:Y:S01]  /*4130*/  DFMA R2, R48, R2, 6.75539944105574400000e+15 ;  /* 0x433800003002742b */ /* 0x000fe20000000002 */
[----:B------:R-:W-:-:S07]  /*4140*/  FSETP.GEU.FTZ.AND P0, PT, |R49|, 4.1917929649353027344, PT ;  /* 0x4086232b3100780b */ /* 0x000fce0003f1e200 */
[----:B------:R-:W-:Y:S02]  /*4150*/  DADD R4, R2, -6.75539944105574400000e+15 ;  /* 0xc338000002047429 */ /* 0x000fe40000000000 */
[----:B0-----:R-:W-:-:S06]  /*4160*/  DFMA R36, -R8, R34, 1 ;  /* 0x3ff000000824742b */ /* 0x001fcc0000000122 */
[----:B------:R-:W-:Y:S01]  /*4170*/  DFMA R32, R4, -UR4, R48 ;  /* 0x8000000404207c2b */ /* 0x000fe20008000030 */
[----:B------:R-:W-:Y:S01]  /*4180*/  UMOV UR4, 0x3b39803f ;  /* 0x3b39803f00047882 */ /* 0x000fe20000000000 */
[----:B------:R-:W-:Y:S01]  /*4190*/  UMOV UR5, 0x3c7abc9e ;  /* 0x3c7abc9e00057882 */ /* 0x000fe20000000000 */
[----:B------:R-:W-:-:S05]  /*41a0*/  DFMA R36, R36, R36, R36 ;  /* 0x000000242424722b */ /* 0x000fca0000000024 */
[----:B------:R-:W-:Y:S01]  /*41b0*/  DFMA R4, R4, -UR4, R32 ;  /* 0x8000000404047c2b */ /* 0x000fe20008000020 */
[----:B------:R-:W-:Y:S01]  /*41c0*/  UMOV UR4, 0x69ce2bdf ;  /* 0x69ce2bdf00047882 */ /* 0x000fe20000000000 */
[----:B------:R-:W-:Y:S01]  /*41d0*/  MOV R32, 0xfca213ea ;  /* 0xfca213ea00207802 */ /* 0x000fe20000000f00 */
[----:B------:R-:W-:Y:S01]  /*41e0*/  IMAD.MOV.U32 R33, RZ, RZ, 0x3e928af3 ;  /* 0x3e928af3ff217424 */ /* 0x000fe200078e00ff */
[----:B------:R-:W-:Y:S01]  /*41f0*/  UMOV UR5, 0x3e5ade15 ;  /* 0x3e5ade1500057882 */ /* 0x000fe20000000000 */
[----:B------:R-:W-:-:S04]  /*4200*/  DFMA R36, R34, R36, R34 ;  /* 0x000000242224722b */ /* 0x000fc80000000022 */
        /* <DEDUP_REMOVED lines=44> */
.L_x_7777:
[----:B------:R-:W-:Y:S05]  /*44d0*/  BSYNC.RECONVERGENT B0 ;  /* 0x0000000000007941 */ /* 0x000fea0003800200 */
.L_x_7776:
[----:B------:R-:W-:Y:S01]  /*44e0*/  MOV R32, R36 ;  /* 0x0000002400207202 */ /* 0x000fe20000000f00 */
[----:B------:R-:W-:Y:S01]  /*44f0*/  IMAD.MOV.U32 R33, RZ, RZ, R37 ;  /* 0x000000ffff217224 */ /* 0x000fe200078e0025 */
[----:B------:R-:W-:Y:S01]  /*4500*/  FSETP.GEU.AND P1, PT, |R37|, 6.5827683646048100446e-37, PT ;  /* 0x036000002500780b */ /* 0x000fe20003f2e200 */
[----:B------:R-:W-:Y:S04]  /*4510*/  BSSY.RECONVERGENT B2, `(.L_x_7778) ;  /* 0x000000d000027945 */ /* 0x000fe80003800200 */
        /* <DEDUP_REMOVED lines=10> */
[----:B------:R-:W-:Y:S02]  /*45c0*/  IMAD.MOV.U32 R2, RZ, RZ, R4 ;  /* 0x000000ffff027224 */ /* 0x000fe400078e0004 */
[----:B------:R-:W-:-:S07]  /*45d0*/  IMAD.MOV.U32 R3, RZ, RZ, R5 ;  /* 0x000000ffff037224 */ /* 0x000fce00078e0005 */
.L_x_7779:
[----:B------:R-:W-:Y:S05]  /*45e0*/  BSYNC.RECONVERGENT B2 ;  /* 0x0000000000027941 */ /* 0x000fea0003800200 */
.L_x_7778:
[----:B------:R-:W0:Y:S01]  /*45f0*/  S2R R47, SR_TID.X ;  /* 0x00000000002f7919 */ /* 0x000e220000002100 */
[----:B------:R-:W1:Y:S01]  /*4600*/  LDCU.64 UR12, c[0x0][0x390] ;  /* 0x00007200ff0c77ac */ /* 0x000e620008000a00 */
[----:B------:R-:W-:Y:S01]  /*4610*/  IMAD.MOV.U32 R33, RZ, RZ, RZ ;  /* 0x000000ffff217224 */ /* 0x000fe200078e00ff */
[----:B------:R-:W0:Y:S01]  /*4620*/  LDCU UR4, c[0x0][0x360] ;  /* 0x00006c00ff0477ac */ /* 0x000e220008000800 */
[----:B------:R-:W3:Y:S01]  /*4630*/  LDCU.64 UR10, c[0x0][0x380] ;  /* 0x00007000ff0a77ac */ /* 0x000ee20008000a00 */
[----:B-1----:R-:W-:Y:S01]  /*4640*/  MOV R5, UR12 ;  /* 0x0000000c00057c02 */ /* 0x002fe20008000f00 */
[----:B------:R-:W-:-:S04]  /*4650*/  IMAD.U32 R0, RZ, RZ, UR13 ;  /* 0x0000000dff007e24 */ /* 0x000fc8000f8e00ff */
[----:B------:R-:W-:Y:S02]  /*4660*/  IMAD R35, R0, UR9, RZ ;  /* 0x0000000900237c24 */ /* 0x000fe4000f8e02ff */
[----:B0-----:R-:W-:-:S04]  /*4670*/  VIADD R32, R47, UR4 ;  /* 0x000000042f207c36 */ /* 0x001fc80008000000 */
[----:B------:R-:W-:-:S04]  /*4680*/  IMAD.WIDE.U32 R32, R5, UR9, R32 ;  /* 0x0000000905207c25 */ /* 0x000fc8000f8e0020 */
[----:B------:R-:W-:Y:S01]  /*4690*/  IMAD.IADD R33, R35, 0x1, R33 ;  /* 0x0000000123217824 */ /* 0x000fe200078e0221 */
[----:B---3--:R-:W-:-:S04]  /*46a0*/  LEA R34, P0, R32, UR10, 0x3 ;  /* 0x0000000a20227c11 */ /* 0x008fc8000f8018ff */
[----:B------:R-:W-:-:S05]  /*46b0*/  LEA.HI.X R35, R32, UR11, R33, 0x3, P0 ;  /* 0x0000000b20237c11 */ /* 0x000fca00080f1c21 */
[----:B------:R4:W-:Y:S04]  /*46c0*/  STG.E.64 desc[UR6][R34.64], R2 ;  /* 0x0000000222007986 */ /* 0x0009e8000c101b06 */
.L_x_7775:
[----:B------:R-:W-:Y:S05]  /*46d0*/  BSYNC.RECONVERGENT B1 ;  /* 0x0000000000017941 */ /* 0x000fea0003800200 */
.L_x_7774:
[----:B------:R-:W5:Y:S01]  /*46e0*/  LDC R46, c[0x0][0x360] ;  /* 0x0000d800ff2e7b82 */ /* 0x000f620000000800 */
[----:B------:R-:W-:Y:S01]  /*46f0*/  BSSY.RECONVERGENT B1, `(.L_x_7780) ;  /* 0x0000064000017945 */ /* 0x000fe20003800200 */
[----:B-----5:R-:W-:-:S04]  /*4700*/  IADD3 R46, PT, PT, R46, R46, R47 ;  /* 0x0000002e2e2e7210 */ /* 0x020fc80007ffe02f */
[----:B------:R-:W-:-:S04]  /*4710*/  ISETP.GE.U32.AND P0, PT, R46, R5, PT ;  /* 0x000000052e00720c */ /* 0x000fc80003f06070 */
[----:B------:R-:W-:-:S13]  /*4720*/  ISETP.GE.AND.EX P0, PT, RZ, R0, PT, P0 ;  /* 0x00000000ff00720c */ /* 0x000fda0003f06300 */
[----:B------:R-:W-:Y:S05]  /*4730*/  @P0 BRA `(.L_x_7781) ;  /* 0x00000004007c0947 */ /* 0x000fea0003800000 */
[----:B0-----:R-:W-:Y:S01]  /*4740*/  DADD R6, R6, -R10 ;  /* 0x0000000006067229 */ /* 0x001fe2000000080a */
[----:B----4-:R-:W-:Y:S01]  /*4750*/  IMAD.MOV.U32 R2, RZ, RZ, 0x652b82fe ;  /* 0x652b82feff027424 */ /* 0x010fe200078e00ff */
        /* <DEDUP_REMOVED lines=16> */
[----:B------:R-:W-:Y:S01]  /*4860*/  IMAD.MOV.U32 R32, RZ, RZ, -0x35dec16 ;  /* 0xfca213eaff207424 */ /* 0x000fe200078e00ff */
[----:B------:R-:W-:Y:S01]  /*4870*/  UMOV UR5, 0x3e5ade15 ;  /* 0x3e5ade1500057882 */ /* 0x000fe20000000000 */
[----:B------:R-:W-:Y:S01]  /*4880*/  IMAD.MOV.U32 R33, RZ, RZ, 0x3e928af3 ;  /* 0x3e928af3ff217424 */ /* 0x000fe200078e00ff */
[----:B------:R-:W-:-:S05]  /*4890*/  DFMA R36, R34, R36, R34 ;  /* 0x000000242224722b */ /* 0x000fca0000000022 */
        /* <DEDUP_REMOVED lines=44> */
.L_x_7783:
[----:B------:R-:W-:Y:S05]  /*4b60*/  BSYNC.RECONVERGENT B0 ;  /* 0x0000000000007941 */ /* 0x000fea0003800200 */
.L_x_7782:
        /* <DEDUP_REMOVED lines=11> */
[----:B------:R-:W-:Y:S02]  /*4c20*/  MOV R35, R9 ;  /* 0x0000000900237202 */ /* 0x000fe40000000f00 */
[----:B------:R-:W-:-:S07]  /*4c30*/  MOV R0, 0x4c50 ;  /* 0x00004c5000007802 */ /* 0x000fce0000000f00 */
[----:B--2---:R-:W-:Y:S05]  /*4c40*/  CALL.REL.NOINC `($__internal_40_$__cuda_sm20_div_rn_f64_full) ;  /* 0x0000002c00bc7944 */ /* 0x004fea0003c00000 */
[----:B------:R-:W-:Y:S02]  /*4c50*/  IMAD.MOV.U32 R2, RZ, RZ, R4 ;  /* 0x000000ffff027224 */ /* 0x000fe400078e0004 */
[----:B------:R-:W-:-:S07]  /*4c60*/  IMAD.MOV.U32 R3, RZ, RZ, R5 ;  /* 0x000000ffff037224 */ /* 0x000fce00078e0005 */
.L_x_7785:
[----:B------:R-:W-:Y:S05]  /*4c70*/  BSYNC.RECONVERGENT B2 ;  /* 0x0000000000027941 */ /* 0x000fea0003800200 */
.L_x_7784:
        /* <DEDUP_REMOVED lines=11> */
.L_x_7781:
[----:B------:R-:W-:Y:S05]  /*4d30*/  BSYNC.RECONVERGENT B1 ;  /* 0x0000000000017941 */ /* 0x000fea0003800200 */
.L_x_7780:
[----:B0-----:R-:W0:Y:S01]  /*4d40*/  S2R R6, SR_TID.X ;  /* 0x0000000000067919 */ /* 0x001e220000002100 */
[----:B------:R-:W0:Y:S01]  /*4d50*/  LDC R7, c[0x0][0x360] ;  /* 0x0000d800ff077b82 */ /* 0x000e220000000800 */
[----:B------:R-:W-:Y:S01]  /*4d60*/  BSSY.RECONVERGENT B1, `(.L_x_7786) ;  /* 0x0000065000017945 */ /* 0x000fe20003800200 */
[----:B0-----:R-:W-:-:S05]  /*4d70*/  IADD3 R6, PT, PT, R7, R7, R6 ;  /* 0x0000000707067210 */ /* 0x001fca0007ffe006 */
[----:B------:R-:W-:-:S05]  /*4d80*/  IMAD.IADD R6, R6, 0x1, R7 ;  /* 0x0000000106067824 */ /* 0x000fca00078e0207 */
[----:B------:R-:W-:-:S04]  /*4d90*/  ISETP.GE.U32.AND P0, PT, R6, R5, PT ;  /* 0x000000050600720c */ /* 0x000fc80003f06070 */
[----:B------:R-:W-:-:S13]  /*4da0*/  ISETP.GE.AND.EX P0, PT, RZ, R0, PT, P0 ;  /* 0x00000000ff00720c */ /* 0x000fda0003f06300 */
[----:B------:R-:W-:Y:S05]  /*4db0*/  @P0 BRA `(.L_x_7787) ;  /* 0x00000004007c0947 */ /* 0x000fea0003800000 */
[----:B------:R-:W-:Y:S01]  /*4dc0*/  DADD R30, R30, -R10 ;  /* 0x000000001e1e7229 */ /* 0x000fe2000000080a */
[----:B----4-:R-:W-:Y:S01]  /*4dd0*/  MOV R2, 0x652b82fe ;  /* 0x652b82fe00027802 */ /* 0x010fe20000000f00 */
[----:B------:R-:W-:Y:S01]  /*4de0*/  IMAD.MOV.U32 R3, RZ, RZ, 0x3ff71547 ;  /* 0x3ff71547ff037424 */ /* 0x000fe200078e00ff */
[----:B------:R-:W-:Y:S01]  /*4df0*/  UMOV UR4, 0xfefa39ef ;  /* 0xfefa39ef00047882 */ /* 0x000fe20000000000 */
[----:B------:R-:W-:Y:S01]  /*4e00*/  UMOV UR5, 0x3fe62e42 ;  /* 0x3fe62e4200057882 */ /* 0x000fe20000000000 */
[----:B-1-3--:R-:W0:Y:S01]  /*4e10*/  MUFU.RCP64H R35, R9 ;  /* 0x0000000900237308 */ /* 0x00ae220000001800 */
[----:B------:R-:W-:Y:S01]  /*4e20*/  IMAD.MOV.U32 R34, RZ, RZ, 0x1 ;  /* 0x00000001ff227424 */ /* 0x000fe200078e00ff */
[----:B------:R-:W-:Y:S01]  /*4e30*/  BSSY.RECONVERGENT B0, `(.L_x_7788) ;  /* 0x000003b000007945 */ /* 0x000fe20003800200 */
[----:B------:R-:W-:Y:S02]  /*4e40*/  DFMA R2, R30, R2, 6.75539944105574400000e+15 ;  /* 0x433800001e02742b */ /* 0x000fe40000000002 */
[----:B------:R-:W-:-:S06]  /*4e50*/  FSETP.GEU.FTZ.AND P0, PT, |R31|, 4.1917929649353027344, PT ;  /* 0x4086232b1f00780b */ /* 0x000fcc0003f1e200 */
        /* <DEDUP_REMOVED lines=50> */
[----:B------:R-:W-:-:S04]  /*5180*/  @!P1 SHF.R.S32.HI R3, RZ, 0x1, R0 ;  /* 0x00000001ff039819 */ /* 0x000fc80000011400 */
[----:B------:R-:W-:Y:S01]  /*5190*/  @!P1 LEA R33, R3, R33, 0x14 ;  /* 0x0000002103219211 */ /* 0x000fe200078ea0ff */
[----:B------:R-:W-:-:S05]  /*51a0*/  @!P1 IMAD.IADD R2, R2, 0x1, -R3 ;  /* 0x0000000102029824 */ /* 0x000fca00078e0a03 */
[----:B------:R-:W-:Y:S01]  /*51b0*/  @!P1 LEA R3, R2, 0x3ff00000, 0x14 ;  /* 0x3ff0000002039811 */ /* 0x000fe200078ea0ff */
[----:B------:R-:W-:-:S06]  /*51c0*/  @!P1 IMAD.MOV.U32 R2, RZ, RZ, RZ ;  /* 0x000000ffff029224 */ /* 0x000fcc00078e00ff */
[----:B------:R-:W-:-:S11]  /*51d0*/  @!P1 DMUL R36, R32, R2 ;  /* 0x0000000220249228 */ /* 0x000fd60000000000 */
.L_x_7789:
[----:B------:R-:W-:Y:S05]  /*51e0*/  BSYNC.RECONVERGENT B0 ;  /* 0x0000000000007941 */ /* 0x000fea0003800200 */
.L_x_7788:
        /* <DEDUP_REMOVED lines=16> */
.L_x_7791:
[----:B------:R-:W-:Y:S05]  /*52f0*/  BSYNC.RECONVERGENT B2 ;  /* 0x0000000000027941 */ /* 0x000fea0003800200 */
.L_x_7790:
[----:B------:R-:W0:Y:S01]  /*5300*/  LDCU.64 UR10, c[0x0][0x390] ;  /* 0x00007200ff0a77ac */ /* 0x000e220008000a00 */
[----:B------:R-:W-:Y:S01]  /*5310*/  IMAD.MOV.U32 R7, RZ, RZ, RZ ;  /* 0x000000ffff077224 */ /* 0x000fe200078e00ff */
[----:B------:R-:W1:Y:S01]  /*5320*/  LDCU.64 UR4, c[0x0][0x380] ;  /* 0x00007000ff0477ac */ /* 0x000e620008000a00 */
[----:B0-----:R-:W-:Y:S01]  /*5330*/  MOV R5, UR10 ;  /* 0x0000000a00057c02 */ /* 0x001fe20008000f00 */
[----:B------:R-:W-:-:S04]  /*5340*/  IMAD.U32 R0, RZ, RZ, UR11 ;  /* 0x0000000bff007e24 */ /* 0x000fc8000f8e00ff */
[----:B------:R-:W-:-:S04]  /*5350*/  IMAD.WIDE.U32 R6, R5, UR9, R6 ;  /* 0x0000000905067c25 */ /* 0x000fc8000f8e0006 */
[----:B------:R-:W-:Y:S01]  /*5360*/  IMAD R31, R0, UR9, RZ ;  /* 0x00000009001f7c24 */ /* 0x000fe2000f8e02ff */
[----:B-1----:R-:W-:-:S03]  /*5370*/  LEA R30, P0, R6, UR4, 0x3 ;  /* 0x00000004061e7c11 */ /* 0x002fc6000f8018ff */
[----:B------:R-:W-:-:S05]  /*5380*/  IMAD.IADD R7, R31, 0x1, R7 ;  /* 0x000000011f077824 */ /* 0x000fca00078e0207 */
[----:B------:R-:W-:-:S05]  /*5390*/  LEA.HI.X R31, R6, UR5, R7, 0x3, P0 ;  /* 0x00000005061f7c11 */ /* 0x000fca00080f1c07 */
[----:B------:R0:W-:Y:S02]  /*53a0*/  STG.E.64 desc[UR6][R30.64], R2 ;  /* 0x000000021e007986 */ /* 0x0001e4000c101b06 */
.L_x_7787:
[----:B------:R-:W-:Y:S05]  /*53b0*/  BSYNC.RECONVERGENT B1 ;  /* 0x0000000000017941 */ /* 0x000fea0003800200 */
.L_x_7786:
[----:B0---4-:R-:W0:Y:S01]  /*53c0*/  S2R R2, SR_TID.X ;  /* 0x0000000000027919 */ /* 0x011e220000002100 */
[----:B------:R-:W-:Y:S01]  /*53d0*/  BSSY.RECONVERGENT B1, `(.L_x_7792) ;  /* 0x0000067000017945 */ /* 0x000fe20003800200 */
[----:B0-----:R-:W-:-:S04]  /*53e0*/  VIADD R2, R2, UR8 ;  /* 0x0000000802027c36 */ /* 0x001fc80008000000 */
[----:B------:R-:W-:-:S04]  /*53f0*/  VIADD R2, R2, UR8 ;  /* 0x0000000802027c36 */ /* 0x000fc80008000000 */
[----:B------:R-:W-:-:S04]  /*5400*/  VIADD R2, R2, UR8 ;  /* 0x0000000802027c36 */ /* 0x000fc80008000000 */
[----:B------:R-:W-:-:S05]  /*5410*/  VIADD R6, R2, UR8 ;  /* 0x0000000802067c36 */ /* 0x000fca0008000000 */
[----:B------:R-:W-:-:S04]  /*5420*/  ISETP.GE.U32.AND P0, PT, R6, R5, PT ;  /* 0x000000050600720c */ /* 0x000fc80003f06070 */
[----:B------:R-:W-:-:S13]  /*5430*/  ISETP.GE.AND.EX P0, PT, RZ, R0, PT, P0 ;  /* 0x00000000ff00720c */ /* 0x000fda0003f06300 */
[----:B------:R-:W-:Y:S05]  /*5440*/  @P0 BRA `(.L_x_7793) ;  /* 0x00000004007c0947 */ /* 0x000fea0003800000 */
[----:B------:R-:W-:Y:S01]  /*5450*/  DADD R22, R22, -R10 ;  /* 0x0000000016167229 */ /* 0x000fe2000000080a */
[----:B------:R-:W-:Y:S01]  /*5460*/  MOV R2, 0x652b82fe ;  /* 0x652b82fe00027802 */ /* 0x000fe20000000f00 */
        /* <DEDUP_REMOVED lines=64> */
.L_x_7795:
[----:B------:R-:W-:Y:S05]  /*5870*/  BSYNC.RECONVERGENT B0 ;  /* 0x0000000000007941 */ /* 0x000fea0003800200 */
.L_x_7794:
        /* <DEDUP_REMOVED lines=16> */
.L_x_7797:
[----:B------:R-:W-:Y:S05]  /*5980*/  BSYNC.RECONVERGENT B2 ;  /* 0x0000000000027941 */ /* 0x000fea0003800200 */
.L_x_7796:
        /* <DEDUP_REMOVED lines=11> */
.L_x_7793:
[----:B------:R-:W-:Y:S05]  /*5a40*/  BSYNC.RECONVERGENT B1 ;  /* 0x0000000000017941 */ /* 0x000fea0003800200 */
.L_x_7792:
[----:B------:R-:W-:Y:S01]  /*5a50*/  ISETP.GE.U32.AND P0, PT, R28, R5, PT ;  /* 0x000000051c00720c */ /* 0x000fe20003f06070 */
[----:B------:R-:W-:Y:S03]  /*5a60*/  BSSY.RECONVERGENT B1, `(.L_x_7798) ;  /* 0x0000062000017945 */ /* 0x000fe60003800200 */
[----:B------:R-:W-:-:S13]  /*5a70*/  ISETP.GE.AND.EX P0, PT, RZ, R0, PT, P0 ;  /* 0x00000000ff00720c */ /* 0x000fda0003f06300 */
[----:B------:R-:W-:Y:S05]  /*5a80*/  @P0 BRA `(.L_x_7799) ;  /* 0x00000004007c0947 */ /* 0x000fea0003800000 */
[----:B------:R-:W-:Y:S01]  /*5a90*/  DADD R20, R20, -R10 ;  /* 0x0000000014147229 */ /* 0x000fe2000000080a */
[----:B0-----:R-:W-:Y:S01]  /*5aa0*/  IMAD.MOV.U32 R2, RZ, RZ, 0x652b82fe ;  /* 0x652b82feff027424 */ /* 0x001fe200078e00ff */
[----:B------:R-:W-:Y:S01]  /*5ab0*/  UMOV UR4, 0xfefa39ef ;  /* 0xfefa39ef00047882 */ /* 0x000fe20000000000 */
[----:B------:R-:W-:Y:S01]  /*5ac0*/  IMAD.MOV.U32 R3, RZ, RZ, 0x3ff71547 ;  /* 0x3ff71547ff037424 */ /* 0x000fe200078e00ff */
[----:B------:R-:W-:Y:S01]  /*5ad0*/  UMOV UR5, 0x3fe62e42 ;  /* 0x3fe62e4200057882 */ /* 0x000fe20000000000 */
[----:B---3--:R-:W0:Y:S01]  /*5ae0*/  MUFU.RCP64H R23, R9 ;  /* 0x0000000900177308 */ /* 0x008e220000001800 */
[----:B------:R-:W-:Y:S01]  /*5af0*/  MOV R22, 0x1 ;  /* 0x0000000100167802 */ /* 0x000fe20000000f00 */
        /* <DEDUP_REMOVED lines=59> */
.L_x_7801:
[----:B------:R-:W-:Y:S05]  /*5eb0*/  BSYNC.RECONVERGENT B0 ;  /* 0x0000000000007941 */ /* 0x000fea0003800200 */
.L_x_7800:
        /* <DEDUP_REMOVED lines=10> */
[----:B------:R-:W-:Y:S01]  /*5f60*/  MOV R34, R8 ;  /* 0x0000000800227202 */ /* 0x000fe20000000f00 */
[----:B-1----:R-:W-:Y:S01]  /*5f70*/  IMAD.MOV.U32 R35, RZ, RZ, R9 ;  /* 0x000000ffff237224 */ /* 0x002fe200078e0009 */
[----:B------:R-:W-:-:S07]  /*5f80*/  MOV R0, 0x5fa0 ;  /* 0x00005fa000007802 */ /* 0x000fce0000000f00 */
[----:B--2---:R-:W-:Y:S05]  /*5f90*/  CALL.REL.NOINC `($__internal_40_$__cuda_sm20_div_rn_f64_full) ;  /* 0x0000001800e87944 */ /* 0x004fea0003c00000 */
[----:B------:R-:W-:Y:S02]  /*5fa0*/  IMAD.MOV.U32 R2, RZ, RZ, R4 ;  /* 0x000000ffff027224 */ /* 0x000fe400078e0004 */
[----:B------:R-:W-:-:S07]  /*5fb0*/  IMAD.MOV.U32 R3, RZ, RZ, R5 ;  /* 0x000000ffff037224 */ /* 0x000fce00078e0005 */
.L_x_7803:
[----:B------:R-:W-:Y:S05]  /*5fc0*/  BSYNC.RECONVERGENT B2 ;  /* 0x0000000000027941 */ /* 0x000fea0003800200 */
.L_x_7802:
[----:B------:R-:W0:Y:S01]  /*5fd0*/  LDCU.64 UR10, c[0x0][0x390] ;  /* 0x00007200ff0a77ac */ /* 0x000e220008000a00 */
[----:B------:R-:W-:Y:S01]  /*5fe0*/  IMAD.MOV.U32 R29, RZ, RZ, RZ ;  /* 0x000000ffff1d7224 */ /* 0x000fe200078e00ff */
[----:B------:R-:W3:Y:S01]  /*5ff0*/  LDCU.64 UR4, c[0x0][0x380] ;  /* 0x00007000ff0477ac */ /* 0x000ee20008000a00 */
[----:B0-----:R-:W-:Y:S02]  /*6000*/  IMAD.U32 R5, RZ, RZ, UR10 ;  /* 0x0000000aff057e24 */ /* 0x001fe4000f8e00ff */
[----:B------:R-:W-:Y:S02]  /*6010*/  IMAD.U32 R0, RZ, RZ, UR11 ;  /* 0x0000000bff007e24 */ /* 0x000fe4000f8e00ff */
[----:B------:R-:W-:-:S04]  /*6020*/  IMAD.WIDE.U32 R28, R5, UR9, R28 ;  /* 0x00000009051c7c25 */ /* 0x000fc8000f8e001c */
[----:B------:R-:W-:Y:S01]  /*6030*/  IMAD R7, R0, UR9, RZ ;  /* 0x0000000900077c24 */ /* 0x000fe2000f8e02ff */
[----:B---3--:R-:W-:-:S03]  /*6040*/  LEA R6, P0, R28, UR4, 0x3 ;  /* 0x000000041c067c11 */ /* 0x008fc6000f8018ff */
[----:B------:R-:W-:-:S05]  /*6050*/  IMAD.IADD R7, R7, 0x1, R29 ;  /* 0x0000000107077824 */ /* 0x000fca00078e021d */
[----:B------:R-:W-:-:S05]  /*6060*/  LEA.HI.X R7, R28, UR5, R7, 0x3, P0 ;  /* 0x000000051c077c11 */ /* 0x000fca00080f1c07 */
[----:B------:R4:W-:Y:S02]  /*6070*/  STG.E.64 desc[UR6][R6.64], R2 ;  /* 0x0000000206007986 */ /* 0x0009e4000c101b06 */
.L_x_7799:
[----:B------:R-:W-:Y:S05]  /*6080*/  BSYNC.RECONVERGENT B1 ;  /* 0x0000000000017941 */ /* 0x000fea0003800200 */
.L_x_7798:
[----:B------:R-:W-:Y:S01]  /*6090*/  ISETP.GE.U32.AND P0, PT, R26, R5, PT ;  /* 0x000000051a00720c */ /* 0x000fe20003f06070 */
[----:B------:R-:W-:Y:S03]  /*60a0*/  BSSY.RECONVERGENT B1, `(.L_x_7804) ;  /* 0x0000062000017945 */ /* 0x000fe60003800200 */
[----:B------:R-:W-:-:S13]  /*60b0*/  ISETP.GE.AND.EX P0, PT, RZ, R0, PT, P0 ;  /* 0x00000000ff00720c */ /* 0x000fda0003f06300 */
[----:B------:R-:W-:Y:S05]  /*60c0*/  @P0 BRA `(.L_x_7805) ;  /* 0x00000004007c0947 */ /* 0x000fea0003800000 */
[----:B------:R-:W-:Y:S01]  /*60d0*/  DADD R18, R18, -R10 ;  /* 0x0000000012127229 */ /* 0x000fe2000000080a */
[----:B0---4-:R-:W-:Y:S01]  /*60e0*/  MOV R2, 0x652b82fe ;  /* 0x652b82fe00027802 */ /* 0x011fe20000000f00 */
[----:B------:R-:W-:Y:S01]  /*60f0*/  IMAD.MOV.U32 R3, RZ, RZ, 0x3ff71547 ;  /* 0x3ff71547ff037424 */ /* 0x000fe200078e00ff */
[----:B------:R-:W-:Y:S01]  /*6100*/  UMOV UR4, 0xfefa39ef ;  /* 0xfefa39ef00047882 */ /* 0x000fe20000000000 */
[----:B------:R-:W-:Y:S01]  /*6110*/  UMOV UR5, 0x3fe62e42 ;  /* 0x3fe62e4200057882 */ /* 0x000fe20000000000 */
[----:B---3--:R-:W0:Y:S01]  /*6120*/  MUFU.RCP64H R21, R9 ;  /* 0x0000000900157308 */ /* 0x008e220000001800 */
        /* <DEDUP_REMOVED lines=60> */
.L_x_7807:
[----:B------:R-:W-:Y:S05]  /*64f0*/  BSYNC.RECONVERGENT B0 ;  /* 0x0000000000007941 */ /* 0x000fea0003800200 */
.L_x_7806:
        /* <DEDUP_REMOVED lines=12> */
[----:B-1----:R-:W-:-:S07]  /*65c0*/  IMAD.MOV.U32 R35, RZ, RZ, R9 ;  /* 0x000000ffff237224 */ /* 0x002fce00078e0009 */
[----:B--2---:R-:W-:Y:S05]  /*65d0*/  CALL.REL.NOINC `($__internal_40_$__cuda_sm20_div_rn_f64_full) ;  /* 0x0000001400587944 */ /* 0x004fea0003c00000 */
[----:B------:R-:W-:Y:S02]  /*65e0*/  IMAD.MOV.U32 R2, RZ, RZ, R4 ;  /* 0x000000ffff027224 */ /* 0x000fe400078e0004 */
[----:B------:R-:W-:-:S07]  /*65f0*/  IMAD.MOV.U32 R3, RZ, RZ, R5 ;  /* 0x000000ffff037224 */ /* 0x000fce00078e0005 */
.L_x_7809:
[----:B------:R-:W-:Y:S05]  /*6600*/  BSYNC.RECONVERGENT B2 ;  /* 0x0000000000027941 */ /* 0x000fea0003800200 */
.L_x_7808:
[----:B------:R-:W0:Y:S01]  /*6610*/  LDCU.64 UR10, c[0x0][0x390] ;  /* 0x00007200ff0a77ac */ /* 0x000e220008000a00 */
[----:B------:R-:W-:Y:S01]  /*6620*/  IMAD.MOV.U32 R27, RZ, RZ, RZ ;  /* 0x000000ffff1b7224 */ /* 0x000fe200078e00ff */
[----:B------:R-:W3:Y:S01]  /*6630*/  LDCU.64 UR4, c[0x0][0x380] ;  /* 0x00007000ff0477ac */ /* 0x000ee20008000a00 */
[----:B0-----:R-:W-:Y:S01]  /*6640*/  MOV R5, UR10 ;  /* 0x0000000a00057c02 */ /* 0x001fe20008000f00 */
[----:B------:R-:W-:-:S04]  /*6650*/  IMAD.U32 R0, RZ, RZ, UR11 ;  /* 0x0000000bff007e24 */ /* 0x000fc8000f8e00ff */
[----:B------:R-:W-:-:S04]  /*6660*/  IMAD.WIDE.U32 R26, R5, UR9, R26 ;  /* 0x00000009051a7c25 */ /* 0x000fc8000f8e001a */
[----:B------:R-:W-:Y:S01]  /*6670*/  IMAD R7, R0, UR9, RZ ;  /* 0x0000000900077c24 */ /* 0x000fe2000f8e02ff */
[----:B---3--:R-:W-:-:S03]  /*6680*/  LEA R6, P0, R26, UR4, 0x3 ;  /* 0x000000041a067c11 */ /* 0x008fc6000f8018ff */
[----:B------:R-:W-:-:S05]  /*6690*/  IMAD.IADD R7, R7, 0x1, R27 ;  /* 0x0000000107077824 */ /* 0x000fca00078e021b */
[----:B------:R-:W-:-:S05]  /*66a0*/  LEA.HI.X R7, R26, UR5, R7, 0x3, P0 ;  /* 0x000000051a077c11 */ /* 0x000fca00080f1c07 */
[----:B------:R0:W-:Y:S02]  /*66b0*/  STG.E.64 desc[UR6][R6.64], R2 ;  /* 0x0000000206007986 */ /* 0x0001e4000c101b06 */
.L_x_7805:
[----:B------:R-:W-:Y:S05]  /*66c0*/  BSYNC.RECONVERGENT B1 ;  /* 0x0000000000017941 */ /* 0x000fea0003800200 */
.L_x_7804:
[----:B------:R-:W-:Y:S01]  /*66d0*/  ISETP.GE.U32.AND P0, PT, R24, R5, PT ;  /* 0x000000051800720c */ /* 0x000fe20003f06070 */
[----:B------:R-:W-:Y:S03]  /*66e0*/  BSSY.RECONVERGENT B1, `(.L_x_7810) ;  /* 0x0000062000017945 */ /* 0x000fe60003800200 */
[----:B------:R-:W-:-:S13]  /*66f0*/  ISETP.GE.AND.EX P0, PT, RZ, R0, PT, P0 ;  /* 0x00000000ff00720c */ /* 0x000fda0003f06300 */
[----:B------:R-:W-:Y:S05]  /*6700*/  @P0 BRA `(.L_x_7811) ;  /* 0x00000004007c0947 */ /* 0x000fea0003800000 */
[----:B------:R-:W-:Y:S01]  /*6710*/  DADD R16, R16, -R10 ;  /* 0x0000000010107229 */ /* 0x000fe2000000080a */
[----:B0---4-:R-:W-:Y:S01]  /*6720*/  IMAD.MOV.U32 R2, RZ, RZ, 0x652b82fe ;  /* 0x652b82feff027424 */ /* 0x011fe200078e00ff */
        /* <DEDUP_REMOVED lines=64> */
.L_x_7813:
[----:B------:R-:W-:Y:S05]  /*6b30*/  BSYNC.RECONVERGENT B0 ;  /* 0x0000000000007941 */ /* 0x000fea0003800200 */
.L_x_7812:
        /* <DEDUP_REMOVED lines=16> */
.L_x_7815:
[----:B------:R-:W-:Y:S05]  /*6c40*/  BSYNC.RECONVERGENT B2 ;  /* 0x0000000000027941 */ /* 0x000fea0003800200 */
.L_x_7814:
        /* <DEDUP_REMOVED lines=11> */
.L_x_7811:
[----:B------:R-:W-:Y:S05]  /*6d00*/  BSYNC.RECONVERGENT B1 ;  /* 0x0000000000017941 */ /* 0x000fea0003800200 */
.L_x_7810:
[----:B------:R-:W-:-:S04]  /*6d10*/  ISETP.GE.U32.AND P0, PT, R14, R5, PT ;  /* 0x000000050e00720c */ /* 0x000fc80003f06070 */
[----:B------:R-:W-:-:S13]  /*6d20*/  ISETP.GE.AND.EX P0, PT, RZ, R0, PT, P0 ;  /* 0x00000000ff00720c */ /* 0x000fda0003f06300 */
[----:B------:R-:W-:Y:S05]  /*6d30*/  @P0 EXIT ;  /* 0x000000000000094d */ /* 0x000fea0003800000 */
        /* <DEDUP_REMOVED lines=66> */
.L_x_7817:
[----:B------:R-:W-:Y:S05]  /*7160*/  BSYNC.RECONVERGENT B0 ;  /* 0x0000000000007941 */ /* 0x000fea0003800200 */
.L_x_7816:
        /* <DEDUP_REMOVED lines=16> */
.L_x_7819:
[----:B------:R-:W-:Y:S05]  /*7270*/  BSYNC.RECONVERGENT B1 ;  /* 0x0000000000017941 */ /* 0x000fea0003800200 */
.L_x_7818:
[----:B------:R-:W0:Y:S01]  /*7280*/  LDC.64 R4, c[0x0][0x390] ;  /* 0x0000e400ff047b82 */ /* 0x000e220000000a00 */
[----:B------:R-:W3:Y:S01]  /*7290*/  LDCU.64 UR4, c[0x0][0x380] ;  /* 0x00007000ff0477ac */ /* 0x000ee20008000a00 */
[----:B------:R-:W-:-:S03]  /*72a0*/  MOV R15, RZ ;  /* 0x000000ff000f7202 */ /* 0x000fc60000000f00 */
[----:B0-----:R-:W-:-:S04]  /*72b0*/  IMAD.WIDE.U32 R14, R4, UR9, R14 ;  /* 0x00000009040e7c25 */ /* 0x001fc8000f8e000e */
[----:B------:R-:W-:Y:S01]  /*72c0*/  IMAD R5, R5, UR9, R15 ;  /* 0x0000000905057c24 */ /* 0x000fe2000f8e020f */
[----:B---3--:R-:W-:-:S04]  /*72d0*/  LEA R4, P0, R14, UR4, 0x3 ;  /* 0x000000040e047c11 */ /* 0x008fc8000f8018ff */
[----:B------:R-:W-:-:S05]  /*72e0*/  LEA.HI.X R5, R14, UR5, R5, 0x3, P0 ;  /* 0x000000050e057c11 */ /* 0x000fca00080f1c05 */
[----:B------:R-:W-:Y:S01]  /*72f0*/  STG.E.64 desc[UR6][R4.64], R2 ;  /* 0x0000000204007986 */ /* 0x000fe2000c101b06 */
[----:B------:R-:W-:Y:S05]  /*7300*/  EXIT ;  /* 0x000000000000794d */ /* 0x000fea0003800000 */
.L_x_7728:
[----:B-1----:R-:W-:Y:S02]  /*7310*/  IMAD.MOV.U32 R35, RZ, RZ, R9 ;  /* 0x000000ffff237224 */ /* 0x002fe400078e0009 */
[----:B------:R-:W-:Y:S02]  /*7320*/  IMAD.MOV.U32 R34, RZ, RZ, 0x10 ;  /* 0x00000010ff227424 */ /* 0x000fe400078e00ff */
[----:B------:R-:W-:Y:S02]  /*7330*/  IMAD.MOV.U32 R33, RZ, RZ, 0x1f ;  /* 0x0000001fff217424 */ /* 0x000fe400078e00ff */
[----:B------:R-:W-:-:S07]  /*7340*/  IMAD.MOV.U32 R32, RZ, RZ, -0x1 ;  /* 0xffffffffff207424 */ /* 0x000fce00078e00ff */
[----:B------:R-:W-:Y:S05]  /*7350*/  WARPSYNC.COLLECTIVE R32, `(.L_x_7820) ;  /* 0x0000000020087348 */ /* 0x000fea0003c00000 */
[----:B------:R0:W1:Y:S02]  /*7360*/  SHFL.DOWN P0, R36, R35, R34, R33 ;  /* 0x0800002223247389 */ /* 0x0000640000000021 */
[----:B01----:R-:W-:Y:S05]  /*7370*/  ENDCOLLECTIVE ;  /* 0x000000000000791b */ /* 0x003fea0003800000 */
.L_x_7820:
[----:B------:R-:W-:Y:S02]  /*7380*/  IMAD.MOV.U32 R35, RZ, RZ, R8 ;  /* 0x000000ffff237224 */ /* 0x000fe400078e0008 */
[----:B------:R-:W-:-:S07]  /*7390*/  IMAD.MOV.U32 R11, RZ, RZ, R36 ;  /* 0x000000ffff0b7224 */ /* 0x000fce00078e0024 */
[----:B------:R-:W-:Y:S05]  /*73a0*/  WARPSYNC.COLLECTIVE R32, `(.L_x_7821) ;  /* 0x0000000020087348 */ /* 0x000fea0003c00000 */
[----:B------:R0:W1:Y:S02]  /*73b0*/  SHFL.DOWN P0, R36, R35, R34, R33 ;  /* 0x0800002223247389 */ /* 0x0000640000000021 */
[----:B01----:R-:W-:Y:S05]  /*73c0*/  ENDCOLLECTIVE ;  /* 0x000000000000791b */ /* 0x003fea0003800000 */
.L_x_7821:
        /* <DEDUP_REMOVED lines=9> */
.L_x_7822:
[----:B------:R-:W-:Y:S02]  /*7460*/  IMAD.MOV.U32 R35, RZ, RZ, R10 ;  /* 0x000000ffff237224 */ /* 0x000fe400078e000a */
[----:B------:R-:W-:-:S07]  /*7470*/  IMAD.MOV.U32 R9, RZ, RZ, R36 ;  /* 0x000000ffff097224 */ /* 0x000fce00078e0024 */
[----:B------:R-:W-:Y:S05]  /*7480*/  WARPSYNC.COLLECTIVE R32, `(.L_x_7823) ;  /* 0x0000000020087348 */ /* 0x000fea0003c00000 */
[----:B------:R0:W1:Y:S02]  /*7490*/  SHFL.DOWN P0, R36, R35, R34, R33 ;  /* 0x0800002223247389 */ /* 0x0000640000000021 */
[----:B01----:R-:W-:Y:S05]  /*74a0*/  ENDCOLLECTIVE ;  /* 0x000000000000791b */ /* 0x003fea0003800000 */
.L_x_7823:
        /* <DEDUP_REMOVED lines=9> */
.L_x_7824:
[----:B------:R-:W-:Y:S01]  /*7540*/  MOV R35, R10 ;  /* 0x0000000a00237202 */ /* 0x000fe20000000f00 */
[----:B------:R-:W-:-:S07]  /*7550*/  IMAD.MOV.U32 R9, RZ, RZ, R36 ;  /* 0x000000ffff097224 */ /* 0x000fce00078e0024 */
[----:B------:R-:W-:Y:S05]  /*7560*/  WARPSYNC.COLLECTIVE R32, `(.L_x_7825) ;  /* 0x0000000020087348 */ /* 0x000fea0003c00000 */
[----:B------:R0:W1:Y:S02]  /*7570*/  SHFL.DOWN P0, R36, R35, R34, R33 ;  /* 0x0800002223247389 */ /* 0x0000640000000021 */
[----:B01----:R-:W-:Y:S05]  /*7580*/  ENDCOLLECTIVE ;  /* 0x000000000000791b */ /* 0x003fea0003800000 */
.L_x_7825:
        /* <DEDUP_REMOVED lines=9> */
.L_x_7826:
[----:B------:R-:W-:Y:S02]  /*7620*/  IMAD.MOV.U32 R35, RZ, RZ, R10 ;  /* 0x000000ffff237224 */ /* 0x000fe400078e000a */
[----:B------:R-:W-:-:S07]  /*7630*/  IMAD.MOV.U32 R9, RZ, RZ, R36 ;  /* 0x000000ffff097224 */ /* 0x000fce00078e0024 */
[----:B------:R-:W-:Y:S05]  /*7640*/  WARPSYNC.COLLECTIVE R32, `(.L_x_7827) ;  /* 0x0000000020087348 */ /* 0x000fea0003c00000 */
[----:B------:R0:W1:Y:S02]  /*7650*/  SHFL.DOWN P0, R36, R35, R34, R33 ;  /* 0x0800002223247389 */ /* 0x0000640000000021 */
[----:B01----:R-:W-:Y:S05]  /*7660*/  ENDCOLLECTIVE ;  /* 0x000000000000791b */ /* 0x003fea0003800000 */
.L_x_7827:
        /* <DEDUP_REMOVED lines=9> */
.L_x_7828:
[----:B------:R-:W-:Y:S02]  /*7700*/  IMAD.MOV.U32 R35, RZ, RZ, R10 ;  /* 0x000000ffff237224 */ /* 0x000fe400078e000a */
[----:B------:R-:W-:-:S07]  /*7710*/  IMAD.MOV.U32 R9, RZ, RZ, R36 ;  /* 0x000000ffff097224 */ /* 0x000fce00078e0024 */
[----:B------:R-:W-:Y:S05]  /*7720*/  WARPSYNC.COLLECTIVE R32, `(.L_x_7829) ;  /* 0x0000000020087348 */ /* 0x000fea0003c00000 */
[----:B------:R0:W1:Y:S02]  /*7730*/  SHFL.DOWN P0, R36, R35, R34, R33 ;  /* 0x0800002223247389 */ /* 0x0000640000000021 */
[----:B01----:R-:W-:Y:S05]  /*7740*/  ENDCOLLECTIVE ;  /* 0x000000000000791b */ /* 0x003fea0003800000 */
.L_x_7829:
[----:B------:R-:W-:Y:S01]  /*7750*/  IMAD.MOV.U32 R8, RZ, RZ, R36 ;  /* 0x000000ffff087224 */ /* 0x000fe200078e0024 */
[----:B------:R-:W-:Y:S06]  /*7760*/  BRA `(.L_x_7830) ;  /* 0xffffff98004c7947 */ /* 0x000fec000383ffff */
.L_x_7767:
[----:B-12---:R-:W-:Y:S02]  /*7770*/  IMAD.MOV.U32 R35, RZ, RZ, R9 ;  /* 0x000000ffff237224 */ /* 0x006fe400078e0009 */
[----:B------:R-:W-:Y:S02]  /*7780*/  IMAD.MOV.U32 R34, RZ, RZ, 0x10 ;  /* 0x00000010ff227424 */ /* 0x000fe400078e00ff */
[----:B------:R-:W-:Y:S02]  /*7790*/  IMAD.MOV.U32 R33, RZ, RZ, 0x1f ;  /* 0x0000001fff217424 */ /* 0x000fe400078e00ff */
[----:B------:R-:W-:-:S07]  /*77a0*/  IMAD.MOV.U32 R32, RZ, RZ, -0x1 ;  /* 0xffffffffff207424 */ /* 0x000fce00078e00ff */
[----:B0-----:R-:W-:Y:S05]  /*77b0*/  WARPSYNC.COLLECTIVE R32, `(.L_x_7831) ;  /* 0x0000000020087348 */ /* 0x001fea0003c00000 */
[----:B------:R1:W2:Y:S02]  /*77c0*/  SHFL.DOWN P0, R36, R35, R34, R33 ;  /* 0x0800002223247389 */ /* 0x0002a40000000021 */
[----:B012---:R-:W-:Y:S05]  /*77d0*/  ENDCOLLECTIVE ;  /* 0x000000000000791b */ /* 0x007fea0003800000 */
.L_x_7831:
[----:B------:R-:W-:Y:S01]  /*77e0*/  IMAD.MOV.U32 R35, RZ, RZ, R8 ;  /* 0x000000ffff237224 */ /* 0x000fe200078e0008 */
[----:B------:R-:W-:-:S07]  /*77f0*/  MOV R39, R36 ;  /* 0x0000002400277202 */ /* 0x000fce0000000f00 */
[----:B------:R-:W-:Y:S05]  /*7800*/  WARPSYNC.COLLECTIVE R32, `(.L_x_7832) ;  /* 0x0000000020087348 */ /* 0x000fea0003c00000 */
[----:B------:R0:W1:Y:S02]  /*7810*/  SHFL.DOWN P0, R36, R35, R34, R33 ;  /* 0x0800002223247389 */ /* 0x0000640000000021 */
[----:B01----:R-:W-:Y:S05]  /*7820*/  ENDCOLLECTIVE ;  /* 0x000000000000791b */ /* 0x003fea0003800000 */
.L_x_7832:
[----:B------:R-:W-:Y:S02]  /*7830*/  IMAD.MOV.U32 R34, RZ, RZ, 0x8 ;  /* 0x00000008ff227424 */ /* 0x000fe400078e00ff */
[----:B------:R-:W-:-:S06]  /*7840*/  IMAD.MOV.U32 R38, RZ, RZ, R36 ;  /* 0x000000ffff267224 */ /* 0x000fcc00078e0024 */
[----:B------:R-:W-:-:S10]  /*7850*/  DADD R38, R8, R38 ;  /* 0x0000000008267229 */ /* 0x000fd40000000026 */
[----:B------:R-:W-:-:S07]  /*7860*/  IMAD.MOV.U32 R35, RZ, RZ, R39 ;  /* 0x000000ffff237224 */ /* 0x000fce00078e0027 */
[----:B------:R-:W-:Y:S05]  /*7870*/  WARPSYNC.COLLECTIVE R32, `(.L_x_7833) ;  /* 0x0000000020087348 */ /* 0x000fea0003c00000 */
[----:B------:R0:W1:Y:S02]  /*7880*/  SHFL.DOWN P0, R36, R35, R34, R33 ;  /* 0x0800002223247389 */ /* 0x0000640000000021 */
[----:B01----:R-:W-:Y:S05]  /*7890*/  ENDCOLLECTIVE ;  /* 0x000000000000791b */ /* 0x003fea0003800000 */
.L_x_7833:
[----:B------:R-:W-:Y:S02]  /*78a0*/  IMAD.MOV.U32 R35, RZ, RZ, R38 ;  /* 0x000000ffff237224 */ /* 0x000fe400078e0026 */
[----:B------:R-:W-:-:S07]  /*78b0*/  IMAD.MOV.U32 R41, RZ, RZ, R36 ;  /* 0x000000ffff297224 */ /* 0x000fce00078e0024 */
[----:B------:R-:W-:Y:S05]  /*78c0*/  WARPSYNC.COLLECTIVE R32, `(.L_x_7834) ;  /* 0x0000000020087348 */ /* 0x000fea0003c00000 */
[----:B------:R0:W1:Y:S02]  /*78d0*/  SHFL.DOWN P0, R36, R35, R34, R33 ;  /* 0x0800002223247389 */ /* 0x0000640000000021 */
[----:B01----:R-:W-:Y:S05]  /*78e0*/  ENDCOLLECTIVE ;  /* 0x000000000000791b */ /* 0x003fea0003800000 */
.L_x_7834:
[----:B------:R-:W-:Y:S02]  /*78f0*/  IMAD.MOV.U32 R34, RZ, RZ, 0x4 ;  /* 0x00000004ff227424 */ /* 0x000fe400078e00ff */
[----:B------:R-:W-:-:S06]  /*7900*/  IMAD.MOV.U32 R40, RZ, RZ, R36 ;  /* 0x000000ffff287224 */ /* 0x000fcc00078e0024 */
[----:B------:R-:W-:-:S10]  /*7910*/  DADD R40, R38, R40 ;  /* 0x0000000026287229 */ /* 0x000fd40000000028 */
[----:B------:R-:W-:-:S07]  /*7920*/  MOV R35, R41 ;  /* 0x0000002900237202 */ /* 0x000fce0000000f00 */
[----:B------:R-:W-:Y:S05]  /*7930*/  WARPSYNC.COLLECTIVE R32, `(.L_x_7835) ;  /* 0x0000000020087348 */ /* 0x000fea0003c00000 */
[----:B------:R0:W1:Y:S02]  /*7940*/  SHFL.DOWN P0, R36, R35, R34, R33 ;  /* 0x0800002223247389 */ /* 0x0000640000000021 */
[----:B01----:R-:W-:Y:S05]  /*7950*/  ENDCOLLECTIVE ;  /* 0x000000000000791b */ /* 0x003fea0003800000 */
.L_x_7835:
[----:B------:R-:W-:Y:S02]  /*7960*/  IMAD.MOV.U32 R35, RZ, RZ, R40 ;  /* 0x000000ffff237224 */ /* 0x000fe400078e0028 */
[----:B------:R-:W-:-:S07]  /*7970*/  IMAD.MOV.U32 R43, RZ, RZ, R36 ;  /* 0x000000ffff2b7224 */ /* 0x000fce00078e0024 */
[----:B------:R-:W-:Y:S05]  /*7980*/  WARPSYNC.COLLECTIVE R32, `(.L_x_7836) ;  /* 0x0000000020087348 */ /* 0x000fea0003c00000 */
[----:B------:R0:W1:Y:S02]  /*7990*/  SHFL.DOWN P0, R36, R35, R34, R33 ;  /* 0x0800002223247389 */ /* 0x0000640000000021 */
[----:B01----:R-:W-:Y:S05]  /*79a0*/  ENDCOLLECTIVE ;  /* 0x000000000000791b */ /* 0x003fea0003800000 */
.L_x_7836:
[----:B------:R-:W-:Y:S02]  /*79b0*/  IMAD.MOV.U32 R34, RZ, RZ, 0x2 ;  /* 0x00000002ff227424 */ /* 0x000fe400078e00ff */
[----:B------:R-:W-:-:S06]  /*79c0*/  IMAD.MOV.U32 R42, RZ, RZ, R36 ;  /* 0x000000ffff2a7224 */ /* 0x000fcc00078e0024 */
[----:B------:R-:W-:-:S10]  /*79d0*/  DADD R42, R40, R42 ;  /* 0x00000000282a7229 */ /* 0x000fd4000000002a */
[----:B------:R-:W-:-:S07]  /*79e0*/  IMAD.MOV.U32 R35, RZ, RZ, R43 ;  /* 0x000000ffff237224 */ /* 0x000fce00078e002b */
[----:B------:R-:W-:Y:S05]  /*79f0*/  WARPSYNC.COLLECTIVE R32, `(.L_x_7837) ;  /* 0x0000000020087348 */ /* 0x000fea0003c00000 */
[----:B------:R0:W1:Y:S02]  /*7a00*/  SHFL.DOWN P0, R36, R35, R34, R33 ;  /* 0x0800002223247389 */ /* 0x0000640000000021 */
[----:B01----:R-:W-:Y:S05]  /*7a10*/  ENDCOLLECTIVE ;  /* 0x000000000000791b */ /* 0x003fea0003800000 */
.L_x_7837:
[----:B------:R-:W-:Y:S01]  /*7a20*/  MOV R35, R42 ;  /* 0x0000002a00237202 */ /* 0x000fe20000000f00 */
[----:B------:R-:W-:-:S07]  /*7a30*/  IMAD.MOV.U32 R9, RZ, RZ, R36 ;  /* 0x000000ffff097224 */ /* 0x000fce00078e0024 */
[----:B------:R-:W-:Y:S05]  /*7a40*/  WARPSYNC.COLLECTIVE R32, `(.L_x_7838) ;  /* 0x0000000020087348 */ /* 0x000fea0003c00000 */
[----:B------:R0:W1:Y:S02]  /*7a50*/  SHFL.DOWN P0, R36, R35, R34, R33 ;  /* 0x0800002223247389 */ /* 0x0000640000000021 */
[----:B01----:R-:W-:Y:S05]  /*7a60*/  ENDCOLLECTIVE ;  /* 0x000000000000791b */ /* 0x003fea0003800000 */
.L_x_7838:
[----:B------:R-:W-:Y:S02]  /*7a70*/  IMAD.MOV.U32 R34, RZ, RZ, 0x1 ;  /* 0x00000001ff227424 */ /* 0x000fe400078e00ff */
[----:B------:R-:W-:-:S06]  /*7a80*/  IMAD.MOV.U32 R8, RZ, RZ, R36 ;  /* 0x000000ffff087224 */ /* 0x000fcc00078e0024 */
[----:B------:R-:W-:-:S10]  /*7a90*/  DADD R8, R42, R8 ;  /* 0x000000002a087229 */ /* 0x000fd40000000008 */
[----:B------:R-:W-:-:S07]  /*7aa0*/  IMAD.MOV.U32 R35, RZ, RZ, R9 ;  /* 0x000000ffff237224 */ /* 0x000fce00078e0009 */
[----:B------:R-:W-:Y:S05]  /*7ab0*/  WARPSYNC.COLLECTIVE R32, `(.L_x_7839) ;  /* 0x0000000020087348 */ /* 0x000fea0003c00000 */
[----:B------:R0:W1:Y:S02]  /*7ac0*/  SHFL.DOWN P0, R36, R35, R34, R33 ;  /* 0x0800002223247389 */ /* 0x0000640000000021 */
[----:B01----:R-:W-:Y:S05]  /*7ad0*/  ENDCOLLECTIVE ;  /* 0x000000000000791b */ /* 0x003fea0003800000 */
.L_x_7839:
[----:B------:R-:W-:Y:S02]  /*7ae0*/  IMAD.MOV.U32 R35, RZ, RZ, R8 ;  /* 0x000000ffff237224 */ /* 0x000fe400078e0008 */
[----:B------:R-:W-:-:S07]  /*7af0*/  IMAD.MOV.U32 R37, RZ, RZ, R36 ;  /* 0x000000ffff257224 */ /* 0x000fce00078e0024 */
[----:B------:R-:W-:Y:S05]  /*7b00*/  WARPSYNC.COLLECTIVE R32, `(.L_x_7840) ;  /* 0x0000000020087348 */ /* 0x000fea0003c00000 */
[----:B------:R0:W1:Y:S02]  /*7b10*/  SHFL.DOWN P0, R36, R35, R34, R33 ;  /* 0x0800002223247389 */ /* 0x0000640000000021 */
[----:B01----:R-:W-:Y:S05]  /*7b20*/  ENDCOLLECTIVE ;  /* 0x000000000000791b */ /* 0x003fea0003800000 */
.L_x_7840:
[----:B------:R-:W-:Y:S05]  /*7b30*/  BRA `(.L_x_7841) ;  /* 0xffffffbc00947947 */ /* 0x000fea000383ffff */
        .weak           $__internal_40_$__cuda_sm20_div_rn_f64_full
        .type           $__internal_40_$__cuda_sm20_div_rn_f64_full,@function
        .size           $__internal_40_$__cuda_sm20_div_rn_f64_full,(.L_x_11606 - $__internal_40_$__cuda_sm20_div_rn_f64_full)
$__internal_40_$__cuda_sm20_div_rn_f64_full:
        /* <DEDUP_REMOVED lines=15> */
[----:B------:R-:W-:-:S02]  /*7c30*/  MOV R3, 0x1ca00000 ;  /* 0x1ca0000000037802 */ /* 0x000fc40000000f00 */
[----:B------:R-:W-:Y:S02]  /*7c40*/  @!P0 LOP3.LUT R5, R33, 0x7ff00000, RZ, 0xc0, !PT ;  /* 0x7ff0000021058812 */ /* 0x000fe400078ec0ff */
[----:B------:R-:W-:-:S04]  /*7c50*/  @!P2 SEL R43, R3, 0x63400000, !P3 ;  /* 0x63400000032ba807 */ /* 0x000fc80005800000 */
[----:B------:R-:W-:-:S04]  /*7c60*/  @!P2 LOP3.LUT R44, R43, 0x80000000, R37, 0xf8, !PT ;  /* 0x800000002b2ca812 */ /* 0x000fc800078ef825 */
[----:B------:R-:W-:Y:S01]  /*7c70*/  @!P2 LOP3.LUT R45, R44, 0x100000, RZ, 0xfc, !PT ;  /* 0x001000002c2da812 */ /* 0x000fe200078efcff */
[----:B0-----:R-:W-:Y:S01]  /*7c80*/  DFMA R40, R38, -R32, 1 ;  /* 0x3ff000002628742b */ /* 0x001fe20000000820 */
[----:B------:R-:W-:-:S07]  /*7c90*/  @!P2 IMAD.MOV.U32 R44, RZ, RZ, RZ ;  /* 0x000000ffff2ca224 */ /* 0x000fce00078e00ff */
        /* <DEDUP_REMOVED lines=9> */
[----:B------:R-:W-:-:S08]  /*7d30*/  DMUL R42, R40, R38 ;  /* 0x00000026282a7228 */ /* 0x000fd00000000000 */
[----:B------:R-:W-:-:S08]  /*7d40*/  DFMA R44, R42, -R32, R38 ;  /* 0x800000202a2c722b */ /* 0x000fd00000000026 */
[----:B------:R-:W-:Y:S01]  /*7d50*/  DFMA R44, R40, R44, R42 ;  /* 0x0000002c282c722b */ /* 0x000fe2000000002a */
        /* <DEDUP_REMOVED lines=10> */
[----:B------:R-:W-:Y:S01]  /*7e00*/  IMAD.IADD R36, R4, 0x1, -R3 ;  /* 0x0000000104247824 */ /* 0x000fe200078e0a03 */
[----:B------:R-:W-:-:S03]  /*7e10*/  MOV R4, RZ ;  /* 0x000000ff00047202 */ /* 0x000fc60000000f00 */
        /* <DEDUP_REMOVED lines=20> */
.L_x_7843:
        /* <DEDUP_REMOVED lines=16> */
.L_x_7846:
[----:B------:R-:W-:Y:S01]  /*8060*/  LOP3.LUT R3, R35, 0x80000, RZ, 0xfc, !PT ;  /* 0x0008000023037812 */ /* 0x000fe200078efcff */
[----:B------:R-:W-:Y:S01]  /*8070*/  IMAD.MOV.U32 R2, RZ, RZ, R34 ;  /* 0x000000ffff027224 */ /* 0x000fe200078e0022 */
[----:B------:R-:W-:Y:S06]  /*8080*/  BRA `(.L_x_7844) ;  /* 0x0000000000087947 */ /* 0x000fec0003800000 */
.L_x_7845:
[----:B------:R-:W-:Y:S01]  /*8090*/  LOP3.LUT R3, R37, 0x80000, RZ, 0xfc, !PT ;  /* 0x0008000025037812 */ /* 0x000fe200078efcff */
[----:B------:R-:W-:-:S07]  /*80a0*/  IMAD.MOV.U32 R2, RZ, RZ, R36 ;  /* 0x000000ffff027224 */ /* 0x000fce00078e0024 */
.L_x_7844:
[----:B------:R-:W-:Y:S05]  /*80b0*/  BSYNC.RECONVERGENT B0 ;  /* 0x0000000000007941 */ /* 0x000fea0003800200 */
.L_x_7842:
[----:B------:R-:W-:Y:S02]  /*80c0*/  IMAD.MOV.U32 R4, RZ, RZ, R2 ;  /* 0x000000ffff047224 */ /* 0x000fe400078e0002 */
[----:B------:R-:W-:Y:S02]  /*80d0*/  IMAD.MOV.U32 R5, RZ, RZ, R3 ;  /* 0x000000ffff057224 */ /* 0x000fe400078e0003 */
[----:B------:R-:W-:Y:S02]  /*80e0*/  IMAD.MOV.U32 R2, RZ, RZ, R0 ;  /* 0x000000ffff027224 */ /* 0x000fe400078e0000 */
[----:B------:R-:W-:-:S04]  /*80f0*/  IMAD.MOV.U32 R3, RZ, RZ, 0x0 ;  /* 0x00000000ff037424 */ /* 0x000fc800078e00ff */
[----:B------:R-:W-:Y:S05]  /*8100*/  RET.REL.NODEC R2 `(_ZN2at6native43_GLOBAL__N__9ae7fba5_10_SoftMax_cu_9f978f6322cunn_SoftMaxForwardRegIdddNS1_22SoftMaxForwardEpilogueElLi9EEEvPT1_PKT_T3_) ;  /* 0xffffff7c02bc7950 */ /* 0x000fea0003c3ffff */
.L_x_7847:
        /* <DEDUP_REMOVED lines=15> */
.L_x_11606:


//--------------------- .text._ZN2at6native43_GLOBAL__N__9ae7fba5_10_SoftMax_cu_9f978f6322cunn_SoftMaxForwardRegIdddNS1_22SoftMaxForwardEpilogueElLi8EEEvPT1_PKT_T3_ --------------------------
	.section	.text._ZN2at6native43_GLOBAL__N__9ae7fba5_10_SoftMax_cu_9f978f6322cunn_SoftMaxForwardRegIdddNS1_22SoftMaxForwardEpilogueElLi8EEEvPT1_PKT_T3_,"ax",@progbits
	.align	128
.text._ZN2at6native43_GLOBAL__N__9ae7fba5_10_SoftMax_cu_9f978f6322cunn_SoftMaxForwardRegIdddNS1_22SoftMaxForwardEpilogueElLi8EEEvPT1_PKT_T3_:
        .type           _ZN2at6native43_GLOBAL__N__9ae7fba5_10_SoftMax_cu_9f978f6322cunn_SoftMaxForwardRegIdddNS1_22SoftMaxForwardEpilogueElLi8EEEvPT1_PKT_T3_,@function
        .size           _ZN2at6native43_GLOBAL__N__9ae7fba5_10_SoftMax_cu_9f978f6322cunn_SoftMaxForwardRegIdddNS1_22SoftMaxForwardEpilogueElLi8EEEvPT1_PKT_T3_,(.L_x_11608 - _ZN2at6native43_GLOBAL__N__9ae7fba5_10_SoftMax_cu_9f978f6322cunn_SoftMaxForwardRegIdddNS1_22SoftMaxForwardEpilogueElLi8EEEvPT1_PKT_T3_)
        .other          _ZN2at6native43_GLOBAL__N__9ae7fba5_10_SoftMax_cu_9f978f6322cunn_SoftMaxForwardRegIdddNS1_22SoftMaxForwardEpilogueElLi8EEEvPT1_PKT_T3_,@"STO_CUDA_ENTRY STV_DEFAULT"
_ZN2at6native43_GLOBAL__N__9ae7fba5_10_SoftMax_cu_9f978f6322cunn_SoftMaxForwardRegIdddNS1_22SoftMaxForwardEpilogueElLi8EEEvPT1_PKT_T3_:
        /* <DEDUP_REMOVED lines=10> */
[----:B------:R-:W-:Y:S02]  /*00a0*/  ISETP.GE.AND.EX P0, PT, RZ, R0, PT, P0 ;  /* 0x00000000ff00720c */ /* 0x000fe40003f06300 */
[----:B------:R-:W-:-:S04]  /*00b0*/  ISETP.GE.U32.AND P5, PT, R28, R5, PT ;  /* 0x000000051c00720c */ /* 0x000fc80003fa6070 */
[----:B------:R-:W-:-:S07]  /*00c0*/  ISETP.GE.AND.EX P5, PT, RZ, R0, PT, P5 ;  /* 0x00000000ff00720c */ /* 0x000fce0003fa6350 */
[----:B------:R-:W0:Y:S01]  /*00d0*/  @!P0 LDC.64 R10, c[0x0][0x388] ;  /* 0x0000e200ff0a8b82 */ /* 0x000e220000000a00 */
[----:B------:R-:W-:Y:S02]  /*00e0*/  @!P0 IMAD.MOV.U32 R49, RZ, RZ, RZ ;  /* 0x000000ffff318224 */ /* 0x000fe400078e00ff */
[----:B--2---:R-:W-:-:S05]  /*00f0*/  @!P0 IMAD.WIDE.U32 R8, R5, UR9, R48 ;  /* 0x0000000905088c25 */ /* 0x004fca000f8e0030 */
[----:B------:R-:W1:Y:S01]  /*0100*/  @!P5 LDC.64 R16, c[0x0][0x388] ;  /* 0x0000e200ff10db82 */ /* 0x000e620000000a00 */
[----:B------:R-:W-:Y:S01]  /*0110*/  @!P0 IMAD R4, R0, UR9, R9 ;  /* 0x0000000900048c24 */ /* 0x000fe2000f8e0209 */
[----:B0-----:R-:W-:-:S04]  /*0120*/  @!P0 LEA R10, P1, R8, R10, 0x3 ;  /* 0x0000000a080a8211 */ /* 0x001fc800078218ff */
[----:B------:R-:W-:-:S05]  /*0130*/  @!P0 LEA.HI.X R11, R8, R11, R4, 0x3, P1 ;  /* 0x0000000b080b8211 */ /* 0x000fca00008f1c04 */
[----:B----4-:R0:W2:Y:S01]  /*0140*/  @!P0 LDG.E.64 R2, desc[UR6][R10.64] ;  /* 0x000000060a028981 */ /* 0x0100a2000c1e1b00 */
[----:B------:R-:W-:Y:S02]  /*0150*/  @!P5 IMAD.MOV.U32 R29, RZ, RZ, RZ ;  /* 0x000000ffff1dd224 */ /* 0x000fe400078e00ff */
[----:B------:R-:W-:-:S04]  /*0160*/  @!P5 IMAD.WIDE.U32 R8, R5, UR9, R28 ;  /* 0x000000090508dc25 */ /* 0x000fc8000f8e001c */
[----:B------:R-:W-:Y:S01]  /*0170*/  @!P5 IMAD R4, R0, UR9, R9 ;  /* 0x000000090004dc24 */ /* 0x000fe2000f8e0209 */
[----:B-1----:R-:W-:-:S04]  /*0180*/  @!P5 LEA R16, P1, R8, R16, 0x3 ;  /* 0x000000100810d211 */ /* 0x002fc800078218ff */
[----:B------:R-:W-:-:S05]  /*0190*/  @!P5 LEA.HI.X R17, R8, R17, R4, 0x3, P1 ;  /* 0x000000110811d211 */ /* 0x000fca00008f1c04 */
[----:B------:R1:W3:Y:S01]  /*01a0*/  @!P5 LDG.E.64 R6, desc[UR6][R16.64] ;  /* 0x000000061006d981 */ /* 0x0002e2000c1e1b00 */
[----:B------:R-:W-:Y:S01]  /*01b0*/  @!P0 IMAD.MOV.U32 R8, RZ, RZ, -0x1 ;  /* 0xffffffffff088424 */ /* 0x000fe200078e00ff */
[----:B------:R-:W-:Y:S01]  /*01c0*/  P2R R34, PR, RZ, 0x1 ;  /* 0x00000001ff227803 */ /* 0x000fe20000000000 */
[----:B------:R-:W-:Y:S02]  /*01d0*/  @!P0 IMAD.MOV.U32 R9, RZ, RZ, 0x7fefffff ;  /* 0x7fefffffff098424 */ /* 0x000fe400078e00ff */
[----:B------:R-:W-:Y:S02]  /*01e0*/  VIADD R28, R28, UR8 ;  /* 0x000000081c1c7c36 */ /* 0x000fe40008000000 */
[----:B0-----:R-:W-:-:S03]  /*01f0*/  @!P0 IMAD.MOV.U32 R11, RZ, RZ, R8 ;  /* 0x000000ffff0b8224 */ /* 0x001fc600078e0008 */
[CC--:B------:R-:W-:Y:S02]  /*0200*/  ISETP.GE.U32.AND P1, PT, R28.reuse, R5.reuse, PT ;  /* 0x000000051c00720c */ /* 0x0c0fe40003f26070 */
[----:B------:R-:W-:Y:S02]  /*0210*/  IADD3 R32, PT, PT, R28, UR8, RZ ;  /* 0x000000081c207c10 */ /* 0x000fe4000fffe0ff */
[----:B------:R-:W-:Y:S02]  /*0220*/  ISETP.GE.AND.EX P1, PT, RZ, R0, PT, P1 ;  /* 0x00000000ff00720c */ /* 0x000fe40003f26310 */
[C---:B------:R-:W-:Y:S01]  /*0230*/  ISETP.GE.U32.AND P2, PT, R32.reuse, R5, PT ;  /* 0x000000052000720c */ /* 0x040fe20003f46070 */
[----:B------:R-:W-:-:S03]  /*0240*/  VIADD R30, R32, UR8 ;  /* 0x00000008201e7c36 */ /* 0x000fc60008000000 */
[----:B------:R-:W-:Y:S02]  /*0250*/  ISETP.GE.AND.EX P2, PT, RZ, R0, PT, P2 ;  /* 0x00000000ff00720c */ /* 0x000fe40003f46320 */
[----:B------:R-:W-:-:S05]  /*0260*/  ISETP.GE.U32.AND P6, PT, R30, R5, PT ;  /* 0x000000051e00720c */ /* 0x000fca0003fc6070 */
[----:B-1----:R-:W0:Y:S01]  /*0270*/  @!P1 LDC.64 R16, c[0x0][0x388] ;  /* 0x0000e200ff109b82 */ /* 0x002e220000000a00 */
[----:B------:R-:W-:-:S03]  /*0280*/  @!P1 MOV R29, RZ ;  /* 0x000000ff001d9202 */ /* 0x000fc60000000f00 */
[----:B------:R-:W-:-:S04]  /*0290*/  @!P1 IMAD.WIDE.U32 R28, R5, UR9, R28 ;  /* 0x00000009051c9c25 */ /* 0x000fc8000f8e001c */
[----:B------:R-:W1:Y:S01]  /*02a0*/  @!P2 LDC.64 R18, c[0x0][0x388] ;  /* 0x0000e200ff12ab82 */ /* 0x000e620000000a00 */
[----:B------:R-:W-:Y:S02]  /*02b0*/  @!P2 IMAD.MOV.U32 R33, RZ, RZ, RZ ;  /* 0x000000ffff21a224 */ /* 0x000fe400078e00ff */
[----:B------:R-:W-:Y:S01]  /*02c0*/  @!P2 IMAD.WIDE.U32 R36, R5, UR9, R32 ;  /* 0x000000090524ac25 */ /* 0x000fe2000f8e0020 */
[----:B--2---:R-:W-:-:S03]  /*02d0*/  @!P0 DSETP.MAX.AND P3, P4, R2, -R8, PT ;  /* 0x800000080200822a */ /* 0x004fc60003c6f000 */
[----:B------:R-:W-:Y:S02]  /*02e0*/  @!P0 IMAD.MOV.U32 R4, RZ, RZ, R2 ;  /* 0x000000ffff048224 */ /* 0x000fe400078e0002 */
[----:B------:R-:W-:-:S03]  /*02f0*/  IMAD.MOV.U32 R8, RZ, RZ, -0x1 ;  /* 0xffffffffff087424 */ /* 0x000fc600078e00ff */
[----:B------:R-:W-:Y:S01]  /*0300*/  @!P0 SEL R11, R4, R11, P3 ;  /* 0x0000000b040b8207 */ /* 0x000fe20001800000 */
[----:B------:R-:W-:-:S04]  /*0310*/  @!P0 IMAD.MOV.U32 R4, RZ, RZ, R3 ;  /* 0x000000ffff048224 */ /* 0x000fc800078e0003 */
[----:B------:R-:W-:Y:S01]  /*0320*/  @!P0 IMAD.MOV.U32 R8, RZ, RZ, R11 ;  /* 0x000000ffff088224 */ /* 0x000fe200078e000b */
[----:B------:R-:W-:Y:S02]  /*0330*/  @!P0 FSEL R4, R4, -R9, P3 ;  /* 0x8000000904048208 */ /* 0x000fe40001800000 */
[----:B------:R-:W-:Y:S02]  /*0340*/  @!P0 LOP3.LUT R9, R9, 0x80000, RZ, 0xfc, !PT ;  /* 0x0008000009098812 */ /* 0x000fe400078efcff */
[----:B------:R-:W-:Y:S02]  /*0350*/  ISETP.GE.AND.EX P3, PT, RZ, R0, PT, P6 ;  /* 0x00000000ff00720c */ /* 0x000fe40003f66360 */
[----:B------:R-:W-:Y:S01]  /*0360*/  @!P0 SEL R4, R9, R4, P4 ;  /* 0x0000000409048207 */ /* 0x000fe20002000000 */
[----:B------:R-:W-:Y:S02]  /*0370*/  IMAD.MOV.U32 R9, RZ, RZ, -0x100001 ;  /* 0xffefffffff097424 */ /* 0x000fe400078e00ff */
[----:B---3--:R-:W-:-:S02]  /*0380*/  @!P5 IMAD.MOV.U32 R31, RZ, RZ, R7 ;  /* 0x000000ffff1fd224 */ /* 0x008fc400078e0007 */
[----:B------:R-:W-:-:S04]  /*0390*/  @!P0 IMAD.MOV.U32 R9, RZ, RZ, R4 ;  /* 0x000000ffff098224 */ /* 0x000fc800078e0004 */
[----:B------:R-:W-:Y:S02]  /*03a0*/  @!P5 IMAD.MOV.U32 R4, RZ, RZ, R9 ;  /* 0x000000ffff04d224 */ /* 0x000fe400078e0009 */
[----:B------:R-:W-:Y:S01]  /*03b0*/  @!P5 DSETP.MAX.AND P6, P4, R8, R6, PT ;  /* 0x000000060800d22a */ /* 0x000fe20003ccf000 */
[----:B------:R-:W2:Y:S05]  /*03c0*/  @!P3 LDC.64 R10, c[0x0][0x388] ;  /* 0x0000e200ff0abb82 */ /* 0x000eaa0000000a00 */
[----:B------:R-:W-:Y:S02]  /*03d0*/  @!P5 FSEL R35, R4, R31, P6 ;  /* 0x0000001f0423d208 */ /* 0x000fe40003000000 */
[----:B------:R-:W-:Y:S01]  /*03e0*/  @!P5 LOP3.LUT R4, R31, 0x80000, RZ, 0xfc, !PT ;  /* 0x000800001f04d812 */ /* 0x000fe200078efcff */
[----:B------:R-:W-:-:S03]  /*03f0*/  @!P3 IMAD.MOV.U32 R31, RZ, RZ, RZ ;  /* 0x000000ffff1fb224 */ /* 0x000fc600078e00ff */
[----:B------:R-:W-:Y:S01]  /*0400*/  @!P5 SEL R35, R4, R35, P4 ;  /* 0x000000230423d207 */ /* 0x000fe20002000000 */
[----:B------:R-:W-:Y:S01]  /*0410*/  @!P1 IMAD R4, R0, UR9, R29 ;  /* 0x0000000900049c24 */ /* 0x000fe2000f8e021d */
[----:B0-----:R-:W-:Y:S01]  /*0420*/  @!P1 LEA R16, P4, R28, R16, 0x3 ;  /* 0x000000101c109211 */ /* 0x001fe200078818ff */
[----:B------:R-:W-:-:S03]  /*0430*/  @!P3 IMAD.WIDE.U32 R38, R5, UR9, R30 ;  /* 0x000000090526bc25 */ /* 0x000fc6000f8e001e */
[----:B------:R-:W-:Y:S01]  /*0440*/  @!P1 LEA.HI.X R17, R28, R17, R4, 0x3, P4 ;  /* 0x000000111c119211 */ /* 0x000fe200020f1c04 */
[----:B------:R-:W-:Y:S01]  /*0450*/  @!P2 IMAD R4, R0, UR9, R37 ;  /* 0x000000090004ac24 */ /* 0x000fe2000f8e0225 */
[----:B-1----:R-:W-:Y:S01]  /*0460*/  @!P2 LEA R18, P4, R36, R18, 0x3 ;  /* 0x000000122412a211 */ /* 0x002fe200078818ff */
[----:B------:R-:W-:Y:S02]  /*0470*/  VIADD R28, R30, UR8 ;  /* 0x000000081e1c7c36 */ /* 0x000fe40008000000 */
[----:B------:R-:W3:Y:S01]  /*0480*/  @!P1 LDG.E.64 R26, desc[UR6][R16.64] ;  /* 0x00000006101a9981 */ /* 0x000ee2000c1e1b00 */
[----:B------:R-:W-:Y:S01]  /*0490*/  @!P2 LEA.HI.X R19, R36, R19, R4, 0x3, P4 ;  /* 0x000000132413a211 */ /* 0x000fe200020f1c04 */
[----:B------:R-:W-:Y:S01]  /*04a0*/  @!P3 IMAD R4, R0, UR9, R39 ;  /* 0x000000090004bc24 */ /* 0x000fe2000f8e0227 */
[----:B--2---:R-:W-:-:S03]  /*04b0*/  @!P3 LEA R10, P4, R38, R10, 0x3 ;  /* 0x0000000a260ab211 */ /* 0x004fc600078818ff */
[----:B------:R0:W2:Y:S01]  /*04c0*/  @!P2 LDG.E.64 R24, desc[UR6][R18.64] ;  /* 0x000000061218a981 */ /* 0x0000a2000c1e1b00 */
[----:B------:R-:W-:Y:S02]  /*04d0*/  @!P3 LEA.HI.X R11, R38, R11, R4, 0x3, P4 ;  /* 0x0000000b260bb211 */ /* 0x000fe400020f1c04 */
[----:B------:R-:W-:-:S03]  /*04e0*/  ISETP.GE.U32.AND P4, PT, R28, R5, PT ;  /* 0x000000051c00720c */ /* 0x000fc60003f86070 */
[----:B------:R1:W4:Y:S01]  /*04f0*/  @!P3 LDG.E.64 R22, desc[UR6][R10.64] ;  /* 0x000000060a16b981 */ /* 0x000322000c1e1b00 */
[----:B------:R-:W-:-:S13]  /*0500*/  ISETP.GE.AND.EX P4, PT, RZ, R0, PT, P4 ;  /* 0x00000000ff00720c */ /* 0x000fda0003f86340 */
[----:B------:R-:W5:Y:S01]  /*0510*/  @!P4 LDC.64 R38, c[0x0][0x388] ;  /* 0x0000e200ff26cb82 */ /* 0x000f620000000a00 */
[----:B------:R-:W-:Y:S02]  /*0520*/  @!P4 IMAD.MOV.U32 R29, RZ, RZ, RZ ;  /* 0x000000ffff1dc224 */ /* 0x000fe400078e00ff */
[----:B------:R-:W-:-:S04]  /*0530*/  @!P4 IMAD.WIDE.U32 R36, R5, UR9, R28 ;  /* 0x000000090524cc25 */ /* 0x000fc8000f8e001c */
[----:B------:R-:W-:Y:S01]  /*0540*/  @!P4 IMAD R4, R0, UR9, R37 ;  /* 0x000000090004cc24 */ /* 0x000fe2000f8e0225 */
[----:B-----5:R-:W-:-:S04]  /*0550*/  @!P4 LEA R38, P0, R36, R38, 0x3 ;  /* 0x000000262426c211 */ /* 0x020fc800078018ff */
[----:B------:R-:W-:-:S05]  /*0560*/  @!P4 LEA.HI.X R39, R36, R39, R4, 0x3, P0 ;  /* 0x000000272427c211 */ /* 0x000fca00000f1c04 */
[----:B------:R-:W5:Y:S01]  /*0570*/  @!P4 LDG.E.64 R20, desc[UR6][R38.64] ;  /* 0x000000062614c981 */ /* 0x000f62000c1e1b00 */
[----:B------:R-:W-:Y:S01]  /*0580*/  @!P5 IMAD.MOV.U32 R37, RZ, RZ, R6 ;  /* 0x000000ffff25d224 */ /* 0x000fe200078e0006 */
[----:B------:R-:W-:Y:S01]  /*0590*/  @!P5 MOV R4, R8 ;  /* 0x000000080004d202 */ /* 0x000fe20000000f00 */
[----:B------:R-:W-:-:S03]  /*05a0*/  @!P5 IMAD.MOV.U32 R9, RZ, RZ, R35 ;  /* 0x000000ffff09d224 */ /* 0x000fc600078e0023 */
[----:B------:R-:W-:-:S05]  /*05b0*/  @!P5 SEL R8, R4, R37, P6 ;  /* 0x000000250408d207 */ /* 0x000fca0003000000 */
[----:B------:R-:W-:Y:S02]  /*05c0*/  @!P1 IMAD.MOV.U32 R4, RZ, RZ, R8 ;  /* 0x000000ffff049224 */ /* 0x000fe400078e0008 */
[----:B0-----:R-:W-:-:S04]  /*05d0*/  VIADD R18, R28, UR8 ;  /* 0x000000081c127c36 */ /* 0x001fc80008000000 */
[----:B------:R-:W-:Y:S01]  /*05e0*/  VIADD R16, R18, UR8 ;  /* 0x0000000812107c36 */ /* 0x000fe20008000000 */
[----:B------:R-:W-:Y:S01]  /*05f0*/  P2R R42, PR, RZ, 0x2 ;  /* 0x00000002ff2a7803 */ /* 0x000fe20000000000 */
[----:B---3--:R-:W-:Y:S01]  /*0600*/  @!P1 DSETP.MAX.AND P5, P6, R8, R26, PT ;  /* 0x0000001a0800922a */ /* 0x008fe20003eaf000 */
[----:B------:R-:W-:Y:S02]  /*0610*/  @!P1 IMAD.MOV.U32 R35, RZ, RZ, R26 ;  /* 0x000000ffff239224 */ /* 0x000fe400078e001a */
[----:B------:R-:W-:-:S03]  /*0620*/  @!P1 IMAD.MOV.U32 R17, RZ, RZ, R27 ;  /* 0x000000ffff119224 */ /* 0x000fc600078e001b */
[----:B------:R-:W-:Y:S01]  /*0630*/  @!P1 SEL R35, R4, R35, P5 ;  /* 0x0000002304239207 */ /* 0x000fe20002800000 */
[----:B------:R-:W-:Y:S01]  /*0640*/  @!P1 IMAD.MOV.U32 R4, RZ, RZ, R9 ;  /* 0x000000ffff049224 */ /* 0x000fe200078e0009 */
[----:B-1----:R-:W-:-:S04]  /*0650*/  @!P1 LOP3.LUT R11, R17, 0x80000, RZ, 0xfc, !PT ;  /* 0x00080000110b9812 */ /* 0x002fc800078efcff */
[----:B------:R-:W-:Y:S01]  /*0660*/  @!P1 FSEL R4, R4, R17, P5 ;  /* 0x0000001104049208 */ /* 0x000fe20002800000 */
[----:B------:R-:W-:-:S03]  /*0670*/  @!P1 IMAD.MOV.U32 R8, RZ, RZ, R35 ;  /* 0x000000ffff089224 */ /* 0x000fc600078e0023 */
[----:B------:R-:W-:Y:S01]  /*0680*/  @!P1 SEL R9, R11, R4, P6 ;  /* 0x000000040b099207 */ /* 0x000fe20003000000 */
[----:B--2---:R-:W-:Y:S01]  /*0690*/  @!P2 IMAD.MOV.U32 R11, RZ, RZ, R24 ;  /* 0x000000ffff0ba224 */ /* 0x004fe200078e0018 */
[----:B------:R-:W-:-:S04]  /*06a0*/  @!P2 MOV R4, R8 ;  /* 0x000000080004a202 */ /* 0x000fc80000000f00 */
        /* <DEDUP_REMOVED lines=10> */
[----:B------:R-:W-:Y:S01]  /*0750*/  @!P3 DSETP.MAX.AND P5, P6, R8, R22, PT ;  /* 0x000000160800b22a */ /* 0x000fe20003eaf000 */
[----:B------:R-:W-:-:S05]  /*0760*/  @!P3 IMAD.MOV.U32 R17, RZ, RZ, R23 ;  /* 0x000000ffff11b224 */ /* 0x000fca00078e0017 */
[----:B------:R-:W-:Y:S01]  /*0770*/  @!P3 SEL R11, R4, R11, P5 ;  /* 0x0000000b040bb207 */ /* 0x000fe20002800000 */
[----:B------:R-:W-:-:S05]  /*0780*/  @!P3 IMAD.MOV.U32 R4, RZ, RZ, R9 ;  /* 0x000000ffff04b224 */ /* 0x000fca00078e0009 */
[----:B------:R-:W-:Y:S02]  /*0790*/  @!P3 FSEL R4, R4, R17, P5 ;  /* 0x000000110404b208 */ /* 0x000fe40002800000 */
[----:B------:R-:W-:Y:S02]  /*07a0*/  @!P3 LOP3.LUT R17, R17, 0x80000, RZ, 0xfc, !PT ;  /* 0x000800001111b812 */ /* 0x000fe400078efcff */
[----:B------:R-:W-:Y:S02]  /*07b0*/  @!P3 MOV R8, R11 ;  /* 0x0000000b0008b202 */ /* 0x000fe40000000f00 */
[----:B------:R-:W-:Y:S01]  /*07c0*/  @!P3 SEL R9, R17, R4, P6 ;  /* 0x000000041109b207 */ /* 0x000fe20003000000 */
[----:B-----5:R-:W-:Y:S02]  /*07d0*/  @!P4 IMAD.MOV.U32 R11, RZ, RZ, R20 ;  /* 0x000000ffff0bc224 */ /* 0x020fe400078e0014 */
[----:B------:R-:W-:-:S03]  /*07e0*/  @!P4 IMAD.MOV.U32 R4, RZ, RZ, R8 ;  /* 0x000000ffff04c224 */ /* 0x000fc600078e0008 */
[----:B------:R-:W-:Y:S01]  /*07f0*/  @!P4 DSETP.MAX.AND P5, P6, R8, R20, PT ;  /* 0x000000140800c22a */ /* 0x000fe20003eaf000 */
[----:B------:R-:W-:-:S05]  /*0800*/  @!P4 IMAD.MOV.U32 R17, RZ, RZ, R21 ;  /* 0x000000ffff11c224 */ /* 0x000fca00078e0015 */
[----:B------:R-:W-:Y:S01]  /*0810*/  @!P4 SEL R35, R4, R11, P5 ;  /* 0x0000000b0423c207 */ /* 0x000fe20002800000 */
[----:B------:R-:W-:-:S05]  /*0820*/  @!P4 IMAD.MOV.U32 R4, RZ, RZ, R9 ;  /* 0x000000ffff04c224 */ /* 0x000fca00078e0009 */
        /* <DEDUP_REMOVED lines=10> */
[----:B------:R-:W-:Y:S02]  /*08d0*/  @!P5 LEA.HI.X R11, R36, R11, R4, 0x3, P6 ;  /* 0x0000000b240bd211 */ /* 0x000fe400030f1c04 */
[----:B------:R-:W-:-:S03]  /*08e0*/  ISETP.GE.U32.AND P6, PT, R16, R5, PT ;  /* 0x000000051000720c */ /* 0x000fc60003fc6070 */
[----:B------:R-:W2:Y:S01]  /*08f0*/  @!P5 LDG.E.64 R14, desc[UR6][R10.64] ;  /* 0x000000060a0ed981 */ /* 0x000ea2000c1e1b00 */
[----:B------:R-:W-:-:S13]  /*0900*/  ISETP.GE.AND.EX P1, PT, RZ, R0, PT, P6 ;  /* 0x00000000ff00720c */ /* 0x000fda0003f26360 */
[----:B------:R-:W0:Y:S01]  /*0910*/  @!P1 LDC.64 R40, c[0x0][0x388] ;  /* 0x0000e200ff289b82 */ /* 0x000e220000000a00 */
[----:B------:R-:W-:-:S03]  /*0920*/  @!P1 MOV R17, RZ ;  /* 0x000000ff00119202 */ /* 0x000fc60000000f00 */
[----:B------:R-:W-:-:S04]  /*0930*/  @!P1 IMAD.WIDE.U32 R38, R5, UR9, R16 ;  /* 0x0000000905269c25 */ /* 0x000fc8000f8e0010 */
[----:B------:R-:W-:Y:S01]  /*0940*/  @!P1 IMAD R37, R0, UR9, R39 ;  /* 0x0000000900259c24 */ /* 0x000fe2000f8e0227 */
[----:B0-----:R-:W-:-:S04]  /*0950*/  @!P1 LEA R36, P6, R38, R40, 0x3 ;  /* 0x0000002826249211 */ /* 0x001fc800078c18ff */
[----:B------:R-:W-:-:S05]  /*0960*/  @!P1 LEA.HI.X R37, R38, R41, R37, 0x3, P6 ;  /* 0x0000002926259211 */ /* 0x000fca00030f1c25 */
[----:B------:R-:W3:Y:S01]  /*0970*/  @!P1 LDG.E.64 R12, desc[UR6][R36.64] ;  /* 0x00000006240c9981 */ /* 0x000ee2000c1e1b00 */
[----:B------:R-:W-:-:S04]  /*0980*/  @!P4 IMAD.MOV.U32 R8, RZ, RZ, R35 ;  /* 0x000000ffff08c224 */ /* 0x000fc800078e0023 */
[----:B------:R-:W-:Y:S01]  /*0990*/  @!P5 IMAD.MOV.U32 R35, RZ, RZ, R8 ;  /* 0x000000ffff23d224 */ /* 0x000fe200078e0008 */
[----:B------:R-:W0:Y:S01]  /*09a0*/  S2UR UR5, SR_CgaCtaId ;  /* 0x00000000000579c3 */ /* 0x000e220000008800 */
[----:B------:R-:W-:Y:S02]  /*09b0*/  UMOV UR4, 0x400 ;  /* 0x0000040000047882 */ /* 0x000fe40000000000 */
[----:B0-----:R-:W-:Y:S01]  /*09c0*/  ULEA UR4, UR5, UR4, 0x18 ;  /* 0x0000000405047291 */ /* 0x001fe2000f8ec0ff */
[----:B------:R-:W-:-:S04]  /*09d0*/  P2R R4, PR, RZ, 0x2 ;  /* 0x00000002ff047803 */ /* 0x000fc80000000000 */
[----:B------:R-:W-:Y:S06]  /*09e0*/  BAR.SYNC.DEFER_BLOCKING 0x0 ;  /* 0x0000000000007b1d */ /* 0x000fec0000010000 */
[----:B--2---:R-:W-:Y:S01]  /*09f0*/  @!P5 DSETP.MAX.AND P6, P0, R8, R14, PT ;  /* 0x0000000e0800d22a */ /* 0x004fe200038cf000 */
[----:B------:R-:W-:Y:S02]  /*0a00*/  @!P5 IMAD.MOV.U32 R38, RZ, RZ, R14 ;  /* 0x000000ffff26d224 */ /* 0x000fe400078e000e */
[----:B------:R-:W-:-:S03]  /*0a10*/  @!P5 IMAD.MOV.U32 R40, RZ, RZ, R15 ;  /* 0x000000ffff28d224 */ /* 0x000fc600078e000f */
[----:B------:R-:W-:Y:S01]  /*0a20*/  @!P5 SEL R39, R35, R38, P6 ;  /* 0x000000262327d207 */ /* 0x000fe20003000000 */
[----:B------:R-:W-:Y:S01]  /*0a30*/  @!P5 IMAD.MOV.U32 R35, RZ, RZ, R9 ;  /* 0x000000ffff23d224 */ /* 0x000fe200078e0009 */
[----:B------:R-:W-:-:S04]  /*0a40*/  @!P5 LOP3.LUT R38, R40, 0x80000, RZ, 0xfc, !PT ;  /* 0x000800002826d812 */ /* 0x000fc800078efcff */
[----:B------:R-:W-:Y:S02]  /*0a50*/  @!P5 FSEL R35, R35, R40, P6 ;  /* 0x000000282323d208 */ /* 0x000fe40003000000 */
[----:B------:R-:W-:Y:S02]  /*0a60*/  @!P5 MOV R8, R39 ;  /* 0x000000270008d202 */ /* 0x000fe40000000f00 */
[----:B------:R-:W-:-:S03]  /*0a70*/  @!P5 SEL R9, R38, R35, P0 ;  /* 0x000000232609d207 */ /* 0x000fc60000000000 */
[----:B------:R-:W-:Y:S02]  /*0a80*/  @!P1 IMAD.MOV.U32 R10, RZ, RZ, R8 ;  /* 0x000000ffff0a9224 */ /* 0x000fe400078e0008 */
[----:B------:R-:W-:Y:S01]  /*0a90*/  @!P1 IMAD.MOV.U32 R11, RZ, RZ, R9 ;  /* 0x000000ffff0b9224 */ /* 0x000fe200078e0009 */
[----:B---3--:R-:W-:Y:S01]  /*0aa0*/  @!P1 DSETP.MAX.AND P6, P0, R8, R12, PT ;  /* 0x0000000c0800922a */ /* 0x008fe200038cf000 */
[----:B------:R-:W-:Y:S02]  /*0ab0*/  @!P1 IMAD.MOV.U32 R35, RZ, RZ, R12 ;  /* 0x000000ffff239224 */ /* 0x000fe400078e000c */
[----:B------:R-:W-:-:S03]  /*0ac0*/  @!P1 IMAD.MOV.U32 R38, RZ, RZ, R13 ;  /* 0x000000ffff269224 */ /* 0x000fc600078e000d */
[----:B------:R-:W-:Y:S02]  /*0ad0*/  @!P1 SEL R8, R10, R35, P6 ;  /* 0x000000230a089207 */ /* 0x000fe40003000000 */
[----:B------:R-:W-:Y:S02]  /*0ae0*/  @!P1 FSEL R10, R11, R38, P6 ;  /* 0x000000260b0a9208 */ /* 0x000fe40003000000 */
[----:B------:R-:W-:-:S04]  /*0af0*/  @!P1 LOP3.LUT R11, R38, 0x80000, RZ, 0xfc, !PT ;  /* 0x00080000260b9812 */ /* 0x000fc800078efcff */
[----:B------:R-:W-:Y:S02]  /*0b00*/  @!P1 SEL R9, R11, R10, P0 ;  /* 0x0000000a0b099207 */ /* 0x000fe40000000000 */
[----:B------:R-:W-:Y:S04]  /*0b10*/  SHFL.DOWN PT, R10, R8, 0x10, 0x1f ;  /* 0x0a001f00080a7f89 */ /* 0x000fe800000e0000 */
[----:B------:R-:W0:Y:S01]  /*0b20*/  SHFL.DOWN PT, R11, R9, 0x10, 0x1f ;  /* 0x0a001f00090b7f89 */ /* 0x000e2200000e0000 */
[----:B------:R-:W-:Y:S01]  /*0b30*/  ISETP.NE.AND P0, PT, R34, RZ, PT ;  /* 0x000000ff2200720c */ /* 0x000fe20003f05270 */
        /* <DEDUP_REMOVED lines=20> */
[----:B------:R-:W-:Y:S01]  /*0c80*/  LEA.HI R11, R48, UR4, RZ, 0x1e ;  /* 0x00000004300b7c11 */ /* 0x000fe2000f8ff0ff */
[----:B------:R-:W-:Y:S01]  /*0c90*/  USHF.R.U32.HI UR5, URZ, 0x5, UR8 ;  /* 0x00000005ff057899 */ /* 0x000fe20008011608 */
[----:B0-----:R-:W-:-:S06]  /*0ca0*/  DSETP.GEU.AND P6, PT, R34, R8, PT ;  /* 0x000000082200722a */ /* 0x001fcc0003fce000 */
[----:B------:R-:W-:Y:S02]  /*0cb0*/  FSEL R36, R8, R34, !P6 ;  /* 0x0000002208247208 */ /* 0x000fe40007000000 */
[----:B------:R-:W-:Y:S02]  /*0cc0*/  FSEL R37, R9, R35, !P6 ;  /* 0x0000002309257208 */ /* 0x000fe40007000000 */
[----:B------:R-:W-:-:S13]  /*0cd0*/  LOP3.LUT P6, R10, R48, 0x1f, RZ, 0xc0, !PT ;  /* 0x0000001f300a7812 */ /* 0x000fda00078cc0ff */
[----:B------:R0:W-:Y:S01]  /*0ce0*/  @!P6 STS.64 [R11], R36 ;  /* 0x000000240b00e388 */ /* 0x0001e20000000a00 */
[----:B------:R-:W-:Y:S01]  /*0cf0*/  BAR.SYNC.DEFER_BLOCKING 0x0 ;  /* 0x0000000000007b1d */ /* 0x000fe20000010000 */
[----:B------:R-:W-:Y:S01]  /*0d00*/  ISETP.GE.U32.AND P6, PT, R48, UR5, PT ;  /* 0x0000000530007c0c */ /* 0x000fe2000bfc6070 */
[----:B------:R-:W-:Y:S02]  /*0d10*/  IMAD.MOV.U32 R8, RZ, RZ, -0x1 ;  /* 0xffffffffff087424 */ /* 0x000fe400078e00ff */
[----:B------:R-:W-:-:S10]  /*0d20*/  IMAD.MOV.U32 R9, RZ, RZ, -0x100001 ;  /* 0xffefffffff097424 */ /* 0x000fd400078e00ff */
[----:B------:R-:W-:-:S05]  /*0d30*/  @!P6 LEA R10, R10, UR4, 0x3 ;  /* 0x000000040a0aec11 */ /* 0x000fca000f8e18ff */
[----:B------:R0:W1:Y:S01]  /*0d40*/  @!P6 LDS.64 R8, [R10] ;  /* 0x000000000a08e984 */ /* 0x0000620000000a00 */
[----:B------:R-:W-:-:S04]  /*0d50*/  PLOP3.LUT P6, PT, PT, PT, PT, 0x8, 0x80 ;  /* 0x000000000080781c */ /* 0x000fc80003fce170 */
[----:B------:R-:W-:Y:S02]  /*0d60*/  P2R R40, PR, RZ, 0x40 ;  /* 0x00000040ff287803 */ /* 0x000fe40000000000 */
[----:B------:R-:W-:Y:S02]  /*0d70*/  ISETP.GT.U32.AND P6, PT, R48, 0x1f, PT ;  /* 0x0000001f3000780c */ /* 0x000fe40003fc4070 */
[----:B------:R-:W-:Y:S02]  /*0d80*/  ISETP.NE.AND P1, PT, R42, RZ, PT ;  /* 0x000000ff2a00720c */ /* 0x000fe40003f25270 */
        /* <DEDUP_REMOVED lines=26> */
.L_x_7941:
[----:B-12---:R-:W-:Y:S01]  /*0f30*/  DSETP.GEU.AND P6, PT, R10, R8, PT ;  /* 0x000000080a00722a */ /* 0x006fe20003fce000 */
[----:B------:R-:W-:Y:S02]  /*0f40*/  P2R R34, PR, RZ, 0x1 ;  /* 0x00000001ff227803 */ /* 0x000fe40000000000 */
[----:B------:R-:W-:-:S03]  /*0f50*/  ISETP.NE.AND P0, PT, R40, RZ, PT ;  /* 0x000000ff2800720c */ /* 0x000fc60003f05270 */
[----:B------:R-:W-:Y:S02]  /*0f60*/  FSEL R8, R8, R10, !P6 ;  /* 0x0000000a08087208 */ /* 0x000fe40007000000 */
[----:B------:R-:W-:Y:S02]  /*0f70*/  FSEL R9, R9, R11, !P6 ;  /* 0x0000000b09097208 */ /* 0x000fe40007000000 */
[----:B------:R-:W-:-:S13]  /*0f80*/  ISETP.NE.AND P6, PT, R48, RZ, PT ;  /* 0x000000ff3000720c */ /* 0x000fda0003fc5270 */
[----:B------:R2:W-:Y:S01]  /*0f90*/  @!P6 STS.64 [UR4], R8 ;  /* 0x00000008ff00e988 */ /* 0x0005e20008000a04 */
[----:B------:R-:W-:-:S04]  /*0fa0*/  @!P6 PLOP3.LUT P0, PT, PT, PT, PT, 0x80, 0x8 ;  /* 0x000000000008e81c */ /* 0x000fc80003f0f070 */
[----:B------:R-:W-:Y:S02]  /*0fb0*/  P2R R40, PR, RZ, 0x1 ;  /* 0x00000001ff287803 */ /* 0x000fe40000000000 */
[----:B------:R-:W-:-:S13]  /*0fc0*/  ISETP.NE.AND P0, PT, R34, RZ, PT ;  /* 0x000000ff2200720c */ /* 0x000fda0003f05270 */
.L_x_7848:
[----:B------:R-:W-:Y:S05]  /*0fd0*/  WARPSYNC.ALL ;  /* 0x0000000000007948 */ /* 0x000fea0003800000 */
[----:B------:R-:W-:Y:S01]  /*0fe0*/  BAR.SYNC.DEFER_BLOCKING 0x0 ;  /* 0x0000000000007b1d */ /* 0x000fe20000010000 */
[----:B-12---:R-:W-:-:S05]  /*0ff0*/  CS2R R8, SRZ ;  /* 0x0000000000087805 */ /* 0x006fca000001ff00 */
[----:B------:R-:W-:Y:S01]  /*1000*/  BSSY.RECONVERGENT B0, `(.L_x_7850) ;  /* 0x0000040000007945 */ /* 0x000fe20003800200 */
[----:B0-----:R-:W0:Y:S03]  /*1010*/  LDS.64 R10, [UR4] ;  /* 0x00000004ff0a7984 */ /* 0x001e260008000a00 */
        /* <DEDUP_REMOVED lines=60> */
.L_x_7853:
[----:B------:R-:W-:Y:S05]  /*13e0*/  BSYNC.RECONVERGENT B1 ;  /* 0x0000000000017941 */ /* 0x000fea0003800200 */
.L_x_7852:
[----:B------:R-:W-:-:S11]  /*13f0*/  DADD R8, RZ, R36 ;  /* 0x00000000ff087229 */ /* 0x000fd60000000024 */
.L_x_7851:
[----:B------:R-:W-:Y:S05]  /*1400*/  BSYNC.RECONVERGENT B0 ;  /* 0x0000000000007941 */ /* 0x000fea0003800200 */
.L_x_7850:
[----:B------:R-:W1:Y:S01]  /*1410*/  LDCU UR5, c[0x0][0x360] ;  /* 0x00006c00ff0577ac */ /* 0x000e620008000800 */
[----:B------:R-:W-:Y:S01]  /*1420*/  BSSY.RECONVERGENT B0, `(.L_x_7854) ;  /* 0x0000042000007945 */ /* 0x000fe20003800200 */
[----:B-1----:R-:W-:-:S05]  /*1430*/  VIADD R34, R48, UR5 ;  /* 0x0000000530227c36 */ /* 0x002fca0008000000 */
[----:B------:R-:W-:-:S04]  /*1440*/  ISETP.GE.U32.AND P6, PT, R34, R5, PT ;  /* 0x000000052200720c */ /* 0x000fc80003fc6070 */
[----:B------:R-:W-:-:S13]  /*1450*/  ISETP.GE.AND.EX P6, PT, RZ, R0, PT, P6 ;  /* 0x00000000ff00720c */ /* 0x000fda0003fc6360 */
        /* <DEDUP_REMOVED lines=60> */
.L_x_7857:
[----:B------:R-:W-:Y:S05]  /*1820*/  BSYNC.RECONVERGENT B1 ;  /* 0x0000000000017941 */ /* 0x000fea0003800200 */
.L_x_7856:
[----:B------:R-:W-:-:S11]  /*1830*/  DADD R8, R8, R38 ;  /* 0x0000000008087229 */ /* 0x000fd60000000026 */
.L_x_7855:
[----:B------:R-:W-:Y:S05]  /*1840*/  BSYNC.RECONVERGENT B0 ;  /* 0x0000000000007941 */ /* 0x000fea0003800200 */
.L_x_7854:
[----:B------:R-:W-:Y:S04]  /*1850*/  BSSY.RECONVERGENT B0, `(.L_x_7858) ;  /* 0x000003f000007945 */ /* 0x000fe80003800200 */
        /* <DEDUP_REMOVED lines=60> */
.L_x_7861:
[----:B------:R-:W-:Y:S05]  /*1c20*/  BSYNC.RECONVERGENT B1 ;  /* 0x0000000000017941 */ /* 0x000fea0003800200 */
.L_x_7860:
[----:B------:R-:W-:-:S11]  /*1c30*/  DADD R8, R8, R38 ;  /* 0x0000000008087229 */ /* 0x000fd60000000026 */
.L_x_7859:
[----:B------:R-:W-:Y:S05]  /*1c40*/  BSYNC.RECONVERGENT B0 ;  /* 0x0000000000007941 */ /* 0x000fea0003800200 */
.L_x_7858:
        /* <DEDUP_REMOVED lines=55> */
[----:B------:R-:W-:-:S04]  /*1fc0*/  @!P1 SHF.R.S32.HI R35, RZ, 0x1, R34 ;  /* 0x00000001ff239819 */ /* 0x000fc80000011422 */
[----:B------:R-:W-:Y:S01]  /*1fd0*/  @!P1 LEA R43, R35, R43, 0x14 ;  /* 0x0000002b232b9211 */ /* 0x000fe200078ea0ff */
[----:B------:R-:W-:-:S05]  /*1fe0*/  @!P1 IMAD.IADD R34, R36, 0x1, -R35 ;  /* 0x0000000124229824 */ /* 0x000fca00078e0a23 */
[----:B------:R-:W-:Y:S01]  /*1ff0*/  @!P1 LEA R35, R34, 0x3ff00000, 0x14 ;  /* 0x3ff0000022239811 */ /* 0x000fe200078ea0ff */
[----:B------:R-:W-:-:S06]  /*2000*/  @!P1 IMAD.MOV.U32 R34, RZ, RZ, RZ ;  /* 0x000000ffff229224 */ /* 0x000fcc00078e00ff */
[----:B------:R-:W-:-:S11]  /*2010*/  @!P1 DMUL R38, R42, R34 ;  /* 0x000000222a269228 */ /* 0x000fd60000000000 */
.L_x_7865:
[----:B------:R-:W-:Y:S05]  /*2020*/  BSYNC.RECONVERGENT B1 ;  /* 0x0000000000017941 */ /* 0x000fea0003800200 */
.L_x_7864:
[----:B------:R-:W-:-:S11]  /*2030*/  DADD R8, R8, R38 ;  /* 0x0000000008087229 */ /* 0x000fd60000000026 */
.L_x_7863:
[----:B------:R-:W-:Y:S05]  /*2040*/  BSYNC.RECONVERGENT B0 ;  /* 0x0000000000007941 */ /* 0x000fea0003800200 */
.L_x_7862:
        /* <DEDUP_REMOVED lines=56> */
[----:B------:R-:W-:Y:S01]  /*23d0*/  @!P1 IADD3 R34, PT, PT, R36, -R35, RZ ;  /* 0x8000002324229210 */ /* 0x000fe20007ffe0ff */
[----:B------:R-:W-:-:S03]  /*23e0*/  @!P1 IMAD R43, R35, 0x100000, R43 ;  /* 0x00100000232b9824 */ /* 0x000fc600078e022b */
[----:B------:R-:W-:Y:S01]  /*23f0*/  @!P1 LEA R35, R34, 0x3ff00000, 0x14 ;  /* 0x3ff0000022239811 */ /* 0x000fe200078ea0ff */
[----:B------:R-:W-:-:S06]  /*2400*/  @!P1 IMAD.MOV.U32 R34, RZ, RZ, RZ ;  /* 0x000000ffff229224 */ /* 0x000fcc00078e00ff */
[----:B------:R-:W-:-:S11]  /*2410*/  @!P1 DMUL R38, R42, R34 ;  /* 0x000000222a269228 */ /* 0x000fd60000000000 */
.L_x_7869:
[----:B------:R-:W-:Y:S05]  /*2420*/  BSYNC.RECONVERGENT B1 ;  /* 0x0000000000017941 */ /* 0x000fea0003800200 */
.L_x_7868:
[----:B------:R-:W-:-:S11]  /*2430*/  DADD R8, R8, R38 ;  /* 0x0000000008087229 */ /* 0x000fd60000000026 */
.L_x_7867:
[----:B------:R-:W-:Y:S05]  /*2440*/  BSYNC.RECONVERGENT B0 ;  /* 0x0000000000007941 */ /* 0x000fea0003800200 */
.L_x_7866:
        /* <DEDUP_REMOVED lines=61> */
.L_x_7873:
[----:B------:R-:W-:Y:S05]  /*2820*/  BSYNC.RECONVERGENT B1 ;  /* 0x0000000000017941 */ /* 0x000fea0003800200 */
.L_x_7872:
[----:B------:R-:W-:-:S11]  /*2830*/  DADD R8, R8, R38 ;  /* 0x0000000008087229 */ /* 0x000fd60000000026 */
.L_x_7871:
[----:B------:R-:W-:Y:S05]  /*2840*/  BSYNC.RECONVERGENT B0 ;  /* 0x0000000000007941 */ /* 0x000fea0003800200 */
.L_x_7870:
        /* <DEDUP_REMOVED lines=61> */
.L_x_7877:
[----:B------:R-:W-:Y:S05]  /*2c20*/  BSYNC.RECONVERGENT B1 ;  /* 0x0000000000017941 */ /* 0x000fea0003800200 */
.L_x_7876:
[----:B------:R-:W-:-:S11]  /*2c30*/  DADD R8, R8, R38 ;  /* 0x0000000008087229 */ /* 0x000fd60000000026 */
.L_x_7875:
[----:B------:R-:W-:Y:S05]  /*2c40*/  BSYNC.RECONVERGENT B0 ;  /* 0x0000000000007941 */ /* 0x000fea0003800200 */
.L_x_7874:
[----:B------:R-:W-:Y:S01]  /*2c50*/  ISETP.NE.AND P1, PT, R4, RZ, PT ;  /* 0x000000ff0400720c */ /* 0x000fe20003f25270 */
[----:B------:R-:W-:-:S12]  /*2c60*/  BSSY.RECONVERGENT B0, `(.L_x_7878) ;  /* 0x000003f000007945 */ /* 0x000fd80003800200 */
        /* <DEDUP_REMOVED lines=60> */
.L_x_7881:
[----:B------:R-:W-:Y:S05]  /*3030*/  BSYNC.RECONVERGENT B1 ;  /* 0x0000000000017941 */ /* 0x000fea0003800200 */
.L_x_7880:
[----:B------:R-:W-:-:S11]  /*3040*/  DADD R8, R8, R38 ;  /* 0x0000000008087229 */ /* 0x000fd60000000026 */
.L_x_7879:
[----:B------:R-:W-:Y:S05]  /*3050*/  BSYNC.RECONVERGENT B0 ;  /* 0x0000000000007941 */ /* 0x000fea0003800200 */
.L_x_7878:
[----:B------:R-:W-:Y:S01]  /*3060*/  SHFL.DOWN PT, R35, R9, 0x10, 0x1f ;  /* 0x0a001f0009237f89 */ /* 0x000fe200000e0000 */
[----:B------:R-:W1:Y:S01]  /*3070*/  LDCU UR5, c[0x0][0x360] ;  /* 0x00006c00ff0577ac */ /* 0x000e620008000800 */
[----:B------:R-:W-:Y:S01]  /*3080*/  BAR.SYNC.DEFER_BLOCKING 0x0 ;  /* 0x0000000000007b1d */ /* 0x000fe20000010000 */
[----:B------:R-:W-:Y:S02]  /*3090*/  LOP3.LUT P1, RZ, R48, 0x1f, RZ, 0xc0, !PT ;  /* 0x0000001f30ff7812 */ /* 0x000fe4000782c0ff */
[----:B------:R-:W-:-:S03]  /*30a0*/  ISETP.NE.AND P3, PT, R41, RZ, PT ;  /* 0x000000ff2900720c */ /* 0x000fc60003f65270 */
[----:B------:R-:W-:Y:S01]  /*30b0*/  BSSY B0, `(.L_x_7882) ;  /* 0x000002c000007945 */ /* 0x000fe20003800000 */
[----:B------:R-:W2:Y:S01]  /*30c0*/  SHFL.DOWN PT, R34, R8, 0x10, 0x1f ;  /* 0x0a001f0008227f89 */ /* 0x000ea200000e0000 */
[----:B-1----:R-:W-:-:S06]  /*30d0*/  USHF.R.U32.HI UR5, URZ, 0x5, UR5 ;  /* 0x00000005ff057899 */ /* 0x002fcc0008011605 */
[----:B------:R-:W-:Y:S01]  /*30e0*/  ISETP.GE.U32.AND P2, PT, R48, UR5, PT ;  /* 0x0000000530007c0c */ /* 0x000fe2000bf46070 */
[----:B--2---:R-:W-:-:S12]  /*30f0*/  DADD R34, R34, R8 ;  /* 0x0000000022227229 */ /* 0x004fd80000000008 */
[----:B------:R-:W-:Y:S01]  /*3100*/  @!P2 IMAD.SHL.U32 R4, R48, 0x8, RZ ;  /* 0x000000083004a824 */ /* 0x000fe200078e00ff */
[----:B------:R-:W-:Y:S04]  /*3110*/  SHFL.DOWN PT, R37, R35, 0x8, 0x1f ;  /* 0x09001f0023257f89 */ /* 0x000fe800000e0000 */
[----:B------:R-:W-:Y:S01]  /*3120*/  @!P2 LOP3.LUT R4, R4, 0xf8, RZ, 0xc0, !PT ;  /* 0x000000f80404a812 */ /* 0x000fe200078ec0ff */
[----:B------:R-:W1:Y:S02]  /*3130*/  SHFL.DOWN PT, R36, R34, 0x8, 0x1f ;  /* 0x09001f0022247f89 */ /* 0x000e6400000e0000 */
[----:B-1----:R-:W-:-:S07]  /*3140*/  DADD R36, R34, R36 ;  /* 0x0000000022247229 */ /* 0x002fce0000000024 */
[----:B------:R-:W-:Y:S04]  /*3150*/  SHFL.DOWN PT, R39, R37, 0x4, 0x1f ;  /* 0x08801f0025277f89 */ /* 0x000fe800000e0000 */
[----:B------:R-:W1:Y:S02]  /*3160*/  SHFL.DOWN PT, R38, R36, 0x4, 0x1f ;  /* 0x08801f0024267f89 */ /* 0x000e6400000e0000 */
[----:B-1----:R-:W-:Y:S01]  /*3170*/  DADD R38, R36, R38 ;  /* 0x0000000024267229 */ /* 0x002fe20000000026 */
[----:B------:R-:W-:-:S06]  /*3180*/  LEA.HI R37, R48, UR4, RZ, 0x1e ;  /* 0x0000000430257c11 */ /* 0x000fcc000f8ff0ff */
        /* <DEDUP_REMOVED lines=25> */
[----:B-1----:R1:W2:Y:S04]  /*3320*/  SHFL.DOWN PT, R4, R9, 0x1, 0x1f ;  /* 0x08201f0009047f89 */ /* 0x0022a800000e0000 */
[----:B------:R1:W3:Y:S02]  /*3330*/  SHFL.DOWN PT, R38, R8, 0x1, 0x1f ;  /* 0x08201f0008267f89 */ /* 0x0002e400000e0000 */
.L_x_7952:
[----:B---3--:R-:W-:Y:S01]  /*3340*/  IMAD.MOV.U32 R34, RZ, RZ, R38 ;  /* 0x000000ffff227224 */ /* 0x008fe200078e0026 */
[----:B--2---:R-:W-:-:S06]  /*3350*/  MOV R35, R4 ;  /* 0x0000000400237202 */ /* 0x004fcc0000000f00 */
[----:B-1----:R-:W-:-:S11]  /*3360*/  DADD R8, R8, R34 ;  /* 0x0000000008087229 */ /* 0x002fd60000000022 */
.L_x_7883:
[----:B------:R-:W-:Y:S05]  /*3370*/  BSYNC B0 ;  /* 0x0000000000007941 */ /* 0x000fea0003800000 */
.L_x_7882:
        /* <DEDUP_REMOVED lines=8> */
[----:B-1----:R-:W-:Y:S01]  /*3400*/  IMAD.MOV.U32 R4, RZ, RZ, 0x652b82fe ;  /* 0x652b82feff047424 */ /* 0x002fe200078e00ff */
        /* <DEDUP_REMOVED lines=64> */
.L_x_7888:
[----:B------:R-:W-:Y:S05]  /*3810*/  BSYNC.RECONVERGENT B0 ;  /* 0x0000000000007941 */ /* 0x000fea0003800200 */
.L_x_7887:
        /* <DEDUP_REMOVED lines=13> */
[----:B--2---:R-:W-:Y:S05]  /*38f0*/  CALL.REL.NOINC `($__internal_41_$__cuda_sm20_div_rn_f64_full) ;  /* 0x0000003400407944 */ /* 0x004fea0003c00000 */
[----:B------:R-:W-:Y:S01]  /*3900*/  IMAD.MOV.U32 R2, RZ, RZ, R4 ;  /* 0x000000ffff027224 */ /* 0x000fe200078e0004 */
[----:B------:R-:W-:-:S07]  /*3910*/  MOV R3, R5 ;  /* 0x0000000500037202 */ /* 0x000fce0000000f00 */
.L_x_7890:
[----:B------:R-:W-:Y:S05]  /*3920*/  BSYNC.RECONVERGENT B2 ;  /* 0x0000000000027941 */ /* 0x000fea0003800200 */
.L_x_7889:
        /* <DEDUP_REMOVED lines=11> */
.L_x_7886:
[----:B------:R-:W-:Y:S05]  /*39e0*/  BSYNC.RECONVERGENT B1 ;  /* 0x0000000000017941 */ /* 0x000fea0003800200 */
.L_x_7885:
[----:B------:R-:W5:Y:S01]  /*39f0*/  S2R R48, SR_TID.X ;  /* 0x0000000000307919 */ /* 0x000f620000002100 */
[----:B------:R-:W5:Y:S01]  /*3a00*/  LDCU UR4, c[0x0][0x360] ;  /* 0x00006c00ff0477ac */ /* 0x000f620008000800 */
[----:B------:R-:W-:Y:S01]  /*3a10*/  BSSY.RECONVERGENT B1, `(.L_x_7891) ;  /* 0x0000064000017945 */ /* 0x000fe20003800200 */
[----:B-----5:R-:W-:-:S05]  /*3a20*/  VIADD R48, R48, UR4 ;  /* 0x0000000430307c36 */ /* 0x020fca0008000000 */
        /* <DEDUP_REMOVED lines=69> */
.L_x_7894:
[----:B------:R-:W-:Y:S05]  /*3e80*/  BSYNC.RECONVERGENT B0 ;  /* 0x0000000000007941 */ /* 0x000fea0003800200 */
.L_x_7893:
        /* <DEDUP_REMOVED lines=14> */
[----:B------:R-:W-:Y:S02]  /*3f70*/  IMAD.MOV.U32 R2, RZ, RZ, R4 ;  /* 0x000000ffff027224 */ /* 0x000fe400078e0004 */
[----:B------:R-:W-:-:S07]  /*3f80*/  IMAD.MOV.U32 R3, RZ, RZ, R5 ;  /* 0x000000ffff037224 */ /* 0x000fce00078e0005 */
.L_x_7896:
[----:B------:R-:W-:Y:S05]  /*3f90*/  BSYNC.RECONVERGENT B2 ;  /* 0x0000000000027941 */ /* 0x000fea0003800200 */
.L_x_7895:
[----:B------:R-:W0:Y:S01]  /*3fa0*/  LDCU.64 UR10, c[0x0][0x390] ;  /* 0x00007200ff0a77ac */ /* 0x000e220008000a00 */
[----:B------:R-:W-:Y:S01]  /*3fb0*/  MOV R49, RZ ;  /* 0x000000ff00317202 */ /* 0x000fe20000000f00 */
        /* <DEDUP_REMOVED lines=9> */
.L_x_7892:
[----:B------:R-:W-:Y:S05]  /*4050*/  BSYNC.RECONVERGENT B1 ;  /* 0x0000000000017941 */ /* 0x000fea0003800200 */
.L_x_7891:
[----:B0---4-:R-:W0:Y:S01]  /*4060*/  S2R R2, SR_TID.X ;  /* 0x0000000000027919 */ /* 0x011e220000002100 */
[----:B------:R-:W-:Y:S01]  /*4070*/  BSSY.RECONVERGENT B1, `(.L_x_7897) ;  /* 0x0000065000017945 */ /* 0x000fe20003800200 */
[----:B0-----:R-:W-:-:S04]  /*4080*/  VIADD R2, R2, UR8 ;  /* 0x0000000802027c36 */ /* 0x001fc80008000000 */
[----:B------:R-:W-:-:S05]  /*4090*/  VIADD R6, R2, UR8 ;  /* 0x0000000802067c36 */ /* 0x000fca0008000000 */
[----:B------:R-:W-:-:S04]  /*40a0*/  ISETP.GE.U32.AND P0, PT, R6, R5, PT ;  /* 0x000000050600720c */ /* 0x000fc80003f06070 */
[----:B------:R-:W-:-:S13]  /*40b0*/  ISETP.GE.AND.EX P0, PT, RZ, R0, PT, P0 ;  /* 0x00000000ff00720c */ /* 0x000fda0003f06300 */
[----:B------:R-:W-:Y:S05]  /*40c0*/  @P0 BRA `(.L_x_7898) ;  /* 0x00000004007c0947 */ /* 0x000fea0003800000 */
[----:B------:R-:W-:Y:S01]  /*40d0*/  DADD R26, R26, -R10 ;  /* 0x000000001a1a7229 */ /* 0x000fe2000000080a */
[----:B------:R-:W-:Y:S01]  /*40e0*/  IMAD.MOV.U32 R2, RZ, RZ, 0x652b82fe ;  /* 0x652b82feff027424 */ /* 0x000fe200078e00ff */
[----:B------:R-:W-:Y:S01]  /*40f0*/  UMOV UR4, 0xfefa39ef ;  /* 0xfefa39ef00047882 */ /* 0x000fe20000000000 */
[----:B------:R-:W-:Y:S01]  /*4100*/  IMAD.MOV.U32 R3, RZ, RZ, 0x3ff71547 ;  /* 0x3ff71547ff037424 */ /* 0x000fe200078e00ff */
[----:B------:R-:W-:Y:S01]  /*4110*/  UMOV UR5, 0x3fe62e42 ;  /* 0x3fe62e4200057882 */ /* 0x000fe20000000000 */
[----:B-1-3--:R-:W0:Y:S01]  /*4120*/  MUFU.RCP64H R37, R9 ;  /* 0x0000000900257308 */ /* 0x00ae220000001800 */
        /* <DEDUP_REMOVED lines=60> */
.L_x_7900:
[----:B------:R-:W-:Y:S05]  /*44f0*/  BSYNC.RECONVERGENT B0 ;  /* 0x0000000000007941 */ /* 0x000fea0003800200 */
.L_x_7899:
        /* <DEDUP_REMOVED lines=11> */
[----:B------:R-:W-:Y:S01]  /*45b0*/  IMAD.MOV.U32 R37, RZ, RZ, R9 ;  /* 0x000000ffff257224 */ /* 0x000fe200078e0009 */
[----:B------:R-:W-:-:S07]  /*45c0*/  MOV R0, 0x45e0 ;  /* 0x000045e000007802 */ /* 0x000fce0000000f00 */
[----:B--2---:R-:W-:Y:S05]  /*45d0*/  CALL.REL.NOINC `($__internal_41_$__cuda_sm20_div_rn_f64_full) ;  /* 0x0000002800087944 */ /* 0x004fea0003c00000 */
[----:B------:R-:W-:Y:S02]  /*45e0*/  IMAD.MOV.U32 R2, RZ, RZ, R4 ;  /* 0x000000ffff027224 */ /* 0x000fe400078e0004 */
[----:B------:R-:W-:-:S07]  /*45f0*/  IMAD.MOV.U32 R3, RZ, RZ, R5 ;  /* 0x000000ffff037224 */ /* 0x000fce00078e0005 */
.L_x_7902:
[----:B------:R-:W-:Y:S05]  /*4600*/  BSYNC.RECONVERGENT B2 ;  /* 0x0000000000027941 */ /* 0x000fea0003800200 */
.L_x_7901:
        /* <DEDUP_REMOVED lines=11> */
.L_x_7898:
[----:B------:R-:W-:Y:S05]  /*46c0*/  BSYNC.RECONVERGENT B1 ;  /* 0x0000000000017941 */ /* 0x000fea0003800200 */
.L_x_7897:
[----:B------:R-:W-:Y:S01]  /*46d0*/  ISETP.GE.U32.AND P0, PT, R32, R5, PT ;  /* 0x000000052000720c */ /* 0x000fe20003f06070 */
[----:B------:R-:W-:Y:S03]  /*46e0*/  BSSY.RECONVERGENT B1, `(.L_x_7903) ;  /* 0x0000062000017945 */ /* 0x000fe60003800200 */
[----:B------:R-:W-:-:S13]  /*46f0*/  ISETP.GE.AND.EX P0, PT, RZ, R0, PT, P0 ;  /* 0x00000000ff00720c */ /* 0x000fda0003f06300 */
[----:B------:R-:W-:Y:S05]  /*4700*/  @P0 BRA `(.L_x_7904) ;  /* 0x00000004007c0947 */ /* 0x000fea0003800000 */
[----:B------:R-:W-:Y:S01]  /*4710*/  DADD R24, R24, -R10 ;  /* 0x0000000018187229 */ /* 0x000fe2000000080a */
[----:B0-----:R-:W-:Y:S01]  /*4720*/  MOV R2, 0x652b82fe ;  /* 0x652b82fe00027802 */ /* 0x001fe20000000f00 */
        /* <DEDUP_REMOVED lines=8> */
[----:B-1----:R-:W-:Y:S02]  /*47b0*/  DADD R4, R2, -6.75539944105574400000e+15 ;  /* 0xc338000002047429 */ /* 0x002fe40000000000 */
        /* <DEDUP_REMOVED lines=55> */
.L_x_7906:
[----:B------:R-:W-:Y:S05]  /*4b30*/  BSYNC.RECONVERGENT B0 ;  /* 0x0000000000007941 */ /* 0x000fea0003800200 */
.L_x_7905:
        /* <DEDUP_REMOVED lines=16> */
.L_x_7908:
[----:B------:R-:W-:Y:S05]  /*4c40*/  BSYNC.RECONVERGENT B2 ;  /* 0x0000000000027941 */ /* 0x000fea0003800200 */
.L_x_7907:
        /* <DEDUP_REMOVED lines=11> */
.L_x_7904:
[----:B------:R-:W-:Y:S05]  /*4d00*/  BSYNC.RECONVERGENT B1 ;  /* 0x0000000000017941 */ /* 0x000fea0003800200 */
.L_x_7903:
        /* <DEDUP_REMOVED lines=70> */
.L_x_7912:
[----:B------:R-:W-:Y:S05]  /*5170*/  BSYNC.RECONVERGENT B0 ;  /* 0x0000000000007941 */ /* 0x000fea0003800200 */
.L_x_7911:
        /* <DEDUP_REMOVED lines=16> */
.L_x_7914:
[----:B------:R-:W-:Y:S05]  /*5280*/  BSYNC.RECONVERGENT B2 ;  /* 0x0000000000027941 */ /* 0x000fea0003800200 */
.L_x_7913:
        /* <DEDUP_REMOVED lines=11> */
.L_x_7910:
[----:B------:R-:W-:Y:S05]  /*5340*/  BSYNC.RECONVERGENT B1 ;  /* 0x0000000000017941 */ /* 0x000fea0003800200 */
.L_x_7909:
        /* <DEDUP_REMOVED lines=70> */
.L_x_7918:
[----:B------:R-:W-:Y:S05]  /*57b0*/  BSYNC.RECONVERGENT B0 ;  /* 0x0000000000007941 */ /* 0x000fea0003800200 */
.L_x_7917:
        /* <DEDUP_REMOVED lines=16> */
.L_x_7920:
[----:B------:R-:W-:Y:S05]  /*58c0*/  BSYNC.RECONVERGENT B2 ;  /* 0x0000000000027941 */ /* 0x000fea0003800200 */
.L_x_7919:
        /* <DEDUP_REMOVED lines=11> */
.L_x_7916:
[----:B------:R-:W-:Y:S05]  /*5980*/  BSYNC.RECONVERGENT B1 ;  /* 0x0000000000017941 */ /* 0x000fea0003800200 */
.L_x_7915:
        /* <DEDUP_REMOVED lines=70> */
.L_x_7924:
[----:B------:R-:W-:Y:S05]  /*5df0*/  BSYNC.RECONVERGENT B0 ;  /* 0x0000000000007941 */ /* 0x000fea0003800200 */
.L_x_7923:
        /* <DEDUP_REMOVED lines=16> */
.L_x_7926:
[----:B------:R-:W-:Y:S05]  /*5f00*/  BSYNC.RECONVERGENT B2 ;  /* 0x0000000000027941 */ /* 0x000fea0003800200 */
.L_x_7925:
        /* <DEDUP_REMOVED lines=11> */
.L_x_7922:
[----:B------:R-:W-:Y:S05]  /*5fc0*/  BSYNC.RECONVERGENT B1 ;  /* 0x0000000000017941 */ /* 0x000fea0003800200 */
.L_x_7921:
        /* <DEDUP_REMOVED lines=69> */
.L_x_7928:
[----:B------:R-:W-:Y:S05]  /*6420*/  BSYNC.RECONVERGENT B0 ;  /* 0x0000000000007941 */ /* 0x000fea0003800200 */
.L_x_7927:
        /* <DEDUP_REMOVED lines=16> */
.L_x_7930:
[----:B------:R-:W-:Y:S05]  /*6530*/  BSYNC.RECONVERGENT B1 ;  /* 0x0000000000017941 */ /* 0x000fea0003800200 */
.L_x_7929:
[----:B------:R-:W0:Y:S01]  /*6540*/  LDC.64 R4, c[0x0][0x390] ;  /* 0x0000e400ff047b82 */ /* 0x000e220000000a00 */
[----:B------:R-:W1:Y:S01]  /*6550*/  LDCU.64 UR4, c[0x0][0x380] ;  /* 0x00007000ff0477ac */ /* 0x000e620008000a00 */
[----:B------:R-:W-:-:S03]  /*6560*/  MOV R17, RZ ;  /* 0x000000ff00117202 */ /* 0x000fc60000000f00 */
[----:B0-----:R-:W-:-:S04]  /*6570*/  IMAD.WIDE.U32 R16, R4, UR9, R16 ;  /* 0x0000000904107c25 */ /* 0x001fc8000f8e0010 */
[----:B------:R-:W-:Y:S01]  /*6580*/  IMAD R5, R5, UR9, R17 ;  /* 0x0000000905057c24 */ /* 0x000fe2000f8e0211 */
[----:B-1----:R-:W-:-:S04]  /*6590*/  LEA R4, P0, R16, UR4, 0x3 ;  /* 0x0000000410047c11 */ /* 0x002fc8000f8018ff */
[----:B------:R-:W-:-:S05]  /*65a0*/  LEA.HI.X R5, R16, UR5, R5, 0x3, P0 ;  /* 0x0000000510057c11 */ /* 0x000fca00080f1c05 */
[----:B------:R-:W-:Y:S01]  /*65b0*/  STG.E.64 desc[UR6][R4.64], R2 ;  /* 0x0000000204007986 */ /* 0x000fe2000c101b06 */
[----:B------:R-:W-:Y:S05]  /*65c0*/  EXIT ;  /* 0x000000000000794d */ /* 0x000fea0003800000 */
.L_x_7849:
[----:B-1----:R-:W-:Y:S02]  /*65d0*/  IMAD.MOV.U32 R37, RZ, RZ, R9 ;  /* 0x000000ffff257224 */ /* 0x002fe400078e0009 */
[----:B------:R-:W-:Y:S02]  /*65e0*/  IMAD.MOV.U32 R36, RZ, RZ, 0x10 ;  /* 0x00000010ff247424 */ /* 0x000fe400078e00ff */
[----:B------:R-:W-:Y:S02]  /*65f0*/  IMAD.MOV.U32 R35, RZ, RZ, 0x1f ;  /* 0x0000001fff237424 */ /* 0x000fe400078e00ff */
[----:B------:R-:W-:-:S07]  /*6600*/  IMAD.MOV.U32 R34, RZ, RZ, -0x1 ;  /* 0xffffffffff227424 */ /* 0x000fce00078e00ff */
[----:B------:R-:W-:Y:S05]  /*6610*/  WARPSYNC.COLLECTIVE R34, `(.L_x_7931) ;  /* 0x0000000022087348 */ /* 0x000fea0003c00000 */
[----:B------:R0:W1:Y:S02]  /*6620*/  SHFL.DOWN P6, R38, R37, R36, R35 ;  /* 0x0800002425267389 */ /* 0x00006400000c0023 */
[----:B01----:R-:W-:Y:S05]  /*6630*/  ENDCOLLECTIVE ;  /* 0x000000000000791b */ /* 0x003fea0003800000 */
.L_x_7931:
[----:B------:R-:W-:Y:S02]  /*6640*/  IMAD.MOV.U32 R37, RZ, RZ, R8 ;  /* 0x000000ffff257224 */ /* 0x000fe400078e0008 */
[----:B------:R-:W-:-:S07]  /*6650*/  IMAD.MOV.U32 R11, RZ, RZ, R38 ;  /* 0x000000ffff0b7224 */ /* 0x000fce00078e0026 */
[----:B------:R-:W-:Y:S05]  /*6660*/  WARPSYNC.COLLECTIVE R34, `(.L_x_7932) ;  /* 0x0000000022087348 */ /* 0x000fea0003c00000 */
[----:B------:R0:W1:Y:S02]  /*6670*/  SHFL.DOWN P6, R38, R37, R36, R35 ;  /* 0x0800002425267389 */ /* 0x00006400000c0023 */
[----:B01----:R-:W-:Y:S05]  /*6680*/  ENDCOLLECTIVE ;  /* 0x000000000000791b */ /* 0x003fea0003800000 */
.L_x_7932:
        /* <DEDUP_REMOVED lines=9> */
.L_x_7933:
[----:B------:R-:W-:Y:S02]  /*6720*/  IMAD.MOV.U32 R37, RZ, RZ, R10 ;  /* 0x000000ffff257224 */ /* 0x000fe400078e000a */
[----:B------:R-:W-:-:S07]  /*6730*/  IMAD.MOV.U32 R9, RZ, RZ, R38 ;  /* 0x000000ffff097224 */ /* 0x000fce00078e0026 */
[----:B------:R-:W-:Y:S05]  /*6740*/  WARPSYNC.COLLECTIVE R34, `(.L_x_7934) ;  /* 0x0000000022087348 */ /* 0x000fea0003c00000 */
[----:B------:R0:W1:Y:S02]  /*6750*/  SHFL.DOWN P6, R38, R37, R36, R35 ;  /* 0x0800002425267389 */ /* 0x00006400000c0023 */
[----:B01----:R-:W-:Y:S05]  /*6760*/  ENDCOLLECTIVE ;  /* 0x000000000000791b */ /* 0x003fea0003800000 */
.L_x_7934:
        /* <DEDUP_REMOVED lines=9> */
.L_x_7935:
[----:B------:R-:W-:Y:S01]  /*6800*/  MOV R37, R10 ;  /* 0x0000000a00257202 */ /* 0x000fe20000000f00 */
[----:B------:R-:W-:-:S07]  /*6810*/  IMAD.MOV.U32 R9, RZ, RZ, R38 ;  /* 0x000000ffff097224 */ /* 0x000fce00078e0026 */
[----:B------:R-:W-:Y:S05]  /*6820*/  WARPSYNC.COLLECTIVE R34, `(.L_x_7936) ;  /* 0x0000000022087348 */ /* 0x000fea0003c00000 */
[----:B------:R0:W1:Y:S02]  /*6830*/  SHFL.DOWN P6, R38, R37, R36, R35 ;  /* 0x0800002425267389 */ /* 0x00006400000c0023 */
[----:B01----:R-:W-:Y:S05]  /*6840*/  ENDCOLLECTIVE ;  /* 0x000000000000791b */ /* 0x003fea0003800000 */
.L_x_7936:
        /* <DEDUP_REMOVED lines=9> */
.L_x_7937:
[----:B------:R-:W-:Y:S02]  /*68e0*/  IMAD.MOV.U32 R37, RZ, RZ, R10 ;  /* 0x000000ffff257224 */ /* 0x000fe400078e000a */
[----:B------:R-:W-:-:S07]  /*68f0*/  IMAD.MOV.U32 R9, RZ, RZ, R38 ;  /* 0x000000ffff097224 */ /* 0x000fce00078e0026 */
[----:B------:R-:W-:Y:S05]  /*6900*/  WARPSYNC.COLLECTIVE R34, `(.L_x_7938) ;  /* 0x0000000022087348 */ /* 0x000fea0003c00000 */
[----:B------:R0:W1:Y:S02]  /*6910*/  SHFL.DOWN P6, R38, R37, R36, R35 ;  /* 0x0800002425267389 */ /* 0x00006400000c0023 */
[----:B01----:R-:W-:Y:S05]  /*6920*/  ENDCOLLECTIVE ;  /* 0x000000000000791b */ /* 0x003fea0003800000 */
.L_x_7938:
        /* <DEDUP_REMOVED lines=9> */
.L_x_7939:
[----:B------:R-:W-:Y:S02]  /*69c0*/  IMAD.MOV.U32 R37, RZ, RZ, R10 ;  /* 0x000000ffff257224 */ /* 0x000fe400078e000a */
[----:B------:R-:W-:-:S07]  /*69d0*/  IMAD.MOV.U32 R9, RZ, RZ, R38 ;  /* 0x000000ffff097224 */ /* 0x000fce00078e0026 */
[----:B------:R-:W-:Y:S05]  /*69e0*/  WARPSYNC.COLLECTIVE R34, `(.L_x_7940) ;  /* 0x0000000022087348 */ /* 0x000fea0003c00000 */
[----:B------:R0:W1:Y:S02]  /*69f0*/  SHFL.DOWN P6, R38, R37, R36, R35 ;  /* 0x0800002425267389 */ /* 0x00006400000c0023 */
[----:B01----:R-:W-:Y:S05]  /*6a00*/  ENDCOLLECTIVE ;  /* 0x000000000000791b */ /* 0x003fea0003800000 */
.L_x_7940:
[----:B------:R-:W-:Y:S01]  /*6a10*/  IMAD.MOV.U32 R8, RZ, RZ, R38 ;  /* 0x000000ffff087224 */ /* 0x000fe200078e0026 */
[----:B------:R-:W-:Y:S06]  /*6a20*/  BRA `(.L_x_7941) ;  /* 0xffffffa400407947 */ /* 0x000fec000383ffff */
.L_x_7884:
[----:B-12---:R-:W-:Y:S02]  /*6a30*/  IMAD.MOV.U32 R37, RZ, RZ, R9 ;  /* 0x000000ffff257224 */ /* 0x006fe400078e0009 */
[----:B------:R-:W-:Y:S02]  /*6a40*/  IMAD.MOV.U32 R36, RZ, RZ, 0x10 ;  /* 0x00000010ff247424 */ /* 0x000fe400078e00ff */
[----:B------:R-:W-:Y:S02]  /*6a50*/  IMAD.MOV.U32 R35, RZ, RZ, 0x1f ;  /* 0x0000001fff237424 */ /* 0x000fe400078e00ff */
[----:B------:R-:W-:-:S07]  /*6a60*/  IMAD.MOV.U32 R34, RZ, RZ, -0x1 ;  /* 0xffffffffff227424 */ /* 0x000fce00078e00ff */
[----:B0-----:R-:W-:Y:S05]  /*6a70*/  WARPSYNC.COLLECTIVE R34, `(.L_x_7942) ;  /* 0x0000000022087348 */ /* 0x001fea0003c00000 */
[----:B------:R1:W2:Y:S02]  /*6a80*/  SHFL.DOWN P6, R38, R37, R36, R35 ;  /* 0x0800002425267389 */ /* 0x0002a400000c0023 */
[----:B012---:R-:W-:Y:S05]  /*6a90*/  ENDCOLLECTIVE ;  /* 0x000000000000791b */ /* 0x007fea0003800000 */
.L_x_7942:
[----:B------:R-:W-:Y:S01]  /*6aa0*/  IMAD.MOV.U32 R37, RZ, RZ, R8 ;  /* 0x000000ffff257224 */ /* 0x000fe200078e0008 */
[----:B------:R-:W-:-:S07]  /*6ab0*/  MOV R43, R38 ;  /* 0x00000026002b7202 */ /* 0x000fce0000000f00 */
[----:B------:R-:W-:Y:S05]  /*6ac0*/  WARPSYNC.COLLECTIVE R34, `(.L_x_7943) ;  /* 0x0000000022087348 */ /* 0x000fea0003c00000 */
[----:B------:R0:W1:Y:S02]  /*6ad0*/  SHFL.DOWN P6, R38, R37, R36, R35 ;  /* 0x0800002425267389 */ /* 0x00006400000c0023 */
[----:B01----:R-:W-:Y:S05]  /*6ae0*/  ENDCOLLECTIVE ;  /* 0x000000000000791b */ /* 0x003fea0003800000 */
.L_x_7943:
[----:B------:R-:W-:Y:S02]  /*6af0*/  IMAD.MOV.U32 R36, RZ, RZ, 0x8 ;  /* 0x00000008ff247424 */ /* 0x000fe400078e00ff */
[----:B------:R-:W-:-:S06]  /*6b00*/  IMAD.MOV.U32 R42, RZ, RZ, R38 ;  /* 0x000000ffff2a7224 */ /* 0x000fcc00078e0026 */
[----:B------:R-:W-:-:S10]  /*6b10*/  DADD R42, R8, R42 ;  /* 0x00000000082a7229 */ /* 0x000fd4000000002a */
[----:B------:R-:W-:-:S07]  /*6b20*/  IMAD.MOV.U32 R37, RZ, RZ, R43 ;  /* 0x000000ffff257224 */ /* 0x000fce00078e002b */
[----:B------:R-:W-:Y:S05]  /*6b30*/  WARPSYNC.COLLECTIVE R34, `(.L_x_7944) ;  /* 0x0000000022087348 */ /* 0x000fea0003c00000 */
[----:B------:R0:W1:Y:S02]  /*6b40*/  SHFL.DOWN P6, R38, R37, R36, R35 ;  /* 0x0800002425267389 */ /* 0x00006400000c0023 */
[----:B01----:R-:W-:Y:S05]  /*6b50*/  ENDCOLLECTIVE ;  /* 0x000000000000791b */ /* 0x003fea0003800000 */
.L_x_7944:
[----:B------:R-:W-:Y:S02]  /*6b60*/  IMAD.MOV.U32 R37, RZ, RZ, R42 ;  /* 0x000000ffff257224 */ /* 0x000fe400078e002a */
[----:B------:R-:W-:-:S07]  /*6b70*/  IMAD.MOV.U32 R45, RZ, RZ, R38 ;  /* 0x000000ffff2d7224 */ /* 0x000fce00078e0026 */
[----:B------:R-:W-:Y:S05]  /*6b80*/  WARPSYNC.COLLECTIVE R34, `(.L_x_7945) ;  /* 0x0000000022087348 */ /* 0x000fea0003c00000 */
[----:B------:R0:W1:Y:S02]  /*6b90*/  SHFL.DOWN P6, R38, R37, R36, R35 ;  /* 0x0800002425267389 */ /* 0x00006400000c0023 */
[----:B01----:R-:W-:Y:S05]  /*6ba0*/  ENDCOLLECTIVE ;  /* 0x000000000000791b */ /* 0x003fea0003800000 */
.L_x_7945:
[----:B------:R-:W-:Y:S02]  /*6bb0*/  IMAD.MOV.U32 R36, RZ, RZ, 0x4 ;  /* 0x00000004ff247424 */ /* 0x000fe400078e00ff */
[----:B------:R-:W-:-:S06]  /*6bc0*/  IMAD.MOV.U32 R44, RZ, RZ, R38 ;  /* 0x000000ffff2c7224 */ /* 0x000fcc00078e0026 */
[----:B------:R-:W-:-:S10]  /*6bd0*/  DADD R44, R42, R44 ;  /* 0x000000002a2c7229 */ /* 0x000fd4000000002c */
[----:B------:R-:W-:-:S07]  /*6be0*/  MOV R37, R45 ;  /* 0x0000002d00257202 */ /* 0x000fce0000000f00 */
[----:B------:R-:W-:Y:S05]  /*6bf0*/  WARPSYNC.COLLECTIVE R34, `(.L_x_7946) ;  /* 0x0000000022087348 */ /* 0x000fea0003c00000 */
[----:B------:R0:W1:Y:S02]  /*6c00*/  SHFL.DOWN P6, R38, R37, R36, R35 ;  /* 0x0800002425267389 */ /* 0x00006400000c0023 */
[----:B01----:R-:W-:Y:S05]  /*6c10*/  ENDCOLLECTIVE ;  /* 0x000000000000791b */ /* 0x003fea0003800000 */
.L_x_7946:
[----:B------:R-:W-:Y:S02]  /*6c20*/  IMAD.MOV.U32 R37, RZ, RZ, R44 ;  /* 0x000000ffff257224 */ /* 0x000fe400078e002c */
[----:B------:R-:W-:-:S07]  /*6c30*/  IMAD.MOV.U32 R47, RZ, RZ, R38 ;  /* 0x000000ffff2f7224 */ /* 0x000fce00078e0026 */
[----:B------:R-:W-:Y:S05]  /*6c40*/  WARPSYNC.COLLECTIVE R34, `(.L_x_7947) ;  /* 0x0000000022087348 */ /* 0x000fea0003c00000 */
[----:B------:R0:W1:Y:S02]  /*6c50*/  SHFL.DOWN P6, R38, R37, R36, R35 ;  /* 0x0800002425267389 */ /* 0x00006400000c0023 */
[----:B01----:R-:W-:Y:S05]  /*6c60*/  ENDCOLLECTIVE ;  /* 0x000000000000791b */ /* 0x003fea0003800000 */
.L_x_7947:
[----:B------:R-:W-:Y:S02]  /*6c70*/  IMAD.MOV.U32 R36, RZ, RZ, 0x2 ;  /* 0x00000002ff247424 */ /* 0x000fe400078e00ff */
[----:B------:R-:W-:-:S06]  /*6c80*/  IMAD.MOV.U32 R46, RZ, RZ, R38 ;  /* 0x000000ffff2e7224 */ /* 0x000fcc00078e0026 */
[----:B------:R-:W-:-:S10]  /*6c90*/  DADD R46, R44, R46 ;  /* 0x000000002c2e7229 */ /* 0x000fd4000000002e */
[----:B------:R-:W-:-:S07]  /*6ca0*/  IMAD.MOV.U32 R37, RZ, RZ, R47 ;  /* 0x000000ffff257224 */ /* 0x000fce00078e002f */
[----:B------:R-:W-:Y:S05]  /*6cb0*/  WARPSYNC.COLLECTIVE R34, `(.L_x_7948) ;  /* 0x0000000022087348 */ /* 0x000fea0003c00000 */
[----:B------:R0:W1:Y:S02]  /*6cc0*/  SHFL.DOWN P6, R38, R37, R36, R35 ;  /* 0x0800002425267389 */ /* 0x00006400000c0023 */
[----:B01----:R-:W-:Y:S05]  /*6cd0*/  ENDCOLLECTIVE ;  /* 0x000000000000791b */ /* 0x003fea0003800000 */
.L_x_7948:
[----:B------:R-:W-:Y:S01]  /*6ce0*/  MOV R37, R46 ;  /* 0x0000002e00257202 */ /* 0x000fe20000000f00 */
[----:B------:R-:W-:-:S07]  /*6cf0*/  IMAD.MOV.U32 R9, RZ, RZ, R38 ;  /* 0x000000ffff097224 */ /* 0x000fce00078e0026 */
[----:B------:R-:W-:Y:S05]  /*6d00*/  WARPSYNC.COLLECTIVE R34, `(.L_x_7949) ;  /* 0x0000000022087348 */ /* 0x000fea0003c00000 */
[----:B------:R0:W1:Y:S02]  /*6d10*/  SHFL.DOWN P6, R38, R37, R36, R35 ;  /* 0x0800002425267389 */ /* 0x00006400000c0023 */
[----:B01----:R-:W-:Y:S05]  /*6d20*/  ENDCOLLECTIVE ;  /* 0x000000000000791b */ /* 0x003fea0003800000 */
.L_x_7949:
[----:B------:R-:W-:Y:S02]  /*6d30*/  IMAD.MOV.U32 R36, RZ, RZ, 0x1 ;  /* 0x00000001ff247424 */ /* 0x000fe400078e00ff */
[----:B------:R-:W-:-:S06]  /*6d40*/  IMAD.MOV.U32 R8, RZ, RZ, R38 ;  /* 0x000000ffff087224 */ /* 0x000fcc00078e0026 */
[----:B------:R-:W-:-:S10]  /*6d50*/  DADD R8, R46, R8 ;  /* 0x000000002e087229 */ /* 0x000fd40000000008 */
[----:B------:R-:W-:-:S07]  /*6d60*/  IMAD.MOV.U32 R37, RZ, RZ, R9 ;  /* 0x000000ffff257224 */ /* 0x000fce00078e0009 */
[----:B------:R-:W-:Y:S05]  /*6d70*/  WARPSYNC.COLLECTIVE R34, `(.L_x_7950) ;  /* 0x0000000022087348 */ /* 0x000fea0003c00000 */
[----:B------:R0:W1:Y:S02]  /*6d80*/  SHFL.DOWN P6, R38, R37, R36, R35 ;  /* 0x0800002425267389 */ /* 0x00006400000c0023 */
[----:B01----:R-:W-:Y:S05]  /*6d90*/  ENDCOLLECTIVE ;  /* 0x000000000000791b */ /* 0x003fea0003800000 */
.L_x_7950:
[----:B------:R-:W-:Y:S02]  /*6da0*/  IMAD.MOV.U32 R37, RZ, RZ, R8 ;  /* 0x000000ffff257224 */ /* 0x000fe400078e0008 */
[----:B------:R-:W-:-:S07]  /*6db0*/  IMAD.MOV.U32 R4, RZ, RZ, R38 ;  /* 0x000000ffff047224 */ /* 0x000fce00078e0026 */
[----:B------:R-:W-:Y:S05]  /*6dc0*/  WARPSYNC.COLLECTIVE R34, `(.L_x_7951) ;  /* 0x0000000022087348 */ /* 0x000fea0003c00000 */
[----:B------:R0:W1:Y:S02]  /*6dd0*/  SHFL.DOWN P6, R38, R37, R36, R35 ;  /* 0x0800002425267389 */ /* 0x00006400000c0023 */
[----:B01----:R-:W-:Y:S05]  /*6de0*/  ENDCOLLECTIVE ;  /* 0x000000000000791b */ /* 0x003fea0003800000 */
.L_x_7951:
[----:B------:R-:W-:Y:S05]  /*6df0*/  BRA `(.L_x_7952) ;  /* 0xffffffc400507947 */ /* 0x000fea000383ffff */
        .weak           $__internal_41_$__cuda_sm20_div_rn_f64_full
        .type           $__internal_41_$__cuda_sm20_div_rn_f64_full,@function
        .size           $__internal_41_$__cuda_sm20_div_rn_f64_full,(.L_x_11608 - $__internal_41_$__cuda_sm20_div_rn_f64_full)
$__internal_41_$__cuda_sm20_div_rn_f64_full:
        /* <DEDUP_REMOVED lines=66> */
.L_x_7954:
        /* <DEDUP_REMOVED lines=16> */
.L_x_7957:
[----:B------:R-:W-:Y:S01]  /*7320*/  LOP3.LUT R3, R37, 0x80000, RZ, 0xfc, !PT ;  /* 0x0008000025037812 */ /* 0x000fe200078efcff */
[----:B------:R-:W-:Y:S01]  /*7330*/  IMAD.MOV.U32 R2, RZ, RZ, R36 ;  /* 0x000000ffff027224 */ /* 0x000fe200078e0024 */
[----:B------:R-:W-:Y:S06]  /*7340*/  BRA `(.L_x_7955) ;  /* 0x0000000000087947 */ /* 0x000fec0003800000 */
.L_x_7956:
[----:B------:R-:W-:Y:S01]  /*7350*/  LOP3.LUT R3, R39, 0x80000, RZ, 0xfc, !PT ;  /* 0x0008000027037812 */ /* 0x000fe200078efcff */
[----:B------:R-:W-:-:S07]  /*7360*/  IMAD.MOV.U32 R2, RZ, RZ, R38 ;  /* 0x000000ffff027224 */ /* 0x000fce00078e0026 */
.L_x_7955:
[----:B------:R-:W-:Y:S05]  /*7370*/  BSYNC.RECONVERGENT B0 ;  /* 0x0000000000007941 */ /* 0x000fea0003800200 */
.L_x_7953:
[----:B------:R-:W-:Y:S02]  /*7380*/  IMAD.MOV.U32 R4, RZ, RZ, R2 ;  /* 0x000000ffff047224 */ /* 0x000fe400078e0002 */
[----:B------:R-:W-:Y:S02]  /*7390*/  IMAD.MOV.U32 R5, RZ, RZ, R3 ;  /* 0x000000ffff057224 */ /* 0x000fe400078e0003 */
[----:B------:R-:W-:Y:S02]  /*73a0*/  IMAD.MOV.U32 R2, RZ, RZ, R0 ;  /* 0x000000ffff027224 */ /* 0x000fe400078e0000 */
[----:B------:R-:W-:-:S04]  /*73b0*/  IMAD.MOV.U32 R3, RZ, RZ, 0x0 ;  /* 0x00000000ff037424 */ /* 0x000fc800078e00ff */
[----:B------:R-:W-:Y:S05]  /*73c0*/  RET.REL.NODEC R2 `(_ZN2at6native43_GLOBAL__N__9ae7fba5_10_SoftMax_cu_9f978f6322cunn_SoftMaxForwardRegIdddNS1_22SoftMaxForwardEpilogueElLi8EEEvPT1_PKT_T3_) ;  /* 0xffffff8c020c7950 */ /* 0x000fea0003c3ffff */
.L_x_7958:
        /* <DEDUP_REMOVED lines=11> */
.L_x_11608:


//--------------------- .text._ZN2at6native43_GLOBAL__N__9ae7fba5_10_SoftMax_cu_9f978f6322cunn_SoftMaxForwardRegIdddNS1_22SoftMaxForwardEpilogueElLi7EEEvPT1_PKT_T3_ --------------------------
	.section	.text._ZN2at6native43_GLOBAL__N__9ae7fba5_10_SoftMax_cu_9f978f6322cunn_SoftMaxForwardRegIdddNS1_22SoftMaxForwardEpilogueElLi7EEEvPT1_PKT_T3_,"ax",@progbits
	.align	128
.text._ZN2at6native43_GLOBAL__N__9ae7fba5_10_SoftMax_cu_9f978f6322cunn_SoftMaxForwardRegIdddNS1_22SoftMaxForwardEpilogueElLi7EEEvPT1_PKT_T3_:
        .type           _ZN2at6native43_GLOBAL__N__9ae7fba5_10_SoftMax_cu_9f978f6322cunn_SoftMaxForwardRegIdddNS1_22SoftMaxForwardEpilogueElLi7EEEvPT1_PKT_T3_,@function
        .size           _ZN2at6native43_GLOBAL__N__9ae7fba5_10_SoftMax_cu_9f978f6322cunn_SoftMaxForwardRegIdddNS1_22SoftMaxForwardEpilogueElLi7EEEvPT1_PKT_T3_,(.L_x_11610 - _ZN2at6native43_GLOBAL__N__9ae7fba5_10_SoftMax_cu_9f978f6322cunn_SoftMaxForwardRegIdddNS1_22SoftMaxForwardEpilogueElLi7EEEvPT1_PKT_T3_)
        .other          _ZN2at6native43_GLOBAL__N__9ae7fba5_10_SoftMax_cu_9f978f6322cunn_SoftMaxForwardRegIdddNS1_22SoftMaxForwardEpilogueElLi7EEEvPT1_PKT_T3_,@"STO_CUDA_ENTRY STV_DEFAULT"
_ZN2at6native43_GLOBAL__N__9ae7fba5_10_SoftMax_cu_9f978f6322cunn_SoftMaxForwardRegIdddNS1_22SoftMaxForwardEpilogueElLi7EEEvPT1_PKT_T3_:
        /* <DEDUP_REMOVED lines=21> */
[----:B------:R-:W-:Y:S02]  /*0150*/  @!P1 IMAD.MOV.U32 R29, RZ, RZ, RZ ;  /* 0x000000ffff1d9224 */ /* 0x000fe400078e00ff */
[----:B------:R-:W-:-:S03]  /*0160*/  VIADD R18, R22, UR6 ;  /* 0x0000000616127c36 */ /* 0x000fc60008000000 */
[----:B------:R-:W2:Y:S01]  /*0170*/  @!P2 LDC.64 R24, c[0x0][0x388] ;  /* 0x0000e200ff18ab82 */ /* 0x000ea20000000a00 */
[----:B0-----:R-:W-:-:S04]  /*0180*/  @!P0 LEA R8, P3, R4, R8, 0x3 ;  /* 0x0000000804088211 */ /* 0x001fc800078618ff */
[----:B------:R-:W-:-:S05]  /*0190*/  @!P0 LEA.HI.X R9, R4, R9, R5, 0x3, P3 ;  /* 0x0000000904098211 */ /* 0x000fca00018f1c05 */
[----:B----4-:R2:W3:Y:S01]  /*01a0*/  @!P0 LDG.E.64 R2, desc[UR8][R8.64] ;  /* 0x0000000808028981 */ /* 0x0104e2000c1e1b00 */
[----:B------:R-:W-:Y:S01]  /*01b0*/  @!P1 IMAD.WIDE.U32 R4, R35, UR7, R28 ;  /* 0x0000000723049c25 */ /* 0x000fe2000f8e001c */
[----:B------:R-:W-:-:S03]  /*01c0*/  ISETP.GE.U32.AND P3, PT, R18, R35, PT ;  /* 0x000000231200720c */ /* 0x000fc60003f66070 */
[----:B------:R-:W-:Y:S01]  /*01d0*/  @!P1 IMAD R5, R0, UR7, R5 ;  /* 0x0000000700059c24 */ /* 0x000fe2000f8e0205 */
[C---:B-1----:R-:W-:Y:S02]  /*01e0*/  @!P1 LEA R10, P4, R4.reuse, R10, 0x3 ;  /* 0x0000000a040a9211 */ /* 0x042fe400078818ff */
[----:B------:R-:W-:Y:S02]  /*01f0*/  ISETP.GE.AND.EX P3, PT, RZ, R0, PT, P3 ;  /* 0x00000000ff00720c */ /* 0x000fe40003f66330 */
[----:B------:R-:W-:-:S05]  /*0200*/  @!P1 LEA.HI.X R11, R4, R11, R5, 0x3, P4 ;  /* 0x0000000b040b9211 */ /* 0x000fca00020f1c05 */
[----:B------:R0:W4:Y:S01]  /*0210*/  @!P1 LDG.E.64 R30, desc[UR8][R10.64] ;  /* 0x000000080a1e9981 */ /* 0x000122000c1e1b00 */
[----:B------:R-:W-:Y:S01]  /*0220*/  @!P2 IMAD.MOV.U32 R23, RZ, RZ, RZ ;  /* 0x000000ffff17a224 */ /* 0x000fe200078e00ff */
[----:B------:R-:W-:Y:S01]  /*0230*/  IADD3 R14, PT, PT, R18, UR6, RZ ;  /* 0x00000006120e7c10 */ /* 0x000fe2000fffe0ff */
[----:B------:R-:W-:-:S03]  /*0240*/  @!P2 IMAD.WIDE.U32 R4, R35, UR7, R22 ;  /* 0x000000072304ac25 */ /* 0x000fc6000f8e0016 */
[----:B------:R-:W0:Y:S01]  /*0250*/  @!P3 LDC.64 R36, c[0x0][0x388] ;  /* 0x0000e200ff24bb82 */ /* 0x000e220000000a00 */
[----:B------:R-:W-:Y:S01]  /*0260*/  ISETP.GE.U32.AND P4, PT, R14, R35, PT ;  /* 0x000000230e00720c */ /* 0x000fe20003f86070 */
[----:B------:R-:W-:Y:S01]  /*0270*/  @!P2 IMAD R5, R0, UR7, R5 ;  /* 0x000000070005ac24 */ /* 0x000fe2000f8e0205 */
[C---:B--2---:R-:W-:Y:S02]  /*0280*/  @!P2 LEA R8, P5, R4.reuse, R24, 0x3 ;  /* 0x000000180408a211 */ /* 0x044fe400078a18ff */
[----:B------:R-:W-:Y:S02]  /*0290*/  ISETP.GE.AND.EX P4, PT, RZ, R0, PT, P4 ;  /* 0x00000000ff00720c */ /* 0x000fe40003f86340 */
[----:B------:R-:W-:-:S05]  /*02a0*/  @!P2 LEA.HI.X R9, R4, R25, R5, 0x3, P5 ;  /* 0x000000190409a211 */ /* 0x000fca00028f1c05 */
[----:B------:R1:W2:Y:S01]  /*02b0*/  @!P2 LDG.E.64 R26, desc[UR8][R8.64] ;  /* 0x00000008081aa981 */ /* 0x0002a2000c1e1b00 */
[----:B------:R-:W-:Y:S02]  /*02c0*/  @!P3 IMAD.MOV.U32 R19, RZ, RZ, RZ ;  /* 0x000000ffff13b224 */ /* 0x000fe400078e00ff */
[----:B------:R-:W-:-:S03]  /*02d0*/  @!P3 IMAD.WIDE.U32 R4, R35, UR7, R18 ;  /* 0x000000072304bc25 */ /* 0x000fc6000f8e0012 */
[----:B------:R-:W1:Y:S01]  /*02e0*/  @!P4 LDC.64 R24, c[0x0][0x388] ;  /* 0x0000e200ff18cb82 */ /* 0x000e620000000a00 */
[----:B------:R-:W-:Y:S01]  /*02f0*/  @!P3 IMAD R5, R0, UR7, R5 ;  /* 0x000000070005bc24 */ /* 0x000fe2000f8e0205 */
[----:B0-----:R-:W-:-:S04]  /*0300*/  @!P3 LEA R10, P5, R4, R36, 0x3 ;  /* 0x00000024040ab211 */ /* 0x001fc800078a18ff */
[----:B------:R-:W-:-:S05]  /*0310*/  @!P3 LEA.HI.X R11, R4, R37, R5, 0x3, P5 ;  /* 0x00000025040bb211 */ /* 0x000fca00028f1c05 */
[----:B------:R0:W5:Y:S01]  /*0320*/  @!P3 LDG.E.64 R20, desc[UR8][R10.64] ;  /* 0x000000080a14b981 */ /* 0x000162000c1e1b00 */
[----:B------:R-:W-:Y:S02]  /*0330*/  @!P4 IMAD.MOV.U32 R15, RZ, RZ, RZ ;  /* 0x000000ffff0fc224 */ /* 0x000fe400078e00ff */
[----:B------:R-:W-:-:S04]  /*0340*/  @!P4 IMAD.WIDE.U32 R4, R35, UR7, R14 ;  /* 0x000000072304cc25 */ /* 0x000fc8000f8e000e */
[----:B------:R-:W-:Y:S01]  /*0350*/  @!P4 IMAD R5, R0, UR7, R5 ;  /* 0x000000070005cc24 */ /* 0x000fe2000f8e0205 */
[----:B-1----:R-:W-:-:S04]  /*0360*/  @!P4 LEA R8, P5, R4, R24, 0x3 ;  /* 0x000000180408c211 */ /* 0x002fc800078a18ff */
[----:B------:R-:W-:-:S05]  /*0370*/  @!P4 LEA.HI.X R9, R4, R25, R5, 0x3, P5 ;  /* 0x000000190409c211 */ /* 0x000fca00028f1c05 */
[----:B------:R1:W5:Y:S01]  /*0380*/  @!P4 LDG.E.64 R16, desc[UR8][R8.64] ;  /* 0x000000080810c981 */ /* 0x000362000c1e1b00 */
[----:B------:R-:W-:Y:S01]  /*0390*/  @!P0 IMAD.MOV.U32 R4, RZ, RZ, -0x1 ;  /* 0xffffffffff048424 */ /* 0x000fe200078e00ff */
[----:B------:R-:W-:Y:S01]  /*03a0*/  P2R R44, PR, RZ, 0x2 ;  /* 0x00000002ff2c7803 */ /* 0x000fe20000000000 */
[----:B------:R-:W-:Y:S01]  /*03b0*/  @!P0 IMAD.MOV.U32 R5, RZ, RZ, 0x7fefffff ;  /* 0x7fefffffff058424 */ /* 0x000fe200078e00ff */
[----:B------:R-:W-:Y:S01]  /*03c0*/  P2R R36, PR, RZ, 0x1 ;  /* 0x00000001ff247803 */ /* 0x000fe20000000000 */
[----:B------:R-:W-:Y:S02]  /*03d0*/  @!P0 IMAD.MOV.U32 R25, RZ, RZ, R4 ;  /* 0x000000ffff198224 */ /* 0x000fe400078e0004 */
[----:B0-----:R-:W-:Y:S02]  /*03e0*/  IMAD.MOV.U32 R10, RZ, RZ, -0x1 ;  /* 0xffffffffff0a7424 */ /* 0x001fe400078e00ff */
[----:B------:R-:W-:Y:S02]  /*03f0*/  IMAD.MOV.U32 R11, RZ, RZ, -0x100001 ;  /* 0xffefffffff0b7424 */ /* 0x000fe400078e00ff */
[----:B-1----:R-:W-:Y:S01]  /*0400*/  VIADD R8, R14, UR6 ;  /* 0x000000060e087c36 */ /* 0x002fe20008000000 */
[----:B---3--:R-:W-:Y:S01]  /*0410*/  @!P0 DSETP.MAX.AND P5, P6, R2, -R4, PT ;  /* 0x800000040200822a */ /* 0x008fe20003eaf000 */
[----:B------:R-:W-:-:S05]  /*0420*/  @!P0 IMAD.MOV.U32 R4, RZ, RZ, R2 ;  /* 0x000000ffff048224 */ /* 0x000fca00078e0002 */
[----:B------:R-:W-:Y:S02]  /*0430*/  @!P0 SEL R25, R4, R25, P5 ;  /* 0x0000001904198207 */ /* 0x000fe40002800000 */
[----:B------:R-:W-:-:S03]  /*0440*/  @!P0 MOV R4, R3 ;  /* 0x0000000300048202 */ /* 0x000fc60000000f00 */
[----:B------:R-:W-:Y:S01]  /*0450*/  @!P0 IMAD.MOV.U32 R10, RZ, RZ, R25 ;  /* 0x000000ffff0a8224 */ /* 0x000fe200078e0019 */
[----:B------:R-:W-:Y:S02]  /*0460*/  @!P0 FSEL R4, R4, -R5, P5 ;  /* 0x8000000504048208 */ /* 0x000fe40002800000 */
[----:B------:R-:W-:-:S04]  /*0470*/  @!P0 LOP3.LUT R5, R5, 0x80000, RZ, 0xfc, !PT ;  /* 0x0008000005058812 */ /* 0x000fc800078efcff */
[----:B------:R-:W-:Y:S01]  /*0480*/  @!P0 SEL R4, R5, R4, P6 ;  /* 0x0000000405048207 */ /* 0x000fe20003000000 */
[----:B----4-:R-:W-:-:S04]  /*0490*/  @!P1 IMAD.MOV.U32 R5, RZ, RZ, R30 ;  /* 0x000000ffff059224 */ /* 0x010fc800078e001e */
[----:B------:R-:W-:Y:S02]  /*04a0*/  @!P0 IMAD.MOV.U32 R11, RZ, RZ, R4 ;  /* 0x000000ffff0b8224 */ /* 0x000fe400078e0004 */
[----:B------:R-:W-:-:S04]  /*04b0*/  @!P1 IMAD.MOV.U32 R4, RZ, RZ, R10 ;  /* 0x000000ffff049224 */ /* 0x000fc800078e000a */
[----:B------:R-:W-:-:S06]  /*04c0*/  @!P1 DSETP.MAX.AND P5, P6, R10, R30, PT ;  /* 0x0000001e0a00922a */ /* 0x000fcc0003eaf000 */
[----:B------:R-:W-:Y:S01]  /*04d0*/  @!P1 SEL R9, R4, R5, P5 ;  /* 0x0000000504099207 */ /* 0x000fe20002800000 */
[----:B------:R-:W-:Y:S01]  /*04e0*/  @!P1 IMAD.MOV.U32 R5, RZ, RZ, R31 ;  /* 0x000000ffff059224 */ /* 0x000fe200078e001f */
[----:B------:R-:W-:-:S03]  /*04f0*/  @!P1 MOV R4, R11 ;  /* 0x0000000b00049202 */ /* 0x000fc60000000f00 */
[----:B------:R-:W-:Y:S01]  /*0500*/  @!P1 IMAD.MOV.U32 R10, RZ, RZ, R9 ;  /* 0x000000ffff0a9224 */ /* 0x000fe200078e0009 */
[----:B------:R-:W-:Y:S02]  /*0510*/  @!P1 FSEL R4, R4, R5, P5 ;  /* 0x0000000504049208 */ /* 0x000fe40002800000 */
[----:B------:R-:W-:-:S04]  /*0520*/  @!P1 LOP3.LUT R5, R5, 0x80000, RZ, 0xfc, !PT ;  /* 0x0008000005059812 */ /* 0x000fc800078efcff */
[----:B------:R-:W-:Y:S01]  /*0530*/  @!P1 SEL R11, R5, R4, P6 ;  /* 0x00000004050b9207 */ /* 0x000fe20003000000 */
[----:B--2---:R-:W-:Y:S02]  /*0540*/  @!P2 IMAD.MOV.U32 R5, RZ, RZ, R26 ;  /* 0x000000ffff05a224 */ /* 0x004fe400078e001a */
[----:B------:R-:W-:-:S03]  /*0550*/  @!P2 IMAD.MOV.U32 R4, RZ, RZ, R10 ;  /* 0x000000ffff04a224 */ /* 0x000fc600078e000a */
[----:B------:R-:W-:-:S06]  /*0560*/  @!P2 DSETP.MAX.AND P5, P6, R10, R26, PT ;  /* 0x0000001a0a00a22a */ /* 0x000fcc0003eaf000 */
[----:B------:R-:W-:Y:S01]  /*0570*/  @!P2 SEL R9, R4, R5, P5 ;  /* 0x000000050409a207 */ /* 0x000fe20002800000 */
[----:B------:R-:W-:Y:S02]  /*0580*/  @!P2 IMAD.MOV.U32 R5, RZ, RZ, R27 ;  /* 0x000000ffff05a224 */ /* 0x000fe400078e001b */
[----:B------:R-:W-:Y:S02]  /*0590*/  @!P2 IMAD.MOV.U32 R4, RZ, RZ, R11 ;  /* 0x000000ffff04a224 */ /* 0x000fe400078e000b */
[----:B------:R-:W-:Y:S01]  /*05a0*/  @!P2 IMAD.MOV.U32 R10, RZ, RZ, R9 ;  /* 0x000000ffff0aa224 */ /* 0x000fe200078e0009 */
[----:B-----5:R-:W-:Y:S02]  /*05b0*/  @!P3 MOV R9, R21 ;  /* 0x000000150009b202 */ /* 0x020fe40000000f00 */
[----:B------:R-:W-:Y:S02]  /*05c0*/  @!P2 FSEL R4, R4, R5, P5 ;  /* 0x000000050404a208 */ /* 0x000fe40002800000 */
[----:B------:R-:W-:Y:S01]  /*05d0*/  @!P2 LOP3.LUT R5, R5, 0x80000, RZ, 0xfc, !PT ;  /* 0x000800000505a812 */ /* 0x000fe200078efcff */
[----:B------:R-:W-:-:S03]  /*05e0*/  @!P4 IMAD.MOV.U32 R39, RZ, RZ, R17 ;  /* 0x000000ffff27c224 */ /* 0x000fc600078e0011 */
[----:B------:R-:W-:Y:S01]  /*05f0*/  @!P2 SEL R11, R5, R4, P6 ;  /* 0x00000004050ba207 */ /* 0x000fe20003000000 */
[----:B------:R-:W-:Y:S02]  /*0600*/  @!P3 IMAD.MOV.U32 R5, RZ, RZ, R20 ;  /* 0x000000ffff05b224 */ /* 0x000fe400078e0014 */
[----:B------:R-:W-:-:S03]  /*0610*/  @!P3 IMAD.MOV.U32 R4, RZ, RZ, R10 ;  /* 0x000000ffff04b224 */ /* 0x000fc600078e000a */
[----:B------:R-:W-:-:S06]  /*0620*/  @!P3 DSETP.MAX.AND P5, P6, R10, R20, PT ;  /* 0x000000140a00b22a */ /* 0x000fcc0003eaf000 */
[----:B------:R-:W-:Y:S01]  /*0630*/  @!P3 SEL R5, R4, R5, P5 ;  /* 0x000000050405b207 */ /* 0x000fe20002800000 */
[----:B------:R-:W-:-:S04]  /*0640*/  @!P3 IMAD.MOV.U32 R4, RZ, RZ, R11 ;  /* 0x000000ffff04b224 */ /* 0x000fc800078e000b */
[----:B------:R-:W-:Y:S01]  /*0650*/  @!P3 IMAD.MOV.U32 R10, RZ, RZ, R5 ;  /* 0x000000ffff0ab224 */ /* 0x000fe200078e0005 */
[----:B------:R-:W-:Y:S01]  /*0660*/  @!P3 FSEL R4, R4, R9, P5 ;  /* 0x000000090404b208 */ /* 0x000fe20002800000 */
[----:B------:R-:W-:Y:S01]  /*0670*/  @!P4 IMAD.MOV.U32 R5, RZ, RZ, R16 ;  /* 0x000000ffff05c224 */ /* 0x000fe200078e0010 */
[----:B------:R-:W-:-:S04]  /*0680*/  @!P3 LOP3.LUT R9, R9, 0x80000, RZ, 0xfc, !PT ;  /* 0x000800000909b812 */ /* 0x000fc800078efcff */
[----:B------:R-:W-:Y:S01]  /*0690*/  @!P3 SEL R11, R9, R4, P6 ;  /* 0x00000004090bb207 */ /* 0x000fe20003000000 */
[----:B------:R-:W-:-:S05]  /*06a0*/  @!P4 IMAD.MOV.U32 R4, RZ, RZ, R10 ;  /* 0x000000ffff04c224 */ /* 0x000fca00078e000a */
[----:B------:R-:W-:-:S06]  /*06b0*/  @!P4 DSETP.MAX.AND P5, P6, R10, R16, PT ;  /* 0x000000100a00c22a */ /* 0x000fcc0003eaf000 */
[----:B------:R-:W-:Y:S02]  /*06c0*/  @!P4 SEL R37, R4, R5, P5 ;  /* 0x000000050425c207 */ /* 0x000fe40002800000 */
[----:B------:R-:W-:Y:S02]  /*06d0*/  @!P4 MOV R4, R11 ;  /* 0x0000000b0004c202 */ /* 0x000fe40000000f00 */
[----:B------:R-:W-:Y:S02]  /*06e0*/  @!P4 LOP3.LUT R5, R39, 0x80000, RZ, 0xfc, !PT ;  /* 0x000800002705c812 */ /* 0x000fe400078efcff */
[----:B------:R-:W-:Y:S02]  /*06f0*/  @!P4 FSEL R4, R4, R39, P5 ;  /* 0x000000270404c208 */ /* 0x000fe40002800000 */
[C---:B------:R-:W-:Y:S02]  /*0700*/  ISETP.GE.U32.AND P5, PT, R8.reuse, R35, PT ;  /* 0x000000230800720c */ /* 0x040fe40003fa6070 */
[----:B------:R-:W-:Y:S01]  /*0710*/  @!P4 SEL R11, R5, R4, P6 ;  /* 0x00000004050bc207 */ /* 0x000fe20003000000 */
[----:B------:R-:W-:Y:S01]  /*0720*/  VIADD R4, R8, UR6 ;  /* 0x0000000608047c36 */ /* 0x000fe20008000000 */
        /* <DEDUP_REMOVED lines=8> */
[----:B------:R-:W2:Y:S01]  /*07b0*/  @!P5 LDG.E.64 R12, desc[UR8][R24.64] ;  /* 0x00000008180cd981 */ /* 0x000ea2000c1e1b00 */
[----:B------:R-:W-:Y:S01]  /*07c0*/  ISETP.GE.AND.EX P1, PT, RZ, R0, PT, P6 ;  /* 0x00000000ff00720c */ /* 0x000fe20003f26360 */
[----:B------:R-:W-:Y:S01]  /*07d0*/  @!P4 IMAD.MOV.U32 R10, RZ, RZ, R37 ;  /* 0x000000ffff0ac224 */ /* 0x000fe200078e0025 */
[----:B------:R-:W0:Y:S01]  /*07e0*/  S2UR UR5, SR_CgaCtaId ;  /* 0x00000000000579c3 */ /* 0x000e220000008800 */
[----:B------:R-:W-:Y:S01]  /*07f0*/  UMOV UR4, 0x400 ;  /* 0x0000040000047882 */ /* 0x000fe20000000000 */
[----:B------:R-:W-:-:S09]  /*0800*/  P2R R39, PR, RZ, 0x2 ;  /* 0x00000002ff277803 */ /* 0x000fd20000000000 */
[----:B------:R-:W1:Y:S01]  /*0810*/  @!P1 LDC.64 R40, c[0x0][0x388] ;  /* 0x0000e200ff289b82 */ /* 0x000e620000000a00 */
[----:B------:R-:W-:Y:S02]  /*0820*/  @!P1 IMAD.MOV.U32 R5, RZ, RZ, RZ ;  /* 0x000000ffff059224 */ /* 0x000fe400078e00ff */
[----:B------:R-:W-:-:S04]  /*0830*/  @!P1 IMAD.WIDE.U32 R42, R35, UR7, R4 ;  /* 0x00000007232a9c25 */ /* 0x000fc8000f8e0004 */
[----:B------:R-:W-:Y:S01]  /*0840*/  @!P1 IMAD R34, R0, UR7, R43 ;  /* 0x0000000700229c24 */ /* 0x000fe2000f8e022b */
[----:B-1----:R-:W-:-:S04]  /*0850*/  @!P1 LEA R40, P6, R42, R40, 0x3 ;  /* 0x000000282a289211 */ /* 0x002fc800078c18ff */
[----:B------:R-:W-:-:S05]  /*0860*/  @!P1 LEA.HI.X R41, R42, R41, R34, 0x3, P6 ;  /* 0x000000292a299211 */ /* 0x000fca00030f1c22 */
[----:B------:R-:W3:Y:S01]  /*0870*/  @!P1 LDG.E.64 R6, desc[UR8][R40.64] ;  /* 0x0000000828069981 */ /* 0x000ee2000c1e1b00 */
[----:B------:R-:W-:Y:S01]  /*0880*/  @!P5 IMAD.MOV.U32 R34, RZ, RZ, R10 ;  /* 0x000000ffff22d224 */ /* 0x000fe200078e000a */
[----:B0-----:R-:W-:Y:S02]  /*0890*/  ULEA UR4, UR5, UR4, 0x18 ;  /* 0x0000000405047291 */ /* 0x001fe4000f8ec0ff */
[----:B------:R-:W-:Y:S01]  /*08a0*/  USHF.R.U32.HI UR5, URZ, 0x5, UR6 ;  /* 0x00000005ff057899 */ /* 0x000fe20008011606 */
[----:B------:R-:W-:Y:S06]  /*08b0*/  BAR.SYNC.DEFER_BLOCKING 0x0 ;  /* 0x0000000000007b1d */ /* 0x000fec0000010000 */
[----:B--2---:R-:W-:Y:S01]  /*08c0*/  @!P5 DSETP.MAX.AND P6, P0, R10, R12, PT ;  /* 0x0000000c0a00d22a */ /* 0x004fe200038cf000 */
[----:B------:R-:W-:-:S02]  /*08d0*/  @!P5 IMAD.MOV.U32 R43, RZ, RZ, R12 ;  /* 0x000000ffff2bd224 */ /* 0x000fc400078e000c */
[----:B------:R-:W-:-:S03]  /*08e0*/  @!P5 IMAD.MOV.U32 R37, RZ, RZ, R13 ;  /* 0x000000ffff25d224 */ /* 0x000fc600078e000d */
[----:B------:R-:W-:Y:S02]  /*08f0*/  @!P5 SEL R43, R34, R43, P6 ;  /* 0x0000002b222bd207 */ /* 0x000fe40003000000 */
[----:B------:R-:W-:-:S04]  /*0900*/  @!P5 MOV R34, R11 ;  /* 0x0000000b0022d202 */ /* 0x000fc80000000f00 */
[----:B------:R-:W-:Y:S02]  /*0910*/  @!P5 FSEL R34, R34, R37, P6 ;  /* 0x000000252222d208 */ /* 0x000fe40003000000 */
[----:B------:R-:W-:Y:S01]  /*0920*/  @!P5 LOP3.LUT R37, R37, 0x80000, RZ, 0xfc, !PT ;  /* 0x000800002525d812 */ /* 0x000fe200078efcff */
[----:B------:R-:W-:-:S03]  /*0930*/  @!P5 IMAD.MOV.U32 R10, RZ, RZ, R43 ;  /* 0x000000ffff0ad224 */ /* 0x000fc600078e002b */
[----:B------:R-:W-:Y:S01]  /*0940*/  @!P5 SEL R11, R37, R34, P0 ;  /* 0x00000022250bd207 */ /* 0x000fe20000000000 */
[----:B------:R-:W-:-:S04]  /*0950*/  @!P1 IMAD.MOV.U32 R24, RZ, RZ, R10 ;  /* 0x000000ffff189224 */ /* 0x000fc800078e000a */
        /* <DEDUP_REMOVED lines=32> */
[----:B0-----:R-:W-:-:S06]  /*0b60*/  DSETP.GEU.AND P6, PT, R36, R10, PT ;  /* 0x0000000a2400722a */ /* 0x001fcc0003fce000 */
[----:B------:R-:W-:Y:S02]  /*0b70*/  FSEL R40, R10, R36, !P6 ;  /* 0x000000240a287208 */ /* 0x000fe40007000000 */
[----:B------:R-:W-:Y:S02]  /*0b80*/  FSEL R41, R11, R37, !P6 ;  /* 0x000000250b297208 */ /* 0x000fe40007000000 */
[----:B------:R-:W-:-:S13]  /*0b90*/  LOP3.LUT P6, R24, R32, 0x1f, RZ, 0xc0, !PT ;  /* 0x0000001f20187812 */ /* 0x000fda00078cc0ff */
[----:B------:R0:W-:Y:S01]  /*0ba0*/  @!P6 STS.64 [R25], R40 ;  /* 0x000000281900e388 */ /* 0x0001e20000000a00 */
[----:B------:R-:W-:Y:S01]  /*0bb0*/  BAR.SYNC.DEFER_BLOCKING 0x0 ;  /* 0x0000000000007b1d */ /* 0x000fe20000010000 */
[----:B------:R-:W-:Y:S01]  /*0bc0*/  ISETP.GE.U32.AND P6, PT, R32, UR5, PT ;  /* 0x0000000520007c0c */ /* 0x000fe2000bfc6070 */
[----:B------:R-:W-:Y:S01]  /*0bd0*/  IMAD.MOV.U32 R10, RZ, RZ, -0x1 ;  /* 0xffffffffff0a7424 */ /* 0x000fe200078e00ff */
[----:B------:R-:W-:Y:S01]  /*0be0*/  LEA R24, R24, UR4, 0x3 ;  /* 0x0000000418187c11 */ /* 0x000fe2000f8e18ff */
[----:B------:R-:W-:Y:S01]  /*0bf0*/  IMAD.MOV.U32 R11, RZ, RZ, -0x100001 ;  /* 0xffefffffff0b7424 */ /* 0x000fe200078e00ff */
[----:B0-----:R-:W-:-:S09]  /*0c00*/  P2R R40, PR, RZ, 0x40 ;  /* 0x00000040ff287803 */ /* 0x001fd20000000000 */
        /* <DEDUP_REMOVED lines=9> */
[----:B-1----:R-:W0:Y:S04]  /*0ca0*/  SHFL.DOWN PT, R43, R11, 0x10, 0x1f ;  /* 0x0a001f000b2b7f89 */ /* 0x002e2800000e0000 */
[----:B------:R-:W1:Y:S01]  /*0cb0*/  SHFL.DOWN PT, R36, R10, 0x10, 0x1f ;  /* 0x0a001f000a247f89 */ /* 0x000e6200000e0000 */
[----:B0-----:R-:W-:Y:S01]  /*0cc0*/  IMAD.MOV.U32 R25, RZ, RZ, R43 ;  /* 0x000000ffff197224 */ /* 0x001fe200078e002b */
[----:B-1----:R-:W-:-:S06]  /*0cd0*/  MOV R24, R36 ;  /* 0x0000002400187202 */ /* 0x002fcc0000000f00 */
[----:B------:R-:W-:-:S06]  /*0ce0*/  DSETP.GEU.AND P6, PT, R10, R24, PT ;  /* 0x000000180a00722a */ /* 0x000fcc0003fce000 */
[----:B------:R-:W-:Y:S02]  /*0cf0*/  FSEL R43, R43, R11, !P6 ;  /* 0x0000000b2b2b7208 */ /* 0x000fe40007000000 */
[----:B------:R-:W-:-:S03]  /*0d00*/  FSEL R44, R36, R10, !P6 ;  /* 0x0000000a242c7208 */ /* 0x000fc60007000000 */
[----:B------:R-:W-:Y:S02]  /*0d10*/  SHFL.DOWN PT, R11, R43, 0x8, 0x1f ;  /* 0x09001f002b0b7f89 */ /* 0x000fe400000e0000 */
[----:B------:R-:W-:Y:S02]  /*0d20*/  IMAD.MOV.U32 R42, RZ, RZ, R44 ;  /* 0x000000ffff2a7224 */ /* 0x000fe400078e002c */
[----:B------:R-:W0:Y:S04]  /*0d30*/  SHFL.DOWN PT, R10, R44, 0x8, 0x1f ;  /* 0x09001f002c0a7f89 */ /* 0x000e2800000e0000 */
[----:B0-----:R-:W-:-:S06]  /*0d40*/  DSETP.GEU.AND P6, PT, R42, R10, PT ;  /* 0x0000000a2a00722a */ /* 0x001fcc0003fce000 */
[----:B------:R-:W-:Y:S02]  /*0d50*/  FSEL R42, R11, R43, !P6 ;  /* 0x0000002b0b2a7208 */ /* 0x000fe40007000000 */
[----:B------:R-:W-:-:S03]  /*0d60*/  FSEL R47, R10, R44, !P6 ;  /* 0x0000002c0a2f7208 */ /* 0x000fc60007000000 */
[----:B------:R-:W-:Y:S01]  /*0d70*/  SHFL.DOWN PT, R11, R42, 0x4, 0x1f ;  /* 0x08801f002a0b7f89 */ /* 0x000fe200000e0000 */
[----:B------:R-:W-:Y:S02]  /*0d80*/  IMAD.MOV.U32 R25, RZ, RZ, R42 ;  /* 0x000000ffff197224 */ /* 0x000fe400078e002a */
[----:B------:R-:W-:Y:S01]  /*0d90*/  IMAD.MOV.U32 R24, RZ, RZ, R47 ;  /* 0x000000ffff187224 */ /* 0x000fe200078e002f */
[----:B------:R-:W0:Y:S05]  /*0da0*/  SHFL.DOWN PT, R10, R47, 0x4, 0x1f ;  /* 0x08801f002f0a7f89 */ /* 0x000e2a00000e0000 */
        /* <DEDUP_REMOVED lines=10> */
[----:B------:R0:W1:Y:S04]  /*0e50*/  SHFL.DOWN PT, R11, R42, 0x1, 0x1f ;  /* 0x08201f002a0b7f89 */ /* 0x00006800000e0000 */
[----:B------:R0:W2:Y:S02]  /*0e60*/  SHFL.DOWN PT, R10, R43, 0x1, 0x1f ;  /* 0x08201f002b0a7f89 */ /* 0x0000a400000e0000 */
.L_x_8042:
[----:B------:R-:W-:Y:S01]  /*0e70*/  IMAD.MOV.U32 R24, RZ, RZ, R43 ;  /* 0x000000ffff187224 */ /* 0x000fe200078e002b */
[----:B------:R-:W-:Y:S02]  /*0e80*/  MOV R25, R42 ;  /* 0x0000002a00197202 */ /* 0x000fe40000000f00 */
[----:B------:R-:W-:Y:S02]  /*0e90*/  P2R R33, PR, RZ, 0x1 ;  /* 0x00000001ff217803 */ /* 0x000fe40000000000 */
[----:B------:R-:W-:Y:S02]  /*0ea0*/  ISETP.NE.AND P0, PT, R38, RZ, PT ;  /* 0x000000ff2600720c */ /* 0x000fe40003f05270 */
[----:B-12---:R-:W-:-:S06]  /*0eb0*/  DSETP.GEU.AND P6, PT, R24, R10, PT ;  /* 0x0000000a1800722a */ /* 0x006fcc0003fce000 */
[----:B------:R-:W-:Y:S02]  /*0ec0*/  FSEL R10, R10, R43, !P6 ;  /* 0x0000002b0a0a7208 */ /* 0x000fe40007000000 */
[----:B------:R-:W-:Y:S02]  /*0ed0*/  FSEL R11, R11, R42, !P6 ;  /* 0x0000002a0b0b7208 */ /* 0x000fe40007000000 */
[----:B------:R-:W-:-:S13]  /*0ee0*/  ISETP.NE.AND P6, PT, R32, RZ, PT ;  /* 0x000000ff2000720c */ /* 0x000fda0003fc5270 */
[----:B------:R2:W-:Y:S01]  /*0ef0*/  @!P6 STS.64 [UR4], R10 ;  /* 0x0000000aff00e988 */ /* 0x0005e20008000a04 */
[----:B------:R-:W-:-:S04]  /*0f00*/  @!P6 PLOP3.LUT P0, PT, PT, PT, PT, 0x80, 0x8 ;  /* 0x000000000008e81c */ /* 0x000fc80003f0f070 */
[----:B------:R-:W-:Y:S02]  /*0f10*/  P2R R38, PR, RZ, 0x1 ;  /* 0x00000001ff267803 */ /* 0x000fe40000000000 */
[----:B------:R-:W-:-:S13]  /*0f20*/  ISETP.NE.AND P0, PT, R33, RZ, PT ;  /* 0x000000ff2100720c */ /* 0x000fda0003f05270 */
.L_x_7959:
[----:B------:R-:W-:Y:S05]  /*0f30*/  WARPSYNC.ALL ;  /* 0x0000000000007948 */ /* 0x000fea0003800000 */
[----:B------:R-:W-:Y:S01]  /*0f40*/  BAR.SYNC.DEFER_BLOCKING 0x0 ;  /* 0x0000000000007b1d */ /* 0x000fe20000010000 */
[----:B------:R-:W-:-:S05]  /*0f50*/  CS2R R24, SRZ ;  /* 0x0000000000187805 */ /* 0x000fca000001ff00 */
[----:B------:R-:W-:Y:S01]  /*0f60*/  BSSY.RECONVERGENT B0, `(.L_x_7961) ;  /* 0x0000040000007945 */ /* 0x000fe20003800200 */
[----:B-12---:R-:W1:Y:S03]  /*0f70*/  LDS.64 R10, [UR4] ;  /* 0x00000004ff0a7984 */ /* 0x006e660008000a00 */
[----:B------:R-:W-:Y:S05]  /*0f80*/  @P0 BRA `(.L_x_7962) ;  /* 0x0000000000f40947 */ /* 0x000fea0003800000 */
[----:B-1----:R-:W-:Y:S01]  /*0f90*/  DADD R24, R2, -R10 ;  /* 0x0000000002187229 */ /* 0x002fe2000000080a */
        /* <DEDUP_REMOVED lines=58> */
.L_x_7964:
[----:B------:R-:W-:Y:S05]  /*1340*/  BSYNC.RECONVERGENT B1 ;  /* 0x0000000000017941 */ /* 0x000fea0003800200 */
.L_x_7963:
[----:B------:R-:W-:-:S11]  /*1350*/  DADD R24, RZ, R36 ;  /* 0x00000000ff187229 */ /* 0x000fd60000000024 */
.L_x_7962:
[----:B------:R-:W-:Y:S05]  /*1360*/  BSYNC.RECONVERGENT B0 ;  /* 0x0000000000007941 */ /* 0x000fea0003800200 */
.L_x_7961:
[----:B------:R-:W-:Y:S04]  /*1370*/  BSSY.RECONVERGENT B0, `(.L_x_7965) ;  /* 0x000003f000007945 */ /* 0x000fe80003800200 */
        /* <DEDUP_REMOVED lines=60> */
.L_x_7968:
[----:B------:R-:W-:Y:S05]  /*1740*/  BSYNC.RECONVERGENT B1 ;  /* 0x0000000000017941 */ /* 0x000fea0003800200 */
.L_x_7967:
[----:B------:R-:W-:-:S11]  /*1750*/  DADD R24, R24, R42 ;  /* 0x0000000018187229 */ /* 0x000fd6000000002a */
.L_x_7966:
[----:B------:R-:W-:Y:S05]  /*1760*/  BSYNC.RECONVERGENT B0 ;  /* 0x0000000000007941 */ /* 0x000fea0003800200 */
.L_x_7965:
        /* <DEDUP_REMOVED lines=61> */
.L_x_7972:
[----:B------:R-:W-:Y:S05]  /*1b40*/  BSYNC.RECONVERGENT B1 ;  /* 0x0000000000017941 */ /* 0x000fea0003800200 */
.L_x_7971:
[----:B------:R-:W-:-:S11]  /*1b50*/  DADD R24, R24, R42 ;  /* 0x0000000018187229 */ /* 0x000fd6000000002a */
.L_x_7970:
[----:B------:R-:W-:Y:S05]  /*1b60*/  BSYNC.RECONVERGENT B0 ;  /* 0x0000000000007941 */ /* 0x000fea0003800200 */
.L_x_7969:
        /* <DEDUP_REMOVED lines=61> */
.L_x_7976:
[----:B------:R-:W-:Y:S05]  /*1f40*/  BSYNC.RECONVERGENT B1 ;  /* 0x0000000000017941 */ /* 0x000fea0003800200 */
.L_x_7975:
[----:B------:R-:W-:-:S11]  /*1f50*/  DADD R24, R24, R42 ;  /* 0x0000000018187229 */ /* 0x000fd6000000002a */
.L_x_7974:
[----:B------:R-:W-:Y:S05]  /*1f60*/  BSYNC.RECONVERGENT B0 ;  /* 0x0000000000007941 */ /* 0x000fea0003800200 */
.L_x_7973:
        /* <DEDUP_REMOVED lines=61> */
.L_x_7980:
[----:B------:R-:W-:Y:S05]  /*2340*/  BSYNC.RECONVERGENT B1 ;  /* 0x0000000000017941 */ /* 0x000fea0003800200 */
.L_x_7979:
[----:B------:R-:W-:-:S11]  /*2350*/  DADD R24, R24, R42 ;  /* 0x0000000018187229 */ /* 0x000fd6000000002a */
.L_x_7978:
[----:B------:R-:W-:Y:S05]  /*2360*/  BSYNC.RECONVERGENT B0 ;  /* 0x0000000000007941 */ /* 0x000fea0003800200 */
.L_x_7977:
        /* <DEDUP_REMOVED lines=61> */
.L_x_7984:
[----:B------:R-:W-:Y:S05]  /*2740*/  BSYNC.RECONVERGENT B1 ;  /* 0x0000000000017941 */ /* 0x000fea0003800200 */
.L_x_7983:
[----:B------:R-:W-:-:S11]  /*2750*/  DADD R24, R24, R42 ;  /* 0x0000000018187229 */ /* 0x000fd6000000002a */
.L_x_7982:
[----:B------:R-:W-:Y:S05]  /*2760*/  BSYNC.RECONVERGENT B0 ;  /* 0x0000000000007941 */ /* 0x000fea0003800200 */
.L_x_7981:
[----:B------:R-:W-:Y:S01]  /*2770*/  ISETP.NE.AND P1, PT, R39, RZ, PT ;  /* 0x000000ff2700720c */ /* 0x000fe20003f25270 */
[----:B------:R-:W-:-:S12]  /*2780*/  BSSY.RECONVERGENT B0, `(.L_x_7985) ;  /* 0x000003f000007945 */ /* 0x000fd80003800200 */
[----:B------:R-:W-:Y:S05]  /*2790*/  @P1 BRA `(.L_x_7986) ;  /* 0x0000000000f41947 */ /* 0x000fea0003800000 */
[----:B-1----:R-:W-:Y:S01]  /*27a0*/  DADD R32, R6, -R10 ;  /* 0x0000000006207229 */ /* 0x002fe2000000080a */
[----:B------:R-:W-:Y:S01]  /*27b0*/  MOV R36, 0x652b82fe ;  /* 0x652b82fe00247802 */ /* 0x000fe20000000f00 */
[----:B------:R-:W-:Y:S01]  /*27c0*/  IMAD.MOV.U32 R37, RZ, RZ, 0x3ff71547 ;  /* 0x3ff71547ff257424 */ /* 0x000fe200078e00ff */
[----:B------:R-:W-:Y:S01]  /*27d0*/  UMOV UR10, 0xfefa39ef ;  /* 0xfefa39ef000a7882 */ /* 0x000fe20000000000 */
[----:B------:R-:W-:Y:S01]  /*27e0*/  UMOV UR11, 0x3fe62e42 ;  /* 0x3fe62e42000b7882 */ /* 0x000fe20000000000 */
[----:B------:R-:W-:Y:S03]  /*27f0*/  BSSY.RECONVERGENT B1, `(.L_x_7987) ;  /* 0x0000036000017945 */ /* 0x000fe60003800200 */
[----:B------:R-:W-:Y:S02]  /*2800*/  DFMA R36, R32, R36, 6.75539944105574400000e+15 ;  /* 0x433800002024742b */ /* 0x000fe40000000024 */
[----:B------:R-:W-:-:S06]  /*2810*/  FSETP.GEU.FTZ.AND P1, PT, |R33|, 4.1917929649353027344, PT ;  /* 0x4086232b2100780b */ /* 0x000fcc0003f3e200 */
        /* <DEDUP_REMOVED lines=51> */
.L_x_7988:
[----:B------:R-:W-:Y:S05]  /*2b50*/  BSYNC.RECONVERGENT B1 ;  /* 0x0000000000017941 */ /* 0x000fea0003800200 */
.L_x_7987:
[----:B------:R-:W-:-:S11]  /*2b60*/  DADD R24, R24, R42 ;  /* 0x0000000018187229 */ /* 0x000fd6000000002a */
.L_x_7986:
[----:B------:R-:W-:Y:S05]  /*2b70*/  BSYNC.RECONVERGENT B0 ;  /* 0x0000000000007941 */ /* 0x000fea0003800200 */
.L_x_7985:
[----:B------:R-:W-:Y:S01]  /*2b80*/  SHFL.DOWN PT, R33, R25, 0x10, 0x1f ;  /* 0x0a001f0019217f89 */ /* 0x000fe200000e0000 */
[----:B------:R-:W-:Y:S01]  /*2b90*/  BAR.SYNC.DEFER_BLOCKING 0x0 ;  /* 0x0000000000007b1d */ /* 0x000fe20000010000 */
[----:B------:R-:W-:Y:S02]  /*2ba0*/  ISETP.NE.AND P3, PT, R40, RZ, PT ;  /* 0x000000ff2800720c */ /* 0x000fe40003f65270 */
[----:B------:R-:W-:-:S03]  /*2bb0*/  ISETP.NE.AND P2, PT, R41, RZ, PT ;  /* 0x000000ff2900720c */ /* 0x000fc60003f45270 */
[----:B------:R-:W-:Y:S01]  /*2bc0*/  BSSY B0, `(.L_x_7989) ;  /* 0x000002c000007945 */ /* 0x000fe20003800000 */
[----:B------:R-:W2:Y:S02]  /*2bd0*/  SHFL.DOWN PT, R32, R24, 0x10, 0x1f ;  /* 0x0a001f0018207f89 */ /* 0x000ea400000e0000 */
[----:B--2---:R-:W-:-:S07]  /*2be0*/  DADD R36, R32, R24 ;  /* 0x0000000020247229 */ /* 0x004fce0000000018 */
[----:B------:R-:W-:Y:S04]  /*2bf0*/  SHFL.DOWN PT, R33, R37, 0x8, 0x1f ;  /* 0x09001f0025217f89 */ /* 0x000fe800000e0000 */
[----:B------:R-:W2:Y:S02]  /*2c00*/  SHFL.DOWN PT, R32, R36, 0x8, 0x1f ;  /* 0x09001f0024207f89 */ /* 0x000ea400000e0000 */
[----:B--2---:R-:W-:-:S07]  /*2c10*/  DADD R40, R36, R32 ;  /* 0x0000000024287229 */ /* 0x004fce0000000020 */
[----:B------:R-:W-:Y:S04]  /*2c20*/  SHFL.DOWN PT, R33, R41, 0x4, 0x1f ;  /* 0x08801f0029217f89 */ /* 0x000fe800000e0000 */
[----:B------:R-:W0:Y:S02]  /*2c30*/  SHFL.DOWN PT, R32, R40, 0x4, 0x1f ;  /* 0x08801f0028207f89 */ /* 0x000e2400000e0000 */
[----:B0-----:R-:W-:Y:S01]  /*2c40*/  DADD R42, R40, R32 ;  /* 0x00000000282a7229 */ /* 0x001fe20000000020 */
[----:B------:R-:W0:Y:S01]  /*2c50*/  S2R R32, SR_TID.X ;  /* 0x0000000000207919 */ /* 0x000e220000002100 */
[----:B------:R-:W-:-:S05]  /*2c60*/  CS2R R40, SRZ ;  /* 0x0000000000287805 */ /* 0x000fca000001ff00 */
[----:B------:R-:W-:Y:S04]  /*2c70*/  SHFL.DOWN PT, R45, R43, 0x2, 0x1f ;  /* 0x08401f002b2d7f89 */ /* 0x000fe800000e0000 */
[----:B------:R-:W2:Y:S01]  /*2c80*/  SHFL.DOWN PT, R44, R42, 0x2, 0x1f ;  /* 0x08401f002a2c7f89 */ /* 0x000ea200000e0000 */
[C---:B0-----:R-:W-:Y:S01]  /*2c90*/  LOP3.LUT P1, RZ, R32.reuse, 0x1f, RZ, 0xc0, !PT ;  /* 0x0000001f20ff7812 */ /* 0x041fe2000782c0ff */
[----:B--2---:R-:W-:Y:S01]  /*2ca0*/  DADD R44, R42, R44 ;  /* 0x000000002a2c7229 */ /* 0x004fe2000000002c */
[C---:B------:R-:W-:Y:S01]  /*2cb0*/  LEA.HI R37, R32.reuse, UR4, RZ, 0x1e ;  /* 0x0000000420257c11 */ /* 0x040fe2000f8ff0ff */
[----:B------:R-:W-:-:S05]  /*2cc0*/  @!P3 IMAD.SHL.U32 R34, R32, 0x8, RZ ;  /* 0x000000082022b824 */ /* 0x000fca00078e00ff */
[----:B------:R-:W-:Y:S01]  /*2cd0*/  SHFL.DOWN PT, R25, R45, 0x1, 0x1f ;  /* 0x08201f002d197f89 */ /* 0x000fe200000e0000 */
[----:B------:R-:W-:-:S03]  /*2ce0*/  @!P3 LOP3.LUT R34, R34, 0xf8, RZ, 0xc0, !PT ;  /* 0x000000f82222b812 */ /* 0x000fc600078ec0ff */
[----:B------:R-:W0:Y:S02]  /*2cf0*/  SHFL.DOWN PT, R24, R44, 0x1, 0x1f ;  /* 0x08201f002c187f89 */ /* 0x000e2400000e0000 */
[----:B0-----:R-:W-:-:S07]  /*2d00*/  DADD R24, R44, R24 ;  /* 0x000000002c187229 */ /* 0x001fce0000000018 */
        /* <DEDUP_REMOVED lines=18> */
[----:B------:R2:W3:Y:S04]  /*2e30*/  SHFL.DOWN PT, R39, R41, 0x1, 0x1f ;  /* 0x08201f0029277f89 */ /* 0x0004e800000e0000 */
[----:B------:R2:W4:Y:S02]  /*2e40*/  SHFL.DOWN PT, R36, R40, 0x1, 0x1f ;  /* 0x08201f0028247f89 */ /* 0x00052400000e0000 */
.L_x_8053:
[----:B0---4-:R-:W-:Y:S02]  /*2e50*/  IMAD.MOV.U32 R24, RZ, RZ, R36 ;  /* 0x000000ffff187224 */ /* 0x011fe400078e0024 */
[----:B---3--:R-:W-:-:S06]  /*2e60*/  IMAD.MOV.U32 R25, RZ, RZ, R39 ;  /* 0x000000ffff197224 */ /* 0x008fcc00078e0027 */
[----:B--2---:R-:W-:-:S11]  /*2e70*/  DADD R40, R40, R24 ;  /* 0x0000000028287229 */ /* 0x004fd60000000018 */
.L_x_7990:
[----:B------:R-:W-:Y:S05]  /*2e80*/  BSYNC B0 ;  /* 0x0000000000007941 */ /* 0x000fea0003800000 */
.L_x_7989:
[----:B------:R-:W-:Y:S01]  /*2e90*/  ISETP.NE.AND P1, PT, R38, RZ, PT ;  /* 0x000000ff2600720c */ /* 0x000fe20003f25270 */
[----:B------:R-:W-:-:S12]  /*2ea0*/  WARPSYNC.ALL ;  /* 0x0000000000007948 */ /* 0x000fd80003800000 */
[----:B--2---:R2:W-:Y:S01]  /*2eb0*/  @P1 STS.64 [UR4], R40 ;  /* 0x00000028ff001988 */ /* 0x0045e20008000a04 */
[----:B------:R-:W-:Y:S06]  /*2ec0*/  BAR.SYNC.DEFER_BLOCKING 0x0 ;  /* 0x0000000000007b1d */ /* 0x000fec0000010000 */
[----:B------:R-:W-:Y:S01]  /*2ed0*/  BSSY.RECONVERGENT B1, `(.L_x_7992) ;  /* 0x0000062000017945 */ /* 0x000fe20003800200 */
[----:B0-----:R-:W0:Y:S03]  /*2ee0*/  LDS.64 R24, [UR4] ;  /* 0x00000004ff187984 */ /* 0x001e260008000a00 */
        /* <DEDUP_REMOVED lines=33> */
[----:B--2---:R-:W-:Y:S01]  /*3100*/  DFMA R40, R36, R38, UR4 ;  /* 0x0000000424287e2b */ /* 0x004fe20008000026 */
[----:B------:R-:W-:Y:S01]  /*3110*/  UMOV UR4, 0x555502a1 ;  /* 0x555502a100047882 */ /* 0x000fe20000000000 */
[----:B0-----:R-:W0:Y:S01]  /*3120*/  MUFU.RCP64H R39, R25 ;  /* 0x0000001900277308 */ /* 0x001e220000001800 */
        /* <DEDUP_REMOVED lines=14> */
[----:B------:R-:W-:-:S07]  /*3210*/  DFMA R36, -R24, R40, 1 ;  /* 0x3ff000001824742b */ /* 0x000fce0000000128 */
[----:B------:R-:W-:Y:S01]  /*3220*/  IMAD R39, R34, 0x100000, R43 ;  /* 0x0010000022277824 */ /* 0x000fe200078e022b */
[----:B------:R-:W-:Y:S01]  /*3230*/  DFMA R36, R40, R36, R40 ;  /* 0x000000242824722b */ /* 0x000fe20000000028 */
[----:B------:R-:W-:Y:S01]  /*3240*/  IMAD.MOV.U32 R38, RZ, RZ, R42 ;  /* 0x000000ffff267224 */ /* 0x000fe200078e002a */
[----:B------:R-:W-:Y:S09]  /*3250*/  @!P0 BRA `(.L_x_7995) ;  /* 0x0000000000308947 */ /* 0x000ff20003800000 */
        /* <DEDUP_REMOVED lines=12> */
.L_x_7995:
[----:B------:R-:W-:Y:S05]  /*3320*/  BSYNC.RECONVERGENT B0 ;  /* 0x0000000000007941 */ /* 0x000fea0003800200 */
.L_x_7994:
        /* <DEDUP_REMOVED lines=13> */
[----:B------:R-:W-:Y:S05]  /*3400*/  CALL.REL.NOINC `($__internal_42_$__cuda_sm20_div_rn_f64_full) ;  /* 0x0000002c00c87944 */ /* 0x000fea0003c00000 */
[----:B------:R-:W-:Y:S02]  /*3410*/  IMAD.MOV.U32 R2, RZ, RZ, R40 ;  /* 0x000000ffff027224 */ /* 0x000fe400078e0028 */
[----:B------:R-:W-:-:S07]  /*3420*/  IMAD.MOV.U32 R3, RZ, RZ, R41 ;  /* 0x000000ffff037224 */ /* 0x000fce00078e0029 */
.L_x_7997:
[----:B------:R-:W-:Y:S05]  /*3430*/  BSYNC.RECONVERGENT B2 ;  /* 0x0000000000027941 */ /* 0x000fea0003800200 */
.L_x_7996:
        /* <DEDUP_REMOVED lines=11> */
.L_x_7993:
[----:B------:R-:W-:Y:S05]  /*34f0*/  BSYNC.RECONVERGENT B1 ;  /* 0x0000000000017941 */ /* 0x000fea0003800200 */
.L_x_7992:
[----:B------:R-:W-:Y:S01]  /*3500*/  ISETP.GE.U32.AND P0, PT, R28, R35, PT ;  /* 0x000000231c00720c */ /* 0x000fe20003f06070 */
[----:B------:R-:W-:Y:S03]  /*3510*/  BSSY.RECONVERGENT B1, `(.L_x_7998) ;  /* 0x0000062000017945 */ /* 0x000fe60003800200 */
[----:B------:R-:W-:-:S13]  /*3520*/  ISETP.GE.AND.EX P0, PT, RZ, R0, PT, P0 ;  /* 0x00000000ff00720c */ /* 0x000fda0003f06300 */
[----:B------:R-:W-:Y:S05]  /*3530*/  @P0 BRA `(.L_x_7999) ;  /* 0x00000004007c0947 */ /* 0x000fea0003800000 */
[----:B-1----:R-:W-:Y:S01]  /*3540*/  DADD R30, R30, -R10 ;  /* 0x000000001e1e7229 */ /* 0x002fe2000000080a */
[----:B---3--:R-:W-:Y:S01]  /*3550*/  IMAD.MOV.U32 R2, RZ, RZ, 0x652b82fe ;  /* 0x652b82feff027424 */ /* 0x008fe200078e00ff */
[----:B------:R-:W-:Y:S01]  /*3560*/  UMOV UR4, 0xfefa39ef ;  /* 0xfefa39ef00047882 */ /* 0x000fe20000000000 */
[----:B------:R-:W-:Y:S01]  /*3570*/  IMAD.MOV.U32 R3, RZ, RZ, 0x3ff71547 ;  /* 0x3ff71547ff037424 */ /* 0x000fe200078e00ff */
[----:B------:R-:W-:Y:S01]  /*3580*/  UMOV UR5, 0x3fe62e42 ;  /* 0x3fe62e4200057882 */ /* 0x000fe20000000000 */
[----:B0-----:R-:W0:Y:S01]  /*3590*/  MUFU.RCP64H R37, R25 ;  /* 0x0000001900257308 */ /* 0x001e220000001800 */
        /* <DEDUP_REMOVED lines=13> */
[----:B------:R-:W-:Y:S01]  /*3670*/  MOV R35, 0x3e928af3 ;  /* 0x3e928af300237802 */ /* 0x000fe20000000f00 */
        /* <DEDUP_REMOVED lines=46> */
.L_x_8001:
[----:B------:R-:W-:Y:S05]  /*3960*/  BSYNC.RECONVERGENT B0 ;  /* 0x0000000000007941 */ /* 0x000fea0003800200 */
.L_x_8000:
        /* <DEDUP_REMOVED lines=13> */
[----:B--2---:R-:W-:Y:S05]  /*3a40*/  CALL.REL.NOINC `($__internal_42_$__cuda_sm20_div_rn_f64_full) ;  /* 0x0000002800387944 */ /* 0x004fea0003c00000 */
[----:B------:R-:W-:Y:S02]  /*3a50*/  IMAD.MOV.U32 R2, RZ, RZ, R40 ;  /* 0x000000ffff027224 */ /* 0x000fe400078e0028 */
[----:B------:R-:W-:-:S07]  /*3a60*/  IMAD.MOV.U32 R3, RZ, RZ, R41 ;  /* 0x000000ffff037224 */ /* 0x000fce00078e0029 */
.L_x_8003:
[----:B------:R-:W-:Y:S05]  /*3a70*/  BSYNC.RECONVERGENT B2 ;  /* 0x0000000000027941 */ /* 0x000fea0003800200 */
.L_x_8002:
[----:B------:R-:W0:Y:S01]  /*3a80*/  LDCU.64 UR10, c[0x0][0x390] ;  /* 0x00007200ff0a77ac */ /* 0x000e220008000a00 */
[----:B------:R-:W-:Y:S01]  /*3a90*/  IMAD.MOV.U32 R29, RZ, RZ, RZ ;  /* 0x000000ffff1d7224 */ /* 0x000fe200078e00ff */
[----:B------:R-:W1:Y:S01]  /*3aa0*/  LDCU.64 UR4, c[0x0][0x380] ;  /* 0x00007000ff0477ac */ /* 0x000e620008000a00 */
[----:B0-----:R-:W-:Y:S01]  /*3ab0*/  IMAD.U32 R35, RZ, RZ, UR10 ;  /* 0x0000000aff237e24 */ /* 0x001fe2000f8e00ff */
[----:B------:R-:W-:-:S03]  /*3ac0*/  MOV R0, UR11 ;  /* 0x0000000b00007c02 */ /* 0x000fc60008000f00 */
[----:B------:R-:W-:-:S04]  /*3ad0*/  IMAD.WIDE.U32 R30, R35, UR7, R28 ;  /* 0x00000007231e7c25 */ /* 0x000fc8000f8e001c */
[----:B------:R-:W-:Y:S01]  /*3ae0*/  IMAD R29, R0, UR7, RZ ;  /* 0x00000007001d7c24 */ /* 0x000fe2000f8e02ff */
[----:B-1----:R-:W-:-:S03]  /*3af0*/  LEA R28, P0, R30, UR4, 0x3 ;  /* 0x000000041e1c7c11 */ /* 0x002fc6000f8018ff */
[----:B------:R-:W-:-:S05]  /*3b00*/  IMAD.IADD R29, R29, 0x1, R31 ;  /* 0x000000011d1d7824 */ /* 0x000fca00078e021f */
[----:B------:R-:W-:-:S05]  /*3b10*/  LEA.HI.X R29, R30, UR5, R29, 0x3, P0 ;  /* 0x000000051e1d7c11 */ /* 0x000fca00080f1c1d */
[----:B------:R4:W-:Y:S02]  /*3b20*/  STG.E.64 desc[UR8][R28.64], R2 ;  /* 0x000000021c007986 */ /* 0x0009e4000c101b08 */
.L_x_7999:
[----:B------:R-:W-:Y:S05]  /*3b30*/  BSYNC.RECONVERGENT B1 ;  /* 0x0000000000017941 */ /* 0x000fea0003800200 */
.L_x_7998:
[----:B------:R-:W-:Y:S01]  /*3b40*/  ISETP.GE.U32.AND P0, PT, R22, R35, PT ;  /* 0x000000231600720c */ /* 0x000fe20003f06070 */
[----:B------:R-:W-:Y:S03]  /*3b50*/  BSSY.RECONVERGENT B1, `(.L_x_8004) ;  /* 0x0000062000017945 */ /* 0x000fe60003800200 */
[----:B------:R-:W-:-:S13]  /*3b60*/  ISETP.GE.AND.EX P0, PT, RZ, R0, PT, P0 ;  /* 0x00000000ff00720c */ /* 0x000fda0003f06300 */
[----:B------:R-:W-:Y:S05]  /*3b70*/  @P0 BRA `(.L_x_8005) ;  /* 0x00000004007c0947 */ /* 0x000fea0003800000 */
[----:B-1----:R-:W-:Y:S01]  /*3b80*/  DADD R26, R26, -R10 ;  /* 0x000000001a1a7229 */ /* 0x002fe2000000080a */
[----:B---34-:R-:W-:Y:S01]  /*3b90*/  IMAD.MOV.U32 R2, RZ, RZ, 0x652b82fe ;  /* 0x652b82feff027424 */ /* 0x018fe200078e00ff */
[----:B------:R-:W-:Y:S01]  /*3ba0*/  UMOV UR4, 0xfefa39ef ;  /* 0xfefa39ef00047882 */ /* 0x000fe20000000000 */
[----:B------:R-:W-:Y:S01]  /*3bb0*/  IMAD.MOV.U32 R3, RZ, RZ, 0x3ff71547 ;  /* 0x3ff71547ff037424 */ /* 0x000fe200078e00ff */
[----:B------:R-:W-:Y:S01]  /*3bc0*/  UMOV UR5, 0x3fe62e42 ;  /* 0x3fe62e4200057882 */ /* 0x000fe20000000000 */
[----:B0-----:R-:W0:Y:S01]  /*3bd0*/  MUFU.RCP64H R33, R25 ;  /* 0x0000001900217308 */ /* 0x001e220000001800 */
        /* <DEDUP_REMOVED lines=60> */
.L_x_8007:
[----:B------:R-:W-:Y:S05]  /*3fa0*/  BSYNC.RECONVERGENT B0 ;  /* 0x0000000000007941 */ /* 0x000fea0003800200 */
.L_x_8006:
        /* <DEDUP_REMOVED lines=16> */
.L_x_8009:
[----:B------:R-:W-:Y:S05]  /*40b0*/  BSYNC.RECONVERGENT B2 ;  /* 0x0000000000027941 */ /* 0x000fea0003800200 */
.L_x_8008:
        /* <DEDUP_REMOVED lines=11> */
.L_x_8005:
[----:B------:R-:W-:Y:S05]  /*4170*/  BSYNC.RECONVERGENT B1 ;  /* 0x0000000000017941 */ /* 0x000fea0003800200 */
.L_x_8004:
[----:B------:R-:W-:Y:S01]  /*4180*/  ISETP.GE.U32.AND P0, PT, R18, R35, PT ;  /* 0x000000231200720c */ /* 0x000fe20003f06070 */
[----:B------:R-:W-:Y:S03]  /*4190*/  BSSY.RECONVERGENT B1, `(.L_x_8010) ;  /* 0x0000062000017945 */ /* 0x000fe60003800200 */
[----:B------:R-:W-:-:S13]  /*41a0*/  ISETP.GE.AND.EX P0, PT, RZ, R0, PT, P0 ;  /* 0x00000000ff00720c */ /* 0x000fda0003f06300 */
[----:B------:R-:W-:Y:S05]  /*41b0*/  @P0 BRA `(.L_x_8011) ;  /* 0x00000004007c0947 */ /* 0x000fea0003800000 */
[----:B-1----:R-:W-:Y:S01]  /*41c0*/  DADD R20, R20, -R10 ;  /* 0x0000000014147229 */ /* 0x002fe2000000080a */
[----:B0--34-:R-:W-:Y:S01]  /*41d0*/  IMAD.MOV.U32 R2, RZ, RZ, 0x652b82fe ;  /* 0x652b82feff027424 */ /* 0x019fe200078e00ff */
[----:B------:R-:W-:Y:S01]  /*41e0*/  UMOV UR4, 0xfefa39ef ;  /* 0xfefa39ef00047882 */ /* 0x000fe20000000000 */
[----:B------:R-:W-:Y:S01]  /*41f0*/  IMAD.MOV.U32 R3, RZ, RZ, 0x3ff71547 ;  /* 0x3ff71547ff037424 */ /* 0x000fe200078e00ff */
[----:B------:R-:W-:Y:S01]  /*4200*/  UMOV UR5, 0x3fe62e42 ;  /* 0x3fe62e4200057882 */ /* 0x000fe20000000000 */
[----:B------:R-:W0:Y:S01]  /*4210*/  MUFU.RCP64H R29, R25 ;  /* 0x00000019001d7308 */ /* 0x000e220000001800 */
        /* <DEDUP_REMOVED lines=60> */
.L_x_8013:
[----:B------:R-:W-:Y:S05]  /*45e0*/  BSYNC.RECONVERGENT B0 ;  /* 0x0000000000007941 */ /* 0x000fea0003800200 */
.L_x_8012:
        /* <DEDUP_REMOVED lines=13> */
[----:B--2---:R-:W-:Y:S05]  /*46c0*/  CALL.REL.NOINC `($__internal_42_$__cuda_sm20_div_rn_f64_full) ;  /* 0x0000001c00187944 */ /* 0x004fea0003c00000 */
[----:B------:R-:W-:Y:S02]  /*46d0*/  IMAD.MOV.U32 R2, RZ, RZ, R40 ;  /* 0x000000ffff027224 */ /* 0x000fe400078e0028 */
[----:B------:R-:W-:-:S07]  /*46e0*/  IMAD.MOV.U32 R3, RZ, RZ, R41 ;  /* 0x000000ffff037224 */ /* 0x000fce00078e0029 */
.L_x_8015:
[----:B------:R-:W-:Y:S05]  /*46f0*/  BSYNC.RECONVERGENT B2 ;  /* 0x0000000000027941 */ /* 0x000fea0003800200 */
.L_x_8014:
[----:B------:R-:W0:Y:S01]  /*4700*/  LDCU.64 UR10, c[0x0][0x390] ;  /* 0x00007200ff0a77ac */ /* 0x000e220008000a00 */
[----:B------:R-:W-:Y:S01]  /*4710*/  IMAD.MOV.U32 R19, RZ, RZ, RZ ;  /* 0x000000ffff137224 */ /* 0x000fe200078e00ff */
[----:B------:R-:W1:Y:S01]  /*4720*/  LDCU.64 UR4, c[0x0][0x380] ;  /* 0x00007000ff0477ac */ /* 0x000e620008000a00 */
[----:B0-----:R-:W-:Y:S02]  /*4730*/  IMAD.U32 R35, RZ, RZ, UR10 ;  /* 0x0000000aff237e24 */ /* 0x001fe4000f8e00ff */
[----:B------:R-:W-:Y:S02]  /*4740*/  IMAD.U32 R0, RZ, RZ, UR11 ;  /* 0x0000000bff007e24 */ /* 0x000fe4000f8e00ff */
[----:B------:R-:W-:-:S04]  /*4750*/  IMAD.WIDE.U32 R20, R35, UR7, R18 ;  /* 0x0000000723147c25 */ /* 0x000fc8000f8e0012 */
[----:B------:R-:W-:Y:S01]  /*4760*/  IMAD R19, R0, UR7, RZ ;  /* 0x0000000700137c24 */ /* 0x000fe2000f8e02ff */
[----:B-1----:R-:W-:-:S04]  /*4770*/  LEA R18, P0, R20, UR4, 0x3 ;  /* 0x0000000414127c11 */ /* 0x002fc8000f8018ff */
[----:B------:R-:W-:-:S04]  /*4780*/  IADD3 R19, PT, PT, R19, R21, RZ ;  /* 0x0000001513137210 */ /* 0x000fc80007ffe0ff */
[----:B------:R-:W-:-:S05]  /*4790*/  LEA.HI.X R19, R20, UR5, R19, 0x3, P0 ;  /* 0x0000000514137c11 */ /* 0x000fca00080f1c13 */
[----:B------:R0:W-:Y:S02]  /*47a0*/  STG.E.64 desc[UR8][R18.64], R2 ;  /* 0x0000000212007986 */ /* 0x0001e4000c101b08 */
.L_x_8011:
[----:B------:R-:W-:Y:S05]  /*47b0*/  BSYNC.RECONVERGENT B1 ;  /* 0x0000000000017941 */ /* 0x000fea0003800200 */
.L_x_8010:
        /* <DEDUP_REMOVED lines=55> */
[----:B------:R-:W-:Y:S01]  /*4b30*/  IMAD R39, R2, 0x100000, R19 ;  /* 0x0010000002277824 */ /* 0x000fe200078e0213 */
[----:B------:R-:W-:Y:S01]  /*4b40*/  MOV R38, R18 ;  /* 0x0000001200267202 */ /* 0x000fe20000000f00 */
        /* <DEDUP_REMOVED lines=13> */
.L_x_8019:
[----:B------:R-:W-:Y:S05]  /*4c20*/  BSYNC.RECONVERGENT B0 ;  /* 0x0000000000007941 */ /* 0x000fea0003800200 */
.L_x_8018:
        /* <DEDUP_REMOVED lines=13> */
[----:B--2---:R-:W-:Y:S05]  /*4d00*/  CALL.REL.NOINC `($__internal_42_$__cuda_sm20_div_rn_f64_full) ;  /* 0x0000001400887944 */ /* 0x004fea0003c00000 */
[----:B------:R-:W-:Y:S02]  /*4d10*/  IMAD.MOV.U32 R2, RZ, RZ, R40 ;  /* 0x000000ffff027224 */ /* 0x000fe400078e0028 */
[----:B------:R-:W-:-:S07]  /*4d20*/  IMAD.MOV.U32 R3, RZ, RZ, R41 ;  /* 0x000000ffff037224 */ /* 0x000fce00078e0029 */
.L_x_8021:
[----:B------:R-:W-:Y:S05]  /*4d30*/  BSYNC.RECONVERGENT B2 ;  /* 0x0000000000027941 */ /* 0x000fea0003800200 */
.L_x_8020:
        /* <DEDUP_REMOVED lines=11> */
.L_x_8017:
[----:B------:R-:W-:Y:S05]  /*4df0*/  BSYNC.RECONVERGENT B1 ;  /* 0x0000000000017941 */ /* 0x000fea0003800200 */
.L_x_8016:
[----:B------:R-:W-:Y:S01]  /*4e00*/  ISETP.GE.U32.AND P0, PT, R8, R35, PT ;  /* 0x000000230800720c */ /* 0x000fe20003f06070 */
[----:B------:R-:W-:Y:S03]  /*4e10*/  BSSY.RECONVERGENT B1, `(.L_x_8022) ;  /* 0x0000062000017945 */ /* 0x000fe60003800200 */
[----:B------:R-:W-:-:S13]  /*4e20*/  ISETP.GE.AND.EX P0, PT, RZ, R0, PT, P0 ;  /* 0x00000000ff00720c */ /* 0x000fda0003f06300 */
[----:B------:R-:W-:Y:S05]  /*4e30*/  @P0 BRA `(.L_x_8023) ;  /* 0x00000004007c0947 */ /* 0x000fea0003800000 */
[----:B-1----:R-:W-:Y:S01]  /*4e40*/  DADD R12, R12, -R10 ;  /* 0x000000000c0c7229 */ /* 0x002fe2000000080a */
[----:B0--34-:R-:W-:Y:S01]  /*4e50*/  MOV R2, 0x652b82fe ;  /* 0x652b82fe00027802 */ /* 0x019fe20000000f00 */
[----:B------:R-:W-:Y:S01]  /*4e60*/  IMAD.MOV.U32 R3, RZ, RZ, 0x3ff71547 ;  /* 0x3ff71547ff037424 */ /* 0x000fe200078e00ff */
[----:B------:R-:W-:Y:S01]  /*4e70*/  UMOV UR4, 0xfefa39ef ;  /* 0xfefa39ef00047882 */ /* 0x000fe20000000000 */
[----:B------:R-:W-:Y:S01]  /*4e80*/  UMOV UR5, 0x3fe62e42 ;  /* 0x3fe62e4200057882 */ /* 0x000fe20000000000 */
[----:B------:R-:W0:Y:S01]  /*4e90*/  MUFU.RCP64H R19, R25 ;  /* 0x0000001900137308 */ /* 0x000e220000001800 */
        /* <DEDUP_REMOVED lines=60> */
.L_x_8025:
[----:B------:R-:W-:Y:S05]  /*5260*/  BSYNC.RECONVERGENT B0 ;  /* 0x0000000000007941 */ /* 0x000fea0003800200 */
.L_x_8024:
        /* <DEDUP_REMOVED lines=14> */
[----:B------:R-:W-:Y:S01]  /*5350*/  MOV R2, R40 ;  /* 0x0000002800027202 */ /* 0x000fe20000000f00 */
[----:B------:R-:W-:-:S07]  /*5360*/  IMAD.MOV.U32 R3, RZ, RZ, R41 ;  /* 0x000000ffff037224 */ /* 0x000fce00078e0029 */
.L_x_8027:
[----:B------:R-:W-:Y:S05]  /*5370*/  BSYNC.RECONVERGENT B2 ;  /* 0x0000000000027941 */ /* 0x000fea0003800200 */
.L_x_8026:
        /* <DEDUP_REMOVED lines=11> */
.L_x_8023:
[----:B------:R-:W-:Y:S05]  /*5430*/  BSYNC.RECONVERGENT B1 ;  /* 0x0000000000017941 */ /* 0x000fea0003800200 */
.L_x_8022:
[----:B------:R-:W-:-:S04]  /*5440*/  ISETP.GE.U32.AND P0, PT, R4, R35, PT ;  /* 0x000000230400720c */ /* 0x000fc80003f06070 */
[----:B------:R-:W-:-:S13]  /*5450*/  ISETP.GE.AND.EX P0, PT, RZ, R0, PT, P0 ;  /* 0x00000000ff00720c */ /* 0x000fda0003f06300 */
[----:B------:R-:W-:Y:S05]  /*5460*/  @P0 EXIT ;  /* 0x000000000000094d */ /* 0x000fea0003800000 */
[----:B-1----:R-:W-:Y:S01]  /*5470*/  DADD R6, R6, -R10 ;  /* 0x0000000006067229 */ /* 0x002fe2000000080a */
[----:B0--34-:R-:W-:Y:S01]  /*5480*/  IMAD.MOV.U32 R2, RZ, RZ, 0x652b82fe ;  /* 0x652b82feff027424 */ /* 0x019fe200078e00ff */
[----:B------:R-:W-:Y:S01]  /*5490*/  MOV R3, 0x3ff71547 ;  /* 0x3ff7154700037802 */ /* 0x000fe20000000f00 */
        /* <DEDUP_REMOVED lines=63> */
.L_x_8029:
[----:B------:R-:W-:Y:S05]  /*5890*/  BSYNC.RECONVERGENT B0 ;  /* 0x0000000000007941 */ /* 0x000fea0003800200 */
.L_x_8028:
        /* <DEDUP_REMOVED lines=14> */
[----:B------:R-:W-:Y:S01]  /*5980*/  IMAD.MOV.U32 R2, RZ, RZ, R40 ;  /* 0x000000ffff027224 */ /* 0x000fe200078e0028 */
[----:B------:R-:W-:-:S07]  /*5990*/  MOV R3, R41 ;  /* 0x0000002900037202 */ /* 0x000fce0000000f00 */
.L_x_8031:
[----:B------:R-:W-:Y:S05]  /*59a0*/  BSYNC.RECONVERGENT B1 ;  /* 0x0000000000017941 */ /* 0x000fea0003800200 */
.L_x_8030:
[----:B------:R-:W0:Y:S01]  /*59b0*/  LDC.64 R8, c[0x0][0x390] ;  /* 0x0000e400ff087b82 */ /* 0x000e220000000a00 */
[----:B------:R-:W1:Y:S01]  /*59c0*/  LDCU.64 UR4, c[0x0][0x380] ;  /* 0x00007000ff0477ac */ /* 0x000e620008000a00 */
[----:B------:R-:W-:Y:S02]  /*59d0*/  IMAD.MOV.U32 R5, RZ, RZ, RZ ;  /* 0x000000ffff057224 */ /* 0x000fe400078e00ff */
[----:B0-----:R-:W-:-:S04]  /*59e0*/  IMAD.WIDE.U32 R6, R8, UR7, R4 ;  /* 0x0000000708067c25 */ /* 0x001fc8000f8e0004 */
[----:B------:R-:W-:Y:S01]  /*59f0*/  IMAD R9, R9, UR7, R7 ;  /* 0x0000000709097c24 */ /* 0x000fe2000f8e0207 */
[----:B-1----:R-:W-:-:S04]  /*5a00*/  LEA R4, P0, R6, UR4, 0x3 ;  /* 0x0000000406047c11 */ /* 0x002fc8000f8018ff */
[----:B------:R-:W-:-:S05]  /*5a10*/  LEA.HI.X R5, R6, UR5, R9, 0x3, P0 ;  /* 0x0000000506057c11 */ /* 0x000fca00080f1c09 */
[----:B------:R-:W-:Y:S01]  /*5a20*/  STG.E.64 desc[UR8][R4.64], R2 ;  /* 0x0000000204007986 */ /* 0x000fe2000c101b08 */
[----:B------:R-:W-:Y:S05]  /*5a30*/  EXIT ;  /* 0x000000000000794d */ /* 0x000fea0003800000 */
.L_x_7960:
[----:B-1----:R-:W-:Y:S02]  /*5a40*/  IMAD.MOV.U32 R37, RZ, RZ, R11 ;  /* 0x000000ffff257224 */ /* 0x002fe400078e000b */
[----:B------:R-:W-:Y:S02]  /*5a50*/  IMAD.MOV.U32 R34, RZ, RZ, 0x10 ;  /* 0x00000010ff227424 */ /* 0x000fe400078e00ff */
[----:B------:R-:W-:Y:S02]  /*5a60*/  IMAD.MOV.U32 R25, RZ, RZ, 0x1f ;  /* 0x0000001fff197424 */ /* 0x000fe400078e00ff */
[----:B------:R-:W-:-:S07]  /*5a70*/  IMAD.MOV.U32 R24, RZ, RZ, -0x1 ;  /* 0xffffffffff187424 */ /* 0x000fce00078e00ff */
[----:B------:R-:W-:Y:S05]  /*5a80*/  WARPSYNC.COLLECTIVE R24, `(.L_x_8032) ;  /* 0x0000000018087348 */ /* 0x000fea0003c00000 */
[----:B------:R0:W1:Y:S02]  /*5a90*/  SHFL.DOWN P6, R36, R37, R34, R25 ;  /* 0x0800002225247389 */ /* 0x00006400000c0019 */
[----:B01----:R-:W-:Y:S05]  /*5aa0*/  ENDCOLLECTIVE ;  /* 0x000000000000791b */ /* 0x003fea0003800000 */
.L_x_8032:
[----:B------:R-:W-:Y:S01]  /*5ab0*/  MOV R37, R10 ;  /* 0x0000000a00257202 */ /* 0x000fe20000000f00 */
[----:B------:R-:W-:-:S07]  /*5ac0*/  IMAD.MOV.U32 R43, RZ, RZ, R36 ;  /* 0x000000ffff2b7224 */ /* 0x000fce00078e0024 */
[----:B------:R-:W-:Y:S05]  /*5ad0*/  WARPSYNC.COLLECTIVE R24, `(.L_x_8033) ;  /* 0x0000000018087348 */ /* 0x000fea0003c00000 */
[----:B------:R0:W1:Y:S02]  /*5ae0*/  SHFL.DOWN P6, R36, R37, R34, R25 ;  /* 0x0800002225247389 */ /* 0x00006400000c0019 */
[----:B01----:R-:W-:Y:S05]  /*5af0*/  ENDCOLLECTIVE ;  /* 0x000000000000791b */ /* 0x003fea0003800000 */
.L_x_8033:
[----:B------:R-:W-:Y:S02]  /*5b00*/  IMAD.MOV.U32 R25, RZ, RZ, R43 ;  /* 0x000000ffff197224 */ /* 0x000fe400078e002b */
[----:B------:R-:W-:Y:S02]  /*5b10*/  IMAD.MOV.U32 R34, RZ, RZ, 0x8 ;  /* 0x00000008ff227424 */ /* 0x000fe400078e00ff */
[----:B------:R-:W-:-:S06]  /*5b20*/  IMAD.MOV.U32 R24, RZ, RZ, R36 ;  /* 0x000000ffff187224 */ /* 0x000fcc00078e0024 */
[----:B------:R-:W-:Y:S01]  /*5b30*/  DSETP.GEU.AND P6, PT, R10, R24, PT ;  /* 0x000000180a00722a */ /* 0x000fe20003fce000 */
[----:B------:R-:W-:Y:S02]  /*5b40*/  IMAD.MOV.U32 R25, RZ, RZ, 0x1f ;  /* 0x0000001fff197424 */ /* 0x000fe400078e00ff */
[----:B------:R-:W-:-:S03]  /*5b50*/  IMAD.MOV.U32 R24, RZ, RZ, -0x1 ;  /* 0xffffffffff187424 */ /* 0x000fc600078e00ff */
[----:B------:R-:W-:Y:S02]  /*5b60*/  FSEL R43, R43, R11, !P6 ;  /* 0x0000000b2b2b7208 */ /* 0x000fe40007000000 */
[----:B------:R-:W-:-:S03]  /*5b70*/  FSEL R44, R36, R10, !P6 ;  /* 0x0000000a242c7208 */ /* 0x000fc60007000000 */
[----:B------:R-:W-:Y:S02]  /*5b80*/  IMAD.MOV.U32 R37, RZ, RZ, R43 ;  /* 0x000000ffff257224 */ /* 0x000fe400078e002b */
[----:B------:R-:W-:-:S07]  /*5b90*/  IMAD.MOV.U32 R42, RZ, RZ, R44 ;  /* 0x000000ffff2a7224 */ /* 0x000fce00078e002c */
[----:B------:R-:W-:Y:S05]  /*5ba0*/  WARPSYNC.COLLECTIVE R24, `(.L_x_8034) ;  /* 0x0000000018087348 */ /* 0x000fea0003c00000 */
[----:B------:R0:W1:Y:S02]  /*5bb0*/  SHFL.DOWN P6, R36, R37, R34, R25 ;  /* 0x0800002225247389 */ /* 0x00006400000c0019 */
[----:B01----:R-:W-:Y:S05]  /*5bc0*/  ENDCOLLECTIVE ;  /* 0x000000000000791b */ /* 0x003fea0003800000 */
.L_x_8034:
[----:B------:R-:W-:Y:S01]  /*5bd0*/  IMAD.MOV.U32 R37, RZ, RZ, R44 ;  /* 0x000000ffff257224 */ /* 0x000fe200078e002c */
[----:B------:R-:W-:-:S07]  /*5be0*/  MOV R11, R36 ;  /* 0x00000024000b7202 */ /* 0x000fce0000000f00 */
[----:B------:R-:W-:Y:S05]  /*5bf0*/  WARPSYNC.COLLECTIVE R24, `(.L_x_8035) ;  /* 0x0000000018087348 */ /* 0x000fea0003c00000 */
[----:B------:R0:W1:Y:S02]  /*5c00*/  SHFL.DOWN P6, R36, R37, R34, R25 ;  /* 0x0800002225247389 */ /* 0x00006400000c0019 */
[----:B01----:R-:W-:Y:S05]  /*5c10*/  ENDCOLLECTIVE ;  /* 0x000000000000791b */ /* 0x003fea0003800000 */
.L_x_8035:
        /* <DEDUP_REMOVED lines=9> */
.L_x_8036:
[----:B------:R-:W-:Y:S01]  /*5cb0*/  MOV R37, R47 ;  /* 0x0000002f00257202 */ /* 0x000fe20000000f00 */
[----:B------:R-:W-:-:S07]  /*5cc0*/  IMAD.MOV.U32 R11, RZ, RZ, R36 ;  /* 0x000000ffff0b7224 */ /* 0x000fce00078e0024 */
[----:B------:R-:W-:Y:S05]  /*5cd0*/  WARPSYNC.COLLECTIVE R24, `(.L_x_8037) ;  /* 0x0000000018087348 */ /* 0x000fea0003c00000 */
[----:B------:R0:W1:Y:S02]  /*5ce0*/  SHFL.DOWN P6, R36, R37, R34, R25 ;  /* 0x0800002225247389 */ /* 0x00006400000c0019 */
[----:B01----:R-:W-:Y:S05]  /*5cf0*/  ENDCOLLECTIVE ;  /* 0x000000000000791b */ /* 0x003fea0003800000 */
.L_x_8037:
[----:B------:R-:W-:Y:S02]  /*5d00*/  IMAD.MOV.U32 R24, RZ, RZ, R47 ;  /* 0x000000ffff187224 */ /* 0x000fe400078e002f */
[----:B------:R-:W-:Y:S02]  /*5d10*/  IMAD.MOV.U32 R25, RZ, RZ, R42 ;  /* 0x000000ffff197224 */ /* 0x000fe400078e002a */
[----:B------:R-:W-:Y:S02]  /*5d20*/  IMAD.MOV.U32 R34, RZ, RZ, 0x2 ;  /* 0x00000002ff227424 */ /* 0x000fe400078e00ff */
[----:B------:R-:W-:-:S06]  /*5d30*/  IMAD.MOV.U32 R10, RZ, RZ, R36 ;  /* 0x000000ffff0a7224 */ /* 0x000fcc00078e0024 */
[----:B------:R-:W-:Y:S01]  /*5d40*/  DSETP.GEU.AND P6, PT, R24, R10, PT ;  /* 0x0000000a1800722a */ /* 0x000fe20003fce000 */
[----:B------:R-:W-:Y:S01]  /*5d50*/  IMAD.MOV.U32 R25, RZ, RZ, 0x1f ;  /* 0x0000001fff197424 */ /* 0x000fe200078e00ff */
[----:B------:R-:W-:-:S04]  /*5d60*/  MOV R24, 0xffffffff ;  /* 0xffffffff00187802 */ /* 0x000fc80000000f00 */
[----:B------:R-:W-:Y:S02]  /*5d70*/  FSEL R44, R11, R42, !P6 ;  /* 0x0000002a0b2c7208 */ /* 0x000fe40007000000 */
[----:B------:R-:W-:-:S03]  /*5d80*/  FSEL R45, R10, R47, !P6 ;  /* 0x0000002f0a2d7208 */ /* 0x000fc60007000000 */
[----:B------:R-:W-:-:S07]  /*5d90*/  IMAD.MOV.U32 R37, RZ, RZ, R44 ;  /* 0x000000ffff257224 */ /* 0x000fce00078e002c */
[----:B------:R-:W-:Y:S05]  /*5da0*/  WARPSYNC.COLLECTIVE R24, `(.L_x_8038) ;  /* 0x0000000018087348 */ /* 0x000fea0003c00000 */
[----:B------:R0:W1:Y:S02]  /*5db0*/  SHFL.DOWN P6, R36, R37, R34, R25 ;  /* 0x0800002225247389 */ /* 0x00006400000c0019 */
[----:B01----:R-:W-:Y:S05]  /*5dc0*/  ENDCOLLECTIVE ;  /* 0x000000000000791b */ /* 0x003fea0003800000 */
.L_x_8038:
[----:B------:R-:W-:Y:S02]  /*5dd0*/  IMAD.MOV.U32 R37, RZ, RZ, R45 ;  /* 0x000000ffff257224 */ /* 0x000fe400078e002d */
[----:B------:R-:W-:-:S07]  /*5de0*/  IMAD.MOV.U32 R11, RZ, RZ, R36 ;  /* 0x000000ffff0b7224 */ /* 0x000fce00078e0024 */
[----:B------:R-:W-:Y:S05]  /*5df0*/  WARPSYNC.COLLECTIVE R24, `(.L_x_8039) ;  /* 0x0000000018087348 */ /* 0x000fea0003c00000 */
[----:B------:R0:W1:Y:S02]  /*5e00*/  SHFL.DOWN P6, R36, R37, R34, R25 ;  /* 0x0800002225247389 */ /* 0x00006400000c0019 */
[----:B01----:R-:W-:Y:S05]  /*5e10*/  ENDCOLLECTIVE ;  /* 0x000000000000791b */ /* 0x003fea0003800000 */
.L_x_8039:
[----:B------:R-:W-:Y:S01]  /*5e20*/  IMAD.MOV.U32 R24, RZ, RZ, R45 ;  /* 0x000000ffff187224 */ /* 0x000fe200078e002d */
[----:B------:R-:W-:Y:S01]  /*5e30*/  MOV R34, 0x1 ;  /* 0x0000000100227802 */ /* 0x000fe20000000f00 */
[----:B------:R-:W-:Y:S02]  /*5e40*/  IMAD.MOV.U32 R25, RZ, RZ, R44 ;  /* 0x000000ffff197224 */ /* 0x000fe400078e002c */
[----:B------:R-:W-:-:S06]  /*5e50*/  IMAD.MOV.U32 R10, RZ, RZ, R36 ;  /* 0x000000ffff0a7224 */ /* 0x000fcc00078e0024 */
[----:B------:R-:W-:Y:S01]  /*5e60*/  DSETP.GEU.AND P6, PT, R24, R10, PT ;  /* 0x0000000a1800722a */ /* 0x000fe20003fce000 */
[----:B------:R-:W-:Y:S02]  /*5e70*/  IMAD.MOV.U32 R25, RZ, RZ, 0x1f ;  /* 0x0000001fff197424 */ /* 0x000fe400078e00ff */
[----:B------:R-:W-:-:S03]  /*5e80*/  IMAD.MOV.U32 R24, RZ, RZ, -0x1 ;  /* 0xffffffffff187424 */ /* 0x000fc600078e00ff */
[----:B------:R-:W-:Y:S02]  /*5e90*/  FSEL R42, R11, R44, !P6 ;  /* 0x0000002c0b2a7208 */ /* 0x000fe40007000000 */
[----:B------:R-:W-:-:S03]  /*5ea0*/  FSEL R43, R10, R45, !P6 ;  /* 0x0000002d0a2b7208 */ /* 0x000fc60007000000 */
[----:B------:R-:W-:-:S07]  /*5eb0*/  IMAD.MOV.U32 R37, RZ, RZ, R42 ;  /* 0x000000ffff257224 */ /* 0x000fce00078e002a */
[----:B------:R-:W-:Y:S05]  /*5ec0*/  WARPSYNC.COLLECTIVE R24, `(.L_x_8040) ;  /* 0x0000000018087348 */ /* 0x000fea0003c00000 */
[----:B------:R0:W1:Y:S02]  /*5ed0*/  SHFL.DOWN P6, R36, R37, R34, R25 ;  /* 0x0800002225247389 */ /* 0x00006400000c0019 */
[----:B01----:R-:W-:Y:S05]  /*5ee0*/  ENDCOLLECTIVE ;  /* 0x000000000000791b */ /* 0x003fea0003800000 */
.L_x_8040:
[----:B------:R-:W-:Y:S02]  /*5ef0*/  IMAD.MOV.U32 R37, RZ, RZ, R43 ;  /* 0x000000ffff257224 */ /* 0x000fe400078e002b */
[----:B------:R-:W-:-:S07]  /*5f00*/  IMAD.MOV.U32 R11, RZ, RZ, R36 ;  /* 0x000000ffff0b7224 */ /* 0x000fce00078e0024 */
[----:B------:R-:W-:Y:S05]  /*5f10*/  WARPSYNC.COLLECTIVE R24, `(.L_x_8041) ;  /* 0x0000000018087348 */ /* 0x000fea0003c00000 */
[----:B------:R0:W1:Y:S02]  /*5f20*/  SHFL.DOWN P6, R36, R37, R34, R25 ;  /* 0x0800002225247389 */ /* 0x00006400000c0019 */
[----:B01----:R-:W-:Y:S05]  /*5f30*/  ENDCOLLECTIVE ;  /* 0x000000000000791b */ /* 0x003fea0003800000 */
.L_x_8041:
[----:B------:R-:W-:Y:S01]  /*5f40*/  IMAD.MOV.U32 R10, RZ, RZ, R36 ;  /* 0x000000ffff0a7224 */ /* 0x000fe200078e0024 */
[----:B------:R-:W-:Y:S06]  /*5f50*/  BRA `(.L_x_8042) ;  /* 0xffffffac00c47947 */ /* 0x000fec000383ffff */
.L_x_7991:
[----:B0-----:R-:W-:Y:S02]  /*5f60*/  HFMA2 R34, -RZ, RZ, 0, 9.5367431640625e-07 ;  /* 0x00000010ff227431 */ /* 0x001fe400000001ff */
[----:B--2---:R-:W-:Y:S02]  /*5f70*/  IMAD.MOV.U32 R37, RZ, RZ, R41 ;  /* 0x000000ffff257224 */ /* 0x004fe400078e0029 */
[----:B------:R-:W-:Y:S02]  /*5f80*/  IMAD.MOV.U32 R25, RZ, RZ, 0x1f ;  /* 0x0000001fff197424 */ /* 0x000fe400078e00ff */
[----:B------:R-:W-:-:S07]  /*5f90*/  IMAD.MOV.U32 R24, RZ, RZ, -0x1 ;  /* 0xffffffffff187424 */ /* 0x000fce00078e00ff */
[----:B-1----:R-:W-:Y:S05]  /*5fa0*/  WARPSYNC.COLLECTIVE R24, `(.L_x_8043) ;  /* 0x0000000018087348 */ /* 0x002fea0003c00000 */
[----:B------:R0:W2:Y:S02]  /*5fb0*/  SHFL.DOWN P6, R36, R37, R34, R25 ;  /* 0x0800002225247389 */ /* 0x0000a400000c0019 */
[----:B012---:R-:W-:Y:S05]  /*5fc0*/  ENDCOLLECTIVE ;  /* 0x000000000000791b */ /* 0x007fea0003800000 */
.L_x_8043:
[----:B------:R-:W-:Y:S02]  /*5fd0*/  IMAD.MOV.U32 R37, RZ, RZ, R40 ;  /* 0x000000ffff257224 */ /* 0x000fe400078e0028 */
[----:B------:R-:W-:-:S07]  /*5fe0*/  IMAD.MOV.U32 R43, RZ, RZ, R36 ;  /* 0x000000ffff2b7224 */ /* 0x000fce00078e0024 */
[----:B------:R-:W-:Y:S05]  /*5ff0*/  WARPSYNC.COLLECTIVE R24, `(.L_x_8044) ;  /* 0x0000000018087348 */ /* 0x000fea0003c00000 */
[----:B------:R0:W1:Y:S02]  /*6000*/  SHFL.DOWN P6, R36, R37, R34, R25 ;  /* 0x0800002225247389 */ /* 0x00006400000c0019 */
[----:B01----:R-:W-:Y:S05]  /*6010*/  ENDCOLLECTIVE ;  /* 0x000000000000791b */ /* 0x003fea0003800000 */
.L_x_8044:
[----:B------:R-:W-:Y:S01]  /*6020*/  MOV R34, 0x8 ;  /* 0x0000000800227802 */ /* 0x000fe20000000f00 */
[----:B------:R-:W-:-:S06]  /*6030*/  IMAD.MOV.U32 R42, RZ, RZ, R36 ;  /* 0x000000ffff2a7224 */ /* 0x000fcc00078e0024 */
[----:B------:R-:W-:-:S10]  /*6040*/  DADD R42, R40, R42 ;  /* 0x00000000282a7229 */ /* 0x000fd4000000002a */
[----:B------:R-:W-:-:S07]  /*6050*/  IMAD.MOV.U32 R37, RZ, RZ, R43 ;  /* 0x000000ffff257224 */ /* 0x000fce00078e002b */
[----:B------:R-:W-:Y:S05]  /*6060*/  WARPSYNC.COLLECTIVE R24, `(.L_x_8045) ;  /* 0x0000000018087348 */ /* 0x000fea0003c00000 */
[----:B------:R0:W1:Y:S02]  /*6070*/  SHFL.DOWN P6, R36, R37, R34, R25 ;  /* 0x0800002225247389 */ /* 0x00006400000c0019 */
[----:B01----:R-:W-:Y:S05]  /*6080*/  ENDCOLLECTIVE ;  /* 0x000000000000791b */ /* 0x003fea0003800000 */
.L_x_8045:
[----:B------:R-:W-:Y:S02]  /*6090*/  IMAD.MOV.U32 R37, RZ, RZ, R42 ;  /* 0x000000ffff257224 */ /* 0x000fe400078e002a */
[----:B------:R-:W-:-:S07]  /*60a0*/  IMAD.MOV.U32 R45, RZ, RZ, R36 ;  /* 0x000000ffff2d7224 */ /* 0x000fce00078e0024 */
[----:B------:R-:W-:Y:S05]  /*60b0*/  WARPSYNC.COLLECTIVE R24, `(.L_x_8046) ;  /* 0x0000000018087348 */ /* 0x000fea0003c00000 */
[----:B------:R0:W1:Y:S02]  /*60c0*/  SHFL.DOWN P6, R36, R37, R34, R25 ;  /* 0x0800002225247389 */ /* 0x00006400000c0019 */
[----:B01----:R-:W-:Y:S05]  /*60d0*/  ENDCOLLECTIVE ;  /* 0x000000000000791b */ /* 0x003fea0003800000 */
.L_x_8046:
[----:B------:R-:W-:Y:S02]  /*60e0*/  IMAD.MOV.U32 R34, RZ, RZ, 0x4 ;  /* 0x00000004ff227424 */ /* 0x000fe400078e00ff */
[----:B------:R-:W-:-:S06]  /*60f0*/  IMAD.MOV.U32 R44, RZ, RZ, R36 ;  /* 0x000000ffff2c7224 */ /* 0x000fcc00078e0024 */
[----:B------:R-:W-:-:S10]  /*6100*/  DADD R44, R42, R44 ;  /* 0x000000002a2c7229 */ /* 0x000fd4000000002c */
[----:B------:R-:W-:-:S07]  /*6110*/  IMAD.MOV.U32 R37, RZ, RZ, R45 ;  /* 0x000000ffff257224 */ /* 0x000fce00078e002d */
[----:B------:R-:W-:Y:S05]  /*6120*/  WARPSYNC.COLLECTIVE R24, `(.L_x_8047) ;  /* 0x0000000018087348 */ /* 0x000fea0003c00000 */
[----:B------:R0:W1:Y:S02]  /*6130*/  SHFL.DOWN P6, R36, R37, R34, R25 ;  /* 0x0800002225247389 */ /* 0x00006400000c0019 */
[----:B01----:R-:W-:Y:S05]  /*6140*/  ENDCOLLECTIVE ;  /* 0x000000000000791b */ /* 0x003fea0003800000 */
.L_x_8047:
[----:B------:R-:W-:Y:S01]  /*6150*/  MOV R37, R44 ;  /* 0x0000002c00257202 */ /* 0x000fe20000000f00 */
[----:B------:R-:W-:-:S07]  /*6160*/  IMAD.MOV.U32 R47, RZ, RZ, R36 ;  /* 0x000000ffff2f7224 */ /* 0x000fce00078e0024 */
[----:B------:R-:W-:Y:S05]  /*6170*/  WARPSYNC.COLLECTIVE R24, `(.L_x_8048) ;  /* 0x0000000018087348 */ /* 0x000fea0003c00000 */
[----:B------:R0:W1:Y:S02]  /*6180*/  SHFL.DOWN P6, R36, R37, R34, R25 ;  /* 0x0800002225247389 */ /* 0x00006400000c0019 */
[----:B01----:R-:W-:Y:S05]  /*6190*/  ENDCOLLECTIVE ;  /* 0x000000000000791b */ /* 0x003fea0003800000 */
.L_x_8048:
[----:B------:R-:W-:Y:S02]  /*61a0*/  IMAD.MOV.U32 R34, RZ, RZ, 0x2 ;  /* 0x00000002ff227424 */ /* 0x000fe400078e00ff */
[----:B------:R-:W-:-:S06]  /*61b0*/  IMAD.MOV.U32 R46, RZ, RZ, R36 ;  /* 0x000000ffff2e7224 */ /* 0x000fcc00078e0024 */
[----:B------:R-:W-:-:S10]  /*61c0*/  DADD R46, R44, R46 ;  /* 0x000000002c2e7229 */ /* 0x000fd4000000002e */
[----:B------:R-:W-:-:S07]  /*61d0*/  IMAD.MOV.U32 R37, RZ, RZ, R47 ;  /* 0x000000ffff257224 */ /* 0x000fce00078e002f */
[----:B------:R-:W-:Y:S05]  /*61e0*/  WARPSYNC.COLLECTIVE R24, `(.L_x_8049) ;  /* 0x0000000018087348 */ /* 0x000fea0003c00000 */
[----:B------:R0:W1:Y:S02]  /*61f0*/  SHFL.DOWN P6, R36, R37, R34, R25 ;  /* 0x0800002225247389 */ /* 0x00006400000c0019 */
[----:B01----:R-:W-:Y:S05]  /*6200*/  ENDCOLLECTIVE ;  /* 0x000000000000791b */ /* 0x003fea0003800000 */
.L_x_8049:
[----:B------:R-:W-:Y:S02]  /*6210*/  IMAD.MOV.U32 R37, RZ, RZ, R46 ;  /* 0x000000ffff257224 */ /* 0x000fe400078e002e */
[----:B------:R-:W-:-:S07]  /*6220*/  IMAD.MOV.U32 R41, RZ, RZ, R36 ;  /* 0x000000ffff297224 */ /* 0x000fce00078e0024 */
[----:B------:R-:W-:Y:S05]  /*6230*/  WARPSYNC.COLLECTIVE R24, `(.L_x_8050) ;  /* 0x0000000018087348 */ /* 0x000fea0003c00000 */
[----:B------:R0:W1:Y:S02]  /*6240*/  SHFL.DOWN P6, R36, R37, R34, R25 ;  /* 0x0800002225247389 */ /* 0x00006400000c0019 */
[----:B01----:R-:W-:Y:S05]  /*6250*/  ENDCOLLECTIVE ;  /* 0x000000000000791b */ /* 0x003fea0003800000 */
.L_x_8050:
[----:B------:R-:W-:Y:S02]  /*6260*/  IMAD.MOV.U32 R34, RZ, RZ, 0x1 ;  /* 0x00000001ff227424 */ /* 0x000fe400078e00ff */
[----:B------:R-:W-:-:S06]  /*6270*/  IMAD.MOV.U32 R40, RZ, RZ, R36 ;  /* 0x000000ffff287224 */ /* 0x000fcc00078e0024 */
[----:B------:R-:W-:-:S10]  /*6280*/  DADD R40, R46, R40 ;  /* 0x000000002e287229 */ /* 0x000fd40000000028 */
[----:B------:R-:W-:-:S07]  /*6290*/  MOV R37, R41 ;  /* 0x0000002900257202 */ /* 0x000fce0000000f00 */
[----:B------:R-:W-:Y:S05]  /*62a0*/  WARPSYNC.COLLECTIVE R24, `(.L_x_8051) ;  /* 0x0000000018087348 */ /* 0x000fea0003c00000 */
[----:B------:R0:W1:Y:S02]  /*62b0*/  SHFL.DOWN P6, R36, R37, R34, R25 ;  /* 0x0800002225247389 */ /* 0x00006400000c0019 */
[----:B01----:R-:W-:Y:S05]  /*62c0*/  ENDCOLLECTIVE ;  /* 0x000000000000791b */ /* 0x003fea0003800000 */
.L_x_8051:
[----:B------:R-:W-:Y:S02]  /*62d0*/  IMAD.MOV.U32 R37, RZ, RZ, R40 ;  /* 0x000000ffff257224 */ /* 0x000fe400078e0028 */
[----:B------:R-:W-:-:S07]  /*62e0*/  IMAD.MOV.U32 R39, RZ, RZ, R36 ;  /* 0x000000ffff277224 */ /* 0x000fce00078e0024 */
[----:B------:R-:W-:Y:S05]  /*62f0*/  WARPSYNC.COLLECTIVE R24, `(.L_x_8052) ;  /* 0x0000000018087348 */ /* 0x000fea0003c00000 */
[----:B------:R0:W1:Y:S02]  /*6300*/  SHFL.DOWN P6, R36, R37, R34, R25 ;  /* 0x0800002225247389 */ /* 0x00006400000c0019 */
[----:B01----:R-:W-:Y:S05]  /*6310*/  ENDCOLLECTIVE ;  /* 0x000000000000791b */ /* 0x003fea0003800000 */
.L_x_8052:
[----:B------:R-:W-:Y:S05]  /*6320*/  BRA `(.L_x_8053) ;  /* 0xffffffc800c87947 */ /* 0x000fea000383ffff */
        .weak           $__internal_42_$__cuda_sm20_div_rn_f64_full
        .type           $__internal_42_$__cuda_sm20_div_rn_f64_full,@function
        .size           $__internal_42_$__cuda_sm20_div_rn_f64_full,(.L_x_11610 - $__internal_42_$__cuda_sm20_div_rn_f64_full)
$__internal_42_$__cuda_sm20_div_rn_f64_full:
        /* <DEDUP_REMOVED lines=14> */
[----:B------:R-:W-:Y:S01]  /*6410*/  @!P2 ISETP.GE.U32.AND P3, PT, R40, R41, PT ;  /* 0x000000292800a20c */ /* 0x000fe20003f66070 */
[----:B------:R-:W-:Y:S01]  /*6420*/  IMAD.MOV.U32 R41, RZ, RZ, 0x1ca00000 ;  /* 0x1ca00000ff297424 */ /* 0x000fe200078e00ff */
[----:B------:R-:W-:-:S04]  /*6430*/  @!P0 LOP3.LUT R43, R35, 0x7ff00000, RZ, 0xc0, !PT ;  /* 0x7ff00000232b8812 */ /* 0x000fc800078ec0ff */
[----:B------:R-:W-:-:S04]  /*6440*/  @!P2 SEL R47, R41, 0x63400000, !P3 ;  /* 0x63400000292fa807 */ /* 0x000fc80005800000 */
[----:B------:R-:W-:-:S04]  /*6450*/  @!P2 LOP3.LUT R48, R47, 0x80000000, R39, 0xf8, !PT ;  /* 0x800000002f30a812 */ /* 0x000fc800078ef827 */
[----:B------:R-:W-:Y:S01]  /*6460*/  @!P2 LOP3.LUT R49, R48, 0x100000, RZ, 0xfc, !PT ;  /* 0x001000003031a812 */ /* 0x000fe200078efcff */
[----:B0-----:R-:W-:Y:S01]  /*6470*/  DFMA R2, R44, -R34, 1 ;  /* 0x3ff000002c02742b */ /* 0x001fe20000000822 */
[----:B------:R-:W-:-:S07]  /*6480*/  @!P2 IMAD.MOV.U32 R48, RZ, RZ, RZ ;  /* 0x000000ffff30a224 */ /* 0x000fce00078e00ff */
[----:B------:R-:W-:-:S08]  /*6490*/  DFMA R2, R2, R2, R2 ;  /* 0x000000020202722b */ /* 0x000fd00000000002 */
[----:B------:R-:W-:Y:S01]  /*64a0*/  DFMA R44, R44, R2, R44 ;  /* 0x000000022c2c722b */ /* 0x000fe2000000002c */
[----:B------:R-:W-:Y:S02]  /*64b0*/  SEL R3, R41, 0x63400000, !P1 ;  /* 0x6340000029037807 */ /* 0x000fe40004800000 */
[----:B------:R-:W-:Y:S02]  /*64c0*/  MOV R2, R38 ;  /* 0x0000002600027202 */ /* 0x000fe40000000f00 */
        /* <DEDUP_REMOVED lines=8> */
[----:B------:R-:W-:Y:S02]  /*6550*/  VIADD R46, R42, 0xffffffff ;  /* 0xffffffff2a2e7836 */ /* 0x000fe40000000000 */
[----:B------:R-:W-:-:S03]  /*6560*/  VIADD R47, R43, 0xffffffff ;  /* 0xffffffff2b2f7836 */ /* 0x000fc60000000000 */
[----:B------:R-:W-:-:S04]  /*6570*/  ISETP.GT.U32.AND P0, PT, R46, 0x7feffffe, PT ;  /* 0x7feffffe2e00780c */ /* 0x000fc80003f04070 */
[----:B------:R-:W-:-:S13]  /*6580*/  ISETP.GT.U32.OR P0, PT, R47, 0x7feffffe, P0 ;  /* 0x7feffffe2f00780c */ /* 0x000fda0000704470 */
[----:B------:R-:W-:Y:S05]  /*6590*/  @P0 BRA `(.L_x_8055) ;  /* 0x00000000006c0947 */ /* 0x000fea0003800000 */
[----:B------:R-:W-:Y:S02]  /*65a0*/  LOP3.LUT R39, R37, 0x7ff00000, RZ, 0xc0, !PT ;  /* 0x7ff0000025277812 */ /* 0x000fe400078ec0ff */
[----:B------:R-:W-:Y:S02]  /*65b0*/  MOV R42, RZ ;  /* 0x000000ff002a7202 */ /* 0x000fe40000000f00 */
        /* <DEDUP_REMOVED lines=25> */
.L_x_8055:
        /* <DEDUP_REMOVED lines=16> */
.L_x_8058:
[----:B------:R-:W-:Y:S01]  /*6850*/  LOP3.LUT R41, R37, 0x80000, RZ, 0xfc, !PT ;  /* 0x0008000025297812 */ /* 0x000fe200078efcff */
[----:B------:R-:W-:Y:S01]  /*6860*/  IMAD.MOV.U32 R40, RZ, RZ, R36 ;  /* 0x000000ffff287224 */ /* 0x000fe200078e0024 */
[----:B------:R-:W-:Y:S06]  /*6870*/  BRA `(.L_x_8056) ;  /* 0x0000000000087947 */ /* 0x000fec0003800000 */
.L_x_8057:
[----:B------:R-:W-:Y:S01]  /*6880*/  LOP3.LUT R41, R39, 0x80000, RZ, 0xfc, !PT ;  /* 0x0008000027297812 */ /* 0x000fe200078efcff */
[----:B------:R-:W-:-:S07]  /*6890*/  IMAD.MOV.U32 R40, RZ, RZ, R38 ;  /* 0x000000ffff287224 */ /* 0x000fce00078e0026 */
.L_x_8056:
[----:B------:R-:W-:Y:S05]  /*68a0*/  BSYNC.RECONVERGENT B0 ;  /* 0x0000000000007941 */ /* 0x000fea0003800200 */
.L_x_8054:
[----:B------:R-:W-:Y:S02]  /*68b0*/  IMAD.MOV.U32 R2, RZ, RZ, R0 ;  /* 0x000000ffff027224 */ /* 0x000fe400078e0000 */
[----:B------:R-:W-:-:S04]  /*68c0*/  IMAD.MOV.U32 R3, RZ, RZ, 0x0 ;  /* 0x00000000ff037424 */ /* 0x000fc800078e00ff */
[----:B------:R-:W-:Y:S05]  /*68d0*/  RET.REL.NODEC R2 `(_ZN2at6native43_GLOBAL__N__9ae7fba5_10_SoftMax_cu_9f978f6322cunn_SoftMaxForwardRegIdddNS1_22SoftMaxForwardEpilogueElLi7EEEvPT1_PKT_T3_) ;  /* 0xffffff9402c87950 */ /* 0x000fea0003c3ffff */
.L_x_8059:
        /* <DEDUP_REMOVED lines=10> */
.L_x_11610:


//--------------------- .text._ZN2at6native43_GLOBAL__N__9ae7fba5_10_SoftMax_cu_9f978f6322cunn_SoftMaxForwardRegIdddNS1_22SoftMaxForwardEpilogueElLi6EEEvPT1_PKT_T3_ --------------------------
	.section	.text._ZN2at6native43_GLOBAL__N__9ae7fba5_10_SoftMax_cu_9f978f6322cunn_SoftMaxForwardRegIdddNS1_22SoftMaxForwardEpilogueElLi6EEEvPT1_PKT_T3_,"ax",@progbits
	.align	128
.text._ZN2at6native43_GLOBAL__N__9ae7fba5_10_SoftMax_cu_9f978f6322cunn_SoftMaxForwardRegIdddNS1_22SoftMaxForwardEpilogueElLi6EEEvPT1_PKT_T3_:
        .type           _ZN2at6native43_GLOBAL__N__9ae7fba5_10_SoftMax_cu_9f978f6322cunn_SoftMaxForwardRegIdddNS1_22SoftMaxForwardEpilogueElLi6EEEvPT1_PKT_T3_,@function
        .size           _ZN2at6native43_GLOBAL__N__9ae7fba5_10_SoftMax_cu_9f978f6322cunn_SoftMaxForwardRegIdddNS1_22SoftMaxForwardEpilogueElLi6EEEvPT1_PKT_T3_,(.L_x_11612 - _ZN2at6native43_GLOBAL__N__9ae7fba5_10_SoftMax_cu_9f978f6322cunn_SoftMaxForwardRegIdddNS1_22SoftMaxForwardEpilogueElLi6EEEvPT1_PKT_T3_)
        .other          _ZN2at6native43_GLOBAL__N__9ae7fba5_10_SoftMax_cu_9f978f6322cunn_SoftMaxForwardRegIdddNS1_22SoftMaxForwardEpilogueElLi6EEEvPT1_PKT_T3_,@"STO_CUDA_ENTRY STV_DEFAULT"
_ZN2at6native43_GLOBAL__N__9ae7fba5_10_SoftMax_cu_9f978f6322cunn_SoftMaxForwardRegIdddNS1_22SoftMaxForwardEpilogueElLi6EEEvPT1_PKT_T3_:
[----:B------:R-:W-:Y:S01]  /*0000*/  LDC R1, c[0x0][0x37c] ;  /* 0x0000df00ff017b82 */ /* 0x000fe20000000800 */
[----:B------:R-:W0:Y:S01]  /*0010*/  S2R R40, SR_TID.X ;  /* 0x0000000000287919 */ /* 0x000e220000002100 */
[----:B------:R-:W1:Y:S06]  /*0020*/  LDCU.64 UR4, c[0x0][0x390] ;  /* 0x00007200ff0477ac */ /* 0x000e6c0008000a00 */
[----:B------:R-:W2:Y:S01]  /*0030*/  S2UR UR8, SR_CTAID.X ;  /* 0x00000000000879c3 */ /* 0x000ea20000002500 */
[----:B------:R-:W3:Y:S01]  /*0040*/  LDCU.64 UR6, c[0x0][0x358] ;  /* 0x00006b00ff0677ac */ /* 0x000ee20008000a00 */
[----:B-1----:R-:W-:Y:S01]  /*0050*/  IMAD.U32 R27, RZ, RZ, UR4 ;  /* 0x00000004ff1b7e24 */ /* 0x002fe2000f8e00ff */
[----:B------:R-:W1:Y:S01]  /*0060*/  LDCU UR4, c[0x0][0x360] ;  /* 0x00006c00ff0477ac */ /* 0x000e620008000800 */
[----:B------:R-:W-:-:S03]  /*0070*/  IMAD.U32 R0, RZ, RZ, UR5 ;  /* 0x00000005ff007e24 */ /* 0x000fc6000f8e00ff */
        /* <DEDUP_REMOVED lines=8> */
[----:B---3--:R-:W2:Y:S01]  /*0100*/  @!P1 LDG.E.64 R2, desc[UR6][R8.64] ;  /* 0x0000000608029981 */ /* 0x008ea2000c1e1b00 */
[----:B-1----:R-:W-:-:S05]  /*0110*/  VIADD R24, R40, UR4 ;  /* 0x0000000428187c36 */ /* 0x002fca0008000000 */
        /* <DEDUP_REMOVED lines=8> */
[----:B------:R0:W3:Y:S01]  /*01a0*/  @!P6 LDG.E.64 R4, desc[UR6][R18.64] ;  /* 0x000000061204e981 */ /* 0x0000e2000c1e1b00 */
[----:B------:R-:W-:Y:S02]  /*01b0*/  VIADD R24, R24, UR4 ;  /* 0x0000000418187c36 */ /* 0x000fe40008000000 */
[----:B------:R-:W-:Y:S02]  /*01c0*/  @!P1 IMAD.MOV.U32 R6, RZ, RZ, -0x1 ;  /* 0xffffffffff069424 */ /* 0x000fe400078e00ff */
[C---:B------:R-:W-:Y:S01]  /*01d0*/  VIADD R22, R24.reuse, UR4 ;  /* 0x0000000418167c36 */ /* 0x040fe20008000000 */
[-C--:B------:R-:W-:Y:S01]  /*01e0*/  ISETP.GE.U32.AND P2, PT, R24, R27.reuse, PT ;  /* 0x0000001b1800720c */ /* 0x080fe20003f46070 */
[----:B------:R-:W-:Y:S02]  /*01f0*/  @!P1 IMAD.MOV.U32 R7, RZ, RZ, 0x7fefffff ;  /* 0x7fefffffff079424 */ /* 0x000fe400078e00ff */
[----:B------:R-:W-:Y:S01]  /*0200*/  @!P1 IMAD.MOV.U32 R26, RZ, RZ, R6 ;  /* 0x000000ffff1a9224 */ /* 0x000fe200078e0006 */
[----:B------:R-:W-:Y:S01]  /*0210*/  ISETP.GE.AND.EX P2, PT, RZ, R0, PT, P2 ;  /* 0x00000000ff00720c */ /* 0x000fe20003f46320 */
[----:B------:R-:W-:Y:S01]  /*0220*/  @!P1 IMAD.MOV.U32 R28, RZ, RZ, R7 ;  /* 0x000000ffff1c9224 */ /* 0x000fe200078e0007 */
[----:B------:R-:W-:-:S02]  /*0230*/  ISETP.GE.U32.AND P3, PT, R22, R27, PT ;  /* 0x0000001b1600720c */ /* 0x000fc40003f66070 */
[----:B------:R-:W-:Y:S02]  /*0240*/  IADD3 R20, PT, PT, R22, UR4, RZ ;  /* 0x0000000416147c10 */ /* 0x000fe4000fffe0ff */
[-C--:B------:R-:W-:Y:S02]  /*0250*/  ISETP.GE.AND.EX P3, PT, RZ, R0.reuse, PT, P3 ;  /* 0x00000000ff00720c */ /* 0x080fe40003f66330 */
[C---:B------:R-:W-:Y:S01]  /*0260*/  ISETP.GE.U32.AND P4, PT, R20.reuse, R27, PT ;  /* 0x0000001b1400720c */ /* 0x040fe20003f86070 */
[----:B0-----:R-:W-:Y:S01]  /*0270*/  VIADD R18, R20, UR4 ;  /* 0x0000000414127c36 */ /* 0x001fe20008000000 */
[----:B------:R-:W-:Y:S02]  /*0280*/  P2R R32, PR, RZ, 0x4 ;  /* 0x00000004ff207803 */ /* 0x000fe40000000000 */
[----:B------:R-:W-:Y:S01]  /*0290*/  ISETP.GE.AND.EX P4, PT, RZ, R0, PT, P4 ;  /* 0x00000000ff00720c */ /* 0x000fe20003f86340 */
[----:B------:R-:W0:Y:S01]  /*02a0*/  @!P2 LDC.64 R8, c[0x0][0x388] ;  /* 0x0000e200ff08ab82 */ /* 0x000e220000000a00 */
[----:B------:R-:W-:-:S05]  /*02b0*/  @!P2 MOV R25, RZ ;  /* 0x000000ff0019a202 */ /* 0x000fca0000000f00 */
[----:B------:R-:W-:Y:S02]  /*02c0*/  @!P3 IMAD.MOV.U32 R23, RZ, RZ, RZ ;  /* 0x000000ffff17b224 */ /* 0x000fe400078e00ff */
[----:B------:R-:W-:-:S04]  /*02d0*/  @!P3 IMAD.WIDE.U32 R34, R27, UR8, R22 ;  /* 0x000000081b22bc25 */ /* 0x000fc8000f8e0016 */
[----:B------:R-:W1:Y:S01]  /*02e0*/  @!P4 LDC.64 R30, c[0x0][0x388] ;  /* 0x0000e200ff1ecb82 */ /* 0x000e620000000a00 */
[----:B------:R-:W-:Y:S01]  /*02f0*/  @!P4 IMAD.MOV.U32 R21, RZ, RZ, RZ ;  /* 0x000000ffff15c224 */ /* 0x000fe200078e00ff */
[----:B--2---:R-:W-:Y:S01]  /*0300*/  @!P1 DSETP.MAX.AND P5, P0, R2, -R6, PT ;  /* 0x800000060200922a */ /* 0x004fe200038af000 */
[----:B------:R-:W-:-:S05]  /*0310*/  @!P1 IMAD.MOV.U32 R19, RZ, RZ, R2 ;  /* 0x000000ffff139224 */ /* 0x000fca00078e0002 */
[----:B------:R-:W2:Y:S01]  /*0320*/  @!P3 LDC.64 R6, c[0x0][0x388] ;  /* 0x0000e200ff06bb82 */ /* 0x000ea20000000a00 */
[----:B------:R-:W-:Y:S01]  /*0330*/  @!P1 SEL R33, R19, R26, P5 ;  /* 0x0000001a13219207 */ /* 0x000fe20002800000 */
[----:B------:R-:W-:-:S05]  /*0340*/  @!P1 IMAD.MOV.U32 R19, RZ, RZ, R3 ;  /* 0x000000ffff139224 */ /* 0x000fca00078e0003 */
[----:B------:R-:W-:Y:S02]  /*0350*/  @!P1 FSEL R26, R19, -R28, P5 ;  /* 0x8000001c131a9208 */ /* 0x000fe40002800000 */
[----:B------:R-:W-:Y:S02]  /*0360*/  ISETP.GE.U32.AND P5, PT, R18, R27, PT ;  /* 0x0000001b1200720c */ /* 0x000fe40003fa6070 */
[----:B------:R-:W-:Y:S01]  /*0370*/  @!P1 LOP3.LUT R19, R28, 0x80000, RZ, 0xfc, !PT ;  /* 0x000800001c139812 */ /* 0x000fe200078efcff */
[----:B------:R-:W-:Y:S01]  /*0380*/  @!P2 IMAD.WIDE.U32 R28, R27, UR8, R24 ;  /* 0x000000081b1cac25 */ /* 0x000fe2000f8e0018 */
[----:B------:R-:W-:Y:S02]  /*0390*/  ISETP.GE.AND.EX P5, PT, RZ, R0, PT, P5 ;  /* 0x00000000ff00720c */ /* 0x000fe40003fa6350 */
[----:B------:R-:W-:Y:S01]  /*03a0*/  @!P1 SEL R26, R19, R26, P0 ;  /* 0x0000001a131a9207 */ /* 0x000fe20000000000 */
[----:B------:R-:W-:Y:S01]  /*03b0*/  @!P2 IMAD R19, R0, UR8, R29 ;  /* 0x000000080013ac24 */ /* 0x000fe2000f8e021d */
[----:B0-----:R-:W-:-:S04]  /*03c0*/  @!P2 LEA R8, P0, R28, R8, 0x3 ;  /* 0x000000081c08a211 */ /* 0x001fc800078018ff */
[----:B------:R-:W-:Y:S01]  /*03d0*/  @!P2 LEA.HI.X R9, R28, R9, R19, 0x3, P0 ;  /* 0x000000091c09a211 */ /* 0x000fe200000f1c13 */
[----:B------:R-:W-:Y:S01]  /*03e0*/  @!P3 IMAD R19, R0, UR8, R35 ;  /* 0x000000080013bc24 */ /* 0x000fe2000f8e0223 */
[----:B--2---:R-:W-:-:S03]  /*03f0*/  @!P3 LEA R6, P0, R34, R6, 0x3 ;  /* 0x000000062206b211 */ /* 0x004fc600078018ff */
[----:B------:R-:W0:Y:S01]  /*0400*/  @!P5 LDC.64 R28, c[0x0][0x388] ;  /* 0x0000e200ff1cdb82 */ /* 0x000e220000000a00 */
[----:B------:R-:W-:Y:S01]  /*0410*/  @!P3 LEA.HI.X R7, R34, R7, R19, 0x3, P0 ;  /* 0x000000072207b211 */ /* 0x000fe200000f1c13 */
[----:B------:R-:W-:-:S04]  /*0420*/  @!P4 IMAD.WIDE.U32 R34, R27, UR8, R20 ;  /* 0x000000081b22cc25 */ /* 0x000fc8000f8e0014 */
[----:B------:R-:W-:Y:S01]  /*0430*/  @!P4 IMAD R19, R0, UR8, R35 ;  /* 0x000000080013cc24 */ /* 0x000fe2000f8e0223 */
[C---:B-1----:R-:W-:Y:S01]  /*0440*/  @!P4 LEA R30, P0, R34.reuse, R30, 0x3 ;  /* 0x0000001e221ec211 */ /* 0x042fe200078018ff */
[----:B------:R1:W2:Y:S03]  /*0450*/  @!P3 LDG.E.64 R14, desc[UR6][R6.64] ;  /* 0x00000006060eb981 */ /* 0x0002a6000c1e1b00 */
[----:B------:R-:W-:Y:S01]  /*0460*/  @!P4 LEA.HI.X R31, R34, R31, R19, 0x3, P0 ;  /* 0x0000001f221fc211 */ /* 0x000fe200000f1c13 */
[----:B------:R-:W-:Y:S02]  /*0470*/  @!P5 IMAD.MOV.U32 R19, RZ, RZ, RZ ;  /* 0x000000ffff13d224 */ /* 0x000fe400078e00ff */
[----:B------:R-:W-:Y:S02]  /*0480*/  @!P5 IMAD.WIDE.U32 R34, R27, UR8, R18 ;  /* 0x000000081b22dc25 */ /* 0x000fe4000f8e0012 */
[----:B------:R-:W4:Y:S02]  /*0490*/  @!P4 LDG.E.64 R12, desc[UR6][R30.64] ;  /* 0x000000061e0cc981 */ /* 0x000f24000c1e1b00 */
[----:B------:R-:W-:Y:S01]  /*04a0*/  @!P5 IMAD R35, R0, UR8, R35 ;  /* 0x000000080023dc24 */ /* 0x000fe2000f8e0223 */
[----:B0-----:R-:W-:-:S04]  /*04b0*/  @!P5 LEA R28, P0, R34, R28, 0x3 ;  /* 0x0000001c221cd211 */ /* 0x001fc800078018ff */
[----:B------:R-:W-:Y:S01]  /*04c0*/  @!P5 LEA.HI.X R29, R34, R29, R35, 0x3, P0 ;  /* 0x0000001d221dd211 */ /* 0x000fe200000f1c23 */
[----:B------:R-:W-:Y:S02]  /*04d0*/  IMAD.MOV.U32 R34, RZ, RZ, -0x1 ;  /* 0xffffffffff227424 */ /* 0x000fe400078e00ff */
[----:B------:R-:W-:Y:S02]  /*04e0*/  IMAD.MOV.U32 R35, RZ, RZ, -0x100001 ;  /* 0xffefffffff237424 */ /* 0x000fe400078e00ff */
[----:B------:R-:W-:Y:S01]  /*04f0*/  @!P1 IMAD.MOV.U32 R34, RZ, RZ, R33 ;  /* 0x000000ffff229224 */ /* 0x000fe200078e0021 */
[----:B---3--:R-:W-:Y:S01]  /*0500*/  @!P6 MOV R33, R5 ;  /* 0x000000050021e202 */ /* 0x008fe20000000f00 */
[----:B------:R-:W-:Y:S01]  /*0510*/  @!P1 IMAD.MOV.U32 R35, RZ, RZ, R26 ;  /* 0x000000ffff239224 */ /* 0x000fe200078e001a */
[----:B------:R-:W3:Y:S03]  /*0520*/  @!P5 LDG.E.64 R10, desc[UR6][R28.64] ;  /* 0x000000061c0ad981 */ /* 0x000ee6000c1e1b00 */
[----:B------:R-:W-:-:S02]  /*0530*/  @!P6 IMAD.MOV.U32 R26, RZ, RZ, R35 ;  /* 0x000000ffff1ae224 */ /* 0x000fc400078e0023 */
[----:B------:R-:W-:-:S06]  /*0540*/  @!P6 DSETP.MAX.AND P0, P2, R34, R4, PT ;  /* 0x000000042200e22a */ /* 0x000fcc0003a0f000 */
[----:B------:R-:W-:Y:S02]  /*0550*/  @!P6 FSEL R26, R26, R33, P0 ;  /* 0x000000211a1ae208 */ /* 0x000fe40000000000 */
[----:B------:R-:W-:-:S04]  /*0560*/  @!P6 LOP3.LUT R33, R33, 0x80000, RZ, 0xfc, !PT ;  /* 0x000800002121e812 */ /* 0x000fc800078efcff */
[----:B------:R-:W-:Y:S02]  /*0570*/  @!P6 SEL R37, R33, R26, P2 ;  /* 0x0000001a2125e207 */ /* 0x000fe40001000000 */
[----:B------:R-:W-:-:S13]  /*0580*/  ISETP.NE.AND P2, PT, R32, RZ, PT ;  /* 0x000000ff2000720c */ /* 0x000fda0003f45270 */
[----:B------:R-:W5:Y:S01]  /*0590*/  @!P2 LDG.E.64 R16, desc[UR6][R8.64] ;  /* 0x000000060810a981 */ /* 0x000f62000c1e1b00 */
[----:B------:R-:W-:Y:S02]  /*05a0*/  @!P6 IMAD.MOV.U32 R33, RZ, RZ, R4 ;  /* 0x000000ffff21e224 */ /* 0x000fe400078e0004 */
[----:B------:R-:W-:Y:S02]  /*05b0*/  @!P6 IMAD.MOV.U32 R26, RZ, RZ, R34 ;  /* 0x000000ffff1ae224 */ /* 0x000fe400078e0022 */
[----:B------:R-:W-:-:S03]  /*05c0*/  @!P6 IMAD.MOV.U32 R35, RZ, RZ, R37 ;  /* 0x000000ffff23e224 */ /* 0x000fc600078e0025 */
[----:B------:R-:W-:Y:S02]  /*05d0*/  @!P6 SEL R34, R26, R33, P0 ;  /* 0x000000211a22e207 */ /* 0x000fe40000000000 */
[----:B-1----:R-:W-:-:S03]  /*05e0*/  @!P2 MOV R6, R35 ;  /* 0x000000230006a202 */ /* 0x002fc60000000f00 */
[----:B------:R-:W-:Y:S01]  /*05f0*/  @!P2 IMAD.MOV.U32 R26, RZ, RZ, R34 ;  /* 0x000000ffff1aa224 */ /* 0x000fe200078e0022 */
[----:B------:R-:W0:Y:S01]  /*0600*/  S2UR UR5, SR_CgaCtaId ;  /* 0x00000000000579c3 */ /* 0x000e220000008800 */
[----:B------:R-:W-:-:S07]  /*0610*/  USHF.R.U32.HI UR4, URZ, 0x5, UR4 ;  /* 0x00000005ff047899 */ /* 0x000fce0008011604 */
[----:B------:R-:W-:Y:S06]  /*0620*/  BAR.SYNC.DEFER_BLOCKING 0x0 ;  /* 0x0000000000007b1d */ /* 0x000fec0000010000 */
[----:B-----5:R-:W-:Y:S01]  /*0630*/  @!P2 DSETP.MAX.AND P0, P6, R34, R16, PT ;  /* 0x000000102200a22a */ /* 0x020fe20003e0f000 */
[----:B------:R-:W-:Y:S02]  /*0640*/  @!P2 IMAD.MOV.U32 R33, RZ, RZ, R16 ;  /* 0x000000ffff21a224 */ /* 0x000fe400078e0010 */
[----:B------:R-:W-:-:S03]  /*0650*/  @!P2 IMAD.MOV.U32 R7, RZ, RZ, R17 ;  /* 0x000000ffff07a224 */ /* 0x000fc600078e0011 */
[----:B------:R-:W-:Y:S02]  /*0660*/  @!P2 SEL R9, R26, R33, P0 ;  /* 0x000000211a09a207 */ /* 0x000fe40000000000 */
[----:B------:R-:W-:Y:S02]  /*0670*/  @!P2 FSEL R6, R6, R7, P0 ;  /* 0x000000070606a208 */ /* 0x000fe40000000000 */
[----:B------:R-:W-:Y:S01]  /*0680*/  @!P2 LOP3.LUT R7, R7, 0x80000, RZ, 0xfc, !PT ;  /* 0x000800000707a812 */ /* 0x000fe200078efcff */
[----:B------:R-:W-:-:S03]  /*0690*/  @!P2 IMAD.MOV.U32 R34, RZ, RZ, R9 ;  /* 0x000000ffff22a224 */ /* 0x000fc600078e0009 */
[----:B------:R-:W-:Y:S01]  /*06a0*/  @!P2 SEL R35, R7, R6, P6 ;  /* 0x000000060723a207 */ /* 0x000fe20003000000 */
[----:B--2---:R-:W-:Y:S02]  /*06b0*/  @!P3 IMAD.MOV.U32 R7, RZ, RZ, R14 ;  /* 0x000000ffff07b224 */ /* 0x004fe400078e000e */
        /* <DEDUP_REMOVED lines=12> */
[----:B------:R-:W-:-:S05]  /*0780*/  @!P4 MOV R9, R13 ;  /* 0x0000000d0009c202 */ /* 0x000fca0000000f00 */
[----:B------:R-:W-:Y:S01]  /*0790*/  @!P4 SEL R7, R6, R7, P0 ;  /* 0x000000070607c207 */ /* 0x000fe20000000000 */
[----:B------:R-:W-:-:S05]  /*07a0*/  @!P4 IMAD.MOV.U32 R6, RZ, RZ, R35 ;  /* 0x000000ffff06c224 */ /* 0x000fca00078e0023 */
[----:B------:R-:W-:Y:S02]  /*07b0*/  @!P4 FSEL R6, R6, R9, P0 ;  /* 0x000000090606c208 */ /* 0x000fe40000000000 */
[----:B------:R-:W-:Y:S01]  /*07c0*/  @!P4 LOP3.LUT R9, R9, 0x80000, RZ, 0xfc, !PT ;  /* 0x000800000909c812 */ /* 0x000fe200078efcff */
[----:B------:R-:W-:-:S03]  /*07d0*/  @!P4 IMAD.MOV.U32 R34, RZ, RZ, R7 ;  /* 0x000000ffff22c224 */ /* 0x000fc600078e0007 */
[----:B------:R-:W-:Y:S01]  /*07e0*/  @!P4 SEL R35, R9, R6, P6 ;  /* 0x000000060923c207 */ /* 0x000fe20003000000 */
[----:B---3--:R-:W-:Y:S02]  /*07f0*/  @!P5 IMAD.MOV.U32 R9, RZ, RZ, R10 ;  /* 0x000000ffff09d224 */ /* 0x008fe400078e000a */
[----:B------:R-:W-:-:S03]  /*0800*/  @!P5 IMAD.MOV.U32 R6, RZ, RZ, R34 ;  /* 0x000000ffff06d224 */ /* 0x000fc600078e0022 */
[----:B------:R-:W-:Y:S01]  /*0810*/  @!P5 DSETP.MAX.AND P0, P6, R34, R10, PT ;  /* 0x0000000a2200d22a */ /* 0x000fe20003e0f000 */
[----:B------:R-:W-:Y:S02]  /*0820*/  @!P5 IMAD.MOV.U32 R8, RZ, RZ, R11 ;  /* 0x000000ffff08d224 */ /* 0x000fe400078e000b */
[----:B------:R-:W-:-:S03]  /*0830*/  @!P5 IMAD.MOV.U32 R7, RZ, RZ, R35 ;  /* 0x000000ffff07d224 */ /* 0x000fc600078e0023 */
[----:B------:R-:W-:Y:S02]  /*0840*/  @!P5 SEL R34, R6, R9, P0 ;  /* 0x000000090622d207 */ /* 0x000fe40000000000 */
[----:B------:R-:W-:Y:S02]  /*0850*/  @!P5 LOP3.LUT R29, R8, 0x80000, RZ, 0xfc, !PT ;  /* 0x00080000081dd812 */ /* 0x000fe400078efcff */
[----:B------:R-:W-:-:S04]  /*0860*/  @!P5 FSEL R6, R7, R8, P0 ;  /* 0x000000080706d208 */ /* 0x000fc80000000000 */
[----:B------:R-:W-:Y:S02]  /*0870*/  @!P5 SEL R35, R29, R6, P6 ;  /* 0x000000061d23d207 */ /* 0x000fe40003000000 */
[----:B------:R-:W-:Y:S04]  /*0880*/  SHFL.DOWN PT, R6, R34, 0x10, 0x1f ;  /* 0x0a001f0022067f89 */ /* 0x000fe800000e0000 */
[----:B------:R-:W1:Y:S02]  /*0890*/  SHFL.DOWN PT, R7, R35, 0x10, 0x1f ;  /* 0x0a001f0023077f89 */ /* 0x000e6400000e0000 */
[----:B-1----:R-:W-:-:S06]  /*08a0*/  DSETP.GEU.AND P0, PT, R34, R6, PT ;  /* 0x000000062200722a */ /* 0x002fcc0003f0e000 */
[----:B------:R-:W-:Y:S02]  /*08b0*/  FSEL R9, R7, R35, !P0 ;  /* 0x0000002307097208 */ /* 0x000fe40004000000 */
[----:B------:R-:W-:-:S03]  /*08c0*/  FSEL R8, R6, R34, !P0 ;  /* 0x0000002206087208 */ /* 0x000fc60004000000 */
        /* <DEDUP_REMOVED lines=16> */
[----:B------:R-:W1:Y:S01]  /*09d0*/  SHFL.DOWN PT, R6, R8, 0x1, 0x1f ;  /* 0x08201f0008067f89 */ /* 0x000e6200000e0000 */
[----:B------:R-:W-:Y:S01]  /*09e0*/  ISETP.GE.U32.AND P0, PT, R40, UR4, PT ;  /* 0x0000000428007c0c */ /* 0x000fe2000bf06070 */
[----:B------:R-:W-:Y:S02]  /*09f0*/  UMOV UR4, 0x400 ;  /* 0x0000040000047882 */ /* 0x000fe40000000000 */
[----:B0-----:R-:W-:Y:S01]  /*0a00*/  ULEA UR4, UR5, UR4, 0x18 ;  /* 0x0000000405047291 */ /* 0x001fe2000f8ec0ff */
[----:B-1----:R-:W-:-:S06]  /*0a10*/  DSETP.GEU.AND P6, PT, R8, R6, PT ;  /* 0x000000060800722a */ /* 0x002fcc0003fce000 */
[----:B------:R-:W-:Y:S02]  /*0a20*/  FSEL R28, R6, R8, !P6 ;  /* 0x00000008061c7208 */ /* 0x000fe40007000000 */
[----:B------:R-:W-:Y:S02]  /*0a30*/  FSEL R29, R7, R9, !P6 ;  /* 0x00000009071d7208 */ /* 0x000fe40007000000 */
[C---:B------:R-:W-:Y:S02]  /*0a40*/  LOP3.LUT P6, R26, R40.reuse, 0x1f, RZ, 0xc0, !PT ;  /* 0x0000001f281a7812 */ /* 0x040fe400078cc0ff */
[----:B------:R-:W-:-:S11]  /*0a50*/  LEA.HI R9, R40, UR4, RZ, 0x1e ;  /* 0x0000000428097c11 */ /* 0x000fd6000f8ff0ff */
[----:B------:R-:W-:Y:S01]  /*0a60*/  @!P6 STS.64 [R9], R28 ;  /* 0x0000001c0900e388 */ /* 0x000fe20000000a00 */
[----:B------:R-:W-:Y:S01]  /*0a70*/  MOV R6, 0xffffffff ;  /* 0xffffffff00067802 */ /* 0x000fe20000000f00 */
[----:B------:R-:W-:Y:S01]  /*0a80*/  IMAD.MOV.U32 R7, RZ, RZ, -0x100001 ;  /* 0xffefffffff077424 */ /* 0x000fe200078e00ff */
[----:B------:R-:W-:Y:S01]  /*0a90*/  @!P0 LEA R26, R26, UR4, 0x3 ;  /* 0x000000041a1a8c11 */ /* 0x000fe2000f8e18ff */
[----:B------:R-:W-:Y:S01]  /*0aa0*/  BAR.SYNC.DEFER_BLOCKING 0x0 ;  /* 0x0000000000007b1d */ /* 0x000fe20000010000 */
[----:B------:R-:W-:-:S05]  /*0ab0*/  PLOP3.LUT P6, PT, PT, PT, PT, 0x8, 0x80 ;  /* 0x000000000080781c */ /* 0x000fca0003fce170 */
[----:B------:R0:W1:Y:S01]  /*0ac0*/  @!P0 LDS.64 R6, [R26] ;  /* 0x000000001a068984 */ /* 0x0000620000000a00 */
[----:B------:R-:W-:Y:S02]  /*0ad0*/  ISETP.GT.U32.AND P0, PT, R40, 0x1f, PT ;  /* 0x0000001f2800780c */ /* 0x000fe40003f04070 */
[----:B0-----:R-:W-:-:S11]  /*0ae0*/  P2R R26, PR, RZ, 0x40 ;  /* 0x00000040ff1a7803 */ /* 0x001fd60000000000 */
[----:B------:R-:W-:Y:S05]  /*0af0*/  @P0 BRA `(.L_x_8060) ;  /* 0x0000000000880947 */ /* 0x000fea0003800000 */
        /* <DEDUP_REMOVED lines=24> */
.L_x_8133:
        /* <DEDUP_REMOVED lines=10> */
.L_x_8060:
        /* <DEDUP_REMOVED lines=65> */
.L_x_8065:
[----:B------:R-:W-:Y:S05]  /*1130*/  BSYNC.RECONVERGENT B1 ;  /* 0x0000000000017941 */ /* 0x000fea0003800200 */
.L_x_8064:
[----:B------:R-:W-:-:S11]  /*1140*/  DADD R6, RZ, R30 ;  /* 0x00000000ff067229 */ /* 0x000fd6000000001e */
.L_x_8063:
[----:B------:R-:W-:Y:S05]  /*1150*/  BSYNC.RECONVERGENT B0 ;  /* 0x0000000000007941 */ /* 0x000fea0003800200 */
.L_x_8062:
        /* <DEDUP_REMOVED lines=65> */
.L_x_8069:
[----:B------:R-:W-:Y:S05]  /*1570*/  BSYNC.RECONVERGENT B1 ;  /* 0x0000000000017941 */ /* 0x000fea0003800200 */
.L_x_8068:
[----:B------:R-:W-:-:S11]  /*1580*/  DADD R6, R6, R32 ;  /* 0x0000000006067229 */ /* 0x000fd60000000020 */
.L_x_8067:
[----:B------:R-:W-:Y:S05]  /*1590*/  BSYNC.RECONVERGENT B0 ;  /* 0x0000000000007941 */ /* 0x000fea0003800200 */
.L_x_8066:
        /* <DEDUP_REMOVED lines=61> */
.L_x_8073:
[----:B------:R-:W-:Y:S05]  /*1970*/  BSYNC.RECONVERGENT B1 ;  /* 0x0000000000017941 */ /* 0x000fea0003800200 */
.L_x_8072:
[----:B------:R-:W-:-:S11]  /*1980*/  DADD R6, R6, R32 ;  /* 0x0000000006067229 */ /* 0x000fd60000000020 */
.L_x_8071:
[----:B------:R-:W-:Y:S05]  /*1990*/  BSYNC.RECONVERGENT B0 ;  /* 0x0000000000007941 */ /* 0x000fea0003800200 */
.L_x_8070:
        /* <DEDUP_REMOVED lines=61> */
.L_x_8077:
[----:B------:R-:W-:Y:S05]  /*1d70*/  BSYNC.RECONVERGENT B1 ;  /* 0x0000000000017941 */ /* 0x000fea0003800200 */
.L_x_8076:
[----:B------:R-:W-:-:S11]  /*1d80*/  DADD R6, R6, R32 ;  /* 0x0000000006067229 */ /* 0x000fd60000000020 */
.L_x_8075:
[----:B------:R-:W-:Y:S05]  /*1d90*/  BSYNC.RECONVERGENT B0 ;  /* 0x0000000000007941 */ /* 0x000fea0003800200 */
.L_x_8074:
[----:B------:R-:W-:Y:S04]  /*1da0*/  BSSY.RECONVERGENT B0, `(.L_x_8078) ;  /* 0x000003f000007945 */ /* 0x000fe80003800200 */
        /* <DEDUP_REMOVED lines=60> */
.L_x_8081:
[----:B------:R-:W-:Y:S05]  /*2170*/  BSYNC.RECONVERGENT B1 ;  /* 0x0000000000017941 */ /* 0x000fea0003800200 */
.L_x_8080:
[----:B------:R-:W-:-:S11]  /*2180*/  DADD R6, R6, R32 ;  /* 0x0000000006067229 */ /* 0x000fd60000000020 */
.L_x_8079:
[----:B------:R-:W-:Y:S05]  /*2190*/  BSYNC.RECONVERGENT B0 ;  /* 0x0000000000007941 */ /* 0x000fea0003800200 */
.L_x_8078:
        /* <DEDUP_REMOVED lines=61> */
.L_x_8085:
[----:B------:R-:W-:Y:S05]  /*2570*/  BSYNC.RECONVERGENT B1 ;  /* 0x0000000000017941 */ /* 0x000fea0003800200 */
.L_x_8084:
[----:B------:R-:W-:-:S11]  /*2580*/  DADD R6, R6, R32 ;  /* 0x0000000006067229 */ /* 0x000fd60000000020 */
.L_x_8083:
[----:B------:R-:W-:Y:S05]  /*2590*/  BSYNC.RECONVERGENT B0 ;  /* 0x0000000000007941 */ /* 0x000fea0003800200 */
.L_x_8082:
[----:B------:R-:W-:Y:S01]  /*25a0*/  SHFL.DOWN PT, R29, R7, 0x10, 0x1f ;  /* 0x0a001f00071d7f89 */ /* 0x000fe200000e0000 */
[----:B------:R-:W1:Y:S01]  /*25b0*/  LDCU UR4, c[0x0][0x360] ;  /* 0x00006c00ff0477ac */ /* 0x000e620008000800 */
[----:B------:R-:W2:Y:S08]  /*25c0*/  S2UR UR5, SR_CgaCtaId ;  /* 0x00000000000579c3 */ /* 0x000eb00000008800 */
[----:B------:R-:W-:Y:S01]  /*25d0*/  BAR.SYNC.DEFER_BLOCKING 0x0 ;  /* 0x0000000000007b1d */ /* 0x000fe20000010000 */
[----:B------:R-:W-:-:S05]  /*25e0*/  LOP3.LUT P2, RZ, R40, 0x1f, RZ, 0xc0, !PT ;  /* 0x0000001f28ff7812 */ /* 0x000fca000784c0ff */
[----:B------:R-:W-:Y:S01]  /*25f0*/  BSSY B0, `(.L_x_8086) ;  /* 0x000002c000007945 */ /* 0x000fe20003800000 */
[----:B------:R-:W3:Y:S01]  /*2600*/  SHFL.DOWN PT, R28, R6, 0x10, 0x1f ;  /* 0x0a001f00061c7f89 */ /* 0x000ee200000e0000 */
[----:B-1----:R-:W-:-:S06]  /*2610*/  USHF.R.U32.HI UR4, URZ, 0x5, UR4 ;  /* 0x00000005ff047899 */ /* 0x002fcc0008011604 */
[----:B------:R-:W-:Y:S01]  /*2620*/  ISETP.GE.U32.AND P3, PT, R40, UR4, PT ;  /* 0x0000000428007c0c */ /* 0x000fe2000bf66070 */
[----:B------:R-:W-:Y:S02]  /*2630*/  UMOV UR4, 0x400 ;  /* 0x0000040000047882 */ /* 0x000fe40000000000 */
[----:B--2---:R-:W-:Y:S01]  /*2640*/  ULEA UR4, UR5, UR4, 0x18 ;  /* 0x0000000405047291 */ /* 0x004fe2000f8ec0ff */
[----:B---3--:R-:W-:-:S07]  /*2650*/  DADD R28, R28, R6 ;  /* 0x000000001c1c7229 */ /* 0x008fce0000000006 */
[----:B------:R-:W-:Y:S04]  /*2660*/  SHFL.DOWN PT, R31, R29, 0x8, 0x1f ;  /* 0x09001f001d1f7f89 */ /* 0x000fe800000e0000 */
[----:B------:R-:W1:Y:S02]  /*2670*/  SHFL.DOWN PT, R30, R28, 0x8, 0x1f ;  /* 0x09001f001c1e7f89 */ /* 0x000e6400000e0000 */
[----:B-1----:R-:W-:-:S07]  /*2680*/  DADD R30, R28, R30 ;  /* 0x000000001c1e7229 */ /* 0x002fce000000001e */
[----:B------:R-:W-:Y:S04]  /*2690*/  SHFL.DOWN PT, R33, R31, 0x4, 0x1f ;  /* 0x08801f001f217f89 */ /* 0x000fe800000e0000 */
[----:B------:R-:W1:Y:S02]  /*26a0*/  SHFL.DOWN PT, R32, R30, 0x4, 0x1f ;  /* 0x08801f001e207f89 */ /* 0x000e6400000e0000 */
[----:B-1----:R-:W-:Y:S01]  /*26b0*/  DADD R32, R30, R32 ;  /* 0x000000001e207229 */ /* 0x002fe20000000020 */
[C---:B------:R-:W-:Y:S01]  /*26c0*/  LEA.HI R31, R40.reuse, UR4, RZ, 0x1e ;  /* 0x00000004281f7c11 */ /* 0x040fe2000f8ff0ff */
[----:B------:R-:W-:-:S05]  /*26d0*/  @!P3 IMAD.SHL.U32 R30, R40, 0x8, RZ ;  /* 0x00000008281eb824 */ /* 0x000fca00078e00ff */
[----:B------:R-:W-:Y:S01]  /*26e0*/  SHFL.DOWN PT, R35, R33, 0x2, 0x1f ;  /* 0x08401f0021237f89 */ /* 0x000fe200000e0000 */
[----:B------:R-:W-:-:S03]  /*26f0*/  @!P3 LOP3.LUT R30, R30, 0xf8, RZ, 0xc0, !PT ;  /* 0x000000f81e1eb812 */ /* 0x000fc600078ec0ff */
        /* <DEDUP_REMOVED lines=12> */
[----:B-12---:R-:W-:Y:S04]  /*27c0*/  SHFL.DOWN PT, R29, R7, 0x10, 0x1f ;  /* 0x0a001f00071d7f89 */ /* 0x006fe800000e0000 */
        /* <DEDUP_REMOVED lines=13> */
.L_x_8144:
[----:B-123--:R-:W-:-:S11]  /*28a0*/  DADD R6, R6, R28 ;  /* 0x0000000006067229 */ /* 0x00efd6000000001c */
.L_x_8087:
[----:B------:R-:W-:Y:S05]  /*28b0*/  BSYNC B0 ;  /* 0x0000000000007941 */ /* 0x000fea0003800000 */
.L_x_8086:
        /* <DEDUP_REMOVED lines=73> */
.L_x_8092:
[----:B------:R-:W-:Y:S05]  /*2d50*/  BSYNC.RECONVERGENT B1 ;  /* 0x0000000000017941 */ /* 0x000fea0003800200 */
.L_x_8091:
        /* <DEDUP_REMOVED lines=15> */
[----:B--2---:R-:W-:Y:S05]  /*2e50*/  CALL.REL.NOINC `($__internal_43_$__cuda_sm20_div_rn_f64_full) ;  /* 0x0000002800387944 */ /* 0x004fea0003c00000 */
[----:B------:R-:W-:Y:S02]  /*2e60*/  IMAD.MOV.U32 R2, RZ, RZ, R26 ;  /* 0x000000ffff027224 */ /* 0x000fe400078e001a */
[----:B------:R-:W-:-:S07]  /*2e70*/  IMAD.MOV.U32 R3, RZ, RZ, R27 ;  /* 0x000000ffff037224 */ /* 0x000fce00078e001b */
.L_x_8094:
[----:B------:R-:W-:Y:S05]  /*2e80*/  BSYNC.RECONVERGENT B1 ;  /* 0x0000000000017941 */ /* 0x000fea0003800200 */
.L_x_8093:
        /* <DEDUP_REMOVED lines=11> */
.L_x_8090:
[----:B------:R-:W-:Y:S05]  /*2f40*/  BSYNC.RECONVERGENT B0 ;  /* 0x0000000000007941 */ /* 0x000fea0003800200 */
.L_x_8089:
[----:B------:R-:W5:Y:S01]  /*2f50*/  S2R R40, SR_TID.X ;  /* 0x0000000000287919 */ /* 0x000f620000002100 */
[----:B------:R-:W5:Y:S01]  /*2f60*/  LDCU UR4, c[0x0][0x360] ;  /* 0x00006c00ff0477ac */ /* 0x000f620008000800 */
[----:B------:R-:W-:Y:S01]  /*2f70*/  BSSY.RECONVERGENT B0, `(.L_x_8095) ;  /* 0x0000064000007945 */ /* 0x000fe20003800200 */
[----:B-----5:R-:W-:-:S04]  /*2f80*/  IADD3 R40, PT, PT, R40, UR4, RZ ;  /* 0x0000000428287c10 */ /* 0x020fc8000fffe0ff */
        /* <DEDUP_REMOVED lines=69> */
.L_x_8098:
[----:B------:R-:W-:Y:S05]  /*33e0*/  BSYNC.RECONVERGENT B1 ;  /* 0x0000000000017941 */ /* 0x000fea0003800200 */
.L_x_8097:
        /* <DEDUP_REMOVED lines=13> */
[----:B--2---:R-:W-:Y:S05]  /*34c0*/  CALL.REL.NOINC `($__internal_43_$__cuda_sm20_div_rn_f64_full) ;  /* 0x00000020009c7944 */ /* 0x004fea0003c00000 */
[----:B------:R-:W-:Y:S01]  /*34d0*/  IMAD.MOV.U32 R2, RZ, RZ, R26 ;  /* 0x000000ffff027224 */ /* 0x000fe200078e001a */
[----:B------:R-:W-:-:S07]  /*34e0*/  MOV R3, R27 ;  /* 0x0000001b00037202 */ /* 0x000fce0000000f00 */
.L_x_8100:
[----:B------:R-:W-:Y:S05]  /*34f0*/  BSYNC.RECONVERGENT B1 ;  /* 0x0000000000017941 */ /* 0x000fea0003800200 */
.L_x_8099:
        /* <DEDUP_REMOVED lines=11> */
.L_x_8096:
[----:B------:R-:W-:Y:S05]  /*35b0*/  BSYNC.RECONVERGENT B0 ;  /* 0x0000000000007941 */ /* 0x000fea0003800200 */
.L_x_8095:
[----:B------:R-:W-:Y:S01]  /*35c0*/  ISETP.GE.U32.AND P0, PT, R24, R27, PT ;  /* 0x0000001b1800720c */ /* 0x000fe20003f06070 */
[----:B------:R-:W-:Y:S03]  /*35d0*/  BSSY.RECONVERGENT B0, `(.L_x_8101) ;  /* 0x0000064000007945 */ /* 0x000fe60003800200 */
        /* <DEDUP_REMOVED lines=68> */
.L_x_8104:
[----:B------:R-:W-:Y:S05]  /*3a20*/  BSYNC.RECONVERGENT B1 ;  /* 0x0000000000017941 */ /* 0x000fea0003800200 */
.L_x_8103:
        /* <DEDUP_REMOVED lines=15> */
[----:B--2---:R-:W-:Y:S05]  /*3b20*/  CALL.REL.NOINC `($__internal_43_$__cuda_sm20_div_rn_f64_full) ;  /* 0x0000001c00047944 */ /* 0x004fea0003c00000 */
[----:B------:R-:W-:Y:S02]  /*3b30*/  IMAD.MOV.U32 R2, RZ, RZ, R26 ;  /* 0x000000ffff027224 */ /* 0x000fe400078e001a */
[----:B------:R-:W-:-:S07]  /*3b40*/  IMAD.MOV.U32 R3, RZ, RZ, R27 ;  /* 0x000000ffff037224 */ /* 0x000fce00078e001b */
.L_x_8106:
[----:B------:R-:W-:Y:S05]  /*3b50*/  BSYNC.RECONVERGENT B1 ;  /* 0x0000000000017941 */ /* 0x000fea0003800200 */
.L_x_8105:
        /* <DEDUP_REMOVED lines=11> */
.L_x_8102:
[----:B------:R-:W-:Y:S05]  /*3c10*/  BSYNC.RECONVERGENT B0 ;  /* 0x0000000000007941 */ /* 0x000fea0003800200 */
.L_x_8101:
        /* <DEDUP_REMOVED lines=9> */
[----:B---3--:R-:W0:Y:S01]  /*3cb0*/  MUFU.RCP64H R25, R7 ;  /* 0x0000000700197308 */ /* 0x008e220000001800 */
        /* <DEDUP_REMOVED lines=60> */
.L_x_8110:
[----:B------:R-:W-:Y:S05]  /*4080*/  BSYNC.RECONVERGENT B1 ;  /* 0x0000000000017941 */ /* 0x000fea0003800200 */
.L_x_8109:
        /* <DEDUP_REMOVED lines=13> */
[----:B-1----:R-:W-:Y:S02]  /*4160*/  IMAD.MOV.U32 R30, RZ, RZ, R6 ;  /* 0x000000ffff1e7224 */ /* 0x002fe400078e0006 */
[----:B------:R-:W-:-:S07]  /*4170*/  IMAD.MOV.U32 R31, RZ, RZ, R7 ;  /* 0x000000ffff1f7224 */ /* 0x000fce00078e0007 */
[----:B--2---:R-:W-:Y:S05]  /*4180*/  CALL.REL.NOINC `($__internal_43_$__cuda_sm20_div_rn_f64_full) ;  /* 0x00000014006c7944 */ /* 0x004fea0003c00000 */
[----:B------:R-:W-:Y:S01]  /*4190*/  IMAD.MOV.U32 R2, RZ, RZ, R26 ;  /* 0x000000ffff027224 */ /* 0x000fe200078e001a */
[----:B------:R-:W-:-:S07]  /*41a0*/  MOV R3, R27 ;  /* 0x0000001b00037202 */ /* 0x000fce0000000f00 */
.L_x_8112:
[----:B------:R-:W-:Y:S05]  /*41b0*/  BSYNC.RECONVERGENT B1 ;  /* 0x0000000000017941 */ /* 0x000fea0003800200 */
.L_x_8111:
        /* <DEDUP_REMOVED lines=11> */
.L_x_8108:
[----:B------:R-:W-:Y:S05]  /*4270*/  BSYNC.RECONVERGENT B0 ;  /* 0x0000000000007941 */ /* 0x000fea0003800200 */
.L_x_8107:
        /* <DEDUP_REMOVED lines=70> */
.L_x_8116:
[----:B------:R-:W-:Y:S05]  /*46e0*/  BSYNC.RECONVERGENT B1 ;  /* 0x0000000000017941 */ /* 0x000fea0003800200 */
.L_x_8115:
        /* <DEDUP_REMOVED lines=16> */
[----:B------:R-:W-:Y:S01]  /*47f0*/  MOV R2, R26 ;  /* 0x0000001a00027202 */ /* 0x000fe20000000f00 */
[----:B------:R-:W-:-:S07]  /*4800*/  IMAD.MOV.U32 R3, RZ, RZ, R27 ;  /* 0x000000ffff037224 */ /* 0x000fce00078e001b */
.L_x_8118:
[----:B------:R-:W-:Y:S05]  /*4810*/  BSYNC.RECONVERGENT B1 ;  /* 0x0000000000017941 */ /* 0x000fea0003800200 */
.L_x_8117:
        /* <DEDUP_REMOVED lines=11> */
.L_x_8114:
[----:B------:R-:W-:Y:S05]  /*48d0*/  BSYNC.RECONVERGENT B0 ;  /* 0x0000000000007941 */ /* 0x000fea0003800200 */
.L_x_8113:
[----:B------:R-:W-:-:S04]  /*48e0*/  ISETP.GE.U32.AND P0, PT, R18, R27, PT ;  /* 0x0000001b1200720c */ /* 0x000fc80003f06070 */
[----:B------:R-:W-:-:S13]  /*48f0*/  ISETP.GE.AND.EX P0, PT, RZ, R0, PT, P0 ;  /* 0x00000000ff00720c */ /* 0x000fda0003f06300 */
[----:B------:R-:W-:Y:S05]  /*4900*/  @P0 EXIT ;  /* 0x000000000000094d */ /* 0x000fea0003800000 */
[----:B0-----:R-:W-:Y:S01]  /*4910*/  DADD R8, R10, -R8 ;  /* 0x000000000a087229 */ /* 0x001fe20000000808 */
[----:B----4-:R-:W-:Y:S01]  /*4920*/  IMAD.MOV.U32 R2, RZ, RZ, 0x652b82fe ;  /* 0x652b82feff027424 */ /* 0x010fe200078e00ff */
[----:B------:R-:W-:Y:S01]  /*4930*/  MOV R3, 0x3ff71547 ;  /* 0x3ff7154700037802 */ /* 0x000fe20000000f00 */
        /* <DEDUP_REMOVED lines=63> */
.L_x_8120:
[----:B------:R-:W-:Y:S05]  /*4d30*/  BSYNC.RECONVERGENT B0 ;  /* 0x0000000000007941 */ /* 0x000fea0003800200 */
.L_x_8119:
        /* <DEDUP_REMOVED lines=11> */
[----:B-1----:R-:W-:Y:S01]  /*4df0*/  MOV R31, R7 ;  /* 0x00000007001f7202 */ /* 0x002fe20000000f00 */
[----:B------:R-:W-:Y:S01]  /*4e00*/  IMAD.MOV.U32 R27, RZ, RZ, R5 ;  /* 0x000000ffff1b7224 */ /* 0x000fe200078e0005 */
[----:B------:R-:W-:Y:S01]  /*4e10*/  MOV R0, 0x4e40 ;  /* 0x00004e4000007802 */ /* 0x000fe20000000f00 */
[----:B------:R-:W-:-:S07]  /*4e20*/  IMAD.MOV.U32 R30, RZ, RZ, R6 ;  /* 0x000000ffff1e7224 */ /* 0x000fce00078e0006 */
[----:B--2---:R-:W-:Y:S05]  /*4e30*/  CALL.REL.NOINC `($__internal_43_$__cuda_sm20_div_rn_f64_full) ;  /* 0x0000000800407944 */ /* 0x004fea0003c00000 */
[----:B------:R-:W-:Y:S02]  /*4e40*/  IMAD.MOV.U32 R2, RZ, RZ, R26 ;  /* 0x000000ffff027224 */ /* 0x000fe400078e001a */
[----:B------:R-:W-:-:S07]  /*4e50*/  IMAD.MOV.U32 R3, RZ, RZ, R27 ;  /* 0x000000ffff037224 */ /* 0x000fce00078e001b */
.L_x_8122:
[----:B------:R-:W-:Y:S05]  /*4e60*/  BSYNC.RECONVERGENT B0 ;  /* 0x0000000000007941 */ /* 0x000fea0003800200 */
.L_x_8121:
[----:B------:R-:W0:Y:S01]  /*4e70*/  LDC.64 R4, c[0x0][0x390] ;  /* 0x0000e400ff047b82 */ /* 0x000e220000000a00 */
[----:B------:R-:W3:Y:S01]  /*4e80*/  LDCU.64 UR4, c[0x0][0x380] ;  /* 0x00007000ff0477ac */ /* 0x000ee20008000a00 */
[----:B------:R-:W-:Y:S02]  /*4e90*/  IMAD.MOV.U32 R19, RZ, RZ, RZ ;  /* 0x000000ffff137224 */ /* 0x000fe400078e00ff */
[----:B0-----:R-:W-:-:S04]  /*4ea0*/  IMAD.WIDE.U32 R18, R4, UR8, R18 ;  /* 0x0000000804127c25 */ /* 0x001fc8000f8e0012 */
[----:B------:R-:W-:Y:S01]  /*4eb0*/  IMAD R5, R5, UR8, R19 ;  /* 0x0000000805057c24 */ /* 0x000fe2000f8e0213 */
[----:B---3--:R-:W-:-:S04]  /*4ec0*/  LEA R4, P0, R18, UR4, 0x3 ;  /* 0x0000000412047c11 */ /* 0x008fc8000f8018ff */
[----:B------:R-:W-:-:S05]  /*4ed0*/  LEA.HI.X R5, R18, UR5, R5, 0x3, P0 ;  /* 0x0000000512057c11 */ /* 0x000fca00080f1c05 */
[----:B------:R-:W-:Y:S01]  /*4ee0*/  STG.E.64 desc[UR6][R4.64], R2 ;  /* 0x0000000204007986 */ /* 0x000fe2000c101b06 */
[----:B------:R-:W-:Y:S05]  /*4ef0*/  EXIT ;  /* 0x000000000000794d */ /* 0x000fea0003800000 */
.L_x_8061:
[----:B-1----:R-:W-:Y:S01]  /*4f00*/  IMAD.MOV.U32 R37, RZ, RZ, R7 ;  /* 0x000000ffff257224 */ /* 0x002fe200078e0007 */
[----:B------:R-:W-:Y:S01]  /*4f10*/  MOV R34, 0xffffffff ;  /* 0xffffffff00227802 */ /* 0x000fe20000000f00 */
[----:B------:R-:W-:Y:S02]  /*4f20*/  IMAD.MOV.U32 R36, RZ, RZ, 0x10 ;  /* 0x00000010ff247424 */ /* 0x000fe400078e00ff */
[----:B------:R-:W-:-:S07]  /*4f30*/  IMAD.MOV.U32 R35, RZ, RZ, 0x1f ;  /* 0x0000001fff237424 */ /* 0x000fce00078e00ff */
[----:B------:R-:W-:Y:S05]  /*4f40*/  WARPSYNC.COLLECTIVE R34, `(.L_x_8123) ;  /* 0x0000000022087348 */ /* 0x000fea0003c00000 */
[----:B------:R0:W1:Y:S02]  /*4f50*/  SHFL.DOWN P6, R38, R37, R36, R35 ;  /* 0x0800002425267389 */ /* 0x00006400000c0023 */
[----:B01----:R-:W-:Y:S05]  /*4f60*/  ENDCOLLECTIVE ;  /* 0x000000000000791b */ /* 0x003fea0003800000 */
.L_x_8123:
[----:B------:R-:W-:Y:S02]  /*4f70*/  IMAD.MOV.U32 R37, RZ, RZ, R6 ;  /* 0x000000ffff257224 */ /* 0x000fe400078e0006 */
[----:B------:R-:W-:-:S07]  /*4f80*/  IMAD.MOV.U32 R9, RZ, RZ, R38 ;  /* 0x000000ffff097224 */ /* 0x000fce00078e0026 */
[----:B------:R-:W-:Y:S05]  /*4f90*/  WARPSYNC.COLLECTIVE R34, `(.L_x_8124) ;  /* 0x0000000022087348 */ /* 0x000fea0003c00000 */
[----:B------:R0:W1:Y:S02]  /*4fa0*/  SHFL.DOWN P6, R38, R37, R36, R35 ;  /* 0x0800002425267389 */ /* 0x00006400000c0023 */
[----:B01----:R-:W-:Y:S05]  /*4fb0*/  ENDCOLLECTIVE ;  /* 0x000000000000791b */ /* 0x003fea0003800000 */
.L_x_8124:
        /* <DEDUP_REMOVED lines=9> */
.L_x_8125:
[----:B------:R-:W-:Y:S01]  /*5050*/  MOV R37, R8 ;  /* 0x0000000800257202 */ /* 0x000fe20000000f00 */
[----:B------:R-:W-:-:S07]  /*5060*/  IMAD.MOV.U32 R7, RZ, RZ, R38 ;  /* 0x000000ffff077224 */ /* 0x000fce00078e0026 */
[----:B------:R-:W-:Y:S05]  /*5070*/  WARPSYNC.COLLECTIVE R34, `(.L_x_8126) ;  /* 0x0000000022087348 */ /* 0x000fea0003c00000 */
[----:B------:R0:W1:Y:S02]  /*5080*/  SHFL.DOWN P6, R38, R37, R36, R35 ;  /* 0x0800002425267389 */ /* 0x00006400000c0023 */
[----:B01----:R-:W-:Y:S05]  /*5090*/  ENDCOLLECTIVE ;  /* 0x000000000000791b */ /* 0x003fea0003800000 */
.L_x_8126:
        /* <DEDUP_REMOVED lines=9> */
.L_x_8127:
[----:B------:R-:W-:Y:S02]  /*5130*/  IMAD.MOV.U32 R37, RZ, RZ, R8 ;  /* 0x000000ffff257224 */ /* 0x000fe400078e0008 */
[----:B------:R-:W-:-:S07]  /*5140*/  IMAD.MOV.U32 R7, RZ, RZ, R38 ;  /* 0x000000ffff077224 */ /* 0x000fce00078e0026 */
[----:B------:R-:W-:Y:S05]  /*5150*/  WARPSYNC.COLLECTIVE R34, `(.L_x_8128) ;  /* 0x0000000022087348 */ /* 0x000fea0003c00000 */
[----:B------:R0:W1:Y:S02]  /*5160*/  SHFL.DOWN P6, R38, R37, R36, R35 ;  /* 0x0800002425267389 */ /* 0x00006400000c0023 */
[----:B01----:R-:W-:Y:S05]  /*5170*/  ENDCOLLECTIVE ;  /* 0x000000000000791b */ /* 0x003fea0003800000 */
.L_x_8128:
        /* <DEDUP_REMOVED lines=9> */
.L_x_8129:
[----:B------:R-:W-:Y:S02]  /*5210*/  IMAD.MOV.U32 R37, RZ, RZ, R8 ;  /* 0x000000ffff257224 */ /* 0x000fe400078e0008 */
[----:B------:R-:W-:-:S07]  /*5220*/  IMAD.MOV.U32 R7, RZ, RZ, R38 ;  /* 0x000000ffff077224 */ /* 0x000fce00078e0026 */
[----:B------:R-:W-:Y:S05]  /*5230*/  WARPSYNC.COLLECTIVE R34, `(.L_x_8130) ;  /* 0x0000000022087348 */ /* 0x000fea0003c00000 */
[----:B------:R0:W1:Y:S02]  /*5240*/  SHFL.DOWN P6, R38, R37, R36, R35 ;  /* 0x0800002425267389 */ /* 0x00006400000c0023 */
[----:B01----:R-:W-:Y:S05]  /*5250*/  ENDCOLLECTIVE ;  /* 0x000000000000791b */ /* 0x003fea0003800000 */
.L_x_8130:
        /* <DEDUP_REMOVED lines=9> */
.L_x_8131:
[----:B------:R-:W-:Y:S01]  /*52f0*/  IMAD.MOV.U32 R37, RZ, RZ, R8 ;  /* 0x000000ffff257224 */ /* 0x000fe200078e0008 */
[----:B------:R-:W-:-:S07]  /*5300*/  MOV R7, R38 ;  /* 0x0000002600077202 */ /* 0x000fce0000000f00 */
[----:B------:R-:W-:Y:S05]  /*5310*/  WARPSYNC.COLLECTIVE R34, `(.L_x_8132) ;  /* 0x0000000022087348 */ /* 0x000fea0003c00000 */
[----:B------:R0:W1:Y:S02]  /*5320*/  SHFL.DOWN P6, R38, R37, R36, R35 ;  /* 0x0800002425267389 */ /* 0x00006400000c0023 */
[----:B01----:R-:W-:Y:S05]  /*5330*/  ENDCOLLECTIVE ;  /* 0x000000000000791b */ /* 0x003fea0003800000 */
.L_x_8132:
[----:B------:R-:W-:Y:S01]  /*5340*/  IMAD.MOV.U32 R6, RZ, RZ, R38 ;  /* 0x000000ffff067224 */ /* 0x000fe200078e0026 */
[----:B------:R-:W-:Y:S06]  /*5350*/  BRA `(.L_x_8133) ;  /* 0xffffffb800487947 */ /* 0x000fec000383ffff */
.L_x_8088:
[----:B--2---:R-:W-:Y:S02]  /*5360*/  IMAD.MOV.U32 R37, RZ, RZ, R7 ;  /* 0x000000ffff257224 */ /* 0x004fe400078e0007 */
[----:B------:R-:W-:Y:S02]  /*5370*/  IMAD.MOV.U32 R36, RZ, RZ, 0x10 ;  /* 0x00000010ff247424 */ /* 0x000fe400078e00ff */
[----:B------:R-:W-:Y:S02]  /*5380*/  IMAD.MOV.U32 R35, RZ, RZ, 0x1f ;  /* 0x0000001fff237424 */ /* 0x000fe400078e00ff */
[----:B------:R-:W-:-:S07]  /*5390*/  IMAD.MOV.U32 R34, RZ, RZ, -0x1 ;  /* 0xffffffffff227424 */ /* 0x000fce00078e00ff */
[----:B01----:R-:W-:Y:S05]  /*53a0*/  WARPSYNC.COLLECTIVE R34, `(.L_x_8134) ;  /* 0x0000000022087348 */ /* 0x003fea0003c00000 */
[----:B------:R2:W3:Y:S02]  /*53b0*/  SHFL.DOWN P6, R38, R37, R36, R35 ;  /* 0x0800002425267389 */ /* 0x0004e400000c0023 */
[----:B0123--:R-:W-:Y:S05]  /*53c0*/  ENDCOLLECTIVE ;  /* 0x000000000000791b */ /* 0x00ffea0003800000 */
.L_x_8134:
[----:B------:R-:W-:Y:S01]  /*53d0*/  IMAD.MOV.U32 R37, RZ, RZ, R6 ;  /* 0x000000ffff257224 */ /* 0x000fe200078e0006 */
[----:B------:R-:W-:-:S07]  /*53e0*/  MOV R29, R38 ;  /* 0x00000026001d7202 */ /* 0x000fce0000000f00 */
[----:B------:R-:W-:Y:S05]  /*53f0*/  WARPSYNC.COLLECTIVE R34, `(.L_x_8135) ;  /* 0x0000000022087348 */ /* 0x000fea0003c00000 */
[----:B------:R0:W1:Y:S02]  /*5400*/  SHFL.DOWN P6, R38, R37, R36, R35 ;  /* 0x0800002425267389 */ /* 0x00006400000c0023 */
[----:B01----:R-:W-:Y:S05]  /*5410*/  ENDCOLLECTIVE ;  /* 0x000000000000791b */ /* 0x003fea0003800000 */
.L_x_8135:
[----:B------:R-:W-:Y:S02]  /*5420*/  IMAD.MOV.U32 R36, RZ, RZ, 0x8 ;  /* 0x00000008ff247424 */ /* 0x000fe400078e00ff */
[----:B------:R-:W-:-:S06]  /*5430*/  IMAD.MOV.U32 R28, RZ, RZ, R38 ;  /* 0x000000ffff1c7224 */ /* 0x000fcc00078e0026 */
[----:B------:R-:W-:-:S10]  /*5440*/  DADD R28, R6, R28 ;  /* 0x00000000061c7229 */ /* 0x000fd4000000001c */
[----:B------:R-:W-:-:S07]  /*5450*/  IMAD.MOV.U32 R37, RZ, RZ, R29 ;  /* 0x000000ffff257224 */ /* 0x000fce00078e001d */
[----:B------:R-:W-:Y:S05]  /*5460*/  WARPSYNC.COLLECTIVE R34, `(.L_x_8136) ;  /* 0x0000000022087348 */ /* 0x000fea0003c00000 */
[----:B------:R0:W1:Y:S02]  /*5470*/  SHFL.DOWN P6, R38, R37, R36, R35 ;  /* 0x0800002425267389 */ /* 0x00006400000c0023 */
[----:B01----:R-:W-:Y:S05]  /*5480*/  ENDCOLLECTIVE ;  /* 0x000000000000791b */ /* 0x003fea0003800000 */
.L_x_8136:
[----:B------:R-:W-:Y:S02]  /*5490*/  IMAD.MOV.U32 R37, RZ, RZ, R28 ;  /* 0x000000ffff257224 */ /* 0x000fe400078e001c */
[----:B------:R-:W-:-:S07]  /*54a0*/  IMAD.MOV.U32 R31, RZ, RZ, R38 ;  /* 0x000000ffff1f7224 */ /* 0x000fce00078e0026 */
[----:B------:R-:W-:Y:S05]  /*54b0*/  WARPSYNC.COLLECTIVE R34, `(.L_x_8137) ;  /* 0x0000000022087348 */ /* 0x000fea0003c00000 */
[----:B------:R0:W1:Y:S02]  /*54c0*/  SHFL.DOWN P6, R38, R37, R36, R35 ;  /* 0x0800002425267389 */ /* 0x00006400000c0023 */
[----:B01----:R-:W-:Y:S05]  /*54d0*/  ENDCOLLECTIVE ;  /* 0x000000000000791b */ /* 0x003fea0003800000 */
.L_x_8137:
[----:B------:R-:W-:Y:S01]  /*54e0*/  IMAD.MOV.U32 R36, RZ, RZ, 0x4 ;  /* 0x00000004ff247424 */ /* 0x000fe200078e00ff */
[----:B------:R-:W-:-:S06]  /*54f0*/  MOV R30, R38 ;  /* 0x00000026001e7202 */ /* 0x000fcc0000000f00 */
[----:B------:R-:W-:-:S10]  /*5500*/  DADD R30, R28, R30 ;  /* 0x000000001c1e7229 */ /* 0x000fd4000000001e */
[----:B------:R-:W-:-:S07]  /*5510*/  IMAD.MOV.U32 R37, RZ, RZ, R31 ;  /* 0x000000ffff257224 */ /* 0x000fce00078e001f */
[----:B------:R-:W-:Y:S05]  /*5520*/  WARPSYNC.COLLECTIVE R34, `(.L_x_8138) ;  /* 0x0000000022087348 */ /* 0x000fea0003c00000 */
[----:B------:R0:W1:Y:S02]  /*5530*/  SHFL.DOWN P6, R38, R37, R36, R35 ;  /* 0x0800002425267389 */ /* 0x00006400000c0023 */
[----:B01----:R-:W-:Y:S05]  /*5540*/  ENDCOLLECTIVE ;  /* 0x000000000000791b */ /* 0x003fea0003800000 */
.L_x_8138:
[----:B------:R-:W-:Y:S02]  /*5550*/  IMAD.MOV.U32 R37, RZ, RZ, R30 ;  /* 0x000000ffff257224 */ /* 0x000fe400078e001e */
[----:B------:R-:W-:-:S07]  /*5560*/  IMAD.MOV.U32 R33, RZ, RZ, R38 ;  /* 0x000000ffff217224 */ /* 0x000fce00078e0026 */
[----:B------:R-:W-:Y:S05]  /*5570*/  WARPSYNC.COLLECTIVE R34, `(.L_x_8139) ;  /* 0x0000000022087348 */ /* 0x000fea0003c00000 */
[----:B------:R0:W1:Y:S02]  /*5580*/  SHFL.DOWN P6, R38, R37, R36, R35 ;  /* 0x0800002425267389 */ /* 0x00006400000c0023 */
[----:B01----:R-:W-:Y:S05]  /*5590*/  ENDCOLLECTIVE ;  /* 0x000000000000791b */ /* 0x003fea0003800000 */
.L_x_8139:
[----:B------:R-:W-:Y:S01]  /*55a0*/  MOV R36, 0x2 ;  /* 0x0000000200247802 */ /* 0x000fe20000000f00 */
[----:B------:R-:W-:-:S06]  /*55b0*/  IMAD.MOV.U32 R32, RZ, RZ, R38 ;  /* 0x000000ffff207224 */ /* 0x000fcc00078e0026 */
[----:B------:R-:W-:-:S10]  /*55c0*/  DADD R32, R30, R32 ;  /* 0x000000001e207229 */ /* 0x000fd40000000020 */
[----:B------:R-:W-:-:S07]  /*55d0*/  IMAD.MOV.U32 R37, RZ, RZ, R33 ;  /* 0x000000ffff257224 */ /* 0x000fce00078e0021 */
[----:B------:R-:W-:Y:S05]  /*55e0*/  WARPSYNC.COLLECTIVE R34, `(.L_x_8140) ;  /* 0x0000000022087348 */ /* 0x000fea0003c00000 */
[----:B------:R0:W1:Y:S02]  /*55f0*/  SHFL.DOWN P6, R38, R37, R36, R35 ;  /* 0x0800002425267389 */ /* 0x00006400000c0023 */
[----:B01----:R-:W-:Y:S05]  /*5600*/  ENDCOLLECTIVE ;  /* 0x000000000000791b */ /* 0x003fea0003800000 */
.L_x_8140:
[----:B------:R-:W-:Y:S02]  /*5610*/  IMAD.MOV.U32 R37, RZ, RZ, R32 ;  /* 0x000000ffff257224 */ /* 0x000fe400078e0020 */
[----:B------:R-:W-:-:S07]  /*5620*/  IMAD.MOV.U32 R7, RZ, RZ, R38 ;  /* 0x000000ffff077224 */ /* 0x000fce00078e0026 */
[----:B------:R-:W-:Y:S05]  /*5630*/  WARPSYNC.COLLECTIVE R34, `(.L_x_8141) ;  /* 0x0000000022087348 */ /* 0x000fea0003c00000 */
[----:B------:R0:W1:Y:S02]  /*5640*/  SHFL.DOWN P6, R38, R37, R36, R35 ;  /* 0x0800002425267389 */ /* 0x00006400000c0023 */
[----:B01----:R-:W-:Y:S05]  /*5650*/  ENDCOLLECTIVE ;  /* 0x000000000000791b */ /* 0x003fea0003800000 */
.L_x_8141:
[----:B------:R-:W-:Y:S02]  /*5660*/  IMAD.MOV.U32 R36, RZ, RZ, 0x1 ;  /* 0x00000001ff247424 */ /* 0x000fe400078e00ff */
[----:B------:R-:W-:-:S06]  /*5670*/  IMAD.MOV.U32 R6, RZ, RZ, R38 ;  /* 0x000000ffff067224 */ /* 0x000fcc00078e0026 */
[----:B------:R-:W-:-:S10]  /*5680*/  DADD R6, R32, R6 ;  /* 0x0000000020067229 */ /* 0x000fd40000000006 */
[----:B------:R-:W-:-:S07]  /*5690*/  IMAD.MOV.U32 R37, RZ, RZ, R7 ;  /* 0x000000ffff257224 */ /* 0x000fce00078e0007 */
[----:B------:R-:W-:Y:S05]  /*56a0*/  WARPSYNC.COLLECTIVE R34, `(.L_x_8142) ;  /* 0x0000000022087348 */ /* 0x000fea0003c00000 */
[----:B------:R0:W1:Y:S02]  /*56b0*/  SHFL.DOWN P6, R38, R37, R36, R35 ;  /* 0x0800002425267389 */ /* 0x00006400000c0023 */
[----:B01----:R-:W-:Y:S05]  /*56c0*/  ENDCOLLECTIVE ;  /* 0x000000000000791b */ /* 0x003fea0003800000 */
.L_x_8142:
[----:B------:R-:W-:Y:S01]  /*56d0*/  MOV R37, R6 ;  /* 0x0000000600257202 */ /* 0x000fe20000000f00 */
[----:B------:R-:W-:-:S07]  /*56e0*/  IMAD.MOV.U32 R29, RZ, RZ, R38 ;  /* 0x000000ffff1d7224 */ /* 0x000fce00078e0026 */
[----:B------:R-:W-:Y:S05]  /*56f0*/  WARPSYNC.COLLECTIVE R34, `(.L_x_8143) ;  /* 0x0000000022087348 */ /* 0x000fea0003c00000 */
[----:B------:R0:W1:Y:S02]  /*5700*/  SHFL.DOWN P6, R38, R37, R36, R35 ;  /* 0x0800002425267389 */ /* 0x00006400000c0023 */
[----:B01----:R-:W-:Y:S05]  /*5710*/  ENDCOLLECTIVE ;  /* 0x000000000000791b */ /* 0x003fea0003800000 */
.L_x_8143:
[----:B------:R-:W-:Y:S01]  /*5720*/  IMAD.MOV.U32 R28, RZ, RZ, R38 ;  /* 0x000000ffff1c7224 */ /* 0x000fe200078e0026 */
[----:B------:R-:W-:Y:S06]  /*5730*/  BRA `(.L_x_8144) ;  /* 0xffffffd000587947 */ /* 0x000fec000383ffff */
        .weak           $__internal_43_$__cuda_sm20_div_rn_f64_full
        .type           $__internal_43_$__cuda_sm20_div_rn_f64_full,@function
        .size           $__internal_43_$__cuda_sm20_div_rn_f64_full,(.L_x_11612 - $__internal_43_$__cuda_sm20_div_rn_f64_full)
$__internal_43_$__cuda_sm20_div_rn_f64_full:
[----:B------:R-:W-:Y:S01]  /*5740*/  FSETP.GEU.AND P2, PT, |R27|, 1.469367938527859385e-39, PT ;  /* 0x001000001b00780b */ /* 0x000fe20003f4e200 */
[----:B------:R-:W-:Y:S01]  /*5750*/  IMAD.MOV.U32 R32, RZ, RZ, R26 ;  /* 0x000000ffff207224 */ /* 0x000fe200078e001a */
[C---:B------:R-:W-:Y:S01]  /*5760*/  FSETP.GEU.AND P0, PT, |R31|.reuse, 1.469367938527859385e-39, PT ;  /* 0x001000001f00780b */ /* 0x040fe20003f0e200 */
[----:B------:R-:W-:Y:S01]  /*5770*/  IMAD.MOV.U32 R34, RZ, RZ, 0x1 ;  /* 0x00000001ff227424 */ /* 0x000fe200078e00ff */
[----:B------:R-:W-:Y:S01]  /*5780*/  LOP3.LUT R28, R31, 0x800fffff, RZ, 0xc0, !PT ;  /* 0x800fffff1f1c7812 */ /* 0x000fe200078ec0ff */
[----:B------:R-:W-:Y:S01]  /*5790*/  BSSY.RECONVERGENT B2, `(.L_x_8145) ;  /* 0x0000052000027945 */ /* 0x000fe20003800200 */
[----:B------:R-:W-:Y:S02]  /*57a0*/  LOP3.LUT R2, R27, 0x7ff00000, RZ, 0xc0, !PT ;  /* 0x7ff000001b027812 */ /* 0x000fe400078ec0ff */
[----:B------:R-:W-:Y:S01]  /*57b0*/  LOP3.LUT R29, R28, 0x3ff00000, RZ, 0xfc, !PT ;  /* 0x3ff000001c1d7812 */ /* 0x000fe200078efcff */
[----:B------:R-:W-:Y:S01]  /*57c0*/  IMAD.MOV.U32 R28, RZ, RZ, R30 ;  /* 0x000000ffff1c7224 */ /* 0x000fe200078e001e */
[----:B------:R-:W-:-:S03]  /*57d0*/  LOP3.LUT R43, R31, 0x7ff00000, RZ, 0xc0, !PT ;  /* 0x7ff000001f2b7812 */ /* 0x000fc600078ec0ff */
[----:B------:R-:W-:Y:S01]  /*57e0*/  @!P2 LOP3.LUT R3, R31, 0x7ff00000, RZ, 0xc0, !PT ;  /* 0x7ff000001f03a812 */ /* 0x000fe200078ec0ff */
[----:B------:R-:W-:Y:S01]  /*57f0*/  @!P2 IMAD.MOV.U32 R36, RZ, RZ, RZ ;  /* 0x000000ffff24a224 */ /* 0x000fe200078e00ff */
[----:B------:R-:W-:Y:S01]  /*5800*/  @!P0 DMUL R28, R30, 8.98846567431157953865e+307 ;  /* 0x7fe000001e1c8828 */ /* 0x000fe20000000000 */
[C---:B------:R-:W-:Y:S02]  /*5810*/  ISETP.GE.U32.AND P1, PT, R2.reuse, R43, PT ;  /* 0x0000002b0200720c */ /* 0x040fe40003f26070 */
[----:B------:R-:W-:Y:S01]  /*5820*/  @!P2 ISETP.GE.U32.AND P3, PT, R2, R3, PT ;  /* 0x000000030200a20c */ /* 0x000fe20003f66070 */
[----:B------:R-:W-:Y:S02]  /*5830*/  IMAD.MOV.U32 R3, RZ, RZ, 0x1ca00000 ;  /* 0x1ca00000ff037424 */ /* 0x000fe400078e00ff */
[----:B------:R-:W0:Y:S03]  /*5840*/  MUFU.RCP64H R35, R29 ;  /* 0x0000001d00237308 */ /* 0x000e260000001800 */
[----:B------:R-:W-:-:S02]  /*5850*/  @!P2 SEL R37, R3, 0x63400000, !P3 ;  /* 0x634000000325a807 */ /* 0x000fc40005800000 */
[----:B------:R-:W-:Y:S02]  /*5860*/  SEL R33, R3, 0x63400000, !P1 ;  /* 0x6340000003217807 */ /* 0x000fe40004800000 */
[--C-:B------:R-:W-:Y:S02]  /*5870*/  @!P2 LOP3.LUT R37, R37, 0x80000000, R27.reuse, 0xf8, !PT ;  /* 0x800000002525a812 */ /* 0x100fe400078ef81b */
[----:B------:R-:W-:Y:S02]  /*5880*/  LOP3.LUT R33, R33, 0x800fffff, R27, 0xf8, !PT ;  /* 0x800fffff21217812 */ /* 0x000fe400078ef81b */
[----:B------:R-:W-:Y:S02]  /*5890*/  @!P2 LOP3.LUT R37, R37, 0x100000, RZ, 0xfc, !PT ;  /* 0x001000002525a812 */ /* 0x000fe400078efcff */
[----:B------:R-:W-:-:S04]  /*58a0*/  @!P0 LOP3.LUT R43, R29, 0x7ff00000, RZ, 0xc0, !PT ;  /* 0x7ff000001d2b8812 */ /* 0x000fc800078ec0ff */
[----:B------:R-:W-:Y:S02]  /*58b0*/  @!P2 DFMA R32, R32, 2, -R36 ;  /* 0x400000002020a82b */ /* 0x000fe40000000824 */
[----:B0-----:R-:W-:-:S08]  /*58c0*/  DFMA R36, R34, -R28, 1 ;  /* 0x3ff000002224742b */ /* 0x001fd0000000081c */
[----:B------:R-:W-:-:S08]  /*58d0*/  DFMA R36, R36, R36, R36 ;  /* 0x000000242424722b */ /* 0x000fd00000000024 */
[----:B------:R-:W-:-:S08]  /*58e0*/  DFMA R36, R34, R36, R34 ;  /* 0x000000242224722b */ /* 0x000fd00000000022 */
[----:B------:R-:W-:-:S08]  /*58f0*/  DFMA R34, R36, -R28, 1 ;  /* 0x3ff000002422742b */ /* 0x000fd0000000081c */
[----:B------:R-:W-:-:S08]  /*5900*/  DFMA R34, R36, R34, R36 ;  /* 0x000000222422722b */ /* 0x000fd00000000024 */
[----:B------:R-:W-:-:S08]  /*5910*/  DMUL R36, R34, R32 ;  /* 0x0000002022247228 */ /* 0x000fd00000000000 */
[----:B------:R-:W-:-:S08]  /*5920*/  DFMA R38, R36, -R28, R32 ;  /* 0x8000001c2426722b */ /* 0x000fd00000000020 */
[----:B------:R-:W-:Y:S01]  /*5930*/  DFMA R38, R34, R38, R36 ;  /* 0x000000262226722b */ /* 0x000fe20000000024 */
[----:B------:R-:W-:Y:S02]  /*5940*/  MOV R34, R2 ;  /* 0x0000000200227202 */ /* 0x000fe40000000f00 */
        /* <DEDUP_REMOVED lines=33> */
.L_x_8146:
        /* <DEDUP_REMOVED lines=16> */
.L_x_8149:
[----:B------:R-:W-:Y:S02]  /*5c60*/  LOP3.LUT R3, R31, 0x80000, RZ, 0xfc, !PT ;  /* 0x000800001f037812 */ /* 0x000fe400078efcff */
[----:B------:R-:W-:Y:S01]  /*5c70*/  MOV R2, R30 ;  /* 0x0000001e00027202 */ /* 0x000fe20000000f00 */
[----:B------:R-:W-:Y:S06]  /*5c80*/  BRA `(.L_x_8147) ;  /* 0x0000000000087947 */ /* 0x000fec0003800000 */
.L_x_8148:
[----:B------:R-:W-:Y:S01]  /*5c90*/  LOP3.LUT R3, R27, 0x80000, RZ, 0xfc, !PT ;  /* 0x000800001b037812 */ /* 0x000fe200078efcff */
[----:B------:R-:W-:-:S07]  /*5ca0*/  IMAD.MOV.U32 R2, RZ, RZ, R26 ;  /* 0x000000ffff027224 */ /* 0x000fce00078e001a */
.L_x_8147:
[----:B------:R-:W-:Y:S05]  /*5cb0*/  BSYNC.RECONVERGENT B2 ;  /* 0x0000000000027941 */ /* 0x000fea0003800200 */
.L_x_8145:
[----:B------:R-:W-:Y:S02]  /*5cc0*/  IMAD.MOV.U32 R26, RZ, RZ, R2 ;  /* 0x000000ffff1a7224 */ /* 0x000fe400078e0002 */
[----:B------:R-:W-:Y:S02]  /*5cd0*/  IMAD.MOV.U32 R27, RZ, RZ, R3 ;  /* 0x000000ffff1b7224 */ /* 0x000fe400078e0003 */
[----:B------:R-:W-:Y:S02]  /*5ce0*/  IMAD.MOV.U32 R2, RZ, RZ, R0 ;  /* 0x000000ffff027224 */ /* 0x000fe400078e0000 */
[----:B------:R-:W-:-:S04]  /*5cf0*/  IMAD.MOV.U32 R3, RZ, RZ, 0x0 ;  /* 0x00000000ff037424 */ /* 0x000fc800078e00ff */
[----:B------:R-:W-:Y:S05]  /*5d00*/  RET.REL.NODEC R2 `(_ZN2at6native43_GLOBAL__N__9ae7fba5_10_SoftMax_cu_9f978f6322cunn_SoftMaxForwardRegIdddNS1_22SoftMaxForwardEpilogueElLi6EEEvPT1_PKT_T3_) ;  /* 0xffffffa002bc7950 */ /* 0x000fea0003c3ffff */
.L_x_8150:
        /* <DEDUP_REMOVED lines=15> */
.L_x_11612:


//--------------------- .text._ZN2at6native43_GLOBAL__N__9ae7fba5_10_SoftMax_cu_9f978f6322cunn_SoftMaxForwardRegIdddNS1_22SoftMaxForwardEpilogueElLi5EEEvPT1_PKT_T3_ --------------------------
	.section	.text._ZN2at6native43_GLOBAL__N__9ae7fba5_10_SoftMax_cu_9f978f6322cunn_SoftMaxForwardRegIdddNS1_22SoftMaxForwardEpilogueElLi5EEEvPT1_PKT_T3_,"ax",@progbits
	.align	128
.text._ZN2at6native43_GLOBAL__N__9ae7fba5_10_SoftMax_cu_9f978f6322cunn_SoftMaxForwardRegIdddNS1_22SoftMaxForwardEpilogueElLi5EEEvPT1_PKT_T3_:
        .type           _ZN2at6native43_GLOBAL__N__9ae7fba5_10_SoftMax_cu_9f978f6322cunn_SoftMaxForwardRegIdddNS1_22SoftMaxForwardEpilogueElLi5EEEvPT1_PKT_T3_,@function
        .size           _ZN2at6native43_GLOBAL__N__9ae7fba5_10_SoftMax_cu_9f978f6322cunn_SoftMaxForwardRegIdddNS1_22SoftMaxForwardEpilogueElLi5EEEvPT1_PKT_T3_,(.L_x_11614 - _ZN2at6native43_GLOBAL__N__9ae7fba5_10_SoftMax_cu_9f978f6322cunn_SoftMaxForwardRegIdddNS1_22SoftMaxForwardEpilogueElLi5EEEvPT1_PKT_T3_)
        .other          _ZN2at6native43_GLOBAL__N__9ae7fba5_10_SoftMax_cu_9f978f6322cunn_SoftMaxForwardRegIdddNS1_22SoftMaxForwardEpilogueElLi5EEEvPT1_PKT_T3_,@"STO_CUDA_ENTRY STV_DEFAULT"
_ZN2at6native43_GLOBAL__N__9ae7fba5_10_SoftMax_cu_9f978f6322cunn_SoftMaxForwardRegIdddNS1_22SoftMaxForwardEpilogueElLi5EEEvPT1_PKT_T3_:
[----:B------:R-:W-:Y:S01]  /*0000*/  LDC R1, c[0x0][0x37c] ;  /* 0x0000df00ff017b82 */ /* 0x000fe20000000800 */
[----:B------:R-:W0:Y:S01]  /*0010*/  S2R R6, SR_TID.X ;  /* 0x0000000000067919 */ /* 0x000e220000002100 */
[----:B------:R-:W1:Y:S01]  /*0020*/  LDCU.64 UR6, c[0x0][0x390] ;  /* 0x00007200ff0677ac */ /* 0x000e620008000a00 */
[----:B------:R-:W2:Y:S01]  /*0030*/  LDCU UR5, c[0x0][0x360] ;  /* 0x00006c00ff0577ac */ /* 0x000ea20008000800 */
[----:B------:R-:W3:Y:S01]  /*0040*/  LDCU.64 UR8, c[0x0][0x358] ;  /* 0x00006b00ff0877ac */ /* 0x000ee20008000a00 */
[----:B-1----:R-:W-:Y:S02]  /*0050*/  IMAD.U32 R25, RZ, RZ, UR6 ;  /* 0x00000006ff197e24 */ /* 0x002fe4000f8e00ff */
[----:B------:R-:W-:Y:S01]  /*0060*/  IMAD.U32 R0, RZ, RZ, UR7 ;  /* 0x00000007ff007e24 */ /* 0x000fe2000f8e00ff */
[----:B------:R-:W1:Y:S02]  /*0070*/  S2UR UR7, SR_CTAID.X ;  /* 0x00000000000779c3 */ /* 0x000e640000002500 */
[C---:B0-----:R-:W-:Y:S01]  /*0080*/  ISETP.GE.U32.AND P0, PT, R6.reuse, R25, PT ;  /* 0x000000190600720c */ /* 0x041fe20003f06070 */
[----:B--2---:R-:W-:-:S03]  /*0090*/  VIADD R20, R6, UR5 ;  /* 0x0000000506147c36 */ /* 0x004fc60008000000 */
        /* <DEDUP_REMOVED lines=8> */
[----:B-1----:R-:W-:-:S05]  /*0120*/  @!P0 IMAD.WIDE.U32 R4, R25, UR7, R6 ;  /* 0x0000000719048c25 */ /* 0x002fca000f8e0006 */
[----:B------:R-:W1:Y:S01]  /*0130*/  @!P1 LDC.64 R26, c[0x0][0x388] ;  /* 0x0000e200ff1a9b82 */ /* 0x000e620000000a00 */
[----:B------:R-:W-:Y:S02]  /*0140*/  @!P0 IMAD R5, R0, UR7, R5 ;  /* 0x0000000700058c24 */ /* 0x000fe4000f8e0205 */
[----:B------:R-:W-:Y:S02]  /*0150*/  @!P1 IMAD.MOV.U32 R21, RZ, RZ, RZ ;  /* 0x000000ffff159224 */ /* 0x000fe400078e00ff */
[----:B------:R-:W-:-:S03]  /*0160*/  VIADD R12, R14, UR5 ;  /* 0x000000050e0c7c36 */ /* 0x000fc60008000000 */
[----:B------:R-:W2:Y:S01]  /*0170*/  @!P2 LDC.64 R28, c[0x0][0x388] ;  /* 0x0000e200ff1cab82 */ /* 0x000ea20000000a00 */
[----:B0-----:R-:W-:-:S04]  /*0180*/  @!P0 LEA R8, P3, R4, R8, 0x3 ;  /* 0x0000000804088211 */ /* 0x001fc800078618ff */
[----:B------:R-:W-:-:S05]  /*0190*/  @!P0 LEA.HI.X R9, R4, R9, R5, 0x3, P3 ;  /* 0x0000000904098211 */ /* 0x000fca00018f1c05 */
[----:B---3--:R0:W3:Y:S01]  /*01a0*/  @!P0 LDG.E.64 R2, desc[UR8][R8.64] ;  /* 0x0000000808028981 */ /* 0x0080e2000c1e1b00 */
[----:B------:R-:W-:Y:S01]  /*01b0*/  @!P1 IMAD.WIDE.U32 R4, R25, UR7, R20 ;  /* 0x0000000719049c25 */ /* 0x000fe2000f8e0014 */
[----:B------:R-:W-:-:S03]  /*01c0*/  ISETP.GE.U32.AND P3, PT, R12, R25, PT ;  /* 0x000000190c00720c */ /* 0x000fc60003f66070 */
[----:B------:R-:W-:Y:S01]  /*01d0*/  @!P1 IMAD R5, R0, UR7, R5 ;  /* 0x0000000700059c24 */ /* 0x000fe2000f8e0205 */
[C---:B-1----:R-:W-:Y:S02]  /*01e0*/  @!P1 LEA R26, P4, R4.reuse, R26, 0x3 ;  /* 0x0000001a041a9211 */ /* 0x042fe400078818ff */
[----:B------:R-:W-:Y:S02]  /*01f0*/  ISETP.GE.AND.EX P3, PT, RZ, R0, PT, P3 ;  /* 0x00000000ff00720c */ /* 0x000fe40003f66330 */
[----:B------:R-:W-:-:S05]  /*0200*/  @!P1 LEA.HI.X R27, R4, R27, R5, 0x3, P4 ;  /* 0x0000001b041b9211 */ /* 0x000fca00020f1c05 */
[----:B------:R1:W4:Y:S01]  /*0210*/  @!P1 LDG.E.64 R22, desc[UR8][R26.64] ;  /* 0x000000081a169981 */ /* 0x000322000c1e1b00 */
[----:B------:R-:W-:Y:S01]  /*0220*/  @!P2 MOV R15, RZ ;  /* 0x000000ff000fa202 */ /* 0x000fe20000000f00 */
[----:B------:R-:W-:Y:S02]  /*0230*/  VIADD R4, R12, UR5 ;  /* 0x000000050c047c36 */ /* 0x000fe40008000000 */
[----:B0-----:R-:W-:Y:S02]  /*0240*/  @!P2 IMAD.WIDE.U32 R8, R25, UR7, R14 ;  /* 0x000000071908ac25 */ /* 0x001fe4000f8e000e */
[----:B------:R-:W1:Y:S01]  /*0250*/  @!P3 LDC.64 R30, c[0x0][0x388] ;  /* 0x0000e200ff1ebb82 */ /* 0x000e620000000a00 */
[----:B------:R-:W-:Y:S01]  /*0260*/  ISETP.GE.U32.AND P4, PT, R4, R25, PT ;  /* 0x000000190400720c */ /* 0x000fe20003f86070 */
[----:B------:R-:W-:Y:S01]  /*0270*/  @!P2 IMAD R5, R0, UR7, R9 ;  /* 0x000000070005ac24 */ /* 0x000fe2000f8e0209 */
[----:B--2---:R-:W-:Y:S02]  /*0280*/  @!P2 LEA R28, P5, R8, R28, 0x3 ;  /* 0x0000001c081ca211 */ /* 0x004fe400078a18ff */
[----:B------:R-:W-:-:S02]  /*0290*/  ISETP.GE.AND.EX P4, PT, RZ, R0, PT, P4 ;  /* 0x00000000ff00720c */ /* 0x000fc40003f86340 */
[----:B------:R-:W-:-:S05]  /*02a0*/  @!P2 LEA.HI.X R29, R8, R29, R5, 0x3, P5 ;  /* 0x0000001d081da211 */ /* 0x000fca00028f1c05 */
[----:B------:R0:W2:Y:S01]  /*02b0*/  @!P2 LDG.E.64 R18, desc[UR8][R28.64] ;  /* 0x000000081c12a981 */ /* 0x0000a2000c1e1b00 */
[----:B------:R-:W-:Y:S02]  /*02c0*/  @!P3 IMAD.MOV.U32 R13, RZ, RZ, RZ ;  /* 0x000000ffff0db224 */ /* 0x000fe400078e00ff */
[----:B------:R-:W-:-:S03]  /*02d0*/  @!P3 IMAD.WIDE.U32 R8, R25, UR7, R12 ;  /* 0x000000071908bc25 */ /* 0x000fc6000f8e000c */
[----:B------:R-:W0:Y:S01]  /*02e0*/  @!P4 LDC.64 R32, c[0x0][0x388] ;  /* 0x0000e200ff20cb82 */ /* 0x000e220000000a00 */
[----:B------:R-:W-:Y:S01]  /*02f0*/  @!P3 IMAD R5, R0, UR7, R9 ;  /* 0x000000070005bc24 */ /* 0x000fe2000f8e0209 */
[----:B-1----:R-:W-:-:S04]  /*0300*/  @!P3 LEA R26, P5, R8, R30, 0x3 ;  /* 0x0000001e081ab211 */ /* 0x002fc800078a18ff */
[----:B------:R-:W-:-:S05]  /*0310*/  @!P3 LEA.HI.X R27, R8, R31, R5, 0x3, P5 ;  /* 0x0000001f081bb211 */ /* 0x000fca00028f1c05 */
[----:B------:R4:W5:Y:S01]  /*0320*/  @!P3 LDG.E.64 R16, desc[UR8][R26.64] ;  /* 0x000000081a10b981 */ /* 0x000962000c1e1b00 */
[----:B------:R-:W-:Y:S02]  /*0330*/  @!P4 IMAD.MOV.U32 R5, RZ, RZ, RZ ;  /* 0x000000ffff05c224 */ /* 0x000fe400078e00ff */
[----:B------:R-:W-:-:S04]  /*0340*/  @!P4 IMAD.WIDE.U32 R8, R25, UR7, R4 ;  /* 0x000000071908cc25 */ /* 0x000fc8000f8e0004 */
[----:B------:R-:W-:Y:S01]  /*0350*/  @!P4 IMAD R9, R0, UR7, R9 ;  /* 0x000000070009cc24 */ /* 0x000fe2000f8e0209 */
[----:B0-----:R-:W-:-:S04]  /*0360*/  @!P4 LEA R28, P5, R8, R32, 0x3 ;  /* 0x00000020081cc211 */ /* 0x001fc800078a18ff */
[----:B------:R-:W-:-:S05]  /*0370*/  @!P4 LEA.HI.X R29, R8, R33, R9, 0x3, P5 ;  /* 0x00000021081dc211 */ /* 0x000fca00028f1c09 */
[----:B------:R0:W5:Y:S01]  /*0380*/  @!P4 LDG.E.64 R10, desc[UR8][R28.64] ;  /* 0x000000081c0ac981 */ /* 0x000162000c1e1b00 */
[----:B------:R-:W-:Y:S01]  /*0390*/  @!P0 IMAD.MOV.U32 R8, RZ, RZ, -0x1 ;  /* 0xffffffffff088424 */ /* 0x000fe200078e00ff */
[----:B------:R-:W1:Y:S01]  /*03a0*/  S2UR UR6, SR_CgaCtaId ;  /* 0x00000000000679c3 */ /* 0x000e620000008800 */
[----:B------:R-:W-:Y:S01]  /*03b0*/  @!P0 IMAD.MOV.U32 R9, RZ, RZ, 0x7fefffff ;  /* 0x7fefffffff098424 */ /* 0x000fe200078e00ff */
[----:B------:R-:W-:Y:S01]  /*03c0*/  UMOV UR4, 0x400 ;  /* 0x0000040000047882 */ /* 0x000fe20000000000 */
[----:B------:R-:W-:Y:S01]  /*03d0*/  @!P0 IMAD.MOV.U32 R31, RZ, RZ, R8 ;  /* 0x000000ffff1f8224 */ /* 0x000fe200078e0008 */
[----:B------:R-:W-:Y:S02]  /*03e0*/  USHF.R.U32.HI UR5, URZ, 0x5, UR5 ;  /* 0x00000005ff057899 */ /* 0x000fe40008011605 */
[----:B-1----:R-:W-:Y:S02]  /*03f0*/  ULEA UR4, UR6, UR4, 0x18 ;  /* 0x0000000406047291 */ /* 0x002fe4000f8ec0ff */
[----:B------:R-:W-:Y:S06]  /*0400*/  BAR.SYNC.DEFER_BLOCKING 0x0 ;  /* 0x0000000000007b1d */ /* 0x000fec0000010000 */
[----:B---3--:R-:W-:Y:S01]  /*0410*/  @!P0 DSETP.MAX.AND P5, P6, R2, -R8, PT ;  /* 0x800000080200822a */ /* 0x008fe20003eaf000 */
[----:B------:R-:W-:-:S05]  /*0420*/  @!P0 IMAD.MOV.U32 R8, RZ, RZ, R2 ;  /* 0x000000ffff088224 */ /* 0x000fca00078e0002 */
[----:B------:R-:W-:Y:S01]  /*0430*/  @!P0 SEL R31, R8, R31, P5 ;  /* 0x0000001f081f8207 */ /* 0x000fe20002800000 */
[----:B------:R-:W-:-:S05]  /*0440*/  @!P0 IMAD.MOV.U32 R8, RZ, RZ, R3 ;  /* 0x000000ffff088224 */ /* 0x000fca00078e0003 */
[----:B------:R-:W-:Y:S02]  /*0450*/  @!P0 FSEL R8, R8, -R9, P5 ;  /* 0x8000000908088208 */ /* 0x000fe40002800000 */
[----:B------:R-:W-:Y:S01]  /*0460*/  @!P0 LOP3.LUT R9, R9, 0x80000, RZ, 0xfc, !PT ;  /* 0x0008000009098812 */ /* 0x000fe200078efcff */
[----:B----4-:R-:W-:-:S03]  /*0470*/  @!P1 IMAD.MOV.U32 R27, RZ, RZ, R22 ;  /* 0x000000ffff1b9224 */ /* 0x010fc600078e0016 */
[----:B------:R-:W-:Y:S01]  /*0480*/  @!P0 SEL R24, R9, R8, P6 ;  /* 0x0000000809188207 */ /* 0x000fe20003000000 */
[----:B------:R-:W-:Y:S01]  /*0490*/  IMAD.MOV.U32 R9, RZ, RZ, -0x100001 ;  /* 0xffefffffff097424 */ /* 0x000fe200078e00ff */
[----:B------:R-:W-:Y:S01]  /*04a0*/  MOV R8, 0xffffffff ;  /* 0xffffffff00087802 */ /* 0x000fe20000000f00 */
[----:B------:R-:W-:Y:S02]  /*04b0*/  @!P0 IMAD.MOV.U32 R8, RZ, RZ, R31 ;  /* 0x000000ffff088224 */ /* 0x000fe400078e001f */
[----:B------:R-:W-:Y:S02]  /*04c0*/  @!P0 IMAD.MOV.U32 R9, RZ, RZ, R24 ;  /* 0x000000ffff098224 */ /* 0x000fe400078e0018 */
[----:B------:R-:W-:-:S04]  /*04d0*/  @!P1 IMAD.MOV.U32 R24, RZ, RZ, R8 ;  /* 0x000000ffff189224 */ /* 0x000fc800078e0008 */
[----:B------:R-:W-:-:S06]  /*04e0*/  @!P1 DSETP.MAX.AND P5, P6, R8, R22, PT ;  /* 0x000000160800922a */ /* 0x000fcc0003eaf000 */
[----:B0-----:R-:W-:Y:S01]  /*04f0*/  @!P1 SEL R29, R24, R27, P5 ;  /* 0x0000001b181d9207 */ /* 0x001fe20002800000 */
[----:B------:R-:W-:Y:S02]  /*0500*/  @!P1 IMAD.MOV.U32 R27, RZ, RZ, R23 ;  /* 0x000000ffff1b9224 */ /* 0x000fe400078e0017 */
[----:B------:R-:W-:Y:S01]  /*0510*/  @!P1 IMAD.MOV.U32 R24, RZ, RZ, R9 ;  /* 0x000000ffff189224 */ /* 0x000fe200078e0009 */
[----:B------:R-:W-:-:S04]  /*0520*/  @!P1 MOV R8, R29 ;  /* 0x0000001d00089202 */ /* 0x000fc80000000f00 */
        /* <DEDUP_REMOVED lines=9> */
[----:B------:R-:W-:Y:S02]  /*05c0*/  @!P2 IMAD.MOV.U32 R8, RZ, RZ, R29 ;  /* 0x000000ffff08a224 */ /* 0x000fe400078e001d */
[----:B-----5:R-:W-:Y:S01]  /*05d0*/  @!P3 IMAD.MOV.U32 R29, RZ, RZ, R17 ;  /* 0x000000ffff1db224 */ /* 0x020fe200078e0011 */
[----:B------:R-:W-:Y:S02]  /*05e0*/  @!P2 FSEL R24, R24, R27, P5 ;  /* 0x0000001b1818a208 */ /* 0x000fe40002800000 */
[----:B------:R-:W-:-:S04]  /*05f0*/  @!P2 LOP3.LUT R27, R27, 0x80000, RZ, 0xfc, !PT ;  /* 0x000800001b1ba812 */ /* 0x000fc800078efcff */
[----:B------:R-:W-:Y:S01]  /*0600*/  @!P2 SEL R9, R27, R24, P6 ;  /* 0x000000181b09a207 */ /* 0x000fe20003000000 */
[----:B------:R-:W-:Y:S01]  /*0610*/  @!P3 IMAD.MOV.U32 R27, RZ, RZ, R16 ;  /* 0x000000ffff1bb224 */ /* 0x000fe200078e0010 */
[----:B------:R-:W-:-:S04]  /*0620*/  @!P3 MOV R24, R8 ;  /* 0x000000080018b202 */ /* 0x000fc80000000f00 */
        /* <DEDUP_REMOVED lines=8> */
[----:B------:R-:W-:Y:S02]  /*06b0*/  @!P4 IMAD.MOV.U32 R24, RZ, RZ, R8 ;  /* 0x000000ffff18c224 */ /* 0x000fe400078e0008 */
[----:B------:R-:W-:Y:S02]  /*06c0*/  @!P4 IMAD.MOV.U32 R29, RZ, RZ, R11 ;  /* 0x000000ffff1dc224 */ /* 0x000fe400078e000b */
[----:B------:R-:W-:Y:S01]  /*06d0*/  @!P4 IMAD.MOV.U32 R26, RZ, RZ, R9 ;  /* 0x000000ffff1ac224 */ /* 0x000fe200078e0009 */
[----:B------:R-:W-:Y:S02]  /*06e0*/  @!P4 DSETP.MAX.AND P5, P6, R8, R10, PT ;  /* 0x0000000a0800c22a */ /* 0x000fe40003eaf000 */
[----:B------:R-:W-:-:S04]  /*06f0*/  @!P4 LOP3.LUT R31, R29, 0x80000, RZ, 0xfc, !PT ;  /* 0x000800001d1fc812 */ /* 0x000fc800078efcff */
[----:B------:R-:W-:Y:S02]  /*0700*/  @!P4 SEL R8, R24, R27, P5 ;  /* 0x0000001b1808c207 */ /* 0x000fe40002800000 */
[----:B------:R-:W-:-:S03]  /*0710*/  @!P4 FSEL R24, R26, R29, P5 ;  /* 0x0000001d1a18c208 */ /* 0x000fc60002800000 */
[----:B------:R-:W-:Y:S01]  /*0720*/  SHFL.DOWN PT, R26, R8, 0x10, 0x1f ;  /* 0x0a001f00081a7f89 */ /* 0x000fe200000e0000 */
[----:B------:R-:W-:Y:S02]  /*0730*/  @!P4 SEL R9, R31, R24, P6 ;  /* 0x000000181f09c207 */ /* 0x000fe40003000000 */
[----:B------:R-:W-:-:S03]  /*0740*/  LOP3.LUT P6, R24, R6, 0x1f, RZ, 0xc0, !PT ;  /* 0x0000001f06187812 */ /* 0x000fc600078cc0ff */
[----:B------:R-:W0:Y:S01]  /*0750*/  SHFL.DOWN PT, R27, R9, 0x10, 0x1f ;  /* 0x0a001f00091b7f89 */ /* 0x000e2200000e0000 */
[----:B------:R-:W-:Y:S01]  /*0760*/  LEA R24, R24, UR4, 0x3 ;  /* 0x0000000418187c11 */ /* 0x000fe2000f8e18ff */
        /* <DEDUP_REMOVED lines=18> */
[----:B------:R-:W-:Y:S01]  /*0890*/  LEA.HI R27, R6, UR4, RZ, 0x1e ;  /* 0x00000004061b7c11 */ /* 0x000fe2000f8ff0ff */
[----:B------:R-:W-:Y:S04]  /*08a0*/  SHFL.DOWN PT, R9, R29, 0x1, 0x1f ;  /* 0x08201f001d097f89 */ /* 0x000fe800000e0000 */
[----:B------:R-:W0:Y:S02]  /*08b0*/  SHFL.DOWN PT, R8, R28, 0x1, 0x1f ;  /* 0x08201f001c087f89 */ /* 0x000e2400000e0000 */
[----:B0-----:R-:W-:-:S06]  /*08c0*/  DSETP.GEU.AND P5, PT, R28, R8, PT ;  /* 0x000000081c00722a */ /* 0x001fcc0003fae000 */
[----:B------:R-:W-:Y:S01]  /*08d0*/  FSEL R30, R8, R28, !P5 ;  /* 0x0000001c081e7208 */ /* 0x000fe20006800000 */
[----:B------:R-:W-:Y:S01]  /*08e0*/  IMAD.MOV.U32 R8, RZ, RZ, -0x1 ;  /* 0xffffffffff087424 */ /* 0x000fe200078e00ff */
[----:B------:R-:W-:Y:S02]  /*08f0*/  FSEL R31, R9, R29, !P5 ;  /* 0x0000001d091f7208 */ /* 0x000fe40006800000 */
[----:B------:R-:W-:Y:S02]  /*0900*/  ISETP.GE.U32.AND P5, PT, R6, UR5, PT ;  /* 0x0000000506007c0c */ /* 0x000fe4000bfa6070 */
[----:B------:R-:W-:Y:S01]  /*0910*/  MOV R9, 0xffefffff ;  /* 0xffefffff00097802 */ /* 0x000fe20000000f00 */
[----:B------:R-:W-:Y:S01]  /*0920*/  @!P6 STS.64 [R27], R30 ;  /* 0x0000001e1b00e388 */ /* 0x000fe20000000a00 */
[----:B------:R-:W-:Y:S01]  /*0930*/  BAR.SYNC.DEFER_BLOCKING 0x0 ;  /* 0x0000000000007b1d */ /* 0x000fe20000010000 */
[----:B------:R-:W-:-:S08]  /*0940*/  PLOP3.LUT P6, PT, PT, PT, PT, 0x8, 0x80 ;  /* 0x000000000080781c */ /* 0x000fd00003fce170 */
[----:B------:R0:W1:Y:S02]  /*0950*/  @!P5 LDS.64 R8, [R24] ;  /* 0x000000001808d984 */ /* 0x0000640000000a00 */
[----:B0-----:R-:W-:Y:S02]  /*0960*/  P2R R24, PR, RZ, 0x40 ;  /* 0x00000040ff187803 */ /* 0x001fe40000000000 */
[----:B------:R-:W-:-:S04]  /*0970*/  ISETP.GT.U32.AND P6, PT, R6, 0x1f, PT ;  /* 0x0000001f0600780c */ /* 0x000fc80003fc4070 */
[----:B------:R-:W-:-:S09]  /*0980*/  P2R R32, PR, RZ, 0x40 ;  /* 0x00000040ff207803 */ /* 0x000fd20000000000 */
        /* <DEDUP_REMOVED lines=25> */
.L_x_8214:
        /* <DEDUP_REMOVED lines=10> */
.L_x_8151:
[----:B------:R-:W-:Y:S05]  /*0bc0*/  WARPSYNC.ALL ;  /* 0x0000000000007948 */ /* 0x000fea0003800000 */
[----:B------:R-:W-:Y:S01]  /*0bd0*/  BAR.SYNC.DEFER_BLOCKING 0x0 ;  /* 0x0000000000007b1d */ /* 0x000fe20000010000 */
[----:B------:R-:W-:-:S05]  /*0be0*/  CS2R R6, SRZ ;  /* 0x0000000000067805 */ /* 0x000fca000001ff00 */
[----:B------:R-:W-:Y:S01]  /*0bf0*/  BSSY.RECONVERGENT B0, `(.L_x_8153) ;  /* 0x0000040000007945 */ /* 0x000fe20003800200 */
[----:B-12---:R-:W1:Y:S03]  /*0c00*/  LDS.64 R8, [UR4] ;  /* 0x00000004ff087984 */ /* 0x006e660008000a00 */
[----:B------:R-:W-:Y:S05]  /*0c10*/  @P0 BRA `(.L_x_8154) ;  /* 0x0000000000f40947 */ /* 0x000fea0003800000 */
[----:B-1----:R-:W-:Y:S01]  /*0c20*/  DADD R6, R2, -R8 ;  /* 0x0000000002067229 */ /* 0x002fe20000000808 */
[----:B0-----:R-:W-:Y:S01]  /*0c30*/  IMAD.MOV.U32 R26, RZ, RZ, 0x652b82fe ;  /* 0x652b82feff1a7424 */ /* 0x001fe200078e00ff */
        /* <DEDUP_REMOVED lines=57> */
.L_x_8156:
[----:B------:R-:W-:Y:S05]  /*0fd0*/  BSYNC.RECONVERGENT B1 ;  /* 0x0000000000017941 */ /* 0x000fea0003800200 */
.L_x_8155:
[----:B------:R-:W-:-:S11]  /*0fe0*/  DADD R6, RZ, R28 ;  /* 0x00000000ff067229 */ /* 0x000fd6000000001c */
.L_x_8154:
[----:B------:R-:W-:Y:S05]  /*0ff0*/  BSYNC.RECONVERGENT B0 ;  /* 0x0000000000007941 */ /* 0x000fea0003800200 */
.L_x_8153:
[----:B------:R-:W-:Y:S04]  /*1000*/  BSSY.RECONVERGENT B0, `(.L_x_8157) ;  /* 0x000003f000007945 */ /* 0x000fe80003800200 */
[----:B------:R-:W-:Y:S05]  /*1010*/  @P1 BRA `(.L_x_8158) ;  /* 0x0000000000f41947 */ /* 0x000fea0003800000 */
[----:B01----:R-:W-:Y:S01]  /*1020*/  DADD R26, R22, -R8 ;  /* 0x00000000161a7229 */ /* 0x003fe20000000808 */
        /* <DEDUP_REMOVED lines=58> */
.L_x_8160:
[----:B------:R-:W-:Y:S05]  /*13d0*/  BSYNC.RECONVERGENT B1 ;  /* 0x0000000000017941 */ /* 0x000fea0003800200 */
.L_x_8159:
[----:B------:R-:W-:-:S11]  /*13e0*/  DADD R6, R6, R30 ;  /* 0x0000000006067229 */ /* 0x000fd6000000001e */
.L_x_8158:
[----:B------:R-:W-:Y:S05]  /*13f0*/  BSYNC.RECONVERGENT B0 ;  /* 0x0000000000007941 */ /* 0x000fea0003800200 */
.L_x_8157:
        /* <DEDUP_REMOVED lines=61> */
.L_x_8164:
[----:B------:R-:W-:Y:S05]  /*17d0*/  BSYNC.RECONVERGENT B1 ;  /* 0x0000000000017941 */ /* 0x000fea0003800200 */
.L_x_8163:
[----:B------:R-:W-:-:S11]  /*17e0*/  DADD R6, R6, R30 ;  /* 0x0000000006067229 */ /* 0x000fd6000000001e */
.L_x_8162:
[----:B------:R-:W-:Y:S05]  /*17f0*/  BSYNC.RECONVERGENT B0 ;  /* 0x0000000000007941 */ /* 0x000fea0003800200 */
.L_x_8161:
        /* <DEDUP_REMOVED lines=61> */
.L_x_8168:
[----:B------:R-:W-:Y:S05]  /*1bd0*/  BSYNC.RECONVERGENT B1 ;  /* 0x0000000000017941 */ /* 0x000fea0003800200 */
.L_x_8167:
[----:B------:R-:W-:-:S11]  /*1be0*/  DADD R6, R6, R30 ;  /* 0x0000000006067229 */ /* 0x000fd6000000001e */
.L_x_8166:
[----:B------:R-:W-:Y:S05]  /*1bf0*/  BSYNC.RECONVERGENT B0 ;  /* 0x0000000000007941 */ /* 0x000fea0003800200 */
.L_x_8165:
        /* <DEDUP_REMOVED lines=61> */
.L_x_8172:
[----:B------:R-:W-:Y:S05]  /*1fd0*/  BSYNC.RECONVERGENT B1 ;  /* 0x0000000000017941 */ /* 0x000fea0003800200 */
.L_x_8171:
[----:B------:R-:W-:-:S11]  /*1fe0*/  DADD R6, R6, R30 ;  /* 0x0000000006067229 */ /* 0x000fd6000000001e */
.L_x_8170:
[----:B------:R-:W-:Y:S05]  /*1ff0*/  BSYNC.RECONVERGENT B0 ;  /* 0x0000000000007941 */ /* 0x000fea0003800200 */
.L_x_8169:
[----:B0-----:R-:W-:Y:S01]  /*2000*/  SHFL.DOWN PT, R27, R7, 0x10, 0x1f ;  /* 0x0a001f00071b7f89 */ /* 0x001fe200000e0000 */
[----:B------:R-:W-:Y:S01]  /*2010*/  BAR.SYNC.DEFER_BLOCKING 0x0 ;  /* 0x0000000000007b1d */ /* 0x000fe20000010000 */
[----:B------:R-:W-:-:S05]  /*2020*/  ISETP.NE.AND P2, PT, R32, RZ, PT ;  /* 0x000000ff2000720c */ /* 0x000fca0003f45270 */
[----:B------:R-:W-:Y:S01]  /*2030*/  BSSY B0, `(.L_x_8173) ;  /* 0x000002d000007945 */ /* 0x000fe20003800000 */
[----:B------:R-:W0:Y:S02]  /*2040*/  SHFL.DOWN PT, R26, R6, 0x10, 0x1f ;  /* 0x0a001f00061a7f89 */ /* 0x000e2400000e0000 */
[----:B0-----:R-:W-:-:S07]  /*2050*/  DADD R28, R26, R6 ;  /* 0x000000001a1c7229 */ /* 0x001fce0000000006 */
[----:B------:R-:W-:Y:S04]  /*2060*/  SHFL.DOWN PT, R27, R29, 0x8, 0x1f ;  /* 0x09001f001d1b7f89 */ /* 0x000fe800000e0000 */
[----:B------:R-:W0:Y:S02]  /*2070*/  SHFL.DOWN PT, R26, R28, 0x8, 0x1f ;  /* 0x09001f001c1a7f89 */ /* 0x000e2400000e0000 */
[----:B0-----:R-:W-:-:S07]  /*2080*/  DADD R30, R28, R26 ;  /* 0x000000001c1e7229 */ /* 0x001fce000000001a */
[----:B------:R-:W-:Y:S04]  /*2090*/  SHFL.DOWN PT, R27, R31, 0x4, 0x1f ;  /* 0x08801f001f1b7f89 */ /* 0x000fe800000e0000 */
[----:B------:R-:W0:Y:S02]  /*20a0*/  SHFL.DOWN PT, R26, R30, 0x4, 0x1f ;  /* 0x08801f001e1a7f89 */ /* 0x000e2400000e0000 */
[----:B0-----:R-:W-:Y:S01]  /*20b0*/  DADD R32, R30, R26 ;  /* 0x000000001e207229 */ /* 0x001fe2000000001a */
[----:B------:R-:W0:Y:S06]  /*20c0*/  S2R R26, SR_TID.X ;  /* 0x00000000001a7919 */ /* 0x000e2c0000002100 */
[----:B------:R-:W-:Y:S04]  /*20d0*/  SHFL.DOWN PT, R35, R33, 0x2, 0x1f ;  /* 0x08401f0021237f89 */ /* 0x000fe800000e0000 */
[----:B------:R-:W2:Y:S01]  /*20e0*/  SHFL.DOWN PT, R34, R32, 0x2, 0x1f ;  /* 0x08401f0020227f89 */ /* 0x000ea200000e0000 */
[C---:B0-----:R-:W-:Y:S01]  /*20f0*/  LOP3.LUT R28, R26.reuse, 0x1f, RZ, 0xc0, !PT ;  /* 0x0000001f1a1c7812 */ /* 0x041fe200078ec0ff */
[----:B--2---:R-:W-:Y:S01]  /*2100*/  DADD R34, R32, R34 ;  /* 0x0000000020227229 */ /* 0x004fe20000000022 */
[C---:B------:R-:W-:Y:S01]  /*2110*/  LEA.HI R37, R26.reuse, UR4, RZ, 0x1e ;  /* 0x000000041a257c11 */ /* 0x040fe2000f8ff0ff */
[----:B------:R-:W-:Y:S01]  /*2120*/  @!P5 IMAD.SHL.U32 R31, R26, 0x8, RZ ;  /* 0x000000081a1fd824 */ /* 0x000fe200078e00ff */
[----:B------:R-:W-:-:S04]  /*2130*/  ISETP.NE.AND P1, PT, R28, RZ, PT ;  /* 0x000000ff1c00720c */ /* 0x000fc80003f25270 */
[----:B------:R-:W-:Y:S01]  /*2140*/  SHFL.DOWN PT, R7, R35, 0x1, 0x1f ;  /* 0x08201f0023077f89 */ /* 0x000fe200000e0000 */
[----:B------:R-:W-:-:S03]  /*2150*/  @!P5 LOP3.LUT R31, R31, 0xf8, RZ, 0xc0, !PT ;  /* 0x000000f81f1fd812 */ /* 0x000fc600078ec0ff */
[----:B------:R-:W0:Y:S02]  /*2160*/  SHFL.DOWN PT, R6, R34, 0x1, 0x1f ;  /* 0x08201f0022067f89 */ /* 0x000e2400000e0000 */
[----:B0-----:R-:W-:Y:S01]  /*2170*/  DADD R28, R34, R6 ;  /* 0x00000000221c7229 */ /* 0x001fe20000000006 */
        /* <DEDUP_REMOVED lines=10> */
[----:B0-----:R-:W-:Y:S04]  /*2220*/  SHFL.DOWN PT, R37, R35, 0x8, 0x1f ;  /* 0x09001f0023257f89 */ /* 0x001fe800000e0000 */
[----:B------:R-:W0:Y:S02]  /*2230*/  SHFL.DOWN PT, R36, R34, 0x8, 0x1f ;  /* 0x09001f0022247f89 */ /* 0x000e2400000e0000 */
[----:B0-----:R-:W-:-:S07]  /*2240*/  DADD R36, R34, R36 ;  /* 0x0000000022247229 */ /* 0x001fce0000000024 */
[----:B------:R-:W-:Y:S04]  /*2250*/  SHFL.DOWN PT, R39, R37, 0x4, 0x1f ;  /* 0x08801f0025277f89 */ /* 0x000fe800000e0000 */
[----:B------:R-:W0:Y:S02]  /*2260*/  SHFL.DOWN PT, R38, R36, 0x4, 0x1f ;  /* 0x08801f0024267f89 */ /* 0x000e2400000e0000 */
[----:B0-----:R-:W-:-:S07]  /*2270*/  DADD R38, R36, R38 ;  /* 0x0000000024267229 */ /* 0x001fce0000000026 */
[----:B------:R-:W-:Y:S04]  /*2280*/  SHFL.DOWN PT, R7, R39, 0x2, 0x1f ;  /* 0x08401f0027077f89 */ /* 0x000fe800000e0000 */
[----:B------:R-:W0:Y:S02]  /*2290*/  SHFL.DOWN PT, R6, R38, 0x2, 0x1f ;  /* 0x08401f0026067f89 */ /* 0x000e2400000e0000 */
[----:B0-----:R-:W-:-:S07]  /*22a0*/  DADD R6, R38, R6 ;  /* 0x0000000026067229 */ /* 0x001fce0000000006 */
[----:B------:R0:W2:Y:S04]  /*22b0*/  SHFL.DOWN PT, R32, R7, 0x1, 0x1f ;  /* 0x08201f0007207f89 */ /* 0x0000a800000e0000 */
[----:B------:R0:W3:Y:S02]  /*22c0*/  SHFL.DOWN PT, R33, R6, 0x1, 0x1f ;  /* 0x08201f0006217f89 */ /* 0x0000e400000e0000 */
.L_x_8225:
[----:B---3--:R-:W-:Y:S01]  /*22d0*/  IMAD.MOV.U32 R28, RZ, RZ, R33 ;  /* 0x000000ffff1c7224 */ /* 0x008fe200078e0021 */
[----:B--2---:R-:W-:-:S06]  /*22e0*/  MOV R29, R32 ;  /* 0x00000020001d7202 */ /* 0x004fcc0000000f00 */
[----:B0-----:R-:W-:-:S11]  /*22f0*/  DADD R6, R6, R28 ;  /* 0x0000000006067229 */ /* 0x001fd6000000001c */
.L_x_8174:
[----:B------:R-:W-:Y:S05]  /*2300*/  BSYNC B0 ;  /* 0x0000000000007941 */ /* 0x000fea0003800000 */
.L_x_8173:
[----:B------:R-:W-:Y:S01]  /*2310*/  ISETP.NE.AND P1, PT, R24, RZ, PT ;  /* 0x000000ff1800720c */ /* 0x000fe20003f25270 */
[----:B------:R-:W-:-:S12]  /*2320*/  WARPSYNC.ALL ;  /* 0x0000000000007948 */ /* 0x000fd80003800000 */
[----:B--2---:R2:W-:Y:S01]  /*2330*/  @P1 STS.64 [UR4], R6 ;  /* 0x00000006ff001988 */ /* 0x0045e20008000a04 */
[----:B------:R-:W-:Y:S06]  /*2340*/  BAR.SYNC.DEFER_BLOCKING 0x0 ;  /* 0x0000000000007b1d */ /* 0x000fec0000010000 */
[----:B------:R-:W-:Y:S01]  /*2350*/  BSSY.RECONVERGENT B0, `(.L_x_8176) ;  /* 0x0000064000007945 */ /* 0x000fe20003800200 */
[----:B------:R-:W3:Y:S03]  /*2360*/  LDS.64 R6, [UR4] ;  /* 0x00000004ff067984 */ /* 0x000ee60008000a00 */
        /* <DEDUP_REMOVED lines=67> */
.L_x_8179:
[----:B------:R-:W-:Y:S05]  /*27a0*/  BSYNC.RECONVERGENT B1 ;  /* 0x0000000000017941 */ /* 0x000fea0003800200 */
.L_x_8178:
        /* <DEDUP_REMOVED lines=12> */
[----:B------:R-:W-:Y:S01]  /*2870*/  IMAD.MOV.U32 R31, RZ, RZ, R29 ;  /* 0x000000ffff1f7224 */ /* 0x000fe200078e001d */
[----:B------:R-:W-:Y:S01]  /*2880*/  MOV R29, R7 ;  /* 0x00000007001d7202 */ /* 0x000fe20000000f00 */
[----:B------:R-:W-:-:S07]  /*2890*/  IMAD.MOV.U32 R28, RZ, RZ, R6 ;  /* 0x000000ffff1c7224 */ /* 0x000fce00078e0006 */
[----:B--2---:R-:W-:Y:S05]  /*28a0*/  CALL.REL.NOINC `($__internal_44_$__cuda_sm20_div_rn_f64_full) ;  /* 0x0000002000987944 */ /* 0x004fea0003c00000 */
[----:B------:R-:W-:Y:S02]  /*28b0*/  IMAD.MOV.U32 R2, RZ, RZ, R32 ;  /* 0x000000ffff027224 */ /* 0x000fe400078e0020 */
[----:B------:R-:W-:-:S07]  /*28c0*/  IMAD.MOV.U32 R3, RZ, RZ, R33 ;  /* 0x000000ffff037224 */ /* 0x000fce00078e0021 */
.L_x_8181:
[----:B------:R-:W-:Y:S05]  /*28d0*/  BSYNC.RECONVERGENT B1 ;  /* 0x0000000000017941 */ /* 0x000fea0003800200 */
.L_x_8180:
        /* <DEDUP_REMOVED lines=11> */
.L_x_8177:
[----:B------:R-:W-:Y:S05]  /*2990*/  BSYNC.RECONVERGENT B0 ;  /* 0x0000000000007941 */ /* 0x000fea0003800200 */
.L_x_8176:
[----:B------:R-:W-:Y:S01]  /*29a0*/  ISETP.GE.U32.AND P0, PT, R20, R25, PT ;  /* 0x000000191400720c */ /* 0x000fe20003f06070 */
[----:B------:R-:W-:Y:S03]  /*29b0*/  BSSY.RECONVERGENT B0, `(.L_x_8182) ;  /* 0x0000064000007945 */ /* 0x000fe60003800200 */
[----:B------:R-:W-:-:S13]  /*29c0*/  ISETP.GE.AND.EX P0, PT, RZ, R0, PT, P0 ;  /* 0x00000000ff00720c */ /* 0x000fda0003f06300 */
[----:B------:R-:W-:Y:S05]  /*29d0*/  @P0 BRA `(.L_x_8183) ;  /* 0x0000000400840947 */ /* 0x000fea0003800000 */
[----:B-1----:R-:W-:Y:S01]  /*29e0*/  DADD R22, R22, -R8 ;  /* 0x0000000016167229 */ /* 0x002fe20000000808 */
[----:B----4-:R-:W-:Y:S01]  /*29f0*/  IMAD.MOV.U32 R2, RZ, RZ, 0x652b82fe ;  /* 0x652b82feff027424 */ /* 0x010fe200078e00ff */
[----:B------:R-:W-:Y:S01]  /*2a00*/  MOV R3, 0x3ff71547 ;  /* 0x3ff7154700037802 */ /* 0x000fe20000000f00 */
[----:B------:R-:W-:Y:S01]  /*2a10*/  UMOV UR4, 0xfefa39ef ;  /* 0xfefa39ef00047882 */ /* 0x000fe20000000000 */
[----:B------:R-:W-:Y:S01]  /*2a20*/  UMOV UR5, 0x3fe62e42 ;  /* 0x3fe62e4200057882 */ /* 0x000fe20000000000 */
[----:B0--3--:R-:W0:Y:S01]  /*2a30*/  MUFU.RCP64H R29, R7 ;  /* 0x00000007001d7308 */ /* 0x009e220000001800 */
        /* <DEDUP_REMOVED lines=60> */
.L_x_8185:
[----:B------:R-:W-:Y:S05]  /*2e00*/  BSYNC.RECONVERGENT B1 ;  /* 0x0000000000017941 */ /* 0x000fea0003800200 */
.L_x_8184:
        /* <DEDUP_REMOVED lines=15> */
[----:B--2---:R-:W-:Y:S05]  /*2f00*/  CALL.REL.NOINC `($__internal_44_$__cuda_sm20_div_rn_f64_full) ;  /* 0x0000001c00007944 */ /* 0x004fea0003c00000 */
[----:B------:R-:W-:Y:S01]  /*2f10*/  IMAD.MOV.U32 R2, RZ, RZ, R32 ;  /* 0x000000ffff027224 */ /* 0x000fe200078e0020 */
[----:B------:R-:W-:-:S07]  /*2f20*/  MOV R3, R33 ;  /* 0x0000002100037202 */ /* 0x000fce0000000f00 */
.L_x_8187:
[----:B------:R-:W-:Y:S05]  /*2f30*/  BSYNC.RECONVERGENT B1 ;  /* 0x0000000000017941 */ /* 0x000fea0003800200 */
.L_x_8186:
        /* <DEDUP_REMOVED lines=11> */
.L_x_8183:
[----:B------:R-:W-:Y:S05]  /*2ff0*/  BSYNC.RECONVERGENT B0 ;  /* 0x0000000000007941 */ /* 0x000fea0003800200 */
.L_x_8182:
[----:B------:R-:W-:Y:S01]  /*3000*/  ISETP.GE.U32.AND P0, PT, R14, R25, PT ;  /* 0x000000190e00720c */ /* 0x000fe20003f06070 */
[----:B------:R-:W-:Y:S03]  /*3010*/  BSSY.RECONVERGENT B0, `(.L_x_8188) ;  /* 0x0000064000007945 */ /* 0x000fe60003800200 */
[----:B------:R-:W-:-:S13]  /*3020*/  ISETP.GE.AND.EX P0, PT, RZ, R0, PT, P0 ;  /* 0x00000000ff00720c */ /* 0x000fda0003f06300 */
[----:B------:R-:W-:Y:S05]  /*3030*/  @P0 BRA `(.L_x_8189) ;  /* 0x0000000400840947 */ /* 0x000fea0003800000 */
[----:B-1----:R-:W-:Y:S01]  /*3040*/  DADD R18, R18, -R8 ;  /* 0x0000000012127229 */ /* 0x002fe20000000808 */
[----:B0---4-:R-:W-:Y:S01]  /*3050*/  IMAD.MOV.U32 R2, RZ, RZ, 0x652b82fe ;  /* 0x652b82feff027424 */ /* 0x011fe200078e00ff */
        /* <DEDUP_REMOVED lines=64> */
.L_x_8191:
[----:B------:R-:W-:Y:S05]  /*3460*/  BSYNC.RECONVERGENT B1 ;  /* 0x0000000000017941 */ /* 0x000fea0003800200 */
.L_x_8190:
        /* <DEDUP_REMOVED lines=16> */
[----:B------:R-:W-:Y:S02]  /*3570*/  IMAD.MOV.U32 R2, RZ, RZ, R32 ;  /* 0x000000ffff027224 */ /* 0x000fe400078e0020 */
[----:B------:R-:W-:-:S07]  /*3580*/  IMAD.MOV.U32 R3, RZ, RZ, R33 ;  /* 0x000000ffff037224 */ /* 0x000fce00078e0021 */
.L_x_8193:
[----:B------:R-:W-:Y:S05]  /*3590*/  BSYNC.RECONVERGENT B1 ;  /* 0x0000000000017941 */ /* 0x000fea0003800200 */
.L_x_8192:
        /* <DEDUP_REMOVED lines=11> */
.L_x_8189:
[----:B------:R-:W-:Y:S05]  /*3650*/  BSYNC.RECONVERGENT B0 ;  /* 0x0000000000007941 */ /* 0x000fea0003800200 */
.L_x_8188:
        /* <DEDUP_REMOVED lines=70> */
.L_x_8197:
[----:B------:R-:W-:Y:S05]  /*3ac0*/  BSYNC.RECONVERGENT B1 ;  /* 0x0000000000017941 */ /* 0x000fea0003800200 */
.L_x_8196:
        /* <DEDUP_REMOVED lines=15> */
[----:B--2---:R-:W-:Y:S05]  /*3bc0*/  CALL.REL.NOINC `($__internal_44_$__cuda_sm20_div_rn_f64_full) ;  /* 0x0000000c00d07944 */ /* 0x004fea0003c00000 */
[----:B------:R-:W-:Y:S02]  /*3bd0*/  IMAD.MOV.U32 R2, RZ, RZ, R32 ;  /* 0x000000ffff027224 */ /* 0x000fe400078e0020 */
[----:B------:R-:W-:-:S07]  /*3be0*/  IMAD.MOV.U32 R3, RZ, RZ, R33 ;  /* 0x000000ffff037224 */ /* 0x000fce00078e0021 */
.L_x_8199:
[----:B------:R-:W-:Y:S05]  /*3bf0*/  BSYNC.RECONVERGENT B1 ;  /* 0x0000000000017941 */ /* 0x000fea0003800200 */
.L_x_8198:
        /* <DEDUP_REMOVED lines=11> */
.L_x_8195:
[----:B------:R-:W-:Y:S05]  /*3cb0*/  BSYNC.RECONVERGENT B0 ;  /* 0x0000000000007941 */ /* 0x000fea0003800200 */
.L_x_8194:
[----:B------:R-:W-:-:S04]  /*3cc0*/  ISETP.GE.U32.AND P0, PT, R4, R25, PT ;  /* 0x000000190400720c */ /* 0x000fc80003f06070 */
[----:B------:R-:W-:-:S13]  /*3cd0*/  ISETP.GE.AND.EX P0, PT, RZ, R0, PT, P0 ;  /* 0x00000000ff00720c */ /* 0x000fda0003f06300 */
[----:B------:R-:W-:Y:S05]  /*3ce0*/  @P0 EXIT ;  /* 0x000000000000094d */ /* 0x000fea0003800000 */
        /* <DEDUP_REMOVED lines=66> */
.L_x_8201:
[----:B------:R-:W-:Y:S05]  /*4110*/  BSYNC.RECONVERGENT B0 ;  /* 0x0000000000007941 */ /* 0x000fea0003800200 */
.L_x_8200:
        /* <DEDUP_REMOVED lines=18> */
.L_x_8203:
[----:B------:R-:W-:Y:S05]  /*4240*/  BSYNC.RECONVERGENT B0 ;  /* 0x0000000000007941 */ /* 0x000fea0003800200 */
.L_x_8202:
[----:B------:R-:W2:Y:S01]  /*4250*/  LDC.64 R8, c[0x0][0x390] ;  /* 0x0000e400ff087b82 */ /* 0x000ea20000000a00 */
[----:B------:R-:W0:Y:S01]  /*4260*/  LDCU.64 UR4, c[0x0][0x380] ;  /* 0x00007000ff0477ac */ /* 0x000e220008000a00 */
[----:B------:R-:W-:Y:S02]  /*4270*/  IMAD.MOV.U32 R5, RZ, RZ, RZ ;  /* 0x000000ffff057224 */ /* 0x000fe400078e00ff */
[----:B--2---:R-:W-:-:S04]  /*4280*/  IMAD.WIDE.U32 R6, R8, UR7, R4 ;  /* 0x0000000708067c25 */ /* 0x004fc8000f8e0004 */
[----:B------:R-:W-:Y:S01]  /*4290*/  IMAD R9, R9, UR7, R7 ;  /* 0x0000000709097c24 */ /* 0x000fe2000f8e0207 */
[----:B0-----:R-:W-:-:S04]  /*42a0*/  LEA R4, P0, R6, UR4, 0x3 ;  /* 0x0000000406047c11 */ /* 0x001fc8000f8018ff */
[----:B------:R-:W-:-:S05]  /*42b0*/  LEA.HI.X R5, R6, UR5, R9, 0x3, P0 ;  /* 0x0000000506057c11 */ /* 0x000fca00080f1c09 */
[----:B------:R-:W-:Y:S01]  /*42c0*/  STG.E.64 desc[UR8][R4.64], R2 ;  /* 0x0000000204007986 */ /* 0x000fe2000c101b08 */
[----:B------:R-:W-:Y:S05]  /*42d0*/  EXIT ;  /* 0x000000000000794d */ /* 0x000fea0003800000 */
.L_x_8152:
[----:B-1----:R-:W-:Y:S02]  /*42e0*/  IMAD.MOV.U32 R31, RZ, RZ, R9 ;  /* 0x000000ffff1f7224 */ /* 0x002fe400078e0009 */
[----:B------:R-:W-:Y:S02]  /*42f0*/  IMAD.MOV.U32 R30, RZ, RZ, 0x10 ;  /* 0x00000010ff1e7424 */ /* 0x000fe400078e00ff */
[----:B------:R-:W-:Y:S02]  /*4300*/  IMAD.MOV.U32 R29, RZ, RZ, 0x1f ;  /* 0x0000001fff1d7424 */ /* 0x000fe400078e00ff */
[----:B------:R-:W-:-:S07]  /*4310*/  IMAD.MOV.U32 R28, RZ, RZ, -0x1 ;  /* 0xffffffffff1c7424 */ /* 0x000fce00078e00ff */
[----:B------:R-:W-:Y:S05]  /*4320*/  WARPSYNC.COLLECTIVE R28, `(.L_x_8204) ;  /* 0x000000001c087348 */ /* 0x000fea0003c00000 */
[----:B------:R0:W1:Y:S02]  /*4330*/  SHFL.DOWN P6, R33, R31, R30, R29 ;  /* 0x0800001e1f217389 */ /* 0x00006400000c001d */
[----:B01----:R-:W-:Y:S05]  /*4340*/  ENDCOLLECTIVE ;  /* 0x000000000000791b */ /* 0x003fea0003800000 */
.L_x_8204:
[----:B------:R-:W-:Y:S01]  /*4350*/  IMAD.MOV.U32 R31, RZ, RZ, R8 ;  /* 0x000000ffff1f7224 */ /* 0x000fe200078e0008 */
[----:B------:R-:W-:-:S07]  /*4360*/  MOV R27, R33 ;  /* 0x00000021001b7202 */ /* 0x000fce0000000f00 */
[----:B------:R-:W-:Y:S05]  /*4370*/  WARPSYNC.COLLECTIVE R28, `(.L_x_8205) ;  /* 0x000000001c087348 */ /* 0x000fea0003c00000 */
[----:B------:R0:W1:Y:S02]  /*4380*/  SHFL.DOWN P6, R33, R31, R30, R29 ;  /* 0x0800001e1f217389 */ /* 0x00006400000c001d */
[----:B01----:R-:W-:Y:S05]  /*4390*/  ENDCOLLECTIVE ;  /* 0x000000000000791b */ /* 0x003fea0003800000 */
.L_x_8205:
        /* <DEDUP_REMOVED lines=9> */
.L_x_8206:
[----:B------:R-:W-:Y:S02]  /*4430*/  IMAD.MOV.U32 R31, RZ, RZ, R26 ;  /* 0x000000ffff1f7224 */ /* 0x000fe400078e001a */
[----:B------:R-:W-:-:S07]  /*4440*/  IMAD.MOV.U32 R9, RZ, RZ, R33 ;  /* 0x000000ffff097224 */ /* 0x000fce00078e0021 */
[----:B------:R-:W-:Y:S05]  /*4450*/  WARPSYNC.COLLECTIVE R28, `(.L_x_8207) ;  /* 0x000000001c087348 */ /* 0x000fea0003c00000 */
[----:B------:R0:W1:Y:S02]  /*4460*/  SHFL.DOWN P6, R33, R31, R30, R29 ;  /* 0x0800001e1f217389 */ /* 0x00006400000c001d */
[----:B01----:R-:W-:Y:S05]  /*4470*/  ENDCOLLECTIVE ;  /* 0x000000000000791b */ /* 0x003fea0003800000 */
.L_x_8207:
        /* <DEDUP_REMOVED lines=9> */
.L_x_8208:
[----:B------:R-:W-:Y:S02]  /*4510*/  IMAD.MOV.U32 R31, RZ, RZ, R26 ;  /* 0x000000ffff1f7224 */ /* 0x000fe400078e001a */
[----:B------:R-:W-:-:S07]  /*4520*/  IMAD.MOV.U32 R9, RZ, RZ, R33 ;  /* 0x000000ffff097224 */ /* 0x000fce00078e0021 */
[----:B------:R-:W-:Y:S05]  /*4530*/  WARPSYNC.COLLECTIVE R28, `(.L_x_8209) ;  /* 0x000000001c087348 */ /* 0x000fea0003c00000 */
[----:B------:R0:W1:Y:S02]  /*4540*/  SHFL.DOWN P6, R33, R31, R30, R29 ;  /* 0x0800001e1f217389 */ /* 0x00006400000c001d */
[----:B01----:R-:W-:Y:S05]  /*4550*/  ENDCOLLECTIVE ;  /* 0x000000000000791b */ /* 0x003fea0003800000 */
.L_x_8209:
        /* <DEDUP_REMOVED lines=9> */
.L_x_8210:
[----:B------:R-:W-:Y:S01]  /*45f0*/  MOV R31, R26 ;  /* 0x0000001a001f7202 */ /* 0x000fe20000000f00 */
[----:B------:R-:W-:-:S07]  /*4600*/  IMAD.MOV.U32 R9, RZ, RZ, R33 ;  /* 0x000000ffff097224 */ /* 0x000fce00078e0021 */
[----:B------:R-:W-:Y:S05]  /*4610*/  WARPSYNC.COLLECTIVE R28, `(.L_x_8211) ;  /* 0x000000001c087348 */ /* 0x000fea0003c00000 */
[----:B------:R0:W1:Y:S02]  /*4620*/  SHFL.DOWN P6, R33, R31, R30, R29 ;  /* 0x0800001e1f217389 */ /* 0x00006400000c001d */
[----:B01----:R-:W-:Y:S05]  /*4630*/  ENDCOLLECTIVE ;  /* 0x000000000000791b */ /* 0x003fea0003800000 */
.L_x_8211:
        /* <DEDUP_REMOVED lines=9> */
.L_x_8212:
[----:B------:R-:W-:Y:S02]  /*46d0*/  IMAD.MOV.U32 R31, RZ, RZ, R26 ;  /* 0x000000ffff1f7224 */ /* 0x000fe400078e001a */
[----:B------:R-:W-:-:S07]  /*46e0*/  IMAD.MOV.U32 R9, RZ, RZ, R33 ;  /* 0x000000ffff097224 */ /* 0x000fce00078e0021 */
[----:B------:R-:W-:Y:S05]  /*46f0*/  WARPSYNC.COLLECTIVE R28, `(.L_x_8213) ;  /* 0x000000001c087348 */ /* 0x000fea0003c00000 */
[----:B------:R0:W1:Y:S02]  /*4700*/  SHFL.DOWN P6, R33, R31, R30, R29 ;  /* 0x0800001e1f217389 */ /* 0x00006400000c001d */
[----:B01----:R-:W-:Y:S05]  /*4710*/  ENDCOLLECTIVE ;  /* 0x000000000000791b */ /* 0x003fea0003800000 */
.L_x_8213:
[----:B------:R-:W-:Y:S01]  /*4720*/  IMAD.MOV.U32 R8, RZ, RZ, R33 ;  /* 0x000000ffff087224 */ /* 0x000fe200078e0021 */
[----:B------:R-:W-:Y:S06]  /*4730*/  BRA `(.L_x_8214) ;  /* 0xffffffc000f87947 */ /* 0x000fec000383ffff */
.L_x_8175:
[----:B0-2---:R-:W-:Y:S01]  /*4740*/  IMAD.MOV.U32 R31, RZ, RZ, R7 ;  /* 0x000000ffff1f7224 */ /* 0x005fe200078e0007 */
[----:B------:R-:W-:Y:S01]  /*4750*/  MOV R30, 0x10 ;  /* 0x00000010001e7802 */ /* 0x000fe20000000f00 */
[----:B------:R-:W-:Y:S02]  /*4760*/  IMAD.MOV.U32 R29, RZ, RZ, 0x1f ;  /* 0x0000001fff1d7424 */ /* 0x000fe400078e00ff */
[----:B------:R-:W-:-:S07]  /*4770*/  IMAD.MOV.U32 R28, RZ, RZ, -0x1 ;  /* 0xffffffffff1c7424 */ /* 0x000fce00078e00ff */
[----:B-1----:R-:W-:Y:S05]  /*4780*/  WARPSYNC.COLLECTIVE R28, `(.L_x_8215) ;  /* 0x000000001c087348 */ /* 0x002fea0003c00000 */
[----:B------:R0:W2:Y:S02]  /*4790*/  SHFL.DOWN P6, R33, R31, R30, R29 ;  /* 0x0800001e1f217389 */ /* 0x0000a400000c001d */
[----:B012---:R-:W-:Y:S05]  /*47a0*/  ENDCOLLECTIVE ;  /* 0x000000000000791b */ /* 0x007fea0003800000 */
.L_x_8215:
[----:B------:R-:W-:Y:S02]  /*47b0*/  IMAD.MOV.U32 R31, RZ, RZ, R6 ;  /* 0x000000ffff1f7224 */ /* 0x000fe400078e0006 */
[----:B------:R-:W-:-:S07]  /*47c0*/  IMAD.MOV.U32 R35, RZ, RZ, R33 ;  /* 0x000000ffff237224 */ /* 0x000fce00078e0021 */
[----:B------:R-:W-:Y:S05]  /*47d0*/  WARPSYNC.COLLECTIVE R28, `(.L_x_8216) ;  /* 0x000000001c087348 */ /* 0x000fea0003c00000 */
[----:B------:R0:W1:Y:S02]  /*47e0*/  SHFL.DOWN P6, R33, R31, R30, R29 ;  /* 0x0800001e1f217389 */ /* 0x00006400000c001d */
[----:B01----:R-:W-:Y:S05]  /*47f0*/  ENDCOLLECTIVE ;  /* 0x000000000000791b */ /* 0x003fea0003800000 */
.L_x_8216:
[----:B------:R-:W-:Y:S01]  /*4800*/  MOV R30, 0x8 ;  /* 0x00000008001e7802 */ /* 0x000fe20000000f00 */
[----:B------:R-:W-:-:S06]  /*4810*/  IMAD.MOV.U32 R34, RZ, RZ, R33 ;  /* 0x000000ffff227224 */ /* 0x000fcc00078e0021 */
[----:B------:R-:W-:-:S10]  /*4820*/  DADD R34, R6, R34 ;  /* 0x0000000006227229 */ /* 0x000fd40000000022 */
[----:B------:R-:W-:-:S07]  /*4830*/  IMAD.MOV.U32 R31, RZ, RZ, R35 ;  /* 0x000000ffff1f7224 */ /* 0x000fce00078e0023 */
[----:B------:R-:W-:Y:S05]  /*4840*/  WARPSYNC.COLLECTIVE R28, `(.L_x_8217) ;  /* 0x000000001c087348 */ /* 0x000fea0003c00000 */
[----:B------:R0:W1:Y:S02]  /*4850*/  SHFL.DOWN P6, R33, R31, R30, R29 ;  /* 0x0800001e1f217389 */ /* 0x00006400000c001d */
[----:B01----:R-:W-:Y:S05]  /*4860*/  ENDCOLLECTIVE ;  /* 0x000000000000791b */ /* 0x003fea0003800000 */
.L_x_8217:
[----:B------:R-:W-:Y:S02]  /*4870*/  IMAD.MOV.U32 R31, RZ, RZ, R34 ;  /* 0x000000ffff1f7224 */ /* 0x000fe400078e0022 */
[----:B------:R-:W-:-:S07]  /*4880*/  IMAD.MOV.U32 R37, RZ, RZ, R33 ;  /* 0x000000ffff257224 */ /* 0x000fce00078e0021 */
[----:B------:R-:W-:Y:S05]  /*4890*/  WARPSYNC.COLLECTIVE R28, `(.L_x_8218) ;  /* 0x000000001c087348 */ /* 0x000fea0003c00000 */
[----:B------:R0:W1:Y:S02]  /*48a0*/  SHFL.DOWN P6, R33, R31, R30, R29 ;  /* 0x0800001e1f217389 */ /* 0x00006400000c001d */
[----:B01----:R-:W-:Y:S05]  /*48b0*/  ENDCOLLECTIVE ;  /* 0x000000000000791b */ /* 0x003fea0003800000 */
.L_x_8218:
[----:B------:R-:W-:Y:S02]  /*48c0*/  IMAD.MOV.U32 R30, RZ, RZ, 0x4 ;  /* 0x00000004ff1e7424 */ /* 0x000fe400078e00ff */
[----:B------:R-:W-:-:S06]  /*48d0*/  IMAD.MOV.U32 R36, RZ, RZ, R33 ;  /* 0x000000ffff247224 */ /* 0x000fcc00078e0021 */
[----:B------:R-:W-:-:S10]  /*48e0*/  DADD R36, R34, R36 ;  /* 0x0000000022247229 */ /* 0x000fd40000000024 */
[----:B------:R-:W-:-:S07]  /*48f0*/  IMAD.MOV.U32 R31, RZ, RZ, R37 ;  /* 0x000000ffff1f7224 */ /* 0x000fce00078e0025 */
[----:B------:R-:W-:Y:S05]  /*4900*/  WARPSYNC.COLLECTIVE R28, `(.L_x_8219) ;  /* 0x000000001c087348 */ /* 0x000fea0003c00000 */
[----:B------:R0:W1:Y:S02]  /*4910*/  SHFL.DOWN P6, R33, R31, R30, R29 ;  /* 0x0800001e1f217389 */ /* 0x00006400000c001d */
[----:B01----:R-:W-:Y:S05]  /*4920*/  ENDCOLLECTIVE ;  /* 0x000000000000791b */ /* 0x003fea0003800000 */
.L_x_8219:
[----:B------:R-:W-:Y:S01]  /*4930*/  MOV R31, R36 ;  /* 0x00000024001f7202 */ /* 0x000fe20000000f00 */
[----:B------:R-:W-:-:S07]  /*4940*/  IMAD.MOV.U32 R39, RZ, RZ, R33 ;  /* 0x000000ffff277224 */ /* 0x000fce00078e0021 */
[----:B------:R-:W-:Y:S05]  /*4950*/  WARPSYNC.COLLECTIVE R28, `(.L_x_8220) ;  /* 0x000000001c087348 */ /* 0x000fea0003c00000 */
[----:B------:R0:W1:Y:S02]  /*4960*/  SHFL.DOWN P6, R33, R31, R30, R29 ;  /* 0x0800001e1f217389 */ /* 0x00006400000c001d */
[----:B01----:R-:W-:Y:S05]  /*4970*/  ENDCOLLECTIVE ;  /* 0x000000000000791b */ /* 0x003fea0003800000 */
.L_x_8220:
[----:B------:R-:W-:Y:S02]  /*4980*/  IMAD.MOV.U32 R30, RZ, RZ, 0x2 ;  /* 0x00000002ff1e7424 */ /* 0x000fe400078e00ff */
[----:B------:R-:W-:-:S06]  /*4990*/  IMAD.MOV.U32 R38, RZ, RZ, R33 ;  /* 0x000000ffff267224 */ /* 0x000fcc00078e0021 */
[----:B------:R-:W-:-:S10]  /*49a0*/  DADD R38, R36, R38 ;  /* 0x0000000024267229 */ /* 0x000fd40000000026 */
[----:B------:R-:W-:-:S07]  /*49b0*/  IMAD.MOV.U32 R31, RZ, RZ, R39 ;  /* 0x000000ffff1f7224 */ /* 0x000fce00078e0027 */
[----:B------:R-:W-:Y:S05]  /*49c0*/  WARPSYNC.COLLECTIVE R28, `(.L_x_8221) ;  /* 0x000000001c087348 */ /* 0x000fea0003c00000 */
[----:B------:R0:W1:Y:S02]  /*49d0*/  SHFL.DOWN P6, R33, R31, R30, R29 ;  /* 0x0800001e1f217389 */ /* 0x00006400000c001d */
[----:B01----:R-:W-:Y:S05]  /*49e0*/  ENDCOLLECTIVE ;  /* 0x000000000000791b */ /* 0x003fea0003800000 */
.L_x_8221:
[----:B------:R-:W-:Y:S02]  /*49f0*/  IMAD.MOV.U32 R31, RZ, RZ, R38 ;  /* 0x000000ffff1f7224 */ /* 0x000fe400078e0026 */
[----:B------:R-:W-:-:S07]  /*4a00*/  IMAD.MOV.U32 R7, RZ, RZ, R33 ;  /* 0x000000ffff077224 */ /* 0x000fce00078e0021 */
[----:B------:R-:W-:Y:S05]  /*4a10*/  WARPSYNC.COLLECTIVE R28, `(.L_x_8222) ;  /* 0x000000001c087348 */ /* 0x000fea0003c00000 */
[----:B------:R0:W1:Y:S02]  /*4a20*/  SHFL.DOWN P6, R33, R31, R30, R29 ;  /* 0x0800001e1f217389 */ /* 0x00006400000c001d */
[----:B01----:R-:W-:Y:S05]  /*4a30*/  ENDCOLLECTIVE ;  /* 0x000000000000791b */ /* 0x003fea0003800000 */
.L_x_8222:
[----:B------:R-:W-:Y:S02]  /*4a40*/  IMAD.MOV.U32 R30, RZ, RZ, 0x1 ;  /* 0x00000001ff1e7424 */ /* 0x000fe400078e00ff */
[----:B------:R-:W-:-:S06]  /*4a50*/  IMAD.MOV.U32 R6, RZ, RZ, R33 ;  /* 0x000000ffff067224 */ /* 0x000fcc00078e0021 */
[----:B------:R-:W-:-:S10]  /*4a60*/  DADD R6, R38, R6 ;  /* 0x0000000026067229 */ /* 0x000fd40000000006 */
[----:B------:R-:W-:-:S07]  /*4a70*/  MOV R31, R7 ;  /* 0x00000007001f7202 */ /* 0x000fce0000000f00 */
[----:B------:R-:W-:Y:S05]  /*4a80*/  WARPSYNC.COLLECTIVE R28, `(.L_x_8223) ;  /* 0x000000001c087348 */ /* 0x000fea0003c00000 */
[----:B------:R0:W1:Y:S02]  /*4a90*/  SHFL.DOWN P6, R33, R31, R30, R29 ;  /* 0x0800001e1f217389 */ /* 0x00006400000c001d */
[----:B01----:R-:W-:Y:S05]  /*4aa0*/  ENDCOLLECTIVE ;  /* 0x000000000000791b */ /* 0x003fea0003800000 */
.L_x_8223:
[----:B------:R-:W-:Y:S02]  /*4ab0*/  IMAD.MOV.U32 R31, RZ, RZ, R6 ;  /* 0x000000ffff1f7224 */ /* 0x000fe400078e0006 */
[----:B------:R-:W-:-:S07]  /*4ac0*/  IMAD.MOV.U32 R32, RZ, RZ, R33 ;  /* 0x000000ffff207224 */ /* 0x000fce00078e0021 */
[----:B------:R-:W-:Y:S05]  /*4ad0*/  WARPSYNC.COLLECTIVE R28, `(.L_x_8224) ;  /* 0x000000001c087348 */ /* 0x000fea0003c00000 */
[----:B------:R0:W1:Y:S02]  /*4ae0*/  SHFL.DOWN P6, R33, R31, R30, R29 ;  /* 0x0800001e1f217389 */ /* 0x00006400000c001d */
[----:B01----:R-:W-:Y:S05]  /*4af0*/  ENDCOLLECTIVE ;  /* 0x000000000000791b */ /* 0x003fea0003800000 */
.L_x_8224:
[----:B------:R-:W-:Y:S05]  /*4b00*/  BRA `(.L_x_8225) ;  /* 0xffffffd400f07947 */ /* 0x000fea000383ffff */
        .weak           $__internal_44_$__cuda_sm20_div_rn_f64_full
        .type           $__internal_44_$__cuda_sm20_div_rn_f64_full,@function
        .size           $__internal_44_$__cuda_sm20_div_rn_f64_full,(.L_x_11614 - $__internal_44_$__cuda_sm20_div_rn_f64_full)
$__internal_44_$__cuda_sm20_div_rn_f64_full:
        /* <DEDUP_REMOVED lines=66> */
.L_x_8227:
        /* <DEDUP_REMOVED lines=16> */
.L_x_8230:
[----:B------:R-:W-:Y:S01]  /*5030*/  LOP3.LUT R33, R29, 0x80000, RZ, 0xfc, !PT ;  /* 0x000800001d217812 */ /* 0x000fe200078efcff */
[----:B------:R-:W-:Y:S01]  /*5040*/  IMAD.MOV.U32 R32, RZ, RZ, R28 ;  /* 0x000000ffff207224 */ /* 0x000fe200078e001c */
[----:B------:R-:W-:Y:S06]  /*5050*/  BRA `(.L_x_8228) ;  /* 0x0000000000087947 */ /* 0x000fec0003800000 */
.L_x_8229:
[----:B------:R-:W-:Y:S01]  /*5060*/  LOP3.LUT R33, R31, 0x80000, RZ, 0xfc, !PT ;  /* 0x000800001f217812 */ /* 0x000fe200078efcff */
[----:B------:R-:W-:-:S07]  /*5070*/  IMAD.MOV.U32 R32, RZ, RZ, R30 ;  /* 0x000000ffff207224 */ /* 0x000fce00078e001e */
.L_x_8228:
[----:B------:R-:W-:Y:S05]  /*5080*/  BSYNC.RECONVERGENT B2 ;  /* 0x0000000000027941 */ /* 0x000fea0003800200 */
.L_x_8226:
[----:B------:R-:W-:Y:S02]  /*5090*/  IMAD.MOV.U32 R2, RZ, RZ, R0 ;  /* 0x000000ffff027224 */ /* 0x000fe400078e0000 */
[----:B------:R-:W-:-:S04]  /*50a0*/  IMAD.MOV.U32 R3, RZ, RZ, 0x0 ;  /* 0x00000000ff037424 */ /* 0x000fc800078e00ff */
[----:B------:R-:W-:Y:S05]  /*50b0*/  RET.REL.NODEC R2 `(_ZN2at6native43_GLOBAL__N__9ae7fba5_10_SoftMax_cu_9f978f6322cunn_SoftMaxForwardRegIdddNS1_22SoftMaxForwardEpilogueElLi5EEEvPT1_PKT_T3_) ;  /* 0xffffffac02d07950 */ /* 0x000fea0003c3ffff */
.L_x_8231:
        /* <DEDUP_REMOVED lines=12> */
.L_x_11614:


//--------------------- .text._ZN2at6native43_GLOBAL__N__9ae7fba5_10_SoftMax_cu_9f978f6322cunn_SoftMaxForwardRegIdddNS1_22SoftMaxForwardEpilogueElLi4EEEvPT1_PKT_T3_ --------------------------
	.section	.text._ZN2at6native43_GLOBAL__N__9ae7fba5_10_SoftMax_cu_9f978f6322cunn_SoftMaxForwardRegIdddNS1_22SoftMaxForwardEpilogueElLi4EEEvPT1_PKT_T3_,"ax",@progbits
	.align	128
.text._ZN2at6native43_GLOBAL__N__9ae7fba5_10_SoftMax_cu_9f978f6322cunn_SoftMaxForwardRegIdddNS1_22SoftMaxForwardEpilogueElLi4EEEvPT1_PKT_T3_:
        .type           _ZN2at6native43_GLOBAL__N__9ae7fba5_10_SoftMax_cu_9f978f6322cunn_SoftMaxForwardRegIdddNS1_22SoftMaxForwardEpilogueElLi4EEEvPT1_PKT_T3_,@function
        .size           _ZN2at6native43_GLOBAL__N__9ae7fba5_10_SoftMax_cu_9f978f6322cunn_SoftMaxForwardRegIdddNS1_22SoftMaxForwardEpilogueElLi4EEEvPT1_PKT_T3_,(.L_x_11616 - _ZN2at6native43_GLOBAL__N__9ae7fba5_10_SoftMax_cu_9f978f6322cunn_SoftMaxForwardRegIdddNS1_22SoftMaxForwardEpilogueElLi4EEEvPT1_PKT_T3_)
        .other          _ZN2at6native43_GLOBAL__N__9ae7fba5_10_SoftMax_cu_9f978f6322cunn_SoftMaxForwardRegIdddNS1_22SoftMaxForwardEpilogueElLi4EEEvPT1_PKT_T3_,@"STO_CUDA_ENTRY STV_DEFAULT"
_ZN2at6native43_GLOBAL__N__9ae7fba5_10_SoftMax_cu_9f978f6322cunn_SoftMaxForwardRegIdddNS1_22SoftMaxForwardEpilogueElLi4EEEvPT1_PKT_T3_:
[----:B------:R-:W-:Y:S01]  /*0000*/  LDC R1, c[0x0][0x37c] ;  /* 0x0000df00ff017b82 */ /* 0x000fe20000000800 */
[----:B------:R-:W0:Y:S01]  /*0010*/  S2R R20, SR_TID.X ;  /* 0x0000000000147919 */ /* 0x000e220000002100 */
[----:B------:R-:W1:Y:S06]  /*0020*/  LDCU.64 UR6, c[0x0][0x390] ;  /* 0x00007200ff0677ac */ /* 0x000e6c0008000a00 */
[----:B------:R-:W2:Y:S01]  /*0030*/  S2UR UR5, SR_CTAID.X ;  /* 0x00000000000579c3 */ /* 0x000ea20000002500 */
[----:B------:R-:W3:Y:S01]  /*0040*/  LDCU UR4, c[0x0][0x360] ;  /* 0x00006c00ff0477ac */ /* 0x000ee20008000800 */
[----:B-1----:R-:W-:-:S02]  /*0050*/  IMAD.U32 R23, RZ, RZ, UR6 ;  /* 0x00000006ff177e24 */ /* 0x002fc4000f8e00ff */
[----:B------:R-:W-:Y:S01]  /*0060*/  IMAD.U32 R0, RZ, RZ, UR7 ;  /* 0x00000007ff007e24 */ /* 0x000fe2000f8e00ff */
[----:B------:R-:W1:Y:S01]  /*0070*/  LDCU.64 UR6, c[0x0][0x358] ;  /* 0x00006b00ff0677ac */ /* 0x000e620008000a00 */
[----:B--2---:R-:W-:Y:S01]  /*0080*/  IMAD.U32 R15, RZ, RZ, UR5 ;  /* 0x00000005ff0f7e24 */ /* 0x004fe2000f8e00ff */
        /* <DEDUP_REMOVED lines=10> */
[----:B------:R-:W-:-:S05]  /*0130*/  @!P0 IMAD.WIDE.U32 R4, R15, R23, R20 ;  /* 0x000000170f048225 */ /* 0x000fca00078e0014 */
[----:B------:R-:W2:Y:S01]  /*0140*/  @!P1 LDC.64 R26, c[0x0][0x388] ;  /* 0x0000e200ff1a9b82 */ /* 0x000ea20000000a00 */
[----:B------:R-:W-:Y:S01]  /*0150*/  @!P0 IMAD R5, R15, R0, R5 ;  /* 0x000000000f058224 */ /* 0x000fe200078e0205 */
[----:B------:R-:W-:-:S06]  /*0160*/  @!P1 MOV R17, RZ ;  /* 0x000000ff00119202 */ /* 0x000fcc0000000f00 */
[----:B------:R-:W3:Y:S01]  /*0170*/  @!P2 LDC.64 R28, c[0x0][0x388] ;  /* 0x0000e200ff1cab82 */ /* 0x000ee20000000a00 */
[----:B0-----:R-:W-:-:S04]  /*0180*/  @!P0 LEA R10, P3, R4, R10, 0x3 ;  /* 0x0000000a040a8211 */ /* 0x001fc800078618ff */
[----:B------:R-:W-:Y:S01]  /*0190*/  @!P0 LEA.HI.X R11, R4, R11, R5, 0x3, P3 ;  /* 0x0000000b040b8211 */ /* 0x000fe200018f1c05 */
[----:B------:R-:W-:-:S04]  /*01a0*/  VIADD R4, R6, UR4 ;  /* 0x0000000406047c36 */ /* 0x000fc80008000000 */
[----:B-1----:R0:W4:Y:S01]  /*01b0*/  @!P0 LDG.E.64 R2, desc[UR6][R10.64] ;  /* 0x000000060a028981 */ /* 0x002122000c1e1b00 */
[-C--:B------:R-:W-:Y:S01]  /*01c0*/  ISETP.GE.U32.AND P3, PT, R4, R23.reuse, PT ;  /* 0x000000170400720c */ /* 0x080fe20003f66070 */
[----:B------:R-:W-:-:S03]  /*01d0*/  @!P1 IMAD.WIDE.U32 R24, R15, R23, R16 ;  /* 0x000000170f189225 */ /* 0x000fc600078e0010 */
[-C--:B------:R-:W-:Y:S01]  /*01e0*/  ISETP.GE.AND.EX P3, PT, RZ, R0.reuse, PT, P3 ;  /* 0x00000000ff00720c */ /* 0x080fe20003f66330 */
[----:B------:R-:W-:Y:S01]  /*01f0*/  @!P1 IMAD R5, R15, R0, R25 ;  /* 0x000000000f059224 */ /* 0x000fe200078e0219 */
[----:B--2---:R-:W-:-:S04]  /*0200*/  @!P1 LEA R26, P4, R24, R26, 0x3 ;  /* 0x0000001a181a9211 */ /* 0x004fc800078818ff */
[----:B------:R-:W-:Y:S01]  /*0210*/  @!P1 LEA.HI.X R27, R24, R27, R5, 0x3, P4 ;  /* 0x0000001b181b9211 */ /* 0x000fe200020f1c05 */
[----:B------:R-:W-:-:S04]  /*0220*/  @!P2 IMAD.MOV.U32 R7, RZ, RZ, RZ ;  /* 0x000000ffff07a224 */ /* 0x000fc800078e00ff */
[----:B------:R1:W2:Y:S01]  /*0230*/  @!P1 LDG.E.64 R18, desc[UR6][R26.64] ;  /* 0x000000061a129981 */ /* 0x0002a2000c1e1b00 */
[C---:B0-----:R-:W-:Y:S01]  /*0240*/  @!P2 IMAD.WIDE.U32 R10, R15.reuse, R23, R6 ;  /* 0x000000170f0aa225 */ /* 0x041fe200078e0006 */
[----:B------:R-:W1:Y:S03]  /*0250*/  @!P3 LDC.64 R30, c[0x0][0x388] ;  /* 0x0000e200ff1ebb82 */ /* 0x000e660000000a00 */
[----:B------:R-:W-:Y:S01]  /*0260*/  @!P2 IMAD R5, R15, R0, R11 ;  /* 0x000000000f05a224 */ /* 0x000fe200078e020b */
[----:B---3--:R-:W-:-:S04]  /*0270*/  @!P2 LEA R24, P4, R10, R28, 0x3 ;  /* 0x0000001c0a18a211 */ /* 0x008fc800078818ff */
[----:B------:R-:W-:Y:S01]  /*0280*/  @!P2 LEA.HI.X R25, R10, R29, R5, 0x3, P4 ;  /* 0x0000001d0a19a211 */ /* 0x000fe200020f1c05 */
[----:B------:R-:W-:-:S04]  /*0290*/  @!P3 IMAD.MOV.U32 R5, RZ, RZ, RZ ;  /* 0x000000ffff05b224 */ /* 0x000fc800078e00ff */
[----:B------:R0:W3:Y:S01]  /*02a0*/  @!P2 LDG.E.64 R12, desc[UR6][R24.64] ;  /* 0x00000006180ca981 */ /* 0x0000e2000c1e1b00 */
[----:B------:R-:W-:-:S04]  /*02b0*/  @!P3 IMAD.WIDE.U32 R10, R15, R23, R4 ;  /* 0x000000170f0ab225 */ /* 0x000fc800078e0004 */
[----:B------:R-:W-:Y:S01]  /*02c0*/  @!P3 IMAD R11, R15, R0, R11 ;  /* 0x000000000f0bb224 */ /* 0x000fe200078e020b */
[----:B-1----:R-:W-:-:S04]  /*02d0*/  @!P3 LEA R26, P4, R10, R30, 0x3 ;  /* 0x0000001e0a1ab211 */ /* 0x002fc800078818ff */
[----:B------:R-:W-:-:S05]  /*02e0*/  @!P3 LEA.HI.X R27, R10, R31, R11, 0x3, P4 ;  /* 0x0000001f0a1bb211 */ /* 0x000fca00020f1c0b */
[----:B------:R1:W5:Y:S01]  /*02f0*/  @!P3 LDG.E.64 R8, desc[UR6][R26.64] ;  /* 0x000000061a08b981 */ /* 0x000362000c1e1b00 */
[----:B------:R-:W-:Y:S01]  /*0300*/  @!P0 IMAD.MOV.U32 R10, RZ, RZ, -0x1 ;  /* 0xffffffffff0a8424 */ /* 0x000fe200078e00ff */
[----:B------:R-:W1:Y:S01]  /*0310*/  S2UR UR5, SR_CgaCtaId ;  /* 0x00000000000579c3 */ /* 0x000e620000008800 */
[----:B------:R-:W-:Y:S01]  /*0320*/  @!P0 IMAD.MOV.U32 R11, RZ, RZ, 0x7fefffff ;  /* 0x7fefffffff0b8424 */ /* 0x000fe200078e00ff */
[----:B------:R-:W-:Y:S02]  /*0330*/  USHF.R.U32.HI UR4, URZ, 0x5, UR4 ;  /* 0x00000005ff047899 */ /* 0x000fe40008011604 */
[----:B0-----:R-:W-:Y:S01]  /*0340*/  @!P0 MOV R25, R10 ;  /* 0x0000000a00198202 */ /* 0x001fe20000000f00 */
[----:B------:R-:W-:-:S03]  /*0350*/  @!P0 IMAD.MOV.U32 R29, RZ, RZ, R11 ;  /* 0x000000ffff1d8224 */ /* 0x000fc600078e000b */
[----:B------:R-:W-:Y:S01]  /*0360*/  BAR.SYNC.DEFER_BLOCKING 0x0 ;  /* 0x0000000000007b1d */ /* 0x000fe20000010000 */
[----:B------:R-:W-:-:S05]  /*0370*/  ISETP.GE.U32.AND P6, PT, R20, UR4, PT ;  /* 0x0000000414007c0c */ /* 0x000fca000bfc6070 */
[----:B------:R-:W-:Y:S02]  /*0380*/  UMOV UR4, 0x400 ;  /* 0x0000040000047882 */ /* 0x000fe40000000000 */
[----:B-1----:R-:W-:Y:S01]  /*0390*/  ULEA UR4, UR5, UR4, 0x18 ;  /* 0x0000000405047291 */ /* 0x002fe2000f8ec0ff */
[----:B----4-:R-:W-:Y:S01]  /*03a0*/  @!P0 DSETP.MAX.AND P4, P5, R2, -R10, PT ;  /* 0x8000000a0200822a */ /* 0x010fe20003d8f000 */
[----:B------:R-:W-:Y:S02]  /*03b0*/  @!P0 IMAD.MOV.U32 R14, RZ, RZ, R3 ;  /* 0x000000ffff0e8224 */ /* 0x000fe400078e0003 */
[----:B------:R-:W-:Y:S02]  /*03c0*/  @!P0 IMAD.MOV.U32 R10, RZ, RZ, R2 ;  /* 0x000000ffff0a8224 */ /* 0x000fe400078e0002 */
[----:B------:R-:W-:Y:S01]  /*03d0*/  IMAD.MOV.U32 R11, RZ, RZ, -0x100001 ;  /* 0xffefffffff0b7424 */ /* 0x000fe200078e00ff */
[----:B------:R-:W-:Y:S02]  /*03e0*/  @!P0 FSEL R14, R14, -R29, P4 ;  /* 0x8000001d0e0e8208 */ /* 0x000fe40002000000 */
[----:B------:R-:W-:-:S02]  /*03f0*/  @!P0 LOP3.LUT R29, R29, 0x80000, RZ, 0xfc, !PT ;  /* 0x000800001d1d8812 */ /* 0x000fc400078efcff */
[----:B------:R-:W-:Y:S01]  /*0400*/  @!P0 SEL R25, R10, R25, P4 ;  /* 0x000000190a198207 */ /* 0x000fe20002000000 */
[----:B------:R-:W-:Y:S01]  /*0410*/  IMAD.MOV.U32 R10, RZ, RZ, -0x1 ;  /* 0xffffffffff0a7424 */ /* 0x000fe200078e00ff */
[----:B------:R-:W-:-:S03]  /*0420*/  @!P0 SEL R14, R29, R14, P5 ;  /* 0x0000000e1d0e8207 */ /* 0x000fc60002800000 */
[----:B------:R-:W-:Y:S02]  /*0430*/  @!P0 IMAD.MOV.U32 R10, RZ, RZ, R25 ;  /* 0x000000ffff0a8224 */ /* 0x000fe400078e0019 */
[----:B------:R-:W-:Y:S02]  /*0440*/  @!P0 IMAD.MOV.U32 R11, RZ, RZ, R14 ;  /* 0x000000ffff0b8224 */ /* 0x000fe400078e000e */
[----:B--2---:R-:W-:-:S03]  /*0450*/  @!P1 IMAD.MOV.U32 R25, RZ, RZ, R19 ;  /* 0x000000ffff199224 */ /* 0x004fc600078e0013 */
[----:B------:R-:W-:Y:S01]  /*0460*/  @!P1 MOV R14, R11 ;  /* 0x0000000b000e9202 */ /* 0x000fe20000000f00 */
[----:B------:R-:W-:Y:S01]  /*0470*/  @!P1 DSETP.MAX.AND P4, P5, R10, R18, PT ;  /* 0x000000120a00922a */ /* 0x000fe20003d8f000 */
[----:B------:R-:W-:-:S05]  /*0480*/  @!P1 LOP3.LUT R27, R25, 0x80000, RZ, 0xfc, !PT ;  /* 0x00080000191b9812 */ /* 0x000fca00078efcff */
[----:B------:R-:W-:Y:S01]  /*0490*/  @!P1 FSEL R22, R14, R25, P4 ;  /* 0x000000190e169208 */ /* 0x000fe20002000000 */
[----:B------:R-:W-:Y:S02]  /*04a0*/  @!P1 IMAD.MOV.U32 R25, RZ, RZ, R18 ;  /* 0x000000ffff199224 */ /* 0x000fe400078e0012 */
[----:B------:R-:W-:Y:S01]  /*04b0*/  @!P1 IMAD.MOV.U32 R14, RZ, RZ, R10 ;  /* 0x000000ffff0e9224 */ /* 0x000fe200078e000a */
[----:B------:R-:W-:-:S04]  /*04c0*/  @!P1 SEL R11, R27, R22, P5 ;  /* 0x000000161b0b9207 */ /* 0x000fc80002800000 */
[----:B------:R-:W-:Y:S01]  /*04d0*/  @!P1 SEL R10, R14, R25, P4 ;  /* 0x000000190e0a9207 */ /* 0x000fe20002000000 */
[----:B---3--:R-:W-:Y:S02]  /*04e0*/  @!P2 IMAD.MOV.U32 R25, RZ, RZ, R13 ;  /* 0x000000ffff19a224 */ /* 0x008fe400078e000d */
[----:B------:R-:W-:-:S03]  /*04f0*/  @!P2 IMAD.MOV.U32 R14, RZ, RZ, R11 ;  /* 0x000000ffff0ea224 */ /* 0x000fc600078e000b */
[----:B------:R-:W-:Y:S01]  /*0500*/  @!P2 DSETP.MAX.AND P4, P5, R10, R12, PT ;  /* 0x0000000c0a00a22a */ /* 0x000fe20003d8f000 */
[----:B------:R-:W-:-:S05]  /*0510*/  @!P2 LOP3.LUT R27, R25, 0x80000, RZ, 0xfc, !PT ;  /* 0x00080000191ba812 */ /* 0x000fca00078efcff */
[----:B------:R-:W-:Y:S01]  /*0520*/  @!P2 FSEL R22, R14, R25, P4 ;  /* 0x000000190e16a208 */ /* 0x000fe20002000000 */
[----:B------:R-:W-:Y:S02]  /*0530*/  @!P2 IMAD.MOV.U32 R25, RZ, RZ, R12 ;  /* 0x000000ffff19a224 */ /* 0x000fe400078e000c */
[----:B------:R-:W-:Y:S01]  /*0540*/  @!P2 IMAD.MOV.U32 R14, RZ, RZ, R10 ;  /* 0x000000ffff0ea224 */ /* 0x000fe200078e000a */
[----:B------:R-:W-:-:S04]  /*0550*/  @!P2 SEL R11, R27, R22, P5 ;  /* 0x000000161b0ba207 */ /* 0x000fc80002800000 */
[----:B------:R-:W-:Y:S01]  /*0560*/  @!P2 SEL R10, R14, R25, P4 ;  /* 0x000000190e0aa207 */ /* 0x000fe20002000000 */
[----:B------:R-:W-:Y:S01]  /*0570*/  @!P3 IMAD.MOV.U32 R14, RZ, RZ, R11 ;  /* 0x000000ffff0eb224 */ /* 0x000fe200078e000b */
[----:B-----5:R-:W-:-:S04]  /*0580*/  @!P3 MOV R25, R9 ;  /* 0x000000090019b202 */ /* 0x020fc80000000f00 */
[----:B------:R-:W-:Y:S01]  /*0590*/  @!P3 DSETP.MAX.AND P4, P5, R10, R8, PT ;  /* 0x000000080a00b22a */ /* 0x000fe20003d8f000 */
[----:B------:R-:W-:-:S05]  /*05a0*/  @!P3 LOP3.LUT R27, R25, 0x80000, RZ, 0xfc, !PT ;  /* 0x00080000191bb812 */ /* 0x000fca00078efcff */
[----:B------:R-:W-:Y:S01]  /*05b0*/  @!P3 FSEL R22, R14, R25, P4 ;  /* 0x000000190e16b208 */ /* 0x000fe20002000000 */
[----:B------:R-:W-:Y:S02]  /*05c0*/  @!P3 IMAD.MOV.U32 R25, RZ, RZ, R8 ;  /* 0x000000ffff19b224 */ /* 0x000fe400078e0008 */
[----:B------:R-:W-:Y:S01]  /*05d0*/  @!P3 IMAD.MOV.U32 R14, RZ, RZ, R10 ;  /* 0x000000ffff0eb224 */ /* 0x000fe200078e000a */
[----:B------:R-:W-:-:S04]  /*05e0*/  @!P3 SEL R11, R27, R22, P5 ;  /* 0x000000161b0bb207 */ /* 0x000fc80002800000 */
[----:B------:R-:W-:Y:S02]  /*05f0*/  @!P3 SEL R10, R14, R25, P4 ;  /* 0x000000190e0ab207 */ /* 0x000fe40002000000 */
        /* <DEDUP_REMOVED lines=22> */
[----:B------:R-:W-:Y:S01]  /*0760*/  @!P6 LEA R14, R14, UR4, 0x3 ;  /* 0x000000040e0eec11 */ /* 0x000fe2000f8e18ff */
[----:B------:R-:W0:Y:S02]  /*0770*/  SHFL.DOWN PT, R10, R26, 0x1, 0x1f ;  /* 0x08201f001a0a7f89 */ /* 0x000e2400000e0000 */
[----:B0-----:R-:W-:-:S06]  /*0780*/  DSETP.GEU.AND P5, PT, R26, R10, PT ;  /* 0x0000000a1a00722a */ /* 0x001fcc0003fae000 */
[----:B------:R-:W-:Y:S01]  /*0790*/  FSEL R25, R11, R27, !P5 ;  /* 0x0000001b0b197208 */ /* 0x000fe20006800000 */
[----:B------:R-:W-:Y:S01]  /*07a0*/  IMAD.MOV.U32 R11, RZ, RZ, -0x100001 ;  /* 0xffefffffff0b7424 */ /* 0x000fe200078e00ff */
[----:B------:R-:W-:Y:S01]  /*07b0*/  FSEL R24, R10, R26, !P5 ;  /* 0x0000001a0a187208 */ /* 0x000fe20006800000 */
[----:B------:R-:W-:Y:S01]  /*07c0*/  IMAD.MOV.U32 R10, RZ, RZ, -0x1 ;  /* 0xffffffffff0a7424 */ /* 0x000fe200078e00ff */
[C---:B------:R-:W-:Y:S02]  /*07d0*/  LEA.HI R27, R20.reuse, UR4, RZ, 0x1e ;  /* 0x00000004141b7c11 */ /* 0x040fe4000f8ff0ff */
        /* <DEDUP_REMOVED lines=30> */
.L_x_8285:
[----:B-12---:R-:W-:-:S06]  /*09c0*/  DSETP.GEU.AND P6, PT, R24, R10, PT ;  /* 0x0000000a1800722a */ /* 0x006fcc0003fce000 */
[----:B------:R-:W-:Y:S02]  /*09d0*/  FSEL R10, R10, R24, !P6 ;  /* 0x000000180a0a7208 */ /* 0x000fe40007000000 */
[----:B------:R-:W-:Y:S02]  /*09e0*/  FSEL R11, R11, R25, !P6 ;  /* 0x000000190b0b7208 */ /* 0x000fe40007000000 */
[----:B------:R-:W-:-:S13]  /*09f0*/  ISETP.NE.AND P6, PT, R20, RZ, PT ;  /* 0x000000ff1400720c */ /* 0x000fda0003fc5270 */
[----:B------:R2:W-:Y:S01]  /*0a00*/  @!P6 STS.64 [UR4], R10 ;  /* 0x0000000aff00e988 */ /* 0x0005e20008000a04 */
[----:B------:R-:W-:-:S13]  /*0a10*/  @!P6 PLOP3.LUT P4, PT, PT, PT, PT, 0x80, 0x8 ;  /* 0x000000000008e81c */ /* 0x000fda0003f8f070 */
.L_x_8232:
[----:B------:R-:W-:Y:S05]  /*0a20*/  WARPSYNC.ALL ;  /* 0x0000000000007948 */ /* 0x000fea0003800000 */
[----:B------:R-:W-:Y:S01]  /*0a30*/  BAR.SYNC.DEFER_BLOCKING 0x0 ;  /* 0x0000000000007b1d */ /* 0x000fe20000010000 */
[----:B0-----:R-:W-:-:S05]  /*0a40*/  CS2R R24, SRZ ;  /* 0x0000000000187805 */ /* 0x001fca000001ff00 */
[----:B------:R-:W-:Y:S01]  /*0a50*/  BSSY.RECONVERGENT B0, `(.L_x_8234) ;  /* 0x0000040000007945 */ /* 0x000fe20003800200 */
[----:B-12---:R-:W0:Y:S03]  /*0a60*/  LDS.64 R10, [UR4] ;  /* 0x00000004ff0a7984 */ /* 0x006e260008000a00 */
        /* <DEDUP_REMOVED lines=60> */
.L_x_8237:
[----:B------:R-:W-:Y:S05]  /*0e30*/  BSYNC.RECONVERGENT B1 ;  /* 0x0000000000017941 */ /* 0x000fea0003800200 */
.L_x_8236:
[----:B------:R-:W-:-:S11]  /*0e40*/  DADD R24, RZ, R28 ;  /* 0x00000000ff187229 */ /* 0x000fd6000000001c */
.L_x_8235:
[----:B------:R-:W-:Y:S05]  /*0e50*/  BSYNC.RECONVERGENT B0 ;  /* 0x0000000000007941 */ /* 0x000fea0003800200 */
.L_x_8234:
        /* <DEDUP_REMOVED lines=61> */
.L_x_8241:
[----:B------:R-:W-:Y:S05]  /*1230*/  BSYNC.RECONVERGENT B1 ;  /* 0x0000000000017941 */ /* 0x000fea0003800200 */
.L_x_8240:
[----:B------:R-:W-:-:S11]  /*1240*/  DADD R24, R24, R30 ;  /* 0x0000000018187229 */ /* 0x000fd6000000001e */
.L_x_8239:
[----:B------:R-:W-:Y:S05]  /*1250*/  BSYNC.RECONVERGENT B0 ;  /* 0x0000000000007941 */ /* 0x000fea0003800200 */
.L_x_8238:
        /* <DEDUP_REMOVED lines=61> */
.L_x_8245:
[----:B------:R-:W-:Y:S05]  /*1630*/  BSYNC.RECONVERGENT B1 ;  /* 0x0000000000017941 */ /* 0x000fea0003800200 */
.L_x_8244:
[----:B------:R-:W-:-:S11]  /*1640*/  DADD R24, R24, R30 ;  /* 0x0000000018187229 */ /* 0x000fd6000000001e */
.L_x_8243:
[----:B------:R-:W-:Y:S05]  /*1650*/  BSYNC.RECONVERGENT B0 ;  /* 0x0000000000007941 */ /* 0x000fea0003800200 */
.L_x_8242:
        /* <DEDUP_REMOVED lines=61> */
.L_x_8249:
[----:B------:R-:W-:Y:S05]  /*1a30*/  BSYNC.RECONVERGENT B1 ;  /* 0x0000000000017941 */ /* 0x000fea0003800200 */
.L_x_8248:
[----:B------:R-:W-:-:S11]  /*1a40*/  DADD R24, R24, R30 ;  /* 0x0000000018187229 */ /* 0x000fd6000000001e */
.L_x_8247:
[----:B------:R-:W-:Y:S05]  /*1a50*/  BSYNC.RECONVERGENT B0 ;  /* 0x0000000000007941 */ /* 0x000fea0003800200 */
.L_x_8246:
[----:B------:R-:W-:Y:S01]  /*1a60*/  SHFL.DOWN PT, R27, R25, 0x10, 0x1f ;  /* 0x0a001f00191b7f89 */ /* 0x000fe200000e0000 */
[----:B------:R-:W1:Y:S01]  /*1a70*/  LDCU UR5, c[0x0][0x360] ;  /* 0x00006c00ff0577ac */ /* 0x000e620008000800 */
[----:B------:R-:W-:Y:S01]  /*1a80*/  BAR.SYNC.DEFER_BLOCKING 0x0 ;  /* 0x0000000000007b1d */ /* 0x000fe20000010000 */
[----:B------:R-:W-:-:S05]  /*1a90*/  LOP3.LUT P1, RZ, R20, 0x1f, RZ, 0xc0, !PT ;  /* 0x0000001f14ff7812 */ /* 0x000fca000782c0ff */
[----:B------:R-:W-:Y:S01]  /*1aa0*/  BSSY B0, `(.L_x_8250) ;  /* 0x0000030000007945 */ /* 0x000fe20003800000 */
[----:B------:R-:W2:Y:S01]  /*1ab0*/  SHFL.DOWN PT, R26, R24, 0x10, 0x1f ;  /* 0x0a001f00181a7f89 */ /* 0x000ea200000e0000 */
[----:B-1----:R-:W-:-:S06]  /*1ac0*/  USHF.R.U32.HI UR5, URZ, 0x5, UR5 ;  /* 0x00000005ff057899 */ /* 0x002fcc0008011605 */
[----:B------:R-:W-:Y:S01]  /*1ad0*/  ISETP.GE.U32.AND P2, PT, R20, UR5, PT ;  /* 0x0000000514007c0c */ /* 0x000fe2000bf46070 */
[----:B--2---:R-:W-:-:S12]  /*1ae0*/  DADD R26, R26, R24 ;  /* 0x000000001a1a7229 */ /* 0x004fd80000000018 */
[----:B------:R-:W-:-:S04]  /*1af0*/  @!P2 SHF.L.U32 R14, R20, 0x3, RZ ;  /* 0x00000003140ea819 */ /* 0x000fc800000006ff */
[----:B------:R-:W-:Y:S01]  /*1b00*/  @!P2 LOP3.LUT R14, R14, 0xf8, RZ, 0xc0, !PT ;  /* 0x000000f80e0ea812 */ /* 0x000fe200078ec0ff */
[----:B------:R-:W-:Y:S04]  /*1b10*/  SHFL.DOWN PT, R29, R27, 0x8, 0x1f ;  /* 0x09001f001b1d7f89 */ /* 0x000fe800000e0000 */
        /* <DEDUP_REMOVED lines=19> */
[----:B--2---:R-:W2:Y:S04]  /*1c50*/  SHFL.DOWN PT, R31, R25, 0x10, 0x1f ;  /* 0x0a001f00191f7f89 */ /* 0x004ea800000e0000 */
[----:B-1----:R-:W1:Y:S01]  /*1c60*/  SHFL.DOWN PT, R26, R24, 0x10, 0x1f ;  /* 0x0a001f00181a7f89 */ /* 0x002e6200000e0000 */
[----:B--2---:R-:W-:-:S06]  /*1c70*/  IMAD.MOV.U32 R27, RZ, RZ, R31 ;  /* 0x000000ffff1b7224 */ /* 0x004fcc00078e001f */
[----:B-1----:R-:W-:-:S07]  /*1c80*/  DADD R30, R24, R26 ;  /* 0x00000000181e7229 */ /* 0x002fce000000001a */
[----:B------:R-:W1:Y:S04]  /*1c90*/  SHFL.DOWN PT, R33, R31, 0x8, 0x1f ;  /* 0x09001f001f217f89 */ /* 0x000e6800000e0000 */
[----:B------:R-:W2:Y:S01]  /*1ca0*/  SHFL.DOWN PT, R32, R30, 0x8, 0x1f ;  /* 0x09001f001e207f89 */ /* 0x000ea200000e0000 */
[----:B-1----:R-:W-:Y:S02]  /*1cb0*/  IMAD.MOV.U32 R25, RZ, RZ, R33 ;  /* 0x000000ffff197224 */ /* 0x002fe400078e0021 */
[----:B--2---:R-:W-:-:S06]  /*1cc0*/  IMAD.MOV.U32 R24, RZ, RZ, R32 ;  /* 0x000000ffff187224 */ /* 0x004fcc00078e0020 */
[----:B------:R-:W-:-:S07]  /*1cd0*/  DADD R32, R30, R24 ;  /* 0x000000001e207229 */ /* 0x000fce0000000018 */
[----:B------:R-:W1:Y:S04]  /*1ce0*/  SHFL.DOWN PT, R35, R33, 0x4, 0x1f ;  /* 0x08801f0021237f89 */ /* 0x000e6800000e0000 */
[----:B------:R-:W2:Y:S01]  /*1cf0*/  SHFL.DOWN PT, R34, R32, 0x4, 0x1f ;  /* 0x08801f0020227f89 */ /* 0x000ea200000e0000 */
[----:B-1----:R-:W-:Y:S02]  /*1d00*/  IMAD.MOV.U32 R25, RZ, RZ, R35 ;  /* 0x000000ffff197224 */ /* 0x002fe400078e0023 */
[----:B--2---:R-:W-:-:S06]  /*1d10*/  IMAD.MOV.U32 R24, RZ, RZ, R34 ;  /* 0x000000ffff187224 */ /* 0x004fcc00078e0022 */
[----:B------:R-:W-:-:S07]  /*1d20*/  DADD R34, R32, R24 ;  /* 0x0000000020227229 */ /* 0x000fce0000000018 */
[----:B------:R-:W-:Y:S04]  /*1d30*/  SHFL.DOWN PT, R25, R35, 0x2, 0x1f ;  /* 0x08401f0023197f89 */ /* 0x000fe800000e0000 */
[----:B------:R-:W1:Y:S02]  /*1d40*/  SHFL.DOWN PT, R24, R34, 0x2, 0x1f ;  /* 0x08401f0022187f89 */ /* 0x000e6400000e0000 */
[----:B-1----:R-:W-:-:S07]  /*1d50*/  DADD R24, R34, R24 ;  /* 0x0000000022187229 */ /* 0x002fce0000000018 */
[----:B------:R1:W2:Y:S04]  /*1d60*/  SHFL.DOWN PT, R28, R25, 0x1, 0x1f ;  /* 0x08201f00191c7f89 */ /* 0x0002a800000e0000 */
[----:B------:R1:W3:Y:S02]  /*1d70*/  SHFL.DOWN PT, R26, R24, 0x1, 0x1f ;  /* 0x08201f00181a7f89 */ /* 0x0002e400000e0000 */
.L_x_8296:
[----:B--2---:R-:W-:-:S06]  /*1d80*/  IMAD.MOV.U32 R27, RZ, RZ, R28 ;  /* 0x000000ffff1b7224 */ /* 0x004fcc00078e001c */
[----:B-1-3--:R-:W-:-:S11]  /*1d90*/  DADD R24, R24, R26 ;  /* 0x0000000018187229 */ /* 0x00afd6000000001a */
.L_x_8251:
[----:B------:R-:W-:Y:S05]  /*1da0*/  BSYNC B0 ;  /* 0x0000000000007941 */ /* 0x000fea0003800000 */
.L_x_8250:
[----:B--2---:R2:W-:Y:S01]  /*1db0*/  @P4 STS.64 [UR4], R24 ;  /* 0x00000018ff004988 */ /* 0x0045e20008000a04 */
[----:B------:R-:W-:Y:S05]  /*1dc0*/  WARPSYNC.ALL ;  /* 0x0000000000007948 */ /* 0x000fea0003800000 */
[----:B------:R-:W-:Y:S06]  /*1dd0*/  BAR.SYNC.DEFER_BLOCKING 0x0 ;  /* 0x0000000000007b1d */ /* 0x000fec0000010000 */
[----:B------:R-:W-:Y:S01]  /*1de0*/  BSSY.RECONVERGENT B0, `(.L_x_8253) ;  /* 0x0000066000007945 */ /* 0x000fe20003800200 */
[----:B------:R-:W3:Y:S03]  /*1df0*/  LDS.64 R24, [UR4] ;  /* 0x00000004ff187984 */ /* 0x000ee60008000a00 */
[----:B------:R-:W-:Y:S05]  /*1e00*/  @P0 BRA `(.L_x_8254) ;  /* 0x00000004008c0947 */ /* 0x000fea0003800000 */
[----:B0-----:R-:W-:Y:S01]  /*1e10*/  DADD R2, R2, -R10 ;  /* 0x0000000002027229 */ /* 0x001fe2000000080a */
[----:B-1----:R-:W-:Y:S01]  /*1e20*/  MOV R14, 0x652b82fe ;  /* 0x652b82fe000e7802 */ /* 0x002fe20000000f00 */
        /* <DEDUP_REMOVED lines=64> */
.L_x_8256:
[----:B------:R-:W-:Y:S05]  /*2230*/  BSYNC.RECONVERGENT B1 ;  /* 0x0000000000017941 */ /* 0x000fea0003800200 */
.L_x_8255:
        /* <DEDUP_REMOVED lines=15> */
[----:B--2---:R-:W-:Y:S05]  /*2330*/  CALL.REL.NOINC `($__internal_45_$__cuda_sm20_div_rn_f64_full) ;  /* 0x0000001c00087944 */ /* 0x004fea0003c00000 */
[----:B------:R-:W-:Y:S02]  /*2340*/  IMAD.MOV.U32 R2, RZ, RZ, R30 ;  /* 0x000000ffff027224 */ /* 0x000fe400078e001e */
[----:B------:R-:W-:-:S07]  /*2350*/  IMAD.MOV.U32 R3, RZ, RZ, R31 ;  /* 0x000000ffff037224 */ /* 0x000fce00078e001f */
.L_x_8258:
[----:B------:R-:W-:Y:S05]  /*2360*/  BSYNC.RECONVERGENT B1 ;  /* 0x0000000000017941 */ /* 0x000fea0003800200 */
.L_x_8257:
[----:B------:R-:W0:Y:S01]  /*2370*/  S2UR UR8, SR_CTAID.X ;  /* 0x00000000000879c3 */ /* 0x000e220000002500 */
[----:B------:R-:W1:Y:S01]  /*2380*/  LDCU.64 UR10, c[0x0][0x390] ;  /* 0x00007200ff0a77ac */ /* 0x000e620008000a00 */
[----:B------:R-:W-:Y:S01]  /*2390*/  MOV R21, RZ ;  /* 0x000000ff00157202 */ /* 0x000fe20000000f00 */
[----:B------:R-:W3:Y:S01]  /*23a0*/  LDCU.64 UR4, c[0x0][0x380] ;  /* 0x00007000ff0477ac */ /* 0x000ee20008000a00 */
[----:B-1----:R-:W-:Y:S02]  /*23b0*/  IMAD.U32 R23, RZ, RZ, UR10 ;  /* 0x0000000aff177e24 */ /* 0x002fe4000f8e00ff */
[----:B------:R-:W-:Y:S02]  /*23c0*/  IMAD.U32 R0, RZ, RZ, UR11 ;  /* 0x0000000bff007e24 */ /* 0x000fe4000f8e00ff */
[----:B0-----:R-:W-:-:S04]  /*23d0*/  IMAD.U32 R15, RZ, RZ, UR8 ;  /* 0x00000008ff0f7e24 */ /* 0x001fc8000f8e00ff */
[----:B------:R-:W-:-:S04]  /*23e0*/  IMAD.WIDE.U32 R26, R15, R23, R20 ;  /* 0x000000170f1a7225 */ /* 0x000fc800078e0014 */
[----:B------:R-:W-:Y:S01]  /*23f0*/  IMAD R21, R15, R0, RZ ;  /* 0x000000000f157224 */ /* 0x000fe200078e02ff */
[----:B---3--:R-:W-:-:S03]  /*2400*/  LEA R20, P0, R26, UR4, 0x3 ;  /* 0x000000041a147c11 */ /* 0x008fc6000f8018ff */
[----:B------:R-:W-:-:S05]  /*2410*/  IMAD.IADD R21, R27, 0x1, R21 ;  /* 0x000000011b157824 */ /* 0x000fca00078e0215 */
[----:B------:R-:W-:-:S05]  /*2420*/  LEA.HI.X R21, R26, UR5, R21, 0x3, P0 ;  /* 0x000000051a157c11 */ /* 0x000fca00080f1c15 */
[----:B------:R4:W-:Y:S02]  /*2430*/  STG.E.64 desc[UR6][R20.64], R2 ;  /* 0x0000000214007986 */ /* 0x0009e4000c101b06 */
.L_x_8254:
[----:B------:R-:W-:Y:S05]  /*2440*/  BSYNC.RECONVERGENT B0 ;  /* 0x0000000000007941 */ /* 0x000fea0003800200 */
.L_x_8253:
        /* <DEDUP_REMOVED lines=70> */
.L_x_8262:
[----:B------:R-:W-:Y:S05]  /*28b0*/  BSYNC.RECONVERGENT B1 ;  /* 0x0000000000017941 */ /* 0x000fea0003800200 */
.L_x_8261:
        /* <DEDUP_REMOVED lines=15> */
[----:B--2---:R-:W-:Y:S05]  /*29b0*/  CALL.REL.NOINC `($__internal_45_$__cuda_sm20_div_rn_f64_full) ;  /* 0x0000001400687944 */ /* 0x004fea0003c00000 */
[----:B------:R-:W-:Y:S02]  /*29c0*/  IMAD.MOV.U32 R2, RZ, RZ, R30 ;  /* 0x000000ffff027224 */ /* 0x000fe400078e001e */
[----:B------:R-:W-:-:S07]  /*29d0*/  IMAD.MOV.U32 R3, RZ, RZ, R31 ;  /* 0x000000ffff037224 */ /* 0x000fce00078e001f */
.L_x_8264:
[----:B------:R-:W-:Y:S05]  /*29e0*/  BSYNC.RECONVERGENT B1 ;  /* 0x0000000000017941 */ /* 0x000fea0003800200 */
.L_x_8263:
[----:B------:R-:W0:Y:S01]  /*29f0*/  LDCU.64 UR8, c[0x0][0x390] ;  /* 0x00007200ff0877ac */ /* 0x000e220008000a00 */
[----:B------:R-:W-:Y:S01]  /*2a00*/  IMAD.MOV.U32 R17, RZ, RZ, RZ ;  /* 0x000000ffff117224 */ /* 0x000fe200078e00ff */
[----:B------:R-:W1:Y:S01]  /*2a10*/  LDCU.64 UR4, c[0x0][0x380] ;  /* 0x00007000ff0477ac */ /* 0x000e620008000a00 */
[----:B0-----:R-:W-:Y:S01]  /*2a20*/  IMAD.U32 R23, RZ, RZ, UR8 ;  /* 0x00000008ff177e24 */ /* 0x001fe2000f8e00ff */
[----:B------:R-:W-:-:S03]  /*2a30*/  MOV R0, UR9 ;  /* 0x0000000900007c02 */ /* 0x000fc60008000f00 */
[----:B------:R-:W-:-:S04]  /*2a40*/  IMAD.WIDE.U32 R18, R15, R23, R16 ;  /* 0x000000170f127225 */ /* 0x000fc800078e0010 */
[----:B------:R-:W-:Y:S01]  /*2a50*/  IMAD R17, R15, R0, RZ ;  /* 0x000000000f117224 */ /* 0x000fe200078e02ff */
[----:B-1----:R-:W-:-:S03]  /*2a60*/  LEA R16, P0, R18, UR4, 0x3 ;  /* 0x0000000412107c11 */ /* 0x002fc6000f8018ff */
[----:B------:R-:W-:-:S05]  /*2a70*/  IMAD.IADD R17, R17, 0x1, R19 ;  /* 0x0000000111117824 */ /* 0x000fca00078e0213 */
[----:B------:R-:W-:-:S05]  /*2a80*/  LEA.HI.X R17, R18, UR5, R17, 0x3, P0 ;  /* 0x0000000512117c11 */ /* 0x000fca00080f1c11 */
[----:B------:R0:W-:Y:S02]  /*2a90*/  STG.E.64 desc[UR6][R16.64], R2 ;  /* 0x0000000210007986 */ /* 0x0001e4000c101b06 */
.L_x_8260:
[----:B------:R-:W-:Y:S05]  /*2aa0*/  BSYNC.RECONVERGENT B0 ;  /* 0x0000000000007941 */ /* 0x000fea0003800200 */
.L_x_8259:
        /* <DEDUP_REMOVED lines=70> */
.L_x_8268:
[----:B------:R-:W-:Y:S05]  /*2f10*/  BSYNC.RECONVERGENT B1 ;  /* 0x0000000000017941 */ /* 0x000fea0003800200 */
.L_x_8267:
        /* <DEDUP_REMOVED lines=12> */
[----:B-1----:R-:W-:Y:S02]  /*2fe0*/  IMAD.MOV.U32 R29, RZ, RZ, R17 ;  /* 0x000000ffff1d7224 */ /* 0x002fe400078e0011 */
[----:B------:R-:W-:Y:S02]  /*2ff0*/  IMAD.MOV.U32 R26, RZ, RZ, R24 ;  /* 0x000000ffff1a7224 */ /* 0x000fe400078e0018 */
[----:B------:R-:W-:-:S07]  /*3000*/  IMAD.MOV.U32 R27, RZ, RZ, R25 ;  /* 0x000000ffff1b7224 */ /* 0x000fce00078e0019 */
[----:B--2---:R-:W-:Y:S05]  /*3010*/  CALL.REL.NOINC `($__internal_45_$__cuda_sm20_div_rn_f64_full) ;  /* 0x0000000c00d07944 */ /* 0x004fea0003c00000 */
[----:B------:R-:W-:Y:S02]  /*3020*/  IMAD.MOV.U32 R2, RZ, RZ, R30 ;  /* 0x000000ffff027224 */ /* 0x000fe400078e001e */
[----:B------:R-:W-:-:S07]  /*3030*/  IMAD.MOV.U32 R3, RZ, RZ, R31 ;  /* 0x000000ffff037224 */ /* 0x000fce00078e001f */
.L_x_8270:
[----:B------:R-:W-:Y:S05]  /*3040*/  BSYNC.RECONVERGENT B1 ;  /* 0x0000000000017941 */ /* 0x000fea0003800200 */
.L_x_8269:
[----:B------:R-:W0:Y:S01]  /*3050*/  LDCU.64 UR8, c[0x0][0x390] ;  /* 0x00007200ff0877ac */ /* 0x000e220008000a00 */
[----:B------:R-:W-:Y:S01]  /*3060*/  IMAD.MOV.U32 R7, RZ, RZ, RZ ;  /* 0x000000ffff077224 */ /* 0x000fe200078e00ff */
[----:B------:R-:W3:Y:S01]  /*3070*/  LDCU.64 UR4, c[0x0][0x380] ;  /* 0x00007000ff0477ac */ /* 0x000ee20008000a00 */
[----:B0-----:R-:W-:Y:S01]  /*3080*/  MOV R23, UR8 ;  /* 0x0000000800177c02 */ /* 0x001fe20008000f00 */
[----:B------:R-:W-:-:S04]  /*3090*/  IMAD.U32 R0, RZ, RZ, UR9 ;  /* 0x00000009ff007e24 */ /* 0x000fc8000f8e00ff */
[----:B------:R-:W-:-:S04]  /*30a0*/  IMAD.WIDE.U32 R12, R15, R23, R6 ;  /* 0x000000170f0c7225 */ /* 0x000fc800078e0006 */
[----:B------:R-:W-:Y:S01]  /*30b0*/  IMAD R7, R15, R0, RZ ;  /* 0x000000000f077224 */ /* 0x000fe200078e02ff */
[----:B---3--:R-:W-:-:S03]  /*30c0*/  LEA R6, P0, R12, UR4, 0x3 ;  /* 0x000000040c067c11 */ /* 0x008fc6000f8018ff */
[----:B------:R-:W-:-:S05]  /*30d0*/  IMAD.IADD R7, R7, 0x1, R13 ;  /* 0x0000000107077824 */ /* 0x000fca00078e020d */
[----:B------:R-:W-:-:S05]  /*30e0*/  LEA.HI.X R7, R12, UR5, R7, 0x3, P0 ;  /* 0x000000050c077c11 */ /* 0x000fca00080f1c07 */
[----:B------:R0:W-:Y:S02]  /*30f0*/  STG.E.64 desc[UR6][R6.64], R2 ;  /* 0x0000000206007986 */ /* 0x0001e4000c101b06 */
.L_x_8266:
[----:B------:R-:W-:Y:S05]  /*3100*/  BSYNC.RECONVERGENT B0 ;  /* 0x0000000000007941 */ /* 0x000fea0003800200 */
.L_x_8265:
[----:B------:R-:W-:-:S04]  /*3110*/  ISETP.GE.U32.AND P0, PT, R4, R23, PT ;  /* 0x000000170400720c */ /* 0x000fc80003f06070 */
[----:B------:R-:W-:-:S13]  /*3120*/  ISETP.GE.AND.EX P0, PT, RZ, R0, PT, P0 ;  /* 0x00000000ff00720c */ /* 0x000fda0003f06300 */
[----:B------:R-:W-:Y:S05]  /*3130*/  @P0 EXIT ;  /* 0x000000000000094d */ /* 0x000fea0003800000 */
        /* <DEDUP_REMOVED lines=66> */
.L_x_8272:
[----:B------:R-:W-:Y:S05]  /*3560*/  BSYNC.RECONVERGENT B0 ;  /* 0x0000000000007941 */ /* 0x000fea0003800200 */
.L_x_8271:
        /* <DEDUP_REMOVED lines=16> */
[----:B------:R-:W-:Y:S01]  /*3670*/  IMAD.MOV.U32 R2, RZ, RZ, R30 ;  /* 0x000000ffff027224 */ /* 0x000fe200078e001e */
[----:B------:R-:W-:-:S07]  /*3680*/  MOV R3, R31 ;  /* 0x0000001f00037202 */ /* 0x000fce0000000f00 */
.L_x_8274:
[----:B------:R-:W-:Y:S05]  /*3690*/  BSYNC.RECONVERGENT B0 ;  /* 0x0000000000007941 */ /* 0x000fea0003800200 */
.L_x_8273:
[----:B------:R-:W0:Y:S01]  /*36a0*/  LDCU.64 UR4, c[0x0][0x390] ;  /* 0x00007200ff0477ac */ /* 0x000e220008000a00 */
[----:B------:R-:W-:Y:S01]  /*36b0*/  IMAD.MOV.U32 R5, RZ, RZ, RZ ;  /* 0x000000ffff057224 */ /* 0x000fe200078e00ff */
[----:B------:R-:W3:Y:S01]  /*36c0*/  LDCU.64 UR8, c[0x0][0x380] ;  /* 0x00007000ff0877ac */ /* 0x000ee20008000a00 */
[----:B0-----:R-:W-:-:S04]  /*36d0*/  IMAD.WIDE.U32 R6, R15, UR4, R4 ;  /* 0x000000040f067c25 */ /* 0x001fc8000f8e0004 */
[----:B------:R-:W-:Y:S01]  /*36e0*/  IMAD R15, R15, UR5, R7 ;  /* 0x000000050f0f7c24 */ /* 0x000fe2000f8e0207 */
[----:B---3--:R-:W-:-:S04]  /*36f0*/  LEA R4, P0, R6, UR8, 0x3 ;  /* 0x0000000806047c11 */ /* 0x008fc8000f8018ff */
[----:B------:R-:W-:-:S05]  /*3700*/  LEA.HI.X R5, R6, UR9, R15, 0x3, P0 ;  /* 0x0000000906057c11 */ /* 0x000fca00080f1c0f */
[----:B------:R-:W-:Y:S01]  /*3710*/  STG.E.64 desc[UR6][R4.64], R2 ;  /* 0x0000000204007986 */ /* 0x000fe2000c101b06 */
[----:B------:R-:W-:Y:S05]  /*3720*/  EXIT ;  /* 0x000000000000794d */ /* 0x000fea0003800000 */
.L_x_8233:
[----:B-1----:R-:W-:Y:S02]  /*3730*/  IMAD.MOV.U32 R29, RZ, RZ, R11 ;  /* 0x000000ffff1d7224 */ /* 0x002fe400078e000b */
[----:B------:R-:W-:Y:S02]  /*3740*/  IMAD.MOV.U32 R22, RZ, RZ, 0x10 ;  /* 0x00000010ff167424 */ /* 0x000fe400078e00ff */
[----:B0-----:R-:W-:Y:S02]  /*3750*/  IMAD.MOV.U32 R27, RZ, RZ, 0x1f ;  /* 0x0000001fff1b7424 */ /* 0x001fe400078e00ff */
[----:B------:R-:W-:-:S07]  /*3760*/  IMAD.MOV.U32 R14, RZ, RZ, -0x1 ;  /* 0xffffffffff0e7424 */ /* 0x000fce00078e00ff */
[----:B------:R-:W-:Y:S05]  /*3770*/  WARPSYNC.COLLECTIVE R14, `(.L_x_8275) ;  /* 0x000000000e087348 */ /* 0x000fea0003c00000 */
[----:B------:R0:W1:Y:S02]  /*3780*/  SHFL.DOWN P6, R26, R29, R22, R27 ;  /* 0x080000161d1a7389 */ /* 0x00006400000c001b */
[----:B01----:R-:W-:Y:S05]  /*3790*/  ENDCOLLECTIVE ;  /* 0x000000000000791b */ /* 0x003fea0003800000 */
.L_x_8275:
[----:B------:R-:W-:Y:S01]  /*37a0*/  MOV R29, R10 ;  /* 0x0000000a001d7202 */ /* 0x000fe20000000f00 */
[----:B------:R-:W-:-:S07]  /*37b0*/  IMAD.MOV.U32 R25, RZ, RZ, R26 ;  /* 0x000000ffff197224 */ /* 0x000fce00078e001a */
[----:B------:R-:W-:Y:S05]  /*37c0*/  WARPSYNC.COLLECTIVE R14, `(.L_x_8276) ;  /* 0x000000000e087348 */ /* 0x000fea0003c00000 */
[----:B------:R0:W1:Y:S02]  /*37d0*/  SHFL.DOWN P6, R26, R29, R22, R27 ;  /* 0x080000161d1a7389 */ /* 0x00006400000c001b */
[----:B01----:R-:W-:Y:S05]  /*37e0*/  ENDCOLLECTIVE ;  /* 0x000000000000791b */ /* 0x003fea0003800000 */
.L_x_8276:
        /* <DEDUP_REMOVED lines=9> */
.L_x_8277:
[----:B------:R-:W-:Y:S02]  /*3880*/  IMAD.MOV.U32 R29, RZ, RZ, R24 ;  /* 0x000000ffff1d7224 */ /* 0x000fe400078e0018 */
[----:B------:R-:W-:-:S07]  /*3890*/  IMAD.MOV.U32 R11, RZ, RZ, R26 ;  /* 0x000000ffff0b7224 */ /* 0x000fce00078e001a */
[----:B------:R-:W-:Y:S05]  /*38a0*/  WARPSYNC.COLLECTIVE R14, `(.L_x_8278) ;  /* 0x000000000e087348 */ /* 0x000fea0003c00000 */
[----:B------:R0:W1:Y:S02]  /*38b0*/  SHFL.DOWN P6, R26, R29, R22, R27 ;  /* 0x080000161d1a7389 */ /* 0x00006400000c001b */
[----:B01----:R-:W-:Y:S05]  /*38c0*/  ENDCOLLECTIVE ;  /* 0x000000000000791b */ /* 0x003fea0003800000 */
.L_x_8278:
        /* <DEDUP_REMOVED lines=9> */
.L_x_8279:
[----:B------:R-:W-:Y:S02]  /*3960*/  IMAD.MOV.U32 R29, RZ, RZ, R24 ;  /* 0x000000ffff1d7224 */ /* 0x000fe400078e0018 */
[----:B------:R-:W-:-:S07]  /*3970*/  IMAD.MOV.U32 R11, RZ, RZ, R26 ;  /* 0x000000ffff0b7224 */ /* 0x000fce00078e001a */
[----:B------:R-:W-:Y:S05]  /*3980*/  WARPSYNC.COLLECTIVE R14, `(.L_x_8280) ;  /* 0x000000000e087348 */ /* 0x000fea0003c00000 */
[----:B------:R0:W1:Y:S02]  /*3990*/  SHFL.DOWN P6, R26, R29, R22, R27 ;  /* 0x080000161d1a7389 */ /* 0x00006400000c001b */
[----:B01----:R-:W-:Y:S05]  /*39a0*/  ENDCOLLECTIVE ;  /* 0x000000000000791b */ /* 0x003fea0003800000 */
.L_x_8280:
        /* <DEDUP_REMOVED lines=9> */
.L_x_8281:
[----:B------:R-:W-:Y:S01]  /*3a40*/  IMAD.MOV.U32 R29, RZ, RZ, R24 ;  /* 0x000000ffff1d7224 */ /* 0x000fe200078e0018 */
[----:B------:R-:W-:-:S07]  /*3a50*/  MOV R11, R26 ;  /* 0x0000001a000b7202 */ /* 0x000fce0000000f00 */
[----:B------:R-:W-:Y:S05]  /*3a60*/  WARPSYNC.COLLECTIVE R14, `(.L_x_8282) ;  /* 0x000000000e087348 */ /* 0x000fea0003c00000 */
[----:B------:R0:W1:Y:S02]  /*3a70*/  SHFL.DOWN P6, R26, R29, R22, R27 ;  /* 0x080000161d1a7389 */ /* 0x00006400000c001b */
[----:B01----:R-:W-:Y:S05]  /*3a80*/  ENDCOLLECTIVE ;  /* 0x000000000000791b */ /* 0x003fea0003800000 */
.L_x_8282:
        /* <DEDUP_REMOVED lines=9> */
.L_x_8283:
[----:B------:R-:W-:Y:S02]  /*3b20*/  IMAD.MOV.U32 R29, RZ, RZ, R24 ;  /* 0x000000ffff1d7224 */ /* 0x000fe400078e0018 */
[----:B------:R-:W-:-:S07]  /*3b30*/  IMAD.MOV.U32 R11, RZ, RZ, R26 ;  /* 0x000000ffff0b7224 */ /* 0x000fce00078e001a */
[----:B------:R-:W-:Y:S05]  /*3b40*/  WARPSYNC.COLLECTIVE R14, `(.L_x_8284) ;  /* 0x000000000e087348 */ /* 0x000fea0003c00000 */
[----:B------:R0:W1:Y:S02]  /*3b50*/  SHFL.DOWN P6, R26, R29, R22, R27 ;  /* 0x080000161d1a7389 */ /* 0x00006400000c001b */
[----:B01----:R-:W-:Y:S05]  /*3b60*/  ENDCOLLECTIVE ;  /* 0x000000000000791b */ /* 0x003fea0003800000 */
.L_x_8284:
[----:B------:R-:W-:Y:S01]  /*3b70*/  MOV R10, R26 ;  /* 0x0000001a000a7202 */ /* 0x000fe20000000f00 */
[----:B------:R-:W-:Y:S06]  /*3b80*/  BRA `(.L_x_8285) ;  /* 0xffffffcc008c7947 */ /* 0x000fec000383ffff */
.L_x_8252:
[----:B-12---:R-:W-:Y:S02]  /*3b90*/  IMAD.MOV.U32 R29, RZ, RZ, R25 ;  /* 0x000000ffff1d7224 */ /* 0x006fe400078e0019 */
[----:B------:R-:W-:Y:S02]  /*3ba0*/  IMAD.MOV.U32 R22, RZ, RZ, 0x10 ;  /* 0x00000010ff167424 */ /* 0x000fe400078e00ff */
[----:B------:R-:W-:Y:S02]  /*3bb0*/  IMAD.MOV.U32 R27, RZ, RZ, 0x1f ;  /* 0x0000001fff1b7424 */ /* 0x000fe400078e00ff */
[----:B------:R-:W-:-:S07]  /*3bc0*/  IMAD.MOV.U32 R14, RZ, RZ, -0x1 ;  /* 0xffffffffff0e7424 */ /* 0x000fce00078e00ff */
[----:B0-----:R-:W-:Y:S05]  /*3bd0*/  WARPSYNC.COLLECTIVE R14, `(.L_x_8286) ;  /* 0x000000000e087348 */ /* 0x001fea0003c00000 */
[----:B------:R1:W2:Y:S02]  /*3be0*/  SHFL.DOWN P6, R26, R29, R22, R27 ;  /* 0x080000161d1a7389 */ /* 0x0002a400000c001b */
[----:B012---:R-:W-:Y:S05]  /*3bf0*/  ENDCOLLECTIVE ;  /* 0x000000000000791b */ /* 0x007fea0003800000 */
.L_x_8286:
[----:B------:R-:W-:Y:S02]  /*3c00*/  IMAD.MOV.U32 R29, RZ, RZ, R24 ;  /* 0x000000ffff1d7224 */ /* 0x000fe400078e0018 */
[----:B------:R-:W-:-:S07]  /*3c10*/  IMAD.MOV.U32 R31, RZ, RZ, R26 ;  /* 0x000000ffff1f7224 */ /* 0x000fce00078e001a */
[----:B------:R-:W-:Y:S05]  /*3c20*/  WARPSYNC.COLLECTIVE R14, `(.L_x_8287) ;  /* 0x000000000e087348 */ /* 0x000fea0003c00000 */
[----:B------:R0:W1:Y:S02]  /*3c30*/  SHFL.DOWN P6, R26, R29, R22, R27 ;  /* 0x080000161d1a7389 */ /* 0x00006400000c001b */
[----:B01----:R-:W-:Y:S05]  /*3c40*/  ENDCOLLECTIVE ;  /* 0x000000000000791b */ /* 0x003fea0003800000 */
.L_x_8287:
[----:B------:R-:W-:Y:S01]  /*3c50*/  IMAD.MOV.U32 R22, RZ, RZ, 0x8 ;  /* 0x00000008ff167424 */ /* 0x000fe200078e00ff */
[----:B------:R-:W-:-:S06]  /*3c60*/  MOV R30, R26 ;  /* 0x0000001a001e7202 */ /* 0x000fcc0000000f00 */
[----:B------:R-:W-:-:S10]  /*3c70*/  DADD R30, R24, R30 ;  /* 0x00000000181e7229 */ /* 0x000fd4000000001e */
[----:B------:R-:W-:-:S07]  /*3c80*/  IMAD.MOV.U32 R29, RZ, RZ, R31 ;  /* 0x000000ffff1d7224 */ /* 0x000fce00078e001f */
[----:B------:R-:W-:Y:S05]  /*3c90*/  WARPSYNC.COLLECTIVE R14, `(.L_x_8288) ;  /* 0x000000000e087348 */ /* 0x000fea0003c00000 */
[----:B------:R0:W1:Y:S02]  /*3ca0*/  SHFL.DOWN P6, R26, R29, R22, R27 ;  /* 0x080000161d1a7389 */ /* 0x00006400000c001b */
[----:B01----:R-:W-:Y:S05]  /*3cb0*/  ENDCOLLECTIVE ;  /* 0x000000000000791b */ /* 0x003fea0003800000 */
.L_x_8288:
[----:B------:R-:W-:Y:S02]  /*3cc0*/  IMAD.MOV.U32 R29, RZ, RZ, R30 ;  /* 0x000000ffff1d7224 */ /* 0x000fe400078e001e */
[----:B------:R-:W-:-:S07]  /*3cd0*/  IMAD.MOV.U32 R33, RZ, RZ, R26 ;  /* 0x000000ffff217224 */ /* 0x000fce00078e001a */
[----:B------:R-:W-:Y:S05]  /*3ce0*/  WARPSYNC.COLLECTIVE R14, `(.L_x_8289) ;  /* 0x000000000e087348 */ /* 0x000fea0003c00000 */
[----:B------:R0:W1:Y:S02]  /*3cf0*/  SHFL.DOWN P6, R26, R29, R22, R27 ;  /* 0x080000161d1a7389 */ /* 0x00006400000c001b */
[----:B01----:R-:W-:Y:S05]  /*3d00*/  ENDCOLLECTIVE ;  /* 0x000000000000791b */ /* 0x003fea0003800000 */
.L_x_8289:
[----:B------:R-:W-:Y:S01]  /*3d10*/  MOV R22, 0x4 ;  /* 0x0000000400167802 */ /* 0x000fe20000000f00 */
[----:B------:R-:W-:-:S06]  /*3d20*/  IMAD.MOV.U32 R32, RZ, RZ, R26 ;  /* 0x000000ffff207224 */ /* 0x000fcc00078e001a */
[----:B------:R-:W-:-:S10]  /*3d30*/  DADD R32, R30, R32 ;  /* 0x000000001e207229 */ /* 0x000fd40000000020 */
[----:B------:R-:W-:-:S07]  /*3d40*/  IMAD.MOV.U32 R29, RZ, RZ, R33 ;  /* 0x000000ffff1d7224 */ /* 0x000fce00078e0021 */
[----:B------:R-:W-:Y:S05]  /*3d50*/  WARPSYNC.COLLECTIVE R14, `(.L_x_8290) ;  /* 0x000000000e087348 */ /* 0x000fea0003c00000 */
[----:B------:R0:W1:Y:S02]  /*3d60*/  SHFL.DOWN P6, R26, R29, R22, R27 ;  /* 0x080000161d1a7389 */ /* 0x00006400000c001b */
[----:B01----:R-:W-:Y:S05]  /*3d70*/  ENDCOLLECTIVE ;  /* 0x000000000000791b */ /* 0x003fea0003800000 */
.L_x_8290:
[----:B------:R-:W-:Y:S02]  /*3d80*/  IMAD.MOV.U32 R29, RZ, RZ, R32 ;  /* 0x000000ffff1d7224 */ /* 0x000fe400078e0020 */
[----:B------:R-:W-:-:S07]  /*3d90*/  IMAD.MOV.U32 R35, RZ, RZ, R26 ;  /* 0x000000ffff237224 */ /* 0x000fce00078e001a */
[----:B------:R-:W-:Y:S05]  /*3da0*/  WARPSYNC.COLLECTIVE R14, `(.L_x_8291) ;  /* 0x000000000e087348 */ /* 0x000fea0003c00000 */
[----:B------:R0:W1:Y:S02]  /*3db0*/  SHFL.DOWN P6, R26, R29, R22, R27 ;  /* 0x080000161d1a7389 */ /* 0x00006400000c001b */
[----:B01----:R-:W-:Y:S05]  /*3dc0*/  ENDCOLLECTIVE ;  /* 0x000000000000791b */ /* 0x003fea0003800000 */
.L_x_8291:
[----:B------:R-:W-:Y:S02]  /*3dd0*/  IMAD.MOV.U32 R22, RZ, RZ, 0x2 ;  /* 0x00000002ff167424 */ /* 0x000fe400078e00ff */
[----:B------:R-:W-:-:S06]  /*3de0*/  IMAD.MOV.U32 R34, RZ, RZ, R26 ;  /* 0x000000ffff227224 */ /* 0x000fcc00078e001a */
[----:B------:R-:W-:-:S10]  /*3df0*/  DADD R34, R32, R34 ;  /* 0x0000000020227229 */ /* 0x000fd40000000022 */
[----:B------:R-:W-:-:S07]  /*3e00*/  IMAD.MOV.U32 R29, RZ, RZ, R35 ;  /* 0x000000ffff1d7224 */ /* 0x000fce00078e0023 */
[----:B------:R-:W-:Y:S05]  /*3e10*/  WARPSYNC.COLLECTIVE R14, `(.L_x_8292) ;  /* 0x000000000e087348 */ /* 0x000fea0003c00000 */
[----:B------:R0:W1:Y:S02]  /*3e20*/  SHFL.DOWN P6, R26, R29, R22, R27 ;  /* 0x080000161d1a7389 */ /* 0x00006400000c001b */
[----:B01----:R-:W-:Y:S05]  /*3e30*/  ENDCOLLECTIVE ;  /* 0x000000000000791b */ /* 0x003fea0003800000 */
.L_x_8292:
[----:B------:R-:W-:Y:S01]  /*3e40*/  MOV R29, R34 ;  /* 0x00000022001d7202 */ /* 0x000fe20000000f00 */
[----:B------:R-:W-:-:S07]  /*3e50*/  IMAD.MOV.U32 R25, RZ, RZ, R26 ;  /* 0x000000ffff197224 */ /* 0x000fce00078e001a */
[----:B------:R-:W-:Y:S05]  /*3e60*/  WARPSYNC.COLLECTIVE R14, `(.L_x_8293) ;  /* 0x000000000e087348 */ /* 0x000fea0003c00000 */
[----:B------:R0:W1:Y:S02]  /*3e70*/  SHFL.DOWN P6, R26, R29, R22, R27 ;  /* 0x080000161d1a7389 */ /* 0x00006400000c001b */
[----:B01----:R-:W-:Y:S05]  /*3e80*/  ENDCOLLECTIVE ;  /* 0x000000000000791b */ /* 0x003fea0003800000 */
.L_x_8293:
[----:B------:R-:W-:Y:S02]  /*3e90*/  IMAD.MOV.U32 R22, RZ, RZ, 0x1 ;  /* 0x00000001ff167424 */ /* 0x000fe400078e00ff */
[----:B------:R-:W-:-:S06]  /*3ea0*/  IMAD.MOV.U32 R24, RZ, RZ, R26 ;  /* 0x000000ffff187224 */ /* 0x000fcc00078e001a */
[----:B------:R-:W-:-:S10]  /*3eb0*/  DADD R24, R34, R24 ;  /* 0x0000000022187229 */ /* 0x000fd40000000018 */
[----:B------:R-:W-:-:S07]  /*3ec0*/  IMAD.MOV.U32 R29, RZ, RZ, R25 ;  /* 0x000000ffff1d7224 */ /* 0x000fce00078e0019 */
[----:B------:R-:W-:Y:S05]  /*3ed0*/  WARPSYNC.COLLECTIVE R14, `(.L_x_8294) ;  /* 0x000000000e087348 */ /* 0x000fea0003c00000 */
[----:B------:R0:W1:Y:S02]  /*3ee0*/  SHFL.DOWN P6, R26, R29, R22, R27 ;  /* 0x080000161d1a7389 */ /* 0x00006400000c001b */
[----:B01----:R-:W-:Y:S05]  /*3ef0*/  ENDCOLLECTIVE ;  /* 0x000000000000791b */ /* 0x003fea0003800000 */
.L_x_8294:
[----:B------:R-:W-:Y:S02]  /*3f00*/  IMAD.MOV.U32 R29, RZ, RZ, R24 ;  /* 0x000000ffff1d7224 */ /* 0x000fe400078e0018 */
[----:B------:R-:W-:-:S07]  /*3f10*/  IMAD.MOV.U32 R28, RZ, RZ, R26 ;  /* 0x000000ffff1c7224 */ /* 0x000fce00078e001a */
[----:B------:R-:W-:Y:S05]  /*3f20*/  WARPSYNC.COLLECTIVE R14, `(.L_x_8295) ;  /* 0x000000000e087348 */ /* 0x000fea0003c00000 */
[----:B------:R0:W1:Y:S02]  /*3f30*/  SHFL.DOWN P6, R26, R29, R22, R27 ;  /* 0x080000161d1a7389 */ /* 0x00006400000c001b */
[----:B01----:R-:W-:Y:S05]  /*3f40*/  ENDCOLLECTIVE ;  /* 0x000000000000791b */ /* 0x003fea0003800000 */
.L_x_8295:
[----:B------:R-:W-:Y:S05]  /*3f50*/  BRA `(.L_x_8296) ;  /* 0xffffffdc00887947 */ /* 0x000fea000383ffff */
        .weak           $__internal_45_$__cuda_sm20_div_rn_f64_full
        .type           $__internal_45_$__cuda_sm20_div_rn_f64_full,@function
        .size           $__internal_45_$__cuda_sm20_div_rn_f64_full,(.L_x_11616 - $__internal_45_$__cuda_sm20_div_rn_f64_full)
$__internal_45_$__cuda_sm20_div_rn_f64_full:
[C---:B------:R-:W-:Y:S01]  /*3f60*/  FSETP.GEU.AND P0, PT, |R27|.reuse, 1.469367938527859385e-39, PT ;  /* 0x001000001b00780b */ /* 0x040fe20003f0e200 */
[----:B------:R-:W-:Y:S01]  /*3f70*/  IMAD.MOV.U32 R30, RZ, RZ, 0x1ca00000 ;  /* 0x1ca00000ff1e7424 */ /* 0x000fe200078e00ff */
[----:B------:R-:W-:Y:S01]  /*3f80*/  LOP3.LUT R22, R27, 0x800fffff, RZ, 0xc0, !PT ;  /* 0x800fffff1b167812 */ /* 0x000fe200078ec0ff */
[----:B------:R-:W-:Y:S01]  /*3f90*/  BSSY.RECONVERGENT B2, `(.L_x_8297) ;  /* 0x0000055000027945 */ /* 0x000fe20003800200 */
[C---:B------:R-:W-:Y:S02]  /*3fa0*/  FSETP.GEU.AND P2, PT, |R29|.reuse, 1.469367938527859385e-39, PT ;  /* 0x001000001d00780b */ /* 0x040fe40003f4e200 */
[----:B------:R-:W-:Y:S01]  /*3fb0*/  LOP3.LUT R23, R22, 0x3ff00000, RZ, 0xfc, !PT ;  /* 0x3ff0000016177812 */ /* 0x000fe200078efcff */
[----:B------:R-:W-:Y:S01]  /*3fc0*/  IMAD.MOV.U32 R22, RZ, RZ, R26 ;  /* 0x000000ffff167224 */ /* 0x000fe200078e001a */
[----:B------:R-:W-:Y:S02]  /*3fd0*/  MOV R32, 0x1 ;  /* 0x0000000100207802 */ /* 0x000fe40000000f00 */
[----:B------:R-:W-:-:S02]  /*3fe0*/  LOP3.LUT R14, R29, 0x7ff00000, RZ, 0xc0, !PT ;  /* 0x7ff000001d0e7812 */ /* 0x000fc400078ec0ff */
[C---:B------:R-:W-:Y:S01]  /*3ff0*/  LOP3.LUT R31, R27.reuse, 0x7ff00000, RZ, 0xc0, !PT ;  /* 0x7ff000001b1f7812 */ /* 0x040fe200078ec0ff */
[----:B------:R-:W-:Y:S02]  /*4000*/  @!P0 DMUL R22, R26, 8.98846567431157953865e+307 ;  /* 0x7fe000001a168828 */ /* 0x000fe40000000000 */
[----:B------:R-:W-:Y:S01]  /*4010*/  IMAD.MOV.U32 R39, RZ, RZ, R14 ;  /* 0x000000ffff277224 */ /* 0x000fe200078e000e */
[C---:B------:R-:W-:Y:S01]  /*4020*/  ISETP.GE.U32.AND P1, PT, R14.reuse, R31, PT ;  /* 0x0000001f0e00720c */ /* 0x040fe20003f26070 */
[----:B------:R-:W-:Y:S01]  /*4030*/  @!P2 IMAD.MOV.U32 R34, RZ, RZ, RZ ;  /* 0x000000ffff22a224 */ /* 0x000fe200078e00ff */
[----:B------:R-:W-:Y:S01]  /*4040*/  @!P2 LOP3.LUT R35, R27, 0x7ff00000, RZ, 0xc0, !PT ;  /* 0x7ff000001b23a812 */ /* 0x000fe200078ec0ff */
[----:B------:R-:W0:Y:S01]  /*4050*/  MUFU.RCP64H R33, R23 ;  /* 0x0000001700217308 */ /* 0x000e220000001800 */
[----:B------:R-:W-:Y:S02]  /*4060*/  IMAD.MOV.U32 R38, RZ, RZ, R31 ;  /* 0x000000ffff267224 */ /* 0x000fe400078e001f */
[----:B------:R-:W-:-:S02]  /*4070*/  @!P2 ISETP.GE.U32.AND P3, PT, R14, R35, PT ;  /* 0x000000230e00a20c */ /* 0x000fc40003f66070 */
        /* <DEDUP_REMOVED lines=14> */
[----:B------:R-:W-:Y:S01]  /*4160*/  DMUL R34, R32, R2 ;  /* 0x0000000220227228 */ /* 0x000fe20000000000 */
[----:B------:R-:W-:-:S04]  /*4170*/  IADD3 R31, PT, PT, R39, -0x1, RZ ;  /* 0xffffffff271f7810 */ /* 0x000fc80007ffe0ff */
[----:B------:R-:W-:Y:S01]  /*4180*/  ISETP.GT.U32.AND P0, PT, R31, 0x7feffffe, PT ;  /* 0x7feffffe1f00780c */ /* 0x000fe20003f04070 */
[----:B------:R-:W-:Y:S02]  /*4190*/  VIADD R31, R38, 0xffffffff ;  /* 0xffffffff261f7836 */ /* 0x000fe40000000000 */
        /* <DEDUP_REMOVED lines=31> */
.L_x_8298:
        /* <DEDUP_REMOVED lines=16> */
.L_x_8301:
[----:B------:R-:W-:Y:S01]  /*4490*/  LOP3.LUT R31, R27, 0x80000, RZ, 0xfc, !PT ;  /* 0x000800001b1f7812 */ /* 0x000fe200078efcff */
[----:B------:R-:W-:Y:S01]  /*44a0*/  IMAD.MOV.U32 R30, RZ, RZ, R26 ;  /* 0x000000ffff1e7224 */ /* 0x000fe200078e001a */
[----:B------:R-:W-:Y:S06]  /*44b0*/  BRA `(.L_x_8299) ;  /* 0x0000000000087947 */ /* 0x000fec0003800000 */
.L_x_8300:
[----:B------:R-:W-:Y:S01]  /*44c0*/  LOP3.LUT R31, R29, 0x80000, RZ, 0xfc, !PT ;  /* 0x000800001d1f7812 */ /* 0x000fe200078efcff */
[----:B------:R-:W-:-:S07]  /*44d0*/  IMAD.MOV.U32 R30, RZ, RZ, R28 ;  /* 0x000000ffff1e7224 */ /* 0x000fce00078e001c */
.L_x_8299:
[----:B------:R-:W-:Y:S05]  /*44e0*/  BSYNC.RECONVERGENT B2 ;  /* 0x0000000000027941 */ /* 0x000fea0003800200 */
.L_x_8297:
[----:B------:R-:W-:Y:S02]  /*44f0*/  IMAD.MOV.U32 R2, RZ, RZ, R0 ;  /* 0x000000ffff027224 */ /* 0x000fe400078e0000 */
[----:B------:R-:W-:-:S04]  /*4500*/  IMAD.MOV.U32 R3, RZ, RZ, 0x0 ;  /* 0x00000000ff037424 */ /* 0x000fc800078e00ff */
[----:B------:R-:W-:Y:S05]  /*4510*/  RET.REL.NODEC R2 `(_ZN2at6native43_GLOBAL__N__9ae7fba5_10_SoftMax_cu_9f978f6322cunn_SoftMaxForwardRegIdddNS1_22SoftMaxForwardEpilogueElLi4EEEvPT1_PKT_T3_) ;  /* 0xffffffb802b87950 */ /* 0x000fea0003c3ffff */
.L_x_8302:
        /* <DEDUP_REMOVED lines=14> */
.L_x_11616:


//--------------------- .text._ZN2at6native43_GLOBAL__N__9ae7fba5_10_SoftMax_cu_9f978f6322cunn_SoftMaxForwardRegIdddNS1_22SoftMaxForwardEpilogueElLi3EEEvPT1_PKT_T3_ --------------------------
	.section	.text._ZN2at6native43_GLOBAL__N__9ae7fba5_10_SoftMax_cu_9f978f6322cunn_SoftMaxForwardRegIdddNS1_22SoftMaxForwardEpilogueElLi3EEEvPT1_PKT_T3_,"ax",@progbits
	.align	128
.text._ZN2at6native43_GLOBAL__N__9ae7fba5_10_SoftMax_cu_9f978f6322cunn_SoftMaxForwardRegIdddNS1_22SoftMaxForwardEpilogueElLi3EEEvPT1_PKT_T3_:
        .type           _ZN2at6native43_GLOBAL__N__9ae7fba5_10_SoftMax_cu_9f978f6322cunn_SoftMaxForwardRegIdddNS1_22SoftMaxForwardEpilogueElLi3EEEvPT1_PKT_T3_,@function
        .size           _ZN2at6native43_GLOBAL__N__9ae7fba5_10_SoftMax_cu_9f978f6322cunn_SoftMaxForwardRegIdddNS1_22SoftMaxForwardEpilogueElLi3EEEvPT1_PKT_T3_,(.L_x_11618 - _ZN2at6native43_GLOBAL__N__9ae7fba5_10_SoftMax_cu_9f978f6322cunn_SoftMaxForwardRegIdddNS1_22SoftMaxForwardEpilogueElLi3EEEvPT1_PKT_T3_)
        .other          _ZN2at6native43_GLOBAL__N__9ae7fba5_10_SoftMax_cu_9f978f6322cunn_SoftMaxForwardRegIdddNS1_22SoftMaxForwardEpilogueElLi3EEEvPT1_PKT_T3_,@"STO_CUDA_ENTRY STV_DEFAULT"
_ZN2at6native43_GLOBAL__N__9ae7fba5_10_SoftMax_cu_9f978f6322cunn_SoftMaxForwardRegIdddNS1_22SoftMaxForwardEpilogueElLi3EEEvPT1_PKT_T3_:
        /* <DEDUP_REMOVED lines=21> */
[----:B------:R-:W-:-:S05]  /*0150*/  @!P1 IMAD.MOV.U32 R11, RZ, RZ, RZ ;  /* 0x000000ffff0b9224 */ /* 0x000fca00078e00ff */
[----:B------:R-:W2:Y:S01]  /*0160*/  @!P2 LDC.64 R22, c[0x0][0x388] ;  /* 0x0000e200ff16ab82 */ /* 0x000ea20000000a00 */
[----:B0-----:R-:W-:-:S04]  /*0170*/  @!P0 LEA R18, P3, R6, R18, 0x3 ;  /* 0x0000001206128211 */ /* 0x001fc800078618ff */
[----:B------:R-:W-:-:S05]  /*0180*/  @!P0 LEA.HI.X R19, R6, R19, R5, 0x3, P3 ;  /* 0x0000001306138211 */ /* 0x000fca00018f1c05 */
[----:B---3--:R0:W3:Y:S01]  /*0190*/  @!P0 LDG.E.64 R2, desc[UR8][R18.64] ;  /* 0x0000000812028981 */ /* 0x0080e2000c1e1b00 */
[----:B------:R-:W-:-:S04]  /*01a0*/  @!P1 IMAD.WIDE.U32 R6, R17, UR7, R10 ;  /* 0x0000000711069c25 */ /* 0x000fc8000f8e000a */
[----:B------:R-:W-:Y:S01]  /*01b0*/  @!P1 IMAD R5, R0, UR7, R7 ;  /* 0x0000000700059c24 */ /* 0x000fe2000f8e0207 */
[----:B-1----:R-:W-:-:S04]  /*01c0*/  @!P1 LEA R20, P3, R6, R20, 0x3 ;  /* 0x0000001406149211 */ /* 0x002fc800078618ff */
[----:B------:R-:W-:Y:S01]  /*01d0*/  @!P1 LEA.HI.X R21, R6, R21, R5, 0x3, P3 ;  /* 0x0000001506159211 */ /* 0x000fe200018f1c05 */
[----:B------:R-:W-:-:S04]  /*01e0*/  @!P2 IMAD.MOV.U32 R5, RZ, RZ, RZ ;  /* 0x000000ffff05a224 */ /* 0x000fc800078e00ff */
[----:B------:R1:W4:Y:S01]  /*01f0*/  @!P1 LDG.E.64 R12, desc[UR8][R20.64] ;  /* 0x00000008140c9981 */ /* 0x000322000c1e1b00 */
[----:B------:R-:W-:-:S04]  /*0200*/  @!P2 IMAD.WIDE.U32 R6, R17, UR7, R4 ;  /* 0x000000071106ac25 */ /* 0x000fc8000f8e0004 */
[----:B------:R-:W-:Y:S01]  /*0210*/  @!P2 IMAD R7, R0, UR7, R7 ;  /* 0x000000070007ac24 */ /* 0x000fe2000f8e0207 */
[----:B--2---:R-:W-:-:S04]  /*0220*/  @!P2 LEA R22, P3, R6, R22, 0x3 ;  /* 0x000000160616a211 */ /* 0x004fc800078618ff */
[----:B------:R-:W-:-:S05]  /*0230*/  @!P2 LEA.HI.X R23, R6, R23, R7, 0x3, P3 ;  /* 0x000000170617a211 */ /* 0x000fca00018f1c07 */
[----:B------:R-:W2:Y:S01]  /*0240*/  @!P2 LDG.E.64 R8, desc[UR8][R22.64] ;  /* 0x000000081608a981 */ /* 0x000ea2000c1e1b00 */
[----:B------:R-:W-:Y:S01]  /*0250*/  @!P0 IMAD.MOV.U32 R6, RZ, RZ, -0x1 ;  /* 0xffffffffff068424 */ /* 0x000fe200078e00ff */
[----:B------:R-:W-:Y:S01]  /*0260*/  @!P0 MOV R7, 0x7fefffff ;  /* 0x7fefffff00078802 */ /* 0x000fe20000000f00 */
[----:B------:R-:W5:Y:S01]  /*0270*/  S2UR UR6, SR_CgaCtaId ;  /* 0x00000000000679c3 */ /* 0x000f620000008800 */
[----:B------:R-:W-:Y:S01]  /*0280*/  UMOV UR4, 0x400 ;  /* 0x0000040000047882 */ /* 0x000fe20000000000 */
[----:B------:R-:W-:Y:S02]  /*0290*/  USHF.R.U32.HI UR5, URZ, 0x5, UR5 ;  /* 0x00000005ff057899 */ /* 0x000fe40008011605 */
[----:B0-----:R-:W-:-:S05]  /*02a0*/  @!P0 IMAD.MOV.U32 R19, RZ, RZ, R7 ;  /* 0x000000ffff138224 */ /* 0x001fca00078e0007 */
[----:B-1----:R-:W-:Y:S01]  /*02b0*/  @!P0 LOP3.LUT R21, R19, 0x80000, RZ, 0xfc, !PT ;  /* 0x0008000013158812 */ /* 0x002fe200078efcff */
[----:B-----5:R-:W-:Y:S01]  /*02c0*/  ULEA UR4, UR6, UR4, 0x18 ;  /* 0x0000000406047291 */ /* 0x020fe2000f8ec0ff */
[----:B------:R-:W-:Y:S06]  /*02d0*/  BAR.SYNC.DEFER_BLOCKING 0x0 ;  /* 0x0000000000007b1d */ /* 0x000fec0000010000 */
[----:B---3--:R-:W-:Y:S01]  /*02e0*/  @!P0 DSETP.MAX.AND P3, P4, R2, -R6, PT ;  /* 0x800000060200822a */ /* 0x008fe20003c6f000 */
[----:B------:R-:W-:Y:S02]  /*02f0*/  @!P0 IMAD.MOV.U32 R16, RZ, RZ, R3 ;  /* 0x000000ffff108224 */ /* 0x000fe400078e0003 */
[----:B------:R-:W-:-:S03]  /*0300*/  IMAD.MOV.U32 R7, RZ, RZ, -0x100001 ;  /* 0xffefffffff077424 */ /* 0x000fc600078e00ff */
[----:B------:R-:W-:Y:S01]  /*0310*/  @!P0 FSEL R16, R16, -R19, P3 ;  /* 0x8000001310108208 */ /* 0x000fe20001800000 */
[----:B------:R-:W-:Y:S02]  /*0320*/  @!P0 IMAD.MOV.U32 R19, RZ, RZ, R6 ;  /* 0x000000ffff138224 */ /* 0x000fe400078e0006 */
[----:B------:R-:W-:Y:S01]  /*0330*/  @!P0 IMAD.MOV.U32 R6, RZ, RZ, R2 ;  /* 0x000000ffff068224 */ /* 0x000fe200078e0002 */
[----:B------:R-:W-:-:S04]  /*0340*/  @!P0 SEL R16, R21, R16, P4 ;  /* 0x0000001015108207 */ /* 0x000fc80002000000 */
[----:B------:R-:W-:Y:S01]  /*0350*/  @!P0 SEL R19, R6, R19, P3 ;  /* 0x0000001306138207 */ /* 0x000fe20001800000 */
[----:B------:R-:W-:Y:S01]  /*0360*/  IMAD.MOV.U32 R6, RZ, RZ, -0x1 ;  /* 0xffffffffff067424 */ /* 0x000fe200078e00ff */
[----:B------:R-:W-:-:S03]  /*0370*/  @!P0 MOV R7, R16 ;  /* 0x0000001000078202 */ /* 0x000fc60000000f00 */
[----:B------:R-:W-:Y:S02]  /*0380*/  @!P0 IMAD.MOV.U32 R6, RZ, RZ, R19 ;  /* 0x000000ffff068224 */ /* 0x000fe400078e0013 */
[----:B----4-:R-:W-:Y:S02]  /*0390*/  @!P1 IMAD.MOV.U32 R19, RZ, RZ, R13 ;  /* 0x000000ffff139224 */ /* 0x010fe400078e000d */
[----:B------:R-:W-:Y:S02]  /*03a0*/  @!P1 IMAD.MOV.U32 R16, RZ, RZ, R7 ;  /* 0x000000ffff109224 */ /* 0x000fe400078e0007 */
[----:B------:R-:W-:Y:S01]  /*03b0*/  @!P1 DSETP.MAX.AND P3, P4, R6, R12, PT ;  /* 0x0000000c0600922a */ /* 0x000fe20003c6f000 */
[----:B------:R-:W-:-:S05]  /*03c0*/  @!P1 LOP3.LUT R21, R19, 0x80000, RZ, 0xfc, !PT ;  /* 0x0008000013159812 */ /* 0x000fca00078efcff */
[----:B------:R-:W-:Y:S01]  /*03d0*/  @!P1 FSEL R18, R16, R19, P3 ;  /* 0x0000001310129208 */ /* 0x000fe20001800000 */
[----:B------:R-:W-:Y:S02]  /*03e0*/  @!P1 IMAD.MOV.U32 R19, RZ, RZ, R12 ;  /* 0x000000ffff139224 */ /* 0x000fe400078e000c */
[----:B------:R-:W-:Y:S01]  /*03f0*/  @!P1 IMAD.MOV.U32 R16, RZ, RZ, R6 ;  /* 0x000000ffff109224 */ /* 0x000fe200078e0006 */
[----:B------:R-:W-:-:S04]  /*0400*/  @!P1 SEL R7, R21, R18, P4 ;  /* 0x0000001215079207 */ /* 0x000fc80002000000 */
[----:B------:R-:W-:Y:S01]  /*0410*/  @!P1 SEL R6, R16, R19, P3 ;  /* 0x0000001310069207 */ /* 0x000fe20001800000 */
[----:B--2---:R-:W-:Y:S02]  /*0420*/  @!P2 IMAD.MOV.U32 R19, RZ, RZ, R9 ;  /* 0x000000ffff13a224 */ /* 0x004fe400078e0009 */
[----:B------:R-:W-:-:S03]  /*0430*/  @!P2 IMAD.MOV.U32 R16, RZ, RZ, R7 ;  /* 0x000000ffff10a224 */ /* 0x000fc600078e0007 */
[----:B------:R-:W-:Y:S01]  /*0440*/  @!P2 DSETP.MAX.AND P3, P4, R6, R8, PT ;  /* 0x000000080600a22a */ /* 0x000fe20003c6f000 */
[----:B------:R-:W-:-:S05]  /*0450*/  @!P2 LOP3.LUT R21, R19, 0x80000, RZ, 0xfc, !PT ;  /* 0x000800001315a812 */ /* 0x000fca00078efcff */
[----:B------:R-:W-:Y:S01]  /*0460*/  @!P2 FSEL R18, R16, R19, P3 ;  /* 0x000000131012a208 */ /* 0x000fe20001800000 */
[----:B------:R-:W-:Y:S01]  /*0470*/  @!P2 IMAD.MOV.U32 R19, RZ, RZ, R8 ;  /* 0x000000ffff13a224 */ /* 0x000fe200078e0008 */
[----:B------:R-:W-:Y:S02]  /*0480*/  @!P2 MOV R16, R6 ;  /* 0x000000060010a202 */ /* 0x000fe40000000f00 */
[----:B------:R-:W-:Y:S02]  /*0490*/  @!P2 SEL R7, R21, R18, P4 ;  /* 0x000000121507a207 */ /* 0x000fe40002000000 */
[----:B------:R-:W-:Y:S02]  /*04a0*/  @!P2 SEL R6, R16, R19, P3 ;  /* 0x000000131006a207 */ /* 0x000fe40001800000 */
[----:B------:R-:W-:Y:S01]  /*04b0*/  LOP3.LUT P4, R16, R14, 0x1f, RZ, 0xc0, !PT ;  /* 0x0000001f0e107812 */ /* 0x000fe2000788c0ff */
[----:B------:R-:W-:Y:S03]  /*04c0*/  SHFL.DOWN PT, R19, R7, 0x10, 0x1f ;  /* 0x0a001f0007137f89 */ /* 0x000fe600000e0000 */
[----:B------:R-:W-:Y:S01]  /*04d0*/  LEA R16, R16, UR4, 0x3 ;  /* 0x0000000410107c11 */ /* 0x000fe2000f8e18ff */
        /* <DEDUP_REMOVED lines=19> */
[----:B------:R-:W-:Y:S01]  /*0610*/  ISETP.GE.U32.AND P3, PT, R14, UR5, PT ;  /* 0x000000050e007c0c */ /* 0x000fe2000bf66070 */
[----:B------:R-:W-:Y:S04]  /*0620*/  SHFL.DOWN PT, R7, R21, 0x1, 0x1f ;  /* 0x08201f0015077f89 */ /* 0x000fe800000e0000 */
        /* <DEDUP_REMOVED lines=37> */
.L_x_8346:
[----:B-12---:R-:W-:-:S06]  /*0880*/  DSETP.GEU.AND P6, PT, R18, R6, PT ;  /* 0x000000061200722a */ /* 0x006fcc0003fce000 */
[----:B------:R-:W-:Y:S02]  /*0890*/  FSEL R6, R6, R18, !P6 ;  /* 0x0000001206067208 */ /* 0x000fe40007000000 */
[----:B------:R-:W-:Y:S02]  /*08a0*/  FSEL R7, R7, R19, !P6 ;  /* 0x0000001307077208 */ /* 0x000fe40007000000 */
[----:B------:R-:W-:-:S13]  /*08b0*/  ISETP.NE.AND P6, PT, R14, RZ, PT ;  /* 0x000000ff0e00720c */ /* 0x000fda0003fc5270 */
[----:B------:R2:W-:Y:S01]  /*08c0*/  @!P6 STS.64 [UR4], R6 ;  /* 0x00000006ff00e988 */ /* 0x0005e20008000a04 */
[----:B------:R-:W-:-:S13]  /*08d0*/  @!P6 PLOP3.LUT P4, PT, PT, PT, PT, 0x80, 0x8 ;  /* 0x000000000008e81c */ /* 0x000fda0003f8f070 */
.L_x_8303:
        /* <DEDUP_REMOVED lines=65> */
.L_x_8308:
[----:B------:R-:W-:Y:S05]  /*0cf0*/  BSYNC.RECONVERGENT B1 ;  /* 0x0000000000017941 */ /* 0x000fea0003800200 */
.L_x_8307:
[----:B------:R-:W-:-:S11]  /*0d00*/  DADD R18, RZ, R22 ;  /* 0x00000000ff127229 */ /* 0x000fd60000000016 */
.L_x_8306:
[----:B------:R-:W-:Y:S05]  /*0d10*/  BSYNC.RECONVERGENT B0 ;  /* 0x0000000000007941 */ /* 0x000fea0003800200 */
.L_x_8305:
        /* <DEDUP_REMOVED lines=61> */
.L_x_8312:
[----:B------:R-:W-:Y:S05]  /*10f0*/  BSYNC.RECONVERGENT B1 ;  /* 0x0000000000017941 */ /* 0x000fea0003800200 */
.L_x_8311:
[----:B------:R-:W-:-:S11]  /*1100*/  DADD R18, R18, R24 ;  /* 0x0000000012127229 */ /* 0x000fd60000000018 */
.L_x_8310:
[----:B------:R-:W-:Y:S05]  /*1110*/  BSYNC.RECONVERGENT B0 ;  /* 0x0000000000007941 */ /* 0x000fea0003800200 */
.L_x_8309:
        /* <DEDUP_REMOVED lines=61> */
.L_x_8316:
[----:B------:R-:W-:Y:S05]  /*14f0*/  BSYNC.RECONVERGENT B1 ;  /* 0x0000000000017941 */ /* 0x000fea0003800200 */
.L_x_8315:
[----:B------:R-:W-:-:S11]  /*1500*/  DADD R18, R18, R24 ;  /* 0x0000000012127229 */ /* 0x000fd60000000018 */
.L_x_8314:
[----:B------:R-:W-:Y:S05]  /*1510*/  BSYNC.RECONVERGENT B0 ;  /* 0x0000000000007941 */ /* 0x000fea0003800200 */
.L_x_8313:
[----:B------:R-:W-:Y:S01]  /*1520*/  SHFL.DOWN PT, R21, R19, 0x10, 0x1f ;  /* 0x0a001f0013157f89 */ /* 0x000fe200000e0000 */
[----:B------:R-:W-:Y:S01]  /*1530*/  LOP3.LUT R16, R14, 0x1f, RZ, 0xc0, !PT ;  /* 0x0000001f0e107812 */ /* 0x000fe200078ec0ff */
[----:B------:R-:W-:Y:S02]  /*1540*/  BSSY B0, `(.L_x_8317) ;  /* 0x000002c000007945 */ /* 0x000fe40003800000 */
[----:B------:R-:W1:Y:S01]  /*1550*/  SHFL.DOWN PT, R20, R18, 0x10, 0x1f ;  /* 0x0a001f0012147f89 */ /* 0x000e6200000e0000 */
[----:B------:R-:W-:Y:S01]  /*1560*/  BAR.SYNC.DEFER_BLOCKING 0x0 ;  /* 0x0000000000007b1d */ /* 0x000fe20000010000 */
[----:B------:R-:W-:Y:S01]  /*1570*/  ISETP.NE.AND P1, PT, R16, RZ, PT ;  /* 0x000000ff1000720c */ /* 0x000fe20003f25270 */
[----:B------:R-:W-:-:S05]  /*1580*/  @!P3 IMAD.SHL.U32 R16, R14, 0x8, RZ ;  /* 0x000000080e10b824 */ /* 0x000fca00078e00ff */
[----:B------:R-:W-:Y:S01]  /*1590*/  @!P3 LOP3.LUT R16, R16, 0xf8, RZ, 0xc0, !PT ;  /* 0x000000f81010b812 */ /* 0x000fe200078ec0ff */
[----:B-1----:R-:W-:-:S07]  /*15a0*/  DADD R20, R20, R18 ;  /* 0x0000000014147229 */ /* 0x002fce0000000012 */
        /* <DEDUP_REMOVED lines=34> */
.L_x_8357:
[----:B-1--4-:R-:W-:Y:S01]  /*17d0*/  IMAD.MOV.U32 R20, RZ, RZ, R22 ;  /* 0x000000ffff147224 */ /* 0x012fe200078e0016 */
[----:B---3--:R-:W-:-:S06]  /*17e0*/  MOV R21, R24 ;  /* 0x0000001800157202 */ /* 0x008fcc0000000f00 */
[----:B--2---:R-:W-:-:S11]  /*17f0*/  DADD R18, R18, R20 ;  /* 0x0000000012127229 */ /* 0x004fd60000000014 */
.L_x_8318:
[----:B------:R-:W-:Y:S05]  /*1800*/  BSYNC B0 ;  /* 0x0000000000007941 */ /* 0x000fea0003800000 */
.L_x_8317:
[----:B--2---:R2:W-:Y:S01]  /*1810*/  @P4 STS.64 [UR4], R18 ;  /* 0x00000012ff004988 */ /* 0x0045e20008000a04 */
[----:B------:R-:W-:Y:S05]  /*1820*/  WARPSYNC.ALL ;  /* 0x0000000000007948 */ /* 0x000fea0003800000 */
        /* <DEDUP_REMOVED lines=70> */
.L_x_8323:
[----:B------:R-:W-:Y:S05]  /*1c90*/  BSYNC.RECONVERGENT B1 ;  /* 0x0000000000017941 */ /* 0x000fea0003800200 */
.L_x_8322:
        /* <DEDUP_REMOVED lines=15> */
[----:B--2---:R-:W-:Y:S05]  /*1d90*/  CALL.REL.NOINC `($__internal_46_$__cuda_sm20_div_rn_f64_full) ;  /* 0x0000001400687944 */ /* 0x004fea0003c00000 */
[----:B------:R-:W-:Y:S02]  /*1da0*/  IMAD.MOV.U32 R2, RZ, RZ, R26 ;  /* 0x000000ffff027224 */ /* 0x000fe400078e001a */
[----:B------:R-:W-:-:S07]  /*1db0*/  IMAD.MOV.U32 R3, RZ, RZ, R27 ;  /* 0x000000ffff037224 */ /* 0x000fce00078e001b */
.L_x_8325:
[----:B------:R-:W-:Y:S05]  /*1dc0*/  BSYNC.RECONVERGENT B1 ;  /* 0x0000000000017941 */ /* 0x000fea0003800200 */
.L_x_8324:
        /* <DEDUP_REMOVED lines=11> */
.L_x_8321:
[----:B------:R-:W-:Y:S05]  /*1e80*/  BSYNC.RECONVERGENT B0 ;  /* 0x0000000000007941 */ /* 0x000fea0003800200 */
.L_x_8320:
[----:B------:R-:W-:Y:S01]  /*1e90*/  ISETP.GE.U32.AND P0, PT, R10, R17, PT ;  /* 0x000000110a00720c */ /* 0x000fe20003f06070 */
[----:B------:R-:W-:Y:S03]  /*1ea0*/  BSSY.RECONVERGENT B0, `(.L_x_8326) ;  /* 0x0000064000007945 */ /* 0x000fe60003800200 */
[----:B------:R-:W-:-:S13]  /*1eb0*/  ISETP.GE.AND.EX P0, PT, RZ, R0, PT, P0 ;  /* 0x00000000ff00720c */ /* 0x000fda0003f06300 */
[----:B------:R-:W-:Y:S05]  /*1ec0*/  @P0 BRA `(.L_x_8327) ;  /* 0x0000000400840947 */ /* 0x000fea0003800000 */
[----:B0-----:R-:W-:Y:S01]  /*1ed0*/  DADD R12, R12, -R6 ;  /* 0x000000000c0c7229 */ /* 0x001fe20000000806 */
[----:B----4-:R-:W-:Y:S01]  /*1ee0*/  IMAD.MOV.U32 R2, RZ, RZ, 0x652b82fe ;  /* 0x652b82feff027424 */ /* 0x010fe200078e00ff */
[----:B------:R-:W-:Y:S01]  /*1ef0*/  MOV R3, 0x3ff71547 ;  /* 0x3ff7154700037802 */ /* 0x000fe20000000f00 */
        /* <DEDUP_REMOVED lines=63> */
.L_x_8329:
[----:B------:R-:W-:Y:S05]  /*22f0*/  BSYNC.RECONVERGENT B1 ;  /* 0x0000000000017941 */ /* 0x000fea0003800200 */
.L_x_8328:
        /* <DEDUP_REMOVED lines=15> */
[----:B--2---:R-:W-:Y:S05]  /*23f0*/  CALL.REL.NOINC `($__internal_46_$__cuda_sm20_div_rn_f64_full) ;  /* 0x0000000c00d07944 */ /* 0x004fea0003c00000 */
[----:B------:R-:W-:Y:S01]  /*2400*/  IMAD.MOV.U32 R2, RZ, RZ, R26 ;  /* 0x000000ffff027224 */ /* 0x000fe200078e001a */
[----:B------:R-:W-:-:S07]  /*2410*/  MOV R3, R27 ;  /* 0x0000001b00037202 */ /* 0x000fce0000000f00 */
.L_x_8331:
[----:B------:R-:W-:Y:S05]  /*2420*/  BSYNC.RECONVERGENT B1 ;  /* 0x0000000000017941 */ /* 0x000fea0003800200 */
.L_x_8330:
        /* <DEDUP_REMOVED lines=11> */
.L_x_8327:
[----:B------:R-:W-:Y:S05]  /*24e0*/  BSYNC.RECONVERGENT B0 ;  /* 0x0000000000007941 */ /* 0x000fea0003800200 */
.L_x_8326:
        /* <DEDUP_REMOVED lines=69> */
.L_x_8333:
[----:B------:R-:W-:Y:S05]  /*2940*/  BSYNC.RECONVERGENT B0 ;  /* 0x0000000000007941 */ /* 0x000fea0003800200 */
.L_x_8332:
        /* <DEDUP_REMOVED lines=15> */
[----:B--2---:R-:W-:Y:S05]  /*2a40*/  CALL.REL.NOINC `($__internal_46_$__cuda_sm20_div_rn_f64_full) ;  /* 0x00000008003c7944 */ /* 0x004fea0003c00000 */
[----:B------:R-:W-:Y:S02]  /*2a50*/  IMAD.MOV.U32 R2, RZ, RZ, R26 ;  /* 0x000000ffff027224 */ /* 0x000fe400078e001a */
[----:B------:R-:W-:-:S07]  /*2a60*/  IMAD.MOV.U32 R3, RZ, RZ, R27 ;  /* 0x000000ffff037224 */ /* 0x000fce00078e001b */
.L_x_8335:
[----:B------:R-:W-:Y:S05]  /*2a70*/  BSYNC.RECONVERGENT B0 ;  /* 0x0000000000007941 */ /* 0x000fea0003800200 */
.L_x_8334:
        /* <DEDUP_REMOVED lines=9> */
.L_x_8304:
[----:B-1----:R-:W-:Y:S01]  /*2b10*/  MOV R23, R7 ;  /* 0x0000000700177202 */ /* 0x002fe20000000f00 */
[----:B------:R-:W-:Y:S02]  /*2b20*/  IMAD.MOV.U32 R20, RZ, RZ, 0x10 ;  /* 0x00000010ff147424 */ /* 0x000fe400078e00ff */
[----:B0-----:R-:W-:Y:S02]  /*2b30*/  IMAD.MOV.U32 R21, RZ, RZ, 0x1f ;  /* 0x0000001fff157424 */ /* 0x001fe400078e00ff */
[----:B------:R-:W-:-:S07]  /*2b40*/  IMAD.MOV.U32 R16, RZ, RZ, -0x1 ;  /* 0xffffffffff107424 */ /* 0x000fce00078e00ff */
[----:B------:R-:W-:Y:S05]  /*2b50*/  WARPSYNC.COLLECTIVE R16, `(.L_x_8336) ;  /* 0x0000000010087348 */ /* 0x000fea0003c00000 */
[----:B------:R0:W1:Y:S02]  /*2b60*/  SHFL.DOWN P6, R22, R23, R20, R21 ;  /* 0x0800001417167389 */ /* 0x00006400000c0015 */
[----:B01----:R-:W-:Y:S05]  /*2b70*/  ENDCOLLECTIVE ;  /* 0x000000000000791b */ /* 0x003fea0003800000 */
.L_x_8336:
[----:B------:R-:W-:Y:S02]  /*2b80*/  IMAD.MOV.U32 R23, RZ, RZ, R6 ;  /* 0x000000ffff177224 */ /* 0x000fe400078e0006 */
[----:B------:R-:W-:-:S07]  /*2b90*/  IMAD.MOV.U32 R19, RZ, RZ, R22 ;  /* 0x000000ffff137224 */ /* 0x000fce00078e0016 */
[----:B------:R-:W-:Y:S05]  /*2ba0*/  WARPSYNC.COLLECTIVE R16, `(.L_x_8337) ;  /* 0x0000000010087348 */ /* 0x000fea0003c00000 */
[----:B------:R0:W1:Y:S02]  /*2bb0*/  SHFL.DOWN P6, R22, R23, R20, R21 ;  /* 0x0800001417167389 */ /* 0x00006400000c0015 */
[----:B01----:R-:W-:Y:S05]  /*2bc0*/  ENDCOLLECTIVE ;  /* 0x000000000000791b */ /* 0x003fea0003800000 */
.L_x_8337:
        /* <DEDUP_REMOVED lines=9> */
.L_x_8338:
[----:B------:R-:W-:Y:S02]  /*2c60*/  IMAD.MOV.U32 R23, RZ, RZ, R18 ;  /* 0x000000ffff177224 */ /* 0x000fe400078e0012 */
[----:B------:R-:W-:-:S07]  /*2c70*/  IMAD.MOV.U32 R7, RZ, RZ, R22 ;  /* 0x000000ffff077224 */ /* 0x000fce00078e0016 */
[----:B------:R-:W-:Y:S05]  /*2c80*/  WARPSYNC.COLLECTIVE R16, `(.L_x_8339) ;  /* 0x0000000010087348 */ /* 0x000fea0003c00000 */
[----:B------:R0:W1:Y:S02]  /*2c90*/  SHFL.DOWN P6, R22, R23, R20, R21 ;  /* 0x0800001417167389 */ /* 0x00006400000c0015 */
[----:B01----:R-:W-:Y:S05]  /*2ca0*/  ENDCOLLECTIVE ;  /* 0x000000000000791b */ /* 0x003fea0003800000 */
.L_x_8339:
        /* <DEDUP_REMOVED lines=9> */
.L_x_8340:
[----:B------:R-:W-:Y:S02]  /*2d40*/  IMAD.MOV.U32 R23, RZ, RZ, R18 ;  /* 0x000000ffff177224 */ /* 0x000fe400078e0012 */
[----:B------:R-:W-:-:S07]  /*2d50*/  IMAD.MOV.U32 R7, RZ, RZ, R22 ;  /* 0x000000ffff077224 */ /* 0x000fce00078e0016 */
[----:B------:R-:W-:Y:S05]  /*2d60*/  WARPSYNC.COLLECTIVE R16, `(.L_x_8341) ;  /* 0x0000000010087348 */ /* 0x000fea0003c00000 */
[----:B------:R0:W1:Y:S02]  /*2d70*/  SHFL.DOWN P6, R22, R23, R20, R21 ;  /* 0x0800001417167389 */ /* 0x00006400000c0015 */
[----:B01----:R-:W-:Y:S05]  /*2d80*/  ENDCOLLECTIVE ;  /* 0x000000000000791b */ /* 0x003fea0003800000 */
.L_x_8341:
        /* <DEDUP_REMOVED lines=9> */
.L_x_8342:
[----:B------:R-:W-:Y:S02]  /*2e20*/  IMAD.MOV.U32 R23, RZ, RZ, R18 ;  /* 0x000000ffff177224 */ /* 0x000fe400078e0012 */
[----:B------:R-:W-:-:S07]  /*2e30*/  IMAD.MOV.U32 R7, RZ, RZ, R22 ;  /* 0x000000ffff077224 */ /* 0x000fce00078e0016 */
[----:B------:R-:W-:Y:S05]  /*2e40*/  WARPSYNC.COLLECTIVE R16, `(.L_x_8343) ;  /* 0x0000000010087348 */ /* 0x000fea0003c00000 */
[----:B------:R0:W1:Y:S02]  /*2e50*/  SHFL.DOWN P6, R22, R23, R20, R21 ;  /* 0x0800001417167389 */ /* 0x00006400000c0015 */
[----:B01----:R-:W-:Y:S05]  /*2e60*/  ENDCOLLECTIVE ;  /* 0x000000000000791b */ /* 0x003fea0003800000 */
.L_x_8343:
        /* <DEDUP_REMOVED lines=9> */
.L_x_8344:
[----:B------:R-:W-:Y:S01]  /*2f00*/  IMAD.MOV.U32 R23, RZ, RZ, R18 ;  /* 0x000000ffff177224 */ /* 0x000fe200078e0012 */
[----:B------:R-:W-:-:S07]  /*2f10*/  MOV R7, R22 ;  /* 0x0000001600077202 */ /* 0x000fce0000000f00 */
[----:B------:R-:W-:Y:S05]  /*2f20*/  WARPSYNC.COLLECTIVE R16, `(.L_x_8345) ;  /* 0x0000000010087348 */ /* 0x000fea0003c00000 */
[----:B------:R0:W1:Y:S02]  /*2f30*/  SHFL.DOWN P6, R22, R23, R20, R21 ;  /* 0x0800001417167389 */ /* 0x00006400000c0015 */
[----:B01----:R-:W-:Y:S05]  /*2f40*/  ENDCOLLECTIVE ;  /* 0x000000000000791b */ /* 0x003fea0003800000 */
.L_x_8345:
[----:B------:R-:W-:Y:S01]  /*2f50*/  IMAD.MOV.U32 R6, RZ, RZ, R22 ;  /* 0x000000ffff067224 */ /* 0x000fe200078e0016 */
[----:B------:R-:W-:Y:S06]  /*2f60*/  BRA `(.L_x_8346) ;  /* 0xffffffd800447947 */ /* 0x000fec000383ffff */
.L_x_8319:
[----:B-12---:R-:W-:Y:S02]  /*2f70*/  IMAD.MOV.U32 R23, RZ, RZ, R19 ;  /* 0x000000ffff177224 */ /* 0x006fe400078e0013 */
[----:B------:R-:W-:Y:S02]  /*2f80*/  IMAD.MOV.U32 R20, RZ, RZ, 0x10 ;  /* 0x00000010ff147424 */ /* 0x000fe400078e00ff */
[----:B------:R-:W-:Y:S02]  /*2f90*/  IMAD.MOV.U32 R21, RZ, RZ, 0x1f ;  /* 0x0000001fff157424 */ /* 0x000fe400078e00ff */
[----:B------:R-:W-:-:S07]  /*2fa0*/  IMAD.MOV.U32 R16, RZ, RZ, -0x1 ;  /* 0xffffffffff107424 */ /* 0x000fce00078e00ff */
[----:B0-----:R-:W-:Y:S05]  /*2fb0*/  WARPSYNC.COLLECTIVE R16, `(.L_x_8347) ;  /* 0x0000000010087348 */ /* 0x001fea0003c00000 */
[----:B------:R1:W2:Y:S02]  /*2fc0*/  SHFL.DOWN P6, R22, R23, R20, R21 ;  /* 0x0800001417167389 */ /* 0x0002a400000c0015 */
[----:B012---:R-:W-:Y:S05]  /*2fd0*/  ENDCOLLECTIVE ;  /* 0x000000000000791b */ /* 0x007fea0003800000 */
.L_x_8347:
[----:B------:R-:W-:Y:S01]  /*2fe0*/  MOV R23, R18 ;  /* 0x0000001200177202 */ /* 0x000fe20000000f00 */
[----:B------:R-:W-:-:S07]  /*2ff0*/  IMAD.MOV.U32 R25, RZ, RZ, R22 ;  /* 0x000000ffff197224 */ /* 0x000fce00078e0016 */
[----:B------:R-:W-:Y:S05]  /*3000*/  WARPSYNC.COLLECTIVE R16, `(.L_x_8348) ;  /* 0x0000000010087348 */ /* 0x000fea0003c00000 */
[----:B------:R0:W1:Y:S02]  /*3010*/  SHFL.DOWN P6, R22, R23, R20, R21 ;  /* 0x0800001417167389 */ /* 0x00006400000c0015 */
[----:B01----:R-:W-:Y:S05]  /*3020*/  ENDCOLLECTIVE ;  /* 0x000000000000791b */ /* 0x003fea0003800000 */
.L_x_8348:
[----:B------:R-:W-:Y:S02]  /*3030*/  IMAD.MOV.U32 R20, RZ, RZ, 0x8 ;  /* 0x00000008ff147424 */ /* 0x000fe400078e00ff */
[----:B------:R-:W-:-:S06]  /*3040*/  IMAD.MOV.U32 R24, RZ, RZ, R22 ;  /* 0x000000ffff187224 */ /* 0x000fcc00078e0016 */
[----:B------:R-:W-:-:S10]  /*3050*/  DADD R24, R18, R24 ;  /* 0x0000000012187229 */ /* 0x000fd40000000018 */
[----:B------:R-:W-:-:S07]  /*3060*/  IMAD.MOV.U32 R23, RZ, RZ, R25 ;  /* 0x000000ffff177224 */ /* 0x000fce00078e0019 */
[----:B------:R-:W-:Y:S05]  /*3070*/  WARPSYNC.COLLECTIVE R16, `(.L_x_8349) ;  /* 0x0000000010087348 */ /* 0x000fea0003c00000 */
[----:B------:R0:W1:Y:S02]  /*3080*/  SHFL.DOWN P6, R22, R23, R20, R21 ;  /* 0x0800001417167389 */ /* 0x00006400000c0015 */
[----:B01----:R-:W-:Y:S05]  /*3090*/  ENDCOLLECTIVE ;  /* 0x000000000000791b */ /* 0x003fea0003800000 */
.L_x_8349:
[----:B------:R-:W-:Y:S02]  /*30a0*/  IMAD.MOV.U32 R23, RZ, RZ, R24 ;  /* 0x000000ffff177224 */ /* 0x000fe400078e0018 */
[----:B------:R-:W-:-:S07]  /*30b0*/  IMAD.MOV.U32 R27, RZ, RZ, R22 ;  /* 0x000000ffff1b7224 */ /* 0x000fce00078e0016 */
[----:B------:R-:W-:Y:S05]  /*30c0*/  WARPSYNC.COLLECTIVE R16, `(.L_x_8350) ;  /* 0x0000000010087348 */ /* 0x000fea0003c00000 */
[----:B------:R0:W1:Y:S02]  /*30d0*/  SHFL.DOWN P6, R22, R23, R20, R21 ;  /* 0x0800001417167389 */ /* 0x00006400000c0015 */
[----:B01----:R-:W-:Y:S05]  /*30e0*/  ENDCOLLECTIVE ;  /* 0x000000000000791b */ /* 0x003fea0003800000 */
.L_x_8350:
[----:B------:R-:W-:Y:S01]  /*30f0*/  MOV R20, 0x4 ;  /* 0x0000000400147802 */ /* 0x000fe20000000f00 */
[----:B------:R-:W-:-:S06]  /*3100*/  IMAD.MOV.U32 R26, RZ, RZ, R22 ;  /* 0x000000ffff1a7224 */ /* 0x000fcc00078e0016 */
[----:B------:R-:W-:-:S10]  /*3110*/  DADD R26, R24, R26 ;  /* 0x00000000181a7229 */ /* 0x000fd4000000001a */
[----:B------:R-:W-:-:S07]  /*3120*/  IMAD.MOV.U32 R23, RZ, RZ, R27 ;  /* 0x000000ffff177224 */ /* 0x000fce00078e001b */
[----:B------:R-:W-:Y:S05]  /*3130*/  WARPSYNC.COLLECTIVE R16, `(.L_x_8351) ;  /* 0x0000000010087348 */ /* 0x000fea0003c00000 */
[----:B------:R0:W1:Y:S02]  /*3140*/  SHFL.DOWN P6, R22, R23, R20, R21 ;  /* 0x0800001417167389 */ /* 0x00006400000c0015 */
[----:B01----:R-:W-:Y:S05]  /*3150*/  ENDCOLLECTIVE ;  /* 0x000000000000791b */ /* 0x003fea0003800000 */
.L_x_8351:
[----:B------:R-:W-:Y:S02]  /*3160*/  IMAD.MOV.U32 R23, RZ, RZ, R26 ;  /* 0x000000ffff177224 */ /* 0x000fe400078e001a */
[----:B------:R-:W-:-:S07]  /*3170*/  IMAD.MOV.U32 R29, RZ, RZ, R22 ;  /* 0x000000ffff1d7224 */ /* 0x000fce00078e0016 */
[----:B------:R-:W-:Y:S05]  /*3180*/  WARPSYNC.COLLECTIVE R16, `(.L_x_8352) ;  /* 0x0000000010087348 */ /* 0x000fea0003c00000 */
[----:B------:R0:W1:Y:S02]  /*3190*/  SHFL.DOWN P6, R22, R23, R20, R21 ;  /* 0x0800001417167389 */ /* 0x00006400000c0015 */
[----:B01----:R-:W-:Y:S05]  /*31a0*/  ENDCOLLECTIVE ;  /* 0x000000000000791b */ /* 0x003fea0003800000 */
.L_x_8352:
[----:B------:R-:W-:Y:S02]  /*31b0*/  IMAD.MOV.U32 R20, RZ, RZ, 0x2 ;  /* 0x00000002ff147424 */ /* 0x000fe400078e00ff */
[----:B------:R-:W-:-:S06]  /*31c0*/  IMAD.MOV.U32 R28, RZ, RZ, R22 ;  /* 0x000000ffff1c7224 */ /* 0x000fcc00078e0016 */
[----:B------:R-:W-:-:S10]  /*31d0*/  DADD R28, R26, R28 ;  /* 0x000000001a1c7229 */ /* 0x000fd4000000001c */
[----:B------:R-:W-:-:S07]  /*31e0*/  IMAD.MOV.U32 R23, RZ, RZ, R29 ;  /* 0x000000ffff177224 */ /* 0x000fce00078e001d */
[----:B------:R-:W-:Y:S05]  /*31f0*/  WARPSYNC.COLLECTIVE R16, `(.L_x_8353) ;  /* 0x0000000010087348 */ /* 0x000fea0003c00000 */
[----:B------:R0:W1:Y:S02]  /*3200*/  SHFL.DOWN P6, R22, R23, R20, R21 ;  /* 0x0800001417167389 */ /* 0x00006400000c0015 */
[----:B01----:R-:W-:Y:S05]  /*3210*/  ENDCOLLECTIVE ;  /* 0x000000000000791b */ /* 0x003fea0003800000 */
.L_x_8353:
[----:B------:R-:W-:Y:S02]  /*3220*/  IMAD.MOV.U32 R23, RZ, RZ, R28 ;  /* 0x000000ffff177224 */ /* 0x000fe400078e001c */
[----:B------:R-:W-:-:S07]  /*3230*/  IMAD.MOV.U32 R19, RZ, RZ, R22 ;  /* 0x000000ffff137224 */ /* 0x000fce00078e0016 */
[----:B------:R-:W-:Y:S05]  /*3240*/  WARPSYNC.COLLECTIVE R16, `(.L_x_8354) ;  /* 0x0000000010087348 */ /* 0x000fea0003c00000 */
[----:B------:R0:W1:Y:S02]  /*3250*/  SHFL.DOWN P6, R22, R23, R20, R21 ;  /* 0x0800001417167389 */ /* 0x00006400000c0015 */
[----:B01----:R-:W-:Y:S05]  /*3260*/  ENDCOLLECTIVE ;  /* 0x000000000000791b */ /* 0x003fea0003800000 */
.L_x_8354:
[----:B------:R-:W-:Y:S01]  /*3270*/  IMAD.MOV.U32 R20, RZ, RZ, 0x1 ;  /* 0x00000001ff147424 */ /* 0x000fe200078e00ff */
[----:B------:R-:W-:-:S06]  /*3280*/  MOV R18, R22 ;  /* 0x0000001600127202 */ /* 0x000fcc0000000f00 */
[----:B------:R-:W-:-:S10]  /*3290*/  DADD R18, R28, R18 ;  /* 0x000000001c127229 */ /* 0x000fd40000000012 */
[----:B------:R-:W-:-:S07]  /*32a0*/  IMAD.MOV.U32 R23, RZ, RZ, R19 ;  /* 0x000000ffff177224 */ /* 0x000fce00078e0013 */
[----:B------:R-:W-:Y:S05]  /*32b0*/  WARPSYNC.COLLECTIVE R16, `(.L_x_8355) ;  /* 0x0000000010087348 */ /* 0x000fea0003c00000 */
[----:B------:R0:W1:Y:S02]  /*32c0*/  SHFL.DOWN P6, R22, R23, R20, R21 ;  /* 0x0800001417167389 */ /* 0x00006400000c0015 */
[----:B01----:R-:W-:Y:S05]  /*32d0*/  ENDCOLLECTIVE ;  /* 0x000000000000791b */ /* 0x003fea0003800000 */
.L_x_8355:
[----:B------:R-:W-:Y:S02]  /*32e0*/  IMAD.MOV.U32 R23, RZ, RZ, R18 ;  /* 0x000000ffff177224 */ /* 0x000fe400078e0012 */
[----:B------:R-:W-:-:S07]  /*32f0*/  IMAD.MOV.U32 R24, RZ, RZ, R22 ;  /* 0x000000ffff187224 */ /* 0x000fce00078e0016 */
[----:B------:R-:W-:Y:S05]  /*3300*/  WARPSYNC.COLLECTIVE R16, `(.L_x_8356) ;  /* 0x0000000010087348 */ /* 0x000fea0003c00000 */
[----:B------:R0:W1:Y:S02]  /*3310*/  SHFL.DOWN P6, R22, R23, R20, R21 ;  /* 0x0800001417167389 */ /* 0x00006400000c0015 */
[----:B01----:R-:W-:Y:S05]  /*3320*/  ENDCOLLECTIVE ;  /* 0x000000000000791b */ /* 0x003fea0003800000 */
.L_x_8356:
[----:B------:R-:W-:Y:S05]  /*3330*/  BRA `(.L_x_8357) ;  /* 0xffffffe400247947 */ /* 0x000fea000383ffff */
        .weak           $__internal_46_$__cuda_sm20_div_rn_f64_full
        .type           $__internal_46_$__cuda_sm20_div_rn_f64_full,@function
        .size           $__internal_46_$__cuda_sm20_div_rn_f64_full,(.L_x_11618 - $__internal_46_$__cuda_sm20_div_rn_f64_full)
$__internal_46_$__cuda_sm20_div_rn_f64_full:
        /* <DEDUP_REMOVED lines=8> */
[----:B------:R-:W-:Y:S01]  /*33c0*/  LOP3.LUT R21, R20, 0x3ff00000, RZ, 0xfc, !PT ;  /* 0x3ff0000014157812 */ /* 0x000fe200078efcff */
[----:B------:R-:W-:Y:S01]  /*33d0*/  IMAD.MOV.U32 R20, RZ, RZ, R16 ;  /* 0x000000ffff147224 */ /* 0x000fe200078e0010 */
[----:B------:R-:W-:Y:S01]  /*33e0*/  LOP3.LUT R29, R17, 0x7ff00000, RZ, 0xc0, !PT ;  /* 0x7ff00000111d7812 */ /* 0x000fe200078ec0ff */
[----:B------:R-:W-:-:S02]  /*33f0*/  IMAD.MOV.U32 R28, RZ, RZ, R26 ;  /* 0x000000ffff1c7224 */ /* 0x000fc400078e001a */
[----:B------:R-:W-:Y:S02]  /*3400*/  @!P2 LOP3.LUT R3, R17, 0x7ff00000, RZ, 0xc0, !PT ;  /* 0x7ff000001103a812 */ /* 0x000fe400078ec0ff */
[----:B------:R-:W-:Y:S01]  /*3410*/  @!P0 DMUL R20, R16, 8.98846567431157953865e+307 ;  /* 0x7fe0000010148828 */ /* 0x000fe20000000000 */
[C---:B------:R-:W-:Y:S02]  /*3420*/  ISETP.GE.U32.AND P1, PT, R26.reuse, R29, PT ;  /* 0x0000001d1a00720c */ /* 0x040fe40003f26070 */
[----:B------:R-:W-:Y:S02]  /*3430*/  @!P2 ISETP.GE.U32.AND P3, PT, R26, R3, PT ;  /* 0x000000031a00a20c */ /* 0x000fe40003f66070 */
[C---:B------:R-:W-:Y:S01]  /*3440*/  SEL R3, R27.reuse, 0x63400000, !P1 ;  /* 0x634000001b037807 */ /* 0x040fe20004800000 */
[----:B------:R-:W0:Y:S01]  /*3450*/  MUFU.RCP64H R25, R21 ;  /* 0x0000001500197308 */ /* 0x000e220000001800 */
[----:B------:R-:W-:Y:S02]  /*3460*/  @!P2 SEL R31, R27, 0x63400000, !P3 ;  /* 0x634000001b1fa807 */ /* 0x000fe40005800000 */
[----:B------:R-:W-:-:S02]  /*3470*/  LOP3.LUT R3, R3, 0x800fffff, R23, 0xf8, !PT ;  /* 0x800fffff03037812 */ /* 0x000fc400078ef817 */
[----:B------:R-:W-:Y:S02]  /*3480*/  @!P2 LOP3.LUT R31, R31, 0x80000000, R23, 0xf8, !PT ;  /* 0x800000001f1fa812 */ /* 0x000fe400078ef817 */
[----:B------:R-:W-:Y:S02]  /*3490*/  @!P2 MOV R30, RZ ;  /* 0x000000ff001ea202 */ /* 0x000fe40000000f00 */
[----:B------:R-:W-:Y:S02]  /*34a0*/  @!P2 LOP3.LUT R31, R31, 0x100000, RZ, 0xfc, !PT ;  /* 0x001000001f1fa812 */ /* 0x000fe400078efcff */
[----:B------:R-:W-:-:S04]  /*34b0*/  @!P0 LOP3.LUT R29, R21, 0x7ff00000, RZ, 0xc0, !PT ;  /* 0x7ff00000151d8812 */ /* 0x000fc800078ec0ff */
[----:B------:R-:W-:Y:S02]  /*34c0*/  @!P2 DFMA R2, R2, 2, -R30 ;  /* 0x400000000202a82b */ /* 0x000fe4000000081e */
[----:B0-----:R-:W-:-:S08]  /*34d0*/  DFMA R30, R24, -R20, 1 ;  /* 0x3ff00000181e742b */ /* 0x001fd00000000814 */
[----:B------:R-:W-:Y:S01]  /*34e0*/  DFMA R30, R30, R30, R30 ;  /* 0x0000001e1e1e722b */ /* 0x000fe2000000001e */
[----:B------:R-:W-:-:S07]  /*34f0*/  @!P2 LOP3.LUT R28, R3, 0x7ff00000, RZ, 0xc0, !PT ;  /* 0x7ff00000031ca812 */ /* 0x000fce00078ec0ff */
[----:B------:R-:W-:-:S08]  /*3500*/  DFMA R30, R24, R30, R24 ;  /* 0x0000001e181e722b */ /* 0x000fd00000000018 */
[----:B------:R-:W-:-:S08]  /*3510*/  DFMA R24, R30, -R20, 1 ;  /* 0x3ff000001e18742b */ /* 0x000fd00000000814 */
[----:B------:R-:W-:-:S08]  /*3520*/  DFMA R24, R30, R24, R30 ;  /* 0x000000181e18722b */ /* 0x000fd0000000001e */
        /* <DEDUP_REMOVED lines=25> */
[----:B------:R-:W-:Y:S02]  /*36c0*/  IMAD.MOV R3, RZ, RZ, -R22 ;  /* 0x000000ffff037224 */ /* 0x000fe400078e0a16 */
[----:B------:R-:W-:-:S06]  /*36d0*/  IMAD.MOV.U32 R2, RZ, RZ, RZ ;  /* 0x000000ffff027224 */ /* 0x000fcc00078e00ff */
[----:B------:R-:W-:Y:S02]  /*36e0*/  DFMA R2, R26, -R2, R24 ;  /* 0x800000021a02722b */ /* 0x000fe40000000018 */
[----:B------:R-:W-:-:S04]  /*36f0*/  DMUL.RP R24, R24, R28 ;  /* 0x0000001c18187228 */ /* 0x000fc80000008000 */
[----:B------:R-:W-:-:S04]  /*3700*/  IADD3 R2, PT, PT, -R22, -0x43300000, RZ ;  /* 0xbcd0000016027810 */ /* 0x000fc80007ffe1ff */
[----:B------:R-:W-:Y:S02]  /*3710*/  FSETP.NEU.AND P0, PT, |R3|, R2, PT ;  /* 0x000000020300720b */ /* 0x000fe40003f0d200 */
[----:B------:R-:W-:Y:S02]  /*3720*/  LOP3.LUT R17, R25, R17, RZ, 0x3c, !PT ;  /* 0x0000001119117212 */ /* 0x000fe400078e3cff */
[----:B------:R-:W-:Y:S02]  /*3730*/  FSEL R26, R24, R26, !P0 ;  /* 0x0000001a181a7208 */ /* 0x000fe40004000000 */
[----:B------:R-:W-:Y:S01]  /*3740*/  FSEL R27, R17, R27, !P0 ;  /* 0x0000001b111b7208 */ /* 0x000fe20004000000 */
[----:B------:R-:W-:Y:S06]  /*3750*/  BRA `(.L_x_8360) ;  /* 0x0000000000547947 */ /* 0x000fec0003800000 */
.L_x_8359:
        /* <DEDUP_REMOVED lines=16> */
.L_x_8362:
[----:B------:R-:W-:Y:S01]  /*3860*/  LOP3.LUT R27, R17, 0x80000, RZ, 0xfc, !PT ;  /* 0x00080000111b7812 */ /* 0x000fe200078efcff */
[----:B------:R-:W-:Y:S01]  /*3870*/  IMAD.MOV.U32 R26, RZ, RZ, R16 ;  /* 0x000000ffff1a7224 */ /* 0x000fe200078e0010 */
[----:B------:R-:W-:Y:S06]  /*3880*/  BRA `(.L_x_8360) ;  /* 0x0000000000087947 */ /* 0x000fec0003800000 */
.L_x_8361:
[----:B------:R-:W-:Y:S01]  /*3890*/  LOP3.LUT R27, R23, 0x80000, RZ, 0xfc, !PT ;  /* 0x00080000171b7812 */ /* 0x000fe200078efcff */
[----:B------:R-:W-:-:S07]  /*38a0*/  IMAD.MOV.U32 R26, RZ, RZ, R22 ;  /* 0x000000ffff1a7224 */ /* 0x000fce00078e0016 */
.L_x_8360:
[----:B------:R-:W-:Y:S05]  /*38b0*/  BSYNC.RECONVERGENT B2 ;  /* 0x0000000000027941 */ /* 0x000fea0003800200 */
.L_x_8358:
[----:B------:R-:W-:Y:S02]  /*38c0*/  IMAD.MOV.U32 R2, RZ, RZ, R0 ;  /* 0x000000ffff027224 */ /* 0x000fe400078e0000 */
[----:B------:R-:W-:-:S04]  /*38d0*/  IMAD.MOV.U32 R3, RZ, RZ, 0x0 ;  /* 0x00000000ff037424 */ /* 0x000fc800078e00ff */
[----:B------:R-:W-:Y:S05]  /*38e0*/  RET.REL.NODEC R2 `(_ZN2at6native43_GLOBAL__N__9ae7fba5_10_SoftMax_cu_9f978f6322cunn_SoftMaxForwardRegIdddNS1_22SoftMaxForwardEpilogueElLi3EEEvPT1_PKT_T3_) ;  /* 0xffffffc402c47950 */ /* 0x000fea0003c3ffff */
.L_x_8363:
        /* <DEDUP_REMOVED lines=9> */
.L_x_11618:


//--------------------- .text._ZN2at6native43_GLOBAL__N__9ae7fba5_10_SoftMax_cu_9f978f6322cunn_SoftMaxForwardRegIdddNS1_22SoftMaxForwardEpilogueElLi2EEEvPT1_PKT_T3_ --------------------------
	.section	.text._ZN2at6native43_GLOBAL__N__9ae7fba5_10_SoftMax_cu_9f978f6322cunn_SoftMaxForwardRegIdddNS1_22SoftMaxForwardEpilogueElLi2EEEvPT1_PKT_T3_,"ax",@progbits
	.align	128
.text._ZN2at6native43_GLOBAL__N__9ae7fba5_10_SoftMax_cu_9f978f6322cunn_SoftMaxForwardRegIdddNS1_22SoftMaxForwardEpilogueElLi2EEEvPT1_PKT_T3_:
        .type           _ZN2at6native43_GLOBAL__N__9ae7fba5_10_SoftMax_cu_9f978f6322cunn_SoftMaxForwardRegIdddNS1_22SoftMaxForwardEpilogueElLi2EEEvPT1_PKT_T3_,@function
        .size           _ZN2at6native43_GLOBAL__N__9ae7fba5_10_SoftMax_cu_9f978f6322cunn_SoftMaxForwardRegIdddNS1_22SoftMaxForwardEpilogueElLi2EEEvPT1_PKT_T3_,(.L_x_11620 - _ZN2at6native43_GLOBAL__N__9ae7fba5_10_SoftMax_cu_9f978f6322cunn_SoftMaxForwardRegIdddNS1_22SoftMaxForwardEpilogueElLi2EEEvPT1_PKT_T3_)
        .other          _ZN2at6native43_GLOBAL__N__9ae7fba5_10_SoftMax_cu_9f978f6322cunn_SoftMaxForwardRegIdddNS1_22SoftMaxForwardEpilogueElLi2EEEvPT1_PKT_T3_,@"STO_CUDA_ENTRY STV_DEFAULT"
_ZN2at6native43_GLOBAL__N__9ae7fba5_10_SoftMax_cu_9f978f6322cunn_SoftMaxForwardRegIdddNS1_22SoftMaxForwardEpilogueElLi2EEEvPT1_PKT_T3_:
        /* <DEDUP_REMOVED lines=10> */
[----:B------:R-:W-:Y:S02]  /*00a0*/  ISETP.GE.AND.EX P0, PT, RZ, R0, PT, P0 ;  /* 0x00000000ff00720c */ /* 0x000fe40003f06300 */
[----:B------:R-:W-:-:S04]  /*00b0*/  ISETP.GE.U32.AND P1, PT, R16, R5, PT ;  /* 0x000000051000720c */ /* 0x000fc80003f26070 */
[----:B------:R-:W-:-:S07]  /*00c0*/  ISETP.GE.AND.EX P1, PT, RZ, R0, PT, P1 ;  /* 0x00000000ff00720c */ /* 0x000fce0003f26310 */
[----:B------:R-:W0:Y:S01]  /*00d0*/  @!P0 LDC.64 R8, c[0x0][0x388] ;  /* 0x0000e200ff088b82 */ /* 0x000e220000000a00 */
[----:B------:R-:W-:Y:S02]  /*00e0*/  @!P0 IMAD.MOV.U32 R19, RZ, RZ, RZ ;  /* 0x000000ffff138224 */ /* 0x000fe400078e00ff */
[----:B-1----:R-:W-:-:S05]  /*00f0*/  @!P0 IMAD.WIDE.U32 R6, R5, UR7, R18 ;  /* 0x0000000705068c25 */ /* 0x002fca000f8e0012 */
[----:B------:R-:W1:Y:S01]  /*0100*/  @!P1 LDC.64 R10, c[0x0][0x388] ;  /* 0x0000e200ff0a9b82 */ /* 0x000e620000000a00 */
[----:B------:R-:W-:Y:S01]  /*0110*/  @!P0 IMAD R4, R0, UR7, R7 ;  /* 0x0000000700048c24 */ /* 0x000fe2000f8e0207 */
[----:B0-----:R-:W-:-:S04]  /*0120*/  @!P0 LEA R8, P2, R6, R8, 0x3 ;  /* 0x0000000806088211 */ /* 0x001fc800078418ff */
[----:B------:R-:W-:-:S05]  /*0130*/  @!P0 LEA.HI.X R9, R6, R9, R4, 0x3, P2 ;  /* 0x0000000906098211 */ /* 0x000fca00010f1c04 */
[----:B---3--:R-:W2:Y:S01]  /*0140*/  @!P0 LDG.E.64 R2, desc[UR8][R8.64] ;  /* 0x0000000808028981 */ /* 0x008ea2000c1e1b00 */
[----:B------:R-:W-:Y:S02]  /*0150*/  @!P1 IMAD.MOV.U32 R17, RZ, RZ, RZ ;  /* 0x000000ffff119224 */ /* 0x000fe400078e00ff */
[----:B------:R-:W-:-:S04]  /*0160*/  @!P1 IMAD.WIDE.U32 R6, R5, UR7, R16 ;  /* 0x0000000705069c25 */ /* 0x000fc8000f8e0010 */
[----:B------:R-:W-:Y:S01]  /*0170*/  @!P1 IMAD R4, R0, UR7, R7 ;  /* 0x0000000700049c24 */ /* 0x000fe2000f8e0207 */
[----:B-1----:R-:W-:-:S04]  /*0180*/  @!P1 LEA R10, P2, R6, R10, 0x3 ;  /* 0x0000000a060a9211 */ /* 0x002fc800078418ff */
[----:B------:R-:W-:-:S05]  /*0190*/  @!P1 LEA.HI.X R11, R6, R11, R4, 0x3, P2 ;  /* 0x0000000b060b9211 */ /* 0x000fca00010f1c04 */
[----:B------:R-:W3:Y:S01]  /*01a0*/  @!P1 LDG.E.64 R14, desc[UR8][R10.64] ;  /* 0x000000080a0e9981 */ /* 0x000ee2000c1e1b00 */
[----:B------:R-:W-:Y:S01]  /*01b0*/  @!P0 IMAD.MOV.U32 R6, RZ, RZ, -0x1 ;  /* 0xffffffffff068424 */ /* 0x000fe200078e00ff */
[----:B------:R-:W-:Y:S01]  /*01c0*/  @!P0 MOV R7, 0x7fefffff ;  /* 0x7fefffff00078802 */ /* 0x000fe20000000f00 */
[----:B------:R-:W0:Y:S01]  /*01d0*/  S2UR UR6, SR_CgaCtaId ;  /* 0x00000000000679c3 */ /* 0x000e220000008800 */
[----:B------:R-:W-:Y:S01]  /*01e0*/  UMOV UR4, 0x400 ;  /* 0x0000040000047882 */ /* 0x000fe20000000000 */
[----:B------:R-:W-:Y:S02]  /*01f0*/  USHF.R.U32.HI UR5, URZ, 0x5, UR5 ;  /* 0x00000005ff057899 */ /* 0x000fe40008011605 */
[----:B------:R-:W-:-:S05]  /*0200*/  @!P0 IMAD.MOV.U32 R13, RZ, RZ, R7 ;  /* 0x000000ffff0d8224 */ /* 0x000fca00078e0007 */
[----:B------:R-:W-:Y:S01]  /*0210*/  @!P0 LOP3.LUT R21, R13, 0x80000, RZ, 0xfc, !PT ;  /* 0x000800000d158812 */ /* 0x000fe200078efcff */
[----:B0-----:R-:W-:Y:S01]  /*0220*/  ULEA UR4, UR6, UR4, 0x18 ;  /* 0x0000000406047291 */ /* 0x001fe2000f8ec0ff */
[----:B------:R-:W-:Y:S06]  /*0230*/  BAR.SYNC.DEFER_BLOCKING 0x0 ;  /* 0x0000000000007b1d */ /* 0x000fec0000010000 */
[----:B--2---:R-:W-:Y:S01]  /*0240*/  @!P0 DSETP.MAX.AND P2, P3, R2, -R6, PT ;  /* 0x800000060200822a */ /* 0x004fe20003b4f000 */
[----:B------:R-:W-:Y:S02]  /*0250*/  @!P0 IMAD.MOV.U32 R4, RZ, RZ, R3 ;  /* 0x000000ffff048224 */ /* 0x000fe400078e0003 */
[----:B------:R-:W-:-:S03]  /*0260*/  IMAD.MOV.U32 R7, RZ, RZ, -0x100001 ;  /* 0xffefffffff077424 */ /* 0x000fc600078e00ff */
[----:B------:R-:W-:Y:S01]  /*0270*/  @!P0 FSEL R8, R4, -R13, P2 ;  /* 0x8000000d04088208 */ /* 0x000fe20001000000 */
[----:B------:R-:W-:-:S03]  /*0280*/  @!P0 IMAD.MOV.U32 R4, RZ, RZ, R2 ;  /* 0x000000ffff048224 */ /* 0x000fc600078e0002 */
[----:B------:R-:W-:Y:S02]  /*0290*/  @!P0 SEL R21, R21, R8, P3 ;  /* 0x0000000815158207 */ /* 0x000fe40001800000 */
[----:B------:R-:W-:Y:S01]  /*02a0*/  @!P0 SEL R4, R4, R6, P2 ;  /* 0x0000000604048207 */ /* 0x000fe20001000000 */
[----:B------:R-:W-:Y:S01]  /*02b0*/  IMAD.MOV.U32 R6, RZ, RZ, -0x1 ;  /* 0xffffffffff067424 */ /* 0x000fe200078e00ff */
[----:B------:R-:W-:-:S03]  /*02c0*/  @!P0 MOV R7, R21 ;  /* 0x0000001500078202 */ /* 0x000fc60000000f00 */
[----:B------:R-:W-:Y:S02]  /*02d0*/  @!P0 IMAD.MOV.U32 R6, RZ, RZ, R4 ;  /* 0x000000ffff068224 */ /* 0x000fe400078e0004 */
[----:B---3--:R-:W-:Y:S02]  /*02e0*/  @!P1 IMAD.MOV.U32 R9, RZ, RZ, R15 ;  /* 0x000000ffff099224 */ /* 0x008fe400078e000f */
[----:B------:R-:W-:Y:S02]  /*02f0*/  @!P1 IMAD.MOV.U32 R4, RZ, RZ, R7 ;  /* 0x000000ffff049224 */ /* 0x000fe400078e0007 */
[----:B------:R-:W-:Y:S01]  /*0300*/  @!P1 DSETP.MAX.AND P2, P3, R6, R14, PT ;  /* 0x0000000e0600922a */ /* 0x000fe20003b4f000 */
[----:B------:R-:W-:-:S05]  /*0310*/  @!P1 LOP3.LUT R11, R9, 0x80000, RZ, 0xfc, !PT ;  /* 0x00080000090b9812 */ /* 0x000fca00078efcff */
[----:B------:R-:W-:Y:S01]  /*0320*/  @!P1 FSEL R8, R4, R9, P2 ;  /* 0x0000000904089208 */ /* 0x000fe20001000000 */
[----:B------:R-:W-:Y:S02]  /*0330*/  @!P1 IMAD.MOV.U32 R9, RZ, RZ, R14 ;  /* 0x000000ffff099224 */ /* 0x000fe400078e000e */
[----:B------:R-:W-:Y:S01]  /*0340*/  @!P1 IMAD.MOV.U32 R4, RZ, RZ, R6 ;  /* 0x000000ffff049224 */ /* 0x000fe200078e0006 */
[----:B------:R-:W-:-:S04]  /*0350*/  @!P1 SEL R7, R11, R8, P3 ;  /* 0x000000080b079207 */ /* 0x000fc80001800000 */
[----:B------:R-:W-:Y:S02]  /*0360*/  @!P1 SEL R6, R4, R9, P2 ;  /* 0x0000000904069207 */ /* 0x000fe40001000000 */
[----:B------:R-:W-:Y:S01]  /*0370*/  SHFL.DOWN PT, R9, R7, 0x10, 0x1f ;  /* 0x0a001f0007097f89 */ /* 0x000fe200000e0000 */
        /* <DEDUP_REMOVED lines=21> */
[C---:B------:R-:W-:Y:S01]  /*04d0*/  LEA.HI R9, R18.reuse, UR4, RZ, 0x1e ;  /* 0x0000000412097c11 */ /* 0x040fe2000f8ff0ff */
[----:B------:R-:W-:Y:S01]  /*04e0*/  SHFL.DOWN PT, R7, R11, 0x1, 0x1f ;  /* 0x08201f000b077f89 */ /* 0x000fe200000e0000 */
[----:B------:R-:W-:-:S03]  /*04f0*/  ISETP.GE.U32.AND P2, PT, R18, UR5, PT ;  /* 0x0000000512007c0c */ /* 0x000fc6000bf46070 */
[----:B------:R-:W0:Y:S02]  /*0500*/  SHFL.DOWN PT, R6, R10, 0x1, 0x1f ;  /* 0x08201f000a067f89 */ /* 0x000e2400000e0000 */
        /* <DEDUP_REMOVED lines=20> */
[----:B------:R-:W0:Y:S04]  /*0650*/  SHFL.DOWN PT, R20, R13, 0x8, 0x1f ;  /* 0x09001f000d147f89 */ /* 0x000e2800000e0000 */
[----:B------:R-:W1:Y:S01]  /*0660*/  SHFL.DOWN PT, R26, R12, 0x8, 0x1f ;  /* 0x09001f000c1a7f89 */ /* 0x000e6200000e0000 */
[----:B0-----:R-:W-:Y:S02]  /*0670*/  IMAD.MOV.U32 R7, RZ, RZ, R20 ;  /* 0x000000ffff077224 */ /* 0x001fe400078e0014 */
[----:B-1----:R-:W-:-:S06]  /*0680*/  IMAD.MOV.U32 R6, RZ, RZ, R26 ;  /* 0x000000ffff067224 */ /* 0x002fcc00078e001a */
        /* <DEDUP_REMOVED lines=12> */
[----:B0-----:R-:W-:Y:S01]  /*0750*/  MOV R7, R12 ;  /* 0x0000000c00077202 */ /* 0x001fe20000000f00 */
[----:B-1----:R-:W-:-:S06]  /*0760*/  IMAD.MOV.U32 R6, RZ, RZ, R26 ;  /* 0x000000ffff067224 */ /* 0x002fcc00078e001a */
[----:B------:R-:W-:-:S06]  /*0770*/  DSETP.GEU.AND P5, PT, R10, R6, PT ;  /* 0x000000060a00722a */ /* 0x000fcc0003fae000 */
[----:B------:R-:W-:Y:S02]  /*0780*/  FSEL R12, R12, R11, !P5 ;  /* 0x0000000b0c0c7208 */ /* 0x000fe40006800000 */
[----:B------:R-:W-:-:S03]  /*0790*/  FSEL R13, R26, R10, !P5 ;  /* 0x0000000a1a0d7208 */ /* 0x000fc60006800000 */
[----:B------:R0:W1:Y:S04]  /*07a0*/  SHFL.DOWN PT, R10, R12, 0x1, 0x1f ;  /* 0x08201f000c0a7f89 */ /* 0x00006800000e0000 */
[----:B------:R0:W2:Y:S02]  /*07b0*/  SHFL.DOWN PT, R26, R13, 0x1, 0x1f ;  /* 0x08201f000d1a7f89 */ /* 0x0000a400000e0000 */
.L_x_8397:
[----:B--2---:R-:W-:Y:S01]  /*07c0*/  IMAD.MOV.U32 R6, RZ, RZ, R26 ;  /* 0x000000ffff067224 */ /* 0x004fe200078e001a */
[----:B------:R-:W-:Y:S01]  /*07d0*/  ISETP.NE.AND P6, PT, R18, RZ, PT ;  /* 0x000000ff1200720c */ /* 0x000fe20003fc5270 */
[----:B-1----:R-:W-:Y:S02]  /*07e0*/  IMAD.MOV.U32 R7, RZ, RZ, R10 ;  /* 0x000000ffff077224 */ /* 0x002fe400078e000a */
[----:B------:R-:W-:Y:S02]  /*07f0*/  IMAD.MOV.U32 R8, RZ, RZ, R13 ;  /* 0x000000ffff087224 */ /* 0x000fe400078e000d */
[----:B------:R-:W-:-:S06]  /*0800*/  IMAD.MOV.U32 R9, RZ, RZ, R12 ;  /* 0x000000ffff097224 */ /* 0x000fcc00078e000c */
[----:B------:R-:W-:Y:S02]  /*0810*/  DSETP.GEU.AND P5, PT, R8, R6, PT ;  /* 0x000000060800722a */ /* 0x000fe40003fae000 */
[----:B------:R-:W-:-:S04]  /*0820*/  @!P6 PLOP3.LUT P3, PT, PT, PT, PT, 0x80, 0x8 ;  /* 0x000000000008e81c */ /* 0x000fc80003f6f070 */
[----:B------:R-:W-:Y:S02]  /*0830*/  FSEL R6, R26, R13, !P5 ;  /* 0x0000000d1a067208 */ /* 0x000fe40006800000 */
[----:B------:R-:W-:-:S05]  /*0840*/  FSEL R7, R10, R12, !P5 ;  /* 0x0000000c0a077208 */ /* 0x000fca0006800000 */
[----:B------:R2:W-:Y:S02]  /*0850*/  @!P6 STS.64 [UR4], R6 ;  /* 0x00000006ff00e988 */ /* 0x0005e40008000a04 */
.L_x_8364:
[----:B------:R-:W-:Y:S05]  /*0860*/  WARPSYNC.ALL ;  /* 0x0000000000007948 */ /* 0x000fea0003800000 */
[----:B------:R-:W-:Y:S01]  /*0870*/  BAR.SYNC.DEFER_BLOCKING 0x0 ;  /* 0x0000000000007b1d */ /* 0x000fe20000010000 */
[----:B0-2---:R-:W-:-:S05]  /*0880*/  CS2R R6, SRZ ;  /* 0x0000000000067805 */ /* 0x005fca000001ff00 */
[----:B------:R-:W-:Y:S01]  /*0890*/  BSSY.RECONVERGENT B0, `(.L_x_8366) ;  /* 0x0000040000007945 */ /* 0x000fe20003800200 */
[----:B------:R-:W0:Y:S03]  /*08a0*/  LDS.64 R12, [UR4] ;  /* 0x00000004ff0c7984 */ /* 0x000e260008000a00 */
        /* <DEDUP_REMOVED lines=60> */
.L_x_8369:
[----:B------:R-:W-:Y:S05]  /*0c70*/  BSYNC.RECONVERGENT B1 ;  /* 0x0000000000017941 */ /* 0x000fea0003800200 */
.L_x_8368:
[----:B------:R-:W-:-:S11]  /*0c80*/  DADD R6, RZ, R10 ;  /* 0x00000000ff067229 */ /* 0x000fd6000000000a */
.L_x_8367:
[----:B------:R-:W-:Y:S05]  /*0c90*/  BSYNC.RECONVERGENT B0 ;  /* 0x0000000000007941 */ /* 0x000fea0003800200 */
.L_x_8366:
[----:B------:R-:W-:Y:S04]  /*0ca0*/  BSSY.RECONVERGENT B0, `(.L_x_8370) ;  /* 0x000003f000007945 */ /* 0x000fe80003800200 */
        /* <DEDUP_REMOVED lines=60> */
.L_x_8373:
[----:B------:R-:W-:Y:S05]  /*1070*/  BSYNC.RECONVERGENT B1 ;  /* 0x0000000000017941 */ /* 0x000fea0003800200 */
.L_x_8372:
[----:B------:R-:W-:-:S11]  /*1080*/  DADD R6, R6, R20 ;  /* 0x0000000006067229 */ /* 0x000fd60000000014 */
.L_x_8371:
[----:B------:R-:W-:Y:S05]  /*1090*/  BSYNC.RECONVERGENT B0 ;  /* 0x0000000000007941 */ /* 0x000fea0003800200 */
.L_x_8370:
[----:B------:R-:W-:Y:S01]  /*10a0*/  SHFL.DOWN PT, R9, R7, 0x10, 0x1f ;  /* 0x0a001f0007097f89 */ /* 0x000fe200000e0000 */
[----:B------:R-:W-:Y:S03]  /*10b0*/  BSSY B0, `(.L_x_8374) ;  /* 0x000002b000007945 */ /* 0x000fe60003800000 */
[----:B------:R-:W2:Y:S01]  /*10c0*/  SHFL.DOWN PT, R8, R6, 0x10, 0x1f ;  /* 0x0a001f0006087f89 */ /* 0x000ea200000e0000 */
[----:B------:R-:W-:Y:S06]  /*10d0*/  BAR.SYNC.DEFER_BLOCKING 0x0 ;  /* 0x0000000000007b1d */ /* 0x000fec0000010000 */
[----:B--2---:R-:W-:-:S07]  /*10e0*/  DADD R8, R8, R6 ;  /* 0x0000000008087229 */ /* 0x004fce0000000006 */
[----:B-1----:R-:W-:Y:S04]  /*10f0*/  SHFL.DOWN PT, R11, R9, 0x8, 0x1f ;  /* 0x09001f00090b7f89 */ /* 0x002fe800000e0000 */
[----:B------:R-:W1:Y:S02]  /*1100*/  SHFL.DOWN PT, R10, R8, 0x8, 0x1f ;  /* 0x09001f00080a7f89 */ /* 0x000e6400000e0000 */
[----:B-1----:R-:W-:Y:S01]  /*1110*/  DADD R10, R8, R10 ;  /* 0x00000000080a7229 */ /* 0x002fe2000000000a */
[----:B------:R-:W-:-:S04]  /*1120*/  LOP3.LUT R9, R18, 0x1f, RZ, 0xc0, !PT ;  /* 0x0000001f12097812 */ /* 0x000fc800078ec0ff */
[----:B------:R-:W-:Y:S02]  /*1130*/  ISETP.NE.AND P1, PT, R9, RZ, PT ;  /* 0x000000ff0900720c */ /* 0x000fe40003f25270 */
[----:B------:R-:W-:Y:S01]  /*1140*/  SHFL.DOWN PT, R21, R11, 0x4, 0x1f ;  /* 0x08801f000b157f89 */ /* 0x000fe200000e0000 */
[----:B------:R-:W-:-:S03]  /*1150*/  LEA.HI R9, R18, UR4, RZ, 0x1e ;  /* 0x0000000412097c11 */ /* 0x000fc6000f8ff0ff */
[----:B------:R-:W1:Y:S02]  /*1160*/  SHFL.DOWN PT, R20, R10, 0x4, 0x1f ;  /* 0x08801f000a147f89 */ /* 0x000e6400000e0000 */
[----:B-1----:R-:W-:Y:S01]  /*1170*/  DADD R20, R10, R20 ;  /* 0x000000000a147229 */ /* 0x002fe20000000014 */
[----:B------:R-:W-:-:S06]  /*1180*/  CS2R R10, SRZ ;  /* 0x00000000000a7805 */ /* 0x000fcc000001ff00 */
[----:B------:R-:W-:Y:S04]  /*1190*/  SHFL.DOWN PT, R23, R21, 0x2, 0x1f ;  /* 0x08401f0015177f89 */ /* 0x000fe800000e0000 */
[----:B------:R-:W1:Y:S02]  /*11a0*/  SHFL.DOWN PT, R22, R20, 0x2, 0x1f ;  /* 0x08401f0014167f89 */ /* 0x000e6400000e0000 */
[----:B-1----:R-:W-:-:S07]  /*11b0*/  DADD R22, R20, R22 ;  /* 0x0000000014167229 */ /* 0x002fce0000000016 */
[----:B------:R-:W-:Y:S04]  /*11c0*/  SHFL.DOWN PT, R7, R23, 0x1, 0x1f ;  /* 0x08201f0017077f89 */ /* 0x000fe800000e0000 */
[----:B------:R-:W1:Y:S02]  /*11d0*/  SHFL.DOWN PT, R6, R22, 0x1, 0x1f ;  /* 0x08201f0016067f89 */ /* 0x000e6400000e0000 */
[----:B-1----:R-:W-:-:S07]  /*11e0*/  DADD R6, R22, R6 ;  /* 0x0000000016067229 */ /* 0x002fce0000000006 */
[----:B------:R1:W-:Y:S01]  /*11f0*/  @!P1 STS.64 [R9], R6 ;  /* 0x0000000609009388 */ /* 0x0003e20000000a00 */
[----:B------:R-:W-:Y:S06]  /*1200*/  BAR.SYNC.DEFER_BLOCKING 0x0 ;  /* 0x0000000000007b1d */ /* 0x000fec0000010000 */
[----:B------:R1:W2:Y:S01]  /*1210*/  @!P2 LDS.64 R10, [R4] ;  /* 0x00000000040aa984 */ /* 0x0002a20000000a00 */
        /* <DEDUP_REMOVED lines=17> */
.L_x_8408:
[----:B---3--:R-:W-:Y:S02]  /*1330*/  IMAD.MOV.U32 R6, RZ, RZ, R26 ;  /* 0x000000ffff067224 */ /* 0x008fe400078e001a */
[----:B--2---:R-:W-:-:S06]  /*1340*/  IMAD.MOV.U32 R7, RZ, RZ, R4 ;  /* 0x000000ffff077224 */ /* 0x004fcc00078e0004 */
[----:B-1----:R-:W-:-:S11]  /*1350*/  DADD R10, R10, R6 ;  /* 0x000000000a0a7229 */ /* 0x002fd60000000006 */
.L_x_8375:
[----:B------:R-:W-:Y:S05]  /*1360*/  BSYNC B0 ;  /* 0x0000000000007941 */ /* 0x000fea0003800000 */
.L_x_8374:
        /* <DEDUP_REMOVED lines=72> */
.L_x_8380:
[----:B------:R-:W-:Y:S05]  /*17f0*/  BSYNC.RECONVERGENT B1 ;  /* 0x0000000000017941 */ /* 0x000fea0003800200 */
.L_x_8379:
        /* <DEDUP_REMOVED lines=15> */
[----:B--2---:R-:W-:Y:S05]  /*18f0*/  CALL.REL.NOINC `($__internal_47_$__cuda_sm20_div_rn_f64_full) ;  /* 0x0000000c00f47944 */ /* 0x004fea0003c00000 */
[----:B------:R-:W-:Y:S02]  /*1900*/  IMAD.MOV.U32 R2, RZ, RZ, R4 ;  /* 0x000000ffff027224 */ /* 0x000fe400078e0004 */
[----:B------:R-:W-:-:S07]  /*1910*/  IMAD.MOV.U32 R3, RZ, RZ, R5 ;  /* 0x000000ffff037224 */ /* 0x000fce00078e0005 */
.L_x_8382:
[----:B------:R-:W-:Y:S05]  /*1920*/  BSYNC.RECONVERGENT B1 ;  /* 0x0000000000017941 */ /* 0x000fea0003800200 */
.L_x_8381:
        /* <DEDUP_REMOVED lines=11> */
.L_x_8378:
[----:B------:R-:W-:Y:S05]  /*19e0*/  BSYNC.RECONVERGENT B0 ;  /* 0x0000000000007941 */ /* 0x000fea0003800200 */
.L_x_8377:
        /* <DEDUP_REMOVED lines=69> */
.L_x_8384:
[----:B------:R-:W-:Y:S05]  /*1e40*/  BSYNC.RECONVERGENT B0 ;  /* 0x0000000000007941 */ /* 0x000fea0003800200 */
.L_x_8383:
        /* <DEDUP_REMOVED lines=13> */
[----:B--2---:R-:W-:Y:S05]  /*1f20*/  CALL.REL.NOINC `($__internal_47_$__cuda_sm20_div_rn_f64_full) ;  /* 0x0000000800687944 */ /* 0x004fea0003c00000 */
[----:B------:R-:W-:Y:S02]  /*1f30*/  IMAD.MOV.U32 R2, RZ, RZ, R4 ;  /* 0x000000ffff027224 */ /* 0x000fe400078e0004 */
[----:B------:R-:W-:-:S07]  /*1f40*/  IMAD.MOV.U32 R3, RZ, RZ, R5 ;  /* 0x000000ffff037224 */ /* 0x000fce00078e0005 */
.L_x_8386:
[----:B------:R-:W-:Y:S05]  /*1f50*/  BSYNC.RECONVERGENT B0 ;  /* 0x0000000000007941 */ /* 0x000fea0003800200 */
.L_x_8385:
        /* <DEDUP_REMOVED lines=9> */
.L_x_8365:
[----:B01----:R-:W-:Y:S01]  /*1ff0*/  MOV R9, R11 ;  /* 0x0000000b00097202 */ /* 0x003fe20000000f00 */
[----:B------:R-:W-:Y:S02]  /*2000*/  IMAD.MOV.U32 R8, RZ, RZ, 0x10 ;  /* 0x00000010ff087424 */ /* 0x000fe400078e00ff */
[----:B------:R-:W-:Y:S02]  /*2010*/  IMAD.MOV.U32 R7, RZ, RZ, 0x1f ;  /* 0x0000001fff077424 */ /* 0x000fe400078e00ff */
[----:B------:R-:W-:-:S07]  /*2020*/  IMAD.MOV.U32 R6, RZ, RZ, -0x1 ;  /* 0xffffffffff067424 */ /* 0x000fce00078e00ff */
[----:B------:R-:W-:Y:S05]  /*2030*/  WARPSYNC.COLLECTIVE R6, `(.L_x_8387) ;  /* 0x0000000006087348 */ /* 0x000fea0003c00000 */
[----:B------:R0:W1:Y:S02]  /*2040*/  SHFL.DOWN P5, R26, R9, R8, R7 ;  /* 0x08000008091a7389 */ /* 0x00006400000a0007 */
[----:B01----:R-:W-:Y:S05]  /*2050*/  ENDCOLLECTIVE ;  /* 0x000000000000791b */ /* 0x003fea0003800000 */
.L_x_8387:
[----:B------:R-:W-:Y:S02]  /*2060*/  IMAD.MOV.U32 R9, RZ, RZ, R10 ;  /* 0x000000ffff097224 */ /* 0x000fe400078e000a */
[----:B------:R-:W-:-:S07]  /*2070*/  IMAD.MOV.U32 R13, RZ, RZ, R26 ;  /* 0x000000ffff0d7224 */ /* 0x000fce00078e001a */
[----:B------:R-:W-:Y:S05]  /*2080*/  WARPSYNC.COLLECTIVE R6, `(.L_x_8388) ;  /* 0x0000000006087348 */ /* 0x000fea0003c00000 */
[----:B------:R0:W1:Y:S02]  /*2090*/  SHFL.DOWN P5, R26, R9, R8, R7 ;  /* 0x08000008091a7389 */ /* 0x00006400000a0007 */
[----:B01----:R-:W-:Y:S05]  /*20a0*/  ENDCOLLECTIVE ;  /* 0x000000000000791b */ /* 0x003fea0003800000 */
.L_x_8388:
[----:B------:R-:W-:Y:S02]  /*20b0*/  IMAD.MOV.U32 R7, RZ, RZ, R13 ;  /* 0x000000ffff077224 */ /* 0x000fe400078e000d */
[----:B------:R-:W-:Y:S01]  /*20c0*/  IMAD.MOV.U32 R8, RZ, RZ, 0x8 ;  /* 0x00000008ff087424 */ /* 0x000fe200078e00ff */
[----:B------:R-:W-:-:S06]  /*20d0*/  MOV R6, R26 ;  /* 0x0000001a00067202 */ /* 0x000fcc0000000f00 */
        /* <DEDUP_REMOVED lines=9> */
.L_x_8389:
[----:B------:R-:W-:Y:S01]  /*2170*/  IMAD.MOV.U32 R9, RZ, RZ, R12 ;  /* 0x000000ffff097224 */ /* 0x000fe200078e000c */
[----:B------:R-:W-:-:S07]  /*2180*/  MOV R20, R26 ;  /* 0x0000001a00147202 */ /* 0x000fce0000000f00 */
[----:B------:R-:W-:Y:S05]  /*2190*/  WARPSYNC.COLLECTIVE R6, `(.L_x_8390) ;  /* 0x0000000006087348 */ /* 0x000fea0003c00000 */
[----:B------:R0:W1:Y:S02]  /*21a0*/  SHFL.DOWN P5, R26, R9, R8, R7 ;  /* 0x08000008091a7389 */ /* 0x00006400000a0007 */
[----:B01----:R-:W-:Y:S05]  /*21b0*/  ENDCOLLECTIVE ;  /* 0x000000000000791b */ /* 0x003fea0003800000 */
.L_x_8390:
[----:B------:R-:W-:Y:S02]  /*21c0*/  IMAD.MOV.U32 R7, RZ, RZ, R20 ;  /* 0x000000ffff077224 */ /* 0x000fe400078e0014 */
[----:B------:R-:W-:Y:S02]  /*21d0*/  IMAD.MOV.U32 R8, RZ, RZ, 0x4 ;  /* 0x00000004ff087424 */ /* 0x000fe400078e00ff */
[----:B------:R-:W-:-:S06]  /*21e0*/  IMAD.MOV.U32 R6, RZ, RZ, R26 ;  /* 0x000000ffff067224 */ /* 0x000fcc00078e001a */
[----:B------:R-:W-:Y:S01]  /*21f0*/  DSETP.GEU.AND P5, PT, R12, R6, PT ;  /* 0x000000060c00722a */ /* 0x000fe20003fae000 */
[----:B------:R-:W-:Y:S01]  /*2200*/  MOV R7, 0x1f ;  /* 0x0000001f00077802 */ /* 0x000fe20000000f00 */
[----:B------:R-:W-:-:S04]  /*2210*/  IMAD.MOV.U32 R6, RZ, RZ, -0x1 ;  /* 0xffffffffff067424 */ /* 0x000fc800078e00ff */
[----:B------:R-:W-:Y:S02]  /*2220*/  FSEL R21, R20, R13, !P5 ;  /* 0x0000000d14157208 */ /* 0x000fe40006800000 */
[----:B------:R-:W-:-:S03]  /*2230*/  FSEL R20, R26, R12, !P5 ;  /* 0x0000000c1a147208 */ /* 0x000fc60006800000 */
[----:B------:R-:W-:-:S07]  /*2240*/  IMAD.MOV.U32 R9, RZ, RZ, R21 ;  /* 0x000000ffff097224 */ /* 0x000fce00078e0015 */
[----:B------:R-:W-:Y:S05]  /*2250*/  WARPSYNC.COLLECTIVE R6, `(.L_x_8391) ;  /* 0x0000000006087348 */ /* 0x000fea0003c00000 */
[----:B------:R0:W1:Y:S02]  /*2260*/  SHFL.DOWN P5, R26, R9, R8, R7 ;  /* 0x08000008091a7389 */ /* 0x00006400000a0007 */
[----:B01----:R-:W-:Y:S05]  /*2270*/  ENDCOLLECTIVE ;  /* 0x000000000000791b */ /* 0x003fea0003800000 */
.L_x_8391:
[----:B------:R-:W-:Y:S02]  /*2280*/  IMAD.MOV.U32 R9, RZ, RZ, R20 ;  /* 0x000000ffff097224 */ /* 0x000fe400078e0014 */
[----:B------:R-:W-:-:S07]  /*2290*/  IMAD.MOV.U32 R10, RZ, RZ, R26 ;  /* 0x000000ffff0a7224 */ /* 0x000fce00078e001a */
[----:B------:R-:W-:Y:S05]  /*22a0*/  WARPSYNC.COLLECTIVE R6, `(.L_x_8392) ;  /* 0x0000000006087348 */ /* 0x000fea0003c00000 */
[----:B------:R0:W1:Y:S02]  /*22b0*/  SHFL.DOWN P5, R26, R9, R8, R7 ;  /* 0x08000008091a7389 */ /* 0x00006400000a0007 */
[----:B01----:R-:W-:Y:S05]  /*22c0*/  ENDCOLLECTIVE ;  /* 0x000000000000791b */ /* 0x003fea0003800000 */
.L_x_8392:
[----:B------:R-:W-:Y:S02]  /*22d0*/  IMAD.MOV.U32 R7, RZ, RZ, R10 ;  /* 0x000000ffff077224 */ /* 0x000fe400078e000a */
[----:B------:R-:W-:Y:S02]  /*22e0*/  IMAD.MOV.U32 R8, RZ, RZ, 0x2 ;  /* 0x00000002ff087424 */ /* 0x000fe400078e00ff */
[----:B------:R-:W-:-:S06]  /*22f0*/  IMAD.MOV.U32 R6, RZ, RZ, R26 ;  /* 0x000000ffff067224 */ /* 0x000fcc00078e001a */
[----:B------:R-:W-:Y:S01]  /*2300*/  DSETP.GEU.AND P5, PT, R20, R6, PT ;  /* 0x000000061400722a */ /* 0x000fe20003fae000 */
[----:B------:R-:W-:Y:S02]  /*2310*/  IMAD.MOV.U32 R7, RZ, RZ, 0x1f ;  /* 0x0000001fff077424 */ /* 0x000fe400078e00ff */
[----:B------:R-:W-:-:S03]  /*2320*/  IMAD.MOV.U32 R6, RZ, RZ, -0x1 ;  /* 0xffffffffff067424 */ /* 0x000fc600078e00ff */
[----:B------:R-:W-:Y:S02]  /*2330*/  FSEL R11, R10, R21, !P5 ;  /* 0x000000150a0b7208 */ /* 0x000fe40006800000 */
[----:B------:R-:W-:Y:S02]  /*2340*/  FSEL R10, R26, R20, !P5 ;  /* 0x000000141a0a7208 */ /* 0x000fe40006800000 */
[----:B------:R-:W-:-:S07]  /*2350*/  MOV R9, R11 ;  /* 0x0000000b00097202 */ /* 0x000fce0000000f00 */
[----:B------:R-:W-:Y:S05]  /*2360*/  WARPSYNC.COLLECTIVE R6, `(.L_x_8393) ;  /* 0x0000000006087348 */ /* 0x000fea0003c00000 */
[----:B------:R0:W1:Y:S02]  /*2370*/  SHFL.DOWN P5, R26, R9, R8, R7 ;  /* 0x08000008091a7389 */ /* 0x00006400000a0007 */
[----:B01----:R-:W-:Y:S05]  /*2380*/  ENDCOLLECTIVE ;  /* 0x000000000000791b */ /* 0x003fea0003800000 */
.L_x_8393:
[----:B------:R-:W-:Y:S02]  /*2390*/  IMAD.MOV.U32 R9, RZ, RZ, R10 ;  /* 0x000000ffff097224 */ /* 0x000fe400078e000a */
[----:B------:R-:W-:-:S07]  /*23a0*/  IMAD.MOV.U32 R12, RZ, RZ, R26 ;  /* 0x000000ffff0c7224 */ /* 0x000fce00078e001a */
[----:B------:R-:W-:Y:S05]  /*23b0*/  WARPSYNC.COLLECTIVE R6, `(.L_x_8394) ;  /* 0x0000000006087348 */ /* 0x000fea0003c00000 */
[----:B------:R0:W1:Y:S02]  /*23c0*/  SHFL.DOWN P5, R26, R9, R8, R7 ;  /* 0x08000008091a7389 */ /* 0x00006400000a0007 */
[----:B01----:R-:W-:Y:S05]  /*23d0*/  ENDCOLLECTIVE ;  /* 0x000000000000791b */ /* 0x003fea0003800000 */
.L_x_8394:
        /* <DEDUP_REMOVED lines=12> */
.L_x_8395:
[----:B------:R-:W-:Y:S01]  /*24a0*/  IMAD.MOV.U32 R9, RZ, RZ, R13 ;  /* 0x000000ffff097224 */ /* 0x000fe200078e000d */
[----:B------:R-:W-:-:S07]  /*24b0*/  MOV R10, R26 ;  /* 0x0000001a000a7202 */ /* 0x000fce0000000f00 */
[----:B------:R-:W-:Y:S05]  /*24c0*/  WARPSYNC.COLLECTIVE R6, `(.L_x_8396) ;  /* 0x0000000006087348 */ /* 0x000fea0003c00000 */
[----:B------:R0:W1:Y:S02]  /*24d0*/  SHFL.DOWN P5, R26, R9, R8, R7 ;  /* 0x08000008091a7389 */ /* 0x00006400000a0007 */
[----:B01----:R-:W-:Y:S05]  /*24e0*/  ENDCOLLECTIVE ;  /* 0x000000000000791b */ /* 0x003fea0003800000 */
.L_x_8396:
[----:B------:R-:W-:Y:S05]  /*24f0*/  BRA `(.L_x_8397) ;  /* 0xffffffe000b07947 */ /* 0x000fea000383ffff */
.L_x_8376:
[----:B-12---:R-:W-:Y:S02]  /*2500*/  IMAD.MOV.U32 R9, RZ, RZ, R11 ;  /* 0x000000ffff097224 */ /* 0x006fe400078e000b */
[----:B------:R-:W-:Y:S02]  /*2510*/  IMAD.MOV.U32 R8, RZ, RZ, 0x10 ;  /* 0x00000010ff087424 */ /* 0x000fe400078e00ff */
[----:B------:R-:W-:Y:S02]  /*2520*/  IMAD.MOV.U32 R7, RZ, RZ, 0x1f ;  /* 0x0000001fff077424 */ /* 0x000fe400078e00ff */
[----:B------:R-:W-:-:S07]  /*2530*/  IMAD.MOV.U32 R6, RZ, RZ, -0x1 ;  /* 0xffffffffff067424 */ /* 0x000fce00078e00ff */
[----:B0-----:R-:W-:Y:S05]  /*2540*/  WARPSYNC.COLLECTIVE R6, `(.L_x_8398) ;  /* 0x0000000006087348 */ /* 0x001fea0003c00000 */
[----:B------:R1:W2:Y:S02]  /*2550*/  SHFL.DOWN P5, R26, R9, R8, R7 ;  /* 0x08000008091a7389 */ /* 0x0002a400000a0007 */
[----:B012---:R-:W-:Y:S05]  /*2560*/  ENDCOLLECTIVE ;  /* 0x000000000000791b */ /* 0x007fea0003800000 */
.L_x_8398:
[----:B------:R-:W-:Y:S01]  /*2570*/  IMAD.MOV.U32 R9, RZ, RZ, R10 ;  /* 0x000000ffff097224 */ /* 0x000fe200078e000a */
[----:B------:R-:W-:-:S07]  /*2580*/  MOV R21, R26 ;  /* 0x0000001a00157202 */ /* 0x000fce0000000f00 */
[----:B------:R-:W-:Y:S05]  /*2590*/  WARPSYNC.COLLECTIVE R6, `(.L_x_8399) ;  /* 0x0000000006087348 */ /* 0x000fea0003c00000 */
[----:B------:R0:W1:Y:S02]  /*25a0*/  SHFL.DOWN P5, R26, R9, R8, R7 ;  /* 0x08000008091a7389 */ /* 0x00006400000a0007 */
[----:B01----:R-:W-:Y:S05]  /*25b0*/  ENDCOLLECTIVE ;  /* 0x000000000000791b */ /* 0x003fea0003800000 */
.L_x_8399:
[----:B------:R-:W-:Y:S02]  /*25c0*/  IMAD.MOV.U32 R8, RZ, RZ, 0x8 ;  /* 0x00000008ff087424 */ /* 0x000fe400078e00ff */
[----:B------:R-:W-:-:S06]  /*25d0*/  IMAD.MOV.U32 R20, RZ, RZ, R26 ;  /* 0x000000ffff147224 */ /* 0x000fcc00078e001a */
[----:B------:R-:W-:-:S10]  /*25e0*/  DADD R20, R10, R20 ;  /* 0x000000000a147229 */ /* 0x000fd40000000014 */
[----:B------:R-:W-:-:S07]  /*25f0*/  IMAD.MOV.U32 R9, RZ, RZ, R21 ;  /* 0x000000ffff097224 */ /* 0x000fce00078e0015 */
[----:B------:R-:W-:Y:S05]  /*2600*/  WARPSYNC.COLLECTIVE R6, `(.L_x_8400) ;  /* 0x0000000006087348 */ /* 0x000fea0003c00000 */
[----:B------:R0:W1:Y:S02]  /*2610*/  SHFL.DOWN P5, R26, R9, R8, R7 ;  /* 0x08000008091a7389 */ /* 0x00006400000a0007 */
[----:B01----:R-:W-:Y:S05]  /*2620*/  ENDCOLLECTIVE ;  /* 0x000000000000791b */ /* 0x003fea0003800000 */
.L_x_8400:
[----:B------:R-:W-:Y:S01]  /*2630*/  MOV R9, R20 ;  /* 0x0000001400097202 */ /* 0x000fe20000000f00 */
[----:B------:R-:W-:-:S07]  /*2640*/  IMAD.MOV.U32 R23, RZ, RZ, R26 ;  /* 0x000000ffff177224 */ /* 0x000fce00078e001a */
[----:B------:R-:W-:Y:S05]  /*2650*/  WARPSYNC.COLLECTIVE R6, `(.L_x_8401) ;  /* 0x0000000006087348 */ /* 0x000fea0003c00000 */
[----:B------:R0:W1:Y:S02]  /*2660*/  SHFL.DOWN P5, R26, R9, R8, R7 ;  /* 0x08000008091a7389 */ /* 0x00006400000a0007 */
[----:B01----:R-:W-:Y:S05]  /*2670*/  ENDCOLLECTIVE ;  /* 0x000000000000791b */ /* 0x003fea0003800000 */
.L_x_8401:
[----:B------:R-:W-:Y:S02]  /*2680*/  IMAD.MOV.U32 R8, RZ, RZ, 0x4 ;  /* 0x00000004ff087424 */ /* 0x000fe400078e00ff */
[----:B------:R-:W-:-:S06]  /*2690*/  IMAD.MOV.U32 R22, RZ, RZ, R26 ;  /* 0x000000ffff167224 */ /* 0x000fcc00078e001a */
[----:B------:R-:W-:-:S10]  /*26a0*/  DADD R22, R20, R22 ;  /* 0x0000000014167229 */ /* 0x000fd40000000016 */
[----:B------:R-:W-:-:S07]  /*26b0*/  IMAD.MOV.U32 R9, RZ, RZ, R23 ;  /* 0x000000ffff097224 */ /* 0x000fce00078e0017 */
[----:B------:R-:W-:Y:S05]  /*26c0*/  WARPSYNC.COLLECTIVE R6, `(.L_x_8402) ;  /* 0x0000000006087348 */ /* 0x000fea0003c00000 */
[----:B------:R0:W1:Y:S02]  /*26d0*/  SHFL.DOWN P5, R26, R9, R8, R7 ;  /* 0x08000008091a7389 */ /* 0x00006400000a0007 */
[----:B01----:R-:W-:Y:S05]  /*26e0*/  ENDCOLLECTIVE ;  /* 0x000000000000791b */ /* 0x003fea0003800000 */
.L_x_8402:
[----:B------:R-:W-:Y:S02]  /*26f0*/  IMAD.MOV.U32 R9, RZ, RZ, R22 ;  /* 0x000000ffff097224 */ /* 0x000fe400078e0016 */
[----:B------:R-:W-:-:S07]  /*2700*/  IMAD.MOV.U32 R25, RZ, RZ, R26 ;  /* 0x000000ffff197224 */ /* 0x000fce00078e001a */
[----:B------:R-:W-:Y:S05]  /*2710*/  WARPSYNC.COLLECTIVE R6, `(.L_x_8403) ;  /* 0x0000000006087348 */ /* 0x000fea0003c00000 */
[----:B------:R0:W1:Y:S02]  /*2720*/  SHFL.DOWN P5, R26, R9, R8, R7 ;  /* 0x08000008091a7389 */ /* 0x00006400000a0007 */
[----:B01----:R-:W-:Y:S05]  /*2730*/  ENDCOLLECTIVE ;  /* 0x000000000000791b */ /* 0x003fea0003800000 */
.L_x_8403:
[----:B------:R-:W-:Y:S01]  /*2740*/  IMAD.MOV.U32 R8, RZ, RZ, 0x2 ;  /* 0x00000002ff087424 */ /* 0x000fe200078e00ff */
[----:B------:R-:W-:-:S06]  /*2750*/  MOV R24, R26 ;  /* 0x0000001a00187202 */ /* 0x000fcc0000000f00 */
[----:B------:R-:W-:-:S10]  /*2760*/  DADD R24, R22, R24 ;  /* 0x0000000016187229 */ /* 0x000fd40000000018 */
[----:B------:R-:W-:-:S07]  /*2770*/  IMAD.MOV.U32 R9, RZ, RZ, R25 ;  /* 0x000000ffff097224 */ /* 0x000fce00078e0019 */
[----:B------:R-:W-:Y:S05]  /*2780*/  WARPSYNC.COLLECTIVE R6, `(.L_x_8404) ;  /* 0x0000000006087348 */ /* 0x000fea0003c00000 */
[----:B------:R0:W1:Y:S02]  /*2790*/  SHFL.DOWN P5, R26, R9, R8, R7 ;  /* 0x08000008091a7389 */ /* 0x00006400000a0007 */
[----:B01----:R-:W-:Y:S05]  /*27a0*/  ENDCOLLECTIVE ;  /* 0x000000000000791b */ /* 0x003fea0003800000 */
.L_x_8404:
[----:B------:R-:W-:Y:S02]  /*27b0*/  IMAD.MOV.U32 R9, RZ, RZ, R24 ;  /* 0x000000ffff097224 */ /* 0x000fe400078e0018 */
[----:B------:R-:W-:-:S07]  /*27c0*/  IMAD.MOV.U32 R11, RZ, RZ, R26 ;  /* 0x000000ffff0b7224 */ /* 0x000fce00078e001a */
[----:B------:R-:W-:Y:S05]  /*27d0*/  WARPSYNC.COLLECTIVE R6, `(.L_x_8405) ;  /* 0x0000000006087348 */ /* 0x000fea0003c00000 */
[----:B------:R0:W1:Y:S02]  /*27e0*/  SHFL.DOWN P5, R26, R9, R8, R7 ;  /* 0x08000008091a7389 */ /* 0x00006400000a0007 */
[----:B01----:R-:W-:Y:S05]  /*27f0*/  ENDCOLLECTIVE ;  /* 0x000000000000791b */ /* 0x003fea0003800000 */
.L_x_8405:
[----:B------:R-:W-:Y:S02]  /*2800*/  IMAD.MOV.U32 R8, RZ, RZ, 0x1 ;  /* 0x00000001ff087424 */ /* 0x000fe400078e00ff */
[----:B------:R-:W-:-:S06]  /*2810*/  IMAD.MOV.U32 R10, RZ, RZ, R26 ;  /* 0x000000ffff0a7224 */ /* 0x000fcc00078e001a */
[----:B------:R-:W-:-:S10]  /*2820*/  DADD R10, R24, R10 ;  /* 0x00000000180a7229 */ /* 0x000fd4000000000a */
[----:B------:R-:W-:-:S07]  /*2830*/  MOV R9, R11 ;  /* 0x0000000b00097202 */ /* 0x000fce0000000f00 */
[----:B------:R-:W-:Y:S05]  /*2840*/  WARPSYNC.COLLECTIVE R6, `(.L_x_8406) ;  /* 0x0000000006087348 */ /* 0x000fea0003c00000 */
[----:B------:R0:W1:Y:S02]  /*2850*/  SHFL.DOWN P5, R26, R9, R8, R7 ;  /* 0x08000008091a7389 */ /* 0x00006400000a0007 */
[----:B01----:R-:W-:Y:S05]  /*2860*/  ENDCOLLECTIVE ;  /* 0x000000000000791b */ /* 0x003fea0003800000 */
.L_x_8406:
[----:B------:R-:W-:Y:S02]  /*2870*/  IMAD.MOV.U32 R9, RZ, RZ, R10 ;  /* 0x000000ffff097224 */ /* 0x000fe400078e000a */
[----:B------:R-:W-:-:S07]  /*2880*/  IMAD.MOV.U32 R4, RZ, RZ, R26 ;  /* 0x000000ffff047224 */ /* 0x000fce00078e001a */
[----:B------:R-:W-:Y:S05]  /*2890*/  WARPSYNC.COLLECTIVE R6, `(.L_x_8407) ;  /* 0x0000000006087348 */ /* 0x000fea0003c00000 */
[----:B------:R0:W1:Y:S02]  /*28a0*/  SHFL.DOWN P5, R26, R9, R8, R7 ;  /* 0x08000008091a7389 */ /* 0x00006400000a0007 */
[----:B01----:R-:W-:Y:S05]  /*28b0*/  ENDCOLLECTIVE ;  /* 0x000000000000791b */ /* 0x003fea0003800000 */
.L_x_8407:
[----:B------:R-:W-:Y:S05]  /*28c0*/  BRA `(.L_x_8408) ;  /* 0xffffffe800987947 */ /* 0x000fea000383ffff */
        .weak           $__internal_47_$__cuda_sm20_div_rn_f64_full
        .type           $__internal_47_$__cuda_sm20_div_rn_f64_full,@function
        .size           $__internal_47_$__cuda_sm20_div_rn_f64_full,(.L_x_11620 - $__internal_47_$__cuda_sm20_div_rn_f64_full)
$__internal_47_$__cuda_sm20_div_rn_f64_full:
        /* <DEDUP_REMOVED lines=14> */
[----:B------:R-:W-:Y:S02]  /*29b0*/  MOV R3, 0x1ca00000 ;  /* 0x1ca0000000037802 */ /* 0x000fe40000000f00 */
        /* <DEDUP_REMOVED lines=28> */
[----:B------:R-:W-:-:S04]  /*2b80*/  SEL R3, R3, 0x63400000, !P0 ;  /* 0x6340000003037807 */ /* 0x000fc80004000000 */
[----:B------:R-:W-:Y:S01]  /*2b90*/  IADD3 R22, PT, PT, -R3, R4, RZ ;  /* 0x0000000403167210 */ /* 0x000fe20007ffe1ff */
[----:B------:R-:W-:-:S04]  /*2ba0*/  IMAD.MOV.U32 R4, RZ, RZ, RZ ;  /* 0x000000ffff047224 */ /* 0x000fc800078e00ff */
        /* <DEDUP_REMOVED lines=20> */
.L_x_8410:
[----:B------:R-:W-:-:S14]  /*2cf0*/  DSETP.NAN.AND P0, PT, R4, R4, PT ;  /* 0x000000040400722a */ /* 0x000fdc0003f08000 */
[----:B------:R-:W-:Y:S05]  /*2d00*/  @P0 BRA `(.L_x_8412) ;  /* 0x0000000000440947 */ /* 0x000fea0003800000 */
[----:B------:R-:W-:-:S14]  /*2d10*/  DSETP.NAN.AND P0, PT, R6, R6, PT ;  /* 0x000000060600722a */ /* 0x000fdc0003f08000 */
[----:B------:R-:W-:Y:S05]  /*2d20*/  @P0 BRA `(.L_x_8413) ;  /* 0x0000000000300947 */ /* 0x000fea0003800000 */
[----:B------:R-:W-:Y:S01]  /*2d30*/  ISETP.NE.AND P0, PT, R22, R29, PT ;  /* 0x0000001d1600720c */ /* 0x000fe20003f05270 */
[----:B------:R-:W-:Y:S01]  /*2d40*/  IMAD.MOV.U32 R3, RZ, RZ, -0x80000 ;  /* 0xfff80000ff037424 */ /* 0x000fe200078e00ff */
[----:B------:R-:W-:-:S11]  /*2d50*/  MOV R2, 0x0 ;  /* 0x0000000000027802 */ /* 0x000fd60000000f00 */
        /* <DEDUP_REMOVED lines=9> */
.L_x_8413:
[----:B------:R-:W-:Y:S01]  /*2df0*/  LOP3.LUT R3, R7, 0x80000, RZ, 0xfc, !PT ;  /* 0x0008000007037812 */ /* 0x000fe200078efcff */
[----:B------:R-:W-:Y:S01]  /*2e00*/  IMAD.MOV.U32 R2, RZ, RZ, R6 ;  /* 0x000000ffff027224 */ /* 0x000fe200078e0006 */
[----:B------:R-:W-:Y:S06]  /*2e10*/  BRA `(.L_x_8411) ;  /* 0x0000000000087947 */ /* 0x000fec0003800000 */
.L_x_8412:
[----:B------:R-:W-:Y:S02]  /*2e20*/  LOP3.LUT R3, R5, 0x80000, RZ, 0xfc, !PT ;  /* 0x0008000005037812 */ /* 0x000fe400078efcff */
[----:B------:R-:W-:-:S07]  /*2e30*/  MOV R2, R4 ;  /* 0x0000000400027202 */ /* 0x000fce0000000f00 */
.L_x_8411:
[----:B------:R-:W-:Y:S05]  /*2e40*/  BSYNC.RECONVERGENT B2 ;  /* 0x0000000000027941 */ /* 0x000fea0003800200 */
.L_x_8409:
[----:B------:R-:W-:Y:S02]  /*2e50*/  IMAD.MOV.U32 R4, RZ, RZ, R2 ;  /* 0x000000ffff047224 */ /* 0x000fe400078e0002 */
[----:B------:R-:W-:Y:S02]  /*2e60*/  IMAD.MOV.U32 R5, RZ, RZ, R3 ;  /* 0x000000ffff057224 */ /* 0x000fe400078e0003 */
[----:B------:R-:W-:Y:S02]  /*2e70*/  IMAD.MOV.U32 R2, RZ, RZ, R0 ;  /* 0x000000ffff027224 */ /* 0x000fe400078e0000 */
[----:B------:R-:W-:-:S04]  /*2e80*/  IMAD.MOV.U32 R3, RZ, RZ, 0x0 ;  /* 0x00000000ff037424 */ /* 0x000fc800078e00ff */
[----:B------:R-:W-:Y:S05]  /*2e90*/  RET.REL.NODEC R2 `(_ZN2at6native43_GLOBAL__N__9ae7fba5_10_SoftMax_cu_9f978f6322cunn_SoftMaxForwardRegIdddNS1_22SoftMaxForwardEpilogueElLi2EEEvPT1_PKT_T3_) ;  /* 0xffffffd002587950 */ /* 0x000fea0003c3ffff */
.L_x_8414:
        /* <DEDUP_REMOVED lines=14> */
.L_x_11620:


//--------------------- .text._ZN2at6native43_GLOBAL__N__9ae7fba5_10_SoftMax_cu_9f978f6322cunn_SoftMaxForwardRegIdddNS1_22SoftMaxForwardEpilogueElLi1EEEvPT1_PKT_T3_ --------------------------
	.section	.text._ZN2at6native43_GLOBAL__N__9ae7fba5_10_SoftMax_cu_9f978f6322cunn_SoftMaxForwardRegIdddNS1_22SoftMaxForwardEpilogueElLi1EEEvPT1_PKT_T3_,"ax",@progbits
	.align	128
.text._ZN2at6native43_GLOBAL__N__9ae7fba5_10_SoftMax_cu_9f978f6322cunn_SoftMaxForwardRegIdddNS1_22SoftMaxForwardEpilogueElLi1EEEvPT1_PKT_T3_:
        .type           _ZN2at6native43_GLOBAL__N__9ae7fba5_10_SoftMax_cu_9f978f6322cunn_SoftMaxForwardRegIdddNS1_22SoftMaxForwardEpilogueElLi1EEEvPT1_PKT_T3_,@function
        .size           _ZN2at6native43_GLOBAL__N__9ae7fba5_10_SoftMax_cu_9f978f6322cunn_SoftMaxForwardRegIdddNS1_22SoftMaxForwardEpilogueElLi1EEEvPT1_PKT_T3_,(.L_x_11622 - _ZN2at6native43_GLOBAL__N__9ae7fba5_10_SoftMax_cu_9f978f6322cunn_SoftMaxForwardRegIdddNS1_22SoftMaxForwardEpilogueElLi1EEEvPT1_PKT_T3_)
        .other          _ZN2at6native43_GLOBAL__N__9ae7fba5_10_SoftMax_cu_9f978f6322cunn_SoftMaxForwardRegIdddNS1_22SoftMaxForwardEpilogueElLi1EEEvPT1_PKT_T3_,@"STO_CUDA_ENTRY STV_DEFAULT"
_ZN2at6native43_GLOBAL__N__9ae7fba5_10_SoftMax_cu_9f978f6322cunn_SoftMaxForwardRegIdddNS1_22SoftMaxForwardEpilogueElLi1EEEvPT1_PKT_T3_:
        /* <DEDUP_REMOVED lines=13> */
[----:B-1----:R-:W2:Y:S01]  /*00d0*/  @!P0 LDG.E.64 R2, desc[UR8][R8.64] ;  /* 0x0000000808028981 */ /* 0x002ea2000c1e1b00 */
[----:B------:R-:W-:Y:S01]  /*00e0*/  @!P0 IMAD.MOV.U32 R6, RZ, RZ, -0x1 ;  /* 0xffffffffff068424 */ /* 0x000fe200078e00ff */
[----:B------:R-:W0:Y:S01]  /*00f0*/  S2UR UR6, SR_CgaCtaId ;  /* 0x00000000000679c3 */ /* 0x000e220000008800 */
[----:B------:R-:W-:Y:S01]  /*0100*/  @!P0 IMAD.MOV.U32 R7, RZ, RZ, 0x7fefffff ;  /* 0x7fefffffff078424 */ /* 0x000fe200078e00ff */
[----:B------:R-:W-:Y:S01]  /*0110*/  UMOV UR4, 0x400 ;  /* 0x0000040000047882 */ /* 0x000fe20000000000 */
[----:B------:R-:W-:Y:S01]  /*0120*/  @!P0 IMAD.MOV.U32 R11, RZ, RZ, R6 ;  /* 0x000000ffff0b8224 */ /* 0x000fe200078e0006 */
[----:B------:R-:W1:Y:S02]  /*0130*/  LDCU UR5, c[0x0][0x360] ;  /* 0x00006c00ff0577ac */ /* 0x000e640008000800 */
[----:B------:R-:W-:Y:S01]  /*0140*/  @!P0 LOP3.LUT R13, R7, 0x80000, RZ, 0xfc, !PT ;  /* 0x00080000070d8812 */ /* 0x000fe200078efcff */
[----:B-1----:R-:W-:Y:S02]  /*0150*/  USHF.R.U32.HI UR5, URZ, 0x5, UR5 ;  /* 0x00000005ff057899 */ /* 0x002fe40008011605 */
[----:B0-----:R-:W-:Y:S01]  /*0160*/  ULEA UR4, UR6, UR4, 0x18 ;  /* 0x0000000406047291 */ /* 0x001fe2000f8ec0ff */
[----:B------:R-:W-:Y:S06]  /*0170*/  BAR.SYNC.DEFER_BLOCKING 0x0 ;  /* 0x0000000000007b1d */ /* 0x000fec0000010000 */
[----:B--2---:R-:W-:Y:S01]  /*0180*/  @!P0 DSETP.MAX.AND P1, P2, R2, -R6, PT ;  /* 0x800000060200822a */ /* 0x004fe20003a2f000 */
[----:B------:R-:W-:Y:S01]  /*0190*/  @!P0 IMAD.MOV.U32 R0, RZ, RZ, R3 ;  /* 0x000000ffff008224 */ /* 0x000fe200078e0003 */
[----:B------:R-:W-:-:S04]  /*01a0*/  MOV R6, 0xffffffff ;  /* 0xffffffff00067802 */ /* 0x000fc80000000f00 */
[----:B------:R-:W-:Y:S01]  /*01b0*/  @!P0 FSEL R10, R0, -R7, P1 ;  /* 0x80000007000a8208 */ /* 0x000fe20000800000 */
[----:B------:R-:W-:Y:S02]  /*01c0*/  @!P0 IMAD.MOV.U32 R0, RZ, RZ, R2 ;  /* 0x000000ffff008224 */ /* 0x000fe400078e0002 */
[----:B------:R-:W-:Y:S01]  /*01d0*/  IMAD.MOV.U32 R7, RZ, RZ, -0x100001 ;  /* 0xffefffffff077424 */ /* 0x000fe200078e00ff */
[----:B------:R-:W-:Y:S02]  /*01e0*/  @!P0 SEL R7, R13, R10, P2 ;  /* 0x0000000a0d078207 */ /* 0x000fe40001000000 */
[----:B------:R-:W-:Y:S02]  /*01f0*/  @!P0 SEL R11, R0, R11, P1 ;  /* 0x0000000b000b8207 */ /* 0x000fe40000800000 */
[----:B------:R-:W-:Y:S01]  /*0200*/  LOP3.LUT P2, R0, R4, 0x1f, RZ, 0xc0, !PT ;  /* 0x0000001f04007812 */ /* 0x000fe2000784c0ff */
[----:B------:R-:W-:Y:S02]  /*0210*/  SHFL.DOWN PT, R9, R7, 0x10, 0x1f ;  /* 0x0a001f0007097f89 */ /* 0x000fe400000e0000 */
[----:B------:R-:W-:Y:S01]  /*0220*/  @!P0 IMAD.MOV.U32 R6, RZ, RZ, R11 ;  /* 0x000000ffff068224 */ /* 0x000fe200078e000b */
[----:B------:R-:W-:-:S04]  /*0230*/  LEA R16, R0, UR4, 0x3 ;  /* 0x0000000400107c11 */ /* 0x000fc8000f8e18ff */
        /* <DEDUP_REMOVED lines=36> */
[----:B-1----:R-:W1:Y:S04]  /*0480*/  SHFL.DOWN PT, R15, R7, 0x10, 0x1f ;  /* 0x0a001f00070f7f89 */ /* 0x002e6800000e0000 */
[----:B0-----:R-:W0:Y:S01]  /*0490*/  SHFL.DOWN PT, R13, R6, 0x10, 0x1f ;  /* 0x0a001f00060d7f89 */ /* 0x001e2200000e0000 */
[----:B-1----:R-:W-:Y:S01]  /*04a0*/  MOV R11, R15 ;  /* 0x0000000f000b7202 */ /* 0x002fe20000000f00 */
[----:B0-----:R-:W-:-:S06]  /*04b0*/  IMAD.MOV.U32 R10, RZ, RZ, R13 ;  /* 0x000000ffff0a7224 */ /* 0x001fcc00078e000d */
[----:B------:R-:W-:-:S06]  /*04c0*/  DSETP.GEU.AND P4, PT, R6, R10, PT ;  /* 0x0000000a0600722a */ /* 0x000fcc0003f8e000 */
        /* <DEDUP_REMOVED lines=15> */
[----:B------:R-:W-:Y:S02]  /*05c0*/  FSEL R17, R6, R15, !P4 ;  /* 0x0000000f06117208 */ /* 0x000fe40006000000 */
[----:B------:R-:W-:Y:S01]  /*05d0*/  MOV R11, R18 ;  /* 0x00000012000b7202 */ /* 0x000fe20000000f00 */
[----:B------:R-:W-:Y:S02]  /*05e0*/  SHFL.DOWN PT, R7, R18, 0x2, 0x1f ;  /* 0x08401f0012077f89 */ /* 0x000fe400000e0000 */
[----:B------:R-:W-:Y:S02]  /*05f0*/  IMAD.MOV.U32 R10, RZ, RZ, R17 ;  /* 0x000000ffff0a7224 */ /* 0x000fe400078e0011 */
[----:B------:R-:W0:Y:S04]  /*0600*/  SHFL.DOWN PT, R6, R17, 0x2, 0x1f ;  /* 0x08401f0011067f89 */ /* 0x000e2800000e0000 */
[----:B0-----:R-:W-:-:S06]  /*0610*/  DSETP.GEU.AND P4, PT, R10, R6, PT ;  /* 0x000000060a00722a */ /* 0x001fcc0003f8e000 */
[----:B------:R-:W-:Y:S02]  /*0620*/  FSEL R14, R7, R18, !P4 ;  /* 0x00000012070e7208 */ /* 0x000fe40006000000 */
[----:B------:R-:W-:-:S03]  /*0630*/  FSEL R15, R6, R17, !P4 ;  /* 0x00000011060f7208 */ /* 0x000fc60006000000 */
[----:B------:R0:W1:Y:S04]  /*0640*/  SHFL.DOWN PT, R7, R14, 0x1, 0x1f ;  /* 0x08201f000e077f89 */ /* 0x00006800000e0000 */
[----:B------:R0:W2:Y:S02]  /*0650*/  SHFL.DOWN PT, R6, R15, 0x1, 0x1f ;  /* 0x08201f000f067f89 */ /* 0x0000a400000e0000 */
.L_x_8438:
[----:B------:R-:W-:Y:S01]  /*0660*/  IMAD.MOV.U32 R10, RZ, RZ, R15 ;  /* 0x000000ffff0a7224 */ /* 0x000fe200078e000f */
[----:B------:R-:W-:Y:S01]  /*0670*/  ISETP.NE.AND P5, PT, R4, RZ, PT ;  /* 0x000000ff0400720c */ /* 0x000fe20003fa5270 */
[----:B------:R-:W-:-:S06]  /*0680*/  IMAD.MOV.U32 R11, RZ, RZ, R14 ;  /* 0x000000ffff0b7224 */ /* 0x000fcc00078e000e */
[----:B-12---:R-:W-:-:S06]  /*0690*/  DSETP.GEU.AND P4, PT, R10, R6, PT ;  /* 0x000000060a00722a */ /* 0x006fcc0003f8e000 */
[----:B------:R-:W-:Y:S02]  /*06a0*/  FSEL R6, R6, R15, !P4 ;  /* 0x0000000f06067208 */ /* 0x000fe40006000000 */
[----:B------:R-:W-:Y:S02]  /*06b0*/  FSEL R7, R7, R14, !P4 ;  /* 0x0000000e07077208 */ /* 0x000fe40006000000 */
[----:B------:R-:W-:-:S03]  /*06c0*/  @!P5 PLOP3.LUT P2, PT, PT, PT, PT, 0x80, 0x8 ;  /* 0x000000000008d81c */ /* 0x000fc60003f4f070 */
[----:B------:R2:W-:Y:S10]  /*06d0*/  @!P5 STS.64 [UR4], R6 ;  /* 0x00000006ff00d988 */ /* 0x0005f40008000a04 */
.L_x_8415:
        /* <DEDUP_REMOVED lines=65> */
.L_x_8420:
[----:B------:R-:W-:Y:S05]  /*0af0*/  BSYNC.RECONVERGENT B1 ;  /* 0x0000000000017941 */ /* 0x000fea0003800200 */
.L_x_8419:
[----:B------:R-:W-:-:S11]  /*0b00*/  DADD R10, RZ, R14 ;  /* 0x00000000ff0a7229 */ /* 0x000fd6000000000e */
.L_x_8418:
[----:B------:R-:W-:Y:S05]  /*0b10*/  BSYNC.RECONVERGENT B0 ;  /* 0x0000000000007941 */ /* 0x000fea0003800200 */
.L_x_8417:
        /* <DEDUP_REMOVED lines=15> */
[----:B------:R-:W-:-:S06]  /*0c10*/  CS2R R14, SRZ ;  /* 0x00000000000e7805 */ /* 0x000fcc000001ff00 */
[----:B------:R-:W-:Y:S04]  /*0c20*/  SHFL.DOWN PT, R11, R23, 0x1, 0x1f ;  /* 0x08201f00170b7f89 */ /* 0x000fe800000e0000 */
[----:B------:R-:W0:Y:S02]  /*0c30*/  SHFL.DOWN PT, R10, R22, 0x1, 0x1f ;  /* 0x08201f00160a7f89 */ /* 0x000e2400000e0000 */
[----:B0-----:R-:W-:-:S07]  /*0c40*/  DADD R10, R22, R10 ;  /* 0x00000000160a7229 */ /* 0x001fce000000000a */
[----:B------:R0:W-:Y:S01]  /*0c50*/  @!P4 STS.64 [R8], R10 ;  /* 0x0000000a0800c388 */ /* 0x0001e20000000a00 */
[----:B------:R-:W-:Y:S06]  /*0c60*/  BAR.SYNC.DEFER_BLOCKING 0x0 ;  /* 0x0000000000007b1d */ /* 0x000fec0000010000 */
[----:B------:R0:W2:Y:S01]  /*0c70*/  @!P1 LDS.64 R14, [R16] ;  /* 0x00000000100e9984 */ /* 0x0000a20000000a00 */
[----:B------:R-:W-:Y:S05]  /*0c80*/  @P3 BRA `(.L_x_8422) ;  /* 0x00000000006c3947 */ /* 0x000fea0003800000 */
[----:B------:R-:W-:-:S03]  /*0c90*/  UMOV UR5, 0xffffffff ;  /* 0xffffffff00057882 */ /* 0x000fc60000000000 */
[----:B------:R-:W-:Y:S05]  /*0ca0*/  BRA.DIV UR5, `(.L_x_8423) ;  /* 0x0000000e05347947 */ /* 0x000fea000b800000 */
[----:B--2---:R-:W2:Y:S04]  /*0cb0*/  SHFL.DOWN PT, R17, R15, 0x10, 0x1f ;  /* 0x0a001f000f117f89 */ /* 0x004ea800000e0000 */
[----:B0-----:R-:W0:Y:S01]  /*0cc0*/  SHFL.DOWN PT, R16, R14, 0x10, 0x1f ;  /* 0x0a001f000e107f89 */ /* 0x001e2200000e0000 */
[----:B--2---:R-:W-:Y:S01]  /*0cd0*/  IMAD.MOV.U32 R9, RZ, RZ, R17 ;  /* 0x000000ffff097224 */ /* 0x004fe200078e0011 */
[----:B0-----:R-:W-:-:S06]  /*0ce0*/  MOV R8, R16 ;  /* 0x0000001000087202 */ /* 0x001fcc0000000f00 */
[----:B------:R-:W-:-:S07]  /*0cf0*/  DADD R16, R14, R8 ;  /* 0x000000000e107229 */ /* 0x000fce0000000008 */
[----:B------:R-:W0:Y:S04]  /*0d00*/  SHFL.DOWN PT, R19, R17, 0x8, 0x1f ;  /* 0x09001f0011137f89 */ /* 0x000e2800000e0000 */
[----:B------:R-:W2:Y:S01]  /*0d10*/  SHFL.DOWN PT, R18, R16, 0x8, 0x1f ;  /* 0x09001f0010127f89 */ /* 0x000ea200000e0000 */
[----:B0-----:R-:W-:Y:S02]  /*0d20*/  IMAD.MOV.U32 R9, RZ, RZ, R19 ;  /* 0x000000ffff097224 */ /* 0x001fe400078e0013 */
[----:B--2---:R-:W-:-:S06]  /*0d30*/  IMAD.MOV.U32 R8, RZ, RZ, R18 ;  /* 0x000000ffff087224 */ /* 0x004fcc00078e0012 */
        /* <DEDUP_REMOVED lines=8> */
[----:B0-----:R-:W-:Y:S01]  /*0dc0*/  IMAD.MOV.U32 R9, RZ, RZ, R15 ;  /* 0x000000ffff097224 */ /* 0x001fe200078e000f */
[----:B--2---:R-:W-:-:S06]  /*0dd0*/  MOV R8, R14 ;  /* 0x0000000e00087202 */ /* 0x004fcc0000000f00 */
[----:B------:R-:W-:-:S07]  /*0de0*/  DADD R14, R20, R8 ;  /* 0x00000000140e7229 */ /* 0x000fce0000000008 */
[----:B------:R0:W2:Y:S04]  /*0df0*/  SHFL.DOWN PT, R0, R15, 0x1, 0x1f ;  /* 0x08201f000f007f89 */ /* 0x0000a800000e0000 */
[----:B------:R0:W3:Y:S02]  /*0e00*/  SHFL.DOWN PT, R13, R14, 0x1, 0x1f ;  /* 0x08201f000e0d7f89 */ /* 0x0000e400000e0000 */
.L_x_8449:
[----:B---3--:R-:W-:Y:S02]  /*0e10*/  IMAD.MOV.U32 R8, RZ, RZ, R13 ;  /* 0x000000ffff087224 */ /* 0x008fe400078e000d */
[----:B--2---:R-:W-:-:S06]  /*0e20*/  IMAD.MOV.U32 R9, RZ, RZ, R0 ;  /* 0x000000ffff097224 */ /* 0x004fcc00078e0000 */
[----:B0-----:R-:W-:-:S11]  /*0e30*/  DADD R14, R14, R8 ;  /* 0x000000000e0e7229 */ /* 0x001fd60000000008 */
.L_x_8422:
[----:B------:R-:W-:Y:S05]  /*0e40*/  BSYNC B0 ;  /* 0x0000000000007941 */ /* 0x000fea0003800000 */
.L_x_8421:
[----:B--2---:R2:W-:Y:S01]  /*0e50*/  @P2 STS.64 [UR4], R14 ;  /* 0x0000000eff002988 */ /* 0x0045e20008000a04 */
[----:B------:R-:W-:Y:S05]  /*0e60*/  WARPSYNC.ALL ;  /* 0x0000000000007948 */ /* 0x000fea0003800000 */
[----:B------:R-:W-:Y:S06]  /*0e70*/  BAR.SYNC.DEFER_BLOCKING 0x0 ;  /* 0x0000000000007b1d */ /* 0x000fec0000010000 */
[----:B------:R-:W-:Y:S05]  /*0e80*/  @P0 EXIT ;  /* 0x000000000000094d */ /* 0x000fea0003800000 */
[----:B-1----:R-:W-:Y:S01]  /*0e90*/  DADD R2, R2, -R6 ;  /* 0x0000000002027229 */ /* 0x002fe20000000806 */
[----:B------:R-:W-:Y:S01]  /*0ea0*/  UMOV UR10, 0xfefa39ef ;  /* 0xfefa39ef000a7882 */ /* 0x000fe20000000000 */
        /* <DEDUP_REMOVED lines=17> */
[----:B------:R-:W0:Y:S01]  /*0fc0*/  LDS.64 R8, [UR4] ;  /* 0x00000004ff087984 */ /* 0x000e220008000a00 */
        /* <DEDUP_REMOVED lines=47> */
.L_x_8425:
[----:B------:R-:W-:Y:S05]  /*12c0*/  BSYNC.RECONVERGENT B0 ;  /* 0x0000000000007941 */ /* 0x000fea0003800200 */
.L_x_8424:
        /* <DEDUP_REMOVED lines=13> */
[----:B------:R-:W-:Y:S05]  /*13a0*/  CALL.REL.NOINC `($__internal_48_$__cuda_sm20_div_rn_f64_full) ;  /* 0x0000000800687944 */ /* 0x000fea0003c00000 */
[----:B------:R-:W-:Y:S01]  /*13b0*/  MOV R2, R12 ;  /* 0x0000000c00027202 */ /* 0x000fe20000000f00 */
[----:B------:R-:W-:-:S07]  /*13c0*/  IMAD.MOV.U32 R3, RZ, RZ, R13 ;  /* 0x000000ffff037224 */ /* 0x000fce00078e000d */
.L_x_8427:
[----:B------:R-:W-:Y:S05]  /*13d0*/  BSYNC.RECONVERGENT B0 ;  /* 0x0000000000007941 */ /* 0x000fea0003800200 */
.L_x_8426:
        /* <DEDUP_REMOVED lines=9> */
.L_x_8416:
[----:B01----:R-:W-:Y:S01]  /*1470*/  IMAD.MOV.U32 R12, RZ, RZ, R7 ;  /* 0x000000ffff0c7224 */ /* 0x003fe200078e0007 */
[----:B------:R-:W-:Y:S01]  /*1480*/  MOV R9, 0xffffffff ;  /* 0xffffffff00097802 */ /* 0x000fe20000000f00 */
[----:B------:R-:W-:Y:S02]  /*1490*/  IMAD.MOV.U32 R11, RZ, RZ, 0x10 ;  /* 0x00000010ff0b7424 */ /* 0x000fe400078e00ff */
[----:B------:R-:W-:-:S07]  /*14a0*/  IMAD.MOV.U32 R10, RZ, RZ, 0x1f ;  /* 0x0000001fff0a7424 */ /* 0x000fce00078e00ff */
[----:B------:R-:W-:Y:S05]  /*14b0*/  WARPSYNC.COLLECTIVE R9, `(.L_x_8428) ;  /* 0x0000000009087348 */ /* 0x000fea0003c00000 */
[----:B------:R0:W1:Y:S02]  /*14c0*/  SHFL.DOWN P4, R13, R12, R11, R10 ;  /* 0x0800000b0c0d7389 */ /* 0x000064000008000a */
[----:B01----:R-:W-:Y:S05]  /*14d0*/  ENDCOLLECTIVE ;  /* 0x000000000000791b */ /* 0x003fea0003800000 */
.L_x_8428:
[----:B------:R-:W-:Y:S02]  /*14e0*/  IMAD.MOV.U32 R12, RZ, RZ, R6 ;  /* 0x000000ffff0c7224 */ /* 0x000fe400078e0006 */
[----:B------:R-:W-:-:S07]  /*14f0*/  IMAD.MOV.U32 R15, RZ, RZ, R13 ;  /* 0x000000ffff0f7224 */ /* 0x000fce00078e000d */
[----:B------:R-:W-:Y:S05]  /*1500*/  WARPSYNC.COLLECTIVE R9, `(.L_x_8429) ;  /* 0x0000000009087348 */ /* 0x000fea0003c00000 */
[----:B------:R0:W1:Y:S02]  /*1510*/  SHFL.DOWN P4, R13, R12, R11, R10 ;  /* 0x0800000b0c0d7389 */ /* 0x000064000008000a */
[----:B01----:R-:W-:Y:S05]  /*1520*/  ENDCOLLECTIVE ;  /* 0x000000000000791b */ /* 0x003fea0003800000 */
.L_x_8429:
[----:B------:R-:W-:Y:S02]  /*1530*/  IMAD.MOV.U32 R11, RZ, RZ, R15 ;  /* 0x000000ffff0b7224 */ /* 0x000fe400078e000f */
[----:B------:R-:W-:-:S06]  /*1540*/  IMAD.MOV.U32 R10, RZ, RZ, R13 ;  /* 0x000000ffff0a7224 */ /* 0x000fcc00078e000d */
[----:B------:R-:W-:Y:S01]  /*1550*/  DSETP.GEU.AND P4, PT, R6, R10, PT ;  /* 0x0000000a0600722a */ /* 0x000fe20003f8e000 */
[----:B------:R-:W-:Y:S01]  /*1560*/  MOV R11, 0x8 ;  /* 0x00000008000b7802 */ /* 0x000fe20000000f00 */
[----:B------:R-:W-:-:S04]  /*1570*/  IMAD.MOV.U32 R10, RZ, RZ, 0x1f ;  /* 0x0000001fff0a7424 */ /* 0x000fc800078e00ff */
[----:B------:R-:W-:Y:S02]  /*1580*/  FSEL R18, R15, R7, !P4 ;  /* 0x000000070f127208 */ /* 0x000fe40006000000 */
[----:B------:R-:W-:-:S03]  /*1590*/  FSEL R17, R13, R6, !P4 ;  /* 0x000000060d117208 */ /* 0x000fc60006000000 */
[----:B------:R-:W-:-:S07]  /*15a0*/  IMAD.MOV.U32 R12, RZ, RZ, R18 ;  /* 0x000000ffff0c7224 */ /* 0x000fce00078e0012 */
[----:B------:R-:W-:Y:S05]  /*15b0*/  WARPSYNC.COLLECTIVE R9, `(.L_x_8430) ;  /* 0x0000000009087348 */ /* 0x000fea0003c00000 */
[----:B------:R0:W1:Y:S02]  /*15c0*/  SHFL.DOWN P4, R13, R12, R11, R10 ;  /* 0x0800000b0c0d7389 */ /* 0x000064000008000a */
[----:B01----:R-:W-:Y:S05]  /*15d0*/  ENDCOLLECTIVE ;  /* 0x000000000000791b */ /* 0x003fea0003800000 */
.L_x_8430:
[----:B------:R-:W-:Y:S02]  /*15e0*/  IMAD.MOV.U32 R12, RZ, RZ, R17 ;  /* 0x000000ffff0c7224 */ /* 0x000fe400078e0011 */
[----:B------:R-:W-:-:S07]  /*15f0*/  IMAD.MOV.U32 R7, RZ, RZ, R13 ;  /* 0x000000ffff077224 */ /* 0x000fce00078e000d */
[----:B------:R-:W-:Y:S05]  /*1600*/  WARPSYNC.COLLECTIVE R9, `(.L_x_8431) ;  /* 0x0000000009087348 */ /* 0x000fea0003c00000 */
[----:B------:R0:W1:Y:S02]  /*1610*/  SHFL.DOWN P4, R13, R12, R11, R10 ;  /* 0x0800000b0c0d7389 */ /* 0x000064000008000a */
[----:B01----:R-:W-:Y:S05]  /*1620*/  ENDCOLLECTIVE ;  /* 0x000000000000791b */ /* 0x003fea0003800000 */
.L_x_8431:
[----:B------:R-:W-:Y:S01]  /*1630*/  IMAD.MOV.U32 R10, RZ, RZ, R17 ;  /* 0x000000ffff0a7224 */ /* 0x000fe200078e0011 */
[----:B------:R-:W-:Y:S01]  /*1640*/  MOV R11, R18 ;  /* 0x00000012000b7202 */ /* 0x000fe20000000f00 */
[----:B------:R-:W-:-:S06]  /*1650*/  IMAD.MOV.U32 R6, RZ, RZ, R13 ;  /* 0x000000ffff067224 */ /* 0x000fcc00078e000d */
[----:B------:R-:W-:Y:S01]  /*1660*/  DSETP.GEU.AND P4, PT, R10, R6, PT ;  /* 0x000000060a00722a */ /* 0x000fe20003f8e000 */
[----:B------:R-:W-:Y:S02]  /*1670*/  IMAD.MOV.U32 R11, RZ, RZ, 0x4 ;  /* 0x00000004ff0b7424 */ /* 0x000fe400078e00ff */
[----:B------:R-:W-:-:S03]  /*1680*/  IMAD.MOV.U32 R10, RZ, RZ, 0x1f ;  /* 0x0000001fff0a7424 */ /* 0x000fc600078e00ff */
[----:B------:R-:W-:Y:S02]  /*1690*/  FSEL R14, R7, R18, !P4 ;  /* 0x00000012070e7208 */ /* 0x000fe40006000000 */
[----:B------:R-:W-:-:S03]  /*16a0*/  FSEL R15, R6, R17, !P4 ;  /* 0x00000011060f7208 */ /* 0x000fc60006000000 */
[----:B------:R-:W-:-:S07]  /*16b0*/  IMAD.MOV.U32 R12, RZ, RZ, R14 ;  /* 0x000000ffff0c7224 */ /* 0x000fce00078e000e */
[----:B------:R-:W-:Y:S05]  /*16c0*/  WARPSYNC.COLLECTIVE R9, `(.L_x_8432) ;  /* 0x0000000009087348 */ /* 0x000fea0003c00000 */
[----:B------:R0:W1:Y:S02]  /*16d0*/  SHFL.DOWN P4, R13, R12, R11, R10 ;  /* 0x0800000b0c0d7389 */ /* 0x000064000008000a */
[----:B01----:R-:W-:Y:S05]  /*16e0*/  ENDCOLLECTIVE ;  /* 0x000000000000791b */ /* 0x003fea0003800000 */
.L_x_8432:
[----:B------:R-:W-:Y:S02]  /*16f0*/  IMAD.MOV.U32 R12, RZ, RZ, R15 ;  /* 0x000000ffff0c7224 */ /* 0x000fe400078e000f */
[----:B------:R-:W-:-:S07]  /*1700*/  IMAD.MOV.U32 R7, RZ, RZ, R13 ;  /* 0x000000ffff077224 */ /* 0x000fce00078e000d */
[----:B------:R-:W-:Y:S05]  /*1710*/  WARPSYNC.COLLECTIVE R9, `(.L_x_8433) ;  /* 0x0000000009087348 */ /* 0x000fea0003c00000 */
[----:B------:R0:W1:Y:S02]  /*1720*/  SHFL.DOWN P4, R13, R12, R11, R10 ;  /* 0x0800000b0c0d7389 */ /* 0x000064000008000a */
[----:B01----:R-:W-:Y:S05]  /*1730*/  ENDCOLLECTIVE ;  /* 0x000000000000791b */ /* 0x003fea0003800000 */
.L_x_8433:
[----:B------:R-:W-:Y:S02]  /*1740*/  IMAD.MOV.U32 R10, RZ, RZ, R15 ;  /* 0x000000ffff0a7224 */ /* 0x000fe400078e000f */
[----:B------:R-:W-:Y:S01]  /*1750*/  IMAD.MOV.U32 R11, RZ, RZ, R14 ;  /* 0x000000ffff0b7224 */ /* 0x000fe200078e000e */
[----:B------:R-:W-:-:S06]  /*1760*/  MOV R6, R13 ;  /* 0x0000000d00067202 */ /* 0x000fcc0000000f00 */
        /* <DEDUP_REMOVED lines=9> */
.L_x_8434:
[----:B------:R-:W-:Y:S01]  /*1800*/  IMAD.MOV.U32 R12, RZ, RZ, R17 ;  /* 0x000000ffff0c7224 */ /* 0x000fe200078e0011 */
[----:B------:R-:W-:-:S07]  /*1810*/  MOV R7, R13 ;  /* 0x0000000d00077202 */ /* 0x000fce0000000f00 */
[----:B------:R-:W-:Y:S05]  /*1820*/  WARPSYNC.COLLECTIVE R9, `(.L_x_8435) ;  /* 0x0000000009087348 */ /* 0x000fea0003c00000 */
[----:B------:R0:W1:Y:S02]  /*1830*/  SHFL.DOWN P4, R13, R12, R11, R10 ;  /* 0x0800000b0c0d7389 */ /* 0x000064000008000a */
[----:B01----:R-:W-:Y:S05]  /*1840*/  ENDCOLLECTIVE ;  /* 0x000000000000791b */ /* 0x003fea0003800000 */
.L_x_8435:
[----:B------:R-:W-:Y:S02]  /*1850*/  IMAD.MOV.U32 R10, RZ, RZ, R17 ;  /* 0x000000ffff0a7224 */ /* 0x000fe400078e0011 */
        /* <DEDUP_REMOVED lines=11> */
.L_x_8436:
[----:B------:R-:W-:Y:S02]  /*1910*/  IMAD.MOV.U32 R12, RZ, RZ, R15 ;  /* 0x000000ffff0c7224 */ /* 0x000fe400078e000f */
[----:B------:R-:W-:-:S07]  /*1920*/  IMAD.MOV.U32 R7, RZ, RZ, R13 ;  /* 0x000000ffff077224 */ /* 0x000fce00078e000d */
[----:B------:R-:W-:Y:S05]  /*1930*/  WARPSYNC.COLLECTIVE R9, `(.L_x_8437) ;  /* 0x0000000009087348 */ /* 0x000fea0003c00000 */
[----:B------:R0:W1:Y:S02]  /*1940*/  SHFL.DOWN P4, R13, R12, R11, R10 ;  /* 0x0800000b0c0d7389 */ /* 0x000064000008000a */
[----:B01----:R-:W-:Y:S05]  /*1950*/  ENDCOLLECTIVE ;  /* 0x000000000000791b */ /* 0x003fea0003800000 */
.L_x_8437:
[----:B------:R-:W-:Y:S01]  /*1960*/  IMAD.MOV.U32 R6, RZ, RZ, R13 ;  /* 0x000000ffff067224 */ /* 0x000fe200078e000d */
[----:B------:R-:W-:Y:S06]  /*1970*/  BRA `(.L_x_8438) ;  /* 0xffffffec00387947 */ /* 0x000fec000383ffff */
.L_x_8423:
[----:B0-----:R-:W-:Y:S02]  /*1980*/  HFMA2 R11, -RZ, RZ, 0, 9.5367431640625e-07 ;  /* 0x00000010ff0b7431 */ /* 0x001fe400000001ff */
[----:B--2---:R-:W-:Y:S02]  /*1990*/  IMAD.MOV.U32 R12, RZ, RZ, R15 ;  /* 0x000000ffff0c7224 */ /* 0x004fe400078e000f */
[----:B------:R-:W-:Y:S02]  /*19a0*/  IMAD.MOV.U32 R10, RZ, RZ, 0x1f ;  /* 0x0000001fff0a7424 */ /* 0x000fe400078e00ff */
[----:B------:R-:W-:-:S07]  /*19b0*/  IMAD.MOV.U32 R9, RZ, RZ, -0x1 ;  /* 0xffffffffff097424 */ /* 0x000fce00078e00ff */
[----:B-1----:R-:W-:Y:S05]  /*19c0*/  WARPSYNC.COLLECTIVE R9, `(.L_x_8439) ;  /* 0x0000000009087348 */ /* 0x002fea0003c00000 */
[----:B------:R0:W2:Y:S02]  /*19d0*/  SHFL.DOWN P4, R13, R12, R11, R10 ;  /* 0x0800000b0c0d7389 */ /* 0x0000a4000008000a */
[----:B012---:R-:W-:Y:S05]  /*19e0*/  ENDCOLLECTIVE ;  /* 0x000000000000791b */ /* 0x007fea0003800000 */
.L_x_8439:
[----:B------:R-:W-:Y:S02]  /*19f0*/  IMAD.MOV.U32 R12, RZ, RZ, R14 ;  /* 0x000000ffff0c7224 */ /* 0x000fe400078e000e */
[----:B------:R-:W-:-:S07]  /*1a00*/  IMAD.MOV.U32 R17, RZ, RZ, R13 ;  /* 0x000000ffff117224 */ /* 0x000fce00078e000d */
[----:B------:R-:W-:Y:S05]  /*1a10*/  WARPSYNC.COLLECTIVE R9, `(.L_x_8440) ;  /* 0x0000000009087348 */ /* 0x000fea0003c00000 */
[----:B------:R0:W1:Y:S02]  /*1a20*/  SHFL.DOWN P4, R13, R12, R11, R10 ;  /* 0x0800000b0c0d7389 */ /* 0x000064000008000a */
[----:B01----:R-:W-:Y:S05]  /*1a30*/  ENDCOLLECTIVE ;  /* 0x000000000000791b */ /* 0x003fea0003800000 */
.L_x_8440:
[----:B------:R-:W-:Y:S02]  /*1a40*/  IMAD.MOV.U32 R11, RZ, RZ, 0x8 ;  /* 0x00000008ff0b7424 */ /* 0x000fe400078e00ff */
[----:B------:R-:W-:-:S06]  /*1a50*/  IMAD.MOV.U32 R16, RZ, RZ, R13 ;  /* 0x000000ffff107224 */ /* 0x000fcc00078e000d */
[----:B------:R-:W-:-:S10]  /*1a60*/  DADD R16, R14, R16 ;  /* 0x000000000e107229 */ /* 0x000fd40000000010 */
[----:B------:R-:W-:-:S07]  /*1a70*/  MOV R12, R17 ;  /* 0x00000011000c7202 */ /* 0x000fce0000000f00 */
[----:B------:R-:W-:Y:S05]  /*1a80*/  WARPSYNC.COLLECTIVE R9, `(.L_x_8441) ;  /* 0x0000000009087348 */ /* 0x000fea0003c00000 */
[----:B------:R0:W1:Y:S02]  /*1a90*/  SHFL.DOWN P4, R13, R12, R11, R10 ;  /* 0x0800000b0c0d7389 */ /* 0x000064000008000a */
[----:B01----:R-:W-:Y:S05]  /*1aa0*/  ENDCOLLECTIVE ;  /* 0x000000000000791b */ /* 0x003fea0003800000 */
.L_x_8441:
[----:B------:R-:W-:Y:S02]  /*1ab0*/  IMAD.MOV.U32 R12, RZ, RZ, R16 ;  /* 0x000000ffff0c7224 */ /* 0x000fe400078e0010 */
[----:B------:R-:W-:-:S07]  /*1ac0*/  IMAD.MOV.U32 R19, RZ, RZ, R13 ;  /* 0x000000ffff137224 */ /* 0x000fce00078e000d */
[----:B------:R-:W-:Y:S05]  /*1ad0*/  WARPSYNC.COLLECTIVE R9, `(.L_x_8442) ;  /* 0x0000000009087348 */ /* 0x000fea0003c00000 */
[----:B------:R0:W1:Y:S02]  /*1ae0*/  SHFL.DOWN P4, R13, R12, R11, R10 ;  /* 0x0800000b0c0d7389 */ /* 0x000064000008000a */
[----:B01----:R-:W-:Y:S05]  /*1af0*/  ENDCOLLECTIVE ;  /* 0x000000000000791b */ /* 0x003fea0003800000 */
.L_x_8442:
[----:B------:R-:W-:Y:S01]  /*1b00*/  MOV R11, 0x4 ;  /* 0x00000004000b7802 */ /* 0x000fe20000000f00 */
[----:B------:R-:W-:-:S06]  /*1b10*/  IMAD.MOV.U32 R18, RZ, RZ, R13 ;  /* 0x000000ffff127224 */ /* 0x000fcc00078e000d */
[----:B------:R-:W-:-:S10]  /*1b20*/  DADD R18, R16, R18 ;  /* 0x0000000010127229 */ /* 0x000fd40000000012 */
[----:B------:R-:W-:-:S07]  /*1b30*/  IMAD.MOV.U32 R12, RZ, RZ, R19 ;  /* 0x000000ffff0c7224 */ /* 0x000fce00078e0013 */
[----:B------:R-:W-:Y:S05]  /*1b40*/  WARPSYNC.COLLECTIVE R9, `(.L_x_8443) ;  /* 0x0000000009087348 */ /* 0x000fea0003c00000 */
[----:B------:R0:W1:Y:S02]  /*1b50*/  SHFL.DOWN P4, R13, R12, R11, R10 ;  /* 0x0800000b0c0d7389 */ /* 0x000064000008000a */
[----:B01----:R-:W-:Y:S05]  /*1b60*/  ENDCOLLECTIVE ;  /* 0x000000000000791b */ /* 0x003fea0003800000 */
.L_x_8443:
[----:B------:R-:W-:Y:S02]  /*1b70*/  IMAD.MOV.U32 R12, RZ, RZ, R18 ;  /* 0x000000ffff0c7224 */ /* 0x000fe400078e0012 */
[----:B------:R-:W-:-:S07]  /*1b80*/  IMAD.MOV.U32 R21, RZ, RZ, R13 ;  /* 0x000000ffff157224 */ /* 0x000fce00078e000d */
[----:B------:R-:W-:Y:S05]  /*1b90*/  WARPSYNC.COLLECTIVE R9, `(.L_x_8444) ;  /* 0x0000000009087348 */ /* 0x000fea0003c00000 */
[----:B------:R0:W1:Y:S02]  /*1ba0*/  SHFL.DOWN P4, R13, R12, R11, R10 ;  /* 0x0800000b0c0d7389 */ /* 0x000064000008000a */
[----:B01----:R-:W-:Y:S05]  /*1bb0*/  ENDCOLLECTIVE ;  /* 0x000000000000791b */ /* 0x003fea0003800000 */
.L_x_8444:
[----:B------:R-:W-:Y:S02]  /*1bc0*/  IMAD.MOV.U32 R11, RZ, RZ, 0x2 ;  /* 0x00000002ff0b7424 */ /* 0x000fe400078e00ff */
[----:B------:R-:W-:-:S06]  /*1bd0*/  IMAD.MOV.U32 R20, RZ, RZ, R13 ;  /* 0x000000ffff147224 */ /* 0x000fcc00078e000d */
[----:B------:R-:W-:-:S10]  /*1be0*/  DADD R20, R18, R20 ;  /* 0x0000000012147229 */ /* 0x000fd40000000014 */
[----:B------:R-:W-:-:S07]  /*1bf0*/  IMAD.MOV.U32 R12, RZ, RZ, R21 ;  /* 0x000000ffff0c7224 */ /* 0x000fce00078e0015 */
[----:B------:R-:W-:Y:S05]  /*1c00*/  WARPSYNC.COLLECTIVE R9, `(.L_x_8445) ;  /* 0x0000000009087348 */ /* 0x000fea0003c00000 */
[----:B------:R0:W1:Y:S02]  /*1c10*/  SHFL.DOWN P4, R13, R12, R11, R10 ;  /* 0x0800000b0c0d7389 */ /* 0x000064000008000a */
[----:B01----:R-:W-:Y:S05]  /*1c20*/  ENDCOLLECTIVE ;  /* 0x000000000000791b */ /* 0x003fea0003800000 */
.L_x_8445:
[----:B------:R-:W-:Y:S01]  /*1c30*/  IMAD.MOV.U32 R12, RZ, RZ, R20 ;  /* 0x000000ffff0c7224 */ /* 0x000fe200078e0014 */
[----:B------:R-:W-:-:S07]  /*1c40*/  MOV R15, R13 ;  /* 0x0000000d000f7202 */ /* 0x000fce0000000f00 */
[----:B------:R-:W-:Y:S05]  /*1c50*/  WARPSYNC.COLLECTIVE R9, `(.L_x_8446) ;  /* 0x0000000009087348 */ /* 0x000fea0003c00000 */
[----:B------:R0:W1:Y:S02]  /*1c60*/  SHFL.DOWN P4, R13, R12, R11, R10 ;  /* 0x0800000b0c0d7389 */ /* 0x000064000008000a */
[----:B01----:R-:W-:Y:S05]  /*1c70*/  ENDCOLLECTIVE ;  /* 0x000000000000791b */ /* 0x003fea0003800000 */
.L_x_8446:
[----:B------:R-:W-:Y:S02]  /*1c80*/  IMAD.MOV.U32 R11, RZ, RZ, 0x1 ;  /* 0x00000001ff0b7424 */ /* 0x000fe400078e00ff */
[----:B------:R-:W-:-:S06]  /*1c90*/  IMAD.MOV.U32 R14, RZ, RZ, R13 ;  /* 0x000000ffff0e7224 */ /* 0x000fcc00078e000d */
[----:B------:R-:W-:-:S10]  /*1ca0*/  DADD R14, R20, R14 ;  /* 0x00000000140e7229 */ /* 0x000fd4000000000e */
[----:B------:R-:W-:-:S07]  /*1cb0*/  IMAD.MOV.U32 R12, RZ, RZ, R15 ;  /* 0x000000ffff0c7224 */ /* 0x000fce00078e000f */
[----:B------:R-:W-:Y:S05]  /*1cc0*/  WARPSYNC.COLLECTIVE R9, `(.L_x_8447) ;  /* 0x0000000009087348 */ /* 0x000fea0003c00000 */
[----:B------:R0:W1:Y:S02]  /*1cd0*/  SHFL.DOWN P4, R13, R12, R11, R10 ;  /* 0x0800000b0c0d7389 */ /* 0x000064000008000a */
[----:B01----:R-:W-:Y:S05]  /*1ce0*/  ENDCOLLECTIVE ;  /* 0x000000000000791b */ /* 0x003fea0003800000 */
.L_x_8447:
[----:B------:R-:W-:Y:S01]  /*1cf0*/  MOV R12, R14 ;  /* 0x0000000e000c7202 */ /* 0x000fe20000000f00 */
[----:B------:R-:W-:-:S07]  /*1d00*/  IMAD.MOV.U32 R0, RZ, RZ, R13 ;  /* 0x000000ffff007224 */ /* 0x000fce00078e000d */
[----:B------:R-:W-:Y:S05]  /*1d10*/  WARPSYNC.COLLECTIVE R9, `(.L_x_8448) ;  /* 0x0000000009087348 */ /* 0x000fea0003c00000 */
[----:B------:R0:W1:Y:S02]  /*1d20*/  SHFL.DOWN P4, R13, R12, R11, R10 ;  /* 0x0800000b0c0d7389 */ /* 0x000064000008000a */
[----:B01----:R-:W-:Y:S05]  /*1d30*/  ENDCOLLECTIVE ;  /* 0x000000000000791b */ /* 0x003fea0003800000 */
.L_x_8448:
[----:B------:R-:W-:Y:S05]  /*1d40*/  BRA `(.L_x_8449) ;  /* 0xfffffff000307947 */ /* 0x000fea000383ffff */
        .weak           $__internal_48_$__cuda_sm20_div_rn_f64_full
        .type           $__internal_48_$__cuda_sm20_div_rn_f64_full,@function
        .size           $__internal_48_$__cuda_sm20_div_rn_f64_full,(.L_x_11622 - $__internal_48_$__cuda_sm20_div_rn_f64_full)
$__internal_48_$__cuda_sm20_div_rn_f64_full:
        /* <DEDUP_REMOVED lines=14> */
[----:B------:R-:W-:Y:S01]  /*1e30*/  @!P2 ISETP.GE.U32.AND P3, PT, R12, R13, PT ;  /* 0x0000000d0c00a20c */ /* 0x000fe20003f66070 */
[----:B------:R-:W-:-:S05]  /*1e40*/  IMAD.MOV.U32 R13, RZ, RZ, 0x1ca00000 ;  /* 0x1ca00000ff0d7424 */ /* 0x000fca00078e00ff */
        /* <DEDUP_REMOVED lines=11> */
[----:B------:R-:W-:Y:S01]  /*1f00*/  DFMA R16, R16, R20, R16 ;  /* 0x000000141010722b */ /* 0x000fe20000000010 */
[----:B------:R-:W-:Y:S01]  /*1f10*/  MOV R21, R12 ;  /* 0x0000000c00157202 */ /* 0x000fe20000000f00 */
[----:B------:R-:W-:Y:S01]  /*1f20*/  IMAD.MOV.U32 R20, RZ, RZ, R15 ;  /* 0x000000ffff147224 */ /* 0x000fe200078e000f */
[----:B------:R-:W-:Y:S02]  /*1f30*/  @!P0 LOP3.LUT R20, R3, 0x7ff00000, RZ, 0xc0, !PT ;  /* 0x7ff0000003148812 */ /* 0x000fe400078ec0ff */
[----:B------:R-:W-:-:S03]  /*1f40*/  @!P2 LOP3.LUT R21, R11, 0x7ff00000, RZ, 0xc0, !PT ;  /* 0x7ff000000b15a812 */ /* 0x000fc600078ec0ff */
[----:B------:R-:W-:Y:S01]  /*1f50*/  DMUL R18, R16, R10 ;  /* 0x0000000a10127228 */ /* 0x000fe20000000000 */
[----:B------:R-:W-:Y:S02]  /*1f60*/  VIADD R23, R20, 0xffffffff ;  /* 0xffffffff14177836 */ /* 0x000fe40000000000 */
        /* <DEDUP_REMOVED lines=33> */
.L_x_8451:
        /* <DEDUP_REMOVED lines=16> */
.L_x_8454:
[----:B------:R-:W-:Y:S02]  /*2280*/  LOP3.LUT R13, R9, 0x80000, RZ, 0xfc, !PT ;  /* 0x00080000090d7812 */ /* 0x000fe400078efcff */
[----:B------:R-:W-:Y:S01]  /*2290*/  MOV R12, R8 ;  /* 0x00000008000c7202 */ /* 0x000fe20000000f00 */
[----:B------:R-:W-:Y:S06]  /*22a0*/  BRA `(.L_x_8452) ;  /* 0x0000000000087947 */ /* 0x000fec0003800000 */
.L_x_8453:
[----:B------:R-:W-:Y:S01]  /*22b0*/  LOP3.LUT R13, R7, 0x80000, RZ, 0xfc, !PT ;  /* 0x00080000070d7812 */ /* 0x000fe200078efcff */
[----:B------:R-:W-:-:S07]  /*22c0*/  IMAD.MOV.U32 R12, RZ, RZ, R6 ;  /* 0x000000ffff0c7224 */ /* 0x000fce00078e0006 */
.L_x_8452:
[----:B------:R-:W-:Y:S05]  /*22d0*/  BSYNC.RECONVERGENT B1 ;  /* 0x0000000000017941 */ /* 0x000fea0003800200 */
.L_x_8450:
[----:B------:R-:W-:Y:S02]  /*22e0*/  IMAD.MOV.U32 R2, RZ, RZ, R0 ;  /* 0x000000ffff027224 */ /* 0x000fe400078e0000 */
[----:B------:R-:W-:-:S04]  /*22f0*/  IMAD.MOV.U32 R3, RZ, RZ, 0x0 ;  /* 0x00000000ff037424 */ /* 0x000fc800078e00ff */
[----:B------:R-:W-:Y:S05]  /*2300*/  RET.REL.NODEC R2 `(_ZN2at6native43_GLOBAL__N__9ae7fba5_10_SoftMax_cu_9f978f6322cunn_SoftMaxForwardRegIdddNS1_22SoftMaxForwardEpilogueElLi1EEEvPT1_PKT_T3_) ;  /* 0xffffffdc023c7950 */ /* 0x000fea0003c3ffff */
.L_x_8455:
        /* <DEDUP_REMOVED lines=15> */
.L_x_11622:


//--------------------- .text._ZN2at6native43_GLOBAL__N__9ae7fba5_10_SoftMax_cu_9f978f6327cunn_SpatialSoftMaxBackwardIN3c108BFloat16EffNS1_26LogSoftMaxBackwardEpilogueEEEvPT_PKT1_SA_jjj --------------------------
	.section	.text._ZN2at6native43_GLOBAL__N__9ae7fba5_10_SoftMax_cu_9f978f6327cunn_SpatialSoftMaxBackwardIN3c108BFloat16EffNS1_26LogSoftMaxBackwardEpilogueEEEvPT_PKT1_SA_jjj,"ax",@progbits
	.align	128
.text._ZN2at6native43_GLOBAL__N__9ae7fba5_10_SoftMax_cu_9f978f6327cunn_SpatialSoftMaxBackwardIN3c108BFloat16EffNS1_26LogSoftMaxBackwardEpilogueEEEvPT_PKT1_SA_jjj:
        .type           _ZN2at6native43_GLOBAL__N__9ae7fba5_10_SoftMax_cu_9f978f6327cunn_SpatialSoftMaxBackwardIN3c108BFloat16EffNS1_26LogSoftMaxBackwardEpilogueEEEvPT_PKT1_SA_jjj,@function
        .size           _ZN2at6native43_GLOBAL__N__9ae7fba5_10_SoftMax_cu_9f978f6327cunn_SpatialSoftMaxBackwardIN3c108BFloat16EffNS1_26LogSoftMaxBackwardEpilogueEEEvPT_PKT1_SA_jjj,(.L_x_11624 - _ZN2at6native43_GLOBAL__N__9ae7fba5_10_SoftMax_cu_9f978f6327cunn_SpatialSoftMaxBackwardIN3c108BFloat16EffNS1_26LogSoftMaxBackwardEpilogueEEEvPT_PKT1_SA_jjj)
        .other          _ZN2at6native43_GLOBAL__N__9ae7fba5_10_SoftMax_cu_9f978f6327cunn_SpatialSoftMaxBackwardIN3c108BFloat16EffNS1_26LogSoftMaxBackwardEpilogueEEEvPT_PKT1_SA_jjj,@"STO_CUDA_ENTRY STV_DEFAULT"
_ZN2at6native43_GLOBAL__N__9ae7fba5_10_SoftMax_cu_9f978f6327cunn_SpatialSoftMaxBackwardIN3c108BFloat16EffNS1_26LogSoftMaxBackwardEpilogueEEEvPT_PKT1_SA_jjj:
        /* <DEDUP_REMOVED lines=22> */
.L_x_8477:
        /* <DEDUP_REMOVED lines=11> */
.L_x_8476:
        /* <DEDUP_REMOVED lines=46> */
.L_x_8463:
        /* <DEDUP_REMOVED lines=70> */
.L_x_8462:
[----:B------:R-:W-:-:S07]  /*0950*/  MOV R14, UR12 ;  /* 0x0000000c000e7c02 */ /* 0x000fce0008000f00 */
.L_x_8461:
        /* <DEDUP_REMOVED lines=43> */
.L_x_8464:
        /* <DEDUP_REMOVED lines=24> */
.L_x_8465:
        /* <DEDUP_REMOVED lines=19> */
.L_x_8460:
        /* <DEDUP_REMOVED lines=10> */
.L_x_8469:
[----:B---3--:R-:W3:Y:S02]  /*0f60*/  LDCU UR6, c[0x0][0x3a0] ;  /* 0x00007400ff0677ac */ /* 0x008ee40008000800 */
[----:B---3--:R-:W-:-:S04]  /*0f70*/  IMAD R25, R18, UR6, R5 ;  /* 0x0000000612197c24 */ /* 0x008fc8000f8e0205 */
[----:B--2---:R-:W-:-:S06]  /*0f80*/  IMAD.WIDE.U32 R22, R25, 0x4, R16 ;  /* 0x0000000419167825 */ /* 0x004fcc00078e0010 */
[----:B------:R-:W2:Y:S01]  /*0f90*/  LDG.E R22, desc[UR8][R22.64] ;  /* 0x0000000816167981 */ /* 0x000ea2000c1e1900 */
[----:B0-----:R-:W-:-:S06]  /*0fa0*/  IMAD.WIDE.U32 R20, R25, 0x4, R12 ;  /* 0x0000000419147825 */ /* 0x001fcc00078e000c */
[----:B------:R-:W3:Y:S01]  /*0fb0*/  LDG.E R20, desc[UR8][R20.64] ;  /* 0x0000000814147981 */ /* 0x000ee2000c1e1900 */
[C---:B------:R-:W-:Y:S01]  /*0fc0*/  IADD3 R19, PT, PT, R25.reuse, UR6, RZ ;  /* 0x0000000619137c10 */ /* 0x040fe2000fffe0ff */
[----:B-1----:R-:W-:-:S04]  /*0fd0*/  IMAD.WIDE.U32 R24, R25, 0x2, R14 ;  /* 0x0000000219187825 */ /* 0x002fc800078e000e */
[----:B------:R-:W-:-:S04]  /*0fe0*/  IMAD.WIDE.U32 R26, R19, 0x4, R16 ;  /* 0x00000004131a7825 */ /* 0x000fc800078e0010 */
[----:B--2---:R-:W-:-:S06]  /*0ff0*/  FMUL.FTZ R7, R22, 1.4426950216293334961 ;  /* 0x3fb8aa3b16077820 */ /* 0x004fcc0000410000 */
[----:B------:R-:W3:Y:S02]  /*1000*/  MUFU.EX2 R7, R7 ;  /* 0x0000000700077308 */ /* 0x000ee40000000800 */
[----:B---3--:R-:W-:-:S05]  /*1010*/  FFMA.FTZ R11, R7, -R9, R20 ;  /* 0x80000009070b7223 */ /* 0x008fca0000010014 */
[----:B------:R-:W-:-:S04]  /*1020*/  F2FP.BF16.F32.PACK_AB R11, RZ, R11 ;  /* 0x0000000bff0b723e */ /* 0x000fc800000010ff */
[----:B------:R-:W-:-:S05]  /*1030*/  PRMT R21, R11, 0x7610, R21 ;  /* 0x000076100b157816 */ /* 0x000fca0000000015 */
[----:B------:R0:W-:Y:S04]  /*1040*/  STG.E.U16 desc[UR8][R24.64], R21 ;  /* 0x0000001518007986 */ /* 0x0001e8000c101508 */
[----:B------:R-:W2:Y:S01]  /*1050*/  LDG.E R26, desc[UR8][R26.64] ;  /* 0x000000081a1a7981 */ /* 0x000ea2000c1e1900 */
[----:B0-----:R-:W-:-:S06]  /*1060*/  IMAD.WIDE.U32 R20, R19, 0x4, R12 ;  /* 0x0000000413147825 */ /* 0x001fcc00078e000c */
[----:B------:R-:W3:Y:S01]  /*1070*/  LDG.E R20, desc[UR8][R20.64] ;  /* 0x0000000814147981 */ /* 0x000ee2000c1e1900 */
[C---:B------:R-:W-:Y:S01]  /*1080*/  IADD3 R29, PT, PT, R19.reuse, UR6, RZ ;  /* 0x00000006131d7c10 */ /* 0x040fe2000fffe0ff */
[----:B------:R-:W-:-:S04]  /*1090*/  IMAD.WIDE.U32 R22, R19, 0x2, R14 ;  /* 0x0000000213167825 */ /* 0x000fc800078e000e */
        /* <DEDUP_REMOVED lines=8> */
[----:B------:R-:W-:-:S06]  /*1120*/  IMAD.WIDE.U32 R20, R29, 0x4, R12 ;  /* 0x000000041d147825 */ /* 0x000fcc00078e000c */
[----:B------:R-:W3:Y:S01]  /*1130*/  LDG.E R20, desc[UR8][R20.64] ;  /* 0x0000000814147981 */ /* 0x000ee2000c1e1900 */
[C---:B------:R-:W-:Y:S01]  /*1140*/  IADD3 R19, PT, PT, R29.reuse, UR6, RZ ;  /* 0x000000061d137c10 */ /* 0x040fe2000fffe0ff */
[----:B0-----:R-:W-:-:S04]  /*1150*/  IMAD.WIDE.U32 R26, R29, 0x2, R14 ;  /* 0x000000021d1a7825 */ /* 0x001fc800078e000e */
        /* <DEDUP_REMOVED lines=58> */
[----:B------:R-:W-:Y:S01]  /*1500*/  IMAD.WIDE.U32 R22, R19, 0x2, R14 ;  /* 0x0000000213167825 */ /* 0x000fe200078e000e */
[----:B------:R-:W-:-:S04]  /*1510*/  IADD3 R18, PT, PT, R18, 0x8, RZ ;  /* 0x0000000812127810 */ /* 0x000fc80007ffe0ff */
[----:B------:R-:W-:Y:S01]  /*1520*/  ISETP.NE.AND P0, PT, R18, UR13, PT ;  /* 0x0000000d12007c0c */ /* 0x000fe2000bf05270 */
[----:B--2---:R-:W-:-:S06]  /*1530*/  FMUL.FTZ R7, R26, 1.4426950216293334961 ;  /* 0x3fb8aa3b1a077820 */ /* 0x004fcc0000410000 */
[----:B------:R-:W3:Y:S02]  /*1540*/  MUFU.EX2 R7, R7 ;  /* 0x0000000700077308 */ /* 0x000ee40000000800 */
[----:B---3--:R-:W-:-:S05]  /*1550*/  FFMA.FTZ R11, R7, -R9, R20 ;  /* 0x80000009070b7223 */ /* 0x008fca0000010014 */
[----:B------:R-:W-:-:S05]  /*1560*/  F2FP.BF16.F32.PACK_AB R11, RZ, R11 ;  /* 0x0000000bff0b723e */ /* 0x000fca00000010ff */
[----:B------:R3:W-:Y:S01]  /*1570*/  STG.E.U16 desc[UR8][R22.64], R11 ;  /* 0x0000000b16007986 */ /* 0x0007e2000c101508 */
[----:B------:R-:W-:Y:S05]  /*1580*/  @P0 BRA `(.L_x_8469) ;  /* 0xfffffff800740947 */ /* 0x000fea000383ffff */
[----:B------:R-:W-:Y:S05]  /*1590*/  BSYNC.RECONVERGENT B2 ;  /* 0x0000000000027941 */ /* 0x000fea0003800200 */
.L_x_8468:
[----:B------:R-:W-:-:S07]  /*15a0*/  MOV R16, UR13 ;  /* 0x0000000d00107c02 */ /* 0x000fce0008000f00 */
.L_x_8467:
[----:B------:R-:W-:-:S09]  /*15b0*/  UISETP.NE.AND UP0, UPT, UR10, URZ, UPT ;  /* 0x000000ff0a00728c */ /* 0x000fd2000bf05270 */
[----:B------:R-:W-:Y:S05]  /*15c0*/  BRA.U !UP0, `(.L_x_8466) ;  /* 0x0000000908a07547 */ /* 0x000fea000b800000 */
[----:B------:R-:W-:Y:S02]  /*15d0*/  UIADD3 UR6, UPT, UPT, UR10, -0x1, URZ ;  /* 0xffffffff0a067890 */ /* 0x000fe4000fffe0ff */
[----:B------:R-:W-:Y:S02]  /*15e0*/  UISETP.NE.AND UP1, UPT, UR11, URZ, UPT ;  /* 0x000000ff0b00728c */ /* 0x000fe4000bf25270 */
[----:B------:R-:W-:-:S09]  /*15f0*/  UISETP.GE.U32.AND UP0, UPT, UR6, 0x3, UPT ;  /* 0x000000030600788c */ /* 0x000fd2000bf06070 */
[----:B------:R-:W-:Y:S05]  /*1600*/  BRA.U !UP0, `(.L_x_8470) ;  /* 0x0000000108d07547 */ /* 0x000fea000b800000 */
[----:B------:R-:W3:Y:S01]  /*1610*/  LDC.64 R12, c[0x0][0x388] ;  /* 0x0000e200ff0c7b82 */ /* 0x000ee20000000a00 */
[----:B------:R-:W0:Y:S07]  /*1620*/  LDCU UR6, c[0x0][0x3a0] ;  /* 0x00007400ff0677ac */ /* 0x000e2e0008000800 */
[----:B------:R-:W1:Y:S08]  /*1630*/  LDC.64 R14, c[0x0][0x390] ;  /* 0x0000e400ff0e7b82 */ /* 0x000e700000000a00 */
[----:B------:R-:W2:Y:S01]  /*1640*/  LDC.64 R18, c[0x0][0x380] ;  /* 0x0000e000ff127b82 */ /* 0x000ea20000000a00 */
[----:B0-----:R-:W-:-:S04]  /*1650*/  IMAD R25, R16, UR6, R5 ;  /* 0x0000000610197c24 */ /* 0x001fc8000f8e0205 */
[----:B---3--:R-:W-:-:S06]  /*1660*/  IMAD.WIDE.U32 R22, R25, 0x4, R12 ;  /* 0x0000000419167825 */ /* 0x008fcc00078e000c */
[----:B------:R-:W3:Y:S01]  /*1670*/  LDG.E R22, desc[UR8][R22.64] ;  /* 0x0000000816167981 */ /* 0x000ee2000c1e1900 */
[----:B-1----:R-:W-:-:S06]  /*1680*/  IMAD.WIDE.U32 R20, R25, 0x4, R14 ;  /* 0x0000000419147825 */ /* 0x002fcc00078e000e */
[----:B------:R-:W4:Y:S01]  /*1690*/  LDG.E R20, desc[UR8][R20.64] ;  /* 0x0000000814147981 */ /* 0x000f22000c1e1900 */
[C---:B------:R-:W-:Y:S01]  /*16a0*/  IADD3 R27, PT, PT, R25.reuse, UR6, RZ ;  /* 0x00000006191b7c10 */ /* 0x040fe2000fffe0ff */
[----:B--2---:R-:W-:-:S04]  /*16b0*/  IMAD.WIDE.U32 R24, R25, 0x2, R18 ;  /* 0x0000000219187825 */ /* 0x004fc800078e0012 */
[----:B---3--:R-:W-:Y:S01]  /*16c0*/  FMUL.FTZ R7, R22, 1.4426950216293334961 ;  /* 0x3fb8aa3b16077820 */ /* 0x008fe20000410000 */
[----:B------:R-:W-:-:S05]  /*16d0*/  IMAD.WIDE.U32 R22, R27, 0x4, R12 ;  /* 0x000000041b167825 */ /* 0x000fca00078e000c */
[----:B------:R-:W4:Y:S02]  /*16e0*/  MUFU.EX2 R7, R7 ;  /* 0x0000000700077308 */ /* 0x000f240000000800 */
[----:B----4-:R-:W-:-:S05]  /*16f0*/  FFMA.FTZ R11, R7, -R9, R20 ;  /* 0x80000009070b7223 */ /* 0x010fca0000010014 */
        /* <DEDUP_REMOVED lines=28> */
[----:B------:R-:W2:Y:S04]  /*18c0*/  LDG.E R12, desc[UR8][R12.64] ;  /* 0x000000080c0c7981 */ /* 0x000ea8000c1e1900 */
[----:B------:R-:W3:Y:S01]  /*18d0*/  LDG.E R14, desc[UR8][R14.64] ;  /* 0x000000080e0e7981 */ /* 0x000ee2000c1e1900 */
[----:B------:R-:W-:Y:S01]  /*18e0*/  IMAD.WIDE.U32 R18, R29, 0x2, R18 ;  /* 0x000000021d127825 */ /* 0x000fe200078e0012 */
[----:B------:R-:W-:-:S03]  /*18f0*/  IADD3 R16, PT, PT, R16, 0x4, RZ ;  /* 0x0000000410107810 */ /* 0x000fc60007ffe0ff */
[----:B--2---:R-:W-:-:S06]  /*1900*/  FMUL.FTZ R7, R12, 1.4426950216293334961 ;  /* 0x3fb8aa3b0c077820 */ /* 0x004fcc0000410000 */
[----:B------:R-:W3:Y:S02]  /*1910*/  MUFU.EX2 R7, R7 ;  /* 0x0000000700077308 */ /* 0x000ee40000000800 */
[----:B---3--:R-:W-:-:S05]  /*1920*/  FFMA.FTZ R11, R7, -R9, R14 ;  /* 0x80000009070b7223 */ /* 0x008fca000001000e */
[----:B------:R-:W-:-:S05]  /*1930*/  F2FP.BF16.F32.PACK_AB R11, RZ, R11 ;  /* 0x0000000bff0b723e */ /* 0x000fca00000010ff */
[----:B------:R0:W-:Y:S02]  /*1940*/  STG.E.U16 desc[UR8][R18.64], R11 ;  /* 0x0000000b12007986 */ /* 0x0001e4000c101508 */
.L_x_8470:
[----:B------:R-:W-:Y:S05]  /*1950*/  BRA.U !UP1, `(.L_x_8466) ;  /* 0x0000000509bc7547 */ /* 0x000fea000b800000 */
[----:B------:R-:W1:Y:S01]  /*1960*/  LDCU UR6, c[0x0][0x39c] ;  /* 0x00007380ff0677ac */ /* 0x000e620008000800 */
[----:B------:R-:W-:Y:S02]  /*1970*/  UISETP.NE.AND UP1, UPT, UR11, 0x1, UPT ;  /* 0x000000010b00788c */ /* 0x000fe4000bf25270 */
[----:B-1----:R-:W-:-:S07]  /*1980*/  ULOP3.LUT UP0, URZ, UR6, 0x1, URZ, 0xc0, !UPT ;  /* 0x0000000106ff7892 */ /* 0x002fce000f80c0ff */
[----:B------:R-:W-:Y:S05]  /*1990*/  BRA.U !UP1, `(.L_x_8471) ;  /* 0x0000000109707547 */ /* 0x000fea000b800000 */
[----:B------:R-:W3:Y:S01]  /*19a0*/  LDC.64 R14, c[0x0][0x388] ;  /* 0x0000e200ff0e7b82 */ /* 0x000ee20000000a00 */
[----:B------:R-:W1:Y:S07]  /*19b0*/  LDCU UR6, c[0x0][0x3a0] ;  /* 0x00007400ff0677ac */ /* 0x000e6e0008000800 */
[----:B------:R-:W2:Y:S08]  /*19c0*/  LDC.64 R12, c[0x0][0x390] ;  /* 0x0000e400ff0c7b82 */ /* 0x000eb00000000a00 */
[----:B0-----:R-:W0:Y:S01]  /*19d0*/  LDC.64 R18, c[0x0][0x380] ;  /* 0x0000e000ff127b82 */ /* 0x001e220000000a00 */
[----:B-1----:R-:W-:-:S04]  /*19e0*/  IMAD R25, R16, UR6, R5 ;  /* 0x0000000610197c24 */ /* 0x002fc8000f8e0205 */
[----:B---3--:R-:W-:-:S06]  /*19f0*/  IMAD.WIDE.U32 R22, R25, 0x4, R14 ;  /* 0x0000000419167825 */ /* 0x008fcc00078e000e */
[----:B------:R-:W3:Y:S01]  /*1a00*/  LDG.E R22, desc[UR8][R22.64] ;  /* 0x0000000816167981 */ /* 0x000ee2000c1e1900 */
[----:B--2---:R-:W-:-:S06]  /*1a10*/  IMAD.WIDE.U32 R20, R25, 0x4, R12 ;  /* 0x0000000419147825 */ /* 0x004fcc00078e000c */
[----:B------:R-:W2:Y:S01]  /*1a20*/  LDG.E R20, desc[UR8][R20.64] ;  /* 0x0000000814147981 */ /* 0x000ea2000c1e1900 */
[C---:B------:R-:W-:Y:S01]  /*1a30*/  IADD3 R17, PT, PT, R25.reuse, UR6, RZ ;  /* 0x0000000619117c10 */ /* 0x040fe2000fffe0ff */
[----:B0-----:R-:W-:-:S04]  /*1a40*/  IMAD.WIDE.U32 R24, R25, 0x2, R18 ;  /* 0x0000000219187825 */ /* 0x001fc800078e0012 */
[----:B------:R-:W-:-:S04]  /*1a50*/  IMAD.WIDE.U32 R14, R17, 0x4, R14 ;  /* 0x00000004110e7825 */ /* 0x000fc800078e000e */
[----:B------:R-:W-:-:S04]  /*1a60*/  IMAD.WIDE.U32 R12, R17, 0x4, R12 ;  /* 0x00000004110c7825 */ /* 0x000fc800078e000c */
[----:B---3--:R-:W-:-:S06]  /*1a70*/  FMUL.FTZ R7, R22, 1.4426950216293334961 ;  /* 0x3fb8aa3b16077820 */ /* 0x008fcc0000410000 */
[----:B------:R-:W2:Y:S02]  /*1a80*/  MUFU.EX2 R7, R7 ;  /* 0x0000000700077308 */ /* 0x000ea40000000800 */
[----:B--2---:R-:W-:-:S05]  /*1a90*/  FFMA.FTZ R11, R7, -R9, R20 ;  /* 0x80000009070b7223 */ /* 0x004fca0000010014 */
        /* <DEDUP_REMOVED lines=12> */
.L_x_8471:
[----:B------:R-:W-:Y:S05]  /*1b60*/  BRA.U !UP0, `(.L_x_8466) ;  /* 0x0000000508387547 */ /* 0x000fea000b800000 */
[----:B------:R-:W2:Y:S01]  /*1b70*/  LDC.64 R14, c[0x0][0x388] ;  /* 0x0000e200ff0e7b82 */ /* 0x000ea20000000a00 */
[----:B------:R-:W4:Y:S07]  /*1b80*/  LDCU UR6, c[0x0][0x3a0] ;  /* 0x00007400ff0677ac */ /* 0x000f2e0008000800 */
[----:B------:R-:W5:Y:S01]  /*1b90*/  LDC.64 R12, c[0x0][0x390] ;  /* 0x0000e400ff0c7b82 */ /* 0x000f620000000a00 */
[----:B----4-:R-:W-:-:S07]  /*1ba0*/  IMAD R5, R16, UR6, R5 ;  /* 0x0000000610057c24 */ /* 0x010fce000f8e0205 */
[----:B0-----:R-:W0:Y:S01]  /*1bb0*/  LDC.64 R16, c[0x0][0x380] ;  /* 0x0000e000ff107b82 */ /* 0x001e220000000a00 */
[----:B--2---:R-:W-:-:S06]  /*1bc0*/  IMAD.WIDE.U32 R14, R5, 0x4, R14 ;  /* 0x00000004050e7825 */ /* 0x004fcc00078e000e */
[----:B------:R-:W2:Y:S01]  /*1bd0*/  LDG.E R14, desc[UR8][R14.64] ;  /* 0x000000080e0e7981 */ /* 0x000ea2000c1e1900 */
[----:B-----5:R-:W-:-:S06]  /*1be0*/  IMAD.WIDE.U32 R12, R5, 0x4, R12 ;  /* 0x00000004050c7825 */ /* 0x020fcc00078e000c */
[----:B------:R-:W4:Y:S01]  /*1bf0*/  LDG.E R12, desc[UR8][R12.64] ;  /* 0x000000080c0c7981 */ /* 0x000f22000c1e1900 */
[----:B0-----:R-:W-:-:S04]  /*1c00*/  IMAD.WIDE.U32 R16, R5, 0x2, R16 ;  /* 0x0000000205107825 */ /* 0x001fc800078e0010 */
[----:B--2---:R-:W-:-:S06]  /*1c10*/  FMUL.FTZ R7, R14, 1.4426950216293334961 ;  /* 0x3fb8aa3b0e077820 */ /* 0x004fcc0000410000 */
[----:B------:R-:W4:Y:S02]  /*1c20*/  MUFU.EX2 R7, R7 ;  /* 0x0000000700077308 */ /* 0x000f240000000800 */
[----:B----4-:R-:W-:-:S05]  /*1c30*/  FFMA.FTZ R9, R7, -R9, R12 ;  /* 0x8000000907097223 */ /* 0x010fca000001000c */
[----:B------:R-:W-:-:S05]  /*1c40*/  F2FP.BF16.F32.PACK_AB R9, RZ, R9 ;  /* 0x00000009ff09723e */ /* 0x000fca00000010ff */
[----:B------:R2:W-:Y:S01]  /*1c50*/  STG.E.U16 desc[UR8][R16.64], R9 ;  /* 0x0000000910007986 */ /* 0x0005e2000c101508 */
[----:B------:R-:W-:Y:S05]  /*1c60*/  BRA `(.L_x_8466) ;  /* 0x0000000000f87947 */ /* 0x000fea0003800000 */
.L_x_8459:
        /* <DEDUP_REMOVED lines=9> */
.L_x_8473:
        /* <DEDUP_REMOVED lines=8> */
.L_x_8472:
        /* <DEDUP_REMOVED lines=10> */
.L_x_8474:
        /* <DEDUP_REMOVED lines=19> */
.L_x_8475:
[----:B0-----:R-:W0:Y:S02]  /*1f50*/  LDCU UR6, c[0x0][0x3a0] ;  /* 0x00007400ff0677ac */ /* 0x001e240008000800 */
[----:B0-----:R-:W-:Y:S01]  /*1f60*/  IMAD R23, R24, UR6, R5 ;  /* 0x0000000618177c24 */ /* 0x001fe2000f8e0205 */
[----:B------:R-:W0:Y:S03]  /*1f70*/  LDCU UR6, c[0x0][0x39c] ;  /* 0x00007380ff0677ac */ /* 0x000e260008000800 */
[----:B----4-:R-:W-:-:S06]  /*1f80*/  IMAD.WIDE.U32 R20, R23, 0x4, R16 ;  /* 0x0000000417147825 */ /* 0x010fcc00078e0010 */
[----:B------:R-:W4:Y:S01]  /*1f90*/  LDG.E R20, desc[UR8][R20.64] ;  /* 0x0000000814147981 */ /* 0x000f22000c1e1900 */
[----:B--2---:R-:W-:-:S06]  /*1fa0*/  IMAD.WIDE.U32 R18, R23, 0x4, R12 ;  /* 0x0000000417127825 */ /* 0x004fcc00078e000c */
[----:B------:R-:W1:Y:S01]  /*1fb0*/  LDG.E R18, desc[UR8][R18.64] ;  /* 0x0000000812127981 */ /* 0x000e62000c1e1900 */
[----:B---3--:R-:W-:Y:S01]  /*1fc0*/  IMAD.WIDE.U32 R22, R23, 0x2, R14 ;  /* 0x0000000217167825 */ /* 0x008fe200078e000e */
[----:B------:R-:W-:-:S04]  /*1fd0*/  IADD3 R24, PT, PT, R24, UR16, RZ ;  /* 0x0000001018187c10 */ /* 0x000fc8000fffe0ff */
[----:B0-----:R-:W-:Y:S01]  /*1fe0*/  ISETP.GE.U32.AND P0, PT, R24, UR6, PT ;  /* 0x0000000618007c0c */ /* 0x001fe2000bf06070 */
[----:B----4-:R-:W-:-:S06]  /*1ff0*/  FMUL.FTZ R9, R20, 1.4426950216293334961 ;  /* 0x3fb8aa3b14097820 */ /* 0x010fcc0000410000 */
[----:B------:R-:W1:Y:S02]  /*2000*/  MUFU.EX2 R9, R9 ;  /* 0x0000000900097308 */ /* 0x000e640000000800 */
[----:B-1----:R-:W-:-:S05]  /*2010*/  FFMA.FTZ R11, -R7, R9, R18 ;  /* 0x00000009070b7223 */ /* 0x002fca0000010112 */
[----:B------:R-:W-:-:S05]  /*2020*/  F2FP.BF16.F32.PACK_AB R11, RZ, R11 ;  /* 0x0000000bff0b723e */ /* 0x000fca00000010ff */
[----:B------:R0:W-:Y:S01]  /*2030*/  STG.E.U16 desc[UR8][R22.64], R11 ;  /* 0x0000000b16007986 */ /* 0x0001e2000c101508 */
[----:B------:R-:W-:Y:S05]  /*2040*/  @!P0 BRA `(.L_x_8475) ;  /* 0xfffffffc00c08947 */ /* 0x000fea000383ffff */
.L_x_8466:
[----:B------:R-:W-:Y:S05]  /*2050*/  BSYNC.RECONVERGENT B0 ;  /* 0x0000000000007941 */ /* 0x000fea0003800200 */
.L_x_8458:
[----:B------:R-:W4:Y:S01]  /*2060*/  LDCU UR6, c[0x0][0x3a0] ;  /* 0x00007400ff0677ac */ /* 0x000f220008000800 */
[----:B------:R-:W-:-:S04]  /*2070*/  IADD3 R3, PT, PT, R3, UR4, RZ ;  /* 0x0000000403037c10 */ /* 0x000fc8000fffe0ff */
[----:B----4-:R-:W-:-:S13]  /*2080*/  ISETP.GE.U32.AND P0, PT, R3, UR6, PT ;  /* 0x0000000603007c0c */ /* 0x010fda000bf06070 */
[----:B------:R-:W-:Y:S05]  /*2090*/  @!P0 BRA `(.L_x_8476) ;  /* 0xffffffe0005c8947 */ /* 0x000fea000383ffff */
.L_x_8457:
[----:B------:R-:W-:Y:S05]  /*20a0*/  BSYNC.RECONVERGENT B1 ;  /* 0x0000000000017941 */ /* 0x000fea0003800200 */
.L_x_8456:
[----:B------:R-:W4:Y:S01]  /*20b0*/  LDCU UR6, c[0x0][0x370] ;  /* 0x00006e00ff0677ac */ /* 0x000f220008000800 */
[----:B------:R-:W5:Y:S01]  /*20c0*/  LDCU UR7, c[0x0][0x398] ;  /* 0x00007300ff0777ac */ /* 0x000f620008000800 */
[----:B----4-:R-:W-:-:S04]  /*20d0*/  IADD3 R2, PT, PT, R2, UR6, RZ ;  /* 0x0000000602027c10 */ /* 0x010fc8000fffe0ff */
[----:B-----5:R-:W-:-:S13]  /*20e0*/  ISETP.GE.U32.AND P0, PT, R2, UR7, PT ;  /* 0x0000000702007c0c */ /* 0x020fda000bf06070 */
[----:B------:R-:W-:Y:S05]  /*20f0*/  @!P0 BRA `(.L_x_8477) ;  /* 0xffffffe000188947 */ /* 0x000fea000383ffff */
[----:B------:R-:W-:Y:S05]  /*2100*/  EXIT ;  /* 0x000000000000794d */ /* 0x000fea0003800000 */
.L_x_8478:
        /* <DEDUP_REMOVED lines=15> */
.L_x_11624:


//--------------------- .text._ZN2at6native43_GLOBAL__N__9ae7fba5_10_SoftMax_cu_9f978f6327cunn_SpatialSoftMaxBackwardIN3c108BFloat16EfS4_NS1_26LogSoftMaxBackwardEpilogueEEEvPT_PKT1_SA_jjj --------------------------
	.section	.text._ZN2at6native43_GLOBAL__N__9ae7fba5_10_SoftMax_cu_9f978f6327cunn_SpatialSoftMaxBackwardIN3c108BFloat16EfS4_NS1_26LogSoftMaxBackwardEpilogueEEEvPT_PKT1_SA_jjj,"ax",@progbits
	.align	128
.text._ZN2at6native43_GLOBAL__N__9ae7fba5_10_SoftMax_cu_9f978f6327cunn_SpatialSoftMaxBackwardIN3c108BFloat16EfS4_NS1_26LogSoftMaxBackwardEpilogueEEEvPT_PKT1_SA_jjj:
        .type           _ZN2at6native43_GLOBAL__N__9ae7fba5_10_SoftMax_cu_9f978f6327cunn_SpatialSoftMaxBackwardIN3c108BFloat16EfS4_NS1_26LogSoftMaxBackwardEpilogueEEEvPT_PKT1_SA_jjj,@function
        .size           _ZN2at6native43_GLOBAL__N__9ae7fba5_10_SoftMax_cu_9f978f6327cunn_SpatialSoftMaxBackwardIN3c108BFloat16EfS4_NS1_26LogSoftMaxBackwardEpilogueEEEvPT_PKT1_SA_jjj,(.L_x_11625 - _ZN2at6native43_GLOBAL__N__9ae7fba5_10_SoftMax_cu_9f978f6327cunn_SpatialSoftMaxBackwardIN3c108BFloat16EfS4_NS1_26LogSoftMaxBackwardEpilogueEEEvPT_PKT1_SA_jjj)
        .other          _ZN2at6native43_GLOBAL__N__9ae7fba5_10_SoftMax_cu_9f978f6327cunn_SpatialSoftMaxBackwardIN3c108BFloat16EfS4_NS1_26LogSoftMaxBackwardEpilogueEEEvPT_PKT1_SA_jjj,@"STO_CUDA_ENTRY STV_DEFAULT"
_ZN2at6native43_GLOBAL__N__9ae7fba5_10_SoftMax_cu_9f978f6327cunn_SpatialSoftMaxBackwardIN3c108BFloat16EfS4_NS1_26LogSoftMaxBackwardEpilogueEEEvPT_PKT1_SA_jjj:
        /* <DEDUP_REMOVED lines=22> */
.L_x_8500:
        /* <DEDUP_REMOVED lines=11> */
.L_x_8499:
        /* <DEDUP_REMOVED lines=46> */
.L_x_8486:
        /* <DEDUP_REMOVED lines=19> */
[----:B------:R0:W2:Y:S01]  /*0620*/  LDG.E.U16 R9, desc[UR8][R18.64] ;  /* 0x0000000812097981 */ /* 0x0000a2000c1e1500 */
[----:B-----5:R-:W-:-:S04]  /*0630*/  SHF.L.U32 R24, R21, 0x10, RZ ;  /* 0x0000001015187819 */ /* 0x020fc800000006ff */
[----:B------:R-:W3:Y:S01]  /*0640*/  LDG.E.U16 R26, desc[UR8][R26.64] ;  /* 0x000000081a1a7981 */ /* 0x000ee2000c1e1500 */
[----:B------:R-:W-:Y:S01]  /*0650*/  FADD.FTZ R15, R15, R24 ;  /* 0x000000180f0f7221 */ /* 0x000fe20000010000 */
[----:B------:R-:W-:Y:S01]  /*0660*/  IMAD.WIDE.U32 R24, R35, 0x2, R16 ;  /* 0x0000000223187825 */ /* 0x000fe200078e0010 */
[----:B0-----:R-:W-:-:S03]  /*0670*/  SHF.L.U32 R18, R20, 0x10, RZ ;  /* 0x0000001014127819 */ /* 0x001fc600000006ff */
[----:B------:R-:W-:Y:S02]  /*0680*/  IMAD.WIDE.U32 R20, R37, 0x2, R16 ;  /* 0x0000000225147825 */ /* 0x000fe400078e0010 */
[----:B------:R-:W4:Y:S02]  /*0690*/  LDG.E.U16 R24, desc[UR8][R24.64] ;  /* 0x0000000818187981 */ /* 0x000f24000c1e1500 */
[----:B------:R-:W-:Y:S02]  /*06a0*/  FADD.FTZ R15, R15, R18 ;  /* 0x000000120f0f7221 */ /* 0x000fe40000010000 */
[----:B------:R-:W5:Y:S01]  /*06b0*/  LDG.E.U16 R20, desc[UR8][R20.64] ;  /* 0x0000000814147981 */ /* 0x000f62000c1e1500 */
[----:B------:R-:W-:-:S06]  /*06c0*/  IMAD.WIDE.U32 R18, R22, 0x2, R16 ;  /* 0x0000000216127825 */ /* 0x000fcc00078e0010 */
[----:B------:R-:W5:Y:S01]  /*06d0*/  LDG.E.U16 R18, desc[UR8][R18.64] ;  /* 0x0000000812127981 */ /* 0x000f62000c1e1500 */
[----:B--2---:R-:W-:Y:S02]  /*06e0*/  SHF.L.U32 R9, R9, 0x10, RZ ;  /* 0x0000001009097819 */ /* 0x004fe400000006ff */
[----:B---3--:R-:W-:-:S03]  /*06f0*/  SHF.L.U32 R26, R26, 0x10, RZ ;  /* 0x000000101a1a7819 */ /* 0x008fc600000006ff */
[----:B------:R-:W-:-:S04]  /*0700*/  FADD.FTZ R9, R15, R9 ;  /* 0x000000090f097221 */ /* 0x000fc80000010000 */
[----:B------:R-:W-:Y:S01]  /*0710*/  FADD.FTZ R9, R9, R26 ;  /* 0x0000001a09097221 */ /* 0x000fe20000010000 */
[----:B----4-:R-:W-:Y:S02]  /*0720*/  SHF.L.U32 R24, R24, 0x10, RZ ;  /* 0x0000001018187819 */ /* 0x010fe400000006ff */
[----:B-----5:R-:W-:Y:S01]  /*0730*/  SHF.L.U32 R26, R20, 0x10, RZ ;  /* 0x00000010141a7819 */ /* 0x020fe200000006ff */
[----:B------:R-:W-:-:S04]  /*0740*/  IMAD.WIDE.U32 R20, R28, 0x2, R16 ;  /* 0x000000021c147825 */ /* 0x000fc800078e0010 */
[----:B------:R-:W-:Y:S01]  /*0750*/  FADD.FTZ R9, R9, R24 ;  /* 0x0000001809097221 */ /* 0x000fe20000010000 */
[----:B------:R0:W2:Y:S01]  /*0760*/  LDG.E.U16 R15, desc[UR8][R20.64] ;  /* 0x00000008140f7981 */ /* 0x0000a2000c1e1500 */
[----:B------:R-:W-:Y:S01]  /*0770*/  SHF.L.U32 R24, R18, 0x10, RZ ;  /* 0x0000001012187819 */ /* 0x000fe200000006ff */
[----:B------:R-:W-:-:S04]  /*0780*/  IMAD.WIDE.U32 R18, R30, 0x2, R16 ;  /* 0x000000021e127825 */ /* 0x000fc800078e0010 */
[----:B------:R-:W-:-:S04]  /*0790*/  FADD.FTZ R9, R9, R26 ;  /* 0x0000001a09097221 */ /* 0x000fc80000010000 */
[----:B------:R-:W-:Y:S01]  /*07a0*/  FADD.FTZ R9, R9, R24 ;  /* 0x0000001809097221 */ /* 0x000fe20000010000 */
[----:B------:R-:W3:Y:S01]  /*07b0*/  LDG.E.U16 R18, desc[UR8][R18.64] ;  /* 0x0000000812127981 */ /* 0x000ee2000c1e1500 */
[----:B0-----:R-:W-:-:S04]  /*07c0*/  IMAD.WIDE.U32 R20, R11, 0x2, R16 ;  /* 0x000000020b147825 */ /* 0x001fc800078e0010 */
[--C-:B------:R-:W-:Y:S02]  /*07d0*/  IMAD.WIDE.U32 R24, R23, 0x2, R16.reuse ;  /* 0x0000000217187825 */ /* 0x100fe400078e0010 */
[----:B------:R-:W4:Y:S02]  /*07e0*/  LDG.E.U16 R20, desc[UR8][R20.64] ;  /* 0x0000000814147981 */ /* 0x000f24000c1e1500 */
[--C-:B------:R-:W-:Y:S02]  /*07f0*/  IMAD.WIDE.U32 R26, R12, 0x2, R16.reuse ;  /* 0x000000020c1a7825 */ /* 0x100fe400078e0010 */
[----:B------:R-:W5:Y:S02]  /*0800*/  LDG.E.U16 R24, desc[UR8][R24.64] ;  /* 0x0000000818187981 */ /* 0x000f64000c1e1500 */
[----:B------:R-:W-:Y:S02]  /*0810*/  IMAD.WIDE.U32 R16, R13, 0x2, R16 ;  /* 0x000000020d107825 */ /* 0x000fe400078e0010 */
[----:B------:R-:W5:Y:S04]  /*0820*/  LDG.E.U16 R26, desc[UR8][R26.64] ;  /* 0x000000081a1a7981 */ /* 0x000f68000c1e1500 */
[----:B------:R-:W5:Y:S01]  /*0830*/  LDG.E.U16 R16, desc[UR8][R16.64] ;  /* 0x0000000810107981 */ /* 0x000f62000c1e1500 */
[----:B------:R-:W-:-:S05]  /*0840*/  VIADD R36, R36, 0x10 ;  /* 0x0000001024247836 */ /* 0x000fca0000000000 */
[----:B------:R-:W-:Y:S02]  /*0850*/  ISETP.NE.AND P1, PT, R36, RZ, PT ;  /* 0x000000ff2400720c */ /* 0x000fe40003f25270 */
[----:B--2---:R-:W-:-:S05]  /*0860*/  SHF.L.U32 R15, R15, 0x10, RZ ;  /* 0x000000100f0f7819 */ /* 0x004fca00000006ff */
[----:B------:R-:W-:Y:S02]  /*0870*/  FADD.FTZ R9, R9, R15 ;  /* 0x0000000f09097221 */ /* 0x000fe40000010000 */
[----:B------:R-:W0:Y:S01]  /*0880*/  LDC R15, c[0x0][0x3a0] ;  /* 0x0000e800ff0f7b82 */ /* 0x000e220000000800 */
[----:B---3--:R-:W-:-:S05]  /*0890*/  SHF.L.U32 R18, R18, 0x10, RZ ;  /* 0x0000001012127819 */ /* 0x008fca00000006ff */
[----:B------:R-:W-:Y:S01]  /*08a0*/  FADD.FTZ R9, R9, R18 ;  /* 0x0000001209097221 */ /* 0x000fe20000010000 */
[----:B----4-:R-:W-:Y:S02]  /*08b0*/  SHF.L.U32 R20, R20, 0x10, RZ ;  /* 0x0000001014147819 */ /* 0x010fe400000006ff */
[----:B-----5:R-:W-:-:S03]  /*08c0*/  SHF.L.U32 R24, R24, 0x10, RZ ;  /* 0x0000001018187819 */ /* 0x020fc600000006ff */
[----:B------:R-:W-:Y:S01]  /*08d0*/  FADD.FTZ R9, R9, R20 ;  /* 0x0000001409097221 */ /* 0x000fe20000010000 */
[----:B------:R-:W-:-:S03]  /*08e0*/  SHF.L.U32 R26, R26, 0x10, RZ ;  /* 0x000000101a1a7819 */ /* 0x000fc600000006ff */
[----:B------:R-:W-:Y:S01]  /*08f0*/  FADD.FTZ R9, R9, R24 ;  /* 0x0000001809097221 */ /* 0x000fe20000010000 */
[----:B------:R-:W-:-:S03]  /*0900*/  SHF.L.U32 R16, R16, 0x10, RZ ;  /* 0x0000001010107819 */ /* 0x000fc600000006ff */
[----:B------:R-:W-:Y:S01]  /*0910*/  FADD.FTZ R9, R9, R26 ;  /* 0x0000001a09097221 */ /* 0x000fe20000010000 */
[----:B0-----:R-:W-:-:S03]  /*0920*/  LEA R34, R15, R34, 0x4 ;  /* 0x000000220f227211 */ /* 0x001fc600078e20ff */
[----:B------:R-:W-:Y:S01]  /*0930*/  FADD.FTZ R9, R9, R16 ;  /* 0x0000001009097221 */ /* 0x000fe20000010000 */
        /* <DEDUP_REMOVED lines=17> */
.L_x_8485:
[----:B------:R-:W-:-:S07]  /*0a50*/  IMAD.U32 R14, RZ, RZ, UR12 ;  /* 0x0000000cff0e7e24 */ /* 0x000fce000f8e00ff */
.L_x_8484:
        /* <DEDUP_REMOVED lines=48> */
[----:B------:R-:W-:-:S03]  /*0d60*/  SHF.L.U32 R16, R13, 0x10, RZ ;  /* 0x000000100d107819 */ /* 0x000fc600000006ff */
[----:B------:R-:W-:-:S04]  /*0d70*/  FADD.FTZ R11, R11, R12 ;  /* 0x0000000c0b0b7221 */ /* 0x000fc80000010000 */
[----:B------:R-:W-:-:S07]  /*0d80*/  FADD.FTZ R9, R11, R16 ;  /* 0x000000100b097221 */ /* 0x000fce0000010000 */
.L_x_8487:
        /* <DEDUP_REMOVED lines=9> */
[----:B-1----:R-:W-:-:S04]  /*0e20*/  IMAD.WIDE.U32 R16, R17, 0x2, R12 ;  /* 0x0000000211107825 */ /* 0x002fc800078e000c */
[C---:B------:R-:W-:Y:S02]  /*0e30*/  VIADD R21, R19.reuse, UR6 ;  /* 0x0000000613157c36 */ /* 0x040fe40008000000 */
[--C-:B------:R-:W-:Y:S01]  /*0e40*/  IMAD.WIDE.U32 R18, R19, 0x2, R12.reuse ;  /* 0x0000000213127825 */ /* 0x100fe200078e000c */
[----:B------:R-:W2:Y:S02]  /*0e50*/  LDG.E.U16 R16, desc[UR8][R16.64] ;  /* 0x0000000810107981 */ /* 0x000ea4000c1e1500 */
[C---:B------:R-:W-:Y:S01]  /*0e60*/  IADD3 R7, PT, PT, R21.reuse, UR6, RZ ;  /* 0x0000000615077c10 */ /* 0x040fe2000fffe0ff */
[--C-:B------:R-:W-:Y:S02]  /*0e70*/  IMAD.WIDE.U32 R20, R21, 0x2, R12.reuse ;  /* 0x0000000215147825 */ /* 0x100fe400078e000c */
[----:B------:R-:W3:Y:S02]  /*0e80*/  LDG.E.U16 R18, desc[UR8][R18.64] ;  /* 0x0000000812127981 */ /* 0x000ee4000c1e1500 */
[----:B------:R-:W-:-:S02]  /*0e90*/  IMAD.WIDE.U32 R12, R7, 0x2, R12 ;  /* 0x00000002070c7825 */ /* 0x000fc400078e000c */
[----:B------:R-:W4:Y:S04]  /*0ea0*/  LDG.E.U16 R20, desc[UR8][R20.64] ;  /* 0x0000000814147981 */ /* 0x000f28000c1e1500 */
[----:B------:R-:W5:Y:S01]  /*0eb0*/  LDG.E.U16 R12, desc[UR8][R12.64] ;  /* 0x000000080c0c7981 */ /* 0x000f62000c1e1500 */
[----:B------:R-:W-:Y:S02]  /*0ec0*/  IADD3 R14, PT, PT, R14, 0x4, RZ ;  /* 0x000000040e0e7810 */ /* 0x000fe40007ffe0ff */
[----:B--2---:R-:W-:Y:S02]  /*0ed0*/  SHF.L.U32 R22, R16, 0x10, RZ ;  /* 0x0000001010167819 */ /* 0x004fe400000006ff */
[----:B---3--:R-:W-:-:S03]  /*0ee0*/  SHF.L.U32 R7, R18, 0x10, RZ ;  /* 0x0000001012077819 */ /* 0x008fc600000006ff */
[----:B------:R-:W-:Y:S01]  /*0ef0*/  FADD.FTZ R22, R9, R22 ;  /* 0x0000001609167221 */ /* 0x000fe20000010000 */
[----:B----4-:R-:W-:-:S03]  /*0f00*/  SHF.L.U32 R24, R20, 0x10, RZ ;  /* 0x0000001014187819 */ /* 0x010fc600000006ff */
[----:B------:R-:W-:Y:S01]  /*0f10*/  FADD.FTZ R7, R22, R7 ;  /* 0x0000000716077221 */ /* 0x000fe20000010000 */
[----:B-----5:R-:W-:-:S03]  /*0f20*/  SHF.L.U32 R16, R12, 0x10, RZ ;  /* 0x000000100c107819 */ /* 0x020fc600000006ff */
[----:B------:R-:W-:-:S04]  /*0f30*/  FADD.FTZ R7, R7, R24 ;  /* 0x0000001807077221 */ /* 0x000fc80000010000 */
[----:B------:R-:W-:-:S07]  /*0f40*/  FADD.FTZ R9, R7, R16 ;  /* 0x0000001007097221 */ /* 0x000fce0000010000 */
.L_x_8488:
        /* <DEDUP_REMOVED lines=22> */
.L_x_8483:
        /* <DEDUP_REMOVED lines=10> */
.L_x_8492:
[----:B---3--:R-:W3:Y:S02]  /*1150*/  LDCU UR6, c[0x0][0x3a0] ;  /* 0x00007400ff0677ac */ /* 0x008ee40008000800 */
[----:B---3--:R-:W-:-:S04]  /*1160*/  IMAD R25, R18, UR6, R5 ;  /* 0x0000000612197c24 */ /* 0x008fc8000f8e0205 */
[----:B--2---:R-:W-:-:S06]  /*1170*/  IMAD.WIDE.U32 R22, R25, 0x2, R16 ;  /* 0x0000000219167825 */ /* 0x004fcc00078e0010 */
[----:B------:R-:W2:Y:S01]  /*1180*/  LDG.E.U16 R22, desc[UR8][R22.64] ;  /* 0x0000000816167981 */ /* 0x000ea2000c1e1500 */
[----:B0-----:R-:W-:-:S06]  /*1190*/  IMAD.WIDE.U32 R20, R25, 0x2, R12 ;  /* 0x0000000219147825 */ /* 0x001fcc00078e000c */
[----:B------:R-:W3:Y:S01]  /*11a0*/  LDG.E.U16 R20, desc[UR8][R20.64] ;  /* 0x0000000814147981 */ /* 0x000ee2000c1e1500 */
[----:B------:R-:W-:Y:S02]  /*11b0*/  IADD3 R19, PT, PT, R25, UR6, RZ ;  /* 0x0000000619137c10 */ /* 0x000fe4000fffe0ff */
[----:B--2---:R-:W-:-:S03]  /*11c0*/  SHF.L.U32 R7, R22, 0x10, RZ ;  /* 0x0000001016077819 */ /* 0x004fc600000006ff */
[----:B------:R-:W-:-:S04]  /*11d0*/  IMAD.WIDE.U32 R22, R19, 0x2, R16 ;  /* 0x0000000213167825 */ /* 0x000fc800078e0010 */
[----:B------:R-:W-:Y:S01]  /*11e0*/  FMUL.FTZ R7, R7, 1.4426950216293334961 ;  /* 0x3fb8aa3b07077820 */ /* 0x000fe20000410000 */
[----:B---3--:R-:W-:-:S03]  /*11f0*/  SHF.L.U32 R11, R20, 0x10, RZ ;  /* 0x00000010140b7819 */ /* 0x008fc600000006ff */
[----:B------:R-:W0:Y:S02]  /*1200*/  MUFU.EX2 R24, R7 ;  /* 0x0000000700187308 */ /* 0x000e240000000800 */
[----:B0-----:R-:W-:Y:S01]  /*1210*/  FFMA.FTZ R11, R24, -R9, R11 ;  /* 0x80000009180b7223 */ /* 0x001fe2000001000b */
[----:B-1----:R-:W-:-:S04]  /*1220*/  IMAD.WIDE.U32 R24, R25, 0x2, R14 ;  /* 0x0000000219187825 */ /* 0x002fc800078e000e */
[----:B------:R-:W-:-:S04]  /*1230*/  F2FP.BF16.F32.PACK_AB R11, RZ, R11 ;  /* 0x0000000bff0b723e */ /* 0x000fc800000010ff */
[----:B------:R-:W-:-:S05]  /*1240*/  PRMT R21, R11, 0x7610, R21 ;  /* 0x000076100b157816 */ /* 0x000fca0000000015 */
[----:B------:R0:W-:Y:S04]  /*1250*/  STG.E.U16 desc[UR8][R24.64], R21 ;  /* 0x0000001518007986 */ /* 0x0001e8000c101508 */
[----:B------:R-:W2:Y:S01]  /*1260*/  LDG.E.U16 R22, desc[UR8][R22.64] ;  /* 0x0000000816167981 */ /* 0x000ea2000c1e1500 */
[----:B0-----:R-:W-:-:S06]  /*1270*/  IMAD.WIDE.U32 R20, R19, 0x2, R12 ;  /* 0x0000000213147825 */ /* 0x001fcc00078e000c */
[----:B------:R-:W3:Y:S01]  /*1280*/  LDG.E.U16 R20, desc[UR8][R20.64] ;  /* 0x0000000814147981 */ /* 0x000ee2000c1e1500 */
[C---:B------:R-:W-:Y:S01]  /*1290*/  IADD3 R27, PT, PT, R19.reuse, UR6, RZ ;  /* 0x00000006131b7c10 */ /* 0x040fe2000fffe0ff */
[----:B------:R-:W-:Y:S01]  /*12a0*/  IMAD.WIDE.U32 R24, R19, 0x2, R14 ;  /* 0x0000000213187825 */ /* 0x000fe200078e000e */
[----:B--2---:R-:W-:-:S03]  /*12b0*/  SHF.L.U32 R7, R22, 0x10, RZ ;  /* 0x0000001016077819 */ /* 0x004fc600000006ff */
[----:B------:R-:W-:-:S04]  /*12c0*/  IMAD.WIDE.U32 R22, R27, 0x2, R16 ;  /* 0x000000021b167825 */ /* 0x000fc800078e0010 */
[----:B------:R-:W-:-:S04]  /*12d0*/  FMUL.FTZ R7, R7, 1.4426950216293334961 ;  /* 0x3fb8aa3b07077820 */ /* 0x000fc80000410000 */
[----:B------:R-:W0:Y:S01]  /*12e0*/  MUFU.EX2 R26, R7 ;  /* 0x00000007001a7308 */ /* 0x000e220000000800 */
[----:B---3--:R-:W-:-:S04]  /*12f0*/  IMAD.U32 R11, R20, 0x10000, RZ ;  /* 0x00010000140b7824 */ /* 0x008fc800078e00ff */
[----:B0-----:R-:W-:-:S05]  /*1300*/  FFMA.FTZ R11, R26, -R9, R11 ;  /* 0x800000091a0b7223 */ /* 0x001fca000001000b */
        /* <DEDUP_REMOVED lines=12> */
[----:B---3--:R-:W-:-:S05]  /*13d0*/  SHF.L.U32 R11, R20, 0x10, RZ ;  /* 0x00000010140b7819 */ /* 0x008fca00000006ff */
        /* <DEDUP_REMOVED lines=63> */
[----:B------:R-:W-:-:S04]  /*17d0*/  IADD3 R18, PT, PT, R18, 0x8, RZ ;  /* 0x0000000812127810 */ /* 0x000fc80007ffe0ff */
[----:B------:R-:W-:Y:S02]  /*17e0*/  ISETP.NE.AND P0, PT, R18, UR13, PT ;  /* 0x0000000d12007c0c */ /* 0x000fe4000bf05270 */
[----:B--2---:R-:W-:-:S05]  /*17f0*/  SHF.L.U32 R7, R22, 0x10, RZ ;  /* 0x0000001016077819 */ /* 0x004fca00000006ff */
[----:B------:R-:W-:-:S04]  /*1800*/  FMUL.FTZ R7, R7, 1.4426950216293334961 ;  /* 0x3fb8aa3b07077820 */ /* 0x000fc80000410000 */
[----:B------:R-:W0:Y:S01]  /*1810*/  MUFU.EX2 R26, R7 ;  /* 0x00000007001a7308 */ /* 0x000e220000000800 */
[----:B---3--:R-:W-:-:S04]  /*1820*/  IMAD.U32 R11, R20, 0x10000, RZ ;  /* 0x00010000140b7824 */ /* 0x008fc800078e00ff */
[----:B0-----:R-:W-:Y:S01]  /*1830*/  FFMA.FTZ R11, R26, -R9, R11 ;  /* 0x800000091a0b7223 */ /* 0x001fe2000001000b */
[----:B------:R-:W-:-:S04]  /*1840*/  IMAD.WIDE.U32 R26, R19, 0x2, R14 ;  /* 0x00000002131a7825 */ /* 0x000fc800078e000e */
[----:B------:R-:W-:-:S05]  /*1850*/  F2FP.BF16.F32.PACK_AB R11, RZ, R11 ;  /* 0x0000000bff0b723e */ /* 0x000fca00000010ff */
[----:B------:R3:W-:Y:S01]  /*1860*/  STG.E.U16 desc[UR8][R26.64], R11 ;  /* 0x0000000b1a007986 */ /* 0x0007e2000c101508 */
[----:B------:R-:W-:Y:S05]  /*1870*/  @P0 BRA `(.L_x_8492) ;  /* 0xfffffff800340947 */ /* 0x000fea000383ffff */
[----:B------:R-:W-:Y:S05]  /*1880*/  BSYNC.RECONVERGENT B2 ;  /* 0x0000000000027941 */ /* 0x000fea0003800200 */
.L_x_8491:
[----:B------:R-:W-:-:S07]  /*1890*/  MOV R16, UR13 ;  /* 0x0000000d00107c02 */ /* 0x000fce0008000f00 */
.L_x_8490:
        /* <DEDUP_REMOVED lines=9> */
[----:B------:R-:W4:Y:S01]  /*1930*/  LDC.64 R18, c[0x0][0x380] ;  /* 0x0000e000ff127b82 */ /* 0x000f220000000a00 */
[----:B-1----:R-:W-:-:S04]  /*1940*/  IMAD R7, R16, UR6, R5 ;  /* 0x0000000610077c24 */ /* 0x002fc8000f8e0205 */
[----:B0-----:R-:W-:-:S06]  /*1950*/  IMAD.WIDE.U32 R22, R7, 0x2, R12 ;  /* 0x0000000207167825 */ /* 0x001fcc00078e000c */
[----:B------:R-:W5:Y:S01]  /*1960*/  LDG.E.U16 R22, desc[UR8][R22.64] ;  /* 0x0000000816167981 */ /* 0x000f62000c1e1500 */
[----:B--2---:R-:W-:-:S06]  /*1970*/  IMAD.WIDE.U32 R20, R7, 0x2, R14 ;  /* 0x0000000207147825 */ /* 0x004fcc00078e000e */
[----:B------:R-:W2:Y:S01]  /*1980*/  LDG.E.U16 R20, desc[UR8][R20.64] ;  /* 0x0000000814147981 */ /* 0x000ea2000c1e1500 */
[C---:B---3--:R-:W-:Y:S02]  /*1990*/  IADD3 R27, PT, PT, R7.reuse, UR6, RZ ;  /* 0x00000006071b7c10 */ /* 0x048fe4000fffe0ff */
[----:B-----5:R-:W-:Y:S01]  /*19a0*/  SHF.L.U32 R11, R22, 0x10, RZ ;  /* 0x00000010160b7819 */ /* 0x020fe200000006ff */
[----:B----4-:R-:W-:-:S04]  /*19b0*/  IMAD.WIDE.U32 R22, R7, 0x2, R18 ;  /* 0x0000000207167825 */ /* 0x010fc800078e0012 */
[----:B------:R-:W-:Y:S01]  /*19c0*/  FMUL.FTZ R11, R11, 1.4426950216293334961 ;  /* 0x3fb8aa3b0b0b7820 */ /* 0x000fe20000410000 */
[----:B--2---:R-:W-:-:S03]  /*19d0*/  SHF.L.U32 R17, R20, 0x10, RZ ;  /* 0x0000001014117819 */ /* 0x004fc600000006ff */
[----:B------:R-:W0:Y:S02]  /*19e0*/  MUFU.EX2 R24, R11 ;  /* 0x0000000b00187308 */ /* 0x000e240000000800 */
[----:B0-----:R-:W-:Y:S01]  /*19f0*/  FFMA.FTZ R17, R24, -R9, R17 ;  /* 0x8000000918117223 */ /* 0x001fe20000010011 */
[----:B------:R-:W-:-:S04]  /*1a00*/  IMAD.WIDE.U32 R24, R27, 0x2, R12 ;  /* 0x000000021b187825 */ /* 0x000fc800078e000c */
        /* <DEDUP_REMOVED lines=21> */
[----:B------:R-:W-:-:S04]  /*1b60*/  IMAD.WIDE.U32 R22, R17, 0x2, R18 ;  /* 0x0000000211167825 */ /* 0x000fc800078e0012 */
[----:B------:R-:W-:-:S04]  /*1b70*/  IMAD.WIDE.U32 R12, R27, 0x2, R12 ;  /* 0x000000021b0c7825 */ /* 0x000fc800078e000c */
[----:B------:R-:W-:Y:S01]  /*1b80*/  IMAD.WIDE.U32 R14, R27, 0x2, R14 ;  /* 0x000000021b0e7825 */ /* 0x000fe200078e000e */
[----:B--2---:R-:W-:-:S05]  /*1b90*/  SHF.L.U32 R7, R24, 0x10, RZ ;  /* 0x0000001018077819 */ /* 0x004fca00000006ff */
[----:B------:R-:W-:-:S04]  /*1ba0*/  FMUL.FTZ R7, R7, 1.4426950216293334961 ;  /* 0x3fb8aa3b07077820 */ /* 0x000fc80000410000 */
[----:B------:R-:W0:Y:S01]  /*1bb0*/  MUFU.EX2 R26, R7 ;  /* 0x00000007001a7308 */ /* 0x000e220000000800 */
[----:B---3--:R-:W-:-:S05]  /*1bc0*/  SHF.L.U32 R11, R20, 0x10, RZ ;  /* 0x00000010140b7819 */ /* 0x008fca00000006ff */
[----:B0-----:R-:W-:-:S05]  /*1bd0*/  FFMA.FTZ R11, R26, -R9, R11 ;  /* 0x800000091a0b7223 */ /* 0x001fca000001000b */
        /* <DEDUP_REMOVED lines=8> */
[----:B---3--:R-:W-:-:S03]  /*1c60*/  SHF.L.U32 R11, R14, 0x10, RZ ;  /* 0x000000100e0b7819 */ /* 0x008fc600000006ff */
[----:B------:R-:W-:-:S04]  /*1c70*/  FMUL.FTZ R7, R7, 1.4426950216293334961 ;  /* 0x3fb8aa3b07077820 */ /* 0x000fc80000410000 */
[----:B------:R-:W1:Y:S02]  /*1c80*/  MUFU.EX2 R20, R7 ;  /* 0x0000000700147308 */ /* 0x000e640000000800 */
[----:B-1----:R-:W-:-:S05]  /*1c90*/  FFMA.FTZ R11, R20, -R9, R11 ;  /* 0x80000009140b7223 */ /* 0x002fca000001000b */
[----:B------:R-:W-:-:S05]  /*1ca0*/  F2FP.BF16.F32.PACK_AB R11, RZ, R11 ;  /* 0x0000000bff0b723e */ /* 0x000fca00000010ff */
[----:B------:R0:W-:Y:S02]  /*1cb0*/  STG.E.U16 desc[UR8][R18.64], R11 ;  /* 0x0000000b12007986 */ /* 0x0001e4000c101508 */
.L_x_8493:
[----:B------:R-:W-:Y:S05]  /*1cc0*/  BRA.U !UP1, `(.L_x_8489) ;  /* 0x0000000509e07547 */ /* 0x000fea000b800000 */
[----:B------:R-:W1:Y:S01]  /*1cd0*/  LDCU UR6, c[0x0][0x39c] ;  /* 0x00007380ff0677ac */ /* 0x000e620008000800 */
[----:B------:R-:W-:Y:S02]  /*1ce0*/  UISETP.NE.AND UP1, UPT, UR11, 0x1, UPT ;  /* 0x000000010b00788c */ /* 0x000fe4000bf25270 */
[----:B-1----:R-:W-:-:S07]  /*1cf0*/  ULOP3.LUT UP0, URZ, UR6, 0x1, URZ, 0xc0, !UPT ;  /* 0x0000000106ff7892 */ /* 0x002fce000f80c0ff */
[----:B------:R-:W-:Y:S05]  /*1d00*/  BRA.U !UP1, `(.L_x_8494) ;  /* 0x0000000109807547 */ /* 0x000fea000b800000 */
[----:B------:R-:W1:Y:S01]  /*1d10*/  LDC.64 R14, c[0x0][0x388] ;  /* 0x0000e200ff0e7b82 */ /* 0x000e620000000a00 */
[----:B------:R-:W2:Y:S07]  /*1d20*/  LDCU UR6, c[0x0][0x3a0] ;  /* 0x00007400ff0677ac */ /* 0x000eae0008000800 */
[----:B------:R-:W4:Y:S08]  /*1d30*/  LDC.64 R12, c[0x0][0x390] ;  /* 0x0000e400ff0c7b82 */ /* 0x000f300000000a00 */
[----:B0-----:R-:W0:Y:S01]  /*1d40*/  LDC.64 R18, c[0x0][0x380] ;  /* 0x0000e000ff127b82 */ /* 0x001e220000000a00 */
[----:B--2---:R-:W-:-:S04]  /*1d50*/  IMAD R17, R16, UR6, R5 ;  /* 0x0000000610117c24 */ /* 0x004fc8000f8e0205 */
[----:B-1----:R-:W-:-:S06]  /*1d60*/  IMAD.WIDE.U32 R22, R17, 0x2, R14 ;  /* 0x0000000211167825 */ /* 0x002fcc00078e000e */
[----:B------:R-:W2:Y:S01]  /*1d70*/  LDG.E.U16 R22, desc[UR8][R22.64] ;  /* 0x0000000816167981 */ /* 0x000ea2000c1e1500 */
[----:B----4-:R-:W-:-:S06]  /*1d80*/  IMAD.WIDE.U32 R20, R17, 0x2, R12 ;  /* 0x0000000211147825 */ /* 0x010fcc00078e000c */
[----:B------:R-:W3:Y:S01]  /*1d90*/  LDG.E.U16 R20, desc[UR8][R20.64] ;  /* 0x0000000814147981 */ /* 0x000ee2000c1e1500 */
[----:B------:R-:W-:-:S05]  /*1da0*/  IADD3 R25, PT, PT, R17, UR6, RZ ;  /* 0x0000000611197c10 */ /* 0x000fca000fffe0ff */
[----:B------:R-:W-:-:S04]  /*1db0*/  IMAD.WIDE.U32 R14, R25, 0x2, R14 ;  /* 0x00000002190e7825 */ /* 0x000fc800078e000e */
[----:B------:R-:W-:Y:S01]  /*1dc0*/  IMAD.WIDE.U32 R12, R25, 0x2, R12 ;  /* 0x00000002190c7825 */ /* 0x000fe200078e000c */
[----:B--2---:R-:W-:-:S03]  /*1dd0*/  SHF.L.U32 R7, R22, 0x10, RZ ;  /* 0x0000001016077819 */ /* 0x004fc600000006ff */
[----:B0-----:R-:W-:-:S04]  /*1de0*/  IMAD.WIDE.U32 R22, R17, 0x2, R18 ;  /* 0x0000000211167825 */ /* 0x001fc800078e0012 */
[----:B------:R-:W-:Y:S01]  /*1df0*/  FMUL.FTZ R7, R7, 1.4426950216293334961 ;  /* 0x3fb8aa3b07077820 */ /* 0x000fe20000410000 */
[----:B---3--:R-:W-:-:S03]  /*1e00*/  SHF.L.U32 R11, R20, 0x10, RZ ;  /* 0x00000010140b7819 */ /* 0x008fc600000006ff */
[----:B------:R-:W0:Y:S02]  /*1e10*/  MUFU.EX2 R24, R7 ;  /* 0x0000000700187308 */ /* 0x000e240000000800 */
[----:B0-----:R-:W-:-:S05]  /*1e20*/  FFMA.FTZ R11, R24, -R9, R11 ;  /* 0x80000009180b7223 */ /* 0x001fca000001000b */
[----:B------:R-:W-:-:S04]  /*1e30*/  F2FP.BF16.F32.PACK_AB R11, RZ, R11 ;  /* 0x0000000bff0b723e */ /* 0x000fc800000010ff */
[----:B------:R-:W-:-:S05]  /*1e40*/  PRMT R17, R11, 0x7610, R17 ;  /* 0x000076100b117816 */ /* 0x000fca0000000011 */
[----:B------:R1:W-:Y:S04]  /*1e50*/  STG.E.U16 desc[UR8][R22.64], R17 ;  /* 0x0000001116007986 */ /* 0x0003e8000c101508 */
[----:B------:R-:W2:Y:S04]  /*1e60*/  LDG.E.U16 R14, desc[UR8][R14.64] ;  /* 0x000000080e0e7981 */ /* 0x000ea8000c1e1500 */
[----:B------:R-:W3:Y:S01]  /*1e70*/  LDG.E.U16 R12, desc[UR8][R12.64] ;  /* 0x000000080c0c7981 */ /* 0x000ee2000c1e1500 */
[----:B------:R-:W-:Y:S01]  /*1e80*/  IMAD.WIDE.U32 R18, R25, 0x2, R18 ;  /* 0x0000000219127825 */ /* 0x000fe200078e0012 */
[----:B------:R-:W-:-:S03]  /*1e90*/  IADD3 R16, PT, PT, R16, 0x2, RZ ;  /* 0x0000000210107810 */ /* 0x000fc60007ffe0ff */
[----:B--2---:R-:W-:-:S04]  /*1ea0*/  IMAD.U32 R7, R14, 0x10000, RZ ;  /* 0x000100000e077824 */ /* 0x004fc800078e00ff */
[----:B------:R-:W-:Y:S01]  /*1eb0*/  FMUL.FTZ R7, R7, 1.4426950216293334961 ;  /* 0x3fb8aa3b07077820 */ /* 0x000fe20000410000 */
[----:B---3--:R-:W-:-:S03]  /*1ec0*/  SHF.L.U32 R11, R12, 0x10, RZ ;  /* 0x000000100c0b7819 */ /* 0x008fc600000006ff */
[----:B------:R-:W0:Y:S02]  /*1ed0*/  MUFU.EX2 R20, R7 ;  /* 0x0000000700147308 */ /* 0x000e240000000800 */
[----:B0-----:R-:W-:-:S05]  /*1ee0*/  FFMA.FTZ R11, R20, -R9, R11 ;  /* 0x80000009140b7223 */ /* 0x001fca000001000b */
[----:B------:R-:W-:-:S05]  /*1ef0*/  F2FP.BF16.F32.PACK_AB R11, RZ, R11 ;  /* 0x0000000bff0b723e */ /* 0x000fca00000010ff */
[----:B------:R1:W-:Y:S02]  /*1f00*/  STG.E.U16 desc[UR8][R18.64], R11 ;  /* 0x0000000b12007986 */ /* 0x0003e4000c101508 */
.L_x_8494:
[----:B------:R-:W-:Y:S05]  /*1f10*/  BRA.U !UP0, `(.L_x_8489) ;  /* 0x00000005084c7547 */ /* 0x000fea000b800000 */
[----:B------:R-:W2:Y:S01]  /*1f20*/  LDC.64 R14, c[0x0][0x388] ;  /* 0x0000e200ff0e7b82 */ /* 0x000ea20000000a00 */
[----:B------:R-:W4:Y:S07]  /*1f30*/  LDCU UR6, c[0x0][0x3a0] ;  /* 0x00007400ff0677ac */ /* 0x000f2e0008000800 */
[----:B------:R-:W5:Y:S01]  /*1f40*/  LDC.64 R12, c[0x0][0x390] ;  /* 0x0000e400ff0c7b82 */ /* 0x000f620000000a00 */
[----:B----4-:R-:W-:-:S07]  /*1f50*/  IMAD R5, R16, UR6, R5 ;  /* 0x0000000610057c24 */ /* 0x010fce000f8e0205 */
[----:B01----:R-:W0:Y:S01]  /*1f60*/  LDC.64 R16, c[0x0][0x380] ;  /* 0x0000e000ff107b82 */ /* 0x003e220000000a00 */
[----:B--2---:R-:W-:-:S06]  /*1f70*/  IMAD.WIDE.U32 R14, R5, 0x2, R14 ;  /* 0x00000002050e7825 */ /* 0x004fcc00078e000e */
[----:B------:R-:W2:Y:S01]  /*1f80*/  LDG.E.U16 R14, desc[UR8][R14.64] ;  /* 0x000000080e0e7981 */ /* 0x000ea2000c1e1500 */
[----:B-----5:R-:W-:-:S06]  /*1f90*/  IMAD.WIDE.U32 R12, R5, 0x2, R12 ;  /* 0x00000002050c7825 */ /* 0x020fcc00078e000c */
[----:B------:R-:W3:Y:S01]  /*1fa0*/  LDG.E.U16 R12, desc[UR8][R12.64] ;  /* 0x000000080c0c7981 */ /* 0x000ee2000c1e1500 */
[----:B0-----:R-:W-:Y:S01]  /*1fb0*/  IMAD.WIDE.U32 R16, R5, 0x2, R16 ;  /* 0x0000000205107825 */ /* 0x001fe200078e0010 */
[----:B--2---:R-:W-:-:S05]  /*1fc0*/  SHF.L.U32 R7, R14, 0x10, RZ ;  /* 0x000000100e077819 */ /* 0x004fca00000006ff */
[----:B------:R-:W-:Y:S01]  /*1fd0*/  FMUL.FTZ R7, R7, 1.4426950216293334961 ;  /* 0x3fb8aa3b07077820 */ /* 0x000fe20000410000 */
[----:B---3--:R-:W-:-:S03]  /*1fe0*/  SHF.L.U32 R11, R12, 0x10, RZ ;  /* 0x000000100c0b7819 */ /* 0x008fc600000006ff */
[----:B------:R-:W0:Y:S02]  /*1ff0*/  MUFU.EX2 R18, R7 ;  /* 0x0000000700127308 */ /* 0x000e240000000800 */
[----:B0-----:R-:W-:-:S05]  /*2000*/  FFMA.FTZ R11, R18, -R9, R11 ;  /* 0x80000009120b7223 */ /* 0x001fca000001000b */
[----:B------:R-:W-:-:S05]  /*2010*/  F2FP.BF16.F32.PACK_AB R11, RZ, R11 ;  /* 0x0000000bff0b723e */ /* 0x000fca00000010ff */
[----:B------:R2:W-:Y:S01]  /*2020*/  STG.E.U16 desc[UR8][R16.64], R11 ;  /* 0x0000000b10007986 */ /* 0x0005e2000c101508 */
[----:B------:R-:W-:Y:S05]  /*2030*/  BRA `(.L_x_8489) ;  /* 0x0000000400047947 */ /* 0x000fea0003800000 */
.L_x_8482:
        /* <DEDUP_REMOVED lines=9> */
.L_x_8496:
[----:B------:R-:W1:Y:S02]  /*20d0*/  LDCU UR6, c[0x0][0x3a0] ;  /* 0x00007400ff0677ac */ /* 0x000e640008000800 */
[----:B-1----:R-:W-:-:S04]  /*20e0*/  IMAD R13, R16, UR6, R5 ;  /* 0x00000006100d7c24 */ /* 0x002fc8000f8e0205 */
[----:B0-----:R-:W-:-:S06]  /*20f0*/  IMAD.WIDE.U32 R12, R13, 0x2, R14 ;  /* 0x000000020d0c7825 */ /* 0x001fcc00078e000e */
[----:B------:R-:W2:Y:S01]  /*2100*/  LDG.E.U16 R12, desc[UR8][R12.64] ;  /* 0x000000080c0c7981 */ /* 0x000ea2000c1e1500 */
[----:B------:R-:W-:-:S04]  /*2110*/  IADD3 R16, PT, PT, R16, UR16, RZ ;  /* 0x0000001010107c10 */ /* 0x000fc8000fffe0ff */
[----:B------:R-:W-:Y:S02]  /*2120*/  ISETP.GE.U32.AND P1, PT, R16, R9, PT ;  /* 0x000000091000720c */ /* 0x000fe40003f26070 */
[----:B--2---:R-:W-:-:S05]  /*2130*/  SHF.L.U32 R18, R12, 0x10, RZ ;  /* 0x000000100c127819 */ /* 0x004fca00000006ff */
[----:B------:R-:W-:-:S06]  /*2140*/  FADD.FTZ R7, R18, R7 ;  /* 0x0000000712077221 */ /* 0x000fcc0000010000 */
[----:B------:R-:W-:Y:S05]  /*2150*/  @!P1 BRA `(.L_x_8496) ;  /* 0xfffffffc00dc9947 */ /* 0x000fea000383ffff */
.L_x_8495:
        /* <DEDUP_REMOVED lines=10> */
.L_x_8497:
        /* <DEDUP_REMOVED lines=19> */
.L_x_8498:
[----:B0-----:R-:W0:Y:S02]  /*2330*/  LDCU UR6, c[0x0][0x3a0] ;  /* 0x00007400ff0677ac */ /* 0x001e240008000800 */
[----:B0-----:R-:W-:Y:S01]  /*2340*/  IMAD R23, R24, UR6, R5 ;  /* 0x0000000618177c24 */ /* 0x001fe2000f8e0205 */
[----:B------:R-:W0:Y:S03]  /*2350*/  LDCU UR6, c[0x0][0x39c] ;  /* 0x00007380ff0677ac */ /* 0x000e260008000800 */
[----:B----4-:R-:W-:-:S06]  /*2360*/  IMAD.WIDE.U32 R20, R23, 0x2, R16 ;  /* 0x0000000217147825 */ /* 0x010fcc00078e0010 */
[----:B------:R-:W4:Y:S01]  /*2370*/  LDG.E.U16 R20, desc[UR8][R20.64] ;  /* 0x0000000814147981 */ /* 0x000f22000c1e1500 */
[----:B--2---:R-:W-:-:S06]  /*2380*/  IMAD.WIDE.U32 R18, R23, 0x2, R12 ;  /* 0x0000000217127825 */ /* 0x004fcc00078e000c */
[----:B------:R-:W2:Y:S01]  /*2390*/  LDG.E.U16 R18, desc[UR8][R18.64] ;  /* 0x0000000812127981 */ /* 0x000ea2000c1e1500 */
[----:B------:R-:W-:-:S04]  /*23a0*/  IADD3 R24, PT, PT, R24, UR16, RZ ;  /* 0x0000001018187c10 */ /* 0x000fc8000fffe0ff */
[----:B0-----:R-:W-:Y:S02]  /*23b0*/  ISETP.GE.U32.AND P0, PT, R24, UR6, PT ;  /* 0x0000000618007c0c */ /* 0x001fe4000bf06070 */
[----:B----4-:R-:W-:-:S05]  /*23c0*/  SHF.L.U32 R9, R20, 0x10, RZ ;  /* 0x0000001014097819 */ /* 0x010fca00000006ff */
[----:B------:R-:W-:Y:S01]  /*23d0*/  FMUL.FTZ R9, R9, 1.4426950216293334961 ;  /* 0x3fb8aa3b09097820 */ /* 0x000fe20000410000 */
[----:B--2---:R-:W-:-:S03]  /*23e0*/  SHF.L.U32 R26, R18, 0x10, RZ ;  /* 0x00000010121a7819 */ /* 0x004fc600000006ff */
[----:B------:R-:W1:Y:S02]  /*23f0*/  MUFU.EX2 R22, R9 ;  /* 0x0000000900167308 */ /* 0x000e640000000800 */
[----:B-1----:R-:W-:-:S05]  /*2400*/  FFMA.FTZ R22, -R7, R22, R26 ;  /* 0x0000001607167223 */ /* 0x002fca000001011a */
[----:B------:R-:W-:Y:S01]  /*2410*/  F2FP.BF16.F32.PACK_AB R11, RZ, R22 ;  /* 0x00000016ff0b723e */ /* 0x000fe200000010ff */
[----:B---3--:R-:W-:-:S05]  /*2420*/  IMAD.WIDE.U32 R22, R23, 0x2, R14 ;  /* 0x0000000217167825 */ /* 0x008fca00078e000e */
[----:B------:R0:W-:Y:S01]  /*2430*/  STG.E.U16 desc[UR8][R22.64], R11 ;  /* 0x0000000b16007986 */ /* 0x0001e2000c101508 */
[----:B------:R-:W-:Y:S05]  /*2440*/  @!P0 BRA `(.L_x_8498) ;  /* 0xfffffffc00b88947 */ /* 0x000fea000383ffff */
.L_x_8489:
[----:B------:R-:W-:Y:S05]  /*2450*/  BSYNC.RECONVERGENT B0 ;  /* 0x0000000000007941 */ /* 0x000fea0003800200 */
.L_x_8481:
[----:B------:R-:W4:Y:S01]  /*2460*/  LDCU UR6, c[0x0][0x3a0] ;  /* 0x00007400ff0677ac */ /* 0x000f220008000800 */
[----:B------:R-:W-:-:S04]  /*2470*/  IADD3 R3, PT, PT, R3, UR4, RZ ;  /* 0x0000000403037c10 */ /* 0x000fc8000fffe0ff */
[----:B----4-:R-:W-:-:S13]  /*2480*/  ISETP.GE.U32.AND P0, PT, R3, UR6, PT ;  /* 0x0000000603007c0c */ /* 0x010fda000bf06070 */
[----:B------:R-:W-:Y:S05]  /*2490*/  @!P0 BRA `(.L_x_8499) ;  /* 0xffffffdc005c8947 */ /* 0x000fea000383ffff */
.L_x_8480:
[----:B------:R-:W-:Y:S05]  /*24a0*/  BSYNC.RECONVERGENT B1 ;  /* 0x0000000000017941 */ /* 0x000fea0003800200 */
.L_x_8479:
[----:B------:R-:W4:Y:S01]  /*24b0*/  LDCU UR6, c[0x0][0x370] ;  /* 0x00006e00ff0677ac */ /* 0x000f220008000800 */
[----:B------:R-:W5:Y:S01]  /*24c0*/  LDCU UR7, c[0x0][0x398] ;  /* 0x00007300ff0777ac */ /* 0x000f620008000800 */
[----:B----4-:R-:W-:-:S04]  /*24d0*/  IADD3 R2, PT, PT, R2, UR6, RZ ;  /* 0x0000000602027c10 */ /* 0x010fc8000fffe0ff */
[----:B-----5:R-:W-:-:S13]  /*24e0*/  ISETP.GE.U32.AND P0, PT, R2, UR7, PT ;  /* 0x0000000702007c0c */ /* 0x020fda000bf06070 */
[----:B------:R-:W-:Y:S05]  /*24f0*/  @!P0 BRA `(.L_x_8500) ;  /* 0xffffffdc00188947 */ /* 0x000fea000383ffff */
[----:B------:R-:W-:Y:S05]  /*2500*/  EXIT ;  /* 0x000000000000794d */ /* 0x000fea0003800000 */
.L_x_8501:
        /* <DEDUP_REMOVED lines=15> */
.L_x_11625:


//--------------------- .text._ZN2at6native43_GLOBAL__N__9ae7fba5_10_SoftMax_cu_9f978f6327cunn_SpatialSoftMaxBackwardIN3c104HalfEffNS1_26LogSoftMaxBackwardEpilogueEEEvPT_PKT1_SA_jjj --------------------------
	.section	.text._ZN2at6native43_GLOBAL__N__9ae7fba5_10_SoftMax_cu_9f978f6327cunn_SpatialSoftMaxBackwardIN3c104HalfEffNS1_26LogSoftMaxBackwardEpilogueEEEvPT_PKT1_SA_jjj,"ax",@progbits
	.align	128
.text._ZN2at6native43_GLOBAL__N__9ae7fba5_10_SoftMax_cu_9f978f6327cunn_SpatialSoftMaxBackwardIN3c104HalfEffNS1_26LogSoftMaxBackwardEpilogueEEEvPT_PKT1_SA_jjj:
        .type           _ZN2at6native43_GLOBAL__N__9ae7fba5_10_SoftMax_cu_9f978f6327cunn_SpatialSoftMaxBackwardIN3c104HalfEffNS1_26LogSoftMaxBackwardEpilogueEEEvPT_PKT1_SA_jjj,@function
        .size           _ZN2at6native43_GLOBAL__N__9ae7fba5_10_SoftMax_cu_9f978f6327cunn_SpatialSoftMaxBackwardIN3c104HalfEffNS1_26LogSoftMaxBackwardEpilogueEEEvPT_PKT1_SA_jjj,(.L_x_11626 - _ZN2at6native43_GLOBAL__N__9ae7fba5_10_SoftMax_cu_9f978f6327cunn_SpatialSoftMaxBackwardIN3c104HalfEffNS1_26LogSoftMaxBackwardEpilogueEEEvPT_PKT1_SA_jjj)
        .other          _ZN2at6native43_GLOBAL__N__9ae7fba5_10_SoftMax_cu_9f978f6327cunn_SpatialSoftMaxBackwardIN3c104HalfEffNS1_26LogSoftMaxBackwardEpilogueEEEvPT_PKT1_SA_jjj,@"STO_CUDA_ENTRY STV_DEFAULT"
_ZN2at6native43_GLOBAL__N__9ae7fba5_10_SoftMax_cu_9f978f6327cunn_SpatialSoftMaxBackwardIN3c104HalfEffNS1_26LogSoftMaxBackwardEpilogueEEEvPT_PKT1_SA_jjj:
        /* <DEDUP_REMOVED lines=22> */
.L_x_8523:
        /* <DEDUP_REMOVED lines=11> */
.L_x_8522:
        /* <DEDUP_REMOVED lines=46> */
.L_x_8509:
        /* <DEDUP_REMOVED lines=70> */
.L_x_8508:
[----:B------:R-:W-:-:S07]  /*0950*/  MOV R14, UR12 ;  /* 0x0000000c000e7c02 */ /* 0x000fce0008000f00 */
.L_x_8507:
        /* <DEDUP_REMOVED lines=43> */
.L_x_8510:
        /* <DEDUP_REMOVED lines=24> */
.L_x_8511:
        /* <DEDUP_REMOVED lines=19> */
.L_x_8506:
        /* <DEDUP_REMOVED lines=10> */
.L_x_8515:
        /* <DEDUP_REMOVED lines=12> */
[----:B------:R-:W-:-:S04]  /*1020*/  F2FP.F16.F32.PACK_AB R11, RZ, R11 ;  /* 0x0000000bff0b723e */ /* 0x000fc800000000ff */
        /* <DEDUP_REMOVED lines=83> */
[----:B------:R-:W-:-:S05]  /*1560*/  F2FP.F16.F32.PACK_AB R11, RZ, R11 ;  /* 0x0000000bff0b723e */ /* 0x000fca00000000ff */
[----:B------:R3:W-:Y:S01]  /*1570*/  STG.E.U16 desc[UR8][R22.64], R11 ;  /* 0x0000000b16007986 */ /* 0x0007e2000c101508 */
[----:B------:R-:W-:Y:S05]  /*1580*/  @P0 BRA `(.L_x_8515) ;  /* 0xfffffff800740947 */ /* 0x000fea000383ffff */
[----:B------:R-:W-:Y:S05]  /*1590*/  BSYNC.RECONVERGENT B2 ;  /* 0x0000000000027941 */ /* 0x000fea0003800200 */
.L_x_8514:
[----:B------:R-:W-:-:S07]  /*15a0*/  MOV R16, UR13 ;  /* 0x0000000d00107c02 */ /* 0x000fce0008000f00 */
.L_x_8513:
        /* <DEDUP_REMOVED lines=56> */
[----:B------:R-:W-:-:S05]  /*1930*/  F2FP.F16.F32.PACK_AB R11, RZ, R11 ;  /* 0x0000000bff0b723e */ /* 0x000fca00000000ff */
[----:B------:R0:W-:Y:S02]  /*1940*/  STG.E.U16 desc[UR8][R18.64], R11 ;  /* 0x0000000b12007986 */ /* 0x0001e4000c101508 */
.L_x_8516:
        /* <DEDUP_REMOVED lines=33> */
.L_x_8517:
        /* <DEDUP_REMOVED lines=14> */
[----:B------:R-:W-:-:S05]  /*1c40*/  F2FP.F16.F32.PACK_AB R9, RZ, R9 ;  /* 0x00000009ff09723e */ /* 0x000fca00000000ff */
[----:B------:R2:W-:Y:S01]  /*1c50*/  STG.E.U16 desc[UR8][R16.64], R9 ;  /* 0x0000000910007986 */ /* 0x0005e2000c101508 */
[----:B------:R-:W-:Y:S05]  /*1c60*/  BRA `(.L_x_8512) ;  /* 0x0000000000f87947 */ /* 0x000fea0003800000 */
.L_x_8505:
        /* <DEDUP_REMOVED lines=9> */
.L_x_8519:
        /* <DEDUP_REMOVED lines=8> */
.L_x_8518:
        /* <DEDUP_REMOVED lines=10> */
.L_x_8520:
        /* <DEDUP_REMOVED lines=19> */
.L_x_8521:
        /* <DEDUP_REMOVED lines=13> */
[----:B------:R-:W-:-:S05]  /*2020*/  F2FP.F16.F32.PACK_AB R11, RZ, R11 ;  /* 0x0000000bff0b723e */ /* 0x000fca00000000ff */
[----:B------:R0:W-:Y:S01]  /*2030*/  STG.E.U16 desc[UR8][R22.64], R11 ;  /* 0x0000000b16007986 */ /* 0x0001e2000c101508 */
[----:B------:R-:W-:Y:S05]  /*2040*/  @!P0 BRA `(.L_x_8521) ;  /* 0xfffffffc00c08947 */ /* 0x000fea000383ffff */
.L_x_8512:
[----:B------:R-:W-:Y:S05]  /*2050*/  BSYNC.RECONVERGENT B0 ;  /* 0x0000000000007941 */ /* 0x000fea0003800200 */
.L_x_8504:
[----:B------:R-:W4:Y:S01]  /*2060*/  LDCU UR6, c[0x0][0x3a0] ;  /* 0x00007400ff0677ac */ /* 0x000f220008000800 */
[----:B------:R-:W-:-:S04]  /*2070*/  IADD3 R3, PT, PT, R3, UR4, RZ ;  /* 0x0000000403037c10 */ /* 0x000fc8000fffe0ff */
[----:B----4-:R-:W-:-:S13]  /*2080*/  ISETP.GE.U32.AND P0, PT, R3, UR6, PT ;  /* 0x0000000603007c0c */ /* 0x010fda000bf06070 */
[----:B------:R-:W-:Y:S05]  /*2090*/  @!P0 BRA `(.L_x_8522) ;  /* 0xffffffe0005c8947 */ /* 0x000fea000383ffff */
.L_x_8503:
[----:B------:R-:W-:Y:S05]  /*20a0*/  BSYNC.RECONVERGENT B1 ;  /* 0x0000000000017941 */ /* 0x000fea0003800200 */
.L_x_8502:
[----:B------:R-:W4:Y:S01]  /*20b0*/  LDCU UR6, c[0x0][0x370] ;  /* 0x00006e00ff0677ac */ /* 0x000f220008000800 */
[----:B------:R-:W5:Y:S01]  /*20c0*/  LDCU UR7, c[0x0][0x398] ;  /* 0x00007300ff0777ac */ /* 0x000f620008000800 */
[----:B----4-:R-:W-:-:S04]  /*20d0*/  IADD3 R2, PT, PT, R2, UR6, RZ ;  /* 0x0000000602027c10 */ /* 0x010fc8000fffe0ff */
[----:B-----5:R-:W-:-:S13]  /*20e0*/  ISETP.GE.U32.AND P0, PT, R2, UR7, PT ;  /* 0x0000000702007c0c */ /* 0x020fda000bf06070 */
[----:B------:R-:W-:Y:S05]  /*20f0*/  @!P0 BRA `(.L_x_8523) ;  /* 0xffffffe000188947 */ /* 0x000fea000383ffff */
[----:B------:R-:W-:Y:S05]  /*2100*/  EXIT ;  /* 0x000000000000794d */ /* 0x000fea0003800000 */
.L_x_8524:
        /* <DEDUP_REMOVED lines=15> */
.L_x_11626:


//--------------------- .text._ZN2at6native43_GLOBAL__N__9ae7fba5_10_SoftMax_cu_9f978f6327cunn_SpatialSoftMaxBackwardIN3c104HalfEfS4_NS1_26LogSoftMaxBackwardEpilogueEEEvPT_PKT1_SA_jjj --------------------------
	.section	.text._ZN2at6native43_GLOBAL__N__9ae7fba5_10_SoftMax_cu_9f978f6327cunn_SpatialSoftMaxBackwardIN3c104HalfEfS4_NS1_26LogSoftMaxBackwardEpilogueEEEvPT_PKT1_SA_jjj,"ax",@progbits
	.align	128
.text._ZN2at6native43_GLOBAL__N__9ae7fba5_10_SoftMax_cu_9f978f6327cunn_SpatialSoftMaxBackwardIN3c104HalfEfS4_NS1_26LogSoftMaxBackwardEpilogueEEEvPT_PKT1_SA_jjj:
        .type           _ZN2at6native43_GLOBAL__N__9ae7fba5_10_SoftMax_cu_9f978f6327cunn_SpatialSoftMaxBackwardIN3c104HalfEfS4_NS1_26LogSoftMaxBackwardEpilogueEEEvPT_PKT1_SA_jjj,@function
        .size           _ZN2at6native43_GLOBAL__N__9ae7fba5_10_SoftMax_cu_9f978f6327cunn_SpatialSoftMaxBackwardIN3c104HalfEfS4_NS1_26LogSoftMaxBackwardEpilogueEEEvPT_PKT1_SA_jjj,(.L_x_11627 - _ZN2at6native43_GLOBAL__N__9ae7fba5_10_SoftMax_cu_9f978f6327cunn_SpatialSoftMaxBackwardIN3c104HalfEfS4_NS1_26LogSoftMaxBackwardEpilogueEEEvPT_PKT1_SA_jjj)
        .other          _ZN2at6native43_GLOBAL__N__9ae7fba5_10_SoftMax_cu_9f978f6327cunn_SpatialSoftMaxBackwardIN3c104HalfEfS4_NS1_26LogSoftMaxBackwardEpilogueEEEvPT_PKT1_SA_jjj,@"STO_CUDA_ENTRY STV_DEFAULT"
_ZN2at6native43_GLOBAL__N__9ae7fba5_10_SoftMax_cu_9f978f6327cunn_SpatialSoftMaxBackwardIN3c104HalfEfS4_NS1_26LogSoftMaxBackwardEpilogueEEEvPT_PKT1_SA_jjj:
        /* <DEDUP_REMOVED lines=22> */
.L_x_8546:
        /* <DEDUP_REMOVED lines=11> */
.L_x_8545:
        /* <DEDUP_REMOVED lines=46> */
.L_x_8532:
        /* <DEDUP_REMOVED lines=86> */
.L_x_8531:
[----:B------:R-:W-:-:S07]  /*0a50*/  MOV R14, UR12 ;  /* 0x0000000c000e7c02 */ /* 0x000fce0008000f00 */
.L_x_8530:
        /* <DEDUP_REMOVED lines=51> */
.L_x_8533:
        /* <DEDUP_REMOVED lines=28> */
.L_x_8534:
        /* <DEDUP_REMOVED lines=22> */
.L_x_8529:
        /* <DEDUP_REMOVED lines=10> */
.L_x_8538:
[----:B---3--:R-:W3:Y:S02]  /*1150*/  LDCU UR6, c[0x0][0x3a0] ;  /* 0x00007400ff0677ac */ /* 0x008ee40008000800 */
[----:B---3--:R-:W-:-:S04]  /*1160*/  IMAD R25, R18, UR6, R5 ;  /* 0x0000000612197c24 */ /* 0x008fc8000f8e0205 */
[----:B--2---:R-:W-:-:S06]  /*1170*/  IMAD.WIDE.U32 R22, R25, 0x2, R16 ;  /* 0x0000000219167825 */ /* 0x004fcc00078e0010 */
[----:B------:R-:W2:Y:S01]  /*1180*/  LDG.E.U16 R22, desc[UR8][R22.64] ;  /* 0x0000000816167981 */ /* 0x000ea2000c1e1500 */
[----:B0-----:R-:W-:-:S06]  /*1190*/  IMAD.WIDE.U32 R20, R25, 0x2, R12 ;  /* 0x0000000219147825 */ /* 0x001fcc00078e000c */
[----:B------:R-:W3:Y:S01]  /*11a0*/  LDG.E.U16 R20, desc[UR8][R20.64] ;  /* 0x0000000814147981 */ /* 0x000ee2000c1e1500 */
[----:B------:R-:W-:Y:S01]  /*11b0*/  IADD3 R19, PT, PT, R25, UR6, RZ ;  /* 0x0000000619137c10 */ /* 0x000fe2000fffe0ff */
[----:B--2---:R-:W-:-:S04]  /*11c0*/  HADD2.F32 R7, -RZ, R22.H0_H0 ;  /* 0x20000016ff077230 */ /* 0x004fc80000004100 */
[----:B------:R-:W-:-:S04]  /*11d0*/  IMAD.WIDE.U32 R22, R19, 0x2, R16 ;  /* 0x0000000213167825 */ /* 0x000fc800078e0010 */
[----:B------:R-:W-:Y:S01]  /*11e0*/  FMUL.FTZ R7, R7, 1.4426950216293334961 ;  /* 0x3fb8aa3b07077820 */ /* 0x000fe20000410000 */
[----:B---3--:R-:W-:-:S03]  /*11f0*/  HADD2.F32 R11, -RZ, R20.H0_H0 ;  /* 0x20000014ff0b7230 */ /* 0x008fc60000004100 */
[----:B------:R-:W0:Y:S02]  /*1200*/  MUFU.EX2 R24, R7 ;  /* 0x0000000700187308 */ /* 0x000e240000000800 */
[----:B0-----:R-:W-:Y:S01]  /*1210*/  FFMA.FTZ R11, R24, -R9, R11 ;  /* 0x80000009180b7223 */ /* 0x001fe2000001000b */
[----:B-1----:R-:W-:-:S04]  /*1220*/  IMAD.WIDE.U32 R24, R25, 0x2, R14 ;  /* 0x0000000219187825 */ /* 0x002fc800078e000e */
[----:B------:R-:W-:-:S04]  /*1230*/  F2FP.F16.F32.PACK_AB R11, RZ, R11 ;  /* 0x0000000bff0b723e */ /* 0x000fc800000000ff */
[----:B------:R-:W-:-:S05]  /*1240*/  PRMT R21, R11, 0x7610, R21 ;  /* 0x000076100b157816 */ /* 0x000fca0000000015 */
[----:B------:R0:W-:Y:S04]  /*1250*/  STG.E.U16 desc[UR8][R24.64], R21 ;  /* 0x0000001518007986 */ /* 0x0001e8000c101508 */
[----:B------:R-:W2:Y:S01]  /*1260*/  LDG.E.U16 R22, desc[UR8][R22.64] ;  /* 0x0000000816167981 */ /* 0x000ea2000c1e1500 */
[----:B0-----:R-:W-:-:S06]  /*1270*/  IMAD.WIDE.U32 R20, R19, 0x2, R12 ;  /* 0x0000000213147825 */ /* 0x001fcc00078e000c */
[----:B------:R-:W3:Y:S01]  /*1280*/  LDG.E.U16 R20, desc[UR8][R20.64] ;  /* 0x0000000814147981 */ /* 0x000ee2000c1e1500 */
[C---:B------:R-:W-:Y:S01]  /*1290*/  IADD3 R27, PT, PT, R19.reuse, UR6, RZ ;  /* 0x00000006131b7c10 */ /* 0x040fe2000fffe0ff */
[----:B------:R-:W-:-:S04]  /*12a0*/  IMAD.WIDE.U32 R24, R19, 0x2, R14 ;  /* 0x0000000213187825 */ /* 0x000fc800078e000e */
[----:B--2---:R-:W-:Y:S02]  /*12b0*/  HADD2.F32 R7, -RZ, R22.H0_H0 ;  /* 0x20000016ff077230 */ /* 0x004fe40000004100 */
[----:B------:R-:W-:-:S04]  /*12c0*/  IMAD.WIDE.U32 R22, R27, 0x2, R16 ;  /* 0x000000021b167825 */ /* 0x000fc800078e0010 */
[----:B------:R-:W-:-:S04]  /*12d0*/  FMUL.FTZ R7, R7, 1.4426950216293334961 ;  /* 0x3fb8aa3b07077820 */ /* 0x000fc80000410000 */
[----:B------:R-:W0:Y:S01]  /*12e0*/  MUFU.EX2 R26, R7 ;  /* 0x00000007001a7308 */ /* 0x000e220000000800 */
[----:B---3--:R-:W-:-:S05]  /*12f0*/  HADD2.F32 R11, -RZ, R20.H0_H0 ;  /* 0x20000014ff0b7230 */ /* 0x008fca0000004100 */
[----:B0-----:R-:W-:-:S05]  /*1300*/  FFMA.FTZ R11, R26, -R9, R11 ;  /* 0x800000091a0b7223 */ /* 0x001fca000001000b */
        /* <DEDUP_REMOVED lines=76> */
[----:B------:R-:W-:-:S04]  /*17d0*/  IADD3 R18, PT, PT, R18, 0x8, RZ ;  /* 0x0000000812127810 */ /* 0x000fc80007ffe0ff */
[----:B------:R-:W-:Y:S01]  /*17e0*/  ISETP.NE.AND P0, PT, R18, UR13, PT ;  /* 0x0000000d12007c0c */ /* 0x000fe2000bf05270 */
[----:B--2---:R-:W-:-:S05]  /*17f0*/  HADD2.F32 R7, -RZ, R22.H0_H0 ;  /* 0x20000016ff077230 */ /* 0x004fca0000004100 */
[----:B------:R-:W-:-:S04]  /*1800*/  FMUL.FTZ R7, R7, 1.4426950216293334961 ;  /* 0x3fb8aa3b07077820 */ /* 0x000fc80000410000 */
[----:B------:R-:W0:Y:S01]  /*1810*/  MUFU.EX2 R26, R7 ;  /* 0x00000007001a7308 */ /* 0x000e220000000800 */
[----:B---3--:R-:W-:-:S05]  /*1820*/  HADD2.F32 R11, -RZ, R20.H0_H0 ;  /* 0x20000014ff0b7230 */ /* 0x008fca0000004100 */
[----:B0-----:R-:W-:Y:S01]  /*1830*/  FFMA.FTZ R11, R26, -R9, R11 ;  /* 0x800000091a0b7223 */ /* 0x001fe2000001000b */
[----:B------:R-:W-:-:S04]  /*1840*/  IMAD.WIDE.U32 R26, R19, 0x2, R14 ;  /* 0x00000002131a7825 */ /* 0x000fc800078e000e */
[----:B------:R-:W-:-:S05]  /*1850*/  F2FP.F16.F32.PACK_AB R11, RZ, R11 ;  /* 0x0000000bff0b723e */ /* 0x000fca00000000ff */
[----:B------:R3:W-:Y:S01]  /*1860*/  STG.E.U16 desc[UR8][R26.64], R11 ;  /* 0x0000000b1a007986 */ /* 0x0007e2000c101508 */
[----:B------:R-:W-:Y:S05]  /*1870*/  @P0 BRA `(.L_x_8538) ;  /* 0xfffffff800340947 */ /* 0x000fea000383ffff */
[----:B------:R-:W-:Y:S05]  /*1880*/  BSYNC.RECONVERGENT B2 ;  /* 0x0000000000027941 */ /* 0x000fea0003800200 */
.L_x_8537:
[----:B------:R-:W-:-:S07]  /*1890*/  MOV R16, UR13 ;  /* 0x0000000d00107c02 */ /* 0x000fce0008000f00 */
.L_x_8536:
        /* <DEDUP_REMOVED lines=15> */
[C---:B---3--:R-:W-:Y:S01]  /*1990*/  IADD3 R27, PT, PT, R7.reuse, UR6, RZ ;  /* 0x00000006071b7c10 */ /* 0x048fe2000fffe0ff */
[----:B-----5:R-:W-:Y:S02]  /*19a0*/  HADD2.F32 R11, -RZ, R22.H0_H0 ;  /* 0x20000016ff0b7230 */ /* 0x020fe40000004100 */
[----:B----4-:R-:W-:-:S04]  /*19b0*/  IMAD.WIDE.U32 R22, R7, 0x2, R18 ;  /* 0x0000000207167825 */ /* 0x010fc800078e0012 */
[----:B------:R-:W-:Y:S01]  /*19c0*/  FMUL.FTZ R11, R11, 1.4426950216293334961 ;  /* 0x3fb8aa3b0b0b7820 */ /* 0x000fe20000410000 */
[----:B--2---:R-:W-:-:S03]  /*19d0*/  HADD2.F32 R17, -RZ, R20.H0_H0 ;  /* 0x20000014ff117230 */ /* 0x004fc60000004100 */
[----:B------:R-:W0:Y:S02]  /*19e0*/  MUFU.EX2 R24, R11 ;  /* 0x0000000b00187308 */ /* 0x000e240000000800 */
[----:B0-----:R-:W-:Y:S01]  /*19f0*/  FFMA.FTZ R17, R24, -R9, R17 ;  /* 0x8000000918117223 */ /* 0x001fe20000010011 */
[----:B------:R-:W-:-:S04]  /*1a00*/  IMAD.WIDE.U32 R24, R27, 0x2, R12 ;  /* 0x000000021b187825 */ /* 0x000fc800078e000c */
        /* <DEDUP_REMOVED lines=23> */
[----:B------:R-:W-:-:S04]  /*1b80*/  IMAD.WIDE.U32 R14, R27, 0x2, R14 ;  /* 0x000000021b0e7825 */ /* 0x000fc800078e000e */
[----:B--2---:R-:W-:-:S05]  /*1b90*/  HADD2.F32 R7, -RZ, R24.H0_H0 ;  /* 0x20000018ff077230 */ /* 0x004fca0000004100 */
[----:B------:R-:W-:-:S04]  /*1ba0*/  FMUL.FTZ R7, R7, 1.4426950216293334961 ;  /* 0x3fb8aa3b07077820 */ /* 0x000fc80000410000 */
[----:B------:R-:W0:Y:S01]  /*1bb0*/  MUFU.EX2 R26, R7 ;  /* 0x00000007001a7308 */ /* 0x000e220000000800 */
[----:B---3--:R-:W-:-:S05]  /*1bc0*/  HADD2.F32 R11, -RZ, R20.H0_H0 ;  /* 0x20000014ff0b7230 */ /* 0x008fca0000004100 */
[----:B0-----:R-:W-:-:S05]  /*1bd0*/  FFMA.FTZ R11, R26, -R9, R11 ;  /* 0x800000091a0b7223 */ /* 0x001fca000001000b */
        /* <DEDUP_REMOVED lines=8> */
[----:B---3--:R-:W-:-:S03]  /*1c60*/  HADD2.F32 R11, -RZ, R14.H0_H0 ;  /* 0x2000000eff0b7230 */ /* 0x008fc60000004100 */
[----:B------:R-:W-:-:S04]  /*1c70*/  FMUL.FTZ R7, R7, 1.4426950216293334961 ;  /* 0x3fb8aa3b07077820 */ /* 0x000fc80000410000 */
[----:B------:R-:W1:Y:S02]  /*1c80*/  MUFU.EX2 R20, R7 ;  /* 0x0000000700147308 */ /* 0x000e640000000800 */
[----:B-1----:R-:W-:-:S05]  /*1c90*/  FFMA.FTZ R11, R20, -R9, R11 ;  /* 0x80000009140b7223 */ /* 0x002fca000001000b */
[----:B------:R-:W-:-:S05]  /*1ca0*/  F2FP.F16.F32.PACK_AB R11, RZ, R11 ;  /* 0x0000000bff0b723e */ /* 0x000fca00000000ff */
[----:B------:R0:W-:Y:S02]  /*1cb0*/  STG.E.U16 desc[UR8][R18.64], R11 ;  /* 0x0000000b12007986 */ /* 0x0001e4000c101508 */
.L_x_8539:
        /* <DEDUP_REMOVED lines=16> */
[----:B------:R-:W-:-:S04]  /*1dc0*/  IMAD.WIDE.U32 R12, R25, 0x2, R12 ;  /* 0x00000002190c7825 */ /* 0x000fc800078e000c */
[----:B--2---:R-:W-:Y:S02]  /*1dd0*/  HADD2.F32 R7, -RZ, R22.H0_H0 ;  /* 0x20000016ff077230 */ /* 0x004fe40000004100 */
[----:B0-----:R-:W-:-:S04]  /*1de0*/  IMAD.WIDE.U32 R22, R17, 0x2, R18 ;  /* 0x0000000211167825 */ /* 0x001fc800078e0012 */
[----:B------:R-:W-:Y:S01]  /*1df0*/  FMUL.FTZ R7, R7, 1.4426950216293334961 ;  /* 0x3fb8aa3b07077820 */ /* 0x000fe20000410000 */
[----:B---3--:R-:W-:-:S03]  /*1e00*/  HADD2.F32 R11, -RZ, R20.H0_H0 ;  /* 0x20000014ff0b7230 */ /* 0x008fc60000004100 */
[----:B------:R-:W0:Y:S02]  /*1e10*/  MUFU.EX2 R24, R7 ;  /* 0x0000000700187308 */ /* 0x000e240000000800 */
        /* <DEDUP_REMOVED lines=11> */
[----:B------:R-:W0:Y:S02]  /*1ed0*/  MUFU.EX2 R20, R7 ;  /* 0x0000000700147308 */ /* 0x000e240000000800 */
[----:B0-----:R-:W-:-:S05]  /*1ee0*/  FFMA.FTZ R11, R20, -R9, R11 ;  /* 0x80000009140b7223 */ /* 0x001fca000001000b */
[----:B------:R-:W-:-:S05]  /*1ef0*/  F2FP.F16.F32.PACK_AB R11, RZ, R11 ;  /* 0x0000000bff0b723e */ /* 0x000fca00000000ff */
[----:B------:R1:W-:Y:S02]  /*1f00*/  STG.E.U16 desc[UR8][R18.64], R11 ;  /* 0x0000000b12007986 */ /* 0x0003e4000c101508 */
.L_x_8540:
        /* <DEDUP_REMOVED lines=10> */
[----:B0-----:R-:W-:-:S04]  /*1fb0*/  IMAD.WIDE.U32 R16, R5, 0x2, R16 ;  /* 0x0000000205107825 */ /* 0x001fc800078e0010 */
[----:B--2---:R-:W-:-:S05]  /*1fc0*/  HADD2.F32 R7, -RZ, R14.H0_H0 ;  /* 0x2000000eff077230 */ /* 0x004fca0000004100 */
[----:B------:R-:W-:Y:S01]  /*1fd0*/  FMUL.FTZ R7, R7, 1.4426950216293334961 ;  /* 0x3fb8aa3b07077820 */ /* 0x000fe20000410000 */
[----:B---3--:R-:W-:-:S03]  /*1fe0*/  HADD2.F32 R11, -RZ, R12.H0_H0 ;  /* 0x2000000cff0b7230 */ /* 0x008fc60000004100 */
[----:B------:R-:W0:Y:S02]  /*1ff0*/  MUFU.EX2 R18, R7 ;  /* 0x0000000700127308 */ /* 0x000e240000000800 */
[----:B0-----:R-:W-:-:S05]  /*2000*/  FFMA.FTZ R11, R18, -R9, R11 ;  /* 0x80000009120b7223 */ /* 0x001fca000001000b */
[----:B------:R-:W-:-:S05]  /*2010*/  F2FP.F16.F32.PACK_AB R11, RZ, R11 ;  /* 0x0000000bff0b723e */ /* 0x000fca00000000ff */
[----:B------:R2:W-:Y:S01]  /*2020*/  STG.E.U16 desc[UR8][R16.64], R11 ;  /* 0x0000000b10007986 */ /* 0x0005e2000c101508 */
[----:B------:R-:W-:Y:S05]  /*2030*/  BRA `(.L_x_8535) ;  /* 0x0000000400047947 */ /* 0x000fea0003800000 */
.L_x_8528:
        /* <DEDUP_REMOVED lines=9> */
.L_x_8542:
        /* <DEDUP_REMOVED lines=9> */
.L_x_8541:
        /* <DEDUP_REMOVED lines=10> */
.L_x_8543:
        /* <DEDUP_REMOVED lines=19> */
.L_x_8544:
        /* <DEDUP_REMOVED lines=8> */
[----:B0-----:R-:W-:Y:S01]  /*23b0*/  ISETP.GE.U32.AND P0, PT, R24, UR6, PT ;  /* 0x0000000618007c0c */ /* 0x001fe2000bf06070 */
[----:B----4-:R-:W-:-:S05]  /*23c0*/  HADD2.F32 R9, -RZ, R20.H0_H0 ;  /* 0x20000014ff097230 */ /* 0x010fca0000004100 */
[----:B------:R-:W-:Y:S01]  /*23d0*/  FMUL.FTZ R9, R9, 1.4426950216293334961 ;  /* 0x3fb8aa3b09097820 */ /* 0x000fe20000410000 */
[----:B--2---:R-:W-:-:S03]  /*23e0*/  HADD2.F32 R26, -RZ, R18.H0_H0 ;  /* 0x20000012ff1a7230 */ /* 0x004fc60000004100 */
[----:B------:R-:W1:Y:S02]  /*23f0*/  MUFU.EX2 R22, R9 ;  /* 0x0000000900167308 */ /* 0x000e640000000800 */
[----:B-1----:R-:W-:-:S05]  /*2400*/  FFMA.FTZ R22, -R7, R22, R26 ;  /* 0x0000001607167223 */ /* 0x002fca000001011a */
[----:B------:R-:W-:Y:S01]  /*2410*/  F2FP.F16.F32.PACK_AB R11, RZ, R22 ;  /* 0x00000016ff0b723e */ /* 0x000fe200000000ff */
[----:B---3--:R-:W-:-:S05]  /*2420*/  IMAD.WIDE.U32 R22, R23, 0x2, R14 ;  /* 0x0000000217167825 */ /* 0x008fca00078e000e */
[----:B------:R0:W-:Y:S01]  /*2430*/  STG.E.U16 desc[UR8][R22.64], R11 ;  /* 0x0000000b16007986 */ /* 0x0001e2000c101508 */
[----:B------:R-:W-:Y:S05]  /*2440*/  @!P0 BRA `(.L_x_8544) ;  /* 0xfffffffc00b88947 */ /* 0x000fea000383ffff */
.L_x_8535:
[----:B------:R-:W-:Y:S05]  /*2450*/  BSYNC.RECONVERGENT B0 ;  /* 0x0000000000007941 */ /* 0x000fea0003800200 */
.L_x_8527:
[----:B------:R-:W4:Y:S01]  /*2460*/  LDCU UR6, c[0x0][0x3a0] ;  /* 0x00007400ff0677ac */ /* 0x000f220008000800 */
[----:B------:R-:W-:-:S04]  /*2470*/  IADD3 R3, PT, PT, R3, UR4, RZ ;  /* 0x0000000403037c10 */ /* 0x000fc8000fffe0ff */
[----:B----4-:R-:W-:-:S13]  /*2480*/  ISETP.GE.U32.AND P0, PT, R3, UR6, PT ;  /* 0x0000000603007c0c */ /* 0x010fda000bf06070 */
[----:B------:R-:W-:Y:S05]  /*2490*/  @!P0 BRA `(.L_x_8545) ;  /* 0xffffffdc005c8947 */ /* 0x000fea000383ffff */
.L_x_8526:
[----:B------:R-:W-:Y:S05]  /*24a0*/  BSYNC.RECONVERGENT B1 ;  /* 0x0000000000017941 */ /* 0x000fea0003800200 */
.L_x_8525:
[----:B------:R-:W4:Y:S01]  /*24b0*/  LDCU UR6, c[0x0][0x370] ;  /* 0x00006e00ff0677ac */ /* 0x000f220008000800 */
[----:B------:R-:W5:Y:S01]  /*24c0*/  LDCU UR7, c[0x0][0x398] ;  /* 0x00007300ff0777ac */ /* 0x000f620008000800 */
[----:B----4-:R-:W-:-:S04]  /*24d0*/  IADD3 R2, PT, PT, R2, UR6, RZ ;  /* 0x0000000602027c10 */ /* 0x010fc8000fffe0ff */
[----:B-----5:R-:W-:-:S13]  /*24e0*/  ISETP.GE.U32.AND P0, PT, R2, UR7, PT ;  /* 0x0000000702007c0c */ /* 0x020fda000bf06070 */
[----:B------:R-:W-:Y:S05]  /*24f0*/  @!P0 BRA `(.L_x_8546) ;  /* 0xffffffdc00188947 */ /* 0x000fea000383ffff */
[----:B------:R-:W-:Y:S05]  /*2500*/  EXIT ;  /* 0x000000000000794d */ /* 0x000fea0003800000 */
.L_x_8547:
        /* <DEDUP_REMOVED lines=15> */
.L_x_11627:


//--------------------- .text._ZN2at6native43_GLOBAL__N__9ae7fba5_10_SoftMax_cu_9f978f6327cunn_SpatialSoftMaxBackwardIfffNS1_26LogSoftMaxBackwardEpilogueEEEvPT_PKT1_S8_jjj --------------------------
	.section	.text._ZN2at6native43_GLOBAL__N__9ae7fba5_10_SoftMax_cu_9f978f6327cunn_SpatialSoftMaxBackwardIfffNS1_26LogSoftMaxBackwardEpilogueEEEvPT_PKT1_S8_jjj,"ax",@progbits
	.align	128
.text._ZN2at6native43_GLOBAL__N__9ae7fba5_10_SoftMax_cu_9f978f6327cunn_SpatialSoftMaxBackwardIfffNS1_26LogSoftMaxBackwardEpilogueEEEvPT_PKT1_S8_jjj:
        .type           _ZN2at6native43_GLOBAL__N__9ae7fba5_10_SoftMax_cu_9f978f6327cunn_SpatialSoftMaxBackwardIfffNS1_26LogSoftMaxBackwardEpilogueEEEvPT_PKT1_S8_jjj,@function
        .size           _ZN2at6native43_GLOBAL__N__9ae7fba5_10_SoftMax_cu_9f978f6327cunn_SpatialSoftMaxBackwardIfffNS1_26LogSoftMaxBackwardEpilogueEEEvPT_PKT1_S8_jjj,(.L_x_11628 - _ZN2at6native43_GLOBAL__N__9ae7fba5_10_SoftMax_cu_9f978f6327cunn_SpatialSoftMaxBackwardIfffNS1_26LogSoftMaxBackwardEpilogueEEEvPT_PKT1_S8_jjj)
        .other          _ZN2at6native43_GLOBAL__N__9ae7fba5_10_SoftMax_cu_9f978f6327cunn_SpatialSoftMaxBackwardIfffNS1_26LogSoftMaxBackwardEpilogueEEEvPT_PKT1_S8_jjj,@"STO_CUDA_ENTRY STV_DEFAULT"
_ZN2at6native43_GLOBAL__N__9ae7fba5_10_SoftMax_cu_9f978f6327cunn_SpatialSoftMaxBackwardIfffNS1_26LogSoftMaxBackwardEpilogueEEEvPT_PKT1_S8_jjj:
        /* <DEDUP_REMOVED lines=22> */
.L_x_8569:
        /* <DEDUP_REMOVED lines=11> */
.L_x_8568:
        /* <DEDUP_REMOVED lines=46> */
.L_x_8555:
        /* <DEDUP_REMOVED lines=70> */
.L_x_8554:
[----:B------:R-:W-:-:S07]  /*0950*/  MOV R14, UR12 ;  /* 0x0000000c000e7c02 */ /* 0x000fce0008000f00 */
.L_x_8553:
        /* <DEDUP_REMOVED lines=43> */
.L_x_8556:
        /* <DEDUP_REMOVED lines=24> */
.L_x_8557:
        /* <DEDUP_REMOVED lines=19> */
.L_x_8552:
        /* <DEDUP_REMOVED lines=10> */
.L_x_8561:
        /* <DEDUP_REMOVED lines=12> */
[----:B------:R0:W-:Y:S04]  /*1020*/  STG.E desc[UR8][R20.64], R11 ;  /* 0x0000000b14007986 */ /* 0x0001e8000c101908 */
[----:B------:R-:W2:Y:S01]  /*1030*/  LDG.E R26, desc[UR8][R26.64] ;  /* 0x000000081a1a7981 */ /* 0x000ea2000c1e1900 */
[----:B------:R-:W-:-:S06]  /*1040*/  IMAD.WIDE.U32 R24, R19, 0x4, R12 ;  /* 0x0000000413187825 */ /* 0x000fcc00078e000c */
[----:B------:R-:W3:Y:S01]  /*1050*/  LDG.E R24, desc[UR8][R24.64] ;  /* 0x0000000818187981 */ /* 0x000ee2000c1e1900 */
[C---:B------:R-:W-:Y:S01]  /*1060*/  IADD3 R31, PT, PT, R19.reuse, UR6, RZ ;  /* 0x00000006131f7c10 */ /* 0x040fe2000fffe0ff */
[----:B------:R-:W-:-:S04]  /*1070*/  IMAD.WIDE.U32 R22, R19, 0x4, R14 ;  /* 0x0000000413167825 */ /* 0x000fc800078e000e */
[----:B--2---:R-:W-:-:S04]  /*1080*/  FMUL.FTZ R30, R26, 1.4426950216293334961 ;  /* 0x3fb8aa3b1a1e7820 */ /* 0x004fc80000410000 */
[----:B------:R-:W3:Y:S02]  /*1090*/  MUFU.EX2 R29, R30 ;  /* 0x0000001e001d7308 */ /* 0x000ee40000000800 */
[----:B---3--:R-:W-:Y:S01]  /*10a0*/  FFMA.FTZ R7, R29, -R9, R24 ;  /* 0x800000091d077223 */ /* 0x008fe20000010018 */
[----:B------:R-:W-:-:S04]  /*10b0*/  IMAD.WIDE.U32 R28, R31, 0x4, R16 ;  /* 0x000000041f1c7825 */ /* 0x000fc800078e0010 */
[----:B------:R1:W-:Y:S04]  /*10c0*/  STG.E desc[UR8][R22.64], R7 ;  /* 0x0000000716007986 */ /* 0x0003e8000c101908 */
        /* <DEDUP_REMOVED lines=10> */
[----:B------:R0:W-:Y:S04]  /*1170*/  STG.E desc[UR8][R20.64], R19 ;  /* 0x0000001314007986 */ /* 0x0001e8000c101908 */
[----:B------:R-:W2:Y:S04]  /*1180*/  LDG.E R30, desc[UR8][R30.64] ;  /* 0x000000081e1e7981 */ /* 0x000ea8000c1e1900 */
[----:B------:R-:W3:Y:S01]  /*1190*/  LDG.E R24, desc[UR8][R24.64] ;  /* 0x0000000818187981 */ /* 0x000ee2000c1e1900 */
[C---:B------:R-:W-:Y:S01]  /*11a0*/  IADD3 R35, PT, PT, R33.reuse, UR6, RZ ;  /* 0x0000000621237c10 */ /* 0x040fe2000fffe0ff */
[----:B-1----:R-:W-:-:S04]  /*11b0*/  IMAD.WIDE.U32 R22, R33, 0x4, R14 ;  /* 0x0000000421167825 */ /* 0x002fc800078e000e */
        /* <DEDUP_REMOVED lines=31> */
[----:B-1----:R-:W-:-:S04]  /*13b0*/  IMAD.WIDE.U32 R22, R31, 0x4, R12 ;  /* 0x000000041f167825 */ /* 0x002fc800078e000c */
[----:B--2---:R-:W-:-:S06]  /*13c0*/  FMUL.FTZ R7, R28, 1.4426950216293334961 ;  /* 0x3fb8aa3b1c077820 */ /* 0x004fcc0000410000 */
[----:B------:R-:W3:Y:S02]  /*13d0*/  MUFU.EX2 R7, R7 ;  /* 0x0000000700077308 */ /* 0x000ee40000000800 */
[----:B---3--:R-:W-:-:S05]  /*13e0*/  FFMA.FTZ R11, R7, -R9, R26 ;  /* 0x80000009070b7223 */ /* 0x008fca000001001a */
[----:B------:R3:W-:Y:S04]  /*13f0*/  STG.E desc[UR8][R20.64], R11 ;  /* 0x0000000b14007986 */ /* 0x0007e8000c101908 */
[----:B------:R-:W2:Y:S04]  /*1400*/  LDG.E R24, desc[UR8][R24.64] ;  /* 0x0000000818187981 */ /* 0x000ea8000c1e1900 */
[----:B------:R-:W4:Y:S01]  /*1410*/  LDG.E R22, desc[UR8][R22.64] ;  /* 0x0000000816167981 */ /* 0x000f22000c1e1900 */
[----:B------:R-:W-:Y:S01]  /*1420*/  IMAD.WIDE.U32 R26, R31, 0x4, R14 ;  /* 0x000000041f1a7825 */ /* 0x000fe200078e000e */
[----:B------:R-:W-:-:S04]  /*1430*/  IADD3 R18, PT, PT, R18, 0x8, RZ ;  /* 0x0000000812127810 */ /* 0x000fc80007ffe0ff */
[----:B------:R-:W-:Y:S01]  /*1440*/  ISETP.NE.AND P0, PT, R18, UR13, PT ;  /* 0x0000000d12007c0c */ /* 0x000fe2000bf05270 */
[----:B--2---:R-:W-:-:S06]  /*1450*/  FMUL.FTZ R19, R24, 1.4426950216293334961 ;  /* 0x3fb8aa3b18137820 */ /* 0x004fcc0000410000 */
[----:B------:R-:W4:Y:S02]  /*1460*/  MUFU.EX2 R19, R19 ;  /* 0x0000001300137308 */ /* 0x000f240000000800 */
[----:B----4-:R-:W-:-:S05]  /*1470*/  FFMA.FTZ R7, R19, -R9, R22 ;  /* 0x8000000913077223 */ /* 0x010fca0000010016 */
[----:B------:R3:W-:Y:S01]  /*1480*/  STG.E desc[UR8][R26.64], R7 ;  /* 0x000000071a007986 */ /* 0x0007e2000c101908 */
[----:B------:R-:W-:Y:S05]  /*1490*/  @P0 BRA `(.L_x_8561) ;  /* 0xfffffff800b00947 */ /* 0x000fea000383ffff */
[----:B------:R-:W-:Y:S05]  /*14a0*/  BSYNC.RECONVERGENT B2 ;  /* 0x0000000000027941 */ /* 0x000fea0003800200 */
.L_x_8560:
[----:B------:R-:W-:-:S07]  /*14b0*/  MOV R16, UR13 ;  /* 0x0000000d00107c02 */ /* 0x000fce0008000f00 */
.L_x_8559:
[----:B------:R-:W-:-:S09]  /*14c0*/  UISETP.NE.AND UP0, UPT, UR10, URZ, UPT ;  /* 0x000000ff0a00728c */ /* 0x000fd2000bf05270 */
[----:B------:R-:W-:Y:S05]  /*14d0*/  BRA.U !UP0, `(.L_x_8558) ;  /* 0x0000000908707547 */ /* 0x000fea000b800000 */
[----:B------:R-:W-:Y:S02]  /*14e0*/  UIADD3 UR6, UPT, UPT, UR10, -0x1, URZ ;  /* 0xffffffff0a067890 */ /* 0x000fe4000fffe0ff */
[----:B------:R-:W-:Y:S02]  /*14f0*/  UISETP.NE.AND UP1, UPT, UR11, URZ, UPT ;  /* 0x000000ff0b00728c */ /* 0x000fe4000bf25270 */
[----:B------:R-:W-:-:S09]  /*1500*/  UISETP.GE.U32.AND UP0, UPT, UR6, 0x3, UPT ;  /* 0x000000030600788c */ /* 0x000fd2000bf06070 */
[----:B------:R-:W-:Y:S05]  /*1510*/  BRA.U !UP0, `(.L_x_8562) ;  /* 0x0000000108b47547 */ /* 0x000fea000b800000 */
[----:B------:R-:W0:Y:S01]  /*1520*/  LDC.64 R14, c[0x0][0x388] ;  /* 0x0000e200ff0e7b82 */ /* 0x000e220000000a00 */
[----:B------:R-:W3:Y:S07]  /*1530*/  LDCU UR6, c[0x0][0x3a0] ;  /* 0x00007400ff0677ac */ /* 0x000eee0008000800 */
[----:B------:R-:W1:Y:S08]  /*1540*/  LDC.64 R12, c[0x0][0x390] ;  /* 0x0000e400ff0c7b82 */ /* 0x000e700000000a00 */
[----:B------:R-:W2:Y:S01]  /*1550*/  LDC.64 R18, c[0x0][0x380] ;  /* 0x0000e000ff127b82 */ /* 0x000ea20000000a00 */
[----:B---3--:R-:W-:-:S04]  /*1560*/  IMAD R21, R16, UR6, R5 ;  /* 0x0000000610157c24 */ /* 0x008fc8000f8e0205 */
[----:B0-----:R-:W-:-:S06]  /*1570*/  IMAD.WIDE.U32 R24, R21, 0x4, R14 ;  /* 0x0000000415187825 */ /* 0x001fcc00078e000e */
[----:B------:R-:W3:Y:S01]  /*1580*/  LDG.E R24, desc[UR8][R24.64] ;  /* 0x0000000818187981 */ /* 0x000ee2000c1e1900 */
[----:B-1----:R-:W-:-:S06]  /*1590*/  IMAD.WIDE.U32 R22, R21, 0x4, R12 ;  /* 0x0000000415167825 */ /* 0x002fcc00078e000c */
[----:B------:R-:W4:Y:S01]  /*15a0*/  LDG.E R22, desc[UR8][R22.64] ;  /* 0x0000000816167981 */ /* 0x000f22000c1e1900 */
[C---:B------:R-:W-:Y:S01]  /*15b0*/  IADD3 R17, PT, PT, R21.reuse, UR6, RZ ;  /* 0x0000000615117c10 */ /* 0x040fe2000fffe0ff */
[----:B--2---:R-:W-:-:S04]  /*15c0*/  IMAD.WIDE.U32 R20, R21, 0x4, R18 ;  /* 0x0000000415147825 */ /* 0x004fc800078e0012 */
[----:B------:R-:W-:-:S04]  /*15d0*/  IMAD.WIDE.U32 R26, R17, 0x4, R14 ;  /* 0x00000004111a7825 */ /* 0x000fc800078e000e */
[----:B---3--:R-:W-:-:S06]  /*15e0*/  FMUL.FTZ R7, R24, 1.4426950216293334961 ;  /* 0x3fb8aa3b18077820 */ /* 0x008fcc0000410000 */
[----:B------:R-:W4:Y:S02]  /*15f0*/  MUFU.EX2 R7, R7 ;  /* 0x0000000700077308 */ /* 0x000f240000000800 */
[----:B----4-:R-:W-:-:S05]  /*1600*/  FFMA.FTZ R11, R7, -R9, R22 ;  /* 0x80000009070b7223 */ /* 0x010fca0000010016 */
        /* <DEDUP_REMOVED lines=22> */
[----:B------:R-:W1:Y:S04]  /*1770*/  LDG.E R14, desc[UR8][R14.64] ;  /* 0x000000080e0e7981 */ /* 0x000e68000c1e1900 */
[----:B------:R-:W2:Y:S01]  /*1780*/  LDG.E R12, desc[UR8][R12.64] ;  /* 0x000000080c0c7981 */ /* 0x000ea2000c1e1900 */
[----:B------:R-:W-:Y:S01]  /*1790*/  IMAD.WIDE.U32 R18, R25, 0x4, R18 ;  /* 0x0000000419127825 */ /* 0x000fe200078e0012 */
[----:B------:R-:W-:-:S03]  /*17a0*/  IADD3 R16, PT, PT, R16, 0x4, RZ ;  /* 0x0000000410107810 */ /* 0x000fc60007ffe0ff */
[----:B-1----:R-:W-:-:S06]  /*17b0*/  FMUL.FTZ R7, R14, 1.4426950216293334961 ;  /* 0x3fb8aa3b0e077820 */ /* 0x002fcc0000410000 */
[----:B------:R-:W2:Y:S02]  /*17c0*/  MUFU.EX2 R7, R7 ;  /* 0x0000000700077308 */ /* 0x000ea40000000800 */
[----:B--2---:R-:W-:-:S05]  /*17d0*/  FFMA.FTZ R11, R7, -R9, R12 ;  /* 0x80000009070b7223 */ /* 0x004fca000001000c */
[----:B------:R0:W-:Y:S02]  /*17e0*/  STG.E desc[UR8][R18.64], R11 ;  /* 0x0000000b12007986 */ /* 0x0001e4000c101908 */
.L_x_8562:
[----:B------:R-:W-:Y:S05]  /*17f0*/  BRA.U !UP1, `(.L_x_8558) ;  /* 0x0000000509a87547 */ /* 0x000fea000b800000 */
[----:B------:R-:W1:Y:S01]  /*1800*/  LDCU UR6, c[0x0][0x39c] ;  /* 0x00007380ff0677ac */ /* 0x000e620008000800 */
[----:B------:R-:W-:Y:S02]  /*1810*/  UISETP.NE.AND UP1, UPT, UR11, 0x1, UPT ;  /* 0x000000010b00788c */ /* 0x000fe4000bf25270 */
[----:B-1----:R-:W-:-:S07]  /*1820*/  ULOP3.LUT UP0, URZ, UR6, 0x1, URZ, 0xc0, !UPT ;  /* 0x0000000106ff7892 */ /* 0x002fce000f80c0ff */
[----:B------:R-:W-:Y:S05]  /*1830*/  BRA.U !UP1, `(.L_x_8563) ;  /* 0x0000000109647547 */ /* 0x000fea000b800000 */
[----:B0-----:R-:W0:Y:S01]  /*1840*/  LDC.64 R18, c[0x0][0x388] ;  /* 0x0000e200ff127b82 */ /* 0x001e220000000a00 */
        /* <DEDUP_REMOVED lines=11> */
[----:B------:R-:W-:-:S04]  /*1900*/  IMAD.WIDE.U32 R12, R27, 0x4, R12 ;  /* 0x000000041b0c7825 */ /* 0x000fc800078e000c */
[----:B---3--:R-:W-:-:S06]  /*1910*/  FMUL.FTZ R7, R24, 1.4426950216293334961 ;  /* 0x3fb8aa3b18077820 */ /* 0x008fcc0000410000 */
[----:B------:R-:W4:Y:S02]  /*1920*/  MUFU.EX2 R7, R7 ;  /* 0x0000000700077308 */ /* 0x000f240000000800 */
[----:B----4-:R-:W-:-:S05]  /*1930*/  FFMA.FTZ R11, R7, -R9, R22 ;  /* 0x80000009070b7223 */ /* 0x010fca0000010016 */
[----:B------:R1:W-:Y:S04]  /*1940*/  STG.E desc[UR8][R20.64], R11 ;  /* 0x0000000b14007986 */ /* 0x0003e8000c101908 */
[----:B------:R-:W2:Y:S04]  /*1950*/  LDG.E R18, desc[UR8][R18.64] ;  /* 0x0000000812127981 */ /* 0x000ea8000c1e1900 */
[----:B------:R-:W3:Y:S01]  /*1960*/  LDG.E R12, desc[UR8][R12.64] ;  /* 0x000000080c0c7981 */ /* 0x000ee2000c1e1900 */
[----:B------:R-:W-:Y:S01]  /*1970*/  IMAD.WIDE.U32 R14, R27, 0x4, R14 ;  /* 0x000000041b0e7825 */ /* 0x000fe200078e000e */
[----:B------:R-:W-:-:S03]  /*1980*/  IADD3 R16, PT, PT, R16, 0x2, RZ ;  /* 0x0000000210107810 */ /* 0x000fc60007ffe0ff */
[----:B--2---:R-:W-:-:S06]  /*1990*/  FMUL.FTZ R17, R18, 1.4426950216293334961 ;  /* 0x3fb8aa3b12117820 */ /* 0x004fcc0000410000 */
[----:B------:R-:W3:Y:S02]  /*19a0*/  MUFU.EX2 R17, R17 ;  /* 0x0000001100117308 */ /* 0x000ee40000000800 */
[----:B---3--:R-:W-:-:S05]  /*19b0*/  FFMA.FTZ R7, R17, -R9, R12 ;  /* 0x8000000911077223 */ /* 0x008fca000001000c */
[----:B------:R1:W-:Y:S02]  /*19c0*/  STG.E desc[UR8][R14.64], R7 ;  /* 0x000000070e007986 */ /* 0x0003e4000c101908 */
.L_x_8563:
[----:B------:R-:W-:Y:S05]  /*19d0*/  BRA.U !UP0, `(.L_x_8558) ;  /* 0x0000000508307547 */ /* 0x000fea000b800000 */
[----:B-1----:R-:W1:Y:S01]  /*19e0*/  LDC.64 R14, c[0x0][0x388] ;  /* 0x0000e200ff0e7b82 */ /* 0x002e620000000a00 */
[----:B------:R-:W2:Y:S07]  /*19f0*/  LDCU UR6, c[0x0][0x3a0] ;  /* 0x00007400ff0677ac */ /* 0x000eae0008000800 */
[----:B------:R-:W4:Y:S01]  /*1a00*/  LDC.64 R12, c[0x0][0x390] ;  /* 0x0000e400ff0c7b82 */ /* 0x000f220000000a00 */
[----:B--2---:R-:W-:-:S07]  /*1a10*/  IMAD R5, R16, UR6, R5 ;  /* 0x0000000610057c24 */ /* 0x004fce000f8e0205 */
[----:B0-----:R-:W0:Y:S01]  /*1a20*/  LDC.64 R16, c[0x0][0x380] ;  /* 0x0000e000ff107b82 */ /* 0x001e220000000a00 */
[----:B-1----:R-:W-:-:S06]  /*1a30*/  IMAD.WIDE.U32 R14, R5, 0x4, R14 ;  /* 0x00000004050e7825 */ /* 0x002fcc00078e000e */
[----:B------:R-:W3:Y:S01]  /*1a40*/  LDG.E R14, desc[UR8][R14.64] ;  /* 0x000000080e0e7981 */ /* 0x000ee2000c1e1900 */
[----:B----4-:R-:W-:-:S06]  /*1a50*/  IMAD.WIDE.U32 R12, R5, 0x4, R12 ;  /* 0x00000004050c7825 */ /* 0x010fcc00078e000c */
[----:B------:R-:W2:Y:S01]  /*1a60*/  LDG.E R12, desc[UR8][R12.64] ;  /* 0x000000080c0c7981 */ /* 0x000ea2000c1e1900 */
[----:B0-----:R-:W-:-:S04]  /*1a70*/  IMAD.WIDE.U32 R16, R5, 0x4, R16 ;  /* 0x0000000405107825 */ /* 0x001fc800078e0010 */
[----:B---3--:R-:W-:-:S06]  /*1a80*/  FMUL.FTZ R7, R14, 1.4426950216293334961 ;  /* 0x3fb8aa3b0e077820 */ /* 0x008fcc0000410000 */
[----:B------:R-:W2:Y:S02]  /*1a90*/  MUFU.EX2 R7, R7 ;  /* 0x0000000700077308 */ /* 0x000ea40000000800 */
[----:B--2---:R-:W-:-:S05]  /*1aa0*/  FFMA.FTZ R9, R7, -R9, R12 ;  /* 0x8000000907097223 */ /* 0x004fca000001000c */
[----:B------:R2:W-:Y:S01]  /*1ab0*/  STG.E desc[UR8][R16.64], R9 ;  /* 0x0000000910007986 */ /* 0x0005e2000c101908 */
[----:B------:R-:W-:Y:S05]  /*1ac0*/  BRA `(.L_x_8558) ;  /* 0x0000000000f47947 */ /* 0x000fea0003800000 */
.L_x_8551:
        /* <DEDUP_REMOVED lines=9> */
.L_x_8565:
        /* <DEDUP_REMOVED lines=8> */
.L_x_8564:
        /* <DEDUP_REMOVED lines=10> */
.L_x_8566:
        /* <DEDUP_REMOVED lines=19> */
.L_x_8567:
        /* <DEDUP_REMOVED lines=13> */
[----:B------:R0:W-:Y:S01]  /*1e80*/  STG.E desc[UR8][R22.64], R11 ;  /* 0x0000000b16007986 */ /* 0x0001e2000c101908 */
[----:B------:R-:W-:Y:S05]  /*1e90*/  @!P0 BRA `(.L_x_8567) ;  /* 0xfffffffc00c48947 */ /* 0x000fea000383ffff */
.L_x_8558:
[----:B------:R-:W-:Y:S05]  /*1ea0*/  BSYNC.RECONVERGENT B0 ;  /* 0x0000000000007941 */ /* 0x000fea0003800200 */
.L_x_8550:
[----:B------:R-:W4:Y:S01]  /*1eb0*/  LDCU UR6, c[0x0][0x3a0] ;  /* 0x00007400ff0677ac */ /* 0x000f220008000800 */
[----:B------:R-:W-:-:S04]  /*1ec0*/  IADD3 R3, PT, PT, R3, UR4, RZ ;  /* 0x0000000403037c10 */ /* 0x000fc8000fffe0ff */
[----:B----4-:R-:W-:-:S13]  /*1ed0*/  ISETP.GE.U32.AND P0, PT, R3, UR6, PT ;  /* 0x0000000603007c0c */ /* 0x010fda000bf06070 */
[----:B------:R-:W-:Y:S05]  /*1ee0*/  @!P0 BRA `(.L_x_8568) ;  /* 0xffffffe000c88947 */ /* 0x000fea000383ffff */
.L_x_8549:
[----:B------:R-:W-:Y:S05]  /*1ef0*/  BSYNC.RECONVERGENT B1 ;  /* 0x0000000000017941 */ /* 0x000fea0003800200 */
.L_x_8548:
[----:B------:R-:W4:Y:S01]  /*1f00*/  LDCU UR6, c[0x0][0x370] ;  /* 0x00006e00ff0677ac */ /* 0x000f220008000800 */
[----:B------:R-:W5:Y:S01]  /*1f10*/  LDCU UR7, c[0x0][0x398] ;  /* 0x00007300ff0777ac */ /* 0x000f620008000800 */
[----:B----4-:R-:W-:-:S04]  /*1f20*/  IADD3 R2, PT, PT, R2, UR6, RZ ;  /* 0x0000000602027c10 */ /* 0x010fc8000fffe0ff */
[----:B-----5:R-:W-:-:S13]  /*1f30*/  ISETP.GE.U32.AND P0, PT, R2, UR7, PT ;  /* 0x0000000702007c0c */ /* 0x020fda000bf06070 */
[----:B------:R-:W-:Y:S05]  /*1f40*/  @!P0 BRA `(.L_x_8569) ;  /* 0xffffffe000848947 */ /* 0x000fea000383ffff */
[----:B------:R-:W-:Y:S05]  /*1f50*/  EXIT ;  /* 0x000000000000794d */ /* 0x000fea0003800000 */
.L_x_8570:
        /* <DEDUP_REMOVED lines=10> */
.L_x_11628:


//--------------------- .text._ZN2at6native43_GLOBAL__N__9ae7fba5_10_SoftMax_cu_9f978f6327cunn_SpatialSoftMaxBackwardIdddNS1_26LogSoftMaxBackwardEpilogueEEEvPT_PKT1_S8_jjj --------------------------
	.section	.text._ZN2at6native43_GLOBAL__N__9ae7fba5_10_SoftMax_cu_9f978f6327cunn_SpatialSoftMaxBackwardIdddNS1_26LogSoftMaxBackwardEpilogueEEEvPT_PKT1_S8_jjj,"ax",@progbits
	.align	128
.text._ZN2at6native43_GLOBAL__N__9ae7fba5_10_SoftMax_cu_9f978f6327cunn_SpatialSoftMaxBackwardIdddNS1_26LogSoftMaxBackwardEpilogueEEEvPT_PKT1_S8_jjj:
        .type           _ZN2at6native43_GLOBAL__N__9ae7fba5_10_SoftMax_cu_9f978f6327cunn_SpatialSoftMaxBackwardIdddNS1_26LogSoftMaxBackwardEpilogueEEEvPT_PKT1_S8_jjj,@function
        .size           _ZN2at6native43_GLOBAL__N__9ae7fba5_10_SoftMax_cu_9f978f6327cunn_SpatialSoftMaxBackwardIdddNS1_26LogSoftMaxBackwardEpilogueEEEvPT_PKT1_S8_jjj,(.L_x_11629 - _ZN2at6native43_GLOBAL__N__9ae7fba5_10_SoftMax_cu_9f978f6327cunn_SpatialSoftMaxBackwardIdddNS1_26LogSoftMaxBackwardEpilogueEEEvPT_PKT1_S8_jjj)
        .other          _ZN2at6native43_GLOBAL__N__9ae7fba5_10_SoftMax_cu_9f978f6327cunn_SpatialSoftMaxBackwardIdddNS1_26LogSoftMaxBackwardEpilogueEEEvPT_PKT1_S8_jjj,@"STO_CUDA_ENTRY STV_DEFAULT"
_ZN2at6native43_GLOBAL__N__9ae7fba5_10_SoftMax_cu_9f978f6327cunn_SpatialSoftMaxBackwardIdddNS1_26LogSoftMaxBackwardEpilogueEEEvPT_PKT1_S8_jjj:
[----:B------:R-:W-:Y:S08]  /*0000*/  LDC R1, c[0x0][0x37c] ;  /* 0x0000df00ff017b82 */ /* 0x000ff00000000800 */
[----:B------:R-:W0:Y:S08]  /*0010*/  S2UR UR6, SR_CTAID.X ;  /* 0x00000000000679c3 */ /* 0x000e300000002500 */
[----:B------:R-:W0:Y:S02]  /*0020*/  LDC R0, c[0x0][0x398] ;  /* 0x0000e600ff007b82 */ /* 0x000e240000000800 */
[----:B0-----:R-:W-:-:S13]  /*0030*/  ISETP.LE.U32.AND P0, PT, R0, UR6, PT ;  /* 0x0000000600007c0c */ /* 0x001fda000bf03070 */
[----:B------:R-:W-:Y:S05]  /*0040*/  @P0 EXIT ;  /* 0x000000000000094d */ /* 0x000fea0003800000 */
[----:B------:R-:W0:Y:S01]  /*0050*/  S2R R2, SR_TID.Y ;  /* 0x0000000000027919 */ /* 0x000e220000002200 */
[----:B------:R-:W0:Y:S01]  /*0060*/  S2UR UR12, SR_CTAID.Y ;  /* 0x00000000000c79c3 */ /* 0x000e220000002600 */
[----:B------:R-:W1:Y:S01]  /*0070*/  LDCU UR4, c[0x0][0x39c] ;  /* 0x00007380ff0477ac */ /* 0x000e620008000800 */
[----:B------:R-:W-:Y:S01]  /*0080*/  MOV R0, UR6 ;  /* 0x0000000600007c02 */ /* 0x000fe20008000f00 */
[----:B------:R-:W2:Y:S05]  /*0090*/  LDCU UR5, c[0x0][0x3a0] ;  /* 0x00007400ff0577ac */ /* 0x000eaa0008000800 */
[----:B------:R-:W0:Y:S01]  /*00a0*/  LDC R3, c[0x0][0x364] ;  /* 0x0000d900ff037b82 */ /* 0x000e220000000800 */
[----:B------:R-:W3:Y:S01]  /*00b0*/  LDCU UR7, c[0x0][0x360] ;  /* 0x00006c00ff0777ac */ /* 0x000ee20008000800 */
[----:B------:R-:W4:Y:S01]  /*00c0*/  LDCU UR13, c[0x0][0x374] ;  /* 0x00006e80ff0d77ac */ /* 0x000f220008000800 */
[----:B------:R-:W0:Y:S01]  /*00d0*/  LDCU.64 UR8, c[0x0][0x358] ;  /* 0x00006b00ff0877ac */ /* 0x000e220008000a00 */
[----:B-1----:R-:W-:-:S02]  /*00e0*/  ULOP3.LUT UR10, UR4, 0xfffffff0, URZ, 0xc0, !UPT ;  /* 0xfffffff0040a7892 */ /* 0x002fc4000f8ec0ff */
[----:B------:R-:W-:Y:S02]  /*00f0*/  ULOP3.LUT UR11, UR4, 0xfffffffe, URZ, 0xc0, !UPT ;  /* 0xfffffffe040b7892 */ /* 0x000fe4000f8ec0ff */
[----:B--2---:R-:W-:Y:S01]  /*0100*/  UIMAD UR4, UR4, UR5, URZ ;  /* 0x00000005040472a4 */ /* 0x004fe2000f8e02ff */
[C---:B0-----:R-:W-:Y:S02]  /*0110*/  IMAD R2, R3.reuse, UR12, R2 ;  /* 0x0000000c03027c24 */ /* 0x041fe4000f8e0202 */
[----:B---34-:R-:W-:-:S09]  /*0120*/  IMAD R3, R3, UR13, RZ ;  /* 0x0000000d03037c24 */ /* 0x018fd2000f8e02ff */
.L_x_8598:
[----:B0-----:R-:W0:Y:S01]  /*0130*/  LDC R5, c[0x0][0x3a0] ;  /* 0x0000e800ff057b82 */ /* 0x001e220000000800 */
[----:B------:R-:W-:Y:S01]  /*0140*/  BSSY.RECONVERGENT B1, `(.L_x_8571) ;  /* 0x000021b000017945 */ /* 0x000fe20003800200 */
[----:B0-----:R-:W-:-:S13]  /*0150*/  ISETP.GE.U32.AND P0, PT, R2, R5, PT ;  /* 0x000000050200720c */ /* 0x001fda0003f06070 */
[----:B--2---:R-:W-:Y:S05]  /*0160*/  @P0 BRA `(.L_x_8572) ;  /* 0x0000002000600947 */ /* 0x004fea0003800000 */
[----:B------:R-:W0:Y:S01]  /*0170*/  LDCU UR5, c[0x0][0x39c] ;  /* 0x00007380ff0577ac */ /* 0x000e220008000800 */
[----:B------:R-:W-:Y:S02]  /*0180*/  IMAD.MOV.U32 R4, RZ, RZ, R2 ;  /* 0x000000ffff047224 */ /* 0x000fe400078e0002 */
[----:B0-----:R-:W-:-:S04]  /*0190*/  IMAD R17, R0, UR5, RZ ;  /* 0x0000000500117c24 */ /* 0x001fc8000f8e02ff */
[C---:B------:R-:W-:Y:S01]  /*01a0*/  IMAD R5, R17.reuse, R5, R5 ;  /* 0x0000000511057224 */ /* 0x040fe200078e0205 */
[C---:B------:R-:W-:Y:S01]  /*01b0*/  IADD3 R7, PT, PT, R17.reuse, 0xa, RZ ;  /* 0x0000000a11077810 */ /* 0x040fe20007ffe0ff */
[C---:B------:R-:W-:Y:S01]  /*01c0*/  VIADD R9, R17.reuse, 0xb ;  /* 0x0000000b11097836 */ /* 0x040fe20000000000 */
[C---:B------:R-:W-:Y:S01]  /*01d0*/  IADD3 R11, PT, PT, R17.reuse, 0xc, RZ ;  /* 0x0000000c110b7810 */ /* 0x040fe20007ffe0ff */
[C---:B------:R-:W-:Y:S01]  /*01e0*/  VIADD R13, R17.reuse, 0xd ;  /* 0x0000000d110d7836 */ /* 0x040fe20000000000 */
[C---:B------:R-:W-:Y:S01]  /*01f0*/  IADD3 R15, PT, PT, R17.reuse, 0xe, RZ ;  /* 0x0000000e110f7810 */ /* 0x040fe20007ffe0ff */
[----:B------:R-:W-:-:S07]  /*0200*/  VIADD R17, R17, 0xf ;  /* 0x0000000f11117836 */ /* 0x000fce0000000000 */
.L_x_8597:
[----:B------:R-:W-:Y:S01]  /*0210*/  UISETP.GT.U32.AND UP0, UPT, UR7, 0x1, UPT ;  /* 0x000000010700788c */ /* 0x000fe2000bf04070 */
[----:B------:R-:W-:Y:S01]  /*0220*/  BSSY.RECONVERGENT B0, `(.L_x_8573) ;  /* 0x0000208000007945 */ /* 0x000fe20003800200 */
[----:B------:R-:W-:-:S07]  /*0230*/  IMAD R6, R0, UR4, R4 ;  /* 0x0000000400067c24 */ /* 0x000fce000f8e0204 */
[----:B0-2---:R-:W-:Y:S05]  /*0240*/  BRA.U UP0, `(.L_x_8574) ;  /* 0x0000001900387547 */ /* 0x005fea000b800000 */
        /* <DEDUP_REMOVED lines=10> */
[----:B------:R-:W-:Y:S01]  /*02f0*/  IMAD.IADD R55, R5, 0x1, R4 ;  /* 0x0000000105377824 */ /* 0x000fe200078e0204 */
[----:B------:R-:W-:Y:S01]  /*0300*/  MOV R53, R6 ;  /* 0x0000000600357202 */ /* 0x000fe20000000f00 */
[----:B------:R-:W1:Y:S01]  /*0310*/  LDCU UR5, c[0x0][0x3a0] ;  /* 0x00007400ff0577ac */ /* 0x000e620008000800 */
[----:B------:R-:W-:Y:S01]  /*0320*/  CS2R R24, SRZ ;  /* 0x0000000000187805 */ /* 0x000fe2000001ff00 */
[----:B------:R-:W-:-:S06]  /*0330*/  UIADD3 UR12, UPT, UPT, -UR10, URZ, URZ ;  /* 0x000000ff0a0c7290 */ /* 0x000fcc000fffe1ff */
[----:B------:R-:W-:Y:S02]  /*0340*/  IMAD.U32 R52, RZ, RZ, UR12 ;  /* 0x0000000cff347e24 */ /* 0x000fe4000f8e00ff */
[----:B0-----:R-:W-:-:S04]  /*0350*/  IMAD R8, R0, UR6, RZ ;  /* 0x0000000600087c24 */ /* 0x001fc8000f8e02ff */
[C---:B------:R-:W-:Y:S01]  /*0360*/  VIADD R21, R8.reuse, 0x3 ;  /* 0x0000000308157836 */ /* 0x040fe20000000000 */
[C---:B------:R-:W-:Y:S01]  /*0370*/  IADD3 R19, PT, PT, R8.reuse, 0x9, RZ ;  /* 0x0000000908137810 */ /* 0x040fe20007ffe0ff */
[C---:B------:R-:W-:Y:S01]  /*0380*/  VIADD R61, R8.reuse, 0x5 ;  /* 0x00000005083d7836 */ /* 0x040fe20000000000 */
[C---:B------:R-:W-:Y:S01]  /*0390*/  IADD3 R59, PT, PT, R8.reuse, 0x4, RZ ;  /* 0x00000004083b7810 */ /* 0x040fe20007ffe0ff */
[C---:B------:R-:W-:Y:S01]  /*03a0*/  VIADD R27, R8.reuse, 0x7 ;  /* 0x00000007081b7836 */ /* 0x040fe20000000000 */
[C---:B------:R-:W-:Y:S01]  /*03b0*/  IADD3 R23, PT, PT, R8.reuse, 0x6, RZ ;  /* 0x0000000608177810 */ /* 0x040fe20007ffe0ff */
[C---:B------:R-:W-:Y:S01]  /*03c0*/  VIADD R31, R8.reuse, 0x2 ;  /* 0x00000002081f7836 */ /* 0x040fe20000000000 */
[----:B------:R-:W-:Y:S01]  /*03d0*/  IADD3 R29, PT, PT, R8, 0x8, RZ ;  /* 0x00000008081d7810 */ /* 0x000fe20007ffe0ff */
[--C-:B-1----:R-:W-:Y:S02]  /*03e0*/  IMAD R57, R7, UR5, R4.reuse ;  /* 0x0000000507397c24 */ /* 0x102fe4000f8e0204 */
[----:B------:R-:W-:-:S02]  /*03f0*/  IMAD R12, R9, UR5, R4 ;  /* 0x00000005090c7c24 */ /* 0x000fc4000f8e0204 */
[--C-:B------:R-:W-:Y:S02]  /*0400*/  IMAD R14, R11, UR5, R4.reuse ;  /* 0x000000050b0e7c24 */ /* 0x100fe4000f8e0204 */
[--C-:B------:R-:W-:Y:S02]  /*0410*/  IMAD R47, R13, UR5, R4.reuse ;  /* 0x000000050d2f7c24 */ /* 0x100fe4000f8e0204 */
[--C-:B------:R-:W-:Y:S02]  /*0420*/  IMAD R49, R15, UR5, R4.reuse ;  /* 0x000000050f317c24 */ /* 0x100fe4000f8e0204 */
[--C-:B------:R-:W-:Y:S02]  /*0430*/  IMAD R51, R17, UR5, R4.reuse ;  /* 0x0000000511337c24 */ /* 0x100fe4000f8e0204 */
[--C-:B------:R-:W-:Y:S02]  /*0440*/  IMAD R10, R19, UR5, R4.reuse ;  /* 0x00000005130a7c24 */ /* 0x100fe4000f8e0204 */
[----:B------:R-:W-:-:S02]  /*0450*/  IMAD R50, R21, UR5, R4 ;  /* 0x0000000515327c24 */ /* 0x000fc4000f8e0204 */
[--C-:B------:R-:W-:Y:S02]  /*0460*/  IMAD R59, R59, UR5, R4.reuse ;  /* 0x000000053b3b7c24 */ /* 0x100fe4000f8e0204 */
[--C-:B------:R-:W-:Y:S02]  /*0470*/  IMAD R61, R61, UR5, R4.reuse ;  /* 0x000000053d3d7c24 */ /* 0x100fe4000f8e0204 */
[--C-:B------:R-:W-:Y:S02]  /*0480*/  IMAD R16, R23, UR5, R4.reuse ;  /* 0x0000000517107c24 */ /* 0x100fe4000f8e0204 */
[--C-:B------:R-:W-:Y:S02]  /*0490*/  IMAD R46, R27, UR5, R4.reuse ;  /* 0x000000051b2e7c24 */ /* 0x100fe4000f8e0204 */
[--C-:B------:R-:W-:Y:S02]  /*04a0*/  IMAD R8, R31, UR5, R4.reuse ;  /* 0x000000051f087c24 */ /* 0x100fe4000f8e0204 */
[----:B------:R-:W-:-:S07]  /*04b0*/  IMAD R48, R29, UR5, R4 ;  /* 0x000000051d307c24 */ /* 0x000fce000f8e0204 */
.L_x_8578:
[----:B------:R-:W0:Y:S02]  /*04c0*/  LDC.64 R44, c[0x0][0x390] ;  /* 0x0000e400ff2c7b82 */ /* 0x000e240000000a00 */
[----:B0-----:R-:W-:-:S04]  /*04d0*/  IMAD.WIDE.U32 R20, R53, 0x8, R44 ;  /* 0x0000000835147825 */ /* 0x001fc800078e002c */
[--C-:B------:R-:W-:Y:S02]  /*04e0*/  IMAD.WIDE.U32 R22, R55, 0x8, R44.reuse ;  /* 0x0000000837167825 */ /* 0x100fe400078e002c */
[----:B------:R-:W2:Y:S04]  /*04f0*/  LDG.E.64 R20, desc[UR8][R20.64] ;  /* 0x0000000814147981 */ /* 0x000ea8000c1e1b00 */
[----:B------:R-:W3:Y:S01]  /*0500*/  LDG.E.64 R22, desc[UR8][R22.64] ;  /* 0x0000000816167981 */ /* 0x000ee2000c1e1b00 */
[----:B------:R-:W-:-:S06]  /*0510*/  IMAD.WIDE.U32 R42, R8, 0x8, R44 ;  /* 0x00000008082a7825 */ /* 0x000fcc00078e002c */
[----:B------:R-:W4:Y:S01]  /*0520*/  LDG.E.64 R42, desc[UR8][R42.64] ;  /* 0x000000082a2a7981 */ /* 0x000f22000c1e1b00 */
[----:B------:R-:W-:-:S04]  /*0530*/  IMAD.WIDE.U32 R18, R50, 0x8, R44 ;  /* 0x0000000832127825 */ /* 0x000fc800078e002c */
[--C-:B------:R-:W-:Y:S02]  /*0540*/  IMAD.WIDE.U32 R40, R59, 0x8, R44.reuse ;  /* 0x000000083b287825 */ /* 0x100fe400078e002c */
[----:B------:R-:W5:Y:S02]  /*0550*/  LDG.E.64 R18, desc[UR8][R18.64] ;  /* 0x0000000812127981 */ /* 0x000f64000c1e1b00 */
[--C-:B------:R-:W-:Y:S02]  /*0560*/  IMAD.WIDE.U32 R38, R61, 0x8, R44.reuse ;  /* 0x000000083d267825 */ /* 0x100fe400078e002c */
[----:B------:R-:W5:Y:S02]  /*0570*/  LDG.E.64 R40, desc[UR8][R40.64] ;  /* 0x0000000828287981 */ /* 0x000f64000c1e1b00 */
[--C-:B------:R-:W-:Y:S02]  /*0580*/  IMAD.WIDE.U32 R36, R16, 0x8, R44.reuse ;  /* 0x0000000810247825 */ /* 0x100fe400078e002c */
[----:B------:R-:W5:Y:S02]  /*0590*/  LDG.E.64 R38, desc[UR8][R38.64] ;  /* 0x0000000826267981 */ /* 0x000f64000c1e1b00 */
[----:B------:R-:W-:-:S02]  /*05a0*/  IMAD.WIDE.U32 R34, R46, 0x8, R44 ;  /* 0x000000082e227825 */ /* 0x000fc400078e002c */
[----:B------:R-:W5:Y:S02]  /*05b0*/  LDG.E.64 R36, desc[UR8][R36.64] ;  /* 0x0000000824247981 */ /* 0x000f64000c1e1b00 */
[--C-:B------:R-:W-:Y:S02]  /*05c0*/  IMAD.WIDE.U32 R32, R48, 0x8, R44.reuse ;  /* 0x0000000830207825 */ /* 0x100fe400078e002c */
[----:B------:R-:W5:Y:S02]  /*05d0*/  LDG.E.64 R34, desc[UR8][R34.64] ;  /* 0x0000000822227981 */ /* 0x000f64000c1e1b00 */
[--C-:B------:R-:W-:Y:S02]  /*05e0*/  IMAD.WIDE.U32 R30, R10, 0x8, R44.reuse ;  /* 0x000000080a1e7825 */ /* 0x100fe400078e002c */
[----:B------:R-:W5:Y:S02]  /*05f0*/  LDG.E.64 R32, desc[UR8][R32.64] ;  /* 0x0000000820207981 */ /* 0x000f64000c1e1b00 */
[----:B------:R-:W-:-:S02]  /*0600*/  IMAD.WIDE.U32 R28, R57, 0x8, R44 ;  /* 0x00000008391c7825 */ /* 0x000fc400078e002c */
[----:B------:R-:W5:Y:S02]  /*0610*/  LDG.E.64 R30, desc[UR8][R30.64] ;  /* 0x000000081e1e7981 */ /* 0x000f64000c1e1b00 */
[----:B------:R-:W-:Y:S02]  /*0620*/  IMAD.WIDE.U32 R26, R12, 0x8, R44 ;  /* 0x000000080c1a7825 */ /* 0x000fe400078e002c */
[----:B------:R-:W5:Y:S04]  /*0630*/  LDG.E.64 R28, desc[UR8][R28.64] ;  /* 0x000000081c1c7981 */ /* 0x000f68000c1e1b00 */
[----:B------:R-:W5:Y:S01]  /*0640*/  LDG.E.64 R26, desc[UR8][R26.64] ;  /* 0x000000081a1a7981 */ /* 0x000f62000c1e1b00 */
[----:B--2---:R-:W-:-:S08]  /*0650*/  DADD R20, R20, R24 ;  /* 0x0000000014147229 */ /* 0x004fd00000000018 */
[----:B---3--:R-:W-:Y:S01]  /*0660*/  DADD R22, R20, R22 ;  /* 0x0000000014167229 */ /* 0x008fe20000000016 */
[----:B------:R-:W-:-:S04]  /*0670*/  IMAD.WIDE.U32 R20, R14, 0x8, R44 ;  /* 0x000000080e147825 */ /* 0x000fc800078e002c */
[----:B------:R-:W-:Y:S02]  /*0680*/  IMAD.WIDE.U32 R24, R47, 0x8, R44 ;  /* 0x000000082f187825 */ /* 0x000fe400078e002c */
[----:B------:R-:W2:Y:S01]  /*0690*/  LDG.E.64 R20, desc[UR8][R20.64] ;  /* 0x0000000814147981 */ /* 0x000ea2000c1e1b00 */
[----:B----4-:R-:W-:-:S03]  /*06a0*/  DADD R42, R22, R42 ;  /* 0x00000000162a7229 */ /* 0x010fc6000000002a */
[----:B------:R-:W3:Y:S01]  /*06b0*/  LDG.E.64 R24, desc[UR8][R24.64] ;  /* 0x0000000818187981 */ /* 0x000ee2000c1e1b00 */
[----:B------:R-:W-:-:S04]  /*06c0*/  IMAD.WIDE.U32 R22, R49, 0x8, R44 ;  /* 0x0000000831167825 */ /* 0x000fc800078e002c */
[----:B------:R-:W-:Y:S02]  /*06d0*/  IMAD.WIDE.U32 R44, R51, 0x8, R44 ;  /* 0x00000008332c7825 */ /* 0x000fe400078e002c */
[----:B------:R-:W4:Y:S04]  /*06e0*/  LDG.E.64 R22, desc[UR8][R22.64] ;  /* 0x0000000816167981 */ /* 0x000f28000c1e1b00 */
[----:B------:R-:W4:Y:S01]  /*06f0*/  LDG.E.64 R44, desc[UR8][R44.64] ;  /* 0x000000082c2c7981 */ /* 0x000f22000c1e1b00 */
[----:B-----5:R-:W-:-:S08]  /*0700*/  DADD R18, R42, R18 ;  /* 0x000000002a127229 */ /* 0x020fd00000000012 */
        /* <DEDUP_REMOVED lines=8> */
[----:B------:R-:W0:Y:S01]  /*0790*/  LDC R26, c[0x0][0x3a0] ;  /* 0x0000e800ff1a7b82 */ /* 0x000e220000000800 */
[----:B------:R-:W-:-:S04]  /*07a0*/  IADD3 R52, PT, PT, R52, 0x10, RZ ;  /* 0x0000001034347810 */ /* 0x000fc80007ffe0ff */
[----:B------:R-:W-:Y:S01]  /*07b0*/  ISETP.NE.AND P1, PT, R52, RZ, PT ;  /* 0x000000ff3400720c */ /* 0x000fe20003f25270 */
[C---:B0-----:R-:W-:Y:S01]  /*07c0*/  IMAD R55, R26.reuse, 0x10, R55 ;  /* 0x000000101a377824 */ /* 0x041fe200078e0237 */
[C---:B------:R-:W-:Y:S01]  /*07d0*/  LEA R8, R26.reuse, R8, 0x4 ;  /* 0x000000081a087211 */ /* 0x040fe200078e20ff */
[C---:B------:R-:W-:Y:S01]  /*07e0*/  IMAD R50, R26.reuse, 0x10, R50 ;  /* 0x000000101a327824 */ /* 0x040fe200078e0232 */
        /* <DEDUP_REMOVED lines=12> */
[----:B------:R-:W-:Y:S01]  /*08b0*/  LEA R53, R26, R53, 0x4 ;  /* 0x000000351a357211 */ /* 0x000fe200078e20ff */
[----:B--2---:R-:W-:-:S08]  /*08c0*/  DADD R18, R18, R20 ;  /* 0x0000000012127229 */ /* 0x004fd00000000014 */
[----:B---3--:R-:W-:-:S08]  /*08d0*/  DADD R18, R18, R24 ;  /* 0x0000000012127229 */ /* 0x008fd00000000018 */
[----:B----4-:R-:W-:-:S08]  /*08e0*/  DADD R18, R18, R22 ;  /* 0x0000000012127229 */ /* 0x010fd00000000016 */
[----:B------:R-:W-:Y:S01]  /*08f0*/  DADD R24, R18, R44 ;  /* 0x0000000012187229 */ /* 0x000fe2000000002c */
[----:B------:R-:W-:Y:S10]  /*0900*/  @P1 BRA `(.L_x_8578) ;  /* 0xfffffff800ec1947 */ /* 0x000ff4000383ffff */
[----:B------:R-:W-:Y:S05]  /*0910*/  BSYNC.RECONVERGENT B2 ;  /* 0x0000000000027941 */ /* 0x000fea0003800200 */
.L_x_8577:
[----:B------:R-:W-:-:S07]  /*0920*/  IMAD.U32 R37, RZ, RZ, UR10 ;  /* 0x0000000aff257e24 */ /* 0x000fce000f8e00ff */
.L_x_8576:
[----:B------:R-:W0:Y:S02]  /*0930*/  LDC R10, c[0x0][0x39c] ;  /* 0x0000e700ff0a7b82 */ /* 0x000e240000000800 */
[----:B0-----:R-:W-:-:S04]  /*0940*/  LOP3.LUT R12, R10, 0xf, RZ, 0xc0, !PT ;  /* 0x0000000f0a0c7812 */ /* 0x001fc800078ec0ff */
[----:B------:R-:W-:-:S13]  /*0950*/  ISETP.NE.AND P1, PT, R12, RZ, PT ;  /* 0x000000ff0c00720c */ /* 0x000fda0003f25270 */
[----:B------:R-:W-:Y:S05]  /*0960*/  @!P1 BRA `(.L_x_8575) ;  /* 0x00000004004c9947 */ /* 0x000fea0003800000 */
[----:B------:R-:W-:Y:S02]  /*0970*/  IADD3 R12, PT, PT, R12, -0x1, RZ ;  /* 0xffffffff0c0c7810 */ /* 0x000fe40007ffe0ff */
[----:B------:R-:W-:Y:S02]  /*0980*/  LOP3.LUT R8, R10, 0x7, RZ, 0xc0, !PT ;  /* 0x000000070a087812 */ /* 0x000fe400078ec0ff */
[----:B------:R-:W-:Y:S02]  /*0990*/  ISETP.GE.U32.AND P1, PT, R12, 0x7, PT ;  /* 0x000000070c00780c */ /* 0x000fe40003f26070 */
[----:B------:R-:W-:-:S11]  /*09a0*/  ISETP.NE.AND P2, PT, R8, RZ, PT ;  /* 0x000000ff0800720c */ /* 0x000fd60003f45270 */
[----:B------:R-:W-:Y:S05]  /*09b0*/  @!P1 BRA `(.L_x_8579) ;  /* 0x00000000008c9947 */ /* 0x000fea0003800000 */
[----:B------:R-:W0:Y:S01]  /*09c0*/  LDC.64 R22, c[0x0][0x390] ;  /* 0x0000e400ff167b82 */ /* 0x000e220000000a00 */
[----:B------:R-:W1:Y:S02]  /*09d0*/  LDCU UR5, c[0x0][0x3a0] ;  /* 0x00007400ff0577ac */ /* 0x000e640008000800 */
[----:B-1----:R-:W-:-:S04]  /*09e0*/  IMAD R19, R37, UR5, R6 ;  /* 0x0000000525137c24 */ /* 0x002fc8000f8e0206 */
[----:B0-----:R-:W-:-:S04]  /*09f0*/  IMAD.WIDE.U32 R20, R19, 0x8, R22 ;  /* 0x0000000813147825 */ /* 0x001fc800078e0016 */
[----:B------:R-:W-:Y:S02]  /*0a00*/  VIADD R19, R19, UR5 ;  /* 0x0000000513137c36 */ /* 0x000fe40008000000 */
[----:B------:R-:W2:Y:S02]  /*0a10*/  LDG.E.64 R20, desc[UR8][R20.64] ;  /* 0x0000000814147981 */ /* 0x000ea4000c1e1b00 */
[C---:B------:R-:W-:Y:S01]  /*0a20*/  IMAD.WIDE.U32 R34, R19.reuse, 0x8, R22 ;  /* 0x0000000813227825 */ /* 0x040fe200078e0016 */
[----:B------:R-:W-:-:S05]  /*0a30*/  IADD3 R19, PT, PT, R19, UR5, RZ ;  /* 0x0000000513137c10 */ /* 0x000fca000fffe0ff */
[----:B------:R-:W3:Y:S01]  /*0a40*/  LDG.E.64 R34, desc[UR8][R34.64] ;  /* 0x0000000822227981 */ /* 0x000ee2000c1e1b00 */
[----:B------:R-:W-:-:S04]  /*0a50*/  IMAD.WIDE.U32 R32, R19, 0x8, R22 ;  /* 0x0000000813207825 */ /* 0x000fc800078e0016 */
[----:B------:R-:W-:Y:S02]  /*0a60*/  VIADD R19, R19, UR5 ;  /* 0x0000000513137c36 */ /* 0x000fe40008000000 */
[----:B------:R-:W4:Y:S02]  /*0a70*/  LDG.E.64 R32, desc[UR8][R32.64] ;  /* 0x0000000820207981 */ /* 0x000f24000c1e1b00 */
[C---:B------:R-:W-:Y:S01]  /*0a80*/  IMAD.WIDE.U32 R30, R19.reuse, 0x8, R22 ;  /* 0x00000008131e7825 */ /* 0x040fe200078e0016 */
[----:B------:R-:W-:-:S05]  /*0a90*/  IADD3 R19, PT, PT, R19, UR5, RZ ;  /* 0x0000000513137c10 */ /* 0x000fca000fffe0ff */
[----:B------:R-:W5:Y:S01]  /*0aa0*/  LDG.E.64 R30, desc[UR8][R30.64] ;  /* 0x000000081e1e7981 */ /* 0x000f62000c1e1b00 */
[----:B------:R-:W-:-:S04]  /*0ab0*/  IMAD.WIDE.U32 R28, R19, 0x8, R22 ;  /* 0x00000008131c7825 */ /* 0x000fc800078e0016 */
[----:B------:R-:W-:Y:S02]  /*0ac0*/  VIADD R19, R19, UR5 ;  /* 0x0000000513137c36 */ /* 0x000fe40008000000 */
[----:B------:R-:W5:Y:S02]  /*0ad0*/  LDG.E.64 R28, desc[UR8][R28.64] ;  /* 0x000000081c1c7981 */ /* 0x000f64000c1e1b00 */
[C---:B------:R-:W-:Y:S01]  /*0ae0*/  IMAD.WIDE.U32 R26, R19.reuse, 0x8, R22 ;  /* 0x00000008131a7825 */ /* 0x040fe200078e0016 */
[----:B------:R-:W-:-:S05]  /*0af0*/  IADD3 R39, PT, PT, R19, UR5, RZ ;  /* 0x0000000513277c10 */ /* 0x000fca000fffe0ff */
[----:B------:R-:W5:Y:S01]  /*0b00*/  LDG.E.64 R26, desc[UR8][R26.64] ;  /* 0x000000081a1a7981 */ /* 0x000f62000c1e1b00 */
[----:B------:R-:W-:-:S04]  /*0b10*/  IMAD.WIDE.U32 R18, R39, 0x8, R22 ;  /* 0x0000000827127825 */ /* 0x000fc800078e0016 */
[----:B------:R-:W-:Y:S02]  /*0b20*/  VIADD R39, R39, UR5 ;  /* 0x0000000527277c36 */ /* 0x000fe40008000000 */
[----:B------:R-:W5:Y:S02]  /*0b30*/  LDG.E.64 R18, desc[UR8][R18.64] ;  /* 0x0000000812127981 */ /* 0x000f64000c1e1b00 */
        /* <DEDUP_REMOVED lines=11> */
.L_x_8579:
[----:B------:R-:W-:Y:S05]  /*0bf0*/  @!P2 BRA `(.L_x_8575) ;  /* 0x0000000000a8a947 */ /* 0x000fea0003800000 */
[----:B------:R-:W-:Y:S01]  /*0c00*/  VIADD R8, R8, 0xffffffff ;  /* 0xffffffff08087836 */ /* 0x000fe20000000000 */
[----:B------:R-:W-:-:S04]  /*0c10*/  LOP3.LUT R10, R10, 0x3, RZ, 0xc0, !PT ;  /* 0x000000030a0a7812 */ /* 0x000fc800078ec0ff */
[----:B------:R-:W-:Y:S02]  /*0c20*/  ISETP.GE.U32.AND P1, PT, R8, 0x3, PT ;  /* 0x000000030800780c */ /* 0x000fe40003f26070 */
[----:B------:R-:W-:-:S11]  /*0c30*/  ISETP.NE.AND P2, PT, R10, RZ, PT ;  /* 0x000000ff0a00720c */ /* 0x000fd60003f45270 */
[----:B------:R-:W-:Y:S05]  /*0c40*/  @!P1 BRA `(.L_x_8580) ;  /* 0x00000000004c9947 */ /* 0x000fea0003800000 */
[----:B------:R-:W0:Y:S01]  /*0c50*/  LDC.64 R18, c[0x0][0x390] ;  /* 0x0000e400ff127b82 */ /* 0x000e220000000a00 */
[----:B------:R-:W1:Y:S02]  /*0c60*/  LDCU UR5, c[0x0][0x3a0] ;  /* 0x00007400ff0577ac */ /* 0x000e640008000800 */
[----:B-1----:R-:W-:-:S04]  /*0c70*/  IMAD R23, R37, UR5, R6 ;  /* 0x0000000525177c24 */ /* 0x002fc8000f8e0206 */
[C---:B0-----:R-:W-:Y:S01]  /*0c80*/  IMAD.WIDE.U32 R20, R23.reuse, 0x8, R18 ;  /* 0x0000000817147825 */ /* 0x041fe200078e0012 */
[----:B------:R-:W-:-:S05]  /*0c90*/  IADD3 R27, PT, PT, R23, UR5, RZ ;  /* 0x00000005171b7c10 */ /* 0x000fca000fffe0ff */
[----:B------:R-:W2:Y:S01]  /*0ca0*/  LDG.E.64 R20, desc[UR8][R20.64] ;  /* 0x0000000814147981 */ /* 0x000ea2000c1e1b00 */
[----:B------:R-:W-:-:S04]  /*0cb0*/  IMAD.WIDE.U32 R22, R27, 0x8, R18 ;  /* 0x000000081b167825 */ /* 0x000fc800078e0012 */
[----:B------:R-:W-:Y:S02]  /*0cc0*/  VIADD R29, R27, UR5 ;  /* 0x000000051b1d7c36 */ /* 0x000fe40008000000 */
[----:B------:R-:W3:Y:S02]  /*0cd0*/  LDG.E.64 R22, desc[UR8][R22.64] ;  /* 0x0000000816167981 */ /* 0x000ee4000c1e1b00 */
[C---:B------:R-:W-:Y:S01]  /*0ce0*/  IMAD.WIDE.U32 R26, R29.reuse, 0x8, R18 ;  /* 0x000000081d1a7825 */ /* 0x040fe200078e0012 */
[----:B------:R-:W-:-:S05]  /*0cf0*/  IADD3 R29, PT, PT, R29, UR5, RZ ;  /* 0x000000051d1d7c10 */ /* 0x000fca000fffe0ff */
[----:B------:R-:W4:Y:S01]  /*0d00*/  LDG.E.64 R26, desc[UR8][R26.64] ;  /* 0x000000081a1a7981 */ /* 0x000f22000c1e1b00 */
[----:B------:R-:W-:-:S06]  /*0d10*/  IMAD.WIDE.U32 R18, R29, 0x8, R18 ;  /* 0x000000081d127825 */ /* 0x000fcc00078e0012 */
[----:B------:R-:W5:Y:S01]  /*0d20*/  LDG.E.64 R18, desc[UR8][R18.64] ;  /* 0x0000000812127981 */ /* 0x000f62000c1e1b00 */
[----:B------:R-:W-:Y:S01]  /*0d30*/  VIADD R37, R37, 0x4 ;  /* 0x0000000425257836 */ /* 0x000fe20000000000 */
[----:B--2---:R-:W-:-:S08]  /*0d40*/  DADD R24, R24, R20 ;  /* 0x0000000018187229 */ /* 0x004fd00000000014 */
[----:B---3--:R-:W-:-:S08]  /*0d50*/  DADD R24, R24, R22 ;  /* 0x0000000018187229 */ /* 0x008fd00000000016 */
[----:B----4-:R-:W-:-:S08]  /*0d60*/  DADD R24, R24, R26 ;  /* 0x0000000018187229 */ /* 0x010fd0000000001a */
[----:B-----5:R-:W-:-:S11]  /*0d70*/  DADD R24, R24, R18 ;  /* 0x0000000018187229 */ /* 0x020fd60000000012 */
.L_x_8580:
[----:B------:R-:W-:Y:S05]  /*0d80*/  @!P2 BRA `(.L_x_8575) ;  /* 0x000000000044a947 */ /* 0x000fea0003800000 */
[----:B------:R-:W0:Y:S01]  /*0d90*/  LDC.64 R20, c[0x0][0x390] ;  /* 0x0000e400ff147b82 */ /* 0x000e220000000a00 */
[----:B------:R-:W1:Y:S02]  /*0da0*/  LDCU UR5, c[0x0][0x3a0] ;  /* 0x00007400ff0577ac */ /* 0x000e640008000800 */
[----:B-1----:R-:W-:-:S04]  /*0db0*/  IMAD R37, R37, UR5, R6 ;  /* 0x0000000525257c24 */ /* 0x002fc8000f8e0206 */
[----:B0-----:R-:W-:-:S06]  /*0dc0*/  IMAD.WIDE.U32 R18, R37, 0x8, R20 ;  /* 0x0000000825127825 */ /* 0x001fcc00078e0014 */
[----:B------:R-:W2:Y:S01]  /*0dd0*/  LDG.E.64 R18, desc[UR8][R18.64] ;  /* 0x0000000812127981 */ /* 0x000ea2000c1e1b00 */
[----:B------:R-:W-:Y:S01]  /*0de0*/  ISETP.NE.AND P1, PT, R10, 0x1, PT ;  /* 0x000000010a00780c */ /* 0x000fe20003f25270 */
[----:B--2---:R-:W-:-:S12]  /*0df0*/  DADD R24, R24, R18 ;  /* 0x0000000018187229 */ /* 0x004fd80000000012 */
[----:B------:R-:W-:Y:S05]  /*0e00*/  @!P1 BRA `(.L_x_8575) ;  /* 0x0000000000249947 */ /* 0x000fea0003800000 */
[----:B------:R-:W-:Y:S02]  /*0e10*/  ISETP.NE.AND P1, PT, R10, 0x2, PT ;  /* 0x000000020a00780c */ /* 0x000fe40003f25270 */
[----:B------:R-:W-:-:S05]  /*0e20*/  IADD3 R23, PT, PT, R37, UR5, RZ ;  /* 0x0000000525177c10 */ /* 0x000fca000fffe0ff */
[----:B------:R-:W-:-:S06]  /*0e30*/  IMAD.WIDE.U32 R18, R23, 0x8, R20 ;  /* 0x0000000817127825 */ /* 0x000fcc00078e0014 */
[----:B------:R-:W-:Y:S01]  /*0e40*/  @P1 VIADD R23, R23, UR5 ;  /* 0x0000000517171c36 */ /* 0x000fe20008000000 */
[----:B------:R-:W2:Y:S03]  /*0e50*/  LDG.E.64 R18, desc[UR8][R18.64] ;  /* 0x0000000812127981 */ /* 0x000ea6000c1e1b00 */
[----:B------:R-:W-:-:S06]  /*0e60*/  @P1 IMAD.WIDE.U32 R20, R23, 0x8, R20 ;  /* 0x0000000817141825 */ /* 0x000fcc00078e0014 */
[----:B------:R-:W3:Y:S01]  /*0e70*/  @P1 LDG.E.64 R20, desc[UR8][R20.64] ;  /* 0x0000000814141981 */ /* 0x000ee2000c1e1b00 */
[----:B--2---:R-:W-:-:S08]  /*0e80*/  DADD R24, R24, R18 ;  /* 0x0000000018187229 */ /* 0x004fd00000000012 */
[----:B---3--:R-:W-:-:S11]  /*0e90*/  @P1 DADD R24, R24, R20 ;  /* 0x0000000018181229 */ /* 0x008fd60000000014 */
.L_x_8575:
[----:B------:R-:W-:Y:S05]  /*0ea0*/  @!P0 BRA `(.L_x_8581) ;  /* 0x0000001000fc8947 */ /* 0x000fea0003800000 */
[----:B------:R-:W0:Y:S01]  /*0eb0*/  LDCU UR5, c[0x0][0x39c] ;  /* 0x00007380ff0577ac */ /* 0x000e220008000800 */
[----:B------:R-:W-:Y:S01]  /*0ec0*/  MOV R21, RZ ;  /* 0x000000ff00157202 */ /* 0x000fe20000000f00 */
[----:B0-----:R-:W-:-:S09]  /*0ed0*/  UISETP.NE.AND UP0, UPT, UR5, 0x1, UPT ;  /* 0x000000010500788c */ /* 0x001fd2000bf05270 */
[----:B------:R-:W-:Y:S05]  /*0ee0*/  BRA.U !UP0, `(.L_x_8582) ;  /* 0x0000000508dc7547 */ /* 0x000fea000b800000 */
[----:B------:R-:W-:Y:S01]  /*0ef0*/  BSSY.RECONVERGENT B2, `(.L_x_8583) ;  /* 0x0000075000027945 */ /* 0x000fe20003800200 */
[----:B------:R-:W-:-:S07]  /*0f00*/  IMAD.MOV.U32 R61, RZ, RZ, RZ ;  /* 0x000000ffff3d7224 */ /* 0x000fce00078e00ff */
.L_x_8588:
[----:B0-----:R-:W0:Y:S08]  /*0f10*/  LDC R8, c[0x0][0x3a0] ;  /* 0x0000e800ff087b82 */ /* 0x001e300000000800 */
[----:B------:R-:W1:Y:S08]  /*0f20*/  LDC.64 R56, c[0x0][0x388] ;  /* 0x0000e200ff387b82 */ /* 0x000e700000000a00 */
[----:B------:R-:W2:Y:S01]  /*0f30*/  LDC.64 R20, c[0x0][0x390] ;  /* 0x0000e400ff147b82 */ /* 0x000ea20000000a00 */
[----:B0-----:R-:W-:-:S04]  /*0f40*/  IMAD R10, R61, R8, R6 ;  /* 0x000000083d0a7224 */ /* 0x001fc800078e0206 */
[----:B-1----:R-:W-:-:S06]  /*0f50*/  IMAD.WIDE.U32 R22, R10, 0x8, R56 ;  /* 0x000000080a167825 */ /* 0x002fcc00078e0038 */
[----:B------:R-:W3:Y:S01]  /*0f60*/  LDG.E.64 R22, desc[UR8][R22.64] ;  /* 0x0000000816167981 */ /* 0x000ee2000c1e1b00 */
[----:B--2---:R-:W-:-:S06]  /*0f70*/  IMAD.WIDE.U32 R18, R10, 0x8, R20 ;  /* 0x000000080a127825 */ /* 0x004fcc00078e0014 */
[----:B------:R-:W5:Y:S01]  /*0f80*/  LDG.E.64 R18, desc[UR8][R18.64] ;  /* 0x0000000812127981 */ /* 0x000f62000c1e1b00 */
[----:B------:R-:W-:Y:S02]  /*0f90*/  HFMA2 R54, -RZ, RZ, 1323, -4.565715789794921875e-05 ;  /* 0x652b82feff367431 */ /* 0x000fe400000001ff */
[----:B------:R-:W-:Y:S01]  /*0fa0*/  IMAD.MOV.U32 R55, RZ, RZ, 0x3ff71547 ;  /* 0x3ff71547ff377424 */ /* 0x000fe200078e00ff */
[----:B------:R-:W-:Y:S01]  /*0fb0*/  MOV R28, 0xfefa39ef ;  /* 0xfefa39ef001c7802 */ /* 0x000fe20000000f00 */
        /* <DEDUP_REMOVED lines=16> */
[----:B------:R-:W-:-:S02]  /*10c0*/  IMAD.MOV.U32 R49, RZ, RZ, 0x3fc55555 ;  /* 0x3fc55555ff317424 */ /* 0x000fc400078e00ff */
[----:B------:R-:W-:Y:S01]  /*10d0*/  HFMA2 R51, -RZ, RZ, 1.96875, 0 ;  /* 0x3fe00000ff337431 */ /* 0x000fe200000001ff */
[----:B------:R-:W-:Y:S01]  /*10e0*/  MOV R50, 0xb ;  /* 0x0000000b00327802 */ /* 0x000fe20000000f00 */
[----:B------:R-:W-:Y:S01]  /*10f0*/  BSSY.RECONVERGENT B3, `(.L_x_8584) ;  /* 0x0000024000037945 */ /* 0x000fe20003800200 */
[----:B---3--:R-:W-:Y:S01]  /*1100*/  DFMA R26, R22, R54, 6.75539944105574400000e+15 ;  /* 0x43380000161a742b */ /* 0x008fe20000000036 */
[----:B------:R-:W-:-:S07]  /*1110*/  FSETP.GEU.FTZ.AND P0, PT, |R23|, 4.1917929649353027344, PT ;  /* 0x4086232b1700780b */ /* 0x000fce0003f1e200 */
[----:B------:R-:W-:-:S08]  /*1120*/  DADD R58, R26, -6.75539944105574400000e+15 ;  /* 0xc33800001a3a7429 */ /* 0x000fd00000000000 */
[----:B------:R-:W-:-:S08]  /*1130*/  DFMA R32, R58, -R28, R22 ;  /* 0x8000001c3a20722b */ /* 0x000fd00000000016 */
[----:B------:R-:W-:Y:S01]  /*1140*/  DFMA R58, R58, -R30, R32 ;  /* 0x8000001e3a3a722b */ /* 0x000fe20000000020 */
[----:B------:R-:W-:Y:S01]  /*1150*/  MOV R32, 0x69ce2bdf ;  /* 0x69ce2bdf00207802 */ /* 0x000fe20000000f00 */
[----:B------:R-:W-:-:S06]  /*1160*/  IMAD.MOV.U32 R33, RZ, RZ, 0x3e5ade15 ;  /* 0x3e5ade15ff217424 */ /* 0x000fcc00078e00ff */
[----:B------:R-:W-:-:S08]  /*1170*/  DFMA R38, R58, R32, R34 ;  /* 0x000000203a26722b */ /* 0x000fd00000000022 */
[----:B------:R-:W-:Y:S01]  /*1180*/  DFMA R52, R58, R38, R36 ;  /* 0x000000263a34722b */ /* 0x000fe20000000024 */
[----:B------:R-:W-:Y:S01]  /*1190*/  MOV R38, 0x7c89eb71 ;  /* 0x7c89eb7100267802 */ /* 0x000fe20000000f00 */
[----:B------:R-:W-:-:S06]  /*11a0*/  IMAD.MOV.U32 R39, RZ, RZ, 0x3efa0199 ;  /* 0x3efa0199ff277424 */ /* 0x000fcc00078e00ff */
        /* <DEDUP_REMOVED lines=9> */
[----:B------:R-:W-:Y:S01]  /*1240*/  IMAD R59, R26, 0x100000, R53 ;  /* 0x001000001a3b7824 */ /* 0x000fe200078e0235 */
[----:B------:R-:W-:Y:S01]  /*1250*/  MOV R58, R52 ;  /* 0x00000034003a7202 */ /* 0x000fe20000000f00 */
[----:B------:R-:W-:Y:S06]  /*1260*/  @!P0 BRA `(.L_x_8585) ;  /* 0x0000000000308947 */ /* 0x000fec0003800000 */
[----:B------:R-:W-:Y:S01]  /*1270*/  FSETP.GEU.FTZ.AND P0, PT, |R23|, 4.2275390625, PT ;  /* 0x408748001700780b */ /* 0x000fe20003f1e200 */
[C---:B------:R-:W-:Y:S02]  /*1280*/  DSETP.GEU.AND P1, PT, R22.reuse, RZ, PT ;  /* 0x000000ff1600722a */ /* 0x040fe40003f2e000 */
[----:B------:R-:W-:-:S10]  /*1290*/  DADD R22, R22, +INF ;  /* 0x7ff0000016167429 */ /* 0x000fd40000000000 */
[----:B------:R-:W-:Y:S02]  /*12a0*/  @!P0 LEA.HI R12, R26, R26, RZ, 0x1 ;  /* 0x0000001a1a0c8211 */ /* 0x000fe400078f08ff */
[----:B------:R-:W-:Y:S02]  /*12b0*/  FSEL R58, R22, RZ, P1 ;  /* 0x000000ff163a7208 */ /* 0x000fe40000800000 */
[----:B------:R-:W-:Y:S02]  /*12c0*/  @!P0 SHF.R.S32.HI R27, RZ, 0x1, R12 ;  /* 0x00000001ff1b8819 */ /* 0x000fe4000001140c */
[----:B------:R-:W-:Y:S02]  /*12d0*/  FSEL R59, R23, RZ, P1 ;  /* 0x000000ff173b7208 */ /* 0x000fe40000800000 */
[----:B------:R-:W-:Y:S01]  /*12e0*/  @!P0 IADD3 R26, PT, PT, R26, -R27, RZ ;  /* 0x8000001b1a1a8210 */ /* 0x000fe20007ffe0ff */
[----:B------:R-:W-:Y:S01]  /*12f0*/  @!P0 IMAD R53, R27, 0x100000, R53 ;  /* 0x001000001b358824 */ /* 0x000fe200078e0235 */
[----:B------:R-:W-:-:S02]  /*1300*/  @!P0 MOV R22, RZ ;  /* 0x000000ff00168202 */ /* 0x000fc40000000f00 */
[----:B------:R-:W-:-:S06]  /*1310*/  @!P0 LEA R23, R26, 0x3ff00000, 0x14 ;  /* 0x3ff000001a178811 */ /* 0x000fcc00078ea0ff */
[----:B------:R-:W-:-:S11]  /*1320*/  @!P0 DMUL R58, R52, R22 ;  /* 0x00000016343a8228 */ /* 0x000fd60000000000 */
.L_x_8585:
[----:B------:R-:W-:Y:S05]  /*1330*/  BSYNC.RECONVERGENT B3 ;  /* 0x0000000000037941 */ /* 0x000fea0003800200 */
.L_x_8584:
[----:B------:R-:W0:Y:S01]  /*1340*/  LDC.64 R22, c[0x0][0x380] ;  /* 0x0000e000ff167b82 */ /* 0x000e220000000a00 */
[----:B------:R-:W-:Y:S01]  /*1350*/  IADD3 R53, PT, PT, R10, R8, RZ ;  /* 0x000000080a357210 */ /* 0x000fe20007ffe0ff */
[----:B-----5:R-:W-:-:S04]  /*1360*/  DFMA R18, R58, -R24, R18 ;  /* 0x800000183a12722b */ /* 0x020fc80000000012 */
[----:B------:R-:W-:-:S04]  /*1370*/  IMAD.WIDE.U32 R56, R53, 0x8, R56 ;  /* 0x0000000835387825 */ /* 0x000fc800078e0038 */
[----:B0-----:R-:W-:-:S05]  /*1380*/  IMAD.WIDE.U32 R26, R10, 0x8, R22 ;  /* 0x000000080a1a7825 */ /* 0x001fca00078e0016 */
[----:B------:R0:W-:Y:S04]  /*1390*/  STG.E.64 desc[UR8][R26.64], R18 ;  /* 0x000000121a007986 */ /* 0x0001e8000c101b08 */
[----:B------:R-:W2:Y:S01]  /*13a0*/  LDG.E.64 R56, desc[UR8][R56.64] ;  /* 0x0000000838387981 */ /* 0x000ea2000c1e1b00 */
[----:B------:R-:W-:-:S06]  /*13b0*/  IMAD.WIDE.U32 R20, R53, 0x8, R20 ;  /* 0x0000000835147825 */ /* 0x000fcc00078e0014 */
[----:B------:R-:W5:Y:S01]  /*13c0*/  LDG.E.64 R20, desc[UR8][R20.64] ;  /* 0x0000000814147981 */ /* 0x000f62000c1e1b00 */
[----:B------:R-:W-:Y:S01]  /*13d0*/  VIADD R61, R61, 0x2 ;  /* 0x000000023d3d7836 */ /* 0x000fe20000000000 */
[----:B------:R-:W-:Y:S04]  /*13e0*/  BSSY.RECONVERGENT B3, `(.L_x_8586) ;  /* 0x0000021000037945 */ /* 0x000fe80003800200 */
[----:B------:R-:W-:Y:S01]  /*13f0*/  ISETP.NE.AND P0, PT, R61, UR11, PT ;  /* 0x0000000b3d007c0c */ /* 0x000fe2000bf05270 */
[----:B--2---:R-:W-:Y:S01]  /*1400*/  DFMA R54, R56, R54, 6.75539944105574400000e+15 ;  /* 0x433800003836742b */ /* 0x004fe20000000036 */
[----:B------:R-:W-:-:S07]  /*1410*/  FSETP.GEU.FTZ.AND P1, PT, |R57|, 4.1917929649353027344, PT ;  /* 0x4086232b3900780b */ /* 0x000fce0003f3e200 */
        /* <DEDUP_REMOVED lines=13> */
[----:B0-----:R-:W-:-:S10]  /*14f0*/  DFMA R26, R28, R32, 1 ;  /* 0x3ff000001c1a742b */ /* 0x001fd40000000020 */
[----:B------:R-:W-:Y:S02]  /*1500*/  LEA R19, R54, R27, 0x14 ;  /* 0x0000001b36137211 */ /* 0x000fe400078ea0ff */
        /* <DEDUP_REMOVED lines=11> */
[----:B------:R-:W-:Y:S02]  /*15c0*/  @!P1 LEA R29, R28, 0x3ff00000, 0x14 ;  /* 0x3ff000001c1d9811 */ /* 0x000fe400078ea0ff */
[----:B------:R-:W-:-:S06]  /*15d0*/  @!P1 MOV R28, RZ ;  /* 0x000000ff001c9202 */ /* 0x000fcc0000000f00 */
[----:B------:R-:W-:-:S11]  /*15e0*/  @!P1 DMUL R18, R26, R28 ;  /* 0x0000001c1a129228 */ /* 0x000fd60000000000 */
.L_x_8587:
[----:B------:R-:W-:Y:S05]  /*15f0*/  BSYNC.RECONVERGENT B3 ;  /* 0x0000000000037941 */ /* 0x000fea0003800200 */
.L_x_8586:
[----:B-----5:R-:W-:Y:S01]  /*1600*/  DFMA R20, R18, -R24, R20 ;  /* 0x800000181214722b */ /* 0x020fe20000000014 */
[----:B------:R-:W-:-:S06]  /*1610*/  IMAD.WIDE.U32 R22, R53, 0x8, R22 ;  /* 0x0000000835167825 */ /* 0x000fcc00078e0016 */
[----:B------:R0:W-:Y:S01]  /*1620*/  STG.E.64 desc[UR8][R22.64], R20 ;  /* 0x0000001416007986 */ /* 0x0001e2000c101b08 */
[----:B------:R-:W-:Y:S05]  /*1630*/  @P0 BRA `(.L_x_8588) ;  /* 0xfffffff800340947 */ /* 0x000fea000383ffff */
[----:B------:R-:W-:Y:S05]  /*1640*/  BSYNC.RECONVERGENT B2 ;  /* 0x0000000000027941 */ /* 0x000fea0003800200 */
.L_x_8583:
[----:B0-----:R-:W-:-:S07]  /*1650*/  IMAD.U32 R21, RZ, RZ, UR11 ;  /* 0x0000000bff157e24 */ /* 0x001fce000f8e00ff */
.L_x_8582:
[----:B------:R-:W0:Y:S02]  /*1660*/  LDCU UR5, c[0x0][0x39c] ;  /* 0x00007380ff0577ac */ /* 0x000e240008000800 */
[----:B0-----:R-:W-:-:S04]  /*1670*/  ULOP3.LUT UR5, UR5, 0x1, URZ, 0xc0, !UPT ;  /* 0x0000000105057892 */ /* 0x001fc8000f8ec0ff */
[----:B------:R-:W-:-:S09]  /*1680*/  UISETP.NE.U32.AND UP0, UPT, UR5, 0x1, UPT ;  /* 0x000000010500788c */ /* 0x000fd2000bf05070 */
[----:B------:R-:W-:Y:S05]  /*1690*/  BRA.U UP0, `(.L_x_8581) ;  /* 0x0000000d00007547 */ /* 0x000fea000b800000 */
[----:B------:R-:W0:Y:S01]  /*16a0*/  LDC.64 R18, c[0x0][0x388] ;  /* 0x0000e200ff127b82 */ /* 0x000e220000000a00 */
[----:B------:R-:W1:Y:S01]  /*16b0*/  LDCU UR5, c[0x0][0x3a0] ;  /* 0x00007400ff0577ac */ /* 0x000e620008000800 */
[----:B------:R-:W-:Y:S01]  /*16c0*/  HFMA2 R23, -RZ, RZ, 1.9912109375, 0.00128841400146484375 ;  /* 0x3ff71547ff177431 */ /* 0x000fe200000001ff */
[----:B------:R-:W-:Y:S01]  /*16d0*/  MOV R22, 0x652b82fe ;  /* 0x652b82fe00167802 */ /* 0x000fe20000000f00 */
[----:B------:R-:W-:Y:S01]  /*16e0*/  UMOV UR12, 0xfefa39ef ;  /* 0xfefa39ef000c7882 */ /* 0x000fe20000000000 */
[----:B------:R-:W-:-:S03]  /*16f0*/  UMOV UR13, 0x3fe62e42 ;  /* 0x3fe62e42000d7882 */ /* 0x000fc60000000000 */
[----:B------:R-:W2:Y:S01]  /*1700*/  LDC.64 R30, c[0x0][0x380] ;  /* 0x0000e000ff1e7b82 */ /* 0x000ea20000000a00 */
[----:B-1----:R-:W-:-:S07]  /*1710*/  IMAD R6, R21, UR5, R6 ;  /* 0x0000000515067c24 */ /* 0x002fce000f8e0206 */
[----:B------:R-:W1:Y:S01]  /*1720*/  LDC.64 R20, c[0x0][0x390] ;  /* 0x0000e400ff147b82 */ /* 0x000e620000000a00 */
[----:B0-----:R-:W-:-:S06]  /*1730*/  IMAD.WIDE.U32 R18, R6, 0x8, R18 ;  /* 0x0000000806127825 */ /* 0x001fcc00078e0012 */
[----:B------:R-:W3:Y:S01]  /*1740*/  LDG.E.64 R18, desc[UR8][R18.64] ;  /* 0x0000000812127981 */ /* 0x000ee2000c1e1b00 */
[----:B-1----:R-:W-:-:S06]  /*1750*/  IMAD.WIDE.U32 R20, R6, 0x8, R20 ;  /* 0x0000000806147825 */ /* 0x002fcc00078e0014 */
[----:B------:R-:W5:Y:S01]  /*1760*/  LDG.E.64 R20, desc[UR8][R20.64] ;  /* 0x0000000814147981 */ /* 0x000f62000c1e1b00 */
[----:B------:R-:W-:Y:S01]  /*1770*/  BSSY.RECONVERGENT B2, `(.L_x_8589) ;  /* 0x0000037000027945 */ /* 0x000fe20003800200 */
[----:B---3--:R-:W-:Y:S01]  /*1780*/  DFMA R22, R18, R22, 6.75539944105574400000e+15 ;  /* 0x433800001216742b */ /* 0x008fe20000000016 */
        /* <DEDUP_REMOVED lines=39> */
[----:B--2---:R-:W-:Y:S06]  /*1a00*/  @!P0 BRA `(.L_x_8590) ;  /* 0x0000000000348947 */ /* 0x004fec0003800000 */
        /* <DEDUP_REMOVED lines=8> */
[----:B------:R-:W-:Y:S02]  /*1a90*/  @!P0 IADD3 R22, PT, PT, R22, -R19, RZ ;  /* 0x8000001316168210 */ /* 0x000fe40007ffe0ff */
[----:B------:R-:W-:Y:S02]  /*1aa0*/  @!P0 LEA R19, R19, R29, 0x14 ;  /* 0x0000001d13138211 */ /* 0x000fe400078ea0ff */
[----:B------:R-:W-:Y:S02]  /*1ab0*/  @!P0 LEA R23, R22, 0x3ff00000, 0x14 ;  /* 0x3ff0000016178811 */ /* 0x000fe400078ea0ff */
[----:B------:R-:W-:-:S06]  /*1ac0*/  @!P0 MOV R22, RZ ;  /* 0x000000ff00168202 */ /* 0x000fcc0000000f00 */
[----:B------:R-:W-:-:S11]  /*1ad0*/  @!P0 DMUL R26, R18, R22 ;  /* 0x00000016121a8228 */ /* 0x000fd60000000000 */
.L_x_8590:
[----:B------:R-:W-:Y:S05]  /*1ae0*/  BSYNC.RECONVERGENT B2 ;  /* 0x0000000000027941 */ /* 0x000fea0003800200 */
.L_x_8589:
[----:B-----5:R-:W-:Y:S01]  /*1af0*/  DFMA R20, R26, -R24, R20 ;  /* 0x800000181a14722b */ /* 0x020fe20000000014 */
[----:B------:R-:W-:-:S06]  /*1b00*/  IMAD.WIDE.U32 R18, R6, 0x8, R30 ;  /* 0x0000000806127825 */ /* 0x000fcc00078e001e */
[----:B------:R0:W-:Y:S01]  /*1b10*/  STG.E.64 desc[UR8][R18.64], R20 ;  /* 0x0000001412007986 */ /* 0x0001e2000c101b08 */
[----:B------:R-:W-:Y:S05]  /*1b20*/  BRA `(.L_x_8581) ;  /* 0x0000000400dc7947 */ /* 0x000fea0003800000 */
.L_x_8574:
[----:B------:R-:W0:Y:S01]  /*1b30*/  S2R R27, SR_TID.X ;  /* 0x00000000001b7919 */ /* 0x000e220000002100 */
[----:B------:R-:W0:Y:S01]  /*1b40*/  LDC R8, c[0x0][0x39c] ;  /* 0x0000e700ff087b82 */ /* 0x000e220000000800 */
[----:B------:R-:W-:Y:S01]  /*1b50*/  CS2R R18, SRZ ;  /* 0x0000000000127805 */ /* 0x000fe2000001ff00 */
[----:B------:R-:W1:Y:S01]  /*1b60*/  S2R R10, SR_TID.Y ;  /* 0x00000000000a7919 */ /* 0x000e620000002200 */
[----:B0-----:R-:W-:-:S13]  /*1b70*/  ISETP.GE.U32.AND P0, PT, R27, R8, PT ;  /* 0x000000081b00720c */ /* 0x001fda0003f06070 */
[----:B-1----:R-:W-:Y:S05]  /*1b80*/  @P0 BRA `(.L_x_8591) ;  /* 0x00000000002c0947 */ /* 0x002fea0003800000 */
[----:B------:R-:W0:Y:S01]  /*1b90*/  LDC.64 R22, c[0x0][0x390] ;  /* 0x0000e400ff167b82 */ /* 0x000e220000000a00 */
[----:B------:R-:W-:Y:S02]  /*1ba0*/  MOV R25, R27 ;  /* 0x0000001b00197202 */ /* 0x000fe40000000f00 */
[----:B------:R-:W-:-:S07]  /*1bb0*/  CS2R R18, SRZ ;  /* 0x0000000000127805 */ /* 0x000fce000001ff00 */
.L_x_8592:
[----:B------:R-:W1:Y:S02]  /*1bc0*/  LDCU UR5, c[0x0][0x3a0] ;  /* 0x00007400ff0577ac */ /* 0x000e640008000800 */
[----:B-1----:R-:W-:-:S04]  /*1bd0*/  IMAD R21, R25, UR5, R6 ;  /* 0x0000000519157c24 */ /* 0x002fc8000f8e0206 */
[----:B0-----:R-:W-:-:S06]  /*1be0*/  IMAD.WIDE.U32 R20, R21, 0x8, R22 ;  /* 0x0000000815147825 */ /* 0x001fcc00078e0016 */
[----:B------:R-:W2:Y:S01]  /*1bf0*/  LDG.E.64 R20, desc[UR8][R20.64] ;  /* 0x0000000814147981 */ /* 0x000ea2000c1e1b00 */
[----:B------:R-:W-:-:S05]  /*1c00*/  VIADD R25, R25, UR7 ;  /* 0x0000000719197c36 */ /* 0x000fca0008000000 */
[----:B------:R-:W-:Y:S01]  /*1c10*/  ISETP.GE.U32.AND P1, PT, R25, R8, PT ;  /* 0x000000081900720c */ /* 0x000fe20003f26070 */
[----:B--2---:R-:W-:-:S12]  /*1c20*/  DADD R18, R20, R18 ;  /* 0x0000000014127229 */ /* 0x004fd80000000012 */
[----:B------:R-:W-:Y:S05]  /*1c30*/  @!P1 BRA `(.L_x_8592) ;  /* 0xfffffffc00e09947 */ /* 0x000fea000383ffff */
.L_x_8591:
        /* <DEDUP_REMOVED lines=9> */
[----:B------:R0:W-:Y:S02]  /*1cd0*/  STS.64 [R23], R18 ;  /* 0x0000001217007388 */ /* 0x0001e40000000a00 */
.L_x_8593:
[----:B------:R-:W-:Y:S05]  /*1ce0*/  WARPSYNC.ALL ;  /* 0x0000000000007948 */ /* 0x000fea0003800000 */
        /* <DEDUP_REMOVED lines=14> */
[----:B------:R0:W1:Y:S02]  /*1dd0*/  LDS.64 R18, [R12] ;  /* 0x000000000c127984 */ /* 0x0000640000000a00 */
.L_x_8596:
[----:B--2---:R-:W2:Y:S01]  /*1de0*/  LDC.64 R20, c[0x0][0x388] ;  /* 0x0000e200ff147b82 */ /* 0x004ea20000000a00 */
[----:B------:R-:W3:Y:S07]  /*1df0*/  LDCU UR5, c[0x0][0x3a0] ;  /* 0x00007400ff0577ac */ /* 0x000eee0008000800 */
[----:B------:R-:W4:Y:S01]  /*1e00*/  LDC.64 R22, c[0x0][0x390] ;  /* 0x0000e400ff167b82 */ /* 0x000f220000000a00 */
[----:B------:R-:W-:Y:S02]  /*1e10*/  HFMA2 R24, -RZ, RZ, 1323, -4.565715789794921875e-05 ;  /* 0x652b82feff187431 */ /* 0x000fe400000001ff */
[----:B------:R-:W-:Y:S01]  /*1e20*/  IMAD.MOV.U32 R25, RZ, RZ, 0x3ff71547 ;  /* 0x3ff71547ff197424 */ /* 0x000fe200078e00ff */
[----:B------:R-:W-:Y:S01]  /*1e30*/  UMOV UR12, 0xfefa39ef ;  /* 0xfefa39ef000c7882 */ /* 0x000fe20000000000 */
[----:B------:R-:W-:-:S03]  /*1e40*/  UMOV UR13, 0x3fe62e42 ;  /* 0x3fe62e42000d7882 */ /* 0x000fc60000000000 */
[----:B------:R-:W0:Y:S01]  /*1e50*/  LDC.64 R32, c[0x0][0x380] ;  /* 0x0000e000ff207b82 */ /* 0x000e220000000a00 */
[----:B---3--:R-:W-:Y:S01]  /*1e60*/  IMAD R8, R27, UR5, R6 ;  /* 0x000000051b087c24 */ /* 0x008fe2000f8e0206 */
[----:B------:R-:W3:Y:S03]  /*1e70*/  LDCU UR5, c[0x0][0x39c] ;  /* 0x00007380ff0577ac */ /* 0x000ee60008000800 */
[----:B--2---:R-:W-:-:S06]  /*1e80*/  IMAD.WIDE.U32 R20, R8, 0x8, R20 ;  /* 0x0000000808147825 */ /* 0x004fcc00078e0014 */
[----:B------:R-:W2:Y:S01]  /*1e90*/  LDG.E.64 R20, desc[UR8][R20.64] ;  /* 0x0000000814147981 */ /* 0x000ea2000c1e1b00 */
[----:B----4-:R-:W-:-:S06]  /*1ea0*/  IMAD.WIDE.U32 R22, R8, 0x8, R22 ;  /* 0x0000000808167825 */ /* 0x010fcc00078e0016 */
[----:B------:R-:W5:Y:S01]  /*1eb0*/  LDG.E.64 R22, desc[UR8][R22.64] ;  /* 0x0000000816167981 */ /* 0x000f62000c1e1b00 */
[----:B------:R-:W-:Y:S01]  /*1ec0*/  VIADD R27, R27, UR7 ;  /* 0x000000071b1b7c36 */ /* 0x000fe20008000000 */
[----:B------:R-:W-:Y:S04]  /*1ed0*/  BSSY.RECONVERGENT B2, `(.L_x_8594) ;  /* 0x0000038000027945 */ /* 0x000fe80003800200 */
[----:B---3--:R-:W-:Y:S01]  /*1ee0*/  ISETP.GE.U32.AND P0, PT, R27, UR5, PT ;  /* 0x000000051b007c0c */ /* 0x008fe2000bf06070 */
[----:B--2---:R-:W-:Y:S01]  /*1ef0*/  DFMA R24, R20, R24, 6.75539944105574400000e+15 ;  /* 0x433800001418742b */ /* 0x004fe20000000018 */
[----:B------:R-:W-:-:S07]  /*1f00*/  FSETP.GEU.FTZ.AND P1, PT, |R21|, 4.1917929649353027344, PT ;  /* 0x4086232b1500780b */ /* 0x000fce0003f3e200 */
[----:B------:R-:W-:-:S08]  /*1f10*/  DADD R28, R24, -6.75539944105574400000e+15 ;  /* 0xc3380000181c7429 */ /* 0x000fd00000000000 */
[----:B------:R-:W-:Y:S01]  /*1f20*/  DFMA R30, R28, -UR12, R20 ;  /* 0x8000000c1c1e7c2b */ /* 0x000fe20008000014 */
[----:B------:R-:W-:Y:S01]  /*1f30*/  UMOV UR12, 0x3b39803f ;  /* 0x3b39803f000c7882 */ /* 0x000fe20000000000 */
[----:B------:R-:W-:-:S06]  /*1f40*/  UMOV UR13, 0x3c7abc9e ;  /* 0x3c7abc9e000d7882 */ /* 0x000fcc0000000000 */
[----:B------:R-:W-:Y:S01]  /*1f50*/  DFMA R28, R28, -UR12, R30 ;  /* 0x8000000c1c1c7c2b */ /* 0x000fe2000800001e */
[----:B------:R-:W-:Y:S01]  /*1f60*/  UMOV UR12, 0x69ce2bdf ;  /* 0x69ce2bdf000c7882 */ /* 0x000fe20000000000 */
[----:B------:R-:W-:Y:S01]  /*1f70*/  HFMA2 R31, -RZ, RZ, 1.642578125, -0.00021207332611083984375 ;  /* 0x3e928af3ff1f7431 */ /* 0x000fe200000001ff */
        /* <DEDUP_REMOVED lines=29> */
[----:B------:R-:W-:Y:S02]  /*2150*/  LEA R29, R24, R31, 0x14 ;  /* 0x0000001f181d7211 */ /* 0x000fe400078ea0ff */
[----:B------:R-:W-:Y:S01]  /*2160*/  MOV R28, R30 ;  /* 0x0000001e001c7202 */ /* 0x000fe20000000f00 */
[----:B0-----:R-:W-:Y:S06]  /*2170*/  @!P1 BRA `(.L_x_8595) ;  /* 0x0000000000349947 */ /* 0x001fec0003800000 */
        /* <DEDUP_REMOVED lines=8> */
[----:B------:R-:W-:Y:S01]  /*2200*/  @!P1 IMAD.IADD R24, R24, 0x1, -R21 ;  /* 0x0000000118189824 */ /* 0x000fe200078e0a15 */
[----:B------:R-:W-:-:S04]  /*2210*/  @!P1 LEA R21, R21, R31, 0x14 ;  /* 0x0000001f15159211 */ /* 0x000fc800078ea0ff */
[----:B------:R-:W-:Y:S01]  /*2220*/  @!P1 LEA R25, R24, 0x3ff00000, 0x14 ;  /* 0x3ff0000018199811 */ /* 0x000fe200078ea0ff */
[----:B------:R-:W-:-:S06]  /*2230*/  @!P1 IMAD.MOV.U32 R24, RZ, RZ, RZ ;  /* 0x000000ffff189224 */ /* 0x000fcc00078e00ff */
[----:B------:R-:W-:-:S11]  /*2240*/  @!P1 DMUL R28, R20, R24 ;  /* 0x00000018141c9228 */ /* 0x000fd60000000000 */
.L_x_8595:
[----:B------:R-:W-:Y:S05]  /*2250*/  BSYNC.RECONVERGENT B2 ;  /* 0x0000000000027941 */ /* 0x000fea0003800200 */
.L_x_8594:
[----:B-1---5:R-:W-:Y:S01]  /*2260*/  DFMA R22, -R18, R28, R22 ;  /* 0x0000001c1216722b */ /* 0x022fe20000000116 */
[----:B------:R-:W-:-:S06]  /*2270*/  IMAD.WIDE.U32 R20, R8, 0x8, R32 ;  /* 0x0000000808147825 */ /* 0x000fcc00078e0020 */
[----:B------:R2:W-:Y:S01]  /*2280*/  STG.E.64 desc[UR8][R20.64], R22 ;  /* 0x0000001614007986 */ /* 0x0005e2000c101b08 */
[----:B------:R-:W-:Y:S05]  /*2290*/  @!P0 BRA `(.L_x_8596) ;  /* 0xfffffff800d08947 */ /* 0x000fea000383ffff */
.L_x_8581:
[----:B------:R-:W-:Y:S05]  /*22a0*/  BSYNC.RECONVERGENT B0 ;  /* 0x0000000000007941 */ /* 0x000fea0003800200 */
.L_x_8573:
[----:B------:R-:W1:Y:S01]  /*22b0*/  LDCU UR5, c[0x0][0x3a0] ;  /* 0x00007400ff0577ac */ /* 0x000e620008000800 */
[----:B------:R-:W-:-:S04]  /*22c0*/  IADD3 R4, PT, PT, R3, R4, RZ ;  /* 0x0000000403047210 */ /* 0x000fc80007ffe0ff */
[----:B-1----:R-:W-:-:S13]  /*22d0*/  ISETP.GE.U32.AND P0, PT, R4, UR5, PT ;  /* 0x0000000504007c0c */ /* 0x002fda000bf06070 */
[----:B------:R-:W-:Y:S05]  /*22e0*/  @!P0 BRA `(.L_x_8597) ;  /* 0xffffffdc00c88947 */ /* 0x000fea000383ffff */
.L_x_8572:
[----:B------:R-:W-:Y:S05]  /*22f0*/  BSYNC.RECONVERGENT B1 ;  /* 0x0000000000017941 */ /* 0x000fea0003800200 */
.L_x_8571:
[----:B------:R-:W1:Y:S01]  /*2300*/  LDCU UR5, c[0x0][0x370] ;  /* 0x00006e00ff0577ac */ /* 0x000e620008000800 */
[----:B------:R-:W3:Y:S01]  /*2310*/  LDCU UR6, c[0x0][0x398] ;  /* 0x00007300ff0677ac */ /* 0x000ee20008000800 */
[----:B-1----:R-:W-:-:S04]  /*2320*/  IADD3 R0, PT, PT, R0, UR5, RZ ;  /* 0x0000000500007c10 */ /* 0x002fc8000fffe0ff */
[----:B---3--:R-:W-:-:S13]  /*2330*/  ISETP.GE.U32.AND P0, PT, R0, UR6, PT ;  /* 0x0000000600007c0c */ /* 0x008fda000bf06070 */
[----:B------:R-:W-:Y:S05]  /*2340*/  @!P0 BRA `(.L_x_8598) ;  /* 0xffffffdc00788947 */ /* 0x000fea000383ffff */
[----:B------:R-:W-:Y:S05]  /*2350*/  EXIT ;  /* 0x000000000000794d */ /* 0x000fea0003800000 */
.L_x_8599:
        /* <DEDUP_REMOVED lines=10> */
.L_x_11629:


//--------------------- .text._ZN2at6native43_GLOBAL__N__9ae7fba5_10_SoftMax_cu_9f978f6320cunn_SoftMaxBackwardILi4EN3c108BFloat16EffNS1_26LogSoftMaxBackwardEpilogueEEEvPT0_PKT2_SA_l --------------------------
	.section	.text._ZN2at6native43_GLOBAL__N__9ae7fba5_10_SoftMax_cu_9f978f6320cunn_SoftMaxBackwardILi4EN3c108BFloat16EffNS1_26LogSoftMaxBackwardEpilogueEEEvPT0_PKT2_SA_l,"ax",@progbits
	.align	128
.text._ZN2at6native43_GLOBAL__N__9ae7fba5_10_SoftMax_cu_9f978f6320cunn_SoftMaxBackwardILi4EN3c108BFloat16EffNS1_26LogSoftMaxBackwardEpilogueEEEvPT0_PKT2_SA_l:
        .type           _ZN2at6native43_GLOBAL__N__9ae7fba5_10_SoftMax_cu_9f978f6320cunn_SoftMaxBackwardILi4EN3c108BFloat16EffNS1_26LogSoftMaxBackwardEpilogueEEEvPT0_PKT2_SA_l,@function
        .size           _ZN2at6native43_GLOBAL__N__9ae7fba5_10_SoftMax_cu_9f978f6320cunn_SoftMaxBackwardILi4EN3c108BFloat16EffNS1_26LogSoftMaxBackwardEpilogueEEEvPT0_PKT2_SA_l,(.L_x_11630 - _ZN2at6native43_GLOBAL__N__9ae7fba5_10_SoftMax_cu_9f978f6320cunn_SoftMaxBackwardILi4EN3c108BFloat16EffNS1_26LogSoftMaxBackwardEpilogueEEEvPT0_PKT2_SA_l)
        .other          _ZN2at6native43_GLOBAL__N__9ae7fba5_10_SoftMax_cu_9f978f6320cunn_SoftMaxBackwardILi4EN3c108BFloat16EffNS1_26LogSoftMaxBackwardEpilogueEEEvPT0_PKT2_SA_l,@"STO_CUDA_ENTRY STV_DEFAULT"
_ZN2at6native43_GLOBAL__N__9ae7fba5_10_SoftMax_cu_9f978f6320cunn_SoftMaxBackwardILi4EN3c108BFloat16EffNS1_26LogSoftMaxBackwardEpilogueEEEvPT0_PKT2_SA_l:
        /* <DEDUP_REMOVED lines=9> */
[----:B-1----:R-:W-:Y:S01]  /*0090*/  UMOV UR9, UR12 ;  /* 0x0000000c00097c82 */ /* 0x002fe20008000000 */
[----:B------:R-:W-:-:S06]  /*00a0*/  UMOV UR10, UR13 ;  /* 0x0000000d000a7c82 */ /* 0x000fcc0008000000 */
[----:B------:R-:W1:Y:S01]  /*00b0*/  LDC.64 R18, c[0x0][0x390] ;  /* 0x0000e400ff127b82 */ /* 0x000e620000000a00 */
[----:B0-----:R-:W-:-:S04]  /*00c0*/  IMAD.WIDE.U32 R16, R8, UR4, RZ ;  /* 0x0000000408107c25 */ /* 0x001fc8000f8e00ff */
[----:B------:R-:W-:Y:S01]  /*00d0*/  IMAD R0, R9, UR4, R17 ;  /* 0x0000000409007c24 */ /* 0x000fe2000f8e0211 */
[----:B---3--:R-:W-:-:S04]  /*00e0*/  LEA R2, P0, R16, R2, 0x1 ;  /* 0x0000000210027211 */ /* 0x008fc800078008ff */
[----:B------:R-:W-:Y:S02]  /*00f0*/  LEA.HI.X R3, R16, R3, R0, 0x1, P0 ;  /* 0x0000000310037211 */ /* 0x000fe400000f0c00 */
[----:B------:R-:W-:Y:S02]  /*0100*/  ISETP.GT.U32.AND P0, PT, R8, 0x7ffffffe, PT ;  /* 0x7ffffffe0800780c */ /* 0x000fe40003f04070 */
[----:B------:R-:W-:Y:S02]  /*0110*/  SHF.R.U64 R2, R2, 0x1, R3 ;  /* 0x0000000102027819 */ /* 0x000fe40000001203 */
[----:B------:R-:W-:Y:S02]  /*0120*/  ISETP.GT.AND.EX P0, PT, R9, RZ, PT, P0 ;  /* 0x000000ff0900720c */ /* 0x000fe40003f04300 */
[----:B------:R-:W-:Y:S02]  /*0130*/  LOP3.LUT R3, R2, 0x7, RZ, 0xc0, !PT ;  /* 0x0000000702037812 */ /* 0x000fe400078ec0ff */
[----:B-1----:R-:W-:-:S02]  /*0140*/  LEA R18, P1, R16, R18, 0x2 ;  /* 0x0000001210127211 */ /* 0x002fc400078210ff */
[----:B------:R-:W-:Y:S02]  /*0150*/  SHF.L.U64.HI R2, R16, 0x2, R0 ;  /* 0x0000000210027819 */ /* 0x000fe40000010200 */
[----:B------:R-:W-:-:S03]  /*0160*/  R2UR UR11, R3 ;  /* 0x00000000030b72ca */ /* 0x000fc600000e0000 */
[----:B------:R-:W-:-:S05]  /*0170*/  IMAD.X R19, R2, 0x1, R19, P1 ;  /* 0x0000000102137824 */ /* 0x000fca00008e0613 */
        /* <DEDUP_REMOVED lines=25> */
.L_x_8602:
[----:B------:R-:W1:Y:S01]  /*0310*/  LDCU UR7, c[0x0][0x360] ;  /* 0x00006c00ff0777ac */ /* 0x000e620008000800 */
[----:B------:R-:W-:Y:S01]  /*0320*/  BSSY.RECONVERGENT B1, `(.L_x_8603) ;  /* 0x0000025000017945 */ /* 0x000fe20003800200 */
[----:B------:R-:W-:Y:S01]  /*0330*/  IMAD.MOV.U32 R12, RZ, RZ, R8 ;  /* 0x000000ffff0c7224 */ /* 0x000fe200078e0008 */
[----:B------:R-:W-:Y:S01]  /*0340*/  MOV R13, R9 ;  /* 0x00000009000d7202 */ /* 0x000fe20000000f00 */
        /* <DEDUP_REMOVED lines=24> */
.L_x_8605:
[----:B------:R-:W-:-:S06]  /*04d0*/  IMAD.WIDE R8, R7, 0x10, R12 ;  /* 0x0000001007087825 */ /* 0x000fcc00078e020c */
[----:B------:R-:W2:Y:S01]  /*04e0*/  LDG.E.128 R8, desc[UR14][R8.64] ;  /* 0x0000000e08087981 */ /* 0x000ea2000c1e1d00 */
[----:B------:R-:W-:-:S04]  /*04f0*/  VIADD R7, R7, UR7 ;  /* 0x0000000707077c36 */ /* 0x000fc80008000000 */
[----:B------:R-:W-:-:S05]  /*0500*/  IMAD.SHL.U32 R6, R7, 0x4, RZ ;  /* 0x0000000407067824 */ /* 0x000fca00078e00ff */
[----:B------:R-:W-:Y:S01]  /*0510*/  ISETP.GE.AND P0, PT, R6, R21, PT ;  /* 0x000000150600720c */ /* 0x000fe20003f06270 */
[----:B--2---:R-:W-:-:S04]  /*0520*/  FADD.FTZ R4, R8, R5 ;  /* 0x0000000508047221 */ /* 0x004fc80000010000 */
[----:B------:R-:W-:-:S04]  /*0530*/  FADD.FTZ R5, R9, R4 ;  /* 0x0000000409057221 */ /* 0x000fc80000010000 */
[----:B------:R-:W-:-:S04]  /*0540*/  FADD.FTZ R10, R10, R5 ;  /* 0x000000050a0a7221 */ /* 0x000fc80000010000 */
[----:B------:R-:W-:Y:S01]  /*0550*/  FADD.FTZ R5, R11, R10 ;  /* 0x0000000a0b057221 */ /* 0x000fe20000010000 */
[----:B------:R-:W-:Y:S06]  /*0560*/  @!P0 BRA `(.L_x_8605) ;  /* 0xfffffffc00d88947 */ /* 0x000fec000383ffff */
.L_x_8604:
[----:B------:R-:W-:Y:S05]  /*0570*/  BSYNC.RECONVERGENT B1 ;  /* 0x0000000000017941 */ /* 0x000fea0003800200 */
.L_x_8603:
[----:B------:R-:W-:-:S13]  /*0580*/  ISETP.GE.AND P0, PT, R15, R2, PT ;  /* 0x000000020f00720c */ /* 0x000fda0003f06270 */
[----:B------:R-:W-:Y:S05]  /*0590*/  @P0 BRA `(.L_x_8606) ;  /* 0x0000000c00800947 */ /* 0x000fea0003800000 */
[----:B------:R-:W-:Y:S01]  /*05a0*/  BSSY.RECONVERGENT B1, `(.L_x_8607) ;  /* 0x0000007000017945 */ /* 0x000fe20003800200 */
.L_x_8608:
[----:B------:R-:W-:-:S06]  /*05b0*/  IMAD.WIDE R6, R15, 0x4, R12 ;  /* 0x000000040f067825 */ /* 0x000fcc00078e020c */
[----:B------:R-:W2:Y:S01]  /*05c0*/  LDG.E R6, desc[UR14][R6.64] ;  /* 0x0000000e06067981 */ /* 0x000ea2000c1e1900 */
[----:B------:R-:W-:-:S04]  /*05d0*/  IADD3 R15, PT, PT, R15, UR7, RZ ;  /* 0x000000070f0f7c10 */ /* 0x000fc8000fffe0ff */
[----:B------:R-:W-:Y:S01]  /*05e0*/  ISETP.GE.AND P0, PT, R15, R2, PT ;  /* 0x000000020f00720c */ /* 0x000fe20003f06270 */
[----:B--2---:R-:W-:-:S12]  /*05f0*/  FADD.FTZ R5, R6, R5 ;  /* 0x0000000506057221 */ /* 0x004fd80000010000 */
[----:B------:R-:W-:Y:S05]  /*0600*/  @!P0 BRA `(.L_x_8608) ;  /* 0xfffffffc00e88947 */ /* 0x000fea000383ffff */
[----:B------:R-:W-:Y:S05]  /*0610*/  BSYNC.RECONVERGENT B1 ;  /* 0x0000000000017941 */ /* 0x000fea0003800200 */
.L_x_8607:
[----:B------:R-:W-:Y:S05]  /*0620*/  BRA `(.L_x_8606) ;  /* 0x0000000c005c7947 */ /* 0x000fea0003800000 */
.L_x_8601:
[----:B------:R-:W0:Y:S01]  /*0630*/  S2R R11, SR_TID.X ;  /* 0x00000000000b7919 */ /* 0x000e220000002100 */
[----:B------:R-:W-:Y:S01]  /*0640*/  ISETP.NE.U32.AND P0, PT, R3, RZ, PT ;  /* 0x000000ff0300720c */ /* 0x000fe20003f05070 */
[----:B------:R-:W-:Y:S01]  /*0650*/  IMAD.U32 R2, RZ, RZ, UR12 ;  /* 0x0000000cff027e24 */ /* 0x000fe2000f8e00ff */
[----:B------:R-:W-:Y:S01]  /*0660*/  MOV R6, R18 ;  /* 0x0000001200067202 */ /* 0x000fe20000000f00 */
[----:B------:R-:W-:Y:S01]  /*0670*/  IMAD.U32 R4, RZ, RZ, UR13 ;  /* 0x0000000dff047e24 */ /* 0x000fe2000f8e00ff */
[----:B------:R-:W-:Y:S01]  /*0680*/  ISETP.NE.AND.EX P0, PT, RZ, RZ, PT, P0 ;  /* 0x000000ffff00720c */ /* 0x000fe20003f05300 */
[----:B------:R-:W-:Y:S02]  /*0690*/  IMAD.MOV.U32 R5, RZ, RZ, RZ ;  /* 0x000000ffff057224 */ /* 0x000fe400078e00ff */
[----:B------:R-:W-:-:S10]  /*06a0*/  IMAD.MOV.U32 R7, RZ, RZ, R19 ;  /* 0x000000ffff077224 */ /* 0x000fd400078e0013 */
        /* <DEDUP_REMOVED lines=9> */
[----:B------:R-:W0:Y:S02]  /*0740*/  LDC R5, c[0x0][0x360] ;  /* 0x0000d800ff057b82 */ /* 0x000e240000000800 */
[C---:B0-----:R-:W-:Y:S01]  /*0750*/  IADD3 R2, P1, P2, -R5.reuse, R8, R3 ;  /* 0x0000000805027210 */ /* 0x041fe20007a3e103 */
[----:B------:R-:W-:-:S03]  /*0760*/  IMAD.WIDE.U32 R6, R5, 0x4, R6 ;  /* 0x0000000405067825 */ /* 0x000fc600078e0006 */
[----:B------:R-:W-:Y:S01]  /*0770*/  IADD3.X R4, PT, PT, R9, -0x1, RZ, P1, P2 ;  /* 0xffffffff09047810 */ /* 0x000fe20000fe44ff */
[----:B------:R-:W-:Y:S02]  /*0780*/  IMAD.MOV.U32 R5, RZ, RZ, RZ ;  /* 0x000000ffff057224 */ /* 0x000fe400078e00ff */
[----:B--2---:R-:W-:-:S07]  /*0790*/  @!P0 FADD.FTZ R5, RZ, R12 ;  /* 0x0000000cff058221 */ /* 0x004fce0000010000 */
.L_x_8609:
[----:B------:R-:W1:Y:S01]  /*07a0*/  LDC R8, c[0x0][0x360] ;  /* 0x0000d800ff087b82 */ /* 0x000e620000000800 */
[----:B------:R-:W-:Y:S02]  /*07b0*/  ISETP.NE.U32.AND P0, PT, R4, RZ, PT ;  /* 0x000000ff0400720c */ /* 0x000fe40003f05070 */
[----:B-1----:R-:W-:-:S11]  /*07c0*/  SHF.L.U32 R9, R8, 0x2, RZ ;  /* 0x0000000208097819 */ /* 0x002fd600000006ff */
[----:B------:R-:W-:Y:S05]  /*07d0*/  @P0 BRA `(.L_x_8610) ;  /* 0x00000000004c0947 */ /* 0x000fea0003800000 */
[----:B------:R-:W1:Y:S01]  /*07e0*/  I2F.U32.RP R10, R9 ;  /* 0x00000009000a7306 */ /* 0x000e620000209000 */
[----:B------:R-:W-:Y:S01]  /*07f0*/  IMAD.MOV R15, RZ, RZ, -R9 ;  /* 0x000000ffff0f7224 */ /* 0x000fe200078e0a09 */
[----:B------:R-:W-:Y:S01]  /*0800*/  ISETP.NE.U32.AND P1, PT, R9, RZ, PT ;  /* 0x000000ff0900720c */ /* 0x000fe20003f25070 */
[----:B------:R-:W-:-:S05]  /*0810*/  IMAD.MOV.U32 R21, RZ, RZ, RZ ;  /* 0x000000ffff157224 */ /* 0x000fca00078e00ff */
[----:B-1----:R-:W1:Y:S02]  /*0820*/  MUFU.RCP R10, R10 ;  /* 0x0000000a000a7308 */ /* 0x002e640000001000 */
[----:B-1----:R-:W-:-:S06]  /*0830*/  VIADD R12, R10, 0xffffffe ;  /* 0x0ffffffe0a0c7836 */ /* 0x002fcc0000000000 */
        /* <DEDUP_REMOVED lines=13> */
.L_x_8610:
[----:B------:R-:W-:Y:S01]  /*0910*/  MOV R14, R2 ;  /* 0x00000002000e7202 */ /* 0x000fe20000000f00 */
[----:B------:R-:W-:Y:S01]  /*0920*/  IMAD.MOV.U32 R15, RZ, RZ, R4 ;  /* 0x000000ffff0f7224 */ /* 0x000fe200078e0004 */
[----:B------:R-:W-:-:S07]  /*0930*/  MOV R10, 0x950 ;  /* 0x00000950000a7802 */ /* 0x000fce0000000f00 */
[----:B0-----:R-:W-:Y:S05]  /*0940*/  CALL.REL.NOINC `($__internal_50_$__cuda_sm20_rem_u64) ;  /* 0x0000005400e47944 */ /* 0x001fea0003c00000 */
.L_x_8611:
        /* <DEDUP_REMOVED lines=16> */
.L_x_8614:
[----:B------:R-:W2:Y:S01]  /*0a50*/  LDG.E.128 R12, desc[UR14][R22.64] ;  /* 0x0000000e160c7981 */ /* 0x000ea2000c1e1d00 */
[----:B------:R-:W-:-:S04]  /*0a60*/  IADD3 R29, P0, PT, R8, R29, RZ ;  /* 0x0000001d081d7210 */ /* 0x000fc80007f1e0ff */
[----:B------:R-:W-:Y:S01]  /*0a70*/  IADD3.X R26, PT, PT, RZ, R26, RZ, P0, !PT ;  /* 0x0000001aff1a7210 */ /* 0x000fe200007fe4ff */
[----:B------:R-:W-:-:S05]  /*0a80*/  IMAD.SHL.U32 R24, R29, 0x4, RZ ;  /* 0x000000041d187824 */ /* 0x000fca00078e00ff */
[----:B------:R-:W-:Y:S02]  /*0a90*/  ISETP.GE.U32.AND P0, PT, R24, R28, PT ;  /* 0x0000001c1800720c */ /* 0x000fe40003f06070 */
[----:B------:R-:W-:-:S04]  /*0aa0*/  SHF.L.U64.HI R24, R29, 0x2, R26 ;  /* 0x000000021d187819 */ /* 0x000fc8000001021a */
[----:B------:R-:W-:Y:S01]  /*0ab0*/  ISETP.GE.AND.EX P0, PT, R24, R31, PT, P0 ;  /* 0x0000001f1800720c */ /* 0x000fe20003f06300 */
[----:B--2---:R-:W-:-:S04]  /*0ac0*/  FADD.FTZ R12, R12, R5 ;  /* 0x000000050c0c7221 */ /* 0x004fc80000010000 */
[----:B------:R-:W-:Y:S01]  /*0ad0*/  FADD.FTZ R5, R13, R12 ;  /* 0x0000000c0d057221 */ /* 0x000fe20000010000 */
[----:B------:R-:W-:-:S04]  /*0ae0*/  IMAD.WIDE.U32 R12, R8, 0x10, R22 ;  /* 0x00000010080c7825 */ /* 0x000fc800078e0016 */
[----:B------:R-:W-:Y:S01]  /*0af0*/  FADD.FTZ R14, R14, R5 ;  /* 0x000000050e0e7221 */ /* 0x000fe20000010000 */
[----:B------:R-:W-:Y:S02]  /*0b00*/  IMAD.MOV.U32 R22, RZ, RZ, R12 ;  /* 0x000000ffff167224 */ /* 0x000fe400078e000c */
[----:B------:R-:W-:Y:S02]  /*0b10*/  IMAD.MOV.U32 R23, RZ, RZ, R13 ;  /* 0x000000ffff177224 */ /* 0x000fe400078e000d */
[----:B------:R-:W-:Y:S01]  /*0b20*/  FADD.FTZ R5, R15, R14 ;  /* 0x0000000e0f057221 */ /* 0x000fe20000010000 */
[----:B------:R-:W-:Y:S06]  /*0b30*/  @!P0 BRA `(.L_x_8614) ;  /* 0xfffffffc00c48947 */ /* 0x000fec000383ffff */
.L_x_8613:
[----:B------:R-:W-:Y:S05]  /*0b40*/  BSYNC.RECONVERGENT B1 ;  /* 0x0000000000017941 */ /* 0x000fea0003800200 */
.L_x_8612:
        /* <DEDUP_REMOVED lines=8> */
[----:B------:R-:W-:Y:S02]  /*0bd0*/  SEL R11, R2, R11, P0 ;  /* 0x0000000b020b7207 */ /* 0x000fe40000000000 */
[----:B------:R-:W-:Y:S02]  /*0be0*/  SEL R13, R4, R13, P0 ;  /* 0x0000000d040d7207 */ /* 0x000fe40000000000 */
[----:B------:R-:W-:Y:S02]  /*0bf0*/  IADD3 R12, P0, P1, -R2, R20, R11 ;  /* 0x00000014020c7210 */ /* 0x000fe4000791e10b */
[----:B------:R-:W-:Y:S02]  /*0c00*/  MOV R11, R27 ;  /* 0x0000001b000b7202 */ /* 0x000fe40000000f00 */
        /* <DEDUP_REMOVED lines=14> */
[----:B0-----:R-:W-:Y:S02]  /*0cf0*/  HFMA2 R14, -RZ, RZ, 0, 0 ;  /* 0x00000000ff0e7431 */ /* 0x001fe400000001ff */
[----:B-1----:R-:W-:-:S04]  /*0d00*/  IMAD.MOV R21, RZ, RZ, -R15 ;  /* 0x000000ffff157224 */ /* 0x002fc800078e0a0f */
[----:B------:R-:W-:-:S04]  /*0d10*/  IMAD R21, R21, R8, RZ ;  /* 0x0000000815157224 */ /* 0x000fc800078e02ff */
[----:B------:R-:W-:-:S06]  /*0d20*/  IMAD.HI.U32 R15, R15, R21, R14 ;  /* 0x000000150f0f7227 */ /* 0x000fcc00078e000e */
        /* <DEDUP_REMOVED lines=8> */
[----:B------:R-:W-:Y:S02]  /*0db0*/  @P1 IADD3 R14, PT, PT, R14, 0x1, RZ ;  /* 0x000000010e0e1810 */ /* 0x000fe40007ffe0ff */
[----:B------:R-:W-:Y:S01]  /*0dc0*/  @!P2 LOP3.LUT R14, RZ, R8, RZ, 0x33, !PT ;  /* 0x00000008ff0ea212 */ /* 0x000fe200078e33ff */
[----:B------:R-:W-:Y:S06]  /*0dd0*/  BRA `(.L_x_8617) ;  /* 0x0000000000147947 */ /* 0x000fec0003800000 */
.L_x_8616:
[----:B------:R-:W-:Y:S01]  /*0de0*/  IMAD.MOV.U32 R14, RZ, RZ, R8 ;  /* 0x000000ffff0e7224 */ /* 0x000fe200078e0008 */
[----:B------:R-:W-:-:S07]  /*0df0*/  MOV R12, 0xe10 ;  /* 0x00000e10000c7802 */ /* 0x000fce0000000f00 */
[----:B------:R-:W-:Y:S05]  /*0e00*/  CALL.REL.NOINC `($__internal_49_$__cuda_sm20_div_u64) ;  /* 0x0000004c009c7944 */ /* 0x000fea0003c00000 */
[----:B------:R-:W-:Y:S01]  /*0e10*/  IMAD.MOV.U32 R14, RZ, RZ, R24 ;  /* 0x000000ffff0e7224 */ /* 0x000fe200078e0018 */
[----:B------:R-:W-:-:S07]  /*0e20*/  MOV R15, R25 ;  /* 0x00000019000f7202 */ /* 0x000fce0000000f00 */
.L_x_8617:
[----:B------:R-:W-:Y:S05]  /*0e30*/  BSYNC.RECONVERGENT B1 ;  /* 0x0000000000017941 */ /* 0x000fea0003800200 */
.L_x_8615:
        /* <DEDUP_REMOVED lines=12> */
[----:B------:R-:W-:Y:S01]  /*0f00*/  IADD3 R21, PT, PT, RZ, -R14, RZ ;  /* 0x8000000eff157210 */ /* 0x000fe20007ffe0ff */
[----:B------:R-:W-:Y:S01]  /*0f10*/  IMAD.MOV.U32 R25, RZ, RZ, RZ ;  /* 0x000000ffff197224 */ /* 0x000fe200078e00ff */
[----:B------:R-:W-:-:S05]  /*0f20*/  ISETP.NE.U32.AND P2, PT, R14, RZ, PT ;  /* 0x000000ff0e00720c */ /* 0x000fca0003f45070 */
        /* <DEDUP_REMOVED lines=16> */
.L_x_8620:
[----:B------:R-:W-:Y:S01]  /*1030*/  IMAD.MOV.U32 R26, RZ, RZ, R2 ;  /* 0x000000ffff1a7224 */ /* 0x000fe200078e0002 */
[----:B------:R-:W-:Y:S02]  /*1040*/  MOV R22, R4 ;  /* 0x0000000400167202 */ /* 0x000fe40000000f00 */
[----:B------:R-:W-:-:S07]  /*1050*/  MOV R12, 0x1070 ;  /* 0x00001070000c7802 */ /* 0x000fce0000000f00 */
[----:B------:R-:W-:Y:S05]  /*1060*/  CALL.REL.NOINC `($__internal_49_$__cuda_sm20_div_u64) ;  /* 0x0000004c00047944 */ /* 0x000fea0003c00000 */
.L_x_8621:
[----:B------:R-:W-:-:S04]  /*1070*/  IMAD.WIDE.U32 R22, R24, R8, RZ ;  /* 0x0000000818167225 */ /* 0x000fc800078e00ff */
[----:B------:R-:W-:Y:S01]  /*1080*/  IMAD R25, R25, R8, RZ ;  /* 0x0000000819197224 */ /* 0x000fe200078e02ff */
[----:B------:R-:W-:Y:S01]  /*1090*/  LEA R21, P0, R22, R9, 0x4 ;  /* 0x0000000916157211 */ /* 0x000fe200078020ff */
[----:B------:R-:W-:Y:S02]  /*10a0*/  VIADD R12, R13, 0x1 ;  /* 0x000000010d0c7836 */ /* 0x000fe40000000000 */
[----:B------:R-:W-:Y:S01]  /*10b0*/  IMAD.IADD R23, R23, 0x1, R25 ;  /* 0x0000000117177824 */ /* 0x000fe200078e0219 */
[----:B------:R-:W-:Y:S02]  /*10c0*/  IADD3 R21, P1, PT, R6, R21, RZ ;  /* 0x0000001506157210 */ /* 0x000fe40007f3e0ff */
[----:B------:R-:W-:Y:S02]  /*10d0*/  LOP3.LUT R9, R12, 0x3, RZ, 0xc0, !PT ;  /* 0x000000030c097812 */ /* 0x000fe400078ec0ff */
[----:B------:R-:W-:Y:S02]  /*10e0*/  LEA.HI.X R10, R22, R10, R23, 0x4, P0 ;  /* 0x0000000a160a7211 */ /* 0x000fe400000f2417 */
[----:B------:R-:W-:-:S03]  /*10f0*/  IADD3 R9, P2, PT, RZ, -R9, RZ ;  /* 0x80000009ff097210 */ /* 0x000fc60007f5e0ff */
[----:B------:R-:W-:Y:S01]  /*1100*/  IMAD.X R24, R7, 0x1, R10, P1 ;  /* 0x0000000107187824 */ /* 0x000fe200008e060a */
[----:B------:R-:W-:-:S09]  /*1110*/  IADD3.X R12, PT, PT, RZ, -0x1, RZ, P2, !PT ;  /* 0xffffffffff0c7810 */ /* 0x000fd200017fe4ff */
.L_x_8622:
[----:B------:R-:W-:Y:S02]  /*1120*/  IMAD.MOV.U32 R22, RZ, RZ, R21 ;  /* 0x000000ffff167224 */ /* 0x000fe400078e0015 */
[----:B------:R-:W-:-:S05]  /*1130*/  IMAD.MOV.U32 R23, RZ, RZ, R24 ;  /* 0x000000ffff177224 */ /* 0x000fca00078e0018 */
[----:B------:R-:W2:Y:S01]  /*1140*/  LDG.E R10, desc[UR14][R22.64] ;  /* 0x0000000e160a7981 */ /* 0x000ea2000c1e1900 */
[----:B------:R-:W-:Y:S02]  /*1150*/  IADD3 R9, P0, PT, R9, 0x1, RZ ;  /* 0x0000000109097810 */ /* 0x000fe40007f1e0ff */
[----:B------:R-:W-:Y:S02]  /*1160*/  IADD3 R21, P2, PT, R14, R21, RZ ;  /* 0x000000150e157210 */ /* 0x000fe40007f5e0ff */
[----:B------:R-:W-:Y:S01]  /*1170*/  IADD3 R11, P1, PT, R8, R11, RZ ;  /* 0x0000000b080b7210 */ /* 0x000fe20007f3e0ff */
[----:B------:R-:W-:Y:S01]  /*1180*/  IMAD.X R12, RZ, RZ, R12, P0 ;  /* 0x000000ffff0c7224 */ /* 0x000fe200000e060c */
[----:B------:R-:W-:Y:S01]  /*1190*/  ISETP.NE.U32.AND P0, PT, R9, RZ, PT ;  /* 0x000000ff0900720c */ /* 0x000fe20003f05070 */
[----:B------:R-:W-:Y:S01]  /*11a0*/  IMAD.X R24, RZ, RZ, R24, P2 ;  /* 0x000000ffff187224 */ /* 0x000fe200010e0618 */
[----:B------:R-:W-:Y:S02]  /*11b0*/  IADD3.X R20, PT, PT, RZ, R20, RZ, P1, !PT ;  /* 0x00000014ff147210 */ /* 0x000fe40000ffe4ff */
[----:B------:R-:W-:Y:S01]  /*11c0*/  ISETP.NE.AND.EX P0, PT, R12, RZ, PT, P0 ;  /* 0x000000ff0c00720c */ /* 0x000fe20003f05300 */
[----:B--2---:R-:W-:-:S12]  /*11d0*/  FADD.FTZ R5, R10, R5 ;  /* 0x000000050a057221 */ /* 0x004fd80000010000 */
[----:B------:R-:W-:Y:S05]  /*11e0*/  @P0 BRA `(.L_x_8622) ;  /* 0xfffffffc00cc0947 */ /* 0x000fea000383ffff */
.L_x_8619:
[----:B------:R-:W-:Y:S05]  /*11f0*/  BSYNC.RECONVERGENT B1 ;  /* 0x0000000000017941 */ /* 0x000fea0003800200 */
.L_x_8618:
[----:B------:R-:W-:-:S04]  /*1200*/  ISETP.GE.U32.AND P0, PT, R13, 0x3, PT ;  /* 0x000000030d00780c */ /* 0x000fc80003f06070 */
[----:B------:R-:W-:-:S13]  /*1210*/  ISETP.GE.U32.AND.EX P0, PT, R15, RZ, PT, P0 ;  /* 0x000000ff0f00720c */ /* 0x000fda0003f06100 */
[----:B------:R-:W-:Y:S05]  /*1220*/  @!P0 BRA `(.L_x_8606) ;  /* 0x00000000005c8947 */ /* 0x000fea0003800000 */
[----:B------:R-:W-:Y:S01]  /*1230*/  IMAD.SHL.U32 R21, R8, 0x4, RZ ;  /* 0x0000000408157824 */ /* 0x000fe200078e00ff */
[----:B------:R-:W-:-:S07]  /*1240*/  SHF.R.U32.HI R25, RZ, 0x1e, R8 ;  /* 0x0000001eff197819 */ /* 0x000fce0000011608 */
.L_x_8623:
        /* <DEDUP_REMOVED lines=21> */
.L_x_8606:
[----:B------:R-:W-:Y:S05]  /*13a0*/  BSYNC.RECONVERGENT B0 ;  /* 0x0000000000007941 */ /* 0x000fea0003800200 */
.L_x_8600:
        /* <DEDUP_REMOVED lines=18> */
[----:B------:R-:W3:Y:S04]  /*14d0*/  LDS.128 R20, [R2+0x20] ;  /* 0x0000200002147984 */ /* 0x000ee80000000c00 */
[----:B------:R-:W4:Y:S01]  /*14e0*/  LDS.128 R8, [R2+0x30] ;  /* 0x0000300002087984 */ /* 0x000f220000000c00 */
        /* <DEDUP_REMOVED lines=14> */
[----:B----4-:R-:W-:Y:S02]  /*15d0*/  FADD.FTZ R8, R23, R8 ;  /* 0x0000000817087221 */ /* 0x010fe40000010000 */
[----:B------:R-:W3:Y:S02]  /*15e0*/  LDS.128 R20, [R2+0x60] ;  /* 0x0000600002147984 */ /* 0x000ee40000000c00 */
[----:B------:R-:W-:-:S04]  /*15f0*/  FADD.FTZ R9, R9, R8 ;  /* 0x0000000809097221 */ /* 0x000fc80000010000 */
[----:B------:R-:W-:-:S04]  /*1600*/  FADD.FTZ R10, R10, R9 ;  /* 0x000000090a0a7221 */ /* 0x000fc80000010000 */
[----:B------:R-:W-:-:S04]  /*1610*/  FADD.FTZ R11, R11, R10 ;  /* 0x0000000a0b0b7221 */ /* 0x000fc80000010000 */
[----:B-1----:R-:W-:Y:S02]  /*1620*/  FADD.FTZ R12, R11, R12 ;  /* 0x0000000c0b0c7221 */ /* 0x002fe40000010000 */
[----:B------:R1:W4:Y:S02]  /*1630*/  LDS.128 R8, [R2+0x70] ;  /* 0x0000700002087984 */ /* 0x0003240000000c00 */
[----:B------:R-:W-:-:S04]  /*1640*/  FADD.FTZ R13, R13, R12 ;  /* 0x0000000c0d0d7221 */ /* 0x000fc80000010000 */
[----:B------:R-:W-:Y:S01]  /*1650*/  FADD.FTZ R14, R14, R13 ;  /* 0x0000000d0e0e7221 */ /* 0x000fe20000010000 */
[----:B-1----:R-:W-:-:S03]  /*1660*/  IMAD.MOV.U32 R2, RZ, RZ, -0x1 ;  /* 0xffffffffff027424 */ /* 0x002fc600078e00ff */
[----:B------:R-:W-:Y:S02]  /*1670*/  FADD.FTZ R15, R15, R14 ;  /* 0x0000000e0f0f7221 */ /* 0x000fe40000010000 */
[----:B------:R-:W-:Y:S02]  /*1680*/  SHF.L.U32 R2, R2, UR12, RZ ;  /* 0x0000000c02027c19 */ /* 0x000fe400080006ff */
[----:B--2---:R-:W-:Y:S02]  /*1690*/  FADD.FTZ R24, R15, R24 ;  /* 0x000000180f187221 */ /* 0x004fe40000010000 */
[----:B------:R-:W-:Y:S02]  /*16a0*/  LOP3.LUT R2, RZ, R2, RZ, 0x33, !PT ;  /* 0x00000002ff027212 */ /* 0x000fe400078e33ff */
[----:B------:R-:W-:-:S04]  /*16b0*/  FADD.FTZ R25, R25, R24 ;  /* 0x0000001819197221 */ /* 0x000fc80000010000 */
[----:B------:R-:W-:-:S04]  /*16c0*/  FADD.FTZ R26, R26, R25 ;  /* 0x000000191a1a7221 */ /* 0x000fc80000010000 */
[----:B------:R-:W-:-:S04]  /*16d0*/  FADD.FTZ R27, R27, R26 ;  /* 0x0000001a1b1b7221 */ /* 0x000fc80000010000 */
[----:B---3--:R-:W-:-:S04]  /*16e0*/  FADD.FTZ R20, R27, R20 ;  /* 0x000000141b147221 */ /* 0x008fc80000010000 */
[----:B------:R-:W-:-:S04]  /*16f0*/  FADD.FTZ R21, R21, R20 ;  /* 0x0000001415157221 */ /* 0x000fc80000010000 */
[----:B------:R-:W-:-:S04]  /*1700*/  FADD.FTZ R22, R22, R21 ;  /* 0x0000001516167221 */ /* 0x000fc80000010000 */
[----:B------:R-:W-:-:S04]  /*1710*/  FADD.FTZ R23, R23, R22 ;  /* 0x0000001617177221 */ /* 0x000fc80000010000 */
[----:B----4-:R-:W-:-:S04]  /*1720*/  FADD.FTZ R8, R23, R8 ;  /* 0x0000000817087221 */ /* 0x010fc80000010000 */
[----:B------:R-:W-:-:S04]  /*1730*/  FADD.FTZ R9, R9, R8 ;  /* 0x0000000809097221 */ /* 0x000fc80000010000 */
[----:B------:R-:W-:-:S04]  /*1740*/  FADD.FTZ R10, R10, R9 ;  /* 0x000000090a0a7221 */ /* 0x000fc80000010000 */
[----:B------:R-:W-:Y:S01]  /*1750*/  FADD.FTZ R11, R11, R10 ;  /* 0x0000000a0b0b7221 */ /* 0x000fe20000010000 */
[----:B------:R-:W-:Y:S05]  /*1760*/  WARPSYNC R2 ;  /* 0x0000000002007348 */ /* 0x000fea0003800000 */
[----:B------:R1:W-:Y:S02]  /*1770*/  STS [R6+UR7], R11 ;  /* 0x0000000b06007988 */ /* 0x0003e40008000807 */
.L_x_8624:
        /* <DEDUP_REMOVED lines=21> */
.L_x_8629:
[----:B-1----:R-:W1:Y:S01]  /*18d0*/  LDS.128 R8, [UR16+-0x20] ;  /* 0xffffe010ff087984 */ /* 0x002e620008000c00 */
[----:B------:R-:W-:-:S03]  /*18e0*/  UIADD3 UR8, UPT, UPT, UR8, 0x10, URZ ;  /* 0x0000001008087890 */ /* 0x000fc6000fffe0ff */
[----:B------:R-:W2:Y:S01]  /*18f0*/  LDS.128 R12, [UR16+-0x10] ;  /* 0xfffff010ff0c7984 */ /* 0x000ea20008000c00 */
[----:B------:R-:W-:-:S03]  /*1900*/  UISETP.NE.AND UP1, UPT, UR8, URZ, UPT ;  /* 0x000000ff0800728c */ /* 0x000fc6000bf25270 */
[----:B------:R-:W3:Y:S01]  /*1910*/  LDS.128 R20, [UR16] ;  /* 0x00000010ff147984 */ /* 0x000ee20008000c00 */
[----:B-1----:R-:W-:-:S03]  /*1920*/  FADD.FTZ R8, R8, R27 ;  /* 0x0000001b08087221 */ /* 0x002fc60000010000 */
[----:B------:R-:W1:Y:S01]  /*1930*/  LDS.128 R24, [UR16+0x10] ;  /* 0x00001010ff187984 */ /* 0x000e620008000c00 */
        /* <DEDUP_REMOVED lines=11> */
[----:B------:R-:W-:-:S04]  /*19f0*/  FADD.FTZ R23, R23, R22 ;  /* 0x0000001617177221 */ /* 0x000fc80000010000 */
[----:B-1----:R-:W-:-:S04]  /*1a00*/  FADD.FTZ R24, R23, R24 ;  /* 0x0000001817187221 */ /* 0x002fc80000010000 */
[----:B------:R-:W-:-:S04]  /*1a10*/  FADD.FTZ R25, R25, R24 ;  /* 0x0000001819197221 */ /* 0x000fc80000010000 */
[----:B------:R-:W-:-:S04]  /*1a20*/  FADD.FTZ R26, R26, R25 ;  /* 0x000000191a1a7221 */ /* 0x000fc80000010000 */
[----:B------:R-:W-:Y:S01]  /*1a30*/  FADD.FTZ R27, R27, R26 ;  /* 0x0000001a1b1b7221 */ /* 0x000fe20000010000 */
[----:B------:R-:W-:Y:S06]  /*1a40*/  BRA.U UP1, `(.L_x_8629) ;  /* 0xfffffffd01a07547 */ /* 0x000fec000b83ffff */
.L_x_8628:
        /* <DEDUP_REMOVED lines=8> */
[----:B-1----:R-:W1:Y:S01]  /*1ad0*/  LDS.128 R8, [UR8+0x10] ;  /* 0x00001008ff087984 */ /* 0x002e620008000c00 */
[----:B--2---:R-:W-:-:S04]  /*1ae0*/  FADD.FTZ R12, R27, R12 ;  /* 0x0000000c1b0c7221 */ /* 0x004fc80000010000 */
[----:B------:R-:W-:-:S04]  /*1af0*/  FADD.FTZ R13, R12, R13 ;  /* 0x0000000d0c0d7221 */ /* 0x000fc80000010000 */
[----:B------:R-:W-:-:S04]  /*1b00*/  FADD.FTZ R14, R13, R14 ;  /* 0x0000000e0d0e7221 */ /* 0x000fc80000010000 */
[----:B------:R-:W-:-:S04]  /*1b10*/  FADD.FTZ R15, R14, R15 ;  /* 0x0000000f0e0f7221 */ /* 0x000fc80000010000 */
[----:B-1----:R-:W-:-:S04]  /*1b20*/  FADD.FTZ R8, R15, R8 ;  /* 0x000000080f087221 */ /* 0x002fc80000010000 */
[----:B------:R-:W-:-:S04]  /*1b30*/  FADD.FTZ R9, R8, R9 ;  /* 0x0000000908097221 */ /* 0x000fc80000010000 */
[----:B------:R-:W-:-:S04]  /*1b40*/  FADD.FTZ R10, R9, R10 ;  /* 0x0000000a090a7221 */ /* 0x000fc80000010000 */
[----:B------:R-:W-:-:S07]  /*1b50*/  FADD.FTZ R27, R10, R11 ;  /* 0x0000000b0a1b7221 */ /* 0x000fce0000010000 */
.L_x_8630:
[----:B------:R-:W-:Y:S05]  /*1b60*/  BRA.U !UP1, `(.L_x_8627) ;  /* 0x0000000109507547 */ /* 0x000fea000b800000 */
[----:B------:R-:W-:Y:S02]  /*1b70*/  UISETP.GE.U32.AND UP0, UPT, UR16, 0x4, UPT ;  /* 0x000000041000788c */ /* 0x000fe4000bf06070 */
[----:B------:R-:W-:-:S04]  /*1b80*/  ULOP3.LUT UR8, UR12, 0x3, URZ, 0xc0, !UPT ;  /* 0x000000030c087892 */ /* 0x000fc8000f8ec0ff */
[----:B------:R-:W-:-:S03]  /*1b90*/  UISETP.NE.AND UP1, UPT, UR8, URZ, UPT ;  /* 0x000000ff0800728c */ /* 0x000fc6000bf25270 */
[----:B------:R-:W-:Y:S08]  /*1ba0*/  BRA.U !UP0, `(.L_x_8631) ;  /* 0x00000001081c7547 */ /* 0x000ff0000b800000 */
[----:B------:R-:W-:Y:S02]  /*1bb0*/  ULEA UR13, UR4, UR7, 0x2 ;  /* 0x00000007040d7291 */ /* 0x000fe4000f8e10ff */
[----:B------:R-:W-:-:S07]  /*1bc0*/  UIADD3 UR4, UPT, UPT, UR4, 0x4, URZ ;  /* 0x0000000404047890 */ /* 0x000fce000fffe0ff */
[----:B-1----:R-:W1:Y:S02]  /*1bd0*/  LDS.128 R8, [UR13] ;  /* 0x0000000dff087984 */ /* 0x002e640008000c00 */
[----:B-1----:R-:W-:-:S04]  /*1be0*/  FADD.FTZ R8, R27, R8 ;  /* 0x000000081b087221 */ /* 0x002fc80000010000 */
[----:B------:R-:W-:-:S04]  /*1bf0*/  FADD.FTZ R9, R8, R9 ;  /* 0x0000000908097221 */ /* 0x000fc80000010000 */
[----:B------:R-:W-:-:S04]  /*1c00*/  FADD.FTZ R10, R9, R10 ;  /* 0x0000000a090a7221 */ /* 0x000fc80000010000 */
[----:B------:R-:W-:-:S07]  /*1c10*/  FADD.FTZ R27, R10, R11 ;  /* 0x0000000b0a1b7221 */ /* 0x000fce0000010000 */
.L_x_8631:
[----:B------:R-:W-:Y:S05]  /*1c20*/  BRA.U !UP1, `(.L_x_8627) ;  /* 0x0000000109207547 */ /* 0x000fea000b800000 */
[----:B------:R-:W-:Y:S02]  /*1c30*/  ULEA UR4, UR4, UR7, 0x2 ;  /* 0x0000000704047291 */ /* 0x000fe4000f8e10ff */
[----:B------:R-:W-:-:S12]  /*1c40*/  UIADD3 UR8, UPT, UPT, -UR8, URZ, URZ ;  /* 0x000000ff08087290 */ /* 0x000fd8000fffe1ff */
.L_x_8632:
[----:B------:R-:W2:Y:S01]  /*1c50*/  LDS R2, [UR4] ;  /* 0x00000004ff027984 */ /* 0x000ea20008000800 */
[----:B------:R-:W-:Y:S02]  /*1c60*/  UIADD3 UR8, UPT, UPT, UR8, 0x1, URZ ;  /* 0x0000000108087890 */ /* 0x000fe4000fffe0ff */
[----:B------:R-:W-:Y:S02]  /*1c70*/  UIADD3 UR4, UPT, UPT, UR4, 0x4, URZ ;  /* 0x0000000404047890 */ /* 0x000fe4000fffe0ff */
[----:B------:R-:W-:Y:S01]  /*1c80*/  UISETP.NE.AND UP0, UPT, UR8, URZ, UPT ;  /* 0x000000ff0800728c */ /* 0x000fe2000bf05270 */
[----:B--2---:R-:W-:-:S08]  /*1c90*/  FADD.FTZ R27, R2, R27 ;  /* 0x0000001b021b7221 */ /* 0x004fd00000010000 */
[----:B------:R-:W-:Y:S05]  /*1ca0*/  BRA.U UP0, `(.L_x_8632) ;  /* 0xfffffffd00e87547 */ /* 0x000fea000b83ffff */
.L_x_8627:
[----:B------:R2:W-:Y:S02]  /*1cb0*/  STS [UR7], R27 ;  /* 0x0000001bff007988 */ /* 0x0005e40008000807 */
.L_x_8626:
[----:B------:R-:W-:Y:S05]  /*1cc0*/  BSYNC.RECONVERGENT B0 ;  /* 0x0000000000007941 */ /* 0x000fea0003800200 */
.L_x_8625:
[----:B------:R-:W-:Y:S01]  /*1cd0*/  BAR.SYNC.DEFER_BLOCKING 0x0 ;  /* 0x0000000000007b1d */ /* 0x000fe20000010000 */
[----:B------:R-:W-:-:S07]  /*1ce0*/  SHF.L.U64.HI R2, R16, 0x2, R0 ;  /* 0x0000000210027819 */ /* 0x000fce0000010200 */
[----:B0-----:R-:W0:Y:S08]  /*1cf0*/  LDC.64 R4, c[0x0][0x388] ;  /* 0x0000e200ff047b82 */ /* 0x001e300000000a00 */
[----:B------:R-:W3:Y:S01]  /*1d00*/  LDC.64 R8, c[0x0][0x380] ;  /* 0x0000e000ff087b82 */ /* 0x000ee20000000a00 */
[----:B------:R-:W4:Y:S01]  /*1d10*/  LDS R10, [UR7] ;  /* 0x00000007ff0a7984 */ /* 0x000f220008000800 */
[----:B0-----:R-:W-:-:S05]  /*1d20*/  LEA R4, P0, R16, R4, 0x2 ;  /* 0x0000000410047211 */ /* 0x001fca00078010ff */
[----:B------:R-:W-:Y:S01]  /*1d30*/  IMAD.X R5, R2, 0x1, R5, P0 ;  /* 0x0000000102057824 */ /* 0x000fe200000e0605 */
[----:B------:R-:W-:-:S04]  /*1d40*/  ISETP.NE.U32.AND P0, PT, R3, UR11, PT ;  /* 0x0000000b03007c0c */ /* 0x000fc8000bf05070 */
[----:B------:R-:W-:Y:S02]  /*1d50*/  SHF.R.U64 R2, R4, 0x2, R5 ;  /* 0x0000000204027819 */ /* 0x000fe40000001205 */
[----:B------:R-:W-:Y:S02]  /*1d60*/  ISETP.NE.AND.EX P0, PT, RZ, RZ, PT, P0 ;  /* 0x000000ffff00720c */ /* 0x000fe40003f05300 */
[----:B------:R-:W-:-:S04]  /*1d70*/  LOP3.LUT R2, R2, 0x3, RZ, 0xc0, !PT ;  /* 0x0000000302027812 */ /* 0x000fc800078ec0ff */
[----:B------:R-:W-:Y:S02]  /*1d80*/  ISETP.NE.U32.AND P1, PT, R2, UR11, PT ;  /* 0x0000000b02007c0c */ /* 0x000fe4000bf25070 */
[C---:B---3--:R-:W-:Y:S02]  /*1d90*/  LEA R2, P2, R16.reuse, R8, 0x1 ;  /* 0x0000000810027211 */ /* 0x048fe400078408ff */
[----:B------:R-:W-:Y:S02]  /*1da0*/  ISETP.NE.OR.EX P0, PT, RZ, RZ, P0, P1 ;  /* 0x000000ffff00720c */ /* 0x000fe40000705710 */
[----:B------:R-:W-:Y:S02]  /*1db0*/  LEA.HI.X R3, R16, R9, R0, 0x1, P2 ;  /* 0x0000000910037211 */ /* 0x000fe400010f0c00 */
[----:B----4-:R-:W-:-:S09]  /*1dc0*/  R2UR UR7, R10 ;  /* 0x000000000a0772ca */ /* 0x010fd200000e0000 */
[----:B------:R-:W-:Y:S06]  /*1dd0*/  @P0 BRA `(.L_x_8633) ;  /* 0x0000001800b40947 */ /* 0x000fec0003800000 */
[----:B------:R-:W0:Y:S02]  /*1de0*/  LDCU.64 UR12, c[0x0][0x398] ;  /* 0x00007300ff0c77ac */ /* 0x000e240008000a00 */
[----:B0-----:R-:W-:Y:S01]  /*1df0*/  UISETP.GT.U32.AND UP0, UPT, UR12, 0x7ffffffe, UPT ;  /* 0x7ffffffe0c00788c */ /* 0x001fe2000bf04070 */
[----:B------:R-:W-:-:S05]  /*1e00*/  IMAD.U32 R0, RZ, RZ, UR13 ;  /* 0x0000000dff007e24 */ /* 0x000fca000f8e00ff */
[----:B------:R-:W-:-:S04]  /*1e10*/  PLOP3.LUT P0, PT, PT, PT, UP0, 0x80, 0x8 ;  /* 0x000000000008781c */ /* 0x000fc80003f0f008 */
[----:B------:R-:W-:-:S13]  /*1e20*/  ISETP.GT.AND.EX P0, PT, R0, RZ, PT, P0 ;  /* 0x000000ff0000720c */ /* 0x000fda0003f04300 */
[----:B------:R-:W-:Y:S05]  /*1e30*/  @P0 BRA `(.L_x_8634) ;  /* 0x0000000400a40947 */ /* 0x000fea0003800000 */
[----:B------:R-:W-:Y:S01]  /*1e40*/  MOV R0, UR17 ;  /* 0x0000001100007c02 */ /* 0x000fe20008000f00 */
[----:B------:R-:W-:Y:S01]  /*1e50*/  UISETP.NE.U32.AND UP0, UPT, UR11, URZ, UPT ;  /* 0x000000ff0b00728c */ /* 0x000fe2000bf05070 */
[----:B------:R-:W0:Y:S03]  /*1e60*/  LDCU UR4, c[0x0][0x398] ;  /* 0x00007300ff0477ac */ /* 0x000e260008000800 */
[----:B------:R-:W-:Y:S01]  /*1e70*/  IMAD.SHL.U32 R0, R0, 0x4, RZ ;  /* 0x0000000400007824 */ /* 0x000fe200078e00ff */
[----:B------:R-:W-:-:S03]  /*1e80*/  UISETP.NE.AND.EX UP0, UPT, URZ, URZ, UPT, UP0 ;  /* 0x000000ffff00728c */ /* 0x000fc6000bf05300 */
[----:B------:R-:W3:Y:S01]  /*1e90*/  I2F.U32.RP R10, R0 ;  /* 0x00000000000a7306 */ /* 0x000ee20000209000 */
[----:B-1----:R-:W-:-:S07]  /*1ea0*/  IMAD.MOV R11, RZ, RZ, -R0 ;  /* 0x000000ffff0b7224 */ /* 0x002fce00078e0a00 */
[----:B---3--:R-:W1:Y:S02]  /*1eb0*/  MUFU.RCP R10, R10 ;  /* 0x0000000a000a7308 */ /* 0x008e640000001000 */
[----:B-1----:R-:W-:-:S06]  /*1ec0*/  VIADD R8, R10, 0xffffffe ;  /* 0x0ffffffe0a087836 */ /* 0x002fcc0000000000 */
[----:B------:R1:W3:Y:S02]  /*1ed0*/  F2I.FTZ.U32.TRUNC.NTZ R9, R8 ;  /* 0x0000000800097305 */ /* 0x0002e4000021f000 */
[----:B-1----:R-:W-:Y:S01]  /*1ee0*/  MOV R8, RZ ;  /* 0x000000ff00087202 */ /* 0x002fe20000000f00 */
[----:B---3--:R-:W-:-:S04]  /*1ef0*/  IMAD R11, R11, R9, RZ ;  /* 0x000000090b0b7224 */ /* 0x008fc800078e02ff */
[----:B------:R-:W-:Y:S01]  /*1f00*/  IMAD.HI.U32 R14, R9, R11, R8 ;  /* 0x0000000b090e7227 */ /* 0x000fe200078e0008 */
[----:B0-----:R-:W-:Y:S06]  /*1f10*/  BRA.U !UP0, `(.L_x_8635) ;  /* 0x00000001088c7547 */ /* 0x001fec000b800000 */
[----:B------:R-:W-:Y:S01]  /*1f20*/  IMAD.U32 R9, RZ, RZ, UR11 ;  /* 0x0000000bff097e24 */ /* 0x000fe2000f8e00ff */
[----:B------:R-:W-:Y:S01]  /*1f30*/  ISETP.GE.U32.AND P0, PT, R7, UR11, PT ;  /* 0x0000000b07007c0c */ /* 0x000fe2000bf06070 */
[----:B------:R-:W-:Y:S02]  /*1f40*/  IMAD.U32 R13, RZ, RZ, UR11 ;  /* 0x0000000bff0d7e24 */ /* 0x000fe4000f8e00ff */
[----:B------:R-:W-:-:S03]  /*1f50*/  IMAD.SHL.U32 R9, R9, 0x4, RZ ;  /* 0x0000000409097824 */ /* 0x000fc600078e00ff */
[----:B------:R-:W-:Y:S02]  /*1f60*/  SHF.L.U64.HI R13, R13, 0x2, RZ ;  /* 0x000000020d0d7819 */ /* 0x000fe400000102ff */
[----:B------:R-:W-:-:S04]  /*1f70*/  IADD3 R4, P1, PT, R4, -R9, RZ ;  /* 0x8000000904047210 */ /* 0x000fc80007f3e0ff */
[----:B------:R-:W-:-:S03]  /*1f80*/  IADD3.X R5, PT, PT, R5, ~R13, RZ, P1, !PT ;  /* 0x8000000d05057210 */ /* 0x000fc60000ffe4ff */
[----:B------:R-:W-:-:S06]  /*1f90*/  @P0 IMAD.WIDE.U32 R10, R7, 0x4, R4 ;  /* 0x00000004070a0825 */ /* 0x000fcc00078e0004 */
[----:B------:R-:W3:Y:S01]  /*1fa0*/  @P0 LDG.E R10, desc[UR14][R10.64] ;  /* 0x0000000e0a0a0981 */ /* 0x000ee2000c1e1900 */
[----:B------:R-:W-:-:S05]  /*1fb0*/  IADD3 R18, P1, PT, R18, -R9, RZ ;  /* 0x8000000912127210 */ /* 0x000fca0007f3e0ff */
[----:B------:R-:W-:Y:S02]  /*1fc0*/  IMAD.X R19, R19, 0x1, ~R13, P1 ;  /* 0x0000000113137824 */ /* 0x000fe400008e0e0d */
[----:B------:R-:W-:-:S06]  /*1fd0*/  @P0 IMAD.WIDE.U32 R8, R7, 0x4, R18 ;  /* 0x0000000407080825 */ /* 0x000fcc00078e0012 */
[----:B------:R0:W4:Y:S01]  /*1fe0*/  @P0 LDG.E R8, desc[UR14][R8.64] ;  /* 0x0000000e08080981 */ /* 0x000122000c1e1900 */
[----:B------:R-:W-:Y:S01]  /*1ff0*/  IMAD.U32 R15, RZ, RZ, UR11 ;  /* 0x0000000bff0f7e24 */ /* 0x000fe2000f8e00ff */
[----:B------:R-:W-:Y:S02]  /*2000*/  UIADD3 UR4, UPT, UPT, UR4, UR11, URZ ;  /* 0x0000000b04047290 */ /* 0x000fe4000fffe0ff */
[----:B------:R-:W-:Y:S02]  /*2010*/  IMAD.U32 R17, RZ, RZ, UR11 ;  /* 0x0000000bff117e24 */ /* 0x000fe4000f8e00ff */
[----:B------:R-:W-:Y:S01]  /*2020*/  SHF.L.U64.HI R15, R15, 0x1, RZ ;  /* 0x000000010f0f7819 */ /* 0x000fe200000102ff */
[----:B------:R-:W-:Y:S02]  /*2030*/  UISETP.LT.U32.AND UP0, UPT, UR4, UR17, UPT ;  /* 0x000000110400728c */ /* 0x000fe4000bf01070 */
[----:B------:R-:W-:Y:S01]  /*2040*/  LEA R2, P1, -R17, R2, 0x1 ;  /* 0x0000000211027211 */ /* 0x000fe200078209ff */
[----:B0-----:R-:W-:Y:S01]  /*2050*/  IMAD.U32 R9, RZ, RZ, UR17 ;  /* 0x00000011ff097e24 */ /* 0x001fe2000f8e00ff */
[----:B------:R-:W-:-:S02]  /*2060*/  USEL UR4, UR4, UR17, !UP0 ;  /* 0x0000001104047287 */ /* 0x000fc4000c000000 */
[----:B------:R-:W-:Y:S01]  /*2070*/  IADD3.X R3, PT, PT, R3, ~R15, RZ, P1, !PT ;  /* 0x8000000f03037210 */ /* 0x000fe20000ffe4ff */
[----:B------:R-:W-:Y:S01]  /*2080*/  IMAD.U32 R15, RZ, RZ, UR17 ;  /* 0x00000011ff0f7e24 */ /* 0x000fe2000f8e00ff */
[----:B------:R-:W-:-:S03]  /*2090*/  UIADD3 UR4, UPT, UPT, UR4, -UR17, URZ ;  /* 0x8000001104047290 */ /* 0x000fc6000fffe0ff */
[----:B------:R-:W-:-:S04]  /*20a0*/  IMAD.WIDE.U32 R18, R15, 0x4, R18 ;  /* 0x000000040f127825 */ /* 0x000fc800078e0012 */
[----:B---3--:R-:W-:Y:S01]  /*20b0*/  @P0 FMUL.FTZ R12, R10, 1.4426950216293334961 ;  /* 0x3fb8aa3b0a0c0820 */ /* 0x008fe20000410000 */
[----:B------:R-:W-:-:S03]  /*20c0*/  @P0 IMAD.WIDE.U32 R10, R7, 0x2, R2 ;  /* 0x00000002070a0825 */ /* 0x000fc600078e0002 */
[----:B------:R-:W4:Y:S01]  /*20d0*/  @P0 MUFU.EX2 R13, R12 ;  /* 0x0000000c000d0308 */ /* 0x000f220000000800 */
[----:B------:R-:W-:-:S04]  /*20e0*/  IMAD.WIDE.U32 R2, R9, 0x2, R2 ;  /* 0x0000000209027825 */ /* 0x000fc800078e0002 */
[----:B----4-:R-:W-:-:S05]  /*20f0*/  @P0 FFMA.FTZ R13, R13, -UR7, R8 ;  /* 0x800000070d0d0c23 */ /* 0x010fca0008010008 */
[----:B------:R-:W-:-:S04]  /*2100*/  @P0 F2FP.BF16.F32.PACK_AB R13, RZ, R13 ;  /* 0x0000000dff0d023e */ /* 0x000fc800000010ff */
[----:B------:R-:W-:Y:S01]  /*2110*/  PRMT R8, R13, 0x7610, R8 ;  /* 0x000076100d087816 */ /* 0x000fe20000000008 */
[----:B------:R-:W-:-:S04]  /*2120*/  IMAD.U32 R13, RZ, RZ, UR17 ;  /* 0x00000011ff0d7e24 */ /* 0x000fc8000f8e00ff */
[----:B------:R0:W-:Y:S01]  /*2130*/  @P0 STG.E.U16 desc[UR14][R10.64], R8 ;  /* 0x000000080a000986 */ /* 0x0001e2000c10150e */
[----:B------:R-:W-:-:S07]  /*2140*/  IMAD.WIDE.U32 R4, R13, 0x4, R4 ;  /* 0x000000040d047825 */ /* 0x000fce00078e0004 */
.L_x_8635:
[----:B------:R-:W-:Y:S01]  /*2150*/  IMAD.HI.U32 R14, R14, UR4, RZ ;  /* 0x000000040e0e7c27 */ /* 0x000fe2000f8e00ff */
[----:B------:R-:W-:Y:S01]  /*2160*/  ISETP.NE.U32.AND P1, PT, R0, RZ, PT ;  /* 0x000000ff0000720c */ /* 0x000fe20003f25070 */
[----:B------:R-:W-:Y:S03]  /*2170*/  BSSY.RECONVERGENT B0, `(.L_x_8636) ;  /* 0x0000025000007945 */ /* 0x000fe60003800200 */
        /* <DEDUP_REMOVED lines=8> */
[----:B------:R-:W-:Y:S01]  /*2200*/  ISETP.GE.AND P0, PT, R6, R23, PT ;  /* 0x000000170600720c */ /* 0x000fe20003f06270 */
[----:B------:R-:W-:-:S12]  /*2210*/  IMAD.IADD R22, R7, 0x1, R23 ;  /* 0x0000000107167824 */ /* 0x000fd800078e0217 */
[----:B------:R-:W-:Y:S05]  /*2220*/  @P0 BRA `(.L_x_8637) ;  /* 0x0000000000640947 */ /* 0x000fea0003800000 */
[----:B------:R-:W-:-:S07]  /*2230*/  MOV R17, R7 ;  /* 0x0000000700117202 */ /* 0x000fce0000000f00 */
.L_x_8638:
[----:B------:R-:W-:-:S06]  /*2240*/  IMAD.WIDE R12, R17, 0x10, R4 ;  /* 0x00000010110c7825 */ /* 0x000fcc00078e0204 */
[----:B------:R-:W3:Y:S01]  /*2250*/  LDG.E.128 R12, desc[UR14][R12.64] ;  /* 0x0000000e0c0c7981 */ /* 0x000ee2000c1e1d00 */
[----:B01----:R-:W-:-:S06]  /*2260*/  IMAD.WIDE R8, R17, 0x10, R18 ;  /* 0x0000001011087825 */ /* 0x003fcc00078e0212 */
[----:B------:R-:W4:Y:S01]  /*2270*/  LDG.E.128 R8, desc[UR14][R8.64] ;  /* 0x0000000e08087981 */ /* 0x000f22000c1e1d00 */
[----:B---3--:R-:W-:Y:S01]  /*2280*/  FMUL.FTZ R16, R13, 1.4426950216293334961 ;  /* 0x3fb8aa3b0d107820 */ /* 0x008fe20000410000 */
[----:B------:R-:W-:Y:S01]  /*2290*/  FMUL.FTZ R0, R12, 1.4426950216293334961 ;  /* 0x3fb8aa3b0c007820 */ /* 0x000fe20000410000 */
[----:B------:R-:W-:Y:S01]  /*22a0*/  FMUL.FTZ R14, R14, 1.4426950216293334961 ;  /* 0x3fb8aa3b0e0e7820 */ /* 0x000fe20000410000 */
[----:B------:R-:W-:Y:S02]  /*22b0*/  FMUL.FTZ R15, R15, 1.4426950216293334961 ;  /* 0x3fb8aa3b0f0f7820 */ /* 0x000fe40000410000 */
[----:B------:R-:W4:Y:S08]  /*22c0*/  MUFU.EX2 R7, R0 ;  /* 0x0000000000077308 */ /* 0x000f300000000800 */
[----:B------:R-:W0:Y:S08]  /*22d0*/  MUFU.EX2 R16, R16 ;  /* 0x0000001000107308 */ /* 0x000e300000000800 */
[----:B------:R-:W1:Y:S01]  /*22e0*/  MUFU.EX2 R21, R14 ;  /* 0x0000000e00157308 */ /* 0x000e620000000800 */
[----:B----4-:R-:W-:-:S07]  /*22f0*/  FFMA.FTZ R7, R7, -UR7, R8 ;  /* 0x8000000707077c23 */ /* 0x010fce0008010008 */
[----:B------:R-:W3:Y:S01]  /*2300*/  MUFU.EX2 R20, R15 ;  /* 0x0000000f00147308 */ /* 0x000ee20000000800 */
[----:B0-----:R-:W-:-:S05]  /*2310*/  FFMA.FTZ R6, R16, -UR7, R9 ;  /* 0x8000000710067c23 */ /* 0x001fca0008010009 */
[----:B------:R-:W-:Y:S01]  /*2320*/  F2FP.BF16.F32.PACK_AB R8, R6, R7 ;  /* 0x000000070608723e */ /* 0x000fe200000010ff */
[----:B------:R-:W-:-:S04]  /*2330*/  IMAD.WIDE R6, R17, 0x8, R2 ;  /* 0x0000000811067825 */ /* 0x000fc800078e0202 */
[----:B-1----:R-:W-:Y:S01]  /*2340*/  FFMA.FTZ R10, R21, -UR7, R10 ;  /* 0x80000007150a7c23 */ /* 0x002fe2000801000a */
[----:B------:R-:W-:-:S04]  /*2350*/  VIADD R17, R17, UR17 ;  /* 0x0000001111117c36 */ /* 0x000fc80008000000 */
[----:B------:R-:W-:Y:S02]  /*2360*/  IMAD.SHL.U32 R0, R17, 0x4, RZ ;  /* 0x0000000411007824 */ /* 0x000fe400078e00ff */
[----:B---3--:R-:W-:-:S03]  /*2370*/  FFMA.FTZ R11, R20, -UR7, R11 ;  /* 0x80000007140b7c23 */ /* 0x008fc6000801000b */
[----:B------:R-:W-:Y:S02]  /*2380*/  ISETP.GE.AND P0, PT, R0, R23, PT ;  /* 0x000000170000720c */ /* 0x000fe40003f06270 */
[----:B------:R-:W-:-:S05]  /*2390*/  F2FP.BF16.F32.PACK_AB R9, R11, R10 ;  /* 0x0000000a0b09723e */ /* 0x000fca00000010ff */
[----:B------:R1:W-:Y:S06]  /*23a0*/  STG.E.64 desc[UR14][R6.64], R8 ;  /* 0x0000000806007986 */ /* 0x0003ec000c101b0e */
[----:B------:R-:W-:Y:S05]  /*23b0*/  @!P0 BRA `(.L_x_8638) ;  /* 0xfffffffc00a08947 */ /* 0x000fea000383ffff */
.L_x_8637:
[----:B------:R-:W-:Y:S05]  /*23c0*/  BSYNC.RECONVERGENT B0 ;  /* 0x0000000000007941 */ /* 0x000fea0003800200 */
.L_x_8636:
[----:B------:R-:W-:-:S13]  /*23d0*/  ISETP.GE.AND P0, PT, R22, UR4, PT ;  /* 0x0000000416007c0c */ /* 0x000fda000bf06270 */
[----:B------:R-:W-:Y:S05]  /*23e0*/  @P0 EXIT ;  /* 0x000000000000094d */ /* 0x000fea0003800000 */
.L_x_8639:
[----:B01----:R-:W-:-:S06]  /*23f0*/  IMAD.WIDE R8, R22, 0x4, R4 ;  /* 0x0000000416087825 */ /* 0x003fcc00078e0204 */
[----:B------:R-:W3:Y:S01]  /*2400*/  LDG.E R8, desc[UR14][R8.64] ;  /* 0x0000000e08087981 */ /* 0x000ee2000c1e1900 */
[----:B------:R-:W-:-:S06]  /*2410*/  IMAD.WIDE R6, R22, 0x4, R18 ;  /* 0x0000000416067825 */ /* 0x000fcc00078e0212 */
[----:B------:R-:W4:Y:S01]  /*2420*/  LDG.E R6, desc[UR14][R6.64] ;  /* 0x0000000e06067981 */ /* 0x000f22000c1e1900 */
[----:B---3--:R-:W-:-:S04]  /*2430*/  FMUL.FTZ R0, R8, 1.4426950216293334961 ;  /* 0x3fb8aa3b08007820 */ /* 0x008fc80000410000 */
[----:B------:R-:W4:Y:S02]  /*2440*/  MUFU.EX2 R11, R0 ;  /* 0x00000000000b7308 */ /* 0x000f240000000800 */
[----:B----4-:R-:W-:-:S05]  /*2450*/  FFMA.FTZ R11, R11, -UR7, R6 ;  /* 0x800000070b0b7c23 */ /* 0x010fca0008010006 */
[----:B------:R-:W-:Y:S01]  /*2460*/  F2FP.BF16.F32.PACK_AB R7, RZ, R11 ;  /* 0x0000000bff07723e */ /* 0x000fe200000010ff */
[----:B------:R-:W-:-:S04]  /*2470*/  IMAD.WIDE R10, R22, 0x2, R2 ;  /* 0x00000002160a7825 */ /* 0x000fc800078e0202 */
[----:B------:R-:W-:Y:S01]  /*2480*/  VIADD R22, R22, UR17 ;  /* 0x0000001116167c36 */ /* 0x000fe20008000000 */
[----:B------:R3:W-:Y:S04]  /*2490*/  STG.E.U16 desc[UR14][R10.64], R7 ;  /* 0x000000070a007986 */ /* 0x0007e8000c10150e */
[----:B------:R-:W-:-:S13]  /*24a0*/  ISETP.GE.AND P0, PT, R22, UR4, PT ;  /* 0x0000000416007c0c */ /* 0x000fda000bf06270 */
[----:B---3--:R-:W-:Y:S05]  /*24b0*/  @!P0 BRA `(.L_x_8639) ;  /* 0xfffffffc00cc8947 */ /* 0x008fea000383ffff */
[----:B------:R-:W-:Y:S05]  /*24c0*/  EXIT ;  /* 0x000000000000794d */ /* 0x000fea0003800000 */
.L_x_8634:
[----:B------:R-:W-:Y:S01]  /*24d0*/  UISETP.NE.U32.AND UP0, UPT, UR11, URZ, UPT ;  /* 0x000000ff0b00728c */ /* 0x000fe2000bf05070 */
[----:B-1----:R-:W-:-:S03]  /*24e0*/  MOV R6, UR17 ;  /* 0x0000001100067c02 */ /* 0x002fc60008000f00 */
[----:B------:R-:W-:-:S09]  /*24f0*/  UISETP.NE.AND.EX UP0, UPT, URZ, URZ, UPT, UP0 ;  /* 0x000000ffff00728c */ /* 0x000fd2000bf05300 */
[----:B------:R-:W-:Y:S05]  /*2500*/  BRA.U !UP0, `(.L_x_8640) ;  /* 0x00000001089c7547 */ /* 0x000fea000b800000 */
[----:B------:R-:W-:Y:S01]  /*2510*/  ISETP.LT.U32.AND P0, PT, R7, UR11, PT ;  /* 0x0000000b07007c0c */ /* 0x000fe2000bf01070 */
[----:B------:R-:W-:Y:S02]  /*2520*/  IMAD.U32 R17, RZ, RZ, UR11 ;  /* 0x0000000bff117e24 */ /* 0x000fe4000f8e00ff */
[----:B------:R-:W-:Y:S01]  /*2530*/  IMAD.U32 R15, RZ, RZ, UR11 ;  /* 0x0000000bff0f7e24 */ /* 0x000fe2000f8e00ff */
[----:B------:R-:W-:Y:S01]  /*2540*/  ISETP.GT.U32.AND.EX P0, PT, RZ, RZ, PT, P0 ;  /* 0x000000ffff00720c */ /* 0x000fe20003f04100 */
[----:B------:R-:W-:-:S03]  /*2550*/  IMAD.SHL.U32 R17, R17, 0x4, RZ ;  /* 0x0000000411117824 */ /* 0x000fc600078e00ff */
[----:B------:R-:W-:Y:S02]  /*2560*/  SHF.L.U64.HI R15, R15, 0x2, RZ ;  /* 0x000000020f0f7819 */ /* 0x000fe400000102ff */
[----:B------:R-:W-:-:S05]  /*2570*/  IADD3 R4, P1, PT, R4, -R17, RZ ;  /* 0x8000001104047210 */ /* 0x000fca0007f3e0ff */
[----:B------:R-:W-:Y:S02]  /*2580*/  IMAD.X R5, R5, 0x1, ~R15, P1 ;  /* 0x0000000105057824 */ /* 0x000fe400008e0e0f */
[C---:B------:R-:W-:Y:S02]  /*2590*/  @!P0 SHF.L.U32 R9, R7.reuse, 0x2, RZ ;  /* 0x0000000207098819 */ /* 0x040fe400000006ff */
[----:B------:R-:W-:Y:S02]  /*25a0*/  @!P0 SHF.L.U64.HI R13, R7, 0x2, RZ ;  /* 0x00000002070d8819 */ /* 0x000fe400000102ff */
[----:B------:R-:W-:-:S05]  /*25b0*/  @!P0 IADD3 R10, P1, PT, R9, R4, RZ ;  /* 0x00000004090a8210 */ /* 0x000fca0007f3e0ff */
[----:B------:R-:W-:-:S05]  /*25c0*/  @!P0 IMAD.X R11, R13, 0x1, R5, P1 ;  /* 0x000000010d0b8824 */ /* 0x000fca00008e0605 */
[----:B------:R-:W3:Y:S01]  /*25d0*/  @!P0 LDG.E R10, desc[UR14][R10.64] ;  /* 0x0000000e0a0a8981 */ /* 0x000ee2000c1e1900 */
[----:B------:R-:W-:-:S05]  /*25e0*/  IADD3 R18, P1, PT, R18, -R17, RZ ;  /* 0x8000001112127210 */ /* 0x000fca0007f3e0ff */
[----:B------:R-:W-:Y:S01]  /*25f0*/  IMAD.X R19, R19, 0x1, ~R15, P1 ;  /* 0x0000000113137824 */ /* 0x000fe200008e0e0f */
[----:B------:R-:W-:-:S04]  /*2600*/  @!P0 IADD3 R8, P1, PT, R9, R18, RZ ;  /* 0x0000001209088210 */ /* 0x000fc80007f3e0ff */
[----:B------:R-:W-:-:S05]  /*2610*/  @!P0 IADD3.X R9, PT, PT, R13, R19, RZ, P1, !PT ;  /* 0x000000130d098210 */ /* 0x000fca0000ffe4ff */
[----:B------:R0:W4:Y:S01]  /*2620*/  @!P0 LDG.E R8, desc[UR14][R8.64] ;  /* 0x0000000e08088981 */ /* 0x000122000c1e1900 */
[----:B------:R-:W-:Y:S01]  /*2630*/  IMAD.U32 R15, RZ, RZ, UR11 ;  /* 0x0000000bff0f7e24 */ /* 0x000fe2000f8e00ff */
[----:B------:R-:W-:Y:S02]  /*2640*/  UIADD3 UR9, UP0, UP1, -UR17, UR12, UR11 ;  /* 0x0000000c11097290 */ /* 0x000fe4000f91e10b */
[----:B------:R-:W-:Y:S02]  /*2650*/  IMAD.U32 R17, RZ, RZ, UR11 ;  /* 0x0000000bff117e24 */ /* 0x000fe4000f8e00ff */
[----:B------:R-:W-:Y:S01]  /*2660*/  SHF.L.U64.HI R15, R15, 0x1, RZ ;  /* 0x000000010f0f7819 */ /* 0x000fe200000102ff */
[----:B------:R-:W-:Y:S02]  /*2670*/  UIADD3.X UR10, UPT, UPT, UR13, -0x1, URZ, UP0, UP1 ;  /* 0xffffffff0d0a7890 */ /* 0x000fe400087e24ff */
[----:B------:R-:W-:Y:S02]  /*2680*/  LEA R2, P1, -R17, R2, 0x1 ;  /* 0x0000000211027211 */ /* 0x000fe400078209ff */
[----:B0-----:R-:W-:-:S03]  /*2690*/  MOV R9, UR17 ;  /* 0x0000001100097c02 */ /* 0x001fc60008000f00 */
[----:B------:R-:W-:Y:S02]  /*26a0*/  IMAD.X R3, R3, 0x1, ~R15, P1 ;  /* 0x0000000103037824 */ /* 0x000fe400008e0e0f */
[----:B------:R-:W-:-:S04]  /*26b0*/  IMAD.U32 R15, RZ, RZ, UR17 ;  /* 0x00000011ff0f7e24 */ /* 0x000fc8000f8e00ff */
[----:B------:R-:W-:-:S04]  /*26c0*/  IMAD.WIDE.U32 R18, R15, 0x4, R18 ;  /* 0x000000040f127825 */ /* 0x000fc800078e0012 */
[----:B---3--:R-:W-:Y:S01]  /*26d0*/  @!P0 FMUL.FTZ R0, R10, 1.4426950216293334961 ;  /* 0x3fb8aa3b0a008820 */ /* 0x008fe20000410000 */
[----:B------:R-:W-:-:S03]  /*26e0*/  @!P0 LEA R10, P1, R7, R2, 0x1 ;  /* 0x00000002070a8211 */ /* 0x000fc600078208ff */
[----:B------:R-:W4:Y:S01]  /*26f0*/  @!P0 MUFU.EX2 R13, R0 ;  /* 0x00000000000d8308 */ /* 0x000f220000000800 */
[----:B------:R-:W-:Y:S01]  /*2700*/  @!P0 LEA.HI.X R11, R7, R3, RZ, 0x1, P1 ;  /* 0x00000003070b8211 */ /* 0x000fe200008f0cff */
[----:B------:R-:W-:-:S04]  /*2710*/  IMAD.WIDE.U32 R2, R9, 0x2, R2 ;  /* 0x0000000209027825 */ /* 0x000fc800078e0002 */
[----:B----4-:R-:W-:-:S05]  /*2720*/  @!P0 FFMA.FTZ R13, R13, -UR7, R8 ;  /* 0x800000070d0d8c23 */ /* 0x010fca0008010008 */
[----:B------:R-:W-:-:S04]  /*2730*/  @!P0 F2FP.BF16.F32.PACK_AB R13, RZ, R13 ;  /* 0x0000000dff0d823e */ /* 0x000fc800000010ff */
[----:B------:R-:W-:Y:S01]  /*2740*/  PRMT R8, R13, 0x7610, R8 ;  /* 0x000076100d087816 */ /* 0x000fe20000000008 */
[----:B------:R-:W-:-:S04]  /*2750*/  IMAD.U32 R13, RZ, RZ, UR17 ;  /* 0x00000011ff0d7e24 */ /* 0x000fc8000f8e00ff */
[----:B------:R0:W-:Y:S01]  /*2760*/  @!P0 STG.E.U16 desc[UR14][R10.64], R8 ;  /* 0x000000080a008986 */ /* 0x0001e2000c10150e */
[----:B------:R-:W-:-:S07]  /*2770*/  IMAD.WIDE.U32 R4, R13, 0x4, R4 ;  /* 0x000000040d047825 */ /* 0x000fce00078e0004 */
.L_x_8640:
[----:B------:R-:W-:Y:S01]  /*2780*/  UISETP.NE.U32.AND UP0, UPT, UR10, URZ, UPT ;  /* 0x000000ff0a00728c */ /* 0x000fe2000bf05070 */
[----:B0-----:R-:W-:-:S08]  /*2790*/  IMAD.SHL.U32 R8, R6, 0x4, RZ ;  /* 0x0000000406087824 */ /* 0x001fd000078e00ff */
[----:B------:R-:W-:Y:S05]  /*27a0*/  BRA.U UP0, `(.L_x_8641) ;  /* 0x00000001004c7547 */ /* 0x000fea000b800000 */
[----:B------:R-:W0:Y:S01]  /*27b0*/  I2F.U32.RP R6, R8 ;  /* 0x0000000800067306 */ /* 0x000e220000209000 */
[----:B------:R-:W-:Y:S01]  /*27c0*/  IMAD.MOV R9, RZ, RZ, -R8 ;  /* 0x000000ffff097224 */ /* 0x000fe200078e0a08 */
[----:B------:R-:W-:Y:S01]  /*27d0*/  ISETP.NE.U32.AND P1, PT, R8, RZ, PT ;  /* 0x000000ff0800720c */ /* 0x000fe20003f25070 */
[----:B------:R-:W-:-:S05]  /*27e0*/  IMAD.MOV.U32 R10, RZ, RZ, RZ ;  /* 0x000000ffff0a7224 */ /* 0x000fca00078e00ff */
[----:B0-----:R-:W0:Y:S02]  /*27f0*/  MUFU.RCP R6, R6 ;  /* 0x0000000600067308 */ /* 0x001e240000001000 */
[----:B0-----:R-:W-:-:S06]  /*2800*/  IADD3 R11, PT, PT, R6, 0xffffffe, RZ ;  /* 0x0ffffffe060b7810 */ /* 0x001fcc0007ffe0ff */
[----:B------:R-:W0:Y:S02]  /*2810*/  F2I.FTZ.U32.TRUNC.NTZ R11, R11 ;  /* 0x0000000b000b7305 */ /* 0x000e24000021f000 */
[----:B0-----:R-:W-:-:S04]  /*2820*/  IMAD R9, R9, R11, RZ ;  /* 0x0000000b09097224 */ /* 0x001fc800078e02ff */
[----:B------:R-:W-:-:S04]  /*2830*/  IMAD.HI.U32 R0, R11, R9, R10 ;  /* 0x000000090b007227 */ /* 0x000fc800078e000a */
[----:B------:R-:W-:Y:S02]  /*2840*/  IMAD.MOV.U32 R11, RZ, RZ, RZ ;  /* 0x000000ffff0b7224 */ /* 0x000fe400078e00ff */
[----:B------:R-:W-:-:S04]  /*2850*/  IMAD.HI.U32 R0, R0, UR9, RZ ;  /* 0x0000000900007c27 */ /* 0x000fc8000f8e00ff */
[----:B------:R-:W-:-:S04]  /*2860*/  IMAD.MOV R9, RZ, RZ, -R0 ;  /* 0x000000ffff097224 */ /* 0x000fc800078e0a00 */
[----:B------:R-:W-:-:S05]  /*2870*/  IMAD R10, R8, R9, UR9 ;  /* 0x00000009080a7e24 */ /* 0x000fca000f8e0209 */
[----:B------:R-:W-:-:S13]  /*2880*/  ISETP.GE.U32.AND P0, PT, R10, R8, PT ;  /* 0x000000080a00720c */ /* 0x000fda0003f06070 */
[----:B------:R-:W-:-:S04]  /*2890*/  @P0 IADD3 R10, PT, PT, -R8, R10, RZ ;  /* 0x0000000a080a0210 */ /* 0x000fc80007ffe1ff */
[----:B------:R-:W-:-:S13]  /*28a0*/  ISETP.GE.U32.AND P0, PT, R10, R8, PT ;  /* 0x000000080a00720c */ /* 0x000fda0003f06070 */
[----:B------:R-:W-:Y:S01]  /*28b0*/  @P0 IMAD.IADD R10, R10, 0x1, -R8 ;  /* 0x000000010a0a0824 */ /* 0x000fe200078e0a08 */
[----:B------:R-:W-:Y:S01]  /*28c0*/  @!P1 LOP3.LUT R10, RZ, R8, RZ, 0x33, !PT ;  /* 0x00000008ff0a9212 */ /* 0x000fe200078e33ff */
[----:B------:R-:W-:Y:S06]  /*28d0*/  BRA `(.L_x_8642) ;  /* 0x00000000001c7947 */ /* 0x000fec0003800000 */
.L_x_8641:
[----:B------:R-:W-:Y:S01]  /*28e0*/  IMAD.U32 R14, RZ, RZ, UR9 ;  /* 0x00000009ff0e7e24 */ /* 0x000fe2000f8e00ff */
[----:B------:R-:W-:Y:S01]  /*28f0*/  MOV R15, UR10 ;  /* 0x0000000a000f7c02 */ /* 0x000fe20008000f00 */
[----:B------:R-:W-:Y:S01]  /*2900*/  IMAD.MOV.U32 R9, RZ, RZ, R8 ;  /* 0x000000ffff097224 */ /* 0x000fe200078e0008 */
[----:B------:R-:W-:-:S07]  /*2910*/  MOV R10, 0x2930 ;  /* 0x00002930000a7802 */ /* 0x000fce0000000f00 */
[----:B--2---:R-:W-:Y:S05]  /*2920*/  CALL.REL.NOINC `($__internal_50_$__cuda_sm20_rem_u64) ;  /* 0x0000003400ec7944 */ /* 0x004fea0003c00000 */
[----:B------:R-:W-:Y:S02]  /*2930*/  IMAD.MOV.U32 R10, RZ, RZ, R20 ;  /* 0x000000ffff0a7224 */ /* 0x000fe400078e0014 */
[----:B------:R-:W-:-:S07]  /*2940*/  IMAD.MOV.U32 R11, RZ, RZ, R21 ;  /* 0x000000ffff0b7224 */ /* 0x000fce00078e0015 */
.L_x_8642:
[----:B------:R-:W-:Y:S01]  /*2950*/  IADD3 R24, P0, PT, -R10, UR9, RZ ;  /* 0x000000090a187c10 */ /* 0x000fe2000ff1e1ff */
[----:B------:R-:W-:Y:S01]  /*2960*/  BSSY.RECONVERGENT B0, `(.L_x_8643) ;  /* 0x000002d000007945 */ /* 0x000fe20003800200 */
[----:B------:R-:W-:Y:S02]  /*2970*/  SHF.L.U32 R6, R7, 0x2, RZ ;  /* 0x0000000207067819 */ /* 0x000fe400000006ff */
[----:B------:R-:W-:Y:S02]  /*2980*/  IADD3.X R25, PT, PT, ~R11, UR10, RZ, P0, !PT ;  /* 0x0000000a0b197c10 */ /* 0x000fe400087fe5ff */
[----:B------:R-:W-:Y:S02]  /*2990*/  SHF.L.U64.HI R0, R7, 0x2, RZ ;  /* 0x0000000207007819 */ /* 0x000fe400000102ff */
[----:B------:R-:W-:Y:S02]  /*29a0*/  ISETP.GE.U32.AND P1, PT, R6, R24, PT ;  /* 0x000000180600720c */ /* 0x000fe40003f26070 */
[----:B------:R-:W-:-:S02]  /*29b0*/  IADD3 R9, P2, PT, R24, R7, RZ ;  /* 0x0000000718097210 */ /* 0x000fc40007f5e0ff */
[----:B------:R-:W-:Y:S02]  /*29c0*/  ISETP.GE.AND.EX P1, PT, R0, R25, PT, P1 ;  /* 0x000000190000720c */ /* 0x000fe40003f26310 */
[----:B------:R-:W-:Y:S01]  /*29d0*/  ISETP.GE.U32.AND P0, PT, R9, UR9, PT ;  /* 0x0000000909007c0c */ /* 0x000fe2000bf06070 */
[----:B------:R-:W-:-:S05]  /*29e0*/  IMAD.X R16, RZ, RZ, R25, P2 ;  /* 0x000000ffff107224 */ /* 0x000fca00010e0619 */
[----:B------:R-:W-:-:S05]  /*29f0*/  ISETP.GE.AND.EX P0, PT, R16, UR10, PT, P0 ;  /* 0x0000000a10007c0c */ /* 0x000fca000bf06300 */
[----:B------:R-:W-:Y:S08]  /*2a00*/  @P1 BRA `(.L_x_8644) ;  /* 0x0000000000881947 */ /* 0x000ff00003800000 */
[----:B------:R-:W-:Y:S02]  /*2a10*/  IMAD.MOV.U32 R17, RZ, RZ, R7 ;  /* 0x000000ffff117224 */ /* 0x000fe400078e0007 */
[----:B------:R-:W-:-:S07]  /*2a20*/  IMAD.MOV.U32 R26, RZ, RZ, RZ ;  /* 0x000000ffff1a7224 */ /* 0x000fce00078e00ff */
.L_x_8645:
[C---:B------:R-:W-:Y:S02]  /*2a30*/  SHF.L.U32 R21, R17.reuse, 0x4, RZ ;  /* 0x0000000411157819 */ /* 0x040fe400000006ff */
[----:B------:R-:W-:Y:S02]  /*2a40*/  SHF.L.U64.HI R23, R17, 0x4, R26 ;  /* 0x0000000411177819 */ /* 0x000fe4000001021a */
[----:B------:R-:W-:-:S05]  /*2a50*/  IADD3 R12, P1, PT, R4, R21, RZ ;  /* 0x00000015040c7210 */ /* 0x000fca0007f3e0ff */
[----:B------:R-:W-:-:S06]  /*2a60*/  IMAD.X R13, R5, 0x1, R23, P1 ;  /* 0x00000001050d7824 */ /* 0x000fcc00008e0617 */
[----:B------:R-:W2:Y:S01]  /*2a70*/  LDG.E.128 R12, desc[UR14][R12.64] ;  /* 0x0000000e0c0c7981 */ /* 0x000ea2000c1e1d00 */
[----:B------:R-:W-:-:S05]  /*2a80*/  IADD3 R20, P1, PT, R18, R21, RZ ;  /* 0x0000001512147210 */ /* 0x000fca0007f3e0ff */
[----:B------:R-:W-:-:S06]  /*2a90*/  IMAD.X R21, R19, 0x1, R23, P1 ;  /* 0x0000000113157824 */ /* 0x000fcc00008e0617 */
[----:B------:R-:W3:Y:S01]  /*2aa0*/  LDG.E.128 R20, desc[UR14][R20.64] ;  /* 0x0000000e14147981 */ /* 0x000ee2000c1e1d00 */
[----:B--2---:R-:W-:Y:S01]  /*2ab0*/  FMUL.FTZ R27, R12, 1.4426950216293334961 ;  /* 0x3fb8aa3b0c1b7820 */ /* 0x004fe20000410000 */
[----:B------:R-:W-:Y:S01]  /*2ac0*/  FMUL.FTZ R28, R13, 1.4426950216293334961 ;  /* 0x3fb8aa3b0d1c7820 */ /* 0x000fe20000410000 */
[----:B------:R-:W-:Y:S01]  /*2ad0*/  FMUL.FTZ R15, R15, 1.4426950216293334961 ;  /* 0x3fb8aa3b0f0f7820 */ /* 0x000fe20000410000 */
[----:B------:R-:W-:-:S03]  /*2ae0*/  FMUL.FTZ R29, R14, 1.4426950216293334961 ;  /* 0x3fb8aa3b0e1d7820 */ /* 0x000fc60000410000 */
[----:B------:R-:W3:Y:S08]  /*2af0*/  MUFU.EX2 R27, R27 ;  /* 0x0000001b001b7308 */ /* 0x000ef00000000800 */
[----:B------:R-:W0:Y:S08]  /*2b00*/  MUFU.EX2 R28, R28 ;  /* 0x0000001c001c7308 */ /* 0x000e300000000800 */
[----:B------:R-:W1:Y:S01]  /*2b10*/  MUFU.EX2 R12, R15 ;  /* 0x0000000f000c7308 */ /* 0x000e620000000800 */
[----:B---3--:R-:W-:-:S07]  /*2b20*/  FFMA.FTZ R13, R27, -UR7, R20 ;  /* 0x800000071b0d7c23 */ /* 0x008fce0008010014 */
[----:B------:R-:W2:Y:S01]  /*2b30*/  MUFU.EX2 R29, R29 ;  /* 0x0000001d001d7308 */ /* 0x000ea20000000800 */
[----:B0-----:R-:W-:-:S05]  /*2b40*/  FFMA.FTZ R14, R28, -UR7, R21 ;  /* 0x800000071c0e7c23 */ /* 0x001fca0008010015 */
[----:B------:R-:W-:Y:S01]  /*2b50*/  F2FP.BF16.F32.PACK_AB R20, R14, R13 ;  /* 0x0000000d0e14723e */ /* 0x000fe200000010ff */
[----:B-1----:R-:W-:Y:S01]  /*2b60*/  FFMA.FTZ R23, R12, -UR7, R23 ;  /* 0x800000070c177c23 */ /* 0x002fe20008010017 */
[----:B------:R-:W-:-:S04]  /*2b70*/  LEA R12, P1, R17, R2, 0x3 ;  /* 0x00000002110c7211 */ /* 0x000fc800078218ff */
[C---:B------:R-:W-:Y:S02]  /*2b80*/  LEA.HI.X R13, R17.reuse, R3, R26, 0x3, P1 ;  /* 0x00000003110d7211 */ /* 0x040fe400008f1c1a */
[----:B------:R-:W-:Y:S01]  /*2b90*/  IADD3 R17, P1, PT, R17, UR17, RZ ;  /* 0x0000001111117c10 */ /* 0x000fe2000ff3e0ff */
[----:B--2---:R-:W-:-:S03]  /*2ba0*/  FFMA.FTZ R22, R29, -UR7, R22 ;  /* 0x800000071d167c23 */ /* 0x004fc60008010016 */
[----:B------:R-:W-:Y:S01]  /*2bb0*/  IADD3.X R26, PT, PT, RZ, R26, RZ, P1, !PT ;  /* 0x0000001aff1a7210 */ /* 0x000fe20000ffe4ff */
[----:B------:R-:W-:Y:S01]  /*2bc0*/  IMAD.SHL.U32 R15, R17, 0x4, RZ ;  /* 0x00000004110f7824 */ /* 0x000fe200078e00ff */
[----:B------:R-:W-:Y:S02]  /*2bd0*/  F2FP.BF16.F32.PACK_AB R21, R23, R22 ;  /* 0x000000161715723e */ /* 0x000fe400000010ff */
[----:B------:R-:W-:Y:S02]  /*2be0*/  SHF.L.U64.HI R14, R17, 0x2, R26 ;  /* 0x00000002110e7819 */ /* 0x000fe4000001021a */
[----:B------:R-:W-:Y:S01]  /*2bf0*/  ISETP.GE.U32.AND P1, PT, R15, R24, PT ;  /* 0x000000180f00720c */ /* 0x000fe20003f26070 */
[----:B------:R0:W-:Y:S03]  /*2c00*/  STG.E.64 desc[UR14][R12.64], R20 ;  /* 0x000000140c007986 */ /* 0x0001e6000c101b0e */
[----:B------:R-:W-:-:S13]  /*2c10*/  ISETP.GE.AND.EX P1, PT, R14, R25, PT, P1 ;  /* 0x000000190e00720c */ /* 0x000fda0003f26310 */
[----:B0-----:R-:W-:Y:S05]  /*2c20*/  @!P1 BRA `(.L_x_8645) ;  /* 0xfffffffc00809947 */ /* 0x001fea000383ffff */
.L_x_8644:
[----:B------:R-:W-:Y:S05]  /*2c30*/  BSYNC.RECONVERGENT B0 ;  /* 0x0000000000007941 */ /* 0x000fea0003800200 */
.L_x_8643:
[----:B------:R-:W-:Y:S05]  /*2c40*/  @P0 EXIT ;  /* 0x000000000000094d */ /* 0x000fea0003800000 */
[----:B------:R-:W-:Y:S01]  /*2c50*/  IADD3 R17, P0, PT, R7, UR17, RZ ;  /* 0x0000001107117c10 */ /* 0x000fe2000ff1e0ff */
[----:B------:R-:W-:Y:S01]  /*2c60*/  IMAD.U32 R12, RZ, RZ, UR10 ;  /* 0x0000000aff0c7e24 */ /* 0x000fe2000f8e00ff */
[----:B------:R-:W-:Y:S02]  /*2c70*/  BSSY.RECONVERGENT B0, `(.L_x_8646) ;  /* 0x000002b000007945 */ /* 0x000fe40003800200 */
[----:B------:R-:W-:Y:S01]  /*2c80*/  IADD3 R13, P1, P2, -R10, UR9, R17 ;  /* 0x000000090a0d7c10 */ /* 0x000fe2000fa3e111 */
[----:B------:R-:W-:-:S03]  /*2c90*/  IMAD.X R21, RZ, RZ, RZ, P0 ;  /* 0x000000ffff157224 */ /* 0x000fc600000e06ff */
        /* <DEDUP_REMOVED lines=18> */
[----:B0-----:R-:W-:-:S06]  /*2dc0*/  IADD3 R12, PT, PT, R14, 0xffffffe, RZ ;  /* 0x0ffffffe0e0c7810 */ /* 0x001fcc0007ffe0ff */
        /* <DEDUP_REMOVED lines=11> */
[----:B------:R-:W-:Y:S01]  /*2e80*/  ISETP.GE.U32.AND P1, PT, R13, UR17, PT ;  /* 0x000000110d007c0c */ /* 0x000fe2000bf26070 */
[----:B------:R-:W-:-:S12]  /*2e90*/  IMAD.MOV.U32 R13, RZ, RZ, RZ ;  /* 0x000000ffff0d7224 */ /* 0x000fd800078e00ff */
[----:B------:R-:W-:Y:S01]  /*2ea0*/  @P1 VIADD R12, R12, 0x1 ;  /* 0x000000010c0c1836 */ /* 0x000fe20000000000 */
[----:B------:R-:W-:Y:S01]  /*2eb0*/  @!P2 LOP3.LUT R12, RZ, UR17, RZ, 0x33, !PT ;  /* 0x00000011ff0cac12 */ /* 0x000fe2000f8e33ff */
[----:B------:R-:W-:Y:S06]  /*2ec0*/  BRA `(.L_x_8648) ;  /* 0x0000000000147947 */ /* 0x000fec0003800000 */
.L_x_8647:
[----:B------:R-:W-:Y:S02]  /*2ed0*/  MOV R14, UR17 ;  /* 0x00000011000e7c02 */ /* 0x000fe40008000f00 */
[----:B------:R-:W-:-:S07]  /*2ee0*/  MOV R12, 0x2f00 ;  /* 0x00002f00000c7802 */ /* 0x000fce0000000f00 */
[----:B--2---:R-:W-:Y:S05]  /*2ef0*/  CALL.REL.NOINC `($__internal_49_$__cuda_sm20_div_u64) ;  /* 0x0000002c00607944 */ /* 0x004fea0003c00000 */
[----:B------:R-:W-:Y:S02]  /*2f00*/  IMAD.MOV.U32 R12, RZ, RZ, R24 ;  /* 0x000000ffff0c7224 */ /* 0x000fe400078e0018 */
[----:B------:R-:W-:-:S07]  /*2f10*/  IMAD.MOV.U32 R13, RZ, RZ, R25 ;  /* 0x000000ffff0d7224 */ /* 0x000fce00078e0019 */
.L_x_8648:
[----:B------:R-:W-:Y:S05]  /*2f20*/  BSYNC.RECONVERGENT B0 ;  /* 0x0000000000007941 */ /* 0x000fea0003800200 */
.L_x_8646:
        /* <DEDUP_REMOVED lines=26> */
[----:B------:R-:W-:Y:S01]  /*30d0*/  @P1 VIADD R14, R14, 0x1 ;  /* 0x000000010e0e1836 */ /* 0x000fe20000000000 */
[----:B------:R-:W-:Y:S01]  /*30e0*/  @!P2 LOP3.LUT R14, RZ, R8, RZ, 0x33, !PT ;  /* 0x00000008ff0ea212 */ /* 0x000fe200078e33ff */
[----:B------:R-:W-:Y:S06]  /*30f0*/  BRA `(.L_x_8652) ;  /* 0x00000000001c7947 */ /* 0x000fec0003800000 */
.L_x_8651:
[----:B------:R-:W-:Y:S01]  /*3100*/  MOV R26, UR9 ;  /* 0x00000009001a7c02 */ /* 0x000fe20008000f00 */
[----:B------:R-:W-:Y:S01]  /*3110*/  IMAD.U32 R22, RZ, RZ, UR10 ;  /* 0x0000000aff167e24 */ /* 0x000fe2000f8e00ff */
[----:B------:R-:W-:Y:S01]  /*3120*/  MOV R12, 0x3150 ;  /* 0x00003150000c7802 */ /* 0x000fe20000000f00 */
[----:B------:R-:W-:-:S07]  /*3130*/  IMAD.MOV.U32 R14, RZ, RZ, R8 ;  /* 0x000000ffff0e7224 */ /* 0x000fce00078e0008 */
[----:B--2---:R-:W-:Y:S05]  /*3140*/  CALL.REL.NOINC `($__internal_49_$__cuda_sm20_div_u64) ;  /* 0x0000002800cc7944 */ /* 0x004fea0003c00000 */
[----:B------:R-:W-:Y:S01]  /*3150*/  IMAD.MOV.U32 R14, RZ, RZ, R24 ;  /* 0x000000ffff0e7224 */ /* 0x000fe200078e0018 */
[----:B------:R-:W-:-:S07]  /*3160*/  MOV R15, R25 ;  /* 0x00000019000f7202 */ /* 0x000fce0000000f00 */
.L_x_8652:
[----:B------:R-:W-:Y:S01]  /*3170*/  IMAD R23, R15, UR17, RZ ;  /* 0x000000110f177c24 */ /* 0x000fe2000f8e02ff */
[----:B------:R-:W-:Y:S01]  /*3180*/  SHF.L.U64.HI R25, R7, 0x1, RZ ;  /* 0x0000000107197819 */ /* 0x000fe200000102ff */
[----:B------:R-:W-:Y:S02]  /*3190*/  VIADD R12, R11, 0x1 ;  /* 0x000000010b0c7836 */ /* 0x000fe40000000000 */
[----:B------:R-:W-:-:S03]  /*31a0*/  IMAD.WIDE.U32 R14, R14, UR17, RZ ;  /* 0x000000110e0e7c25 */ /* 0x000fc6000f8e00ff */
[----:B------:R-:W-:Y:S01]  /*31b0*/  LOP3.LUT R12, R12, 0x3, RZ, 0xc0, !PT ;  /* 0x000000030c0c7812 */ /* 0x000fe200078ec0ff */
[----:B------:R-:W-:Y:S01]  /*31c0*/  IMAD.SHL.U32 R17, R7, 0x2, RZ ;  /* 0x0000000207117824 */ /* 0x000fe200078e00ff */
[C---:B------:R-:W-:Y:S01]  /*31d0*/  LEA R21, P2, R14.reuse, R6, 0x4 ;  /* 0x000000060e157211 */ /* 0x040fe200078420ff */
[----:B------:R-:W-:Y:S01]  /*31e0*/  IMAD.IADD R23, R15, 0x1, R23 ;  /* 0x000000010f177824 */ /* 0x000fe200078e0217 */
[----:B------:R-:W-:Y:S02]  /*31f0*/  IADD3 R12, P3, PT, RZ, -R12, RZ ;  /* 0x8000000cff0c7210 */ /* 0x000fe40007f7e0ff */
[----:B------:R-:W-:-:S03]  /*3200*/  LEA R7, P0, R14, R17, 0x3 ;  /* 0x000000110e077211 */ /* 0x000fc600078018ff */
[----:B------:R-:W-:Y:S01]  /*3210*/  IMAD.X R16, RZ, RZ, -0x1, P3 ;  /* 0xffffffffff107424 */ /* 0x000fe200018e06ff */
[----:B------:R-:W-:Y:S02]  /*3220*/  IADD3 R20, P1, PT, R2, R7, RZ ;  /* 0x0000000702147210 */ /* 0x000fe40007f3e0ff */
[C-C-:B------:R-:W-:Y:S02]  /*3230*/  LEA.HI.X R25, R14.reuse, R25, R23.reuse, 0x3, P0 ;  /* 0x000000190e197211 */ /* 0x140fe400000f1c17 */
[----:B------:R-:W-:Y:S02]  /*3240*/  LEA.HI.X R23, R14, R0, R23, 0x4, P2 ;  /* 0x000000000e177211 */ /* 0x000fe400010f2417 */
[----:B------:R-:W-:-:S07]  /*3250*/  IADD3.X R25, PT, PT, R3, R25, RZ, P1, !PT ;  /* 0x0000001903197210 */ /* 0x000fce0000ffe4ff */
.L_x_8653:
[----:B------:R-:W-:-:S05]  /*3260*/  IADD3 R14, P0, PT, R4, R21, RZ ;  /* 0x00000015040e7210 */ /* 0x000fca0007f1e0ff */
[----:B------:R-:W-:-:S05]  /*3270*/  IMAD.X R15, R5, 0x1, R23, P0 ;  /* 0x00000001050f7824 */ /* 0x000fca00000e0617 */
[----:B0-----:R0:W3:Y:S01]  /*3280*/  LDG.E R14, desc[UR14][R14.64] ;  /* 0x0000000e0e0e7981 */ /* 0x0010e2000c1e1900 */
[----:B------:R-:W-:-:S05]  /*3290*/  IADD3 R6, P0, PT, R18, R21, RZ ;  /* 0x0000001512067210 */ /* 0x000fca0007f1e0ff */
[----:B------:R-:W-:-:S05]  /*32a0*/  IMAD.X R7, R19, 0x1, R23, P0 ;  /* 0x0000000113077824 */ /* 0x000fca00000e0617 */
[----:B------:R1:W4:Y:S01]  /*32b0*/  LDG.E R6, desc[UR14][R6.64] ;  /* 0x0000000e06067981 */ /* 0x000322000c1e1900 */
[----:B------:R-:W-:Y:S01]  /*32c0*/  IADD3 R12, P0, PT, R12, 0x1, RZ ;  /* 0x000000010c0c7810 */ /* 0x000fe20007f1e0ff */
[----:B0-----:R-:W-:Y:S01]  /*32d0*/  IMAD.U32 R15, RZ, RZ, UR17 ;  /* 0x00000011ff0f7e24 */ /* 0x001fe2000f8e00ff */
[----:B------:R-:W-:Y:S02]  /*32e0*/  IADD3 R9, P1, PT, R9, UR17, RZ ;  /* 0x0000001109097c10 */ /* 0x000fe4000ff3e0ff */
[----:B------:R-:W-:Y:S01]  /*32f0*/  IADD3 R21, P3, PT, R8, R21, RZ ;  /* 0x0000001508157210 */ /* 0x000fe20007f7e0ff */
[----:B------:R-:W-:Y:S01]  /*3300*/  IMAD.X R16, RZ, RZ, R16, P0 ;  /* 0x000000ffff107224 */ /* 0x000fe200000e0610 */
[----:B------:R-:W-:Y:S01]  /*3310*/  ISETP.NE.U32.AND P0, PT, R12, RZ, PT ;  /* 0x000000ff0c00720c */ /* 0x000fe20003f05070 */
[----:B------:R-:W-:Y:S02]  /*3320*/  IMAD.X R10, RZ, RZ, R10, P1 ;  /* 0x000000ffff0a7224 */ /* 0x000fe400008e060a */
[----:B-1----:R-:W-:Y:S01]  /*3330*/  IMAD.MOV.U32 R7, RZ, RZ, R25 ;  /* 0x000000ffff077224 */ /* 0x002fe200078e0019 */
[----:B------:R-:W-:Y:S01]  /*3340*/  ISETP.NE.AND.EX P0, PT, R16, RZ, PT, P0 ;  /* 0x000000ff1000720c */ /* 0x000fe20003f05300 */
[----:B------:R-:W-:-:S02]  /*3350*/  IMAD.X R23, RZ, RZ, R23, P3 ;  /* 0x000000ffff177224 */ /* 0x000fc400018e0617 */
[----:B---3--:R-:W-:-:S04]  /*3360*/  FMUL.FTZ R0, R14, 1.4426950216293334961 ;  /* 0x3fb8aa3b0e007820 */ /* 0x008fc80000410000 */
[----:B------:R0:W4:Y:S02]  /*3370*/  MUFU.EX2 R17, R0 ;  /* 0x0000000000117308 */ /* 0x0001240000000800 */
[----:B0-----:R-:W-:Y:S01]  /*3380*/  MOV R0, UR17 ;  /* 0x0000001100007c02 */ /* 0x001fe20008000f00 */
[----:B----4-:R-:W-:Y:S01]  /*3390*/  FFMA.FTZ R17, R17, -UR7, R6 ;  /* 0x8000000711117c23 */ /* 0x010fe20008010006 */
[-C--:B------:R-:W-:Y:S02]  /*33a0*/  MOV R6, R20.reuse ;  /* 0x0000001400067202 */ /* 0x080fe40000000f00 */
[----:B------:R-:W-:Y:S02]  /*33b0*/  LEA R20, P2, R15, R20, 0x1 ;  /* 0x000000140f147211 */ /* 0x000fe400078408ff */
[----:B------:R-:W-:Y:S02]  /*33c0*/  F2FP.BF16.F32.PACK_AB R17, RZ, R17 ;  /* 0x00000011ff11723e */ /* 0x000fe400000010ff */
[----:B------:R-:W-:-:S03]  /*33d0*/  LEA.HI.X R25, R0, R25, RZ, 0x1, P2 ;  /* 0x0000001900197211 */ /* 0x000fc600010f0cff */
[----:B------:R0:W-:Y:S01]  /*33e0*/  STG.E.U16 desc[UR14][R6.64], R17 ;  /* 0x0000001106007986 */ /* 0x0001e2000c10150e */
[----:B------:R-:W-:Y:S05]  /*33f0*/  @P0 BRA `(.L_x_8653) ;  /* 0xfffffffc00980947 */ /* 0x000fea000383ffff */
.L_x_8650:
[----:B------:R-:W-:Y:S05]  /*3400*/  BSYNC.RECONVERGENT B0 ;  /* 0x0000000000007941 */ /* 0x000fea0003800200 */
.L_x_8649:
[----:B------:R-:W-:-:S04]  /*3410*/  ISETP.GE.U32.AND P0, PT, R11, 0x3, PT ;  /* 0x000000030b00780c */ /* 0x000fc80003f06070 */
[----:B------:R-:W-:-:S13]  /*3420*/  ISETP.GE.U32.AND.EX P0, PT, R13, RZ, PT, P0 ;  /* 0x000000ff0d00720c */ /* 0x000fda0003f06100 */
[----:B------:R-:W-:Y:S05]  /*3430*/  @!P0 EXIT ;  /* 0x000000000000894d */ /* 0x000fea0003800000 */
[----:B------:R-:W-:Y:S01]  /*3440*/  IMAD.U32 R8, RZ, RZ, UR17 ;  /* 0x00000011ff087e24 */ /* 0x000fe2000f8e00ff */
[----:B0-----:R-:W-:Y:S01]  /*3450*/  MOV R7, UR17 ;  /* 0x0000001100077c02 */ /* 0x001fe20008000f00 */
[----:B------:R-:W-:Y:S02]  /*3460*/  IMAD.U32 R0, RZ, RZ, UR17 ;  /* 0x00000011ff007e24 */ /* 0x000fe4000f8e00ff */
[----:B------:R-:W-:Y:S01]  /*3470*/  IMAD.U32 R6, RZ, RZ, UR17 ;  /* 0x00000011ff067e24 */ /* 0x000fe2000f8e00ff */
[----:B------:R-:W-:Y:S02]  /*3480*/  SHF.R.U32.HI R7, RZ, 0x1e, R7 ;  /* 0x0000001eff077819 */ /* 0x000fe40000011607 */
[----:B------:R-:W-:Y:S01]  /*3490*/  SHF.L.U32 R8, R8, 0x1, RZ ;  /* 0x0000000108087819 */ /* 0x000fe200000006ff */
[----:B------:R-:W-:Y:S01]  /*34a0*/  IMAD.SHL.U32 R6, R6, 0x4, RZ ;  /* 0x0000000406067824 */ /* 0x000fe200078e00ff */
[----:B------:R-:W-:-:S07]  /*34b0*/  SHF.R.U32.HI R0, RZ, 0x1f, R0 ;  /* 0x0000001fff007819 */ /* 0x000fce0000011600 */
.L_x_8654:
[C---:B------:R-:W-:Y:S01]  /*34c0*/  IMAD.SHL.U32 R17, R9.reuse, 0x4, RZ ;  /* 0x0000000409117824 */ /* 0x040fe200078e00ff */
[----:B------:R-:W-:-:S04]  /*34d0*/  SHF.L.U64.HI R11, R9, 0x2, R10 ;  /* 0x00000002090b7819 */ /* 0x000fc8000001020a */
[----:B------:R-:W-:-:S05]  /*34e0*/  IADD3 R20, P0, PT, R4, R17, RZ ;  /* 0x0000001104147210 */ /* 0x000fca0007f1e0ff */
[----:B------:R-:W-:-:S05]  /*34f0*/  IMAD.X R21, R5, 0x1, R11, P0 ;  /* 0x0000000105157824 */ /* 0x000fca00000e060b */
[----:B------:R-:W3:Y:S01]  /*3500*/  LDG.E R12, desc[UR14][R20.64] ;  /* 0x0000000e140c7981 */ /* 0x000ee2000c1e1900 */
[----:B------:R-:W-:-:S05]  /*3510*/  IADD3 R16, P0, PT, R18, R17, RZ ;  /* 0x0000001112107210 */ /* 0x000fca0007f1e0ff */
[----:B------:R-:W-:-:S05]  /*3520*/  IMAD.X R17, R19, 0x1, R11, P0 ;  /* 0x0000000113117824 */ /* 0x000fca00000e060b */
[----:B------:R-:W4:Y:S01]  /*3530*/  LDG.E R11, desc[UR14][R16.64] ;  /* 0x0000000e100b7981 */ /* 0x000f22000c1e1900 */
[----:B------:R-:W-:-:S04]  /*3540*/  IADD3 R14, P1, PT, R6, R20, RZ ;  /* 0x00000014060e7210 */ /* 0x000fc80007f3e0ff */
[----:B------:R-:W-:Y:S01]  /*3550*/  IADD3.X R15, PT, PT, R7, R21, RZ, P1, !PT ;  /* 0x00000015070f7210 */ /* 0x000fe20000ffe4ff */
[----:B---3--:R-:W-:Y:S01]  /*3560*/  FMUL.FTZ R24, R12, 1.4426950216293334961 ;  /* 0x3fb8aa3b0c187820 */ /* 0x008fe20000410000 */
[----:B------:R-:W-:-:S04]  /*3570*/  LEA R12, P0, R9, R2, 0x1 ;  /* 0x00000002090c7211 */ /* 0x000fc800078008ff */
[----:B------:R-:W-:Y:S01]  /*3580*/  LEA.HI.X R13, R9, R3, R10, 0x1, P0 ;  /* 0x00000003090d7211 */ /* 0x000fe200000f0c0a */
[----:B------:R-:W4:Y:S02]  /*3590*/  MUFU.EX2 R24, R24 ;  /* 0x0000001800187308 */ /* 0x000f240000000800 */
[----:B----4-:R-:W-:-:S05]  /*35a0*/  FFMA.FTZ R11, R24, -UR7, R11 ;  /* 0x80000007180b7c23 */ /* 0x010fca000801000b */
[----:B------:R-:W-:-:S04]  /*35b0*/  F2FP.BF16.F32.PACK_AB R11, RZ, R11 ;  /* 0x0000000bff0b723e */ /* 0x000fc800000010ff */
[----:B------:R-:W-:-:S05]  /*35c0*/  PRMT R21, R11, 0x7610, R21 ;  /* 0x000076100b157816 */ /* 0x000fca0000000015 */
[----:B------:R0:W-:Y:S04]  /*35d0*/  STG.E.U16 desc[UR14][R12.64], R21 ;  /* 0x000000150c007986 */ /* 0x0001e8000c10150e */
[----:B------:R-:W3:Y:S01]  /*35e0*/  LDG.E R20, desc[UR14][R14.64] ;  /* 0x0000000e0e147981 */ /* 0x000ee2000c1e1900 */
[----:B------:R-:W-:-:S05]  /*35f0*/  IADD3 R22, P0, PT, R6, R16, RZ ;  /* 0x0000001006167210 */ /* 0x000fca0007f1e0ff */
[----:B------:R-:W-:-:S05]  /*3600*/  IMAD.X R23, R7, 0x1, R17, P0 ;  /* 0x0000000107177824 */ /* 0x000fca00000e0611 */
[----:B------:R-:W4:Y:S01]  /*3610*/  LDG.E R11, desc[UR14][R22.64] ;  /* 0x0000000e160b7981 */ /* 0x000f22000c1e1900 */
[----:B------:R-:W-:-:S05]  /*3620*/  IADD3 R16, P1, PT, R6, R14, RZ ;  /* 0x0000000e06107210 */ /* 0x000fca0007f3e0ff */
[----:B------:R-:W-:Y:S02]  /*3630*/  IMAD.X R17, R7, 0x1, R15, P1 ;  /* 0x0000000107117824 */ /* 0x000fe400008e060f */
[----:B---3--:R-:W-:Y:S01]  /*3640*/  FMUL.FTZ R24, R20, 1.4426950216293334961 ;  /* 0x3fb8aa3b14187820 */ /* 0x008fe20000410000 */
[----:B------:R-:W-:-:S05]  /*3650*/  IADD3 R20, P0, PT, R8, R12, RZ ;  /* 0x0000000c08147210 */ /* 0x000fca0007f1e0ff */
[----:B------:R-:W4:Y:S01]  /*3660*/  MUFU.EX2 R24, R24 ;  /* 0x0000001800187308 */ /* 0x000f220000000800 */
[----:B0-----:R-:W-:Y:S02]  /*3670*/  IMAD.X R21, R0, 0x1, R13, P0 ;  /* 0x0000000100157824 */ /* 0x001fe400000e060d */
[----:B----4-:R-:W-:-:S05]  /*3680*/  FFMA.FTZ R11, R24, -UR7, R11 ;  /* 0x80000007180b7c23 */ /* 0x010fca000801000b */
[----:B------:R-:W-:-:S04]  /*3690*/  F2FP.BF16.F32.PACK_AB R11, RZ, R11 ;  /* 0x0000000bff0b723e */ /* 0x000fc800000010ff */
[----:B------:R-:W-:-:S05]  /*36a0*/  PRMT R13, R11, 0x7610, R13 ;  /* 0x000076100b0d7816 */ /* 0x000fca000000000d */
[----:B------:R0:W-:Y:S04]  /*36b0*/  STG.E.U16 desc[UR14][R20.64], R13 ;  /* 0x0000000d14007986 */ /* 0x0001e8000c10150e */
[----:B------:R-:W3:Y:S01]  /*36c0*/  LDG.E R12, desc[UR14][R16.64] ;  /* 0x0000000e100c7981 */ /* 0x000ee2000c1e1900 */
[----:B------:R-:W-:-:S04]  /*36d0*/  IADD3 R14, P0, PT, R6, R22, RZ ;  /* 0x00000016060e7210 */ /* 0x000fc80007f1e0ff */
[----:B------:R-:W-:-:S05]  /*36e0*/  IADD3.X R15, PT, PT, R7, R23, RZ, P0, !PT ;  /* 0x00000017070f7210 */ /* 0x000fca00007fe4ff */
        /* <DEDUP_REMOVED lines=15> */
[----:B------:R-:W-:Y:S01]  /*37e0*/  IADD3 R16, P0, PT, R8, R12, RZ ;  /* 0x0000000c08107210 */ /* 0x000fe20007f1e0ff */
[----:B---3--:R-:W-:-:S06]  /*37f0*/  FMUL.FTZ R11, R22, 1.4426950216293334961 ;  /* 0x3fb8aa3b160b7820 */ /* 0x008fcc0000410000 */
[----:B------:R-:W4:Y:S02]  /*3800*/  MUFU.EX2 R11, R11 ;  /* 0x0000000b000b7308 */ /* 0x000f240000000800 */
[----:B----4-:R-:W-:-:S05]  /*3810*/  FFMA.FTZ R17, R11, -UR7, R14 ;  /* 0x800000070b117c23 */ /* 0x010fca000801000e */
[----:B------:R-:W-:Y:S02]  /*3820*/  F2FP.BF16.F32.PACK_AB R15, RZ, R17 ;  /* 0x00000011ff0f723e */ /* 0x000fe400000010ff */
[----:B------:R-:W-:Y:S02]  /*3830*/  IADD3.X R17, PT, PT, R0, R13, RZ, P0, !PT ;  /* 0x0000000d00117210 */ /* 0x000fe400007fe4ff */
[----:B------:R-:W-:-:S03]  /*3840*/  IADD3 R9, P0, PT, R6, R9, RZ ;  /* 0x0000000906097210 */ /* 0x000fc60007f1e0ff */
[----:B------:R0:W-:Y:S02]  /*3850*/  STG.E.U16 desc[UR14][R16.64], R15 ;  /* 0x0000000f10007986 */ /* 0x0001e4000c10150e */
[----:B------:R-:W-:Y:S01]  /*3860*/  IMAD.X R10, R7, 0x1, R10, P0 ;  /* 0x00000001070a7824 */ /* 0x000fe200000e060a */
[----:B------:R-:W-:-:S04]  /*3870*/  ISETP.GE.U32.AND P0, PT, R9, UR9, PT ;  /* 0x0000000909007c0c */ /* 0x000fc8000bf06070 */
[----:B------:R-:W-:-:S13]  /*3880*/  ISETP.GE.AND.EX P0, PT, R10, UR10, PT, P0 ;  /* 0x0000000a0a007c0c */ /* 0x000fda000bf06300 */
[----:B0-----:R-:W-:Y:S05]  /*3890*/  @!P0 BRA `(.L_x_8654) ;  /* 0xfffffffc00088947 */ /* 0x001fea000383ffff */
[----:B------:R-:W-:Y:S05]  /*38a0*/  EXIT ;  /* 0x000000000000794d */ /* 0x000fea0003800000 */
.L_x_8633:
[----:B------:R-:W0:Y:S02]  /*38b0*/  LDCU.64 UR4, c[0x0][0x398] ;  /* 0x00007300ff0477ac */ /* 0x000e240008000a00 */
[----:B0-----:R-:W-:-:S04]  /*38c0*/  UISETP.GT.U32.AND UP0, UPT, UR4, 0x7ffffffe, UPT ;  /* 0x7ffffffe0400788c */ /* 0x001fc8000bf04070 */
[----:B------:R-:W-:-:S09]  /*38d0*/  UISETP.GT.AND.EX UP0, UPT, UR5, URZ, UPT, UP0 ;  /* 0x000000ff0500728c */ /* 0x000fd2000bf04300 */
[----:B------:R-:W-:Y:S05]  /*38e0*/  BRA.U UP0, `(.L_x_8655) ;  /* 0x0000000500587547 */ /* 0x000fea000b800000 */
[----:B-1----:R-:W-:Y:S01]  /*38f0*/  IMAD.U32 R11, RZ, RZ, UR17 ;  /* 0x00000011ff0b7e24 */ /* 0x002fe2000f8e00ff */
        /* <DEDUP_REMOVED lines=22> */
.L_x_8658:
[C---:B------:R-:W-:Y:S02]  /*3a60*/  VIADD R13, R7.reuse, UR17 ;  /* 0x00000011070d7c36 */ /* 0x040fe40008000000 */
[----:B------:R-:W-:-:S04]  /*3a70*/  IMAD.WIDE.U32 R14, R7, 0x4, R4 ;  /* 0x00000004070e7825 */ /* 0x000fc800078e0004 */
[C---:B------:R-:W-:Y:S02]  /*3a80*/  VIADD R11, R13.reuse, UR17 ;  /* 0x000000110d0b7c36 */ /* 0x040fe40008000000 */
[--C-:B------:R-:W-:Y:S01]  /*3a90*/  IMAD.WIDE.U32 R20, R13, 0x4, R4.reuse ;  /* 0x000000040d147825 */ /* 0x100fe200078e0004 */
[----:B------:R-:W3:Y:S02]  /*3aa0*/  LDG.E R14, desc[UR14][R14.64] ;  /* 0x0000000e0e0e7981 */ /* 0x000ee4000c1e1900 */
[C---:B------:R-:W-:Y:S01]  /*3ab0*/  IADD3 R9, PT, PT, R11.reuse, UR17, RZ ;  /* 0x000000110b097c10 */ /* 0x040fe2000fffe0ff */
[--C-:B------:R-:W-:Y:S02]  /*3ac0*/  IMAD.WIDE.U32 R24, R11, 0x4, R4.reuse ;  /* 0x000000040b187825 */ /* 0x100fe400078e0004 */
[----:B------:R-:W4:Y:S02]  /*3ad0*/  LDG.E R20, desc[UR14][R20.64] ;  /* 0x0000000e14147981 */ /* 0x000f24000c1e1900 */
[----:B------:R-:W-:-:S02]  /*3ae0*/  IMAD.WIDE.U32 R28, R9, 0x4, R4 ;  /* 0x00000004091c7825 */ /* 0x000fc400078e0004 */
[----:B------:R-:W5:Y:S04]  /*3af0*/  LDG.E R24, desc[UR14][R24.64] ;  /* 0x0000000e18187981 */ /* 0x000f68000c1e1900 */
[----:B------:R-:W5:Y:S01]  /*3b00*/  LDG.E R28, desc[UR14][R28.64] ;  /* 0x0000000e1c1c7981 */ /* 0x000f62000c1e1900 */
[----:B------:R-:W-:-:S04]  /*3b10*/  IMAD.WIDE.U32 R16, R7, 0x4, R18 ;  /* 0x0000000407107825 */ /* 0x000fc800078e0012 */
[--C-:B------:R-:W-:Y:S02]  /*3b20*/  IMAD.WIDE.U32 R22, R13, 0x4, R18.reuse ;  /* 0x000000040d167825 */ /* 0x100fe400078e0012 */
[----:B------:R0:W5:Y:S02]  /*3b30*/  LDG.E R16, desc[UR14][R16.64] ;  /* 0x0000000e10107981 */ /* 0x000164000c1e1900 */
[--C-:B--2---:R-:W-:Y:S02]  /*3b40*/  IMAD.WIDE.U32 R26, R11, 0x4, R18.reuse ;  /* 0x000000040b1a7825 */ /* 0x104fe400078e0012 */
[----:B------:R-:W2:Y:S02]  /*3b50*/  LDG.E R22, desc[UR14][R22.64] ;  /* 0x0000000e16167981 */ /* 0x000ea4000c1e1900 */
[----:B------:R-:W-:Y:S02]  /*3b60*/  IMAD.WIDE.U32 R30, R9, 0x4, R18 ;  /* 0x00000004091e7825 */ /* 0x000fe400078e0012 */
[----:B------:R-:W2:Y:S04]  /*3b70*/  LDG.E R26, desc[UR14][R26.64] ;  /* 0x0000000e1a1a7981 */ /* 0x000ea8000c1e1900 */
[----:B------:R-:W2:Y:S01]  /*3b80*/  LDG.E R30, desc[UR14][R30.64] ;  /* 0x0000000e1e1e7981 */ /* 0x000ea2000c1e1900 */
[----:B------:R-:W-:-:S04]  /*3b90*/  IMAD.WIDE.U32 R12, R13, 0x2, R2 ;  /* 0x000000020d0c7825 */ /* 0x000fc800078e0002 */
[----:B------:R-:W-:-:S04]  /*3ba0*/  IMAD.WIDE.U32 R10, R11, 0x2, R2 ;  /* 0x000000020b0a7825 */ /* 0x000fc800078e0002 */
[----:B---3--:R-:W-:Y:S01]  /*3bb0*/  FMUL.FTZ R14, R14, 1.4426950216293334961 ;  /* 0x3fb8aa3b0e0e7820 */ /* 0x008fe20000410000 */
[----:B----4-:R-:W-:-:S03]  /*3bc0*/  FMUL.FTZ R20, R20, 1.4426950216293334961 ;  /* 0x3fb8aa3b14147820 */ /* 0x010fc60000410000 */
[----:B------:R-:W1:Y:S01]  /*3bd0*/  MUFU.EX2 R15, R14 ;  /* 0x0000000e000f7308 */ /* 0x000e620000000800 */
[----:B-----5:R-:W-:Y:S01]  /*3be0*/  FMUL.FTZ R24, R24, 1.4426950216293334961 ;  /* 0x3fb8aa3b18187820 */ /* 0x020fe20000410000 */
[----:B------:R-:W-:-:S06]  /*3bf0*/  FMUL.FTZ R28, R28, 1.4426950216293334961 ;  /* 0x3fb8aa3b1c1c7820 */ /* 0x000fcc0000410000 */
[----:B------:R-:W2:Y:S08]  /*3c00*/  MUFU.EX2 R21, R20 ;  /* 0x0000001400157308 */ /* 0x000eb00000000800 */
[----:B------:R-:W3:Y:S08]  /*3c10*/  MUFU.EX2 R25, R24 ;  /* 0x0000001800197308 */ /* 0x000ef00000000800 */
[----:B0-----:R-:W0:Y:S01]  /*3c20*/  MUFU.EX2 R17, R28 ;  /* 0x0000001c00117308 */ /* 0x001e220000000800 */
[----:B-1----:R-:W-:Y:S01]  /*3c30*/  FFMA.FTZ R15, R15, -UR7, R16 ;  /* 0x800000070f0f7c23 */ /* 0x002fe20008010010 */
[----:B--2---:R-:W-:-:S04]  /*3c40*/  FFMA.FTZ R21, R21, -UR7, R22 ;  /* 0x8000000715157c23 */ /* 0x004fc80008010016 */
[----:B------:R-:W-:Y:S01]  /*3c50*/  F2FP.BF16.F32.PACK_AB R6, RZ, R15 ;  /* 0x0000000fff06723e */ /* 0x000fe200000010ff */
[----:B---3--:R-:W-:Y:S01]  /*3c60*/  FFMA.FTZ R25, R25, -UR7, R26 ;  /* 0x8000000719197c23 */ /* 0x008fe2000801001a */
[----:B------:R-:W-:Y:S01]  /*3c70*/  IMAD.WIDE.U32 R14, R7, 0x2, R2 ;  /* 0x00000002070e7825 */ /* 0x000fe200078e0002 */
[----:B------:R-:W-:-:S03]  /*3c80*/  F2FP.BF16.F32.PACK_AB R21, RZ, R21 ;  /* 0x00000015ff15723e */ /* 0x000fc600000010ff */
[----:B0-----:R-:W-:Y:S01]  /*3c90*/  FFMA.FTZ R17, R17, -UR7, R30 ;  /* 0x8000000711117c23 */ /* 0x001fe2000801001e */
[----:B------:R-:W-:Y:S01]  /*3ca0*/  F2FP.BF16.F32.PACK_AB R25, RZ, R25 ;  /* 0x00000019ff19723e */ /* 0x000fe200000010ff */
[----:B------:R0:W-:Y:S03]  /*3cb0*/  STG.E.U16 desc[UR14][R14.64], R6 ;  /* 0x000000060e007986 */ /* 0x0001e6000c10150e */
[----:B------:R-:W-:Y:S01]  /*3cc0*/  F2FP.BF16.F32.PACK_AB R8, RZ, R17 ;  /* 0x00000011ff08723e */ /* 0x000fe200000010ff */
[C---:B------:R-:W-:Y:S01]  /*3cd0*/  IMAD.WIDE.U32 R16, R9.reuse, 0x2, R2 ;  /* 0x0000000209107825 */ /* 0x040fe200078e0002 */
[----:B------:R0:W-:Y:S03]  /*3ce0*/  STG.E.U16 desc[UR14][R12.64], R21 ;  /* 0x000000150c007986 */ /* 0x0001e6000c10150e */
[----:B------:R-:W-:Y:S01]  /*3cf0*/  VIADD R7, R9, UR17 ;  /* 0x0000001109077c36 */ /* 0x000fe20008000000 */
[----:B------:R0:W-:Y:S04]  /*3d00*/  STG.E.U16 desc[UR14][R10.64], R25 ;  /* 0x000000190a007986 */ /* 0x0001e8000c10150e */
[----:B------:R0:W-:Y:S01]  /*3d10*/  STG.E.U16 desc[UR14][R16.64], R8 ;  /* 0x0000000810007986 */ /* 0x0001e2000c10150e */
[----:B------:R-:W-:-:S13]  /*3d20*/  ISETP.GE.AND P0, PT, R7, R0, PT ;  /* 0x000000000700720c */ /* 0x000fda0003f06270 */
[----:B0-----:R-:W-:Y:S05]  /*3d30*/  @!P0 BRA `(.L_x_8658) ;  /* 0xfffffffc00488947 */ /* 0x001fea000383ffff */
.L_x_8657:
[----:B------:R-:W-:Y:S05]  /*3d40*/  BSYNC.RECONVERGENT B0 ;  /* 0x0000000000007941 */ /* 0x000fea0003800200 */
.L_x_8656:
[----:B------:R-:W-:-:S13]  /*3d50*/  ISETP.GE.AND P0, PT, R7, UR4, PT ;  /* 0x0000000407007c0c */ /* 0x000fda000bf06270 */
[----:B------:R-:W-:Y:S05]  /*3d60*/  @P0 EXIT ;  /* 0x000000000000094d */ /* 0x000fea0003800000 */
.L_x_8659:
[----:B------:R-:W-:-:S06]  /*3d70*/  IMAD.WIDE R10, R7, 0x4, R4 ;  /* 0x00000004070a7825 */ /* 0x000fcc00078e0204 */
        /* <DEDUP_REMOVED lines=11> */
[----:B0-----:R-:W-:Y:S05]  /*3e30*/  @!P0 BRA `(.L_x_8659) ;  /* 0xfffffffc00cc8947 */ /* 0x001fea000383ffff */
[----:B------:R-:W-:Y:S05]  /*3e40*/  EXIT ;  /* 0x000000000000794d */ /* 0x000fea0003800000 */
.L_x_8655:
[----:B------:R-:W-:Y:S01]  /*3e50*/  USHF.L.U32 UR9, UR17, 0x2, URZ ;  /* 0x0000000211097899 */ /* 0x000fe200080006ff */
[----:B------:R-:W-:Y:S01]  /*3e60*/  BSSY.RECONVERGENT B0, `(.L_x_8660) ;  /* 0x0000104000007945 */ /* 0x000fe20003800200 */
[----:B------:R-:W-:Y:S02]  /*3e70*/  USHF.R.S32.HI UR8, URZ, 0x1f, UR4 ;  /* 0x0000001fff087899 */ /* 0x000fe40008011404 */
[----:B------:R-:W-:Y:S02]  /*3e80*/  ULOP3.LUT UR10, URZ, UR9, URZ, 0x33, !UPT ;  /* 0x00000009ff0a7292 */ /* 0x000fe4000f8e33ff */
[----:B-1----:R-:W-:Y:S01]  /*3e90*/  IADD3 R11, PT, PT, RZ, -UR9, RZ ;  /* 0x80000009ff0b7c10 */ /* 0x002fe2000fffe0ff */
[----:B------:R-:W0:Y:S02]  /*3ea0*/  LDCU.64 UR20, c[0x0][0x390] ;  /* 0x00007200ff1477ac */ /* 0x000e240008000a00 */
[----:B------:R-:W1:Y:S01]  /*3eb0*/  I2F.U32.RP R6, UR9 ;  /* 0x0000000900067d06 */ /* 0x000e620008209000 */
[----:B------:R-:W3:Y:S07]  /*3ec0*/  LDCU.64 UR18, c[0x0][0x388] ;  /* 0x00007100ff1277ac */ /* 0x000eee0008000a00 */
[----:B-1----:R-:W1:Y:S02]  /*3ed0*/  MUFU.RCP R6, R6 ;  /* 0x0000000600067308 */ /* 0x002e640000001000 */
[----:B-1----:R-:W-:-:S06]  /*3ee0*/  VIADD R8, R6, 0xffffffe ;  /* 0x0ffffffe06087836 */ /* 0x002fcc0000000000 */
[----:B------:R1:W4:Y:S02]  /*3ef0*/  F2I.FTZ.U32.TRUNC.NTZ R9, R8 ;  /* 0x0000000800097305 */ /* 0x000324000021f000 */
[----:B-1----:R-:W-:Y:S02]  /*3f00*/  IMAD.MOV.U32 R8, RZ, RZ, RZ ;  /* 0x000000ffff087224 */ /* 0x002fe400078e00ff */
[----:B----4-:R-:W-:-:S04]  /*3f10*/  IMAD R11, R11, R9, RZ ;  /* 0x000000090b0b7224 */ /* 0x010fc800078e02ff */
[----:B------:R-:W-:-:S04]  /*3f20*/  IMAD.HI.U32 R13, R9, R11, R8 ;  /* 0x0000000b090d7227 */ /* 0x000fc800078e0008 */
[----:B------:R-:W-:Y:S02]  /*3f30*/  IMAD.MOV.U32 R8, RZ, RZ, R7 ;  /* 0x000000ffff087224 */ /* 0x000fe400078e0007 */
[----:B------:R-:W-:-:S05]  /*3f40*/  IMAD.HI.U32 R9, R13, UR4, RZ ;  /* 0x000000040d097c27 */ /* 0x000fca000f8e00ff */
[----:B------:R-:W-:Y:S01]  /*3f50*/  R2UR UR5, R9 ;  /* 0x00000000090572ca */ /* 0x000fe200000e0000 */
[----:B------:R-:W-:-:S12]  /*3f60*/  HFMA2 R9, -RZ, RZ, 0, 0 ;  /* 0x00000000ff097431 */ /* 0x000fd800000001ff */
        /* <DEDUP_REMOVED lines=13> */
[----:B0--3--:R-:W-:Y:S05]  /*4040*/  @!P0 BRA `(.L_x_8661) ;  /* 0x0000000c00948947 */ /* 0x009fea0003800000 */
        /* <DEDUP_REMOVED lines=11> */
[----:B------:R-:W-:Y:S02]  /*4100*/  SEL R12, R9, UR5, !P1 ;  /* 0x00000005090c7c07 */ /* 0x000fe4000c800000 */
[----:B------:R-:W-:-:S04]  /*4110*/  IADD3 R26, P0, P1, R10, -R8, -R11 ;  /* 0x800000080a1a7210 */ /* 0x000fc8000791e80b */
[----:B------:R-:W-:-:S04]  /*4120*/  IADD3.X R22, PT, PT, R12, -0x1, ~R9, P0, P1 ;  /* 0xffffffff0c167810 */ /* 0x000fc800007e2c09 */
[----:B------:R-:W-:-:S13]  /*4130*/  ISETP.NE.U32.AND P0, PT, R22, RZ, PT ;  /* 0x000000ff1600720c */ /* 0x000fda0003f05070 */
[----:B------:R-:W-:Y:S05]  /*4140*/  @P0 BRA `(.L_x_8663) ;  /* 0x0000000000340947 */ /* 0x000fea0003800000 */
[----:B------:R-:W-:-:S04]  /*4150*/  IMAD.HI.U32 R12, R13, R26, RZ ;  /* 0x0000001a0d0c7227 */ /* 0x000fc800078e00ff */
[----:B------:R-:W-:Y:S01]  /*4160*/  IMAD.U32 R13, RZ, RZ, UR10 ;  /* 0x0000000aff0d7e24 */ /* 0x000fe2000f8e00ff */
[----:B------:R-:W-:-:S05]  /*4170*/  IADD3 R10, PT, PT, -R12, RZ, RZ ;  /* 0x000000ff0c0a7210 */ /* 0x000fca0007ffe1ff */
[----:B------:R-:W-:-:S05]  /*4180*/  IMAD R10, R10, UR9, R26 ;  /* 0x000000090a0a7c24 */ /* 0x000fca000f8e021a */
[----:B------:R-:W-:-:S13]  /*4190*/  ISETP.GE.U32.AND P0, PT, R10, UR9, PT ;  /* 0x000000090a007c0c */ /* 0x000fda000bf06070 */
[----:B------:R-:W-:Y:S02]  /*41a0*/  @P0 VIADD R10, R10, -UR9 ;  /* 0x800000090a0a0c36 */ /* 0x000fe40008000000 */
[----:B------:R-:W-:Y:S01]  /*41b0*/  @P0 VIADD R12, R12, 0x1 ;  /* 0x000000010c0c0836 */ /* 0x000fe20000000000 */
[----:B------:R-:W-:Y:S02]  /*41c0*/  PLOP3.LUT P0, PT, PT, PT, UP0, 0x80, 0x8 ;  /* 0x000000000008781c */ /* 0x000fe40003f0f008 */
[----:B------:R-:W-:-:S13]  /*41d0*/  ISETP.GE.U32.AND P1, PT, R10, UR9, PT ;  /* 0x000000090a007c0c */ /* 0x000fda000bf26070 */
[----:B------:R-:W-:-:S04]  /*41e0*/  @P1 IADD3 R12, PT, PT, R12, 0x1, RZ ;  /* 0x000000010c0c1810 */ /* 0x000fc80007ffe0ff */
[----:B------:R-:W-:Y:S01]  /*41f0*/  SEL R12, R13, R12, !P0 ;  /* 0x0000000c0d0c7207 */ /* 0x000fe20004000000 */
[----:B------:R-:W-:Y:S01]  /*4200*/  IMAD.MOV.U32 R13, RZ, RZ, RZ ;  /* 0x000000ffff0d7224 */ /* 0x000fe200078e00ff */
[----:B------:R-:W-:Y:S06]  /*4210*/  BRA `(.L_x_8664) ;  /* 0x0000000000147947 */ /* 0x000fec0003800000 */
.L_x_8663:
[----:B------:R-:W-:Y:S01]  /*4220*/  IMAD.U32 R14, RZ, RZ, UR9 ;  /* 0x00000009ff0e7e24 */ /* 0x000fe2000f8e00ff */
[----:B------:R-:W-:-:S07]  /*4230*/  MOV R12, 0x4250 ;  /* 0x00004250000c7802 */ /* 0x000fce0000000f00 */
[----:B--2---:R-:W-:Y:S05]  /*4240*/  CALL.REL.NOINC `($__internal_49_$__cuda_sm20_div_u64) ;  /* 0x00000018008c7944 */ /* 0x004fea0003c00000 */
[----:B------:R-:W-:Y:S01]  /*4250*/  IMAD.MOV.U32 R12, RZ, RZ, R24 ;  /* 0x000000ffff0c7224 */ /* 0x000fe200078e0018 */
[----:B------:R-:W-:-:S07]  /*4260*/  MOV R13, R25 ;  /* 0x00000019000d7202 */ /* 0x000fce0000000f00 */
.L_x_8664:
[----:B------:R-:W-:Y:S05]  /*4270*/  BSYNC.RECONVERGENT B1 ;  /* 0x0000000000017941 */ /* 0x000fea0003800200 */
.L_x_8662:
        /* <DEDUP_REMOVED lines=9> */
[C---:B------:R-:W-:Y:S01]  /*4310*/  IMAD.SHL.U32 R11, R7.reuse, 0x4, RZ ;  /* 0x00000004070b7824 */ /* 0x040fe200078e00ff */
[----:B------:R-:W-:Y:S01]  /*4320*/  SHF.L.U64.HI R15, R7, 0x2, R6 ;  /* 0x00000002070f7819 */ /* 0x000fe20000010206 */
[----:B------:R-:W-:Y:S01]  /*4330*/  IMAD.U32 R21, RZ, RZ, UR17 ;  /* 0x00000011ff157e24 */ /* 0x000fe2000f8e00ff */
[----:B------:R-:W-:Y:S02]  /*4340*/  MOV R13, UR17 ;  /* 0x00000011000d7c02 */ /* 0x000fe40008000f00 */
[----:B------:R-:W-:-:S05]  /*4350*/  IADD3 R4, P0, PT, R4, R11, RZ ;  /* 0x0000000b04047210 */ /* 0x000fca0007f1e0ff */
[----:B------:R-:W-:Y:S02]  /*4360*/  IMAD.X R5, R5, 0x1, R15, P0 ;  /* 0x0000000105057824 */ /* 0x000fe400000e060f */
[----:B------:R-:W-:Y:S01]  /*4370*/  IMAD.WIDE R12, R13, 0x4, R4 ;  /* 0x000000040d0c7825 */ /* 0x000fe200078e0204 */
[----:B------:R-:W-:Y:S02]  /*4380*/  IADD3 R10, P0, PT, R18, R11, RZ ;  /* 0x0000000b120a7210 */ /* 0x000fe40007f1e0ff */
[----:B------:R0:W3:Y:S01]  /*4390*/  LDG.E R24, desc[UR14][R4.64] ;  /* 0x0000000e04187981 */ /* 0x0000e2000c1e1900 */
[----:B------:R-:W-:Y:S02]  /*43a0*/  IMAD.U32 R23, RZ, RZ, UR17 ;  /* 0x00000011ff177e24 */ /* 0x000fe4000f8e00ff */
[----:B------:R-:W-:Y:S01]  /*43b0*/  IMAD.WIDE R20, R21, 0x4, R12 ;  /* 0x0000000415147825 */ /* 0x000fe200078e020c */
[----:B------:R1:W4:Y:S03]  /*43c0*/  LDG.E R25, desc[UR14][R12.64] ;  /* 0x0000000e0c197981 */ /* 0x000326000c1e1900 */
[----:B------:R-:W-:-:S02]  /*43d0*/  IMAD.X R11, R19, 0x1, R15, P0 ;  /* 0x00000001130b7824 */ /* 0x000fc400000e060f */
[----:B------:R-:W-:Y:S01]  /*43e0*/  IMAD.WIDE R22, R23, 0x4, R20 ;  /* 0x0000000417167825 */ /* 0x000fe200078e0214 */
[----:B------:R-:W-:Y:S01]  /*43f0*/  MOV R15, UR17 ;  /* 0x00000011000f7c02 */ /* 0x000fe20008000f00 */
[----:B------:R-:W5:Y:S04]  /*4400*/  LDG.E R18, desc[UR14][R20.64] ;  /* 0x0000000e14127981 */ /* 0x000f68000c1e1900 */
[----:B------:R-:W2:Y:S01]  /*4410*/  LDG.E R22, desc[UR14][R22.64] ;  /* 0x0000000e16167981 */ /* 0x000ea2000c1e1900 */
[----:B------:R-:W-:-:S03]  /*4420*/  IMAD.WIDE R14, R15, 0x4, R10 ;  /* 0x000000040f0e7825 */ /* 0x000fc600078e020a */
[----:B------:R-:W2:Y:S01]  /*4430*/  LDG.E R10, desc[UR14][R10.64] ;  /* 0x0000000e0a0a7981 */ /* 0x000ea2000c1e1900 */
[----:B0-----:R-:W-:Y:S02]  /*4440*/  IMAD.U32 R5, RZ, RZ, UR17 ;  /* 0x00000011ff057e24 */ /* 0x001fe4000f8e00ff */
[----:B-1----:R-:W-:Y:S02]  /*4450*/  IMAD.U32 R13, RZ, RZ, UR17 ;  /* 0x00000011ff0d7e24 */ /* 0x002fe4000f8e00ff */
[----:B------:R-:W-:Y:S02]  /*4460*/  IMAD.WIDE R4, R5, 0x4, R14 ;  /* 0x0000000405047825 */ /* 0x000fe400078e020e */
[----:B------:R-:W2:Y:S02]  /*4470*/  LDG.E R14, desc[UR14][R14.64] ;  /* 0x0000000e0e0e7981 */ /* 0x000ea4000c1e1900 */
[----:B------:R-:W-:Y:S02]  /*4480*/  IMAD.WIDE R12, R13, 0x4, R4 ;  /* 0x000000040d0c7825 */ /* 0x000fe400078e0204 */
[----:B------:R0:W2:Y:S04]  /*4490*/  LDG.E R19, desc[UR14][R4.64] ;  /* 0x0000000e04137981 */ /* 0x0000a8000c1e1900 */
[----:B------:R1:W2:Y:S01]  /*44a0*/  LDG.E R12, desc[UR14][R12.64] ;  /* 0x0000000e0c0c7981 */ /* 0x0002a2000c1e1900 */
[----:B------:R-:W-:-:S04]  /*44b0*/  LEA R2, P0, R7, R2, 0x1 ;  /* 0x0000000207027211 */ /* 0x000fc800078008ff */
[----:B------:R-:W-:Y:S01]  /*44c0*/  LEA.HI.X R3, R7, R3, R6, 0x1, P0 ;  /* 0x0000000307037211 */ /* 0x000fe200000f0c06 */
[----:B0-----:R-:W-:Y:S01]  /*44d0*/  IMAD.U32 R5, RZ, RZ, UR17 ;  /* 0x00000011ff057e24 */ /* 0x001fe2000f8e00ff */
[----:B------:R-:W-:-:S03]  /*44e0*/  MOV R7, UR17 ;  /* 0x0000001100077c02 */ /* 0x000fc60008000f00 */
[----:B------:R-:W-:-:S04]  /*44f0*/  IMAD.WIDE R4, R5, 0x2, R2 ;  /* 0x0000000205047825 */ /* 0x000fc800078e0202 */
[----:B-1----:R-:W-:Y:S02]  /*4500*/  IMAD.U32 R13, RZ, RZ, UR17 ;  /* 0x00000011ff0d7e24 */ /* 0x002fe4000f8e00ff */
[----:B---3--:R-:W-:Y:S01]  /*4510*/  FMUL.FTZ R24, R24, 1.4426950216293334961 ;  /* 0x3fb8aa3b18187820 */ /* 0x008fe20000410000 */
[----:B----4-:R-:W-:-:S03]  /*4520*/  FMUL.FTZ R25, R25, 1.4426950216293334961 ;  /* 0x3fb8aa3b19197820 */ /* 0x010fc60000410000 */
[----:B------:R-:W0:Y:S01]  /*4530*/  MUFU.EX2 R21, R24 ;  /* 0x0000001800157308 */ /* 0x000e220000000800 */
[----:B-----5:R-:W-:Y:S01]  /*4540*/  FMUL.FTZ R18, R18, 1.4426950216293334961 ;  /* 0x3fb8aa3b12127820 */ /* 0x020fe20000410000 */
[----:B--2---:R-:W-:-:S06]  /*4550*/  FMUL.FTZ R22, R22, 1.4426950216293334961 ;  /* 0x3fb8aa3b16167820 */ /* 0x004fcc0000410000 */
[----:B------:R-:W1:Y:S08]  /*4560*/  MUFU.EX2 R25, R25 ;  /* 0x0000001900197308 */ /* 0x000e700000000800 */
[----:B------:R-:W2:Y:S08]  /*4570*/  MUFU.EX2 R11, R22 ;  /* 0x00000016000b7308 */ /* 0x000eb00000000800 */
[----:B------:R-:W3:Y:S01]  /*4580*/  MUFU.EX2 R18, R18 ;  /* 0x0000001200127308 */ /* 0x000ee20000000800 */
[----:B0-----:R-:W-:Y:S01]  /*4590*/  FFMA.FTZ R21, R21, -UR7, R10 ;  /* 0x8000000715157c23 */ /* 0x001fe2000801000a */
[----:B-1----:R-:W-:Y:S01]  /*45a0*/  FFMA.FTZ R14, R25, -UR7, R14 ;  /* 0x80000007190e7c23 */ /* 0x002fe2000801000e */
[----:B--2---:R-:W-:Y:S01]  /*45b0*/  FFMA.FTZ R12, R11, -UR7, R12 ;  /* 0x800000070b0c7c23 */ /* 0x004fe2000801000c */
[----:B------:R-:W-:-:S02]  /*45c0*/  IMAD.WIDE R10, R7, 0x2, R4 ;  /* 0x00000002070a7825 */ /* 0x000fc400078e0204 */
[----:B------:R-:W-:Y:S02]  /*45d0*/  F2FP.BF16.F32.PACK_AB R21, RZ, R21 ;  /* 0x00000015ff15723e */ /* 0x000fe400000010ff */
[----:B------:R-:W-:Y:S01]  /*45e0*/  F2FP.BF16.F32.PACK_AB R14, RZ, R14 ;  /* 0x0000000eff0e723e */ /* 0x000fe200000010ff */
[----:B---3--:R-:W-:Y:S01]  /*45f0*/  FFMA.FTZ R19, R18, -UR7, R19 ;  /* 0x8000000712137c23 */ /* 0x008fe20008010013 */
[----:B------:R-:W-:Y:S01]  /*4600*/  F2FP.BF16.F32.PACK_AB R6, RZ, R12 ;  /* 0x0000000cff06723e */ /* 0x000fe200000010ff */
[----:B------:R-:W-:-:S03]  /*4610*/  IMAD.WIDE R12, R13, 0x2, R10 ;  /* 0x000000020d0c7825 */ /* 0x000fc600078e020a */
[----:B------:R-:W-:Y:S01]  /*4620*/  F2FP.BF16.F32.PACK_AB R19, RZ, R19 ;  /* 0x00000013ff13723e */ /* 0x000fe200000010ff */
[----:B------:R-:W-:Y:S01]  /*4630*/  STG.E.U16 desc[UR14][R2.64], R21 ;  /* 0x0000001502007986 */ /* 0x000fe2000c10150e */
[----:B------:R-:W-:-:S03]  /*4640*/  IMAD.MOV.U32 R7, RZ, RZ, R8 ;  /* 0x000000ffff077224 */ /* 0x000fc600078e0008 */
[----:B------:R-:W-:Y:S04]  /*4650*/  STG.E.U16 desc[UR14][R4.64], R14 ;  /* 0x0000000e04007986 */ /* 0x000fe8000c10150e */
[----:B------:R-:W-:Y:S04]  /*4660*/  STG.E.U16 desc[UR14][R10.64], R19 ;  /* 0x000000130a007986 */ /* 0x000fe8000c10150e */
[----:B------:R0:W-:Y:S02]  /*4670*/  STG.E.U16 desc[UR14][R12.64], R6 ;  /* 0x000000060c007986 */ /* 0x0001e4000c10150e */
[----:B0-----:R-:W-:-:S07]  /*4680*/  IMAD.MOV.U32 R6, RZ, RZ, R9 ;  /* 0x000000ffff067224 */ /* 0x001fce00078e0009 */
.L_x_8666:
[----:B------:R-:W-:Y:S05]  /*4690*/  BSYNC.RECONVERGENT B1 ;  /* 0x0000000000017941 */ /* 0x000fea0003800200 */
.L_x_8665:
[----:B------:R-:W-:Y:S05]  /*46a0*/  @!P1 BRA `(.L_x_8661) ;  /* 0x0000000400fc9947 */ /* 0x000fea0003800000 */
[----:B------:R-:W0:Y:S01]  /*46b0*/  LDCU.64 UR12, c[0x0][0x380] ;  /* 0x00007000ff0c77ac */ /* 0x000e220008000a00 */
[C---:B------:R-:W-:Y:S01]  /*46c0*/  SHF.L.U32 R3, R7.reuse, 0x1, RZ ;  /* 0x0000000107037819 */ /* 0x040fe200000006ff */
[----:B------:R-:W-:Y:S01]  /*46d0*/  IMAD.MOV.U32 R8, RZ, RZ, R7 ;  /* 0x000000ffff087224 */ /* 0x000fe200078e0007 */
[C-C-:B------:R-:W-:Y:S01]  /*46e0*/  SHF.L.U64.HI R5, R7.reuse, 0x1, R6.reuse ;  /* 0x0000000107057819 */ /* 0x140fe20000010206 */
[----:B------:R-:W-:Y:S01]  /*46f0*/  IMAD.MOV.U32 R9, RZ, RZ, R6 ;  /* 0x000000ffff097224 */ /* 0x000fe200078e0006 */
[----:B------:R-:W-:Y:S01]  /*4700*/  LEA R4, P0, R16, R3, 0x1 ;  /* 0x0000000310047211 */ /* 0x000fe200078008ff */
[----:B------:R-:W-:-:S03]  /*4710*/  IMAD.SHL.U32 R3, R7, 0x4, RZ ;  /* 0x0000000407037824 */ /* 0x000fc600078e00ff */
[C---:B------:R-:W-:Y:S02]  /*4720*/  LEA.HI.X R5, R16.reuse, R5, R0, 0x1, P0 ;  /* 0x0000000510057211 */ /* 0x040fe400000f0c00 */
[----:B------:R-:W-:Y:S02]  /*4730*/  LEA R2, P0, R16, R3, 0x2 ;  /* 0x0000000310027211 */ /* 0x000fe400078010ff */
[----:B------:R-:W-:-:S04]  /*4740*/  SHF.L.U64.HI R3, R7, 0x2, R6 ;  /* 0x0000000207037819 */ /* 0x000fc80000010206 */
[----:B------:R-:W-:Y:S02]  /*4750*/  LEA.HI.X R3, R16, R3, R0, 0x2, P0 ;  /* 0x0000000310037211 */ /* 0x000fe400000f1400 */
[----:B0-----:R-:W-:-:S04]  /*4760*/  IADD3 R4, P1, PT, R4, UR12, RZ ;  /* 0x0000000c04047c10 */ /* 0x001fc8000ff3e0ff */
[----:B------:R-:W-:-:S09]  /*4770*/  IADD3.X R5, PT, PT, R5, UR13, RZ, P1, !PT ;  /* 0x0000000d05057c10 */ /* 0x000fd20008ffe4ff */
.L_x_8667:
[----:B------:R-:W-:-:S04]  /*4780*/  IADD3 R6, P0, PT, R2, UR18, RZ ;  /* 0x0000001202067c10 */ /* 0x000fc8000ff1e0ff */
[----:B------:R-:W-:Y:S02]  /*4790*/  IADD3.X R7, PT, PT, R3, UR19, RZ, P0, !PT ;  /* 0x0000001303077c10 */ /* 0x000fe400087fe4ff */
[----:B------:R-:W-:-:S03]  /*47a0*/  IADD3 R14, P0, PT, R6, UR9, RZ ;  /* 0x00000009060e7c10 */ /* 0x000fc6000ff1e0ff */
[----:B------:R0:W3:Y:S01]  /*47b0*/  LDG.E R24, desc[UR14][R6.64] ;  /* 0x0000000e06187981 */ /* 0x0000e2000c1e1900 */
[----:B------:R-:W-:Y:S02]  /*47c0*/  IADD3.X R15, PT, PT, RZ, R7, RZ, P0, !PT ;  /* 0x00000007ff0f7210 */ /* 0x000fe400007fe4ff */
[----:B------:R-:W-:-:S03]  /*47d0*/  IADD3 R20, P0, PT, R14, UR9, RZ ;  /* 0x000000090e147c10 */ /* 0x000fc6000ff1e0ff */
[----:B------:R-:W4:Y:S02]  /*47e0*/  LDG.E R14, desc[UR14][R14.64] ;  /* 0x0000000e0e0e7981 */ /* 0x000f24000c1e1900 */
[----:B------:R-:W-:Y:S01]  /*47f0*/  IMAD.X R21, RZ, RZ, R15, P0 ;  /* 0x000000ffff157224 */ /* 0x000fe200000e060f */
[----:B------:R-:W-:-:S04]  /*4800*/  IADD3 R10, P0, PT, R20, UR9, RZ ;  /* 0x00000009140a7c10 */ /* 0x000fc8000ff1e0ff */
[----:B------:R-:W5:Y:S01]  /*4810*/  LDG.E R20, desc[UR14][R20.64] ;  /* 0x0000000e14147981 */ /* 0x000f62000c1e1900 */
[----:B------:R-:W-:Y:S01]  /*4820*/  IMAD.X R11, RZ, RZ, R21, P0 ;  /* 0x000000ffff0b7224 */ /* 0x000fe200000e0615 */
[----:B------:R-:W-:-:S04]  /*4830*/  IADD3 R12, P0, PT, R2, UR20, RZ ;  /* 0x00000014020c7c10 */ /* 0x000fc8000ff1e0ff */
[----:B------:R-:W-:Y:S01]  /*4840*/  IADD3.X R13, PT, PT, R3, UR21, RZ, P0, !PT ;  /* 0x00000015030d7c10 */ /* 0x000fe200087fe4ff */
[----:B------:R-:W2:Y:S01]  /*4850*/  LDG.E R25, desc[UR14][R10.64] ;  /* 0x0000000e0a197981 */ /* 0x000ea2000c1e1900 */
[----:B------:R-:W-:-:S03]  /*4860*/  IADD3 R18, P0, PT, R12, UR9, RZ ;  /* 0x000000090c127c10 */ /* 0x000fc6000ff1e0ff */
[----:B------:R1:W2:Y:S02]  /*4870*/  LDG.E R12, desc[UR14][R12.64] ;  /* 0x0000000e0c0c7981 */ /* 0x0002a4000c1e1900 */
[----:B------:R-:W-:Y:S01]  /*4880*/  IMAD.X R19, RZ, RZ, R13, P0 ;  /* 0x000000ffff137224 */ /* 0x000fe200000e060d */
[----:B------:R-:W-:-:S04]  /*4890*/  IADD3 R22, P0, PT, R18, UR9, RZ ;  /* 0x0000000912167c10 */ /* 0x000fc8000ff1e0ff */
[----:B------:R-:W-:Y:S01]  /*48a0*/  IADD3.X R23, PT, PT, RZ, R19, RZ, P0, !PT ;  /* 0x00000013ff177210 */ /* 0x000fe200007fe4ff */
[----:B------:R1:W2:Y:S01]  /*48b0*/  LDG.E R18, desc[UR14][R18.64] ;  /* 0x0000000e12127981 */ /* 0x0002a2000c1e1900 */
[----:B0-----:R-:W-:-:S03]  /*48c0*/  IADD3 R6, P0, PT, R22, UR9, RZ ;  /* 0x0000000916067c10 */ /* 0x001fc6000ff1e0ff */
[----:B------:R0:W2:Y:S02]  /*48d0*/  LDG.E R22, desc[UR14][R22.64] ;  /* 0x0000000e16167981 */ /* 0x0000a4000c1e1900 */
[----:B------:R-:W-:-:S05]  /*48e0*/  IMAD.X R7, RZ, RZ, R23, P0 ;  /* 0x000000ffff077224 */ /* 0x000fca00000e0617 */
[----:B------:R-:W2:Y:S01]  /*48f0*/  LDG.E R15, desc[UR14][R6.64] ;  /* 0x0000000e060f7981 */ /* 0x000ea2000c1e1900 */
[----:B-1----:R-:W-:Y:S01]  /*4900*/  IMAD.U32 R13, RZ, RZ, UR17 ;  /* 0x00000011ff0d7e24 */ /* 0x002fe2000f8e00ff */
[----:B------:R-:W-:Y:S01]  /*4910*/  IADD3 R10, P0, PT, R10, UR9, RZ ;  /* 0x000000090a0a7c10 */ /* 0x000fe2000ff1e0ff */
[----:B------:R-:W-:Y:S01]  /*4920*/  IMAD.U32 R19, RZ, RZ, UR17 ;  /* 0x00000011ff137e24 */ /* 0x000fe2000f8e00ff */
[----:B0-----:R-:W-:-:S03]  /*4930*/  MOV R23, UR17 ;  /* 0x0000001100177c02 */ /* 0x001fc60008000f00 */
[----:B------:R-:W-:Y:S02]  /*4940*/  IMAD.X R11, RZ, RZ, R11, P0 ;  /* 0x000000ffff0b7224 */ /* 0x000fe400000e060b */
[----:B---3--:R-:W-:-:S04]  /*4950*/  FMUL.FTZ R24, R24, 1.4426950216293334961 ;  /* 0x3fb8aa3b18187820 */ /* 0x008fc80000410000 */
[----:B------:R-:W0:Y:S01]  /*4960*/  MUFU.EX2 R21, R24 ;  /* 0x0000001800157308 */ /* 0x000e220000000800 */
[----:B----4-:R-:W-:Y:S01]  /*4970*/  FMUL.FTZ R26, R14, 1.4426950216293334961 ;  /* 0x3fb8aa3b0e1a7820 */ /* 0x010fe20000410000 */
[----:B-----5:R-:W-:-:S06]  /*4980*/  FMUL.FTZ R20, R20, 1.4426950216293334961 ;  /* 0x3fb8aa3b14147820 */ /* 0x020fcc0000410000 */
[----:B--2---:R-:W1:Y:S01]  /*4990*/  MUFU.EX2 R27, R26 ;  /* 0x0000001a001b7308 */ /* 0x004e620000000800 */
[----:B------:R-:W-:-:S07]  /*49a0*/  FMUL.FTZ R25, R25, 1.4426950216293334961 ;  /* 0x3fb8aa3b19197820 */ /* 0x000fce0000410000 */
[----:B------:R-:W2:Y:S08]  /*49b0*/  MUFU.EX2 R29, R20 ;  /* 0x00000014001d7308 */ /* 0x000eb00000000800 */
[----:B------:R-:W3:Y:S01]  /*49c0*/  MUFU.EX2 R28, R25 ;  /* 0x00000019001c7308 */ /* 0x000ee20000000800 */
[----:B0-----:R-:W-:-:S05]  /*49d0*/  FFMA.FTZ R12, R21, -UR7, R12 ;  /* 0x80000007150c7c23 */ /* 0x001fca000801000c */
[----:B------:R-:W-:Y:S01]  /*49e0*/  F2FP.BF16.F32.PACK_AB R14, RZ, R12 ;  /* 0x0000000cff0e723e */ /* 0x000fe200000010ff */
[----:B------:R-:W-:-:S04]  /*49f0*/  IMAD.WIDE.U32 R12, R13, 0x2, R4 ;  /* 0x000000020d0c7825 */ /* 0x000fc800078e0004 */
[----:B-1----:R-:W-:Y:S01]  /*4a00*/  FFMA.FTZ R27, R27, -UR7, R18 ;  /* 0x800000071b1b7c23 */ /* 0x002fe20008010012 */
[----:B--2---:R-:W-:Y:S01]  /*4a10*/  FFMA.FTZ R22, R29, -UR7, R22 ;  /* 0x800000071d167c23 */ /* 0x004fe20008010016 */
[----:B------:R-:W-:Y:S01]  /*4a20*/  IADD3 R20, P0, PT, R10, UR9, RZ ;  /* 0x000000090a147c10 */ /* 0x000fe2000ff1e0ff */
[----:B------:R-:W-:-:S04]  /*4a30*/  IMAD.WIDE.U32 R18, R19, 0x2, R12 ;  /* 0x0000000213127825 */ /* 0x000fc800078e000c */
[----:B---3--:R-:W-:Y:S01]  /*4a40*/  FFMA.FTZ R15, R28, -UR7, R15 ;  /* 0x800000071c0f7c23 */ /* 0x008fe2000801000f */
[----:B------:R-:W-:-:S04]  /*4a50*/  F2FP.BF16.F32.PACK_AB R22, RZ, R22 ;  /* 0x00000016ff16723e */ /* 0x000fc800000010ff */
[----:B------:R-:W-:Y:S02]  /*4a60*/  F2FP.BF16.F32.PACK_AB R21, RZ, R15 ;  /* 0x0000000fff15723e */ /* 0x000fe400000010ff */
[----:B------:R-:W-:Y:S01]  /*4a70*/  PRMT R24, R14, 0x7610, R24 ;  /* 0x000076100e187816 */ /* 0x000fe20000000018 */
[----:B------:R-:W-:Y:S01]  /*4a80*/  IMAD.WIDE.U32 R14, R23, 0x2, R18 ;  /* 0x00000002170e7825 */ /* 0x000fe200078e0012 */
[----:B------:R-:W-:Y:S02]  /*4a90*/  F2FP.BF16.F32.PACK_AB R27, RZ, R27 ;  /* 0x0000001bff1b723e */ /* 0x000fe400000010ff */
[----:B------:R-:W-:Y:S01]  /*4aa0*/  PRMT R25, R21, 0x7610, R25 ;  /* 0x0000761015197816 */ /* 0x000fe20000000019 */
[----:B------:R-:W-:Y:S01]  /*4ab0*/  IMAD.X R21, RZ, RZ, R11, P0 ;  /* 0x000000ffff157224 */ /* 0x000fe200000e060b */
[----:B------:R-:W-:Y:S02]  /*4ac0*/  PRMT R23, R22, 0x7610, R23 ;  /* 0x0000761016177816 */ /* 0x000fe40000000017 */
[----:B------:R-:W-:Y:S01]  /*4ad0*/  IADD3 R22, P0, PT, R20, UR9, RZ ;  /* 0x0000000914167c10 */ /* 0x000fe2000ff1e0ff */
[----:B------:R-:W-:Y:S04]  /*4ae0*/  STG.E.U16 desc[UR14][R4.64], R24 ;  /* 0x0000001804007986 */ /* 0x000fe8000c10150e */
[----:B------:R-:W-:Y:S04]  /*4af0*/  STG.E.U16 desc[UR14][R12.64], R27 ;  /* 0x0000001b0c007986 */ /* 0x000fe8000c10150e */
[----:B------:R0:W-:Y:S04]  /*4b00*/  STG.E.U16 desc[UR14][R18.64], R23 ;  /* 0x0000001712007986 */ /* 0x0001e8000c10150e */
[----:B------:R1:W-:Y:S04]  /*4b10*/  STG.E.U16 desc[UR14][R14.64], R25 ;  /* 0x000000190e007986 */ /* 0x0003e8000c10150e */
[----:B------:R2:W3:Y:S01]  /*4b20*/  LDG.E R26, desc[UR14][R10.64] ;  /* 0x0000000e0a1a7981 */ /* 0x0004e2000c1e1900 */
[----:B0-----:R-:W-:Y:S01]  /*4b30*/  IMAD.X R23, RZ, RZ, R21, P0 ;  /* 0x000000ffff177224 */ /* 0x001fe200000e0615 */
[----:B------:R-:W-:-:S02]  /*4b40*/  IADD3 R24, P0, PT, R22, UR9, RZ ;  /* 0x0000000916187c10 */ /* 0x000fc4000ff1e0ff */
[----:B------:R-:W4:Y:S02]  /*4b50*/  LDG.E R20, desc[UR14][R20.64] ;  /* 0x0000000e14147981 */ /* 0x000f24000c1e1900 */
[----:B-1----:R-:W-:Y:S02]  /*4b60*/  IADD3.X R25, PT, PT, RZ, R23, RZ, P0, !PT ;  /* 0x00000017ff197210 */ /* 0x002fe400007fe4ff */
[----:B------:R-:W5:Y:S01]  /*4b70*/  LDG.E R22, desc[UR14][R22.64] ;  /* 0x0000000e16167981 */ /* 0x000f62000c1e1900 */
[----:B------:R-:W-:-:S03]  /*4b80*/  IADD3 R6, P0, PT, R6, UR9, RZ ;  /* 0x0000000906067c10 */ /* 0x000fc6000ff1e0ff */
[----:B------:R-:W5:Y:S02]  /*4b90*/  LDG.E R24, desc[UR14][R24.64] ;  /* 0x0000000e18187981 */ /* 0x000f64000c1e1900 */
[----:B------:R-:W-:Y:S01]  /*4ba0*/  IMAD.X R7, RZ, RZ, R7, P0 ;  /* 0x000000ffff077224 */ /* 0x000fe200000e0607 */
[----:B------:R-:W-:-:S04]  /*4bb0*/  IADD3 R12, P0, PT, R6, UR9, RZ ;  /* 0x00000009060c7c10 */ /* 0x000fc8000ff1e0ff */
[----:B------:R0:W5:Y:S01]  /*4bc0*/  LDG.E R6, desc[UR14][R6.64] ;  /* 0x0000000e06067981 */ /* 0x000162000c1e1900 */
[----:B------:R-:W-:Y:S01]  /*4bd0*/  IMAD.X R13, RZ, RZ, R7, P0 ;  /* 0x000000ffff0d7224 */ /* 0x000fe200000e0607 */
[----:B--2---:R-:W-:-:S04]  /*4be0*/  IADD3 R10, P0, PT, R12, UR9, RZ ;  /* 0x000000090c0a7c10 */ /* 0x004fc8000ff1e0ff */
[----:B------:R-:W2:Y:S01]  /*4bf0*/  LDG.E R12, desc[UR14][R12.64] ;  /* 0x0000000e0c0c7981 */ /* 0x000ea2000c1e1900 */
[----:B------:R-:W-:Y:S01]  /*4c00*/  IMAD.X R11, RZ, RZ, R13, P0 ;  /* 0x000000ffff0b7224 */ /* 0x000fe200000e060d */
[----:B------:R-:W-:-:S04]  /*4c10*/  IADD3 R18, P0, PT, R10, UR9, RZ ;  /* 0x000000090a127c10 */ /* 0x000fc8000ff1e0ff */
[----:B------:R1:W2:Y:S01]  /*4c20*/  LDG.E R10, desc[UR14][R10.64] ;  /* 0x0000000e0a0a7981 */ /* 0x0002a2000c1e1900 */
[----:B------:R-:W-:-:S05]  /*4c30*/  IADD3.X R19, PT, PT, RZ, R11, RZ, P0, !PT ;  /* 0x0000000bff137210 */ /* 0x000fca00007fe4ff */
[----:B------:R1:W2:Y:S01]  /*4c40*/  LDG.E R18, desc[UR14][R18.64] ;  /* 0x0000000e12127981 */ /* 0x0002a2000c1e1900 */
[----:B0-----:R-:W-:-:S04]  /*4c50*/  IMAD.U32 R7, RZ, RZ, UR17 ;  /* 0x00000011ff077e24 */ /* 0x001fc8000f8e00ff */
[----:B------:R-:W-:-:S04]  /*4c60*/  IMAD.WIDE.U32 R14, R7, 0x2, R14 ;  /* 0x00000002070e7825 */ /* 0x000fc800078e000e */
[----:B-1----:R-:W-:Y:S02]  /*4c70*/  IMAD.U32 R11, RZ, RZ, UR17 ;  /* 0x00000011ff0b7e24 */ /* 0x002fe4000f8e00ff */
[----:B------:R-:W-:-:S04]  /*4c80*/  IMAD.U32 R19, RZ, RZ, UR17 ;  /* 0x00000011ff137e24 */ /* 0x000fc8000f8e00ff */
[----:B------:R-:W-:-:S04]  /*4c90*/  IMAD.WIDE.U32 R4, R19, 0x10, R4 ;  /* 0x0000001013047825 */ /* 0x000fc800078e0004 */
[----:B---3--:R-:W-:-:S04]  /*4ca0*/  FMUL.FTZ R26, R26, 1.4426950216293334961 ;  /* 0x3fb8aa3b1a1a7820 */ /* 0x008fc80000410000 */
[----:B------:R-:W0:Y:S01]  /*4cb0*/  MUFU.EX2 R21, R26 ;  /* 0x0000001a00157308 */ /* 0x000e220000000800 */
[----:B----4-:R-:W-:Y:S01]  /*4cc0*/  FMUL.FTZ R20, R20, 1.4426950216293334961 ;  /* 0x3fb8aa3b14147820 */ /* 0x010fe20000410000 */
[----:B-----5:R-:W-:-:S06]  /*4cd0*/  FMUL.FTZ R22, R22, 1.4426950216293334961 ;  /* 0x3fb8aa3b16167820 */ /* 0x020fcc0000410000 */
[----:B------:R-:W2:Y:S01]  /*4ce0*/  MUFU.EX2 R25, R22 ;  /* 0x0000001600197308 */ /* 0x000ea20000000800 */
[----:B------:R-:W-:-:S07]  /*4cf0*/  FMUL.FTZ R24, R24, 1.4426950216293334961 ;  /* 0x3fb8aa3b18187820 */ /* 0x000fce0000410000 */
[----:B------:R-:W1:Y:S01]  /*4d00*/  MUFU.EX2 R23, R20 ;  /* 0x0000001400177308 */ /* 0x000e620000000800 */
[----:B0-----:R-:W-:-:S07]  /*4d10*/  FFMA.FTZ R6, R21, -UR7, R6 ;  /* 0x8000000715067c23 */ /* 0x001fce0008010006 */
[----:B------:R-:W0:Y:S01]  /*4d20*/  MUFU.EX2 R13, R24 ;  /* 0x00000018000d7308 */ /* 0x000e220000000800 */
[----:B--2---:R-:W-:Y:S01]  /*4d30*/  FFMA.FTZ R25, R25, -UR7, R10 ;  /* 0x8000000719197c23 */ /* 0x004fe2000801000a */
[----:B------:R-:W-:Y:S01]  /*4d40*/  F2FP.BF16.F32.PACK_AB R10, RZ, R6 ;  /* 0x00000006ff0a723e */ /* 0x000fe200000010ff */
[----:B------:R-:W-:-:S04]  /*4d50*/  IMAD.WIDE.U32 R6, R7, 0x2, R14 ;  /* 0x0000000207067825 */ /* 0x000fc800078e000e */
[----:B-1----:R-:W-:Y:S01]  /*4d60*/  FFMA.FTZ R12, R23, -UR7, R12 ;  /* 0x80000007170c7c23 */ /* 0x002fe2000801000c */
[----:B------:R-:W-:Y:S01]  /*4d70*/  PRMT R20, R10, 0x7610, R20 ;  /* 0x000076100a147816 */ /* 0x000fe20000000014 */
[----:B------:R-:W-:Y:S01]  /*4d80*/  IMAD.WIDE.U32 R10, R11, 0x2, R6 ;  /* 0x000000020b0a7825 */ /* 0x000fe200078e0006 */
[----:B------:R-:W-:Y:S02]  /*4d90*/  MOV R21, UR17 ;  /* 0x0000001100157c02 */ /* 0x000fe40008000f00 */
[----:B------:R-:W-:Y:S01]  /*4da0*/  F2FP.BF16.F32.PACK_AB R12, RZ, R12 ;  /* 0x0000000cff0c723e */ /* 0x000fe200000010ff */
[----:B0-----:R-:W-:-:S03]  /*4db0*/  FFMA.FTZ R13, R13, -UR7, R18 ;  /* 0x800000070d0d7c23 */ /* 0x001fc60008010012 */
[----:B------:R-:W-:Y:S02]  /*4dc0*/  PRMT R22, R12, 0x7610, R22 ;  /* 0x000076100c167816 */ /* 0x000fe40000000016 */
[----:B------:R-:W-:Y:S02]  /*4dd0*/  F2FP.BF16.F32.PACK_AB R25, RZ, R25 ;  /* 0x00000019ff19723e */ /* 0x000fe400000010ff */
[----:B------:R-:W-:Y:S01]  /*4de0*/  F2FP.BF16.F32.PACK_AB R18, RZ, R13 ;  /* 0x0000000dff12723e */ /* 0x000fe200000010ff */
[----:B------:R-:W-:Y:S01]  /*4df0*/  IMAD.WIDE.U32 R12, R19, 0x2, R10 ;  /* 0x00000002130c7825 */ /* 0x000fe200078e000a */
[----:B------:R0:W-:Y:S03]  /*4e00*/  STG.E.U16 desc[UR14][R14.64], R20 ;  /* 0x000000140e007986 */ /* 0x0001e6000c10150e */
[----:B------:R-:W-:Y:S01]  /*4e10*/  IMAD.WIDE.U32 R8, R21, 0x8, R8 ;  /* 0x0000000815087825 */ /* 0x000fe200078e0008 */
[----:B------:R1:W-:Y:S04]  /*4e20*/  STG.E.U16 desc[UR14][R6.64], R22 ;  /* 0x0000001606007986 */ /* 0x0003e8000c10150e */
[----:B------:R1:W-:Y:S01]  /*4e30*/  STG.E.U16 desc[UR14][R10.64], R25 ;  /* 0x000000190a007986 */ /* 0x0003e2000c10150e */
[----:B------:R-:W-:-:S03]  /*4e40*/  ISETP.GE.U32.AND P0, PT, R8, UR4, PT ;  /* 0x0000000408007c0c */ /* 0x000fc6000bf06070 */
[----:B------:R1:W-:Y:S01]  /*4e50*/  STG.E.U16 desc[UR14][R12.64], R18 ;  /* 0x000000120c007986 */ /* 0x0003e2000c10150e */
[----:B------:R-:W-:Y:S01]  /*4e60*/  ISETP.GE.AND.EX P0, PT, R9, UR5, PT, P0 ;  /* 0x0000000509007c0c */ /* 0x000fe2000bf06300 */
[----:B0-----:R-:W-:-:S04]  /*4e70*/  IMAD.U32 R15, RZ, RZ, UR17 ;  /* 0x00000011ff0f7e24 */ /* 0x001fc8000f8e00ff */
[----:B------:R-:W-:-:S08]  /*4e80*/  IMAD.WIDE.U32 R2, R15, 0x20, R2 ;  /* 0x000000200f027825 */ /* 0x000fd000078e0002 */
[----:B-1----:R-:W-:Y:S05]  /*4e90*/  @!P0 BRA `(.L_x_8667) ;  /* 0xfffffff800388947 */ /* 0x002fea000383ffff */
.L_x_8661:
[----:B------:R-:W-:Y:S05]  /*4ea0*/  BSYNC.RECONVERGENT B0 ;  /* 0x0000000000007941 */ /* 0x000fea0003800200 */
.L_x_8660:
[----:B------:R-:W0:Y:S02]  /*4eb0*/  LDCU UR11, c[0x0][0x398] ;  /* 0x00007300ff0b77ac */ /* 0x000e240008000800 */
[----:B0-----:R-:W-:-:S04]  /*4ec0*/  ISETP.GE.U32.AND P0, PT, R8, UR11, PT ;  /* 0x0000000b08007c0c */ /* 0x001fc8000bf06070 */
[----:B------:R-:W-:-:S13]  /*4ed0*/  ISETP.GE.AND.EX P0, PT, R9, UR8, PT, P0 ;  /* 0x0000000809007c0c */ /* 0x000fda000bf06300 */
[----:B------:R-:W-:Y:S05]  /*4ee0*/  @P0 EXIT ;  /* 0x000000000000094d */ /* 0x000fea0003800000 */
[----:B------:R-:W-:Y:S01]  /*4ef0*/  IADD3 R5, P0, PT, R8, UR17, RZ ;  /* 0x0000001108057c10 */ /* 0x000fe2000ff1e0ff */
[----:B------:R-:W-:Y:S03]  /*4f00*/  BSSY.RECONVERGENT B0, `(.L_x_8668) ;  /* 0x0000026000007945 */ /* 0x000fe60003800200 */
[C---:B------:R-:W-:Y:S01]  /*4f10*/  ISETP.GT.U32.AND P1, PT, R5.reuse, UR11, PT ;  /* 0x0000000b05007c0c */ /* 0x040fe2000bf24070 */
[----:B------:R-:W-:Y:S01]  /*4f20*/  IMAD.X R7, RZ, RZ, R9, P0 ;  /* 0x000000ffff077224 */ /* 0x000fe200000e0609 */
[----:B------:R-:W-:-:S04]  /*4f30*/  ISETP.GE.U32.AND P0, PT, R5, UR11, PT ;  /* 0x0000000b05007c0c */ /* 0x000fc8000bf06070 */
[C---:B------:R-:W-:Y:S02]  /*4f40*/  ISETP.GT.U32.AND.EX P1, PT, R7.reuse, UR8, PT, P1 ;  /* 0x0000000807007c0c */ /* 0x040fe4000bf24110 */
        /* <DEDUP_REMOVED lines=16> */
[----:B------:R-:W-:-:S04]  /*5050*/  IMAD.HI.U32 R3, R5, R3, R4 ;  /* 0x0000000305037227 */ /* 0x000fc800078e0004 */
[----:B------:R-:W-:Y:S02]  /*5060*/  IMAD.MOV.U32 R5, RZ, RZ, RZ ;  /* 0x000000ffff057224 */ /* 0x000fe400078e00ff */
        /* <DEDUP_REMOVED lines=10> */
.L_x_8669:
[----:B------:R-:W-:Y:S01]  /*5110*/  IMAD.U32 R14, RZ, RZ, UR17 ;  /* 0x00000011ff0e7e24 */ /* 0x000fe2000f8e00ff */
[----:B------:R-:W-:-:S07]  /*5120*/  MOV R12, 0x5140 ;  /* 0x00005140000c7802 */ /* 0x000fce0000000f00 */
[----:B--2---:R-:W-:Y:S05]  /*5130*/  CALL.REL.NOINC `($__internal_49_$__cuda_sm20_div_u64) ;  /* 0x0000000800d07944 */ /* 0x004fea0003c00000 */
[----:B------:R-:W-:Y:S01]  /*5140*/  MOV R4, R24 ;  /* 0x0000001800047202 */ /* 0x000fe20000000f00 */
[----:B------:R-:W-:-:S07]  /*5150*/  IMAD.MOV.U32 R5, RZ, RZ, R25 ;  /* 0x000000ffff057224 */ /* 0x000fce00078e0019 */
.L_x_8670:
[----:B------:R-:W-:Y:S05]  /*5160*/  BSYNC.RECONVERGENT B0 ;  /* 0x0000000000007941 */ /* 0x000fea0003800200 */
.L_x_8668:
        /* <DEDUP_REMOVED lines=13> */
[C---:B------:R-:W-:Y:S01]  /*5240*/  SHF.L.U32 R5, R8.reuse, 0x1, RZ ;  /* 0x0000000108057819 */ /* 0x040fe200000006ff */
[C---:B------:R-:W-:Y:S01]  /*5250*/  IMAD.SHL.U32 R3, R8.reuse, 0x4, RZ ;  /* 0x0000000408037824 */ /* 0x040fe200078e00ff */
[--C-:B------:R-:W-:Y:S01]  /*5260*/  SHF.L.U64.HI R13, R8, 0x1, R9.reuse ;  /* 0x00000001080d7819 */ /* 0x100fe20000010209 */
[----:B------:R-:W-:Y:S01]  /*5270*/  IMAD.MOV.U32 R19, RZ, RZ, RZ ;  /* 0x000000ffff137224 */ /* 0x000fe200078e00ff */
[----:B------:R-:W-:Y:S02]  /*5280*/  LOP3.LUT R15, R15, 0x3, RZ, 0xc0, !PT ;  /* 0x000000030f0f7812 */ /* 0x000fe400078ec0ff */
[C---:B------:R-:W-:Y:S02]  /*5290*/  LEA R12, P1, R16.reuse, R5, 0x1 ;  /* 0x00000005100c7211 */ /* 0x040fe400078208ff */
[C---:B------:R-:W-:Y:S01]  /*52a0*/  LEA R10, P3, R16.reuse, R3, 0x2 ;  /* 0x00000003100a7211 */ /* 0x040fe200078610ff */
[----:B------:R-:W-:Y:S01]  /*52b0*/  IMAD.WIDE.U32 R2, R15, UR17, R8 ;  /* 0x000000110f027c25 */ /* 0x000fe2000f8e0008 */
[----:B------:R-:W-:-:S02]  /*52c0*/  LEA.HI.X R13, R16, R13, R0, 0x1, P1 ;  /* 0x0000000d100d7211 */ /* 0x000fc400008f0c00 */
[----:B------:R-:W-:Y:S01]  /*52d0*/  SHF.L.U64.HI R11, R8, 0x2, R9 ;  /* 0x00000002080b7819 */ /* 0x000fe20000010209 */
[----:B------:R-:W-:Y:S02]  /*52e0*/  IMAD R9, R19, UR17, R3 ;  /* 0x0000001113097c24 */ /* 0x000fe4000f8e0203 */
[----:B------:R-:W-:Y:S01]  /*52f0*/  IMAD.MOV.U32 R8, RZ, RZ, R2 ;  /* 0x000000ffff087224 */ /* 0x000fe200078e0002 */
[----:B0-----:R-:W-:Y:S02]  /*5300*/  IADD3 R12, P2, PT, R12, UR4, RZ ;  /* 0x000000040c0c7c10 */ /* 0x001fe4000ff5e0ff */
[----:B------:R-:W-:Y:S02]  /*5310*/  LEA.HI.X R11, R16, R11, R0, 0x2, P3 ;  /* 0x0000000b100b7211 */ /* 0x000fe400018f1400 */
[----:B------:R-:W-:-:S09]  /*5320*/  IADD3.X R13, PT, PT, R13, UR5, RZ, P2, !PT ;  /* 0x000000050d0d7c10 */ /* 0x000fd200097fe4ff */
.L_x_8673:
[----:B------:R-:W-:-:S04]  /*5330*/  IADD3 R4, P1, PT, R10, UR12, RZ ;  /* 0x0000000c0a047c10 */ /* 0x000fc8000ff3e0ff */
[----:B------:R-:W-:-:S05]  /*5340*/  IADD3.X R5, PT, PT, R11, UR13, RZ, P1, !PT ;  /* 0x0000000d0b057c10 */ /* 0x000fca0008ffe4ff */
[----:B0-----:R0:W3:Y:S01]  /*5350*/  LDG.E R4, desc[UR14][R4.64] ;  /* 0x0000000e04047981 */ /* 0x0010e2000c1e1900 */
[----:B------:R-:W-:-:S04]  /*5360*/  IADD3 R2, P1, PT, R10, UR10, RZ ;  /* 0x0000000a0a027c10 */ /* 0x000fc8000ff3e0ff */
[----:B------:R-:W-:-:S05]  /*5370*/  IADD3.X R3, PT, PT, R11, UR11, RZ, P1, !PT ;  /* 0x0000000b0b037c10 */ /* 0x000fca0008ffe4ff */
[----:B------:R1:W4:Y:S01]  /*5380*/  LDG.E R2, desc[UR14][R2.64] ;  /* 0x0000000e02027981 */ /* 0x000322000c1e1900 */
[----:B------:R-:W-:Y:S01]  /*5390*/  IADD3 R15, P1, PT, R15, -0x1, RZ ;  /* 0xffffffff0f0f7810 */ /* 0x000fe20007f3e0ff */
[----:B0-----:R-:W-:-:S03]  /*53a0*/  IMAD.U32 R5, RZ, RZ, UR17 ;  /* 0x00000011ff057e24 */ /* 0x001fc6000f8e00ff */
[----:B------:R-:W-:Y:S02]  /*53b0*/  IADD3.X R19, PT, PT, R19, -0x1, RZ, P1, !PT ;  /* 0xffffffff13137810 */ /* 0x000fe40000ffe4ff */
[----:B------:R-:W-:Y:S01]  /*53c0*/  ISETP.NE.U32.AND P1, PT, R15, RZ, PT ;  /* 0x000000ff0f00720c */ /* 0x000fe20003f25070 */
[----:B-1----:R-:W-:-:S03]  /*53d0*/  IMAD.MOV.U32 R3, RZ, RZ, R13 ;  /* 0x000000ffff037224 */ /* 0x002fc600078e000d */
[----:B------:R-:W-:Y:S01]  /*53e0*/  ISETP.NE.AND.EX P1, PT, R19, RZ, PT, P1 ;  /* 0x000000ff1300720c */ /* 0x000fe20003f25310 */
[----:B---3--:R-:W-:Y:S01]  /*53f0*/  FMUL.FTZ R6, R4, 1.4426950216293334961 ;  /* 0x3fb8aa3b04067820 */ /* 0x008fe20000410000 */
[----:B------:R-:W-:-:S03]  /*5400*/  MOV R4, UR17 ;  /* 0x0000001100047c02 */ /* 0x000fc60008000f00 */
[----:B------:R0:W4:Y:S02]  /*5410*/  MUFU.EX2 R7, R6 ;  /* 0x0000000600077308 */ /* 0x0001240000000800 */
[----:B0-----:R-:W-:Y:S02]  /*5420*/  IMAD.U32 R6, RZ, RZ, UR17 ;  /* 0x00000011ff067e24 */ /* 0x001fe4000f8e00ff */
[----:B----4-:R-:W-:Y:S01]  /*5430*/  FFMA.FTZ R7, R7, -UR7, R2 ;  /* 0x8000000707077c23 */ /* 0x010fe20008010002 */
[-C--:B------:R-:W-:Y:S02]  /*5440*/  MOV R2, R12.reuse ;  /* 0x0000000c00027202 */ /* 0x080fe40000000f00 */
[----:B------:R-:W-:Y:S02]  /*5450*/  LEA R12, P2, R5, R12, 0x1 ;  /* 0x0000000c050c7211 */ /* 0x000fe400078408ff */
[----:B------:R-:W-:Y:S02]  /*5460*/  F2FP.BF16.F32.PACK_AB R7, RZ, R7 ;  /* 0x00000007ff07723e */ /* 0x000fe400000010ff */
[----:B------:R-:W-:-:S02]  /*5470*/  LEA.HI.X R13, R4, R13, RZ, 0x1, P2 ;  /* 0x0000000d040d7211 */ /* 0x000fc400010f0cff */
[----:B------:R-:W-:Y:S01]  /*5480*/  PRMT R14, R7, 0x7610, R14 ;  /* 0x00007610070e7816 */ /* 0x000fe2000000000e */
[----:B------:R-:W-:-:S04]  /*5490*/  IMAD.U32 R7, RZ, RZ, UR17 ;  /* 0x00000011ff077e24 */ /* 0x000fc8000f8e00ff */
[----:B------:R0:W-:Y:S01]  /*54a0*/  STG.E.U16 desc[UR14][R2.64], R14 ;  /* 0x0000000e02007986 */ /* 0x0001e2000c10150e */
[----:B------:R-:W-:-:S04]  /*54b0*/  LEA R10, P3, R7, R10, 0x2 ;  /* 0x0000000a070a7211 */ /* 0x000fc800078610ff */
[----:B------:R-:W-:Y:S01]  /*54c0*/  LEA.HI.X R11, R6, R11, RZ, 0x2, P3 ;  /* 0x0000000b060b7211 */ /* 0x000fe200018f14ff */
[----:B------:R-:W-:Y:S08]  /*54d0*/  @P1 BRA `(.L_x_8673) ;  /* 0xfffffffc00941947 */ /* 0x000ff0000383ffff */
.L_x_8672:
[----:B------:R-:W-:Y:S05]  /*54e0*/  BSYNC.RECONVERGENT B0 ;  /* 0x0000000000007941 */ /* 0x000fea0003800200 */
.L_x_8671:
[----:B------:R-:W-:Y:S05]  /*54f0*/  @!P0 EXIT ;  /* 0x000000000000894d */ /* 0x000fea0003800000 */
[----:B------:R-:W1:Y:S01]  /*5500*/  LDCU.128 UR20, c[0x0][0x380] ;  /* 0x00007000ff1477ac */ /* 0x000e620008000c00 */
[C-C-:B------:R-:W-:Y:S01]  /*5510*/  SHF.L.U64.HI R33, R8.reuse, 0x1, R9.reuse ;  /* 0x0000000108217819 */ /* 0x140fe20000010209 */
[C---:B------:R-:W-:Y:S01]  /*5520*/  IMAD.SHL.U32 R32, R8.reuse, 0x2, RZ ;  /* 0x0000000208207824 */ /* 0x040fe200078e00ff */
[C---:B------:R-:W-:Y:S01]  /*5530*/  SHF.L.U64.HI R43, R8.reuse, 0x2, R9 ;  /* 0x00000002082b7819 */ /* 0x040fe20000010209 */
[----:B------:R-:W3:Y:S01]  /*5540*/  LDCU.64 UR4, c[0x0][0x390] ;  /* 0x00007200ff0477ac */ /* 0x000ee20008000a00 */
[----:B------:R-:W-:Y:S01]  /*5550*/  IMAD.U32 R13, RZ, RZ, UR17 ;  /* 0x00000011ff0d7e24 */ /* 0x000fe2000f8e00ff */
[----:B------:R-:W-:Y:S01]  /*5560*/  SHF.L.U32 R42, R8, 0x2, RZ ;  /* 0x00000002082a7819 */ /* 0x000fe200000006ff */
[----:B------:R-:W-:Y:S01]  /*5570*/  IMAD.U32 R15, RZ, RZ, UR17 ;  /* 0x00000011ff0f7e24 */ /* 0x000fe2000f8e00ff */
[C---:B0-----:R-:W-:Y:S01]  /*5580*/  SHF.L.U64.HI R3, R16.reuse, 0x1, R0 ;  /* 0x0000000110037819 */ /* 0x041fe20000010200 */
[----:B------:R-:W-:Y:S01]  /*5590*/  IMAD.WIDE.U32 R12, R13, 0x6, R32 ;  /* 0x000000060d0c7825 */ /* 0x000fe200078e0020 */
[C---:B------:R-:W-:Y:S01]  /*55a0*/  SHF.L.U64.HI R5, R16.reuse, 0x2, R0 ;  /* 0x0000000210057819 */ /* 0x040fe20000010200 */
[----:B------:R-:W0:Y:S01]  /*55b0*/  LDCU UR6, c[0x0][0x398] ;  /* 0x00007300ff0677ac */ /* 0x000e220008000800 */
[----:B------:R-:W-:Y:S01]  /*55c0*/  SHF.L.U32 R44, R16, 0x2, RZ ;  /* 0x00000002102c7819 */ /* 0x000fe200000006ff */
[----:B------:R-:W-:-:S02]  /*55d0*/  IMAD.MOV.U32 R17, RZ, RZ, RZ ;  /* 0x000000ffff117224 */ /* 0x000fc400078e00ff */
[----:B------:R-:W-:Y:S02]  /*55e0*/  IMAD.U32 R19, RZ, RZ, UR17 ;  /* 0x00000011ff137e24 */ /* 0x000fe4000f8e00ff */
[----:B------:R-:W-:Y:S01]  /*55f0*/  IMAD.WIDE.U32 R14, R15, 0xc, R42 ;  /* 0x0000000c0f0e7825 */ /* 0x000fe200078e002a */
[----:B-1----:R-:W-:-:S03]  /*5600*/  IADD3 R7, P2, PT, R12, UR20, RZ ;  /* 0x000000140c077c10 */ /* 0x002fc6000ff5e0ff */
[----:B------:R-:W-:Y:S01]  /*5610*/  IMAD.U32 R21, RZ, RZ, UR17 ;  /* 0x00000011ff157e24 */ /* 0x000fe2000f8e00ff */
[----:B------:R-:W-:Y:S01]  /*5620*/  IADD3.X R12, PT, PT, R13, UR21, R17, P2, !PT ;  /* 0x000000150d0c7c10 */ /* 0x000fe200097fe411 */
[----:B------:R-:W-:Y:S01]  /*5630*/  IMAD.IADD R0, R17, 0x1, R15 ;  /* 0x0000000111007824 */ /* 0x000fe200078e020f */
[----:B------:R-:W-:Y:S01]  /*5640*/  LEA R19, P2, R19, R32, 0x1 ;  /* 0x0000002013137211 */ /* 0x000fe200078408ff */
[----:B------:R-:W-:Y:S01]  /*5650*/  IMAD.U32 R23, RZ, RZ, UR17 ;  /* 0x00000011ff177e24 */ /* 0x000fe2000f8e00ff */
[----:B------:R-:W-:Y:S01]  /*5660*/  MOV R15, UR17 ;  /* 0x00000011000f7c02 */ /* 0x000fe20008000f00 */
[----:B------:R-:W1:Y:S01]  /*5670*/  LDC R13, c[0x0][0x360] ;  /* 0x0000d800ff0d7b82 */ /* 0x000e620000000800 */
[C---:B------:R-:W-:Y:S01]  /*5680*/  IADD3 R10, P0, PT, R14.reuse, UR22, RZ ;  /* 0x000000160e0a7c10 */ /* 0x040fe2000ff1e0ff */
[----:B------:R-:W-:Y:S01]  /*5690*/  IMAD.U32 R25, RZ, RZ, UR17 ;  /* 0x00000011ff197e24 */ /* 0x000fe2000f8e00ff */
[----:B---3--:R-:W-:Y:S01]  /*56a0*/  IADD3 R11, P1, PT, R14, UR4, RZ ;  /* 0x000000040e0b7c10 */ /* 0x008fe2000ff3e0ff */
[----:B------:R-:W-:Y:S01]  /*56b0*/  IMAD.U32 R14, RZ, RZ, UR17 ;  /* 0x00000011ff0e7e24 */ /* 0x000fe2000f8e00ff */
[----:B------:R-:W-:Y:S01]  /*56c0*/  IADD3 R17, P4, PT, R32, UR20, RZ ;  /* 0x0000001420117c10 */ /* 0x000fe2000ff9e0ff */
[----:B------:R-:W-:Y:S01]  /*56d0*/  IMAD.SHL.U32 R2, R16, 0x2, RZ ;  /* 0x0000000210027824 */ /* 0x000fe200078e00ff */
[----:B------:R-:W-:-:S02]  /*56e0*/  LEA.HI.X R20, R21, R33, RZ, 0x1, P2 ;  /* 0x0000002115147211 */ /* 0x000fc400010f0cff */
[----:B------:R-:W-:Y:S02]  /*56f0*/  IADD3 R19, P3, PT, R19, UR20, RZ ;  /* 0x0000001413137c10 */ /* 0x000fe4000ff7e0ff */
[----:B------:R-:W-:Y:S02]  /*5700*/  SHF.L.U32 R15, R15, 0x2, RZ ;  /* 0x000000020f0f7819 */ /* 0x000fe400000006ff */
[----:B------:R-:W-:Y:S02]  /*5710*/  LEA R4, P6, R23, R42, 0x3 ;  /* 0x0000002a17047211 */ /* 0x000fe400078c18ff */
[----:B------:R-:W-:Y:S02]  /*5720*/  IADD3.X R18, PT, PT, R33, UR21, RZ, P4, !PT ;  /* 0x0000001521127c10 */ /* 0x000fe4000a7fe4ff */
[----:B------:R-:W-:Y:S02]  /*5730*/  IADD3.X R20, PT, PT, R20, UR21, RZ, P3, !PT ;  /* 0x0000001514147c10 */ /* 0x000fe40009ffe4ff */
[----:B------:R-:W-:-:S02]  /*5740*/  SHF.R.U32.HI R14, RZ, 0x1e, R14 ;  /* 0x0000001eff0e7819 */ /* 0x000fc4000001160e */
[----:B------:R-:W-:Y:S02]  /*5750*/  IADD3 R21, P3, P4, R15, UR20, R32 ;  /* 0x000000140f157c10 */ /* 0x000fe4000fc7e020 */
[----:B------:R-:W-:Y:S02]  /*5760*/  LEA.HI.X R6, R25, R43, RZ, 0x3, P6 ;  /* 0x0000002b19067211 */ /* 0x000fe400030f1cff */
[----:B------:R-:W-:Y:S02]  /*5770*/  IADD3 R37, P6, PT, R15, R42, RZ ;  /* 0x0000002a0f257210 */ /* 0x000fe40007fde0ff */
[----:B------:R-:W-:Y:S02]  /*5780*/  IADD3 R16, P2, PT, R42, UR22, RZ ;  /* 0x000000162a107c10 */ /* 0x000fe4000ff5e0ff */
[----:B------:R-:W-:Y:S02]  /*5790*/  IADD3.X R32, PT, PT, R14, UR21, R33, P3, P4 ;  /* 0x000000150e207c10 */ /* 0x000fe40009fe8421 */
[----:B------:R-:W-:-:S02]  /*57a0*/  IADD3 R31, P4, PT, R4, UR22, RZ ;  /* 0x00000016041f7c10 */ /* 0x000fc4000ff9e0ff */
[----:B------:R-:W-:Y:S01]  /*57b0*/  IADD3 R33, P3, PT, R4, UR4, RZ ;  /* 0x0000000404217c10 */ /* 0x000fe2000ff7e0ff */
[----:B------:R-:W-:Y:S01]  /*57c0*/  IMAD.X R4, R14, 0x1, R43, P6 ;  /* 0x000000010e047824 */ /* 0x000fe200030e062b */
[----:B------:R-:W-:Y:S02]  /*57d0*/  IADD3.X R34, PT, PT, R43, UR23, RZ, P2, !PT ;  /* 0x000000172b227c10 */ /* 0x000fe400097fe4ff */
[C---:B------:R-:W-:Y:S02]  /*57e0*/  IADD3 R35, P2, PT, R37.reuse, UR22, RZ ;  /* 0x0000001625237c10 */ /* 0x040fe4000ff5e0ff */
[----:B------:R-:W-:Y:S02]  /*57f0*/  IADD3.X R36, PT, PT, R6, UR23, RZ, P4, !PT ;  /* 0x0000001706247c10 */ /* 0x000fe4000a7fe4ff */
[----:B------:R-:W-:Y:S02]  /*5800*/  IADD3 R30, P5, PT, R42, UR4, RZ ;  /* 0x000000042a1e7c10 */ /* 0x000fe4000ffbe0ff */
[----:B------:R-:W-:-:S02]  /*5810*/  IADD3 R37, P4, PT, R37, UR4, RZ ;  /* 0x0000000425257c10 */ /* 0x000fc4000ff9e0ff */
[----:B------:R-:W-:Y:S02]  /*5820*/  IADD3.X R38, PT, PT, R0, UR23, RZ, P0, !PT ;  /* 0x0000001700267c10 */ /* 0x000fe400087fe4ff */
[----:B------:R-:W-:Y:S02]  /*5830*/  IADD3.X R40, PT, PT, R4, UR23, RZ, P2, !PT ;  /* 0x0000001704287c10 */ /* 0x000fe400097fe4ff */
[----:B------:R-:W-:Y:S02]  /*5840*/  IADD3.X R42, PT, PT, R43, UR5, RZ, P5, !PT ;  /* 0x000000052b2a7c10 */ /* 0x000fe4000affe4ff */
[----:B------:R-:W-:Y:S02]  /*5850*/  IADD3.X R6, PT, PT, R6, UR5, RZ, P3, !PT ;  /* 0x0000000506067c10 */ /* 0x000fe40009ffe4ff */
[----:B------:R-:W-:Y:S02]  /*5860*/  IADD3.X R0, PT, PT, R0, UR5, RZ, P1, !PT ;  /* 0x0000000500007c10 */ /* 0x000fe40008ffe4ff */
[----:B01----:R-:W-:-:S07]  /*5870*/  IADD3.X R4, PT, PT, R4, UR5, RZ, P4, !PT ;  /* 0x0000000504047c10 */ /* 0x003fce000a7fe4ff */
.L_x_8674:
[----:B------:R-:W-:-:S05]  /*5880*/  IADD3 R26, P0, PT, R44, R16, RZ ;  /* 0x000000102c1a7210 */ /* 0x000fca0007f1e0ff */
[----:B--2---:R-:W-:-:S05]  /*5890*/  IMAD.X R27, R5, 0x1, R34, P0 ;  /* 0x00000001051b7824 */ /* 0x004fca00000e0622 */
[----:B------:R-:W2:Y:S01]  /*58a0*/  LDG.E R26, desc[UR14][R26.64] ;  /* 0x0000000e1a1a7981 */ /* 0x000ea2000c1e1900 */
[----:B------:R-:W-:-:S04]  /*58b0*/  IADD3 R28, P0, PT, R44, R30, RZ ;  /* 0x0000001e2c1c7210 */ /* 0x000fc80007f1e0ff */
[----:B------:R-:W-:-:S05]  /*58c0*/  IADD3.X R29, PT, PT, R5, R42, RZ, P0, !PT ;  /* 0x0000002a051d7210 */ /* 0x000fca00007fe4ff */
[----:B------:R-:W3:Y:S01]  /*58d0*/  LDG.E R28, desc[UR14][R28.64] ;  /* 0x0000000e1c1c7981 */ /* 0x000ee2000c1e1900 */
[----:B------:R-:W-:Y:S02]  /*58e0*/  IADD3 R22, P0, PT, R2, R17, RZ ;  /* 0x0000001102167210 */ /* 0x000fe40007f1e0ff */
[----:B------:R-:W-:-:S05]  /*58f0*/  IADD3 R24, P1, PT, R44, R35, RZ ;  /* 0x000000232c187210 */ /* 0x000fca0007f3e0ff */
[----:B------:R-:W-:Y:S02]  /*5900*/  IMAD.X R25, R5, 0x1, R40, P1 ;  /* 0x0000000105197824 */ /* 0x000fe400008e0628 */
[----:B--2---:R-:W-:-:S06]  /*5910*/  FMUL.FTZ R39, R26, 1.4426950216293334961 ;  /* 0x3fb8aa3b1a277820 */ /* 0x004fcc0000410000 */
[----:B------:R-:W3:Y:S02]  /*5920*/  MUFU.EX2 R39, R39 ;  /* 0x0000002700277308 */ /* 0x000ee40000000800 */
[----:B---3--:R-:W-:-:S05]  /*5930*/  FFMA.FTZ R23, R39, -UR7, R28 ;  /* 0x8000000727177c23 */ /* 0x008fca000801001c */
[----:B------:R-:W-:Y:S01]  /*5940*/  F2FP.BF16.F32.PACK_AB R27, RZ, R23 ;  /* 0x00000017ff1b723e */ /* 0x000fe200000010ff */
[----:B------:R-:W-:-:S03]  /*5950*/  IMAD.X R23, R3, 0x1, R18, P0 ;  /* 0x0000000103177824 */ /* 0x000fc600000e0612 */
[----:B------:R-:W-:-:S05]  /*5960*/  PRMT R29, R27, 0x7610, R29 ;  /* 0x000076101b1d7816 */ /* 0x000fca000000001d */
[----:B------:R0:W-:Y:S04]  /*5970*/  STG.E.U16 desc[UR14][R22.64], R29 ;  /* 0x0000001d16007986 */ /* 0x0001e8000c10150e */
[----:B------:R1:W2:Y:S02]  /*5980*/  LDG.E R27, desc[UR14][R24.64] ;  /* 0x0000000e181b7981 */ /* 0x0002a4000c1e1900 */
[----:B-1----:R-:W-:-:S04]  /*5990*/  IADD3 R24, P0, PT, R44, R37, RZ ;  /* 0x000000252c187210 */ /* 0x002fc80007f1e0ff */
[----:B------:R-:W-:-:S05]  /*59a0*/  IADD3.X R25, PT, PT, R5, R4, RZ, P0, !PT ;  /* 0x0000000405197210 */ /* 0x000fca00007fe4ff */
[----:B------:R-:W3:Y:S01]  /*59b0*/  LDG.E R26, desc[UR14][R24.64] ;  /* 0x0000000e181a7981 */ /* 0x000ee2000c1e1900 */
[----:B------:R-:W-:-:S05]  /*59c0*/  IADD3 R28, P1, PT, R44, R31, RZ ;  /* 0x0000001f2c1c7210 */ /* 0x000fca0007f3e0ff */
[----:B0-----:R-:W-:Y:S02]  /*59d0*/  IMAD.X R29, R5, 0x1, R36, P1 ;  /* 0x00000001051d7824 */ /* 0x001fe400008e0624 */
[----:B--2---:R-:W-:-:S06]  /*59e0*/  FMUL.FTZ R39, R27, 1.4426950216293334961 ;  /* 0x3fb8aa3b1b277820 */ /* 0x004fcc0000410000 */
[----:B------:R-:W3:Y:S02]  /*59f0*/  MUFU.EX2 R39, R39 ;  /* 0x0000002700277308 */ /* 0x000ee40000000800 */
[----:B---3--:R-:W-:Y:S01]  /*5a00*/  FFMA.FTZ R27, R39, -UR7, R26 ;  /* 0x80000007271b7c23 */ /* 0x008fe2000801001a */
[----:B------:R-:W-:-:S04]  /*5a10*/  IADD3 R26, P0, PT, R2, R19, RZ ;  /* 0x00000013021a7210 */ /* 0x000fc80007f1e0ff */
[----:B------:R-:W-:Y:S01]  /*5a20*/  F2FP.BF16.F32.PACK_AB R23, RZ, R27 ;  /* 0x0000001bff17723e */ /* 0x000fe200000010ff */
[----:B------:R-:W-:-:S05]  /*5a30*/  IMAD.X R27, R3, 0x1, R20, P0 ;  /* 0x00000001031b7824 */ /* 0x000fca00000e0614 */
[----:B------:R0:W-:Y:S04]  /*5a40*/  STG.E.U16 desc[UR14][R26.64], R23 ;  /* 0x000000171a007986 */ /* 0x0001e8000c10150e */
[----:B------:R-:W2:Y:S01]  /*5a50*/  LDG.E R28, desc[UR14][R28.64] ;  /* 0x0000000e1c1c7981 */ /* 0x000ea2000c1e1900 */
[----:B------:R-:W-:-:S04]  /*5a60*/  IADD3 R22, P0, PT, R44, R33, RZ ;  /* 0x000000212c167210 */ /* 0x000fc80007f1e0ff */
[----:B0-----:R-:W-:-:S05]  /*5a70*/  IADD3.X R23, PT, PT, R5, R6, RZ, P0, !PT ;  /* 0x0000000605177210 */ /* 0x001fca00007fe4ff */
[----:B------:R-:W3:Y:S01]  /*5a80*/  LDG.E R22, desc[UR14][R22.64] ;  /* 0x0000000e16167981 */ /* 0x000ee2000c1e1900 */
[----:B------:R-:W-:Y:S01]  /*5a90*/  IADD3 R24, P1, PT, R44, R10, RZ ;  /* 0x0000000a2c187210 */ /* 0x000fe20007f3e0ff */
[----:B--2---:R-:W-:-:S06]  /*5aa0*/  FMUL.FTZ R39, R28, 1.4426950216293334961 ;  /* 0x3fb8aa3b1c277820 */ /* 0x004fcc0000410000 */
[----:B------:R-:W3:Y:S02]  /*5ab0*/  MUFU.EX2 R39, R39 ;  /* 0x0000002700277308 */ /* 0x000ee40000000800 */
[----:B---3--:R-:W-:Y:S01]  /*5ac0*/  FFMA.FTZ R25, R39, -UR7, R22 ;  /* 0x8000000727197c23 */ /* 0x008fe20008010016 */
[----:B------:R-:W-:-:S04]  /*5ad0*/  IADD3 R22, P0, PT, R2, R21, RZ ;  /* 0x0000001502167210 */ /* 0x000fc80007f1e0ff */
[----:B------:R-:W-:Y:S01]  /*5ae0*/  F2FP.BF16.F32.PACK_AB R27, RZ, R25 ;  /* 0x00000019ff1b723e */ /* 0x000fe200000010ff */
[----:B------:R-:W-:Y:S02]  /*5af0*/  IMAD.X R23, R3, 0x1, R32, P0 ;  /* 0x0000000103177824 */ /* 0x000fe400000e0620 */
[----:B------:R-:W-:Y:S01]  /*5b00*/  IMAD.X R25, R5, 0x1, R38, P1 ;  /* 0x0000000105197824 */ /* 0x000fe200008e0626 */
[----:B------:R-:W-:-:S05]  /*5b10*/  PRMT R29, R27, 0x7610, R29 ;  /* 0x000076101b1d7816 */ /* 0x000fca000000001d */
[----:B------:R0:W-:Y:S04]  /*5b20*/  STG.E.U16 desc[UR14][R22.64], R29 ;  /* 0x0000001d16007986 */ /* 0x0001e8000c10150e */
[----:B------:R-:W2:Y:S01]  /*5b30*/  LDG.E R24, desc[UR14][R24.64] ;  /* 0x0000000e18187981 */ /* 0x000ea2000c1e1900 */
[----:B------:R-:W-:-:S04]  /*5b40*/  IADD3 R28, P0, PT, R44, R11, RZ ;  /* 0x0000000b2c1c7210 */ /* 0x000fc80007f1e0ff */
[----:B0-----:R-:W-:-:S05]  /*5b50*/  IADD3.X R29, PT, PT, R5, R0, RZ, P0, !PT ;  /* 0x00000000051d7210 */ /* 0x001fca00007fe4ff */
[----:B------:R-:W3:Y:S01]  /*5b60*/  LDG.E R28, desc[UR14][R28.64] ;  /* 0x0000000e1c1c7981 */ /* 0x000ee2000c1e1900 */
[----:B------:R-:W-:Y:S02]  /*5b70*/  IADD3 R26, P0, PT, R2, R7, RZ ;  /* 0x00000007021a7210 */ /* 0x000fe40007f1e0ff */
[----:B------:R-:W-:-:S03]  /*5b80*/  MOV R45, R5 ;  /* 0x00000005002d7202 */ /* 0x000fc60000000f00 */
[----:B------:R-:W-:-:S04]  /*5b90*/  IMAD.WIDE.U32 R44, R13, 0x10, R44 ;  /* 0x000000100d2c7825 */ /* 0x000fc800078e002c */
[----:B------:R-:W-:Y:S02]  /*5ba0*/  IMAD.MOV.U32 R5, RZ, RZ, R45 ;  /* 0x000000ffff057224 */ /* 0x000fe400078e002d */
[----:B--2---:R-:W-:-:S06]  /*5bb0*/  FMUL.FTZ R39, R24, 1.4426950216293334961 ;  /* 0x3fb8aa3b18277820 */ /* 0x004fcc0000410000 */
[----:B------:R-:W3:Y:S02]  /*5bc0*/  MUFU.EX2 R39, R39 ;  /* 0x0000002700277308 */ /* 0x000ee40000000800 */
[----:B---3--:R-:W-:-:S05]  /*5bd0*/  FFMA.FTZ R27, R39, -UR7, R28 ;  /* 0x80000007271b7c23 */ /* 0x008fca000801001c */
[----:B------:R-:W-:Y:S01]  /*5be0*/  F2FP.BF16.F32.PACK_AB R23, RZ, R27 ;  /* 0x0000001bff17723e */ /* 0x000fe200000010ff */
[----:B------:R-:W-:Y:S01]  /*5bf0*/  IMAD.X R27, R3, 0x1, R12, P0 ;  /* 0x00000001031b7824 */ /* 0x000fe200000e060c */
[----:B------:R-:W-:Y:S01]  /*5c00*/  IADD3 R8, P0, PT, R15, R8, RZ ;  /* 0x000000080f087210 */ /* 0x000fe20007f1e0ff */
[----:B------:R-:W-:-:S03]  /*5c10*/  IMAD.WIDE.U32 R2, R13, 0x8, R2 ;  /* 0x000000080d027825 */ /* 0x000fc600078e0002 */
[----:B------:R0:W-:Y:S01]  /*5c20*/  STG.E.U16 desc[UR14][R26.64], R23 ;  /* 0x000000171a007986 */ /* 0x0001e2000c10150e */
[----:B------:R-:W-:Y:S01]  /*5c30*/  IMAD.X R9, R14, 0x1, R9, P0 ;  /* 0x000000010e097824 */ /* 0x000fe200000e0609 */
[----:B------:R-:W-:-:S04]  /*5c40*/  ISETP.GE.U32.AND P0, PT, R8, UR6, PT ;  /* 0x0000000608007c0c */ /* 0x000fc8000bf06070 */
[----:B------:R-:W-:-:S13]  /*5c50*/  ISETP.GE.AND.EX P0, PT, R9, UR8, PT, P0 ;  /* 0x0000000809007c0c */ /* 0x000fda000bf06300 */
[----:B0-----:R-:W-:Y:S05]  /*5c60*/  @!P0 BRA `(.L_x_8674) ;  /* 0xfffffffc00048947 */ /* 0x001fea000383ffff */
[----:B------:R-:W-:Y:S05]  /*5c70*/  EXIT ;  /* 0x000000000000794d */ /* 0x000fea0003800000 */
        .weak           $__internal_49_$__cuda_sm20_div_u64
        .type           $__internal_49_$__cuda_sm20_div_u64,@function
        .size           $__internal_49_$__cuda_sm20_div_u64,($__internal_50_$__cuda_sm20_rem_u64 - $__internal_49_$__cuda_sm20_div_u64)
$__internal_49_$__cuda_sm20_div_u64:
[----:B------:R-:W-:Y:S01]  /*5c80*/  IMAD.U32 R33, RZ, RZ, UR6 ;  /* 0x00000006ff217e24 */ /* 0x000fe2000f8e00ff */
[----:B------:R-:W-:-:S04]  /*5c90*/  MOV R32, R14 ;  /* 0x0000000e00207202 */ /* 0x000fc80000000f00 */
[----:B------:R-:W0:Y:S08]  /*5ca0*/  I2F.U64.RP R23, R32 ;  /* 0x0000002000177312 */ /* 0x000e300000309000 */
[----:B0-----:R-:W0:Y:S02]  /*5cb0*/  MUFU.RCP R23, R23 ;  /* 0x0000001700177308 */ /* 0x001e240000001000 */
[----:B0-----:R-:W-:-:S06]  /*5cc0*/  VIADD R28, R23, 0x1ffffffe ;  /* 0x1ffffffe171c7836 */ /* 0x001fcc0000000000 */
[----:B------:R-:W0:Y:S02]  /*5cd0*/  F2I.U64.TRUNC R28, R28 ;  /* 0x0000001c001c7311 */ /* 0x000e24000020d800 */
[----:B0-----:R-:W-:Y:S01]  /*5ce0*/  IMAD.WIDE.U32 R24, R28, R14, RZ ;  /* 0x0000000e1c187225 */ /* 0x001fe200078e00ff */
[----:B------:R-:W-:-:S03]  /*5cf0*/  MOV R31, R28 ;  /* 0x0000001c001f7202 */ /* 0x000fc60000000f00 */
        /* <DEDUP_REMOVED lines=23> */
[----:B------:R-:W-:Y:S01]  /*5e70*/  IMAD.MOV.U32 R25, RZ, RZ, RZ ;  /* 0x000000ffff197224 */ /* 0x000fe200078e00ff */
[----:B------:R-:W-:Y:S01]  /*5e80*/  IADD3.X R21, PT, PT, R28, R21, RZ, P0, !PT ;  /* 0x000000151c157210 */ /* 0x000fe200007fe4ff */
        /* <DEDUP_REMOVED lines=10> */
[C---:B------:R-:W-:Y:S01]  /*5f30*/  IMAD R24, R21.reuse, UR6, R29 ;  /* 0x0000000615187c24 */ /* 0x040fe2000f8e021d */
[----:B------:R-:W-:Y:S02]  /*5f40*/  IADD3 R25, P1, PT, -R28, R26, RZ ;  /* 0x0000001a1c197210 */ /* 0x000fe40007f3e1ff */
[----:B------:R-:W-:Y:S01]  /*5f50*/  IADD3 R26, P2, PT, R21, 0x1, RZ ;  /* 0x00000001151a7810 */ /* 0x000fe20007f5e0ff */
[-C--:B------:R-:W-:Y:S01]  /*5f60*/  IMAD R27, R23, R14.reuse, R24 ;  /* 0x0000000e171b7224 */ /* 0x080fe200078e0218 */
[----:B------:R-:W-:-:S03]  /*5f70*/  ISETP.GE.U32.AND P0, PT, R25, R14, PT ;  /* 0x0000000e1900720c */ /* 0x000fc60003f06070 */
[----:B------:R-:W-:Y:S01]  /*5f80*/  IMAD.X R22, R22, 0x1, ~R27, P1 ;  /* 0x0000000116167824 */ /* 0x000fe200008e0e1b */
[----:B------:R-:W-:Y:S01]  /*5f90*/  IADD3 R28, P1, PT, -R14, R25, RZ ;  /* 0x000000190e1c7210 */ /* 0x000fe20007f3e1ff */
[----:B------:R-:W-:-:S03]  /*5fa0*/  IMAD.X R24, RZ, RZ, R23, P2 ;  /* 0x000000ffff187224 */ /* 0x000fc600010e0617 */
[C---:B------:R-:W-:Y:S02]  /*5fb0*/  ISETP.GE.U32.AND.EX P0, PT, R22.reuse, UR6, PT, P0 ;  /* 0x0000000616007c0c */ /* 0x040fe4000bf06100 */
[----:B------:R-:W-:Y:S02]  /*5fc0*/  IADD3.X R27, PT, PT, R22, ~UR6, RZ, P1, !PT ;  /* 0x80000006161b7c10 */ /* 0x000fe40008ffe4ff */
[----:B------:R-:W-:Y:S02]  /*5fd0*/  SEL R25, R28, R25, P0 ;  /* 0x000000191c197207 */ /* 0x000fe40000000000 */
[----:B------:R-:W-:Y:S02]  /*5fe0*/  SEL R26, R26, R21, P0 ;  /* 0x000000151a1a7207 */ /* 0x000fe40000000000 */
[----:B------:R-:W-:Y:S01]  /*5ff0*/  SEL R27, R27, R22, P0 ;  /* 0x000000161b1b7207 */ /* 0x000fe20000000000 */
[----:B------:R-:W-:Y:S01]  /*6000*/  IMAD.MOV.U32 R22, RZ, RZ, R12 ;  /* 0x000000ffff167224 */ /* 0x000fe200078e000c */
[----:B------:R-:W-:Y:S01]  /*6010*/  SEL R24, R24, R23, P0 ;  /* 0x0000001718187207 */ /* 0x000fe20000000000 */
[----:B------:R-:W-:Y:S01]  /*6020*/  IMAD.MOV.U32 R23, RZ, RZ, 0x0 ;  /* 0x00000000ff177424 */ /* 0x000fe200078e00ff */
[----:B------:R-:W-:-:S02]  /*6030*/  ISETP.GE.U32.AND P0, PT, R25, R14, PT ;  /* 0x0000000e1900720c */ /* 0x000fc40003f06070 */
[----:B------:R-:W-:Y:S02]  /*6040*/  IADD3 R21, P2, PT, R26, 0x1, RZ ;  /* 0x000000011a157810 */ /* 0x000fe40007f5e0ff */
[----:B------:R-:W-:Y:S02]  /*6050*/  ISETP.NE.U32.AND P1, PT, R14, RZ, PT ;  /* 0x000000ff0e00720c */ /* 0x000fe40003f25070 */
[----:B------:R-:W-:Y:S02]  /*6060*/  ISETP.GE.U32.AND.EX P0, PT, R27, UR6, PT, P0 ;  /* 0x000000061b007c0c */ /* 0x000fe4000bf06100 */
[----:B------:R-:W-:Y:S02]  /*6070*/  IADD3.X R25, PT, PT, RZ, R24, RZ, P2, !PT ;  /* 0x00000018ff197210 */ /* 0x000fe400017fe4ff */
[----:B------:R-:W-:Y:S02]  /*6080*/  ISETP.NE.AND.EX P1, PT, RZ, UR6, PT, P1 ;  /* 0x00000006ff007c0c */ /* 0x000fe4000bf25310 */
[----:B------:R-:W-:-:S02]  /*6090*/  SEL R21, R21, R26, P0 ;  /* 0x0000001a15157207 */ /* 0x000fc40000000000 */
[----:B------:R-:W-:Y:S02]  /*60a0*/  SEL R25, R25, R24, P0 ;  /* 0x0000001819197207 */ /* 0x000fe40000000000 */
[----:B------:R-:W-:Y:S02]  /*60b0*/  SEL R24, R21, 0xffffffff, P1 ;  /* 0xffffffff15187807 */ /* 0x000fe40000800000 */
[----:B------:R-:W-:Y:S01]  /*60c0*/  SEL R25, R25, 0xffffffff, P1 ;  /* 0xffffffff19197807 */ /* 0x000fe20000800000 */
[----:B------:R-:W-:Y:S06]  /*60d0*/  RET.REL.NODEC R22 `(_ZN2at6native43_GLOBAL__N__9ae7fba5_10_SoftMax_cu_9f978f6320cunn_SoftMaxBackwardILi4EN3c108BFloat16EffNS1_26LogSoftMaxBackwardEpilogueEEEvPT0_PKT2_SA_l) ;  /* 0xffffff9c16c87950 */ /* 0x000fec0003c3ffff */
        .weak           $__internal_50_$__cuda_sm20_rem_u64
        .type           $__internal_50_$__cuda_sm20_rem_u64,@function
        .size           $__internal_50_$__cuda_sm20_rem_u64,(.L_x_11630 - $__internal_50_$__cuda_sm20_rem_u64)
$__internal_50_$__cuda_sm20_rem_u64:
[----:B------:R-:W-:Y:S01]  /*60e0*/  IMAD.MOV.U32 R22, RZ, RZ, R9 ;  /* 0x000000ffff167224 */ /* 0x000fe200078e0009 */
[----:B------:R-:W-:-:S05]  /*60f0*/  MOV R23, UR5 ;  /* 0x0000000500177c02 */ /* 0x000fca0008000f00 */
        /* <DEDUP_REMOVED lines=39> */
[----:B------:R-:W-:-:S04]  /*6370*/  IMAD.WIDE.U32 R12, R21, R9, RZ ;  /* 0x00000009150c7225 */ /* 0x000fc800078e00ff */
[----:B------:R-:W-:Y:S01]  /*6380*/  IMAD.X R20, RZ, RZ, R20, P1 ;  /* 0x000000ffff147224 */ /* 0x000fe200008e0614 */
[----:B------:R-:W-:Y:S01]  /*6390*/  IADD3 R22, P1, PT, -R12, R14, RZ ;  /* 0x0000000e0c167210 */ /* 0x000fe20007f3e1ff */
[----:B------:R-:W-:-:S03]  /*63a0*/  IMAD R21, R21, UR5, R13 ;  /* 0x0000000515157c24 */ /* 0x000fc6000f8e020d */
[-C--:B------:R-:W-:Y:S01]  /*63b0*/  ISETP.GE.U32.AND P0, PT, R22, R9.reuse, PT ;  /* 0x000000091600720c */ /* 0x080fe20003f06070 */
[----:B------:R-:W-:-:S04]  /*63c0*/  IMAD R20, R20, R9, R21 ;  /* 0x0000000914147224 */ /* 0x000fc800078e0215 */
[----:B------:R-:W-:Y:S01]  /*63d0*/  IMAD.X R13, R15, 0x1, ~R20, P1 ;  /* 0x000000010f0d7824 */ /* 0x000fe200008e0e14 */
[----:B------:R-:W-:-:S04]  /*63e0*/  IADD3 R12, P1, PT, -R9, R22, RZ ;  /* 0x00000016090c7210 */ /* 0x000fc80007f3e1ff */
[C---:B------:R-:W-:Y:S02]  /*63f0*/  ISETP.GE.U32.AND.EX P0, PT, R13.reuse, UR5, PT, P0 ;  /* 0x000000050d007c0c */ /* 0x040fe4000bf06100 */
[----:B------:R-:W-:Y:S02]  /*6400*/  IADD3.X R14, PT, PT, R13, ~UR5, RZ, P1, !PT ;  /* 0x800000050d0e7c10 */ /* 0x000fe40008ffe4ff */
[----:B------:R-:W-:Y:S02]  /*6410*/  SEL R12, R12, R22, P0 ;  /* 0x000000160c0c7207 */ /* 0x000fe40000000000 */
[----:B------:R-:W-:Y:S01]  /*6420*/  SEL R14, R14, R13, P0 ;  /* 0x0000000d0e0e7207 */ /* 0x000fe20000000000 */
[----:B------:R-:W-:Y:S01]  /*6430*/  IMAD.MOV.U32 R13, RZ, RZ, 0x0 ;  /* 0x00000000ff0d7424 */ /* 0x000fe200078e00ff */
[----:B------:R-:W-:Y:S02]  /*6440*/  ISETP.GE.U32.AND P0, PT, R12, R9, PT ;  /* 0x000000090c00720c */ /* 0x000fe40003f06070 */
[----:B------:R-:W-:-:S02]  /*6450*/  IADD3 R20, P2, PT, -R9, R12, RZ ;  /* 0x0000000c09147210 */ /* 0x000fc40007f5e1ff */
[C---:B------:R-:W-:Y:S02]  /*6460*/  ISETP.GE.U32.AND.EX P0, PT, R14.reuse, UR5, PT, P0 ;  /* 0x000000050e007c0c */ /* 0x040fe4000bf06100 */
[----:B------:R-:W-:Y:S02]  /*6470*/  ISETP.NE.U32.AND P1, PT, R9, RZ, PT ;  /* 0x000000ff0900720c */ /* 0x000fe40003f25070 */
[----:B------:R-:W-:Y:S02]  /*6480*/  IADD3.X R21, PT, PT, R14, ~UR5, RZ, P2, !PT ;  /* 0x800000050e157c10 */ /* 0x000fe400097fe4ff */
[----:B------:R-:W-:Y:S02]  /*6490*/  SEL R20, R20, R12, P0 ;  /* 0x0000000c14147207 */ /* 0x000fe40000000000 */
[----:B------:R-:W-:Y:S02]  /*64a0*/  MOV R12, R10 ;  /* 0x0000000a000c7202 */ /* 0x000fe40000000f00 */
[----:B------:R-:W-:-:S02]  /*64b0*/  ISETP.NE.AND.EX P1, PT, RZ, UR5, PT, P1 ;  /* 0x00000005ff007c0c */ /* 0x000fc4000bf25310 */
[----:B------:R-:W-:Y:S02]  /*64c0*/  SEL R21, R21, R14, P0 ;  /* 0x0000000e15157207 */ /* 0x000fe40000000000 */
[----:B------:R-:W-:Y:S02]  /*64d0*/  SEL R20, R20, 0xffffffff, P1 ;  /* 0xffffffff14147807 */ /* 0x000fe40000800000 */
[----:B------:R-:W-:Y:S01]  /*64e0*/  SEL R21, R21, 0xffffffff, P1 ;  /* 0xffffffff15157807 */ /* 0x000fe20000800000 */
[----:B------:R-:W-:Y:S06]  /*64f0*/  RET.REL.NODEC R12 `(_ZN2at6native43_GLOBAL__N__9ae7fba5_10_SoftMax_cu_9f978f6320cunn_SoftMaxBackwardILi4EN3c108BFloat16EffNS1_26LogSoftMaxBackwardEpilogueEEEvPT0_PKT2_SA_l) ;  /* 0xffffff980cc07950 */ /* 0x000fec0003c3ffff */
.L_x_8675:
        /* <DEDUP_REMOVED lines=16> */
.L_x_11630:


//--------------------- .text._ZN2at6native43_GLOBAL__N__9ae7fba5_10_SoftMax_cu_9f978f6324cunn_SoftMaxBackwardSmemILi4EN3c108BFloat16EffNS1_26LogSoftMaxBackwardEpilogueEEEvPT0_PKT2_SA_l --------------------------
	.section	.text._ZN2at6native43_GLOBAL__N__9ae7fba5_10_SoftMax_cu_9f978f6324cunn_SoftMaxBackwardSmemILi4EN3c108BFloat16EffNS1_26LogSoftMaxBackwardEpilogueEEEvPT0_PKT2_SA_l,"ax",@progbits
	.align	128
.text._ZN2at6native43_GLOBAL__N__9ae7fba5_10_SoftMax_cu_9f978f6324cunn_SoftMaxBackwardSmemILi4EN3c108BFloat16EffNS1_26LogSoftMaxBackwardEpilogueEEEvPT0_PKT2_SA_l:
        .type           _ZN2at6native43_GLOBAL__N__9ae7fba5_10_SoftMax_cu_9f978f6324cunn_SoftMaxBackwardSmemILi4EN3c108BFloat16EffNS1_26LogSoftMaxBackwardEpilogueEEEvPT0_PKT2_SA_l,@function
        .size           _ZN2at6native43_GLOBAL__N__9ae7fba5_10_SoftMax_cu_9f978f6324cunn_SoftMaxBackwardSmemILi4EN3c108BFloat16EffNS1_26LogSoftMaxBackwardEpilogueEEEvPT0_PKT2_SA_l,(.L_x_11633 - _ZN2at6native43_GLOBAL__N__9ae7fba5_10_SoftMax_cu_9f978f6324cunn_SoftMaxBackwardSmemILi4EN3c108BFloat16EffNS1_26LogSoftMaxBackwardEpilogueEEEvPT0_PKT2_SA_l)
        .other          _ZN2at6native43_GLOBAL__N__9ae7fba5_10_SoftMax_cu_9f978f6324cunn_SoftMaxBackwardSmemILi4EN3c108BFloat16EffNS1_26LogSoftMaxBackwardEpilogueEEEvPT0_PKT2_SA_l,@"STO_CUDA_ENTRY STV_DEFAULT"
_ZN2at6native43_GLOBAL__N__9ae7fba5_10_SoftMax_cu_9f978f6324cunn_SoftMaxBackwardSmemILi4EN3c108BFloat16EffNS1_26LogSoftMaxBackwardEpilogueEEEvPT0_PKT2_SA_l:
        /* <DEDUP_REMOVED lines=27> */
[----:B------:R-:W-:Y:S01]  /*01b0*/  IMAD.MOV.U32 R3, RZ, RZ, RZ ;  /* 0x000000ffff037224 */ /* 0x000fe200078e00ff */
[----:B------:R-:W-:-:S07]  /*01c0*/  MOV R9, R0 ;  /* 0x0000000000097202 */ /* 0x000fce0000000f00 */
.L_x_8678:
[----:B--2---:R-:W-:Y:S01]  /*01d0*/  MOV R4, UR4 ;  /* 0x0000000400047c02 */ /* 0x004fe20008000f00 */
[----:B------:R-:W-:-:S04]  /*01e0*/  IMAD.U32 R5, RZ, RZ, UR5 ;  /* 0x00000005ff057e24 */ /* 0x000fc8000f8e00ff */
[----:B------:R-:W-:-:S06]  /*01f0*/  IMAD.WIDE R4, R9, 0x10, R4 ;  /* 0x0000001009047825 */ /* 0x000fcc00078e0204 */
[----:B0-----:R-:W2:Y:S01]  /*0200*/  LDG.E.128 R4, desc[UR16][R4.64] ;  /* 0x0000001004047981 */ /* 0x001ea2000c1e1d00 */
[----:B------:R-:W-:Y:S02]  /*0210*/  LEA R2, R9, UR8, 0x4 ;  /* 0x0000000809027c11 */ /* 0x000fe4000f8e20ff */
[----:B-1----:R-:W-:-:S04]  /*0220*/  IADD3 R9, PT, PT, R12, R9, RZ ;  /* 0x000000090c097210 */ /* 0x002fc80007ffe0ff */
        /* <DEDUP_REMOVED lines=10> */
.L_x_8677:
[----:B0-----:R-:W-:Y:S05]  /*02d0*/  BSYNC.RECONVERGENT B0 ;  /* 0x0000000000007941 */ /* 0x001fea0003800200 */
.L_x_8676:
[----:B--2---:R-:W0:Y:S01]  /*02e0*/  SHFL.DOWN PT, R2, R3, 0x10, 0x1f ;  /* 0x0a001f0003027f89 */ /* 0x004e2200000e0000 */
[----:B------:R-:W-:Y:S01]  /*02f0*/  BAR.SYNC.DEFER_BLOCKING 0x0 ;  /* 0x0000000000007b1d */ /* 0x000fe20000010000 */
[----:B------:R-:W-:-:S05]  /*0300*/  LOP3.LUT P1, R8, R0, 0x1f, RZ, 0xc0, !PT ;  /* 0x0000001f00087812 */ /* 0x000fca000782c0ff */
[----:B------:R-:W1:Y:S01]  /*0310*/  LDCU UR5, c[0x0][0x360] ;  /* 0x00006c00ff0577ac */ /* 0x000e620008000800 */
[----:B0-----:R-:W-:Y:S01]  /*0320*/  FADD.FTZ R2, R2, R3 ;  /* 0x0000000302027221 */ /* 0x001fe20000010000 */
[----:B------:R-:W-:Y:S01]  /*0330*/  IMAD.MOV.U32 R3, RZ, RZ, RZ ;  /* 0x000000ffff037224 */ /* 0x000fe200078e00ff */
        /* <DEDUP_REMOVED lines=28> */
.L_x_8687:
[----:B------:R-:W-:Y:S01]  /*0500*/  ISETP.NE.AND P1, PT, R0, RZ, PT ;  /* 0x000000ff0000720c */ /* 0x000fe20003f25270 */
[----:B-1----:R-:W-:-:S12]  /*0510*/  FADD.FTZ R6, R7, R6 ;  /* 0x0000000607067221 */ /* 0x002fd80000010000 */
[----:B------:R2:W-:Y:S02]  /*0520*/  @!P1 STS [UR10], R6 ;  /* 0x00000006ff009988 */ /* 0x0005e4000800080a */
.L_x_8679:
[----:B------:R-:W-:Y:S05]  /*0530*/  WARPSYNC.ALL ;  /* 0x0000000000007948 */ /* 0x000fea0003800000 */
[----:B------:R-:W-:Y:S06]  /*0540*/  BAR.SYNC.DEFER_BLOCKING 0x0 ;  /* 0x0000000000007b1d */ /* 0x000fec0000010000 */
[----:B------:R-:W-:Y:S05]  /*0550*/  @P0 EXIT ;  /* 0x000000000000094d */ /* 0x000fea0003800000 */
[----:B-1----:R-:W1:Y:S02]  /*0560*/  LDS R3, [UR10] ;  /* 0x0000000aff037984 */ /* 0x002e640008000800 */
.L_x_8681:
[----:B---3--:R-:W-:Y:S02]  /*0570*/  MOV R8, UR9 ;  /* 0x0000000900087c02 */ /* 0x008fe40008000f00 */
[----:B------:R-:W-:-:S03]  /*0580*/  MOV R9, UR11 ;  /* 0x0000000b00097c02 */ /* 0x000fc60008000f00 */
[----:B------:R-:W-:-:S06]  /*0590*/  IMAD.WIDE R8, R0, 0x10, R8 ;  /* 0x0000001000087825 */ /* 0x000fcc00078e0208 */
[----:B------:R-:W3:Y:S01]  /*05a0*/  LDG.E.128 R8, desc[UR16][R8.64] ;  /* 0x0000001008087981 */ /* 0x000ee2000c1e1d00 */
[----:B------:R-:W-:-:S06]  /*05b0*/  LEA R4, R0, UR8, 0x4 ;  /* 0x0000000800047c11 */ /* 0x000fcc000f8e20ff */
[----:B0-2---:R-:W1:Y:S01]  /*05c0*/  LDS.128 R4, [R4] ;  /* 0x0000000004047984 */ /* 0x005e620000000c00 */
[----:B---3--:R-:W-:Y:S01]  /*05d0*/  FMUL.FTZ R12, R9, 1.4426950216293334961 ;  /* 0x3fb8aa3b090c7820 */ /* 0x008fe20000410000 */
[----:B------:R-:W-:Y:S01]  /*05e0*/  FMUL.FTZ R2, R8, 1.4426950216293334961 ;  /* 0x3fb8aa3b08027820 */ /* 0x000fe20000410000 */
[----:B------:R-:W-:Y:S01]  /*05f0*/  FMUL.FTZ R10, R10, 1.4426950216293334961 ;  /* 0x3fb8aa3b0a0a7820 */ /* 0x000fe20000410000 */
[----:B------:R-:W-:-:S03]  /*0600*/  FMUL.FTZ R11, R11, 1.4426950216293334961 ;  /* 0x3fb8aa3b0b0b7820 */ /* 0x000fc60000410000 */
[----:B------:R-:W1:Y:S08]  /*0610*/  MUFU.EX2 R12, R12 ;  /* 0x0000000c000c7308 */ /* 0x000e700000000800 */
[----:B------:R-:W0:Y:S08]  /*0620*/  MUFU.EX2 R2, R2 ;  /* 0x0000000200027308 */ /* 0x000e300000000800 */
[----:B------:R-:W2:Y:S01]  /*0630*/  MUFU.EX2 R13, R10 ;  /* 0x0000000a000d7308 */ /* 0x000ea20000000800 */
[----:B-1----:R-:W-:Y:S01]  /*0640*/  FFMA.FTZ R9, -R3, R12, R5 ;  /* 0x0000000c03097223 */ /* 0x002fe20000010105 */
[----:B------:R-:W-:-:S06]  /*0650*/  MOV R5, UR15 ;  /* 0x0000000f00057c02 */ /* 0x000fcc0008000f00 */
[----:B------:R-:W1:Y:S01]  /*0660*/  MUFU.EX2 R14, R11 ;  /* 0x0000000b000e7308 */ /* 0x000e620000000800 */
[----:B0-----:R-:W-:Y:S01]  /*0670*/  FFMA.FTZ R8, -R3, R2, R4 ;  /* 0x0000000203087223 */ /* 0x001fe20000010104 */
[----:B------:R-:W-:-:S04]  /*0680*/  IMAD.U32 R4, RZ, RZ, UR14 ;  /* 0x0000000eff047e24 */ /* 0x000fc8000f8e00ff */
[C---:B------:R-:W-:Y:S01]  /*0690*/  IMAD.WIDE R4, R0.reuse, 0x8, R4 ;  /* 0x0000000800047825 */ /* 0x040fe200078e0204 */
[----:B------:R-:W-:-:S03]  /*06a0*/  IADD3 R0, PT, PT, R0, UR5, RZ ;  /* 0x0000000500007c10 */ /* 0x000fc6000fffe0ff */
[----:B--2---:R-:W-:Y:S01]  /*06b0*/  FFMA.FTZ R6, -R3, R13, R6 ;  /* 0x0000000d03067223 */ /* 0x004fe20000010106 */
[----:B------:R-:W-:Y:S01]  /*06c0*/  F2FP.BF16.F32.PACK_AB R8, R9, R8 ;  /* 0x000000080908723e */ /* 0x000fe200000010ff */
[----:B------:R-:W-:Y:S02]  /*06d0*/  IMAD.SHL.U32 R2, R0, 0x4, RZ ;  /* 0x0000000400027824 */ /* 0x000fe400078e00ff */
[----:B-1----:R-:W-:-:S03]  /*06e0*/  FFMA.FTZ R7, -R3, R14, R7 ;  /* 0x0000000e03077223 */ /* 0x002fc60000010107 */
[----:B------:R-:W-:Y:S02]  /*06f0*/  ISETP.GE.U32.AND P0, PT, R2, UR6, PT ;  /* 0x0000000602007c0c */ /* 0x000fe4000bf06070 */
[----:B------:R-:W-:Y:S02]  /*0700*/  SHF.R.S32.HI R2, RZ, 0x1f, R2 ;  /* 0x0000001fff027819 */ /* 0x000fe40000011402 */
[----:B------:R-:W-:Y:S02]  /*0710*/  F2FP.BF16.F32.PACK_AB R9, R7, R6 ;  /* 0x000000060709723e */ /* 0x000fe400000010ff */
[----:B------:R-:W-:-:S03]  /*0720*/  ISETP.GE.AND.EX P0, PT, R2, UR7, PT, P0 ;  /* 0x0000000702007c0c */ /* 0x000fc6000bf06300 */
[----:B------:R3:W-:Y:S10]  /*0730*/  STG.E.64 desc[UR16][R4.64], R8 ;  /* 0x0000000804007986 */ /* 0x0007f4000c101b10 */
[----:B------:R-:W-:Y:S05]  /*0740*/  @!P0 BRA `(.L_x_8681) ;  /* 0xfffffffc00888947 */ /* 0x000fea000383ffff */
[----:B------:R-:W-:Y:S05]  /*0750*/  EXIT ;  /* 0x000000000000794d */ /* 0x000fea0003800000 */
.L_x_8680:
[----:B------:R-:W-:Y:S01]  /*0760*/  HFMA2 R9, -RZ, RZ, 0, 9.5367431640625e-07 ;  /* 0x00000010ff097431 */ /* 0x000fe200000001ff */
[----:B------:R-:W-:Y:S01]  /*0770*/  MOV R10, 0x1f ;  /* 0x0000001f000a7802 */ /* 0x000fe20000000f00 */
[----:B------:R-:W-:-:S07]  /*0780*/  IMAD.MOV.U32 R8, RZ, RZ, -0x1 ;  /* 0xffffffffff087424 */ /* 0x000fce00078e00ff */
[----:B-1----:R-:W-:Y:S05]  /*0790*/  WARPSYNC.COLLECTIVE R8, `(.L_x_8682) ;  /* 0x0000000008087348 */ /* 0x002fea0003c00000 */
[----:B-1----:R0:W1:Y:S02]  /*07a0*/  SHFL.DOWN P1, R6, R3, R9, R10 ;  /* 0x0800000903067389 */ /* 0x002064000002000a */
[----:B01----:R-:W-:Y:S05]  /*07b0*/  ENDCOLLECTIVE ;  /* 0x000000000000791b */ /* 0x003fea0003800000 */
.L_x_8682:
[----:B------:R-:W-:Y:S01]  /*07c0*/  IMAD.MOV.U32 R9, RZ, RZ, 0x8 ;  /* 0x00000008ff097424 */ /* 0x000fe200078e00ff */
[----:B------:R-:W-:-:S05]  /*07d0*/  MOV R2, R6 ;  /* 0x0000000600027202 */ /* 0x000fca0000000f00 */
[----:B------:R-:W-:-:S05]  /*07e0*/  FADD.FTZ R2, R2, R3 ;  /* 0x0000000302027221 */ /* 0x000fca0000010000 */
[----:B------:R-:W-:-:S07]  /*07f0*/  MOV R3, R2 ;  /* 0x0000000200037202 */ /* 0x000fce0000000f00 */
[----:B------:R-:W-:Y:S05]  /*0800*/  WARPSYNC.COLLECTIVE R8, `(.L_x_8683) ;  /* 0x0000000008087348 */ /* 0x000fea0003c00000 */
[----:B------:R0:W1:Y:S02]  /*0810*/  SHFL.DOWN P1, R6, R3, R9, R10 ;  /* 0x0800000903067389 */ /* 0x000064000002000a */
[----:B01----:R-:W-:Y:S05]  /*0820*/  ENDCOLLECTIVE ;  /* 0x000000000000791b */ /* 0x003fea0003800000 */
.L_x_8683:
[----:B------:R-:W-:Y:S01]  /*0830*/  IMAD.MOV.U32 R9, RZ, RZ, 0x4 ;  /* 0x00000004ff097424 */ /* 0x000fe200078e00ff */
[----:B------:R-:W-:-:S05]  /*0840*/  MOV R5, R6 ;  /* 0x0000000600057202 */ /* 0x000fca0000000f00 */
[----:B------:R-:W-:-:S05]  /*0850*/  FADD.FTZ R5, R2, R5 ;  /* 0x0000000502057221 */ /* 0x000fca0000010000 */
[----:B------:R-:W-:-:S07]  /*0860*/  MOV R3, R5 ;  /* 0x0000000500037202 */ /* 0x000fce0000000f00 */
[----:B------:R-:W-:Y:S05]  /*0870*/  WARPSYNC.COLLECTIVE R8, `(.L_x_8684) ;  /* 0x0000000008087348 */ /* 0x000fea0003c00000 */
[----:B------:R0:W1:Y:S02]  /*0880*/  SHFL.DOWN P1, R6, R3, R9, R10 ;  /* 0x0800000903067389 */ /* 0x000064000002000a */
[----:B01----:R-:W-:Y:S05]  /*0890*/  ENDCOLLECTIVE ;  /* 0x000000000000791b */ /* 0x003fea0003800000 */
.L_x_8684:
[----:B------:R-:W-:Y:S01]  /*08a0*/  IMAD.MOV.U32 R9, RZ, RZ, 0x2 ;  /* 0x00000002ff097424 */ /* 0x000fe200078e00ff */
[----:B------:R-:W-:-:S05]  /*08b0*/  MOV R4, R6 ;  /* 0x0000000600047202 */ /* 0x000fca0000000f00 */
[----:B------:R-:W-:-:S05]  /*08c0*/  FADD.FTZ R4, R5, R4 ;  /* 0x0000000405047221 */ /* 0x000fca0000010000 */
[----:B------:R-:W-:-:S07]  /*08d0*/  MOV R3, R4 ;  /* 0x0000000400037202 */ /* 0x000fce0000000f00 */
[----:B------:R-:W-:Y:S05]  /*08e0*/  WARPSYNC.COLLECTIVE R8, `(.L_x_8685) ;  /* 0x0000000008087348 */ /* 0x000fea0003c00000 */
[----:B------:R0:W1:Y:S02]  /*08f0*/  SHFL.DOWN P1, R6, R3, R9, R10 ;  /* 0x0800000903067389 */ /* 0x000064000002000a */
[----:B01----:R-:W-:Y:S05]  /*0900*/  ENDCOLLECTIVE ;  /* 0x000000000000791b */ /* 0x003fea0003800000 */
.L_x_8685:
[----:B------:R-:W-:Y:S01]  /*0910*/  HFMA2 R9, -RZ, RZ, 0, 5.9604644775390625e-08 ;  /* 0x00000001ff097431 */ /* 0x000fe200000001ff */
[----:B------:R-:W-:-:S05]  /*0920*/  MOV R7, R6 ;  /* 0x0000000600077202 */ /* 0x000fca0000000f00 */
[----:B------:R-:W-:-:S05]  /*0930*/  FADD.FTZ R7, R4, R7 ;  /* 0x0000000704077221 */ /* 0x000fca0000010000 */
[----:B------:R-:W-:-:S07]  /*0940*/  MOV R3, R7 ;  /* 0x0000000700037202 */ /* 0x000fce0000000f00 */
[----:B------:R-:W-:Y:S05]  /*0950*/  WARPSYNC.COLLECTIVE R8, `(.L_x_8686) ;  /* 0x0000000008087348 */ /* 0x000fea0003c00000 */
[----:B------:R0:W1:Y:S02]  /*0960*/  SHFL.DOWN P1, R6, R3, R9, R10 ;  /* 0x0800000903067389 */ /* 0x000064000002000a */
[----:B01----:R-:W-:Y:S05]  /*0970*/  ENDCOLLECTIVE ;  /* 0x000000000000791b */ /* 0x003fea0003800000 */
.L_x_8686:
[----:B------:R-:W-:Y:S05]  /*0980*/  BRA `(.L_x_8687) ;  /* 0xfffffff800dc7947 */ /* 0x000fea000383ffff */
.L_x_8688:
        /* <DEDUP_REMOVED lines=15> */
.L_x_11633:


//--------------------- .text._ZN2at6native43_GLOBAL__N__9ae7fba5_10_SoftMax_cu_9f978f6320cunn_SoftMaxBackwardILi8EN3c108BFloat16EfS4_NS1_26LogSoftMaxBackwardEpilogueEEEvPT0_PKT2_SA_l --------------------------
	.section	.text._ZN2at6native43_GLOBAL__N__9ae7fba5_10_SoftMax_cu_9f978f6320cunn_SoftMaxBackwardILi8EN3c108BFloat16EfS4_NS1_26LogSoftMaxBackwardEpilogueEEEvPT0_PKT2_SA_l,"ax",@progbits
	.align	128
.text._ZN2at6native43_GLOBAL__N__9ae7fba5_10_SoftMax_cu_9f978f6320cunn_SoftMaxBackwardILi8EN3c108BFloat16EfS4_NS1_26LogSoftMaxBackwardEpilogueEEEvPT0_PKT2_SA_l:
        .type           _ZN2at6native43_GLOBAL__N__9ae7fba5_10_SoftMax_cu_9f978f6320cunn_SoftMaxBackwardILi8EN3c108BFloat16EfS4_NS1_26LogSoftMaxBackwardEpilogueEEEvPT0_PKT2_SA_l,@function
        .size           _ZN2at6native43_GLOBAL__N__9ae7fba5_10_SoftMax_cu_9f978f6320cunn_SoftMaxBackwardILi8EN3c108BFloat16EfS4_NS1_26LogSoftMaxBackwardEpilogueEEEvPT0_PKT2_SA_l,(.L_x_11634 - _ZN2at6native43_GLOBAL__N__9ae7fba5_10_SoftMax_cu_9f978f6320cunn_SoftMaxBackwardILi8EN3c108BFloat16EfS4_NS1_26LogSoftMaxBackwardEpilogueEEEvPT0_PKT2_SA_l)
        .other          _ZN2at6native43_GLOBAL__N__9ae7fba5_10_SoftMax_cu_9f978f6320cunn_SoftMaxBackwardILi8EN3c108BFloat16EfS4_NS1_26LogSoftMaxBackwardEpilogueEEEvPT0_PKT2_SA_l,@"STO_CUDA_ENTRY STV_DEFAULT"
_ZN2at6native43_GLOBAL__N__9ae7fba5_10_SoftMax_cu_9f978f6320cunn_SoftMaxBackwardILi8EN3c108BFloat16EfS4_NS1_26LogSoftMaxBackwardEpilogueEEEvPT0_PKT2_SA_l:
        /* <DEDUP_REMOVED lines=53> */
.L_x_8691:
        /* <DEDUP_REMOVED lines=26> */
.L_x_8694:
        /* <DEDUP_REMOVED lines=26> */
.L_x_8693:
[----:B------:R-:W-:Y:S05]  /*0690*/  BSYNC.RECONVERGENT B1 ;  /* 0x0000000000017941 */ /* 0x000fea0003800200 */
.L_x_8692:
[----:B------:R-:W-:-:S13]  /*06a0*/  ISETP.GE.AND P0, PT, R13, R10, PT ;  /* 0x0000000a0d00720c */ /* 0x000fda0003f06270 */
[----:B------:R-:W-:Y:S05]  /*06b0*/  @P0 BRA `(.L_x_8695) ;  /* 0x0000000c00e80947 */ /* 0x000fea0003800000 */
[----:B------:R-:W-:Y:S01]  /*06c0*/  BSSY.RECONVERGENT B1, `(.L_x_8696) ;  /* 0x0000008000017945 */ /* 0x000fe20003800200 */
.L_x_8697:
        /* <DEDUP_REMOVED lines=8> */
.L_x_8696:
[----:B------:R-:W-:Y:S05]  /*0750*/  BRA `(.L_x_8695) ;  /* 0x0000000c00c07947 */ /* 0x000fea0003800000 */
.L_x_8690:
        /* <DEDUP_REMOVED lines=27> */
.L_x_8698:
        /* <DEDUP_REMOVED lines=23> */
.L_x_8699:
[----:B------:R-:W-:Y:S01]  /*0a80*/  IMAD.MOV.U32 R8, RZ, RZ, R4 ;  /* 0x000000ffff087224 */ /* 0x000fe200078e0004 */
[----:B------:R-:W-:Y:S01]  /*0a90*/  MOV R12, 0xac0 ;  /* 0x00000ac0000c7802 */ /* 0x000fe20000000f00 */
[----:B------:R-:W-:-:S07]  /*0aa0*/  IMAD.MOV.U32 R9, RZ, RZ, R5 ;  /* 0x000000ffff097224 */ /* 0x000fce00078e0005 */
[----:B0-----:R-:W-:Y:S05]  /*0ab0*/  CALL.REL.NOINC `($__internal_52_$__cuda_sm20_rem_u64) ;  /* 0x0000005c00647944 */ /* 0x001fea0003c00000 */
.L_x_8700:
        /* <DEDUP_REMOVED lines=16> */
.L_x_8703:
        /* <DEDUP_REMOVED lines=29> */
.L_x_8702:
[----:B------:R-:W-:Y:S05]  /*0d90*/  BSYNC.RECONVERGENT B1 ;  /* 0x0000000000017941 */ /* 0x000fea0003800200 */
.L_x_8701:
        /* <DEDUP_REMOVED lines=41> */
.L_x_8705:
[----:B------:R-:W-:Y:S01]  /*1030*/  IMAD.MOV.U32 R10, RZ, RZ, R18 ;  /* 0x000000ffff0a7224 */ /* 0x000fe200078e0012 */
[----:B------:R-:W-:Y:S02]  /*1040*/  MOV R8, R7 ;  /* 0x0000000700087202 */ /* 0x000fe40000000f00 */
[----:B------:R-:W-:-:S07]  /*1050*/  MOV R12, 0x1070 ;  /* 0x00001070000c7802 */ /* 0x000fce0000000f00 */
[----:B------:R-:W-:Y:S05]  /*1060*/  CALL.REL.NOINC `($__internal_51_$__cuda_sm20_div_u64) ;  /* 0x0000005000e07944 */ /* 0x000fea0003c00000 */
[----:B------:R-:W-:Y:S02]  /*1070*/  IMAD.MOV.U32 R8, RZ, RZ, R10 ;  /* 0x000000ffff087224 */ /* 0x000fe400078e000a */
[----:B------:R-:W-:-:S07]  /*1080*/  IMAD.MOV.U32 R9, RZ, RZ, R17 ;  /* 0x000000ffff097224 */ /* 0x000fce00078e0011 */
.L_x_8706:
[----:B------:R-:W-:Y:S05]  /*1090*/  BSYNC.RECONVERGENT B1 ;  /* 0x0000000000017941 */ /* 0x000fea0003800200 */
.L_x_8704:
        /* <DEDUP_REMOVED lines=29> */
.L_x_8709:
[----:B------:R-:W-:Y:S01]  /*1270*/  MOV R8, R13 ;  /* 0x0000000d00087202 */ /* 0x000fe20000000f00 */
[----:B------:R-:W-:Y:S01]  /*1280*/  IMAD.MOV.U32 R10, RZ, RZ, R4 ;  /* 0x000000ffff0a7224 */ /* 0x000fe200078e0004 */
[----:B------:R-:W-:Y:S01]  /*1290*/  MOV R12, 0x12c0 ;  /* 0x000012c0000c7802 */ /* 0x000fe20000000f00 */
[----:B------:R-:W-:-:S07]  /*12a0*/  IMAD.MOV.U32 R9, RZ, RZ, R5 ;  /* 0x000000ffff097224 */ /* 0x000fce00078e0005 */
[----:B------:R-:W-:Y:S05]  /*12b0*/  CALL.REL.NOINC `($__internal_51_$__cuda_sm20_div_u64) ;  /* 0x00000050004c7944 */ /* 0x000fea0003c00000 */
[----:B------:R-:W-:Y:S01]  /*12c0*/  MOV R12, R10 ;  /* 0x0000000a000c7202 */ /* 0x000fe20000000f00 */
[----:B------:R-:W-:-:S07]  /*12d0*/  IMAD.MOV.U32 R13, RZ, RZ, R17 ;  /* 0x000000ffff0d7224 */ /* 0x000fce00078e0011 */
.L_x_8710:
        /* <DEDUP_REMOVED lines=13> */
.L_x_8711:
        /* <DEDUP_REMOVED lines=12> */
.L_x_8708:
[----:B------:R-:W-:Y:S05]  /*1470*/  BSYNC.RECONVERGENT B1 ;  /* 0x0000000000017941 */ /* 0x000fea0003800200 */
.L_x_8707:
[----:B------:R-:W-:-:S04]  /*1480*/  ISETP.GE.U32.AND P0, PT, R11, 0x3, PT ;  /* 0x000000030b00780c */ /* 0x000fc80003f06070 */
[----:B------:R-:W-:-:S13]  /*1490*/  ISETP.GE.U32.AND.EX P0, PT, R15, RZ, PT, P0 ;  /* 0x000000ff0f00720c */ /* 0x000fda0003f06100 */
[----:B------:R-:W-:Y:S05]  /*14a0*/  @!P0 BRA `(.L_x_8695) ;  /* 0x00000000006c8947 */ /* 0x000fea0003800000 */
[----:B------:R-:W-:Y:S02]  /*14b0*/  SHF.L.U32 R17, R7, 0x1, RZ ;  /* 0x0000000107117819 */ /* 0x000fe400000006ff */
[----:B------:R-:W-:-:S07]  /*14c0*/  SHF.R.U32.HI R21, RZ, 0x1f, R7 ;  /* 0x0000001fff157819 */ /* 0x000fce0000011607 */
.L_x_8712:
        /* <DEDUP_REMOVED lines=25> */
.L_x_8695:
[----:B------:R-:W-:Y:S05]  /*1660*/  BSYNC.RECONVERGENT B0 ;  /* 0x0000000000007941 */ /* 0x000fea0003800200 */
.L_x_8689:
        /* <DEDUP_REMOVED lines=60> */
.L_x_8713:
        /* <DEDUP_REMOVED lines=21> */
.L_x_8718:
        /* <DEDUP_REMOVED lines=24> */
.L_x_8717:
        /* <DEDUP_REMOVED lines=17> */
.L_x_8719:
        /* <DEDUP_REMOVED lines=12> */
.L_x_8720:
[----:B------:R-:W-:Y:S05]  /*1ed0*/  BRA.U !UP1, `(.L_x_8716) ;  /* 0x0000000109207547 */ /* 0x000fea000b800000 */
[----:B------:R-:W-:Y:S02]  /*1ee0*/  ULEA UR5, UR5, UR8, 0x2 ;  /* 0x0000000805057291 */ /* 0x000fe4000f8e10ff */
[----:B------:R-:W-:-:S12]  /*1ef0*/  UIADD3 UR9, UPT, UPT, -UR9, URZ, URZ ;  /* 0x000000ff09097290 */ /* 0x000fd8000fffe1ff */
.L_x_8721:
[----:B------:R-:W0:Y:S01]  /*1f00*/  LDS R6, [UR5] ;  /* 0x00000005ff067984 */ /* 0x000e220008000800 */
[----:B------:R-:W-:Y:S02]  /*1f10*/  UIADD3 UR9, UPT, UPT, UR9, 0x1, URZ ;  /* 0x0000000109097890 */ /* 0x000fe4000fffe0ff */
[----:B------:R-:W-:Y:S02]  /*1f20*/  UIADD3 UR5, UPT, UPT, UR5, 0x4, URZ ;  /* 0x0000000405057890 */ /* 0x000fe4000fffe0ff */
[----:B------:R-:W-:Y:S01]  /*1f30*/  UISETP.NE.AND UP0, UPT, UR9, URZ, UPT ;  /* 0x000000ff0900728c */ /* 0x000fe2000bf05270 */
[----:B0-----:R-:W-:-:S08]  /*1f40*/  FADD.FTZ R23, R6, R23 ;  /* 0x0000001706177221 */ /* 0x001fd00000010000 */
[----:B------:R-:W-:Y:S05]  /*1f50*/  BRA.U UP0, `(.L_x_8721) ;  /* 0xfffffffd00e87547 */ /* 0x000fea000b83ffff */
.L_x_8716:
[----:B------:R2:W-:Y:S02]  /*1f60*/  STS [UR8], R23 ;  /* 0x00000017ff007988 */ /* 0x0005e40008000808 */
.L_x_8715:
[----:B------:R-:W-:Y:S05]  /*1f70*/  BSYNC.RECONVERGENT B0 ;  /* 0x0000000000007941 */ /* 0x000fea0003800200 */
.L_x_8714:
        /* <DEDUP_REMOVED lines=43> */
[----:B------:R-:W-:-:S04]  /*2230*/  IADD3 R6, P1, PT, R2, -UR5, RZ ;  /* 0x8000000502067c10 */ /* 0x000fc8000ff3e0ff */
[----:B------:R-:W-:-:S04]  /*2240*/  IADD3.X R7, PT, PT, R5, ~UR6, RZ, P1, !PT ;  /* 0x8000000605077c10 */ /* 0x000fc80008ffe4ff */
[----:B------:R-:W-:-:S06]  /*2250*/  @P0 IMAD.WIDE.U32 R12, R4, 0x2, R6 ;  /* 0x00000002040c0825 */ /* 0x000fcc00078e0006 */
[----:B------:R-:W3:Y:S01]  /*2260*/  @P0 LDG.E.U16 R12, desc[UR18][R12.64] ;  /* 0x000000120c0c0981 */ /* 0x000ee2000c1e1500 */
[----:B------:R-:W-:Y:S01]  /*2270*/  UIADD3.X UR13, UPT, UPT, ~UR6, UR13, URZ, UP0, !UPT ;  /* 0x0000000d060d7290 */ /* 0x000fe200087fe5ff */
[----:B------:R-:W-:-:S05]  /*2280*/  IMAD.U32 R10, RZ, RZ, UR12 ;  /* 0x0000000cff0a7e24 */ /* 0x000fca000f8e00ff */
[----:B------:R-:W-:Y:S02]  /*2290*/  IMAD.U32 R11, RZ, RZ, UR13 ;  /* 0x0000000dff0b7e24 */ /* 0x000fe4000f8e00ff */
[----:B------:R-:W-:-:S06]  /*22a0*/  @P0 IMAD.WIDE.U32 R10, R4, 0x2, R10 ;  /* 0x00000002040a0825 */ /* 0x000fcc00078e000a */
[----:B------:R-:W4:Y:S01]  /*22b0*/  @P0 LDG.E.U16 R10, desc[UR18][R10.64] ;  /* 0x000000120a0a0981 */ /* 0x000f22000c1e1500 */
[----:B------:R-:W-:Y:S01]  /*22c0*/  UIADD3 UR4, UPT, UPT, UR4, UR14, URZ ;  /* 0x0000000e04047290 */ /* 0x000fe2000fffe0ff */
[----:B------:R-:W-:Y:S01]  /*22d0*/  IMAD.U32 R9, RZ, RZ, UR22 ;  /* 0x00000016ff097e24 */ /* 0x000fe2000f8e00ff */
[----:B------:R-:W-:Y:S02]  /*22e0*/  UIMAD.WIDE.U32 UR12, UR22, 0x2, UR12 ;  /* 0x00000002160c78a5 */ /* 0x000fe4000f8e000c */
[----:B------:R-:W-:-:S04]  /*22f0*/  UISETP.LT.U32.AND UP0, UPT, UR4, UR22, UPT ;  /* 0x000000160400728c */ /* 0x000fc8000bf01070 */
[----:B------:R-:W-:-:S04]  /*2300*/  USEL UR4, UR4, UR22, !UP0 ;  /* 0x0000001604047287 */ /* 0x000fc8000c000000 */
[----:B------:R-:W-:Y:S01]  /*2310*/  UIADD3 UR4, UPT, UPT, UR4, -UR22, URZ ;  /* 0x8000001604047290 */ /* 0x000fe2000fffe0ff */
[----:B---3--:R-:W-:-:S05]  /*2320*/  @P0 SHF.L.U32 R2, R12, 0x10, RZ ;  /* 0x000000100c020819 */ /* 0x008fca00000006ff */
[----:B------:R-:W-:Y:S01]  /*2330*/  @P0 FMUL.FTZ R5, R2, 1.4426950216293334961 ;  /* 0x3fb8aa3b02050820 */ /* 0x000fe20000410000 */
[----:B------:R-:W-:-:S04]  /*2340*/  IADD3 R2, P1, PT, R0, -UR5, RZ ;  /* 0x8000000500027c10 */ /* 0x000fc8000ff3e0ff */
[----:B------:R-:W-:Y:S01]  /*2350*/  IADD3.X R3, PT, PT, R3, ~UR6, RZ, P1, !PT ;  /* 0x8000000603037c10 */ /* 0x000fe20008ffe4ff */
[----:B------:R-:W0:Y:S02]  /*2360*/  @P0 MUFU.EX2 R5, R5 ;  /* 0x0000000500050308 */ /* 0x000e240000000800 */
[----:B------:R-:W-:-:S04]  /*2370*/  @P0 IMAD.WIDE.U32 R12, R4, 0x2, R2 ;  /* 0x00000002040c0825 */ /* 0x000fc800078e0002 */
[----:B----4-:R-:W-:Y:S02]  /*2380*/  @P0 IMAD.U32 R14, R10, 0x10000, RZ ;  /* 0x000100000a0e0824 */ /* 0x010fe400078e00ff */
[----:B------:R-:W-:-:S04]  /*2390*/  IMAD.WIDE.U32 R2, R9, 0x2, R2 ;  /* 0x0000000209027825 */ /* 0x000fc800078e0002 */
[----:B------:R-:W-:Y:S02]  /*23a0*/  IMAD.MOV.U32 R0, RZ, RZ, R2 ;  /* 0x000000ffff007224 */ /* 0x000fe400078e0002 */
[----:B0-----:R-:W-:Y:S01]  /*23b0*/  @P0 FFMA.FTZ R14, R5, -UR17, R14 ;  /* 0x80000011050e0c23 */ /* 0x001fe2000801000e */
[----:B------:R-:W-:-:S04]  /*23c0*/  MOV R5, UR22 ;  /* 0x0000001600057c02 */ /* 0x000fc80008000f00 */
[----:B------:R-:W-:Y:S01]  /*23d0*/  @P0 F2FP.BF16.F32.PACK_AB R14, RZ, R14 ;  /* 0x0000000eff0e023e */ /* 0x000fe200000010ff */
[----:B------:R-:W-:-:S04]  /*23e0*/  IMAD.WIDE.U32 R6, R5, 0x2, R6 ;  /* 0x0000000205067825 */ /* 0x000fc800078e0006 */
[----:B------:R0:W-:Y:S01]  /*23f0*/  @P0 STG.E.U16 desc[UR18][R12.64], R14 ;  /* 0x0000000e0c000986 */ /* 0x0001e2000c101512 */
[----:B------:R-:W-:Y:S01]  /*2400*/  IMAD.MOV.U32 R2, RZ, RZ, R6 ;  /* 0x000000ffff027224 */ /* 0x000fe200078e0006 */
[----:B------:R-:W-:-:S07]  /*2410*/  MOV R5, R7 ;  /* 0x0000000700057202 */ /* 0x000fce0000000f00 */
.L_x_8724:
[----:B------:R-:W-:Y:S01]  /*2420*/  IMAD.HI.U32 R15, R15, UR4, RZ ;  /* 0x000000040f0f7c27 */ /* 0x000fe2000f8e00ff */
[----:B------:R-:W-:Y:S01]  /*2430*/  ISETP.NE.U32.AND P1, PT, R8, RZ, PT ;  /* 0x000000ff0800720c */ /* 0x000fe20003f25070 */
[----:B------:R-:W-:Y:S01]  /*2440*/  BSSY.RECONVERGENT B0, `(.L_x_8725) ;  /* 0x0000051000007945 */ /* 0x000fe20003800200 */
[----:B0-----:R-:W-:Y:S01]  /*2450*/  MOV R13, UR13 ;  /* 0x0000000d000d7c02 */ /* 0x001fe20008000f00 */
[----:B------:R-:W-:Y:S02]  /*2460*/  IMAD.MOV R15, RZ, RZ, -R15 ;  /* 0x000000ffff0f7224 */ /* 0x000fe400078e0a0f */
[----:B------:R-:W-:Y:S02]  /*2470*/  IMAD.SHL.U32 R6, R4, 0x8, RZ ;  /* 0x0000000804067824 */ /* 0x000fe400078e00ff */
[----:B------:R-:W-:Y:S02]  /*2480*/  IMAD R17, R8, R15, UR4 ;  /* 0x0000000408117e24 */ /* 0x000fe4000f8e020f */
[----:B------:R-:W-:-:S02]  /*2490*/  IMAD.MOV.U32 R14, RZ, RZ, R0 ;  /* 0x000000ffff0e7224 */ /* 0x000fc400078e0000 */
[----:B------:R-:W-:Y:S01]  /*24a0*/  IMAD.MOV.U32 R15, RZ, RZ, R3 ;  /* 0x000000ffff0f7224 */ /* 0x000fe200078e0003 */
[----:B------:R-:W-:Y:S01]  /*24b0*/  ISETP.GE.U32.AND P0, PT, R17, R8, PT ;  /* 0x000000081100720c */ /* 0x000fe20003f06070 */
[----:B------:R-:W-:Y:S01]  /*24c0*/  IMAD.U32 R12, RZ, RZ, UR12 ;  /* 0x0000000cff0c7e24 */ /* 0x000fe2000f8e00ff */
[----:B------:R-:W-:-:S11]  /*24d0*/  MOV R3, R5 ;  /* 0x0000000500037202 */ /* 0x000fd60000000f00 */
[----:B------:R-:W-:-:S05]  /*24e0*/  @P0 IMAD.IADD R17, R17, 0x1, -R8 ;  /* 0x0000000111110824 */ /* 0x000fca00078e0a08 */
[----:B------:R-:W-:-:S13]  /*24f0*/  ISETP.GE.U32.AND P0, PT, R17, R8, PT ;  /* 0x000000081100720c */ /* 0x000fda0003f06070 */
[----:B------:R-:W-:Y:S02]  /*2500*/  @P0 IADD3 R17, PT, PT, -R8, R17, RZ ;  /* 0x0000001108110210 */ /* 0x000fe40007ffe1ff */
[----:B------:R-:W-:-:S04]  /*2510*/  @!P1 LOP3.LUT R17, RZ, R8, RZ, 0x33, !PT ;  /* 0x00000008ff119212 */ /* 0x000fc800078e33ff */
[----:B------:R-:W-:-:S04]  /*2520*/  IADD3 R17, PT, PT, -R17, UR4, RZ ;  /* 0x0000000411117c10 */ /* 0x000fc8000fffe1ff */
[----:B------:R-:W-:Y:S01]  /*2530*/  ISETP.GE.AND P0, PT, R6, R17, PT ;  /* 0x000000110600720c */ /* 0x000fe20003f06270 */
[----:B------:R-:W-:-:S12]  /*2540*/  IMAD.IADD R0, R4, 0x1, R17 ;  /* 0x0000000104007824 */ /* 0x000fd800078e0211 */
[----:B------:R-:W-:Y:S05]  /*2550*/  @P0 BRA `(.L_x_8726) ;  /* 0x0000000000fc0947 */ /* 0x000fea0003800000 */
[----:B------:R-:W-:-:S07]  /*2560*/  IMAD.MOV.U32 R19, RZ, RZ, R4 ;  /* 0x000000ffff137224 */ /* 0x000fce00078e0004 */
.L_x_8727:
[----:B------:R-:W-:-:S06]  /*2570*/  IMAD.WIDE R8, R19, 0x10, R2 ;  /* 0x0000001013087825 */ /* 0x000fcc00078e0202 */
[----:B------:R-:W3:Y:S01]  /*2580*/  LDG.E.128 R8, desc[UR18][R8.64] ;  /* 0x0000001208087981 */ /* 0x000ee2000c1e1d00 */
[----:B------:R-:W-:-:S06]  /*2590*/  IMAD.WIDE R4, R19, 0x10, R12 ;  /* 0x0000001013047825 */ /* 0x000fcc00078e020c */
[----:B------:R-:W4:Y:S01]  /*25a0*/  LDG.E.128 R4, desc[UR18][R4.64] ;  /* 0x0000001204047981 */ /* 0x000f22000c1e1d00 */
[C---:B---3--:R-:W-:Y:S01]  /*25b0*/  SHF.L.U32 R16, R11.reuse, 0x10, RZ ;  /* 0x000000100b107819 */ /* 0x048fe200000006ff */
[----:B------:R-:W-:Y:S01]  /*25c0*/  IMAD.U32 R20, R10, 0x10000, RZ ;  /* 0x000100000a147824 */ /* 0x000fe200078e00ff */
[----:B------:R-:W-:Y:S02]  /*25d0*/  SHF.L.U32 R21, R8, 0x10, RZ ;  /* 0x0000001008157819 */ /* 0x000fe400000006ff */
[----:B------:R-:W-:Y:S01]  /*25e0*/  PRMT R11, R11, 0x7632, R11 ;  /* 0x000076320b0b7816 */ /* 0x000fe2000000000b */
[----:B------:R-:W-:Y:S01]  /*25f0*/  FMUL.FTZ R18, R16, 1.4426950216293334961 ;  /* 0x3fb8aa3b10127820 */ /* 0x000fe20000410000 */
[----:B------:R-:W-:Y:S02]  /*2600*/  IMAD.U32 R16, R9, 0x10000, RZ ;  /* 0x0001000009107824 */ /* 0x000fe400078e00ff */
[----:B------:R-:W-:Y:S01]  /*2610*/  FMUL.FTZ R22, R21, 1.4426950216293334961 ;  /* 0x3fb8aa3b15167820 */ /* 0x000fe20000410000 */
[----:B------:R-:W-:Y:S01]  /*2620*/  PRMT R9, R9, 0x7632, R9 ;  /* 0x0000763209097816 */ /* 0x000fe20000000009 */
[----:B------:R-:W-:Y:S01]  /*2630*/  IMAD.U32 R21, R11, 0x10000, RZ ;  /* 0x000100000b157824 */ /* 0x000fe200078e00ff */
[----:B------:R-:W-:Y:S01]  /*2640*/  PRMT R10, R10, 0x7632, R10 ;  /* 0x000076320a0a7816 */ /* 0x000fe2000000000a */
[----:B------:R-:W-:Y:S01]  /*2650*/  FMUL.FTZ R16, R16, 1.4426950216293334961 ;  /* 0x3fb8aa3b10107820 */ /* 0x000fe20000410000 */
[----:B------:R-:W-:Y:S01]  /*2660*/  SHF.L.U32 R9, R9, 0x10, RZ ;  /* 0x0000001009097819 */ /* 0x000fe200000006ff */
[----:B------:R-:W-:Y:S01]  /*2670*/  FMUL.FTZ R24, R21, 1.4426950216293334961 ;  /* 0x3fb8aa3b15187820 */ /* 0x000fe20000410000 */
[----:B------:R-:W-:Y:S01]  /*2680*/  PRMT R21, R8, 0x7632, R21 ;  /* 0x0000763208157816 */ /* 0x000fe20000000015 */
[----:B--2---:R-:W-:Y:S01]  /*2690*/  IMAD.U32 R23, R10, 0x10000, RZ ;  /* 0x000100000a177824 */ /* 0x004fe200078e00ff */
[----:B------:R-:W0:Y:S01]  /*26a0*/  MUFU.EX2 R18, R18 ;  /* 0x0000001200127308 */ /* 0x000e220000000800 */
[----:B------:R-:W-:Y:S01]  /*26b0*/  FMUL.FTZ R9, R9, 1.4426950216293334961 ;  /* 0x3fb8aa3b09097820 */ /* 0x000fe20000410000 */
[----:B------:R-:W-:Y:S01]  /*26c0*/  FMUL.FTZ R20, R20, 1.4426950216293334961 ;  /* 0x3fb8aa3b14147820 */ /* 0x000fe20000410000 */
[----:B------:R-:W-:-:S02]  /*26d0*/  IMAD.U32 R21, R21, 0x10000, RZ ;  /* 0x0001000015157824 */ /* 0x000fc400078e00ff */
[----:B------:R-:W-:Y:S01]  /*26e0*/  FMUL.FTZ R8, R23, 1.4426950216293334961 ;  /* 0x3fb8aa3b17087820 */ /* 0x000fe20000410000 */
[----:B----4-:R-:W-:Y:S01]  /*26f0*/  IMAD.U32 R29, R7, 0x10000, RZ ;  /* 0x00010000071d7824 */ /* 0x010fe200078e00ff */
[----:B------:R-:W-:Y:S01]  /*2700*/  SHF.L.U32 R27, R6, 0x10, RZ ;  /* 0x00000010061b7819 */ /* 0x000fe200000006ff */
[----:B------:R-:W-:Y:S01]  /*2710*/  FMUL.FTZ R23, R21, 1.4426950216293334961 ;  /* 0x3fb8aa3b15177820 */ /* 0x000fe20000410000 */
[----:B------:R-:W1:Y:S01]  /*2720*/  MUFU.EX2 R16, R16 ;  /* 0x0000001000107308 */ /* 0x000e620000000800 */
[----:B------:R-:W-:Y:S01]  /*2730*/  PRMT R21, R7, 0x7632, R21 ;  /* 0x0000763207157816 */ /* 0x000fe20000000015 */
[----:B------:R-:W-:-:S06]  /*2740*/  IMAD.U32 R25, R5, 0x10000, RZ ;  /* 0x0001000005197824 */ /* 0x000fcc00078e00ff */
[----:B------:R-:W-:Y:S01]  /*2750*/  MUFU.EX2 R9, R9 ;  /* 0x0000000900097308 */ /* 0x000fe20000000800 */
[----:B0-----:R-:W-:-:S07]  /*2760*/  FFMA.FTZ R29, R18, -UR17, R29 ;  /* 0x80000011121d7c23 */ /* 0x001fce000801001d */
[----:B------:R0:W2:Y:S01]  /*2770*/  MUFU.EX2 R11, R22 ;  /* 0x00000016000b7308 */ /* 0x0000a20000000800 */
[----:B-1----:R-:W-:Y:S01]  /*2780*/  FFMA.FTZ R16, R16, -UR17, R25 ;  /* 0x8000001110107c23 */ /* 0x002fe20008010019 */
[----:B------:R-:W-:-:S06]  /*2790*/  SHF.L.U32 R25, R21, 0x10, RZ ;  /* 0x0000001015197819 */ /* 0x000fcc00000006ff */
[----:B------:R-:W1:Y:S01]  /*27a0*/  MUFU.EX2 R7, R23 ;  /* 0x0000001700077308 */ /* 0x000e620000000800 */
[----:B0-----:R-:W-:Y:S02]  /*27b0*/  PRMT R22, R6, 0x7632, R22 ;  /* 0x0000763206167816 */ /* 0x001fe40000000016 */
[----:B------:R-:W-:Y:S02]  /*27c0*/  PRMT R6, R5, 0x7632, R6 ;  /* 0x0000763205067816 */ /* 0x000fe40000000006 */
[C---:B------:R-:W-:Y:S01]  /*27d0*/  PRMT R5, R4.reuse, 0x7632, R5 ;  /* 0x0000763204057816 */ /* 0x040fe20000000005 */
[----:B------:R-:W-:Y:S02]  /*27e0*/  IMAD.U32 R4, R4, 0x10000, RZ ;  /* 0x0001000004047824 */ /* 0x000fe400078e00ff */
[----:B------:R-:W0:Y:S01]  /*27f0*/  MUFU.EX2 R20, R20 ;  /* 0x0000001400147308 */ /* 0x000e220000000800 */
[----:B------:R-:W-:Y:S01]  /*2800*/  IMAD.U32 R18, R6, 0x10000, RZ ;  /* 0x0001000006127824 */ /* 0x000fe200078e00ff */
[----:B------:R-:W-:Y:S01]  /*2810*/  SHF.L.U32 R6, R5, 0x10, RZ ;  /* 0x0000001005067819 */ /* 0x000fe200000006ff */
[----:B------:R-:W-:-:S02]  /*2820*/  IMAD.U32 R21, R22, 0x10000, RZ ;  /* 0x0001000016157824 */ /* 0x000fc400078e00ff */
[----:B--2---:R-:W-:Y:S01]  /*2830*/  FFMA.FTZ R4, R11, -UR17, R4 ;  /* 0x800000110b047c23 */ /* 0x004fe20008010004 */
[----:B------:R-:W-:Y:S02]  /*2840*/  FFMA.FTZ R5, R9, -UR17, R18 ;  /* 0x8000001109057c23 */ /* 0x000fe40008010012 */
[----:B------:R-:W2:Y:S01]  /*2850*/  MUFU.EX2 R10, R24 ;  /* 0x00000018000a7308 */ /* 0x000ea20000000800 */
[----:B-1----:R-:W-:Y:S02]  /*2860*/  FFMA.FTZ R9, R7, -UR17, R6 ;  /* 0x8000001107097c23 */ /* 0x002fe40008010006 */
[----:B------:R-:W-:-:S03]  /*2870*/  F2FP.BF16.F32.PACK_AB R5, R5, R16 ;  /* 0x000000100505723e */ /* 0x000fc600000010ff */
[----:B------:R-:W-:Y:S02]  /*2880*/  F2FP.BF16.F32.PACK_AB R4, R9, R4 ;  /* 0x000000040904723e */ /* 0x000fe400000010ff */
[----:B------:R-:W1:Y:S01]  /*2890*/  MUFU.EX2 R8, R8 ;  /* 0x0000000800087308 */ /* 0x000e620000000800 */
[----:B0-----:R-:W-:Y:S01]  /*28a0*/  FFMA.FTZ R20, R20, -UR17, R27 ;  /* 0x8000001114147c23 */ /* 0x001fe2000801001b */
[----:B--2---:R-:W-:-:S05]  /*28b0*/  FFMA.FTZ R10, R10, -UR17, R25 ;  /* 0x800000110a0a7c23 */ /* 0x004fca0008010019 */
[----:B------:R-:W-:Y:S01]  /*28c0*/  F2FP.BF16.F32.PACK_AB R7, R10, R29 ;  /* 0x0000001d0a07723e */ /* 0x000fe200000010ff */
[----:B-1----:R-:W-:Y:S01]  /*28d0*/  FFMA.FTZ R21, R8, -UR17, R21 ;  /* 0x8000001108157c23 */ /* 0x002fe20008010015 */
[----:B------:R-:W-:-:S04]  /*28e0*/  IMAD.WIDE R8, R19, 0x10, R14 ;  /* 0x0000001013087825 */ /* 0x000fc800078e020e */
[----:B------:R-:W-:Y:S01]  /*28f0*/  F2FP.BF16.F32.PACK_AB R6, R21, R20 ;  /* 0x000000141506723e */ /* 0x000fe200000010ff */
[----:B------:R-:W-:-:S04]  /*2900*/  VIADD R19, R19, UR22 ;  /* 0x0000001613137c36 */ /* 0x000fc80008000000 */
[----:B------:R0:W-:Y:S01]  /*2910*/  STG.E.128 desc[UR18][R8.64], R4 ;  /* 0x0000000408007986 */ /* 0x0001e2000c101d12 */
[----:B------:R-:W-:-:S05]  /*2920*/  IMAD.SHL.U32 R10, R19, 0x8, RZ ;  /* 0x00000008130a7824 */ /* 0x000fca00078e00ff */
[----:B------:R-:W-:-:S13]  /*2930*/  ISETP.GE.AND P0, PT, R10, R17, PT ;  /* 0x000000110a00720c */ /* 0x000fda0003f06270 */
[----:B0-----:R-:W-:Y:S05]  /*2940*/  @!P0 BRA `(.L_x_8727) ;  /* 0xfffffffc00088947 */ /* 0x001fea000383ffff */
.L_x_8726:
[----:B------:R-:W-:Y:S05]  /*2950*/  BSYNC.RECONVERGENT B0 ;  /* 0x0000000000007941 */ /* 0x000fea0003800200 */
.L_x_8725:
[----:B------:R-:W-:-:S13]  /*2960*/  ISETP.GE.AND P0, PT, R0, UR4, PT ;  /* 0x0000000400007c0c */ /* 0x000fda000bf06270 */
[----:B------:R-:W-:Y:S05]  /*2970*/  @P0 EXIT ;  /* 0x000000000000094d */ /* 0x000fea0003800000 */
.L_x_8728:
[----:B------:R-:W-:-:S06]  /*2980*/  IMAD.WIDE R6, R0, 0x2, R2 ;  /* 0x0000000200067825 */ /* 0x000fcc00078e0202 */
[----:B------:R-:W3:Y:S01]  /*2990*/  LDG.E.U16 R6, desc[UR18][R6.64] ;  /* 0x0000001206067981 */ /* 0x000ee2000c1e1500 */
[----:B------:R-:W-:-:S06]  /*29a0*/  IMAD.WIDE R4, R0, 0x2, R12 ;  /* 0x0000000200047825 */ /* 0x000fcc00078e020c */
[----:B------:R-:W4:Y:S01]  /*29b0*/  LDG.E.U16 R4, desc[UR18][R4.64] ;  /* 0x0000001204047981 */ /* 0x000f22000c1e1500 */
[----:B---3--:R-:W-:-:S05]  /*29c0*/  SHF.L.U32 R8, R6, 0x10, RZ ;  /* 0x0000001006087819 */ /* 0x008fca00000006ff */
[----:B------:R-:W-:Y:S01]  /*29d0*/  FMUL.FTZ R10, R8, 1.4426950216293334961 ;  /* 0x3fb8aa3b080a7820 */ /* 0x000fe20000410000 */
[----:B----4-:R-:W-:-:S05]  /*29e0*/  IMAD.U32 R9, R4, 0x10000, RZ ;  /* 0x0001000004097824 */ /* 0x010fca00078e00ff */
[----:B------:R-:W0:Y:S02]  /*29f0*/  MUFU.EX2 R10, R10 ;  /* 0x0000000a000a7308 */ /* 0x000e240000000800 */
[----:B0-----:R-:W-:-:S05]  /*2a00*/  FFMA.FTZ R9, R10, -UR17, R9 ;  /* 0x800000110a097c23 */ /* 0x001fca0008010009 */
[----:B------:R-:W-:Y:S01]  /*2a10*/  F2FP.BF16.F32.PACK_AB R5, RZ, R9 ;  /* 0x00000009ff05723e */ /* 0x000fe200000010ff */
[----:B------:R-:W-:-:S04]  /*2a20*/  IMAD.WIDE R8, R0, 0x2, R14 ;  /* 0x0000000200087825 */ /* 0x000fc800078e020e */
[----:B------:R-:W-:Y:S01]  /*2a30*/  VIADD R0, R0, UR22 ;  /* 0x0000001600007c36 */ /* 0x000fe20008000000 */
[----:B------:R0:W-:Y:S04]  /*2a40*/  STG.E.U16 desc[UR18][R8.64], R5 ;  /* 0x0000000508007986 */ /* 0x0001e8000c101512 */
[----:B------:R-:W-:-:S13]  /*2a50*/  ISETP.GE.AND P0, PT, R0, UR4, PT ;  /* 0x0000000400007c0c */ /* 0x000fda000bf06270 */
[----:B0-----:R-:W-:Y:S05]  /*2a60*/  @!P0 BRA `(.L_x_8728) ;  /* 0xfffffffc00c48947 */ /* 0x001fea000383ffff */
[----:B------:R-:W-:Y:S05]  /*2a70*/  EXIT ;  /* 0x000000000000794d */ /* 0x000fea0003800000 */
.L_x_8723:
        /* <DEDUP_REMOVED lines=8> */
[----:B------:R-:W-:-:S03]  /*2b00*/  ISETP.GT.U32.AND.EX P0, PT, RZ, RZ, PT, P0 ;  /* 0x000000ffff00720c */ /* 0x000fc60003f04100 */
[----:B------:R-:W-:-:S04]  /*2b10*/  IADD3 R6, P1, PT, R2, -UR7, RZ ;  /* 0x8000000702067c10 */ /* 0x000fc8000ff3e0ff */
[----:B------:R-:W-:-:S06]  /*2b20*/  IADD3.X R7, PT, PT, R5, ~UR5, RZ, P1, !PT ;  /* 0x8000000505077c10 */ /* 0x000fcc0008ffe4ff */
[C---:B------:R-:W-:Y:S01]  /*2b30*/  @!P0 IMAD.SHL.U32 R13, R4.reuse, 0x2, RZ ;  /* 0x00000002040d8824 */ /* 0x040fe200078e00ff */
[----:B------:R-:W-:-:S04]  /*2b40*/  @!P0 SHF.L.U64.HI R15, R4, 0x1, RZ ;  /* 0x00000001040f8819 */ /* 0x000fc800000102ff */
[----:B------:R-:W-:-:S05]  /*2b50*/  @!P0 IADD3 R10, P1, PT, R13, R6, RZ ;  /* 0x000000060d0a8210 */ /* 0x000fca0007f3e0ff */
[----:B------:R-:W-:-:S05]  /*2b60*/  @!P0 IMAD.X R11, R15, 0x1, R7, P1 ;  /* 0x000000010f0b8824 */ /* 0x000fca00008e0607 */
[----:B------:R-:W3:Y:S01]  /*2b70*/  @!P0 LDG.E.U16 R10, desc[UR18][R10.64] ;  /* 0x000000120a0a8981 */ /* 0x000ee2000c1e1500 */
[----:B------:R-:W-:-:S04]  /*2b80*/  UIADD3 UR12, UP0, UPT, -UR7, UR12, URZ ;  /* 0x0000000c070c7290 */ /* 0x000fc8000ff1e1ff */
[----:B------:R-:W-:Y:S02]  /*2b90*/  UIADD3.X UR13, UPT, UPT, ~UR5, UR13, URZ, UP0, !UPT ;  /* 0x0000000d050d7290 */ /* 0x000fe400087fe5ff */
[----:B------:R-:W-:-:S04]  /*2ba0*/  @!P0 IADD3 R8, P1, PT, R13, UR12, RZ ;  /* 0x0000000c0d088c10 */ /* 0x000fc8000ff3e0ff */
[----:B------:R-:W-:-:S05]  /*2bb0*/  @!P0 IADD3.X R9, PT, PT, R15, UR13, RZ, P1, !PT ;  /* 0x0000000d0f098c10 */ /* 0x000fca0008ffe4ff */
[----:B------:R1:W4:Y:S01]  /*2bc0*/  @!P0 LDG.E.U16 R8, desc[UR18][R8.64] ;  /* 0x0000001208088981 */ /* 0x000322000c1e1500 */
[----:B0-----:R-:W-:Y:S02]  /*2bd0*/  UIADD3 UR8, UP0, UP1, -UR22, UR10, UR14 ;  /* 0x0000000a16087290 */ /* 0x001fe4000f91e10e */
[----:B------:R-:W-:Y:S02]  /*2be0*/  UIMAD.WIDE.U32 UR12, UR22, 0x2, UR12 ;  /* 0x00000002160c78a5 */ /* 0x000fe4000f8e000c */
[----:B------:R-:W-:Y:S01]  /*2bf0*/  UIADD3.X UR9, UPT, UPT, UR11, -0x1, URZ, UP0, UP1 ;  /* 0xffffffff0b097890 */ /* 0x000fe200087e24ff */
[----:B-1----:R-:W-:Y:S02]  /*2c00*/  MOV R9, UR22 ;  /* 0x0000001600097c02 */ /* 0x002fe40008000f00 */
[----:B---3--:R-:W-:-:S05]  /*2c10*/  @!P0 SHF.L.U32 R2, R10, 0x10, RZ ;  /* 0x000000100a028819 */ /* 0x008fca00000006ff */
[----:B------:R-:W-:Y:S01]  /*2c20*/  @!P0 FMUL.FTZ R5, R2, 1.4426950216293334961 ;  /* 0x3fb8aa3b02058820 */ /* 0x000fe20000410000 */
[----:B------:R-:W-:-:S04]  /*2c30*/  IADD3 R2, P1, PT, R0, -UR7, RZ ;  /* 0x8000000700027c10 */ /* 0x000fc8000ff3e0ff */
[----:B------:R-:W-:Y:S01]  /*2c40*/  IADD3.X R3, PT, PT, R3, ~UR5, RZ, P1, !PT ;  /* 0x8000000503037c10 */ /* 0x000fe20008ffe4ff */
[----:B------:R-:W0:Y:S01]  /*2c50*/  @!P0 MUFU.EX2 R5, R5 ;  /* 0x0000000500058308 */ /* 0x000e220000000800 */
[----:B------:R-:W-:Y:S01]  /*2c60*/  @!P0 IADD3 R10, P1, PT, R13, R2, RZ ;  /* 0x000000020d0a8210 */ /* 0x000fe20007f3e0ff */
[----:B----4-:R-:W-:-:S04]  /*2c70*/  @!P0 IMAD.U32 R12, R8, 0x10000, RZ ;  /* 0x00010000080c8824 */ /* 0x010fc800078e00ff */
[--C-:B------:R-:W-:Y:S02]  /*2c80*/  @!P0 IMAD.X R11, R15, 0x1, R3.reuse, P1 ;  /* 0x000000010f0b8824 */ /* 0x100fe400008e0603 */
[----:B------:R-:W-:-:S04]  /*2c90*/  IMAD.WIDE.U32 R2, R9, 0x2, R2 ;  /* 0x0000000209027825 */ /* 0x000fc800078e0002 */
[----:B------:R-:W-:Y:S02]  /*2ca0*/  IMAD.MOV.U32 R0, RZ, RZ, R2 ;  /* 0x000000ffff007224 */ /* 0x000fe400078e0002 */
[----:B0-----:R-:W-:Y:S01]  /*2cb0*/  @!P0 FFMA.FTZ R12, R5, -UR17, R12 ;  /* 0x80000011050c8c23 */ /* 0x001fe2000801000c */
[----:B------:R-:W-:-:S04]  /*2cc0*/  IMAD.U32 R5, RZ, RZ, UR22 ;  /* 0x00000016ff057e24 */ /* 0x000fc8000f8e00ff */
[----:B------:R-:W-:Y:S01]  /*2cd0*/  @!P0 F2FP.BF16.F32.PACK_AB R12, RZ, R12 ;  /* 0x0000000cff0c823e */ /* 0x000fe200000010ff */
[----:B------:R-:W-:-:S04]  /*2ce0*/  IMAD.WIDE.U32 R6, R5, 0x2, R6 ;  /* 0x0000000205067825 */ /* 0x000fc800078e0006 */
[----:B------:R1:W-:Y:S01]  /*2cf0*/  @!P0 STG.E.U16 desc[UR18][R10.64], R12 ;  /* 0x0000000c0a008986 */ /* 0x0003e2000c101512 */
[----:B------:R-:W-:Y:S01]  /*2d00*/  MOV R2, R6 ;  /* 0x0000000600027202 */ /* 0x000fe20000000f00 */
[----:B------:R-:W-:-:S07]  /*2d10*/  IMAD.MOV.U32 R5, RZ, RZ, R7 ;  /* 0x000000ffff057224 */ /* 0x000fce00078e0007 */
.L_x_8729:
[----:B0-----:R-:W-:Y:S01]  /*2d20*/  UISETP.NE.U32.AND UP0, UPT, UR9, URZ, UPT ;  /* 0x000000ff0900728c */ /* 0x001fe2000bf05070 */
[----:B------:R-:W-:-:S08]  /*2d30*/  IMAD.SHL.U32 R6, R14, 0x8, RZ ;  /* 0x000000080e067824 */ /* 0x000fd000078e00ff */
[----:B------:R-:W-:Y:S05]  /*2d40*/  BRA.U UP0, `(.L_x_8730) ;  /* 0x00000001004c7547 */ /* 0x000fea000b800000 */
[----:B-1----:R-:W0:Y:S01]  /*2d50*/  I2F.U32.RP R10, R6 ;  /* 0x00000006000a7306 */ /* 0x002e220000209000 */
[----:B------:R-:W-:Y:S01]  /*2d60*/  IMAD.MOV R7, RZ, RZ, -R6 ;  /* 0x000000ffff077224 */ /* 0x000fe200078e0a06 */
[----:B------:R-:W-:Y:S01]  /*2d70*/  ISETP.NE.U32.AND P1, PT, R6, RZ, PT ;  /* 0x000000ff0600720c */ /* 0x000fe20003f25070 */
[----:B------:R-:W-:-:S05]  /*2d80*/  HFMA2 R17, -RZ, RZ, 0, 0 ;  /* 0x00000000ff117431 */ /* 0x000fca00000001ff */
        /* <DEDUP_REMOVED lines=15> */
.L_x_8730:
[----:B------:R-:W-:Y:S01]  /*2e80*/  IMAD.U32 R8, RZ, RZ, UR8 ;  /* 0x00000008ff087e24 */ /* 0x000fe2000f8e00ff */
[----:B------:R-:W-:Y:S01]  /*2e90*/  MOV R13, R6 ;  /* 0x00000006000d7202 */ /* 0x000fe20000000f00 */
[----:B------:R-:W-:Y:S01]  /*2ea0*/  IMAD.U32 R9, RZ, RZ, UR9 ;  /* 0x00000009ff097e24 */ /* 0x000fe2000f8e00ff */
[----:B-1----:R-:W-:-:S07]  /*2eb0*/  MOV R12, 0x2ed0 ;  /* 0x00002ed0000c7802 */ /* 0x002fce0000000f00 */
[----:B--2---:R-:W-:Y:S05]  /*2ec0*/  CALL.REL.NOINC `($__internal_52_$__cuda_sm20_rem_u64) ;  /* 0x0000003800607944 */ /* 0x004fea0003c00000 */
[----:B------:R-:W-:Y:S02]  /*2ed0*/  IMAD.MOV.U32 R16, RZ, RZ, R14 ;  /* 0x000000ffff107224 */ /* 0x000fe400078e000e */
[----:B------:R-:W-:-:S07]  /*2ee0*/  IMAD.MOV.U32 R17, RZ, RZ, R15 ;  /* 0x000000ffff117224 */ /* 0x000fce00078e000f */
.L_x_8731:
        /* <DEDUP_REMOVED lines=14> */
.L_x_8734:
[C---:B--2---:R-:W-:Y:S01]  /*2fd0*/  IMAD.SHL.U32 R23, R22.reuse, 0x10, RZ ;  /* 0x0000001016177824 */ /* 0x044fe200078e00ff */
[----:B------:R-:W-:-:S04]  /*2fe0*/  SHF.L.U64.HI R24, R22, 0x4, R21 ;  /* 0x0000000416187819 */ /* 0x000fc80000010215 */
[----:B------:R-:W-:-:S05]  /*2ff0*/  IADD3 R8, P1, PT, R2, R23, RZ ;  /* 0x0000001702087210 */ /* 0x000fca0007f3e0ff */
[----:B------:R-:W-:-:S06]  /*3000*/  IMAD.X R9, R5, 0x1, R24, P1 ;  /* 0x0000000105097824 */ /* 0x000fcc00008e0618 */
[----:B------:R-:W2:Y:S01]  /*3010*/  LDG.E.128 R8, desc[UR18][R8.64] ;  /* 0x0000001208087981 */ /* 0x000ea2000c1e1d00 */
[----:B------:R-:W-:-:S04]  /*3020*/  IADD3 R12, P1, PT, R23, UR12, RZ ;  /* 0x0000000c170c7c10 */ /* 0x000fc8000ff3e0ff */
[----:B------:R-:W-:-:S06]  /*3030*/  IADD3.X R13, PT, PT, R24, UR13, RZ, P1, !PT ;  /* 0x0000000d180d7c10 */ /* 0x000fcc0008ffe4ff */
[----:B------:R-:W3:Y:S01]  /*3040*/  LDG.E.128 R12, desc[UR18][R12.64] ;  /* 0x000000120c0c7981 */ /* 0x000ee2000c1e1d00 */
[C---:B--2---:R-:W-:Y:S01]  /*3050*/  SHF.L.U32 R25, R11.reuse, 0x10, RZ ;  /* 0x000000100b197819 */ /* 0x044fe200000006ff */
[C---:B------:R-:W-:Y:S01]  /*3060*/  IMAD.U32 R26, R10.reuse, 0x10000, RZ ;  /* 0x000100000a1a7824 */ /* 0x040fe200078e00ff */
[----:B------:R-:W-:Y:S02]  /*3070*/  PRMT R11, R11, 0x7632, R11 ;  /* 0x000076320b0b7816 */ /* 0x000fe4000000000b */
[----:B------:R-:W-:Y:S01]  /*3080*/  PRMT R10, R10, 0x7632, R10 ;  /* 0x000076320a0a7816 */ /* 0x000fe2000000000a */
[----:B------:R-:W-:Y:S01]  /*3090*/  FMUL.FTZ R27, R25, 1.4426950216293334961 ;  /* 0x3fb8aa3b191b7820 */ /* 0x000fe20000410000 */
[----:B------:R-:W-:Y:S01]  /*30a0*/  IMAD.U32 R25, R9, 0x10000, RZ ;  /* 0x0001000009197824 */ /* 0x000fe200078e00ff */
[----:B------:R-:W-:Y:S01]  /*30b0*/  SHF.L.U32 R28, R8, 0x10, RZ ;  /* 0x00000010081c7819 */ /* 0x000fe200000006ff */
[----:B------:R-:W-:Y:S01]  /*30c0*/  IMAD.U32 R29, R11, 0x10000, RZ ;  /* 0x000100000b1d7824 */ /* 0x000fe200078e00ff */
[----:B------:R-:W-:Y:S01]  /*30d0*/  PRMT R9, R9, 0x7632, R9 ;  /* 0x0000763209097816 */ /* 0x000fe20000000009 */
[----:B------:R-:W-:Y:S01]  /*30e0*/  FMUL.FTZ R25, R25, 1.4426950216293334961 ;  /* 0x3fb8aa3b19197820 */ /* 0x000fe20000410000 */
[----:B------:R-:W0:Y:S01]  /*30f0*/  MUFU.EX2 R27, R27 ;  /* 0x0000001b001b7308 */ /* 0x000e220000000800 */
[----:B------:R-:W-:Y:S01]  /*3100*/  FMUL.FTZ R33, R29, 1.4426950216293334961 ;  /* 0x3fb8aa3b1d217820 */ /* 0x000fe20000410000 */
[----:B------:R-:W-:Y:S01]  /*3110*/  IMAD.U32 R29, R10, 0x10000, RZ ;  /* 0x000100000a1d7824 */ /* 0x000fe200078e00ff */
[----:B------:R-:W-:Y:S01]  /*3120*/  PRMT R8, R8, 0x7632, R8 ;  /* 0x0000763208087816 */ /* 0x000fe20000000008 */
[----:B------:R-:W-:Y:S01]  /*3130*/  FMUL.FTZ R28, R28, 1.4426950216293334961 ;  /* 0x3fb8aa3b1c1c7820 */ /* 0x000fe20000410000 */
[----:B------:R-:W-:Y:S01]  /*3140*/  FMUL.FTZ R26, R26, 1.4426950216293334961 ;  /* 0x3fb8aa3b1a1a7820 */ /* 0x000fe20000410000 */
[----:B------:R-:W-:Y:S01]  /*3150*/  FMUL.FTZ R32, R29, 1.4426950216293334961 ;  /* 0x3fb8aa3b1d207820 */ /* 0x000fe20000410000 */
[----:B------:R-:W-:Y:S01]  /*3160*/  SHF.L.U32 R29, R9, 0x10, RZ ;  /* 0x00000010091d7819 */ /* 0x000fe200000006ff */
[----:B------:R-:W-:Y:S01]  /*3170*/  IMAD.U32 R8, R8, 0x10000, RZ ;  /* 0x0001000008087824 */ /* 0x000fe200078e00ff */
[----:B------:R-:W-:Y:S01]  /*3180*/  MUFU.EX2 R25, R25 ;  /* 0x0000001900197308 */ /* 0x000fe20000000800 */
[----:B---3--:R-:W-:-:S02]  /*3190*/  IMAD.U32 R34, R15, 0x10000, RZ ;  /* 0x000100000f227824 */ /* 0x008fc400078e00ff */
[----:B------:R-:W-:Y:S01]  /*31a0*/  FMUL.FTZ R31, R29, 1.4426950216293334961 ;  /* 0x3fb8aa3b1d1f7820 */ /* 0x000fe20000410000 */
[----:B------:R-:W-:Y:S01]  /*31b0*/  FMUL.FTZ R30, R8, 1.4426950216293334961 ;  /* 0x3fb8aa3b081e7820 */ /* 0x000fe20000410000 */
[----:B------:R-:W-:-:S03]  /*31c0*/  PRMT R29, R14, 0x7632, R29 ;  /* 0x000076320e1d7816 */ /* 0x000fc6000000001d */
[----:B------:R-:W-:Y:S01]  /*31d0*/  MUFU.EX2 R11, R28 ;  /* 0x0000001c000b7308 */ /* 0x000fe20000000800 */
[----:B0-----:R-:W-:Y:S01]  /*31e0*/  FFMA.FTZ R8, R27, -UR17, R34 ;  /* 0x800000111b087c23 */ /* 0x001fe20008010022 */
[----:B------:R-:W-:-:S04]  /*31f0*/  PRMT R27, R15, 0x7632, R27 ;  /* 0x000076320f1b7816 */ /* 0x000fc8000000001b */
[----:B------:R-:W-:Y:S02]  /*3200*/  SHF.L.U32 R27, R27, 0x10, RZ ;  /* 0x000000101b1b7819 */ /* 0x000fe400000006ff */
[----:B------:R-:W0:Y:S08]  /*3210*/  MUFU.EX2 R26, R26 ;  /* 0x0000001a001a7308 */ /* 0x000e300000000800 */
[----:B------:R1:W-:Y:S08]  /*3220*/  MUFU.EX2 R10, R33 ;  /* 0x00000021000a7308 */ /* 0x0003f00000000800 */
[----:B------:R2:W3:Y:S01]  /*3230*/  MUFU.EX2 R9, R32 ;  /* 0x0000002000097308 */ /* 0x0004e20000000800 */
[----:B-1----:R-:W-:-:S02]  /*3240*/  SHF.L.U32 R33, R14, 0x10, RZ ;  /* 0x000000100e217819 */ /* 0x002fc400000006ff */
[C---:B------:R-:W-:Y:S01]  /*3250*/  PRMT R14, R12.reuse, 0x7632, R14 ;  /* 0x000076320c0e7816 */ /* 0x040fe2000000000e */
[----:B------:R-:W-:Y:S02]  /*3260*/  IMAD.U32 R12, R12, 0x10000, RZ ;  /* 0x000100000c0c7824 */ /* 0x000fe400078e00ff */
[----:B0-----:R-:W-:Y:S02]  /*3270*/  FFMA.FTZ R26, R26, -UR17, R33 ;  /* 0x800000111a1a7c23 */ /* 0x001fe40008010021 */
[----:B------:R-:W0:Y:S01]  /*3280*/  MUFU.EX2 R28, R31 ;  /* 0x0000001f001c7308 */ /* 0x000e220000000800 */
[C---:B--2---:R-:W-:Y:S01]  /*3290*/  IMAD.U32 R32, R13.reuse, 0x10000, RZ ;  /* 0x000100000d207824 */ /* 0x044fe200078e00ff */
[----:B------:R-:W-:-:S03]  /*32a0*/  PRMT R13, R13, 0x7632, R13 ;  /* 0x000076320d0d7816 */ /* 0x000fc6000000000d */
[----:B------:R-:W-:Y:S01]  /*32b0*/  FFMA.FTZ R25, R25, -UR17, R32 ;  /* 0x8000001119197c23 */ /* 0x000fe20008010020 */
[----:B------:R-:W-:Y:S02]  /*32c0*/  IMAD.U32 R32, R29, 0x10000, RZ ;  /* 0x000100001d207824 */ /* 0x000fe400078e00ff */
[----:B------:R1:W2:Y:S01]  /*32d0*/  MUFU.EX2 R15, R30 ;  /* 0x0000001e000f7308 */ /* 0x0002a20000000800 */
[----:B------:R-:W-:Y:S02]  /*32e0*/  IMAD.U32 R13, R13, 0x10000, RZ ;  /* 0x000100000d0d7824 */ /* 0x000fe400078e00ff */
[----:B---3--:R-:W-:Y:S01]  /*32f0*/  FFMA.FTZ R9, R9, -UR17, R32 ;  /* 0x8000001109097c23 */ /* 0x008fe20008010020 */
[----:B-1----:R-:W-:Y:S01]  /*3300*/  SHF.L.U32 R30, R14, 0x10, RZ ;  /* 0x000000100e1e7819 */ /* 0x002fe200000006ff */
[----:B------:R-:W-:Y:S01]  /*3310*/  FFMA.FTZ R14, R11, -UR17, R12 ;  /* 0x800000110b0e7c23 */ /* 0x000fe2000801000c */
[----:B------:R-:W-:Y:S01]  /*3320*/  IADD3 R12, P1, PT, R0, R23, RZ ;  /* 0x00000017000c7210 */ /* 0x000fe20007f3e0ff */
[----:B------:R-:W-:Y:S01]  /*3330*/  FFMA.FTZ R11, R10, -UR17, R27 ;  /* 0x800000110a0b7c23 */ /* 0x000fe2000801001b */
[----:B0-----:R-:W-:Y:S01]  /*3340*/  FFMA.FTZ R28, R28, -UR17, R13 ;  /* 0x800000111c1c7c23 */ /* 0x001fe2000801000d */
[----:B------:R-:W-:-:S02]  /*3350*/  F2FP.BF16.F32.PACK_AB R10, R9, R26 ;  /* 0x0000001a090a723e */ /* 0x000fc400000010ff */
[----:B------:R-:W-:Y:S02]  /*3360*/  IMAD.X R13, R3, 0x1, R24, P1 ;  /* 0x00000001030d7824 */ /* 0x000fe400008e0618 */
[----:B--2---:R-:W-:Y:S01]  /*3370*/  FFMA.FTZ R15, R15, -UR17, R30 ;  /* 0x800000110f0f7c23 */ /* 0x004fe2000801001e */
[----:B------:R-:W-:Y:S02]  /*3380*/  IADD3 R22, P1, PT, R22, UR22, RZ ;  /* 0x0000001616167c10 */ /* 0x000fe4000ff3e0ff */
[----:B------:R-:W-:Y:S02]  /*3390*/  F2FP.BF16.F32.PACK_AB R11, R11, R8 ;  /* 0x000000080b0b723e */ /* 0x000fe400000010ff */
        /* <DEDUP_REMOVED lines=9> */
.L_x_8733:
[----:B------:R-:W-:Y:S05]  /*3430*/  BSYNC.RECONVERGENT B0 ;  /* 0x0000000000007941 */ /* 0x000fea0003800200 */
.L_x_8732:
[----:B------:R-:W-:Y:S05]  /*3440*/  @P0 EXIT ;  /* 0x000000000000094d */ /* 0x000fea0003800000 */
[----:B------:R-:W-:Y:S01]  /*3450*/  IADD3 R13, P0, PT, R4, UR22, RZ ;  /* 0x00000016040d7c10 */ /* 0x000fe2000ff1e0ff */
        /* <DEDUP_REMOVED lines=39> */
.L_x_8736:
[----:B------:R-:W-:Y:S01]  /*36d0*/  MOV R10, R12 ;  /* 0x0000000c000a7202 */ /* 0x000fe20000000f00 */
[----:B------:R-:W-:Y:S01]  /*36e0*/  IMAD.U32 R8, RZ, RZ, UR22 ;  /* 0x00000016ff087e24 */ /* 0x000fe2000f8e00ff */
[----:B------:R-:W-:-:S07]  /*36f0*/  MOV R12, 0x3710 ;  /* 0x00003710000c7802 */ /* 0x000fce0000000f00 */
[----:B--2---:R-:W-:Y:S05]  /*3700*/  CALL.REL.NOINC `($__internal_51_$__cuda_sm20_div_u64) ;  /* 0x0000002c00387944 */ /* 0x004fea0003c00000 */
[----:B------:R-:W-:Y:S01]  /*3710*/  IMAD.MOV.U32 R8, RZ, RZ, R10 ;  /* 0x000000ffff087224 */ /* 0x000fe200078e000a */
[----:B------:R-:W-:-:S07]  /*3720*/  MOV R9, R17 ;  /* 0x0000001100097202 */ /* 0x000fce0000000f00 */
.L_x_8737:
[----:B------:R-:W-:Y:S05]  /*3730*/  BSYNC.RECONVERGENT B0 ;  /* 0x0000000000007941 */ /* 0x000fea0003800200 */
.L_x_8735:
        /* <DEDUP_REMOVED lines=29> */
.L_x_8740:
[----:B------:R-:W-:Y:S01]  /*3910*/  IMAD.MOV.U32 R8, RZ, RZ, R6 ;  /* 0x000000ffff087224 */ /* 0x000fe200078e0006 */
[----:B------:R-:W-:Y:S01]  /*3920*/  MOV R9, UR9 ;  /* 0x0000000900097c02 */ /* 0x000fe20008000f00 */
[----:B------:R-:W-:Y:S01]  /*3930*/  IMAD.U32 R10, RZ, RZ, UR8 ;  /* 0x00000008ff0a7e24 */ /* 0x000fe2000f8e00ff */
[----:B------:R-:W-:-:S07]  /*3940*/  MOV R12, 0x3960 ;  /* 0x00003960000c7802 */ /* 0x000fce0000000f00 */
[----:B--2---:R-:W-:Y:S05]  /*3950*/  CALL.REL.NOINC `($__internal_51_$__cuda_sm20_div_u64) ;  /* 0x0000002800a47944 */ /* 0x004fea0003c00000 */
[----:B------:R-:W-:Y:S02]  /*3960*/  IMAD.MOV.U32 R8, RZ, RZ, R10 ;  /* 0x000000ffff087224 */ /* 0x000fe400078e000a */
[----:B------:R-:W-:-:S07]  /*3970*/  IMAD.MOV.U32 R9, RZ, RZ, R17 ;  /* 0x000000ffff097224 */ /* 0x000fce00078e0011 */
.L_x_8741:
        /* <DEDUP_REMOVED lines=11> */
.L_x_8742:
[----:B------:R-:W-:-:S05]  /*3a30*/  IADD3 R16, P0, PT, R2, R21, RZ ;  /* 0x0000001502107210 */ /* 0x000fca0007f1e0ff */
[----:B------:R-:W-:-:S05]  /*3a40*/  IMAD.X R17, R5, 0x1, R12, P0 ;  /* 0x0000000105117824 */ /* 0x000fca00000e060c */
[----:B------:R-:W3:Y:S01]  /*3a50*/  LDG.E.U16 R16, desc[UR18][R16.64] ;  /* 0x0000001210107981 */ /* 0x000ee2000c1e1500 */
[----:B------:R-:W-:-:S04]  /*3a60*/  IADD3 R8, P0, PT, R21, UR12, RZ ;  /* 0x0000000c15087c10 */ /* 0x000fc8000ff1e0ff */
[----:B------:R-:W-:-:S05]  /*3a70*/  IADD3.X R9, PT, PT, R12, UR13, RZ, P0, !PT ;  /* 0x0000000d0c097c10 */ /* 0x000fca00087fe4ff */
[----:B0-----:R0:W4:Y:S01]  /*3a80*/  LDG.E.U16 R8, desc[UR18][R8.64] ;  /* 0x0000001208087981 */ /* 0x001122000c1e1500 */
[----:B------:R-:W-:Y:S02]  /*3a90*/  IADD3 R18, P0, PT, R0, R21, RZ ;  /* 0x0000001500127210 */ /* 0x000fe40007f1e0ff */
[----:B------:R-:W-:-:S03]  /*3aa0*/  IADD3 R7, P1, PT, R7, UR22, RZ ;  /* 0x0000001607077c10 */ /* 0x000fc6000ff3e0ff */
[----:B------:R-:W-:Y:S01]  /*3ab0*/  IMAD.X R19, R3, 0x1, R12, P0 ;  /* 0x0000000103137824 */ /* 0x000fe200000e060c */
[----:B------:R-:W-:Y:S01]  /*3ac0*/  IADD3 R6, P0, PT, R6, 0x1, RZ ;  /* 0x0000000106067810 */ /* 0x000fe20007f1e0ff */
[----:B------:R-:W-:Y:S02]  /*3ad0*/  IMAD.X R14, RZ, RZ, R14, P1 ;  /* 0x000000ffff0e7224 */ /* 0x000fe400008e060e */
[----:B0-----:R-:W-:Y:S01]  /*3ae0*/  IMAD.U32 R9, RZ, RZ, UR22 ;  /* 0x00000016ff097e24 */ /* 0x001fe2000f8e00ff */
[----:B------:R-:W-:Y:S02]  /*3af0*/  IADD3.X R10, PT, PT, RZ, R10, RZ, P0, !PT ;  /* 0x0000000aff0a7210 */ /* 0x000fe400007fe4ff */
[----:B------:R-:W-:-:S04]  /*3b00*/  ISETP.NE.U32.AND P0, PT, R6, RZ, PT ;  /* 0x000000ff0600720c */ /* 0x000fc80003f05070 */
[----:B------:R-:W-:Y:S01]  /*3b10*/  ISETP.NE.AND.EX P0, PT, R10, RZ, PT, P0 ;  /* 0x000000ff0a00720c */ /* 0x000fe20003f05300 */
[----:B---3--:R-:W-:-:S04]  /*3b20*/  IMAD.U32 R4, R16, 0x10000, RZ ;  /* 0x0001000010047824 */ /* 0x008fc800078e00ff */
[----:B------:R-:W-:-:S06]  /*3b30*/  FMUL.FTZ R4, R4, 1.4426950216293334961 ;  /* 0x3fb8aa3b04047820 */ /* 0x000fcc0000410000 */
[----:B------:R-:W0:Y:S01]  /*3b40*/  MUFU.EX2 R4, R4 ;  /* 0x0000000400047308 */ /* 0x000e220000000800 */
[----:B----4-:R-:W-:Y:S01]  /*3b50*/  SHF.L.U32 R15, R8, 0x10, RZ ;  /* 0x00000010080f7819 */ /* 0x010fe200000006ff */
[----:B------:R-:W-:-:S05]  /*3b60*/  IMAD.U32 R8, RZ, RZ, UR22 ;  /* 0x00000016ff087e24 */ /* 0x000fca000f8e00ff */
[----:B------:R-:W-:-:S04]  /*3b70*/  LEA R21, P2, R8, R21, 0x1 ;  /* 0x0000001508157211 */ /* 0x000fc800078408ff */
[----:B------:R-:W-:Y:S01]  /*3b80*/  LEA.HI.X R12, R9, R12, RZ, 0x1, P2 ;  /* 0x0000000c090c7211 */ /* 0x000fe200010f0cff */
[----:B0-----:R-:W-:-:S05]  /*3b90*/  FFMA.FTZ R15, R4, -UR17, R15 ;  /* 0x80000011040f7c23 */ /* 0x001fca000801000f */
[----:B------:R-:W-:-:S05]  /*3ba0*/  F2FP.BF16.F32.PACK_AB R15, RZ, R15 ;  /* 0x0000000fff0f723e */ /* 0x000fca00000010ff */
[----:B------:R0:W-:Y:S01]  /*3bb0*/  STG.E.U16 desc[UR18][R18.64], R15 ;  /* 0x0000000f12007986 */ /* 0x0001e2000c101512 */
[----:B------:R-:W-:Y:S05]  /*3bc0*/  @P0 BRA `(.L_x_8742) ;  /* 0xfffffffc00980947 */ /* 0x000fea000383ffff */
.L_x_8739:
[----:B------:R-:W-:Y:S05]  /*3bd0*/  BSYNC.RECONVERGENT B0 ;  /* 0x0000000000007941 */ /* 0x000fea0003800200 */
.L_x_8738:
[----:B------:R-:W-:-:S04]  /*3be0*/  ISETP.GE.U32.AND P0, PT, R11, 0x3, PT ;  /* 0x000000030b00780c */ /* 0x000fc80003f06070 */
[----:B------:R-:W-:-:S13]  /*3bf0*/  ISETP.GE.U32.AND.EX P0, PT, R13, RZ, PT, P0 ;  /* 0x000000ff0d00720c */ /* 0x000fda0003f06100 */
[----:B------:R-:W-:Y:S05]  /*3c00*/  @!P0 EXIT ;  /* 0x000000000000894d */ /* 0x000fea0003800000 */
[----:B------:R-:W-:Y:S01]  /*3c10*/  MOV R6, UR22 ;  /* 0x0000001600067c02 */ /* 0x000fe20008000f00 */
[----:B------:R-:W-:-:S04]  /*3c20*/  IMAD.U32 R4, RZ, RZ, UR22 ;  /* 0x00000016ff047e24 */ /* 0x000fc8000f8e00ff */
[----:B------:R-:W-:Y:S01]  /*3c30*/  IMAD.SHL.U32 R6, R6, 0x2, RZ ;  /* 0x0000000206067824 */ /* 0x000fe200078e00ff */
[----:B------:R-:W-:-:S07]  /*3c40*/  SHF.R.U32.HI R4, RZ, 0x1f, R4 ;  /* 0x0000001fff047819 */ /* 0x000fce0000011604 */
.L_x_8743:
[C---:B------:R-:W-:Y:S02]  /*3c50*/  SHF.L.U32 R17, R7.reuse, 0x1, RZ ;  /* 0x0000000107117819 */ /* 0x040fe400000006ff */
[----:B0-----:R-:W-:Y:S02]  /*3c60*/  SHF.L.U64.HI R18, R7, 0x1, R14 ;  /* 0x0000000107127819 */ /* 0x001fe4000001020e */
[----:B------:R-:W-:-:S05]  /*3c70*/  IADD3 R10, P0, PT, R2, R17, RZ ;  /* 0x00000011020a7210 */ /* 0x000fca0007f1e0ff */
[----:B------:R-:W-:-:S05]  /*3c80*/  IMAD.X R11, R5, 0x1, R18, P0 ;  /* 0x00000001050b7824 */ /* 0x000fca00000e0612 */
[----:B------:R-:W3:Y:S01]  /*3c90*/  LDG.E.U16 R13, desc[UR18][R10.64] ;  /* 0x000000120a0d7981 */ /* 0x000ee2000c1e1500 */
[----:B------:R-:W-:-:S04]  /*3ca0*/  IADD3 R8, P0, PT, R17, UR12, RZ ;  /* 0x0000000c11087c10 */ /* 0x000fc8000ff1e0ff */
[----:B------:R-:W-:-:S05]  /*3cb0*/  IADD3.X R9, PT, PT, R18, UR13, RZ, P0, !PT ;  /* 0x0000000d12097c10 */ /* 0x000fca00087fe4ff */
[----:B------:R-:W4:Y:S01]  /*3cc0*/  LDG.E.U16 R12, desc[UR18][R8.64] ;  /* 0x00000012080c7981 */ /* 0x000f22000c1e1500 */
[----:B------:R-:W-:Y:S01]  /*3cd0*/  IADD3 R16, P1, PT, R6, R10, RZ ;  /* 0x0000000a06107210 */ /* 0x000fe20007f3e0ff */
[----:B---3--:R-:W-:-:S04]  /*3ce0*/  IMAD.U32 R13, R13, 0x10000, RZ ;  /* 0x000100000d0d7824 */ /* 0x008fc800078e00ff */
[----:B------:R-:W-:-:S06]  /*3cf0*/  FMUL.FTZ R15, R13, 1.4426950216293334961 ;  /* 0x3fb8aa3b0d0f7820 */ /* 0x000fcc0000410000 */
[----:B------:R-:W0:Y:S01]  /*3d00*/  MUFU.EX2 R15, R15 ;  /* 0x0000000f000f7308 */ /* 0x000e220000000800 */
[----:B----4-:R-:W-:-:S05]  /*3d10*/  SHF.L.U32 R12, R12, 0x10, RZ ;  /* 0x000000100c0c7819 */ /* 0x010fca00000006ff */
[----:B0-----:R-:W-:Y:S01]  /*3d20*/  FFMA.FTZ R13, R15, -UR17, R12 ;  /* 0x800000110f0d7c23 */ /* 0x001fe2000801000c */
[----:B------:R-:W-:Y:S01]  /*3d30*/  IADD3 R12, P0, PT, R0, R17, RZ ;  /* 0x00000011000c7210 */ /* 0x000fe20007f1e0ff */
[----:B------:R-:W-:-:S03]  /*3d40*/  IMAD.X R17, R4, 0x1, R11, P1 ;  /* 0x0000000104117824 */ /* 0x000fc600008e060b */
[----:B------:R-:W-:Y:S01]  /*3d50*/  F2FP.BF16.F32.PACK_AB R10, RZ, R13 ;  /* 0x0000000dff0a723e */ /* 0x000fe200000010ff */
[----:B------:R-:W-:-:S03]  /*3d60*/  IMAD.X R13, R3, 0x1, R18, P0 ;  /* 0x00000001030d7824 */ /* 0x000fc600000e0612 */
[----:B------:R-:W-:-:S05]  /*3d70*/  PRMT R19, R10, 0x7610, R19 ;  /* 0x000076100a137816 */ /* 0x000fca0000000013 */
[----:B------:R0:W-:Y:S04]  /*3d80*/  STG.E.U16 desc[UR18][R12.64], R19 ;  /* 0x000000130c007986 */ /* 0x0001e8000c101512 */
[----:B------:R-:W3:Y:S01]  /*3d90*/  LDG.E.U16 R11, desc[UR18][R16.64] ;  /* 0x00000012100b7981 */ /* 0x000ee2000c1e1500 */
[----:B------:R-:W-:-:S04]  /*3da0*/  IADD3 R8, P0, PT, R6, R8, RZ ;  /* 0x0000000806087210 */ /* 0x000fc80007f1e0ff */
[----:B------:R-:W-:-:S05]  /*3db0*/  IADD3.X R9, PT, PT, R4, R9, RZ, P0, !PT ;  /* 0x0000000904097210 */ /* 0x000fca00007fe4ff */
[----:B------:R1:W4:Y:S01]  /*3dc0*/  LDG.E.U16 R10, desc[UR18][R8.64] ;  /* 0x00000012080a7981 */ /* 0x000322000c1e1500 */
[----:B------:R-:W-:-:S04]  /*3dd0*/  IADD3 R18, P0, PT, R6, R12, RZ ;  /* 0x0000000c06127210 */ /* 0x000fc80007f1e0ff */
[----:B0-----:R-:W-:Y:S02]  /*3de0*/  IADD3.X R19, PT, PT, R4, R13, RZ, P0, !PT ;  /* 0x0000000d04137210 */ /* 0x001fe400007fe4ff */
[----:B-1----:R-:W-:-:S05]  /*3df0*/  IADD3 R8, P0, PT, R6, R8, RZ ;  /* 0x0000000806087210 */ /* 0x002fca0007f1e0ff */
[----:B------:R-:W-:Y:S02]  /*3e00*/  IMAD.X R9, R4, 0x1, R9, P0 ;  /* 0x0000000104097824 */ /* 0x000fe400000e0609 */
[----:B---3--:R-:W-:-:S04]  /*3e10*/  IMAD.U32 R11, R11, 0x10000, RZ ;  /* 0x000100000b0b7824 */ /* 0x008fc800078e00ff */
[----:B------:R-:W-:-:S06]  /*3e20*/  FMUL.FTZ R15, R11, 1.4426950216293334961 ;  /* 0x3fb8aa3b0b0f7820 */ /* 0x000fcc0000410000 */
[----:B------:R-:W0:Y:S01]  /*3e30*/  MUFU.EX2 R15, R15 ;  /* 0x0000000f000f7308 */ /* 0x000e220000000800 */
[----:B----4-:R-:W-:-:S04]  /*3e40*/  IMAD.U32 R10, R10, 0x10000, RZ ;  /* 0x000100000a0a7824 */ /* 0x010fc800078e00ff */
[----:B0-----:R-:W-:Y:S01]  /*3e50*/  FFMA.FTZ R11, R15, -UR17, R10 ;  /* 0x800000110f0b7c23 */ /* 0x001fe2000801000a */
[----:B------:R-:W-:-:S04]  /*3e60*/  IADD3 R10, P1, PT, R6, R16, RZ ;  /* 0x00000010060a7210 */ /* 0x000fc80007f3e0ff */
[----:B------:R-:W-:Y:S01]  /*3e70*/  F2FP.BF16.F32.PACK_AB R12, RZ, R11 ;  /* 0x0000000bff0c723e */ /* 0x000fe200000010ff */
[----:B------:R-:W-:-:S03]  /*3e80*/  IMAD.X R11, R4, 0x1, R17, P1 ;  /* 0x00000001040b7824 */ /* 0x000fc600008e0611 */
[----:B------:R-:W-:-:S05]  /*3e90*/  PRMT R16, R12, 0x7610, R16 ;  /* 0x000076100c107816 */ /* 0x000fca0000000010 */
[----:B------:R0:W-:Y:S04]  /*3ea0*/  STG.E.U16 desc[UR18][R18.64], R16 ;  /* 0x0000001012007986 */ /* 0x0001e8000c101512 */
[----:B------:R-:W3:Y:S04]  /*3eb0*/  LDG.E.U16 R13, desc[UR18][R10.64] ;  /* 0x000000120a0d7981 */ /* 0x000ee8000c1e1500 */
[----:B------:R-:W4:Y:S01]  /*3ec0*/  LDG.E.U16 R12, desc[UR18][R8.64] ;  /* 0x00000012080c7981 */ /* 0x000f22000c1e1500 */
[----:B0-----:R-:W-:-:S04]  /*3ed0*/  IADD3 R16, P1, PT, R6, R10, RZ ;  /* 0x0000000a06107210 */ /* 0x001fc80007f3e0ff */
[----:B------:R-:W-:Y:S02]  /*3ee0*/  IADD3.X R17, PT, PT, R4, R11, RZ, P1, !PT ;  /* 0x0000000b04117210 */ /* 0x000fe40000ffe4ff */
[----:B---3--:R-:W-:Y:S01]  /*3ef0*/  SHF.L.U32 R13, R13, 0x10, RZ ;  /* 0x000000100d0d7819 */ /* 0x008fe200000006ff */
[----:B----4-:R-:W-:-:S04]  /*3f00*/  IMAD.U32 R12, R12, 0x10000, RZ ;  /* 0x000100000c0c7824 */ /* 0x010fc800078e00ff */
[----:B------:R-:W-:-:S06]  /*3f10*/  FMUL.FTZ R15, R13, 1.4426950216293334961 ;  /* 0x3fb8aa3b0d0f7820 */ /* 0x000fcc0000410000 */
[----:B------:R-:W0:Y:S02]  /*3f20*/  MUFU.EX2 R15, R15 ;  /* 0x0000000f000f7308 */ /* 0x000e240000000800 */
[----:B0-----:R-:W-:Y:S01]  /*3f30*/  FFMA.FTZ R13, R15, -UR17, R12 ;  /* 0x800000110f0d7c23 */ /* 0x001fe2000801000c */
[----:B------:R-:W-:-:S04]  /*3f40*/  IADD3 R12, P0, PT, R6, R18, RZ ;  /* 0x00000012060c7210 */ /* 0x000fc80007f1e0ff */
[----:B------:R-:W-:Y:S01]  /*3f50*/  F2FP.BF16.F32.PACK_AB R10, RZ, R13 ;  /* 0x0000000dff0a723e */ /* 0x000fe200000010ff */
[----:B------:R-:W-:-:S03]  /*3f60*/  IMAD.X R13, R4, 0x1, R19, P0 ;  /* 0x00000001040d7824 */ /* 0x000fc600000e0613 */
[----:B------:R-:W-:-:S05]  /*3f70*/  PRMT R18, R10, 0x7610, R18 ;  /* 0x000076100a127816 */ /* 0x000fca0000000012 */
[----:B------:R0:W-:Y:S04]  /*3f80*/  STG.E.U16 desc[UR18][R12.64], R18 ;  /* 0x000000120c007986 */ /* 0x0001e8000c101512 */
[----:B------:R-:W3:Y:S01]  /*3f90*/  LDG.E.U16 R16, desc[UR18][R16.64] ;  /* 0x0000001210107981 */ /* 0x000ee2000c1e1500 */
[----:B------:R-:W-:-:S05]  /*3fa0*/  IADD3 R8, P0, PT, R6, R8, RZ ;  /* 0x0000000806087210 */ /* 0x000fca0007f1e0ff */
[----:B------:R-:W-:-:S05]  /*3fb0*/  IMAD.X R9, R4, 0x1, R9, P0 ;  /* 0x0000000104097824 */ /* 0x000fca00000e0609 */
[----:B------:R-:W4:Y:S01]  /*3fc0*/  LDG.E.U16 R8, desc[UR18][R8.64] ;  /* 0x0000001208087981 */ /* 0x000f22000c1e1500 */
[----:B---3--:R-:W-:-:S04]  /*3fd0*/  IMAD.U32 R10, R16, 0x10000, RZ ;  /* 0x00010000100a7824 */ /* 0x008fc800078e00ff */
[----:B------:R-:W-:-:S06]  /*3fe0*/  FMUL.FTZ R15, R10, 1.4426950216293334961 ;  /* 0x3fb8aa3b0a0f7820 */ /* 0x000fcc0000410000 */
[----:B------:R-:W1:Y:S01]  /*3ff0*/  MUFU.EX2 R15, R15 ;  /* 0x0000000f000f7308 */ /* 0x000e620000000800 */
[----:B----4-:R-:W-:-:S05]  /*4000*/  SHF.L.U32 R10, R8, 0x10, RZ ;  /* 0x00000010080a7819 */ /* 0x010fca00000006ff */
[----:B-1----:R-:W-:Y:S01]  /*4010*/  FFMA.FTZ R11, R15, -UR17, R10 ;  /* 0x800000110f0b7c23 */ /* 0x002fe2000801000a */
[----:B------:R-:W-:Y:S01]  /*4020*/  IADD3 R10, P0, PT, R6, R12, RZ ;  /* 0x0000000c060a7210 */ /* 0x000fe20007f1e0ff */
[----:B0-----:R-:W-:-:S03]  /*4030*/  IMAD.U32 R12, RZ, RZ, UR22 ;  /* 0x00000016ff0c7e24 */ /* 0x001fc6000f8e00ff */
[----:B------:R-:W-:Y:S01]  /*4040*/  F2FP.BF16.F32.PACK_AB R9, RZ, R11 ;  /* 0x0000000bff09723e */ /* 0x000fe200000010ff */
[--C-:B------:R-:W-:Y:S01]  /*4050*/  IMAD.X R11, R4, 0x1, R13.reuse, P0 ;  /* 0x00000001040b7824 */ /* 0x100fe200000e060d */
[----:B------:R-:W-:Y:S02]  /*4060*/  LEA R7, P0, R12, R7, 0x2 ;  /* 0x000000070c077211 */ /* 0x000fe400078010ff */
[----:B------:R-:W-:Y:S02]  /*4070*/  PRMT R13, R9, 0x7610, R13 ;  /* 0x00007610090d7816 */ /* 0x000fe4000000000d */
[----:B------:R-:W-:-:S03]  /*4080*/  MOV R9, UR22 ;  /* 0x0000001600097c02 */ /* 0x000fc60008000f00 */
[----:B------:R1:W-:Y:S01]  /*4090*/  STG.E.U16 desc[UR18][R10.64], R13 ;  /* 0x0000000d0a007986 */ /* 0x0003e2000c101512 */
[----:B------:R-:W-:Y:S02]  /*40a0*/  LEA.HI.X R14, R9, R14, RZ, 0x2, P0 ;  /* 0x0000000e090e7211 */ /* 0x000fe400000f14ff */
[----:B------:R-:W-:-:S04]  /*40b0*/  ISETP.GE.U32.AND P0, PT, R7, UR8, PT ;  /* 0x0000000807007c0c */ /* 0x000fc8000bf06070 */
[----:B------:R-:W-:-:S13]  /*40c0*/  ISETP.GE.AND.EX P0, PT, R14, UR9, PT, P0 ;  /* 0x000000090e007c0c */ /* 0x000fda000bf06300 */
[----:B-1----:R-:W-:Y:S05]  /*40d0*/  @!P0 BRA `(.L_x_8743) ;  /* 0xfffffff800dc8947 */ /* 0x002fea000383ffff */
[----:B------:R-:W-:Y:S05]  /*40e0*/  EXIT ;  /* 0x000000000000794d */ /* 0x000fea0003800000 */
.L_x_8722:
        /* <DEDUP_REMOVED lines=45> */
.L_x_8747:
[C---:B------:R-:W-:Y:S01]  /*43c0*/  IADD3 R10, PT, PT, R4.reuse, UR22, RZ ;  /* 0x00000016040a7c10 */ /* 0x040fe2000fffe0ff */
[----:B------:R-:W-:-:S04]  /*43d0*/  IMAD.WIDE.U32 R20, R4, 0x2, R16 ;  /* 0x0000000204147825 */ /* 0x000fc800078e0010 */
[C---:B------:R-:W-:Y:S01]  /*43e0*/  VIADD R33, R10.reuse, UR22 ;  /* 0x000000160a217c36 */ /* 0x040fe20008000000 */
[----:B------:R0:W3:Y:S01]  /*43f0*/  LDG.E.U16 R12, desc[UR18][R20.64] ;  /* 0x00000012140c7981 */ /* 0x0000e2000c1e1500 */
[----:B--2---:R-:W-:-:S04]  /*4400*/  IMAD.WIDE.U32 R22, R10, 0x2, R16 ;  /* 0x000000020a167825 */ /* 0x004fc800078e0010 */
[C---:B------:R-:W-:Y:S01]  /*4410*/  VIADD R6, R33.reuse, UR22 ;  /* 0x0000001621067c36 */ /* 0x040fe20008000000 */
[----:B------:R-:W2:Y:S01]  /*4420*/  LDG.E.U16 R13, desc[UR18][R22.64] ;  /* 0x00000012160d7981 */ /* 0x000ea2000c1e1500 */
[----:B------:R-:W-:-:S04]  /*4430*/  IMAD.WIDE.U32 R26, R33, 0x2, R16 ;  /* 0x00000002211a7825 */ /* 0x000fc800078e0010 */
[C-C-:B------:R-:W-:Y:S01]  /*4440*/  IMAD.WIDE.U32 R34, R6.reuse, 0x2, R16.reuse ;  /* 0x0000000206227825 */ /* 0x140fe200078e0010 */
[----:B------:R-:W-:Y:S01]  /*4450*/  IADD3 R2, PT, PT, R6, UR22, RZ ;  /* 0x0000001606027c10 */ /* 0x000fe2000fffe0ff */
[----:B------:R1:W4:Y:S04]  /*4460*/  LDG.E.U16 R8, desc[UR18][R26.64] ;  /* 0x000000121a087981 */ /* 0x000328000c1e1500 */
[----:B------:R-:W5:Y:S01]  /*4470*/  LDG.E.U16 R34, desc[UR18][R34.64] ;  /* 0x0000001222227981 */ /* 0x000f62000c1e1500 */
[C---:B------:R-:W-:Y:S02]  /*4480*/  VIADD R11, R2.reuse, UR22 ;  /* 0x00000016020b7c36 */ /* 0x040fe40008000000 */
[----:B------:R-:W-:-:S04]  /*4490*/  IMAD.WIDE.U32 R28, R2, 0x2, R16 ;  /* 0x00000002021c7825 */ /* 0x000fc800078e0010 */
[----:B------:R-:W-:Y:S01]  /*44a0*/  VIADD R9, R11, UR22 ;  /* 0x000000160b097c36 */ /* 0x000fe20008000000 */
[----:B------:R-:W4:Y:S01]  /*44b0*/  LDG.E.U16 R32, desc[UR18][R28.64] ;  /* 0x000000121c207981 */ /* 0x000f22000c1e1500 */
[----:B------:R-:W-:-:S03]  /*44c0*/  IMAD.WIDE.U32 R24, R4, 0x2, R18 ;  /* 0x0000000204187825 */ /* 0x000fc600078e0012 */
[C---:B------:R-:W-:Y:S01]  /*44d0*/  IADD3 R0, PT, PT, R9.reuse, UR22, RZ ;  /* 0x0000001609007c10 */ /* 0x040fe2000fffe0ff */
[--C-:B0-----:R-:W-:Y:S01]  /*44e0*/  IMAD.WIDE.U32 R20, R9, 0x2, R16.reuse ;  /* 0x0000000209147825 */ /* 0x101fe200078e0010 */
[----:B------:R0:W4:Y:S03]  /*44f0*/  LDG.E.U16 R7, desc[UR18][R24.64] ;  /* 0x0000001218077981 */ /* 0x000126000c1e1500 */
[----:B------:R-:W-:Y:S01]  /*4500*/  IMAD.WIDE.U32 R30, R11, 0x2, R16 ;  /* 0x000000020b1e7825 */ /* 0x000fe200078e0010 */
[----:B------:R-:W4:Y:S03]  /*4510*/  LDG.E.U16 R36, desc[UR18][R20.64] ;  /* 0x0000001214247981 */ /* 0x000f26000c1e1500 */
[----:B-1----:R-:W-:Y:S01]  /*4520*/  IMAD.WIDE.U32 R26, R6, 0x2, R18 ;  /* 0x00000002061a7825 */ /* 0x002fe200078e0012 */
[----:B------:R1:W4:Y:S03]  /*4530*/  LDG.E.U16 R5, desc[UR18][R30.64] ;  /* 0x000000121e057981 */ /* 0x000326000c1e1500 */
[----:B0-----:R-:W-:-:S02]  /*4540*/  IMAD.WIDE.U32 R24, R0, 0x2, R16 ;  /* 0x0000000200187825 */ /* 0x001fc400078e0010 */
[----:B------:R-:W4:Y:S02]  /*4550*/  LDG.E.U16 R26, desc[UR18][R26.64] ;  /* 0x000000121a1a7981 */ /* 0x000f24000c1e1500 */
[--C-:B------:R-:W-:Y:S02]  /*4560*/  IMAD.WIDE.U32 R22, R10, 0x2, R18.reuse ;  /* 0x000000020a167825 */ /* 0x100fe400078e0012 */
[----:B------:R-:W4:Y:S02]  /*4570*/  LDG.E.U16 R24, desc[UR18][R24.64] ;  /* 0x0000001218187981 */ /* 0x000f24000c1e1500 */
[--C-:B------:R-:W-:Y:S02]  /*4580*/  IMAD.WIDE.U32 R28, R2, 0x2, R18.reuse ;  /* 0x00000002021c7825 */ /* 0x100fe400078e0012 */
[----:B------:R0:W4:Y:S02]  /*4590*/  LDG.E.U16 R35, desc[UR18][R22.64] ;  /* 0x0000001216237981 */ /* 0x000124000c1e1500 */
[----:B-1----:R-:W-:-:S02]  /*45a0*/  IMAD.WIDE.U32 R30, R11, 0x2, R18 ;  /* 0x000000020b1e7825 */ /* 0x002fc400078e0012 */
[----:B------:R-:W4:Y:S02]  /*45b0*/  LDG.E.U16 R28, desc[UR18][R28.64] ;  /* 0x000000121c1c7981 */ /* 0x000f24000c1e1500 */
[--C-:B------:R-:W-:Y:S02]  /*45c0*/  IMAD.WIDE.U32 R20, R0, 0x2, R18.reuse ;  /* 0x0000000200147825 */ /* 0x100fe400078e0012 */
[----:B------:R-:W4:Y:S02]  /*45d0*/  LDG.E.U16 R30, desc[UR18][R30.64] ;  /* 0x000000121e1e7981 */ /* 0x000f24000c1e1500 */
[--C-:B0-----:R-:W-:Y:S02]  /*45e0*/  IMAD.WIDE.U32 R22, R33, 0x2, R18.reuse ;  /* 0x0000000221167825 */ /* 0x101fe400078e0012 */
[----:B------:R-:W4:Y:S04]  /*45f0*/  LDG.E.U16 R20, desc[UR18][R20.64] ;  /* 0x0000001214147981 */ /* 0x000f28000c1e1500 */
[----:B------:R0:W4:Y:S02]  /*4600*/  LDG.E.U16 R37, desc[UR18][R22.64] ;  /* 0x0000001216257981 */ /* 0x000124000c1e1500 */
[----:B0-----:R-:W-:-:S06]  /*4610*/  IMAD.WIDE.U32 R22, R9, 0x2, R18 ;  /* 0x0000000209167825 */ /* 0x001fcc00078e0012 */
[----:B------:R0:W4:Y:S01]  /*4620*/  LDG.E.U16 R22, desc[UR18][R22.64] ;  /* 0x0000001216167981 */ /* 0x000122000c1e1500 */
[----:B---3--:R-:W-:-:S04]  /*4630*/  IMAD.U32 R12, R12, 0x10000, RZ ;  /* 0x000100000c0c7824 */ /* 0x008fc800078e00ff */
[----:B------:R-:W-:Y:S01]  /*4640*/  FMUL.FTZ R12, R12, 1.4426950216293334961 ;  /* 0x3fb8aa3b0c0c7820 */ /* 0x000fe20000410000 */
[----:B--2---:R-:W-:-:S05]  /*4650*/  SHF.L.U32 R13, R13, 0x10, RZ ;  /* 0x000000100d0d7819 */ /* 0x004fca00000006ff */
[----:B------:R-:W1:Y:S01]  /*4660*/  MUFU.EX2 R12, R12 ;  /* 0x0000000c000c7308 */ /* 0x000e620000000800 */
[----:B-----5:R-:W-:Y:S01]  /*4670*/  SHF.L.U32 R34, R34, 0x10, RZ ;  /* 0x0000001022227819 */ /* 0x020fe200000006ff */
[----:B----4-:R-:W-:Y:S02]  /*4680*/  IMAD.U32 R8, R8, 0x10000, RZ ;  /* 0x0001000008087824 */ /* 0x010fe400078e00ff */
[----:B------:R-:W-:Y:S02]  /*4690*/  FMUL.FTZ R13, R13, 1.4426950216293334961 ;  /* 0x3fb8aa3b0d0d7820 */ /* 0x000fe40000410000 */
[----:B------:R-:W-:Y:S01]  /*46a0*/  FMUL.FTZ R21, R34, 1.4426950216293334961 ;  /* 0x3fb8aa3b22157820 */ /* 0x000fe20000410000 */
[----:B------:R-:W-:Y:S01]  /*46b0*/  FMUL.FTZ R8, R8, 1.4426950216293334961 ;  /* 0x3fb8aa3b08087820 */ /* 0x000fe20000410000 */
[----:B------:R-:W-:-:S04]  /*46c0*/  IMAD.U32 R32, R32, 0x10000, RZ ;  /* 0x0001000020207824 */ /* 0x000fc800078e00ff */
[----:B------:R-:W2:Y:S01]  /*46d0*/  MUFU.EX2 R21, R21 ;  /* 0x0000001500157308 */ /* 0x000ea20000000800 */
[----:B------:R-:W-:Y:S01]  /*46e0*/  FMUL.FTZ R25, R32, 1.4426950216293334961 ;  /* 0x3fb8aa3b20197820 */ /* 0x000fe20000410000 */
[----:B------:R-:W-:Y:S02]  /*46f0*/  IMAD.U32 R7, R7, 0x10000, RZ ;  /* 0x0001000007077824 */ /* 0x000fe400078e00ff */
[----:B------:R-:W-:-:S04]  /*4700*/  IMAD.U32 R36, R36, 0x10000, RZ ;  /* 0x0001000024247824 */ /* 0x000fc800078e00ff */
[----:B------:R-:W3:Y:S01]  /*4710*/  MUFU.EX2 R13, R13 ;  /* 0x0000000d000d7308 */ /* 0x000ee20000000800 */
[----:B-1----:R-:W-:Y:S01]  /*4720*/  FFMA.FTZ R12, R12, -UR17, R7 ;  /* 0x800000110c0c7c23 */ /* 0x002fe20008010007 */
[----:B0-----:R-:W-:Y:S01]  /*4730*/  SHF.L.U32 R23, R5, 0x10, RZ ;  /* 0x0000001005177819 */ /* 0x001fe200000006ff */
[----:B------:R-:W-:-:S05]  /*4740*/  FMUL.FTZ R7, R36, 1.4426950216293334961 ;  /* 0x3fb8aa3b24077820 */ /* 0x000fca0000410000 */
[----:B------:R-:W0:Y:S01]  /*4750*/  MUFU.EX2 R8, R8 ;  /* 0x0000000800087308 */ /* 0x000e220000000800 */
[----:B------:R-:W-:Y:S01]  /*4760*/  FMUL.FTZ R23, R23, 1.4426950216293334961 ;  /* 0x3fb8aa3b17177820 */ /* 0x000fe20000410000 */
[----:B------:R-:W-:Y:S01]  /*4770*/  SHF.L.U32 R26, R26, 0x10, RZ ;  /* 0x000000101a1a7819 */ /* 0x000fe200000006ff */
[----:B------:R-:W-:-:S05]  /*4780*/  IMAD.U32 R24, R24, 0x10000, RZ ;  /* 0x0001000018187824 */ /* 0x000fca00078e00ff */
[----:B------:R-:W1:Y:S01]  /*4790*/  MUFU.EX2 R5, R25 ;  /* 0x0000001900057308 */ /* 0x000e620000000800 */
[----:B------:R-:W-:Y:S01]  /*47a0*/  FMUL.FTZ R29, R24, 1.4426950216293334961 ;  /* 0x3fb8aa3b181d7820 */ /* 0x000fe20000410000 */
[----:B------:R-:W-:Y:S01]  /*47b0*/  SHF.L.U32 R32, R35, 0x10, RZ ;  /* 0x0000001023207819 */ /* 0x000fe200000006ff */
[----:B--2---:R-:W-:-:S05]  /*47c0*/  FFMA.FTZ R21, R21, -UR17, R26 ;  /* 0x8000001115157c23 */ /* 0x004fca000801001a */
[----:B------:R-:W2:Y:S01]  /*47d0*/  MUFU.EX2 R7, R7 ;  /* 0x0000000700077308 */ /* 0x000ea20000000800 */
[----:B---3--:R-:W-:Y:S01]  /*47e0*/  FFMA.FTZ R13, R13, -UR17, R32 ;  /* 0x800000110d0d7c23 */ /* 0x008fe20008010020 */
[----:B------:R-:W-:-:S06]  /*47f0*/  IMAD.U32 R28, R28, 0x10000, RZ ;  /* 0x000100001c1c7824 */ /* 0x000fcc00078e00ff */
[----:B------:R-:W3:Y:S01]  /*4800*/  MUFU.EX2 R23, R23 ;  /* 0x0000001700177308 */ /* 0x000ee20000000800 */
[----:B------:R-:W-:Y:S02]  /*4810*/  SHF.L.U32 R37, R37, 0x10, RZ ;  /* 0x0000001025257819 */ /* 0x000fe400000006ff */
[----:B------:R-:W-:-:S05]  /*4820*/  F2FP.BF16.F32.PACK_AB R27, RZ, R12 ;  /* 0x0000000cff1b723e */ /* 0x000fca00000010ff */
[----:B------:R-:W4:Y:S01]  /*4830*/  MUFU.EX2 R26, R29 ;  /* 0x0000001d001a7308 */ /* 0x000f220000000800 */
[----:B0-----:R-:W-:Y:S01]  /*4840*/  FFMA.FTZ R37, R8, -UR17, R37 ;  /* 0x8000001108257c23 */ /* 0x001fe20008010025 */
[----:B-1----:R-:W-:Y:S01]  /*4850*/  FFMA.FTZ R8, R5, -UR17, R28 ;  /* 0x8000001105087c23 */ /* 0x002fe2000801001c */
[----:B------:R-:W-:Y:S01]  /*4860*/  F2FP.BF16.F32.PACK_AB R28, RZ, R13 ;  /* 0x0000000dff1c723e */ /* 0x000fe200000010ff */
[----:B------:R-:W-:Y:S01]  /*4870*/  IMAD.WIDE.U32 R12, R10, 0x2, R14 ;  /* 0x000000020a0c7825 */ /* 0x000fe200078e000e */
[----:B------:R-:W-:-:S03]  /*4880*/  PRMT R10, R27, 0x7610, R10 ;  /* 0x000076101b0a7816 */ /* 0x000fc6000000000a */
[----:B------:R-:W-:Y:S01]  /*4890*/  IMAD.U32 R22, R22, 0x10000, RZ ;  /* 0x0001000016167824 */ /* 0x000fe200078e00ff */
[----:B------:R-:W-:Y:S01]  /*48a0*/  SHF.L.U32 R30, R30, 0x10, RZ ;  /* 0x000000101e1e7819 */ /* 0x000fe200000006ff */
[----:B------:R-:W-:Y:S01]  /*48b0*/  IMAD.WIDE.U32 R4, R4, 0x2, R14 ;  /* 0x0000000204047825 */ /* 0x000fe200078e000e */
[----:B------:R-:W-:-:S03]  /*48c0*/  F2FP.BF16.F32.PACK_AB R37, RZ, R37 ;  /* 0x00000025ff25723e */ /* 0x000fc600000010ff */
[----:B--2---:R-:W-:Y:S01]  /*48d0*/  FFMA.FTZ R7, R7, -UR17, R22 ;  /* 0x8000001107077c23 */ /* 0x004fe20008010016 */
[----:B------:R-:W-:Y:S01]  /*48e0*/  SHF.L.U32 R27, R20, 0x10, RZ ;  /* 0x00000010141b7819 */ /* 0x000fe200000006ff */
[----:B------:R-:W-:Y:S01]  /*48f0*/  IMAD.WIDE.U32 R24, R33, 0x2, R14 ;  /* 0x0000000221187825 */ /* 0x000fe200078e000e */
[----:B------:R0:W-:Y:S03]  /*4900*/  STG.E.U16 desc[UR18][R4.64], R10 ;  /* 0x0000000a04007986 */ /* 0x0001e6000c101512 */
[----:B---3--:R-:W-:Y:S01]  /*4910*/  FFMA.FTZ R23, R23, -UR17, R30 ;  /* 0x8000001117177c23 */ /* 0x008fe2000801001e */
[----:B------:R-:W-:Y:S01]  /*4920*/  STG.E.U16 desc[UR18][R12.64], R28 ;  /* 0x0000001c0c007986 */ /* 0x000fe2000c101512 */
[----:B----4-:R-:W-:-:S03]  /*4930*/  FFMA.FTZ R26, R26, -UR17, R27 ;  /* 0x800000111a1a7c23 */ /* 0x010fc6000801001b */
[----:B------:R1:W-:Y:S01]  /*4940*/  STG.E.U16 desc[UR18][R24.64], R37 ;  /* 0x0000002518007986 */ /* 0x0003e2000c101512 */
[----:B------:R-:W-:Y:S02]  /*4950*/  F2FP.BF16.F32.PACK_AB R22, RZ, R8 ;  /* 0x00000008ff16723e */ /* 0x000fe400000010ff */
[----:B0-----:R-:W-:Y:S01]  /*4960*/  F2FP.BF16.F32.PACK_AB R5, RZ, R21 ;  /* 0x00000015ff05723e */ /* 0x001fe200000010ff */
[----:B------:R-:W-:Y:S01]  /*4970*/  IMAD.WIDE.U32 R20, R2, 0x2, R14 ;  /* 0x0000000202147825 */ /* 0x000fe200078e000e */
[----:B------:R-:W-:-:S03]  /*4980*/  F2FP.BF16.F32.PACK_AB R23, RZ, R23 ;  /* 0x00000017ff17723e */ /* 0x000fc600000010ff */
[----:B------:R-:W-:Y:S01]  /*4990*/  IMAD.WIDE.U32 R10, R11, 0x2, R14 ;  /* 0x000000020b0a7825 */ /* 0x000fe200078e000e */
[----:B-1----:R-:W-:-:S03]  /*49a0*/  F2FP.BF16.F32.PACK_AB R25, RZ, R7 ;  /* 0x00000007ff19723e */ /* 0x002fc600000010ff */
[----:B------:R-:W-:Y:S01]  /*49b0*/  IMAD.WIDE.U32 R6, R6, 0x2, R14 ;  /* 0x0000000206067825 */ /* 0x000fe200078e000e */
[----:B------:R-:W-:-:S03]  /*49c0*/  F2FP.BF16.F32.PACK_AB R26, RZ, R26 ;  /* 0x0000001aff1a723e */ /* 0x000fc600000010ff */
[--C-:B------:R-:W-:Y:S01]  /*49d0*/  IMAD.WIDE.U32 R12, R9, 0x2, R14.reuse ;  /* 0x00000002090c7825 */ /* 0x100fe200078e000e */
[----:B------:R0:W-:Y:S03]  /*49e0*/  STG.E.U16 desc[UR18][R6.64], R5 ;  /* 0x0000000506007986 */ /* 0x0001e6000c101512 */
        /* <DEDUP_REMOVED lines=8> */
.L_x_8746:
[----:B------:R-:W-:Y:S05]  /*4a70*/  BSYNC.RECONVERGENT B0 ;  /* 0x0000000000007941 */ /* 0x000fea0003800200 */
.L_x_8745:
        /* <DEDUP_REMOVED lines=14> */
.L_x_8748:
[----:B0-----:R-:W-:Y:S01]  /*4b60*/  MOV R6, UR10 ;  /* 0x0000000a00067c02 */ /* 0x001fe20008000f00 */
[----:B------:R-:W-:-:S04]  /*4b70*/  IMAD.U32 R7, RZ, RZ, UR11 ;  /* 0x0000000bff077e24 */ /* 0x000fc8000f8e00ff */
[----:B------:R-:W-:-:S06]  /*4b80*/  IMAD.WIDE R6, R4, 0x2, R6 ;  /* 0x0000000204067825 */ /* 0x000fcc00078e0206 */
[----:B------:R-:W3:Y:S01]  /*4b90*/  LDG.E.U16 R6, desc[UR18][R6.64] ;  /* 0x0000001206067981 */ /* 0x000ee2000c1e1500 */
[----:B------:R-:W-:Y:S01]  /*4ba0*/  MOV R2, UR12 ;  /* 0x0000000c00027c02 */ /* 0x000fe20008000f00 */
[----:B------:R-:W-:-:S04]  /*4bb0*/  IMAD.U32 R3, RZ, RZ, UR13 ;  /* 0x0000000dff037e24 */ /* 0x000fc8000f8e00ff */
[----:B------:R-:W-:-:S06]  /*4bc0*/  IMAD.WIDE R2, R4, 0x2, R2 ;  /* 0x0000000204027825 */ /* 0x000fcc00078e0202 */
[----:B------:R-:W4:Y:S01]  /*4bd0*/  LDG.E.U16 R2, desc[UR18][R2.64] ;  /* 0x0000001202027981 */ /* 0x000f22000c1e1500 */
[----:B------:R-:W-:Y:S01]  /*4be0*/  MOV R8, UR8 ;  /* 0x0000000800087c02 */ /* 0x000fe20008000f00 */
[----:B------:R-:W-:Y:S01]  /*4bf0*/  IMAD.U32 R9, RZ, RZ, UR9 ;  /* 0x00000009ff097e24 */ /* 0x000fe2000f8e00ff */
[----:B---3--:R-:W-:-:S03]  /*4c00*/  SHF.L.U32 R0, R6, 0x10, RZ ;  /* 0x0000001006007819 */ /* 0x008fc600000006ff */
[C---:B------:R-:W-:Y:S01]  /*4c10*/  IMAD.WIDE R6, R4.reuse, 0x2, R8 ;  /* 0x0000000204067825 */ /* 0x040fe200078e0208 */
[----:B------:R-:W-:-:S03]  /*4c20*/  IADD3 R4, PT, PT, R4, UR22, RZ ;  /* 0x0000001604047c10 */ /* 0x000fc6000fffe0ff */
[----:B------:R-:W-:Y:S01]  /*4c30*/  FMUL.FTZ R0, R0, 1.4426950216293334961 ;  /* 0x3fb8aa3b00007820 */ /* 0x000fe20000410000 */
[----:B------:R-:W-:-:S05]  /*4c40*/  ISETP.GE.AND P0, PT, R4, UR14, PT ;  /* 0x0000000e04007c0c */ /* 0x000fca000bf06270 */
[----:B------:R-:W0:Y:S01]  /*4c50*/  MUFU.EX2 R0, R0 ;  /* 0x0000000000007308 */ /* 0x000e220000000800 */
[----:B----4-:R-:W-:-:S04]  /*4c60*/  IMAD.U32 R5, R2, 0x10000, RZ ;  /* 0x0001000002057824 */ /* 0x010fc800078e00ff */
[----:B0-----:R-:W-:-:S05]  /*4c70*/  FFMA.FTZ R5, R0, -UR17, R5 ;  /* 0x8000001100057c23 */ /* 0x001fca0008010005 */
[----:B------:R-:W-:-:S05]  /*4c80*/  F2FP.BF16.F32.PACK_AB R5, RZ, R5 ;  /* 0x00000005ff05723e */ /* 0x000fca00000010ff */
[----:B------:R0:W-:Y:S01]  /*4c90*/  STG.E.U16 desc[UR18][R6.64], R5 ;  /* 0x0000000506007986 */ /* 0x0001e2000c101512 */
[----:B------:R-:W-:Y:S05]  /*4ca0*/  @!P0 BRA `(.L_x_8748) ;  /* 0xfffffffc00ac8947 */ /* 0x000fea000383ffff */
[----:B------:R-:W-:Y:S05]  /*4cb0*/  EXIT ;  /* 0x000000000000794d */ /* 0x000fea0003800000 */
.L_x_8744:
        /* <DEDUP_REMOVED lines=36> */
.L_x_8751:
[C---:B------:R-:W-:Y:S02]  /*4f00*/  IADD3 R6, P0, PT, R18.reuse, UR10, RZ ;  /* 0x0000000a12067c10 */ /* 0x040fe4000ff1e0ff */
[----:B------:R-:W-:Y:S02]  /*4f10*/  MOV R9, UR22 ;  /* 0x0000001600097c02 */ /* 0x000fe40008000f00 */
[----:B------:R-:W-:Y:S01]  /*4f20*/  IADD3.X R7, PT, PT, R19, UR11, RZ, P0, !PT ;  /* 0x0000000b13077c10 */ /* 0x000fe200087fe4ff */
[----:B------:R-:W-:Y:S02]  /*4f30*/  IMAD.U32 R11, RZ, RZ, UR22 ;  /* 0x00000016ff0b7e24 */ /* 0x000fe4000f8e00ff */
[----:B------:R-:W-:Y:S01]  /*4f40*/  IMAD.WIDE.U32 R8, R9, 0x2, R6 ;  /* 0x0000000209087825 */ /* 0x000fe200078e0006 */
[----:B------:R-:W-:Y:S01]  /*4f50*/  MOV R13, UR22 ;  /* 0x00000016000d7c02 */ /* 0x000fe20008000f00 */
[----:B--2---:R0:W2:Y:S02]  /*4f60*/  LDG.E.U16 R23, desc[UR18][R6.64] ;  /* 0x0000001206177981 */ /* 0x0040a4000c1e1500 */
[----:B------:R-:W-:Y:S01]  /*4f70*/  IMAD.WIDE.U32 R10, R11, 0x2, R8 ;  /* 0x000000020b0a7825 */ /* 0x000fe200078e0008 */
[----:B------:R-:W-:Y:S01]  /*4f80*/  IADD3 R30, P0, PT, R18, UR24, RZ ;  /* 0x00000018121e7c10 */ /* 0x000fe2000ff1e0ff */
[----:B------:R-:W3:Y:S02]  /*4f90*/  LDG.E.U16 R26, desc[UR18][R8.64] ;  /* 0x00000012081a7981 */ /* 0x000ee4000c1e1500 */
[----:B------:R-:W-:-:S02]  /*4fa0*/  IMAD.U32 R3, RZ, RZ, UR22 ;  /* 0x00000016ff037e24 */ /* 0x000fc4000f8e00ff */
[----:B------:R-:W-:Y:S01]  /*4fb0*/  IMAD.WIDE.U32 R12, R13, 0x2, R10 ;  /* 0x000000020d0c7825 */ /* 0x000fe200078e000a */
[----:B------:R-:W-:Y:S01]  /*4fc0*/  IADD3.X R31, PT, PT, R19, UR25, RZ, P0, !PT ;  /* 0x00000019131f7c10 */ /* 0x000fe200087fe4ff */
[----:B------:R1:W4:Y:S01]  /*4fd0*/  LDG.E.U16 R25, desc[UR18][R10.64] ;  /* 0x000000120a197981 */ /* 0x000322000c1e1500 */
[----:B------:R-:W-:Y:S01]  /*4fe0*/  MOV R15, UR22 ;  /* 0x00000016000f7c02 */ /* 0x000fe20008000f00 */
[----:B------:R-:W-:Y:S02]  /*4ff0*/  IMAD.U32 R33, RZ, RZ, UR22 ;  /* 0x00000016ff217e24 */ /* 0x000fe4000f8e00ff */
[----:B0-----:R-:W-:Y:S01]  /*5000*/  IMAD.WIDE.U32 R6, R3, 0x2, R12 ;  /* 0x0000000203067825 */ /* 0x001fe200078e000c */
[----:B------:R-:W-:Y:S01]  /*5010*/  MOV R17, UR22 ;  /* 0x0000001600117c02 */ /* 0x000fe20008000f00 */
[----:B------:R0:W5:Y:S02]  /*5020*/  LDG.E.U16 R24, desc[UR18][R12.64] ;  /* 0x000000120c187981 */ /* 0x000164000c1e1500 */
[----:B------:R-:W-:-:S02]  /*5030*/  IMAD.WIDE.U32 R14, R15, 0x2, R30 ;  /* 0x000000020f0e7825 */ /* 0x000fc400078e001e */
[----:B------:R0:W5:Y:S01]  /*5040*/  LDG.E.U16 R21, desc[UR18][R6.64] ;  /* 0x0000001206157981 */ /* 0x000162000c1e1500 */
[----:B-1----:R-:W-:Y:S01]  /*5050*/  MOV R11, UR22 ;  /* 0x00000016000b7c02 */ /* 0x002fe20008000f00 */
[----:B------:R-:W-:Y:S02]  /*5060*/  IMAD.WIDE.U32 R32, R33, 0x2, R6 ;  /* 0x0000000221207825 */ /* 0x000fe400078e0006 */
[----:B------:R-:W5:Y:S02]  /*5070*/  LDG.E.U16 R22, desc[UR18][R30.64] ;  /* 0x000000121e167981 */ /* 0x000f64000c1e1500 */
[----:B------:R-:W-:Y:S02]  /*5080*/  IMAD.WIDE.U32 R16, R17, 0x2, R14 ;  /* 0x0000000211107825 */ /* 0x000fe400078e000e */
[----:B------:R-:W5:Y:S02]  /*5090*/  LDG.E.U16 R3, desc[UR18][R32.64] ;  /* 0x0000001220037981 */ /* 0x000f64000c1e1500 */
[----:B------:R-:W-:-:S02]  /*50a0*/  IMAD.U32 R9, RZ, RZ, UR22 ;  /* 0x00000016ff097e24 */ /* 0x000fc4000f8e00ff */
[----:B0-----:R-:W-:Y:S01]  /*50b0*/  IMAD.U32 R13, RZ, RZ, UR22 ;  /* 0x00000016ff0d7e24 */ /* 0x001fe2000f8e00ff */
[----:B------:R-:W-:Y:S01]  /*50c0*/  MOV R7, UR22 ;  /* 0x0000001600077c02 */ /* 0x000fe20008000f00 */
[----:B------:R-:W-:Y:S01]  /*50d0*/  IMAD.WIDE.U32 R8, R9, 0x2, R16 ;  /* 0x0000000209087825 */ /* 0x000fe200078e0010 */
[----:B------:R0:W5:Y:S03]  /*50e0*/  LDG.E.U16 R20, desc[UR18][R14.64] ;  /* 0x000000120e147981 */ /* 0x000166000c1e1500 */
[----:B------:R-:W-:Y:S01]  /*50f0*/  IMAD.WIDE.U32 R10, R11, 0x2, R32 ;  /* 0x000000020b0a7825 */ /* 0x000fe200078e0020 */
[----:B------:R1:W5:Y:S03]  /*5100*/  LDG.E.U16 R27, desc[UR18][R16.64] ;  /* 0x00000012101b7981 */ /* 0x000366000c1e1500 */
[----:B------:R-:W-:Y:S01]  /*5110*/  IMAD.WIDE.U32 R12, R13, 0x2, R8 ;  /* 0x000000020d0c7825 */ /* 0x000fe200078e0008 */
[----:B------:R1:W5:Y:S03]  /*5120*/  LDG.E.U16 R28, desc[UR18][R10.64] ;  /* 0x000000120a1c7981 */ /* 0x000366000c1e1500 */
[----:B------:R-:W-:Y:S01]  /*5130*/  IMAD.U32 R35, RZ, RZ, UR22 ;  /* 0x00000016ff237e24 */ /* 0x000fe2000f8e00ff */
[----:B------:R-:W5:Y:S01]  /*5140*/  LDG.E.U16 R8, desc[UR18][R8.64] ;  /* 0x0000001208087981 */ /* 0x000f62000c1e1500 */
[----:B------:R-:W-:-:S03]  /*5150*/  IMAD.WIDE.U32 R6, R7, 0x2, R12 ;  /* 0x0000000207067825 */ /* 0x000fc600078e000c */
[----:B------:R-:W5:Y:S01]  /*5160*/  LDG.E.U16 R12, desc[UR18][R12.64] ;  /* 0x000000120c0c7981 */ /* 0x000f62000c1e1500 */
[----:B0-----:R-:W-:-:S03]  /*5170*/  IMAD.WIDE.U32 R14, R35, 0x2, R10 ;  /* 0x00000002230e7825 */ /* 0x001fc600078e000a */
[----:B------:R0:W5:Y:S01]  /*5180*/  LDG.E.U16 R29, desc[UR18][R6.64] ;  /* 0x00000012061d7981 */ /* 0x000162000c1e1500 */
[----:B------:R-:W-:-:S03]  /*5190*/  MOV R33, UR22 ;  /* 0x0000001600217c02 */ /* 0x000fc60008000f00 */
[----:B------:R-:W5:Y:S02]  /*51a0*/  LDG.E.U16 R14, desc[UR18][R14.64] ;  /* 0x000000120e0e7981 */ /* 0x000f64000c1e1500 */
[----:B-1----:R-:W-:-:S04]  /*51b0*/  IMAD.WIDE.U32 R16, R33, 0x2, R6 ;  /* 0x0000000221107825 */ /* 0x002fc800078e0006 */
[----:B------:R-:W-:Y:S01]  /*51c0*/  IMAD.U32 R11, RZ, RZ, UR22 ;  /* 0x00000016ff0b7e24 */ /* 0x000fe2000f8e00ff */
[----:B------:R-:W5:Y:S03]  /*51d0*/  LDG.E.U16 R30, desc[UR18][R16.64] ;  /* 0x00000012101e7981 */ /* 0x000f66000c1e1500 */
[----:B------:R-:W-:-:S06]  /*51e0*/  IMAD.WIDE.U32 R10, R11, 0x2, R16 ;  /* 0x000000020b0a7825 */ /* 0x000fcc00078e0010 */
[----:B------:R1:W5:Y:S01]  /*51f0*/  LDG.E.U16 R10, desc[UR18][R10.64] ;  /* 0x000000120a0a7981 */ /* 0x000362000c1e1500 */
[----:B--2---:R-:W-:Y:S01]  /*5200*/  SHF.L.U32 R23, R23, 0x10, RZ ;  /* 0x0000001017177819 */ /* 0x004fe200000006ff */
[----:B---3--:R-:W-:-:S04]  /*5210*/  IMAD.U32 R26, R26, 0x10000, RZ ;  /* 0x000100001a1a7824 */ /* 0x008fc800078e00ff */
[----:B------:R-:W-:Y:S01]  /*5220*/  FMUL.FTZ R23, R23, 1.4426950216293334961 ;  /* 0x3fb8aa3b17177820 */ /* 0x000fe20000410000 */
[----:B0-----:R-:W-:Y:S01]  /*5230*/  FMUL.FTZ R7, R26, 1.4426950216293334961 ;  /* 0x3fb8aa3b1a077820 */ /* 0x001fe20000410000 */
[----:B----4-:R-:W-:Y:S02]  /*5240*/  SHF.L.U32 R25, R25, 0x10, RZ ;  /* 0x0000001019197819 */ /* 0x010fe400000006ff */
[----:B------:R-:W0:Y:S01]  /*5250*/  MUFU.EX2 R6, R23 ;  /* 0x0000001700067308 */ /* 0x000e220000000800 */
[----:B-----5:R-:W-:Y:S02]  /*5260*/  IMAD.U32 R24, R24, 0x10000, RZ ;  /* 0x0001000018187824 */ /* 0x020fe400078e00ff */
[----:B------:R-:W-:Y:S01]  /*5270*/  FMUL.FTZ R25, R25, 1.4426950216293334961 ;  /* 0x3fb8aa3b19197820 */ /* 0x000fe20000410000 */
[----:B------:R-:W-:Y:S01]  /*5280*/  SHF.L.U32 R21, R21, 0x10, RZ ;  /* 0x0000001015157819 */ /* 0x000fe200000006ff */
[----:B------:R-:W-:-:S03]  /*5290*/  FMUL.FTZ R9, R24, 1.4426950216293334961 ;  /* 0x3fb8aa3b18097820 */ /* 0x000fc60000410000 */
[----:B------:R-:W2:Y:S01]  /*52a0*/  MUFU.EX2 R7, R7 ;  /* 0x0000000700077308 */ /* 0x000ea20000000800 */
[----:B-1----:R-:W-:Y:S02]  /*52b0*/  IMAD.U32 R11, R3, 0x10000, RZ ;  /* 0x00010000030b7824 */ /* 0x002fe400078e00ff */
[----:B------:R-:W-:-:S05]  /*52c0*/  FMUL.FTZ R21, R21, 1.4426950216293334961 ;  /* 0x3fb8aa3b15157820 */ /* 0x000fca0000410000 */
[----:B------:R-:W1:Y:S01]  /*52d0*/  MUFU.EX2 R25, R25 ;  /* 0x0000001900197308 */ /* 0x000e620000000800 */
[----:B------:R-:W-:Y:S01]  /*52e0*/  FMUL.FTZ R17, R11, 1.4426950216293334961 ;  /* 0x3fb8aa3b0b117820 */ /* 0x000fe20000410000 */
[----:B------:R-:W-:-:S06]  /*52f0*/  SHF.L.U32 R13, R22, 0x10, RZ ;  /* 0x00000010160d7819 */ /* 0x000fcc00000006ff */
[----:B------:R-:W3:Y:S01]  /*5300*/  MUFU.EX2 R9, R9 ;  /* 0x0000000900097308 */ /* 0x000ee20000000800 */
[----:B------:R-:W-:Y:S02]  /*5310*/  IMAD.U32 R20, R20, 0x10000, RZ ;  /* 0x0001000014147824 */ /* 0x000fe400078e00ff */
[----:B0-----:R-:W-:-:S05]  /*5320*/  FFMA.FTZ R13, R6, -UR17, R13 ;  /* 0x80000011060d7c23 */ /* 0x001fca000801000d */
[----:B------:R-:W0:Y:S01]  /*5330*/  MUFU.EX2 R3, R21 ;  /* 0x0000001500037308 */ /* 0x000e220000000800 */
[----:B------:R-:W-:-:S07]  /*5340*/  IADD3 R6, P0, PT, R18, UR8, RZ ;  /* 0x0000000812067c10 */ /* 0x000fce000ff1e0ff */
[----:B------:R-:W4:Y:S01]  /*5350*/  MUFU.EX2 R17, R17 ;  /* 0x0000001100117308 */ /* 0x000f220000000800 */
[----:B------:R-:W-:Y:S02]  /*5360*/  IMAD.U32 R16, R27, 0x10000, RZ ;  /* 0x000100001b107824 */ /* 0x000fe400078e00ff */
[----:B--2---:R-:W-:Y:S01]  /*5370*/  FFMA.FTZ R15, R7, -UR17, R20 ;  /* 0x80000011070f7c23 */ /* 0x004fe20008010014 */
[----:B------:R-:W-:Y:S01]  /*5380*/  SHF.L.U32 R8, R8, 0x10, RZ ;  /* 0x0000001008087819 */ /* 0x000fe200000006ff */
[----:B------:R-:W-:Y:S01]  /*5390*/  IMAD.U32 R23, RZ, RZ, UR22 ;  /* 0x00000016ff177e24 */ /* 0x000fe2000f8e00ff */
[----:B------:R-:W-:Y:S01]  /*53a0*/  IADD3.X R7, PT, PT, R19, UR9, RZ, P0, !PT ;  /* 0x0000000913077c10 */ /* 0x000fe200087fe4ff */
[----:B------:R-:W-:Y:S01]  /*53b0*/  IMAD.U32 R12, R12, 0x10000, RZ ;  /* 0x000100000c0c7824 */ /* 0x000fe200078e00ff */
[----:B------:R-:W-:Y:S01]  /*53c0*/  SHF.L.U32 R22, R29, 0x10, RZ ;  /* 0x000000101d167819 */ /* 0x000fe200000006ff */
[----:B-1----:R-:W-:Y:S01]  /*53d0*/  FFMA.FTZ R11, R25, -UR17, R16 ;  /* 0x80000011190b7c23 */ /* 0x002fe20008010010 */
[----:B---3--:R-:W-:Y:S01]  /*53e0*/  FFMA.FTZ R16, R9, -UR17, R8 ;  /* 0x8000001109107c23 */ /* 0x008fe20008010008 */
[----:B------:R-:W-:-:S04]  /*53f0*/  IMAD.WIDE.U32 R8, R23, 0x2, R6 ;  /* 0x0000000217087825 */ /* 0x000fc800078e0006 */
[----:B0-----:R-:W-:Y:S01]  /*5400*/  FFMA.FTZ R20, R3, -UR17, R12 ;  /* 0x8000001103147c23 */ /* 0x001fe2000801000c */
[----:B------:R-:W-:Y:S01]  /*5410*/  SHF.L.U32 R28, R28, 0x10, RZ ;  /* 0x000000101c1c7819 */ /* 0x000fe200000006ff */
[----:B----4-:R-:W-:Y:S01]  /*5420*/  FFMA.FTZ R3, R17, -UR17, R22 ;  /* 0x8000001111037c23 */ /* 0x010fe20008010016 */
[----:B------:R-:W-:Y:S02]  /*5430*/  SHF.L.U32 R17, R14, 0x10, RZ ;  /* 0x000000100e117819 */ /* 0x000fe400000006ff */
[----:B------:R-:W-:Y:S01]  /*5440*/  F2FP.BF16.F32.PACK_AB R14, RZ, R13 ;  /* 0x0000000dff0e723e */ /* 0x000fe200000010ff */
[----:B------:R-:W-:Y:S01]  /*5450*/  IMAD.WIDE.U32 R12, R23, 0x2, R8 ;  /* 0x00000002170c7825 */ /* 0x000fe200078e0008 */
[----:B------:R-:W-:-:S03]  /*5460*/  MOV R25, UR22 ;  /* 0x0000001600197c02 */ /* 0x000fc60008000f00 */
[----:B------:R-:W-:Y:S01]  /*5470*/  FMUL.FTZ R22, R17, 1.4426950216293334961 ;  /* 0x3fb8aa3b11167820 */ /* 0x000fe20000410000 */
[----:B------:R-:W-:Y:S01]  /*5480*/  FMUL.FTZ R28, R28, 1.4426950216293334961 ;  /* 0x3fb8aa3b1c1c7820 */ /* 0x000fe20000410000 */
[----:B------:R-:W-:Y:S02]  /*5490*/  PRMT R24, R14, 0x7610, R24 ;  /* 0x000076100e187816 */ /* 0x000fe40000000018 */
[----:B------:R-:W-:Y:S01]  /*54a0*/  F2FP.BF16.F32.PACK_AB R17, RZ, R15 ;  /* 0x0000000fff11723e */ /* 0x000fe200000010ff */
[----:B------:R-:W-:Y:S01]  /*54b0*/  IMAD.WIDE.U32 R14, R25, 0x2, R12 ;  /* 0x00000002190e7825 */ /* 0x000fe200078e000c */
[----:B------:R0:W-:Y:S01]  /*54c0*/  MUFU.EX2 R21, R28 ;  /* 0x0000001c00157308 */ /* 0x0001e20000000800 */
[----:B------:R1:W-:Y:S01]  /*54d0*/  STG.E.U16 desc[UR18][R6.64], R24 ;  /* 0x0000001806007986 */ /* 0x0003e2000c101512 */
[----:B------:R-:W-:-:S06]  /*54e0*/  PRMT R26, R17, 0x7610, R26 ;  /* 0x00007610111a7816 */ /* 0x000fcc000000001a */
[----:B------:R-:W2:Y:S01]  /*54f0*/  MUFU.EX2 R22, R22 ;  /* 0x0000001600167308 */ /* 0x000ea20000000800 */
[----:B------:R-:W-:Y:S02]  /*5500*/  F2FP.BF16.F32.PACK_AB R11, RZ, R11 ;  /* 0x0000000bff0b723e */ /* 0x000fe400000010ff */
[----:B-1----:R-:W-:Y:S01]  /*5510*/  F2FP.BF16.F32.PACK_AB R7, RZ, R16 ;  /* 0x00000010ff07723e */ /* 0x002fe200000010ff */
[----:B------:R-:W-:Y:S01]  /*5520*/  IMAD.WIDE.U32 R16, R23, 0x2, R14 ;  /* 0x0000000217107825 */ /* 0x000fe200078e000e */
[----:B------:R-:W-:Y:S02]  /*5530*/  PRMT R27, R11, 0x7610, R27 ;  /* 0x000076100b1b7816 */ /* 0x000fe4000000001b */
[----:B0-----:R-:W-:Y:S01]  /*5540*/  PRMT R28, R7, 0x7610, R28 ;  /* 0x00007610071c7816 */ /* 0x001fe2000000001c */
[----:B------:R-:W-:Y:S01]  /*5550*/  IMAD.U32 R23, R10, 0x10000, RZ ;  /* 0x000100000a177824 */ /* 0x000fe200078e00ff */
[----:B------:R-:W-:Y:S01]  /*5560*/  MOV R7, UR22 ;  /* 0x0000001600077c02 */ /* 0x000fe20008000f00 */
[----:B------:R-:W-:Y:S01]  /*5570*/  IMAD.WIDE.U32 R10, R25, 0x2, R16 ;  /* 0x00000002190a7825 */ /* 0x000fe200078e0010 */
[----:B------:R-:W-:-:S03]  /*5580*/  F2FP.BF16.F32.PACK_AB R3, RZ, R3 ;  /* 0x00000003ff03723e */ /* 0x000fc600000010ff */
[----:B------:R-:W-:Y:S01]  /*5590*/  IMAD.U32 R30, R30, 0x10000, RZ ;  /* 0x000100001e1e7824 */ /* 0x000fe200078e00ff */
[----:B------:R0:W-:Y:S01]  /*55a0*/  STG.E.U16 desc[UR18][R8.64], R26 ;  /* 0x0000001a08007986 */ /* 0x0001e2000c101512 */
[----:B------:R-:W-:-:S04]  /*55b0*/  IMAD.WIDE.U32 R6, R7, 0x2, R10 ;  /* 0x0000000207067825 */ /* 0x000fc800078e000a */
[----:B--2---:R-:W-:Y:S01]  /*55c0*/  FFMA.FTZ R22, R22, -UR17, R23 ;  /* 0x8000001116167c23 */ /* 0x004fe20008010017 */
[----:B------:R-:W-:Y:S01]  /*55d0*/  FFMA.FTZ R21, R21, -UR17, R30 ;  /* 0x8000001115157c23 */ /* 0x000fe2000801001e */
[----:B------:R1:W-:Y:S01]  /*55e0*/  STG.E.U16 desc[UR18][R12.64], R27 ;  /* 0x0000001b0c007986 */ /* 0x0003e2000c101512 */
[----:B------:R-:W-:Y:S02]  /*55f0*/  F2FP.BF16.F32.PACK_AB R20, RZ, R20 ;  /* 0x00000014ff14723e */ /* 0x000fe400000010ff */
[----:B------:R-:W-:Y:S02]  /*5600*/  F2FP.BF16.F32.PACK_AB R22, RZ, R22 ;  /* 0x00000016ff16723e */ /* 0x000fe400000010ff */
[----:B------:R-:W-:Y:S01]  /*5610*/  F2FP.BF16.F32.PACK_AB R21, RZ, R21 ;  /* 0x00000015ff15723e */ /* 0x000fe200000010ff */
[----:B0-----:R-:W-:Y:S01]  /*5620*/  IMAD.U32 R9, RZ, RZ, UR22 ;  /* 0x00000016ff097e24 */ /* 0x001fe2000f8e00ff */
[----:B-1----:R-:W-:Y:S02]  /*5630*/  PRMT R12, R3, 0x7610, R12 ;  /* 0x00007610030c7816 */ /* 0x002fe4000000000c */
[----:B------:R-:W-:Y:S01]  /*5640*/  MOV R3, UR22 ;  /* 0x0000001600037c02 */ /* 0x000fe20008000f00 */
        /* <DEDUP_REMOVED lines=11> */
.L_x_8750:
[----:B------:R-:W-:Y:S05]  /*5700*/  BSYNC.RECONVERGENT B0 ;  /* 0x0000000000007941 */ /* 0x000fea0003800200 */
.L_x_8749:
[----:B------:R-:W-:-:S04]  /*5710*/  ISETP.GE.U32.AND P0, PT, R4, UR14, PT ;  /* 0x0000000e04007c0c */ /* 0x000fc8000bf06070 */
        /* <DEDUP_REMOVED lines=20> */
[----:B0-----:R-:W-:-:S06]  /*5860*/  IADD3 R10, PT, PT, R9, 0xffffffe, RZ ;  /* 0x0ffffffe090a7810 */ /* 0x001fcc0007ffe0ff */
        /* <DEDUP_REMOVED lines=12> */
[----:B------:R-:W-:Y:S02]  /*5930*/  @P1 IADD3 R6, PT, PT, R6, 0x1, RZ ;  /* 0x0000000106061810 */ /* 0x000fe40007ffe0ff */
[----:B------:R-:W-:Y:S01]  /*5940*/  @!P2 LOP3.LUT R6, RZ, UR22, RZ, 0x33, !PT ;  /* 0x00000016ff06ac12 */ /* 0x000fe2000f8e33ff */
[----:B------:R-:W-:Y:S06]  /*5950*/  BRA `(.L_x_8754) ;  /* 0x0000000000187947 */ /* 0x000fec0003800000 */
.L_x_8753:
[----:B------:R-:W-:Y:S01]  /*5960*/  MOV R10, R8 ;  /* 0x00000008000a7202 */ /* 0x000fe20000000f00 */
[----:B------:R-:W-:Y:S01]  /*5970*/  IMAD.U32 R8, RZ, RZ, UR22 ;  /* 0x00000016ff087e24 */ /* 0x000fe2000f8e00ff */
[----:B------:R-:W-:-:S07]  /*5980*/  MOV R12, 0x59a0 ;  /* 0x000059a0000c7802 */ /* 0x000fce0000000f00 */
[----:B--2---:R-:W-:Y:S05]  /*5990*/  CALL.REL.NOINC `($__internal_51_$__cuda_sm20_div_u64) ;  /* 0x0000000800947944 */ /* 0x004fea0003c00000 */
[----:B------:R-:W-:Y:S01]  /*59a0*/  MOV R6, R10 ;  /* 0x0000000a00067202 */ /* 0x000fe20000000f00 */
[----:B------:R-:W-:-:S07]  /*59b0*/  IMAD.MOV.U32 R7, RZ, RZ, R17 ;  /* 0x000000ffff077224 */ /* 0x000fce00078e0011 */
.L_x_8754:
[----:B------:R-:W-:Y:S05]  /*59c0*/  BSYNC.RECONVERGENT B0 ;  /* 0x0000000000007941 */ /* 0x000fea0003800200 */
.L_x_8752:
[----:B------:R-:W-:Y:S01]  /*59d0*/  IADD3 R3, P0, PT, R6, R3, RZ ;  /* 0x0000000306037210 */ /* 0x000fe20007f1e0ff */
[----:B------:R-:W0:Y:S01]  /*59e0*/  LDCU.64 UR4, c[0x0][0x390] ;  /* 0x00007200ff0477ac */ /* 0x000e220008000a00 */
[----:B------:R-:W-:Y:S02]  /*59f0*/  BSSY.RECONVERGENT B0, `(.L_x_8755) ;  /* 0x000002a000007945 */ /* 0x000fe40003800200 */
[C---:B------:R-:W-:Y:S01]  /*5a00*/  LOP3.LUT R8, R3.reuse, 0x3, RZ, 0xc0, !PT ;  /* 0x0000000303087812 */ /* 0x040fe200078ec0ff */
[----:B------:R-:W1:Y:S01]  /*5a10*/  LDCU.128 UR8, c[0x0][0x380] ;  /* 0x00007000ff0877ac */ /* 0x000e620008000c00 */
[----:B------:R-:W-:Y:S02]  /*5a20*/  IADD3.X R6, PT, PT, RZ, R7, RZ, P0, !PT ;  /* 0x00000007ff067210 */ /* 0x000fe400007fe4ff */
[----:B------:R-:W-:Y:S02]  /*5a30*/  ISETP.NE.U32.AND P1, PT, R8, 0x3, PT ;  /* 0x000000030800780c */ /* 0x000fe40003f25070 */
[----:B------:R-:W-:-:S02]  /*5a40*/  ISETP.GE.U32.AND P0, PT, R3, 0x3, PT ;  /* 0x000000030300780c */ /* 0x000fc40003f06070 */
[----:B------:R-:W-:Y:S02]  /*5a50*/  ISETP.NE.AND.EX P1, PT, RZ, RZ, PT, P1 ;  /* 0x000000ffff00720c */ /* 0x000fe40003f25310 */
[----:B------:R-:W-:-:S11]  /*5a60*/  ISETP.GE.U32.AND.EX P0, PT, R6, RZ, PT, P0 ;  /* 0x000000ff0600720c */ /* 0x000fd60003f06100 */
        /* <DEDUP_REMOVED lines=9> */
.L_x_8757:
[----:B------:R-:W-:-:S04]  /*5b00*/  IADD3 R8, P1, PT, R12, UR10, RZ ;  /* 0x0000000a0c087c10 */ /* 0x000fc8000ff3e0ff */
[----:B------:R-:W-:-:S05]  /*5b10*/  IADD3.X R9, PT, PT, R13, UR11, RZ, P1, !PT ;  /* 0x0000000b0d097c10 */ /* 0x000fca0008ffe4ff */
[----:B------:R-:W3:Y:S01]  /*5b20*/  LDG.E.U16 R8, desc[UR18][R8.64] ;  /* 0x0000001208087981 */ /* 0x000ee2000c1e1500 */
[----:B------:R-:W-:-:S04]  /*5b30*/  IADD3 R6, P1, PT, R12, UR4, RZ ;  /* 0x000000040c067c10 */ /* 0x000fc8000ff3e0ff */
[----:B------:R-:W-:-:S05]  /*5b40*/  IADD3.X R7, PT, PT, R13, UR5, RZ, P1, !PT ;  /* 0x000000050d077c10 */ /* 0x000fca0008ffe4ff */
[----:B------:R-:W4:Y:S01]  /*5b50*/  LDG.E.U16 R6, desc[UR18][R6.64] ;  /* 0x0000001206067981 */ /* 0x000f22000c1e1500 */
[----:B---3--:R-:W-:-:S05]  /*5b60*/  SHF.L.U32 R3, R8, 0x10, RZ ;  /* 0x0000001008037819 */ /* 0x008fca00000006ff */
[----:B------:R-:W-:Y:S01]  /*5b70*/  FMUL.FTZ R3, R3, 1.4426950216293334961 ;  /* 0x3fb8aa3b03037820 */ /* 0x000fe20000410000 */
[----:B----4-:R-:W-:-:S05]  /*5b80*/  IMAD.U32 R10, R6, 0x10000, RZ ;  /* 0x00010000060a7824 */ /* 0x010fca00078e00ff */
[----:B------:R-:W0:Y:S01]  /*5b90*/  MUFU.EX2 R3, R3 ;  /* 0x0000000300037308 */ /* 0x000e220000000800 */
[----:B------:R-:W-:Y:S02]  /*5ba0*/  IMAD.U32 R6, RZ, RZ, UR22 ;  /* 0x00000016ff067e24 */ /* 0x000fe4000f8e00ff */
[----:B0-----:R-:W-:Y:S01]  /*5bb0*/  FFMA.FTZ R11, R3, -UR17, R10 ;  /* 0x80000011030b7c23 */ /* 0x001fe2000801000a */
[----:B------:R-:W-:-:S04]  /*5bc0*/  IADD3 R10, P1, PT, R12, UR8, RZ ;  /* 0x000000080c0a7c10 */ /* 0x000fc8000ff3e0ff */
[----:B------:R-:W-:Y:S02]  /*5bd0*/  F2FP.BF16.F32.PACK_AB R7, RZ, R11 ;  /* 0x0000000bff07723e */ /* 0x000fe400000010ff */
[----:B------:R-:W-:Y:S02]  /*5be0*/  IADD3.X R11, PT, PT, R13, UR9, RZ, P1, !PT ;  /* 0x000000090d0b7c10 */ /* 0x000fe40008ffe4ff */
[----:B------:R-:W-:Y:S02]  /*5bf0*/  PRMT R8, R7, 0x7610, R8 ;  /* 0x0000761007087816 */ /* 0x000fe40000000008 */
[----:B------:R-:W-:Y:S02]  /*5c00*/  IADD3 R15, P1, PT, R15, -0x1, RZ ;  /* 0xffffffff0f0f7810 */ /* 0x000fe40007f3e0ff */
[----:B------:R-:W-:Y:S01]  /*5c10*/  MOV R7, UR22 ;  /* 0x0000001600077c02 */ /* 0x000fe20008000f00 */
[----:B------:R0:W-:Y:S01]  /*5c20*/  STG.E.U16 desc[UR18][R10.64], R8 ;  /* 0x000000080a007986 */ /* 0x0001e2000c101512 */
[----:B------:R-:W-:-:S02]  /*5c30*/  IADD3.X R17, PT, PT, R17, -0x1, RZ, P1, !PT ;  /* 0xffffffff11117810 */ /* 0x000fc40000ffe4ff */
[----:B------:R-:W-:Y:S02]  /*5c40*/  ISETP.NE.U32.AND P1, PT, R15, RZ, PT ;  /* 0x000000ff0f00720c */ /* 0x000fe40003f25070 */
[----:B------:R-:W-:Y:S02]  /*5c50*/  LEA R12, P2, R7, R12, 0x1 ;  /* 0x0000000c070c7211 */ /* 0x000fe400078408ff */
[----:B------:R-:W-:Y:S02]  /*5c60*/  ISETP.NE.AND.EX P1, PT, R17, RZ, PT, P1 ;  /* 0x000000ff1100720c */ /* 0x000fe40003f25310 */
[----:B------:R-:W-:-:S11]  /*5c70*/  LEA.HI.X R13, R6, R13, RZ, 0x1, P2 ;  /* 0x0000000d060d7211 */ /* 0x000fd600010f0cff */
[----:B0-----:R-:W-:Y:S05]  /*5c80*/  @P1 BRA `(.L_x_8757) ;  /* 0xfffffffc009c1947 */ /* 0x001fea000383ffff */
.L_x_8756:
[----:B------:R-:W-:Y:S05]  /*5c90*/  BSYNC.RECONVERGENT B0 ;  /* 0x0000000000007941 */ /* 0x000fea0003800200 */
.L_x_8755:
[----:B------:R-:W-:Y:S05]  /*5ca0*/  @!P0 EXIT ;  /* 0x000000000000894d */ /* 0x000fea0003800000 */
[----:B------:R-:W0:Y:S01]  /*5cb0*/  LDCU.128 UR8, c[0x0][0x380] ;  /* 0x00007000ff0877ac */ /* 0x000e220008000c00 */
[C---:B------:R-:W-:Y:S01]  /*5cc0*/  SHF.L.U64.HI R29, R4.reuse, 0x1, R5 ;  /* 0x00000001041d7819 */ /* 0x040fe20000010205 */
[----:B------:R-:W-:Y:S01]  /*5cd0*/  IMAD.U32 R7, RZ, RZ, UR22 ;  /* 0x00000016ff077e24 */ /* 0x000fe2000f8e00ff */
[----:B------:R-:W-:Y:S01]  /*5ce0*/  SHF.L.U32 R28, R4, 0x1, RZ ;  /* 0x00000001041c7819 */ /* 0x000fe200000006ff */
[----:B------:R-:W1:Y:S01]  /*5cf0*/  LDCU.64 UR12, c[0x0][0x390] ;  /* 0x00007200ff0c77ac */ /* 0x000e620008000a00 */
[----:B------:R-:W-:Y:S01]  /*5d00*/  IMAD.U32 R35, RZ, RZ, UR22 ;  /* 0x00000016ff237e24 */ /* 0x000fe2000f8e00ff */
[----:B------:R-:W-:Y:S01]  /*5d10*/  MOV R3, UR22 ;  /* 0x0000001600037c02 */ /* 0x000fe20008000f00 */
[----:B------:R-:W-:Y:S01]  /*5d20*/  IMAD.U32 R13, RZ, RZ, UR22 ;  /* 0x00000016ff0d7e24 */ /* 0x000fe2000f8e00ff */
[----:B------:R-:W-:Y:S01]  /*5d30*/  UMOV UR4, URZ ;  /* 0x000000ff00047c82 */ /* 0x000fe20008000000 */
[----:B------:R-:W-:Y:S01]  /*5d40*/  IMAD.WIDE.U32 R6, R7, 0x6, R28 ;  /* 0x0000000607067825 */ /* 0x000fe200078e001c */
[----:B------:R-:W-:-:S03]  /*5d50*/  LEA R35, P2, R35, R28, 0x1 ;  /* 0x0000001c23237211 */ /* 0x000fc600078408ff */
[----:B------:R-:W-:Y:S01]  /*5d60*/  IMAD.SHL.U32 R13, R13, 0x4, RZ ;  /* 0x000000040d0d7824 */ /* 0x000fe200078e00ff */
[----:B------:R-:W-:Y:S01]  /*5d70*/  IADD3 R34, PT, PT, R7, UR4, RZ ;  /* 0x0000000407227c10 */ /* 0x000fe2000fffe0ff */
[----:B------:R-:W3:Y:S01]  /*5d80*/  LDCU UR4, c[0x0][0x398] ;  /* 0x00007300ff0477ac */ /* 0x000ee20008000800 */
[----:B------:R-:W-:Y:S02]  /*5d90*/  LEA.HI.X R26, R3, R29, RZ, 0x1, P2 ;  /* 0x0000001d031a7211 */ /* 0x000fe400010f0cff */
[----:B0-----:R-:W-:Y:S02]  /*5da0*/  IADD3 R15, P3, PT, R35, UR8, RZ ;  /* 0x00000008230f7c10 */ /* 0x001fe4000ff7e0ff */
[C---:B------:R-:W-:Y:S02]  /*5db0*/  IADD3 R7, P4, PT, R6.reuse, UR8, RZ ;  /* 0x0000000806077c10 */ /* 0x040fe4000ff9e0ff */
[C---:B------:R-:W-:Y:S02]  /*5dc0*/  IADD3 R9, P0, PT, R6.reuse, UR10, RZ ;  /* 0x0000000a06097c10 */ /* 0x040fe4000ff1e0ff */
[----:B-1----:R-:W-:-:S02]  /*5dd0*/  IADD3 R11, P1, PT, R6, UR12, RZ ;  /* 0x0000000c060b7c10 */ /* 0x002fc4000ff3e0ff */
[----:B------:R-:W-:Y:S02]  /*5de0*/  MOV R6, UR22 ;  /* 0x0000001600067c02 */ /* 0x000fe40008000f00 */
[----:B------:R-:W-:Y:S02]  /*5df0*/  IADD3.X R21, PT, PT, R26, UR9, RZ, P3, !PT ;  /* 0x000000091a157c10 */ /* 0x000fe40009ffe4ff */
[C---:B------:R-:W-:Y:S02]  /*5e00*/  IADD3 R17, P5, PT, R28.reuse, UR8, RZ ;  /* 0x000000081c117c10 */ /* 0x040fe4000ffbe0ff */
[----:B--2---:R-:W-:Y:S02]  /*5e10*/  IADD3 R23, P3, PT, R28, UR10, RZ ;  /* 0x0000000a1c177c10 */ /* 0x004fe4000ff7e0ff */
[----:B------:R-:W-:Y:S02]  /*5e20*/  SHF.R.U32.HI R6, RZ, 0x1e, R6 ;  /* 0x0000001eff067819 */ /* 0x000fe40000011606 */
[----:B------:R-:W-:-:S02]  /*5e30*/  IADD3 R19, P2, PT, R35, UR10, RZ ;  /* 0x0000000a23137c10 */ /* 0x000fc4000ff5e0ff */
[----:B------:R-:W-:Y:S02]  /*5e40*/  IADD3 R18, P6, PT, R13, R28, RZ ;  /* 0x0000001c0d127210 */ /* 0x000fe40007fde0ff */
[C---:B------:R-:W-:Y:S02]  /*5e50*/  IADD3.X R37, PT, PT, R29.reuse, UR9, RZ, P5, !PT ;  /* 0x000000091d257c10 */ /* 0x040fe4000affe4ff */
[----:B------:R-:W-:Y:S02]  /*5e60*/  IADD3.X R10, PT, PT, R29, UR11, RZ, P3, !PT ;  /* 0x0000000b1d0a7c10 */ /* 0x000fe40009ffe4ff */
[----:B------:R-:W-:Y:S02]  /*5e70*/  IADD3.X R25, PT, PT, R26, UR11, RZ, P2, !PT ;  /* 0x0000000b1a197c10 */ /* 0x000fe400097fe4ff */
[----:B------:R-:W-:Y:S02]  /*5e80*/  IADD3.X R3, PT, PT, R6, R29, RZ, P6, !PT ;  /* 0x0000001d06037210 */ /* 0x000fe400037fe4ff */
[----:B------:R-:W-:-:S02]  /*5e90*/  IADD3 R8, P5, PT, R18, UR8, RZ ;  /* 0x0000000812087c10 */ /* 0x000fc4000ffbe0ff */
[----:B------:R-:W-:Y:S02]  /*5ea0*/  IADD3.X R12, PT, PT, R34, UR9, RZ, P4, !PT ;  /* 0x00000009220c7c10 */ /* 0x000fe4000a7fe4ff */
[----:B------:R-:W-:Y:S02]  /*5eb0*/  IADD3 R14, P3, PT, R18, UR10, RZ ;  /* 0x0000000a120e7c10 */ /* 0x000fe4000ff7e0ff */
[----:B------:R-:W-:Y:S02]  /*5ec0*/  IADD3 R27, P2, PT, R28, UR12, RZ ;  /* 0x0000000c1c1b7c10 */ /* 0x000fe4000ff5e0ff */
[----:B------:R-:W-:Y:S02]  /*5ed0*/  IADD3 R35, P6, PT, R35, UR12, RZ ;  /* 0x0000000c23237c10 */ /* 0x000fe4000ffde0ff */
[----:B------:R-:W-:Y:S02]  /*5ee0*/  IADD3 R18, P4, PT, R18, UR12, RZ ;  /* 0x0000000c12127c10 */ /* 0x000fe4000ff9e0ff */
[----:B------:R-:W-:-:S02]  /*5ef0*/  IADD3.X R16, PT, PT, R3, UR9, RZ, P5, !PT ;  /* 0x0000000903107c10 */ /* 0x000fc4000affe4ff */
[----:B------:R-:W-:Y:S02]  /*5f00*/  IADD3.X R20, PT, PT, R34, UR11, RZ, P0, !PT ;  /* 0x0000000b22147c10 */ /* 0x000fe400087fe4ff */
[----:B------:R-:W-:Y:S02]  /*5f10*/  IADD3.X R22, PT, PT, R3, UR11, RZ, P3, !PT ;  /* 0x0000000b03167c10 */ /* 0x000fe40009ffe4ff */
[----:B------:R-:W-:Y:S02]  /*5f20*/  IADD3.X R24, PT, PT, R29, UR13, RZ, P2, !PT ;  /* 0x0000000d1d187c10 */ /* 0x000fe400097fe4ff */
[----:B------:R-:W-:Y:S02]  /*5f30*/  IADD3.X R26, PT, PT, R26, UR13, RZ, P6, !PT ;  /* 0x0000000d1a1a7c10 */ /* 0x000fe4000b7fe4ff */
[----:B------:R-:W-:Y:S02]  /*5f40*/  IADD3.X R34, PT, PT, R34, UR13, RZ, P1, !PT ;  /* 0x0000000d22227c10 */ /* 0x000fe40008ffe4ff */
[----:B---3--:R-:W-:-:S07]  /*5f50*/  IADD3.X R3, PT, PT, R3, UR13, RZ, P4, !PT ;  /* 0x0000000d03037c10 */ /* 0x008fce000a7fe4ff */
.L_x_8758:
[----:B------:R-:W-:-:S05]  /*5f60*/  IADD3 R28, P0, PT, R0, R23, RZ ;  /* 0x00000017001c7210 */ /* 0x000fca0007f1e0ff */
[----:B------:R-:W-:-:S05]  /*5f70*/  IMAD.X R29, R2, 0x1, R10, P0 ;  /* 0x00000001021d7824 */ /* 0x000fca00000e060a */
[----:B------:R-:W2:Y:S01]  /*5f80*/  LDG.E.U16 R28, desc[UR18][R28.64] ;  /* 0x000000121c1c7981 */ /* 0x000ea2000c1e1500 */
[----:B------:R-:W-:-:S04]  /*5f90*/  IADD3 R30, P0, PT, R0, R27, RZ ;  /* 0x0000001b001e7210 */ /* 0x000fc80007f1e0ff */
[----:B------:R-:W-:-:S05]  /*5fa0*/  IADD3.X R31, PT, PT, R2, R24, RZ, P0, !PT ;  /* 0x00000018021f7210 */ /* 0x000fca00007fe4ff */
[----:B------:R-:W3:Y:S01]  /*5fb0*/  LDG.E.U16 R30, desc[UR18][R30.64] ;  /* 0x000000121e1e7981 */ /* 0x000ee2000c1e1500 */
[----:B--2---:R-:W-:-:S04]  /*5fc0*/  IMAD.U32 R32, R28, 0x10000, RZ ;  /* 0x000100001c207824 */ /* 0x004fc800078e00ff */
[----:B------:R-:W-:Y:S01]  /*5fd0*/  FMUL.FTZ R36, R32, 1.4426950216293334961 ;  /* 0x3fb8aa3b20247820 */ /* 0x000fe20000410000 */
[----:B------:R-:W-:-:S05]  /*5fe0*/  IADD3 R32, P0, PT, R0, R17, RZ ;  /* 0x0000001100207210 */ /* 0x000fca0007f1e0ff */
[----:B------:R-:W0:Y:S01]  /*5ff0*/  MUFU.EX2 R36, R36 ;  /* 0x0000002400247308 */ /* 0x000e220000000800 */
[----:B---3--:R-:W-:-:S05]  /*6000*/  SHF.L.U32 R33, R30, 0x10, RZ ;  /* 0x000000101e217819 */ /* 0x008fca00000006ff */
[----:B0-----:R-:W-:-:S05]  /*6010*/  FFMA.FTZ R33, R36, -UR17, R33 ;  /* 0x8000001124217c23 */ /* 0x001fca0008010021 */
[----:B------:R-:W-:-:S04]  /*6020*/  F2FP.BF16.F32.PACK_AB R33, RZ, R33 ;  /* 0x00000021ff21723e */ /* 0x000fc800000010ff */
[----:B------:R-:W-:Y:S01]  /*6030*/  PRMT R31, R33, 0x7610, R31 ;  /* 0x00007610211f7816 */ /* 0x000fe2000000001f */
[----:B------:R-:W-:Y:S01]  /*6040*/  IMAD.X R33, R2, 0x1, R37, P0 ;  /* 0x0000000102217824 */ /* 0x000fe200000e0625 */
[----:B------:R-:W-:-:S04]  /*6050*/  IADD3 R28, P0, PT, R0, R19, RZ ;  /* 0x00000013001c7210 */ /* 0x000fc80007f1e0ff */
[----:B------:R-:W-:Y:S01]  /*6060*/  IADD3.X R29, PT, PT, R2, R25, RZ, P0, !PT ;  /* 0x00000019021d7210 */ /* 0x000fe200007fe4ff */
[----:B------:R0:W-:Y:S04]  /*6070*/  STG.E.U16 desc[UR18][R32.64], R31 ;  /* 0x0000001f20007986 */ /* 0x0001e8000c101512 */
[----:B------:R-:W2:Y:S01]  /*6080*/  LDG.E.U16 R28, desc[UR18][R28.64] ;  /* 0x000000121c1c7981 */ /* 0x000ea2000c1e1500 */
[----:B------:R-:W-:-:S05]  /*6090*/  IADD3 R30, P0, PT, R0, R35, RZ ;  /* 0x00000023001e7210 */ /* 0x000fca0007f1e0ff */
[----:B0-----:R-:W-:-:S05]  /*60a0*/  IMAD.X R31, R2, 0x1, R26, P0 ;  /* 0x00000001021f7824 */ /* 0x001fca00000e061a */
[----:B------:R-:W3:Y:S01]  /*60b0*/  LDG.E.U16 R30, desc[UR18][R30.64] ;  /* 0x000000121e1e7981 */ /* 0x000ee2000c1e1500 */
[----:B--2---:R-:W-:-:S05]  /*60c0*/  SHF.L.U32 R36, R28, 0x10, RZ ;  /* 0x000000101c247819 */ /* 0x004fca00000006ff */
[----:B------:R-:W-:-:S06]  /*60d0*/  FMUL.FTZ R36, R36, 1.4426950216293334961 ;  /* 0x3fb8aa3b24247820 */ /* 0x000fcc0000410000 */
[----:B------:R-:W0:Y:S01]  /*60e0*/  MUFU.EX2 R36, R36 ;  /* 0x0000002400247308 */ /* 0x000e220000000800 */
[----:B---3--:R-:W-:-:S04]  /*60f0*/  IMAD.U32 R29, R30, 0x10000, RZ ;  /* 0x000100001e1d7824 */ /* 0x008fc800078e00ff */
[----:B0-----:R-:W-:-:S05]  /*6100*/  FFMA.FTZ R32, R36, -UR17, R29 ;  /* 0x8000001124207c23 */ /* 0x001fca000801001d */
[----:B------:R-:W-:Y:S02]  /*6110*/  F2FP.BF16.F32.PACK_AB R29, RZ, R32 ;  /* 0x00000020ff1d723e */ /* 0x000fe400000010ff */
[----:B------:R-:W-:Y:S02]  /*6120*/  IADD3 R32, P0, PT, R0, R15, RZ ;  /* 0x0000000f00207210 */ /* 0x000fe40007f1e0ff */
[----:B------:R-:W-:Y:S02]  /*6130*/  PRMT R31, R29, 0x7610, R31 ;  /* 0x000076101d1f7816 */ /* 0x000fe4000000001f */
[----:B------:R-:W-:Y:S02]  /*6140*/  IADD3.X R33, PT, PT, R2, R21, RZ, P0, !PT ;  /* 0x0000001502217210 */ /* 0x000fe400007fe4ff */
[----:B------:R-:W-:-:S03]  /*6150*/  IADD3 R28, P0, PT, R0, R14, RZ ;  /* 0x0000000e001c7210 */ /* 0x000fc60007f1e0ff */
[----:B------:R0:W-:Y:S02]  /*6160*/  STG.E.U16 desc[UR18][R32.64], R31 ;  /* 0x0000001f20007986 */ /* 0x0001e4000c101512 */
[----:B------:R-:W-:-:S05]  /*6170*/  IMAD.X R29, R2, 0x1, R22, P0 ;  /* 0x00000001021d7824 */ /* 0x000fca00000e0616 */
[----:B------:R-:W2:Y:S01]  /*6180*/  LDG.E.U16 R28, desc[UR18][R28.64] ;  /* 0x000000121c1c7981 */ /* 0x000ea2000c1e1500 */
[----:B------:R-:W-:-:S04]  /*6190*/  IADD3 R30, P0, PT, R0, R18, RZ ;  /* 0x00000012001e7210 */ /* 0x000fc80007f1e0ff */
[----:B0-----:R-:W-:-:S05]  /*61a0*/  IADD3.X R31, PT, PT, R2, R3, RZ, P0, !PT ;  /* 0x00000003021f7210 */ /* 0x001fca00007fe4ff */
[----:B------:R-:W3:Y:S01]  /*61b0*/  LDG.E.U16 R30, desc[UR18][R30.64] ;  /* 0x000000121e1e7981 */ /* 0x000ee2000c1e1500 */
[----:B--2---:R-:W-:-:S04]  /*61c0*/  IMAD.U32 R36, R28, 0x10000, RZ ;  /* 0x000100001c247824 */ /* 0x004fc800078e00ff */
[----:B------:R-:W-:-:S06]  /*61d0*/  FMUL.FTZ R36, R36, 1.4426950216293334961 ;  /* 0x3fb8aa3b24247820 */ /* 0x000fcc0000410000 */
[----:B------:R-:W0:Y:S01]  /*61e0*/  MUFU.EX2 R36, R36 ;  /* 0x0000002400247308 */ /* 0x000e220000000800 */
[----:B---3--:R-:W-:-:S05]  /*61f0*/  SHF.L.U32 R29, R30, 0x10, RZ ;  /* 0x000000101e1d7819 */ /* 0x008fca00000006ff */
[----:B0-----:R-:W-:-:S05]  /*6200*/  FFMA.FTZ R32, R36, -UR17, R29 ;  /* 0x8000001124207c23 */ /* 0x001fca000801001d */
[----:B------:R-:W-:Y:S02]  /*6210*/  F2FP.BF16.F32.PACK_AB R29, RZ, R32 ;  /* 0x00000020ff1d723e */ /* 0x000fe400000010ff */
[----:B------:R-:W-:Y:S02]  /*6220*/  IADD3 R32, P0, PT, R0, R8, RZ ;  /* 0x0000000800207210 */ /* 0x000fe40007f1e0ff */
[----:B------:R-:W-:-:S03]  /*6230*/  PRMT R31, R29, 0x7610, R31 ;  /* 0x000076101d1f7816 */ /* 0x000fc6000000001f */
        /* <DEDUP_REMOVED lines=15> */
[----:B------:R-:W-:Y:S01]  /*6330*/  PRMT R28, R29, 0x7610, R28 ;  /* 0x000076101d1c7816 */ /* 0x000fe2000000001c */
[----:B------:R-:W-:Y:S01]  /*6340*/  IMAD.U32 R29, RZ, RZ, UR22 ;  /* 0x00000016ff1d7e24 */ /* 0x000fe2000f8e00ff */
[----:B------:R-:W-:Y:S02]  /*6350*/  IADD3.X R33, PT, PT, R2, R12, RZ, P0, !PT ;  /* 0x0000000c02217210 */ /* 0x000fe400007fe4ff */
[----:B------:R-:W-:Y:S02]  /*6360*/  IADD3 R4, P0, PT, R13, R4, RZ ;  /* 0x000000040d047210 */ /* 0x000fe40007f1e0ff */
[----:B------:R-:W-:Y:S01]  /*6370*/  LEA R0, P1, R29, R0, 0x3 ;  /* 0x000000001d007211 */ /* 0x000fe200078218ff */
[----:B------:R0:W-:Y:S01]  /*6380*/  STG.E.U16 desc[UR18][R32.64], R28 ;  /* 0x0000001c20007986 */ /* 0x0001e2000c101512 */
[----:B------:R-:W-:-:S02]  /*6390*/  IADD3.X R5, PT, PT, R6, R5, RZ, P0, !PT ;  /* 0x0000000506057210 */ /* 0x000fc400007fe4ff */
[----:B------:R-:W-:Y:S02]  /*63a0*/  ISETP.GE.U32.AND P0, PT, R4, UR4, PT ;  /* 0x0000000404007c0c */ /* 0x000fe4000bf06070 */
[----:B------:R-:W-:Y:S02]  /*63b0*/  LEA.HI.X R2, R29, R2, RZ, 0x3, P1 ;  /* 0x000000021d027211 */ /* 0x000fe400008f1cff */
[----:B------:R-:W-:-:S13]  /*63c0*/  ISETP.GE.AND.EX P0, PT, R5, UR6, PT, P0 ;  /* 0x0000000605007c0c */ /* 0x000fda000bf06300 */
[----:B0-----:R-:W-:Y:S05]  /*63d0*/  @!P0 BRA `(.L_x_8758) ;  /* 0xfffffff800e08947 */ /* 0x001fea000383ffff */
[----:B------:R-:W-:Y:S05]  /*63e0*/  EXIT ;  /* 0x000000000000794d */ /* 0x000fea0003800000 */
        .weak           $__internal_51_$__cuda_sm20_div_u64
        .type           $__internal_51_$__cuda_sm20_div_u64,@function
        .size           $__internal_51_$__cuda_sm20_div_u64,($__internal_52_$__cuda_sm20_rem_u64 - $__internal_51_$__cuda_sm20_div_u64)
$__internal_51_$__cuda_sm20_div_u64:
        /* <DEDUP_REMOVED lines=39> */
[----:B------:R-:W-:-:S04]  /*6660*/  IADD3 R17, P1, PT, R23, R18, RZ ;  /* 0x0000001217117210 */ /* 0x000fc80007f3e0ff */
[----:B------:R-:W-:Y:S01]  /*6670*/  IADD3.X R21, PT, PT, R21, RZ, RZ, P0, !PT ;  /* 0x000000ff15157210 */ /* 0x000fe200007fe4ff */
        /* <DEDUP_REMOVED lines=8> */
[-C--:B------:R-:W-:Y:S02]  /*6700*/  IADD3 R22, P1, PT, -R8, R19.reuse, RZ ;  /* 0x0000001308167210 */ /* 0x080fe40007f3e1ff */
[C---:B------:R-:W-:Y:S01]  /*6710*/  ISETP.GE.U32.AND.EX P0, PT, R9.reuse, UR4, PT, P0 ;  /* 0x0000000409007c0c */ /* 0x040fe2000bf06100 */
[----:B------:R-:W-:Y:S01]  /*6720*/  IMAD.X R18, RZ, RZ, R21, P2 ;  /* 0x000000ffff127224 */ /* 0x000fe200010e0615 */
[----:B------:R-:W-:Y:S02]  /*6730*/  IADD3.X R10, PT, PT, R9, ~UR4, RZ, P1, !PT ;  /* 0x80000004090a7c10 */ /* 0x000fe40008ffe4ff */
[----:B------:R-:W-:-:S02]  /*6740*/  SEL R19, R22, R19, P0 ;  /* 0x0000001316137207 */ /* 0x000fc40000000000 */
[----:B------:R-:W-:Y:S02]  /*6750*/  SEL R17, R20, R17, P0 ;  /* 0x0000001114117207 */ /* 0x000fe40000000000 */
[----:B------:R-:W-:Y:S02]  /*6760*/  SEL R9, R10, R9, P0 ;  /* 0x000000090a097207 */ /* 0x000fe40000000000 */
[----:B------:R-:W-:Y:S02]  /*6770*/  SEL R21, R18, R21, P0 ;  /* 0x0000001512157207 */ /* 0x000fe40000000000 */
[----:B------:R-:W-:Y:S02]  /*6780*/  ISETP.GE.U32.AND P0, PT, R19, R8, PT ;  /* 0x000000081300720c */ /* 0x000fe40003f06070 */
[----:B------:R-:W-:Y:S02]  /*6790*/  IADD3 R10, P2, PT, R17, 0x1, RZ ;  /* 0x00000001110a7810 */ /* 0x000fe40007f5e0ff */
[----:B------:R-:W-:-:S02]  /*67a0*/  ISETP.NE.U32.AND P1, PT, R8, RZ, PT ;  /* 0x000000ff0800720c */ /* 0x000fc40003f25070 */
[----:B------:R-:W-:Y:S01]  /*67b0*/  ISETP.GE.U32.AND.EX P0, PT, R9, UR4, PT, P0 ;  /* 0x0000000409007c0c */ /* 0x000fe2000bf06100 */
[----:B------:R-:W-:Y:S01]  /*67c0*/  HFMA2 R9, -RZ, RZ, 0, 0 ;  /* 0x00000000ff097431 */ /* 0x000fe200000001ff */
[----:B------:R-:W-:Y:S02]  /*67d0*/  IADD3.X R8, PT, PT, RZ, R21, RZ, P2, !PT ;  /* 0x00000015ff087210 */ /* 0x000fe400017fe4ff */
[----:B------:R-:W-:Y:S02]  /*67e0*/  SEL R10, R10, R17, P0 ;  /* 0x000000110a0a7207 */ /* 0x000fe40000000000 */
[----:B------:R-:W-:Y:S01]  /*67f0*/  SEL R17, R8, R21, P0 ;  /* 0x0000001508117207 */ /* 0x000fe20000000000 */
[----:B------:R-:W-:Y:S01]  /*6800*/  IMAD.MOV.U32 R8, RZ, RZ, R12 ;  /* 0x000000ffff087224 */ /* 0x000fe200078e000c */
[----:B------:R-:W-:-:S04]  /*6810*/  ISETP.NE.AND.EX P1, PT, RZ, UR4, PT, P1 ;  /* 0x00000004ff007c0c */ /* 0x000fc8000bf25310 */
[----:B------:R-:W-:Y:S02]  /*6820*/  SEL R10, R10, 0xffffffff, P1 ;  /* 0xffffffff0a0a7807 */ /* 0x000fe40000800000 */
[----:B------:R-:W-:Y:S01]  /*6830*/  SEL R17, R17, 0xffffffff, P1 ;  /* 0xffffffff11117807 */ /* 0x000fe20000800000 */
[----:B------:R-:W-:Y:S06]  /*6840*/  RET.REL.NODEC R8 `(_ZN2at6native43_GLOBAL__N__9ae7fba5_10_SoftMax_cu_9f978f6320cunn_SoftMaxBackwardILi8EN3c108BFloat16EfS4_NS1_26LogSoftMaxBackwardEpilogueEEEvPT0_PKT2_SA_l) ;  /* 0xffffff9408ec7950 */ /* 0x000fec0003c3ffff */
        .weak           $__internal_52_$__cuda_sm20_rem_u64
        .type           $__internal_52_$__cuda_sm20_rem_u64,@function
        .size           $__internal_52_$__cuda_sm20_rem_u64,(.L_x_11634 - $__internal_52_$__cuda_sm20_rem_u64)
$__internal_52_$__cuda_sm20_rem_u64:
        /* <DEDUP_REMOVED lines=46> */
[----:B------:R-:W-:-:S05]  /*6b30*/  IMAD R14, R14, R13, R15 ;  /* 0x0000000d0e0e7224 */ /* 0x000fca00078e020f */
[----:B------:R-:W-:Y:S02]  /*6b40*/  IADD3.X R9, PT, PT, ~R14, R9, RZ, P1, !PT ;  /* 0x000000090e097210 */ /* 0x000fe40000ffe5ff */
[-C--:B------:R-:W-:Y:S02]  /*6b50*/  IADD3 R8, P1, PT, -R13, R16.reuse, RZ ;  /* 0x000000100d087210 */ /* 0x080fe40007f3e1ff */
[C---:B------:R-:W-:Y:S02]  /*6b60*/  ISETP.GE.U32.AND.EX P0, PT, R9.reuse, UR6, PT, P0 ;  /* 0x0000000609007c0c */ /* 0x040fe4000bf06100 */
[----:B------:R-:W-:Y:S02]  /*6b70*/  IADD3.X R10, PT, PT, R9, ~UR6, RZ, P1, !PT ;  /* 0x80000006090a7c10 */ /* 0x000fe40008ffe4ff */
[----:B------:R-:W-:Y:S02]  /*6b80*/  SEL R8, R8, R16, P0 ;  /* 0x0000001008087207 */ /* 0x000fe40000000000 */
[----:B------:R-:W-:Y:S01]  /*6b90*/  SEL R10, R10, R9, P0 ;  /* 0x000000090a0a7207 */ /* 0x000fe20000000000 */
[----:B------:R-:W-:Y:S01]  /*6ba0*/  HFMA2 R9, -RZ, RZ, 0, 0 ;  /* 0x00000000ff097431 */ /* 0x000fe200000001ff */
[----:B------:R-:W-:-:S02]  /*6bb0*/  ISETP.GE.U32.AND P0, PT, R8, R13, PT ;  /* 0x0000000d0800720c */ /* 0x000fc40003f06070 */
[CC--:B------:R-:W-:Y:S02]  /*6bc0*/  IADD3 R14, P2, PT, -R13.reuse, R8.reuse, RZ ;  /* 0x000000080d0e7210 */ /* 0x0c0fe40007f5e1ff */
[C---:B------:R-:W-:Y:S02]  /*6bd0*/  ISETP.GE.U32.AND.EX P0, PT, R10.reuse, UR6, PT, P0 ;  /* 0x000000060a007c0c */ /* 0x040fe4000bf06100 */
[----:B------:R-:W-:Y:S02]  /*6be0*/  ISETP.NE.U32.AND P1, PT, R13, RZ, PT ;  /* 0x000000ff0d00720c */ /* 0x000fe40003f25070 */
[----:B------:R-:W-:Y:S02]  /*6bf0*/  IADD3.X R15, PT, PT, R10, ~UR6, RZ, P2, !PT ;  /* 0x800000060a0f7c10 */ /* 0x000fe400097fe4ff */
[----:B------:R-:W-:Y:S01]  /*6c00*/  SEL R14, R14, R8, P0 ;  /* 0x000000080e0e7207 */ /* 0x000fe20000000000 */
[----:B------:R-:W-:Y:S01]  /*6c10*/  IMAD.MOV.U32 R8, RZ, RZ, R12 ;  /* 0x000000ffff087224 */ /* 0x000fe200078e000c */
[----:B------:R-:W-:-:S02]  /*6c20*/  ISETP.NE.AND.EX P1, PT, RZ, UR6, PT, P1 ;  /* 0x00000006ff007c0c */ /* 0x000fc4000bf25310 */
[----:B------:R-:W-:Y:S02]  /*6c30*/  SEL R15, R15, R10, P0 ;  /* 0x0000000a0f0f7207 */ /* 0x000fe40000000000 */
[----:B------:R-:W-:Y:S02]  /*6c40*/  SEL R14, R14, 0xffffffff, P1 ;  /* 0xffffffff0e0e7807 */ /* 0x000fe40000800000 */
[----:B------:R-:W-:Y:S01]  /*6c50*/  SEL R15, R15, 0xffffffff, P1 ;  /* 0xffffffff0f0f7807 */ /* 0x000fe20000800000 */
[----:B------:R-:W-:Y:S06]  /*6c60*/  RET.REL.NODEC R8 `(_ZN2at6native43_GLOBAL__N__9ae7fba5_10_SoftMax_cu_9f978f6320cunn_SoftMaxBackwardILi8EN3c108BFloat16EfS4_NS1_26LogSoftMaxBackwardEpilogueEEEvPT0_PKT2_SA_l) ;  /* 0xffffff9008e47950 */ /* 0x000fec0003c3ffff */
.L_x_8759:
        /* <DEDUP_REMOVED lines=9> */
.L_x_11634:


//--------------------- .text._ZN2at6native43_GLOBAL__N__9ae7fba5_10_SoftMax_cu_9f978f6324cunn_SoftMaxBackwardSmemILi8EN3c108BFloat16EfS4_NS1_26LogSoftMaxBackwardEpilogueEEEvPT0_PKT2_SA_l --------------------------
	.section	.text._ZN2at6native43_GLOBAL__N__9ae7fba5_10_SoftMax_cu_9f978f6324cunn_SoftMaxBackwardSmemILi8EN3c108BFloat16EfS4_NS1_26LogSoftMaxBackwardEpilogueEEEvPT0_PKT2_SA_l,"ax",@progbits
	.align	128
.text._ZN2at6native43_GLOBAL__N__9ae7fba5_10_SoftMax_cu_9f978f6324cunn_SoftMaxBackwardSmemILi8EN3c108BFloat16EfS4_NS1_26LogSoftMaxBackwardEpilogueEEEvPT0_PKT2_SA_l:
        .type           _ZN2at6native43_GLOBAL__N__9ae7fba5_10_SoftMax_cu_9f978f6324cunn_SoftMaxBackwardSmemILi8EN3c108BFloat16EfS4_NS1_26LogSoftMaxBackwardEpilogueEEEvPT0_PKT2_SA_l,@function
        .size           _ZN2at6native43_GLOBAL__N__9ae7fba5_10_SoftMax_cu_9f978f6324cunn_SoftMaxBackwardSmemILi8EN3c108BFloat16EfS4_NS1_26LogSoftMaxBackwardEpilogueEEEvPT0_PKT2_SA_l,(.L_x_11637 - _ZN2at6native43_GLOBAL__N__9ae7fba5_10_SoftMax_cu_9f978f6324cunn_SoftMaxBackwardSmemILi8EN3c108BFloat16EfS4_NS1_26LogSoftMaxBackwardEpilogueEEEvPT0_PKT2_SA_l)
        .other          _ZN2at6native43_GLOBAL__N__9ae7fba5_10_SoftMax_cu_9f978f6324cunn_SoftMaxBackwardSmemILi8EN3c108BFloat16EfS4_NS1_26LogSoftMaxBackwardEpilogueEEEvPT0_PKT2_SA_l,@"STO_CUDA_ENTRY STV_DEFAULT"
_ZN2at6native43_GLOBAL__N__9ae7fba5_10_SoftMax_cu_9f978f6324cunn_SoftMaxBackwardSmemILi8EN3c108BFloat16EfS4_NS1_26LogSoftMaxBackwardEpilogueEEEvPT0_PKT2_SA_l:
        /* <DEDUP_REMOVED lines=29> */
.L_x_8762:
        /* <DEDUP_REMOVED lines=32> */
.L_x_8761:
[----:B0-----:R-:W-:Y:S05]  /*03d0*/  BSYNC.RECONVERGENT B0 ;  /* 0x0000000000007941 */ /* 0x001fea0003800200 */
.L_x_8760:
        /* <DEDUP_REMOVED lines=34> */
.L_x_8771:
[----:B------:R-:W-:Y:S01]  /*0600*/  ISETP.NE.AND P1, PT, R0, RZ, PT ;  /* 0x000000ff0000720c */ /* 0x000fe20003f25270 */
[----:B-1----:R-:W-:-:S12]  /*0610*/  FADD.FTZ R7, R6, R7 ;  /* 0x0000000706077221 */ /* 0x002fd80000010000 */
[----:B------:R2:W-:Y:S02]  /*0620*/  @!P1 STS [UR10], R7 ;  /* 0x00000007ff009988 */ /* 0x0005e4000800080a */
.L_x_8763:
[----:B------:R-:W-:Y:S05]  /*0630*/  WARPSYNC.ALL ;  /* 0x0000000000007948 */ /* 0x000fea0003800000 */
[----:B------:R-:W-:Y:S06]  /*0640*/  BAR.SYNC.DEFER_BLOCKING 0x0 ;  /* 0x0000000000007b1d */ /* 0x000fec0000010000 */
[----:B------:R-:W-:Y:S05]  /*0650*/  @P0 EXIT ;  /* 0x000000000000094d */ /* 0x000fea0003800000 */
[----:B-1----:R-:W1:Y:S02]  /*0660*/  LDS R2, [UR10] ;  /* 0x0000000aff027984 */ /* 0x002e640008000800 */
.L_x_8765:
[----:B------:R-:W-:Y:S01]  /*0670*/  MOV R5, UR11 ;  /* 0x0000000b00057c02 */ /* 0x000fe20008000f00 */
[----:B------:R-:W-:-:S04]  /*0680*/  IMAD.U32 R4, RZ, RZ, UR9 ;  /* 0x00000009ff047e24 */ /* 0x000fc8000f8e00ff */
[----:B------:R-:W-:-:S06]  /*0690*/  IMAD.WIDE R4, R0, 0x10, R4 ;  /* 0x0000001000047825 */ /* 0x000fcc00078e0204 */
[----:B0-2---:R-:W2:Y:S01]  /*06a0*/  LDG.E.128 R4, desc[UR16][R4.64] ;  /* 0x0000001004047981 */ /* 0x005ea2000c1e1d00 */
[----:B------:R-:W-:-:S06]  /*06b0*/  LEA R8, R0, UR8, 0x4 ;  /* 0x0000000800087c11 */ /* 0x000fcc000f8e20ff */
[----:B------:R-:W0:Y:S02]  /*06c0*/  LDS.128 R8, [R8] ;  /* 0x0000000008087984 */ /* 0x000e240000000c00 */
[----:B0-----:R-:W-:Y:S01]  /*06d0*/  IMAD.U32 R23, R11, 0x10000, RZ ;  /* 0x000100000b177824 */ /* 0x001fe200078e00ff */
[----:B------:R-:W-:Y:S01]  /*06e0*/  SHF.L.U32 R16, R10, 0x10, RZ ;  /* 0x000000100a107819 */ /* 0x000fe200000006ff */
[----:B------:R-:W-:Y:S02]  /*06f0*/  IMAD.U32 R21, R8, 0x10000, RZ ;  /* 0x0001000008157824 */ /* 0x000fe400078e00ff */
[C---:B--2---:R-:W-:Y:S01]  /*0700*/  IMAD.U32 R3, R7.reuse, 0x10000, RZ ;  /* 0x0001000007037824 */ /* 0x044fe200078e00ff */
[C---:B------:R-:W-:Y:S02]  /*0710*/  SHF.L.U32 R12, R6.reuse, 0x10, RZ ;  /* 0x00000010060c7819 */ /* 0x040fe400000006ff */
[----:B------:R-:W-:Y:S01]  /*0720*/  PRMT R7, R7, 0x7632, R7 ;  /* 0x0000763207077816 */ /* 0x000fe20000000007 */
[----:B------:R-:W-:Y:S01]  /*0730*/  FMUL.FTZ R15, R3, 1.4426950216293334961 ;  /* 0x3fb8aa3b030f7820 */ /* 0x000fe20000410000 */
[----:B------:R-:W-:Y:S01]  /*0740*/  PRMT R6, R6, 0x7632, R6 ;  /* 0x0000763206067816 */ /* 0x000fe20000000006 */
[----:B------:R-:W-:-:S02]  /*0750*/  IMAD.U32 R3, R5, 0x10000, RZ ;  /* 0x0001000005037824 */ /* 0x000fc400078e00ff */
[----:B------:R-:W-:Y:S01]  /*0760*/  FMUL.FTZ R13, R12, 1.4426950216293334961 ;  /* 0x3fb8aa3b0c0d7820 */ /* 0x000fe20000410000 */
[----:B------:R-:W-:Y:S01]  /*0770*/  IMAD.U32 R14, R7, 0x10000, RZ ;  /* 0x00010000070e7824 */ /* 0x000fe200078e00ff */
[----:B------:R-:W-:Y:S01]  /*0780*/  SHF.L.U32 R6, R6, 0x10, RZ ;  /* 0x0000001006067819 */ /* 0x000fe200000006ff */
[----:B------:R-:W-:Y:S01]  /*0790*/  FMUL.FTZ R3, R3, 1.4426950216293334961 ;  /* 0x3fb8aa3b03037820 */ /* 0x000fe20000410000 */
[----:B------:R-:W-:Y:S01]  /*07a0*/  PRMT R5, R5, 0x7632, R5 ;  /* 0x0000763205057816 */ /* 0x000fe20000000005 */
[----:B------:R-:W-:Y:S01]  /*07b0*/  FMUL.FTZ R17, R14, 1.4426950216293334961 ;  /* 0x3fb8aa3b0e117820 */ /* 0x000fe20000410000 */
[----:B------:R-:W-:Y:S01]  /*07c0*/  SHF.L.U32 R12, R4, 0x10, RZ ;  /* 0x00000010040c7819 */ /* 0x000fe200000006ff */
[----:B------:R-:W-:Y:S01]  /*07d0*/  FMUL.FTZ R14, R6, 1.4426950216293334961 ;  /* 0x3fb8aa3b060e7820 */ /* 0x000fe20000410000 */
[----:B------:R-:W-:Y:S01]  /*07e0*/  PRMT R4, R4, 0x7632, R4 ;  /* 0x0000763204047816 */ /* 0x000fe20000000004 */
[----:B------:R-:W-:Y:S01]  /*07f0*/  IMAD.U32 R6, R5, 0x10000, RZ ;  /* 0x0001000005067824 */ /* 0x000fe200078e00ff */
[----:B------:R-:W1:Y:S01]  /*0800*/  MUFU.EX2 R3, R3 ;  /* 0x0000000300037308 */ /* 0x000e620000000800 */
[----:B------:R-:W-:Y:S01]  /*0810*/  FMUL.FTZ R12, R12, 1.4426950216293334961 ;  /* 0x3fb8aa3b0c0c7820 */ /* 0x000fe20000410000 */
[----:B------:R-:W-:Y:S01]  /*0820*/  SHF.L.U32 R4, R4, 0x10, RZ ;  /* 0x0000001004047819 */ /* 0x000fe200000006ff */
[----:B------:R-:W-:Y:S01]  /*0830*/  FMUL.FTZ R19, R6, 1.4426950216293334961 ;  /* 0x3fb8aa3b06137820 */ /* 0x000fe20000410000 */
[----:B------:R-:W-:-:S02]  /*0840*/  PRMT R6, R10, 0x7632, R6 ;  /* 0x000076320a067816 */ /* 0x000fc40000000006 */
[----:B------:R-:W-:Y:S02]  /*0850*/  PRMT R10, R9, 0x7632, R10 ;  /* 0x00007632090a7816 */ /* 0x000fe4000000000a */
[----:B------:R0:W2:Y:S03]  /*0860*/  MUFU.EX2 R7, R12 ;  /* 0x0000000c00077308 */ /* 0x0000a60000000800 */
[----:B------:R-:W-:-:S05]  /*0870*/  IMAD.U32 R10, R10, 0x10000, RZ ;  /* 0x000100000a0a7824 */ /* 0x000fca00078e00ff */
[----:B------:R3:W-:Y:S01]  /*0880*/  MUFU.EX2 R5, R14 ;  /* 0x0000000e00057308 */ /* 0x0007e20000000800 */
[----:B0-----:R-:W-:Y:S01]  /*0890*/  FMUL.FTZ R12, R4, 1.4426950216293334961 ;  /* 0x3fb8aa3b040c7820 */ /* 0x001fe20000410000 */
[----:B------:R-:W-:-:S06]  /*08a0*/  PRMT R4, R11, 0x7632, R4 ;  /* 0x000076320b047816 */ /* 0x000fcc0000000004 */
[----:B------:R-:W0:Y:S01]  /*08b0*/  MUFU.EX2 R15, R15 ;  /* 0x0000000f000f7308 */ /* 0x000e220000000800 */
[----:B---3--:R-:W-:Y:S02]  /*08c0*/  SHF.L.U32 R14, R9, 0x10, RZ ;  /* 0x00000010090e7819 */ /* 0x008fe400000006ff */
[----:B------:R-:W-:Y:S02]  /*08d0*/  PRMT R9, R8, 0x7632, R9 ;  /* 0x0000763208097816 */ /* 0x000fe40000000009 */
[----:B------:R-:W-:Y:S01]  /*08e0*/  SHF.L.U32 R8, R6, 0x10, RZ ;  /* 0x0000001006087819 */ /* 0x000fe200000006ff */
[----:B-1----:R-:W-:Y:S01]  /*08f0*/  FFMA.FTZ R3, -R2, R3, R14 ;  /* 0x0000000302037223 */ /* 0x002fe2000001010e */
[----:B------:R-:W-:Y:S01]  /*0900*/  SHF.L.U32 R14, R4, 0x10, RZ ;  /* 0x00000010040e7819 */ /* 0x000fe200000006ff */
[----:B------:R-:W1:Y:S01]  /*0910*/  MUFU.EX2 R13, R13 ;  /* 0x0000000d000d7308 */ /* 0x000e620000000800 */
[----:B------:R-:W-:Y:S01]  /*0920*/  SHF.L.U32 R6, R9, 0x10, RZ ;  /* 0x0000001009067819 */ /* 0x000fe200000006ff */
[----:B------:R-:W-:-:S02]  /*0930*/  IMAD.U32 R9, RZ, RZ, UR13 ;  /* 0x0000000dff097e24 */ /* 0x000fc4000f8e00ff */
[----:B--2---:R-:W-:-:S04]  /*0940*/  FFMA.FTZ R4, -R2, R7, R21 ;  /* 0x0000000702047223 */ /* 0x004fc80000010115 */
[----:B------:R-:W2:Y:S01]  /*0950*/  MUFU.EX2 R17, R17 ;  /* 0x0000001100117308 */ /* 0x000ea20000000800 */
[----:B0-----:R-:W-:-:S07]  /*0960*/  FFMA.FTZ R15, -R2, R15, R23 ;  /* 0x0000000f020f7223 */ /* 0x001fce0000010117 */
[----:B------:R-:W0:Y:S01]  /*0970*/  MUFU.EX2 R19, R19 ;  /* 0x0000001300137308 */ /* 0x000e220000000800 */
[----:B-1----:R-:W-:-:S07]  /*0980*/  FFMA.FTZ R13, -R2, R13, R16 ;  /* 0x0000000d020d7223 */ /* 0x002fce0000010110 */
[----:B------:R1:W3:Y:S01]  /*0990*/  MUFU.EX2 R11, R12 ;  /* 0x0000000c000b7308 */ /* 0x0002e20000000800 */
[----:B--2---:R-:W-:-:S05]  /*09a0*/  FFMA.FTZ R14, -R2, R17, R14 ;  /* 0x00000011020e7223 */ /* 0x004fca000001010e */
[----:B------:R-:W-:Y:S01]  /*09b0*/  F2FP.BF16.F32.PACK_AB R7, R14, R15 ;  /* 0x0000000f0e07723e */ /* 0x000fe200000010ff */
[C---:B-1----:R-:W-:Y:S01]  /*09c0*/  FFMA.FTZ R12, -R2.reuse, R5, R8 ;  /* 0x00000005020c7223 */ /* 0x042fe20000010108 */
[----:B------:R-:W-:Y:S01]  /*09d0*/  MOV R8, UR12 ;  /* 0x0000000c00087c02 */ /* 0x000fe20008000f00 */
[----:B0-----:R-:W-:-:S04]  /*09e0*/  FFMA.FTZ R10, -R2, R19, R10 ;  /* 0x00000013020a7223 */ /* 0x001fc8000001010a */
[C---:B------:R-:W-:Y:S01]  /*09f0*/  IMAD.WIDE R8, R0.reuse, 0x10, R8 ;  /* 0x0000001000087825 */ /* 0x040fe200078e0208 */
[----:B------:R-:W-:-:S03]  /*0a00*/  IADD3 R0, PT, PT, R0, UR5, RZ ;  /* 0x0000000500007c10 */ /* 0x000fc6000fffe0ff */
[----:B---3--:R-:W-:Y:S01]  /*0a10*/  FFMA.FTZ R11, -R2, R11, R6 ;  /* 0x0000000b020b7223 */ /* 0x008fe20000010106 */
[----:B------:R-:W-:Y:S02]  /*0a20*/  F2FP.BF16.F32.PACK_AB R6, R12, R13 ;  /* 0x0000000d0c06723e */ /* 0x000fe400000010ff */
[----:B------:R-:W-:Y:S02]  /*0a30*/  F2FP.BF16.F32.PACK_AB R5, R10, R3 ;  /* 0x000000030a05723e */ /* 0x000fe400000010ff */
        /* <DEDUP_REMOVED lines=8> */
.L_x_8764:
[----:B------:R-:W-:Y:S02]  /*0ac0*/  HFMA2 R11, -RZ, RZ, 0, 1.847743988037109375e-06 ;  /* 0x0000001fff0b7431 */ /* 0x000fe400000001ff */
[----:B------:R-:W-:Y:S01]  /*0ad0*/  IMAD.MOV.U32 R9, RZ, RZ, 0x10 ;  /* 0x00000010ff097424 */ /* 0x000fe200078e00ff */
[----:B------:R-:W-:-:S07]  /*0ae0*/  MOV R8, 0xffffffff ;  /* 0xffffffff00087802 */ /* 0x000fce0000000f00 */
[----:B-1----:R-:W-:Y:S05]  /*0af0*/  WARPSYNC.COLLECTIVE R8, `(.L_x_8766) ;  /* 0x0000000008087348 */ /* 0x002fea0003c00000 */
[----:B-1----:R0:W1:Y:S02]  /*0b00*/  SHFL.DOWN P1, R7, R2, R9, R11 ;  /* 0x0800000902077389 */ /* 0x002064000002000b */
[----:B01----:R-:W-:Y:S05]  /*0b10*/  ENDCOLLECTIVE ;  /* 0x000000000000791b */ /* 0x003fea0003800000 */
.L_x_8766:
[----:B------:R-:W-:Y:S02]  /*0b20*/  HFMA2 R9, -RZ, RZ, 0, 4.76837158203125e-07 ;  /* 0x00000008ff097431 */ /* 0x000fe400000001ff */
[----:B------:R-:W-:-:S04]  /*0b30*/  IMAD.MOV.U32 R3, RZ, RZ, R7 ;  /* 0x000000ffff037224 */ /* 0x000fc800078e0007 */
[----:B------:R-:W-:-:S05]  /*0b40*/  FADD.FTZ R3, R3, R2 ;  /* 0x0000000203037221 */ /* 0x000fca0000010000 */
[----:B------:R-:W-:-:S07]  /*0b50*/  MOV R2, R3 ;  /* 0x0000000300027202 */ /* 0x000fce0000000f00 */
[----:B------:R-:W-:Y:S05]  /*0b60*/  WARPSYNC.COLLECTIVE R8, `(.L_x_8767) ;  /* 0x0000000008087348 */ /* 0x000fea0003c00000 */
[----:B------:R0:W1:Y:S02]  /*0b70*/  SHFL.DOWN P1, R7, R2, R9, R11 ;  /* 0x0800000902077389 */ /* 0x000064000002000b */
[----:B01----:R-:W-:Y:S05]  /*0b80*/  ENDCOLLECTIVE ;  /* 0x000000000000791b */ /* 0x003fea0003800000 */
.L_x_8767:
[----:B------:R-:W-:Y:S02]  /*0b90*/  HFMA2 R9, -RZ, RZ, 0, 2.384185791015625e-07 ;  /* 0x00000004ff097431 */ /* 0x000fe400000001ff */
[----:B------:R-:W-:-:S04]  /*0ba0*/  IMAD.MOV.U32 R4, RZ, RZ, R7 ;  /* 0x000000ffff047224 */ /* 0x000fc800078e0007 */
[----:B------:R-:W-:-:S05]  /*0bb0*/  FADD.FTZ R4, R3, R4 ;  /* 0x0000000403047221 */ /* 0x000fca0000010000 */
[----:B------:R-:W-:-:S07]  /*0bc0*/  MOV R2, R4 ;  /* 0x0000000400027202 */ /* 0x000fce0000000f00 */
[----:B------:R-:W-:Y:S05]  /*0bd0*/  WARPSYNC.COLLECTIVE R8, `(.L_x_8768) ;  /* 0x0000000008087348 */ /* 0x000fea0003c00000 */
[----:B------:R0:W1:Y:S02]  /*0be0*/  SHFL.DOWN P1, R7, R2, R9, R11 ;  /* 0x0800000902077389 */ /* 0x000064000002000b */
[----:B01----:R-:W-:Y:S05]  /*0bf0*/  ENDCOLLECTIVE ;  /* 0x000000000000791b */ /* 0x003fea0003800000 */
.L_x_8768:
[----:B------:R-:W-:Y:S02]  /*0c00*/  HFMA2 R9, -RZ, RZ, 0, 1.1920928955078125e-07 ;  /* 0x00000002ff097431 */ /* 0x000fe400000001ff */
[----:B------:R-:W-:-:S04]  /*0c10*/  IMAD.MOV.U32 R5, RZ, RZ, R7 ;  /* 0x000000ffff057224 */ /* 0x000fc800078e0007 */
[----:B------:R-:W-:-:S05]  /*0c20*/  FADD.FTZ R5, R4, R5 ;  /* 0x0000000504057221 */ /* 0x000fca0000010000 */
[----:B------:R-:W-:-:S07]  /*0c30*/  MOV R2, R5 ;  /* 0x0000000500027202 */ /* 0x000fce0000000f00 */
[----:B------:R-:W-:Y:S05]  /*0c40*/  WARPSYNC.COLLECTIVE R8, `(.L_x_8769) ;  /* 0x0000000008087348 */ /* 0x000fea0003c00000 */
[----:B------:R0:W1:Y:S02]  /*0c50*/  SHFL.DOWN P1, R7, R2, R9, R11 ;  /* 0x0800000902077389 */ /* 0x000064000002000b */
[----:B01----:R-:W-:Y:S05]  /*0c60*/  ENDCOLLECTIVE ;  /* 0x000000000000791b */ /* 0x003fea0003800000 */
.L_x_8769:
[----:B------:R-:W-:Y:S02]  /*0c70*/  HFMA2 R9, -RZ, RZ, 0, 5.9604644775390625e-08 ;  /* 0x00000001ff097431 */ /* 0x000fe400000001ff */
[----:B------:R-:W-:-:S04]  /*0c80*/  IMAD.MOV.U32 R6, RZ, RZ, R7 ;  /* 0x000000ffff067224 */ /* 0x000fc800078e0007 */
[----:B------:R-:W-:-:S05]  /*0c90*/  FADD.FTZ R6, R5, R6 ;  /* 0x0000000605067221 */ /* 0x000fca0000010000 */
[----:B------:R-:W-:-:S07]  /*0ca0*/  MOV R2, R6 ;  /* 0x0000000600027202 */ /* 0x000fce0000000f00 */
[----:B------:R-:W-:Y:S05]  /*0cb0*/  WARPSYNC.COLLECTIVE R8, `(.L_x_8770) ;  /* 0x0000000008087348 */ /* 0x000fea0003c00000 */
[----:B------:R0:W1:Y:S02]  /*0cc0*/  SHFL.DOWN P1, R7, R2, R9, R11 ;  /* 0x0800000902077389 */ /* 0x000064000002000b */
[----:B01----:R-:W-:Y:S05]  /*0cd0*/  ENDCOLLECTIVE ;  /* 0x000000000000791b */ /* 0x003fea0003800000 */
.L_x_8770:
[----:B------:R-:W-:Y:S05]  /*0ce0*/  BRA `(.L_x_8771) ;  /* 0xfffffff800447947 */ /* 0x000fea000383ffff */
.L_x_8772:
        /* <DEDUP_REMOVED lines=9> */
.L_x_11637:


//--------------------- .text._ZN2at6native43_GLOBAL__N__9ae7fba5_10_SoftMax_cu_9f978f6320cunn_SoftMaxBackwardILi4EN3c104HalfEffNS1_26LogSoftMaxBackwardEpilogueEEEvPT0_PKT2_SA_l --------------------------
	.section	.text._ZN2at6native43_GLOBAL__N__9ae7fba5_10_SoftMax_cu_9f978f6320cunn_SoftMaxBackwardILi4EN3c104HalfEffNS1_26LogSoftMaxBackwardEpilogueEEEvPT0_PKT2_SA_l,"ax",@progbits
	.align	128
.text._ZN2at6native43_GLOBAL__N__9ae7fba5_10_SoftMax_cu_9f978f6320cunn_SoftMaxBackwardILi4EN3c104HalfEffNS1_26LogSoftMaxBackwardEpilogueEEEvPT0_PKT2_SA_l:
        .type           _ZN2at6native43_GLOBAL__N__9ae7fba5_10_SoftMax_cu_9f978f6320cunn_SoftMaxBackwardILi4EN3c104HalfEffNS1_26LogSoftMaxBackwardEpilogueEEEvPT0_PKT2_SA_l,@function
        .size           _ZN2at6native43_GLOBAL__N__9ae7fba5_10_SoftMax_cu_9f978f6320cunn_SoftMaxBackwardILi4EN3c104HalfEffNS1_26LogSoftMaxBackwardEpilogueEEEvPT0_PKT2_SA_l,(.L_x_11638 - _ZN2at6native43_GLOBAL__N__9ae7fba5_10_SoftMax_cu_9f978f6320cunn_SoftMaxBackwardILi4EN3c104HalfEffNS1_26LogSoftMaxBackwardEpilogueEEEvPT0_PKT2_SA_l)
        .other          _ZN2at6native43_GLOBAL__N__9ae7fba5_10_SoftMax_cu_9f978f6320cunn_SoftMaxBackwardILi4EN3c104HalfEffNS1_26LogSoftMaxBackwardEpilogueEEEvPT0_PKT2_SA_l,@"STO_CUDA_ENTRY STV_DEFAULT"
_ZN2at6native43_GLOBAL__N__9ae7fba5_10_SoftMax_cu_9f978f6320cunn_SoftMaxBackwardILi4EN3c104HalfEffNS1_26LogSoftMaxBackwardEpilogueEEEvPT0_PKT2_SA_l:
        /* <DEDUP_REMOVED lines=49> */
.L_x_8775:
        /* <DEDUP_REMOVED lines=28> */
.L_x_8778:
        /* <DEDUP_REMOVED lines=10> */
.L_x_8777:
[----:B------:R-:W-:Y:S05]  /*0570*/  BSYNC.RECONVERGENT B1 ;  /* 0x0000000000017941 */ /* 0x000fea0003800200 */
.L_x_8776:
[----:B------:R-:W-:-:S13]  /*0580*/  ISETP.GE.AND P0, PT, R15, R2, PT ;  /* 0x000000020f00720c */ /* 0x000fda0003f06270 */
[----:B------:R-:W-:Y:S05]  /*0590*/  @P0 BRA `(.L_x_8779) ;  /* 0x0000000c00800947 */ /* 0x000fea0003800000 */
[----:B------:R-:W-:Y:S01]  /*05a0*/  BSSY.RECONVERGENT B1, `(.L_x_8780) ;  /* 0x0000007000017945 */ /* 0x000fe20003800200 */
.L_x_8781:
[----:B------:R-:W-:-:S06]  /*05b0*/  IMAD.WIDE R6, R15, 0x4, R12 ;  /* 0x000000040f067825 */ /* 0x000fcc00078e020c */
[----:B------:R-:W2:Y:S01]  /*05c0*/  LDG.E R6, desc[UR14][R6.64] ;  /* 0x0000000e06067981 */ /* 0x000ea2000c1e1900 */
[----:B------:R-:W-:-:S04]  /*05d0*/  IADD3 R15, PT, PT, R15, UR7, RZ ;  /* 0x000000070f0f7c10 */ /* 0x000fc8000fffe0ff */
[----:B------:R-:W-:Y:S01]  /*05e0*/  ISETP.GE.AND P0, PT, R15, R2, PT ;  /* 0x000000020f00720c */ /* 0x000fe20003f06270 */
[----:B--2---:R-:W-:-:S12]  /*05f0*/  FADD.FTZ R5, R6, R5 ;  /* 0x0000000506057221 */ /* 0x004fd80000010000 */
[----:B------:R-:W-:Y:S05]  /*0600*/  @!P0 BRA `(.L_x_8781) ;  /* 0xfffffffc00e88947 */ /* 0x000fea000383ffff */
[----:B------:R-:W-:Y:S05]  /*0610*/  BSYNC.RECONVERGENT B1 ;  /* 0x0000000000017941 */ /* 0x000fea0003800200 */
.L_x_8780:
[----:B------:R-:W-:Y:S05]  /*0620*/  BRA `(.L_x_8779) ;  /* 0x0000000c005c7947 */ /* 0x000fea0003800000 */
.L_x_8774:
        /* <DEDUP_REMOVED lines=23> */
.L_x_8782:
        /* <DEDUP_REMOVED lines=23> */
.L_x_8783:
[----:B------:R-:W-:Y:S01]  /*0910*/  MOV R14, R2 ;  /* 0x00000002000e7202 */ /* 0x000fe20000000f00 */
[----:B------:R-:W-:Y:S01]  /*0920*/  IMAD.MOV.U32 R15, RZ, RZ, R4 ;  /* 0x000000ffff0f7224 */ /* 0x000fe200078e0004 */
[----:B------:R-:W-:-:S07]  /*0930*/  MOV R10, 0x950 ;  /* 0x00000950000a7802 */ /* 0x000fce0000000f00 */
[----:B0-----:R-:W-:Y:S05]  /*0940*/  CALL.REL.NOINC `($__internal_54_$__cuda_sm20_rem_u64) ;  /* 0x0000005400e47944 */ /* 0x001fea0003c00000 */
.L_x_8784:
        /* <DEDUP_REMOVED lines=16> */
.L_x_8787:
        /* <DEDUP_REMOVED lines=15> */
.L_x_8786:
[----:B------:R-:W-:Y:S05]  /*0b40*/  BSYNC.RECONVERGENT B1 ;  /* 0x0000000000017941 */ /* 0x000fea0003800200 */
.L_x_8785:
        /* <DEDUP_REMOVED lines=41> */
.L_x_8789:
[----:B------:R-:W-:Y:S01]  /*0de0*/  IMAD.MOV.U32 R14, RZ, RZ, R8 ;  /* 0x000000ffff0e7224 */ /* 0x000fe200078e0008 */
[----:B------:R-:W-:-:S07]  /*0df0*/  MOV R12, 0xe10 ;  /* 0x00000e10000c7802 */ /* 0x000fce0000000f00 */
[----:B------:R-:W-:Y:S05]  /*0e00*/  CALL.REL.NOINC `($__internal_53_$__cuda_sm20_div_u64) ;  /* 0x0000004c009c7944 */ /* 0x000fea0003c00000 */
[----:B------:R-:W-:Y:S01]  /*0e10*/  IMAD.MOV.U32 R14, RZ, RZ, R24 ;  /* 0x000000ffff0e7224 */ /* 0x000fe200078e0018 */
[----:B------:R-:W-:-:S07]  /*0e20*/  MOV R15, R25 ;  /* 0x00000019000f7202 */ /* 0x000fce0000000f00 */
.L_x_8790:
[----:B------:R-:W-:Y:S05]  /*0e30*/  BSYNC.RECONVERGENT B1 ;  /* 0x0000000000017941 */ /* 0x000fea0003800200 */
.L_x_8788:
        /* <DEDUP_REMOVED lines=31> */
.L_x_8793:
[----:B------:R-:W-:Y:S01]  /*1030*/  IMAD.MOV.U32 R26, RZ, RZ, R2 ;  /* 0x000000ffff1a7224 */ /* 0x000fe200078e0002 */
[----:B------:R-:W-:Y:S02]  /*1040*/  MOV R22, R4 ;  /* 0x0000000400167202 */ /* 0x000fe40000000f00 */
[----:B------:R-:W-:-:S07]  /*1050*/  MOV R12, 0x1070 ;  /* 0x00001070000c7802 */ /* 0x000fce0000000f00 */
[----:B------:R-:W-:Y:S05]  /*1060*/  CALL.REL.NOINC `($__internal_53_$__cuda_sm20_div_u64) ;  /* 0x0000004c00047944 */ /* 0x000fea0003c00000 */
.L_x_8794:
        /* <DEDUP_REMOVED lines=11> */
.L_x_8795:
        /* <DEDUP_REMOVED lines=13> */
.L_x_8792:
[----:B------:R-:W-:Y:S05]  /*11f0*/  BSYNC.RECONVERGENT B1 ;  /* 0x0000000000017941 */ /* 0x000fea0003800200 */
.L_x_8791:
[----:B------:R-:W-:-:S04]  /*1200*/  ISETP.GE.U32.AND P0, PT, R13, 0x3, PT ;  /* 0x000000030d00780c */ /* 0x000fc80003f06070 */
[----:B------:R-:W-:-:S13]  /*1210*/  ISETP.GE.U32.AND.EX P0, PT, R15, RZ, PT, P0 ;  /* 0x000000ff0f00720c */ /* 0x000fda0003f06100 */
[----:B------:R-:W-:Y:S05]  /*1220*/  @!P0 BRA `(.L_x_8779) ;  /* 0x00000000005c8947 */ /* 0x000fea0003800000 */
[----:B------:R-:W-:Y:S01]  /*1230*/  IMAD.SHL.U32 R21, R8, 0x4, RZ ;  /* 0x0000000408157824 */ /* 0x000fe200078e00ff */
[----:B------:R-:W-:-:S07]  /*1240*/  SHF.R.U32.HI R25, RZ, 0x1e, R8 ;  /* 0x0000001eff197819 */ /* 0x000fce0000011608 */
.L_x_8796:
        /* <DEDUP_REMOVED lines=21> */
.L_x_8779:
[----:B------:R-:W-:Y:S05]  /*13a0*/  BSYNC.RECONVERGENT B0 ;  /* 0x0000000000007941 */ /* 0x000fea0003800200 */
.L_x_8773:
        /* <DEDUP_REMOVED lines=61> */
.L_x_8797:
        /* <DEDUP_REMOVED lines=21> */
.L_x_8802:
        /* <DEDUP_REMOVED lines=24> */
.L_x_8801:
        /* <DEDUP_REMOVED lines=17> */
.L_x_8803:
        /* <DEDUP_REMOVED lines=12> */
.L_x_8804:
[----:B------:R-:W-:Y:S05]  /*1c20*/  BRA.U !UP1, `(.L_x_8800) ;  /* 0x0000000109207547 */ /* 0x000fea000b800000 */
[----:B------:R-:W-:Y:S02]  /*1c30*/  ULEA UR4, UR4, UR7, 0x2 ;  /* 0x0000000704047291 */ /* 0x000fe4000f8e10ff */
[----:B------:R-:W-:-:S12]  /*1c40*/  UIADD3 UR8, UPT, UPT, -UR8, URZ, URZ ;  /* 0x000000ff08087290 */ /* 0x000fd8000fffe1ff */
.L_x_8805:
[----:B------:R-:W2:Y:S01]  /*1c50*/  LDS R2, [UR4] ;  /* 0x00000004ff027984 */ /* 0x000ea20008000800 */
[----:B------:R-:W-:Y:S02]  /*1c60*/  UIADD3 UR8, UPT, UPT, UR8, 0x1, URZ ;  /* 0x0000000108087890 */ /* 0x000fe4000fffe0ff */
[----:B------:R-:W-:Y:S02]  /*1c70*/  UIADD3 UR4, UPT, UPT, UR4, 0x4, URZ ;  /* 0x0000000404047890 */ /* 0x000fe4000fffe0ff */
[----:B------:R-:W-:Y:S01]  /*1c80*/  UISETP.NE.AND UP0, UPT, UR8, URZ, UPT ;  /* 0x000000ff0800728c */ /* 0x000fe2000bf05270 */
[----:B--2---:R-:W-:-:S08]  /*1c90*/  FADD.FTZ R27, R2, R27 ;  /* 0x0000001b021b7221 */ /* 0x004fd00000010000 */
[----:B------:R-:W-:Y:S05]  /*1ca0*/  BRA.U UP0, `(.L_x_8805) ;  /* 0xfffffffd00e87547 */ /* 0x000fea000b83ffff */
.L_x_8800:
[----:B------:R2:W-:Y:S02]  /*1cb0*/  STS [UR7], R27 ;  /* 0x0000001bff007988 */ /* 0x0005e40008000807 */
.L_x_8799:
[----:B------:R-:W-:Y:S05]  /*1cc0*/  BSYNC.RECONVERGENT B0 ;  /* 0x0000000000007941 */ /* 0x000fea0003800200 */
.L_x_8798:
        /* <DEDUP_REMOVED lines=67> */
[----:B------:R-:W-:-:S04]  /*2100*/  @P0 F2FP.F16.F32.PACK_AB R13, RZ, R13 ;  /* 0x0000000dff0d023e */ /* 0x000fc800000000ff */
[----:B------:R-:W-:Y:S01]  /*2110*/  PRMT R8, R13, 0x7610, R8 ;  /* 0x000076100d087816 */ /* 0x000fe20000000008 */
[----:B------:R-:W-:-:S04]  /*2120*/  IMAD.U32 R13, RZ, RZ, UR17 ;  /* 0x00000011ff0d7e24 */ /* 0x000fc8000f8e00ff */
[----:B------:R0:W-:Y:S01]  /*2130*/  @P0 STG.E.U16 desc[UR14][R10.64], R8 ;  /* 0x000000080a000986 */ /* 0x0001e2000c10150e */
[----:B------:R-:W-:-:S07]  /*2140*/  IMAD.WIDE.U32 R4, R13, 0x4, R4 ;  /* 0x000000040d047825 */ /* 0x000fce00078e0004 */
.L_x_8808:
        /* <DEDUP_REMOVED lines=15> */
.L_x_8811:
        /* <DEDUP_REMOVED lines=14> */
[----:B------:R-:W-:Y:S01]  /*2320*/  F2FP.F16.F32.PACK_AB R8, R6, R7 ;  /* 0x000000070608723e */ /* 0x000fe200000000ff */
[----:B------:R-:W-:-:S04]  /*2330*/  IMAD.WIDE R6, R17, 0x8, R2 ;  /* 0x0000000811067825 */ /* 0x000fc800078e0202 */
[----:B-1----:R-:W-:Y:S01]  /*2340*/  FFMA.FTZ R10, R21, -UR7, R10 ;  /* 0x80000007150a7c23 */ /* 0x002fe2000801000a */
[----:B------:R-:W-:-:S04]  /*2350*/  VIADD R17, R17, UR17 ;  /* 0x0000001111117c36 */ /* 0x000fc80008000000 */
[----:B------:R-:W-:Y:S02]  /*2360*/  IMAD.SHL.U32 R0, R17, 0x4, RZ ;  /* 0x0000000411007824 */ /* 0x000fe400078e00ff */
[----:B---3--:R-:W-:-:S03]  /*2370*/  FFMA.FTZ R11, R20, -UR7, R11 ;  /* 0x80000007140b7c23 */ /* 0x008fc6000801000b */
[----:B------:R-:W-:Y:S02]  /*2380*/  ISETP.GE.AND P0, PT, R0, R23, PT ;  /* 0x000000170000720c */ /* 0x000fe40003f06270 */
[----:B------:R-:W-:-:S05]  /*2390*/  F2FP.F16.F32.PACK_AB R9, R11, R10 ;  /* 0x0000000a0b09723e */ /* 0x000fca00000000ff */
[----:B------:R1:W-:Y:S06]  /*23a0*/  STG.E.64 desc[UR14][R6.64], R8 ;  /* 0x0000000806007986 */ /* 0x0003ec000c101b0e */
[----:B------:R-:W-:Y:S05]  /*23b0*/  @!P0 BRA `(.L_x_8811) ;  /* 0xfffffffc00a08947 */ /* 0x000fea000383ffff */
.L_x_8810:
[----:B------:R-:W-:Y:S05]  /*23c0*/  BSYNC.RECONVERGENT B0 ;  /* 0x0000000000007941 */ /* 0x000fea0003800200 */
.L_x_8809:
[----:B------:R-:W-:-:S13]  /*23d0*/  ISETP.GE.AND P0, PT, R22, UR4, PT ;  /* 0x0000000416007c0c */ /* 0x000fda000bf06270 */
[----:B------:R-:W-:Y:S05]  /*23e0*/  @P0 EXIT ;  /* 0x000000000000094d */ /* 0x000fea0003800000 */
.L_x_8812:
[----:B01----:R-:W-:-:S06]  /*23f0*/  IMAD.WIDE R8, R22, 0x4, R4 ;  /* 0x0000000416087825 */ /* 0x003fcc00078e0204 */
[----:B------:R-:W3:Y:S01]  /*2400*/  LDG.E R8, desc[UR14][R8.64] ;  /* 0x0000000e08087981 */ /* 0x000ee2000c1e1900 */
[----:B------:R-:W-:-:S06]  /*2410*/  IMAD.WIDE R6, R22, 0x4, R18 ;  /* 0x0000000416067825 */ /* 0x000fcc00078e0212 */
[----:B------:R-:W4:Y:S01]  /*2420*/  LDG.E R6, desc[UR14][R6.64] ;  /* 0x0000000e06067981 */ /* 0x000f22000c1e1900 */
[----:B---3--:R-:W-:-:S04]  /*2430*/  FMUL.FTZ R0, R8, 1.4426950216293334961 ;  /* 0x3fb8aa3b08007820 */ /* 0x008fc80000410000 */
[----:B------:R-:W4:Y:S02]  /*2440*/  MUFU.EX2 R11, R0 ;  /* 0x00000000000b7308 */ /* 0x000f240000000800 */
[----:B----4-:R-:W-:-:S05]  /*2450*/  FFMA.FTZ R11, R11, -UR7, R6 ;  /* 0x800000070b0b7c23 */ /* 0x010fca0008010006 */
[----:B------:R-:W-:Y:S01]  /*2460*/  F2FP.F16.F32.PACK_AB R7, RZ, R11 ;  /* 0x0000000bff07723e */ /* 0x000fe200000000ff */
[----:B------:R-:W-:-:S04]  /*2470*/  IMAD.WIDE R10, R22, 0x2, R2 ;  /* 0x00000002160a7825 */ /* 0x000fc800078e0202 */
[----:B------:R-:W-:Y:S01]  /*2480*/  VIADD R22, R22, UR17 ;  /* 0x0000001116167c36 */ /* 0x000fe20008000000 */
[----:B------:R3:W-:Y:S04]  /*2490*/  STG.E.U16 desc[UR14][R10.64], R7 ;  /* 0x000000070a007986 */ /* 0x0007e8000c10150e */
[----:B------:R-:W-:-:S13]  /*24a0*/  ISETP.GE.AND P0, PT, R22, UR4, PT ;  /* 0x0000000416007c0c */ /* 0x000fda000bf06270 */
[----:B---3--:R-:W-:Y:S05]  /*24b0*/  @!P0 BRA `(.L_x_8812) ;  /* 0xfffffffc00cc8947 */ /* 0x008fea000383ffff */
[----:B------:R-:W-:Y:S05]  /*24c0*/  EXIT ;  /* 0x000000000000794d */ /* 0x000fea0003800000 */
.L_x_8807:
        /* <DEDUP_REMOVED lines=38> */
[----:B------:R-:W-:-:S04]  /*2730*/  @!P0 F2FP.F16.F32.PACK_AB R13, RZ, R13 ;  /* 0x0000000dff0d823e */ /* 0x000fc800000000ff */
[----:B------:R-:W-:Y:S01]  /*2740*/  PRMT R8, R13, 0x7610, R8 ;  /* 0x000076100d087816 */ /* 0x000fe20000000008 */
[----:B------:R-:W-:-:S04]  /*2750*/  IMAD.U32 R13, RZ, RZ, UR17 ;  /* 0x00000011ff0d7e24 */ /* 0x000fc8000f8e00ff */
[----:B------:R0:W-:Y:S01]  /*2760*/  @!P0 STG.E.U16 desc[UR14][R10.64], R8 ;  /* 0x000000080a008986 */ /* 0x0001e2000c10150e */
[----:B------:R-:W-:-:S07]  /*2770*/  IMAD.WIDE.U32 R4, R13, 0x4, R4 ;  /* 0x000000040d047825 */ /* 0x000fce00078e0004 */
.L_x_8813:
        /* <DEDUP_REMOVED lines=22> */
.L_x_8814:
[----:B------:R-:W-:Y:S01]  /*28e0*/  IMAD.U32 R14, RZ, RZ, UR9 ;  /* 0x00000009ff0e7e24 */ /* 0x000fe2000f8e00ff */
[----:B------:R-:W-:Y:S01]  /*28f0*/  MOV R15, UR10 ;  /* 0x0000000a000f7c02 */ /* 0x000fe20008000f00 */
[----:B------:R-:W-:Y:S01]  /*2900*/  IMAD.MOV.U32 R9, RZ, RZ, R8 ;  /* 0x000000ffff097224 */ /* 0x000fe200078e0008 */
[----:B------:R-:W-:-:S07]  /*2910*/  MOV R10, 0x2930 ;  /* 0x00002930000a7802 */ /* 0x000fce0000000f00 */
[----:B--2---:R-:W-:Y:S05]  /*2920*/  CALL.REL.NOINC `($__internal_54_$__cuda_sm20_rem_u64) ;  /* 0x0000003400ec7944 */ /* 0x004fea0003c00000 */
[----:B------:R-:W-:Y:S02]  /*2930*/  IMAD.MOV.U32 R10, RZ, RZ, R20 ;  /* 0x000000ffff0a7224 */ /* 0x000fe400078e0014 */
[----:B------:R-:W-:-:S07]  /*2940*/  IMAD.MOV.U32 R11, RZ, RZ, R21 ;  /* 0x000000ffff0b7224 */ /* 0x000fce00078e0015 */
.L_x_8815:
        /* <DEDUP_REMOVED lines=14> */
.L_x_8818:
        /* <DEDUP_REMOVED lines=18> */
[----:B------:R-:W-:Y:S01]  /*2b50*/  F2FP.F16.F32.PACK_AB R20, R14, R13 ;  /* 0x0000000d0e14723e */ /* 0x000fe200000000ff */
[----:B-1----:R-:W-:Y:S01]  /*2b60*/  FFMA.FTZ R23, R12, -UR7, R23 ;  /* 0x800000070c177c23 */ /* 0x002fe20008010017 */
[----:B------:R-:W-:-:S04]  /*2b70*/  LEA R12, P1, R17, R2, 0x3 ;  /* 0x00000002110c7211 */ /* 0x000fc800078218ff */
[C---:B------:R-:W-:Y:S02]  /*2b80*/  LEA.HI.X R13, R17.reuse, R3, R26, 0x3, P1 ;  /* 0x00000003110d7211 */ /* 0x040fe400008f1c1a */
[----:B------:R-:W-:Y:S01]  /*2b90*/  IADD3 R17, P1, PT, R17, UR17, RZ ;  /* 0x0000001111117c10 */ /* 0x000fe2000ff3e0ff */
[----:B--2---:R-:W-:-:S03]  /*2ba0*/  FFMA.FTZ R22, R29, -UR7, R22 ;  /* 0x800000071d167c23 */ /* 0x004fc60008010016 */
[----:B------:R-:W-:Y:S01]  /*2bb0*/  IADD3.X R26, PT, PT, RZ, R26, RZ, P1, !PT ;  /* 0x0000001aff1a7210 */ /* 0x000fe20000ffe4ff */
[----:B------:R-:W-:Y:S01]  /*2bc0*/  IMAD.SHL.U32 R15, R17, 0x4, RZ ;  /* 0x00000004110f7824 */ /* 0x000fe200078e00ff */
[----:B------:R-:W-:Y:S02]  /*2bd0*/  F2FP.F16.F32.PACK_AB R21, R23, R22 ;  /* 0x000000161715723e */ /* 0x000fe400000000ff */
[----:B------:R-:W-:Y:S02]  /*2be0*/  SHF.L.U64.HI R14, R17, 0x2, R26 ;  /* 0x00000002110e7819 */ /* 0x000fe4000001021a */
[----:B------:R-:W-:Y:S01]  /*2bf0*/  ISETP.GE.U32.AND P1, PT, R15, R24, PT ;  /* 0x000000180f00720c */ /* 0x000fe20003f26070 */
[----:B------:R0:W-:Y:S03]  /*2c00*/  STG.E.64 desc[UR14][R12.64], R20 ;  /* 0x000000140c007986 */ /* 0x0001e6000c101b0e */
[----:B------:R-:W-:-:S13]  /*2c10*/  ISETP.GE.AND.EX P1, PT, R14, R25, PT, P1 ;  /* 0x000000190e00720c */ /* 0x000fda0003f26310 */
[----:B0-----:R-:W-:Y:S05]  /*2c20*/  @!P1 BRA `(.L_x_8818) ;  /* 0xfffffffc00809947 */ /* 0x001fea000383ffff */
.L_x_8817:
[----:B------:R-:W-:Y:S05]  /*2c30*/  BSYNC.RECONVERGENT B0 ;  /* 0x0000000000007941 */ /* 0x000fea0003800200 */
.L_x_8816:
        /* <DEDUP_REMOVED lines=41> */
.L_x_8820:
[----:B------:R-:W-:Y:S02]  /*2ed0*/  MOV R14, UR17 ;  /* 0x00000011000e7c02 */ /* 0x000fe40008000f00 */
[----:B------:R-:W-:-:S07]  /*2ee0*/  MOV R12, 0x2f00 ;  /* 0x00002f00000c7802 */ /* 0x000fce0000000f00 */
[----:B--2---:R-:W-:Y:S05]  /*2ef0*/  CALL.REL.NOINC `($__internal_53_$__cuda_sm20_div_u64) ;  /* 0x0000002c00607944 */ /* 0x004fea0003c00000 */
[----:B------:R-:W-:Y:S02]  /*2f00*/  IMAD.MOV.U32 R12, RZ, RZ, R24 ;  /* 0x000000ffff0c7224 */ /* 0x000fe400078e0018 */
[----:B------:R-:W-:-:S07]  /*2f10*/  IMAD.MOV.U32 R13, RZ, RZ, R25 ;  /* 0x000000ffff0d7224 */ /* 0x000fce00078e0019 */
.L_x_8821:
[----:B------:R-:W-:Y:S05]  /*2f20*/  BSYNC.RECONVERGENT B0 ;  /* 0x0000000000007941 */ /* 0x000fea0003800200 */
.L_x_8819:
        /* <DEDUP_REMOVED lines=29> */
.L_x_8824:
[----:B------:R-:W-:Y:S01]  /*3100*/  MOV R26, UR9 ;  /* 0x00000009001a7c02 */ /* 0x000fe20008000f00 */
[----:B------:R-:W-:Y:S01]  /*3110*/  IMAD.U32 R22, RZ, RZ, UR10 ;  /* 0x0000000aff167e24 */ /* 0x000fe2000f8e00ff */
[----:B------:R-:W-:Y:S01]  /*3120*/  MOV R12, 0x3150 ;  /* 0x00003150000c7802 */ /* 0x000fe20000000f00 */
[----:B------:R-:W-:-:S07]  /*3130*/  IMAD.MOV.U32 R14, RZ, RZ, R8 ;  /* 0x000000ffff0e7224 */ /* 0x000fce00078e0008 */
[----:B--2---:R-:W-:Y:S05]  /*3140*/  CALL.REL.NOINC `($__internal_53_$__cuda_sm20_div_u64) ;  /* 0x0000002800cc7944 */ /* 0x004fea0003c00000 */
[----:B------:R-:W-:Y:S01]  /*3150*/  IMAD.MOV.U32 R14, RZ, RZ, R24 ;  /* 0x000000ffff0e7224 */ /* 0x000fe200078e0018 */
[----:B------:R-:W-:-:S07]  /*3160*/  MOV R15, R25 ;  /* 0x00000019000f7202 */ /* 0x000fce0000000f00 */
.L_x_8825:
        /* <DEDUP_REMOVED lines=15> */
.L_x_8826:
        /* <DEDUP_REMOVED lines=22> */
[----:B------:R-:W-:Y:S02]  /*33c0*/  F2FP.F16.F32.PACK_AB R17, RZ, R17 ;  /* 0x00000011ff11723e */ /* 0x000fe400000000ff */
[----:B------:R-:W-:-:S03]  /*33d0*/  LEA.HI.X R25, R0, R25, RZ, 0x1, P2 ;  /* 0x0000001900197211 */ /* 0x000fc600010f0cff */
[----:B------:R0:W-:Y:S01]  /*33e0*/  STG.E.U16 desc[UR14][R6.64], R17 ;  /* 0x0000001106007986 */ /* 0x0001e2000c10150e */
[----:B------:R-:W-:Y:S05]  /*33f0*/  @P0 BRA `(.L_x_8826) ;  /* 0xfffffffc00980947 */ /* 0x000fea000383ffff */
.L_x_8823:
[----:B------:R-:W-:Y:S05]  /*3400*/  BSYNC.RECONVERGENT B0 ;  /* 0x0000000000007941 */ /* 0x000fea0003800200 */
.L_x_8822:
        /* <DEDUP_REMOVED lines=11> */
.L_x_8827:
        /* <DEDUP_REMOVED lines=15> */
[----:B------:R-:W-:-:S04]  /*35b0*/  F2FP.F16.F32.PACK_AB R11, RZ, R11 ;  /* 0x0000000bff0b723e */ /* 0x000fc800000000ff */
        /* <DEDUP_REMOVED lines=13> */
[----:B------:R-:W-:-:S04]  /*3690*/  F2FP.F16.F32.PACK_AB R11, RZ, R11 ;  /* 0x0000000bff0b723e */ /* 0x000fc800000000ff */
        /* <DEDUP_REMOVED lines=24> */
[----:B------:R-:W-:Y:S02]  /*3820*/  F2FP.F16.F32.PACK_AB R15, RZ, R17 ;  /* 0x00000011ff0f723e */ /* 0x000fe400000000ff */
        /* <DEDUP_REMOVED lines=8> */
.L_x_8806:
        /* <DEDUP_REMOVED lines=27> */
.L_x_8831:
        /* <DEDUP_REMOVED lines=31> */
[----:B------:R-:W-:Y:S01]  /*3c50*/  F2FP.F16.F32.PACK_AB R6, RZ, R15 ;  /* 0x0000000fff06723e */ /* 0x000fe200000000ff */
[----:B---3--:R-:W-:Y:S01]  /*3c60*/  FFMA.FTZ R25, R25, -UR7, R26 ;  /* 0x8000000719197c23 */ /* 0x008fe2000801001a */
[----:B------:R-:W-:Y:S01]  /*3c70*/  IMAD.WIDE.U32 R14, R7, 0x2, R2 ;  /* 0x00000002070e7825 */ /* 0x000fe200078e0002 */
[----:B------:R-:W-:-:S03]  /*3c80*/  F2FP.F16.F32.PACK_AB R21, RZ, R21 ;  /* 0x00000015ff15723e */ /* 0x000fc600000000ff */
[----:B0-----:R-:W-:Y:S01]  /*3c90*/  FFMA.FTZ R17, R17, -UR7, R30 ;  /* 0x8000000711117c23 */ /* 0x001fe2000801001e */
[----:B------:R-:W-:Y:S01]  /*3ca0*/  F2FP.F16.F32.PACK_AB R25, RZ, R25 ;  /* 0x00000019ff19723e */ /* 0x000fe200000000ff */
[----:B------:R0:W-:Y:S03]  /*3cb0*/  STG.E.U16 desc[UR14][R14.64], R6 ;  /* 0x000000060e007986 */ /* 0x0001e6000c10150e */
[----:B------:R-:W-:Y:S01]  /*3cc0*/  F2FP.F16.F32.PACK_AB R8, RZ, R17 ;  /* 0x00000011ff08723e */ /* 0x000fe200000000ff */
[C---:B------:R-:W-:Y:S01]  /*3cd0*/  IMAD.WIDE.U32 R16, R9.reuse, 0x2, R2 ;  /* 0x0000000209107825 */ /* 0x040fe200078e0002 */
[----:B------:R0:W-:Y:S03]  /*3ce0*/  STG.E.U16 desc[UR14][R12.64], R21 ;  /* 0x000000150c007986 */ /* 0x0001e6000c10150e */
[----:B------:R-:W-:Y:S01]  /*3cf0*/  VIADD R7, R9, UR17 ;  /* 0x0000001109077c36 */ /* 0x000fe20008000000 */
[----:B------:R0:W-:Y:S04]  /*3d00*/  STG.E.U16 desc[UR14][R10.64], R25 ;  /* 0x000000190a007986 */ /* 0x0001e8000c10150e */
[----:B------:R0:W-:Y:S01]  /*3d10*/  STG.E.U16 desc[UR14][R16.64], R8 ;  /* 0x0000000810007986 */ /* 0x0001e2000c10150e */
[----:B------:R-:W-:-:S13]  /*3d20*/  ISETP.GE.AND P0, PT, R7, R0, PT ;  /* 0x000000000700720c */ /* 0x000fda0003f06270 */
[----:B0-----:R-:W-:Y:S05]  /*3d30*/  @!P0 BRA `(.L_x_8831) ;  /* 0xfffffffc00488947 */ /* 0x001fea000383ffff */
.L_x_8830:
[----:B------:R-:W-:Y:S05]  /*3d40*/  BSYNC.RECONVERGENT B0 ;  /* 0x0000000000007941 */ /* 0x000fea0003800200 */
.L_x_8829:
[----:B------:R-:W-:-:S13]  /*3d50*/  ISETP.GE.AND P0, PT, R7, UR4, PT ;  /* 0x0000000407007c0c */ /* 0x000fda000bf06270 */
[----:B------:R-:W-:Y:S05]  /*3d60*/  @P0 EXIT ;  /* 0x000000000000094d */ /* 0x000fea0003800000 */
.L_x_8832:
[----:B------:R-:W-:-:S06]  /*3d70*/  IMAD.WIDE R10, R7, 0x4, R4 ;  /* 0x00000004070a7825 */ /* 0x000fcc00078e0204 */
        /* <DEDUP_REMOVED lines=11> */
[----:B0-----:R-:W-:Y:S05]  /*3e30*/  @!P0 BRA `(.L_x_8832) ;  /* 0xfffffffc00cc8947 */ /* 0x001fea000383ffff */
[----:B------:R-:W-:Y:S05]  /*3e40*/  EXIT ;  /* 0x000000000000794d */ /* 0x000fea0003800000 */
.L_x_8828:
        /* <DEDUP_REMOVED lines=61> */
.L_x_8836:
[----:B------:R-:W-:Y:S01]  /*4220*/  IMAD.U32 R14, RZ, RZ, UR9 ;  /* 0x00000009ff0e7e24 */ /* 0x000fe2000f8e00ff */
[----:B------:R-:W-:-:S07]  /*4230*/  MOV R12, 0x4250 ;  /* 0x00004250000c7802 */ /* 0x000fce0000000f00 */
[----:B--2---:R-:W-:Y:S05]  /*4240*/  CALL.REL.NOINC `($__internal_53_$__cuda_sm20_div_u64) ;  /* 0x00000018008c7944 */ /* 0x004fea0003c00000 */
[----:B------:R-:W-:Y:S01]  /*4250*/  IMAD.MOV.U32 R12, RZ, RZ, R24 ;  /* 0x000000ffff0c7224 */ /* 0x000fe200078e0018 */
[----:B------:R-:W-:-:S07]  /*4260*/  MOV R13, R25 ;  /* 0x00000019000d7202 */ /* 0x000fce0000000f00 */
.L_x_8837:
[----:B------:R-:W-:Y:S05]  /*4270*/  BSYNC.RECONVERGENT B1 ;  /* 0x0000000000017941 */ /* 0x000fea0003800200 */
.L_x_8835:
        /* <DEDUP_REMOVED lines=53> */
[----:B------:R-:W-:Y:S02]  /*45d0*/  F2FP.F16.F32.PACK_AB R21, RZ, R21 ;  /* 0x00000015ff15723e */ /* 0x000fe400000000ff */
[----:B------:R-:W-:Y:S01]  /*45e0*/  F2FP.F16.F32.PACK_AB R14, RZ, R14 ;  /* 0x0000000eff0e723e */ /* 0x000fe200000000ff */
[----:B---3--:R-:W-:Y:S01]  /*45f0*/  FFMA.FTZ R19, R18, -UR7, R19 ;  /* 0x8000000712137c23 */ /* 0x008fe20008010013 */
[----:B------:R-:W-:Y:S01]  /*4600*/  F2FP.F16.F32.PACK_AB R6, RZ, R12 ;  /* 0x0000000cff06723e */ /* 0x000fe200000000ff */
[----:B------:R-:W-:-:S03]  /*4610*/  IMAD.WIDE R12, R13, 0x2, R10 ;  /* 0x000000020d0c7825 */ /* 0x000fc600078e020a */
[----:B------:R-:W-:Y:S01]  /*4620*/  F2FP.F16.F32.PACK_AB R19, RZ, R19 ;  /* 0x00000013ff13723e */ /* 0x000fe200000000ff */
[----:B------:R-:W-:Y:S01]  /*4630*/  STG.E.U16 desc[UR14][R2.64], R21 ;  /* 0x0000001502007986 */ /* 0x000fe2000c10150e */
[----:B------:R-:W-:-:S03]  /*4640*/  IMAD.MOV.U32 R7, RZ, RZ, R8 ;  /* 0x000000ffff077224 */ /* 0x000fc600078e0008 */
[----:B------:R-:W-:Y:S04]  /*4650*/  STG.E.U16 desc[UR14][R4.64], R14 ;  /* 0x0000000e04007986 */ /* 0x000fe8000c10150e */
[----:B------:R-:W-:Y:S04]  /*4660*/  STG.E.U16 desc[UR14][R10.64], R19 ;  /* 0x000000130a007986 */ /* 0x000fe8000c10150e */
[----:B------:R0:W-:Y:S02]  /*4670*/  STG.E.U16 desc[UR14][R12.64], R6 ;  /* 0x000000060c007986 */ /* 0x0001e4000c10150e */
[----:B0-----:R-:W-:-:S07]  /*4680*/  IMAD.MOV.U32 R6, RZ, RZ, R9 ;  /* 0x000000ffff067224 */ /* 0x001fce00078e0009 */
.L_x_8839:
[----:B------:R-:W-:Y:S05]  /*4690*/  BSYNC.RECONVERGENT B1 ;  /* 0x0000000000017941 */ /* 0x000fea0003800200 */
.L_x_8838:
        /* <DEDUP_REMOVED lines=14> */
.L_x_8840:
        /* <DEDUP_REMOVED lines=38> */
[----:B------:R-:W-:Y:S01]  /*49e0*/  F2FP.F16.F32.PACK_AB R14, RZ, R12 ;  /* 0x0000000cff0e723e */ /* 0x000fe200000000ff */
[----:B------:R-:W-:-:S04]  /*49f0*/  IMAD.WIDE.U32 R12, R13, 0x2, R4 ;  /* 0x000000020d0c7825 */ /* 0x000fc800078e0004 */
[----:B-1----:R-:W-:Y:S01]  /*4a00*/  FFMA.FTZ R27, R27, -UR7, R18 ;  /* 0x800000071b1b7c23 */ /* 0x002fe20008010012 */
[----:B--2---:R-:W-:Y:S01]  /*4a10*/  FFMA.FTZ R22, R29, -UR7, R22 ;  /* 0x800000071d167c23 */ /* 0x004fe20008010016 */
[----:B------:R-:W-:Y:S01]  /*4a20*/  IADD3 R20, P0, PT, R10, UR9, RZ ;  /* 0x000000090a147c10 */ /* 0x000fe2000ff1e0ff */
[----:B------:R-:W-:-:S04]  /*4a30*/  IMAD.WIDE.U32 R18, R19, 0x2, R12 ;  /* 0x0000000213127825 */ /* 0x000fc800078e000c */
[----:B---3--:R-:W-:Y:S01]  /*4a40*/  FFMA.FTZ R15, R28, -UR7, R15 ;  /* 0x800000071c0f7c23 */ /* 0x008fe2000801000f */
[----:B------:R-:W-:-:S04]  /*4a50*/  F2FP.F16.F32.PACK_AB R22, RZ, R22 ;  /* 0x00000016ff16723e */ /* 0x000fc800000000ff */
[----:B------:R-:W-:Y:S02]  /*4a60*/  F2FP.F16.F32.PACK_AB R21, RZ, R15 ;  /* 0x0000000fff15723e */ /* 0x000fe400000000ff */
[----:B------:R-:W-:Y:S01]  /*4a70*/  PRMT R24, R14, 0x7610, R24 ;  /* 0x000076100e187816 */ /* 0x000fe20000000018 */
[----:B------:R-:W-:Y:S01]  /*4a80*/  IMAD.WIDE.U32 R14, R23, 0x2, R18 ;  /* 0x00000002170e7825 */ /* 0x000fe200078e0012 */
[----:B------:R-:W-:Y:S02]  /*4a90*/  F2FP.F16.F32.PACK_AB R27, RZ, R27 ;  /* 0x0000001bff1b723e */ /* 0x000fe400000000ff */
        /* <DEDUP_REMOVED lines=42> */
[----:B------:R-:W-:Y:S01]  /*4d40*/  F2FP.F16.F32.PACK_AB R10, RZ, R6 ;  /* 0x00000006ff0a723e */ /* 0x000fe200000000ff */
[----:B------:R-:W-:-:S04]  /*4d50*/  IMAD.WIDE.U32 R6, R7, 0x2, R14 ;  /* 0x0000000207067825 */ /* 0x000fc800078e000e */
[----:B-1----:R-:W-:Y:S01]  /*4d60*/  FFMA.FTZ R12, R23, -UR7, R12 ;  /* 0x80000007170c7c23 */ /* 0x002fe2000801000c */
[----:B------:R-:W-:Y:S01]  /*4d70*/  PRMT R20, R10, 0x7610, R20 ;  /* 0x000076100a147816 */ /* 0x000fe20000000014 */
[----:B------:R-:W-:Y:S01]  /*4d80*/  IMAD.WIDE.U32 R10, R11, 0x2, R6 ;  /* 0x000000020b0a7825 */ /* 0x000fe200078e0006 */
[----:B------:R-:W-:Y:S02]  /*4d90*/  MOV R21, UR17 ;  /* 0x0000001100157c02 */ /* 0x000fe40008000f00 */
[----:B------:R-:W-:Y:S01]  /*4da0*/  F2FP.F16.F32.PACK_AB R12, RZ, R12 ;  /* 0x0000000cff0c723e */ /* 0x000fe200000000ff */
[----:B0-----:R-:W-:-:S03]  /*4db0*/  FFMA.FTZ R13, R13, -UR7, R18 ;  /* 0x800000070d0d7c23 */ /* 0x001fc60008010012 */
[----:B------:R-:W-:Y:S02]  /*4dc0*/  PRMT R22, R12, 0x7610, R22 ;  /* 0x000076100c167816 */ /* 0x000fe40000000016 */
[----:B------:R-:W-:Y:S02]  /*4dd0*/  F2FP.F16.F32.PACK_AB R25, RZ, R25 ;  /* 0x00000019ff19723e */ /* 0x000fe400000000ff */
[----:B------:R-:W-:Y:S01]  /*4de0*/  F2FP.F16.F32.PACK_AB R18, RZ, R13 ;  /* 0x0000000dff12723e */ /* 0x000fe200000000ff */
        /* <DEDUP_REMOVED lines=11> */
.L_x_8834:
[----:B------:R-:W-:Y:S05]  /*4ea0*/  BSYNC.RECONVERGENT B0 ;  /* 0x0000000000007941 */ /* 0x000fea0003800200 */
.L_x_8833:
        /* <DEDUP_REMOVED lines=38> */
.L_x_8842:
[----:B------:R-:W-:Y:S01]  /*5110*/  IMAD.U32 R14, RZ, RZ, UR17 ;  /* 0x00000011ff0e7e24 */ /* 0x000fe2000f8e00ff */
[----:B------:R-:W-:-:S07]  /*5120*/  MOV R12, 0x5140 ;  /* 0x00005140000c7802 */ /* 0x000fce0000000f00 */
[----:B--2---:R-:W-:Y:S05]  /*5130*/  CALL.REL.NOINC `($__internal_53_$__cuda_sm20_div_u64) ;  /* 0x0000000800d07944 */ /* 0x004fea0003c00000 */
[----:B------:R-:W-:Y:S01]  /*5140*/  MOV R4, R24 ;  /* 0x0000001800047202 */ /* 0x000fe20000000f00 */
[----:B------:R-:W-:-:S07]  /*5150*/  IMAD.MOV.U32 R5, RZ, RZ, R25 ;  /* 0x000000ffff057224 */ /* 0x000fce00078e0019 */
.L_x_8843:
[----:B------:R-:W-:Y:S05]  /*5160*/  BSYNC.RECONVERGENT B0 ;  /* 0x0000000000007941 */ /* 0x000fea0003800200 */
.L_x_8841:
        /* <DEDUP_REMOVED lines=28> */
.L_x_8846:
        /* <DEDUP_REMOVED lines=19> */
[----:B------:R-:W-:Y:S02]  /*5460*/  F2FP.F16.F32.PACK_AB R7, RZ, R7 ;  /* 0x00000007ff07723e */ /* 0x000fe400000000ff */
[----:B------:R-:W-:-:S02]  /*5470*/  LEA.HI.X R13, R4, R13, RZ, 0x1, P2 ;  /* 0x0000000d040d7211 */ /* 0x000fc400010f0cff */
[----:B------:R-:W-:Y:S01]  /*5480*/  PRMT R14, R7, 0x7610, R14 ;  /* 0x00007610070e7816 */ /* 0x000fe2000000000e */
[----:B------:R-:W-:-:S04]  /*5490*/  IMAD.U32 R7, RZ, RZ, UR17 ;  /* 0x00000011ff077e24 */ /* 0x000fc8000f8e00ff */
[----:B------:R0:W-:Y:S01]  /*54a0*/  STG.E.U16 desc[UR14][R2.64], R14 ;  /* 0x0000000e02007986 */ /* 0x0001e2000c10150e */
[----:B------:R-:W-:-:S04]  /*54b0*/  LEA R10, P3, R7, R10, 0x2 ;  /* 0x0000000a070a7211 */ /* 0x000fc800078610ff */
[----:B------:R-:W-:Y:S01]  /*54c0*/  LEA.HI.X R11, R6, R11, RZ, 0x2, P3 ;  /* 0x0000000b060b7211 */ /* 0x000fe200018f14ff */
[----:B------:R-:W-:Y:S08]  /*54d0*/  @P1 BRA `(.L_x_8846) ;  /* 0xfffffffc00941947 */ /* 0x000ff0000383ffff */
.L_x_8845:
[----:B------:R-:W-:Y:S05]  /*54e0*/  BSYNC.RECONVERGENT B0 ;  /* 0x0000000000007941 */ /* 0x000fea0003800200 */
.L_x_8844:
        /* <DEDUP_REMOVED lines=57> */
.L_x_8847:
        /* <DEDUP_REMOVED lines=12> */
[----:B------:R-:W-:Y:S01]  /*5940*/  F2FP.F16.F32.PACK_AB R27, RZ, R23 ;  /* 0x00000017ff1b723e */ /* 0x000fe200000000ff */
        /* <DEDUP_REMOVED lines=13> */
[----:B------:R-:W-:Y:S01]  /*5a20*/  F2FP.F16.F32.PACK_AB R23, RZ, R27 ;  /* 0x0000001bff17723e */ /* 0x000fe200000000ff */
        /* <DEDUP_REMOVED lines=11> */
[----:B------:R-:W-:Y:S01]  /*5ae0*/  F2FP.F16.F32.PACK_AB R27, RZ, R25 ;  /* 0x00000019ff1b723e */ /* 0x000fe200000000ff */
        /* <DEDUP_REMOVED lines=15> */
[----:B------:R-:W-:Y:S01]  /*5be0*/  F2FP.F16.F32.PACK_AB R23, RZ, R27 ;  /* 0x0000001bff17723e */ /* 0x000fe200000000ff */
        /* <DEDUP_REMOVED lines=9> */
        .weak           $__internal_53_$__cuda_sm20_div_u64
        .type           $__internal_53_$__cuda_sm20_div_u64,@function
        .size           $__internal_53_$__cuda_sm20_div_u64,($__internal_54_$__cuda_sm20_rem_u64 - $__internal_53_$__cuda_sm20_div_u64)
$__internal_53_$__cuda_sm20_div_u64:
        /* <DEDUP_REMOVED lines=69> */
[----:B------:R-:W-:Y:S06]  /*60d0*/  RET.REL.NODEC R22 `(_ZN2at6native43_GLOBAL__N__9ae7fba5_10_SoftMax_cu_9f978f6320cunn_SoftMaxBackwardILi4EN3c104HalfEffNS1_26LogSoftMaxBackwardEpilogueEEEvPT0_PKT2_SA_l) ;  /* 0xffffff9c16c87950 */ /* 0x000fec0003c3ffff */
        .weak           $__internal_54_$__cuda_sm20_rem_u64
        .type           $__internal_54_$__cuda_sm20_rem_u64,@function
        .size           $__internal_54_$__cuda_sm20_rem_u64,(.L_x_11638 - $__internal_54_$__cuda_sm20_rem_u64)
$__internal_54_$__cuda_sm20_rem_u64:
        /* <DEDUP_REMOVED lines=65> */
[----:B------:R-:W-:Y:S06]  /*64f0*/  RET.REL.NODEC R12 `(_ZN2at6native43_GLOBAL__N__9ae7fba5_10_SoftMax_cu_9f978f6320cunn_SoftMaxBackwardILi4EN3c104HalfEffNS1_26LogSoftMaxBackwardEpilogueEEEvPT0_PKT2_SA_l) ;  /* 0xffffff980cc07950 */ /* 0x000fec0003c3ffff */
.L_x_8848:
        /* <DEDUP_REMOVED lines=16> */
.L_x_11638:


//--------------------- .text._ZN2at6native43_GLOBAL__N__9ae7fba5_10_SoftMax_cu_9f978f6324cunn_SoftMaxBackwardSmemILi4EN3c104HalfEffNS1_26LogSoftMaxBackwardEpilogueEEEvPT0_PKT2_SA_l --------------------------
	.section	.text._ZN2at6native43_GLOBAL__N__9ae7fba5_10_SoftMax_cu_9f978f6324cunn_SoftMaxBackwardSmemILi4EN3c104HalfEffNS1_26LogSoftMaxBackwardEpilogueEEEvPT0_PKT2_SA_l,"ax",@progbits
	.align	128
.text._ZN2at6native43_GLOBAL__N__9ae7fba5_10_SoftMax_cu_9f978f6324cunn_SoftMaxBackwardSmemILi4EN3c104HalfEffNS1_26LogSoftMaxBackwardEpilogueEEEvPT0_PKT2_SA_l:
        .type           _ZN2at6native43_GLOBAL__N__9ae7fba5_10_SoftMax_cu_9f978f6324cunn_SoftMaxBackwardSmemILi4EN3c104HalfEffNS1_26LogSoftMaxBackwardEpilogueEEEvPT0_PKT2_SA_l,@function
        .size           _ZN2at6native43_GLOBAL__N__9ae7fba5_10_SoftMax_cu_9f978f6324cunn_SoftMaxBackwardSmemILi4EN3c104HalfEffNS1_26LogSoftMaxBackwardEpilogueEEEvPT0_PKT2_SA_l,(.L_x_11641 - _ZN2at6native43_GLOBAL__N__9ae7fba5_10_SoftMax_cu_9f978f6324cunn_SoftMaxBackwardSmemILi4EN3c104HalfEffNS1_26LogSoftMaxBackwardEpilogueEEEvPT0_PKT2_SA_l)
        .other          _ZN2at6native43_GLOBAL__N__9ae7fba5_10_SoftMax_cu_9f978f6324cunn_SoftMaxBackwardSmemILi4EN3c104HalfEffNS1_26LogSoftMaxBackwardEpilogueEEEvPT0_PKT2_SA_l,@"STO_CUDA_ENTRY STV_DEFAULT"
_ZN2at6native43_GLOBAL__N__9ae7fba5_10_SoftMax_cu_9f978f6324cunn_SoftMaxBackwardSmemILi4EN3c104HalfEffNS1_26LogSoftMaxBackwardEpilogueEEEvPT0_PKT2_SA_l:
        /* <DEDUP_REMOVED lines=29> */
.L_x_8851:
        /* <DEDUP_REMOVED lines=16> */
.L_x_8850:
[----:B0-----:R-:W-:Y:S05]  /*02d0*/  BSYNC.RECONVERGENT B0 ;  /* 0x0000000000007941 */ /* 0x001fea0003800200 */
.L_x_8849:
        /* <DEDUP_REMOVED lines=34> */
.L_x_8860:
[----:B------:R-:W-:Y:S01]  /*0500*/  ISETP.NE.AND P1, PT, R0, RZ, PT ;  /* 0x000000ff0000720c */ /* 0x000fe20003f25270 */
[----:B-1----:R-:W-:-:S12]  /*0510*/  FADD.FTZ R6, R7, R6 ;  /* 0x0000000607067221 */ /* 0x002fd80000010000 */
[----:B------:R2:W-:Y:S02]  /*0520*/  @!P1 STS [UR10], R6 ;  /* 0x00000006ff009988 */ /* 0x0005e4000800080a */
.L_x_8852:
[----:B------:R-:W-:Y:S05]  /*0530*/  WARPSYNC.ALL ;  /* 0x0000000000007948 */ /* 0x000fea0003800000 */
[----:B------:R-:W-:Y:S06]  /*0540*/  BAR.SYNC.DEFER_BLOCKING 0x0 ;  /* 0x0000000000007b1d */ /* 0x000fec0000010000 */
[----:B------:R-:W-:Y:S05]  /*0550*/  @P0 EXIT ;  /* 0x000000000000094d */ /* 0x000fea0003800000 */
[----:B-1----:R-:W1:Y:S02]  /*0560*/  LDS R3, [UR10] ;  /* 0x0000000aff037984 */ /* 0x002e640008000800 */
.L_x_8854:
        /* <DEDUP_REMOVED lines=21> */
[----:B------:R-:W-:Y:S01]  /*06c0*/  F2FP.F16.F32.PACK_AB R8, R9, R8 ;  /* 0x000000080908723e */ /* 0x000fe200000000ff */
[----:B------:R-:W-:Y:S02]  /*06d0*/  IMAD.SHL.U32 R2, R0, 0x4, RZ ;  /* 0x0000000400027824 */ /* 0x000fe400078e00ff */
[----:B-1----:R-:W-:-:S03]  /*06e0*/  FFMA.FTZ R7, -R3, R14, R7 ;  /* 0x0000000e03077223 */ /* 0x002fc60000010107 */
[----:B------:R-:W-:Y:S02]  /*06f0*/  ISETP.GE.U32.AND P0, PT, R2, UR6, PT ;  /* 0x0000000602007c0c */ /* 0x000fe4000bf06070 */
[----:B------:R-:W-:Y:S02]  /*0700*/  SHF.R.S32.HI R2, RZ, 0x1f, R2 ;  /* 0x0000001fff027819 */ /* 0x000fe40000011402 */
[----:B------:R-:W-:Y:S02]  /*0710*/  F2FP.F16.F32.PACK_AB R9, R7, R6 ;  /* 0x000000060709723e */ /* 0x000fe400000000ff */
[----:B------:R-:W-:-:S03]  /*0720*/  ISETP.GE.AND.EX P0, PT, R2, UR7, PT, P0 ;  /* 0x0000000702007c0c */ /* 0x000fc6000bf06300 */
[----:B------:R3:W-:Y:S10]  /*0730*/  STG.E.64 desc[UR16][R4.64], R8 ;  /* 0x0000000804007986 */ /* 0x0007f4000c101b10 */
[----:B------:R-:W-:Y:S05]  /*0740*/  @!P0 BRA `(.L_x_8854) ;  /* 0xfffffffc00888947 */ /* 0x000fea000383ffff */
[----:B------:R-:W-:Y:S05]  /*0750*/  EXIT ;  /* 0x000000000000794d */ /* 0x000fea0003800000 */
.L_x_8853:
[----:B------:R-:W-:Y:S01]  /*0760*/  HFMA2 R9, -RZ, RZ, 0, 9.5367431640625e-07 ;  /* 0x00000010ff097431 */ /* 0x000fe200000001ff */
[----:B------:R-:W-:Y:S01]  /*0770*/  MOV R10, 0x1f ;  /* 0x0000001f000a7802 */ /* 0x000fe20000000f00 */
[----:B------:R-:W-:-:S07]  /*0780*/  IMAD.MOV.U32 R8, RZ, RZ, -0x1 ;  /* 0xffffffffff087424 */ /* 0x000fce00078e00ff */
[----:B-1----:R-:W-:Y:S05]  /*0790*/  WARPSYNC.COLLECTIVE R8, `(.L_x_8855) ;  /* 0x0000000008087348 */ /* 0x002fea0003c00000 */
[----:B-1----:R0:W1:Y:S02]  /*07a0*/  SHFL.DOWN P1, R6, R3, R9, R10 ;  /* 0x0800000903067389 */ /* 0x002064000002000a */
[----:B01----:R-:W-:Y:S05]  /*07b0*/  ENDCOLLECTIVE ;  /* 0x000000000000791b */ /* 0x003fea0003800000 */
.L_x_8855:
[----:B------:R-:W-:Y:S01]  /*07c0*/  IMAD.MOV.U32 R9, RZ, RZ, 0x8 ;  /* 0x00000008ff097424 */ /* 0x000fe200078e00ff */
[----:B------:R-:W-:-:S05]  /*07d0*/  MOV R2, R6 ;  /* 0x0000000600027202 */ /* 0x000fca0000000f00 */
[----:B------:R-:W-:-:S05]  /*07e0*/  FADD.FTZ R2, R2, R3 ;  /* 0x0000000302027221 */ /* 0x000fca0000010000 */
[----:B------:R-:W-:-:S07]  /*07f0*/  MOV R3, R2 ;  /* 0x0000000200037202 */ /* 0x000fce0000000f00 */
[----:B------:R-:W-:Y:S05]  /*0800*/  WARPSYNC.COLLECTIVE R8, `(.L_x_8856) ;  /* 0x0000000008087348 */ /* 0x000fea0003c00000 */
[----:B------:R0:W1:Y:S02]  /*0810*/  SHFL.DOWN P1, R6, R3, R9, R10 ;  /* 0x0800000903067389 */ /* 0x000064000002000a */
[----:B01----:R-:W-:Y:S05]  /*0820*/  ENDCOLLECTIVE ;  /* 0x000000000000791b */ /* 0x003fea0003800000 */
.L_x_8856:
[----:B------:R-:W-:Y:S01]  /*0830*/  IMAD.MOV.U32 R9, RZ, RZ, 0x4 ;  /* 0x00000004ff097424 */ /* 0x000fe200078e00ff */
[----:B------:R-:W-:-:S05]  /*0840*/  MOV R5, R6 ;  /* 0x0000000600057202 */ /* 0x000fca0000000f00 */
[----:B------:R-:W-:-:S05]  /*0850*/  FADD.FTZ R5, R2, R5 ;  /* 0x0000000502057221 */ /* 0x000fca0000010000 */
[----:B------:R-:W-:-:S07]  /*0860*/  MOV R3, R5 ;  /* 0x0000000500037202 */ /* 0x000fce0000000f00 */
[----:B------:R-:W-:Y:S05]  /*0870*/  WARPSYNC.COLLECTIVE R8, `(.L_x_8857) ;  /* 0x0000000008087348 */ /* 0x000fea0003c00000 */
[----:B------:R0:W1:Y:S02]  /*0880*/  SHFL.DOWN P1, R6, R3, R9, R10 ;  /* 0x0800000903067389 */ /* 0x000064000002000a */
[----:B01----:R-:W-:Y:S05]  /*0890*/  ENDCOLLECTIVE ;  /* 0x000000000000791b */ /* 0x003fea0003800000 */
.L_x_8857:
[----:B------:R-:W-:Y:S01]  /*08a0*/  IMAD.MOV.U32 R9, RZ, RZ, 0x2 ;  /* 0x00000002ff097424 */ /* 0x000fe200078e00ff */
[----:B------:R-:W-:-:S05]  /*08b0*/  MOV R4, R6 ;  /* 0x0000000600047202 */ /* 0x000fca0000000f00 */
[----:B------:R-:W-:-:S05]  /*08c0*/  FADD.FTZ R4, R5, R4 ;  /* 0x0000000405047221 */ /* 0x000fca0000010000 */
[----:B------:R-:W-:-:S07]  /*08d0*/  MOV R3, R4 ;  /* 0x0000000400037202 */ /* 0x000fce0000000f00 */
[----:B------:R-:W-:Y:S05]  /*08e0*/  WARPSYNC.COLLECTIVE R8, `(.L_x_8858) ;  /* 0x0000000008087348 */ /* 0x000fea0003c00000 */
[----:B------:R0:W1:Y:S02]  /*08f0*/  SHFL.DOWN P1, R6, R3, R9, R10 ;  /* 0x0800000903067389 */ /* 0x000064000002000a */
[----:B01----:R-:W-:Y:S05]  /*0900*/  ENDCOLLECTIVE ;  /* 0x000000000000791b */ /* 0x003fea0003800000 */
.L_x_8858:
[----:B------:R-:W-:Y:S01]  /*0910*/  HFMA2 R9, -RZ, RZ, 0, 5.9604644775390625e-08 ;  /* 0x00000001ff097431 */ /* 0x000fe200000001ff */
[----:B------:R-:W-:-:S05]  /*0920*/  MOV R7, R6 ;  /* 0x0000000600077202 */ /* 0x000fca0000000f00 */
[----:B------:R-:W-:-:S05]  /*0930*/  FADD.FTZ R7, R4, R7 ;  /* 0x0000000704077221 */ /* 0x000fca0000010000 */
[----:B------:R-:W-:-:S07]  /*0940*/  MOV R3, R7 ;  /* 0x0000000700037202 */ /* 0x000fce0000000f00 */
[----:B------:R-:W-:Y:S05]  /*0950*/  WARPSYNC.COLLECTIVE R8, `(.L_x_8859) ;  /* 0x0000000008087348 */ /* 0x000fea0003c00000 */
[----:B------:R0:W1:Y:S02]  /*0960*/  SHFL.DOWN P1, R6, R3, R9, R10 ;  /* 0x0800000903067389 */ /* 0x000064000002000a */
[----:B01----:R-:W-:Y:S05]  /*0970*/  ENDCOLLECTIVE ;  /* 0x000000000000791b */ /* 0x003fea0003800000 */
.L_x_8859:
[----:B------:R-:W-:Y:S05]  /*0980*/  BRA `(.L_x_8860) ;  /* 0xfffffff800dc7947 */ /* 0x000fea000383ffff */
.L_x_8861:
        /* <DEDUP_REMOVED lines=15> */
.L_x_11641:


//--------------------- .text._ZN2at6native43_GLOBAL__N__9ae7fba5_10_SoftMax_cu_9f978f6320cunn_SoftMaxBackwardILi8EN3c104HalfEfS4_NS1_26LogSoftMaxBackwardEpilogueEEEvPT0_PKT2_SA_l --------------------------
	.section	.text._ZN2at6native43_GLOBAL__N__9ae7fba5_10_SoftMax_cu_9f978f6320cunn_SoftMaxBackwardILi8EN3c104HalfEfS4_NS1_26LogSoftMaxBackwardEpilogueEEEvPT0_PKT2_SA_l,"ax",@progbits
	.align	128
.text._ZN2at6native43_GLOBAL__N__9ae7fba5_10_SoftMax_cu_9f978f6320cunn_SoftMaxBackwardILi8EN3c104HalfEfS4_NS1_26LogSoftMaxBackwardEpilogueEEEvPT0_PKT2_SA_l:
        .type           _ZN2at6native43_GLOBAL__N__9ae7fba5_10_SoftMax_cu_9f978f6320cunn_SoftMaxBackwardILi8EN3c104HalfEfS4_NS1_26LogSoftMaxBackwardEpilogueEEEvPT0_PKT2_SA_l,@function
        .size           _ZN2at6native43_GLOBAL__N__9ae7fba5_10_SoftMax_cu_9f978f6320cunn_SoftMaxBackwardILi8EN3c104HalfEfS4_NS1_26LogSoftMaxBackwardEpilogueEEEvPT0_PKT2_SA_l,(.L_x_11642 - _ZN2at6native43_GLOBAL__N__9ae7fba5_10_SoftMax_cu_9f978f6320cunn_SoftMaxBackwardILi8EN3c104HalfEfS4_NS1_26LogSoftMaxBackwardEpilogueEEEvPT0_PKT2_SA_l)
        .other          _ZN2at6native43_GLOBAL__N__9ae7fba5_10_SoftMax_cu_9f978f6320cunn_SoftMaxBackwardILi8EN3c104HalfEfS4_NS1_26LogSoftMaxBackwardEpilogueEEEvPT0_PKT2_SA_l,@"STO_CUDA_ENTRY STV_DEFAULT"
_ZN2at6native43_GLOBAL__N__9ae7fba5_10_SoftMax_cu_9f978f6320cunn_SoftMaxBackwardILi8EN3c104HalfEfS4_NS1_26LogSoftMaxBackwardEpilogueEEEvPT0_PKT2_SA_l:
        /* <DEDUP_REMOVED lines=12> */
[----:B------:R-:W-:Y:S01]  /*00c0*/  MOV R0, UR5 ;  /* 0x0000000500007c02 */ /* 0x000fe20008000f00 */
        /* <DEDUP_REMOVED lines=16> */
[----:B------:R-:W-:Y:S01]  /*01d0*/  MOV R9, UR13 ;  /* 0x0000000d00097c02 */ /* 0x000fe20008000f00 */
[----:B------:R-:W-:-:S04]  /*01e0*/  UISETP.NE.U32.AND UP0, UPT, UR17, URZ, UPT ;  /* 0x000000ff1100728c */ /* 0x000fc8000bf05070 */
[----:B------:R-:W-:Y:S01]  /*01f0*/  UISETP.NE.AND.EX UP0, UPT, URZ, URZ, UPT, UP0 ;  /* 0x000000ffff00728c */ /* 0x000fe2000bf05300 */
[----:B-1----:R-:W-:-:S08]  /*0200*/  IMAD.U32 R10, RZ, RZ, UR5 ;  /* 0x00000005ff0a7e24 */ /* 0x002fd0000f8e00ff */
[----:B------:R-:W-:Y:S05]  /*0210*/  BRA.U !UP0, `(.L_x_8864) ;  /* 0x00000001084c7547 */ /* 0x000fea000b800000 */
[----:B------:R-:W-:Y:S01]  /*0220*/  IADD3 R10, PT, PT, R10, UR17, RZ ;  /* 0x000000110a0a7c10 */ /* 0x000fe2000fffe0ff */
[----:B------:R-:W-:Y:S02]  /*0230*/  USHF.L.U64.HI UR5, UR17, 0x1, URZ ;  /* 0x0000000111057899 */ /* 0x000fe400080102ff */
[----:B------:R-:W-:Y:S01]  /*0240*/  ULEA UR8, UP0, -UR17, UR12, 0x1 ;  /* 0x0000000c11087291 */ /* 0x000fe2000f8009ff */
[----:B0-----:R-:W-:-:S03]  /*0250*/  ISETP.GE.AND P0, PT, R11, R10, PT ;  /* 0x0000000a0b00720c */ /* 0x001fc60003f06270 */
[----:B------:R-:W-:Y:S01]  /*0260*/  UIADD3.X UR5, UPT, UPT, ~UR5, UR13, URZ, UP0, !UPT ;  /* 0x0000000d05057290 */ /* 0x000fe200087fe5ff */
[----:B------:R-:W-:Y:S01]  /*0270*/  ISETP.LT.U32.OR P0, PT, R11, UR17, P0 ;  /* 0x000000110b007c0c */ /* 0x000fe20008701470 */
[----:B------:R-:W-:-:S04]  /*0280*/  IMAD.U32 R6, RZ, RZ, UR8 ;  /* 0x00000008ff067e24 */ /* 0x000fc8000f8e00ff */
[----:B------:R-:W-:-:S08]  /*0290*/  MOV R7, UR5 ;  /* 0x0000000500077c02 */ /* 0x000fd00008000f00 */
[----:B------:R-:W-:-:S06]  /*02a0*/  @!P0 IMAD.WIDE.U32 R4, R11, 0x2, R6 ;  /* 0x000000020b048825 */ /* 0x000fcc00078e0006 */
[----:B------:R-:W2:Y:S01]  /*02b0*/  @!P0 LDG.E.U16 R4, desc[UR18][R4.64] ;  /* 0x0000001204048981 */ /* 0x000ea2000c1e1500 */
[----:B------:R-:W0:Y:S01]  /*02c0*/  LDC R9, c[0x0][0x360] ;  /* 0x0000d800ff097b82 */ /* 0x000e220000000800 */
[----:B------:R-:W-:Y:S01]  /*02d0*/  IMAD.MOV.U32 R3, RZ, RZ, RZ ;  /* 0x000000ffff037224 */ /* 0x000fe200078e00ff */
[----:B0-----:R-:W-:Y:S01]  /*02e0*/  VIMNMX.U32 R10, PT, PT, R10, R9, !PT ;  /* 0x000000090a0a7248 */ /* 0x001fe20007fe0000 */
[----:B------:R-:W-:-:S03]  /*02f0*/  IMAD.WIDE.U32 R6, R9, 0x2, R6 ;  /* 0x0000000209067825 */ /* 0x000fc600078e0006 */
[----:B------:R-:W-:Y:S01]  /*0300*/  IADD3 R10, PT, PT, R10, -R9, RZ ;  /* 0x800000090a0a7210 */ /* 0x000fe20007ffe0ff */
[----:B------:R-:W-:Y:S01]  /*0310*/  IMAD.MOV.U32 R12, RZ, RZ, R6 ;  /* 0x000000ffff0c7224 */ /* 0x000fe200078e0006 */
[----:B------:R-:W-:Y:S01]  /*0320*/  MOV R9, R7 ;  /* 0x0000000700097202 */ /* 0x000fe20000000f00 */
[----:B--2---:R-:W-:-:S05]  /*0330*/  @!P0 HADD2.F32 R8, -RZ, R4.H0_H0 ;  /* 0x20000004ff088230 */ /* 0x004fca0000004100 */
[----:B------:R-:W-:-:S07]  /*0340*/  @!P0 FADD.FTZ R3, RZ, R8 ;  /* 0x00000008ff038221 */ /* 0x000fce0000010000 */
.L_x_8864:
[----:B------:R-:W1:Y:S01]  /*0350*/  LDCU UR8, c[0x0][0x360] ;  /* 0x00006c00ff0877ac */ /* 0x000e620008000800 */
[----:B------:R-:W-:Y:S01]  /*0360*/  BSSY.RECONVERGENT B1, `(.L_x_8865) ;  /* 0x000002f000017945 */ /* 0x000fe20003800200 */
[----:B------:R-:W-:Y:S01]  /*0370*/  MOV R8, R12 ;  /* 0x0000000c00087202 */ /* 0x000fe20000000f00 */
        /* <DEDUP_REMOVED lines=11> */
[----:B------:R-:W-:-:S05]  /*0430*/  IMAD.HI.U32 R5, R5, R10, RZ ;  /* 0x0000000a05057227 */ /* 0x000fca00078e00ff */
[----:B------:R-:W-:-:S05]  /*0440*/  IADD3 R5, PT, PT, -R5, RZ, RZ ;  /* 0x000000ff05057210 */ /* 0x000fca0007ffe1ff */
[----:B------:R-:W-:-:S05]  /*0450*/  IMAD R5, R5, UR5, R10 ;  /* 0x0000000505057c24 */ /* 0x000fca000f8e020a */
[----:B------:R-:W-:-:S13]  /*0460*/  ISETP.GE.U32.AND P0, PT, R5, UR5, PT ;  /* 0x0000000505007c0c */ /* 0x000fda000bf06070 */
[----:B------:R-:W-:-:S05]  /*0470*/  @P0 VIADD R5, R5, -UR5 ;  /* 0x8000000505050c36 */ /* 0x000fca0008000000 */
[----:B------:R-:W-:-:S13]  /*0480*/  ISETP.GE.U32.AND P0, PT, R5, UR5, PT ;  /* 0x0000000505007c0c */ /* 0x000fda000bf06070 */
[----:B------:R-:W-:Y:S02]  /*0490*/  @P0 IADD3 R5, PT, PT, R5, -UR5, RZ ;  /* 0x8000000505050c10 */ /* 0x000fe4000fffe0ff */
[----:B------:R-:W-:-:S04]  /*04a0*/  @!P1 LOP3.LUT R5, RZ, UR5, RZ, 0x33, !PT ;  /* 0x00000005ff059c12 */ /* 0x000fc8000f8e33ff */
[----:B------:R-:W-:-:S04]  /*04b0*/  IADD3 R16, PT, PT, -R5, R10, RZ ;  /* 0x0000000a05107210 */ /* 0x000fc80007ffe1ff */
[----:B------:R-:W-:Y:S01]  /*04c0*/  ISETP.GE.AND P0, PT, R4, R16, PT ;  /* 0x000000100400720c */ /* 0x000fe20003f06270 */
[----:B------:R-:W-:-:S12]  /*04d0*/  IMAD.IADD R15, R16, 0x1, R11 ;  /* 0x00000001100f7824 */ /* 0x000fd800078e020b */
[----:B------:R-:W-:Y:S05]  /*04e0*/  @P0 BRA `(.L_x_8866) ;  /* 0x0000000000580947 */ /* 0x000fea0003800000 */
.L_x_8867:
[----:B------:R-:W-:-:S06]  /*04f0*/  IMAD.WIDE R4, R11, 0x10, R8 ;  /* 0x000000100b047825 */ /* 0x000fcc00078e0208 */
[----:B------:R-:W2:Y:S01]  /*0500*/  LDG.E.128 R4, desc[UR18][R4.64] ;  /* 0x0000001204047981 */ /* 0x000ea2000c1e1d00 */
[----:B------:R-:W-:Y:S02]  /*0510*/  VIADD R11, R11, UR8 ;  /* 0x000000080b0b7c36 */ /* 0x000fe40008000000 */
[--C-:B--2---:R-:W-:Y:S02]  /*0520*/  HADD2.F32 R12, -RZ, R4.reuse.H0_H0 ;  /* 0x20000004ff0c7230 */ /* 0x104fe40000004100 */
[----:B------:R-:W-:Y:S02]  /*0530*/  HADD2.F32 R13, -RZ, R4.H1_H1 ;  /* 0x30000004ff0d7230 */ /* 0x000fe40000004100 */
[--C-:B------:R-:W-:Y:S02]  /*0540*/  HADD2.F32 R14, -RZ, R5.reuse.H1_H1 ;  /* 0x30000005ff0e7230 */ /* 0x100fe40000004100 */
[----:B------:R-:W-:Y:S01]  /*0550*/  FADD.FTZ R12, R12, R3 ;  /* 0x000000030c0c7221 */ /* 0x000fe20000010000 */
[----:B------:R-:W-:Y:S01]  /*0560*/  HADD2.F32 R3, -RZ, R5.H0_H0 ;  /* 0x20000005ff037230 */ /* 0x000fe20000004100 */
[----:B------:R-:W-:Y:S01]  /*0570*/  SHF.L.U32 R5, R11, 0x3, RZ ;  /* 0x000000030b057819 */ /* 0x000fe200000006ff */
[----:B------:R-:W-:-:S02]  /*0580*/  HADD2.F32 R4, -RZ, R7.H0_H0 ;  /* 0x20000007ff047230 */ /* 0x000fc40000004100 */
[----:B------:R-:W-:Y:S01]  /*0590*/  FADD.FTZ R12, R12, R13 ;  /* 0x0000000d0c0c7221 */ /* 0x000fe20000010000 */
[----:B------:R-:W-:-:S03]  /*05a0*/  ISETP.GE.AND P0, PT, R5, R16, PT ;  /* 0x000000100500720c */ /* 0x000fc60003f06270 */
[----:B------:R-:W-:Y:S01]  /*05b0*/  FADD.FTZ R3, R12, R3 ;  /* 0x000000030c037221 */ /* 0x000fe20000010000 */
[--C-:B------:R-:W-:Y:S02]  /*05c0*/  HADD2.F32 R12, -RZ, R6.reuse.H0_H0 ;  /* 0x20000006ff0c7230 */ /* 0x100fe40000004100 */
        /* <DEDUP_REMOVED lines=8> */
.L_x_8866:
[----:B------:R-:W-:Y:S05]  /*0650*/  BSYNC.RECONVERGENT B1 ;  /* 0x0000000000017941 */ /* 0x000fea0003800200 */
.L_x_8865:
[----:B------:R-:W-:-:S13]  /*0660*/  ISETP.GE.AND P0, PT, R15, R10, PT ;  /* 0x0000000a0f00720c */ /* 0x000fda0003f06270 */
[----:B------:R-:W-:Y:S05]  /*0670*/  @P0 BRA `(.L_x_8868) ;  /* 0x0000000c00d80947 */ /* 0x000fea0003800000 */
[----:B------:R-:W-:Y:S01]  /*0680*/  BSSY.RECONVERGENT B1, `(.L_x_8869) ;  /* 0x0000008000017945 */ /* 0x000fe20003800200 */
.L_x_8870:
[----:B------:R-:W-:-:S06]  /*0690*/  IMAD.WIDE R4, R15, 0x2, R8 ;  /* 0x000000020f047825 */ /* 0x000fcc00078e0208 */
[----:B------:R-:W2:Y:S01]  /*06a0*/  LDG.E.U16 R4, desc[UR18][R4.64] ;  /* 0x0000001204047981 */ /* 0x000ea2000c1e1500 */
[----:B------:R-:W-:-:S05]  /*06b0*/  VIADD R15, R15, UR8 ;  /* 0x000000080f0f7c36 */ /* 0x000fca0008000000 */
[----:B------:R-:W-:Y:S01]  /*06c0*/  ISETP.GE.AND P0, PT, R15, R10, PT ;  /* 0x0000000a0f00720c */ /* 0x000fe20003f06270 */
[----:B--2---:R-:W-:-:S05]  /*06d0*/  HADD2.F32 R6, -RZ, R4.H0_H0 ;  /* 0x20000004ff067230 */ /* 0x004fca0000004100 */
[----:B------:R-:W-:-:S07]  /*06e0*/  FADD.FTZ R3, R6, R3 ;  /* 0x0000000306037221 */ /* 0x000fce0000010000 */
[----:B------:R-:W-:Y:S05]  /*06f0*/  @!P0 BRA `(.L_x_8870) ;  /* 0xfffffffc00e48947 */ /* 0x000fea000383ffff */
[----:B------:R-:W-:Y:S05]  /*0700*/  BSYNC.RECONVERGENT B1 ;  /* 0x0000000000017941 */ /* 0x000fea0003800200 */
.L_x_8869:
[----:B------:R-:W-:Y:S05]  /*0710*/  BRA `(.L_x_8868) ;  /* 0x0000000c00b07947 */ /* 0x000fea0003800000 */
.L_x_8863:
[----:B------:R-:W0:Y:S01]  /*0720*/  S2R R6, SR_TID.X ;  /* 0x0000000000067919 */ /* 0x000e220000002100 */
[----:B------:R-:W1:Y:S01]  /*0730*/  LDCU.64 UR8, c[0x0][0x398] ;  /* 0x00007300ff0877ac */ /* 0x000e620008000a00 */
[----:B------:R-:W-:Y:S01]  /*0740*/  HFMA2 R3, -RZ, RZ, 0, 0 ;  /* 0x00000000ff037431 */ /* 0x000fe200000001ff */
[----:B------:R-:W-:-:S04]  /*0750*/  UISETP.NE.U32.AND UP0, UPT, UR17, URZ, UPT ;  /* 0x000000ff1100728c */ /* 0x000fc8000bf05070 */
[----:B------:R-:W-:Y:S01]  /*0760*/  UISETP.NE.AND.EX UP0, UPT, URZ, URZ, UPT, UP0 ;  /* 0x000000ffff00728c */ /* 0x000fe2000bf05300 */
[----:B-1----:R-:W-:Y:S01]  /*0770*/  MOV R4, UR8 ;  /* 0x0000000800047c02 */ /* 0x002fe20008000f00 */
[----:B------:R-:W-:Y:S01]  /*0780*/  IMAD.U32 R5, RZ, RZ, UR9 ;  /* 0x00000009ff057e24 */ /* 0x000fe2000f8e00ff */
        /* <DEDUP_REMOVED lines=17> */
[----:B--2---:R-:W-:-:S05]  /*08a0*/  @!P0 HADD2.F32 R4, -RZ, R8.H0_H0 ;  /* 0x20000008ff048230 */ /* 0x004fca0000004100 */
[----:B------:R-:W-:Y:S01]  /*08b0*/  @!P0 FADD.FTZ R3, RZ, R4 ;  /* 0x00000004ff038221 */ /* 0x000fe20000010000 */
[----:B------:R-:W-:-:S07]  /*08c0*/  MOV R4, UR10 ;  /* 0x0000000a00047c02 */ /* 0x000fce0008000f00 */
.L_x_8871:
[----:B------:R-:W1:Y:S01]  /*08d0*/  LDC R7, c[0x0][0x360] ;  /* 0x0000d800ff077b82 */ /* 0x000e620000000800 */
[----:B------:R-:W-:Y:S02]  /*08e0*/  ISETP.NE.U32.AND P0, PT, R5, RZ, PT ;  /* 0x000000ff0500720c */ /* 0x000fe40003f05070 */
[----:B-1----:R-:W-:-:S11]  /*08f0*/  SHF.L.U32 R13, R7, 0x3, RZ ;  /* 0x00000003070d7819 */ /* 0x002fd600000006ff */
[----:B------:R-:W-:Y:S05]  /*0900*/  @P0 BRA `(.L_x_8872) ;  /* 0x00000000004c0947 */ /* 0x000fea0003800000 */
[----:B------:R-:W1:Y:S01]  /*0910*/  I2F.U32.RP R10, R13 ;  /* 0x0000000d000a7306 */ /* 0x000e620000209000 */
[----:B------:R-:W-:Y:S01]  /*0920*/  IADD3 R11, PT, PT, RZ, -R13, RZ ;  /* 0x8000000dff0b7210 */ /* 0x000fe20007ffe0ff */
[----:B------:R-:W-:Y:S01]  /*0930*/  IMAD.MOV.U32 R15, RZ, RZ, RZ ;  /* 0x000000ffff0f7224 */ /* 0x000fe200078e00ff */
[----:B------:R-:W-:-:S05]  /*0940*/  ISETP.NE.U32.AND P1, PT, R13, RZ, PT ;  /* 0x000000ff0d00720c */ /* 0x000fca0003f25070 */
        /* <DEDUP_REMOVED lines=12> */
[----:B------:R-:W-:Y:S02]  /*0a10*/  @P0 IADD3 R14, PT, PT, -R13, R14, RZ ;  /* 0x0000000e0d0e0210 */ /* 0x000fe40007ffe1ff */
[----:B------:R-:W-:Y:S01]  /*0a20*/  @!P1 LOP3.LUT R14, RZ, R13, RZ, 0x33, !PT ;  /* 0x0000000dff0e9212 */ /* 0x000fe200078e33ff */
[----:B------:R-:W-:Y:S06]  /*0a30*/  BRA `(.L_x_8873) ;  /* 0x0000000000107947 */ /* 0x000fec0003800000 */
.L_x_8872:
[----:B------:R-:W-:Y:S01]  /*0a40*/  MOV R8, R4 ;  /* 0x0000000400087202 */ /* 0x000fe20000000f00 */
[----:B------:R-:W-:Y:S01]  /*0a50*/  IMAD.MOV.U32 R9, RZ, RZ, R5 ;  /* 0x000000ffff097224 */ /* 0x000fe200078e0005 */
[----:B------:R-:W-:-:S07]  /*0a60*/  MOV R12, 0xa80 ;  /* 0x00000a80000c7802 */ /* 0x000fce0000000f00 */
[----:B0-----:R-:W-:Y:S05]  /*0a70*/  CALL.REL.NOINC `($__internal_56_$__cuda_sm20_rem_u64) ;  /* 0x0000005c00147944 */ /* 0x001fea0003c00000 */
.L_x_8873:
        /* <DEDUP_REMOVED lines=8> */
[----:B------:R-:W-:Y:S02]  /*0b00*/  ISETP.GE.U32.AND P1, PT, R19, R4, PT ;  /* 0x000000041300720c */ /* 0x000fe40003f26070 */
[----:B------:R-:W-:-:S04]  /*0b10*/  IADD3.X R12, PT, PT, RZ, R18, RZ, P2, !PT ;  /* 0x00000012ff0c7210 */ /* 0x000fc800017fe4ff */
[----:B------:R-:W-:-:S05]  /*0b20*/  ISETP.GE.AND.EX P1, PT, R12, R5, PT, P1 ;  /* 0x000000050c00720c */ /* 0x000fca0003f26310 */
[----:B------:R-:W-:Y:S08]  /*0b30*/  @P0 BRA `(.L_x_8875) ;  /* 0x0000000000740947 */ /* 0x000ff00003800000 */
[C---:B------:R-:W-:Y:S01]  /*0b40*/  LEA R16, P0, R6.reuse, UR8, 0x4 ;  /* 0x0000000806107c11 */ /* 0x040fe2000f8020ff */
[----:B------:R-:W-:Y:S02]  /*0b50*/  HFMA2 R23, -RZ, RZ, 0, 0 ;  /* 0x00000000ff177431 */ /* 0x000fe400000001ff */
[----:B------:R-:W-:Y:S01]  /*0b60*/  IMAD.MOV.U32 R20, RZ, RZ, R6 ;  /* 0x000000ffff147224 */ /* 0x000fe200078e0006 */
[----:B------:R-:W-:-:S09]  /*0b70*/  LEA.HI.X R17, R6, UR9, RZ, 0x4, P0 ;  /* 0x0000000906117c11 */ /* 0x000fd200080f24ff */
.L_x_8876:
[----:B------:R0:W2:Y:S01]  /*0b80*/  LDG.E.128 R8, desc[UR18][R16.64] ;  /* 0x0000001210087981 */ /* 0x0000a2000c1e1d00 */
[----:B------:R-:W-:-:S04]  /*0b90*/  IADD3 R20, P0, PT, R7, R20, RZ ;  /* 0x0000001407147210 */ /* 0x000fc80007f1e0ff */
[----:B------:R-:W-:Y:S01]  /*0ba0*/  IADD3.X R23, PT, PT, RZ, R23, RZ, P0, !PT ;  /* 0x00000017ff177210 */ /* 0x000fe200007fe4ff */
        /* <DEDUP_REMOVED lines=12> */
[----:B------:R-:W-:-:S03]  /*0c70*/  IMAD.SHL.U32 R8, R20, 0x8, RZ ;  /* 0x0000000814087824 */ /* 0x000fc600078e00ff */
[----:B------:R-:W-:Y:S02]  /*0c80*/  FADD.FTZ R3, R3, R22 ;  /* 0x0000001603037221 */ /* 0x000fe40000010000 */
[----:B------:R-:W-:Y:S01]  /*0c90*/  ISETP.GE.U32.AND P0, PT, R8, R21, PT ;  /* 0x000000150800720c */ /* 0x000fe20003f06070 */
[--C-:B------:R-:W-:Y:S02]  /*0ca0*/  HADD2.F32 R8, -RZ, R11.reuse.H0_H0 ;  /* 0x2000000bff087230 */ /* 0x100fe40000004100 */
[----:B------:R-:W-:Y:S01]  /*0cb0*/  FADD.FTZ R3, R3, R10 ;  /* 0x0000000a03037221 */ /* 0x000fe20000010000 */
[----:B------:R-:W-:Y:S01]  /*0cc0*/  HADD2.F32 R10, -RZ, R11.H1_H1 ;  /* 0x3000000bff0a7230 */ /* 0x000fe20000004100 */
[----:B------:R-:W-:Y:S02]  /*0cd0*/  ISETP.GE.AND.EX P0, PT, R9, R18, PT, P0 ;  /* 0x000000120900720c */ /* 0x000fe40003f06300 */
[----:B------:R-:W-:-:S04]  /*0ce0*/  FADD.FTZ R3, R3, R8 ;  /* 0x0000000803037221 */ /* 0x000fc80000010000 */
[----:B------:R-:W-:-:S07]  /*0cf0*/  FADD.FTZ R3, R3, R10 ;  /* 0x0000000a03037221 */ /* 0x000fce0000010000 */
[----:B------:R-:W-:Y:S05]  /*0d00*/  @!P0 BRA `(.L_x_8876) ;  /* 0xfffffffc009c8947 */ /* 0x000fea000383ffff */
.L_x_8875:
[----:B------:R-:W-:Y:S05]  /*0d10*/  BSYNC.RECONVERGENT B1 ;  /* 0x0000000000017941 */ /* 0x000fea0003800200 */
.L_x_8874:
[----:B------:R-:W-:Y:S05]  /*0d20*/  @P1 BRA `(.L_x_8868) ;  /* 0x00000008002c1947 */ /* 0x000fea0003800000 */
[----:B------:R-:W-:Y:S01]  /*0d30*/  IADD3 R17, P0, PT, R6, R7, RZ ;  /* 0x0000000706117210 */ /* 0x000fe20007f1e0ff */
[----:B------:R-:W-:Y:S01]  /*0d40*/  BSSY.RECONVERGENT B1, `(.L_x_8877) ;  /* 0x000002d000017945 */ /* 0x000fe20003800200 */
[----:B------:R-:W-:Y:S02]  /*0d50*/  IMAD.MOV.U32 R16, RZ, RZ, R12 ;  /* 0x000000ffff107224 */ /* 0x000fe400078e000c */
        /* <DEDUP_REMOVED lines=17> */
[----:B------:R-:W0:Y:S01]  /*0e70*/  I2F.U32.RP R10, R7 ;  /* 0x00000007000a7306 */ /* 0x000e220000209000 */
[----:B------:R-:W-:-:S07]  /*0e80*/  ISETP.NE.U32.AND P2, PT, R7, RZ, PT ;  /* 0x000000ff0700720c */ /* 0x000fce0003f45070 */
[----:B0-----:R-:W0:Y:S02]  /*0e90*/  MUFU.RCP R10, R10 ;  /* 0x0000000a000a7308 */ /* 0x001e240000001000 */
[----:B0-----:R-:W-:-:S06]  /*0ea0*/  IADD3 R8, PT, PT, R10, 0xffffffe, RZ ;  /* 0x0ffffffe0a087810 */ /* 0x001fcc0007ffe0ff */
[----:B------:R0:W1:Y:S02]  /*0eb0*/  F2I.FTZ.U32.TRUNC.NTZ R9, R8 ;  /* 0x0000000800097305 */ /* 0x000064000021f000 */
[----:B0-----:R-:W-:Y:S02]  /*0ec0*/  HFMA2 R8, -RZ, RZ, 0, 0 ;  /* 0x00000000ff087431 */ /* 0x001fe400000001ff */
        /* <DEDUP_REMOVED lines=8> */
[----:B------:R-:W-:Y:S01]  /*0f50*/  @P0 IADD3 R12, PT, PT, R12, -R7, RZ ;  /* 0x800000070c0c0210 */ /* 0x000fe20007ffe0ff */
[----:B------:R-:W-:-:S03]  /*0f60*/  @P0 VIADD R8, R8, 0x1 ;  /* 0x0000000108080836 */ /* 0x000fc60000000000 */
[----:B------:R-:W-:-:S13]  /*0f70*/  ISETP.GE.U32.AND P1, PT, R12, R7, PT ;  /* 0x000000070c00720c */ /* 0x000fda0003f26070 */
[----:B------:R-:W-:Y:S02]  /*0f80*/  @P1 IADD3 R8, PT, PT, R8, 0x1, RZ ;  /* 0x0000000108081810 */ /* 0x000fe40007ffe0ff */
[----:B------:R-:W-:Y:S01]  /*0f90*/  @!P2 LOP3.LUT R8, RZ, R7, RZ, 0x33, !PT ;  /* 0x00000007ff08a212 */ /* 0x000fe200078e33ff */
[----:B------:R-:W-:Y:S06]  /*0fa0*/  BRA `(.L_x_8879) ;  /* 0x0000000000187947 */ /* 0x000fec0003800000 */
.L_x_8878:
[----:B------:R-:W-:Y:S01]  /*0fb0*/  MOV R10, R18 ;  /* 0x00000012000a7202 */ /* 0x000fe20000000f00 */
[----:B------:R-:W-:Y:S01]  /*0fc0*/  IMAD.MOV.U32 R8, RZ, RZ, R7 ;  /* 0x000000ffff087224 */ /* 0x000fe200078e0007 */
[----:B------:R-:W-:-:S07]  /*0fd0*/  MOV R12, 0xff0 ;  /* 0x00000ff0000c7802 */ /* 0x000fce0000000f00 */
[----:B------:R-:W-:Y:S05]  /*0fe0*/  CALL.REL.NOINC `($__internal_55_$__cuda_sm20_div_u64) ;  /* 0x0000005000a07944 */ /* 0x000fea0003c00000 */
[----:B------:R-:W-:Y:S01]  /*0ff0*/  MOV R8, R10 ;  /* 0x0000000a00087202 */ /* 0x000fe20000000f00 */
[----:B------:R-:W-:-:S07]  /*1000*/  IMAD.MOV.U32 R9, RZ, RZ, R17 ;  /* 0x000000ffff097224 */ /* 0x000fce00078e0011 */
.L_x_8879:
[----:B------:R-:W-:Y:S05]  /*1010*/  BSYNC.RECONVERGENT B1 ;  /* 0x0000000000017941 */ /* 0x000fea0003800200 */
.L_x_8877:
        /* <DEDUP_REMOVED lines=18> */
[----:B------:R-:W-:-:S05]  /*1140*/  IMAD.HI.U32 R12, R17, R4, RZ ;  /* 0x00000004110c7227 */ /* 0x000fca00078e00ff */
        /* <DEDUP_REMOVED lines=8> */
[----:B------:R-:W-:Y:S01]  /*11d0*/  HFMA2 R13, -RZ, RZ, 0, 0 ;  /* 0x00000000ff0d7431 */ /* 0x000fe200000001ff */
[----:B------:R-:W-:Y:S06]  /*11e0*/  BRA `(.L_x_8883) ;  /* 0x00000000001c7947 */ /* 0x000fec0003800000 */
.L_x_8882:
[----:B------:R-:W-:Y:S01]  /*11f0*/  IMAD.MOV.U32 R8, RZ, RZ, R13 ;  /* 0x000000ffff087224 */ /* 0x000fe200078e000d */
[----:B------:R-:W-:Y:S01]  /*1200*/  MOV R10, R4 ;  /* 0x00000004000a7202 */ /* 0x000fe20000000f00 */
[----:B------:R-:W-:Y:S01]  /*1210*/  IMAD.MOV.U32 R9, RZ, RZ, R5 ;  /* 0x000000ffff097224 */ /* 0x000fe200078e0005 */
[----:B------:R-:W-:-:S07]  /*1220*/  MOV R12, 0x1240 ;  /* 0x00001240000c7802 */ /* 0x000fce0000000f00 */
[----:B------:R-:W-:Y:S05]  /*1230*/  CALL.REL.NOINC `($__internal_55_$__cuda_sm20_div_u64) ;  /* 0x00000050000c7944 */ /* 0x000fea0003c00000 */
[----:B------:R-:W-:Y:S01]  /*1240*/  MOV R12, R10 ;  /* 0x0000000a000c7202 */ /* 0x000fe20000000f00 */
[----:B------:R-:W-:-:S07]  /*1250*/  IMAD.MOV.U32 R13, RZ, RZ, R17 ;  /* 0x000000ffff0d7224 */ /* 0x000fce00078e0011 */
.L_x_8883:
[----:B------:R-:W-:Y:S01]  /*1260*/  IMAD.WIDE.U32 R8, R12, R7, RZ ;  /* 0x000000070c087225 */ /* 0x000fe200078e00ff */
[----:B------:R-:W-:-:S03]  /*1270*/  IADD3 R10, PT, PT, R11, 0x1, RZ ;  /* 0x000000010b0a7810 */ /* 0x000fc60007ffe0ff */
[----:B------:R-:W-:Y:S01]  /*1280*/  IMAD R17, R13, R7, RZ ;  /* 0x000000070d117224 */ /* 0x000fe200078e02ff */
[----:B------:R-:W-:Y:S01]  /*1290*/  LOP3.LUT R10, R10, 0x3, RZ, 0xc0, !PT ;  /* 0x000000030a0a7812 */ /* 0x000fe200078ec0ff */
[----:B------:R-:W-:-:S03]  /*12a0*/  IMAD.SHL.U32 R13, R8, 0x10, RZ ;  /* 0x00000010080d7824 */ /* 0x000fc600078e00ff */
[----:B------:R-:W-:Y:S02]  /*12b0*/  IADD3 R17, PT, PT, R9, R17, RZ ;  /* 0x0000001109117210 */ /* 0x000fe40007ffe0ff */
[----:B------:R-:W-:Y:S02]  /*12c0*/  LEA R9, P0, R6, R13, 0x1 ;  /* 0x0000000d06097211 */ /* 0x000fe400078008ff */
[----:B------:R-:W-:Y:S02]  /*12d0*/  SHF.L.U64.HI R13, R8, 0x4, R17 ;  /* 0x00000004080d7819 */ /* 0x000fe40000010211 */
[----:B------:R-:W-:Y:S02]  /*12e0*/  IADD3 R10, P2, PT, RZ, -R10, RZ ;  /* 0x8000000aff0a7210 */ /* 0x000fe40007f5e0ff */
[----:B------:R-:W-:Y:S02]  /*12f0*/  IADD3 R8, P1, PT, R9, UR8, RZ ;  /* 0x0000000809087c10 */ /* 0x000fe4000ff3e0ff */
[----:B------:R-:W-:Y:S01]  /*1300*/  LEA.HI.X R6, R6, R13, RZ, 0x1, P0 ;  /* 0x0000000d06067211 */ /* 0x000fe200000f0cff */
[----:B------:R-:W-:-:S03]  /*1310*/  IMAD.X R12, RZ, RZ, -0x1, P2 ;  /* 0xffffffffff0c7424 */ /* 0x000fc600010e06ff */
[----:B------:R-:W-:-:S07]  /*1320*/  IADD3.X R9, PT, PT, R6, UR9, RZ, P1, !PT ;  /* 0x0000000906097c10 */ /* 0x000fce0008ffe4ff */
.L_x_8884:
        /* <DEDUP_REMOVED lines=9> */
[----:B--2---:R-:W-:-:S05]  /*13c0*/  HADD2.F32 R6, -RZ, R6.H0_H0 ;  /* 0x20000006ff067230 */ /* 0x004fca0000004100 */
[----:B------:R-:W-:-:S05]  /*13d0*/  FADD.FTZ R3, R6, R3 ;  /* 0x0000000306037221 */ /* 0x000fca0000010000 */
[----:B------:R-:W-:Y:S05]  /*13e0*/  @P0 BRA `(.L_x_8884) ;  /* 0xfffffffc00d00947 */ /* 0x000fea000383ffff */
.L_x_8881:
[----:B------:R-:W-:Y:S05]  /*13f0*/  BSYNC.RECONVERGENT B1 ;  /* 0x0000000000017941 */ /* 0x000fea0003800200 */
.L_x_8880:
[----:B------:R-:W-:-:S04]  /*1400*/  ISETP.GE.U32.AND P0, PT, R11, 0x3, PT ;  /* 0x000000030b00780c */ /* 0x000fc80003f06070 */
[----:B------:R-:W-:-:S13]  /*1410*/  ISETP.GE.U32.AND.EX P0, PT, R15, RZ, PT, P0 ;  /* 0x000000ff0f00720c */ /* 0x000fda0003f06100 */
[----:B------:R-:W-:Y:S05]  /*1420*/  @!P0 BRA `(.L_x_8868) ;  /* 0x00000000006c8947 */ /* 0x000fea0003800000 */
[----:B------:R-:W-:Y:S02]  /*1430*/  SHF.L.U32 R17, R7, 0x1, RZ ;  /* 0x0000000107117819 */ /* 0x000fe400000006ff */
[----:B------:R-:W-:-:S07]  /*1440*/  SHF.R.U32.HI R21, RZ, 0x1f, R7 ;  /* 0x0000001fff157819 */ /* 0x000fce0000011607 */
.L_x_8885:
[----:B------:R-:W-:-:S04]  /*1450*/  LEA R8, P0, R14, UR8, 0x1 ;  /* 0x000000080e087c11 */ /* 0x000fc8000f8008ff */
[----:B------:R-:W-:Y:S02]  /*1460*/  LEA.HI.X R9, R14, UR9, R16, 0x1, P0 ;  /* 0x000000090e097c11 */ /* 0x000fe400080f0c10 */
[----:B------:R-:W-:-:S03]  /*1470*/  IADD3 R10, P0, PT, R17, R8, RZ ;  /* 0x00000008110a7210 */ /* 0x000fc60007f1e0ff */
[----:B------:R-:W2:Y:S02]  /*1480*/  LDG.E.U16 R8, desc[UR18][R8.64] ;  /* 0x0000001208087981 */ /* 0x000ea4000c1e1500 */
[----:B------:R-:W-:Y:S01]  /*1490*/  IMAD.X R11, R21, 0x1, R9, P0 ;  /* 0x00000001150b7824 */ /* 0x000fe200000e0609 */
[----:B------:R-:W-:-:S04]  /*14a0*/  IADD3 R12, P0, PT, R17, R10, RZ ;  /* 0x0000000a110c7210 */ /* 0x000fc80007f1e0ff */
[----:B------:R-:W-:Y:S01]  /*14b0*/  IADD3.X R13, PT, PT, R21, R11, RZ, P0, !PT ;  /* 0x0000000b150d7210 */ /* 0x000fe200007fe4ff */
[----:B------:R-:W3:Y:S01]  /*14c0*/  LDG.E.U16 R10, desc[UR18][R10.64] ;  /* 0x000000120a0a7981 */ /* 0x000ee2000c1e1500 */
[----:B------:R-:W-:-:S03]  /*14d0*/  IADD3 R18, P0, PT, R17, R12, RZ ;  /* 0x0000000c11127210 */ /* 0x000fc60007f1e0ff */
[----:B------:R-:W4:Y:S02]  /*14e0*/  LDG.E.U16 R12, desc[UR18][R12.64] ;  /* 0x000000120c0c7981 */ /* 0x000f24000c1e1500 */
[----:B------:R-:W-:-:S05]  /*14f0*/  IMAD.X R19, R21, 0x1, R13, P0 ;  /* 0x0000000115137824 */ /* 0x000fca00000e060d */
[----:B------:R-:W5:Y:S01]  /*1500*/  LDG.E.U16 R18, desc[UR18][R18.64] ;  /* 0x0000001212127981 */ /* 0x000f62000c1e1500 */
[----:B------:R-:W-:-:S04]  /*1510*/  LEA R14, P0, R7, R14, 0x2 ;  /* 0x0000000e070e7211 */ /* 0x000fc800078010ff */
[----:B------:R-:W-:Y:S02]  /*1520*/  LEA.HI.X R16, R7, R16, RZ, 0x2, P0 ;  /* 0x0000001007107211 */ /* 0x000fe400000f14ff */
[----:B------:R-:W-:-:S04]  /*1530*/  ISETP.GE.U32.AND P0, PT, R14, R4, PT ;  /* 0x000000040e00720c */ /* 0x000fc80003f06070 */
[----:B------:R-:W-:Y:S01]  /*1540*/  ISETP.GE.AND.EX P0, PT, R16, R5, PT, P0 ;  /* 0x000000051000720c */ /* 0x000fe20003f06300 */
[----:B--2---:R-:W-:-:S05]  /*1550*/  HADD2.F32 R6, -RZ, R8.H0_H0 ;  /* 0x20000008ff067230 */ /* 0x004fca0000004100 */
[----:B------:R-:W-:Y:S01]  /*1560*/  FADD.FTZ R6, R6, R3 ;  /* 0x0000000306067221 */ /* 0x000fe20000010000 */
[----:B---3--:R-:W-:Y:S02]  /*1570*/  HADD2.F32 R15, -RZ, R10.H0_H0 ;  /* 0x2000000aff0f7230 */ /* 0x008fe40000004100 */
[----:B----4-:R-:W-:-:S03]  /*1580*/  HADD2.F32 R3, -RZ, R12.H0_H0 ;  /* 0x2000000cff037230 */ /* 0x010fc60000004100 */
[----:B------:R-:W-:-:S04]  /*1590*/  FADD.FTZ R6, R6, R15 ;  /* 0x0000000f06067221 */ /* 0x000fc80000010000 */
[----:B------:R-:W-:Y:S01]  /*15a0*/  FADD.FTZ R3, R6, R3 ;  /* 0x0000000306037221 */ /* 0x000fe20000010000 */
[----:B-----5:R-:W-:-:S05]  /*15b0*/  HADD2.F32 R8, -RZ, R18.H0_H0 ;  /* 0x20000012ff087230 */ /* 0x020fca0000004100 */
[----:B------:R-:W-:Y:S01]  /*15c0*/  FADD.FTZ R3, R3, R8 ;  /* 0x0000000803037221 */ /* 0x000fe20000010000 */
[----:B------:R-:W-:Y:S06]  /*15d0*/  @!P0 BRA `(.L_x_8885) ;  /* 0xfffffffc009c8947 */ /* 0x000fec000383ffff */
.L_x_8868:
[----:B------:R-:W-:Y:S05]  /*15e0*/  BSYNC.RECONVERGENT B0 ;  /* 0x0000000000007941 */ /* 0x000fea0003800200 */
.L_x_8862:
        /* <DEDUP_REMOVED lines=42> */
[----:B0-----:R-:W-:-:S03]  /*1890*/  MOV R3, 0xffffffff ;  /* 0xffffffff00037802 */ /* 0x001fc60000000f00 */
[----:B------:R-:W-:Y:S01]  /*18a0*/  FADD.FTZ R15, R15, R14 ;  /* 0x0000000e0f0f7221 */ /* 0x000fe20000010000 */
[----:B------:R-:W-:-:S03]  /*18b0*/  SHF.L.U32 R3, R3, UR10, RZ ;  /* 0x0000000a03037c19 */ /* 0x000fc600080006ff */
[----:B-1----:R-:W-:Y:S01]  /*18c0*/  FADD.FTZ R20, R15, R20 ;  /* 0x000000140f147221 */ /* 0x002fe20000010000 */
[----:B------:R-:W-:-:S03]  /*18d0*/  LOP3.LUT R3, RZ, R3, RZ, 0x33, !PT ;  /* 0x00000003ff037212 */ /* 0x000fc600078e33ff */
        /* <DEDUP_REMOVED lines=13> */
.L_x_8886:
[----:B------:R-:W-:Y:S01]  /*19b0*/  ISETP.NE.AND P0, PT, R4, RZ, PT ;  /* 0x000000ff0400720c */ /* 0x000fe20003f05270 */
[----:B------:R-:W-:Y:S05]  /*19c0*/  WARPSYNC.ALL ;  /* 0x0000000000007948 */ /* 0x000fea0003800000 */
[----:B------:R-:W-:Y:S06]  /*19d0*/  BAR.SYNC.DEFER_BLOCKING 0x0 ;  /* 0x0000000000007b1d */ /* 0x000fec0000010000 */
[----:B------:R-:W-:Y:S04]  /*19e0*/  BSSY.RECONVERGENT B0, `(.L_x_8887) ;  /* 0x0000051000007945 */ /* 0x000fe80003800200 */
[----:B------:R-:W-:Y:S05]  /*19f0*/  @P0 BRA `(.L_x_8888) ;  /* 0x00000004003c0947 */ /* 0x000fea0003800000 */
[----:B0-----:R-:W-:Y:S02]  /*1a00*/  IMAD.U32 R3, RZ, RZ, UR22 ;  /* 0x00000016ff037e24 */ /* 0x001fe4000f8e00ff */
[----:B------:R-:W-:-:S03]  /*1a10*/  HFMA2 R23, -RZ, RZ, 0, 0 ;  /* 0x00000000ff177431 */ /* 0x000fc600000001ff */
        /* <DEDUP_REMOVED lines=9> */
[----:B------:R-:W-:Y:S01]  /*1ab0*/  ULOP3.LUT UR9, UR10, 0x7fffff0, URZ, 0xc0, !UPT ;  /* 0x07fffff00a097892 */ /* 0x000fe2000f8ec0ff */
[----:B------:R-:W-:Y:S01]  /*1ac0*/  MOV R23, RZ ;  /* 0x000000ff00177202 */ /* 0x000fe20000000f00 */
[----:B------:R-:W-:Y:S02]  /*1ad0*/  ULOP3.LUT UR5, UR10, 0x30, URZ, 0xc0, !UPT ;  /* 0x000000300a057892 */ /* 0x000fe4000f8ec0ff */
[----:B------:R-:W-:Y:S02]  /*1ae0*/  UIADD3 UR15, UPT, UPT, UR8, 0x20, URZ ;  /* 0x00000020080f7890 */ /* 0x000fe4000fffe0ff */
[----:B------:R-:W-:-:S12]  /*1af0*/  UIADD3 UR9, UPT, UPT, -UR9, URZ, URZ ;  /* 0x000000ff09097290 */ /* 0x000fd8000fffe1ff */
.L_x_8891:
        /* <DEDUP_REMOVED lines=24> */
.L_x_8890:
        /* <DEDUP_REMOVED lines=17> */
.L_x_8892:
        /* <DEDUP_REMOVED lines=12> */
.L_x_8893:
[----:B------:R-:W-:Y:S05]  /*1e50*/  BRA.U !UP1, `(.L_x_8889) ;  /* 0x0000000109207547 */ /* 0x000fea000b800000 */
[----:B------:R-:W-:Y:S02]  /*1e60*/  ULEA UR5, UR5, UR8, 0x2 ;  /* 0x0000000805057291 */ /* 0x000fe4000f8e10ff */
[----:B------:R-:W-:-:S12]  /*1e70*/  UIADD3 UR9, UPT, UPT, -UR9, URZ, URZ ;  /* 0x000000ff09097290 */ /* 0x000fd8000fffe1ff */
.L_x_8894:
[----:B------:R-:W0:Y:S01]  /*1e80*/  LDS R6, [UR5] ;  /* 0x00000005ff067984 */ /* 0x000e220008000800 */
[----:B------:R-:W-:Y:S02]  /*1e90*/  UIADD3 UR9, UPT, UPT, UR9, 0x1, URZ ;  /* 0x0000000109097890 */ /* 0x000fe4000fffe0ff */
[----:B------:R-:W-:Y:S02]  /*1ea0*/  UIADD3 UR5, UPT, UPT, UR5, 0x4, URZ ;  /* 0x0000000405057890 */ /* 0x000fe4000fffe0ff */
[----:B------:R-:W-:Y:S01]  /*1eb0*/  UISETP.NE.AND UP0, UPT, UR9, URZ, UPT ;  /* 0x000000ff0900728c */ /* 0x000fe2000bf05270 */
[----:B0-----:R-:W-:-:S08]  /*1ec0*/  FADD.FTZ R23, R6, R23 ;  /* 0x0000001706177221 */ /* 0x001fd00000010000 */
[----:B------:R-:W-:Y:S05]  /*1ed0*/  BRA.U UP0, `(.L_x_8894) ;  /* 0xfffffffd00e87547 */ /* 0x000fea000b83ffff */
.L_x_8889:
[----:B------:R2:W-:Y:S02]  /*1ee0*/  STS [UR8], R23 ;  /* 0x00000017ff007988 */ /* 0x0005e40008000808 */
.L_x_8888:
[----:B------:R-:W-:Y:S05]  /*1ef0*/  BSYNC.RECONVERGENT B0 ;  /* 0x0000000000007941 */ /* 0x000fea0003800200 */
.L_x_8887:
        /* <DEDUP_REMOVED lines=19> */
[----:B------:R-:W-:Y:S01]  /*2030*/  MOV R3, R5 ;  /* 0x0000000500037202 */ /* 0x000fe20000000f00 */
[----:B------:R-:W-:Y:S01]  /*2040*/  IMAD.U32 R2, RZ, RZ, UR15 ;  /* 0x0000000fff027e24 */ /* 0x000fe2000f8e00ff */
[----:B------:R-:W-:Y:S01]  /*2050*/  MOV R5, UR16 ;  /* 0x0000001000057c02 */ /* 0x000fe20008000f00 */
        /* <DEDUP_REMOVED lines=9> */
[----:B------:R-:W-:-:S07]  /*20f0*/  IADD3 R15, PT, PT, RZ, -R8, RZ ;  /* 0x80000008ff0f7210 */ /* 0x000fce0007ffe0ff */
[----:B-1----:R-:W1:Y:S02]  /*2100*/  MUFU.RCP R9, R9 ;  /* 0x0000000900097308 */ /* 0x002e640000001000 */
[----:B-1----:R-:W-:-:S06]  /*2110*/  VIADD R6, R9, 0xffffffe ;  /* 0x0ffffffe09067836 */ /* 0x002fcc0000000000 */
[----:B------:R1:W3:Y:S02]  /*2120*/  F2I.FTZ.U32.TRUNC.NTZ R7, R6 ;  /* 0x0000000600077305 */ /* 0x0002e4000021f000 */
[----:B-1----:R-:W-:Y:S02]  /*2130*/  IMAD.MOV.U32 R6, RZ, RZ, RZ ;  /* 0x000000ffff067224 */ /* 0x002fe400078e00ff */
        /* <DEDUP_REMOVED lines=12> */
[----:B------:R-:W-:-:S05]  /*2200*/  MOV R10, UR12 ;  /* 0x0000000c000a7c02 */ /* 0x000fca0008000f00 */
[----:B------:R-:W-:Y:S02]  /*2210*/  IMAD.U32 R11, RZ, RZ, UR13 ;  /* 0x0000000dff0b7e24 */ /* 0x000fe4000f8e00ff */
[----:B------:R-:W-:-:S06]  /*2220*/  @P0 IMAD.WIDE.U32 R10, R4, 0x2, R10 ;  /* 0x00000002040a0825 */ /* 0x000fcc00078e000a */
[----:B------:R-:W4:Y:S01]  /*2230*/  @P0 LDG.E.U16 R10, desc[UR18][R10.64] ;  /* 0x000000120a0a0981 */ /* 0x000f22000c1e1500 */
[----:B------:R-:W-:Y:S01]  /*2240*/  MOV R9, UR22 ;  /* 0x0000001600097c02 */ /* 0x000fe20008000f00 */
[----:B------:R-:W-:Y:S02]  /*2250*/  UIADD3 UR4, UPT, UPT, UR4, UR14, URZ ;  /* 0x0000000e04047290 */ /* 0x000fe4000fffe0ff */
[----:B------:R-:W-:Y:S02]  /*2260*/  UIMAD.WIDE.U32 UR12, UR22, 0x2, UR12 ;  /* 0x00000002160c78a5 */ /* 0x000fe4000f8e000c */
[----:B------:R-:W-:-:S04]  /*2270*/  UISETP.LT.U32.AND UP0, UPT, UR4, UR22, UPT ;  /* 0x000000160400728c */ /* 0x000fc8000bf01070 */
[----:B------:R-:W-:-:S04]  /*2280*/  USEL UR4, UR4, UR22, !UP0 ;  /* 0x0000001604047287 */ /* 0x000fc8000c000000 */
[----:B------:R-:W-:Y:S01]  /*2290*/  UIADD3 UR4, UPT, UPT, UR4, -UR22, URZ ;  /* 0x8000001604047290 */ /* 0x000fe2000fffe0ff */
[----:B---3--:R-:W-:-:S05]  /*22a0*/  @P0 HADD2.F32 R2, -RZ, R12.H0_H0 ;  /* 0x2000000cff020230 */ /* 0x008fca0000004100 */
[----:B------:R-:W-:Y:S01]  /*22b0*/  @P0 FMUL.FTZ R5, R2, 1.4426950216293334961 ;  /* 0x3fb8aa3b02050820 */ /* 0x000fe20000410000 */
[----:B------:R-:W-:-:S04]  /*22c0*/  IADD3 R2, P1, PT, R0, -UR5, RZ ;  /* 0x8000000500027c10 */ /* 0x000fc8000ff3e0ff */
[----:B------:R-:W-:Y:S01]  /*22d0*/  IADD3.X R3, PT, PT, R3, ~UR6, RZ, P1, !PT ;  /* 0x8000000603037c10 */ /* 0x000fe20008ffe4ff */
[----:B------:R-:W0:Y:S02]  /*22e0*/  @P0 MUFU.EX2 R5, R5 ;  /* 0x0000000500050308 */ /* 0x000e240000000800 */
[----:B------:R-:W-:-:S04]  /*22f0*/  @P0 IMAD.WIDE.U32 R12, R4, 0x2, R2 ;  /* 0x00000002040c0825 */ /* 0x000fc800078e0002 */
[----:B----4-:R-:W-:Y:S02]  /*2300*/  @P0 HADD2.F32 R14, -RZ, R10.H0_H0 ;  /* 0x2000000aff0e0230 */ /* 0x010fe40000004100 */
[----:B------:R-:W-:-:S03]  /*2310*/  IMAD.WIDE.U32 R2, R9, 0x2, R2 ;  /* 0x0000000209027825 */ /* 0x000fc600078e0002 */
[----:B------:R-:W-:Y:S01]  /*2320*/  MOV R0, R2 ;  /* 0x0000000200007202 */ /* 0x000fe20000000f00 */
[----:B0-----:R-:W-:Y:S01]  /*2330*/  @P0 FFMA.FTZ R14, R5, -UR17, R14 ;  /* 0x80000011050e0c23 */ /* 0x001fe2000801000e */
[----:B------:R-:W-:-:S04]  /*2340*/  IMAD.U32 R5, RZ, RZ, UR22 ;  /* 0x00000016ff057e24 */ /* 0x000fc8000f8e00ff */
[----:B------:R-:W-:Y:S01]  /*2350*/  @P0 F2FP.F16.F32.PACK_AB R14, RZ, R14 ;  /* 0x0000000eff0e023e */ /* 0x000fe200000000ff */
[----:B------:R-:W-:-:S04]  /*2360*/  IMAD.WIDE.U32 R6, R5, 0x2, R6 ;  /* 0x0000000205067825 */ /* 0x000fc800078e0006 */
[----:B------:R0:W-:Y:S01]  /*2370*/  @P0 STG.E.U16 desc[UR18][R12.64], R14 ;  /* 0x0000000e0c000986 */ /* 0x0001e2000c101512 */
[----:B------:R-:W-:Y:S01]  /*2380*/  IMAD.MOV.U32 R2, RZ, RZ, R6 ;  /* 0x000000ffff027224 */ /* 0x000fe200078e0006 */
[----:B------:R-:W-:-:S07]  /*2390*/  MOV R5, R7 ;  /* 0x0000000700057202 */ /* 0x000fce0000000f00 */
.L_x_8897:
[----:B------:R-:W-:Y:S01]  /*23a0*/  IMAD.HI.U32 R15, R15, UR4, RZ ;  /* 0x000000040f0f7c27 */ /* 0x000fe2000f8e00ff */
[----:B------:R-:W-:Y:S01]  /*23b0*/  ISETP.NE.U32.AND P1, PT, R8, RZ, PT ;  /* 0x000000ff0800720c */ /* 0x000fe20003f25070 */
[----:B------:R-:W-:Y:S01]  /*23c0*/  BSSY.RECONVERGENT B0, `(.L_x_8898) ;  /* 0x0000049000007945 */ /* 0x000fe20003800200 */
[----:B------:R-:W-:Y:S01]  /*23d0*/  SHF.L.U32 R6, R4, 0x3, RZ ;  /* 0x0000000304067819 */ /* 0x000fe200000006ff */
[----:B------:R-:W-:Y:S01]  /*23e0*/  IMAD.MOV R15, RZ, RZ, -R15 ;  /* 0x000000ffff0f7224 */ /* 0x000fe200078e0a0f */
[----:B0-----:R-:W-:Y:S01]  /*23f0*/  MOV R13, UR13 ;  /* 0x0000000d000d7c02 */ /* 0x001fe20008000f00 */
[----:B------:R-:W-:Y:S02]  /*2400*/  IMAD.MOV.U32 R14, RZ, RZ, R0 ;  /* 0x000000ffff0e7224 */ /* 0x000fe400078e0000 */
[----:B------:R-:W-:Y:S01]  /*2410*/  IMAD R17, R8, R15, UR4 ;  /* 0x0000000408117e24 */ /* 0x000fe2000f8e020f */
[----:B------:R-:W-:Y:S01]  /*2420*/  MOV R15, R3 ;  /* 0x00000003000f7202 */ /* 0x000fe20000000f00 */
[----:B------:R-:W-:-:S02]  /*2430*/  IMAD.U32 R12, RZ, RZ, UR12 ;  /* 0x0000000cff0c7e24 */ /* 0x000fc4000f8e00ff */
[----:B------:R-:W-:Y:S01]  /*2440*/  IMAD.MOV.U32 R3, RZ, RZ, R5 ;  /* 0x000000ffff037224 */ /* 0x000fe200078e0005 */
[----:B------:R-:W-:-:S13]  /*2450*/  ISETP.GE.U32.AND P0, PT, R17, R8, PT ;  /* 0x000000081100720c */ /* 0x000fda0003f06070 */
[----:B------:R-:W-:-:S04]  /*2460*/  @P0 IADD3 R17, PT, PT, -R8, R17, RZ ;  /* 0x0000001108110210 */ /* 0x000fc80007ffe1ff */
[----:B------:R-:W-:-:S13]  /*2470*/  ISETP.GE.U32.AND P0, PT, R17, R8, PT ;  /* 0x000000081100720c */ /* 0x000fda0003f06070 */
[----:B------:R-:W-:Y:S01]  /*2480*/  @P0 IMAD.IADD R17, R17, 0x1, -R8 ;  /* 0x0000000111110824 */ /* 0x000fe200078e0a08 */
[----:B------:R-:W-:-:S04]  /*2490*/  @!P1 LOP3.LUT R17, RZ, R8, RZ, 0x33, !PT ;  /* 0x00000008ff119212 */ /* 0x000fc800078e33ff */
[----:B------:R-:W-:-:S04]  /*24a0*/  IADD3 R17, PT, PT, -R17, UR4, RZ ;  /* 0x0000000411117c10 */ /* 0x000fc8000fffe1ff */
[-C--:B------:R-:W-:Y:S02]  /*24b0*/  ISETP.GE.AND P0, PT, R6, R17.reuse, PT ;  /* 0x000000110600720c */ /* 0x080fe40003f06270 */
[----:B------:R-:W-:-:S11]  /*24c0*/  IADD3 R0, PT, PT, R4, R17, RZ ;  /* 0x0000001104007210 */ /* 0x000fd60007ffe0ff */
[----:B------:R-:W-:Y:S05]  /*24d0*/  @P0 BRA `(.L_x_8899) ;  /* 0x0000000000dc0947 */ /* 0x000fea0003800000 */
[----:B------:R-:W-:-:S07]  /*24e0*/  IMAD.MOV.U32 R19, RZ, RZ, R4 ;  /* 0x000000ffff137224 */ /* 0x000fce00078e0004 */
.L_x_8900:
[----:B------:R-:W-:-:S06]  /*24f0*/  IMAD.WIDE R10, R19, 0x10, R2 ;  /* 0x00000010130a7825 */ /* 0x000fcc00078e0202 */
[----:B0-----:R-:W3:Y:S01]  /*2500*/  LDG.E.128 R8, desc[UR18][R10.64] ;  /* 0x000000120a087981 */ /* 0x001ee2000c1e1d00 */
[----:B------:R-:W-:-:S06]  /*2510*/  IMAD.WIDE R4, R19, 0x10, R12 ;  /* 0x0000001013047825 */ /* 0x000fcc00078e020c */
[----:B------:R-:W4:Y:S01]  /*2520*/  LDG.E.128 R4, desc[UR18][R4.64] ;  /* 0x0000001204047981 */ /* 0x000f22000c1e1d00 */
[--C-:B---3--:R-:W-:Y:S02]  /*2530*/  HADD2.F32 R16, -RZ, R8.reuse.H0_H0 ;  /* 0x20000008ff107230 */ /* 0x108fe40000004100 */
[----:B------:R-:W-:Y:S02]  /*2540*/  HADD2.F32 R18, -RZ, R8.H1_H1 ;  /* 0x30000008ff127230 */ /* 0x000fe40000004100 */
[--C-:B------:R-:W-:Y:S02]  /*2550*/  HADD2.F32 R20, -RZ, R9.reuse.H1_H1 ;  /* 0x30000009ff147230 */ /* 0x100fe40000004100 */
[----:B------:R-:W-:Y:S01]  /*2560*/  FMUL.FTZ R8, R16, 1.4426950216293334961 ;  /* 0x3fb8aa3b10087820 */ /* 0x000fe20000410000 */
[----:B------:R-:W-:Y:S02]  /*2570*/  HADD2.F32 R21, -RZ, R10.H1_H1 ;  /* 0x3000000aff157230 */ /* 0x000fe40000004100 */
[----:B------:R-:W-:Y:S01]  /*2580*/  FMUL.FTZ R16, R18, 1.4426950216293334961 ;  /* 0x3fb8aa3b12107820 */ /* 0x000fe20000410000 */
[----:B------:R-:W-:-:S02]  /*2590*/  HADD2.F32 R18, -RZ, R9.H0_H0 ;  /* 0x20000009ff127230 */ /* 0x000fc40000004100 */
[--C-:B----4-:R-:W-:Y:S01]  /*25a0*/  HADD2.F32 R22, -RZ, R5.reuse.H0_H0 ;  /* 0x20000005ff167230 */ /* 0x110fe20000004100 */
[----:B------:R-:W0:Y:S01]  /*25b0*/  MUFU.EX2 R8, R8 ;  /* 0x0000000800087308 */ /* 0x000e220000000800 */
[----:B--2---:R-:W-:Y:S02]  /*25c0*/  HADD2.F32 R23, -RZ, R5.H1_H1 ;  /* 0x30000005ff177230 */ /* 0x004fe40000004100 */
[----:B------:R-:W-:Y:S01]  /*25d0*/  FMUL.FTZ R9, R18, 1.4426950216293334961 ;  /* 0x3fb8aa3b12097820 */ /* 0x000fe20000410000 */
[----:B------:R-:W-:Y:S01]  /*25e0*/  FMUL.FTZ R18, R20, 1.4426950216293334961 ;  /* 0x3fb8aa3b14127820 */ /* 0x000fe20000410000 */
[----:B------:R-:W-:Y:S02]  /*25f0*/  HADD2.F32 R20, -RZ, R10.H0_H0 ;  /* 0x2000000aff147230 */ /* 0x000fe40000004100 */
[----:B------:R-:W-:Y:S01]  /*2600*/  HADD2.F32 R25, -RZ, R6.H0_H0 ;  /* 0x20000006ff197230 */ /* 0x000fe20000004100 */
[----:B------:R-:W1:Y:S02]  /*2610*/  MUFU.EX2 R16, R16 ;  /* 0x0000001000107308 */ /* 0x000e640000000800 */
[----:B------:R-:W-:Y:S01]  /*2620*/  FMUL.FTZ R10, R20, 1.4426950216293334961 ;  /* 0x3fb8aa3b140a7820 */ /* 0x000fe20000410000 */
[----:B------:R-:W-:Y:S01]  /*2630*/  FMUL.FTZ R20, R21, 1.4426950216293334961 ;  /* 0x3fb8aa3b15147820 */ /* 0x000fe20000410000 */
[----:B------:R-:W-:-:S02]  /*2640*/  HADD2.F32 R21, -RZ, R11.H0_H0 ;  /* 0x2000000bff157230 */ /* 0x000fc40000004100 */
[----:B------:R-:W-:Y:S02]  /*2650*/  HADD2.F32 R11, -RZ, R11.H1_H1 ;  /* 0x3000000bff0b7230 */ /* 0x000fe40000004100 */
[----:B------:R-:W-:Y:S02]  /*2660*/  HADD2.F32 R27, -RZ, R6.H1_H1 ;  /* 0x30000006ff1b7230 */ /* 0x000fe40000004100 */
[----:B------:R-:W-:Y:S01]  /*2670*/  FMUL.FTZ R24, R21, 1.4426950216293334961 ;  /* 0x3fb8aa3b15187820 */ /* 0x000fe20000410000 */
[----:B------:R-:W2:Y:S01]  /*2680*/  MUFU.EX2 R9, R9 ;  /* 0x0000000900097308 */ /* 0x000ea20000000800 */
[----:B------:R-:W-:Y:S01]  /*2690*/  FMUL.FTZ R26, R11, 1.4426950216293334961 ;  /* 0x3fb8aa3b0b1a7820 */ /* 0x000fe20000410000 */
[--C-:B------:R-:W-:Y:S02]  /*26a0*/  HADD2.F32 R11, -RZ, R4.reuse.H0_H0 ;  /* 0x20000004ff0b7230 */ /* 0x100fe40000004100 */
[----:B------:R-:W-:Y:S02]  /*26b0*/  HADD2.F32 R21, -RZ, R4.H1_H1 ;  /* 0x30000004ff157230 */ /* 0x000fe40000004100 */
[----:B------:R-:W-:-:S02]  /*26c0*/  HADD2.F32 R29, -RZ, R7.H0_H0 ;  /* 0x20000007ff1d7230 */ /* 0x000fc40000004100 */
[----:B0-----:R-:W-:Y:S01]  /*26d0*/  FFMA.FTZ R4, R8, -UR17, R11 ;  /* 0x8000001108047c23 */ /* 0x001fe2000801000b */
[----:B------:R-:W0:Y:S01]  /*26e0*/  MUFU.EX2 R18, R18 ;  /* 0x0000001200127308 */ /* 0x000e220000000800 */
[----:B------:R-:W-:Y:S02]  /*26f0*/  HADD2.F32 R31, -RZ, R7.H1_H1 ;  /* 0x30000007ff1f7230 */ /* 0x000fe40000004100 */
[----:B-1----:R-:W-:-:S05]  /*2700*/  FFMA.FTZ R21, R16, -UR17, R21 ;  /* 0x8000001110157c23 */ /* 0x002fca0008010015 */
[----:B------:R-:W-:Y:S01]  /*2710*/  F2FP.F16.F32.PACK_AB R4, R21, R4 ;  /* 0x000000041504723e */ /* 0x000fe200000000ff */
[----:B------:R-:W1:Y:S01]  /*2720*/  MUFU.EX2 R10, R10 ;  /* 0x0000000a000a7308 */ /* 0x000e620000000800 */
[----:B--2---:R-:W-:Y:S01]  /*2730*/  FFMA.FTZ R5, R9, -UR17, R22 ;  /* 0x8000001109057c23 */ /* 0x004fe20008010016 */
[C---:B------:R-:W-:Y:S01]  /*2740*/  IMAD.WIDE R8, R19.reuse, 0x10, R14 ;  /* 0x0000001013087825 */ /* 0x040fe200078e020e */
[----:B------:R-:W-:-:S05]  /*2750*/  IADD3 R19, PT, PT, R19, UR22, RZ ;  /* 0x0000001613137c10 */ /* 0x000fca000fffe0ff */
[----:B------:R-:W2:Y:S01]  /*2760*/  MUFU.EX2 R20, R20 ;  /* 0x0000001400147308 */ /* 0x000ea20000000800 */
[----:B0-----:R-:W-:-:S05]  /*2770*/  FFMA.FTZ R18, R18, -UR17, R23 ;  /* 0x8000001112127c23 */ /* 0x001fca0008010017 */
[----:B------:R-:W-:Y:S02]  /*2780*/  F2FP.F16.F32.PACK_AB R5, R18, R5 ;  /* 0x000000051205723e */ /* 0x000fe400000000ff */
[----:B------:R-:W0:Y:S01]  /*2790*/  MUFU.EX2 R24, R24 ;  /* 0x0000001800187308 */ /* 0x000e220000000800 */
[----:B-1----:R-:W-:Y:S01]  /*27a0*/  FFMA.FTZ R6, R10, -UR17, R25 ;  /* 0x800000110a067c23 */ /* 0x002fe20008010019 */
[----:B------:R-:W-:-:S05]  /*27b0*/  IMAD.SHL.U32 R10, R19, 0x8, RZ ;  /* 0x00000008130a7824 */ /* 0x000fca00078e00ff */
[----:B------:R-:W-:Y:S01]  /*27c0*/  ISETP.GE.AND P0, PT, R10, R17, PT ;  /* 0x000000110a00720c */ /* 0x000fe20003f06270 */
[----:B------:R-:W1:Y:S01]  /*27d0*/  MUFU.EX2 R26, R26 ;  /* 0x0000001a001a7308 */ /* 0x000e620000000800 */
[----:B--2---:R-:W-:-:S05]  /*27e0*/  FFMA.FTZ R27, R20, -UR17, R27 ;  /* 0x80000011141b7c23 */ /* 0x004fca000801001b */
[----:B------:R-:W-:Y:S01]  /*27f0*/  F2FP.F16.F32.PACK_AB R6, R27, R6 ;  /* 0x000000061b06723e */ /* 0x000fe200000000ff */
[----:B0-----:R-:W-:Y:S01]  /*2800*/  FFMA.FTZ R7, R24, -UR17, R29 ;  /* 0x8000001118077c23 */ /* 0x001fe2000801001d */
[----:B-1----:R-:W-:-:S05]  /*2810*/  FFMA.FTZ R26, R26, -UR17, R31 ;  /* 0x800000111a1a7c23 */ /* 0x002fca000801001f */
[----:B------:R-:W-:-:S05]  /*2820*/  F2FP.F16.F32.PACK_AB R7, R26, R7 ;  /* 0x000000071a07723e */ /* 0x000fca00000000ff */
[----:B------:R0:W-:Y:S01]  /*2830*/  STG.E.128 desc[UR18][R8.64], R4 ;  /* 0x0000000408007986 */ /* 0x0001e2000c101d12 */
[----:B------:R-:W-:Y:S05]  /*2840*/  @!P0 BRA `(.L_x_8900) ;  /* 0xfffffffc00288947 */ /* 0x000fea000383ffff */
.L_x_8899:
[----:B------:R-:W-:Y:S05]  /*2850*/  BSYNC.RECONVERGENT B0 ;  /* 0x0000000000007941 */ /* 0x000fea0003800200 */
.L_x_8898:
[----:B------:R-:W-:-:S13]  /*2860*/  ISETP.GE.AND P0, PT, R0, UR4, PT ;  /* 0x0000000400007c0c */ /* 0x000fda000bf06270 */
[----:B------:R-:W-:Y:S05]  /*2870*/  @P0 EXIT ;  /* 0x000000000000094d */ /* 0x000fea0003800000 */
.L_x_8901:
[----:B0-----:R-:W-:-:S06]  /*2880*/  IMAD.WIDE R6, R0, 0x2, R2 ;  /* 0x0000000200067825 */ /* 0x001fcc00078e0202 */
[----:B------:R-:W3:Y:S01]  /*2890*/  LDG.E.U16 R6, desc[UR18][R6.64] ;  /* 0x0000001206067981 */ /* 0x000ee2000c1e1500 */
[----:B------:R-:W-:-:S06]  /*28a0*/  IMAD.WIDE R4, R0, 0x2, R12 ;  /* 0x0000000200047825 */ /* 0x000fcc00078e020c */
[----:B------:R-:W4:Y:S01]  /*28b0*/  LDG.E.U16 R4, desc[UR18][R4.64] ;  /* 0x0000001204047981 */ /* 0x000f22000c1e1500 */
[----:B---3--:R-:W-:-:S05]  /*28c0*/  HADD2.F32 R8, -RZ, R6.H0_H0 ;  /* 0x20000006ff087230 */ /* 0x008fca0000004100 */
[----:B------:R-:W-:Y:S01]  /*28d0*/  FMUL.FTZ R10, R8, 1.4426950216293334961 ;  /* 0x3fb8aa3b080a7820 */ /* 0x000fe20000410000 */
[----:B----4-:R-:W-:-:S05]  /*28e0*/  HADD2.F32 R9, -RZ, R4.H0_H0 ;  /* 0x20000004ff097230 */ /* 0x010fca0000004100 */
[----:B------:R-:W0:Y:S02]  /*28f0*/  MUFU.EX2 R10, R10 ;  /* 0x0000000a000a7308 */ /* 0x000e240000000800 */
[----:B0-----:R-:W-:-:S05]  /*2900*/  FFMA.FTZ R9, R10, -UR17, R9 ;  /* 0x800000110a097c23 */ /* 0x001fca0008010009 */
[----:B------:R-:W-:Y:S01]  /*2910*/  F2FP.F16.F32.PACK_AB R5, RZ, R9 ;  /* 0x00000009ff05723e */ /* 0x000fe200000000ff */
[C---:B------:R-:W-:Y:S01]  /*2920*/  IMAD.WIDE R8, R0.reuse, 0x2, R14 ;  /* 0x0000000200087825 */ /* 0x040fe200078e020e */
[----:B------:R-:W-:-:S04]  /*2930*/  IADD3 R0, PT, PT, R0, UR22, RZ ;  /* 0x0000001600007c10 */ /* 0x000fc8000fffe0ff */
[----:B------:R1:W-:Y:S01]  /*2940*/  STG.E.U16 desc[UR18][R8.64], R5 ;  /* 0x0000000508007986 */ /* 0x0003e2000c101512 */
[----:B------:R-:W-:-:S13]  /*2950*/  ISETP.GE.AND P0, PT, R0, UR4, PT ;  /* 0x0000000400007c0c */ /* 0x000fda000bf06270 */
[----:B-1----:R-:W-:Y:S05]  /*2960*/  @!P0 BRA `(.L_x_8901) ;  /* 0xfffffffc00c48947 */ /* 0x002fea000383ffff */
[----:B------:R-:W-:Y:S05]  /*2970*/  EXIT ;  /* 0x000000000000794d */ /* 0x000fea0003800000 */
.L_x_8896:
        /* <DEDUP_REMOVED lines=11> */
[C---:B------:R-:W-:Y:S02]  /*2a30*/  @!P0 SHF.L.U32 R13, R4.reuse, 0x1, RZ ;  /* 0x00000001040d8819 */ /* 0x040fe400000006ff */
[----:B------:R-:W-:Y:S02]  /*2a40*/  @!P0 SHF.L.U64.HI R15, R4, 0x1, RZ ;  /* 0x00000001040f8819 */ /* 0x000fe400000102ff */
        /* <DEDUP_REMOVED lines=11> */
[----:B-1----:R-:W-:Y:S02]  /*2b00*/  IMAD.U32 R9, RZ, RZ, UR22 ;  /* 0x00000016ff097e24 */ /* 0x002fe4000f8e00ff */
[----:B---3--:R-:W-:-:S05]  /*2b10*/  @!P0 HADD2.F32 R2, -RZ, R10.H0_H0 ;  /* 0x2000000aff028230 */ /* 0x008fca0000004100 */
[----:B------:R-:W-:Y:S01]  /*2b20*/  @!P0 FMUL.FTZ R5, R2, 1.4426950216293334961 ;  /* 0x3fb8aa3b02058820 */ /* 0x000fe20000410000 */
[----:B------:R-:W-:-:S04]  /*2b30*/  IADD3 R2, P1, PT, R0, -UR7, RZ ;  /* 0x8000000700027c10 */ /* 0x000fc8000ff3e0ff */
[----:B------:R-:W-:Y:S01]  /*2b40*/  IADD3.X R3, PT, PT, R3, ~UR5, RZ, P1, !PT ;  /* 0x8000000503037c10 */ /* 0x000fe20008ffe4ff */
[----:B------:R-:W0:Y:S01]  /*2b50*/  @!P0 MUFU.EX2 R5, R5 ;  /* 0x0000000500058308 */ /* 0x000e220000000800 */
[----:B------:R-:W-:Y:S01]  /*2b60*/  @!P0 IADD3 R10, P1, PT, R13, R2, RZ ;  /* 0x000000020d0a8210 */ /* 0x000fe20007f3e0ff */
[----:B----4-:R-:W-:-:S03]  /*2b70*/  @!P0 HADD2.F32 R12, -RZ, R8.H0_H0 ;  /* 0x20000008ff0c8230 */ /* 0x010fc60000004100 */
[----:B------:R-:W-:Y:S01]  /*2b80*/  @!P0 IADD3.X R11, PT, PT, R15, R3, RZ, P1, !PT ;  /* 0x000000030f0b8210 */ /* 0x000fe20000ffe4ff */
[----:B------:R-:W-:-:S04]  /*2b90*/  IMAD.WIDE.U32 R2, R9, 0x2, R2 ;  /* 0x0000000209027825 */ /* 0x000fc800078e0002 */
[----:B------:R-:W-:Y:S02]  /*2ba0*/  IMAD.MOV.U32 R0, RZ, RZ, R2 ;  /* 0x000000ffff007224 */ /* 0x000fe400078e0002 */
[----:B0-----:R-:W-:Y:S01]  /*2bb0*/  @!P0 FFMA.FTZ R12, R5, -UR17, R12 ;  /* 0x80000011050c8c23 */ /* 0x001fe2000801000c */
[----:B------:R-:W-:-:S04]  /*2bc0*/  MOV R5, UR22 ;  /* 0x0000001600057c02 */ /* 0x000fc80008000f00 */
[----:B------:R-:W-:Y:S01]  /*2bd0*/  @!P0 F2FP.F16.F32.PACK_AB R12, RZ, R12 ;  /* 0x0000000cff0c823e */ /* 0x000fe200000000ff */
[----:B------:R-:W-:-:S04]  /*2be0*/  IMAD.WIDE.U32 R6, R5, 0x2, R6 ;  /* 0x0000000205067825 */ /* 0x000fc800078e0006 */
[----:B------:R1:W-:Y:S01]  /*2bf0*/  @!P0 STG.E.U16 desc[UR18][R10.64], R12 ;  /* 0x0000000c0a008986 */ /* 0x0003e2000c101512 */
[----:B------:R-:W-:Y:S01]  /*2c00*/  MOV R2, R6 ;  /* 0x0000000600027202 */ /* 0x000fe20000000f00 */
[----:B------:R-:W-:-:S07]  /*2c10*/  IMAD.MOV.U32 R5, RZ, RZ, R7 ;  /* 0x000000ffff057224 */ /* 0x000fce00078e0007 */
.L_x_8902:
[----:B0-----:R-:W-:Y:S01]  /*2c20*/  UISETP.NE.U32.AND UP0, UPT, UR9, URZ, UPT ;  /* 0x000000ff0900728c */ /* 0x001fe2000bf05070 */
[----:B------:R-:W-:-:S08]  /*2c30*/  SHF.L.U32 R6, R14, 0x3, RZ ;  /* 0x000000030e067819 */ /* 0x000fd000000006ff */
[----:B------:R-:W-:Y:S05]  /*2c40*/  BRA.U UP0, `(.L_x_8903) ;  /* 0x00000001004c7547 */ /* 0x000fea000b800000 */
[----:B-1----:R-:W0:Y:S01]  /*2c50*/  I2F.U32.RP R10, R6 ;  /* 0x00000006000a7306 */ /* 0x002e220000209000 */
        /* <DEDUP_REMOVED lines=18> */
.L_x_8903:
[----:B------:R-:W-:Y:S01]  /*2d80*/  MOV R8, UR8 ;  /* 0x0000000800087c02 */ /* 0x000fe20008000f00 */
[----:B------:R-:W-:Y:S01]  /*2d90*/  IMAD.U32 R9, RZ, RZ, UR9 ;  /* 0x00000009ff097e24 */ /* 0x000fe2000f8e00ff */
[----:B------:R-:W-:Y:S02]  /*2da0*/  MOV R13, R6 ;  /* 0x00000006000d7202 */ /* 0x000fe40000000f00 */
[----:B-1----:R-:W-:-:S07]  /*2db0*/  MOV R12, 0x2dd0 ;  /* 0x00002dd0000c7802 */ /* 0x002fce0000000f00 */
[----:B--2---:R-:W-:Y:S05]  /*2dc0*/  CALL.REL.NOINC `($__internal_56_$__cuda_sm20_rem_u64) ;  /* 0x0000003800407944 */ /* 0x004fea0003c00000 */
[----:B------:R-:W-:Y:S01]  /*2dd0*/  IMAD.MOV.U32 R16, RZ, RZ, R14 ;  /* 0x000000ffff107224 */ /* 0x000fe200078e000e */
[----:B------:R-:W-:-:S07]  /*2de0*/  MOV R17, R15 ;  /* 0x0000000f00117202 */ /* 0x000fce0000000f00 */
.L_x_8904:
        /* <DEDUP_REMOVED lines=14> */
.L_x_8907:
[C---:B--2---:R-:W-:Y:S01]  /*2ed0*/  IMAD.SHL.U32 R23, R22.reuse, 0x10, RZ ;  /* 0x0000001016177824 */ /* 0x044fe200078e00ff */
[----:B------:R-:W-:-:S04]  /*2ee0*/  SHF.L.U64.HI R24, R22, 0x4, R21 ;  /* 0x0000000416187819 */ /* 0x000fc80000010215 */
[----:B0-----:R-:W-:-:S04]  /*2ef0*/  IADD3 R10, P1, PT, R2, R23, RZ ;  /* 0x00000017020a7210 */ /* 0x001fc80007f3e0ff */
[----:B------:R-:W-:-:S06]  /*2f00*/  IADD3.X R11, PT, PT, R5, R24, RZ, P1, !PT ;  /* 0x00000018050b7210 */ /* 0x000fcc0000ffe4ff */
[----:B------:R-:W2:Y:S01]  /*2f10*/  LDG.E.128 R8, desc[UR18][R10.64] ;  /* 0x000000120a087981 */ /* 0x000ea2000c1e1d00 */
[----:B------:R-:W-:-:S04]  /*2f20*/  IADD3 R12, P1, PT, R23, UR12, RZ ;  /* 0x0000000c170c7c10 */ /* 0x000fc8000ff3e0ff */
[----:B------:R-:W-:-:S06]  /*2f30*/  IADD3.X R13, PT, PT, R24, UR13, RZ, P1, !PT ;  /* 0x0000000d180d7c10 */ /* 0x000fcc0008ffe4ff */
[----:B------:R-:W3:Y:S01]  /*2f40*/  LDG.E.128 R12, desc[UR18][R12.64] ;  /* 0x000000120c0c7981 */ /* 0x000ee2000c1e1d00 */
[--C-:B--2---:R-:W-:Y:S02]  /*2f50*/  HADD2.F32 R26, -RZ, R9.reuse.H0_H0 ;  /* 0x20000009ff1a7230 */ /* 0x104fe40000004100 */
[--C-:B------:R-:W-:Y:S02]  /*2f60*/  HADD2.F32 R25, -RZ, R8.reuse.H0_H0 ;  /* 0x20000008ff197230 */ /* 0x100fe40000004100 */
[----:B------:R-:W-:Y:S02]  /*2f70*/  HADD2.F32 R27, -RZ, R9.H1_H1 ;  /* 0x30000009ff1b7230 */ /* 0x000fe40000004100 */
[----:B------:R-:W-:Y:S01]  /*2f80*/  FMUL.FTZ R9, R26, 1.4426950216293334961 ;  /* 0x3fb8aa3b1a097820 */ /* 0x000fe20000410000 */
[----:B------:R-:W-:Y:S02]  /*2f90*/  HADD2.F32 R28, -RZ, R11.H0_H0 ;  /* 0x2000000bff1c7230 */ /* 0x000fe40000004100 */
[----:B------:R-:W-:Y:S01]  /*2fa0*/  FMUL.FTZ R25, R25, 1.4426950216293334961 ;  /* 0x3fb8aa3b19197820 */ /* 0x000fe20000410000 */
[----:B------:R-:W-:-:S02]  /*2fb0*/  HADD2.F32 R8, -RZ, R8.H1_H1 ;  /* 0x30000008ff087230 */ /* 0x000fc40000004100 */
[----:B------:R-:W-:Y:S01]  /*2fc0*/  FMUL.FTZ R26, R27, 1.4426950216293334961 ;  /* 0x3fb8aa3b1b1a7820 */ /* 0x000fe20000410000 */
[--C-:B------:R-:W-:Y:S01]  /*2fd0*/  HADD2.F32 R27, -RZ, R10.reuse.H0_H0 ;  /* 0x2000000aff1b7230 */ /* 0x100fe20000004100 */
[----:B------:R-:W0:Y:S01]  /*2fe0*/  MUFU.EX2 R9, R9 ;  /* 0x0000000900097308 */ /* 0x000e220000000800 */
[----:B------:R-:W-:Y:S02]  /*2ff0*/  HADD2.F32 R10, -RZ, R10.H1_H1 ;  /* 0x3000000aff0a7230 */ /* 0x000fe40000004100 */
[----:B------:R-:W-:Y:S01]  /*3000*/  FMUL.FTZ R8, R8, 1.4426950216293334961 ;  /* 0x3fb8aa3b08087820 */ /* 0x000fe20000410000 */
[----:B------:R-:W-:Y:S02]  /*3010*/  HADD2.F32 R11, -RZ, R11.H1_H1 ;  /* 0x3000000bff0b7230 */ /* 0x000fe40000004100 */
[----:B------:R-:W-:Y:S01]  /*3020*/  FMUL.FTZ R27, R27, 1.4426950216293334961 ;  /* 0x3fb8aa3b1b1b7820 */ /* 0x000fe20000410000 */
[----:B------:R-:W-:Y:S01]  /*3030*/  FMUL.FTZ R28, R28, 1.4426950216293334961 ;  /* 0x3fb8aa3b1c1c7820 */ /* 0x000fe20000410000 */
[----:B------:R-:W-:Y:S01]  /*3040*/  FMUL.FTZ R10, R10, 1.4426950216293334961 ;  /* 0x3fb8aa3b0a0a7820 */ /* 0x000fe20000410000 */
[--C-:B---3--:R-:W-:Y:S01]  /*3050*/  HADD2.F32 R30, -RZ, R12.reuse.H0_H0 ;  /* 0x2000000cff1e7230 */ /* 0x108fe20000004100 */
[----:B------:R-:W1:Y:S01]  /*3060*/  MUFU.EX2 R25, R25 ;  /* 0x0000001900197308 */ /* 0x000e620000000800 */
[----:B------:R-:W-:Y:S01]  /*3070*/  FMUL.FTZ R11, R11, 1.4426950216293334961 ;  /* 0x3fb8aa3b0b0b7820 */ /* 0x000fe20000410000 */
[----:B------:R-:W-:-:S02]  /*3080*/  HADD2.F32 R29, -RZ, R12.H1_H1 ;  /* 0x3000000cff1d7230 */ /* 0x000fc40000004100 */
[--C-:B------:R-:W-:Y:S02]  /*3090*/  HADD2.F32 R12, -RZ, R13.reuse.H0_H0 ;  /* 0x2000000dff0c7230 */ /* 0x100fe40000004100 */
[----:B------:R-:W-:Y:S02]  /*30a0*/  HADD2.F32 R13, -RZ, R13.H1_H1 ;  /* 0x3000000dff0d7230 */ /* 0x000fe40000004100 */
[----:B------:R-:W2:Y:S01]  /*30b0*/  MUFU.EX2 R26, R26 ;  /* 0x0000001a001a7308 */ /* 0x000ea20000000800 */
[----:B------:R-:W-:Y:S02]  /*30c0*/  HADD2.F32 R31, -RZ, R14.H1_H1 ;  /* 0x3000000eff1f7230 */ /* 0x000fe40000004100 */
[----:B0-----:R-:W-:Y:S01]  /*30d0*/  FFMA.FTZ R9, R9, -UR17, R12 ;  /* 0x8000001109097c23 */ /* 0x001fe2000801000c */
[----:B------:R-:W-:Y:S01]  /*30e0*/  HADD2.F32 R33, -RZ, R15.H0_H0 ;  /* 0x2000000fff217230 */ /* 0x000fe20000004100 */
[----:B------:R-:W-:-:S03]  /*30f0*/  IADD3 R12, P1, PT, R0, R23, RZ ;  /* 0x00000017000c7210 */ /* 0x000fc60007f3e0ff */
[----:B------:R-:W0:Y:S01]  /*3100*/  MUFU.EX2 R8, R8 ;  /* 0x0000000800087308 */ /* 0x000e220000000800 */
[----:B-1----:R-:W-:Y:S01]  /*3110*/  FFMA.FTZ R25, R25, -UR17, R30 ;  /* 0x8000001119197c23 */ /* 0x002fe2000801001e */
[----:B------:R-:W-:Y:S02]  /*3120*/  HADD2.F32 R30, -RZ, R14.H0_H0 ;  /* 0x2000000eff1e7230 */ /* 0x000fe40000004100 */
[----:B------:R-:W-:-:S04]  /*3130*/  HADD2.F32 R14, -RZ, R15.H1_H1 ;  /* 0x3000000fff0e7230 */ /* 0x000fc80000004100 */
[----:B------:R-:W1:Y:S01]  /*3140*/  MUFU.EX2 R27, R27 ;  /* 0x0000001b001b7308 */ /* 0x000e620000000800 */
[----:B--2---:R-:W-:Y:S01]  /*3150*/  FFMA.FTZ R26, R26, -UR17, R13 ;  /* 0x800000111a1a7c23 */ /* 0x004fe2000801000d */
[----:B------:R-:W-:Y:S01]  /*3160*/  IMAD.X R13, R3, 0x1, R24, P1 ;  /* 0x00000001030d7824 */ /* 0x000fe200008e0618 */
[----:B------:R-:W-:-:S03]  /*3170*/  IADD3 R22, P1, PT, R22, UR22, RZ ;  /* 0x0000001616167c10 */ /* 0x000fc6000ff3e0ff */
[----:B------:R-:W-:Y:S02]  /*3180*/  F2FP.F16.F32.PACK_AB R9, R26, R9 ;  /* 0x000000091a09723e */ /* 0x000fe400000000ff */
[----:B------:R-:W2:Y:S01]  /*3190*/  MUFU.EX2 R10, R10 ;  /* 0x0000000a000a7308 */ /* 0x000ea20000000800 */
[----:B0-----:R-:W-:Y:S01]  /*31a0*/  FFMA.FTZ R8, R8, -UR17, R29 ;  /* 0x8000001108087c23 */ /* 0x001fe2000801001d */
[----:B------:R-:W-:-:S04]  /*31b0*/  IMAD.X R21, RZ, RZ, R21, P1 ;  /* 0x000000ffff157224 */ /* 0x000fc800008e0615 */
[----:B------:R-:W-:Y:S02]  /*31c0*/  F2FP.F16.F32.PACK_AB R8, R8, R25 ;  /* 0x000000190808723e */ /* 0x000fe400000000ff */
[----:B------:R-:W0:Y:S01]  /*31d0*/  MUFU.EX2 R28, R28 ;  /* 0x0000001c001c7308 */ /* 0x000e220000000800 */
[----:B-1----:R-:W-:Y:S01]  /*31e0*/  FFMA.FTZ R27, R27, -UR17, R30 ;  /* 0x800000111b1b7c23 */ /* 0x002fe2000801001e */
[----:B------:R-:W-:-:S06]  /*31f0*/  SHF.L.U64.HI R15, R22, 0x3, R21 ;  /* 0x00000003160f7819 */ /* 0x000fcc0000010215 */
[----:B------:R-:W1:Y:S01]  /*3200*/  MUFU.EX2 R11, R11 ;  /* 0x0000000b000b7308 */ /* 0x000e620000000800 */
[----:B--2---:R-:W-:-:S05]  /*3210*/  FFMA.FTZ R10, R10, -UR17, R31 ;  /* 0x800000110a0a7c23 */ /* 0x004fca000801001f */
[----:B------:R-:W-:Y:S01]  /*3220*/  F2FP.F16.F32.PACK_AB R10, R10, R27 ;  /* 0x0000001b0a0a723e */ /* 0x000fe200000000ff */
[----:B0-----:R-:W-:Y:S01]  /*3230*/  FFMA.FTZ R28, R28, -UR17, R33 ;  /* 0x800000111c1c7c23 */ /* 0x001fe20008010021 */
[----:B-1----:R-:W-:Y:S01]  /*3240*/  FFMA.FTZ R11, R11, -UR17, R14 ;  /* 0x800000110b0b7c23 */ /* 0x002fe2000801000e */
[----:B------:R-:W-:-:S04]  /*3250*/  SHF.L.U32 R14, R22, 0x3, RZ ;  /* 0x00000003160e7819 */ /* 0x000fc800000006ff */
[----:B------:R-:W-:Y:S02]  /*3260*/  F2FP.F16.F32.PACK_AB R11, R11, R28 ;  /* 0x0000001c0b0b723e */ /* 0x000fe400000000ff */
[----:B------:R-:W-:-:S03]  /*3270*/  ISETP.GE.U32.AND P1, PT, R14, R19, PT ;  /* 0x000000130e00720c */ /* 0x000fc60003f26070 */
[----:B------:R0:W-:Y:S01]  /*3280*/  STG.E.128 desc[UR18][R12.64], R8 ;  /* 0x000000080c007986 */ /* 0x0001e2000c101d12 */
[----:B------:R-:W-:-:S13]  /*3290*/  ISETP.GE.AND.EX P1, PT, R15, R20, PT, P1 ;  /* 0x000000140f00720c */ /* 0x000fda0003f26310 */
[----:B------:R-:W-:Y:S05]  /*32a0*/  @!P1 BRA `(.L_x_8907) ;  /* 0xfffffffc00089947 */ /* 0x000fea000383ffff */
.L_x_8906:
[----:B------:R-:W-:Y:S05]  /*32b0*/  BSYNC.RECONVERGENT B0 ;  /* 0x0000000000007941 */ /* 0x000fea0003800200 */
.L_x_8905:
[----:B------:R-:W-:Y:S05]  /*32c0*/  @P0 EXIT ;  /* 0x000000000000094d */ /* 0x000fea0003800000 */
[----:B0-----:R-:W-:Y:S01]  /*32d0*/  IADD3 R13, P0, PT, R4, UR22, RZ ;  /* 0x00000016040d7c10 */ /* 0x001fe2000ff1e0ff */
        /* <DEDUP_REMOVED lines=39> */
.L_x_8909:
[----:B------:R-:W-:Y:S01]  /*3550*/  IMAD.MOV.U32 R10, RZ, RZ, R12 ;  /* 0x000000ffff0a7224 */ /* 0x000fe200078e000c */
[----:B------:R-:W-:Y:S02]  /*3560*/  MOV R8, UR22 ;  /* 0x0000001600087c02 */ /* 0x000fe40008000f00 */
[----:B------:R-:W-:-:S07]  /*3570*/  MOV R12, 0x3590 ;  /* 0x00003590000c7802 */ /* 0x000fce0000000f00 */
[----:B--2---:R-:W-:Y:S05]  /*3580*/  CALL.REL.NOINC `($__internal_55_$__cuda_sm20_div_u64) ;  /* 0x0000002c00387944 */ /* 0x004fea0003c00000 */
[----:B------:R-:W-:Y:S01]  /*3590*/  IMAD.MOV.U32 R8, RZ, RZ, R10 ;  /* 0x000000ffff087224 */ /* 0x000fe200078e000a */
[----:B------:R-:W-:-:S07]  /*35a0*/  MOV R9, R17 ;  /* 0x0000001100097202 */ /* 0x000fce0000000f00 */
.L_x_8910:
[----:B------:R-:W-:Y:S05]  /*35b0*/  BSYNC.RECONVERGENT B0 ;  /* 0x0000000000007941 */ /* 0x000fea0003800200 */
.L_x_8908:
        /* <DEDUP_REMOVED lines=29> */
.L_x_8913:
[----:B------:R-:W-:Y:S01]  /*3790*/  MOV R8, R6 ;  /* 0x0000000600087202 */ /* 0x000fe20000000f00 */
[----:B------:R-:W-:Y:S01]  /*37a0*/  IMAD.U32 R10, RZ, RZ, UR8 ;  /* 0x00000008ff0a7e24 */ /* 0x000fe2000f8e00ff */
[----:B------:R-:W-:Y:S02]  /*37b0*/  MOV R9, UR9 ;  /* 0x0000000900097c02 */ /* 0x000fe40008000f00 */
[----:B------:R-:W-:-:S07]  /*37c0*/  MOV R12, 0x37e0 ;  /* 0x000037e0000c7802 */ /* 0x000fce0000000f00 */
[----:B--2---:R-:W-:Y:S05]  /*37d0*/  CALL.REL.NOINC `($__internal_55_$__cuda_sm20_div_u64) ;  /* 0x0000002800a47944 */ /* 0x004fea0003c00000 */
[----:B------:R-:W-:Y:S01]  /*37e0*/  IMAD.MOV.U32 R8, RZ, RZ, R10 ;  /* 0x000000ffff087224 */ /* 0x000fe200078e000a */
[----:B------:R-:W-:-:S07]  /*37f0*/  MOV R9, R17 ;  /* 0x0000001100097202 */ /* 0x000fce0000000f00 */
.L_x_8914:
        /* <DEDUP_REMOVED lines=11> */
.L_x_8915:
[----:B------:R-:W-:-:S05]  /*38b0*/  IADD3 R16, P0, PT, R2, R21, RZ ;  /* 0x0000001502107210 */ /* 0x000fca0007f1e0ff */
[----:B------:R-:W-:-:S05]  /*38c0*/  IMAD.X R17, R5, 0x1, R12, P0 ;  /* 0x0000000105117824 */ /* 0x000fca00000e060c */
[----:B------:R-:W3:Y:S01]  /*38d0*/  LDG.E.U16 R16, desc[UR18][R16.64] ;  /* 0x0000001210107981 */ /* 0x000ee2000c1e1500 */
[----:B------:R-:W-:-:S04]  /*38e0*/  IADD3 R8, P0, PT, R21, UR12, RZ ;  /* 0x0000000c15087c10 */ /* 0x000fc8000ff1e0ff */
[----:B------:R-:W-:-:S05]  /*38f0*/  IADD3.X R9, PT, PT, R12, UR13, RZ, P0, !PT ;  /* 0x0000000d0c097c10 */ /* 0x000fca00087fe4ff */
[----:B0-----:R0:W4:Y:S01]  /*3900*/  LDG.E.U16 R8, desc[UR18][R8.64] ;  /* 0x0000001208087981 */ /* 0x001122000c1e1500 */
[----:B------:R-:W-:Y:S02]  /*3910*/  IADD3 R18, P0, PT, R0, R21, RZ ;  /* 0x0000001500127210 */ /* 0x000fe40007f1e0ff */
[----:B------:R-:W-:Y:S02]  /*3920*/  IADD3 R7, P1, PT, R7, UR22, RZ ;  /* 0x0000001607077c10 */ /* 0x000fe4000ff3e0ff */
[----:B------:R-:W-:Y:S02]  /*3930*/  IADD3.X R19, PT, PT, R3, R12, RZ, P0, !PT ;  /* 0x0000000c03137210 */ /* 0x000fe400007fe4ff */
[----:B------:R-:W-:Y:S02]  /*3940*/  IADD3 R6, P0, PT, R6, 0x1, RZ ;  /* 0x0000000106067810 */ /* 0x000fe40007f1e0ff */
[----:B------:R-:W-:Y:S01]  /*3950*/  IADD3.X R14, PT, PT, RZ, R14, RZ, P1, !PT ;  /* 0x0000000eff0e7210 */ /* 0x000fe20000ffe4ff */
[----:B0-----:R-:W-:Y:S01]  /*3960*/  IMAD.U32 R9, RZ, RZ, UR22 ;  /* 0x00000016ff097e24 */ /* 0x001fe2000f8e00ff */
[----:B------:R-:W-:-:S02]  /*3970*/  IADD3.X R10, PT, PT, RZ, R10, RZ, P0, !PT ;  /* 0x0000000aff0a7210 */ /* 0x000fc400007fe4ff */
[----:B------:R-:W-:-:S04]  /*3980*/  ISETP.NE.U32.AND P0, PT, R6, RZ, PT ;  /* 0x000000ff0600720c */ /* 0x000fc80003f05070 */
[----:B------:R-:W-:Y:S01]  /*3990*/  ISETP.NE.AND.EX P0, PT, R10, RZ, PT, P0 ;  /* 0x000000ff0a00720c */ /* 0x000fe20003f05300 */
[----:B---3--:R-:W-:-:S05]  /*39a0*/  HADD2.F32 R4, -RZ, R16.H0_H0 ;  /* 0x20000010ff047230 */ /* 0x008fca0000004100 */
[----:B------:R-:W-:Y:S01]  /*39b0*/  FMUL.FTZ R4, R4, 1.4426950216293334961 ;  /* 0x3fb8aa3b04047820 */ /* 0x000fe20000410000 */
[----:B----4-:R-:W-:-:S05]  /*39c0*/  HADD2.F32 R15, -RZ, R8.H0_H0 ;  /* 0x20000008ff0f7230 */ /* 0x010fca0000004100 */
[----:B------:R-:W0:Y:S01]  /*39d0*/  MUFU.EX2 R4, R4 ;  /* 0x0000000400047308 */ /* 0x000e220000000800 */
[----:B------:R-:W-:-:S05]  /*39e0*/  IMAD.U32 R8, RZ, RZ, UR22 ;  /* 0x00000016ff087e24 */ /* 0x000fca000f8e00ff */
[----:B------:R-:W-:-:S04]  /*39f0*/  LEA R21, P2, R8, R21, 0x1 ;  /* 0x0000001508157211 */ /* 0x000fc800078408ff */
[----:B------:R-:W-:Y:S01]  /*3a00*/  LEA.HI.X R12, R9, R12, RZ, 0x1, P2 ;  /* 0x0000000c090c7211 */ /* 0x000fe200010f0cff */
[----:B0-----:R-:W-:-:S05]  /*3a10*/  FFMA.FTZ R15, R4, -UR17, R15 ;  /* 0x80000011040f7c23 */ /* 0x001fca000801000f */
[----:B------:R-:W-:-:S05]  /*3a20*/  F2FP.F16.F32.PACK_AB R15, RZ, R15 ;  /* 0x0000000fff0f723e */ /* 0x000fca00000000ff */
[----:B------:R0:W-:Y:S01]  /*3a30*/  STG.E.U16 desc[UR18][R18.64], R15 ;  /* 0x0000000f12007986 */ /* 0x0001e2000c101512 */
[----:B------:R-:W-:Y:S05]  /*3a40*/  @P0 BRA `(.L_x_8915) ;  /* 0xfffffffc00980947 */ /* 0x000fea000383ffff */
.L_x_8912:
[----:B------:R-:W-:Y:S05]  /*3a50*/  BSYNC.RECONVERGENT B0 ;  /* 0x0000000000007941 */ /* 0x000fea0003800200 */
.L_x_8911:
[----:B------:R-:W-:-:S04]  /*3a60*/  ISETP.GE.U32.AND P0, PT, R11, 0x3, PT ;  /* 0x000000030b00780c */ /* 0x000fc80003f06070 */
[----:B------:R-:W-:-:S13]  /*3a70*/  ISETP.GE.U32.AND.EX P0, PT, R13, RZ, PT, P0 ;  /* 0x000000ff0d00720c */ /* 0x000fda0003f06100 */
[----:B------:R-:W-:Y:S05]  /*3a80*/  @!P0 EXIT ;  /* 0x000000000000894d */ /* 0x000fea0003800000 */
[----:B------:R-:W-:Y:S01]  /*3a90*/  IMAD.U32 R6, RZ, RZ, UR22 ;  /* 0x00000016ff067e24 */ /* 0x000fe2000f8e00ff */
[----:B------:R-:W-:-:S03]  /*3aa0*/  MOV R4, UR22 ;  /* 0x0000001600047c02 */ /* 0x000fc60008000f00 */
[----:B------:R-:W-:Y:S01]  /*3ab0*/  IMAD.SHL.U32 R6, R6, 0x2, RZ ;  /* 0x0000000206067824 */ /* 0x000fe200078e00ff */
[----:B------:R-:W-:-:S07]  /*3ac0*/  SHF.R.U32.HI R4, RZ, 0x1f, R4 ;  /* 0x0000001fff047819 */ /* 0x000fce0000011604 */
.L_x_8916:
        /* <DEDUP_REMOVED lines=9> */
[----:B---3--:R-:W-:-:S05]  /*3b60*/  HADD2.F32 R13, -RZ, R13.H0_H0 ;  /* 0x2000000dff0d7230 */ /* 0x008fca0000004100 */
[----:B------:R-:W-:Y:S01]  /*3b70*/  FMUL.FTZ R15, R13, 1.4426950216293334961 ;  /* 0x3fb8aa3b0d0f7820 */ /* 0x000fe20000410000 */
[----:B----4-:R-:W-:-:S05]  /*3b80*/  HADD2.F32 R12, -RZ, R12.H0_H0 ;  /* 0x2000000cff0c7230 */ /* 0x010fca0000004100 */
[----:B------:R-:W0:Y:S02]  /*3b90*/  MUFU.EX2 R15, R15 ;  /* 0x0000000f000f7308 */ /* 0x000e240000000800 */
[----:B0-----:R-:W-:Y:S01]  /*3ba0*/  FFMA.FTZ R13, R15, -UR17, R12 ;  /* 0x800000110f0d7c23 */ /* 0x001fe2000801000c */
[----:B------:R-:W-:Y:S01]  /*3bb0*/  IADD3 R12, P0, PT, R0, R17, RZ ;  /* 0x00000011000c7210 */ /* 0x000fe20007f1e0ff */
[----:B------:R-:W-:-:S03]  /*3bc0*/  IMAD.X R17, R4, 0x1, R11, P1 ;  /* 0x0000000104117824 */ /* 0x000fc600008e060b */
[----:B------:R-:W-:Y:S02]  /*3bd0*/  F2FP.F16.F32.PACK_AB R10, RZ, R13 ;  /* 0x0000000dff0a723e */ /* 0x000fe400000000ff */
[----:B------:R-:W-:Y:S02]  /*3be0*/  IADD3.X R13, PT, PT, R3, R18, RZ, P0, !PT ;  /* 0x00000012030d7210 */ /* 0x000fe400007fe4ff */
[----:B------:R-:W-:-:S05]  /*3bf0*/  PRMT R19, R10, 0x7610, R19 ;  /* 0x000076100a137816 */ /* 0x000fca0000000013 */
[----:B------:R0:W-:Y:S04]  /*3c00*/  STG.E.U16 desc[UR18][R12.64], R19 ;  /* 0x000000130c007986 */ /* 0x0001e8000c101512 */
[----:B------:R-:W3:Y:S01]  /*3c10*/  LDG.E.U16 R11, desc[UR18][R16.64] ;  /* 0x00000012100b7981 */ /* 0x000ee2000c1e1500 */
[----:B------:R-:W-:-:S04]  /*3c20*/  IADD3 R8, P0, PT, R6, R8, RZ ;  /* 0x0000000806087210 */ /* 0x000fc80007f1e0ff */
[----:B------:R-:W-:-:S05]  /*3c30*/  IADD3.X R9, PT, PT, R4, R9, RZ, P0, !PT ;  /* 0x0000000904097210 */ /* 0x000fca00007fe4ff */
[----:B------:R1:W4:Y:S01]  /*3c40*/  LDG.E.U16 R10, desc[UR18][R8.64] ;  /* 0x00000012080a7981 */ /* 0x000322000c1e1500 */
[----:B------:R-:W-:-:S05]  /*3c50*/  IADD3 R18, P0, PT, R6, R12, RZ ;  /* 0x0000000c06127210 */ /* 0x000fca0007f1e0ff */
[----:B0-----:R-:W-:Y:S01]  /*3c60*/  IMAD.X R19, R4, 0x1, R13, P0 ;  /* 0x0000000104137824 */ /* 0x001fe200000e060d */
[----:B-1----:R-:W-:-:S05]  /*3c70*/  IADD3 R8, P0, PT, R6, R8, RZ ;  /* 0x0000000806087210 */ /* 0x002fca0007f1e0ff */
[----:B------:R-:W-:Y:S02]  /*3c80*/  IMAD.X R9, R4, 0x1, R9, P0 ;  /* 0x0000000104097824 */ /* 0x000fe400000e0609 */
[----:B---3--:R-:W-:-:S05]  /*3c90*/  HADD2.F32 R11, -RZ, R11.H0_H0 ;  /* 0x2000000bff0b7230 */ /* 0x008fca0000004100 */
[----:B------:R-:W-:Y:S01]  /*3ca0*/  FMUL.FTZ R15, R11, 1.4426950216293334961 ;  /* 0x3fb8aa3b0b0f7820 */ /* 0x000fe20000410000 */
[----:B----4-:R-:W-:-:S05]  /*3cb0*/  HADD2.F32 R10, -RZ, R10.H0_H0 ;  /* 0x2000000aff0a7230 */ /* 0x010fca0000004100 */
[----:B------:R-:W0:Y:S02]  /*3cc0*/  MUFU.EX2 R15, R15 ;  /* 0x0000000f000f7308 */ /* 0x000e240000000800 */
[----:B0-----:R-:W-:Y:S01]  /*3cd0*/  FFMA.FTZ R11, R15, -UR17, R10 ;  /* 0x800000110f0b7c23 */ /* 0x001fe2000801000a */
[----:B------:R-:W-:-:S04]  /*3ce0*/  IADD3 R10, P1, PT, R6, R16, RZ ;  /* 0x00000010060a7210 */ /* 0x000fc80007f3e0ff */
[----:B------:R-:W-:Y:S02]  /*3cf0*/  F2FP.F16.F32.PACK_AB R12, RZ, R11 ;  /* 0x0000000bff0c723e */ /* 0x000fe400000000ff */
[----:B------:R-:W-:Y:S02]  /*3d00*/  IADD3.X R11, PT, PT, R4, R17, RZ, P1, !PT ;  /* 0x00000011040b7210 */ /* 0x000fe40000ffe4ff */
[----:B------:R-:W-:-:S05]  /*3d10*/  PRMT R16, R12, 0x7610, R16 ;  /* 0x000076100c107816 */ /* 0x000fca0000000010 */
[----:B------:R0:W-:Y:S04]  /*3d20*/  STG.E.U16 desc[UR18][R18.64], R16 ;  /* 0x0000001012007986 */ /* 0x0001e8000c101512 */
[----:B------:R-:W3:Y:S04]  /*3d30*/  LDG.E.U16 R13, desc[UR18][R10.64] ;  /* 0x000000120a0d7981 */ /* 0x000ee8000c1e1500 */
[----:B------:R-:W4:Y:S01]  /*3d40*/  LDG.E.U16 R12, desc[UR18][R8.64] ;  /* 0x00000012080c7981 */ /* 0x000f22000c1e1500 */
[----:B0-----:R-:W-:-:S05]  /*3d50*/  IADD3 R16, P1, PT, R6, R10, RZ ;  /* 0x0000000a06107210 */ /* 0x001fca0007f3e0ff */
[----:B------:R-:W-:Y:S02]  /*3d60*/  IMAD.X R17, R4, 0x1, R11, P1 ;  /* 0x0000000104117824 */ /* 0x000fe400008e060b */
[----:B---3--:R-:W-:Y:S02]  /*3d70*/  HADD2.F32 R13, -RZ, R13.H0_H0 ;  /* 0x2000000dff0d7230 */ /* 0x008fe40000004100 */
[----:B----4-:R-:W-:-:S03]  /*3d80*/  HADD2.F32 R12, -RZ, R12.H0_H0 ;  /* 0x2000000cff0c7230 */ /* 0x010fc60000004100 */
[----:B------:R-:W-:-:S06]  /*3d90*/  FMUL.FTZ R15, R13, 1.4426950216293334961 ;  /* 0x3fb8aa3b0d0f7820 */ /* 0x000fcc0000410000 */
[----:B------:R-:W0:Y:S02]  /*3da0*/  MUFU.EX2 R15, R15 ;  /* 0x0000000f000f7308 */ /* 0x000e240000000800 */
[----:B0-----:R-:W-:Y:S01]  /*3db0*/  FFMA.FTZ R13, R15, -UR17, R12 ;  /* 0x800000110f0d7c23 */ /* 0x001fe2000801000c */
[----:B------:R-:W-:-:S04]  /*3dc0*/  IADD3 R12, P0, PT, R6, R18, RZ ;  /* 0x00000012060c7210 */ /* 0x000fc80007f1e0ff */
[----:B------:R-:W-:Y:S02]  /*3dd0*/  F2FP.F16.F32.PACK_AB R10, RZ, R13 ;  /* 0x0000000dff0a723e */ /* 0x000fe400000000ff */
[----:B------:R-:W-:Y:S02]  /*3de0*/  IADD3.X R13, PT, PT, R4, R19, RZ, P0, !PT ;  /* 0x00000013040d7210 */ /* 0x000fe400007fe4ff */
[----:B------:R-:W-:-:S05]  /*3df0*/  PRMT R18, R10, 0x7610, R18 ;  /* 0x000076100a127816 */ /* 0x000fca0000000012 */
[----:B------:R0:W-:Y:S04]  /*3e00*/  STG.E.U16 desc[UR18][R12.64], R18 ;  /* 0x000000120c007986 */ /* 0x0001e8000c101512 */
[----:B------:R-:W3:Y:S01]  /*3e10*/  LDG.E.U16 R16, desc[UR18][R16.64] ;  /* 0x0000001210107981 */ /* 0x000ee2000c1e1500 */
[----:B------:R-:W-:-:S04]  /*3e20*/  IADD3 R8, P0, PT, R6, R8, RZ ;  /* 0x0000000806087210 */ /* 0x000fc80007f1e0ff */
[----:B------:R-:W-:-:S05]  /*3e30*/  IADD3.X R9, PT, PT, R4, R9, RZ, P0, !PT ;  /* 0x0000000904097210 */ /* 0x000fca00007fe4ff */
[----:B------:R-:W4:Y:S01]  /*3e40*/  LDG.E.U16 R8, desc[UR18][R8.64] ;  /* 0x0000001208087981 */ /* 0x000f22000c1e1500 */
[----:B---3--:R-:W-:-:S05]  /*3e50*/  HADD2.F32 R10, -RZ, R16.H0_H0 ;  /* 0x20000010ff0a7230 */ /* 0x008fca0000004100 */
[----:B------:R-:W-:Y:S01]  /*3e60*/  FMUL.FTZ R15, R10, 1.4426950216293334961 ;  /* 0x3fb8aa3b0a0f7820 */ /* 0x000fe20000410000 */
[----:B----4-:R-:W-:-:S05]  /*3e70*/  HADD2.F32 R10, -RZ, R8.H0_H0 ;  /* 0x20000008ff0a7230 */ /* 0x010fca0000004100 */
[----:B------:R-:W1:Y:S02]  /*3e80*/  MUFU.EX2 R15, R15 ;  /* 0x0000000f000f7308 */ /* 0x000e640000000800 */
[----:B-1----:R-:W-:Y:S01]  /*3e90*/  FFMA.FTZ R11, R15, -UR17, R10 ;  /* 0x800000110f0b7c23 */ /* 0x002fe2000801000a */
[----:B------:R-:W-:Y:S02]  /*3ea0*/  IADD3 R10, P0, PT, R6, R12, RZ ;  /* 0x0000000c060a7210 */ /* 0x000fe40007f1e0ff */
[----:B0-----:R-:W-:Y:S02]  /*3eb0*/  MOV R12, UR22 ;  /* 0x00000016000c7c02 */ /* 0x001fe40008000f00 */
[----:B------:R-:W-:Y:S01]  /*3ec0*/  F2FP.F16.F32.PACK_AB R9, RZ, R11 ;  /* 0x0000000bff09723e */ /* 0x000fe200000000ff */
[--C-:B------:R-:W-:Y:S01]  /*3ed0*/  IMAD.X R11, R4, 0x1, R13.reuse, P0 ;  /* 0x00000001040b7824 */ /* 0x100fe200000e060d */
[----:B------:R-:W-:Y:S02]  /*3ee0*/  LEA R7, P0, R12, R7, 0x2 ;  /* 0x000000070c077211 */ /* 0x000fe400078010ff */
[----:B------:R-:W-:Y:S01]  /*3ef0*/  PRMT R13, R9, 0x7610, R13 ;  /* 0x00007610090d7816 */ /* 0x000fe2000000000d */
[----:B------:R-:W-:-:S04]  /*3f00*/  IMAD.U32 R9, RZ, RZ, UR22 ;  /* 0x00000016ff097e24 */ /* 0x000fc8000f8e00ff */
[----:B------:R1:W-:Y:S01]  /*3f10*/  STG.E.U16 desc[UR18][R10.64], R13 ;  /* 0x0000000d0a007986 */ /* 0x0003e2000c101512 */
[----:B------:R-:W-:Y:S02]  /*3f20*/  LEA.HI.X R14, R9, R14, RZ, 0x2, P0 ;  /* 0x0000000e090e7211 */ /* 0x000fe400000f14ff */
[----:B------:R-:W-:-:S04]  /*3f30*/  ISETP.GE.U32.AND P0, PT, R7, UR8, PT ;  /* 0x0000000807007c0c */ /* 0x000fc8000bf06070 */
[----:B------:R-:W-:-:S13]  /*3f40*/  ISETP.GE.AND.EX P0, PT, R14, UR9, PT, P0 ;  /* 0x000000090e007c0c */ /* 0x000fda000bf06300 */
[----:B-1----:R-:W-:Y:S05]  /*3f50*/  @!P0 BRA `(.L_x_8916) ;  /* 0xfffffff800dc8947 */ /* 0x002fea000383ffff */
[----:B------:R-:W-:Y:S05]  /*3f60*/  EXIT ;  /* 0x000000000000794d */ /* 0x000fea0003800000 */
.L_x_8895:
        /* <DEDUP_REMOVED lines=45> */
.L_x_8920:
[C---:B------:R-:W-:Y:S01]  /*4240*/  IADD3 R10, PT, PT, R4.reuse, UR22, RZ ;  /* 0x00000016040a7c10 */ /* 0x040fe2000fffe0ff */
[----:B------:R-:W-:-:S04]  /*4250*/  IMAD.WIDE.U32 R20, R4, 0x2, R16 ;  /* 0x0000000204147825 */ /* 0x000fc800078e0010 */
[C---:B------:R-:W-:Y:S01]  /*4260*/  VIADD R33, R10.reuse, UR22 ;  /* 0x000000160a217c36 */ /* 0x040fe20008000000 */
[----:B------:R0:W3:Y:S01]  /*4270*/  LDG.E.U16 R12, desc[UR18][R20.64] ;  /* 0x00000012140c7981 */ /* 0x0000e2000c1e1500 */
[----:B--2---:R-:W-:-:S03]  /*4280*/  IMAD.WIDE.U32 R22, R10, 0x2, R16 ;  /* 0x000000020a167825 */ /* 0x004fc600078e0010 */
[C---:B------:R-:W-:Y:S01]  /*4290*/  IADD3 R6, PT, PT, R33.reuse, UR22, RZ ;  /* 0x0000001621067c10 */ /* 0x040fe2000fffe0ff */
[--C-:B------:R-:W-:Y:S01]  /*42a0*/  IMAD.WIDE.U32 R26, R33, 0x2, R16.reuse ;  /* 0x00000002211a7825 */ /* 0x100fe200078e0010 */
[----:B------:R-:W2:Y:S03]  /*42b0*/  LDG.E.U16 R13, desc[UR18][R22.64] ;  /* 0x00000012160d7981 */ /* 0x000ea6000c1e1500 */
[C---:B------:R-:W-:Y:S01]  /*42c0*/  VIADD R2, R6.reuse, UR22 ;  /* 0x0000001606027c36 */ /* 0x040fe20008000000 */
[----:B------:R1:W4:Y:S01]  /*42d0*/  LDG.E.U16 R8, desc[UR18][R26.64] ;  /* 0x000000121a087981 */ /* 0x000322000c1e1500 */
[----:B------:R-:W-:-:S03]  /*42e0*/  IMAD.WIDE.U32 R34, R6, 0x2, R16 ;  /* 0x0000000206227825 */ /* 0x000fc600078e0010 */
[----:B------:R-:W-:-:S03]  /*42f0*/  IADD3 R11, PT, PT, R2, UR22, RZ ;  /* 0x00000016020b7c10 */ /* 0x000fc6000fffe0ff */
[----:B------:R-:W5:Y:S01]  /*4300*/  LDG.E.U16 R34, desc[UR18][R34.64] ;  /* 0x0000001222227981 */ /* 0x000f62000c1e1500 */
        /* <DEDUP_REMOVED lines=10> */
[----:B------:R-:W4:Y:S03]  /*43b0*/  LDG.E.U16 R5, desc[UR18][R30.64] ;  /* 0x000000121e057981 */ /* 0x000f26000c1e1500 */
[----:B0-----:R-:W-:-:S02]  /*43c0*/  IMAD.WIDE.U32 R24, R0, 0x2, R16 ;  /* 0x0000000200187825 */ /* 0x001fc400078e0010 */
[----:B------:R-:W4:Y:S02]  /*43d0*/  LDG.E.U16 R26, desc[UR18][R26.64] ;  /* 0x000000121a1a7981 */ /* 0x000f24000c1e1500 */
[--C-:B------:R-:W-:Y:S02]  /*43e0*/  IMAD.WIDE.U32 R22, R10, 0x2, R18.reuse ;  /* 0x000000020a167825 */ /* 0x100fe400078e0012 */
[----:B------:R-:W4:Y:S02]  /*43f0*/  LDG.E.U16 R24, desc[UR18][R24.64] ;  /* 0x0000001218187981 */ /* 0x000f24000c1e1500 */
[--C-:B------:R-:W-:Y:S02]  /*4400*/  IMAD.WIDE.U32 R28, R2, 0x2, R18.reuse ;  /* 0x00000002021c7825 */ /* 0x100fe400078e0012 */
[----:B------:R0:W4:Y:S04]  /*4410*/  LDG.E.U16 R35, desc[UR18][R22.64] ;  /* 0x0000001216237981 */ /* 0x000128000c1e1500 */
[----:B------:R-:W4:Y:S01]  /*4420*/  LDG.E.U16 R28, desc[UR18][R28.64] ;  /* 0x000000121c1c7981 */ /* 0x000f22000c1e1500 */
[----:B0-----:R-:W-:-:S05]  /*4430*/  IMAD.WIDE.U32 R22, R33, 0x2, R18 ;  /* 0x0000000221167825 */ /* 0x001fca00078e0012 */
[----:B------:R0:W4:Y:S01]  /*4440*/  LDG.E.U16 R37, desc[UR18][R22.64] ;  /* 0x0000001216257981 */ /* 0x000122000c1e1500 */
[----:B------:R-:W-:-:S04]  /*4450*/  IMAD.WIDE.U32 R30, R11, 0x2, R18 ;  /* 0x000000020b1e7825 */ /* 0x000fc800078e0012 */
[--C-:B------:R-:W-:Y:S02]  /*4460*/  IMAD.WIDE.U32 R20, R0, 0x2, R18.reuse ;  /* 0x0000000200147825 */ /* 0x100fe400078e0012 */
[----:B------:R-:W4:Y:S02]  /*4470*/  LDG.E.U16 R30, desc[UR18][R30.64] ;  /* 0x000000121e1e7981 */ /* 0x000f24000c1e1500 */
[----:B0-----:R-:W-:Y:S02]  /*4480*/  IMAD.WIDE.U32 R22, R9, 0x2, R18 ;  /* 0x0000000209167825 */ /* 0x001fe400078e0012 */
[----:B------:R0:W4:Y:S04]  /*4490*/  LDG.E.U16 R20, desc[UR18][R20.64] ;  /* 0x0000001214147981 */ /* 0x000128000c1e1500 */
[----:B------:R1:W4:Y:S01]  /*44a0*/  LDG.E.U16 R22, desc[UR18][R22.64] ;  /* 0x0000001216167981 */ /* 0x000322000c1e1500 */
[----:B---3--:R-:W-:-:S05]  /*44b0*/  HADD2.F32 R12, -RZ, R12.H0_H0 ;  /* 0x2000000cff0c7230 */ /* 0x008fca0000004100 */
[----:B------:R-:W-:Y:S01]  /*44c0*/  FMUL.FTZ R12, R12, 1.4426950216293334961 ;  /* 0x3fb8aa3b0c0c7820 */ /* 0x000fe20000410000 */
[----:B--2---:R-:W-:-:S05]  /*44d0*/  HADD2.F32 R13, -RZ, R13.H0_H0 ;  /* 0x2000000dff0d7230 */ /* 0x004fca0000004100 */
[----:B------:R-:W2:Y:S01]  /*44e0*/  MUFU.EX2 R12, R12 ;  /* 0x0000000c000c7308 */ /* 0x000ea20000000800 */
[----:B-----5:R-:W-:Y:S02]  /*44f0*/  HADD2.F32 R34, -RZ, R34.H0_H0 ;  /* 0x20000022ff227230 */ /* 0x020fe40000004100 */
[----:B----4-:R-:W-:-:S03]  /*4500*/  HADD2.F32 R8, -RZ, R8.H0_H0 ;  /* 0x20000008ff087230 */ /* 0x010fc60000004100 */
[----:B0-----:R-:W-:Y:S01]  /*4510*/  FMUL.FTZ R21, R34, 1.4426950216293334961 ;  /* 0x3fb8aa3b22157820 */ /* 0x001fe20000410000 */
[----:B------:R-:W-:Y:S01]  /*4520*/  FMUL.FTZ R13, R13, 1.4426950216293334961 ;  /* 0x3fb8aa3b0d0d7820 */ /* 0x000fe20000410000 */
[----:B------:R-:W-:Y:S02]  /*4530*/  HADD2.F32 R32, -RZ, R32.H0_H0 ;  /* 0x20000020ff207230 */ /* 0x000fe40000004100 */
[----:B------:R-:W-:Y:S02]  /*4540*/  FMUL.FTZ R8, R8, 1.4426950216293334961 ;  /* 0x3fb8aa3b08087820 */ /* 0x000fe40000410000 */
[----:B------:R-:W0:Y:S01]  /*4550*/  MUFU.EX2 R21, R21 ;  /* 0x0000001500157308 */ /* 0x000e220000000800 */
[----:B------:R-:W-:Y:S02]  /*4560*/  HADD2.F32 R7, -RZ, R7.H0_H0 ;  /* 0x20000007ff077230 */ /* 0x000fe40000004100 */
[----:B------:R-:W-:Y:S01]  /*4570*/  FMUL.FTZ R25, R32, 1.4426950216293334961 ;  /* 0x3fb8aa3b20197820 */ /* 0x000fe20000410000 */
[----:B------:R-:W-:-:S04]  /*4580*/  HADD2.F32 R36, -RZ, R36.H0_H0 ;  /* 0x20000024ff247230 */ /* 0x000fc80000004100 */
[----:B------:R-:W3:Y:S01]  /*4590*/  MUFU.EX2 R13, R13 ;  /* 0x0000000d000d7308 */ /* 0x000ee20000000800 */
[----:B-1----:R-:W-:Y:S02]  /*45a0*/  HADD2.F32 R23, -RZ, R5.H0_H0 ;  /* 0x20000005ff177230 */ /* 0x002fe40000004100 */
[----:B--2---:R-:W-:Y:S01]  /*45b0*/  FFMA.FTZ R12, R12, -UR17, R7 ;  /* 0x800000110c0c7c23 */ /* 0x004fe20008010007 */
[----:B------:R-:W-:-:S04]  /*45c0*/  FMUL.FTZ R7, R36, 1.4426950216293334961 ;  /* 0x3fb8aa3b24077820 */ /* 0x000fc80000410000 */
[----:B------:R-:W1:Y:S01]  /*45d0*/  MUFU.EX2 R8, R8 ;  /* 0x0000000800087308 */ /* 0x000e620000000800 */
[----:B------:R-:W-:Y:S01]  /*45e0*/  FMUL.FTZ R23, R23, 1.4426950216293334961 ;  /* 0x3fb8aa3b17177820 */ /* 0x000fe20000410000 */
[----:B------:R-:W-:-:S06]  /*45f0*/  HADD2.F32 R24, -RZ, R24.H0_H0 ;  /* 0x20000018ff187230 */ /* 0x000fcc0000004100 */
[----:B------:R-:W2:Y:S01]  /*4600*/  MUFU.EX2 R5, R25 ;  /* 0x0000001900057308 */ /* 0x000ea20000000800 */
[----:B------:R-:W-:Y:S02]  /*4610*/  HADD2.F32 R26, -RZ, R26.H0_H0 ;  /* 0x2000001aff1a7230 */ /* 0x000fe40000004100 */
[----:B------:R-:W-:Y:S01]  /*4620*/  FMUL.FTZ R29, R24, 1.4426950216293334961 ;  /* 0x3fb8aa3b181d7820 */ /* 0x000fe20000410000 */
[----:B------:R-:W-:-:S04]  /*4630*/  HADD2.F32 R32, -RZ, R35.H0_H0 ;  /* 0x20000023ff207230 */ /* 0x000fc80000004100 */
[----:B------:R-:W4:Y:S01]  /*4640*/  MUFU.EX2 R7, R7 ;  /* 0x0000000700077308 */ /* 0x000f220000000800 */
[----:B0-----:R-:W-:Y:S01]  /*4650*/  FFMA.FTZ R21, R21, -UR17, R26 ;  /* 0x8000001115157c23 */ /* 0x001fe2000801001a */
[----:B------:R-:W-:Y:S02]  /*4660*/  HADD2.F32 R28, -RZ, R28.H0_H0 ;  /* 0x2000001cff1c7230 */ /* 0x000fe40000004100 */
[----:B---3--:R-:W-:Y:S01]  /*4670*/  FFMA.FTZ R13, R13, -UR17, R32 ;  /* 0x800000110d0d7c23 */ /* 0x008fe20008010020 */
[----:B------:R-:W-:-:S03]  /*4680*/  HADD2.F32 R37, -RZ, R37.H0_H0 ;  /* 0x20000025ff257230 */ /* 0x000fc60000004100 */
[----:B------:R-:W0:Y:S01]  /*4690*/  MUFU.EX2 R23, R23 ;  /* 0x0000001700177308 */ /* 0x000e220000000800 */
[----:B------:R-:W-:Y:S01]  /*46a0*/  F2FP.F16.F32.PACK_AB R27, RZ, R12 ;  /* 0x0000000cff1b723e */ /* 0x000fe200000000ff */
[----:B-1----:R-:W-:-:S06]  /*46b0*/  FFMA.FTZ R37, R8, -UR17, R37 ;  /* 0x8000001108257c23 */ /* 0x002fcc0008010025 */
[----:B------:R-:W1:Y:S01]  /*46c0*/  MUFU.EX2 R26, R29 ;  /* 0x0000001d001a7308 */ /* 0x000e620000000800 */
[----:B--2---:R-:W-:Y:S01]  /*46d0*/  FFMA.FTZ R8, R5, -UR17, R28 ;  /* 0x8000001105087c23 */ /* 0x004fe2000801001c */
[----:B------:R-:W-:Y:S01]  /*46e0*/  F2FP.F16.F32.PACK_AB R28, RZ, R13 ;  /* 0x0000000dff1c723e */ /* 0x000fe200000000ff */
[----:B------:R-:W-:Y:S01]  /*46f0*/  IMAD.WIDE.U32 R12, R10, 0x2, R14 ;  /* 0x000000020a0c7825 */ /* 0x000fe200078e000e */
[----:B------:R-:W-:-:S03]  /*4700*/  PRMT R10, R27, 0x7610, R10 ;  /* 0x000076101b0a7816 */ /* 0x000fc6000000000a */
[----:B------:R-:W-:Y:S02]  /*4710*/  HADD2.F32 R22, -RZ, R22.H0_H0 ;  /* 0x20000016ff167230 */ /* 0x000fe40000004100 */
[----:B------:R-:W-:Y:S01]  /*4720*/  IMAD.WIDE.U32 R4, R4, 0x2, R14 ;  /* 0x0000000204047825 */ /* 0x000fe200078e000e */
[----:B------:R-:W-:-:S03]  /*4730*/  F2FP.F16.F32.PACK_AB R37, RZ, R37 ;  /* 0x00000025ff25723e */ /* 0x000fc600000000ff */
[----:B------:R-:W-:Y:S02]  /*4740*/  HADD2.F32 R30, -RZ, R30.H0_H0 ;  /* 0x2000001eff1e7230 */ /* 0x000fe40000004100 */
[----:B----4-:R-:W-:Y:S01]  /*4750*/  FFMA.FTZ R7, R7, -UR17, R22 ;  /* 0x8000001107077c23 */ /* 0x010fe20008010016 */
[----:B------:R-:W-:Y:S01]  /*4760*/  IMAD.WIDE.U32 R24, R33, 0x2, R14 ;  /* 0x0000000221187825 */ /* 0x000fe200078e000e */
[----:B------:R2:W-:Y:S03]  /*4770*/  STG.E.U16 desc[UR18][R4.64], R10 ;  /* 0x0000000a04007986 */ /* 0x0005e6000c101512 */
[----:B------:R-:W-:Y:S02]  /*4780*/  HADD2.F32 R27, -RZ, R20.H0_H0 ;  /* 0x20000014ff1b7230 */ /* 0x000fe40000004100 */
[----:B0-----:R-:W-:Y:S01]  /*4790*/  FFMA.FTZ R23, R23, -UR17, R30 ;  /* 0x8000001117177c23 */ /* 0x001fe2000801001e */
[----:B------:R-:W-:Y:S01]  /*47a0*/  STG.E.U16 desc[UR18][R12.64], R28 ;  /* 0x0000001c0c007986 */ /* 0x000fe2000c101512 */
[----:B------:R-:W-:Y:S01]  /*47b0*/  F2FP.F16.F32.PACK_AB R22, RZ, R8 ;  /* 0x00000008ff16723e */ /* 0x000fe200000000ff */
[----:B-1----:R-:W-:-:S02]  /*47c0*/  FFMA.FTZ R26, R26, -UR17, R27 ;  /* 0x800000111a1a7c23 */ /* 0x002fc4000801001b */
[----:B------:R0:W-:Y:S01]  /*47d0*/  STG.E.U16 desc[UR18][R24.64], R37 ;  /* 0x0000002518007986 */ /* 0x0001e2000c101512 */
[----:B------:R-:W-:Y:S02]  /*47e0*/  F2FP.F16.F32.PACK_AB R23, RZ, R23 ;  /* 0x00000017ff17723e */ /* 0x000fe400000000ff */
[----:B--2---:R-:W-:Y:S01]  /*47f0*/  F2FP.F16.F32.PACK_AB R5, RZ, R21 ;  /* 0x00000015ff05723e */ /* 0x004fe200000000ff */
[----:B------:R-:W-:Y:S01]  /*4800*/  IMAD.WIDE.U32 R20, R2, 0x2, R14 ;  /* 0x0000000202147825 */ /* 0x000fe200078e000e */
[----:B------:R-:W-:-:S03]  /*4810*/  F2FP.F16.F32.PACK_AB R26, RZ, R26 ;  /* 0x0000001aff1a723e */ /* 0x000fc600000000ff */
[----:B------:R-:W-:Y:S01]  /*4820*/  IMAD.WIDE.U32 R10, R11, 0x2, R14 ;  /* 0x000000020b0a7825 */ /* 0x000fe200078e000e */
[----:B0-----:R-:W-:-:S03]  /*4830*/  F2FP.F16.F32.PACK_AB R25, RZ, R7 ;  /* 0x00000007ff19723e */ /* 0x001fc600000000ff */
[----:B------:R-:W-:-:S04]  /*4840*/  IMAD.WIDE.U32 R6, R6, 0x2, R14 ;  /* 0x0000000206067825 */ /* 0x000fc800078e000e */
        /* <DEDUP_REMOVED lines=10> */
.L_x_8919:
[----:B------:R-:W-:Y:S05]  /*48f0*/  BSYNC.RECONVERGENT B0 ;  /* 0x0000000000007941 */ /* 0x000fea0003800200 */
.L_x_8918:
        /* <DEDUP_REMOVED lines=14> */
.L_x_8921:
[----:B0-----:R-:W-:Y:S02]  /*49e0*/  MOV R6, UR10 ;  /* 0x0000000a00067c02 */ /* 0x001fe40008000f00 */
[----:B------:R-:W-:-:S03]  /*49f0*/  MOV R7, UR11 ;  /* 0x0000000b00077c02 */ /* 0x000fc60008000f00 */
[----:B------:R-:W-:-:S06]  /*4a00*/  IMAD.WIDE R6, R4, 0x2, R6 ;  /* 0x0000000204067825 */ /* 0x000fcc00078e0206 */
[----:B------:R-:W3:Y:S01]  /*4a10*/  LDG.E.U16 R6, desc[UR18][R6.64] ;  /* 0x0000001206067981 */ /* 0x000ee2000c1e1500 */
[----:B------:R-:W-:Y:S01]  /*4a20*/  MOV R3, UR13 ;  /* 0x0000000d00037c02 */ /* 0x000fe20008000f00 */
[----:B------:R-:W-:-:S04]  /*4a30*/  IMAD.U32 R2, RZ, RZ, UR12 ;  /* 0x0000000cff027e24 */ /* 0x000fc8000f8e00ff */
[----:B------:R-:W-:-:S06]  /*4a40*/  IMAD.WIDE R2, R4, 0x2, R2 ;  /* 0x0000000204027825 */ /* 0x000fcc00078e0202 */
[----:B------:R-:W4:Y:S01]  /*4a50*/  LDG.E.U16 R2, desc[UR18][R2.64] ;  /* 0x0000001202027981 */ /* 0x000f22000c1e1500 */
[----:B------:R-:W-:Y:S01]  /*4a60*/  MOV R8, UR8 ;  /* 0x0000000800087c02 */ /* 0x000fe20008000f00 */
[----:B------:R-:W-:Y:S02]  /*4a70*/  IMAD.U32 R9, RZ, RZ, UR9 ;  /* 0x00000009ff097e24 */ /* 0x000fe4000f8e00ff */
[----:B---3--:R-:W-:Y:S02]  /*4a80*/  HADD2.F32 R0, -RZ, R6.H0_H0 ;  /* 0x20000006ff007230 */ /* 0x008fe40000004100 */
[C---:B------:R-:W-:Y:S01]  /*4a90*/  IMAD.WIDE R6, R4.reuse, 0x2, R8 ;  /* 0x0000000204067825 */ /* 0x040fe200078e0208 */
[----:B------:R-:W-:-:S03]  /*4aa0*/  IADD3 R4, PT, PT, R4, UR22, RZ ;  /* 0x0000001604047c10 */ /* 0x000fc6000fffe0ff */
[----:B------:R-:W-:Y:S01]  /*4ab0*/  FMUL.FTZ R0, R0, 1.4426950216293334961 ;  /* 0x3fb8aa3b00007820 */ /* 0x000fe20000410000 */
[----:B------:R-:W-:-:S05]  /*4ac0*/  ISETP.GE.AND P0, PT, R4, UR14, PT ;  /* 0x0000000e04007c0c */ /* 0x000fca000bf06270 */
[----:B------:R-:W0:Y:S01]  /*4ad0*/  MUFU.EX2 R0, R0 ;  /* 0x0000000000007308 */ /* 0x000e220000000800 */
[----:B----4-:R-:W-:-:S05]  /*4ae0*/  HADD2.F32 R5, -RZ, R2.H0_H0 ;  /* 0x20000002ff057230 */ /* 0x010fca0000004100 */
[----:B0-----:R-:W-:-:S05]  /*4af0*/  FFMA.FTZ R5, R0, -UR17, R5 ;  /* 0x8000001100057c23 */ /* 0x001fca0008010005 */
[----:B------:R-:W-:-:S05]  /*4b00*/  F2FP.F16.F32.PACK_AB R5, RZ, R5 ;  /* 0x00000005ff05723e */ /* 0x000fca00000000ff */
[----:B------:R0:W-:Y:S01]  /*4b10*/  STG.E.U16 desc[UR18][R6.64], R5 ;  /* 0x0000000506007986 */ /* 0x0001e2000c101512 */
[----:B------:R-:W-:Y:S05]  /*4b20*/  @!P0 BRA `(.L_x_8921) ;  /* 0xfffffffc00ac8947 */ /* 0x000fea000383ffff */
[----:B------:R-:W-:Y:S05]  /*4b30*/  EXIT ;  /* 0x000000000000794d */ /* 0x000fea0003800000 */
.L_x_8917:
        /* <DEDUP_REMOVED lines=9> */
[----:B-1----:R-:W-:Y:S01]  /*4bd0*/  MOV R6, RZ ;  /* 0x000000ff00067202 */ /* 0x002fe20000000f00 */
        /* <DEDUP_REMOVED lines=19> */
[C---:B------:R-:W-:Y:S01]  /*4d10*/  SHF.L.U32 R18, R4.reuse, 0x1, RZ ;  /* 0x0000000104127819 */ /* 0x040fe200000006ff */
[----:B------:R-:W-:Y:S01]  /*4d20*/  IMAD.U32 R6, RZ, RZ, UR20 ;  /* 0x00000014ff067e24 */ /* 0x000fe2000f8e00ff */
[----:B------:R-:W-:Y:S02]  /*4d30*/  MOV R3, UR20 ;  /* 0x0000001400037c02 */ /* 0x000fe40008000f00 */
[----:B------:R-:W-:Y:S02]  /*4d40*/  SHF.L.U64.HI R19, R4, 0x1, R5 ;  /* 0x0000000104137819 */ /* 0x000fe40000010205 */
[----:B------:R-:W-:Y:S02]  /*4d50*/  LEA R18, P0, R3, R18, 0x1 ;  /* 0x0000001203127211 */ /* 0x000fe400078008ff */
[----:B------:R-:W-:-:S04]  /*4d60*/  MOV R3, UR7 ;  /* 0x0000000700037c02 */ /* 0x000fc80008000f00 */
[----:B------:R-:W-:-:S07]  /*4d70*/  LEA.HI.X R19, R6, R19, R3, 0x1, P0 ;  /* 0x0000001306137211 */ /* 0x000fce00000f0c03 */
.L_x_8924:
        /* <DEDUP_REMOVED lines=8> */
[----:B------:R-:W-:Y:S01]  /*4e00*/  MOV R3, UR22 ;  /* 0x0000001600037c02 */ /* 0x000fe20008000f00 */
[----:B------:R-:W3:Y:S01]  /*4e10*/  LDG.E.U16 R26, desc[UR18][R8.64] ;  /* 0x00000012081a7981 */ /* 0x000ee2000c1e1500 */
[----:B------:R-:W-:Y:S01]  /*4e20*/  IADD3 R30, P0, PT, R18, UR24, RZ ;  /* 0x00000018121e7c10 */ /* 0x000fe2000ff1e0ff */
[----:B------:R-:W-:-:S03]  /*4e30*/  IMAD.WIDE.U32 R12, R13, 0x2, R10 ;  /* 0x000000020d0c7825 */ /* 0x000fc600078e000a */
[----:B------:R-:W-:Y:S01]  /*4e40*/  IADD3.X R31, PT, PT, R19, UR25, RZ, P0, !PT ;  /* 0x00000019131f7c10 */ /* 0x000fe200087fe4ff */
[----:B------:R1:W4:Y:S01]  /*4e50*/  LDG.E.U16 R25, desc[UR18][R10.64] ;  /* 0x000000120a197981 */ /* 0x000322000c1e1500 */
[----:B------:R-:W-:Y:S01]  /*4e60*/  MOV R33, UR22 ;  /* 0x0000001600217c02 */ /* 0x000fe20008000f00 */
[----:B------:R-:W-:Y:S02]  /*4e70*/  IMAD.U32 R15, RZ, RZ, UR22 ;  /* 0x00000016ff0f7e24 */ /* 0x000fe4000f8e00ff */
[----:B0-----:R-:W-:Y:S01]  /*4e80*/  IMAD.WIDE.U32 R6, R3, 0x2, R12 ;  /* 0x0000000203067825 */ /* 0x001fe200078e000c */
[----:B------:R-:W-:Y:S01]  /*4e90*/  MOV R17, UR22 ;  /* 0x0000001600117c02 */ /* 0x000fe20008000f00 */
[----:B------:R0:W5:Y:S02]  /*4ea0*/  LDG.E.U16 R24, desc[UR18][R12.64] ;  /* 0x000000120c187981 */ /* 0x000164000c1e1500 */
[----:B------:R-:W-:Y:S02]  /*4eb0*/  IMAD.WIDE.U32 R14, R15, 0x2, R30 ;  /* 0x000000020f0e7825 */ /* 0x000fe400078e001e */
[----:B------:R0:W5:Y:S01]  /*4ec0*/  LDG.E.U16 R21, desc[UR18][R6.64] ;  /* 0x0000001206157981 */ /* 0x000162000c1e1500 */
[----:B-1----:R-:W-:Y:S01]  /*4ed0*/  MOV R11, UR22 ;  /* 0x00000016000b7c02 */ /* 0x002fe20008000f00 */
[----:B------:R-:W-:-:S02]  /*4ee0*/  IMAD.WIDE.U32 R32, R33, 0x2, R6 ;  /* 0x0000000221207825 */ /* 0x000fc400078e0006 */
[----:B------:R-:W5:Y:S02]  /*4ef0*/  LDG.E.U16 R22, desc[UR18][R30.64] ;  /* 0x000000121e167981 */ /* 0x000f64000c1e1500 */
[----:B------:R-:W-:Y:S02]  /*4f00*/  IMAD.WIDE.U32 R16, R17, 0x2, R14 ;  /* 0x0000000211107825 */ /* 0x000fe400078e000e */
[----:B------:R-:W5:Y:S02]  /*4f10*/  LDG.E.U16 R3, desc[UR18][R32.64] ;  /* 0x0000001220037981 */ /* 0x000f64000c1e1500 */
[----:B------:R-:W-:Y:S01]  /*4f20*/  IMAD.U32 R9, RZ, RZ, UR22 ;  /* 0x00000016ff097e24 */ /* 0x000fe2000f8e00ff */
[----:B0-----:R-:W-:Y:S01]  /*4f30*/  MOV R13, UR22 ;  /* 0x00000016000d7c02 */ /* 0x001fe20008000f00 */
[----:B------:R-:W-:Y:S01]  /*4f40*/  IMAD.U32 R7, RZ, RZ, UR22 ;  /* 0x00000016ff077e24 */ /* 0x000fe2000f8e00ff */
[----:B------:R0:W5:Y:S01]  /*4f50*/  LDG.E.U16 R20, desc[UR18][R14.64] ;  /* 0x000000120e147981 */ /* 0x000162000c1e1500 */
[----:B------:R-:W-:Y:S01]  /*4f60*/  IMAD.WIDE.U32 R8, R9, 0x2, R16 ;  /* 0x0000000209087825 */ /* 0x000fe200078e0010 */
[----:B------:R-:W-:-:S02]  /*4f70*/  MOV R35, UR22 ;  /* 0x0000001600237c02 */ /* 0x000fc40008000f00 */
[----:B------:R1:W5:Y:S01]  /*4f80*/  LDG.E.U16 R27, desc[UR18][R16.64] ;  /* 0x00000012101b7981 */ /* 0x000362000c1e1500 */
[----:B------:R-:W-:-:S03]  /*4f90*/  IMAD.WIDE.U32 R12, R13, 0x2, R8 ;  /* 0x000000020d0c7825 */ /* 0x000fc600078e0008 */
[----:B------:R-:W5:Y:S01]  /*4fa0*/  LDG.E.U16 R8, desc[UR18][R8.64] ;  /* 0x0000001208087981 */ /* 0x000f62000c1e1500 */
[----:B------:R-:W-:-:S04]  /*4fb0*/  IMAD.WIDE.U32 R10, R11, 0x2, R32 ;  /* 0x000000020b0a7825 */ /* 0x000fc800078e0020 */
[----:B------:R-:W-:Y:S01]  /*4fc0*/  IMAD.WIDE.U32 R6, R7, 0x2, R12 ;  /* 0x0000000207067825 */ /* 0x000fe200078e000c */
[----:B------:R1:W5:Y:S03]  /*4fd0*/  LDG.E.U16 R28, desc[UR18][R10.64] ;  /* 0x000000120a1c7981 */ /* 0x000366000c1e1500 */
[----:B0-----:R-:W-:Y:S01]  /*4fe0*/  IMAD.WIDE.U32 R14, R35, 0x2, R10 ;  /* 0x00000002230e7825 */ /* 0x001fe200078e000a */
[----:B------:R-:W5:Y:S04]  /*4ff0*/  LDG.E.U16 R12, desc[UR18][R12.64] ;  /* 0x000000120c0c7981 */ /* 0x000f68000c1e1500 */
        /* <DEDUP_REMOVED lines=8> */
[----:B--2---:R-:W-:Y:S02]  /*5080*/  HADD2.F32 R23, -RZ, R23.H0_H0 ;  /* 0x20000017ff177230 */ /* 0x004fe40000004100 */
[----:B---3--:R-:W-:-:S03]  /*5090*/  HADD2.F32 R26, -RZ, R26.H0_H0 ;  /* 0x2000001aff1a7230 */ /* 0x008fc60000004100 */
[----:B------:R-:W-:Y:S02]  /*50a0*/  FMUL.FTZ R23, R23, 1.4426950216293334961 ;  /* 0x3fb8aa3b17177820 */ /* 0x000fe40000410000 */
[----:B0-----:R-:W-:Y:S01]  /*50b0*/  FMUL.FTZ R7, R26, 1.4426950216293334961 ;  /* 0x3fb8aa3b1a077820 */ /* 0x001fe20000410000 */
[----:B----4-:R-:W-:Y:S01]  /*50c0*/  HADD2.F32 R25, -RZ, R25.H0_H0 ;  /* 0x20000019ff197230 */ /* 0x010fe20000004100 */
[----:B------:R-:W0:Y:S01]  /*50d0*/  MUFU.EX2 R6, R23 ;  /* 0x0000001700067308 */ /* 0x000e220000000800 */
[----:B-----5:R-:W-:-:S03]  /*50e0*/  HADD2.F32 R24, -RZ, R24.H0_H0 ;  /* 0x20000018ff187230 */ /* 0x020fc60000004100 */
[----:B------:R-:W-:Y:S01]  /*50f0*/  FMUL.FTZ R25, R25, 1.4426950216293334961 ;  /* 0x3fb8aa3b19197820 */ /* 0x000fe20000410000 */
[----:B------:R-:W-:Y:S02]  /*5100*/  HADD2.F32 R21, -RZ, R21.H0_H0 ;  /* 0x20000015ff157230 */ /* 0x000fe40000004100 */
[----:B------:R-:W-:Y:S01]  /*5110*/  FMUL.FTZ R9, R24, 1.4426950216293334961 ;  /* 0x3fb8aa3b18097820 */ /* 0x000fe20000410000 */
[----:B------:R-:W2:Y:S01]  /*5120*/  MUFU.EX2 R7, R7 ;  /* 0x0000000700077308 */ /* 0x000ea20000000800 */
[----:B-1----:R-:W-:Y:S02]  /*5130*/  HADD2.F32 R11, -RZ, R3.H0_H0 ;  /* 0x20000003ff0b7230 */ /* 0x002fe40000004100 */
[----:B------:R-:W-:-:S05]  /*5140*/  FMUL.FTZ R21, R21, 1.4426950216293334961 ;  /* 0x3fb8aa3b15157820 */ /* 0x000fca0000410000 */
[----:B------:R-:W1:Y:S01]  /*5150*/  MUFU.EX2 R25, R25 ;  /* 0x0000001900197308 */ /* 0x000e620000000800 */
[----:B------:R-:W-:Y:S01]  /*5160*/  FMUL.FTZ R17, R11, 1.4426950216293334961 ;  /* 0x3fb8aa3b0b117820 */ /* 0x000fe20000410000 */
[----:B------:R-:W-:-:S06]  /*5170*/  HADD2.F32 R13, -RZ, R22.H0_H0 ;  /* 0x20000016ff0d7230 */ /* 0x000fcc0000004100 */
[----:B------:R-:W3:Y:S01]  /*5180*/  MUFU.EX2 R9, R9 ;  /* 0x0000000900097308 */ /* 0x000ee20000000800 */
[----:B------:R-:W-:Y:S02]  /*5190*/  HADD2.F32 R20, -RZ, R20.H0_H0 ;  /* 0x20000014ff147230 */ /* 0x000fe40000004100 */
[----:B0-----:R-:W-:-:S05]  /*51a0*/  FFMA.FTZ R13, R6, -UR17, R13 ;  /* 0x80000011060d7c23 */ /* 0x001fca000801000d */
[----:B------:R-:W0:Y:S01]  /*51b0*/  MUFU.EX2 R3, R21 ;  /* 0x0000001500037308 */ /* 0x000e220000000800 */
[----:B------:R-:W-:-:S07]  /*51c0*/  IADD3 R6, P0, PT, R18, UR8, RZ ;  /* 0x0000000812067c10 */ /* 0x000fce000ff1e0ff */
[----:B------:R-:W4:Y:S01]  /*51d0*/  MUFU.EX2 R17, R17 ;  /* 0x0000001100117308 */ /* 0x000f220000000800 */
[----:B------:R-:W-:Y:S02]  /*51e0*/  HADD2.F32 R16, -RZ, R27.H0_H0 ;  /* 0x2000001bff107230 */ /* 0x000fe40000004100 */
[----:B--2---:R-:W-:Y:S01]  /*51f0*/  FFMA.FTZ R15, R7, -UR17, R20 ;  /* 0x80000011070f7c23 */ /* 0x004fe20008010014 */
[----:B------:R-:W-:Y:S01]  /*5200*/  HADD2.F32 R8, -RZ, R8.H0_H0 ;  /* 0x20000008ff087230 */ /* 0x000fe20000004100 */
[----:B------:R-:W-:Y:S01]  /*5210*/  IADD3.X R7, PT, PT, R19, UR9, RZ, P0, !PT ;  /* 0x0000000913077c10 */ /* 0x000fe200087fe4ff */
[----:B------:R-:W-:Y:S01]  /*5220*/  HADD2.F32 R12, -RZ, R12.H0_H0 ;  /* 0x2000000cff0c7230 */ /* 0x000fe20000004100 */
[----:B------:R-:W-:Y:S01]  /*5230*/  MOV R23, UR22 ;  /* 0x0000001600177c02 */ /* 0x000fe20008000f00 */
[----:B------:R-:W-:Y:S02]  /*5240*/  HADD2.F32 R22, -RZ, R29.H0_H0 ;  /* 0x2000001dff167230 */ /* 0x000fe40000004100 */
[----:B-1----:R-:W-:Y:S01]  /*5250*/  FFMA.FTZ R11, R25, -UR17, R16 ;  /* 0x80000011190b7c23 */ /* 0x002fe20008010010 */
[----:B---3--:R-:W-:Y:S01]  /*5260*/  FFMA.FTZ R16, R9, -UR17, R8 ;  /* 0x8000001109107c23 */ /* 0x008fe20008010008 */
[----:B0-----:R-:W-:Y:S01]  /*5270*/  FFMA.FTZ R20, R3, -UR17, R12 ;  /* 0x8000001103147c23 */ /* 0x001fe2000801000c */
[----:B------:R-:W-:Y:S01]  /*5280*/  IMAD.WIDE.U32 R8, R23, 0x2, R6 ;  /* 0x0000000217087825 */ /* 0x000fe200078e0006 */
[----:B------:R-:W-:-:S03]  /*5290*/  MOV R25, UR22 ;  /* 0x0000001600197c02 */ /* 0x000fc60008000f00 */
[----:B------:R-:W-:Y:S02]  /*52a0*/  HADD2.F32 R28, -RZ, R28.H0_H0 ;  /* 0x2000001cff1c7230 */ /* 0x000fe40000004100 */
[----:B----4-:R-:W-:Y:S01]  /*52b0*/  FFMA.FTZ R3, R17, -UR17, R22 ;  /* 0x8000001111037c23 */ /* 0x010fe20008010016 */
[----:B------:R-:W-:Y:S01]  /*52c0*/  HADD2.F32 R17, -RZ, R14.H0_H0 ;  /* 0x2000000eff117230 */ /* 0x000fe20000004100 */
[----:B------:R-:W-:Y:S01]  /*52d0*/  F2FP.F16.F32.PACK_AB R14, RZ, R13 ;  /* 0x0000000dff0e723e */ /* 0x000fe200000000ff */
[----:B------:R-:W-:-:S04]  /*52e0*/  IMAD.WIDE.U32 R12, R23, 0x2, R8 ;  /* 0x00000002170c7825 */ /* 0x000fc800078e0008 */
[----:B------:R-:W-:Y:S01]  /*52f0*/  FMUL.FTZ R28, R28, 1.4426950216293334961 ;  /* 0x3fb8aa3b1c1c7820 */ /* 0x000fe20000410000 */
[----:B------:R-:W-:Y:S01]  /*5300*/  FMUL.FTZ R22, R17, 1.4426950216293334961 ;  /* 0x3fb8aa3b11167820 */ /* 0x000fe20000410000 */
[----:B------:R-:W-:Y:S02]  /*5310*/  PRMT R24, R14, 0x7610, R24 ;  /* 0x000076100e187816 */ /* 0x000fe40000000018 */
[----:B------:R-:W-:Y:S01]  /*5320*/  F2FP.F16.F32.PACK_AB R17, RZ, R15 ;  /* 0x0000000fff11723e */ /* 0x000fe200000000ff */
[----:B------:R-:W-:Y:S01]  /*5330*/  IMAD.WIDE.U32 R14, R25, 0x2, R12 ;  /* 0x00000002190e7825 */ /* 0x000fe200078e000c */
[----:B------:R0:W-:Y:S01]  /*5340*/  MUFU.EX2 R21, R28 ;  /* 0x0000001c00157308 */ /* 0x0001e20000000800 */
[----:B------:R1:W-:Y:S01]  /*5350*/  STG.E.U16 desc[UR18][R6.64], R24 ;  /* 0x0000001806007986 */ /* 0x0003e2000c101512 */
[----:B------:R-:W-:-:S06]  /*5360*/  PRMT R26, R17, 0x7610, R26 ;  /* 0x00007610111a7816 */ /* 0x000fcc000000001a */
[----:B------:R-:W2:Y:S01]  /*5370*/  MUFU.EX2 R22, R22 ;  /* 0x0000001600167308 */ /* 0x000ea20000000800 */
[----:B------:R-:W-:Y:S02]  /*5380*/  F2FP.F16.F32.PACK_AB R11, RZ, R11 ;  /* 0x0000000bff0b723e */ /* 0x000fe400000000ff */
[----:B-1----:R-:W-:Y:S01]  /*5390*/  F2FP.F16.F32.PACK_AB R7, RZ, R16 ;  /* 0x00000010ff07723e */ /* 0x002fe200000000ff */
[----:B------:R-:W-:Y:S01]  /*53a0*/  IMAD.WIDE.U32 R16, R23, 0x2, R14 ;  /* 0x0000000217107825 */ /* 0x000fe200078e000e */
[----:B------:R-:W-:-:S03]  /*53b0*/  PRMT R27, R11, 0x7610, R27 ;  /* 0x000076100b1b7816 */ /* 0x000fc6000000001b */
[----:B------:R-:W-:Y:S01]  /*53c0*/  HADD2.F32 R23, -RZ, R10.H0_H0 ;  /* 0x2000000aff177230 */ /* 0x000fe20000004100 */
[----:B0-----:R-:W-:Y:S01]  /*53d0*/  PRMT R28, R7, 0x7610, R28 ;  /* 0x00007610071c7816 */ /* 0x001fe2000000001c */
[----:B------:R-:W-:Y:S01]  /*53e0*/  IMAD.WIDE.U32 R10, R25, 0x2, R16 ;  /* 0x00000002190a7825 */ /* 0x000fe200078e0010 */
[----:B------:R-:W-:-:S03]  /*53f0*/  F2FP.F16.F32.PACK_AB R3, RZ, R3 ;  /* 0x00000003ff03723e */ /* 0x000fc600000000ff */
[----:B------:R-:W-:Y:S02]  /*5400*/  HADD2.F32 R30, -RZ, R30.H0_H0 ;  /* 0x2000001eff1e7230 */ /* 0x000fe40000004100 */
[----:B------:R-:W-:Y:S01]  /*5410*/  IMAD.U32 R7, RZ, RZ, UR22 ;  /* 0x00000016ff077e24 */ /* 0x000fe2000f8e00ff */
[----:B------:R0:W-:Y:S01]  /*5420*/  STG.E.U16 desc[UR18][R8.64], R26 ;  /* 0x0000001a08007986 */ /* 0x0001e2000c101512 */
[----:B--2---:R-:W-:Y:S01]  /*5430*/  FFMA.FTZ R22, R22, -UR17, R23 ;  /* 0x8000001116167c23 */ /* 0x004fe20008010017 */
[----:B------:R-:W-:Y:S01]  /*5440*/  FFMA.FTZ R21, R21, -UR17, R30 ;  /* 0x8000001115157c23 */ /* 0x000fe2000801001e */
[----:B------:R-:W-:Y:S01]  /*5450*/  IMAD.WIDE.U32 R6, R7, 0x2, R10 ;  /* 0x0000000207067825 */ /* 0x000fe200078e000a */
[----:B------:R1:W-:Y:S01]  /*5460*/  STG.E.U16 desc[UR18][R12.64], R27 ;  /* 0x0000001b0c007986 */ /* 0x0003e2000c101512 */
[----:B------:R-:W-:Y:S02]  /*5470*/  F2FP.F16.F32.PACK_AB R20, RZ, R20 ;  /* 0x00000014ff14723e */ /* 0x000fe400000000ff */
[----:B------:R-:W-:-:S02]  /*5480*/  F2FP.F16.F32.PACK_AB R21, RZ, R21 ;  /* 0x00000015ff15723e */ /* 0x000fc400000000ff */
[----:B0-----:R-:W-:Y:S02]  /*5490*/  MOV R9, UR22 ;  /* 0x0000001600097c02 */ /* 0x001fe40008000f00 */
[----:B-1----:R-:W-:Y:S02]  /*54a0*/  PRMT R12, R3, 0x7610, R12 ;  /* 0x00007610030c7816 */ /* 0x002fe4000000000c */
[----:B------:R-:W-:Y:S01]  /*54b0*/  MOV R3, UR22 ;  /* 0x0000001600037c02 */ /* 0x000fe20008000f00 */
[----:B------:R-:W-:Y:S01]  /*54c0*/  IMAD.WIDE.U32 R8, R9, 0x2, R6 ;  /* 0x0000000209087825 */ /* 0x000fe200078e0006 */
[----:B------:R-:W-:Y:S01]  /*54d0*/  F2FP.F16.F32.PACK_AB R22, RZ, R22 ;  /* 0x00000016ff16723e */ /* 0x000fe200000000ff */
[----:B------:R0:W-:Y:S02]  /*54e0*/  STG.E.U16 desc[UR18][R14.64], R28 ;  /* 0x0000001c0e007986 */ /* 0x0001e4000c101512 */
[----:B------:R-:W-:Y:S02]  /*54f0*/  IMAD.WIDE.U32 R4, R3, 0x8, R4 ;  /* 0x0000000803047825 */ /* 0x000fe400078e0004 */
        /* <DEDUP_REMOVED lines=8> */
.L_x_8923:
[----:B------:R-:W-:Y:S05]  /*5580*/  BSYNC.RECONVERGENT B0 ;  /* 0x0000000000007941 */ /* 0x000fea0003800200 */
.L_x_8922:
        /* <DEDUP_REMOVED lines=21> */
[----:B0-----:R-:W-:-:S06]  /*56e0*/  IADD3 R10, PT, PT, R9, 0xffffffe, RZ ;  /* 0x0ffffffe090a7810 */ /* 0x001fcc0007ffe0ff */
        /* <DEDUP_REMOVED lines=8> */
[----:B------:R-:W-:Y:S01]  /*5770*/  @P0 IADD3 R7, PT, PT, R7, -UR22, RZ ;  /* 0x8000001607070c10 */ /* 0x000fe2000fffe0ff */
[----:B------:R-:W-:-:S03]  /*5780*/  @P0 VIADD R6, R6, 0x1 ;  /* 0x0000000106060836 */ /* 0x000fc60000000000 */
[----:B------:R-:W-:Y:S01]  /*5790*/  ISETP.GE.U32.AND P1, PT, R7, UR22, PT ;  /* 0x0000001607007c0c */ /* 0x000fe2000bf26070 */
[----:B------:R-:W-:-:S12]  /*57a0*/  HFMA2 R7, -RZ, RZ, 0, 0 ;  /* 0x00000000ff077431 */ /* 0x000fd800000001ff */
[----:B------:R-:W-:Y:S02]  /*57b0*/  @P1 IADD3 R6, PT, PT, R6, 0x1, RZ ;  /* 0x0000000106061810 */ /* 0x000fe40007ffe0ff */
[----:B------:R-:W-:Y:S01]  /*57c0*/  @!P2 LOP3.LUT R6, RZ, UR22, RZ, 0x33, !PT ;  /* 0x00000016ff06ac12 */ /* 0x000fe2000f8e33ff */
[----:B------:R-:W-:Y:S06]  /*57d0*/  BRA `(.L_x_8927) ;  /* 0x0000000000187947 */ /* 0x000fec0003800000 */
.L_x_8926:
[----:B------:R-:W-:Y:S01]  /*57e0*/  IMAD.MOV.U32 R10, RZ, RZ, R8 ;  /* 0x000000ffff0a7224 */ /* 0x000fe200078e0008 */
[----:B------:R-:W-:Y:S02]  /*57f0*/  MOV R8, UR22 ;  /* 0x0000001600087c02 */ /* 0x000fe40008000f00 */
[----:B------:R-:W-:-:S07]  /*5800*/  MOV R12, 0x5820 ;  /* 0x00005820000c7802 */ /* 0x000fce0000000f00 */
[----:B--2---:R-:W-:Y:S05]  /*5810*/  CALL.REL.NOINC `($__internal_55_$__cuda_sm20_div_u64) ;  /* 0x0000000800947944 */ /* 0x004fea0003c00000 */
[----:B------:R-:W-:Y:S01]  /*5820*/  MOV R6, R10 ;  /* 0x0000000a00067202 */ /* 0x000fe20000000f00 */
[----:B------:R-:W-:-:S07]  /*5830*/  IMAD.MOV.U32 R7, RZ, RZ, R17 ;  /* 0x000000ffff077224 */ /* 0x000fce00078e0011 */
.L_x_8927:
[----:B------:R-:W-:Y:S05]  /*5840*/  BSYNC.RECONVERGENT B0 ;  /* 0x0000000000007941 */ /* 0x000fea0003800200 */
.L_x_8925:
        /* <DEDUP_REMOVED lines=19> */
.L_x_8930:
[----:B------:R-:W-:-:S04]  /*5980*/  IADD3 R8, P1, PT, R12, UR10, RZ ;  /* 0x0000000a0c087c10 */ /* 0x000fc8000ff3e0ff */
[----:B------:R-:W-:-:S05]  /*5990*/  IADD3.X R9, PT, PT, R13, UR11, RZ, P1, !PT ;  /* 0x0000000b0d097c10 */ /* 0x000fca0008ffe4ff */
[----:B------:R-:W3:Y:S01]  /*59a0*/  LDG.E.U16 R8, desc[UR18][R8.64] ;  /* 0x0000001208087981 */ /* 0x000ee2000c1e1500 */
[----:B------:R-:W-:-:S04]  /*59b0*/  IADD3 R6, P1, PT, R12, UR4, RZ ;  /* 0x000000040c067c10 */ /* 0x000fc8000ff3e0ff */
[----:B------:R-:W-:-:S05]  /*59c0*/  IADD3.X R7, PT, PT, R13, UR5, RZ, P1, !PT ;  /* 0x000000050d077c10 */ /* 0x000fca0008ffe4ff */
[----:B------:R-:W4:Y:S01]  /*59d0*/  LDG.E.U16 R6, desc[UR18][R6.64] ;  /* 0x0000001206067981 */ /* 0x000f22000c1e1500 */
[----:B---3--:R-:W-:-:S05]  /*59e0*/  HADD2.F32 R3, -RZ, R8.H0_H0 ;  /* 0x20000008ff037230 */ /* 0x008fca0000004100 */
[----:B------:R-:W-:Y:S01]  /*59f0*/  FMUL.FTZ R3, R3, 1.4426950216293334961 ;  /* 0x3fb8aa3b03037820 */ /* 0x000fe20000410000 */
[----:B----4-:R-:W-:-:S05]  /*5a00*/  HADD2.F32 R10, -RZ, R6.H0_H0 ;  /* 0x20000006ff0a7230 */ /* 0x010fca0000004100 */
[----:B------:R-:W0:Y:S01]  /*5a10*/  MUFU.EX2 R3, R3 ;  /* 0x0000000300037308 */ /* 0x000e220000000800 */
[----:B------:R-:W-:Y:S02]  /*5a20*/  IMAD.U32 R6, RZ, RZ, UR22 ;  /* 0x00000016ff067e24 */ /* 0x000fe4000f8e00ff */
[----:B0-----:R-:W-:Y:S01]  /*5a30*/  FFMA.FTZ R11, R3, -UR17, R10 ;  /* 0x80000011030b7c23 */ /* 0x001fe2000801000a */
[----:B------:R-:W-:-:S04]  /*5a40*/  IADD3 R10, P1, PT, R12, UR8, RZ ;  /* 0x000000080c0a7c10 */ /* 0x000fc8000ff3e0ff */
[----:B------:R-:W-:Y:S02]  /*5a50*/  F2FP.F16.F32.PACK_AB R7, RZ, R11 ;  /* 0x0000000bff07723e */ /* 0x000fe400000000ff */
        /* <DEDUP_REMOVED lines=11> */
.L_x_8929:
[----:B------:R-:W-:Y:S05]  /*5b10*/  BSYNC.RECONVERGENT B0 ;  /* 0x0000000000007941 */ /* 0x000fea0003800200 */
.L_x_8928:
[----:B------:R-:W-:Y:S05]  /*5b20*/  @!P0 EXIT ;  /* 0x000000000000894d */ /* 0x000fea0003800000 */
[----:B------:R-:W0:Y:S01]  /*5b30*/  LDCU.128 UR8, c[0x0][0x380] ;  /* 0x00007000ff0877ac */ /* 0x000e220008000c00 */
[C---:B------:R-:W-:Y:S01]  /*5b40*/  SHF.L.U64.HI R29, R4.reuse, 0x1, R5 ;  /* 0x00000001041d7819 */ /* 0x040fe20000010205 */
[----:B------:R-:W-:Y:S01]  /*5b50*/  IMAD.U32 R13, RZ, RZ, UR22 ;  /* 0x00000016ff0d7e24 */ /* 0x000fe2000f8e00ff */
[----:B------:R-:W-:Y:S01]  /*5b60*/  SHF.L.U32 R28, R4, 0x1, RZ ;  /* 0x00000001041c7819 */ /* 0x000fe200000006ff */
[----:B------:R-:W1:Y:S01]  /*5b70*/  LDCU.64 UR12, c[0x0][0x390] ;  /* 0x00007200ff0c77ac */ /* 0x000e620008000a00 */
[----:B------:R-:W-:Y:S02]  /*5b80*/  MOV R7, UR22 ;  /* 0x0000001600077c02 */ /* 0x000fe40008000f00 */
[----:B------:R-:W-:Y:S01]  /*5b90*/  MOV R35, UR22 ;  /* 0x0000001600237c02 */ /* 0x000fe20008000f00 */
[----:B------:R-:W-:Y:S01]  /*5ba0*/  UMOV UR4, URZ ;  /* 0x000000ff00047c82 */ /* 0x000fe20008000000 */
[----:B------:R-:W-:Y:S01]  /*5bb0*/  MOV R3, UR22 ;  /* 0x0000001600037c02 */ /* 0x000fe20008000f00 */
[----:B------:R-:W-:Y:S01]  /*5bc0*/  IMAD.WIDE.U32 R6, R7, 0x6, R28 ;  /* 0x0000000607067825 */ /* 0x000fe200078e001c */
[----:B------:R-:W-:-:S02]  /*5bd0*/  LEA R35, P2, R35, R28, 0x1 ;  /* 0x0000001c23237211 */ /* 0x000fc400078408ff */
[----:B------:R-:W-:Y:S01]  /*5be0*/  SHF.L.U32 R13, R13, 0x2, RZ ;  /* 0x000000020d0d7819 */ /* 0x000fe200000006ff */
[----:B------:R-:W-:Y:S01]  /*5bf0*/  VIADD R34, R7, UR4 ;  /* 0x0000000407227c36 */ /* 0x000fe20008000000 */
[----:B------:R-:W-:Y:S01]  /*5c00*/  LEA.HI.X R26, R3, R29, RZ, 0x1, P2 ;  /* 0x0000001d031a7211 */ /* 0x000fe200010f0cff */
[----:B------:R-:W3:Y:S01]  /*5c10*/  LDCU UR4, c[0x0][0x398] ;  /* 0x00007300ff0477ac */ /* 0x000ee20008000800 */
[----:B------:R-:W-:Y:S02]  /*5c20*/  IADD3 R18, P6, PT, R13, R28, RZ ;  /* 0x0000001c0d127210 */ /* 0x000fe40007fde0ff */
[C---:B0-----:R-:W-:Y:S02]  /*5c30*/  IADD3 R7, P4, PT, R6.reuse, UR8, RZ ;  /* 0x0000000806077c10 */ /* 0x041fe4000ff9e0ff */
[C---:B------:R-:W-:Y:S02]  /*5c40*/  IADD3 R9, P0, PT, R6.reuse, UR10, RZ ;  /* 0x0000000a06097c10 */ /* 0x040fe4000ff1e0ff */
[----:B-1----:R-:W-:-:S02]  /*5c50*/  IADD3 R11, P1, PT, R6, UR12, RZ ;  /* 0x0000000c060b7c10 */ /* 0x002fc4000ff3e0ff */
[----:B------:R-:W-:Y:S02]  /*5c60*/  MOV R6, UR22 ;  /* 0x0000001600067c02 */ /* 0x000fe40008000f00 */
[----:B------:R-:W-:Y:S02]  /*5c70*/  IADD3 R15, P3, PT, R35, UR8, RZ ;  /* 0x00000008230f7c10 */ /* 0x000fe4000ff7e0ff */
[----:B------:R-:W-:Y:S02]  /*5c80*/  SHF.R.U32.HI R6, RZ, 0x1e, R6 ;  /* 0x0000001eff067819 */ /* 0x000fe40000011606 */
        /* <DEDUP_REMOVED lines=21> */
.L_x_8931:
[----:B------:R-:W-:-:S04]  /*5de0*/  IADD3 R28, P0, PT, R0, R23, RZ ;  /* 0x00000017001c7210 */ /* 0x000fc80007f1e0ff */
[----:B------:R-:W-:-:S05]  /*5df0*/  IADD3.X R29, PT, PT, R2, R10, RZ, P0, !PT ;  /* 0x0000000a021d7210 */ /* 0x000fca00007fe4ff */
[----:B------:R-:W2:Y:S01]  /*5e00*/  LDG.E.U16 R28, desc[UR18][R28.64] ;  /* 0x000000121c1c7981 */ /* 0x000ea2000c1e1500 */
[----:B------:R-:W-:-:S04]  /*5e10*/  IADD3 R30, P0, PT, R0, R27, RZ ;  /* 0x0000001b001e7210 */ /* 0x000fc80007f1e0ff */
[----:B------:R-:W-:-:S05]  /*5e20*/  IADD3.X R31, PT, PT, R2, R24, RZ, P0, !PT ;  /* 0x00000018021f7210 */ /* 0x000fca00007fe4ff */
[----:B------:R-:W3:Y:S01]  /*5e30*/  LDG.E.U16 R30, desc[UR18][R30.64] ;  /* 0x000000121e1e7981 */ /* 0x000ee2000c1e1500 */
[----:B--2---:R-:W-:-:S05]  /*5e40*/  HADD2.F32 R32, -RZ, R28.H0_H0 ;  /* 0x2000001cff207230 */ /* 0x004fca0000004100 */
[----:B------:R-:W-:Y:S01]  /*5e50*/  FMUL.FTZ R36, R32, 1.4426950216293334961 ;  /* 0x3fb8aa3b20247820 */ /* 0x000fe20000410000 */
[----:B------:R-:W-:Y:S01]  /*5e60*/  IADD3 R32, P0, PT, R0, R17, RZ ;  /* 0x0000001100207210 */ /* 0x000fe20007f1e0ff */
[----:B---3--:R-:W-:-:S04]  /*5e70*/  HADD2.F32 R33, -RZ, R30.H0_H0 ;  /* 0x2000001eff217230 */ /* 0x008fc80000004100 */
[----:B------:R-:W0:Y:S02]  /*5e80*/  MUFU.EX2 R36, R36 ;  /* 0x0000002400247308 */ /* 0x000e240000000800 */
[----:B0-----:R-:W-:-:S05]  /*5e90*/  FFMA.FTZ R33, R36, -UR17, R33 ;  /* 0x8000001124217c23 */ /* 0x001fca0008010021 */
[----:B------:R-:W-:-:S04]  /*5ea0*/  F2FP.F16.F32.PACK_AB R33, RZ, R33 ;  /* 0x00000021ff21723e */ /* 0x000fc800000000ff */
[----:B------:R-:W-:Y:S01]  /*5eb0*/  PRMT R31, R33, 0x7610, R31 ;  /* 0x00007610211f7816 */ /* 0x000fe2000000001f */
[----:B------:R-:W-:Y:S01]  /*5ec0*/  IMAD.X R33, R2, 0x1, R37, P0 ;  /* 0x0000000102217824 */ /* 0x000fe200000e0625 */
[----:B------:R-:W-:-:S04]  /*5ed0*/  IADD3 R28, P0, PT, R0, R19, RZ ;  /* 0x00000013001c7210 */ /* 0x000fc80007f1e0ff */
[----:B------:R-:W-:Y:S01]  /*5ee0*/  IADD3.X R29, PT, PT, R2, R25, RZ, P0, !PT ;  /* 0x00000019021d7210 */ /* 0x000fe200007fe4ff */
[----:B------:R0:W-:Y:S04]  /*5ef0*/  STG.E.U16 desc[UR18][R32.64], R31 ;  /* 0x0000001f20007986 */ /* 0x0001e8000c101512 */
[----:B------:R-:W2:Y:S01]  /*5f00*/  LDG.E.U16 R28, desc[UR18][R28.64] ;  /* 0x000000121c1c7981 */ /* 0x000ea2000c1e1500 */
[----:B------:R-:W-:-:S04]  /*5f10*/  IADD3 R30, P0, PT, R0, R35, RZ ;  /* 0x00000023001e7210 */ /* 0x000fc80007f1e0ff */
[----:B0-----:R-:W-:-:S05]  /*5f20*/  IADD3.X R31, PT, PT, R2, R26, RZ, P0, !PT ;  /* 0x0000001a021f7210 */ /* 0x001fca00007fe4ff */
[----:B------:R-:W3:Y:S01]  /*5f30*/  LDG.E.U16 R30, desc[UR18][R30.64] ;  /* 0x000000121e1e7981 */ /* 0x000ee2000c1e1500 */
[----:B--2---:R-:W-:-:S05]  /*5f40*/  HADD2.F32 R36, -RZ, R28.H0_H0 ;  /* 0x2000001cff247230 */ /* 0x004fca0000004100 */
[----:B------:R-:W-:-:S06]  /*5f50*/  FMUL.FTZ R36, R36, 1.4426950216293334961 ;  /* 0x3fb8aa3b24247820 */ /* 0x000fcc0000410000 */
[----:B------:R-:W0:Y:S01]  /*5f60*/  MUFU.EX2 R36, R36 ;  /* 0x0000002400247308 */ /* 0x000e220000000800 */
[----:B---3--:R-:W-:-:S05]  /*5f70*/  HADD2.F32 R29, -RZ, R30.H0_H0 ;  /* 0x2000001eff1d7230 */ /* 0x008fca0000004100 */
[----:B0-----:R-:W-:-:S05]  /*5f80*/  FFMA.FTZ R32, R36, -UR17, R29 ;  /* 0x8000001124207c23 */ /* 0x001fca000801001d */
[----:B------:R-:W-:Y:S02]  /*5f90*/  F2FP.F16.F32.PACK_AB R29, RZ, R32 ;  /* 0x00000020ff1d723e */ /* 0x000fe400000000ff */
[----:B------:R-:W-:Y:S02]  /*5fa0*/  IADD3 R32, P0, PT, R0, R15, RZ ;  /* 0x0000000f00207210 */ /* 0x000fe40007f1e0ff */
[----:B------:R-:W-:-:S03]  /*5fb0*/  PRMT R31, R29, 0x7610, R31 ;  /* 0x000076101d1f7816 */ /* 0x000fc6000000001f */
        /* <DEDUP_REMOVED lines=31> */
[----:B------:R-:W-:Y:S02]  /*61b0*/  PRMT R28, R29, 0x7610, R28 ;  /* 0x000076101d1c7816 */ /* 0x000fe4000000001c */
[----:B------:R-:W-:Y:S01]  /*61c0*/  MOV R29, UR22 ;  /* 0x00000016001d7c02 */ /* 0x000fe20008000f00 */
[----:B------:R-:W-:Y:S01]  /*61d0*/  IMAD.X R33, R2, 0x1, R12, P0 ;  /* 0x0000000102217824 */ /* 0x000fe200000e060c */
[----:B------:R-:W-:Y:S02]  /*61e0*/  IADD3 R4, P0, PT, R13, R4, RZ ;  /* 0x000000040d047210 */ /* 0x000fe40007f1e0ff */
[----:B------:R-:W-:-:S02]  /*61f0*/  LEA R0, P1, R29, R0, 0x3 ;  /* 0x000000001d007211 */ /* 0x000fc400078218ff */
[----:B------:R0:W-:Y:S01]  /*6200*/  STG.E.U16 desc[UR18][R32.64], R28 ;  /* 0x0000001c20007986 */ /* 0x0001e2000c101512 */
[----:B------:R-:W-:Y:S02]  /*6210*/  IADD3.X R5, PT, PT, R6, R5, RZ, P0, !PT ;  /* 0x0000000506057210 */ /* 0x000fe400007fe4ff */
[----:B------:R-:W-:Y:S02]  /*6220*/  ISETP.GE.U32.AND P0, PT, R4, UR4, PT ;  /* 0x0000000404007c0c */ /* 0x000fe4000bf06070 */
[----:B------:R-:W-:Y:S02]  /*6230*/  LEA.HI.X R2, R29, R2, RZ, 0x3, P1 ;  /* 0x000000021d027211 */ /* 0x000fe400008f1cff */
[----:B------:R-:W-:-:S13]  /*6240*/  ISETP.GE.AND.EX P0, PT, R5, UR6, PT, P0 ;  /* 0x0000000605007c0c */ /* 0x000fda000bf06300 */
[----:B0-----:R-:W-:Y:S05]  /*6250*/  @!P0 BRA `(.L_x_8931) ;  /* 0xfffffff800e08947 */ /* 0x001fea000383ffff */
[----:B------:R-:W-:Y:S05]  /*6260*/  EXIT ;  /* 0x000000000000794d */ /* 0x000fea0003800000 */
        .weak           $__internal_55_$__cuda_sm20_div_u64
        .type           $__internal_55_$__cuda_sm20_div_u64,@function
        .size           $__internal_55_$__cuda_sm20_div_u64,($__internal_56_$__cuda_sm20_rem_u64 - $__internal_55_$__cuda_sm20_div_u64)
$__internal_55_$__cuda_sm20_div_u64:
[----:B------:R-:W-:Y:S01]  /*6270*/  MOV R22, R8 ;  /* 0x0000000800167202 */ /* 0x000fe20000000f00 */
[----:B------:R-:W-:-:S05]  /*6280*/  IMAD.U32 R23, RZ, RZ, UR4 ;  /* 0x00000004ff177e24 */ /* 0x000fca000f8e00ff */
        /* <DEDUP_REMOVED lines=29> */
[----:B------:R-:W-:-:S04]  /*6460*/  IADD3 R21, P2, PT, R22, R21, RZ ;  /* 0x0000001516157210 */ /* 0x000fc80007f5e0ff */
        /* <DEDUP_REMOVED lines=29> */
[----:B------:R-:W-:Y:S01]  /*6640*/  IMAD.MOV.U32 R9, RZ, RZ, 0x0 ;  /* 0x00000000ff097424 */ /* 0x000fe200078e00ff */
[----:B------:R-:W-:Y:S02]  /*6650*/  IADD3.X R8, PT, PT, RZ, R21, RZ, P2, !PT ;  /* 0x00000015ff087210 */ /* 0x000fe400017fe4ff */
[----:B------:R-:W-:Y:S02]  /*6660*/  SEL R10, R10, R17, P0 ;  /* 0x000000110a0a7207 */ /* 0x000fe40000000000 */
[----:B------:R-:W-:Y:S02]  /*6670*/  SEL R17, R8, R21, P0 ;  /* 0x0000001508117207 */ /* 0x000fe40000000000 */
[----:B------:R-:W-:Y:S02]  /*6680*/  MOV R8, R12 ;  /* 0x0000000c00087202 */ /* 0x000fe40000000f00 */
[----:B------:R-:W-:-:S04]  /*6690*/  ISETP.NE.AND.EX P1, PT, RZ, UR4, PT, P1 ;  /* 0x00000004ff007c0c */ /* 0x000fc8000bf25310 */
[----:B------:R-:W-:Y:S02]  /*66a0*/  SEL R10, R10, 0xffffffff, P1 ;  /* 0xffffffff0a0a7807 */ /* 0x000fe40000800000 */
[----:B------:R-:W-:Y:S01]  /*66b0*/  SEL R17, R17, 0xffffffff, P1 ;  /* 0xffffffff11117807 */ /* 0x000fe20000800000 */
[----:B------:R-:W-:Y:S06]  /*66c0*/  RET.REL.NODEC R8 `(_ZN2at6native43_GLOBAL__N__9ae7fba5_10_SoftMax_cu_9f978f6320cunn_SoftMaxBackwardILi8EN3c104HalfEfS4_NS1_26LogSoftMaxBackwardEpilogueEEEvPT0_PKT2_SA_l) ;  /* 0xffffff98084c7950 */ /* 0x000fec0003c3ffff */
        .weak           $__internal_56_$__cuda_sm20_rem_u64
        .type           $__internal_56_$__cuda_sm20_rem_u64,@function
        .size           $__internal_56_$__cuda_sm20_rem_u64,(.L_x_11642 - $__internal_56_$__cuda_sm20_rem_u64)
$__internal_56_$__cuda_sm20_rem_u64:
[----:B------:R-:W-:Y:S02]  /*66d0*/  MOV R16, R13 ;  /* 0x0000000d00107202 */ /* 0x000fe40000000f00 */
[----:B------:R-:W-:-:S04]  /*66e0*/  MOV R17, UR6 ;  /* 0x0000000600117c02 */ /* 0x000fc80008000f00 */
        /* <DEDUP_REMOVED lines=9> */
[----:B------:R-:W-:Y:S02]  /*6780*/  IADD3.X R21, PT, PT, RZ, ~R15, RZ, P0, !PT ;  /* 0x8000000fff157210 */ /* 0x000fe400007fe4ff */
        /* <DEDUP_REMOVED lines=29> */
[----:B------:R-:W-:-:S03]  /*6960*/  IMAD.WIDE.U32 R10, R15, R13, RZ ;  /* 0x0000000d0f0a7225 */ /* 0x000fc600078e00ff */
[----:B------:R-:W-:Y:S01]  /*6970*/  IADD3.X R14, PT, PT, RZ, R14, RZ, P1, !PT ;  /* 0x0000000eff0e7210 */ /* 0x000fe20000ffe4ff */
[----:B------:R-:W-:Y:S01]  /*6980*/  IMAD R15, R15, UR6, R11 ;  /* 0x000000060f0f7c24 */ /* 0x000fe2000f8e020b */
[----:B------:R-:W-:-:S03]  /*6990*/  IADD3 R16, P1, PT, -R10, R8, RZ ;  /* 0x000000080a107210 */ /* 0x000fc60007f3e1ff */
[-C--:B------:R-:W-:Y:S01]  /*69a0*/  IMAD R14, R14, R13.reuse, R15 ;  /* 0x0000000d0e0e7224 */ /* 0x080fe200078e020f */
[----:B------:R-:W-:-:S03]  /*69b0*/  ISETP.GE.U32.AND P0, PT, R16, R13, PT ;  /* 0x0000000d1000720c */ /* 0x000fc60003f06070 */
[----:B------:R-:W-:Y:S01]  /*69c0*/  IMAD.X R9, R9, 0x1, ~R14, P1 ;  /* 0x0000000109097824 */ /* 0x000fe200008e0e0e */
[----:B------:R-:W-:-:S04]  /*69d0*/  IADD3 R8, P1, PT, -R13, R16, RZ ;  /* 0x000000100d087210 */ /* 0x000fc80007f3e1ff */
[C---:B------:R-:W-:Y:S02]  /*69e0*/  ISETP.GE.U32.AND.EX P0, PT, R9.reuse, UR6, PT, P0 ;  /* 0x0000000609007c0c */ /* 0x040fe4000bf06100 */
[----:B------:R-:W-:Y:S02]  /*69f0*/  IADD3.X R10, PT, PT, R9, ~UR6, RZ, P1, !PT ;  /* 0x80000006090a7c10 */ /* 0x000fe40008ffe4ff */
[----:B------:R-:W-:Y:S02]  /*6a00*/  SEL R8, R8, R16, P0 ;  /* 0x0000001008087207 */ /* 0x000fe40000000000 */
[----:B------:R-:W-:Y:S01]  /*6a10*/  SEL R10, R10, R9, P0 ;  /* 0x000000090a0a7207 */ /* 0x000fe20000000000 */
[----:B------:R-:W-:Y:S01]  /*6a20*/  HFMA2 R9, -RZ, RZ, 0, 0 ;  /* 0x00000000ff097431 */ /* 0x000fe200000001ff */
        /* <DEDUP_REMOVED lines=11> */
[----:B------:R-:W-:Y:S06]  /*6ae0*/  RET.REL.NODEC R8 `(_ZN2at6native43_GLOBAL__N__9ae7fba5_10_SoftMax_cu_9f978f6320cunn_SoftMaxBackwardILi8EN3c104HalfEfS4_NS1_26LogSoftMaxBackwardEpilogueEEEvPT0_PKT2_SA_l) ;  /* 0xffffff9408447950 */ /* 0x000fec0003c3ffff */
.L_x_8932:
        /* <DEDUP_REMOVED lines=9> */
.L_x_11642:


//--------------------- .text._ZN2at6native43_GLOBAL__N__9ae7fba5_10_SoftMax_cu_9f978f6324cunn_SoftMaxBackwardSmemILi8EN3c104HalfEfS4_NS1_26LogSoftMaxBackwardEpilogueEEEvPT0_PKT2_SA_l --------------------------
	.section	.text._ZN2at6native43_GLOBAL__N__9ae7fba5_10_SoftMax_cu_9f978f6324cunn_SoftMaxBackwardSmemILi8EN3c104HalfEfS4_NS1_26LogSoftMaxBackwardEpilogueEEEvPT0_PKT2_SA_l,"ax",@progbits
	.align	128
.text._ZN2at6native43_GLOBAL__N__9ae7fba5_10_SoftMax_cu_9f978f6324cunn_SoftMaxBackwardSmemILi8EN3c104HalfEfS4_NS1_26LogSoftMaxBackwardEpilogueEEEvPT0_PKT2_SA_l:
        .type           _ZN2at6native43_GLOBAL__N__9ae7fba5_10_SoftMax_cu_9f978f6324cunn_SoftMaxBackwardSmemILi8EN3c104HalfEfS4_NS1_26LogSoftMaxBackwardEpilogueEEEvPT0_PKT2_SA_l,@function
        .size           _ZN2at6native43_GLOBAL__N__9ae7fba5_10_SoftMax_cu_9f978f6324cunn_SoftMaxBackwardSmemILi8EN3c104HalfEfS4_NS1_26LogSoftMaxBackwardEpilogueEEEvPT0_PKT2_SA_l,(.L_x_11645 - _ZN2at6native43_GLOBAL__N__9ae7fba5_10_SoftMax_cu_9f978f6324cunn_SoftMaxBackwardSmemILi8EN3c104HalfEfS4_NS1_26LogSoftMaxBackwardEpilogueEEEvPT0_PKT2_SA_l)
        .other          _ZN2at6native43_GLOBAL__N__9ae7fba5_10_SoftMax_cu_9f978f6324cunn_SoftMaxBackwardSmemILi8EN3c104HalfEfS4_NS1_26LogSoftMaxBackwardEpilogueEEEvPT0_PKT2_SA_l,@"STO_CUDA_ENTRY STV_DEFAULT"
_ZN2at6native43_GLOBAL__N__9ae7fba5_10_SoftMax_cu_9f978f6324cunn_SoftMaxBackwardSmemILi8EN3c104HalfEfS4_NS1_26LogSoftMaxBackwardEpilogueEEEvPT0_PKT2_SA_l:
        /* <DEDUP_REMOVED lines=29> */
.L_x_8935:
        /* <DEDUP_REMOVED lines=28> */
.L_x_8934:
[----:B0-----:R-:W-:Y:S05]  /*0390*/  BSYNC.RECONVERGENT B0 ;  /* 0x0000000000007941 */ /* 0x001fea0003800200 */
.L_x_8933:
        /* <DEDUP_REMOVED lines=34> */
.L_x_8944:
[----:B------:R-:W-:Y:S01]  /*05c0*/  ISETP.NE.AND P1, PT, R0, RZ, PT ;  /* 0x000000ff0000720c */ /* 0x000fe20003f25270 */
[----:B-1----:R-:W-:-:S12]  /*05d0*/  FADD.FTZ R7, R6, R7 ;  /* 0x0000000706077221 */ /* 0x002fd80000010000 */
[----:B------:R2:W-:Y:S02]  /*05e0*/  @!P1 STS [UR10], R7 ;  /* 0x00000007ff009988 */ /* 0x0005e4000800080a */
.L_x_8936:
[----:B------:R-:W-:Y:S05]  /*05f0*/  WARPSYNC.ALL ;  /* 0x0000000000007948 */ /* 0x000fea0003800000 */
[----:B------:R-:W-:Y:S06]  /*0600*/  BAR.SYNC.DEFER_BLOCKING 0x0 ;  /* 0x0000000000007b1d */ /* 0x000fec0000010000 */
[----:B------:R-:W-:Y:S05]  /*0610*/  @P0 EXIT ;  /* 0x000000000000094d */ /* 0x000fea0003800000 */
[----:B-1----:R-:W1:Y:S02]  /*0620*/  LDS R2, [UR10] ;  /* 0x0000000aff027984 */ /* 0x002e640008000800 */
.L_x_8938:
[----:B---3--:R-:W-:Y:S02]  /*0630*/  MOV R8, UR9 ;  /* 0x0000000900087c02 */ /* 0x008fe40008000f00 */
[----:B------:R-:W-:-:S03]  /*0640*/  MOV R9, UR11 ;  /* 0x0000000b00097c02 */ /* 0x000fc60008000f00 */
[----:B------:R-:W-:-:S06]  /*0650*/  IMAD.WIDE R8, R0, 0x10, R8 ;  /* 0x0000001000087825 */ /* 0x000fcc00078e0208 */
[----:B------:R-:W3:Y:S01]  /*0660*/  LDG.E.128 R8, desc[UR16][R8.64] ;  /* 0x0000001008087981 */ /* 0x000ee2000c1e1d00 */
[----:B------:R-:W-:-:S06]  /*0670*/  LEA R4, R0, UR8, 0x4 ;  /* 0x0000000800047c11 */ /* 0x000fcc000f8e20ff */
[----:B0-2---:R-:W0:Y:S02]  /*0680*/  LDS.128 R4, [R4] ;  /* 0x0000000004047984 */ /* 0x005e240000000c00 */
[--C-:B0-----:R-:W-:Y:S02]  /*0690*/  HADD2.F32 R21, -RZ, R4.reuse.H0_H0 ;  /* 0x20000004ff157230 */ /* 0x101fe40000004100 */
[----:B------:R-:W-:Y:S02]  /*06a0*/  HADD2.F32 R4, -RZ, R4.H1_H1 ;  /* 0x30000004ff047230 */ /* 0x000fe40000004100 */
[--C-:B------:R-:W-:Y:S02]  /*06b0*/  HADD2.F32 R16, -RZ, R7.reuse.H0_H0 ;  /* 0x20000007ff107230 */ /* 0x100fe40000004100 */
[----:B------:R-:W-:Y:S02]  /*06c0*/  HADD2.F32 R20, -RZ, R7.H1_H1 ;  /* 0x30000007ff147230 */ /* 0x000fe40000004100 */
[----:B---3--:R-:W-:-:S02]  /*06d0*/  HADD2.F32 R3, -RZ, R8.H0_H0 ;  /* 0x20000008ff037230 */ /* 0x008fc40000004100 */
[----:B------:R-:W-:Y:S02]  /*06e0*/  HADD2.F32 R12, -RZ, R8.H1_H1 ;  /* 0x30000008ff0c7230 */ /* 0x000fe40000004100 */
[--C-:B------:R-:W-:Y:S02]  /*06f0*/  HADD2.F32 R8, -RZ, R10.reuse.H0_H0 ;  /* 0x2000000aff087230 */ /* 0x100fe40000004100 */
[----:B------:R-:W-:Y:S01]  /*0700*/  FMUL.FTZ R3, R3, 1.4426950216293334961 ;  /* 0x3fb8aa3b03037820 */ /* 0x000fe20000410000 */
[----:B------:R-:W-:Y:S02]  /*0710*/  HADD2.F32 R10, -RZ, R10.H1_H1 ;  /* 0x3000000aff0a7230 */ /* 0x000fe40000004100 */
[----:B------:R-:W-:Y:S01]  /*0720*/  FMUL.FTZ R12, R12, 1.4426950216293334961 ;  /* 0x3fb8aa3b0c0c7820 */ /* 0x000fe20000410000 */
[--C-:B------:R-:W-:Y:S02]  /*0730*/  HADD2.F32 R14, -RZ, R9.reuse.H0_H0 ;  /* 0x20000009ff0e7230 */ /* 0x100fe40000004100 */
[----:B------:R-:W-:Y:S01]  /*0740*/  FMUL.FTZ R8, R8, 1.4426950216293334961 ;  /* 0x3fb8aa3b08087820 */ /* 0x000fe20000410000 */
[----:B------:R-:W-:-:S02]  /*0750*/  HADD2.F32 R15, -RZ, R9.H1_H1 ;  /* 0x30000009ff0f7230 */ /* 0x000fc40000004100 */
[----:B------:R-:W-:Y:S01]  /*0760*/  FMUL.FTZ R19, R10, 1.4426950216293334961 ;  /* 0x3fb8aa3b0a137820 */ /* 0x000fe20000410000 */
[----:B------:R-:W-:Y:S02]  /*0770*/  HADD2.F32 R10, -RZ, R11.H0_H0 ;  /* 0x2000000bff0a7230 */ /* 0x000fe40000004100 */
[----:B------:R-:W-:Y:S01]  /*0780*/  FMUL.FTZ R9, R14, 1.4426950216293334961 ;  /* 0x3fb8aa3b0e097820 */ /* 0x000fe20000410000 */
[----:B------:R0:W1:Y:S01]  /*0790*/  MUFU.EX2 R13, R12 ;  /* 0x0000000c000d7308 */ /* 0x0000620000000800 */
[----:B------:R-:W-:Y:S01]  /*07a0*/  FMUL.FTZ R15, R15, 1.4426950216293334961 ;  /* 0x3fb8aa3b0f0f7820 */ /* 0x000fe20000410000 */
[----:B------:R-:W-:-:S06]  /*07b0*/  HADD2.F32 R14, -RZ, R6.H1_H1 ;  /* 0x30000006ff0e7230 */ /* 0x000fcc0000004100 */
[----:B------:R-:W-:Y:S01]  /*07c0*/  MUFU.EX2 R9, R9 ;  /* 0x0000000900097308 */ /* 0x000fe20000000800 */
[----:B0-----:R-:W-:Y:S02]  /*07d0*/  HADD2.F32 R12, -RZ, R11.H1_H1 ;  /* 0x3000000bff0c7230 */ /* 0x001fe40000004100 */
[----:B------:R-:W-:Y:S01]  /*07e0*/  FMUL.FTZ R11, R10, 1.4426950216293334961 ;  /* 0x3fb8aa3b0a0b7820 */ /* 0x000fe20000410000 */
[----:B------:R-:W-:Y:S02]  /*07f0*/  HADD2.F32 R10, -RZ, R5.H1_H1 ;  /* 0x30000005ff0a7230 */ /* 0x000fe40000004100 */
[----:B------:R-:W-:Y:S01]  /*0800*/  FMUL.FTZ R18, R12, 1.4426950216293334961 ;  /* 0x3fb8aa3b0c127820 */ /* 0x000fe20000410000 */
[----:B------:R-:W-:Y:S01]  /*0810*/  HADD2.F32 R12, -RZ, R6.H0_H0 ;  /* 0x20000006ff0c7230 */ /* 0x000fe20000004100 */
[----:B------:R-:W0:Y:S01]  /*0820*/  MUFU.EX2 R3, R3 ;  /* 0x0000000300037308 */ /* 0x000e220000000800 */
[----:B-1----:R-:W-:-:S07]  /*0830*/  FFMA.FTZ R4, -R2, R13, R4 ;  /* 0x0000000d02047223 */ /* 0x002fce0000010104 */
[----:B------:R-:W1:Y:S08]  /*0840*/  MUFU.EX2 R15, R15 ;  /* 0x0000000f000f7308 */ /* 0x000e700000000800 */
[----:B------:R2:W3:Y:S01]  /*0850*/  MUFU.EX2 R17, R8 ;  /* 0x0000000800117308 */ /* 0x0004e20000000800 */
[----:B0-----:R-:W-:-:S05]  /*0860*/  FFMA.FTZ R3, -R2, R3, R21 ;  /* 0x0000000302037223 */ /* 0x001fca0000010115 */
[----:B------:R-:W-:Y:S02]  /*0870*/  F2FP.F16.F32.PACK_AB R4, R4, R3 ;  /* 0x000000030404723e */ /* 0x000fe400000000ff */
[----:B------:R-:W0:Y:S01]  /*0880*/  MUFU.EX2 R19, R19 ;  /* 0x0000001300137308 */ /* 0x000e220000000800 */
[----:B--2---:R-:W-:Y:S02]  /*0890*/  HADD2.F32 R8, -RZ, R5.H0_H0 ;  /* 0x20000005ff087230 */ /* 0x004fe40000004100 */
[----:B-1----:R-:W-:-:S03]  /*08a0*/  FFMA.FTZ R10, -R2, R15, R10 ;  /* 0x0000000f020a7223 */ /* 0x002fc6000001010a */
[C---:B------:R-:W-:Y:S01]  /*08b0*/  FFMA.FTZ R5, -R2.reuse, R9, R8 ;  /* 0x0000000902057223 */ /* 0x040fe20000010108 */
[----:B------:R-:W-:Y:S01]  /*08c0*/  MOV R8, UR12 ;  /* 0x0000000c00087c02 */ /* 0x000fe20008000f00 */
[----:B------:R-:W1:Y:S01]  /*08d0*/  MUFU.EX2 R11, R11 ;  /* 0x0000000b000b7308 */ /* 0x000e620000000800 */
[----:B------:R-:W-:Y:S01]  /*08e0*/  MOV R9, UR13 ;  /* 0x0000000d00097c02 */ /* 0x000fe20008000f00 */
[----:B---3--:R-:W-:Y:S01]  /*08f0*/  FFMA.FTZ R6, -R2, R17, R12 ;  /* 0x0000001102067223 */ /* 0x008fe2000001010c */
[----:B------:R-:W-:Y:S01]  /*0900*/  F2FP.F16.F32.PACK_AB R5, R10, R5 ;  /* 0x000000050a05723e */ /* 0x000fe200000000ff */
[C---:B------:R-:W-:Y:S01]  /*0910*/  IMAD.WIDE R8, R0.reuse, 0x10, R8 ;  /* 0x0000001000087825 */ /* 0x040fe200078e0208 */
[----:B------:R-:W-:-:S03]  /*0920*/  IADD3 R0, PT, PT, R0, UR5, RZ ;  /* 0x0000000500007c10 */ /* 0x000fc6000fffe0ff */
[----:B------:R-:W2:Y:S01]  /*0930*/  MUFU.EX2 R23, R18 ;  /* 0x0000001200177308 */ /* 0x000ea20000000800 */
[----:B0-----:R-:W-:Y:S01]  /*0940*/  FFMA.FTZ R19, -R2, R19, R14 ;  /* 0x0000001302137223 */ /* 0x001fe2000001010e */
[----:B------:R-:W-:-:S04]  /*0950*/  SHF.L.U32 R3, R0, 0x3, RZ ;  /* 0x0000000300037819 */ /* 0x000fc800000006ff */
[----:B------:R-:W-:Y:S02]  /*0960*/  F2FP.F16.F32.PACK_AB R6, R19, R6 ;  /* 0x000000061306723e */ /* 0x000fe400000000ff */
[----:B------:R-:W-:Y:S01]  /*0970*/  ISETP.GE.U32.AND P0, PT, R3, UR6, PT ;  /* 0x0000000603007c0c */ /* 0x000fe2000bf06070 */
[----:B-1----:R-:W-:Y:S01]  /*0980*/  FFMA.FTZ R7, -R2, R11, R16 ;  /* 0x0000000b02077223 */ /* 0x002fe20000010110 */
[----:B------:R-:W-:-:S04]  /*0990*/  SHF.R.S32.HI R3, RZ, 0x1f, R3 ;  /* 0x0000001fff037819 */ /* 0x000fc80000011403 */
[----:B------:R-:W-:Y:S01]  /*09a0*/  ISETP.GE.AND.EX P0, PT, R3, UR7, PT, P0 ;  /* 0x0000000703007c0c */ /* 0x000fe2000bf06300 */
[----:B--2---:R-:W-:-:S05]  /*09b0*/  FFMA.FTZ R20, -R2, R23, R20 ;  /* 0x0000001702147223 */ /* 0x004fca0000010114 */
[----:B------:R-:W-:-:S05]  /*09c0*/  F2FP.F16.F32.PACK_AB R7, R20, R7 ;  /* 0x000000071407723e */ /* 0x000fca00000000ff */
[----:B------:R3:W-:Y:S02]  /*09d0*/  STG.E.128 desc[UR16][R8.64], R4 ;  /* 0x0000000408007986 */ /* 0x0007e4000c101d10 */
[----:B------:R-:W-:Y:S05]  /*09e0*/  @!P0 BRA `(.L_x_8938) ;  /* 0xfffffffc00108947 */ /* 0x000fea000383ffff */
[----:B------:R-:W-:Y:S05]  /*09f0*/  EXIT ;  /* 0x000000000000794d */ /* 0x000fea0003800000 */
.L_x_8937:
[----:B------:R-:W-:Y:S01]  /*0a00*/  HFMA2 R9, -RZ, RZ, 0, 9.5367431640625e-07 ;  /* 0x00000010ff097431 */ /* 0x000fe200000001ff */
[----:B------:R-:W-:Y:S02]  /*0a10*/  MOV R11, 0x1f ;  /* 0x0000001f000b7802 */ /* 0x000fe40000000f00 */
[----:B------:R-:W-:-:S07]  /*0a20*/  MOV R8, 0xffffffff ;  /* 0xffffffff00087802 */ /* 0x000fce0000000f00 */
[----:B-1----:R-:W-:Y:S05]  /*0a30*/  WARPSYNC.COLLECTIVE R8, `(.L_x_8939) ;  /* 0x0000000008087348 */ /* 0x002fea0003c00000 */
[----:B-1----:R0:W1:Y:S02]  /*0a40*/  SHFL.DOWN P1, R7, R2, R9, R11 ;  /* 0x0800000902077389 */ /* 0x002064000002000b */
[----:B01----:R-:W-:Y:S05]  /*0a50*/  ENDCOLLECTIVE ;  /* 0x000000000000791b */ /* 0x003fea0003800000 */
.L_x_8939:
[----:B------:R-:W-:Y:S01]  /*0a60*/  HFMA2 R9, -RZ, RZ, 0, 4.76837158203125e-07 ;  /* 0x00000008ff097431 */ /* 0x000fe200000001ff */
[----:B------:R-:W-:-:S05]  /*0a70*/  MOV R3, R7 ;  /* 0x0000000700037202 */ /* 0x000fca0000000f00 */
[----:B------:R-:W-:-:S05]  /*0a80*/  FADD.FTZ R3, R3, R2 ;  /* 0x0000000203037221 */ /* 0x000fca0000010000 */
[----:B------:R-:W-:-:S07]  /*0a90*/  MOV R2, R3 ;  /* 0x0000000300027202 */ /* 0x000fce0000000f00 */
[----:B------:R-:W-:Y:S05]  /*0aa0*/  WARPSYNC.COLLECTIVE R8, `(.L_x_8940) ;  /* 0x0000000008087348 */ /* 0x000fea0003c00000 */
[----:B------:R0:W1:Y:S02]  /*0ab0*/  SHFL.DOWN P1, R7, R2, R9, R11 ;  /* 0x0800000902077389 */ /* 0x000064000002000b */
[----:B01----:R-:W-:Y:S05]  /*0ac0*/  ENDCOLLECTIVE ;  /* 0x000000000000791b */ /* 0x003fea0003800000 */
.L_x_8940:
[----:B------:R-:W-:Y:S01]  /*0ad0*/  HFMA2 R9, -RZ, RZ, 0, 2.384185791015625e-07 ;  /* 0x00000004ff097431 */ /* 0x000fe200000001ff */
[----:B------:R-:W-:-:S05]  /*0ae0*/  MOV R4, R7 ;  /* 0x0000000700047202 */ /* 0x000fca0000000f00 */
[----:B------:R-:W-:-:S05]  /*0af0*/  FADD.FTZ R4, R3, R4 ;  /* 0x0000000403047221 */ /* 0x000fca0000010000 */
[----:B------:R-:W-:-:S07]  /*0b00*/  MOV R2, R4 ;  /* 0x0000000400027202 */ /* 0x000fce0000000f00 */
[----:B------:R-:W-:Y:S05]  /*0b10*/  WARPSYNC.COLLECTIVE R8, `(.L_x_8941) ;  /* 0x0000000008087348 */ /* 0x000fea0003c00000 */
[----:B------:R0:W1:Y:S02]  /*0b20*/  SHFL.DOWN P1, R7, R2, R9, R11 ;  /* 0x0800000902077389 */ /* 0x000064000002000b */
[----:B01----:R-:W-:Y:S05]  /*0b30*/  ENDCOLLECTIVE ;  /* 0x000000000000791b */ /* 0x003fea0003800000 */
.L_x_8941:
[----:B------:R-:W-:Y:S01]  /*0b40*/  HFMA2 R9, -RZ, RZ, 0, 1.1920928955078125e-07 ;  /* 0x00000002ff097431 */ /* 0x000fe200000001ff */
[----:B------:R-:W-:-:S05]  /*0b50*/  MOV R5, R7 ;  /* 0x0000000700057202 */ /* 0x000fca0000000f00 */
[----:B------:R-:W-:-:S05]  /*0b60*/  FADD.FTZ R5, R4, R5 ;  /* 0x0000000504057221 */ /* 0x000fca0000010000 */
[----:B------:R-:W-:-:S07]  /*0b70*/  MOV R2, R5 ;  /* 0x0000000500027202 */ /* 0x000fce0000000f00 */
[----:B------:R-:W-:Y:S05]  /*0b80*/  WARPSYNC.COLLECTIVE R8, `(.L_x_8942) ;  /* 0x0000000008087348 */ /* 0x000fea0003c00000 */
[----:B------:R0:W1:Y:S02]  /*0b90*/  SHFL.DOWN P1, R7, R2, R9, R11 ;  /* 0x0800000902077389 */ /* 0x000064000002000b */
[----:B01----:R-:W-:Y:S05]  /*0ba0*/  ENDCOLLECTIVE ;  /* 0x000000000000791b */ /* 0x003fea0003800000 */
.L_x_8942:
[----:B------:R-:W-:Y:S01]  /*0bb0*/  HFMA2 R9, -RZ, RZ, 0, 5.9604644775390625e-08 ;  /* 0x00000001ff097431 */ /* 0x000fe200000001ff */
[----:B------:R-:W-:-:S05]  /*0bc0*/  MOV R6, R7 ;  /* 0x0000000700067202 */ /* 0x000fca0000000f00 */
[----:B------:R-:W-:-:S05]  /*0bd0*/  FADD.FTZ R6, R5, R6 ;  /* 0x0000000605067221 */ /* 0x000fca0000010000 */
[----:B------:R-:W-:-:S07]  /*0be0*/  MOV R2, R6 ;  /* 0x0000000600027202 */ /* 0x000fce0000000f00 */
[----:B------:R-:W-:Y:S05]  /*0bf0*/  WARPSYNC.COLLECTIVE R8, `(.L_x_8943) ;  /* 0x0000000008087348 */ /* 0x000fea0003c00000 */
[----:B------:R0:W1:Y:S02]  /*0c00*/  SHFL.DOWN P1, R7, R2, R9, R11 ;  /* 0x0800000902077389 */ /* 0x000064000002000b */
[----:B01----:R-:W-:Y:S05]  /*0c10*/  ENDCOLLECTIVE ;  /* 0x000000000000791b */ /* 0x003fea0003800000 */
.L_x_8943:
[----:B------:R-:W-:Y:S05]  /*0c20*/  BRA `(.L_x_8944) ;  /* 0xfffffff800647947 */ /* 0x000fea000383ffff */
.L_x_8945:
        /* <DEDUP_REMOVED lines=13> */
.L_x_11645:


//--------------------- .text._ZN2at6native43_GLOBAL__N__9ae7fba5_10_SoftMax_cu_9f978f6320cunn_SoftMaxBackwardILi4EfffNS1_26LogSoftMaxBackwardEpilogueEEEvPT0_PKT2_S8_l --------------------------
	.section	.text._ZN2at6native43_GLOBAL__N__9ae7fba5_10_SoftMax_cu_9f978f6320cunn_SoftMaxBackwardILi4EfffNS1_26LogSoftMaxBackwardEpilogueEEEvPT0_PKT2_S8_l,"ax",@progbits
	.align	128
.text._ZN2at6native43_GLOBAL__N__9ae7fba5_10_SoftMax_cu_9f978f6320cunn_SoftMaxBackwardILi4EfffNS1_26LogSoftMaxBackwardEpilogueEEEvPT0_PKT2_S8_l:
        .type           _ZN2at6native43_GLOBAL__N__9ae7fba5_10_SoftMax_cu_9f978f6320cunn_SoftMaxBackwardILi4EfffNS1_26LogSoftMaxBackwardEpilogueEEEvPT0_PKT2_S8_l,@function
        .size           _ZN2at6native43_GLOBAL__N__9ae7fba5_10_SoftMax_cu_9f978f6320cunn_SoftMaxBackwardILi4EfffNS1_26LogSoftMaxBackwardEpilogueEEEvPT0_PKT2_S8_l,(.L_x_11646 - _ZN2at6native43_GLOBAL__N__9ae7fba5_10_SoftMax_cu_9f978f6320cunn_SoftMaxBackwardILi4EfffNS1_26LogSoftMaxBackwardEpilogueEEEvPT0_PKT2_S8_l)
        .other          _ZN2at6native43_GLOBAL__N__9ae7fba5_10_SoftMax_cu_9f978f6320cunn_SoftMaxBackwardILi4EfffNS1_26LogSoftMaxBackwardEpilogueEEEvPT0_PKT2_S8_l,@"STO_CUDA_ENTRY STV_DEFAULT"
_ZN2at6native43_GLOBAL__N__9ae7fba5_10_SoftMax_cu_9f978f6320cunn_SoftMaxBackwardILi4EfffNS1_26LogSoftMaxBackwardEpilogueEEEvPT0_PKT2_S8_l:
        /* <DEDUP_REMOVED lines=49> */
.L_x_8948:
        /* <DEDUP_REMOVED lines=26> */
.L_x_8951:
        /* <DEDUP_REMOVED lines=10> */
.L_x_8950:
[----:B------:R-:W-:Y:S05]  /*0550*/  BSYNC.RECONVERGENT B1 ;  /* 0x0000000000017941 */ /* 0x000fea0003800200 */
.L_x_8949:
[----:B------:R-:W-:-:S13]  /*0560*/  ISETP.GE.AND P0, PT, R14, R15, PT ;  /* 0x0000000f0e00720c */ /* 0x000fda0003f06270 */
[----:B------:R-:W-:Y:S05]  /*0570*/  @P0 BRA `(.L_x_8952) ;  /* 0x0000000c008c0947 */ /* 0x000fea0003800000 */
[----:B------:R-:W-:Y:S01]  /*0580*/  BSSY.RECONVERGENT B1, `(.L_x_8953) ;  /* 0x0000007000017945 */ /* 0x000fe20003800200 */
.L_x_8954:
[----:B------:R-:W-:-:S06]  /*0590*/  IMAD.WIDE R8, R14, 0x4, R16 ;  /* 0x000000040e087825 */ /* 0x000fcc00078e0210 */
[----:B------:R-:W2:Y:S01]  /*05a0*/  LDG.E R8, desc[UR10][R8.64] ;  /* 0x0000000a08087981 */ /* 0x000ea2000c1e1900 */
[----:B------:R-:W-:-:S05]  /*05b0*/  VIADD R14, R14, UR7 ;  /* 0x000000070e0e7c36 */ /* 0x000fca0008000000 */
[----:B------:R-:W-:Y:S01]  /*05c0*/  ISETP.GE.AND P0, PT, R14, R15, PT ;  /* 0x0000000f0e00720c */ /* 0x000fe20003f06270 */
[----:B--2---:R-:W-:-:S12]  /*05d0*/  FADD.FTZ R13, R8, R13 ;  /* 0x0000000d080d7221 */ /* 0x004fd80000010000 */
[----:B------:R-:W-:Y:S05]  /*05e0*/  @!P0 BRA `(.L_x_8954) ;  /* 0xfffffffc00e88947 */ /* 0x000fea000383ffff */
[----:B------:R-:W-:Y:S05]  /*05f0*/  BSYNC.RECONVERGENT B1 ;  /* 0x0000000000017941 */ /* 0x000fea0003800200 */
.L_x_8953:
[----:B------:R-:W-:Y:S05]  /*0600*/  BRA `(.L_x_8952) ;  /* 0x0000000c00687947 */ /* 0x000fea0003800000 */
.L_x_8947:
        /* <DEDUP_REMOVED lines=24> */
.L_x_8955:
        /* <DEDUP_REMOVED lines=23> */
.L_x_8956:
[----:B------:R-:W-:Y:S01]  /*0900*/  MOV R4, 0x930 ;  /* 0x0000093000047802 */ /* 0x000fe20000000f00 */
[----:B------:R-:W-:-:S06]  /*0910*/  UMOV UR4, UR7 ;  /* 0x0000000700047c82 */ /* 0x000fcc0008000000 */
[----:B0-----:R-:W-:Y:S05]  /*0920*/  CALL.REL.NOINC `($__internal_58_$__cuda_sm20_rem_u64) ;  /* 0x0000005000507944 */ /* 0x001fea0003c00000 */
.L_x_8957:
        /* <DEDUP_REMOVED lines=16> */
.L_x_8960:
        /* <DEDUP_REMOVED lines=16> */
.L_x_8959:
[----:B------:R-:W-:Y:S05]  /*0b30*/  BSYNC.RECONVERGENT B1 ;  /* 0x0000000000017941 */ /* 0x000fea0003800200 */
.L_x_8958:
        /* <DEDUP_REMOVED lines=42> */
.L_x_8962:
[----:B------:R-:W-:Y:S02]  /*0de0*/  MOV R12, UR8 ;  /* 0x00000008000c7c02 */ /* 0x000fe40008000f00 */
[----:B------:R-:W-:-:S07]  /*0df0*/  MOV R4, 0xe10 ;  /* 0x00000e1000047802 */ /* 0x000fce0000000f00 */
[----:B------:R-:W-:Y:S05]  /*0e00*/  CALL.REL.NOINC `($__internal_57_$__cuda_sm20_div_u64) ;  /* 0x0000004800007944 */ /* 0x000fea0003c00000 */
[----:B------:R-:W-:-:S07]  /*0e10*/  IMAD.MOV.U32 R16, RZ, RZ, R12 ;  /* 0x000000ffff107224 */ /* 0x000fce00078e000c */
.L_x_8963:
[----:B------:R-:W-:Y:S05]  /*0e20*/  BSYNC.RECONVERGENT B1 ;  /* 0x0000000000017941 */ /* 0x000fea0003800200 */
.L_x_8961:
        /* <DEDUP_REMOVED lines=29> */
.L_x_8966:
[----:B------:R-:W-:Y:S01]  /*1000*/  IMAD.MOV.U32 R16, RZ, RZ, R32 ;  /* 0x000000ffff107224 */ /* 0x000fe200078e0020 */
[----:B------:R-:W-:Y:S01]  /*1010*/  MOV R14, R27 ;  /* 0x0000001b000e7202 */ /* 0x000fe20000000f00 */
[----:B------:R-:W-:Y:S01]  /*1020*/  IMAD.U32 R12, RZ, RZ, UR7 ;  /* 0x00000007ff0c7e24 */ /* 0x000fe2000f8e00ff */
[----:B------:R-:W-:-:S07]  /*1030*/  MOV R4, 0x1050 ;  /* 0x0000105000047802 */ /* 0x000fce0000000f00 */
[----:B------:R-:W-:Y:S05]  /*1040*/  CALL.REL.NOINC `($__internal_57_$__cuda_sm20_div_u64) ;  /* 0x0000004400707944 */ /* 0x000fea0003c00000 */
[----:B------:R-:W-:-:S07]  /*1050*/  IMAD.MOV.U32 R16, RZ, RZ, R12 ;  /* 0x000000ffff107224 */ /* 0x000fce00078e000c */
.L_x_8967:
        /* <DEDUP_REMOVED lines=11> */
.L_x_8968:
        /* <DEDUP_REMOVED lines=13> */
.L_x_8965:
[----:B------:R-:W-:Y:S05]  /*11e0*/  BSYNC.RECONVERGENT B1 ;  /* 0x0000000000017941 */ /* 0x000fea0003800200 */
.L_x_8964:
[----:B------:R-:W-:-:S04]  /*11f0*/  ISETP.GE.U32.AND P0, PT, R10, 0x3, PT ;  /* 0x000000030a00780c */ /* 0x000fc80003f06070 */
[----:B------:R-:W-:-:S13]  /*1200*/  ISETP.GE.U32.AND.EX P0, PT, R11, RZ, PT, P0 ;  /* 0x000000ff0b00720c */ /* 0x000fda0003f06100 */
[----:B------:R-:W-:Y:S05]  /*1210*/  @!P0 BRA `(.L_x_8952) ;  /* 0x0000000000648947 */ /* 0x000fea0003800000 */
[----:B------:R-:W-:Y:S01]  /*1220*/  MOV R21, UR8 ;  /* 0x0000000800157c02 */ /* 0x000fe20008000f00 */
[----:B------:R-:W-:-:S04]  /*1230*/  IMAD.U32 R23, RZ, RZ, UR8 ;  /* 0x00000008ff177e24 */ /* 0x000fc8000f8e00ff */
[----:B------:R-:W-:Y:S01]  /*1240*/  IMAD.SHL.U32 R21, R21, 0x4, RZ ;  /* 0x0000000415157824 */ /* 0x000fe200078e00ff */
[----:B------:R-:W-:-:S07]  /*1250*/  SHF.R.U32.HI R23, RZ, 0x1e, R23 ;  /* 0x0000001eff177819 */ /* 0x000fce0000011617 */
.L_x_8969:
[----:B------:R-:W-:-:S04]  /*1260*/  LEA R18, P0, R9, R26, 0x2 ;  /* 0x0000001a09127211 */ /* 0x000fc800078010ff */
[----:B------:R-:W-:Y:S02]  /*1270*/  LEA.HI.X R19, R9, R25, R8, 0x2, P0 ;  /* 0x0000001909137211 */ /* 0x000fe400000f1408 */
[----:B------:R-:W-:-:S03]  /*1280*/  IADD3 R16, P0, PT, R21, R18, RZ ;  /* 0x0000001215107210 */ /* 0x000fc60007f1e0ff */
[----:B------:R-:W2:Y:S01]  /*1290*/  LDG.E R18, desc[UR10][R18.64] ;  /* 0x0000000a12127981 */ /* 0x000ea2000c1e1900 */
[----:B------:R-:W-:Y:S02]  /*12a0*/  IADD3.X R17, PT, PT, R23, R19, RZ, P0, !PT ;  /* 0x0000001317117210 */ /* 0x000fe400007fe4ff */
[----:B------:R-:W-:-:S03]  /*12b0*/  IADD3 R10, P0, PT, R21, R16, RZ ;  /* 0x00000010150a7210 */ /* 0x000fc60007f1e0ff */
[----:B------:R-:W3:Y:S02]  /*12c0*/  LDG.E R16, desc[UR10][R16.64] ;  /* 0x0000000a10107981 */ /* 0x000ee4000c1e1900 */
[----:B------:R-:W-:Y:S01]  /*12d0*/  IMAD.X R11, R23, 0x1, R17, P0 ;  /* 0x00000001170b7824 */ /* 0x000fe200000e0611 */
[----:B------:R-:W-:-:S04]  /*12e0*/  IADD3 R14, P0, PT, R21, R10, RZ ;  /* 0x0000000a150e7210 */ /* 0x000fc80007f1e0ff */
[----:B------:R-:W4:Y:S01]  /*12f0*/  LDG.E R10, desc[UR10][R10.64] ;  /* 0x0000000a0a0a7981 */ /* 0x000f22000c1e1900 */
[----:B------:R-:W-:-:S05]  /*1300*/  IMAD.X R15, R23, 0x1, R11, P0 ;  /* 0x00000001170f7824 */ /* 0x000fca00000e060b */
[----:B------:R-:W5:Y:S01]  /*1310*/  LDG.E R14, desc[UR10][R14.64] ;  /* 0x0000000a0e0e7981 */ /* 0x000f62000c1e1900 */
[----:B------:R-:W-:-:S04]  /*1320*/  IADD3 R9, P0, PT, R21, R9, RZ ;  /* 0x0000000915097210 */ /* 0x000fc80007f1e0ff */
[----:B------:R-:W-:Y:S02]  /*1330*/  IADD3.X R8, PT, PT, R23, R8, RZ, P0, !PT ;  /* 0x0000000817087210 */ /* 0x000fe400007fe4ff */
[----:B------:R-:W-:-:S04]  /*1340*/  ISETP.GE.U32.AND P0, PT, R9, R32, PT ;  /* 0x000000200900720c */ /* 0x000fc80003f06070 */
[----:B------:R-:W-:Y:S01]  /*1350*/  ISETP.GE.AND.EX P0, PT, R8, R27, PT, P0 ;  /* 0x0000001b0800720c */ /* 0x000fe20003f06300 */
[----:B--2---:R-:W-:-:S04]  /*1360*/  FADD.FTZ R13, R18, R13 ;  /* 0x0000000d120d7221 */ /* 0x004fc80000010000 */
[----:B---3--:R-:W-:-:S04]  /*1370*/  FADD.FTZ R13, R13, R16 ;  /* 0x000000100d0d7221 */ /* 0x008fc80000010000 */
[----:B----4-:R-:W-:-:S04]  /*1380*/  FADD.FTZ R13, R13, R10 ;  /* 0x0000000a0d0d7221 */ /* 0x010fc80000010000 */
[----:B-----5:R-:W-:Y:S01]  /*1390*/  FADD.FTZ R13, R13, R14 ;  /* 0x0000000e0d0d7221 */ /* 0x020fe20000010000 */
[----:B------:R-:W-:Y:S06]  /*13a0*/  @!P0 BRA `(.L_x_8969) ;  /* 0xfffffffc00ac8947 */ /* 0x000fec000383ffff */
.L_x_8952:
[----:B------:R-:W-:Y:S05]  /*13b0*/  BSYNC.RECONVERGENT B0 ;  /* 0x0000000000007941 */ /* 0x000fea0003800200 */
.L_x_8946:
        /* <DEDUP_REMOVED lines=10> */
[----:B------:R-:W-:-:S04]  /*1460*/  IMAD.SHL.U32 R4, R26, 0x4, RZ ;  /* 0x000000041a047824 */ /* 0x000fc800078e00ff */
[----:B------:R-:W-:Y:S01]  /*1470*/  VIADD R25, R4, UR7 ;  /* 0x0000000704197c36 */ /* 0x000fe20008000000 */
[----:B------:R0:W-:Y:S01]  /*1480*/  STS [R4+UR7], R13 ;  /* 0x0000000d04007988 */ /* 0x0001e20008000807 */
        /* <DEDUP_REMOVED lines=29> */
[----:B------:R-:W-:-:S03]  /*1660*/  MOV R8, 0xffffffff ;  /* 0xffffffff00087802 */ /* 0x000fc60000000f00 */
[----:B------:R-:W-:Y:S01]  /*1670*/  FADD.FTZ R10, R10, R9 ;  /* 0x000000090a0a7221 */ /* 0x000fe20000010000 */
[----:B------:R-:W-:-:S03]  /*1680*/  SHF.L.U32 R8, R8, UR9, RZ ;  /* 0x0000000908087c19 */ /* 0x000fc600080006ff */
[----:B------:R-:W-:Y:S01]  /*1690*/  FADD.FTZ R11, R11, R10 ;  /* 0x0000000a0b0b7221 */ /* 0x000fe20000010000 */
[----:B------:R-:W-:-:S03]  /*16a0*/  LOP3.LUT R8, RZ, R8, RZ, 0x33, !PT ;  /* 0x00000008ff087212 */ /* 0x000fc600078e33ff */
        /* <DEDUP_REMOVED lines=14> */
.L_x_8970:
        /* <DEDUP_REMOVED lines=21> */
.L_x_8975:
        /* <DEDUP_REMOVED lines=24> */
.L_x_8974:
        /* <DEDUP_REMOVED lines=17> */
.L_x_8976:
        /* <DEDUP_REMOVED lines=12> */
.L_x_8977:
[----:B------:R-:W-:Y:S05]  /*1c30*/  BRA.U !UP1, `(.L_x_8973) ;  /* 0x0000000109207547 */ /* 0x000fea000b800000 */
[----:B------:R-:W-:Y:S02]  /*1c40*/  ULEA UR4, UR4, UR7, 0x2 ;  /* 0x0000000704047291 */ /* 0x000fe4000f8e10ff */
[----:B------:R-:W-:-:S12]  /*1c50*/  UIADD3 UR8, UPT, UPT, -UR8, URZ, URZ ;  /* 0x000000ff08087290 */ /* 0x000fd8000fffe1ff */
.L_x_8978:
[----:B------:R-:W2:Y:S01]  /*1c60*/  LDS R8, [UR4] ;  /* 0x00000004ff087984 */ /* 0x000ea20008000800 */
[----:B------:R-:W-:Y:S02]  /*1c70*/  UIADD3 UR8, UPT, UPT, UR8, 0x1, URZ ;  /* 0x0000000108087890 */ /* 0x000fe4000fffe0ff */
[----:B------:R-:W-:Y:S02]  /*1c80*/  UIADD3 UR4, UPT, UPT, UR4, 0x4, URZ ;  /* 0x0000000404047890 */ /* 0x000fe4000fffe0ff */
[----:B------:R-:W-:Y:S01]  /*1c90*/  UISETP.NE.AND UP0, UPT, UR8, URZ, UPT ;  /* 0x000000ff0800728c */ /* 0x000fe2000bf05270 */
[----:B--2---:R-:W-:-:S08]  /*1ca0*/  FADD.FTZ R23, R8, R23 ;  /* 0x0000001708177221 */ /* 0x004fd00000010000 */
[----:B------:R-:W-:Y:S05]  /*1cb0*/  BRA.U UP0, `(.L_x_8978) ;  /* 0xfffffffd00e87547 */ /* 0x000fea000b83ffff */
.L_x_8973:
[----:B------:R2:W-:Y:S02]  /*1cc0*/  STS [UR7], R23 ;  /* 0x00000017ff007988 */ /* 0x0005e40008000807 */
.L_x_8972:
[----:B------:R-:W-:Y:S05]  /*1cd0*/  BSYNC.RECONVERGENT B0 ;  /* 0x0000000000007941 */ /* 0x000fea0003800200 */
.L_x_8971:
        /* <DEDUP_REMOVED lines=9> */
[----:B------:R-:W-:Y:S02]  /*1d70*/  ISETP.NE.AND.EX P0, PT, RZ, RZ, PT, P0 ;  /* 0x000000ffff00720c */ /* 0x000fe40003f05300 */
[----:B------:R-:W-:Y:S02]  /*1d80*/  LOP3.LUT R10, R10, 0x3, RZ, 0xc0, !PT ;  /* 0x000000030a0a7812 */ /* 0x000fe400078ec0ff */
[----:B------:R-:W-:-:S02]  /*1d90*/  IADD3.X R9, PT, PT, R24, R9, RZ, P2, !PT ;  /* 0x0000000918097210 */ /* 0x000fc400017fe4ff */
[----:B------:R-:W-:Y:S01]  /*1da0*/  ISETP.NE.U32.AND P1, PT, R3, R10, PT ;  /* 0x0000000a0300720c */ /* 0x000fe20003f25070 */
[----:B------:R-:W-:-:S03]  /*1db0*/  IMAD.MOV.U32 R10, RZ, RZ, R12 ;  /* 0x000000ffff0a7224 */ /* 0x000fc600078e000c */
        /* <DEDUP_REMOVED lines=9> */
[----:B------:R-:W-:-:S03]  /*1e50*/  ISETP.NE.U32.AND P0, PT, R3, RZ, PT ;  /* 0x000000ff0300720c */ /* 0x000fc60003f05070 */
[----:B------:R-:W-:Y:S02]  /*1e60*/  SHF.L.U32 R5, R5, 0x2, RZ ;  /* 0x0000000205057819 */ /* 0x000fe400000006ff */
[----:B------:R-:W-:Y:S02]  /*1e70*/  ISETP.NE.AND.EX P0, PT, RZ, RZ, PT, P0 ;  /* 0x000000ffff00720c */ /* 0x000fe40003f05300 */
[----:B------:R-:W3:Y:S01]  /*1e80*/  I2F.U32.RP R0, R5 ;  /* 0x0000000500007306 */ /* 0x000ee20000209000 */
[----:B-1----:R-:W-:-:S07]  /*1e90*/  IMAD.MOV R19, RZ, RZ, -R5 ;  /* 0x000000ffff137224 */ /* 0x002fce00078e0a05 */
[----:B---3--:R-:W1:Y:S02]  /*1ea0*/  MUFU.RCP R0, R0 ;  /* 0x0000000000007308 */ /* 0x008e640000001000 */
[----:B-1----:R-:W-:Y:S02]  /*1eb0*/  VIADD R6, R0, 0xffffffe ;  /* 0x0ffffffe00067836 */ /* 0x002fe40000000000 */
[----:B0-----:R-:W-:-:S04]  /*1ec0*/  IMAD.U32 R0, RZ, RZ, UR4 ;  /* 0x00000004ff007e24 */ /* 0x001fc8000f8e00ff */
[----:B------:R0:W1:Y:S02]  /*1ed0*/  F2I.FTZ.U32.TRUNC.NTZ R7, R6 ;  /* 0x0000000600077305 */ /* 0x000064000021f000 */
[----:B0-----:R-:W-:Y:S02]  /*1ee0*/  HFMA2 R6, -RZ, RZ, 0, 0 ;  /* 0x00000000ff067431 */ /* 0x001fe400000001ff */
[----:B-1----:R-:W-:-:S04]  /*1ef0*/  IMAD R19, R19, R7, RZ ;  /* 0x0000000713137224 */ /* 0x002fc800078e02ff */
[----:B------:R-:W-:Y:S01]  /*1f00*/  IMAD.HI.U32 R19, R7, R19, R6 ;  /* 0x0000001307137227 */ /* 0x000fe200078e0006 */
[----:B------:R-:W-:Y:S06]  /*1f10*/  @!P0 BRA `(.L_x_8981) ;  /* 0x00000000006c8947 */ /* 0x000fec0003800000 */
[C---:B------:R-:W-:Y:S01]  /*1f20*/  IMAD.SHL.U32 R15, R3.reuse, 0x4, RZ ;  /* 0x00000004030f7824 */ /* 0x040fe200078e00ff */
[----:B------:R-:W-:Y:S02]  /*1f30*/  ISETP.GE.U32.AND P0, PT, R26, R3, PT ;  /* 0x000000031a00720c */ /* 0x000fe40003f06070 */
[----:B------:R-:W-:Y:S02]  /*1f40*/  SHF.L.U64.HI R21, R3, 0x2, RZ ;  /* 0x0000000203157819 */ /* 0x000fe400000102ff */
[----:B------:R-:W-:-:S04]  /*1f50*/  IADD3 R10, P1, PT, R10, -R15, RZ ;  /* 0x8000000f0a0a7210 */ /* 0x000fc80007f3e0ff */
[----:B------:R-:W-:-:S05]  /*1f60*/  IADD3.X R11, PT, PT, R11, ~R21, RZ, P1, !PT ;  /* 0x800000150b0b7210 */ /* 0x000fca0000ffe4ff */
[----:B------:R-:W-:-:S06]  /*1f70*/  @P0 IMAD.WIDE.U32 R12, R26, 0x4, R10 ;  /* 0x000000041a0c0825 */ /* 0x000fcc00078e000a */
[----:B------:R0:W3:Y:S01]  /*1f80*/  @P0 LDG.E R12, desc[UR10][R12.64] ;  /* 0x0000000a0c0c0981 */ /* 0x0000e2000c1e1900 */
[----:B------:R-:W-:-:S05]  /*1f90*/  IADD3 R30, P1, PT, R30, -R15, RZ ;  /* 0x8000000f1e1e7210 */ /* 0x000fca0007f3e0ff */
[----:B------:R-:W-:Y:S02]  /*1fa0*/  IMAD.X R31, R31, 0x1, ~R21, P1 ;  /* 0x000000011f1f7824 */ /* 0x000fe400008e0e15 */
[----:B------:R-:W-:-:S06]  /*1fb0*/  @P0 IMAD.WIDE.U32 R6, R26, 0x4, R30 ;  /* 0x000000041a060825 */ /* 0x000fcc00078e001e */
[----:B------:R1:W4:Y:S01]  /*1fc0*/  @P0 LDG.E R6, desc[UR10][R6.64] ;  /* 0x0000000a06060981 */ /* 0x000322000c1e1900 */
[----:B------:R-:W-:Y:S01]  /*1fd0*/  IADD3 R8, P1, PT, R8, -R15, RZ ;  /* 0x8000000f08087210 */ /* 0x000fe20007f3e0ff */
[----:B0-----:R-:W-:Y:S01]  /*1fe0*/  IMAD.U32 R13, RZ, RZ, UR14 ;  /* 0x0000000eff0d7e24 */ /* 0x001fe2000f8e00ff */
[----:B------:R-:W-:Y:S01]  /*1ff0*/  IADD3 R0, PT, PT, R0, R3, RZ ;  /* 0x0000000300007210 */ /* 0x000fe20007ffe0ff */
[----:B------:R-:W-:Y:S02]  /*2000*/  IMAD.U32 R3, RZ, RZ, UR14 ;  /* 0x0000000eff037e24 */ /* 0x000fe4000f8e00ff */
[----:B------:R-:W-:Y:S01]  /*2010*/  IMAD.X R9, R9, 0x1, ~R21, P1 ;  /* 0x0000000109097824 */ /* 0x000fe200008e0e15 */
[----:B------:R-:W-:Y:S01]  /*2020*/  VIMNMX.U32 R0, PT, PT, R0, UR14, !PT ;  /* 0x0000000e00007c48 */ /* 0x000fe2000ffe0000 */
[----:B------:R-:W-:Y:S01]  /*2030*/  IMAD.WIDE.U32 R10, R13, 0x4, R10 ;  /* 0x000000040d0a7825 */ /* 0x000fe200078e000a */
[----:B-1----:R-:W-:-:S03]  /*2040*/  MOV R7, UR14 ;  /* 0x0000000e00077c02 */ /* 0x002fc60008000f00 */
[----:B------:R-:W-:-:S04]  /*2050*/  @P0 IMAD.WIDE.U32 R14, R26, 0x4, R8 ;  /* 0x000000041a0e0825 */ /* 0x000fc800078e0008 */
[----:B------:R-:W-:-:S04]  /*2060*/  IMAD.WIDE.U32 R8, R3, 0x4, R8 ;  /* 0x0000000403087825 */ /* 0x000fc800078e0008 */
[----:B------:R-:W-:-:S04]  /*2070*/  IMAD.WIDE.U32 R30, R7, 0x4, R30 ;  /* 0x00000004071e7825 */ /* 0x000fc800078e001e */
[----:B------:R-:W-:Y:S02]  /*2080*/  VIADD R0, R0, -UR14 ;  /* 0x8000000e00007c36 */ /* 0x000fe40008000000 */
[----:B---3--:R-:W-:-:S04]  /*2090*/  @P0 FMUL.FTZ R2, R12, 1.4426950216293334961 ;  /* 0x3fb8aa3b0c020820 */ /* 0x008fc80000410000 */
[----:B------:R-:W4:Y:S02]  /*20a0*/  @P0 MUFU.EX2 R17, R2 ;  /* 0x0000000200110308 */ /* 0x000f240000000800 */
[----:B----4-:R-:W-:-:S05]  /*20b0*/  @P0 FFMA.FTZ R17, R17, -UR12, R6 ;  /* 0x8000000c11110c23 */ /* 0x010fca0008010006 */
[----:B------:R0:W-:Y:S02]  /*20c0*/  @P0 STG.E desc[UR10][R14.64], R17 ;  /* 0x000000110e000986 */ /* 0x0001e4000c10190a */
.L_x_8981:
[----:B------:R-:W-:Y:S01]  /*20d0*/  IMAD.HI.U32 R19, R19, R0, RZ ;  /* 0x0000000013137227 */ /* 0x000fe200078e00ff */
[----:B------:R-:W-:Y:S01]  /*20e0*/  ISETP.NE.U32.AND P1, PT, R5, RZ, PT ;  /* 0x000000ff0500720c */ /* 0x000fe20003f25070 */
[----:B------:R-:W-:Y:S02]  /*20f0*/  BSSY.RECONVERGENT B0, `(.L_x_8982) ;  /* 0x0000022000007945 */ /* 0x000fe40003800200 */
[----:B------:R-:W-:-:S04]  /*2100*/  IMAD.MOV R19, RZ, RZ, -R19 ;  /* 0x000000ffff137224 */ /* 0x000fc800078e0a13 */
[----:B------:R-:W-:-:S05]  /*2110*/  IMAD R2, R5, R19, R0 ;  /* 0x0000001305027224 */ /* 0x000fca00078e0200 */
[----:B------:R-:W-:-:S13]  /*2120*/  ISETP.GE.U32.AND P0, PT, R2, R5, PT ;  /* 0x000000050200720c */ /* 0x000fda0003f06070 */
[----:B------:R-:W-:-:S04]  /*2130*/  @P0 IADD3 R2, PT, PT, -R5, R2, RZ ;  /* 0x0000000205020210 */ /* 0x000fc80007ffe1ff */
[----:B------:R-:W-:-:S13]  /*2140*/  ISETP.GE.U32.AND P0, PT, R2, R5, PT ;  /* 0x000000050200720c */ /* 0x000fda0003f06070 */
[----:B------:R-:W-:Y:S01]  /*2150*/  @P0 IMAD.IADD R2, R2, 0x1, -R5 ;  /* 0x0000000102020824 */ /* 0x000fe200078e0a05 */
[----:B------:R-:W-:-:S05]  /*2160*/  @!P1 LOP3.LUT R2, RZ, R5, RZ, 0x33, !PT ;  /* 0x00000005ff029212 */ /* 0x000fca00078e33ff */
[----:B------:R-:W-:-:S05]  /*2170*/  IMAD.IADD R3, R0, 0x1, -R2 ;  /* 0x0000000100037824 */ /* 0x000fca00078e0a02 */
[-C--:B------:R-:W-:Y:S02]  /*2180*/  ISETP.GE.AND P0, PT, R4, R3.reuse, PT ;  /* 0x000000030400720c */ /* 0x080fe40003f06270 */
[----:B0-----:R-:W-:-:S11]  /*2190*/  IADD3 R17, PT, PT, R26, R3, RZ ;  /* 0x000000031a117210 */ /* 0x001fd60007ffe0ff */
[----:B------:R-:W-:Y:S05]  /*21a0*/  @P0 BRA `(.L_x_8983) ;  /* 0x0000000000580947 */ /* 0x000fea0003800000 */
.L_x_8984:
[----:B0-----:R-:W-:-:S06]  /*21b0*/  IMAD.WIDE R4, R26, 0x10, R10 ;  /* 0x000000101a047825 */ /* 0x001fcc00078e020a */
[----:B------:R-:W3:Y:S01]  /*21c0*/  LDG.E.128 R4, desc[UR10][R4.64] ;  /* 0x0000000a04047981 */ /* 0x000ee2000c1e1d00 */
[----:B------:R-:W-:-:S06]  /*21d0*/  IMAD.WIDE R14, R26, 0x10, R30 ;  /* 0x000000101a0e7825 */ /* 0x000fcc00078e021e */
[----:B------:R-:W4:Y:S01]  /*21e0*/  LDG.E.128 R12, desc[UR10][R14.64] ;  /* 0x0000000a0e0c7981 */ /* 0x000f22000c1e1d00 */
[----:B---3--:R-:W-:Y:S01]  /*21f0*/  FMUL.FTZ R16, R5, 1.4426950216293334961 ;  /* 0x3fb8aa3b05107820 */ /* 0x008fe20000410000 */
[----:B------:R-:W-:Y:S01]  /*2200*/  FMUL.FTZ R2, R4, 1.4426950216293334961 ;  /* 0x3fb8aa3b04027820 */ /* 0x000fe20000410000 */
[----:B------:R-:W-:Y:S01]  /*2210*/  FMUL.FTZ R6, R6, 1.4426950216293334961 ;  /* 0x3fb8aa3b06067820 */ /* 0x000fe20000410000 */
[----:B------:R-:W-:Y:S01]  /*2220*/  FMUL.FTZ R7, R7, 1.4426950216293334961 ;  /* 0x3fb8aa3b07077820 */ /* 0x000fe20000410000 */
[C---:B------:R-:W-:Y:S01]  /*2230*/  IMAD.WIDE R4, R26.reuse, 0x10, R8 ;  /* 0x000000101a047825 */ /* 0x040fe200078e0208 */
[----:B------:R0:W4:Y:S03]  /*2240*/  MUFU.EX2 R19, R2 ;  /* 0x0000000200137308 */ /* 0x0001260000000800 */
[----:B------:R-:W-:-:S05]  /*2250*/  VIADD R26, R26, UR14 ;  /* 0x0000000e1a1a7c36 */ /* 0x000fca0008000000 */
[----:B------:R-:W1:Y:S01]  /*2260*/  MUFU.EX2 R16, R16 ;  /* 0x0000001000107308 */ /* 0x000e620000000800 */
[----:B0-----:R-:W-:-:S05]  /*2270*/  IMAD.SHL.U32 R2, R26, 0x4, RZ ;  /* 0x000000041a027824 */ /* 0x001fca00078e00ff */
[----:B------:R-:W-:Y:S02]  /*2280*/  ISETP.GE.AND P0, PT, R2, R3, PT ;  /* 0x000000030200720c */ /* 0x000fe40003f06270 */
[----:B------:R-:W0:Y:S01]  /*2290*/  MUFU.EX2 R21, R6 ;  /* 0x0000000600157308 */ /* 0x000e220000000800 */
[----:B----4-:R-:W-:-:S07]  /*22a0*/  FFMA.FTZ R12, R19, -UR12, R12 ;  /* 0x8000000c130c7c23 */ /* 0x010fce000801000c */
[----:B------:R-:W3:Y:S01]  /*22b0*/  MUFU.EX2 R18, R7 ;  /* 0x0000000700127308 */ /* 0x000ee20000000800 */
[----:B-1----:R-:W-:Y:S01]  /*22c0*/  FFMA.FTZ R13, R16, -UR12, R13 ;  /* 0x8000000c100d7c23 */ /* 0x002fe2000801000d */
[----:B0-----:R-:W-:Y:S01]  /*22d0*/  FFMA.FTZ R14, R21, -UR12, R14 ;  /* 0x8000000c150e7c23 */ /* 0x001fe2000801000e */
[----:B---3--:R-:W-:-:S05]  /*22e0*/  FFMA.FTZ R15, R18, -UR12, R15 ;  /* 0x8000000c120f7c23 */ /* 0x008fca000801000f */
[----:B------:R0:W-:Y:S01]  /*22f0*/  STG.E.128 desc[UR10][R4.64], R12 ;  /* 0x0000000c04007986 */ /* 0x0001e2000c101d0a */
[----:B------:R-:W-:Y:S05]  /*2300*/  @!P0 BRA `(.L_x_8984) ;  /* 0xfffffffc00a88947 */ /* 0x000fea000383ffff */
.L_x_8983:
[----:B------:R-:W-:Y:S05]  /*2310*/  BSYNC.RECONVERGENT B0 ;  /* 0x0000000000007941 */ /* 0x000fea0003800200 */
.L_x_8982:
[----:B------:R-:W-:-:S13]  /*2320*/  ISETP.GE.AND P0, PT, R17, R0, PT ;  /* 0x000000001100720c */ /* 0x000fda0003f06270 */
[----:B------:R-:W-:Y:S05]  /*2330*/  @P0 EXIT ;  /* 0x000000000000094d */ /* 0x000fea0003800000 */
.L_x_8985:
[----:B0-----:R-:W-:-:S06]  /*2340*/  IMAD.WIDE R4, R17, 0x4, R10 ;  /* 0x0000000411047825 */ /* 0x001fcc00078e020a */
[----:B------:R-:W3:Y:S01]  /*2350*/  LDG.E R4, desc[UR10][R4.64] ;  /* 0x0000000a04047981 */ /* 0x000ee2000c1e1900 */
[----:B------:R-:W-:-:S06]  /*2360*/  IMAD.WIDE R2, R17, 0x4, R30 ;  /* 0x0000000411027825 */ /* 0x000fcc00078e021e */
[----:B------:R-:W4:Y:S01]  /*2370*/  LDG.E R2, desc[UR10][R2.64] ;  /* 0x0000000a02027981 */ /* 0x000f22000c1e1900 */
[C---:B-1----:R-:W-:Y:S01]  /*2380*/  IMAD.WIDE R6, R17.reuse, 0x4, R8 ;  /* 0x0000000411067825 */ /* 0x042fe200078e0208 */
[----:B------:R-:W-:-:S04]  /*2390*/  IADD3 R17, PT, PT, R17, UR14, RZ ;  /* 0x0000000e11117c10 */ /* 0x000fc8000fffe0ff */
[----:B------:R-:W-:Y:S01]  /*23a0*/  ISETP.GE.AND P0, PT, R17, R0, PT ;  /* 0x000000001100720c */ /* 0x000fe20003f06270 */
[----:B---3--:R-:W-:-:S04]  /*23b0*/  FMUL.FTZ R12, R4, 1.4426950216293334961 ;  /* 0x3fb8aa3b040c7820 */ /* 0x008fc80000410000 */
[----:B------:R-:W4:Y:S02]  /*23c0*/  MUFU.EX2 R13, R12 ;  /* 0x0000000c000d7308 */ /* 0x000f240000000800 */
[----:B----4-:R-:W-:-:S05]  /*23d0*/  FFMA.FTZ R13, R13, -UR12, R2 ;  /* 0x8000000c0d0d7c23 */ /* 0x010fca0008010002 */
[----:B------:R1:W-:Y:S01]  /*23e0*/  STG.E desc[UR10][R6.64], R13 ;  /* 0x0000000d06007986 */ /* 0x0003e2000c10190a */
[----:B------:R-:W-:Y:S05]  /*23f0*/  @!P0 BRA `(.L_x_8985) ;  /* 0xfffffffc00d08947 */ /* 0x000fea000383ffff */
[----:B------:R-:W-:Y:S05]  /*2400*/  EXIT ;  /* 0x000000000000794d */ /* 0x000fea0003800000 */
.L_x_8980:
[----:B------:R-:W-:-:S04]  /*2410*/  ISETP.NE.U32.AND P0, PT, R3, RZ, PT ;  /* 0x000000ff0300720c */ /* 0x000fc80003f05070 */
[----:B------:R-:W-:-:S13]  /*2420*/  ISETP.NE.AND.EX P0, PT, RZ, RZ, PT, P0 ;  /* 0x000000ffff00720c */ /* 0x000fda0003f05300 */
[----:B------:R-:W-:Y:S05]  /*2430*/  @!P0 BRA `(.L_x_8986) ;  /* 0x0000000000808947 */ /* 0x000fea0003800000 */
[C---:B------:R-:W-:Y:S01]  /*2440*/  ISETP.GT.U32.AND P0, PT, R3.reuse, R26, PT ;  /* 0x0000001a0300720c */ /* 0x040fe20003f04070 */
[C---:B--2---:R-:W-:Y:S01]  /*2450*/  IMAD.SHL.U32 R23, R3.reuse, 0x4, RZ ;  /* 0x0000000403177824 */ /* 0x044fe200078e00ff */
[----:B------:R-:W-:Y:S02]  /*2460*/  SHF.L.U64.HI R21, R3, 0x2, RZ ;  /* 0x0000000203157819 */ /* 0x000fe400000102ff */
[----:B------:R-:W-:Y:S02]  /*2470*/  ISETP.GT.U32.AND.EX P0, PT, RZ, RZ, PT, P0 ;  /* 0x000000ffff00720c */ /* 0x000fe40003f04100 */
[----:B------:R-:W-:-:S04]  /*2480*/  IADD3 R10, P1, PT, R10, -R23, RZ ;  /* 0x800000170a0a7210 */ /* 0x000fc80007f3e0ff */
[----:B------:R-:W-:-:S07]  /*2490*/  IADD3.X R11, PT, PT, R11, ~R21, RZ, P1, !PT ;  /* 0x800000150b0b7210 */ /* 0x000fce0000ffe4ff */
[C---:B------:R-:W-:Y:S01]  /*24a0*/  @!P0 IMAD.SHL.U32 R15, R26.reuse, 0x4, RZ ;  /* 0x000000041a0f8824 */ /* 0x040fe200078e00ff */
[----:B-1----:R-:W-:-:S04]  /*24b0*/  @!P0 SHF.L.U64.HI R19, R26, 0x2, RZ ;  /* 0x000000021a138819 */ /* 0x002fc800000102ff */
[----:B------:R-:W-:-:S05]  /*24c0*/  @!P0 IADD3 R6, P1, PT, R15, R10, RZ ;  /* 0x0000000a0f068210 */ /* 0x000fca0007f3e0ff */
[----:B------:R-:W-:-:S05]  /*24d0*/  @!P0 IMAD.X R7, R19, 0x1, R11, P1 ;  /* 0x0000000113078824 */ /* 0x000fca00008e060b */
[----:B------:R0:W2:Y:S01]  /*24e0*/  @!P0 LDG.E R6, desc[UR10][R6.64] ;  /* 0x0000000a06068981 */ /* 0x0000a2000c1e1900 */
[----:B------:R-:W-:-:S05]  /*24f0*/  IADD3 R30, P1, PT, R30, -R23, RZ ;  /* 0x800000171e1e7210 */ /* 0x000fca0007f3e0ff */
[----:B------:R-:W-:Y:S01]  /*2500*/  IMAD.X R31, R31, 0x1, ~R21, P1 ;  /* 0x000000011f1f7824 */ /* 0x000fe200008e0e15 */
[----:B------:R-:W-:-:S04]  /*2510*/  @!P0 IADD3 R4, P1, PT, R15, R30, RZ ;  /* 0x0000001e0f048210 */ /* 0x000fc80007f3e0ff */
[----:B------:R-:W-:-:S05]  /*2520*/  @!P0 IADD3.X R5, PT, PT, R19, R31, RZ, P1, !PT ;  /* 0x0000001f13058210 */ /* 0x000fca0000ffe4ff */
[----:B------:R1:W3:Y:S01]  /*2530*/  @!P0 LDG.E R4, desc[UR10][R4.64] ;  /* 0x0000000a04048981 */ /* 0x0002e2000c1e1900 */
[----:B------:R-:W-:Y:S02]  /*2540*/  IADD3 R8, P1, PT, R8, -R23, RZ ;  /* 0x8000001708087210 */ /* 0x000fe40007f3e0ff */
[----:B0-----:R-:W-:-:S03]  /*2550*/  MOV R7, UR14 ;  /* 0x0000000e00077c02 */ /* 0x001fc60008000f00 */
[----:B------:R-:W-:Y:S01]  /*2560*/  IMAD.X R9, R9, 0x1, ~R21, P1 ;  /* 0x0000000109097824 */ /* 0x000fe200008e0e15 */
[----:B------:R-:W-:Y:S01]  /*2570*/  @!P0 IADD3 R14, P1, PT, R15, R8, RZ ;  /* 0x000000080f0e8210 */ /* 0x000fe20007f3e0ff */
[----:B-1----:R-:W-:-:S04]  /*2580*/  IMAD.U32 R5, RZ, RZ, UR14 ;  /* 0x0000000eff057e24 */ /* 0x002fc8000f8e00ff */
[----:B------:R-:W-:Y:S02]  /*2590*/  @!P0 IMAD.X R15, R19, 0x1, R9, P1 ;  /* 0x00000001130f8824 */ /* 0x000fe400008e0609 */
[----:B------:R-:W-:-:S04]  /*25a0*/  IMAD.WIDE.U32 R30, R5, 0x4, R30 ;  /* 0x00000004051e7825 */ /* 0x000fc800078e001e */
[----:B------:R-:W-:-:S04]  /*25b0*/  IMAD.WIDE.U32 R8, R7, 0x4, R8 ;  /* 0x0000000407087825 */ /* 0x000fc800078e0008 */
[----:B--2---:R-:W-:-:S04]  /*25c0*/  @!P0 FMUL.FTZ R0, R6, 1.4426950216293334961 ;  /* 0x3fb8aa3b06008820 */ /* 0x004fc80000410000 */
[----:B------:R-:W3:Y:S02]  /*25d0*/  @!P0 MUFU.EX2 R17, R0 ;  /* 0x0000000000118308 */ /* 0x000ee40000000800 */
[----:B---3--:R-:W-:-:S05]  /*25e0*/  @!P0 FFMA.FTZ R17, R17, -UR12, R4 ;  /* 0x8000000c11118c23 */ /* 0x008fca0008010004 */
[----:B------:R0:W-:Y:S01]  /*25f0*/  @!P0 STG.E desc[UR10][R14.64], R17 ;  /* 0x000000110e008986 */ /* 0x0001e2000c10190a */
[----:B------:R-:W-:Y:S01]  /*2600*/  IADD3 R6, P0, P1, R12, -UR14, R3 ;  /* 0x8000000e0c067c10 */ /* 0x000fe2000f91e003 */
[----:B------:R-:W-:-:S03]  /*2610*/  IMAD.U32 R3, RZ, RZ, UR14 ;  /* 0x0000000eff037e24 */ /* 0x000fc6000f8e00ff */
[----:B------:R-:W-:Y:S01]  /*2620*/  IADD3.X R5, PT, PT, R13, -0x1, RZ, P0, P1 ;  /* 0xffffffff0d057810 */ /* 0x000fe200007e24ff */
[----:B------:R-:W-:-:S08]  /*2630*/  IMAD.WIDE.U32 R10, R3, 0x4, R10 ;  /* 0x00000004030a7825 */ /* 0x000fd000078e000a */
.L_x_8986:
[----:B------:R-:W-:Y:S01]  /*2640*/  ISETP.NE.U32.AND P0, PT, R5, RZ, PT ;  /* 0x000000ff0500720c */ /* 0x000fe20003f05070 */
[----:B------:R-:W-:-:S12]  /*2650*/  USHF.L.U32 UR7, UR14, 0x2, URZ ;  /* 0x000000020e077899 */ /* 0x000fd800080006ff */
[----:B------:R-:W-:Y:S05]  /*2660*/  @P0 BRA `(.L_x_8987) ;  /* 0x00000000004c0947 */ /* 0x000fea0003800000 */
[----:B-1----:R-:W1:Y:S01]  /*2670*/  I2F.U32.RP R4, UR7 ;  /* 0x0000000700047d06 */ /* 0x002e620008209000 */
[----:B------:R-:W-:Y:S01]  /*2680*/  IMAD R7, RZ, RZ, -UR7 ;  /* 0x80000007ff077e24 */ /* 0x000fe2000f8e02ff */
[----:B------:R-:W-:Y:S02]  /*2690*/  ISETP.NE.U32.AND P1, PT, RZ, UR7, PT ;  /* 0x00000007ff007c0c */ /* 0x000fe4000bf25070 */
[----:B------:R-:W-:-:S04]  /*26a0*/  MOV R21, RZ ;  /* 0x000000ff00157202 */ /* 0x000fc80000000f00 */
[----:B-1----:R-:W1:Y:S02]  /*26b0*/  MUFU.RCP R4, R4 ;  /* 0x0000000400047308 */ /* 0x002e640000001000 */
[----:B-1----:R-:W-:-:S06]  /*26c0*/  IADD3 R2, PT, PT, R4, 0xffffffe, RZ ;  /* 0x0ffffffe04027810 */ /* 0x002fcc0007ffe0ff */
[----:B------:R1:W3:Y:S02]  /*26d0*/  F2I.FTZ.U32.TRUNC.NTZ R3, R2 ;  /* 0x0000000200037305 */ /* 0x0002e4000021f000 */
[----:B-1----:R-:W-:Y:S02]  /*26e0*/  IMAD.MOV.U32 R2, RZ, RZ, RZ ;  /* 0x000000ffff027224 */ /* 0x002fe400078e00ff */
[----:B---3--:R-:W-:-:S04]  /*26f0*/  IMAD R7, R7, R3, RZ ;  /* 0x0000000307077224 */ /* 0x008fc800078e02ff */
[----:B------:R-:W-:-:S06]  /*2700*/  IMAD.HI.U32 R7, R3, R7, R2 ;  /* 0x0000000703077227 */ /* 0x000fcc00078e0002 */
[----:B------:R-:W-:-:S05]  /*2710*/  IMAD.HI.U32 R0, R7, R6, RZ ;  /* 0x0000000607007227 */ /* 0x000fca00078e00ff */
[----:B------:R-:W-:-:S05]  /*2720*/  IADD3 R3, PT, PT, -R0, RZ, RZ ;  /* 0x000000ff00037210 */ /* 0x000fca0007ffe1ff */
[----:B------:R-:W-:-:S05]  /*2730*/  IMAD R20, R3, UR7, R6 ;  /* 0x0000000703147c24 */ /* 0x000fca000f8e0206 */
[----:B------:R-:W-:-:S13]  /*2740*/  ISETP.GE.U32.AND P0, PT, R20, UR7, PT ;  /* 0x0000000714007c0c */ /* 0x000fda000bf06070 */
[----:B------:R-:W-:-:S05]  /*2750*/  @P0 VIADD R20, R20, -UR7 ;  /* 0x8000000714140c36 */ /* 0x000fca0008000000 */
[----:B------:R-:W-:-:S13]  /*2760*/  ISETP.GE.U32.AND P0, PT, R20, UR7, PT ;  /* 0x0000000714007c0c */ /* 0x000fda000bf06070 */
[----:B------:R-:W-:Y:S01]  /*2770*/  @P0 VIADD R20, R20, -UR7 ;  /* 0x8000000714140c36 */ /* 0x000fe20008000000 */
[----:B------:R-:W-:Y:S01]  /*2780*/  @!P1 LOP3.LUT R20, RZ, UR7, RZ, 0x33, !PT ;  /* 0x00000007ff149c12 */ /* 0x000fe2000f8e33ff */
[----:B------:R-:W-:Y:S06]  /*2790*/  BRA `(.L_x_8988) ;  /* 0x00000000001c7947 */ /* 0x000fec0003800000 */
.L_x_8987:
[----:B------:R-:W-:Y:S01]  /*27a0*/  IMAD.MOV.U32 R32, RZ, RZ, R6 ;  /* 0x000000ffff207224 */ /* 0x000fe200078e0006 */
[----:B-1----:R-:W-:Y:S01]  /*27b0*/  MOV R4, 0x27f0 ;  /* 0x000027f000047802 */ /* 0x002fe20000000f00 */
[----:B------:R-:W-:Y:S01]  /*27c0*/  IMAD.MOV.U32 R27, RZ, RZ, R5 ;  /* 0x000000ffff1b7224 */ /* 0x000fe200078e0005 */
[----:B------:R-:W-:-:S06]  /*27d0*/  UMOV UR4, UR7 ;  /* 0x0000000700047c82 */ /* 0x000fcc0008000000 */
[----:B0-2---:R-:W-:Y:S05]  /*27e0*/  CALL.REL.NOINC `($__internal_58_$__cuda_sm20_rem_u64) ;  /* 0x0000003000a07944 */ /* 0x005fea0003c00000 */
[----:B------:R-:W-:Y:S01]  /*27f0*/  MOV R20, R16 ;  /* 0x0000001000147202 */ /* 0x000fe20000000f00 */
[----:B------:R-:W-:-:S07]  /*2800*/  IMAD.MOV.U32 R21, RZ, RZ, R17 ;  /* 0x000000ffff157224 */ /* 0x000fce00078e0011 */
.L_x_8988:
[----:B------:R-:W-:Y:S01]  /*2810*/  IMAD.SHL.U32 R0, R26, 0x4, RZ ;  /* 0x000000041a007824 */ /* 0x000fe200078e00ff */
[----:B------:R-:W-:Y:S01]  /*2820*/  IADD3 R7, P0, PT, R6, -R20, RZ ;  /* 0x8000001406077210 */ /* 0x000fe20007f1e0ff */
[----:B------:R-:W-:Y:S01]  /*2830*/  BSSY.RECONVERGENT B0, `(.L_x_8989) ;  /* 0x000002a000007945 */ /* 0x000fe20003800200 */
[----:B------:R-:W-:Y:S02]  /*2840*/  SHF.L.U64.HI R2, R26, 0x2, RZ ;  /* 0x000000021a027819 */ /* 0x000fe400000102ff */
[----:B--2---:R-:W-:Y:S02]  /*2850*/  IADD3.X R23, PT, PT, R5, ~R21, RZ, P0, !PT ;  /* 0x8000001505177210 */ /* 0x004fe400007fe4ff */
[----:B------:R-:W-:Y:S02]  /*2860*/  ISETP.GE.U32.AND P1, PT, R0, R7, PT ;  /* 0x000000070000720c */ /* 0x000fe40003f26070 */
[----:B------:R-:W-:Y:S02]  /*2870*/  IADD3 R3, P2, PT, R7, R26, RZ ;  /* 0x0000001a07037210 */ /* 0x000fe40007f5e0ff */
[----:B------:R-:W-:-:S02]  /*2880*/  ISETP.GE.AND.EX P1, PT, R2, R23, PT, P1 ;  /* 0x000000170200720c */ /* 0x000fc40003f26310 */
[----:B------:R-:W-:Y:S01]  /*2890*/  ISETP.GE.U32.AND P0, PT, R3, R6, PT ;  /* 0x000000060300720c */ /* 0x000fe20003f06070 */
[----:B------:R-:W-:-:S05]  /*28a0*/  IMAD.X R22, RZ, RZ, R23, P2 ;  /* 0x000000ffff167224 */ /* 0x000fca00010e0617 */
[----:B------:R-:W-:-:S05]  /*28b0*/  ISETP.GE.AND.EX P0, PT, R22, R5, PT, P0 ;  /* 0x000000051600720c */ /* 0x000fca0003f06300 */
[----:B------:R-:W-:Y:S08]  /*28c0*/  @P1 BRA `(.L_x_8990) ;  /* 0x0000000000801947 */ /* 0x000ff00003800000 */
[----:B------:R-:W-:Y:S02]  /*28d0*/  HFMA2 R4, -RZ, RZ, 0, 0 ;  /* 0x00000000ff047431 */ /* 0x000fe400000001ff */
[----:B------:R-:W-:-:S07]  /*28e0*/  IMAD.MOV.U32 R27, RZ, RZ, R26 ;  /* 0x000000ffff1b7224 */ /* 0x000fce00078e001a */
.L_x_8991:
[C---:B------:R-:W-:Y:S01]  /*28f0*/  IMAD.SHL.U32 R29, R27.reuse, 0x10, RZ ;  /* 0x000000101b1d7824 */ /* 0x040fe200078e00ff */
[----:B------:R-:W-:-:S04]  /*2900*/  SHF.L.U64.HI R25, R27, 0x4, R4 ;  /* 0x000000041b197819 */ /* 0x000fc80000010204 */
[----:B-1----:R-:W-:-:S05]  /*2910*/  IADD3 R12, P1, PT, R10, R29, RZ ;  /* 0x0000001d0a0c7210 */ /* 0x002fca0007f3e0ff */
[----:B------:R-:W-:-:S06]  /*2920*/  IMAD.X R13, R11, 0x1, R25, P1 ;  /* 0x000000010b0d7824 */ /* 0x000fcc00008e0619 */
[----:B0-----:R-:W2:Y:S01]  /*2930*/  LDG.E.128 R12, desc[UR10][R12.64] ;  /* 0x0000000a0c0c7981 */ /* 0x001ea2000c1e1d00 */
[----:B------:R-:W-:-:S04]  /*2940*/  IADD3 R18, P1, PT, R30, R29, RZ ;  /* 0x0000001d1e127210 */ /* 0x000fc80007f3e0ff */
[----:B------:R-:W-:-:S06]  /*2950*/  IADD3.X R19, PT, PT, R31, R25, RZ, P1, !PT ;  /* 0x000000191f137210 */ /* 0x000fcc0000ffe4ff */
[----:B------:R-:W3:Y:S01]  /*2960*/  LDG.E.128 R16, desc[UR10][R18.64] ;  /* 0x0000000a12107981 */ /* 0x000ee2000c1e1d00 */
[----:B--2---:R-:W-:Y:S01]  /*2970*/  FMUL.FTZ R28, R13, 1.4426950216293334961 ;  /* 0x3fb8aa3b0d1c7820 */ /* 0x004fe20000410000 */
[----:B------:R-:W-:Y:S01]  /*2980*/  FMUL.FTZ R24, R12, 1.4426950216293334961 ;  /* 0x3fb8aa3b0c187820 */ /* 0x000fe20000410000 */
[----:B------:R-:W-:Y:S01]  /*2990*/  FMUL.FTZ R14, R14, 1.4426950216293334961 ;  /* 0x3fb8aa3b0e0e7820 */ /* 0x000fe20000410000 */
[----:B------:R-:W-:Y:S01]  /*29a0*/  FMUL.FTZ R15, R15, 1.4426950216293334961 ;  /* 0x3fb8aa3b0f0f7820 */ /* 0x000fe20000410000 */
[----:B------:R-:W-:Y:S01]  /*29b0*/  IADD3 R12, P1, PT, R8, R29, RZ ;  /* 0x0000001d080c7210 */ /* 0x000fe20007f3e0ff */
[----:B------:R-:W3:Y:S04]  /*29c0*/  MUFU.EX2 R33, R24 ;  /* 0x0000001800217308 */ /* 0x000ee80000000800 */
[----:B------:R-:W-:Y:S01]  /*29d0*/  IMAD.X R13, R9, 0x1, R25, P1 ;  /* 0x00000001090d7824 */ /* 0x000fe200008e0619 */
[----:B------:R-:W-:-:S03]  /*29e0*/  IADD3 R27, P1, PT, R27, UR14, RZ ;  /* 0x0000000e1b1b7c10 */ /* 0x000fc6000ff3e0ff */
[----:B------:R-:W0:Y:S01]  /*29f0*/  MUFU.EX2 R28, R28 ;  /* 0x0000001c001c7308 */ /* 0x000e220000000800 */
[----:B------:R-:W-:-:S07]  /*2a00*/  IADD3.X R4, PT, PT, RZ, R4, RZ, P1, !PT ;  /* 0x00000004ff047210 */ /* 0x000fce0000ffe4ff */
[----:B------:R1:W2:Y:S01]  /*2a10*/  MUFU.EX2 R35, R14 ;  /* 0x0000000e00237308 */ /* 0x0002a20000000800 */
[----:B---3--:R-:W-:-:S07]  /*2a20*/  FFMA.FTZ R16, R33, -UR12, R16 ;  /* 0x8000000c21107c23 */ /* 0x008fce0008010010 */
[----:B------:R-:W3:Y:S01]  /*2a30*/  MUFU.EX2 R32, R15 ;  /* 0x0000000f00207308 */ /* 0x000ee20000000800 */
[----:B0-----:R-:W-:Y:S01]  /*2a40*/  FFMA.FTZ R17, R28, -UR12, R17 ;  /* 0x8000000c1c117c23 */ /* 0x001fe20008010011 */
[----:B-1----:R-:W-:-:S05]  /*2a50*/  IMAD.SHL.U32 R14, R27, 0x4, RZ ;  /* 0x000000041b0e7824 */ /* 0x002fca00078e00ff */
[----:B------:R-:W-:Y:S01]  /*2a60*/  ISETP.GE.U32.AND P1, PT, R14, R7, PT ;  /* 0x000000070e00720c */ /* 0x000fe20003f26070 */
[----:B--2---:R-:W-:Y:S01]  /*2a70*/  FFMA.FTZ R18, R35, -UR12, R18 ;  /* 0x8000000c23127c23 */ /* 0x004fe20008010012 */
[----:B------:R-:W-:-:S04]  /*2a80*/  SHF.L.U64.HI R14, R27, 0x2, R4 ;  /* 0x000000021b0e7819 */ /* 0x000fc80000010204 */
[----:B------:R-:W-:Y:S01]  /*2a90*/  ISETP.GE.AND.EX P1, PT, R14, R23, PT, P1 ;  /* 0x000000170e00720c */ /* 0x000fe20003f26310 */
[----:B---3--:R-:W-:-:S05]  /*2aa0*/  FFMA.FTZ R19, R32, -UR12, R19 ;  /* 0x8000000c20137c23 */ /* 0x008fca0008010013 */
[----:B------:R1:W-:Y:S07]  /*2ab0*/  STG.E.128 desc[UR10][R12.64], R16 ;  /* 0x000000100c007986 */ /* 0x0003ee000c101d0a */
[----:B------:R-:W-:Y:S05]  /*2ac0*/  @!P1 BRA `(.L_x_8991) ;  /* 0xfffffffc00889947 */ /* 0x000fea000383ffff */
.L_x_8990:
[----:B------:R-:W-:Y:S05]  /*2ad0*/  BSYNC.RECONVERGENT B0 ;  /* 0x0000000000007941 */ /* 0x000fea0003800200 */
.L_x_8989:
[----:B------:R-:W-:Y:S05]  /*2ae0*/  @P0 EXIT ;  /* 0x000000000000094d */ /* 0x000fea0003800000 */
[----:B-1----:R-:W-:Y:S01]  /*2af0*/  IADD3 R13, P0, PT, R26, UR14, RZ ;  /* 0x0000000e1a0d7c10 */ /* 0x002fe2000ff1e0ff */
[----:B------:R-:W-:Y:S03]  /*2b00*/  BSSY.RECONVERGENT B0, `(.L_x_8992) ;  /* 0x000002b000007945 */ /* 0x000fe60003800200 */
[----:B------:R-:W-:Y:S01]  /*2b10*/  IADD3 R7, P1, P2, -R20, R13, R6 ;  /* 0x0000000d14077210 */ /* 0x000fe20007a3e106 */
[----:B0-----:R-:W-:-:S03]  /*2b20*/  IMAD.X R15, RZ, RZ, RZ, P0 ;  /* 0x000000ffff0f7224 */ /* 0x001fc600000e06ff */
        /* <DEDUP_REMOVED lines=23> */
[----:B------:R-:W-:-:S04]  /*2ca0*/  IMAD.HI.U32 R15, R15, R17, R14 ;  /* 0x000000110f0f7227 */ /* 0x000fc800078e000e */
[----:B------:R-:W-:Y:S02]  /*2cb0*/  IMAD.MOV.U32 R17, RZ, RZ, RZ ;  /* 0x000000ffff117224 */ /* 0x000fe400078e00ff */
[----:B------:R-:W-:-:S05]  /*2cc0*/  IMAD.HI.U32 R16, R15, R12, RZ ;  /* 0x0000000c0f107227 */ /* 0x000fca00078e00ff */
[----:B------:R-:W-:-:S05]  /*2cd0*/  IADD3 R4, PT, PT, -R16, RZ, RZ ;  /* 0x000000ff10047210 */ /* 0x000fca0007ffe1ff */
        /* <DEDUP_REMOVED lines=8> */
.L_x_8993:
[----:B------:R-:W-:Y:S01]  /*2d60*/  IMAD.MOV.U32 R16, RZ, RZ, R12 ;  /* 0x000000ffff107224 */ /* 0x000fe200078e000c */
[----:B------:R-:W-:Y:S02]  /*2d70*/  MOV R12, UR14 ;  /* 0x0000000e000c7c02 */ /* 0x000fe40008000f00 */
[----:B------:R-:W-:-:S07]  /*2d80*/  MOV R4, 0x2da0 ;  /* 0x00002da000047802 */ /* 0x000fce0000000f00 */
[----:B------:R-:W-:Y:S05]  /*2d90*/  CALL.REL.NOINC `($__internal_57_$__cuda_sm20_div_u64) ;  /* 0x00000028001c7944 */ /* 0x000fea0003c00000 */
[----:B------:R-:W-:-:S07]  /*2da0*/  IMAD.MOV.U32 R16, RZ, RZ, R12 ;  /* 0x000000ffff107224 */ /* 0x000fce00078e000c */
.L_x_8994:
[----:B------:R-:W-:Y:S05]  /*2db0*/  BSYNC.RECONVERGENT B0 ;  /* 0x0000000000007941 */ /* 0x000fea0003800200 */
.L_x_8992:
        /* <DEDUP_REMOVED lines=13> */
[----:B0-----:R-:W-:-:S06]  /*2e90*/  IADD3 R14, PT, PT, R4, 0xffffffe, RZ ;  /* 0x0ffffffe040e7810 */ /* 0x001fcc0007ffe0ff */
[----:B------:R0:W1:Y:S02]  /*2ea0*/  F2I.FTZ.U32.TRUNC.NTZ R15, R14 ;  /* 0x0000000e000f7305 */ /* 0x000064000021f000 */
[----:B0-----:R-:W-:Y:S02]  /*2eb0*/  IMAD.MOV.U32 R14, RZ, RZ, RZ ;  /* 0x000000ffff0e7224 */ /* 0x001fe400078e00ff */
[----:B-1----:R-:W-:-:S04]  /*2ec0*/  IMAD R17, R17, R15, RZ ;  /* 0x0000000f11117224 */ /* 0x002fc800078e02ff */
[----:B------:R-:W-:-:S06]  /*2ed0*/  IMAD.HI.U32 R17, R15, R17, R14 ;  /* 0x000000110f117227 */ /* 0x000fcc00078e000e */
[----:B------:R-:W-:-:S04]  /*2ee0*/  IMAD.HI.U32 R16, R17, R6, RZ ;  /* 0x0000000611107227 */ /* 0x000fc800078e00ff */
[----:B------:R-:W-:Y:S01]  /*2ef0*/  IMAD.MOV.U32 R17, RZ, RZ, RZ ;  /* 0x000000ffff117224 */ /* 0x000fe200078e00ff */
        /* <DEDUP_REMOVED lines=9> */
.L_x_8997:
[----:B------:R-:W-:Y:S01]  /*2f90*/  IMAD.MOV.U32 R16, RZ, RZ, R6 ;  /* 0x000000ffff107224 */ /* 0x000fe200078e0006 */
[----:B------:R-:W-:Y:S01]  /*2fa0*/  MOV R14, R5 ;  /* 0x00000005000e7202 */ /* 0x000fe20000000f00 */
[----:B------:R-:W-:Y:S01]  /*2fb0*/  IMAD.U32 R12, RZ, RZ, UR7 ;  /* 0x00000007ff0c7e24 */ /* 0x000fe2000f8e00ff */
[----:B------:R-:W-:-:S07]  /*2fc0*/  MOV R4, 0x2fe0 ;  /* 0x00002fe000047802 */ /* 0x000fce0000000f00 */
[----:B------:R-:W-:Y:S05]  /*2fd0*/  CALL.REL.NOINC `($__internal_57_$__cuda_sm20_div_u64) ;  /* 0x00000024008c7944 */ /* 0x000fea0003c00000 */
[----:B------:R-:W-:-:S07]  /*2fe0*/  IMAD.MOV.U32 R16, RZ, RZ, R12 ;  /* 0x000000ffff107224 */ /* 0x000fce00078e000c */
.L_x_8998:
[----:B------:R-:W-:Y:S01]  /*2ff0*/  IADD3 R4, PT, PT, R7, 0x1, RZ ;  /* 0x0000000107047810 */ /* 0x000fe20007ffe0ff */
[----:B------:R-:W-:-:S03]  /*3000*/  IMAD.WIDE.U32 R14, R16, UR14, RZ ;  /* 0x0000000e100e7c25 */ /* 0x000fc6000f8e00ff */
[----:B------:R-:W-:Y:S01]  /*3010*/  LOP3.LUT R4, R4, 0x3, RZ, 0xc0, !PT ;  /* 0x0000000304047812 */ /* 0x000fe200078ec0ff */
[----:B------:R-:W-:Y:S01]  /*3020*/  IMAD R25, R17, UR14, RZ ;  /* 0x0000000e11197c24 */ /* 0x000fe2000f8e02ff */
[----:B------:R-:W-:Y:S02]  /*3030*/  LEA R23, P0, R14, R0, 0x4 ;  /* 0x000000000e177211 */ /* 0x000fe400078020ff */
[----:B------:R-:W-:Y:S01]  /*3040*/  IADD3 R4, P1, PT, RZ, -R4, RZ ;  /* 0x80000004ff047210 */ /* 0x000fe20007f3e0ff */
[----:B------:R-:W-:-:S05]  /*3050*/  IMAD.IADD R25, R15, 0x1, R25 ;  /* 0x000000010f197824 */ /* 0x000fca00078e0219 */
[----:B------:R-:W-:Y:S01]  /*3060*/  LEA.HI.X R25, R14, R2, R25, 0x4, P0 ;  /* 0x000000020e197211 */ /* 0x000fe200000f2419 */
[----:B------:R-:W-:-:S07]  /*3070*/  IMAD.X R2, RZ, RZ, -0x1, P1 ;  /* 0xffffffffff027424 */ /* 0x000fce00008e06ff */
.L_x_8999:
[----:B------:R-:W-:-:S04]  /*3080*/  IADD3 R16, P0, PT, R10, R23, RZ ;  /* 0x000000170a107210 */ /* 0x000fc80007f1e0ff */
[----:B------:R-:W-:-:S05]  /*3090*/  IADD3.X R17, PT, PT, R11, R25, RZ, P0, !PT ;  /* 0x000000190b117210 */ /* 0x000fca00007fe4ff */
[----:B------:R-:W2:Y:S01]  /*30a0*/  LDG.E R16, desc[UR10][R16.64] ;  /* 0x0000000a10107981 */ /* 0x000ea2000c1e1900 */
[----:B------:R-:W-:-:S05]  /*30b0*/  IADD3 R14, P0, PT, R30, R23, RZ ;  /* 0x000000171e0e7210 */ /* 0x000fca0007f1e0ff */
[----:B------:R-:W-:-:S05]  /*30c0*/  IMAD.X R15, R31, 0x1, R25, P0 ;  /* 0x000000011f0f7824 */ /* 0x000fca00000e0619 */
[----:B------:R-:W3:Y:S01]  /*30d0*/  LDG.E R14, desc[UR10][R14.64] ;  /* 0x0000000a0e0e7981 */ /* 0x000ee2000c1e1900 */
[----:B0-----:R-:W-:Y:S02]  /*30e0*/  IADD3 R18, P0, PT, R8, R23, RZ ;  /* 0x0000001708127210 */ /* 0x001fe40007f1e0ff */
[----:B------:R-:W-:Y:S02]  /*30f0*/  IADD3 R13, P1, PT, R13, UR14, RZ ;  /* 0x0000000e0d0d7c10 */ /* 0x000fe4000ff3e0ff */
[----:B------:R-:W-:Y:S01]  /*3100*/  IADD3 R23, P2, PT, R23, UR7, RZ ;  /* 0x0000000717177c10 */ /* 0x000fe2000ff5e0ff */
[--C-:B------:R-:W-:Y:S01]  /*3110*/  IMAD.X R19, R9, 0x1, R25.reuse, P0 ;  /* 0x0000000109137824 */ /* 0x100fe200000e0619 */
[----:B------:R-:W-:Y:S01]  /*3120*/  IADD3 R4, P0, PT, R4, 0x1, RZ ;  /* 0x0000000104047810 */ /* 0x000fe20007f1e0ff */
[----:B------:R-:W-:Y:S02]  /*3130*/  IMAD.X R22, RZ, RZ, R22, P1 ;  /* 0x000000ffff167224 */ /* 0x000fe400008e0616 */
[----:B------:R-:W-:Y:S01]  /*3140*/  IMAD.X R25, RZ, RZ, R25, P2 ;  /* 0x000000ffff197224 */ /* 0x000fe200010e0619 */
[----:B------:R-:W-:-:S02]  /*3150*/  IADD3.X R2, PT, PT, RZ, R2, RZ, P0, !PT ;  /* 0x00000002ff027210 */ /* 0x000fc400007fe4ff */
[----:B------:R-:W-:-:S04]  /*3160*/  ISETP.NE.U32.AND P0, PT, R4, RZ, PT ;  /* 0x000000ff0400720c */ /* 0x000fc80003f05070 */
[----:B------:R-:W-:Y:S01]  /*3170*/  ISETP.NE.AND.EX P0, PT, R2, RZ, PT, P0 ;  /* 0x000000ff0200720c */ /* 0x000fe20003f05300 */
[----:B--2---:R-:W-:-:S04]  /*3180*/  FMUL.FTZ R0, R16, 1.4426950216293334961 ;  /* 0x3fb8aa3b10007820 */ /* 0x004fc80000410000 */
[----:B------:R-:W3:Y:S02]  /*3190*/  MUFU.EX2 R21, R0 ;  /* 0x0000000000157308 */ /* 0x000ee40000000800 */
[----:B---3--:R-:W-:-:S05]  /*31a0*/  FFMA.FTZ R21, R21, -UR12, R14 ;  /* 0x8000000c15157c23 */ /* 0x008fca000801000e */
[----:B------:R0:W-:Y:S01]  /*31b0*/  STG.E desc[UR10][R18.64], R21 ;  /* 0x0000001512007986 */ /* 0x0001e2000c10190a */
[----:B------:R-:W-:Y:S05]  /*31c0*/  @P0 BRA `(.L_x_8999) ;  /* 0xfffffffc00ac0947 */ /* 0x000fea000383ffff */
.L_x_8996:
[----:B------:R-:W-:Y:S05]  /*31d0*/  BSYNC.RECONVERGENT B0 ;  /* 0x0000000000007941 */ /* 0x000fea0003800200 */
.L_x_8995:
[----:B------:R-:W-:-:S04]  /*31e0*/  ISETP.GE.U32.AND P0, PT, R7, 0x3, PT ;  /* 0x000000030700780c */ /* 0x000fc80003f06070 */
[----:B------:R-:W-:-:S13]  /*31f0*/  ISETP.GE.U32.AND.EX P0, PT, R3, RZ, PT, P0 ;  /* 0x000000ff0300720c */ /* 0x000fda0003f06100 */
[----:B------:R-:W-:Y:S05]  /*3200*/  @!P0 EXIT ;  /* 0x000000000000894d */ /* 0x000fea0003800000 */
[----:B------:R-:W-:Y:S01]  /*3210*/  MOV R0, UR14 ;  /* 0x0000000e00007c02 */ /* 0x000fe20008000f00 */
[----:B------:R-:W-:-:S04]  /*3220*/  IMAD.U32 R3, RZ, RZ, UR14 ;  /* 0x0000000eff037e24 */ /* 0x000fc8000f8e00ff */
[----:B------:R-:W-:Y:S01]  /*3230*/  IMAD.SHL.U32 R0, R0, 0x4, RZ ;  /* 0x0000000400007824 */ /* 0x000fe200078e00ff */
[----:B------:R-:W-:-:S07]  /*3240*/  SHF.R.U32.HI R3, RZ, 0x1e, R3 ;  /* 0x0000001eff037819 */ /* 0x000fce0000011603 */
.L_x_9000:
[C---:B-1----:R-:W-:Y:S02]  /*3250*/  SHF.L.U32 R15, R13.reuse, 0x2, RZ ;  /* 0x000000020d0f7819 */ /* 0x042fe400000006ff */
[----:B0-----:R-:W-:Y:S02]  /*3260*/  SHF.L.U64.HI R19, R13, 0x2, R22 ;  /* 0x000000020d137819 */ /* 0x001fe40000010216 */
[----:B------:R-:W-:-:S05]  /*3270*/  IADD3 R20, P0, PT, R10, R15, RZ ;  /* 0x0000000f0a147210 */ /* 0x000fca0007f1e0ff */
[----:B------:R-:W-:-:S05]  /*3280*/  IMAD.X R21, R11, 0x1, R19, P0 ;  /* 0x000000010b157824 */ /* 0x000fca00000e0613 */
[----:B------:R0:W2:Y:S01]  /*3290*/  LDG.E R4, desc[UR10][R20.64] ;  /* 0x0000000a14047981 */ /* 0x0000a2000c1e1900 */
[----:B------:R-:W-:-:S05]  /*32a0*/  IADD3 R16, P0, PT, R30, R15, RZ ;  /* 0x0000000f1e107210 */ /* 0x000fca0007f1e0ff */
[----:B------:R-:W-:-:S05]  /*32b0*/  IMAD.X R17, R31, 0x1, R19, P0 ;  /* 0x000000011f117824 */ /* 0x000fca00000e0613 */
[----:B------:R-:W3:Y:S01]  /*32c0*/  LDG.E R2, desc[UR10][R16.64] ;  /* 0x0000000a10027981 */ /* 0x000ee2000c1e1900 */
[----:B------:R-:W-:Y:S02]  /*32d0*/  IADD3 R14, P0, PT, R8, R15, RZ ;  /* 0x0000000f080e7210 */ /* 0x000fe40007f1e0ff */
[----:B------:R-:W-:Y:S02]  /*32e0*/  IADD3 R18, P1, PT, R0, R20, RZ ;  /* 0x0000001400127210 */ /* 0x000fe40007f3e0ff */
[----:B------:R-:W-:-:S03]  /*32f0*/  IADD3.X R15, PT, PT, R9, R19, RZ, P0, !PT ;  /* 0x00000013090f7210 */ /* 0x000fc600007fe4ff */
[----:B------:R-:W-:Y:S01]  /*3300*/  IMAD.X R19, R3, 0x1, R21, P1 ;  /* 0x0000000103137824 */ /* 0x000fe200008e0615 */
[----:B0-----:R-:W-:-:S05]  /*3310*/  IADD3 R20, P0, PT, R0, R16, RZ ;  /* 0x0000001000147210 */ /* 0x001fca0007f1e0ff */
[----:B------:R-:W-:Y:S02]  /*3320*/  IMAD.X R21, R3, 0x1, R17, P0 ;  /* 0x0000000103157824 */ /* 0x000fe400000e0611 */
[----:B--2---:R-:W-:-:S04]  /*3330*/  FMUL.FTZ R4, R4, 1.4426950216293334961 ;  /* 0x3fb8aa3b04047820 */ /* 0x004fc80000410000 */
[----:B------:R-:W3:Y:S02]  /*3340*/  MUFU.EX2 R7, R4 ;  /* 0x0000000400077308 */ /* 0x000ee40000000800 */
[----:B---3--:R-:W-:-:S05]  /*3350*/  FFMA.FTZ R7, R7, -UR12, R2 ;  /* 0x8000000c07077c23 */ /* 0x008fca0008010002 */
[----:B------:R0:W-:Y:S04]  /*3360*/  STG.E desc[UR10][R14.64], R7 ;  /* 0x000000070e007986 */ /* 0x0001e8000c10190a */
[----:B------:R-:W2:Y:S04]  /*3370*/  LDG.E R12, desc[UR10][R18.64] ;  /* 0x0000000a120c7981 */ /* 0x000ea8000c1e1900 */
[----:B------:R-:W3:Y:S01]  /*3380*/  LDG.E R2, desc[UR10][R20.64] ;  /* 0x0000000a14027981 */ /* 0x000ee2000c1e1900 */
[C---:B------:R-:W-:Y:S02]  /*3390*/  IADD3 R24, P0, PT, R0.reuse, R14, RZ ;  /* 0x0000000e00187210 */ /* 0x040fe40007f1e0ff */
[----:B------:R-:W-:-:S02]  /*33a0*/  IADD3 R16, P1, PT, R0, R18, RZ ;  /* 0x0000001200107210 */ /* 0x000fc40007f3e0ff */
        /* <DEDUP_REMOVED lines=8> */
[----:B------:R1:W2:Y:S04]  /*3430*/  LDG.E R4, desc[UR10][R16.64] ;  /* 0x0000000a10047981 */ /* 0x0002a8000c1e1900 */
[----:B------:R-:W3:Y:S01]  /*3440*/  LDG.E R2, desc[UR10][R14.64] ;  /* 0x0000000a0e027981 */ /* 0x000ee2000c1e1900 */
[C---:B------:R-:W-:Y:S02]  /*3450*/  IADD3 R18, P0, PT, R0.reuse, R24, RZ ;  /* 0x0000001800127210 */ /* 0x040fe40007f1e0ff */
[----:B------:R-:W-:-:S02]  /*3460*/  IADD3 R20, P1, PT, R0, R16, RZ ;  /* 0x0000001000147210 */ /* 0x000fc40007f3e0ff */
[----:B------:R-:W-:-:S03]  /*3470*/  IADD3.X R19, PT, PT, R3, R25, RZ, P0, !PT ;  /* 0x0000001903137210 */ /* 0x000fc600007fe4ff */
[----:B------:R-:W-:Y:S01]  /*3480*/  IMAD.X R21, R3, 0x1, R17, P1 ;  /* 0x0000000103157824 */ /* 0x000fe200008e0611 */
[----:B-1----:R-:W-:-:S05]  /*3490*/  IADD3 R16, P0, PT, R0, R14, RZ ;  /* 0x0000000e00107210 */ /* 0x002fca0007f1e0ff */
[----:B------:R-:W-:Y:S02]  /*34a0*/  IMAD.X R17, R3, 0x1, R15, P0 ;  /* 0x0000000103117824 */ /* 0x000fe400000e060f */
[----:B--2---:R-:W-:-:S04]  /*34b0*/  FMUL.FTZ R4, R4, 1.4426950216293334961 ;  /* 0x3fb8aa3b04047820 */ /* 0x004fc80000410000 */
[----:B------:R-:W3:Y:S02]  /*34c0*/  MUFU.EX2 R7, R4 ;  /* 0x0000000400077308 */ /* 0x000ee40000000800 */
[----:B---3--:R-:W-:-:S05]  /*34d0*/  FFMA.FTZ R7, R7, -UR12, R2 ;  /* 0x8000000c07077c23 */ /* 0x008fca0008010002 */
[----:B------:R1:W-:Y:S04]  /*34e0*/  STG.E desc[UR10][R18.64], R7 ;  /* 0x0000000712007986 */ /* 0x0003e8000c10190a */
[----:B------:R-:W2:Y:S04]  /*34f0*/  LDG.E R20, desc[UR10][R20.64] ;  /* 0x0000000a14147981 */ /* 0x000ea8000c1e1900 */
[----:B------:R-:W3:Y:S01]  /*3500*/  LDG.E R16, desc[UR10][R16.64] ;  /* 0x0000000a10107981 */ /* 0x000ee2000c1e1900 */
[----:B------:R-:W-:-:S04]  /*3510*/  IADD3 R14, P0, PT, R0, R18, RZ ;  /* 0x00000012000e7210 */ /* 0x000fc80007f1e0ff */
[----:B------:R-:W-:Y:S02]  /*3520*/  IADD3.X R15, PT, PT, R3, R19, RZ, P0, !PT ;  /* 0x00000013030f7210 */ /* 0x000fe400007fe4ff */
[----:B------:R-:W-:-:S05]  /*3530*/  IADD3 R13, P0, PT, R0, R13, RZ ;  /* 0x0000000d000d7210 */ /* 0x000fca0007f1e0ff */
[----:B------:R-:W-:Y:S01]  /*3540*/  IMAD.X R22, R3, 0x1, R22, P0 ;  /* 0x0000000103167824 */ /* 0x000fe200000e0616 */
[----:B------:R-:W-:-:S04]  /*3550*/  ISETP.GE.U32.AND P0, PT, R13, R6, PT ;  /* 0x000000060d00720c */ /* 0x000fc80003f06070 */
[----:B------:R-:W-:Y:S01]  /*3560*/  ISETP.GE.AND.EX P0, PT, R22, R5, PT, P0 ;  /* 0x000000051600720c */ /* 0x000fe20003f06300 */
[----:B--2---:R-:W-:-:S04]  /*3570*/  FMUL.FTZ R2, R20, 1.4426950216293334961 ;  /* 0x3fb8aa3b14027820 */ /* 0x004fc80000410000 */
[----:B0-----:R-:W3:Y:S02]  /*3580*/  MUFU.EX2 R23, R2 ;  /* 0x0000000200177308 */ /* 0x001ee40000000800 */
[----:B---3--:R-:W-:-:S05]  /*3590*/  FFMA.FTZ R23, R23, -UR12, R16 ;  /* 0x8000000c17177c23 */ /* 0x008fca0008010010 */
[----:B------:R1:W-:Y:S01]  /*35a0*/  STG.E desc[UR10][R14.64], R23 ;  /* 0x000000170e007986 */ /* 0x0003e2000c10190a */
[----:B------:R-:W-:Y:S05]  /*35b0*/  @!P0 BRA `(.L_x_9000) ;  /* 0xfffffffc00248947 */ /* 0x000fea000383ffff */
[----:B------:R-:W-:Y:S05]  /*35c0*/  EXIT ;  /* 0x000000000000794d */ /* 0x000fea0003800000 */
.L_x_8979:
[----:B------:R-:W0:Y:S02]  /*35d0*/  LDCU.64 UR8, c[0x0][0x398] ;  /* 0x00007300ff0877ac */ /* 0x000e240008000a00 */
[----:B0-----:R-:W-:-:S04]  /*35e0*/  UISETP.GT.U32.AND UP0, UPT, UR8, 0x7ffffffe, UPT ;  /* 0x7ffffffe0800788c */ /* 0x001fc8000bf04070 */
[----:B------:R-:W-:-:S09]  /*35f0*/  UISETP.GT.AND.EX UP0, UPT, UR9, URZ, UPT, UP0 ;  /* 0x000000ff0900728c */ /* 0x000fd2000bf04300 */
[----:B------:R-:W-:Y:S05]  /*3600*/  BRA.U UP0, `(.L_x_9001) ;  /* 0x0000000500447547 */ /* 0x000fea000b800000 */
[----:B-1----:R-:W-:Y:S01]  /*3610*/  IMAD.U32 R4, RZ, RZ, UR14 ;  /* 0x0000000eff047e24 */ /* 0x002fe2000f8e00ff */
[----:B------:R-:W-:Y:S04]  /*3620*/  BSSY.RECONVERGENT B0, `(.L_x_9002) ;  /* 0x0000040000007945 */ /* 0x000fe80003800200 */
[----:B------:R-:W-:-:S04]  /*3630*/  SHF.L.U32 R4, R4, 0x2, RZ ;  /* 0x0000000204047819 */ /* 0x000fc800000006ff */
        /* <DEDUP_REMOVED lines=15> */
[----:B------:R-:W-:Y:S02]  /*3730*/  @P0 IADD3 R3, PT, PT, -R4, R3, RZ ;  /* 0x0000000304030210 */ /* 0x000fe40007ffe1ff */
[----:B------:R-:W-:-:S04]  /*3740*/  @!P1 LOP3.LUT R3, RZ, R4, RZ, 0x33, !PT ;  /* 0x00000004ff039212 */ /* 0x000fc800078e33ff */
[----:B------:R-:W-:-:S04]  /*3750*/  IADD3 R3, PT, PT, -R3, UR8, RZ ;  /* 0x0000000803037c10 */ /* 0x000fc8000fffe1ff */
[----:B------:R-:W-:-:S13]  /*3760*/  ISETP.GE.AND P0, PT, R26, R3, PT ;  /* 0x000000031a00720c */ /* 0x000fda0003f06270 */
[----:B------:R-:W-:Y:S05]  /*3770*/  @P0 BRA `(.L_x_9003) ;  /* 0x0000000000a80947 */ /* 0x000fea0003800000 */
.L_x_9004:
        /* <DEDUP_REMOVED lines=13> */
[----:B------:R-:W5:Y:S02]  /*3850*/  LDG.E R12, desc[UR10][R12.64] ;  /* 0x0000000a0c0c7981 */ /* 0x000f64000c1e1900 */
        /* <DEDUP_REMOVED lines=9> */
[----:B------:R-:W2:Y:S01]  /*38f0*/  MUFU.EX2 R17, R16 ;  /* 0x0000001000117308 */ /* 0x000ea20000000800 */
[----:B-----5:R-:W-:Y:S01]  /*3900*/  FMUL.FTZ R24, R24, 1.4426950216293334961 ;  /* 0x3fb8aa3b18187820 */ /* 0x020fe20000410000 */
[----:B------:R-:W-:-:S06]  /*3910*/  FMUL.FTZ R32, R32, 1.4426950216293334961 ;  /* 0x3fb8aa3b20207820 */ /* 0x000fcc0000410000 */
[----:B------:R-:W0:Y:S08]  /*3920*/  MUFU.EX2 R21, R20 ;  /* 0x0000001400157308 */ /* 0x000e300000000800 */
[----:B------:R-:W1:Y:S08]  /*3930*/  MUFU.EX2 R27, R32 ;  /* 0x00000020001b7308 */ /* 0x000e700000000800 */
[----:B------:R-:W3:Y:S01]  /*3940*/  MUFU.EX2 R25, R24 ;  /* 0x0000001800197308 */ /* 0x000ee20000000800 */
[----:B--2---:R-:W-:Y:S01]  /*3950*/  FFMA.FTZ R19, R17, -UR12, R18 ;  /* 0x8000000c11137c23 */ /* 0x004fe20008010012 */
[----:B0-----:R-:W-:Y:S01]  /*3960*/  FFMA.FTZ R21, R21, -UR12, R22 ;  /* 0x8000000c15157c23 */ /* 0x001fe20008010016 */
[----:B------:R-:W-:-:S04]  /*3970*/  IMAD.WIDE.U32 R16, R5, 0x4, R8 ;  /* 0x0000000405107825 */ /* 0x000fc800078e0008 */
[----:B-1----:R-:W-:Y:S01]  /*3980*/  FFMA.FTZ R27, R27, -UR12, R12 ;  /* 0x8000000c1b1b7c23 */ /* 0x002fe2000801000c */
[----:B------:R-:W-:-:S04]  /*3990*/  IMAD.WIDE.U32 R12, R26, 0x4, R8 ;  /* 0x000000041a0c7825 */ /* 0x000fc800078e0008 */
[----:B---3--:R-:W-:Y:S01]  /*39a0*/  FFMA.FTZ R25, R25, -UR12, R28 ;  /* 0x8000000c19197c23 */ /* 0x008fe2000801001c */
[----:B------:R0:W-:Y:S01]  /*39b0*/  STG.E desc[UR10][R12.64], R19 ;  /* 0x000000130c007986 */ /* 0x0001e2000c10190a */
[----:B------:R-:W-:-:S03]  /*39c0*/  VIADD R26, R5, UR14 ;  /* 0x0000000e051a7c36 */ /* 0x000fc60008000000 */
[----:B------:R0:W-:Y:S04]  /*39d0*/  STG.E desc[UR10][R14.64], R21 ;  /* 0x000000150e007986 */ /* 0x0001e8000c10190a */
[----:B------:R0:W-:Y:S04]  /*39e0*/  STG.E desc[UR10][R6.64], R25 ;  /* 0x0000001906007986 */ /* 0x0001e8000c10190a */
[----:B------:R0:W-:Y:S01]  /*39f0*/  STG.E desc[UR10][R16.64], R27 ;  /* 0x0000001b10007986 */ /* 0x0001e2000c10190a */
[----:B------:R-:W-:-:S13]  /*3a00*/  ISETP.GE.AND P0, PT, R26, R3, PT ;  /* 0x000000031a00720c */ /* 0x000fda0003f06270 */
[----:B0-----:R-:W-:Y:S05]  /*3a10*/  @!P0 BRA `(.L_x_9004) ;  /* 0xfffffffc00588947 */ /* 0x001fea000383ffff */
.L_x_9003:
[----:B------:R-:W-:Y:S05]  /*3a20*/  BSYNC.RECONVERGENT B0 ;  /* 0x0000000000007941 */ /* 0x000fea0003800200 */
.L_x_9002:
[----:B------:R-:W-:-:S13]  /*3a30*/  ISETP.GE.AND P0, PT, R26, UR8, PT ;  /* 0x000000081a007c0c */ /* 0x000fda000bf06270 */
[----:B------:R-:W-:Y:S05]  /*3a40*/  @P0 EXIT ;  /* 0x000000000000094d */ /* 0x000fea0003800000 */
.L_x_9005:
[----:B------:R-:W-:-:S06]  /*3a50*/  IMAD.WIDE R4, R26, 0x4, R10 ;  /* 0x000000041a047825 */ /* 0x000fcc00078e020a */
[----:B------:R-:W3:Y:S01]  /*3a60*/  LDG.E R4, desc[UR10][R4.64] ;  /* 0x0000000a04047981 */ /* 0x000ee2000c1e1900 */
[----:B------:R-:W-:-:S06]  /*3a70*/  IMAD.WIDE R2, R26, 0x4, R30 ;  /* 0x000000041a027825 */ /* 0x000fcc00078e021e */
[----:B------:R-:W4:Y:S01]  /*3a80*/  LDG.E R2, desc[UR10][R2.64] ;  /* 0x0000000a02027981 */ /* 0x000f22000c1e1900 */
[----:B0-----:R-:W-:-:S04]  /*3a90*/  IMAD.WIDE R6, R26, 0x4, R8 ;  /* 0x000000041a067825 */ /* 0x001fc800078e0208 */
[----:B------:R-:W-:-:S05]  /*3aa0*/  VIADD R26, R26, UR14 ;  /* 0x0000000e1a1a7c36 */ /* 0x000fca0008000000 */
[----:B------:R-:W-:Y:S01]  /*3ab0*/  ISETP.GE.AND P0, PT, R26, UR8, PT ;  /* 0x000000081a007c0c */ /* 0x000fe2000bf06270 */
[----:B---3--:R-:W-:-:S04]  /*3ac0*/  FMUL.FTZ R0, R4, 1.4426950216293334961 ;  /* 0x3fb8aa3b04007820 */ /* 0x008fc80000410000 */
[----:B------:R-:W4:Y:S02]  /*3ad0*/  MUFU.EX2 R13, R0 ;  /* 0x00000000000d7308 */ /* 0x000f240000000800 */
[----:B----4-:R-:W-:-:S05]  /*3ae0*/  FFMA.FTZ R13, R13, -UR12, R2 ;  /* 0x8000000c0d0d7c23 */ /* 0x010fca0008010002 */
[----:B------:R0:W-:Y:S01]  /*3af0*/  STG.E desc[UR10][R6.64], R13 ;  /* 0x0000000d06007986 */ /* 0x0001e2000c10190a */
[----:B------:R-:W-:Y:S05]  /*3b00*/  @!P0 BRA `(.L_x_9005) ;  /* 0xfffffffc00d08947 */ /* 0x000fea000383ffff */
[----:B------:R-:W-:Y:S05]  /*3b10*/  EXIT ;  /* 0x000000000000794d */ /* 0x000fea0003800000 */
.L_x_9001:
        /* <DEDUP_REMOVED lines=10> */
[----:B---3--:R-:W-:-:S06]  /*3bc0*/  IADD3 R3, PT, PT, R2, 0xffffffe, RZ ;  /* 0x0ffffffe02037810 */ /* 0x008fcc0007ffe0ff */
        /* <DEDUP_REMOVED lines=22> */
[----:B------:R-:W-:Y:S01]  /*3d30*/  IMAD.MOV.U32 R5, RZ, RZ, RZ ;  /* 0x000000ffff057224 */ /* 0x000fe200078e00ff */
[----:B------:R-:W-:Y:S01]  /*3d40*/  IADD3 R6, P0, PT, R26, UR9, RZ ;  /* 0x000000091a067c10 */ /* 0x000fe2000ff1e0ff */
[----:B------:R-:W-:Y:S01]  /*3d50*/  IMAD.U32 R2, RZ, RZ, UR8 ;  /* 0x00000008ff027e24 */ /* 0x000fe2000f8e00ff */
[----:B------:R-:W-:Y:S02]  /*3d60*/  BSSY.RECONVERGENT B1, `(.L_x_9008) ;  /* 0x000001d000017945 */ /* 0x000fe40003800200 */
[----:B------:R-:W-:Y:S02]  /*3d70*/  IADD3.X R3, PT, PT, RZ, R5, RZ, P0, !PT ;  /* 0x00000005ff037210 */ /* 0x000fe400007fe4ff */
[C---:B------:R-:W-:Y:S02]  /*3d80*/  ISETP.LT.U32.AND P1, PT, R6.reuse, UR4, PT ;  /* 0x0000000406007c0c */ /* 0x040fe4000bf21070 */
[----:B------:R-:W-:Y:S02]  /*3d90*/  ISETP.GE.U32.AND P0, PT, R6, UR4, PT ;  /* 0x0000000406007c0c */ /* 0x000fe4000bf06070 */
[----:B------:R-:W-:-:S02]  /*3da0*/  ISETP.GT.U32.AND.EX P1, PT, R2, R3, PT, P1 ;  /* 0x000000030200720c */ /* 0x000fc40003f24110 */
        /* <DEDUP_REMOVED lines=8> */
[----:B------:R-:W-:-:S04]  /*3e30*/  IMAD.HI.U32 R12, R16, UR7, RZ ;  /* 0x00000007100c7c27 */ /* 0x000fc8000f8e00ff */
[----:B------:R-:W-:Y:S02]  /*3e40*/  IMAD.MOV R4, RZ, RZ, -R12 ;  /* 0x000000ffff047224 */ /* 0x000fe400078e0a0c */
[----:B------:R-:W-:Y:S02]  /*3e50*/  IMAD.MOV.U32 R13, RZ, RZ, RZ ;  /* 0x000000ffff0d7224 */ /* 0x000fe400078e00ff */
[----:B------:R-:W-:-:S05]  /*3e60*/  IMAD R4, R4, UR9, R16 ;  /* 0x0000000904047c24 */ /* 0x000fca000f8e0210 */
[----:B------:R-:W-:-:S13]  /*3e70*/  ISETP.GE.U32.AND P0, PT, R4, UR9, PT ;  /* 0x0000000904007c0c */ /* 0x000fda000bf06070 */
[----:B------:R-:W-:Y:S01]  /*3e80*/  @P0 VIADD R4, R4, -UR9 ;  /* 0x8000000904040c36 */ /* 0x000fe20008000000 */
[----:B------:R-:W-:Y:S02]  /*3e90*/  @P0 IADD3 R12, PT, PT, R12, 0x1, RZ ;  /* 0x000000010c0c0810 */ /* 0x000fe40007ffe0ff */
[----:B------:R-:W-:Y:S02]  /*3ea0*/  PLOP3.LUT P0, PT, PT, PT, UP0, 0x80, 0x8 ;  /* 0x000000000008781c */ /* 0x000fe40003f0f008 */
[----:B------:R-:W-:-:S13]  /*3eb0*/  ISETP.GE.U32.AND P1, PT, R4, UR9, PT ;  /* 0x0000000904007c0c */ /* 0x000fda000bf26070 */
[----:B------:R-:W-:-:S05]  /*3ec0*/  @P1 VIADD R12, R12, 0x1 ;  /* 0x000000010c0c1836 */ /* 0x000fca0000000000 */
[----:B------:R-:W-:Y:S01]  /*3ed0*/  SEL R12, R12, UR13, P0 ;  /* 0x0000000d0c0c7c07 */ /* 0x000fe20008000000 */
[----:B------:R-:W-:Y:S06]  /*3ee0*/  BRA `(.L_x_9010) ;  /* 0x0000000000107947 */ /* 0x000fec0003800000 */
.L_x_9009:
[----:B------:R-:W-:Y:S02]  /*3ef0*/  MOV R12, UR9 ;  /* 0x00000009000c7c02 */ /* 0x000fe40008000f00 */
[----:B------:R-:W-:-:S07]  /*3f00*/  MOV R4, 0x3f20 ;  /* 0x00003f2000047802 */ /* 0x000fce0000000f00 */
[----:B--2---:R-:W-:Y:S05]  /*3f10*/  CALL.REL.NOINC `($__internal_57_$__cuda_sm20_div_u64) ;  /* 0x0000001400bc7944 */ /* 0x004fea0003c00000 */
[----:B------:R-:W-:-:S07]  /*3f20*/  IMAD.MOV.U32 R13, RZ, RZ, R17 ;  /* 0x000000ffff0d7224 */ /* 0x000fce00078e0011 */
.L_x_9010:
[----:B------:R-:W-:Y:S05]  /*3f30*/  BSYNC.RECONVERGENT B1 ;  /* 0x0000000000017941 */ /* 0x000fea0003800200 */
.L_x_9008:
        /* <DEDUP_REMOVED lines=9> */
[C---:B------:R-:W-:Y:S02]  /*3fd0*/  SHF.L.U32 R15, R26.reuse, 0x2, RZ ;  /* 0x000000021a0f7819 */ /* 0x040fe400000006ff */
[----:B------:R-:W-:Y:S02]  /*3fe0*/  SHF.L.U64.HI R13, R26, 0x2, R5 ;  /* 0x000000021a0d7819 */ /* 0x000fe40000010205 */
[----:B------:R-:W-:Y:S02]  /*3ff0*/  IADD3 R4, P0, PT, R10, R15, RZ ;  /* 0x0000000f0a047210 */ /* 0x000fe40007f1e0ff */
[----:B--2---:R-:W-:-:S03]  /*4000*/  MOV R23, UR14 ;  /* 0x0000000e00177c02 */ /* 0x004fc60008000f00 */
[----:B------:R-:W-:Y:S02]  /*4010*/  IMAD.X R5, R11, 0x1, R13, P0 ;  /* 0x000000010b057824 */ /* 0x000fe400000e060d */
[----:B------:R-:W-:Y:S02]  /*4020*/  IMAD.U32 R11, RZ, RZ, UR14 ;  /* 0x0000000eff0b7e24 */ /* 0x000fe4000f8e00ff */
[----:B------:R-:W-:Y:S01]  /*4030*/  IMAD.U32 R27, RZ, RZ, UR14 ;  /* 0x0000000eff1b7e24 */ /* 0x000fe2000f8e00ff */
[----:B------:R-:W-:Y:S01]  /*4040*/  IADD3 R16, P0, PT, R30, R15, RZ ;  /* 0x0000000f1e107210 */ /* 0x000fe20007f1e0ff */
[----:B------:R-:W-:Y:S01]  /*4050*/  IMAD.WIDE R10, R11, 0x4, R4 ;  /* 0x000000040b0a7825 */ /* 0x000fe200078e0204 */
[----:B------:R0:W2:Y:S01]  /*4060*/  LDG.E R20, desc[UR10][R4.64] ;  /* 0x0000000a04147981 */ /* 0x0000a2000c1e1900 */
[----:B------:R-:W-:-:S03]  /*4070*/  MOV R19, UR14 ;  /* 0x0000000e00137c02 */ /* 0x000fc60008000f00 */
[----:B------:R1:W3:Y:S01]  /*4080*/  LDG.E R12, desc[UR10][R10.64] ;  /* 0x0000000a0a0c7981 */ /* 0x0002e2000c1e1900 */
[----:B------:R-:W-:-:S04]  /*4090*/  IMAD.WIDE R22, R23, 0x4, R10 ;  /* 0x0000000417167825 */ /* 0x000fc800078e020a */
[----:B------:R-:W-:Y:S01]  /*40a0*/  IMAD.X R17, R31, 0x1, R13, P0 ;  /* 0x000000011f117824 */ /* 0x000fe200000e060d */
[----:B------:R-:W4:Y:S01]  /*40b0*/  LDG.E R14, desc[UR10][R22.64] ;  /* 0x0000000a160e7981 */ /* 0x000f22000c1e1900 */
[----:B------:R-:W-:-:S05]  /*40c0*/  IMAD.WIDE R26, R27, 0x4, R22 ;  /* 0x000000041b1a7825 */ /* 0x000fca00078e0216 */
[----:B------:R-:W5:Y:S01]  /*40d0*/  LDG.E R21, desc[UR10][R26.64] ;  /* 0x0000000a1a157981 */ /* 0x000f62000c1e1900 */
[----:B------:R-:W-:-:S03]  /*40e0*/  IMAD.WIDE R18, R19, 0x4, R16 ;  /* 0x0000000413127825 */ /* 0x000fc600078e0210 */
[----:B------:R-:W5:Y:S01]  /*40f0*/  LDG.E R16, desc[UR10][R16.64] ;  /* 0x0000000a10107981 */ /* 0x000f62000c1e1900 */
[----:B0-----:R-:W-:Y:S02]  /*4100*/  IMAD.U32 R5, RZ, RZ, UR14 ;  /* 0x0000000eff057e24 */ /* 0x001fe4000f8e00ff */
[----:B-1----:R-:W-:Y:S01]  /*4110*/  IMAD.U32 R11, RZ, RZ, UR14 ;  /* 0x0000000eff0b7e24 */ /* 0x002fe2000f8e00ff */
[----:B------:R-:W5:Y:S01]  /*4120*/  LDG.E R2, desc[UR10][R18.64] ;  /* 0x0000000a12027981 */ /* 0x000f62000c1e1900 */
[----:B------:R-:W-:-:S04]  /*4130*/  IMAD.WIDE R4, R5, 0x4, R18 ;  /* 0x0000000405047825 */ /* 0x000fc800078e0212 */
[----:B------:R-:W-:Y:S02]  /*4140*/  IMAD.WIDE R10, R11, 0x4, R4 ;  /* 0x000000040b0a7825 */ /* 0x000fe400078e0204 */
[----:B------:R-:W5:Y:S04]  /*4150*/  LDG.E R4, desc[UR10][R4.64] ;  /* 0x0000000a04047981 */ /* 0x000f68000c1e1900 */
[----:B------:R0:W5:Y:S01]  /*4160*/  LDG.E R22, desc[UR10][R10.64] ;  /* 0x0000000a0a167981 */ /* 0x000162000c1e1900 */
[----:B------:R-:W-:-:S04]  /*4170*/  IADD3 R8, P0, PT, R8, R15, RZ ;  /* 0x0000000f08087210 */ /* 0x000fc80007f1e0ff */
[----:B------:R-:W-:Y:S01]  /*4180*/  IADD3.X R9, PT, PT, R9, R13, RZ, P0, !PT ;  /* 0x0000000d09097210 */ /* 0x000fe200007fe4ff */
[----:B0-----:R-:W-:Y:S02]  /*4190*/  IMAD.U32 R11, RZ, RZ, UR14 ;  /* 0x0000000eff0b7e24 */ /* 0x001fe4000f8e00ff */
[----:B------:R-:W-:Y:S02]  /*41a0*/  IMAD.U32 R13, RZ, RZ, UR14 ;  /* 0x0000000eff0d7e24 */ /* 0x000fe4000f8e00ff */
[----:B------:R-:W-:Y:S01]  /*41b0*/  IMAD.WIDE R10, R11, 0x4, R8 ;  /* 0x000000040b0a7825 */ /* 0x000fe200078e0208 */
[----:B------:R-:W-:-:S03]  /*41c0*/  MOV R15, UR14 ;  /* 0x0000000e000f7c02 */ /* 0x000fc60008000f00 */
[----:B------:R-:W-:Y:S02]  /*41d0*/  IMAD.MOV.U32 R26, RZ, RZ, R6 ;  /* 0x000000ffff1a7224 */ /* 0x000fe400078e0006 */
[----:B------:R-:W-:Y:S02]  /*41e0*/  IMAD.MOV.U32 R5, RZ, RZ, R3 ;  /* 0x000000ffff057224 */ /* 0x000fe400078e0003 */
[----:B--2---:R-:W-:Y:S01]  /*41f0*/  FMUL.FTZ R20, R20, 1.4426950216293334961 ;  /* 0x3fb8aa3b14147820 */ /* 0x004fe20000410000 */
[----:B---3--:R-:W-:-:S03]  /*4200*/  FMUL.FTZ R25, R12, 1.4426950216293334961 ;  /* 0x3fb8aa3b0c197820 */ /* 0x008fc60000410000 */
[----:B------:R-:W0:Y:S01]  /*4210*/  MUFU.EX2 R23, R20 ;  /* 0x0000001400177308 */ /* 0x000e220000000800 */
[----:B----4-:R-:W-:Y:S01]  /*4220*/  FMUL.FTZ R14, R14, 1.4426950216293334961 ;  /* 0x3fb8aa3b0e0e7820 */ /* 0x010fe20000410000 */
[----:B-----5:R-:W-:-:S06]  /*4230*/  FMUL.FTZ R21, R21, 1.4426950216293334961 ;  /* 0x3fb8aa3b15157820 */ /* 0x020fcc0000410000 */
[----:B------:R-:W1:Y:S08]  /*4240*/  MUFU.EX2 R25, R25 ;  /* 0x0000001900197308 */ /* 0x000e700000000800 */
[----:B------:R2:W3:Y:S08]  /*4250*/  MUFU.EX2 R27, R14 ;  /* 0x0000000e001b7308 */ /* 0x0004f00000000800 */
[----:B------:R-:W4:Y:S01]  /*4260*/  MUFU.EX2 R21, R21 ;  /* 0x0000001500157308 */ /* 0x000f220000000800 */
[----:B------:R-:W-:-:S04]  /*4270*/  IMAD.WIDE R12, R13, 0x4, R10 ;  /* 0x000000040d0c7825 */ /* 0x000fc800078e020a */
[----:B0-----:R-:W-:Y:S01]  /*4280*/  FFMA.FTZ R23, R23, -UR12, R16 ;  /* 0x8000000c17177c23 */ /* 0x001fe20008010010 */
[----:B-1----:R-:W-:Y:S01]  /*4290*/  FFMA.FTZ R25, R25, -UR12, R2 ;  /* 0x8000000c19197c23 */ /* 0x002fe20008010002 */
[----:B--2---:R-:W-:-:S04]  /*42a0*/  IMAD.WIDE R14, R15, 0x4, R12 ;  /* 0x000000040f0e7825 */ /* 0x004fc800078e020c */
[----:B---3--:R-:W-:Y:S01]  /*42b0*/  FFMA.FTZ R27, R27, -UR12, R4 ;  /* 0x8000000c1b1b7c23 */ /* 0x008fe20008010004 */
[----:B------:R0:W-:Y:S04]  /*42c0*/  STG.E desc[UR10][R8.64], R23 ;  /* 0x0000001708007986 */ /* 0x0001e8000c10190a */
[----:B------:R0:W-:Y:S01]  /*42d0*/  STG.E desc[UR10][R10.64], R25 ;  /* 0x000000190a007986 */ /* 0x0001e2000c10190a */
[----:B----4-:R-:W-:-:S03]  /*42e0*/  FFMA.FTZ R17, R21, -UR12, R22 ;  /* 0x8000000c15117c23 */ /* 0x010fc60008010016 */
[----:B------:R0:W-:Y:S04]  /*42f0*/  STG.E desc[UR10][R12.64], R27 ;  /* 0x0000001b0c007986 */ /* 0x0001e8000c10190a */
[----:B------:R0:W-:Y:S02]  /*4300*/  STG.E desc[UR10][R14.64], R17 ;  /* 0x000000110e007986 */ /* 0x0001e4000c10190a */
.L_x_9012:
[----:B------:R-:W-:Y:S05]  /*4310*/  BSYNC.RECONVERGENT B1 ;  /* 0x0000000000017941 */ /* 0x000fea0003800200 */
.L_x_9011:
[----:B------:R-:W-:Y:S05]  /*4320*/  @!P1 BRA `(.L_x_9007) ;  /* 0x0000000400c89947 */ /* 0x000fea0003800000 */
[C---:B------:R-:W-:Y:S01]  /*4330*/  SHF.L.U32 R3, R26.reuse, 0x2, RZ ;  /* 0x000000021a037819 */ /* 0x040fe200000006ff */
[----:B------:R-:W-:Y:S01]  /*4340*/  IMAD.MOV.U32 R6, RZ, RZ, R26 ;  /* 0x000000ffff067224 */ /* 0x000fe200078e001a */
[--C-:B------:R-:W-:Y:S02]  /*4350*/  SHF.L.U64.HI R29, R26, 0x2, R5.reuse ;  /* 0x000000021a1d7819 */ /* 0x100fe40000010205 */
[----:B------:R-:W-:Y:S01]  /*4360*/  LEA R2, P0, R28, R3, 0x2 ;  /* 0x000000031c027211 */ /* 0x000fe200078010ff */
[----:B------:R-:W-:-:S03]  /*4370*/  IMAD.MOV.U32 R3, RZ, RZ, R5 ;  /* 0x000000ffff037224 */ /* 0x000fc600078e0005 */
[----:B------:R-:W-:-:S09]  /*4380*/  LEA.HI.X R29, R28, R29, R0, 0x2, P0 ;  /* 0x0000001d1c1d7211 */ /* 0x000fd200000f1400 */
.L_x_9013:
[----:B------:R-:W-:-:S04]  /*4390*/  IADD3 R4, P0, PT, R2, UR22, RZ ;  /* 0x0000001602047c10 */ /* 0x000fc8000ff1e0ff */
[----:B------:R-:W-:Y:S02]  /*43a0*/  IADD3.X R5, PT, PT, R29, UR23, RZ, P0, !PT ;  /* 0x000000171d057c10 */ /* 0x000fe400087fe4ff */
[----:B0-----:R-:W-:-:S03]  /*43b0*/  IADD3 R8, P0, PT, R4, UR9, RZ ;  /* 0x0000000904087c10 */ /* 0x001fc6000ff1e0ff */
[----:B------:R0:W3:Y:S01]  /*43c0*/  LDG.E R18, desc[UR10][R4.64] ;  /* 0x0000000a04127981 */ /* 0x0000e2000c1e1900 */
[----:B------:R-:W-:Y:S02]  /*43d0*/  IADD3.X R9, PT, PT, RZ, R5, RZ, P0, !PT ;  /* 0x00000005ff097210 */ /* 0x000fe400007fe4ff */
[----:B------:R-:W-:-:S03]  /*43e0*/  IADD3 R16, P0, PT, R8, UR9, RZ ;  /* 0x0000000908107c10 */ /* 0x000fc6000ff1e0ff */
[----:B------:R1:W4:Y:S01]  /*43f0*/  LDG.E R19, desc[UR10][R8.64] ;  /* 0x0000000a08137981 */ /* 0x000322000c1e1900 */
[----:B------:R-:W-:Y:S01]  /*4400*/  IADD3 R10, P1, PT, R16, UR9, RZ ;  /* 0x00000009100a7c10 */ /* 0x000fe2000ff3e0ff */
[----:B------:R-:W-:Y:S01]  /*4410*/  IMAD.X R17, RZ, RZ, R9, P0 ;  /* 0x000000ffff117224 */ /* 0x000fe200000e0609 */
[----:B------:R-:W-:-:S03]  /*4420*/  IADD3 R12, P0, PT, R2, UR16, RZ ;  /* 0x00000010020c7c10 */ /* 0x000fc6000ff1e0ff */
[----:B------:R-:W-:Y:S01]  /*4430*/  IMAD.X R11, RZ, RZ, R17, P1 ;  /* 0x000000ffff0b7224 */ /* 0x000fe200008e0611 */
[----:B------:R-:W5:Y:S01]  /*4440*/  LDG.E R16, desc[UR10][R16.64] ;  /* 0x0000000a10107981 */ /* 0x000f62000c1e1900 */
[----:B------:R-:W-:Y:S02]  /*4450*/  IADD3.X R13, PT, PT, R29, UR17, RZ, P0, !PT ;  /* 0x000000111d0d7c10 */ /* 0x000fe400087fe4ff */
[----:B------:R-:W-:Y:S01]  /*4460*/  IADD3 R14, P0, PT, R12, UR9, RZ ;  /* 0x000000090c0e7c10 */ /* 0x000fe2000ff1e0ff */
[----:B------:R-:W2:Y:S03]  /*4470*/  LDG.E R21, desc[UR10][R10.64] ;  /* 0x0000000a0a157981 */ /* 0x000ea6000c1e1900 */
[----:B------:R-:W-:Y:S02]  /*4480*/  IADD3.X R15, PT, PT, RZ, R13, RZ, P0, !PT ;  /* 0x0000000dff0f7210 */ /* 0x000fe400007fe4ff */
[----:B0-----:R-:W-:Y:S01]  /*4490*/  IADD3 R4, P0, PT, R14, UR9, RZ ;  /* 0x000000090e047c10 */ /* 0x001fe2000ff1e0ff */
[----:B------:R-:W4:Y:S04]  /*44a0*/  LDG.E R13, desc[UR10][R12.64] ;  /* 0x0000000a0c0d7981 */ /* 0x000f28000c1e1900 */
[----:B------:R-:W-:Y:S01]  /*44b0*/  IMAD.X R5, RZ, RZ, R15, P0 ;  /* 0x000000ffff057224 */ /* 0x000fe200000e060f */
[----:B-1----:R-:W-:Y:S01]  /*44c0*/  IADD3 R8, P0, PT, R4, UR9, RZ ;  /* 0x0000000904087c10 */ /* 0x002fe2000ff1e0ff */
[----:B------:R0:W4:Y:S04]  /*44d0*/  LDG.E R20, desc[UR10][R14.64] ;  /* 0x0000000a0e147981 */ /* 0x000128000c1e1900 */
[----:B------:R1:W4:Y:S01]  /*44e0*/  LDG.E R4, desc[UR10][R4.64] ;  /* 0x0000000a04047981 */ /* 0x000322000c1e1900 */
[----:B------:R-:W-:-:S05]  /*44f0*/  IMAD.X R9, RZ, RZ, R5, P0 ;  /* 0x000000ffff097224 */ /* 0x000fca00000e0605 */
[----:B------:R-:W4:Y:S01]  /*4500*/  LDG.E R0, desc[UR10][R8.64] ;  /* 0x0000000a08007981 */ /* 0x000f22000c1e1900 */
[----:B0-----:R-:W-:-:S04]  /*4510*/  IADD3 R14, P0, PT, R2, UR20, RZ ;  /* 0x00000014020e7c10 */ /* 0x001fc8000ff1e0ff */
[----:B------:R-:W-:Y:S02]  /*4520*/  IADD3.X R15, PT, PT, R29, UR21, RZ, P0, !PT ;  /* 0x000000151d0f7c10 */ /* 0x000fe400087fe4ff */
[----:B------:R-:W-:Y:S02]  /*4530*/  IADD3 R12, P0, PT, R14, UR9, RZ ;  /* 0x000000090e0c7c10 */ /* 0x000fe4000ff1e0ff */
[----:B------:R-:W-:-:S04]  /*4540*/  IADD3 R10, P1, PT, R10, UR9, RZ ;  /* 0x000000090a0a7c10 */ /* 0x000fc8000ff3e0ff */
[----:B------:R-:W-:Y:S01]  /*4550*/  IADD3.X R11, PT, PT, RZ, R11, RZ, P1, !PT ;  /* 0x0000000bff0b7210 */ /* 0x000fe20000ffe4ff */
[----:B---3--:R-:W-:-:S06]  /*4560*/  FMUL.FTZ R18, R18, 1.4426950216293334961 ;  /* 0x3fb8aa3b12127820 */ /* 0x008fcc0000410000 */
[----:B------:R-:W0:Y:S01]  /*4570*/  MUFU.EX2 R18, R18 ;  /* 0x0000001200127308 */ /* 0x000e220000000800 */
[----:B-----5:R-:W-:-:S07]  /*4580*/  FMUL.FTZ R22, R16, 1.4426950216293334961 ;  /* 0x3fb8aa3b10167820 */ /* 0x020fce0000410000 */
[----:B------:R-:W3:Y:S01]  /*4590*/  MUFU.EX2 R17, R22 ;  /* 0x0000001600117308 */ /* 0x000ee20000000800 */
[----:B--2---:R-:W-:Y:S01]  /*45a0*/  FMUL.FTZ R26, R21, 1.4426950216293334961 ;  /* 0x3fb8aa3b151a7820 */ /* 0x004fe20000410000 */
[----:B----4-:R-:W-:-:S06]  /*45b0*/  FMUL.FTZ R19, R19, 1.4426950216293334961 ;  /* 0x3fb8aa3b13137820 */ /* 0x010fcc0000410000 */
[----:B-1----:R-:W1:Y:S01]  /*45c0*/  MUFU.EX2 R5, R26 ;  /* 0x0000001a00057308 */ /* 0x002e620000000800 */
[----:B0-----:R-:W-:Y:S01]  /*45d0*/  FFMA.FTZ R21, R18, -UR12, R13 ;  /* 0x8000000c12157c23 */ /* 0x001fe2000801000d */
[----:B------:R-:W-:Y:S02]  /*45e0*/  IADD3.X R13, PT, PT, RZ, R15, RZ, P0, !PT ;  /* 0x0000000fff0d7210 */ /* 0x000fe400007fe4ff */
[----:B------:R-:W-:-:S04]  /*45f0*/  IADD3 R16, P0, PT, R12, UR9, RZ ;  /* 0x000000090c107c10 */ /* 0x000fc8000ff1e0ff */
[----:B------:R-:W0:Y:S01]  /*4600*/  MUFU.EX2 R19, R19 ;  /* 0x0000001300137308 */ /* 0x000e220000000800 */
[----:B---3--:R-:W-:Y:S01]  /*4610*/  FFMA.FTZ R25, R17, -UR12, R4 ;  /* 0x8000000c11197c23 */ /* 0x008fe20008010004 */
[----:B------:R-:W-:Y:S01]  /*4620*/  IMAD.X R17, RZ, RZ, R13, P0 ;  /* 0x000000ffff117224 */ /* 0x000fe200000e060d */
[----:B------:R-:W-:Y:S01]  /*4630*/  IADD3 R4, P0, PT, R16, UR9, RZ ;  /* 0x0000000910047c10 */ /* 0x000fe2000ff1e0ff */
[----:B-1----:R-:W-:-:S04]  /*4640*/  FFMA.FTZ R27, R5, -UR12, R0 ;  /* 0x8000000c051b7c23 */ /* 0x002fc80008010000 */
[----:B------:R-:W-:Y:S01]  /*4650*/  IMAD.X R5, RZ, RZ, R17, P0 ;  /* 0x000000ffff057224 */ /* 0x000fe200000e0611 */
[----:B------:R-:W-:Y:S01]  /*4660*/  IADD3 R18, P0, PT, R10, UR9, RZ ;  /* 0x000000090a127c10 */ /* 0x000fe2000ff1e0ff */
[----:B------:R1:W-:Y:S01]  /*4670*/  STG.E desc[UR10][R14.64], R21 ;  /* 0x000000150e007986 */ /* 0x0003e2000c10190a */
[----:B0-----:R-:W-:-:S03]  /*4680*/  FFMA.FTZ R23, R19, -UR12, R20 ;  /* 0x8000000c13177c23 */ /* 0x001fc60008010014 */
[----:B------:R-:W-:Y:S02]  /*4690*/  IMAD.X R19, RZ, RZ, R11, P0 ;  /* 0x000000ffff137224 */ /* 0x000fe400000e060b */
[----:B------:R0:W-:Y:S01]  /*46a0*/  STG.E desc[UR10][R12.64], R23 ;  /* 0x000000170c007986 */ /* 0x0001e2000c10190a */
[----:B-1----:R-:W-:-:S03]  /*46b0*/  IADD3 R14, P0, PT, R18, UR9, RZ ;  /* 0x00000009120e7c10 */ /* 0x002fc6000ff1e0ff */
[----:B------:R1:W-:Y:S02]  /*46c0*/  STG.E desc[UR10][R16.64], R25 ;  /* 0x0000001910007986 */ /* 0x0003e4000c10190a */
[----:B------:R-:W-:Y:S02]  /*46d0*/  IMAD.X R15, RZ, RZ, R19, P0 ;  /* 0x000000ffff0f7224 */ /* 0x000fe400000e0613 */
[----:B------:R2:W-:Y:S01]  /*46e0*/  STG.E desc[UR10][R4.64], R27 ;  /* 0x0000001b04007986 */ /* 0x0005e2000c10190a */
[----:B------:R-:W-:-:S03]  /*46f0*/  IADD3 R20, P0, PT, R14, UR9, RZ ;  /* 0x000000090e147c10 */ /* 0x000fc6000ff1e0ff */
[----:B------:R3:W4:Y:S01]  /*4700*/  LDG.E R0, desc[UR10][R10.64] ;  /* 0x0000000a0a007981 */ /* 0x000722000c1e1900 */
[----:B------:R-:W-:Y:S02]  /*4710*/  IADD3.X R21, PT, PT, RZ, R15, RZ, P0, !PT ;  /* 0x0000000fff157210 */ /* 0x000fe400007fe4ff */
[----:B------:R-:W-:Y:S01]  /*4720*/  IADD3 R8, P0, PT, R8, UR9, RZ ;  /* 0x0000000908087c10 */ /* 0x000fe2000ff1e0ff */
[----:B------:R-:W5:Y:S04]  /*4730*/  LDG.E R14, desc[UR10][R14.64] ;  /* 0x0000000a0e0e7981 */ /* 0x000f68000c1e1900 */
[----:B------:R-:W5:Y:S01]  /*4740*/  LDG.E R18, desc[UR10][R18.64] ;  /* 0x0000000a12127981 */ /* 0x000f62000c1e1900 */
[----:B------:R-:W-:Y:S01]  /*4750*/  IMAD.X R9, RZ, RZ, R9, P0 ;  /* 0x000000ffff097224 */ /* 0x000fe200000e0609 */
[----:B0-----:R-:W-:-:S02]  /*4760*/  IADD3 R12, P0, PT, R8, UR9, RZ ;  /* 0x00000009080c7c10 */ /* 0x001fc4000ff1e0ff */
[----:B------:R-:W5:Y:S03]  /*4770*/  LDG.E R20, desc[UR10][R20.64] ;  /* 0x0000000a14147981 */ /* 0x000f66000c1e1900 */
[----:B------:R-:W-:Y:S01]  /*4780*/  IMAD.X R13, RZ, RZ, R9, P0 ;  /* 0x000000ffff0d7224 */ /* 0x000fe200000e0609 */
[----:B---3--:R-:W-:Y:S01]  /*4790*/  IADD3 R10, P0, PT, R12, UR9, RZ ;  /* 0x000000090c0a7c10 */ /* 0x008fe2000ff1e0ff */
[----:B------:R0:W3:Y:S03]  /*47a0*/  LDG.E R9, desc[UR10][R8.64] ;  /* 0x0000000a08097981 */ /* 0x0000e6000c1e1900 */
[----:B------:R-:W-:Y:S01]  /*47b0*/  IADD3.X R11, PT, PT, RZ, R13, RZ, P0, !PT ;  /* 0x0000000dff0b7210 */ /* 0x000fe200007fe4ff */
[----:B------:R0:W3:Y:S01]  /*47c0*/  LDG.E R12, desc[UR10][R12.64] ;  /* 0x0000000a0c0c7981 */ /* 0x0000e2000c1e1900 */
[----:B-1----:R-:W-:-:S05]  /*47d0*/  IADD3 R16, P0, PT, R10, UR9, RZ ;  /* 0x000000090a107c10 */ /* 0x002fca000ff1e0ff */
[----:B------:R-:W-:Y:S02]  /*47e0*/  IMAD.X R17, RZ, RZ, R11, P0 ;  /* 0x000000ffff117224 */ /* 0x000fe400000e060b */
[----:B------:R-:W3:Y:S04]  /*47f0*/  LDG.E R11, desc[UR10][R10.64] ;  /* 0x0000000a0a0b7981 */ /* 0x000ee8000c1e1900 */
[----:B------:R3:W3:Y:S01]  /*4800*/  LDG.E R16, desc[UR10][R16.64] ;  /* 0x0000000a10107981 */ /* 0x0006e2000c1e1900 */
[----:B--2---:R-:W-:-:S05]  /*4810*/  IADD3 R4, P0, PT, R4, UR9, RZ ;  /* 0x0000000904047c10 */ /* 0x004fca000ff1e0ff */
[----:B------:R-:W-:Y:S01]  /*4820*/  IMAD.X R5, RZ, RZ, R5, P0 ;  /* 0x000000ffff057224 */ /* 0x000fe200000e0605 */
[----:B0-----:R-:W-:Y:S01]  /*4830*/  IADD3 R8, P0, PT, R4, UR9, RZ ;  /* 0x0000000904087c10 */ /* 0x001fe2000ff1e0ff */
[----:B------:R-:W-:Y:S01]  /*4840*/  IMAD.MOV.U32 R13, RZ, RZ, R3 ;  /* 0x000000ffff0d7224 */ /* 0x000fe200078e0003 */
[----:B------:R-:W-:Y:S02]  /*4850*/  MOV R25, UR14 ;  /* 0x0000000e00197c02 */ /* 0x000fe40008000f00 */
[----:B------:R-:W-:-:S03]  /*4860*/  MOV R3, R29 ;  /* 0x0000001d00037202 */ /* 0x000fc60000000f00 */
[----:B------:R-:W-:-:S04]  /*4870*/  IMAD.WIDE.U32 R2, R25, 0x20, R2 ;  /* 0x0000002019027825 */ /* 0x000fc800078e0002 */
[----:B------:R-:W-:Y:S02]  /*4880*/  IMAD.MOV.U32 R29, RZ, RZ, R3 ;  /* 0x000000ffff1d7224 */ /* 0x000fe400078e0003 */
[----:B----4-:R-:W-:Y:S01]  /*4890*/  FMUL.FTZ R0, R0, 1.4426950216293334961 ;  /* 0x3fb8aa3b00007820 */ /* 0x010fe20000410000 */
[----:B-----5:R-:W-:-:S05]  /*48a0*/  FMUL.FTZ R14, R14, 1.4426950216293334961 ;  /* 0x3fb8aa3b0e0e7820 */ /* 0x020fca0000410000 */
[----:B------:R-:W3:Y:S01]  /*48b0*/  MUFU.EX2 R0, R0 ;  /* 0x0000000000007308 */ /* 0x000ee20000000800 */
[----:B------:R-:W-:-:S07]  /*48c0*/  FMUL.FTZ R18, R18, 1.4426950216293334961 ;  /* 0x3fb8aa3b12127820 */ /* 0x000fce0000410000 */
[----:B------:R-:W0:Y:S01]  /*48d0*/  MUFU.EX2 R14, R14 ;  /* 0x0000000e000e7308 */ /* 0x000e220000000800 */
[----:B------:R-:W-:-:S07]  /*48e0*/  FMUL.FTZ R20, R20, 1.4426950216293334961 ;  /* 0x3fb8aa3b14147820 */ /* 0x000fce0000410000 */
[----:B------:R-:W1:Y:S01]  /*48f0*/  MUFU.EX2 R15, R18 ;  /* 0x00000012000f7308 */ /* 0x000e620000000800 */
[----:B---3--:R-:W-:Y:S01]  /*4900*/  FFMA.FTZ R17, R0, -UR12, R9 ;  /* 0x8000000c00117c23 */ /* 0x008fe20008010009 */
[----:B------:R-:W-:-:S06]  /*4910*/  IADD3.X R9, PT, PT, RZ, R5, RZ, P0, !PT ;  /* 0x00000005ff097210 */ /* 0x000fcc00007fe4ff */
[----:B------:R-:W2:Y:S01]  /*4920*/  MUFU.EX2 R23, R20 ;  /* 0x0000001400177308 */ /* 0x000ea20000000800 */
[----:B------:R-:W-:Y:S01]  /*4930*/  IADD3 R10, P0, PT, R8, UR9, RZ ;  /* 0x00000009080a7c10 */ /* 0x000fe2000ff1e0ff */
[----:B0-----:R-:W-:-:S04]  /*4940*/  FFMA.FTZ R21, R14, -UR12, R11 ;  /* 0x8000000c0e157c23 */ /* 0x001fc8000801000b */
[----:B------:R-:W-:Y:S01]  /*4950*/  IMAD.X R11, RZ, RZ, R9, P0 ;  /* 0x000000ffff0b7224 */ /* 0x000fe200000e0609 */
[----:B------:R-:W-:Y:S01]  /*4960*/  IADD3 R14, P0, PT, R10, UR9, RZ ;  /* 0x000000090a0e7c10 */ /* 0x000fe2000ff1e0ff */
[----:B-1----:R-:W-:Y:S01]  /*4970*/  FFMA.FTZ R19, R15, -UR12, R12 ;  /* 0x8000000c0f137c23 */ /* 0x002fe2000801000c */
[----:B------:R-:W-:-:S03]  /*4980*/  IMAD.MOV.U32 R12, RZ, RZ, R6 ;  /* 0x000000ffff0c7224 */ /* 0x000fc600078e0006 */
[----:B------:R-:W-:Y:S01]  /*4990*/  IMAD.X R15, RZ, RZ, R11, P0 ;  /* 0x000000ffff0f7224 */ /* 0x000fe200000e060b */
[----:B------:R3:W-:Y:S01]  /*49a0*/  STG.E desc[UR10][R4.64], R17 ;  /* 0x0000001104007986 */ /* 0x0007e2000c10190a */
[----:B------:R-:W-:-:S04]  /*49b0*/  IMAD.WIDE.U32 R12, R25, 0x8, R12 ;  /* 0x00000008190c7825 */ /* 0x000fc800078e000c */
[----:B--2---:R-:W-:Y:S01]  /*49c0*/  FFMA.FTZ R23, R23, -UR12, R16 ;  /* 0x8000000c17177c23 */ /* 0x004fe20008010010 */
[----:B------:R3:W-:Y:S01]  /*49d0*/  STG.E desc[UR10][R8.64], R19 ;  /* 0x0000001308007986 */ /* 0x0007e2000c10190a */
[----:B------:R-:W-:-:S03]  /*49e0*/  ISETP.GE.U32.AND P0, PT, R12, UR4, PT ;  /* 0x000000040c007c0c */ /* 0x000fc6000bf06070 */
[----:B------:R3:W-:Y:S04]  /*49f0*/  STG.E desc[UR10][R10.64], R21 ;  /* 0x000000150a007986 */ /* 0x0007e8000c10190a */
[----:B------:R3:W-:Y:S01]  /*4a00*/  STG.E desc[UR10][R14.64], R23 ;  /* 0x000000170e007986 */ /* 0x0007e2000c10190a */
[----:B------:R-:W-:Y:S01]  /*4a10*/  ISETP.GE.AND.EX P0, PT, R13, UR8, PT, P0 ;  /* 0x000000080d007c0c */ /* 0x000fe2000bf06300 */
[----:B------:R-:W-:Y:S01]  /*4a20*/  IMAD.MOV.U32 R6, RZ, RZ, R12 ;  /* 0x000000ffff067224 */ /* 0x000fe200078e000c */
[----:B------:R-:W-:-:S11]  /*4a30*/  MOV R3, R13 ;  /* 0x0000000d00037202 */ /* 0x000fd60000000f00 */
[----:B---3--:R-:W-:Y:S05]  /*4a40*/  @!P0 BRA `(.L_x_9013) ;  /* 0xfffffff800508947 */ /* 0x008fea000383ffff */
.L_x_9007:
[----:B------:R-:W-:Y:S05]  /*4a50*/  BSYNC.RECONVERGENT B0 ;  /* 0x0000000000007941 */ /* 0x000fea0003800200 */
.L_x_9006:
        /* <DEDUP_REMOVED lines=20> */
[----:B------:R-:W-:-:S06]  /*4ba0*/  HFMA2 R13, -RZ, RZ, 0, 0 ;  /* 0x00000000ff0d7431 */ /* 0x000fcc00000001ff */
        /* <DEDUP_REMOVED lines=17> */
.L_x_9015:
[----:B------:R-:W-:Y:S01]  /*4cc0*/  IMAD.U32 R12, RZ, RZ, UR14 ;  /* 0x0000000eff0c7e24 */ /* 0x000fe2000f8e00ff */
[----:B------:R-:W-:-:S07]  /*4cd0*/  MOV R4, 0x4cf0 ;  /* 0x00004cf000047802 */ /* 0x000fce0000000f00 */
[----:B--2---:R-:W-:Y:S05]  /*4ce0*/  CALL.REL.NOINC `($__internal_57_$__cuda_sm20_div_u64) ;  /* 0x0000000800487944 */ /* 0x004fea0003c00000 */
[----:B------:R-:W-:-:S07]  /*4cf0*/  IMAD.MOV.U32 R13, RZ, RZ, R17 ;  /* 0x000000ffff0d7224 */ /* 0x000fce00078e0011 */
.L_x_9016:
[----:B------:R-:W-:Y:S05]  /*4d00*/  BSYNC.RECONVERGENT B0 ;  /* 0x0000000000007941 */ /* 0x000fea0003800200 */
.L_x_9014:
[----:B------:R-:W-:Y:S01]  /*4d10*/  IADD3 R0, P0, PT, R12, R0, RZ ;  /* 0x000000000c007210 */ /* 0x000fe20007f1e0ff */
[----:B------:R-:W0:Y:S01]  /*4d20*/  LDCU.64 UR6, c[0x0][0x390] ;  /* 0x00007200ff0677ac */ /* 0x000e220008000a00 */
[----:B------:R-:W-:Y:S02]  /*4d30*/  BSSY.RECONVERGENT B0, `(.L_x_9017) ;  /* 0x0000027000007945 */ /* 0x000fe40003800200 */
[----:B------:R-:W-:Y:S01]  /*4d40*/  LOP3.LUT R2, R0, 0x3, RZ, 0xc0, !PT ;  /* 0x0000000300027812 */ /* 0x000fe200078ec0ff */
[----:B------:R-:W1:Y:S01]  /*4d50*/  LDCU.128 UR16, c[0x0][0x380] ;  /* 0x00007000ff1077ac */ /* 0x000e620008000c00 */
[----:B------:R-:W-:Y:S02]  /*4d60*/  IADD3.X R12, PT, PT, RZ, R13, RZ, P0, !PT ;  /* 0x0000000dff0c7210 */ /* 0x000fe400007fe4ff */
[----:B------:R-:W-:Y:S02]  /*4d70*/  ISETP.NE.U32.AND P1, PT, R2, 0x3, PT ;  /* 0x000000030200780c */ /* 0x000fe40003f25070 */
[----:B------:R-:W-:-:S02]  /*4d80*/  ISETP.GE.U32.AND P0, PT, R0, 0x3, PT ;  /* 0x000000030000780c */ /* 0x000fc40003f06070 */
[----:B------:R-:W-:Y:S02]  /*4d90*/  ISETP.NE.AND.EX P1, PT, RZ, RZ, PT, P1 ;  /* 0x000000ffff00720c */ /* 0x000fe40003f25310 */
[----:B------:R-:W-:-:S11]  /*4da0*/  ISETP.GE.U32.AND.EX P0, PT, R12, RZ, PT, P0 ;  /* 0x000000ff0c00720c */ /* 0x000fd60003f06100 */
        /* <DEDUP_REMOVED lines=10> */
.L_x_9019:
[----:B------:R-:W-:-:S04]  /*4e50*/  IADD3 R8, P1, PT, R12, UR18, RZ ;  /* 0x000000120c087c10 */ /* 0x000fc8000ff3e0ff */
[----:B------:R-:W-:-:S05]  /*4e60*/  IADD3.X R9, PT, PT, R2, UR19, RZ, P1, !PT ;  /* 0x0000001302097c10 */ /* 0x000fca0008ffe4ff */
[----:B0-----:R0:W3:Y:S01]  /*4e70*/  LDG.E R8, desc[UR10][R8.64] ;  /* 0x0000000a08087981 */ /* 0x0010e2000c1e1900 */
[----:B------:R-:W-:-:S04]  /*4e80*/  IADD3 R4, P1, PT, R12, UR6, RZ ;  /* 0x000000060c047c10 */ /* 0x000fc8000ff3e0ff */
[----:B------:R-:W-:-:S05]  /*4e90*/  IADD3.X R5, PT, PT, R2, UR7, RZ, P1, !PT ;  /* 0x0000000702057c10 */ /* 0x000fca0008ffe4ff */
[----:B------:R1:W4:Y:S01]  /*4ea0*/  LDG.E R4, desc[UR10][R4.64] ;  /* 0x0000000a04047981 */ /* 0x000322000c1e1900 */
[----:B------:R-:W-:Y:S01]  /*4eb0*/  IADD3 R10, P1, PT, R12, UR16, RZ ;  /* 0x000000100c0a7c10 */ /* 0x000fe2000ff3e0ff */
[----:B0-----:R-:W-:-:S03]  /*4ec0*/  IMAD.U32 R9, RZ, RZ, UR14 ;  /* 0x0000000eff097e24 */ /* 0x001fc6000f8e00ff */
[----:B------:R-:W-:Y:S02]  /*4ed0*/  IADD3.X R11, PT, PT, R2, UR17, RZ, P1, !PT ;  /* 0x00000011020b7c10 */ /* 0x000fe40008ffe4ff */
[----:B------:R-:W-:Y:S02]  /*4ee0*/  IADD3 R15, P1, PT, R15, -0x1, RZ ;  /* 0xffffffff0f0f7810 */ /* 0x000fe40007f3e0ff */
[----:B------:R-:W-:Y:S02]  /*4ef0*/  LEA R12, P2, R9, R12, 0x2 ;  /* 0x0000000c090c7211 */ /* 0x000fe400078410ff */
[----:B------:R-:W-:Y:S02]  /*4f00*/  IADD3.X R17, PT, PT, R17, -0x1, RZ, P1, !PT ;  /* 0xffffffff11117810 */ /* 0x000fe40000ffe4ff */
[----:B------:R-:W-:Y:S02]  /*4f10*/  ISETP.NE.U32.AND P1, PT, R15, RZ, PT ;  /* 0x000000ff0f00720c */ /* 0x000fe40003f25070 */
[----:B-1----:R-:W-:-:S02]  /*4f20*/  MOV R5, UR14 ;  /* 0x0000000e00057c02 */ /* 0x002fc40008000f00 */
[----:B------:R-:W-:Y:S02]  /*4f30*/  ISETP.NE.AND.EX P1, PT, R17, RZ, PT, P1 ;  /* 0x000000ff1100720c */ /* 0x000fe40003f25310 */
[----:B------:R-:W-:Y:S01]  /*4f40*/  LEA.HI.X R2, R5, R2, RZ, 0x2, P2 ;  /* 0x0000000205027211 */ /* 0x000fe200010f14ff */
[----:B---3--:R-:W-:-:S04]  /*4f50*/  FMUL.FTZ R0, R8, 1.4426950216293334961 ;  /* 0x3fb8aa3b08007820 */ /* 0x008fc80000410000 */
[----:B------:R-:W4:Y:S02]  /*4f60*/  MUFU.EX2 R13, R0 ;  /* 0x00000000000d7308 */ /* 0x000f240000000800 */
[----:B----4-:R-:W-:-:S05]  /*4f70*/  FFMA.FTZ R13, R13, -UR12, R4 ;  /* 0x8000000c0d0d7c23 */ /* 0x010fca0008010004 */
[----:B------:R0:W-:Y:S01]  /*4f80*/  STG.E desc[UR10][R10.64], R13 ;  /* 0x0000000d0a007986 */ /* 0x0001e2000c10190a */
[----:B------:R-:W-:Y:S05]  /*4f90*/  @P1 BRA `(.L_x_9019) ;  /* 0xfffffffc00ac1947 */ /* 0x000fea000383ffff */
.L_x_9018:
[----:B------:R-:W-:Y:S05]  /*4fa0*/  BSYNC.RECONVERGENT B0 ;  /* 0x0000000000007941 */ /* 0x000fea0003800200 */
.L_x_9017:
        /* <DEDUP_REMOVED lines=44> */
.L_x_9020:
[----:B------:R-:W-:-:S05]  /*5270*/  IADD3 R22, P0, PT, R7, R16, RZ ;  /* 0x0000001007167210 */ /* 0x000fca0007f1e0ff */
[----:B--2---:R-:W-:-:S05]  /*5280*/  IMAD.X R23, R24, 0x1, R17, P0 ;  /* 0x0000000118177824 */ /* 0x004fca00000e0611 */
[----:B------:R-:W2:Y:S01]  /*5290*/  LDG.E R22, desc[UR10][R22.64] ;  /* 0x0000000a16167981 */ /* 0x000ea2000c1e1900 */
[----:B------:R-:W-:-:S05]  /*52a0*/  IADD3 R20, P0, PT, R7, R18, RZ ;  /* 0x0000001207147210 */ /* 0x000fca0007f1e0ff */
[----:B0-----:R-:W-:-:S05]  /*52b0*/  IMAD.X R21, R24, 0x1, R33, P0 ;  /* 0x0000000118157824 */ /* 0x001fca00000e0621 */
[----:B------:R-:W3:Y:S01]  /*52c0*/  LDG.E R20, desc[UR10][R20.64] ;  /* 0x0000000a14147981 */ /* 0x000ee2000c1e1900 */
[----:B------:R-:W-:Y:S01]  /*52d0*/  IADD3 R26, P0, PT, R7, R10, RZ ;  /* 0x0000000a071a7210 */ /* 0x000fe20007f1e0ff */
[----:B--2---:R-:W-:-:S04]  /*52e0*/  FMUL.FTZ R36, R22, 1.4426950216293334961 ;  /* 0x3fb8aa3b16247820 */ /* 0x004fc80000410000 */
[----:B------:R-:W3:Y:S02]  /*52f0*/  MUFU.EX2 R27, R36 ;  /* 0x00000024001b7308 */ /* 0x000ee40000000800 */
[----:B---3--:R-:W-:Y:S01]  /*5300*/  FFMA.FTZ R36, R27, -UR12, R20 ;  /* 0x8000000c1b247c23 */ /* 0x008fe20008010014 */
[----:B------:R-:W-:Y:S02]  /*5310*/  IADD3.X R27, PT, PT, R24, R15, RZ, P0, !PT ;  /* 0x0000000f181b7210 */ /* 0x000fe400007fe4ff */
[----:B------:R-:W-:-:S03]  /*5320*/  IADD3 R20, P0, PT, R7, R32, RZ ;  /* 0x0000002007147210 */ /* 0x000fc60007f1e0ff */
[----:B------:R0:W-:Y:S02]  /*5330*/  STG.E desc[UR10][R26.64], R36 ;  /* 0x000000241a007986 */ /* 0x0001e4000c10190a */
[----:B------:R-:W-:-:S05]  /*5340*/  IMAD.X R21, R24, 0x1, R31, P0 ;  /* 0x0000000118157824 */ /* 0x000fca00000e061f */
[----:B------:R-:W2:Y:S01]  /*5350*/  LDG.E R20, desc[UR10][R20.64] ;  /* 0x0000000a14147981 */ /* 0x000ea2000c1e1900 */
[----:B------:R-:W-:-:S05]  /*5360*/  IADD3 R22, P0, PT, R7, R34, RZ ;  /* 0x0000002207167210 */ /* 0x000fca0007f1e0ff */
[----:B------:R-:W-:-:S05]  /*5370*/  IMAD.X R23, R24, 0x1, R5, P0 ;  /* 0x0000000118177824 */ /* 0x000fca00000e0605 */
[----:B------:R-:W3:Y:S01]  /*5380*/  LDG.E R22, desc[UR10][R22.64] ;  /* 0x0000000a16167981 */ /* 0x000ee2000c1e1900 */
[----:B0-----:R-:W-:-:S04]  /*5390*/  IADD3 R26, P0, PT, R7, R30, RZ ;  /* 0x0000001e071a7210 */ /* 0x001fc80007f1e0ff */
[----:B------:R-:W-:Y:S01]  /*53a0*/  IADD3.X R27, PT, PT, R24, R25, RZ, P0, !PT ;  /* 0x00000019181b7210 */ /* 0x000fe200007fe4ff */
[----:B--2---:R-:W-:-:S04]  /*53b0*/  FMUL.FTZ R36, R20, 1.4426950216293334961 ;  /* 0x3fb8aa3b14247820 */ /* 0x004fc80000410000 */
[----:B------:R-:W3:Y:S02]  /*53c0*/  MUFU.EX2 R21, R36 ;  /* 0x0000002400157308 */ /* 0x000ee40000000800 */
[----:B---3--:R-:W-:Y:S01]  /*53d0*/  FFMA.FTZ R36, R21, -UR12, R22 ;  /* 0x8000000c15247c23 */ /* 0x008fe20008010016 */
[----:B------:R-:W-:-:S04]  /*53e0*/  IADD3 R22, P0, PT, R7, R14, RZ ;  /* 0x0000000e07167210 */ /* 0x000fc80007f1e0ff */
[----:B------:R0:W-:Y:S01]  /*53f0*/  STG.E desc[UR10][R26.64], R36 ;  /* 0x000000241a007986 */ /* 0x0001e2000c10190a */
[----:B------:R-:W-:-:S05]  /*5400*/  IMAD.X R23, R24, 0x1, R13, P0 ;  /* 0x0000000118177824 */ /* 0x000fca00000e060d */
[----:B------:R-:W2:Y:S01]  /*5410*/  LDG.E R22, desc[UR10][R22.64] ;  /* 0x0000000a16167981 */ /* 0x000ea2000c1e1900 */
[----:B------:R-:W-:-:S05]  /*5420*/  IADD3 R20, P0, PT, R7, R28, RZ ;  /* 0x0000001c07147210 */ /* 0x000fca0007f1e0ff */
[----:B------:R-:W-:-:S05]  /*5430*/  IMAD.X R21, R24, 0x1, R35, P0 ;  /* 0x0000000118157824 */ /* 0x000fca00000e0623 */
[----:B------:R1:W3:Y:S01]  /*5440*/  LDG.E R20, desc[UR10][R20.64] ;  /* 0x0000000a14147981 */ /* 0x0002e2000c1e1900 */
[----:B0-----:R-:W-:-:S04]  /*5450*/  IADD3 R26, P0, PT, R7, R12, RZ ;  /* 0x0000000c071a7210 */ /* 0x001fc80007f1e0ff */
[----:B------:R-:W-:Y:S01]  /*5460*/  IADD3.X R27, PT, PT, R24, R11, RZ, P0, !PT ;  /* 0x0000000b181b7210 */ /* 0x000fe200007fe4ff */
[----:B--2---:R-:W-:-:S04]  /*5470*/  FMUL.FTZ R36, R22, 1.4426950216293334961 ;  /* 0x3fb8aa3b16247820 */ /* 0x004fc80000410000 */
[----:B-1----:R-:W3:Y:S02]  /*5480*/  MUFU.EX2 R21, R36 ;  /* 0x0000002400157308 */ /* 0x002ee40000000800 */
        /* <DEDUP_REMOVED lines=8> */
[----:B0-----:R-:W-:Y:S01]  /*5510*/  IADD3 R26, P0, PT, R7, R0, RZ ;  /* 0x00000000071a7210 */ /* 0x001fe20007f1e0ff */
[----:B------:R-:W-:-:S03]  /*5520*/  IMAD.U32 R36, RZ, RZ, UR14 ;  /* 0x0000000eff247e24 */ /* 0x000fc6000f8e00ff */
[----:B------:R-:W-:Y:S02]  /*5530*/  IADD3.X R27, PT, PT, R24, R19, RZ, P0, !PT ;  /* 0x00000013181b7210 */ /* 0x000fe400007fe4ff */
[----:B------:R-:W-:Y:S02]  /*5540*/  IADD3 R6, P0, PT, R9, R6, RZ ;  /* 0x0000000609067210 */ /* 0x000fe40007f1e0ff */
[----:B------:R-:W-:Y:S02]  /*5550*/  LEA R7, P1, R36, R7, 0x4 ;  /* 0x0000000724077211 */ /* 0x000fe400078220ff */
[----:B-1----:R-:W-:Y:S01]  /*5560*/  MOV R23, UR14 ;  /* 0x0000000e00177c02 */ /* 0x002fe20008000f00 */
[----:B------:R-:W-:Y:S01]  /*5570*/  IMAD.X R3, R8, 0x1, R3, P0 ;  /* 0x0000000108037824 */ /* 0x000fe200000e0603 */
[----:B------:R-:W-:Y:S02]  /*5580*/  ISETP.GE.U32.AND P0, PT, R6, UR4, PT ;  /* 0x0000000406007c0c */ /* 0x000fe4000bf06070 */
[----:B------:R-:W-:-:S02]  /*5590*/  LEA.HI.X R24, R23, R24, RZ, 0x4, P1 ;  /* 0x0000001817187211 */ /* 0x000fc400008f24ff */
[----:B------:R-:W-:Y:S01]  /*55a0*/  ISETP.GE.AND.EX P0, PT, R3, UR5, PT, P0 ;  /* 0x0000000503007c0c */ /* 0x000fe2000bf06300 */
[----:B--2---:R-:W-:-:S04]  /*55b0*/  FMUL.FTZ R20, R20, 1.4426950216293334961 ;  /* 0x3fb8aa3b14147820 */ /* 0x004fc80000410000 */
[----:B------:R-:W3:Y:S02]  /*55c0*/  MUFU.EX2 R21, R20 ;  /* 0x0000001400157308 */ /* 0x000ee40000000800 */
[----:B---3--:R-:W-:-:S05]  /*55d0*/  FFMA.FTZ R21, R21, -UR12, R22 ;  /* 0x8000000c15157c23 */ /* 0x008fca0008010016 */
[----:B------:R0:W-:Y:S01]  /*55e0*/  STG.E desc[UR10][R26.64], R21 ;  /* 0x000000151a007986 */ /* 0x0001e2000c10190a */
[----:B------:R-:W-:Y:S05]  /*55f0*/  @!P0 BRA `(.L_x_9020) ;  /* 0xfffffffc001c8947 */ /* 0x000fea000383ffff */
[----:B------:R-:W-:Y:S05]  /*5600*/  EXIT ;  /* 0x000000000000794d */ /* 0x000fea0003800000 */
        .weak           $__internal_57_$__cuda_sm20_div_u64
        .type           $__internal_57_$__cuda_sm20_div_u64,@function
        .size           $__internal_57_$__cuda_sm20_div_u64,($__internal_58_$__cuda_sm20_rem_u64 - $__internal_57_$__cuda_sm20_div_u64)
$__internal_57_$__cuda_sm20_div_u64:
        /* <DEDUP_REMOVED lines=69> */
[----:B------:R-:W-:Y:S06]  /*5a60*/  RET.REL.NODEC R14 `(_ZN2at6native43_GLOBAL__N__9ae7fba5_10_SoftMax_cu_9f978f6320cunn_SoftMaxBackwardILi4EfffNS1_26LogSoftMaxBackwardEpilogueEEEvPT0_PKT2_S8_l) ;  /* 0xffffffa40e647950 */ /* 0x000fec0003c3ffff */
        .weak           $__internal_58_$__cuda_sm20_rem_u64
        .type           $__internal_58_$__cuda_sm20_rem_u64,@function
        .size           $__internal_58_$__cuda_sm20_rem_u64,(.L_x_11646 - $__internal_58_$__cuda_sm20_rem_u64)
$__internal_58_$__cuda_sm20_rem_u64:
        /* <DEDUP_REMOVED lines=63> */
[----:B------:R-:W-:Y:S06]  /*5e60*/  RET.REL.NODEC R14 `(_ZN2at6native43_GLOBAL__N__9ae7fba5_10_SoftMax_cu_9f978f6320cunn_SoftMaxBackwardILi4EfffNS1_26LogSoftMaxBackwardEpilogueEEEvPT0_PKT2_S8_l) ;  /* 0xffffffa00e647950 */ /* 0x000fec0003c3ffff */
.L_x_9021:
        /* <DEDUP_REMOVED lines=9> */
.L_x_11646:


//--------------------- .text._ZN2at6native43_GLOBAL__N__9ae7fba5_10_SoftMax_cu_9f978f6324cunn_SoftMaxBackwardSmemILi4EfffNS1_26LogSoftMaxBackwardEpilogueEEEvPT0_PKT2_S8_l --------------------------
	.section	.text._ZN2at6native43_GLOBAL__N__9ae7fba5_10_SoftMax_cu_9f978f6324cunn_SoftMaxBackwardSmemILi4EfffNS1_26LogSoftMaxBackwardEpilogueEEEvPT0_PKT2_S8_l,"ax",@progbits
	.align	128
.text._ZN2at6native43_GLOBAL__N__9ae7fba5_10_SoftMax_cu_9f978f6324cunn_SoftMaxBackwardSmemILi4EfffNS1_26LogSoftMaxBackwardEpilogueEEEvPT0_PKT2_S8_l:
        .type           _ZN2at6native43_GLOBAL__N__9ae7fba5_10_SoftMax_cu_9f978f6324cunn_SoftMaxBackwardSmemILi4EfffNS1_26LogSoftMaxBackwardEpilogueEEEvPT0_PKT2_S8_l,@function
        .size           _ZN2at6native43_GLOBAL__N__9ae7fba5_10_SoftMax_cu_9f978f6324cunn_SoftMaxBackwardSmemILi4EfffNS1_26LogSoftMaxBackwardEpilogueEEEvPT0_PKT2_S8_l,(.L_x_11649 - _ZN2at6native43_GLOBAL__N__9ae7fba5_10_SoftMax_cu_9f978f6324cunn_SoftMaxBackwardSmemILi4EfffNS1_26LogSoftMaxBackwardEpilogueEEEvPT0_PKT2_S8_l)
        .other          _ZN2at6native43_GLOBAL__N__9ae7fba5_10_SoftMax_cu_9f978f6324cunn_SoftMaxBackwardSmemILi4EfffNS1_26LogSoftMaxBackwardEpilogueEEEvPT0_PKT2_S8_l,@"STO_CUDA_ENTRY STV_DEFAULT"
_ZN2at6native43_GLOBAL__N__9ae7fba5_10_SoftMax_cu_9f978f6324cunn_SoftMaxBackwardSmemILi4EfffNS1_26LogSoftMaxBackwardEpilogueEEEvPT0_PKT2_S8_l:
        /* <DEDUP_REMOVED lines=29> */
.L_x_9024:
        /* <DEDUP_REMOVED lines=16> */
.L_x_9023:
[----:B0-----:R-:W-:Y:S05]  /*02d0*/  BSYNC.RECONVERGENT B0 ;  /* 0x0000000000007941 */ /* 0x001fea0003800200 */
.L_x_9022:
        /* <DEDUP_REMOVED lines=34> */
.L_x_9033:
[----:B------:R-:W-:Y:S01]  /*0500*/  ISETP.NE.AND P1, PT, R0, RZ, PT ;  /* 0x000000ff0000720c */ /* 0x000fe20003f25270 */
[----:B-1----:R-:W-:-:S12]  /*0510*/  FADD.FTZ R6, R7, R6 ;  /* 0x0000000607067221 */ /* 0x002fd80000010000 */
[----:B------:R2:W-:Y:S02]  /*0520*/  @!P1 STS [UR10], R6 ;  /* 0x00000006ff009988 */ /* 0x0005e4000800080a */
.L_x_9025:
[----:B------:R-:W-:Y:S05]  /*0530*/  WARPSYNC.ALL ;  /* 0x0000000000007948 */ /* 0x000fea0003800000 */
[----:B------:R-:W-:Y:S06]  /*0540*/  BAR.SYNC.DEFER_BLOCKING 0x0 ;  /* 0x0000000000007b1d */ /* 0x000fec0000010000 */
[----:B------:R-:W-:Y:S05]  /*0550*/  @P0 EXIT ;  /* 0x000000000000094d */ /* 0x000fea0003800000 */
[----:B-1----:R-:W1:Y:S02]  /*0560*/  LDS R3, [UR10] ;  /* 0x0000000aff037984 */ /* 0x002e640008000800 */
.L_x_9027:
        /* <DEDUP_REMOVED lines=9> */
[----:B------:R-:W-:Y:S01]  /*0600*/  FMUL.FTZ R11, R11, 1.4426950216293334961 ;  /* 0x3fb8aa3b0b0b7820 */ /* 0x000fe20000410000 */
[----:B------:R-:W-:Y:S01]  /*0610*/  MOV R9, UR13 ;  /* 0x0000000d00097c02 */ /* 0x000fe20008000f00 */
[----:B------:R-:W-:Y:S01]  /*0620*/  IMAD.U32 R8, RZ, RZ, UR12 ;  /* 0x0000000cff087e24 */ /* 0x000fe2000f8e00ff */
[----:B------:R-:W1:Y:S03]  /*0630*/  MUFU.EX2 R2, R2 ;  /* 0x0000000200027308 */ /* 0x000e660000000800 */
[C---:B------:R-:W-:Y:S01]  /*0640*/  IMAD.WIDE R8, R0.reuse, 0x10, R8 ;  /* 0x0000001000087825 */ /* 0x040fe200078e0208 */
[----:B------:R-:W-:-:S04]  /*0650*/  IADD3 R0, PT, PT, R0, UR5, RZ ;  /* 0x0000000500007c10 */ /* 0x000fc8000fffe0ff */
[----:B------:R-:W0:Y:S08]  /*0660*/  MUFU.EX2 R12, R12 ;  /* 0x0000000c000c7308 */ /* 0x000e300000000800 */
[----:B------:R-:W2:Y:S01]  /*0670*/  MUFU.EX2 R13, R10 ;  /* 0x0000000a000d7308 */ /* 0x000ea20000000800 */
[----:B-1----:R-:W-:Y:S01]  /*0680*/  FFMA.FTZ R4, -R3, R2, R4 ;  /* 0x0000000203047223 */ /* 0x002fe20000010104 */
[----:B------:R-:W-:-:S05]  /*0690*/  IMAD.SHL.U32 R2, R0, 0x4, RZ ;  /* 0x0000000400027824 */ /* 0x000fca00078e00ff */
[----:B------:R-:W-:Y:S01]  /*06a0*/  ISETP.GE.U32.AND P0, PT, R2, UR6, PT ;  /* 0x0000000602007c0c */ /* 0x000fe2000bf06070 */
[----:B------:R-:W1:Y:S01]  /*06b0*/  MUFU.EX2 R14, R11 ;  /* 0x0000000b000e7308 */ /* 0x000e620000000800 */
[----:B0-----:R-:W-:Y:S01]  /*06c0*/  FFMA.FTZ R5, -R3, R12, R5 ;  /* 0x0000000c03057223 */ /* 0x001fe20000010105 */
[----:B------:R-:W-:-:S04]  /*06d0*/  SHF.R.S32.HI R2, RZ, 0x1f, R2 ;  /* 0x0000001fff027819 */ /* 0x000fc80000011402 */
[----:B------:R-:W-:Y:S01]  /*06e0*/  ISETP.GE.AND.EX P0, PT, R2, UR7, PT, P0 ;  /* 0x0000000702007c0c */ /* 0x000fe2000bf06300 */
[C---:B--2---:R-:W-:Y:S01]  /*06f0*/  FFMA.FTZ R6, -R3.reuse, R13, R6 ;  /* 0x0000000d03067223 */ /* 0x044fe20000010106 */
[----:B-1----:R-:W-:-:S05]  /*0700*/  FFMA.FTZ R7, -R3, R14, R7 ;  /* 0x0000000e03077223 */ /* 0x002fca0000010107 */
[----:B------:R3:W-:Y:S06]  /*0710*/  STG.E.128 desc[UR16][R8.64], R4 ;  /* 0x0000000408007986 */ /* 0x0007ec000c101d10 */
[----:B------:R-:W-:Y:S05]  /*0720*/  @!P0 BRA `(.L_x_9027) ;  /* 0xfffffffc00908947 */ /* 0x000fea000383ffff */
[----:B------:R-:W-:Y:S05]  /*0730*/  EXIT ;  /* 0x000000000000794d */ /* 0x000fea0003800000 */
.L_x_9026:
[----:B------:R-:W-:Y:S01]  /*0740*/  HFMA2 R9, -RZ, RZ, 0, 9.5367431640625e-07 ;  /* 0x00000010ff097431 */ /* 0x000fe200000001ff */
[----:B------:R-:W-:Y:S02]  /*0750*/  MOV R10, 0x1f ;  /* 0x0000001f000a7802 */ /* 0x000fe40000000f00 */
[----:B------:R-:W-:-:S07]  /*0760*/  MOV R8, 0xffffffff ;  /* 0xffffffff00087802 */ /* 0x000fce0000000f00 */
[----:B-1----:R-:W-:Y:S05]  /*0770*/  WARPSYNC.COLLECTIVE R8, `(.L_x_9028) ;  /* 0x0000000008087348 */ /* 0x002fea0003c00000 */
[----:B-1----:R0:W1:Y:S02]  /*0780*/  SHFL.DOWN P1, R6, R3, R9, R10 ;  /* 0x0800000903067389 */ /* 0x002064000002000a */
[----:B01----:R-:W-:Y:S05]  /*0790*/  ENDCOLLECTIVE ;  /* 0x000000000000791b */ /* 0x003fea0003800000 */
.L_x_9028:
[----:B------:R-:W-:Y:S02]  /*07a0*/  HFMA2 R9, -RZ, RZ, 0, 4.76837158203125e-07 ;  /* 0x00000008ff097431 */ /* 0x000fe400000001ff */
[----:B------:R-:W-:-:S04]  /*07b0*/  IMAD.MOV.U32 R2, RZ, RZ, R6 ;  /* 0x000000ffff027224 */ /* 0x000fc800078e0006 */
[----:B------:R-:W-:-:S05]  /*07c0*/  FADD.FTZ R2, R2, R3 ;  /* 0x0000000302027221 */ /* 0x000fca0000010000 */
[----:B------:R-:W-:-:S07]  /*07d0*/  MOV R3, R2 ;  /* 0x0000000200037202 */ /* 0x000fce0000000f00 */
[----:B------:R-:W-:Y:S05]  /*07e0*/  WARPSYNC.COLLECTIVE R8, `(.L_x_9029) ;  /* 0x0000000008087348 */ /* 0x000fea0003c00000 */
[----:B------:R0:W1:Y:S02]  /*07f0*/  SHFL.DOWN P1, R6, R3, R9, R10 ;  /* 0x0800000903067389 */ /* 0x000064000002000a */
[----:B01----:R-:W-:Y:S05]  /*0800*/  ENDCOLLECTIVE ;  /* 0x000000000000791b */ /* 0x003fea0003800000 */
.L_x_9029:
[----:B------:R-:W-:Y:S01]  /*0810*/  HFMA2 R9, -RZ, RZ, 0, 2.384185791015625e-07 ;  /* 0x00000004ff097431 */ /* 0x000fe200000001ff */
[----:B------:R-:W-:-:S05]  /*0820*/  MOV R5, R6 ;  /* 0x0000000600057202 */ /* 0x000fca0000000f00 */
[----:B------:R-:W-:-:S04]  /*0830*/  FADD.FTZ R5, R2, R5 ;  /* 0x0000000502057221 */ /* 0x000fc80000010000 */
[----:B------:R-:W-:-:S07]  /*0840*/  IMAD.MOV.U32 R3, RZ, RZ, R5 ;  /* 0x000000ffff037224 */ /* 0x000fce00078e0005 */
[----:B------:R-:W-:Y:S05]  /*0850*/  WARPSYNC.COLLECTIVE R8, `(.L_x_9030) ;  /* 0x0000000008087348 */ /* 0x000fea0003c00000 */
[----:B------:R0:W1:Y:S02]  /*0860*/  SHFL.DOWN P1, R6, R3, R9, R10 ;  /* 0x0800000903067389 */ /* 0x000064000002000a */
[----:B01----:R-:W-:Y:S05]  /*0870*/  ENDCOLLECTIVE ;  /* 0x000000000000791b */ /* 0x003fea0003800000 */
.L_x_9030:
[----:B------:R-:W-:Y:S01]  /*0880*/  IMAD.MOV.U32 R9, RZ, RZ, 0x2 ;  /* 0x00000002ff097424 */ /* 0x000fe200078e00ff */
[----:B------:R-:W-:-:S05]  /*0890*/  MOV R4, R6 ;  /* 0x0000000600047202 */ /* 0x000fca0000000f00 */
[----:B------:R-:W-:-:S05]  /*08a0*/  FADD.FTZ R4, R5, R4 ;  /* 0x0000000405047221 */ /* 0x000fca0000010000 */
[----:B------:R-:W-:-:S07]  /*08b0*/  MOV R3, R4 ;  /* 0x0000000400037202 */ /* 0x000fce0000000f00 */
[----:B------:R-:W-:Y:S05]  /*08c0*/  WARPSYNC.COLLECTIVE R8, `(.L_x_9031) ;  /* 0x0000000008087348 */ /* 0x000fea0003c00000 */
[----:B------:R0:W1:Y:S02]  /*08d0*/  SHFL.DOWN P1, R6, R3, R9, R10 ;  /* 0x0800000903067389 */ /* 0x000064000002000a */
[----:B01----:R-:W-:Y:S05]  /*08e0*/  ENDCOLLECTIVE ;  /* 0x000000000000791b */ /* 0x003fea0003800000 */
.L_x_9031:
[----:B------:R-:W-:Y:S01]  /*08f0*/  HFMA2 R9, -RZ, RZ, 0, 5.9604644775390625e-08 ;  /* 0x00000001ff097431 */ /* 0x000fe200000001ff */
[----:B------:R-:W-:-:S05]  /*0900*/  MOV R7, R6 ;  /* 0x0000000600077202 */ /* 0x000fca0000000f00 */
[----:B------:R-:W-:-:S05]  /*0910*/  FADD.FTZ R7, R4, R7 ;  /* 0x0000000704077221 */ /* 0x000fca0000010000 */
[----:B------:R-:W-:-:S07]  /*0920*/  MOV R3, R7 ;  /* 0x0000000700037202 */ /* 0x000fce0000000f00 */
[----:B------:R-:W-:Y:S05]  /*0930*/  WARPSYNC.COLLECTIVE R8, `(.L_x_9032) ;  /* 0x0000000008087348 */ /* 0x000fea0003c00000 */
[----:B------:R0:W1:Y:S02]  /*0940*/  SHFL.DOWN P1, R6, R3, R9, R10 ;  /* 0x0800000903067389 */ /* 0x000064000002000a */
[----:B01----:R-:W-:Y:S05]  /*0950*/  ENDCOLLECTIVE ;  /* 0x000000000000791b */ /* 0x003fea0003800000 */
.L_x_9032:
[----:B------:R-:W-:Y:S05]  /*0960*/  BRA `(.L_x_9033) ;  /* 0xfffffff800e47947 */ /* 0x000fea000383ffff */
.L_x_9034:
        /* <DEDUP_REMOVED lines=9> */
.L_x_11649:


//--------------------- .text._ZN2at6native43_GLOBAL__N__9ae7fba5_10_SoftMax_cu_9f978f6320cunn_SoftMaxBackwardILi2EdddNS1_26LogSoftMaxBackwardEpilogueEEEvPT0_PKT2_S8_l --------------------------
	.section	.text._ZN2at6native43_GLOBAL__N__9ae7fba5_10_SoftMax_cu_9f978f6320cunn_SoftMaxBackwardILi2EdddNS1_26LogSoftMaxBackwardEpilogueEEEvPT0_PKT2_S8_l,"ax",@progbits
	.align	128
.text._ZN2at6native43_GLOBAL__N__9ae7fba5_10_SoftMax_cu_9f978f6320cunn_SoftMaxBackwardILi2EdddNS1_26LogSoftMaxBackwardEpilogueEEEvPT0_PKT2_S8_l:
        .type           _ZN2at6native43_GLOBAL__N__9ae7fba5_10_SoftMax_cu_9f978f6320cunn_SoftMaxBackwardILi2EdddNS1_26LogSoftMaxBackwardEpilogueEEEvPT0_PKT2_S8_l,@function
        .size           _ZN2at6native43_GLOBAL__N__9ae7fba5_10_SoftMax_cu_9f978f6320cunn_SoftMaxBackwardILi2EdddNS1_26LogSoftMaxBackwardEpilogueEEEvPT0_PKT2_S8_l,(.L_x_11650 - _ZN2at6native43_GLOBAL__N__9ae7fba5_10_SoftMax_cu_9f978f6320cunn_SoftMaxBackwardILi2EdddNS1_26LogSoftMaxBackwardEpilogueEEEvPT0_PKT2_S8_l)
        .other          _ZN2at6native43_GLOBAL__N__9ae7fba5_10_SoftMax_cu_9f978f6320cunn_SoftMaxBackwardILi2EdddNS1_26LogSoftMaxBackwardEpilogueEEEvPT0_PKT2_S8_l,@"STO_CUDA_ENTRY STV_DEFAULT"
_ZN2at6native43_GLOBAL__N__9ae7fba5_10_SoftMax_cu_9f978f6320cunn_SoftMaxBackwardILi2EdddNS1_26LogSoftMaxBackwardEpilogueEEEvPT0_PKT2_S8_l:
[----:B------:R-:W-:Y:S08]  /*0000*/  LDC R1, c[0x0][0x37c] ;  /* 0x0000df00ff017b82 */ /* 0x000ff00000000800 */
[----:B------:R-:W0:Y:S01]  /*0010*/  S2UR UR16, SR_CTAID.X ;  /* 0x00000000001079c3 */ /* 0x000e220000002500 */
[----:B------:R-:W0:Y:S01]  /*0020*/  LDCU.128 UR4, c[0x0][0x390] ;  /* 0x00007200ff0477ac */ /* 0x000e220008000c00 */
[----:B------:R-:W-:Y:S01]  /*0030*/  BSSY.RECONVERGENT B0, `(.L_x_9035) ;  /* 0x0000138000007945 */ /* 0x000fe20003800200 */
[----:B------:R-:W1:Y:S01]  /*0040*/  LDCU.64 UR8, c[0x0][0x380] ;  /* 0x00007000ff0877ac */ /* 0x000e620008000a00 */
[----:B------:R-:W2:Y:S01]  /*0050*/  LDCU.64 UR14, c[0x0][0x398] ;  /* 0x00007300ff0e77ac */ /* 0x000ea20008000a00 */
[----:B------:R-:W3:Y:S01]  /*0060*/  LDCU.64 UR18, c[0x0][0x358] ;  /* 0x00006b00ff1277ac */ /* 0x000ee20008000a00 */
        /* <DEDUP_REMOVED lines=18> */
[----:B--23--:R-:W-:Y:S10]  /*0190*/  BRA.U UP0, `(.L_x_9036) ;  /* 0x0000000500287547 */ /* 0x00cff4000b800000 */
[----:B------:R-:W0:Y:S01]  /*01a0*/  S2R R13, SR_TID.X ;  /* 0x00000000000d7919 */ /* 0x000e220000002100 */
[----:B------:R-:W-:Y:S01]  /*01b0*/  UISETP.NE.U32.AND UP0, UPT, UR17, URZ, UPT ;  /* 0x000000ff1100728c */ /* 0x000fe2000bf05070 */
[----:B------:R-:W-:Y:S01]  /*01c0*/  MOV R7, UR9 ;  /* 0x0000000900077c02 */ /* 0x000fe20008000f00 */
[----:B------:R-:W-:Y:S01]  /*01d0*/  IMAD.U32 R4, RZ, RZ, UR8 ;  /* 0x00000008ff047e24 */ /* 0x000fe2000f8e00ff */
[----:B------:R-:W-:Y:S01]  /*01e0*/  CS2R R10, SRZ ;  /* 0x00000000000a7805 */ /* 0x000fe2000001ff00 */
[----:B------:R-:W-:Y:S01]  /*01f0*/  UISETP.NE.AND.EX UP0, UPT, URZ, URZ, UPT, UP0 ;  /* 0x000000ffff00728c */ /* 0x000fe2000bf05300 */
[----:B------:R-:W-:Y:S02]  /*0200*/  IMAD.U32 R5, RZ, RZ, UR9 ;  /* 0x00000009ff057e24 */ /* 0x000fe4000f8e00ff */
[----:B------:R-:W-:Y:S02]  /*0210*/  IMAD.U32 R6, RZ, RZ, UR8 ;  /* 0x00000008ff067e24 */ /* 0x000fe4000f8e00ff */
[----:B------:R-:W-:-:S02]  /*0220*/  IMAD.MOV.U32 R12, RZ, RZ, R4 ;  /* 0x000000ffff0c7224 */ /* 0x000fc400078e0004 */
[----:B------:R-:W-:Y:S02]  /*0230*/  IMAD.MOV.U32 R9, RZ, RZ, R7 ;  /* 0x000000ffff097224 */ /* 0x000fe400078e0007 */
[----:B------:R-:W-:Y:S01]  /*0240*/  IMAD.U32 R3, RZ, RZ, UR14 ;  /* 0x0000000eff037e24 */ /* 0x000fe2000f8e00ff */
[----:B------:R-:W-:Y:S06]  /*0250*/  BRA.U !UP0, `(.L_x_9037) ;  /* 0x0000000108407547 */ /* 0x000fec000b800000 */
        /* <DEDUP_REMOVED lines=12> */
[----:B------:R-:W-:Y:S01]  /*0320*/  MOV R12, UR11 ;  /* 0x0000000b000c7c02 */ /* 0x000fe20008000f00 */
[----:B------:R-:W-:-:S03]  /*0330*/  VIADD R3, R3, -UR10 ;  /* 0x8000000a03037c36 */ /* 0x000fc60008000000 */
[----:B------:R-:W-:Y:S01]  /*0340*/  IMAD.U32 R9, RZ, RZ, UR6 ;  /* 0x00000006ff097e24 */ /* 0x000fe2000f8e00ff */
[----:B--2---:R-:W-:-:S11]  /*0350*/  @!P0 DADD R10, RZ, R4 ;  /* 0x00000000ff0a8229 */ /* 0x004fd60000000004 */
.L_x_9037:
        /* <DEDUP_REMOVED lines=20> */
[----:B------:R-:W-:-:S05]  /*04a0*/  @!P1 LOP3.LUT R8, RZ, UR6, RZ, 0x33, !PT ;  /* 0x00000006ff089c12 */ /* 0x000fca000f8e33ff */
[----:B------:R-:W-:Y:S02]  /*04b0*/  IMAD.IADD R15, R3, 0x1, -R8 ;  /* 0x00000001030f7824 */ /* 0x000fe400078e0a08 */
[----:B------:R-:W-:Y:S02]  /*04c0*/  IMAD.MOV.U32 R8, RZ, RZ, R12 ;  /* 0x000000ffff087224 */ /* 0x000fe400078e000c */
[----:B------:R-:W-:Y:S01]  /*04d0*/  IMAD.IADD R14, R15, 0x1, R13 ;  /* 0x000000010f0e7824 */ /* 0x000fe200078e020d */
[----:B------:R-:W-:-:S13]  /*04e0*/  ISETP.GE.AND P0, PT, R4, R15, PT ;  /* 0x0000000f0400720c */ /* 0x000fda0003f06270 */
[----:B------:R-:W-:Y:S05]  /*04f0*/  @P0 BRA `(.L_x_9039) ;  /* 0x0000000000200947 */ /* 0x000fea0003800000 */
.L_x_9040:
[----:B------:R-:W-:-:S06]  /*0500*/  IMAD.WIDE R4, R13, 0x10, R8 ;  /* 0x000000100d047825 */ /* 0x000fcc00078e0208 */
[----:B------:R-:W2:Y:S01]  /*0510*/  LDG.E.128 R4, desc[UR18][R4.64] ;  /* 0x0000001204047981 */ /* 0x000ea2000c1e1d00 */
[----:B------:R-:W-:-:S05]  /*0520*/  IADD3 R13, PT, PT, R13, UR7, RZ ;  /* 0x000000070d0d7c10 */ /* 0x000fca000fffe0ff */
[----:B------:R-:W-:-:S05]  /*0530*/  IMAD.SHL.U32 R12, R13, 0x2, RZ ;  /* 0x000000020d0c7824 */ /* 0x000fca00078e00ff */
[----:B------:R-:W-:Y:S01]  /*0540*/  ISETP.GE.AND P0, PT, R12, R15, PT ;  /* 0x0000000f0c00720c */ /* 0x000fe20003f06270 */
[----:B--2---:R-:W-:-:S08]  /*0550*/  DADD R10, R4, R10 ;  /* 0x00000000040a7229 */ /* 0x004fd0000000000a */
[----:B------:R-:W-:-:S04]  /*0560*/  DADD R10, R6, R10 ;  /* 0x00000000060a7229 */ /* 0x000fc8000000000a */
[----:B------:R-:W-:Y:S07]  /*0570*/  @!P0 BRA `(.L_x_9040) ;  /* 0xfffffffc00e08947 */ /* 0x000fee000383ffff */
.L_x_9039:
[----:B------:R-:W-:Y:S05]  /*0580*/  BSYNC.RECONVERGENT B1 ;  /* 0x0000000000017941 */ /* 0x000fea0003800200 */
.L_x_9038:
[----:B------:R-:W-:-:S13]  /*0590*/  ISETP.GE.AND P0, PT, R14, R3, PT ;  /* 0x000000030e00720c */ /* 0x000fda0003f06270 */
[----:B------:R-:W-:Y:S05]  /*05a0*/  @P0 BRA `(.L_x_9041) ;  /* 0x0000000c00800947 */ /* 0x000fea0003800000 */
[----:B------:R-:W-:Y:S01]  /*05b0*/  BSSY.RECONVERGENT B1, `(.L_x_9042) ;  /* 0x0000007000017945 */ /* 0x000fe20003800200 */
.L_x_9043:
[----:B------:R-:W-:-:S06]  /*05c0*/  IMAD.WIDE R4, R14, 0x8, R8 ;  /* 0x000000080e047825 */ /* 0x000fcc00078e0208 */
[----:B------:R-:W2:Y:S01]  /*05d0*/  LDG.E.64 R4, desc[UR18][R4.64] ;  /* 0x0000001204047981 */ /* 0x000ea2000c1e1b00 */
[----:B------:R-:W-:-:S05]  /*05e0*/  VIADD R14, R14, UR7 ;  /* 0x000000070e0e7c36 */ /* 0x000fca0008000000 */
[----:B------:R-:W-:Y:S01]  /*05f0*/  ISETP.GE.AND P0, PT, R14, R3, PT ;  /* 0x000000030e00720c */ /* 0x000fe20003f06270 */
[----:B--2---:R-:W-:-:S12]  /*0600*/  DADD R10, R4, R10 ;  /* 0x00000000040a7229 */ /* 0x004fd8000000000a */
[----:B------:R-:W-:Y:S05]  /*0610*/  @!P0 BRA `(.L_x_9043) ;  /* 0xfffffffc00e88947 */ /* 0x000fea000383ffff */
[----:B------:R-:W-:Y:S05]  /*0620*/  BSYNC.RECONVERGENT B1 ;  /* 0x0000000000017941 */ /* 0x000fea0003800200 */
.L_x_9042:
[----:B------:R-:W-:Y:S05]  /*0630*/  BRA `(.L_x_9041) ;  /* 0x0000000c005c7947 */ /* 0x000fea0003800000 */
.L_x_9036:
[----:B------:R-:W0:Y:S01]  /*0640*/  S2R R12, SR_TID.X ;  /* 0x00000000000c7919 */ /* 0x000e220000002100 */
[----:B------:R-:W-:Y:S01]  /*0650*/  UISETP.NE.U32.AND UP0, UPT, UR17, URZ, UPT ;  /* 0x000000ff1100728c */ /* 0x000fe2000bf05070 */
[----:B------:R-:W-:Y:S01]  /*0660*/  IMAD.U32 R4, RZ, RZ, UR14 ;  /* 0x0000000eff047e24 */ /* 0x000fe2000f8e00ff */
[----:B------:R-:W-:Y:S01]  /*0670*/  CS2R R10, SRZ ;  /* 0x00000000000a7805 */ /* 0x000fe2000001ff00 */
[----:B------:R-:W-:Y:S01]  /*0680*/  IMAD.U32 R5, RZ, RZ, UR15 ;  /* 0x0000000fff057e24 */ /* 0x000fe2000f8e00ff */
[----:B------:R-:W-:Y:S01]  /*0690*/  UISETP.NE.AND.EX UP0, UPT, URZ, URZ, UPT, UP0 ;  /* 0x000000ffff00728c */ /* 0x000fe2000bf05300 */
[----:B------:R-:W-:Y:S01]  /*06a0*/  UMOV UR10, UR8 ;  /* 0x00000008000a7c82 */ /* 0x000fe20008000000 */
[----:B------:R-:W-:-:S07]  /*06b0*/  UMOV UR11, UR9 ;  /* 0x00000009000b7c82 */ /* 0x000fce0008000000 */
[----:B------:R-:W-:Y:S05]  /*06c0*/  BRA.U !UP0, `(.L_x_9044) ;  /* 0x0000000108387547 */ /* 0x000fea000b800000 */
[----:B0-----:R-:W-:-:S13]  /*06d0*/  ISETP.NE.AND P0, PT, R12, RZ, PT ;  /* 0x000000ff0c00720c */ /* 0x001fda0003f05270 */
[----:B------:R-:W-:-:S04]  /*06e0*/  @P0 LEA R6, P1, R12, UR8, 0x3 ;  /* 0x000000080c060c11 */ /* 0x000fc8000f8218ff */
[----:B------:R-:W-:-:S05]  /*06f0*/  @P0 LEA.HI.X R7, R12, UR9, RZ, 0x3, P1 ;  /* 0x000000090c070c11 */ /* 0x000fca00088f1cff */
[----:B------:R-:W2:Y:S01]  /*0700*/  @P0 LDG.E.64 R4, desc[UR18][R6.64+-0x8] ;  /* 0xfffff81206040981 */ /* 0x000ea2000c1e1b00 */
[----:B------:R-:W0:Y:S01]  /*0710*/  LDCU UR12, c[0x0][0x360] ;  /* 0x00006c00ff0c77ac */ /* 0x000e220008000800 */
[----:B------:R-:W-:Y:S01]  /*0720*/  CS2R R10, SRZ ;  /* 0x00000000000a7805 */ /* 0x000fe2000001ff00 */
[----:B0-----:R-:W-:Y:S02]  /*0730*/  UIADD3 UR6, UP0, UP1, -UR12, 0x1, UR6 ;  /* 0x000000010c067890 */ /* 0x001fe4000f91e106 */
[----:B------:R-:W-:Y:S02]  /*0740*/  UIMAD.WIDE.U32 UR10, UR12, 0x8, UR8 ;  /* 0x000000080c0a78a5 */ /* 0x000fe4000f8e0008 */
[----:B------:R-:W-:Y:S02]  /*0750*/  UIADD3.X UR7, UPT, UPT, URZ, -0x1, UR7, UP0, UP1 ;  /* 0xffffffffff077890 */ /* 0x000fe400087e2407 */
[----:B------:R-:W-:-:S04]  /*0760*/  UIADD3 UR10, UP2, UPT, UR10, -0x8, URZ ;  /* 0xfffffff80a0a7890 */ /* 0x000fc8000ff5e0ff */
[----:B------:R-:W-:Y:S01]  /*0770*/  UIADD3.X UR11, UPT, UPT, UR11, -0x1, URZ, UP2, !UPT ;  /* 0xffffffff0b0b7890 */ /* 0x000fe200097fe4ff */
[----:B--2---:R-:W-:Y:S01]  /*0780*/  @P0 DADD R10, RZ, R4 ;  /* 0x00000000ff0a0229 */ /* 0x004fe20000000004 */
[----:B------:R-:W-:Y:S01]  /*0790*/  IMAD.U32 R4, RZ, RZ, UR6 ;  /* 0x00000006ff047e24 */ /* 0x000fe2000f8e00ff */
[----:B------:R-:W-:-:S09]  /*07a0*/  MOV R5, UR7 ;  /* 0x0000000700057c02 */ /* 0x000fd20008000f00 */
.L_x_9044:
        /* <DEDUP_REMOVED lines=15> */
[----:B------:R-:W-:Y:S02]  /*08a0*/  IMAD R14, R13, R7, R4 ;  /* 0x000000070d0e7224 */ /* 0x000fe400078e0204 */
[----:B------:R-:W-:-:S03]  /*08b0*/  IMAD.MOV.U32 R7, RZ, RZ, RZ ;  /* 0x000000ffff077224 */ /* 0x000fc600078e00ff */
[----:B------:R-:W-:-:S13]  /*08c0*/  ISETP.GE.U32.AND P0, PT, R14, R13, PT ;  /* 0x0000000d0e00720c */ /* 0x000fda0003f06070 */
[----:B------:R-:W-:-:S04]  /*08d0*/  @P0 IADD3 R14, PT, PT, -R13, R14, RZ ;  /* 0x0000000e0d0e0210 */ /* 0x000fc80007ffe1ff */
[----:B------:R-:W-:-:S13]  /*08e0*/  ISETP.GE.U32.AND P0, PT, R14, R13, PT ;  /* 0x0000000d0e00720c */ /* 0x000fda0003f06070 */
[----:B------:R-:W-:Y:S01]  /*08f0*/  @P0 IMAD.IADD R14, R14, 0x1, -R13 ;  /* 0x000000010e0e0824 */ /* 0x000fe200078e0a0d */
[----:B------:R-:W-:-:S05]  /*0900*/  @!P1 LOP3.LUT R14, RZ, R13, RZ, 0x33, !PT ;  /* 0x0000000dff0e9212 */ /* 0x000fca00078e33ff */
[----:B------:R-:W-:Y:S01]  /*0910*/  IMAD.MOV.U32 R6, RZ, RZ, R14 ;  /* 0x000000ffff067224 */ /* 0x000fe200078e000e */
[----:B------:R-:W-:Y:S06]  /*0920*/  BRA `(.L_x_9046) ;  /* 0x0000000000107947 */ /* 0x000fec0003800000 */
.L_x_9045:
[----:B------:R-:W-:-:S07]  /*0930*/  MOV R6, 0x950 ;  /* 0x0000095000067802 */ /* 0x000fce0000000f00 */
[----:B0-----:R-:W-:Y:S05]  /*0940*/  CALL.REL.NOINC `($__internal_60_$__cuda_sm20_rem_u64) ;  /* 0x0000007400887944 */ /* 0x001fea0003c00000 */
[----:B------:R-:W-:Y:S02]  /*0950*/  IMAD.MOV.U32 R6, RZ, RZ, R8 ;  /* 0x000000ffff067224 */ /* 0x000fe400078e0008 */
[----:B------:R-:W-:-:S07]  /*0960*/  IMAD.MOV.U32 R7, RZ, RZ, R9 ;  /* 0x000000ffff077224 */ /* 0x000fce00078e0009 */
.L_x_9046:
[----:B------:R-:W-:Y:S01]  /*0970*/  IADD3 R25, P0, PT, R4, -R6, RZ ;  /* 0x8000000604197210 */ /* 0x000fe20007f1e0ff */
[----:B------:R-:W-:Y:S01]  /*0980*/  BSSY.RECONVERGENT B1, `(.L_x_9047) ;  /* 0x000001c000017945 */ /* 0x000fe20003800200 */
[C---:B0-----:R-:W-:Y:S02]  /*0990*/  SHF.L.U32 R8, R12.reuse, 0x1, RZ ;  /* 0x000000010c087819 */ /* 0x041fe400000006ff */
[-C--:B------:R-:W-:Y:S01]  /*09a0*/  IADD3 R21, P2, PT, R12, R25.reuse, RZ ;  /* 0x000000190c157210 */ /* 0x080fe20007f5e0ff */
[----:B------:R-:W-:Y:S01]  /*09b0*/  IMAD.X R27, R5, 0x1, ~R7, P0 ;  /* 0x00000001051b7824 */ /* 0x000fe200000e0e07 */
[----:B------:R-:W-:Y:S02]  /*09c0*/  ISETP.GE.U32.AND P0, PT, R8, R25, PT ;  /* 0x000000190800720c */ /* 0x000fe40003f06070 */
[----:B------:R-:W-:Y:S01]  /*09d0*/  SHF.R.U32.HI R8, RZ, 0x1f, R12 ;  /* 0x0000001fff087819 */ /* 0x000fe2000001160c */
[----:B------:R-:W-:Y:S01]  /*09e0*/  IMAD.X R20, RZ, RZ, R27, P2 ;  /* 0x000000ffff147224 */ /* 0x000fe200010e061b */
[----:B------:R-:W-:-:S02]  /*09f0*/  ISETP.GE.U32.AND P1, PT, R21, R4, PT ;  /* 0x000000041500720c */ /* 0x000fc40003f26070 */
[----:B------:R-:W-:Y:S02]  /*0a00*/  ISETP.GE.AND.EX P0, PT, R8, R27, PT, P0 ;  /* 0x0000001b0800720c */ /* 0x000fe40003f06300 */
[----:B------:R-:W-:-:S11]  /*0a10*/  ISETP.GE.AND.EX P1, PT, R20, R5, PT, P1 ;  /* 0x000000051400720c */ /* 0x000fd60003f26310 */
[----:B------:R-:W-:Y:S05]  /*0a20*/  @P0 BRA `(.L_x_9048) ;  /* 0x0000000000440947 */ /* 0x000fea0003800000 */
[C---:B------:R-:W-:Y:S01]  /*0a30*/  LEA R8, P0, R12.reuse, UR10, 0x4 ;  /* 0x0000000a0c087c11 */ /* 0x040fe2000f8020ff */
[----:B------:R-:W-:Y:S02]  /*0a40*/  IMAD.MOV.U32 R22, RZ, RZ, R12 ;  /* 0x000000ffff167224 */ /* 0x000fe400078e000c */
[----:B------:R-:W-:Y:S01]  /*0a50*/  IMAD.MOV.U32 R23, RZ, RZ, RZ ;  /* 0x000000ffff177224 */ /* 0x000fe200078e00ff */
[----:B------:R-:W-:-:S09]  /*0a60*/  LEA.HI.X R9, R12, UR11, RZ, 0x4, P0 ;  /* 0x0000000b0c097c11 */ /* 0x000fd200080f24ff */
.L_x_9049:
[----:B------:R-:W-:Y:S01]  /*0a70*/  IMAD.MOV.U32 R14, RZ, RZ, R8 ;  /* 0x000000ffff0e7224 */ /* 0x000fe200078e0008 */
[----:B------:R-:W-:-:S05]  /*0a80*/  MOV R15, R9 ;  /* 0x00000009000f7202 */ /* 0x000fca0000000f00 */
[----:B------:R-:W2:Y:S01]  /*0a90*/  LDG.E.128 R16, desc[UR18][R14.64] ;  /* 0x000000120e107981 */ /* 0x000ea2000c1e1d00 */
[----:B------:R-:W-:-:S05]  /*0aa0*/  IADD3 R22, P0, PT, R3, R22, RZ ;  /* 0x0000001603167210 */ /* 0x000fca0007f1e0ff */
[----:B------:R-:W-:Y:S02]  /*0ab0*/  IMAD.SHL.U32 R8, R22, 0x2, RZ ;  /* 0x0000000216087824 */ /* 0x000fe400078e00ff */
[----:B------:R-:W-:-:S03]  /*0ac0*/  IMAD.X R23, RZ, RZ, R23, P0 ;  /* 0x000000ffff177224 */ /* 0x000fc600000e0617 */
[----:B------:R-:W-:Y:S01]  /*0ad0*/  ISETP.GE.U32.AND P0, PT, R8, R25, PT ;  /* 0x000000190800720c */ /* 0x000fe20003f06070 */
[----:B------:R-:W-:Y:S01]  /*0ae0*/  IMAD.WIDE.U32 R8, R3, 0x10, R14 ;  /* 0x0000001003087825 */ /* 0x000fe200078e000e */
[----:B--2---:R-:W-:Y:S01]  /*0af0*/  DADD R10, R16, R10 ;  /* 0x00000000100a7229 */ /* 0x004fe2000000000a */
[----:B------:R-:W-:-:S04]  /*0b00*/  SHF.L.U64.HI R16, R22, 0x1, R23 ;  /* 0x0000000116107819 */ /* 0x000fc80000010217 */
[----:B------:R-:W-:-:S03]  /*0b10*/  ISETP.GE.AND.EX P0, PT, R16, R27, PT, P0 ;  /* 0x0000001b1000720c */ /* 0x000fc60003f06300 */
[----:B------:R-:W-:-:S10]  /*0b20*/  DADD R10, R18, R10 ;  /* 0x00000000120a7229 */ /* 0x000fd4000000000a */
[----:B------:R-:W-:Y:S05]  /*0b30*/  @!P0 BRA `(.L_x_9049) ;  /* 0xfffffffc00cc8947 */ /* 0x000fea000383ffff */
.L_x_9048:
[----:B------:R-:W-:Y:S05]  /*0b40*/  BSYNC.RECONVERGENT B1 ;  /* 0x0000000000017941 */ /* 0x000fea0003800200 */
.L_x_9047:
        /* <DEDUP_REMOVED lines=41> */
.L_x_9051:
[----:B------:R-:W-:Y:S01]  /*0de0*/  IMAD.MOV.U32 R17, RZ, RZ, R22 ;  /* 0x000000ffff117224 */ /* 0x000fe200078e0016 */
[----:B------:R-:W-:Y:S01]  /*0df0*/  MOV R18, 0xe30 ;  /* 0x00000e3000127802 */ /* 0x000fe20000000f00 */
[----:B------:R-:W-:Y:S02]  /*0e00*/  IMAD.MOV.U32 R20, RZ, RZ, R6 ;  /* 0x000000ffff147224 */ /* 0x000fe400078e0006 */
[----:B------:R-:W-:-:S07]  /*0e10*/  IMAD.MOV.U32 R19, RZ, RZ, R3 ;  /* 0x000000ffff137224 */ /* 0x000fce00078e0003 */
[----:B------:R-:W-:Y:S05]  /*0e20*/  CALL.REL.NOINC `($__internal_59_$__cuda_sm20_div_u64) ;  /* 0x0000006c003c7944 */ /* 0x000fea0003c00000 */
.L_x_9052:
[----:B------:R-:W-:Y:S05]  /*0e30*/  BSYNC.RECONVERGENT B1 ;  /* 0x0000000000017941 */ /* 0x000fea0003800200 */
.L_x_9050:
        /* <DEDUP_REMOVED lines=20> */
[----:B------:R-:W-:Y:S02]  /*0f80*/  IMAD R18, R13, R7, R4 ;  /* 0x000000070d127224 */ /* 0x000fe400078e0204 */
[----:B------:R-:W-:-:S03]  /*0f90*/  IMAD.MOV.U32 R7, RZ, RZ, RZ ;  /* 0x000000ffff077224 */ /* 0x000fc600078e00ff */
[----:B------:R-:W-:-:S13]  /*0fa0*/  ISETP.GE.U32.AND P0, PT, R18, R13, PT ;  /* 0x0000000d1200720c */ /* 0x000fda0003f06070 */
[----:B------:R-:W-:Y:S02]  /*0fb0*/  @P0 IMAD.IADD R18, R18, 0x1, -R13 ;  /* 0x0000000112120824 */ /* 0x000fe400078e0a0d */
[----:B------:R-:W-:-:S03]  /*0fc0*/  @P0 VIADD R6, R6, 0x1 ;  /* 0x0000000106060836 */ /* 0x000fc60000000000 */
[----:B------:R-:W-:-:S13]  /*0fd0*/  ISETP.GE.U32.AND P1, PT, R18, R13, PT ;  /* 0x0000000d1200720c */ /* 0x000fda0003f26070 */
[----:B------:R-:W-:Y:S02]  /*0fe0*/  @P1 IADD3 R6, PT, PT, R6, 0x1, RZ ;  /* 0x0000000106061810 */ /* 0x000fe40007ffe0ff */
[----:B------:R-:W-:Y:S01]  /*0ff0*/  @!P2 LOP3.LUT R6, RZ, R13, RZ, 0x33, !PT ;  /* 0x0000000dff06a212 */ /* 0x000fe200078e33ff */
[----:B------:R-:W-:Y:S06]  /*1000*/  BRA `(.L_x_9056) ;  /* 0x0000000000147947 */ /* 0x000fec0003800000 */
.L_x_9055:
[----:B------:R-:W-:Y:S01]  /*1010*/  IMAD.MOV.U32 R19, RZ, RZ, R13 ;  /* 0x000000ffff137224 */ /* 0x000fe200078e000d */
[----:B------:R-:W-:Y:S01]  /*1020*/  MOV R18, 0x1060 ;  /* 0x0000106000127802 */ /* 0x000fe20000000f00 */
[----:B------:R-:W-:Y:S02]  /*1030*/  IMAD.MOV.U32 R17, RZ, RZ, R4 ;  /* 0x000000ffff117224 */ /* 0x000fe400078e0004 */
[----:B------:R-:W-:-:S07]  /*1040*/  IMAD.MOV.U32 R20, RZ, RZ, R5 ;  /* 0x000000ffff147224 */ /* 0x000fce00078e0005 */
[----:B------:R-:W-:Y:S05]  /*1050*/  CALL.REL.NOINC `($__internal_59_$__cuda_sm20_div_u64) ;  /* 0x0000006800b07944 */ /* 0x000fea0003c00000 */
.L_x_9056:
        /* <DEDUP_REMOVED lines=13> */
.L_x_9057:
[----:B------:R-:W-:Y:S02]  /*1130*/  IMAD.MOV.U32 R6, RZ, RZ, R18 ;  /* 0x000000ffff067224 */ /* 0x000fe400078e0012 */
[----:B------:R-:W-:-:S06]  /*1140*/  IMAD.MOV.U32 R7, RZ, RZ, R19 ;  /* 0x000000ffff077224 */ /* 0x000fcc00078e0013 */
[----:B------:R-:W2:Y:S01]  /*1150*/  LDG.E.64 R6, desc[UR18][R6.64] ;  /* 0x0000001206067981 */ /* 0x000ea2000c1e1b00 */
[----:B------:R-:W-:Y:S02]  /*1160*/  IADD3 R8, P0, PT, R8, 0x1, RZ ;  /* 0x0000000108087810 */ /* 0x000fe40007f1e0ff */
[C---:B------:R-:W-:Y:S02]  /*1170*/  IADD3 R15, P1, PT, R3.reuse, R15, RZ ;  /* 0x0000000f030f7210 */ /* 0x040fe40007f3e0ff */
[----:B------:R-:W-:Y:S01]  /*1180*/  LEA R18, P2, R3, R18, 0x3 ;  /* 0x0000001203127211 */ /* 0x000fe200078418ff */
[----:B------:R-:W-:Y:S01]  /*1190*/  IMAD.X R9, RZ, RZ, R9, P0 ;  /* 0x000000ffff097224 */ /* 0x000fe200000e0609 */
[----:B------:R-:W-:Y:S02]  /*11a0*/  ISETP.NE.U32.AND P0, PT, R8, RZ, PT ;  /* 0x000000ff0800720c */ /* 0x000fe40003f05070 */
[----:B------:R-:W-:Y:S02]  /*11b0*/  IADD3.X R14, PT, PT, RZ, R14, RZ, P1, !PT ;  /* 0x0000000eff0e7210 */ /* 0x000fe40000ffe4ff */
[----:B------:R-:W-:-:S02]  /*11c0*/  ISETP.NE.AND.EX P0, PT, R9, RZ, PT, P0 ;  /* 0x000000ff0900720c */ /* 0x000fc40003f05300 */
[----:B------:R-:W-:Y:S01]  /*11d0*/  LEA.HI.X R19, R3, R19, RZ, 0x3, P2 ;  /* 0x0000001303137211 */ /* 0x000fe200010f1cff */
[----:B--2---:R-:W-:-:S10]  /*11e0*/  DADD R10, R6, R10 ;  /* 0x00000000060a7229 */ /* 0x004fd4000000000a */
[----:B------:R-:W-:Y:S05]  /*11f0*/  @P0 BRA `(.L_x_9057) ;  /* 0xfffffffc00cc0947 */ /* 0x000fea000383ffff */
.L_x_9054:
[----:B------:R-:W-:Y:S05]  /*1200*/  BSYNC.RECONVERGENT B1 ;  /* 0x0000000000017941 */ /* 0x000fea0003800200 */
.L_x_9053:
[----:B------:R-:W-:-:S04]  /*1210*/  ISETP.GE.U32.AND P0, PT, R16, 0x3, PT ;  /* 0x000000031000780c */ /* 0x000fc80003f06070 */
[----:B------:R-:W-:-:S13]  /*1220*/  ISETP.GE.U32.AND.EX P0, PT, R21, RZ, PT, P0 ;  /* 0x000000ff1500720c */ /* 0x000fda0003f06100 */
[----:B------:R-:W-:Y:S05]  /*1230*/  @!P0 BRA `(.L_x_9041) ;  /* 0x00000000005c8947 */ /* 0x000fea0003800000 */
[----:B------:R-:W-:Y:S01]  /*1240*/  IMAD.SHL.U32 R25, R3, 0x8, RZ ;  /* 0x0000000803197824 */ /* 0x000fe200078e00ff */
[----:B------:R-:W-:-:S07]  /*1250*/  SHF.R.U32.HI R27, RZ, 0x1d, R3 ;  /* 0x0000001dff1b7819 */ /* 0x000fce0000011603 */
.L_x_9058:
[----:B------:R-:W-:-:S04]  /*1260*/  LEA R18, P0, R15, UR10, 0x3 ;  /* 0x0000000a0f127c11 */ /* 0x000fc8000f8018ff */
[----:B------:R-:W-:Y:S02]  /*1270*/  LEA.HI.X R19, R15, UR11, R14, 0x3, P0 ;  /* 0x0000000b0f137c11 */ /* 0x000fe400080f1c0e */
[----:B------:R-:W-:-:S03]  /*1280*/  IADD3 R20, P0, PT, R25, R18, RZ ;  /* 0x0000001219147210 */ /* 0x000fc60007f1e0ff */
[----:B------:R-:W2:Y:S02]  /*1290*/  LDG.E.64 R6, desc[UR18][R18.64] ;  /* 0x0000001212067981 */ /* 0x000ea4000c1e1b00 */
[----:B------:R-:W-:Y:S01]  /*12a0*/  IMAD.X R21, R27, 0x1, R19, P0 ;  /* 0x000000011b157824 */ /* 0x000fe200000e0613 */
[----:B------:R-:W-:-:S04]  /*12b0*/  IADD3 R22, P0, PT, R25, R20, RZ ;  /* 0x0000001419167210 */ /* 0x000fc80007f1e0ff */
[----:B------:R-:W3:Y:S01]  /*12c0*/  LDG.E.64 R8, desc[UR18][R20.64] ;  /* 0x0000001214087981 */ /* 0x000ee2000c1e1b00 */
[----:B------:R-:W-:Y:S01]  /*12d0*/  IMAD.X R23, R27, 0x1, R21, P0 ;  /* 0x000000011b177824 */ /* 0x000fe200000e0615 */
[----:B------:R-:W-:-:S04]  /*12e0*/  IADD3 R16, P0, PT, R25, R22, RZ ;  /* 0x0000001619107210 */ /* 0x000fc80007f1e0ff */
[----:B------:R-:W4:Y:S01]  /*12f0*/  LDG.E.64 R12, desc[UR18][R22.64] ;  /* 0x00000012160c7981 */ /* 0x000f22000c1e1b00 */
[----:B------:R-:W-:-:S06]  /*1300*/  IMAD.X R17, R27, 0x1, R23, P0 ;  /* 0x000000011b117824 */ /* 0x000fcc00000e0617 */
[----:B------:R-:W5:Y:S01]  /*1310*/  LDG.E.64 R16, desc[UR18][R16.64] ;  /* 0x0000001210107981 */ /* 0x000f62000c1e1b00 */
[----:B------:R-:W-:-:S04]  /*1320*/  LEA R15, P0, R3, R15, 0x2 ;  /* 0x0000000f030f7211 */ /* 0x000fc800078010ff */
[----:B------:R-:W-:Y:S02]  /*1330*/  LEA.HI.X R14, R3, R14, RZ, 0x2, P0 ;  /* 0x0000000e030e7211 */ /* 0x000fe400000f14ff */
[----:B------:R-:W-:-:S04]  /*1340*/  ISETP.GE.U32.AND P0, PT, R15, R4, PT ;  /* 0x000000040f00720c */ /* 0x000fc80003f06070 */
[----:B------:R-:W-:Y:S01]  /*1350*/  ISETP.GE.AND.EX P0, PT, R14, R5, PT, P0 ;  /* 0x000000050e00720c */ /* 0x000fe20003f06300 */
[----:B--2---:R-:W-:-:S08]  /*1360*/  DADD R6, R6, R10 ;  /* 0x0000000006067229 */ /* 0x004fd0000000000a */
[----:B---3--:R-:W-:-:S08]  /*1370*/  DADD R6, R6, R8 ;  /* 0x0000000006067229 */ /* 0x008fd00000000008 */
[----:B----4-:R-:W-:-:S08]  /*1380*/  DADD R6, R6, R12 ;  /* 0x0000000006067229 */ /* 0x010fd0000000000c */
[----:B-----5:R-:W-:Y:S01]  /*1390*/  DADD R10, R6, R16 ;  /* 0x00000000060a7229 */ /* 0x020fe20000000010 */
[----:B------:R-:W-:Y:S10]  /*13a0*/  @!P0 BRA `(.L_x_9058) ;  /* 0xfffffffc00ac8947 */ /* 0x000ff4000383ffff */
.L_x_9041:
[----:B------:R-:W-:Y:S05]  /*13b0*/  BSYNC.RECONVERGENT B0 ;  /* 0x0000000000007941 */ /* 0x000fea0003800200 */
.L_x_9035:
        /* <DEDUP_REMOVED lines=14> */
[----:B------:R-:W-:-:S05]  /*14a0*/  IMAD R5, R3, 0xf8, R4 ;  /* 0x000000f803057824 */ /* 0x000fca00078e0204 */
[----:B------:R-:W1:Y:S04]  /*14b0*/  LDS.128 R12, [R5] ;  /* 0x00000000050c7984 */ /* 0x000e680000000c00 */
[----:B------:R-:W2:Y:S04]  /*14c0*/  LDS.128 R16, [R5+0x10] ;  /* 0x0000100005107984 */ /* 0x000ea80000000c00 */
[----:B0-----:R-:W0:Y:S01]  /*14d0*/  LDS.128 R8, [R5+0x20] ;  /* 0x0000200005087984 */ /* 0x001e220000000c00 */
[----:B-1----:R-:W-:-:S08]  /*14e0*/  DADD R12, RZ, R12 ;  /* 0x00000000ff0c7229 */ /* 0x002fd0000000000c */
[----:B------:R-:W-:Y:S02]  /*14f0*/  DADD R6, R14, R12 ;  /* 0x000000000e067229 */ /* 0x000fe4000000000c */
[----:B------:R-:W1:Y:S06]  /*1500*/  LDS.128 R12, [R5+0x30] ;  /* 0x00003000050c7984 */ /* 0x000e6c0000000c00 */
[----:B--2---:R-:W-:-:S08]  /*1510*/  DADD R6, R6, R16 ;  /* 0x0000000006067229 */ /* 0x004fd00000000010 */
[----:B------:R-:W-:Y:S01]  /*1520*/  DADD R6, R18, R6 ;  /* 0x0000000012067229 */ /* 0x000fe20000000006 */
[----:B------:R-:W2:Y:S07]  /*1530*/  LDS.128 R16, [R5+0x40] ;  /* 0x0000400005107984 */ /* 0x000eae0000000c00 */
[----:B0-----:R-:W-:-:S08]  /*1540*/  DADD R6, R6, R8 ;  /* 0x0000000006067229 */ /* 0x001fd00000000008 */
[----:B------:R-:W-:Y:S01]  /*1550*/  DADD R6, R10, R6 ;  /* 0x000000000a067229 */ /* 0x000fe20000000006 */
[----:B------:R-:W0:Y:S07]  /*1560*/  LDS.128 R8, [R5+0x50] ;  /* 0x0000500005087984 */ /* 0x000e2e0000000c00 */
[----:B-1----:R-:W-:-:S08]  /*1570*/  DADD R6, R6, R12 ;  /* 0x0000000006067229 */ /* 0x002fd0000000000c */
[----:B------:R-:W-:Y:S01]  /*1580*/  DADD R6, R14, R6 ;  /* 0x000000000e067229 */ /* 0x000fe20000000006 */
[----:B------:R-:W1:Y:S07]  /*1590*/  LDS.128 R12, [R5+0x60] ;  /* 0x00006000050c7984 */ /* 0x000e6e0000000c00 */
        /* <DEDUP_REMOVED lines=28> */
[----:B------:R-:W-:-:S08]  /*1760*/  DADD R6, R18, R6 ;  /* 0x0000000012067229 */ /* 0x000fd00000000006 */
[----:B0-----:R-:W-:Y:S01]  /*1770*/  DADD R6, R6, R8 ;  /* 0x0000000006067229 */ /* 0x001fe20000000008 */
[----:B------:R-:W-:-:S05]  /*1780*/  IMAD.MOV.U32 R8, RZ, RZ, -0x1 ;  /* 0xffffffffff087424 */ /* 0x000fca00078e00ff */
[----:B------:R-:W-:Y:S02]  /*1790*/  SHF.L.U32 R8, R8, UR11, RZ ;  /* 0x0000000b08087c19 */ /* 0x000fe400080006ff */
[----:B------:R-:W-:Y:S02]  /*17a0*/  DADD R6, R10, R6 ;  /* 0x000000000a067229 */ /* 0x000fe40000000006 */
[----:B------:R-:W-:-:S06]  /*17b0*/  LOP3.LUT R8, RZ, R8, RZ, 0x33, !PT ;  /* 0x00000008ff087212 */ /* 0x000fcc00078e33ff */
[----:B-1----:R-:W-:-:S08]  /*17c0*/  DADD R6, R6, R12 ;  /* 0x0000000006067229 */ /* 0x002fd0000000000c */
[----:B------:R-:W-:Y:S01]  /*17d0*/  DADD R6, R14, R6 ;  /* 0x000000000e067229 */ /* 0x000fe20000000006 */
[----:B------:R-:W-:Y:S06]  /*17e0*/  WARPSYNC R8 ;  /* 0x0000000008007348 */ /* 0x000fec0003800000 */
[----:B------:R1:W-:Y:S04]  /*17f0*/  STS.64 [R4], R6 ;  /* 0x0000000604007388 */ /* 0x0003e80000000a00 */
.L_x_9059:
[----:B------:R-:W-:Y:S01]  /*1800*/  ISETP.NE.AND P0, PT, R3, RZ, PT ;  /* 0x000000ff0300720c */ /* 0x000fe20003f05270 */
[----:B------:R-:W-:Y:S05]  /*1810*/  WARPSYNC.ALL ;  /* 0x0000000000007948 */ /* 0x000fea0003800000 */
[----:B------:R-:W-:Y:S06]  /*1820*/  BAR.SYNC.DEFER_BLOCKING 0x0 ;  /* 0x0000000000007b1d */ /* 0x000fec0000010000 */
[----:B------:R-:W-:Y:S04]  /*1830*/  BSSY.RECONVERGENT B0, `(.L_x_9060) ;  /* 0x0000057000007945 */ /* 0x000fe80003800200 */
[----:B------:R-:W-:Y:S05]  /*1840*/  @P0 BRA `(.L_x_9061) ;  /* 0x0000000400540947 */ /* 0x000fea0003800000 */
[----:B------:R-:W-:Y:S01]  /*1850*/  UISETP.GE.U32.AND UP0, UPT, UR28, 0x20, UPT ;  /* 0x000000201c00788c */ /* 0x000fe2000bf06070 */
[----:B------:R-:W-:-:S08]  /*1860*/  CS2R R8, SRZ ;  /* 0x0000000000087805 */ /* 0x000fd0000001ff00 */
[----:B------:R-:W-:Y:S05]  /*1870*/  BRA.U !UP0, `(.L_x_9062) ;  /* 0x0000000508447547 */ /* 0x000fea000b800000 */
        /* <DEDUP_REMOVED lines=12> */
.L_x_9064:
[----:B------:R-:W2:Y:S01]  /*1940*/  LDS.128 R12, [UR13+-0x40] ;  /* 0xffffc00dff0c7984 */ /* 0x000ea20008000c00 */
[----:B------:R-:W-:-:S03]  /*1950*/  UIADD3 UR10, UPT, UPT, UR10, 0x10, URZ ;  /* 0x000000100a0a7890 */ /* 0x000fc6000fffe0ff */
[----:B------:R-:W3:Y:S01]  /*1960*/  LDS.128 R16, [UR13+-0x30] ;  /* 0xffffd00dff107984 */ /* 0x000ee20008000c00 */
[----:B------:R-:W-:-:S03]  /*1970*/  UISETP.NE.AND UP0, UPT, UR10, URZ, UPT ;  /* 0x000000ff0a00728c */ /* 0x000fc6000bf05270 */
[----:B01----:R-:W0:Y:S01]  /*1980*/  LDS.128 R4, [UR13+-0x20] ;  /* 0xffffe00dff047984 */ /* 0x003e220008000c00 */
[----:B--2---:R-:W-:-:S03]  /*1990*/  DADD R12, R12, R8 ;  /* 0x000000000c0c7229 */ /* 0x004fc60000000008 */
[----:B------:R-:W1:Y:S05]  /*19a0*/  LDS.128 R8, [UR13+-0x10] ;  /* 0xfffff00dff087984 */ /* 0x000e6a0008000c00 */
[----:B------:R-:W-:-:S08]  /*19b0*/  DADD R12, R14, R12 ;  /* 0x000000000e0c7229 */ /* 0x000fd0000000000c */
[----:B---3--:R-:W-:-:S08]  /*19c0*/  DADD R12, R12, R16 ;  /* 0x000000000c0c7229 */ /* 0x008fd00000000010 */
[----:B------:R-:W-:Y:S02]  /*19d0*/  DADD R18, R18, R12 ;  /* 0x0000000012127229 */ /* 0x000fe4000000000c */
[----:B------:R-:W2:Y:S06]  /*19e0*/  LDS.128 R12, [UR13] ;  /* 0x0000000dff0c7984 */ /* 0x000eac0008000c00 */
[----:B0-----:R-:W-:-:S08]  /*19f0*/  DADD R4, R18, R4 ;  /* 0x0000000012047229 */ /* 0x001fd00000000004 */
[----:B------:R-:W-:Y:S02]  /*1a00*/  DADD R16, R6, R4 ;  /* 0x0000000006107229 */ /* 0x000fe40000000004 */
[----:B------:R-:W0:Y:S06]  /*1a10*/  LDS.128 R4, [UR13+0x10] ;  /* 0x0000100dff047984 */ /* 0x000e2c0008000c00 */
[----:B-1----:R-:W-:Y:S02]  /*1a20*/  DADD R8, R16, R8 ;  /* 0x0000000010087229 */ /* 0x002fe40000000008 */
[----:B------:R-:W1:Y:S06]  /*1a30*/  LDS.128 R16, [UR13+0x20] ;  /* 0x0000200dff107984 */ /* 0x000e6c0008000c00 */
[----:B------:R-:W-:-:S08]  /*1a40*/  DADD R8, R10, R8 ;  /* 0x000000000a087229 */ /* 0x000fd00000000008 */
[----:B--2---:R-:W-:-:S08]  /*1a50*/  DADD R8, R8, R12 ;  /* 0x0000000008087229 */ /* 0x004fd0000000000c */
[----:B------:R-:W-:Y:S01]  /*1a60*/  DADD R8, R14, R8 ;  /* 0x000000000e087229 */ /* 0x000fe20000000008 */
[----:B------:R-:W2:Y:S01]  /*1a70*/  LDS.128 R12, [UR13+0x30] ;  /* 0x0000300dff0c7984 */ /* 0x000ea20008000c00 */
[----:B------:R-:W-:-:S06]  /*1a80*/  UIADD3 UR13, UPT, UPT, UR13, 0x80, URZ ;  /* 0x000000800d0d7890 */ /* 0x000fcc000fffe0ff */
[----:B0-----:R-:W-:-:S08]  /*1a90*/  DADD R4, R8, R4 ;  /* 0x0000000008047229 */ /* 0x001fd00000000004 */
[----:B------:R-:W-:-:S08]  /*1aa0*/  DADD R4, R6, R4 ;  /* 0x0000000006047229 */ /* 0x000fd00000000004 */
[----:B-1----:R-:W-:-:S08]  /*1ab0*/  DADD R4, R4, R16 ;  /* 0x0000000004047229 */ /* 0x002fd00000000010 */
[----:B------:R-:W-:-:S08]  /*1ac0*/  DADD R4, R18, R4 ;  /* 0x0000000012047229 */ /* 0x000fd00000000004 */
[----:B--2---:R-:W-:-:S08]  /*1ad0*/  DADD R4, R4, R12 ;  /* 0x0000000004047229 */ /* 0x004fd0000000000c */
[----:B------:R-:W-:Y:S01]  /*1ae0*/  DADD R8, R14, R4 ;  /* 0x000000000e087229 */ /* 0x000fe20000000004 */
[----:B------:R-:W-:Y:S10]  /*1af0*/  BRA.U UP0, `(.L_x_9064) ;  /* 0xfffffffd00907547 */ /* 0x000ff4000b83ffff */
.L_x_9063:
[----:B------:R-:W-:Y:S05]  /*1b00*/  BRA.U !UP1, `(.L_x_9062) ;  /* 0x0000000109a07547 */ /* 0x000fea000b800000 */
[----:B------:R-:W-:Y:S02]  /*1b10*/  UISETP.GE.U32.AND UP0, UPT, UR12, 0x8, UPT ;  /* 0x000000080c00788c */ /* 0x000fe4000bf06070 */
[----:B------:R-:W-:-:S04]  /*1b20*/  ULOP3.LUT UR13, UR11, 0x7, URZ, 0xc0, !UPT ;  /* 0x000000070b0d7892 */ /* 0x000fc8000f8ec0ff */
[----:B------:R-:W-:-:S03]  /*1b30*/  UISETP.NE.AND UP1, UPT, UR13, URZ, UPT ;  /* 0x000000ff0d00728c */ /* 0x000fc6000bf25270 */
[----:B------:R-:W-:Y:S08]  /*1b40*/  BRA.U !UP0, `(.L_x_9065) ;  /* 0x0000000108387547 */ /* 0x000ff0000b800000 */
[----:B------:R-:W-:Y:S02]  /*1b50*/  ULEA UR10, UR6, UR7, 0x3 ;  /* 0x00000007060a7291 */ /* 0x000fe4000f8e18ff */
[----:B------:R-:W-:-:S07]  /*1b60*/  UIADD3 UR6, UPT, UPT, UR6, 0x8, URZ ;  /* 0x0000000806067890 */ /* 0x000fce000fffe0ff */
[----:B01----:R-:W0:Y:S04]  /*1b70*/  LDS.128 R4, [UR10] ;  /* 0x0000000aff047984 */ /* 0x003e280008000c00 */
[----:B------:R-:W1:Y:S04]  /*1b80*/  LDS.128 R12, [UR10+0x10] ;  /* 0x0000100aff0c7984 */ /* 0x000e680008000c00 */
[----:B------:R-:W2:Y:S01]  /*1b90*/  LDS.128 R16, [UR10+0x20] ;  /* 0x0000200aff107984 */ /* 0x000ea20008000c00 */
[----:B0-----:R-:W-:-:S03]  /*1ba0*/  DADD R4, R8, R4 ;  /* 0x0000000008047229 */ /* 0x001fc60000000004 */
[----:B------:R-:W0:Y:S05]  /*1bb0*/  LDS.128 R8, [UR10+0x30] ;  /* 0x0000300aff087984 */ /* 0x000e2a0008000c00 */
[----:B------:R-:W-:-:S08]  /*1bc0*/  DADD R4, R4, R6 ;  /* 0x0000000004047229 */ /* 0x000fd00000000006 */
[----:B-1----:R-:W-:-:S08]  /*1bd0*/  DADD R4, R4, R12 ;  /* 0x0000000004047229 */ /* 0x002fd0000000000c */
[----:B------:R-:W-:-:S08]  /*1be0*/  DADD R4, R4, R14 ;  /* 0x0000000004047229 */ /* 0x000fd0000000000e */
[----:B--2---:R-:W-:-:S08]  /*1bf0*/  DADD R4, R4, R16 ;  /* 0x0000000004047229 */ /* 0x004fd00000000010 */
[----:B------:R-:W-:-:S08]  /*1c00*/  DADD R4, R4, R18 ;  /* 0x0000000004047229 */ /* 0x000fd00000000012 */
[----:B0-----:R-:W-:-:S08]  /*1c10*/  DADD R8, R4, R8 ;  /* 0x0000000004087229 */ /* 0x001fd00000000008 */
[----:B------:R-:W-:-:S11]  /*1c20*/  DADD R8, R8, R10 ;  /* 0x0000000008087229 */ /* 0x000fd6000000000a */
.L_x_9065:
        /* <DEDUP_REMOVED lines=8> */
[----:B------:R-:W1:Y:S01]  /*1cb0*/  LDS.128 R12, [UR12+0x10] ;  /* 0x0000100cff0c7984 */ /* 0x000e620008000c00 */
[----:B0-----:R-:W-:-:S08]  /*1cc0*/  DADD R4, R8, R4 ;  /* 0x0000000008047229 */ /* 0x001fd00000000004 */
[----:B------:R-:W-:-:S08]  /*1cd0*/  DADD R4, R4, R6 ;  /* 0x0000000004047229 */ /* 0x000fd00000000006 */
[----:B-1----:R-:W-:-:S08]  /*1ce0*/  DADD R4, R4, R12 ;  /* 0x0000000004047229 */ /* 0x002fd0000000000c */
[----:B------:R-:W-:-:S11]  /*1cf0*/  DADD R8, R4, R14 ;  /* 0x0000000004087229 */ /* 0x000fd6000000000e */
.L_x_9066:
[----:B------:R-:W-:Y:S05]  /*1d00*/  BRA.U !UP1, `(.L_x_9062) ;  /* 0x0000000109207547 */ /* 0x000fea000b800000 */
[----:B------:R-:W-:Y:S02]  /*1d10*/  ULEA UR6, UR6, UR7, 0x3 ;  /* 0x0000000706067291 */ /* 0x000fe4000f8e18ff */
[----:B------:R-:W-:-:S12]  /*1d20*/  UIADD3 UR10, UPT, UPT, -UR10, URZ, URZ ;  /* 0x000000ff0a0a7290 */ /* 0x000fd8000fffe1ff */
.L_x_9067:
[----:B01----:R-:W0:Y:S01]  /*1d30*/  LDS.64 R4, [UR6] ;  /* 0x00000006ff047984 */ /* 0x003e220008000a00 */
[----:B------:R-:W-:Y:S02]  /*1d40*/  UIADD3 UR10, UPT, UPT, UR10, 0x1, URZ ;  /* 0x000000010a0a7890 */ /* 0x000fe4000fffe0ff */
[----:B------:R-:W-:Y:S02]  /*1d50*/  UIADD3 UR6, UPT, UPT, UR6, 0x8, URZ ;  /* 0x0000000806067890 */ /* 0x000fe4000fffe0ff */
[----:B------:R-:W-:Y:S01]  /*1d60*/  UISETP.NE.AND UP0, UPT, UR10, URZ, UPT ;  /* 0x000000ff0a00728c */ /* 0x000fe2000bf05270 */
[----:B0-----:R-:W-:-:S08]  /*1d70*/  DADD R8, R4, R8 ;  /* 0x0000000004087229 */ /* 0x001fd00000000008 */
[----:B------:R-:W-:Y:S05]  /*1d80*/  BRA.U UP0, `(.L_x_9067) ;  /* 0xfffffffd00e87547 */ /* 0x000fea000b83ffff */
.L_x_9062:
[----:B------:R2:W-:Y:S02]  /*1d90*/  STS.64 [UR7], R8 ;  /* 0x00000008ff007988 */ /* 0x0005e40008000a07 */
.L_x_9061:
[----:B------:R-:W-:Y:S05]  /*1da0*/  BSYNC.RECONVERGENT B0 ;  /* 0x0000000000007941 */ /* 0x000fea0003800200 */
.L_x_9060:
[----:B------:R-:W-:Y:S01]  /*1db0*/  BAR.SYNC.DEFER_BLOCKING 0x0 ;  /* 0x0000000000007b1d */ /* 0x000fe20000010000 */
[----:B------:R-:W-:-:S05]  /*1dc0*/  R2UR UR10, R0 ;  /* 0x00000000000a72ca */ /* 0x000fca00000e0000 */
[----:B------:R-:W3:Y:S01]  /*1dd0*/  LDCU.128 UR24, c[0x0][0x380] ;  /* 0x00007000ff1877ac */ /* 0x000ee20008000c00 */
[----:B01----:R-:W0:Y:S01]  /*1de0*/  LDS.64 R4, [UR7] ;  /* 0x00000007ff047984 */ /* 0x003e220008000a00 */
[----:B------:R-:W-:-:S06]  /*1df0*/  R2UR UR7, R2 ;  /* 0x00000000020772ca */ /* 0x000fcc00000e0000 */
[----:B---3--:R-:W-:Y:S02]  /*1e00*/  UIADD3 UR12, UP0, UPT, UR10, UR26, URZ ;  /* 0x0000001a0a0c7290 */ /* 0x008fe4000ff1e0ff */
[----:B------:R-:W-:-:S05]  /*1e10*/  UIADD3 UR10, UP1, UPT, UR10, UR24, URZ ;  /* 0x000000180a0a7290 */ /* 0x000fca000ff3e0ff */
[----:B------:R-:W-:Y:S02]  /*1e20*/  UIADD3.X UR13, UPT, UPT, UR7, UR27, URZ, UP0, !UPT ;  /* 0x0000001b070d7290 */ /* 0x000fe400087fe4ff */
[----:B------:R-:W-:Y:S02]  /*1e30*/  UISETP.NE.U32.AND UP0, UPT, UR29, UR17, UPT ;  /* 0x000000111d00728c */ /* 0x000fe4000bf05070 */
[----:B------:R-:W-:Y:S02]  /*1e40*/  USHF.R.U64 UR6, UR12, 0x3, UR13 ;  /* 0x000000030c067899 */ /* 0x000fe4000800120d */
[----:B------:R-:W-:Y:S02]  /*1e50*/  UISETP.NE.AND.EX UP0, UPT, URZ, URZ, UPT, UP0 ;  /* 0x000000ffff00728c */ /* 0x000fe4000bf05300 */
[----:B------:R-:W-:Y:S02]  /*1e60*/  ULOP3.LUT UR6, UR6, 0x1, URZ, 0xc0, !UPT ;  /* 0x0000000106067892 */ /* 0x000fe4000f8ec0ff */
[----:B------:R-:W-:-:S02]  /*1e70*/  UIADD3.X UR11, UPT, UPT, UR7, UR25, URZ, UP1, !UPT ;  /* 0x00000019070b7290 */ /* 0x000fc40008ffe4ff */
[----:B------:R-:W-:-:S04]  /*1e80*/  UISETP.NE.U32.AND UP2, UPT, UR29, UR6, UPT ;  /* 0x000000061d00728c */ /* 0x000fc8000bf45070 */
[----:B------:R-:W-:Y:S01]  /*1e90*/  UISETP.NE.OR.EX UP0, UPT, URZ, URZ, UP0, UP2 ;  /* 0x000000ffff00728c */ /* 0x000fe20008705720 */
[----:B0-----:R-:W-:Y:S02]  /*1ea0*/  R2UR UR20, R4 ;  /* 0x00000000041472ca */ /* 0x001fe400000e0000 */
[----:B------:R-:W-:-:S06]  /*1eb0*/  R2UR UR21, R5 ;  /* 0x00000000051572ca */ /* 0x000fcc00000e0000 */
[----:B------:R-:W-:Y:S09]  /*1ec0*/  BRA.U UP0, `(.L_x_9068) ;  /* 0x0000003100a87547 */ /* 0x000ff2000b800000 */
[----:B------:R-:W0:Y:S02]  /*1ed0*/  LDCU.64 UR6, c[0x0][0x398] ;  /* 0x00007300ff0677ac */ /* 0x000e240008000a00 */
[----:B0-----:R-:W-:-:S04]  /*1ee0*/  UISETP.GT.U32.AND UP0, UPT, UR6, 0x7ffffffe, UPT ;  /* 0x7ffffffe0600788c */ /* 0x001fc8000bf04070 */
[----:B------:R-:W-:-:S09]  /*1ef0*/  UISETP.GT.AND.EX UP0, UPT, UR7, URZ, UPT, UP0 ;  /* 0x000000ff0700728c */ /* 0x000fd2000bf04300 */
[----:B------:R-:W-:Y:S05]  /*1f00*/  BRA.U UP0, `(.L_x_9069) ;  /* 0x0000001100b07547 */ /* 0x000fea000b800000 */
[----:B------:R-:W0:Y:S01]  /*1f10*/  LDCU UR4, c[0x0][0x398] ;  /* 0x00007300ff0477ac */ /* 0x000e220008000800 */
[----:B------:R-:W-:-:S04]  /*1f20*/  UISETP.NE.U32.AND UP0, UPT, UR29, URZ, UPT ;  /* 0x000000ff1d00728c */ /* 0x000fc8000bf05070 */
[----:B------:R-:W-:Y:S01]  /*1f30*/  UISETP.NE.AND.EX UP0, UPT, URZ, URZ, UPT, UP0 ;  /* 0x000000ffff00728c */ /* 0x000fe2000bf05300 */
[----:B0-----:R-:W-:-:S08]  /*1f40*/  MOV R0, UR4 ;  /* 0x0000000400007c02 */ /* 0x001fd00008000f00 */
[----:B------:R-:W-:Y:S05]  /*1f50*/  BRA.U !UP0, `(.L_x_9070) ;  /* 0x0000000508547547 */ /* 0x000fea000b800000 */
[----:B------:R-:W-:Y:S01]  /*1f60*/  ISETP.NE.AND P0, PT, R3, RZ, PT ;  /* 0x000000ff0300720c */ /* 0x000fe20003f05270 */
[----:B------:R-:W-:-:S12]  /*1f70*/  BSSY.RECONVERGENT B0, `(.L_x_9071) ;  /* 0x0000047000007945 */ /* 0x000fd80003800200 */
[----:B------:R-:W-:Y:S05]  /*1f80*/  @!P0 BRA `(.L_x_9072) ;  /* 0x0000000400148947 */ /* 0x000fea0003800000 */
[----:B------:R-:W-:-:S04]  /*1f90*/  IMAD.MOV.U32 R6, RZ, RZ, 0x8 ;  /* 0x00000008ff067424 */ /* 0x000fc800078e00ff */
[----:B------:R-:W-:-:S05]  /*1fa0*/  IMAD.WIDE.U32 R6, R3, R6, UR12 ;  /* 0x0000000c03067e25 */ /* 0x000fca000f8e0006 */
[----:B------:R0:W3:Y:S01]  /*1fb0*/  LDG.E.64 R14, desc[UR18][R6.64+-0x8] ;  /* 0xfffff812060e7981 */ /* 0x0000e2000c1e1b00 */
[----:B--2---:R-:W-:Y:S02]  /*1fc0*/  IMAD.MOV.U32 R8, RZ, RZ, 0x652b82fe ;  /* 0x652b82feff087424 */ /* 0x004fe400078e00ff */
[----:B------:R-:W-:Y:S01]  /*1fd0*/  IMAD.MOV.U32 R9, RZ, RZ, 0x3ff71547 ;  /* 0x3ff71547ff097424 */ /* 0x000fe200078e00ff */
[----:B------:R-:W-:Y:S01]  /*1fe0*/  UMOV UR4, 0xfefa39ef ;  /* 0xfefa39ef00047882 */ /* 0x000fe20000000000 */
[----:B------:R-:W-:Y:S01]  /*1ff0*/  UMOV UR5, 0x3fe62e42 ;  /* 0x3fe62e4200057882 */ /* 0x000fe20000000000 */
[----:B------:R-:W-:Y:S02]  /*2000*/  IMAD.MOV.U32 R4, RZ, RZ, 0x8 ;  /* 0x00000008ff047424 */ /* 0x000fe400078e00ff */
[----:B0-----:R-:W-:Y:S01]  /*2010*/  IMAD.MOV.U32 R6, RZ, RZ, -0x35dec16 ;  /* 0xfca213eaff067424 */ /* 0x001fe200078e00ff */
[----:B------:R-:W-:Y:S01]  /*2020*/  MOV R7, 0x3e928af3 ;  /* 0x3e928af300077802 */ /* 0x000fe20000000f00 */
[----:B------:R-:W-:Y:S01]  /*2030*/  IMAD.WIDE.U32 R4, R3, R4, UR8 ;  /* 0x0000000803047e25 */ /* 0x000fe2000f8e0004 */
[----:B------:R-:W-:Y:S04]  /*2040*/  BSSY.RECONVERGENT B1, `(.L_x_9073) ;  /* 0x0000036000017945 */ /* 0x000fe80003800200 */
[----:B------:R0:W5:Y:S01]  /*2050*/  LDG.E.64 R12, desc[UR18][R4.64+-0x8] ;  /* 0xfffff812040c7981 */ /* 0x000162000c1e1b00 */
        /* <DEDUP_REMOVED lines=36> */
[----:B------:R-:W-:-:S09]  /*22a0*/  IMAD.MOV.U32 R10, RZ, RZ, 0x8 ;  /* 0x00000008ff0a7424 */ /* 0x000fd200078e00ff */
[----:B0-----:R-:W-:Y:S02]  /*22b0*/  IMAD R5, R16, 0x100000, R7 ;  /* 0x0010000010057824 */ /* 0x001fe400078e0207 */
        /* <DEDUP_REMOVED lines=14> */
.L_x_9074:
[----:B------:R-:W-:Y:S05]  /*23a0*/  BSYNC.RECONVERGENT B1 ;  /* 0x0000000000017941 */ /* 0x000fea0003800200 */
.L_x_9073:
[----:B-----5:R-:W-:Y:S01]  /*23b0*/  DFMA R4, R4, -UR20, R12 ;  /* 0x8000001404047c2b */ /* 0x020fe2000800000c */
[----:B------:R-:W-:-:S06]  /*23c0*/  IMAD.WIDE.U32 R6, R3, R10, UR10 ;  /* 0x0000000a03067e25 */ /* 0x000fcc000f8e000a */
[----:B------:R0:W-:Y:S04]  /*23d0*/  STG.E.64 desc[UR18][R6.64+-0x8], R4 ;  /* 0xfffff80406007986 */ /* 0x0001e8000c101b12 */
.L_x_9072:
[----:B------:R-:W-:Y:S05]  /*23e0*/  BSYNC.RECONVERGENT B0 ;  /* 0x0000000000007941 */ /* 0x000fea0003800200 */
.L_x_9071:
[----:B0-----:R-:W-:Y:S01]  /*23f0*/  IMAD.MOV.U32 R5, RZ, RZ, 0x1 ;  /* 0x00000001ff057424 */ /* 0x001fe200078e00ff */
[----:B------:R-:W-:Y:S02]  /*2400*/  UIMAD.WIDE.U32 UR10, UR28, 0x8, UR10 ;  /* 0x000000081c0a78a5 */ /* 0x000fe4000f8e000a */
[----:B------:R-:W-:Y:S02]  /*2410*/  UIMAD.WIDE.U32 UR12, UR28, 0x8, UR12 ;  /* 0x000000081c0c78a5 */ /* 0x000fe4000f8e000c */
[----:B------:R-:W-:Y:S02]  /*2420*/  UIMAD.WIDE.U32 UR8, UR28, 0x8, UR8 ;  /* 0x000000081c0878a5 */ /* 0x000fe4000f8e0008 */
[----:B------:R-:W-:Y:S01]  /*2430*/  VIADDMNMX.U32 R0, R0, R5, UR28, !PT ;  /* 0x0000001c00007e46 */ /* 0x000fe2000f800005 */
[----:B------:R-:W-:Y:S02]  /*2440*/  UIADD3 UR10, UP0, UPT, UR10, -0x8, URZ ;  /* 0xfffffff80a0a7890 */ /* 0x000fe4000ff1e0ff */
[----:B------:R-:W-:-:S02]  /*2450*/  UIADD3 UR12, UP1, UPT, UR12, -0x8, URZ ;  /* 0xfffffff80c0c7890 */ /* 0x000fc4000ff3e0ff */
[----:B------:R-:W-:Y:S01]  /*2460*/  UIADD3 UR8, UP2, UPT, UR8, -0x8, URZ ;  /* 0xfffffff808087890 */ /* 0x000fe2000ff5e0ff */
[----:B------:R-:W-:Y:S01]  /*2470*/  VIADD R0, R0, -UR28 ;  /* 0x8000001c00007c36 */ /* 0x000fe20008000000 */
[----:B------:R-:W-:Y:S02]  /*2480*/  UIADD3.X UR11, UPT, UPT, UR11, -0x1, URZ, UP0, !UPT ;  /* 0xffffffff0b0b7890 */ /* 0x000fe400087fe4ff */
[----:B------:R-:W-:Y:S02]  /*2490*/  UIADD3.X UR13, UPT, UPT, UR13, -0x1, URZ, UP1, !UPT ;  /* 0xffffffff0d0d7890 */ /* 0x000fe40008ffe4ff */
[----:B------:R-:W-:-:S12]  /*24a0*/  UIADD3.X UR9, UPT, UPT, UR9, -0x1, URZ, UP2, !UPT ;  /* 0xffffffff09097890 */ /* 0x000fd800097fe4ff */
.L_x_9070:
[----:B------:R-:W-:Y:S01]  /*24b0*/  USHF.L.U32 UR4, UR28, 0x1, URZ ;  /* 0x000000011c047899 */ /* 0x000fe200080006ff */
[----:B------:R-:W-:Y:S05]  /*24c0*/  BSSY.RECONVERGENT B0, `(.L_x_9075) ;  /* 0x0000084000007945 */ /* 0x000fea0003800200 */
[----:B------:R-:W-:Y:S01]  /*24d0*/  IMAD R7, RZ, RZ, -UR4 ;  /* 0x80000004ff077e24 */ /* 0x000fe2000f8e02ff */
[----:B------:R-:W-:Y:S02]  /*24e0*/  ISETP.NE.U32.AND P1, PT, RZ, UR4, PT ;  /* 0x00000004ff007c0c */ /* 0x000fe4000bf25070 */
[----:B------:R-:W0:Y:S08]  /*24f0*/  I2F.U32.RP R2, UR4 ;  /* 0x0000000400027d06 */ /* 0x000e300008209000 */
[----:B0-----:R-:W0:Y:S02]  /*2500*/  MUFU.RCP R2, R2 ;  /* 0x0000000200027308 */ /* 0x001e240000001000 */
[----:B0-----:R-:W-:-:S06]  /*2510*/  VIADD R4, R2, 0xffffffe ;  /* 0x0ffffffe02047836 */ /* 0x001fcc0000000000 */
[----:B------:R0:W1:Y:S02]  /*2520*/  F2I.FTZ.U32.TRUNC.NTZ R5, R4 ;  /* 0x0000000400057305 */ /* 0x000064000021f000 */
[----:B0-----:R-:W-:Y:S02]  /*2530*/  IMAD.MOV.U32 R4, RZ, RZ, RZ ;  /* 0x000000ffff047224 */ /* 0x001fe400078e00ff */
[----:B-1----:R-:W-:-:S04]  /*2540*/  IMAD R7, R7, R5, RZ ;  /* 0x0000000507077224 */ /* 0x002fc800078e02ff */
[----:B------:R-:W-:-:S04]  /*2550*/  IMAD.HI.U32 R5, R5, R7, R4 ;  /* 0x0000000705057227 */ /* 0x000fc800078e0004 */
[----:B------:R-:W-:Y:S02]  /*2560*/  IMAD.SHL.U32 R7, R3, 0x2, RZ ;  /* 0x0000000203077824 */ /* 0x000fe400078e00ff */
        /* <DEDUP_REMOVED lines=8> */
[----:B------:R-:W-:-:S05]  /*25f0*/  IMAD.IADD R2, R0, 0x1, -R5 ;  /* 0x0000000100027824 */ /* 0x000fca00078e0a05 */
[----:B------:R-:W-:-:S13]  /*2600*/  ISETP.GE.AND P0, PT, R7, R2, PT ;  /* 0x000000020700720c */ /* 0x000fda0003f06270 */
[----:B------:R-:W-:Y:S05]  /*2610*/  @P0 BRA `(.L_x_9076) ;  /* 0x0000000400b80947 */ /* 0x000fea0003800000 */
[----:B------:R-:W-:-:S07]  /*2620*/  IMAD.MOV.U32 R12, RZ, RZ, R3 ;  /* 0x000000ffff0c7224 */ /* 0x000fce00078e0003 */
.L_x_9081:
[----:B------:R-:W-:-:S05]  /*2630*/  MOV R5, 0x10 ;  /* 0x0000001000057802 */ /* 0x000fca0000000f00 */
[----:B------:R-:W-:-:S06]  /*2640*/  IMAD.WIDE R4, R12, R5, UR12 ;  /* 0x0000000c0c047e25 */ /* 0x000fcc000f8e0205 */
[----:B------:R-:W3:Y:S01]  /*2650*/  LDG.E.128 R4, desc[UR18][R4.64] ;  /* 0x0000001204047981 */ /* 0x000ee2000c1e1d00 */
[----:B--2---:R-:W-:-:S04]  /*2660*/  IMAD.MOV.U32 R9, RZ, RZ, 0x10 ;  /* 0x00000010ff097424 */ /* 0x004fc800078e00ff */
[----:B------:R-:W-:-:S06]  /*2670*/  IMAD.WIDE R8, R12, R9, UR8 ;  /* 0x000000080c087e25 */ /* 0x000fcc000f8e0209 */
[----:B------:R-:W5:Y:S01]  /*2680*/  LDG.E.128 R8, desc[UR18][R8.64] ;  /* 0x0000001208087981 */ /* 0x000f62000c1e1d00 */
[----:B------:R-:W-:Y:S01]  /*2690*/  IMAD.MOV.U32 R14, RZ, RZ, 0x652b82fe ;  /* 0x652b82feff0e7424 */ /* 0x000fe200078e00ff */
[----:B------:R-:W-:Y:S01]  /*26a0*/  MOV R26, 0x3b39803f ;  /* 0x3b39803f001a7802 */ /* 0x000fe20000000f00 */
[----:B------:R-:W-:Y:S01]  /*26b0*/  IMAD.MOV.U32 R15, RZ, RZ, 0x3ff71547 ;  /* 0x3ff71547ff0f7424 */ /* 0x000fe200078e00ff */
[----:B------:R-:W-:Y:S01]  /*26c0*/  BSSY.RECONVERGENT B1, `(.L_x_9077) ;  /* 0x0000048000017945 */ /* 0x000fe20003800200 */
[----:B------:R-:W-:Y:S02]  /*26d0*/  IMAD.MOV.U32 R22, RZ, RZ, -0x105c611 ;  /* 0xfefa39efff167424 */ /* 0x000fe400078e00ff */
[----:B------:R-:W-:Y:S02]  /*26e0*/  IMAD.MOV.U32 R23, RZ, RZ, 0x3fe62e42 ;  /* 0x3fe62e42ff177424 */ /* 0x000fe400078e00ff */
[----:B------:R-:W-:Y:S02]  /*26f0*/  IMAD.MOV.U32 R27, RZ, RZ, 0x3c7abc9e ;  /* 0x3c7abc9eff1b7424 */ /* 0x000fe400078e00ff */
[----:B------:R-:W-:-:S02]  /*2700*/  IMAD.MOV.U32 R28, RZ, RZ, 0x69ce2bdf ;  /* 0x69ce2bdfff1c7424 */ /* 0x000fc400078e00ff */
[----:B------:R-:W-:Y:S02]  /*2710*/  IMAD.MOV.U32 R29, RZ, RZ, 0x3e5ade15 ;  /* 0x3e5ade15ff1d7424 */ /* 0x000fe400078e00ff */
[----:B------:R-:W-:Y:S02]  /*2720*/  IMAD.MOV.U32 R30, RZ, RZ, -0x35dec16 ;  /* 0xfca213eaff1e7424 */ /* 0x000fe400078e00ff */
[----:B------:R-:W-:Y:S01]  /*2730*/  IMAD.MOV.U32 R31, RZ, RZ, 0x3e928af3 ;  /* 0x3e928af3ff1f7424 */ /* 0x000fe200078e00ff */
[-C--:B---3--:R-:W-:Y:S01]  /*2740*/  DFMA R16, R4, R14.reuse, 6.75539944105574400000e+15 ;  /* 0x433800000410742b */ /* 0x088fe2000000000e */
[----:B------:R-:W-:Y:S01]  /*2750*/  FSETP.GEU.FTZ.AND P0, PT, |R5|, 4.1917929649353027344, PT ;  /* 0x4086232b0500780b */ /* 0x000fe20003f1e200 */
[----:B------:R-:W-:Y:S01]  /*2760*/  DFMA R14, R6, R14, 6.75539944105574400000e+15 ;  /* 0x43380000060e742b */ /* 0x000fe2000000000e */
[----:B------:R-:W-:-:S05]  /*2770*/  FSETP.GEU.FTZ.AND P2, PT, |R7|, 4.1917929649353027344, PT ;  /* 0x4086232b0700780b */ /* 0x000fca0003f5e200 */
[----:B------:R-:W-:Y:S02]  /*2780*/  DADD R18, R16, -6.75539944105574400000e+15 ;  /* 0xc338000010127429 */ /* 0x000fe40000000000 */
[----:B------:R-:W-:-:S06]  /*2790*/  DADD R24, R14, -6.75539944105574400000e+15 ;  /* 0xc33800000e187429 */ /* 0x000fcc0000000000 */
[----:B------:R-:W-:-:S08]  /*27a0*/  DFMA R20, R18, -R22, R4 ;  /* 0x800000161214722b */ /* 0x000fd00000000004 */
[----:B------:R-:W-:Y:S02]  /*27b0*/  DFMA R18, R18, -R26, R20 ;  /* 0x8000001a1212722b */ /* 0x000fe40000000014 */
[----:B------:R-:W-:-:S06]  /*27c0*/  DFMA R20, R24, -R22, R6 ;  /* 0x800000161814722b */ /* 0x000fcc0000000006 */
[----:B------:R-:W-:Y:S02]  /*27d0*/  DFMA R22, R18, R28, R30 ;  /* 0x0000001c1216722b */ /* 0x000fe4000000001e */
[----:B------:R-:W-:Y:S01]  /*27e0*/  DFMA R20, R24, -R26, R20 ;  /* 0x8000001a1814722b */ /* 0x000fe20000000014 */
[----:B------:R-:W-:Y:S01]  /*27f0*/  MOV R26, 0x62401315 ;  /* 0x62401315001a7802 */ /* 0x000fe20000000f00 */
[----:B------:R-:W-:-:S06]  /*2800*/  IMAD.MOV.U32 R27, RZ, RZ, 0x3ec71dee ;  /* 0x3ec71deeff1b7424 */ /* 0x000fcc00078e00ff */
[----:B------:R-:W-:Y:S02]  /*2810*/  DFMA R24, R20, R28, R30 ;  /* 0x0000001c1418722b */ /* 0x000fe4000000001e */
[----:B------:R-:W-:Y:S01]  /*2820*/  DFMA R22, R18, R22, R26 ;  /* 0x000000161216722b */ /* 0x000fe2000000001a */
[----:B------:R-:W-:Y:S02]  /*2830*/  IMAD.MOV.U32 R28, RZ, RZ, 0x7c89eb71 ;  /* 0x7c89eb71ff1c7424 */ /* 0x000fe400078e00ff */
[----:B------:R-:W-:-:S03]  /*2840*/  IMAD.MOV.U32 R29, RZ, RZ, 0x3efa0199 ;  /* 0x3efa0199ff1d7424 */ /* 0x000fc600078e00ff */
[----:B------:R-:W-:Y:S01]  /*2850*/  DFMA R24, R20, R24, R26 ;  /* 0x000000181418722b */ /* 0x000fe2000000001a */
[----:B------:R-:W-:Y:S02]  /*2860*/  IMAD.MOV.U32 R26, RZ, RZ, 0x14761f65 ;  /* 0x14761f65ff1a7424 */ /* 0x000fe400078e00ff */
[----:B------:R-:W-:Y:S01]  /*2870*/  DFMA R22, R18, R22, R28 ;  /* 0x000000161216722b */ /* 0x000fe2000000001c */
[----:B------:R-:W-:-:S04]  /*2880*/  IMAD.MOV.U32 R27, RZ, RZ, 0x3f2a01a0 ;  /* 0x3f2a01a0ff1b7424 */ /* 0x000fc800078e00ff */
[----:B------:R-:W-:Y:S01]  /*2890*/  DFMA R24, R20, R24, R28 ;  /* 0x000000181418722b */ /* 0x000fe2000000001c */
[----:B------:R-:W-:Y:S02]  /*28a0*/  MOV R28, 0x1852b7af ;  /* 0x1852b7af001c7802 */ /* 0x000fe40000000f00 */
[----:B------:R-:W-:Y:S01]  /*28b0*/  DFMA R22, R18, R22, R26 ;  /* 0x000000161216722b */ /* 0x000fe2000000001a */
[----:B------:R-:W-:-:S04]  /*28c0*/  IMAD.MOV.U32 R29, RZ, RZ, 0x3f56c16c ;  /* 0x3f56c16cff1d7424 */ /* 0x000fc800078e00ff */
[----:B------:R-:W-:Y:S01]  /*28d0*/  DFMA R24, R20, R24, R26 ;  /* 0x000000181418722b */ /* 0x000fe2000000001a */
[----:B------:R-:W-:Y:S02]  /*28e0*/  IMAD.MOV.U32 R26, RZ, RZ, 0x11122322 ;  /* 0x11122322ff1a7424 */ /* 0x000fe400078e00ff */
[----:B------:R-:W-:Y:S01]  /*28f0*/  DFMA R22, R18, R22, R28 ;  /* 0x000000161216722b */ /* 0x000fe2000000001c */
[----:B------:R-:W-:-:S04]  /*2900*/  IMAD.MOV.U32 R27, RZ, RZ, 0x3f811111 ;  /* 0x3f811111ff1b7424 */ /* 0x000fc800078e00ff */
        /* <DEDUP_REMOVED lines=12> */
[----:B------:R-:W-:-:S03]  /*29d0*/  DFMA R24, R20, R24, R26 ;  /* 0x000000181418722b */ /* 0x000fc6000000001a */
[----:B------:R-:W-:-:S05]  /*29e0*/  DFMA R22, R18, R22, R28 ;  /* 0x000000161216722b */ /* 0x000fca000000001c */
[----:B------:R-:W-:-:S03]  /*29f0*/  DFMA R24, R20, R24, R28 ;  /* 0x000000181418722b */ /* 0x000fc6000000001c */
[----:B------:R-:W-:-:S05]  /*2a00*/  DFMA R22, R18, R22, 1 ;  /* 0x3ff000001216742b */ /* 0x000fca0000000016 */
[----:B------:R-:W-:-:S03]  /*2a10*/  DFMA R24, R20, R24, 1 ;  /* 0x3ff000001418742b */ /* 0x000fc60000000018 */
[----:B------:R-:W-:-:S05]  /*2a20*/  DFMA R22, R18, R22, 1 ;  /* 0x3ff000001216742b */ /* 0x000fca0000000016 */
[----:B------:R-:W-:-:S05]  /*2a30*/  DFMA R24, R20, R24, 1 ;  /* 0x3ff000001418742b */ /* 0x000fca0000000018 */
        /* <DEDUP_REMOVED lines=16> */
.L_x_9078:
[----:B------:R-:W-:Y:S05]  /*2b40*/  BSYNC.RECONVERGENT B1 ;  /* 0x0000000000017941 */ /* 0x000fea0003800200 */
.L_x_9077:
[----:B------:R-:W-:Y:S01]  /*2b50*/  BSSY.RECONVERGENT B1, `(.L_x_9079) ;  /* 0x0000012000017945 */ /* 0x000fe20003800200 */
[----:B-----5:R-:W-:Y:S01]  /*2b60*/  DFMA R8, R18, -UR20, R8 ;  /* 0x8000001412087c2b */ /* 0x020fe20008000008 */
        /* <DEDUP_REMOVED lines=8> */
[----:B------:R-:W-:-:S03]  /*2bf0*/  @!P0 IMAD.MOV.U32 R6, RZ, RZ, R24 ;  /* 0x000000ffff068224 */ /* 0x000fc600078e0018 */
[----:B------:R-:W-:Y:S02]  /*2c00*/  @!P0 SHF.R.S32.HI R7, RZ, 0x1, R4 ;  /* 0x00000001ff078819 */ /* 0x000fe40000011404 */
[----:B------:R-:W-:Y:S02]  /*2c10*/  FSEL R4, R16, RZ, P1 ;  /* 0x000000ff10047208 */ /* 0x000fe40000800000 */
[----:B------:R-:W-:Y:S01]  /*2c20*/  @!P0 IADD3 R14, PT, PT, R14, -R7, RZ ;  /* 0x800000070e0e8210 */ /* 0x000fe20007ffe0ff */
[----:B------:R-:W-:-:S03]  /*2c30*/  @!P0 IMAD R7, R7, 0x100000, R25 ;  /* 0x0010000007078824 */ /* 0x000fc600078e0219 */
[----:B------:R-:W-:Y:S01]  /*2c40*/  @!P0 LEA R15, R14, 0x3ff00000, 0x14 ;  /* 0x3ff000000e0f8811 */ /* 0x000fe200078ea0ff */
[----:B------:R-:W-:-:S06]  /*2c50*/  @!P0 IMAD.MOV.U32 R14, RZ, RZ, RZ ;  /* 0x000000ffff0e8224 */ /* 0x000fcc00078e00ff */
[----:B------:R-:W-:-:S11]  /*2c60*/  @!P0 DMUL R4, R6, R14 ;  /* 0x0000000e06048228 */ /* 0x000fd60000000000 */
.L_x_9080:
[----:B------:R-:W-:Y:S05]  /*2c70*/  BSYNC.RECONVERGENT B1 ;  /* 0x0000000000017941 */ /* 0x000fea0003800200 */
.L_x_9079:
[----:B------:R-:W-:Y:S01]  /*2c80*/  IMAD.MOV.U32 R7, RZ, RZ, 0x10 ;  /* 0x00000010ff077424 */ /* 0x000fe200078e00ff */
[----:B------:R-:W-:-:S03]  /*2c90*/  DFMA R10, R4, -UR20, R10 ;  /* 0x80000014040a7c2b */ /* 0x000fc6000800000a */
[----:B------:R-:W-:-:S04]  /*2ca0*/  IMAD.WIDE R4, R12, R7, UR10 ;  /* 0x0000000a0c047e25 */ /* 0x000fc8000f8e0207 */
[----:B------:R-:W-:Y:S01]  /*2cb0*/  VIADD R12, R12, UR28 ;  /* 0x0000001c0c0c7c36 */ /* 0x000fe20008000000 */
[----:B------:R0:W-:Y:S04]  /*2cc0*/  STG.E.128 desc[UR18][R4.64], R8 ;  /* 0x0000000804007986 */ /* 0x0001e8000c101d12 */
[----:B------:R-:W-:-:S04]  /*2cd0*/  SHF.L.U32 R7, R12, 0x1, RZ ;  /* 0x000000010c077819 */ /* 0x000fc800000006ff */
[----:B------:R-:W-:-:S13]  /*2ce0*/  ISETP.GE.AND P0, PT, R7, R2, PT ;  /* 0x000000020700720c */ /* 0x000fda0003f06270 */
[----:B0-----:R-:W-:Y:S05]  /*2cf0*/  @!P0 BRA `(.L_x_9081) ;  /* 0xfffffff8004c8947 */ /* 0x001fea000383ffff */
.L_x_9076:
[----:B------:R-:W-:Y:S05]  /*2d00*/  BSYNC.RECONVERGENT B0 ;  /* 0x0000000000007941 */ /* 0x000fea0003800200 */
.L_x_9075:
[----:B------:R-:W-:-:S05]  /*2d10*/  IMAD.IADD R3, R3, 0x1, R2 ;  /* 0x0000000103037824 */ /* 0x000fca00078e0202 */
[----:B------:R-:W-:-:S13]  /*2d20*/  ISETP.GE.AND P0, PT, R3, R0, PT ;  /* 0x000000000300720c */ /* 0x000fda0003f06270 */
[----:B------:R-:W-:Y:S05]  /*2d30*/  @P0 EXIT ;  /* 0x000000000000094d */ /* 0x000fea0003800000 */
.L_x_9084:
[----:B------:R-:W-:-:S04]  /*2d40*/  IMAD.MOV.U32 R6, RZ, RZ, 0x8 ;  /* 0x00000008ff067424 */ /* 0x000fc800078e00ff */
[----:B------:R-:W-:-:S05]  /*2d50*/  IMAD.WIDE R6, R3, R6, UR12 ;  /* 0x0000000c03067e25 */ /* 0x000fca000f8e0206 */
[----:B------:R0:W3:Y:S01]  /*2d60*/  LDG.E.64 R14, desc[UR18][R6.64] ;  /* 0x00000012060e7981 */ /* 0x0000e2000c1e1b00 */
[----:B------:R-:W-:Y:S02]  /*2d70*/  IMAD.MOV.U32 R16, RZ, RZ, 0x652b82fe ;  /* 0x652b82feff107424 */ /* 0x000fe400078e00ff */
[----:B------:R-:W-:Y:S01]  /*2d80*/  IMAD.MOV.U32 R17, RZ, RZ, 0x3ff71547 ;  /* 0x3ff71547ff117424 */ /* 0x000fe200078e00ff */
[----:B------:R-:W-:Y:S01]  /*2d90*/  UMOV UR4, 0xfefa39ef ;  /* 0xfefa39ef00047882 */ /* 0x000fe20000000000 */
[----:B------:R-:W-:Y:S01]  /*2da0*/  UMOV UR5, 0x3fe62e42 ;  /* 0x3fe62e4200057882 */ /* 0x000fe20000000000 */
[----:B------:R-:W-:Y:S01]  /*2db0*/  IMAD.MOV.U32 R4, RZ, RZ, 0x8 ;  /* 0x00000008ff047424 */ /* 0x000fe200078e00ff */
[----:B0-----:R-:W-:Y:S01]  /*2dc0*/  MOV R6, 0xfca213ea ;  /* 0xfca213ea00067802 */ /* 0x001fe20000000f00 */
[----:B------:R-:W-:Y:S02]  /*2dd0*/  IMAD.MOV.U32 R7, RZ, RZ, 0x3e928af3 ;  /* 0x3e928af3ff077424 */ /* 0x000fe400078e00ff */
[----:B------:R-:W-:Y:S01]  /*2de0*/  IMAD.WIDE R4, R3, R4, UR8 ;  /* 0x0000000803047e25 */ /* 0x000fe2000f8e0204 */
[----:B------:R-:W-:Y:S04]  /*2df0*/  BSSY.RECONVERGENT B0, `(.L_x_9082) ;  /* 0x0000036000007945 */ /* 0x000fe80003800200 */
[----:B------:R0:W5:Y:S01]  /*2e00*/  LDG.E.64 R12, desc[UR18][R4.64] ;  /* 0x00000012040c7981 */ /* 0x000162000c1e1b00 */
[----:B---3--:R-:W-:Y:S01]  /*2e10*/  DFMA R16, R14, R16, 6.75539944105574400000e+15 ;  /* 0x433800000e10742b */ /* 0x008fe20000000010 */
[----:B------:R-:W-:-:S07]  /*2e20*/  FSETP.GEU.FTZ.AND P0, PT, |R15|, 4.1917929649353027344, PT ;  /* 0x4086232b0f00780b */ /* 0x000fce0003f1e200 */
[----:B--2---:R-:W-:-:S08]  /*2e30*/  DADD R8, R16, -6.75539944105574400000e+15 ;  /* 0xc338000010087429 */ /* 0x004fd00000000000 */
        /* <DEDUP_REMOVED lines=49> */
.L_x_9083:
[----:B------:R-:W-:Y:S05]  /*3150*/  BSYNC.RECONVERGENT B0 ;  /* 0x0000000000007941 */ /* 0x000fea0003800200 */
.L_x_9082:
[----:B-----5:R-:W-:Y:S01]  /*3160*/  DFMA R4, R4, -UR20, R12 ;  /* 0x8000001404047c2b */ /* 0x020fe2000800000c */
[----:B------:R-:W-:-:S04]  /*3170*/  IMAD.WIDE R6, R3, R10, UR10 ;  /* 0x0000000a03067e25 */ /* 0x000fc8000f8e020a */
[----:B------:R-:W-:Y:S02]  /*3180*/  VIADD R3, R3, UR28 ;  /* 0x0000001c03037c36 */ /* 0x000fe40008000000 */
[----:B------:R0:W-:Y:S03]  /*3190*/  STG.E.64 desc[UR18][R6.64], R4 ;  /* 0x0000000406007986 */ /* 0x0001e6000c101b12 */
[----:B------:R-:W-:-:S13]  /*31a0*/  ISETP.GE.AND P0, PT, R3, R0, PT ;  /* 0x000000000300720c */ /* 0x000fda0003f06270 */
[----:B0-----:R-:W-:Y:S05]  /*31b0*/  @!P0 BRA `(.L_x_9084) ;  /* 0xfffffff800e08947 */ /* 0x001fea000383ffff */
[----:B------:R-:W-:Y:S05]  /*31c0*/  EXIT ;  /* 0x000000000000794d */ /* 0x000fea0003800000 */
.L_x_9069:
[----:B------:R-:W-:-:S04]  /*31d0*/  UISETP.NE.U32.AND UP0, UPT, UR29, URZ, UPT ;  /* 0x000000ff1d00728c */ /* 0x000fc8000bf05070 */
[----:B------:R-:W-:-:S09]  /*31e0*/  UISETP.NE.AND.EX UP0, UPT, URZ, URZ, UPT, UP0 ;  /* 0x000000ffff00728c */ /* 0x000fd2000bf05300 */
[----:B------:R-:W-:Y:S05]  /*31f0*/  BRA.U !UP0, `(.L_x_9085) ;  /* 0x0000000508587547 */ /* 0x000fea000b800000 */
[----:B------:R-:W-:Y:S01]  /*3200*/  ISETP.NE.AND P0, PT, R3, RZ, PT ;  /* 0x000000ff0300720c */ /* 0x000fe20003f05270 */
[----:B------:R-:W-:-:S12]  /*3210*/  BSSY.RECONVERGENT B0, `(.L_x_9086) ;  /* 0x0000049000007945 */ /* 0x000fd80003800200 */
[----:B------:R-:W-:Y:S05]  /*3220*/  @!P0 BRA `(.L_x_9087) ;  /* 0x00000004001c8947 */ /* 0x000fea0003800000 */
[C---:B------:R-:W-:Y:S01]  /*3230*/  IMAD.SHL.U32 R0, R3.reuse, 0x8, RZ ;  /* 0x0000000803007824 */ /* 0x040fe200078e00ff */
[----:B------:R-:W-:-:S04]  /*3240*/  SHF.L.U64.HI R2, R3, 0x3, RZ ;  /* 0x0000000303027819 */ /* 0x000fc800000102ff */
[----:B------:R-:W-:-:S04]  /*3250*/  IADD3 R10, P0, PT, R0, UR12, RZ ;  /* 0x0000000c000a7c10 */ /* 0x000fc8000ff1e0ff */
[----:B------:R-:W-:-:S05]  /*3260*/  IADD3.X R11, PT, PT, R2, UR13, RZ, P0, !PT ;  /* 0x0000000d020b7c10 */ /* 0x000fca00087fe4ff */
[----:B------:R0:W3:Y:S01]  /*3270*/  LDG.E.64 R14, desc[UR18][R10.64+-0x8] ;  /* 0xfffff8120a0e7981 */ /* 0x0000e2000c1e1b00 */
[----:B--2---:R-:W-:-:S04]  /*3280*/  IADD3 R8, P0, PT, R0, UR8, RZ ;  /* 0x0000000800087c10 */ /* 0x004fc8000ff1e0ff */
[----:B------:R-:W-:-:S05]  /*3290*/  IADD3.X R9, PT, PT, R2, UR9, RZ, P0, !PT ;  /* 0x0000000902097c10 */ /* 0x000fca00087fe4ff */
[----:B------:R1:W5:Y:S01]  /*32a0*/  LDG.E.64 R12, desc[UR18][R8.64+-0x8] ;  /* 0xfffff812080c7981 */ /* 0x000362000c1e1b00 */
[----:B------:R-:W-:Y:S01]  /*32b0*/  IMAD.MOV.U32 R16, RZ, RZ, 0x652b82fe ;  /* 0x652b82feff107424 */ /* 0x000fe200078e00ff */
[----:B------:R-:W-:Y:S01]  /*32c0*/  UMOV UR14, 0xfefa39ef ;  /* 0xfefa39ef000e7882 */ /* 0x000fe20000000000 */
[----:B------:R-:W-:Y:S01]  /*32d0*/  IMAD.MOV.U32 R17, RZ, RZ, 0x3ff71547 ;  /* 0x3ff71547ff117424 */ /* 0x000fe200078e00ff */
[----:B------:R-:W-:Y:S01]  /*32e0*/  UMOV UR15, 0x3fe62e42 ;  /* 0x3fe62e42000f7882 */ /* 0x000fe20000000000 */
[----:B------:R-:W-:Y:S01]  /*32f0*/  BSSY.RECONVERGENT B1, `(.L_x_9088) ;  /* 0x0000037000017945 */ /* 0x000fe20003800200 */
[----:B0-----:R-:W-:-:S03]  /*3300*/  IADD3 R10, P2, PT, R0, UR10, RZ ;  /* 0x0000000a000a7c10 */ /* 0x001fc6000ff5e0ff */
        /* <DEDUP_REMOVED lines=40> */
[----:B-1----:R-:W-:Y:S06]  /*3590*/  @!P0 BRA `(.L_x_9089) ;  /* 0x0000000000308947 */ /* 0x002fec0003800000 */
        /* <DEDUP_REMOVED lines=12> */
.L_x_9089:
[----:B------:R-:W-:Y:S05]  /*3660*/  BSYNC.RECONVERGENT B1 ;  /* 0x0000000000017941 */ /* 0x000fea0003800200 */
.L_x_9088:
[----:B-----5:R-:W-:Y:S01]  /*3670*/  DFMA R4, R4, -UR20, R12 ;  /* 0x8000001404047c2b */ /* 0x020fe2000800000c */
[----:B------:R-:W-:-:S06]  /*3680*/  IADD3.X R11, PT, PT, R2, UR11, RZ, P2, !PT ;  /* 0x0000000b020b7c10 */ /* 0x000fcc00097fe4ff */
[----:B------:R0:W-:Y:S04]  /*3690*/  STG.E.64 desc[UR18][R10.64+-0x8], R4 ;  /* 0xfffff8040a007986 */ /* 0x0001e8000c101b12 */
.L_x_9087:
[----:B------:R-:W-:Y:S05]  /*36a0*/  BSYNC.RECONVERGENT B0 ;  /* 0x0000000000007941 */ /* 0x000fea0003800200 */
.L_x_9086:
[----:B------:R-:W-:Y:S02]  /*36b0*/  UIADD3 UR14, UP0, UP1, -UR28, 0x1, UR6 ;  /* 0x000000011c0e7890 */ /* 0x000fe4000f91e106 */
[----:B------:R-:W-:Y:S02]  /*36c0*/  UIMAD.WIDE.U32 UR10, UR28, 0x8, UR10 ;  /* 0x000000081c0a78a5 */ /* 0x000fe4000f8e000a */
[----:B------:R-:W-:Y:S02]  /*36d0*/  UIMAD.WIDE.U32 UR12, UR28, 0x8, UR12 ;  /* 0x000000081c0c78a5 */ /* 0x000fe4000f8e000c */
[----:B------:R-:W-:Y:S02]  /*36e0*/  UIMAD.WIDE.U32 UR8, UR28, 0x8, UR8 ;  /* 0x000000081c0878a5 */ /* 0x000fe4000f8e0008 */
[----:B------:R-:W-:Y:S02]  /*36f0*/  UIADD3.X UR15, UPT, UPT, URZ, -0x1, UR7, UP0, UP1 ;  /* 0xffffffffff0f7890 */ /* 0x000fe400087e2407 */
[----:B------:R-:W-:-:S02]  /*3700*/  UIADD3 UR10, UP0, UPT, UR10, -0x8, URZ ;  /* 0xfffffff80a0a7890 */ /* 0x000fc4000ff1e0ff */
[----:B------:R-:W-:Y:S02]  /*3710*/  UIADD3 UR12, UP1, UPT, UR12, -0x8, URZ ;  /* 0xfffffff80c0c7890 */ /* 0x000fe4000ff3e0ff */
[----:B------:R-:W-:Y:S02]  /*3720*/  UIADD3 UR8, UP2, UPT, UR8, -0x8, URZ ;  /* 0xfffffff808087890 */ /* 0x000fe4000ff5e0ff */
[----:B------:R-:W-:Y:S02]  /*3730*/  UIADD3.X UR11, UPT, UPT, UR11, -0x1, URZ, UP0, !UPT ;  /* 0xffffffff0b0b7890 */ /* 0x000fe400087fe4ff */
[----:B------:R-:W-:Y:S02]  /*3740*/  UIADD3.X UR13, UPT, UPT, UR13, -0x1, URZ, UP1, !UPT ;  /* 0xffffffff0d0d7890 */ /* 0x000fe40008ffe4ff */
[----:B------:R-:W-:-:S12]  /*3750*/  UIADD3.X UR9, UPT, UPT, UR9, -0x1, URZ, UP2, !UPT ;  /* 0xffffffff09097890 */ /* 0x000fd800097fe4ff */
.L_x_9085:
[----:B------:R-:W-:Y:S02]  /*3760*/  UISETP.NE.U32.AND UP0, UPT, UR15, URZ, UPT ;  /* 0x000000ff0f00728c */ /* 0x000fe4000bf05070 */
[----:B------:R-:W-:-:S07]  /*3770*/  USHF.L.U32 UR16, UR28, 0x1, URZ ;  /* 0x000000011c107899 */ /* 0x000fce00080006ff */
[----:B------:R-:W-:Y:S05]  /*3780*/  BRA.U UP0, `(.L_x_9090) ;  /* 0x0000000100547547 */ /* 0x000fea000b800000 */
[----:B------:R-:W1:Y:S01]  /*3790*/  I2F.U32.RP R0, UR16 ;  /* 0x0000001000007d06 */ /* 0x000e620008209000 */
[----:B------:R-:W-:Y:S01]  /*37a0*/  UIADD3 UR5, UPT, UPT, URZ, -UR16, URZ ;  /* 0x80000010ff057290 */ /* 0x000fe2000fffe0ff */
[----:B------:R-:W-:Y:S01]  /*37b0*/  IMAD.MOV.U32 R7, RZ, RZ, RZ ;  /* 0x000000ffff077224 */ /* 0x000fe200078e00ff */
[----:B------:R-:W-:Y:S01]  /*37c0*/  UMOV UR6, URZ ;  /* 0x000000ff00067c82 */ /* 0x000fe20008000000 */
[----:B------:R-:W-:-:S04]  /*37d0*/  UISETP.NE.U32.AND UP1, UPT, UR16, URZ, UPT ;  /* 0x000000ff1000728c */ /* 0x000fc8000bf25070 */
[----:B-1----:R-:W1:Y:S02]  /*37e0*/  MUFU.RCP R0, R0 ;  /* 0x0000000000007308 */ /* 0x002e640000001000 */
[----:B-1----:R-:W-:-:S06]  /*37f0*/  VIADD R2, R0, 0xffffffe ;  /* 0x0ffffffe00027836 */ /* 0x002fcc0000000000 */
[----:B------:R-:W1:Y:S02]  /*3800*/  F2I.FTZ.U32.TRUNC.NTZ R2, R2 ;  /* 0x0000000200027305 */ /* 0x000e64000021f000 */
[----:B-1----:R-:W-:-:S13]  /*3810*/  R2UR UR7, R2 ;  /* 0x00000000020772ca */ /* 0x002fda00000e0000 */
        /* <DEDUP_REMOVED lines=9> */
[----:B------:R-:W-:-:S06]  /*38b0*/  @!UP1 ULOP3.LUT UR5, URZ, UR16, URZ, 0x33, !UPT ;  /* 0x00000010ff059292 */ /* 0x000fcc000f8e33ff */
[----:B------:R-:W-:Y:S01]  /*38c0*/  IMAD.U32 R6, RZ, RZ, UR5 ;  /* 0x00000005ff067e24 */ /* 0x000fe2000f8e00ff */
[----:B------:R-:W-:Y:S06]  /*38d0*/  BRA `(.L_x_9091) ;  /* 0x00000000001c7947 */ /* 0x000fec0003800000 */
.L_x_9090:
[----:B0-----:R-:W-:Y:S01]  /*38e0*/  IMAD.U32 R4, RZ, RZ, UR14 ;  /* 0x0000000eff047e24 */ /* 0x001fe2000f8e00ff */
[----:B------:R-:W-:Y:S01]  /*38f0*/  MOV R13, UR16 ;  /* 0x00000010000d7c02 */ /* 0x000fe20008000f00 */
[----:B------:R-:W-:Y:S01]  /*3900*/  IMAD.U32 R5, RZ, RZ, UR15 ;  /* 0x0000000fff057e24 */ /* 0x000fe2000f8e00ff */
[----:B------:R-:W-:-:S07]  /*3910*/  MOV R6, 0x3930 ;  /* 0x0000393000067802 */ /* 0x000fce0000000f00 */
[----:B--2---:R-:W-:Y:S05]  /*3920*/  CALL.REL.NOINC `($__internal_60_$__cuda_sm20_rem_u64) ;  /* 0x0000004400907944 */ /* 0x004fea0003c00000 */
[----:B------:R-:W-:Y:S02]  /*3930*/  IMAD.MOV.U32 R6, RZ, RZ, R8 ;  /* 0x000000ffff067224 */ /* 0x000fe400078e0008 */
[----:B------:R-:W-:-:S07]  /*3940*/  IMAD.MOV.U32 R7, RZ, RZ, R9 ;  /* 0x000000ffff077224 */ /* 0x000fce00078e0009 */
.L_x_9091:
[C---:B0-----:R-:W-:Y:S01]  /*3950*/  IMAD.SHL.U32 R5, R3.reuse, 0x2, RZ ;  /* 0x0000000203057824 */ /* 0x041fe200078e00ff */
[----:B------:R-:W-:Y:S01]  /*3960*/  IADD3 R4, P1, PT, -R6, UR14, RZ ;  /* 0x0000000e06047c10 */ /* 0x000fe2000ff3e1ff */
[----:B------:R-:W-:Y:S01]  /*3970*/  BSSY.RECONVERGENT B0, `(.L_x_9092) ;  /* 0x000007a000007945 */ /* 0x000fe20003800200 */
[----:B--2---:R-:W-:Y:S02]  /*3980*/  SHF.L.U64.HI R9, R3, 0x1, RZ ;  /* 0x0000000103097819 */ /* 0x004fe400000102ff */
[----:B------:R-:W-:Y:S02]  /*3990*/  ISETP.GE.U32.AND P0, PT, R5, R4, PT ;  /* 0x000000040500720c */ /* 0x000fe40003f06070 */
[----:B------:R-:W-:-:S04]  /*39a0*/  IADD3.X R2, PT, PT, ~R7, UR15, RZ, P1, !PT ;  /* 0x0000000f07027c10 */ /* 0x000fc80008ffe5ff */
[----:B------:R-:W-:-:S13]  /*39b0*/  ISETP.GE.AND.EX P0, PT, R9, R2, PT, P0 ;  /* 0x000000020900720c */ /* 0x000fda0003f06300 */
[----:B------:R-:W-:Y:S05]  /*39c0*/  @P0 BRA `(.L_x_9093) ;  /* 0x0000000400d00947 */ /* 0x000fea0003800000 */
[----:B------:R-:W-:Y:S02]  /*39d0*/  IMAD.MOV.U32 R0, RZ, RZ, R3 ;  /* 0x000000ffff007224 */ /* 0x000fe400078e0003 */
[----:B------:R-:W-:-:S07]  /*39e0*/  IMAD.MOV.U32 R5, RZ, RZ, RZ ;  /* 0x000000ffff057224 */ /* 0x000fce00078e00ff */
.L_x_9098:
[C---:B------:R-:W-:Y:S02]  /*39f0*/  SHF.L.U32 R20, R0.reuse, 0x4, RZ ;  /* 0x0000000400147819 */ /* 0x040fe400000006ff */
[----:B------:R-:W-:Y:S02]  /*3a00*/  SHF.L.U64.HI R21, R0, 0x4, R5 ;  /* 0x0000000400157819 */ /* 0x000fe40000010205 */
[----:B------:R-:W-:-:S04]  /*3a10*/  IADD3 R8, P0, PT, R20, UR12, RZ ;  /* 0x0000000c14087c10 */ /* 0x000fc8000ff1e0ff */
[----:B------:R-:W-:-:S06]  /*3a20*/  IADD3.X R9, PT, PT, R21, UR13, RZ, P0, !PT ;  /* 0x0000000d15097c10 */ /* 0x000fcc00087fe4ff */
[----:B------:R-:W2:Y:S01]  /*3a30*/  LDG.E.128 R8, desc[UR18][R8.64] ;  /* 0x0000001208087981 */ /* 0x000ea2000c1e1d00 */
[----:B------:R-:W-:-:S04]  /*3a40*/  IADD3 R12, P0, PT, R20, UR8, RZ ;  /* 0x00000008140c7c10 */ /* 0x000fc8000ff1e0ff */
[----:B------:R-:W-:-:S06]  /*3a50*/  IADD3.X R13, PT, PT, R21, UR9, RZ, P0, !PT ;  /* 0x00000009150d7c10 */ /* 0x000fcc00087fe4ff */
        /* <DEDUP_REMOVED lines=12> */
[-C--:B--2---:R-:W-:Y:S01]  /*3b20*/  DFMA R18, R8, R16.reuse, 6.75539944105574400000e+15 ;  /* 0x433800000812742b */ /* 0x084fe20000000010 */
        /* <DEDUP_REMOVED lines=10> */
[----:B------:R-:W-:Y:S01]  /*3bd0*/  IMAD.MOV.U32 R30, RZ, RZ, 0x62401315 ;  /* 0x62401315ff1e7424 */ /* 0x000fe200078e00ff */
[----:B------:R-:W-:-:S06]  /*3be0*/  MOV R31, 0x3ec71dee ;  /* 0x3ec71dee001f7802 */ /* 0x000fcc0000000f00 */
        /* <DEDUP_REMOVED lines=9> */
[----:B------:R-:W-:Y:S02]  /*3c80*/  IMAD.MOV.U32 R32, RZ, RZ, 0x1852b7af ;  /* 0x1852b7afff207424 */ /* 0x000fe400078e00ff */
[----:B------:R-:W-:Y:S01]  /*3c90*/  DFMA R26, R22, R26, R30 ;  /* 0x0000001a161a722b */ /* 0x000fe2000000001e */
[----:B------:R-:W-:-:S04]  /*3ca0*/  MOV R33, 0x3f56c16c ;  /* 0x3f56c16c00217802 */ /* 0x000fc80000000f00 */
        /* <DEDUP_REMOVED lines=34> */
[----:B------:R-:W-:Y:S01]  /*3ed0*/  @!P0 LEA R9, R19, R27, 0x14 ;  /* 0x0000001b13098211 */ /* 0x000fe200078ea0ff */
[----:B------:R-:W-:-:S05]  /*3ee0*/  @!P0 IMAD.IADD R18, R18, 0x1, -R19 ;  /* 0x0000000112128824 */ /* 0x000fca00078e0a13 */
[----:B------:R-:W-:Y:S01]  /*3ef0*/  @!P0 LEA R19, R18, 0x3ff00000, 0x14 ;  /* 0x3ff0000012138811 */ /* 0x000fe200078ea0ff */
[----:B------:R-:W-:-:S06]  /*3f00*/  @!P0 IMAD.MOV.U32 R18, RZ, RZ, RZ ;  /* 0x000000ffff128224 */ /* 0x000fcc00078e00ff */
[----:B------:R-:W-:-:S11]  /*3f10*/  @!P0 DMUL R22, R8, R18 ;  /* 0x0000001208168228 */ /* 0x000fd60000000000 */
.L_x_9095:
[----:B------:R-:W-:Y:S05]  /*3f20*/  BSYNC.RECONVERGENT B1 ;  /* 0x0000000000017941 */ /* 0x000fea0003800200 */
.L_x_9094:
        /* <DEDUP_REMOVED lines=13> */
[----:B------:R-:W-:Y:S01]  /*4000*/  @!P0 IMAD.IADD R16, R16, 0x1, -R11 ;  /* 0x0000000110108824 */ /* 0x000fe200078e0a0b */
[----:B------:R-:W-:-:S04]  /*4010*/  @!P0 LEA R11, R11, R29, 0x14 ;  /* 0x0000001d0b0b8211 */ /* 0x000fc800078ea0ff */
[----:B------:R-:W-:Y:S01]  /*4020*/  @!P0 LEA R17, R16, 0x3ff00000, 0x14 ;  /* 0x3ff0000010118811 */ /* 0x000fe200078ea0ff */
[----:B------:R-:W-:-:S06]  /*4030*/  @!P0 IMAD.MOV.U32 R16, RZ, RZ, RZ ;  /* 0x000000ffff108224 */ /* 0x000fcc00078e00ff */
[----:B------:R-:W-:-:S11]  /*4040*/  @!P0 DMUL R8, R10, R16 ;  /* 0x000000100a088228 */ /* 0x000fd60000000000 */
.L_x_9097:
[----:B------:R-:W-:Y:S05]  /*4050*/  BSYNC.RECONVERGENT B1 ;  /* 0x0000000000017941 */ /* 0x000fea0003800200 */
.L_x_9096:
[----:B------:R-:W-:Y:S01]  /*4060*/  IADD3 R20, P0, PT, R20, UR10, RZ ;  /* 0x0000000a14147c10 */ /* 0x000fe2000ff1e0ff */
[----:B------:R-:W-:-:S03]  /*4070*/  DFMA R14, R8, -UR20, R14 ;  /* 0x80000014080e7c2b */ /* 0x000fc6000800000e */
[----:B------:R-:W-:Y:S02]  /*4080*/  IADD3.X R21, PT, PT, R21, UR11, RZ, P0, !PT ;  /* 0x0000000b15157c10 */ /* 0x000fe400087fe4ff */
[----:B------:R-:W-:-:S03]  /*4090*/  IADD3 R0, P0, PT, R0, UR28, RZ ;  /* 0x0000001c00007c10 */ /* 0x000fc6000ff1e0ff */
[----:B------:R0:W-:Y:S02]  /*40a0*/  STG.E.128 desc[UR18][R20.64], R12 ;  /* 0x0000000c14007986 */ /* 0x0001e4000c101d12 */
[----:B------:R-:W-:Y:S02]  /*40b0*/  IMAD.SHL.U32 R9, R0, 0x2, RZ ;  /* 0x0000000200097824 */ /* 0x000fe400078e00ff */
[----:B------:R-:W-:-:S03]  /*40c0*/  IMAD.X R5, RZ, RZ, R5, P0 ;  /* 0x000000ffff057224 */ /* 0x000fc600000e0605 */
[----:B------:R-:W-:Y:S02]  /*40d0*/  ISETP.GE.U32.AND P0, PT, R9, R4, PT ;  /* 0x000000040900720c */ /* 0x000fe40003f06070 */
[----:B------:R-:W-:-:S04]  /*40e0*/  SHF.L.U64.HI R9, R0, 0x1, R5 ;  /* 0x0000000100097819 */ /* 0x000fc80000010205 */
[----:B------:R-:W-:-:S13]  /*40f0*/  ISETP.GE.AND.EX P0, PT, R9, R2, PT, P0 ;  /* 0x000000020900720c */ /* 0x000fda0003f06300 */
[----:B0-----:R-:W-:Y:S05]  /*4100*/  @!P0 BRA `(.L_x_9098) ;  /* 0xfffffff800388947 */ /* 0x001fea000383ffff */
.L_x_9093:
[----:B------:R-:W-:Y:S05]  /*4110*/  BSYNC.RECONVERGENT B0 ;  /* 0x0000000000007941 */ /* 0x000fea0003800200 */
.L_x_9092:
[----:B------:R-:W-:-:S04]  /*4120*/  IADD3 R8, P1, PT, R4, R3, RZ ;  /* 0x0000000304087210 */ /* 0x000fc80007f3e0ff */
[----:B------:R-:W-:Y:S01]  /*4130*/  ISETP.GE.U32.AND P0, PT, R8, UR14, PT ;  /* 0x0000000e08007c0c */ /* 0x000fe2000bf06070 */
[----:B------:R-:W-:-:S05]  /*4140*/  IMAD.X R12, RZ, RZ, R2, P1 ;  /* 0x000000ffff0c7224 */ /* 0x000fca00008e0602 */
[----:B------:R-:W-:-:S13]  /*4150*/  ISETP.GE.AND.EX P0, PT, R12, UR15, PT, P0 ;  /* 0x0000000f0c007c0c */ /* 0x000fda000bf06300 */
[----:B------:R-:W-:Y:S05]  /*4160*/  @P0 EXIT ;  /* 0x000000000000094d */ /* 0x000fea0003800000 */
[----:B------:R-:W-:Y:S01]  /*4170*/  IADD3 R5, P0, PT, R3, UR28, RZ ;  /* 0x0000001c03057c10 */ /* 0x000fe2000ff1e0ff */
[----:B------:R-:W-:Y:S01]  /*4180*/  IMAD.U32 R0, RZ, RZ, UR15 ;  /* 0x0000000fff007e24 */ /* 0x000fe2000f8e00ff */
[----:B------:R-:W-:Y:S02]  /*4190*/  BSSY.RECONVERGENT B0, `(.L_x_9099) ;  /* 0x000002a000007945 */ /* 0x000fe40003800200 */
[----:B------:R-:W-:Y:S02]  /*41a0*/  IADD3 R3, P1, P2, -R6, UR14, R5 ;  /* 0x0000000e06037c10 */ /* 0x000fe4000fa3e105 */
[----:B------:R-:W-:Y:S02]  /*41b0*/  IADD3.X R11, PT, PT, RZ, RZ, RZ, P0, !PT ;  /* 0x000000ffff0b7210 */ /* 0x000fe400007fe4ff */
[----:B------:R-:W-:Y:S02]  /*41c0*/  ISETP.LT.U32.AND P0, PT, R3, UR14, PT ;  /* 0x0000000e03007c0c */ /* 0x000fe4000bf01070 */
[----:B------:R-:W-:-:S04]  /*41d0*/  IADD3.X R9, PT, PT, ~R7, UR15, R11, P1, P2 ;  /* 0x0000000f07097c10 */ /* 0x000fc80008fe450b */
[----:B------:R-:W-:-:S04]  /*41e0*/  ISETP.GT.AND.EX P0, PT, R0, R9, PT, P0 ;  /* 0x000000090000720c */ /* 0x000fc80003f04300 */
[----:B------:R-:W-:Y:S02]  /*41f0*/  SEL R3, R3, UR14, !P0 ;  /* 0x0000000e03037c07 */ /* 0x000fe4000c000000 */
[----:B------:R-:W-:Y:S02]  /*4200*/  SEL R9, R9, UR15, !P0 ;  /* 0x0000000f09097c07 */ /* 0x000fe4000c000000 */
[----:B------:R-:W-:Y:S01]  /*4210*/  IADD3 R0, P0, P1, R6, -UR14, R3 ;  /* 0x8000000e06007c10 */ /* 0x000fe2000f91e003 */
[----:B------:R-:W-:-:S03]  /*4220*/  IMAD.MOV.U32 R3, RZ, RZ, R8 ;  /* 0x000000ffff037224 */ /* 0x000fc600078e0008 */
        /* <DEDUP_REMOVED lines=14> */
[----:B0-----:R-:W-:Y:S01]  /*4310*/  MOV R6, RZ ;  /* 0x000000ff00067202 */ /* 0x001fe20000000f00 */
        /* <DEDUP_REMOVED lines=14> */
.L_x_9100:
[----:B------:R-:W-:Y:S02]  /*4400*/  MOV R19, UR28 ;  /* 0x0000001c00137c02 */ /* 0x000fe40008000f00 */
[----:B------:R-:W-:-:S07]  /*4410*/  MOV R18, 0x4430 ;  /* 0x0000443000127802 */ /* 0x000fce0000000f00 */
[----:B------:R-:W-:Y:S05]  /*4420*/  CALL.REL.NOINC `($__internal_59_$__cuda_sm20_div_u64) ;  /* 0x0000003400bc7944 */ /* 0x000fea0003c00000 */
.L_x_9101:
[----:B------:R-:W-:Y:S05]  /*4430*/  BSYNC.RECONVERGENT B0 ;  /* 0x0000000000007941 */ /* 0x000fea0003800200 */
.L_x_9099:
[----:B------:R-:W-:Y:S01]  /*4440*/  IADD3 R6, P1, PT, R6, R10, RZ ;  /* 0x0000000a06067210 */ /* 0x000fe20007f3e0ff */
[----:B------:R-:W-:Y:S03]  /*4450*/  BSSY.RECONVERGENT B0, `(.L_x_9102) ;  /* 0x0000050000007945 */ /* 0x000fe60003800200 */
[----:B------:R-:W-:Y:S01]  /*4460*/  LOP3.LUT R8, R6, 0x1, RZ, 0xc0, !PT ;  /* 0x0000000106087812 */ /* 0x000fe200078ec0ff */
[----:B------:R-:W-:-:S03]  /*4470*/  IMAD.X R7, RZ, RZ, R7, P1 ;  /* 0x000000ffff077224 */ /* 0x000fc600008e0607 */
[----:B------:R-:W-:-:S04]  /*4480*/  ISETP.NE.U32.AND P0, PT, R8, 0x1, PT ;  /* 0x000000010800780c */ /* 0x000fc80003f05070 */
[----:B------:R-:W-:-:S13]  /*4490*/  ISETP.NE.U32.AND.EX P0, PT, RZ, RZ, PT, P0 ;  /* 0x000000ffff00720c */ /* 0x000fda0003f05100 */
[----:B------:R-:W-:Y:S05]  /*44a0*/  @!P0 BRA `(.L_x_9103) ;  /* 0x0000000400288947 */ /* 0x000fea0003800000 */
[C---:B------:R-:W-:Y:S01]  /*44b0*/  IMAD.SHL.U32 R10, R3.reuse, 0x8, RZ ;  /* 0x00000008030a7824 */ /* 0x040fe200078e00ff */
[----:B------:R-:W-:-:S04]  /*44c0*/  SHF.L.U64.HI R0, R3, 0x3, R0 ;  /* 0x0000000303007819 */ /* 0x000fc80000010200 */
[----:B------:R-:W-:-:S04]  /*44d0*/  IADD3 R12, P0, PT, R10, UR12, RZ ;  /* 0x0000000c0a0c7c10 */ /* 0x000fc8000ff1e0ff */
[----:B------:R-:W-:-:S06]  /*44e0*/  IADD3.X R13, PT, PT, R0, UR13, RZ, P0, !PT ;  /* 0x0000000d000d7c10 */ /* 0x000fcc00087fe4ff */
[----:B------:R-:W2:Y:S01]  /*44f0*/  LDG.E.64 R12, desc[UR18][R12.64] ;  /* 0x000000120c0c7981 */ /* 0x000ea2000c1e1b00 */
[----:B------:R-:W-:-:S04]  /*4500*/  IADD3 R8, P0, PT, R10, UR8, RZ ;  /* 0x000000080a087c10 */ /* 0x000fc8000ff1e0ff */
[----:B------:R-:W-:-:S06]  /*4510*/  IADD3.X R9, PT, PT, R0, UR9, RZ, P0, !PT ;  /* 0x0000000900097c10 */ /* 0x000fcc00087fe4ff */
[----:B------:R-:W5:Y:S01]  /*4520*/  LDG.E.64 R8, desc[UR18][R8.64] ;  /* 0x0000001208087981 */ /* 0x000f62000c1e1b00 */
[----:B------:R-:W-:Y:S01]  /*4530*/  IMAD.MOV.U32 R14, RZ, RZ, 0x652b82fe ;  /* 0x652b82feff0e7424 */ /* 0x000fe200078e00ff */
[----:B------:R-:W-:Y:S01]  /*4540*/  UMOV UR4, 0xfefa39ef ;  /* 0xfefa39ef00047882 */ /* 0x000fe20000000000 */
[----:B------:R-:W-:Y:S01]  /*4550*/  IMAD.MOV.U32 R15, RZ, RZ, 0x3ff71547 ;  /* 0x3ff71547ff0f7424 */ /* 0x000fe200078e00ff */
[----:B------:R-:W-:Y:S01]  /*4560*/  UMOV UR5, 0x3fe62e42 ;  /* 0x3fe62e4200057882 */ /* 0x000fe20000000000 */
[----:B------:R-:W-:Y:S04]  /*4570*/  BSSY.RECONVERGENT B1, `(.L_x_9104) ;  /* 0x0000038000017945 */ /* 0x000fe80003800200 */
        /* <DEDUP_REMOVED lines=38> */
[----:B------:R-:W-:-:S09]  /*47e0*/  IADD3 R18, P2, PT, R10, UR10, RZ ;  /* 0x0000000a0a127c10 */ /* 0x000fd2000ff5e0ff */
        /* <DEDUP_REMOVED lines=13> */
[----:B------:R-:W-:Y:S02]  /*48c0*/  @!P0 LEA R15, R14, 0x3ff00000, 0x14 ;  /* 0x3ff000000e0f8811 */ /* 0x000fe400078ea0ff */
[----:B------:R-:W-:-:S06]  /*48d0*/  @!P0 MOV R14, RZ ;  /* 0x000000ff000e8202 */ /* 0x000fcc0000000f00 */
[----:B------:R-:W-:-:S11]  /*48e0*/  @!P0 DMUL R16, R12, R14 ;  /* 0x0000000e0c108228 */ /* 0x000fd60000000000 */
.L_x_9105:
[----:B------:R-:W-:Y:S05]  /*48f0*/  BSYNC.RECONVERGENT B1 ;  /* 0x0000000000017941 */ /* 0x000fea0003800200 */
.L_x_9104:
[----:B-----5:R-:W-:Y:S01]  /*4900*/  DFMA R8, R16, -UR20, R8 ;  /* 0x8000001410087c2b */ /* 0x020fe20008000008 */
[----:B------:R-:W-:Y:S02]  /*4910*/  IADD3.X R19, PT, PT, R0, UR11, RZ, P2, !PT ;  /* 0x0000000b00137c10 */ /* 0x000fe400097fe4ff */
[----:B------:R-:W-:-:S04]  /*4920*/  IADD3 R3, P0, PT, R5, R4, RZ ;  /* 0x0000000405037210 */ /* 0x000fc80007f1e0ff */
[----:B------:R0:W-:Y:S01]  /*4930*/  STG.E.64 desc[UR18][R18.64], R8 ;  /* 0x0000000812007986 */ /* 0x0001e2000c101b12 */
[----:B------:R-:W-:-:S08]  /*4940*/  IMAD.X R0, R11, 0x1, R2, P0 ;  /* 0x000000010b007824 */ /* 0x000fd000000e0602 */
.L_x_9103:
[----:B------:R-:W-:Y:S05]  /*4950*/  BSYNC.RECONVERGENT B0 ;  /* 0x0000000000007941 */ /* 0x000fea0003800200 */
.L_x_9102:
[----:B------:R-:W-:-:S04]  /*4960*/  ISETP.NE.U32.AND P0, PT, R6, RZ, PT ;  /* 0x000000ff0600720c */ /* 0x000fc80003f05070 */
[----:B------:R-:W-:-:S13]  /*4970*/  ISETP.NE.AND.EX P0, PT, R7, RZ, PT, P0 ;  /* 0x000000ff0700720c */ /* 0x000fda0003f05300 */
[----:B------:R-:W-:Y:S05]  /*4980*/  @!P0 EXIT ;  /* 0x000000000000894d */ /* 0x000fea0003800000 */
.L_x_9110:
[C---:B------:R-:W-:Y:S01]  /*4990*/  IMAD.SHL.U32 R2, R3.reuse, 0x8, RZ ;  /* 0x0000000803027824 */ /* 0x040fe200078e00ff */
[----:B------:R-:W-:-:S04]  /*49a0*/  SHF.L.U64.HI R42, R3, 0x3, R0 ;  /* 0x00000003032a7819 */ /* 0x000fc80000010200 */
[----:B------:R-:W-:-:S04]  /*49b0*/  IADD3 R32, P0, PT, R2, UR12, RZ ;  /* 0x0000000c02207c10 */ /* 0x000fc8000ff1e0ff */
[----:B------:R-:W-:-:S05]  /*49c0*/  IADD3.X R33, PT, PT, R42, UR13, RZ, P0, !PT ;  /* 0x0000000d2a217c10 */ /* 0x000fca00087fe4ff */
[----:B------:R-:W2:Y:S01]  /*49d0*/  LDG.E.64 R34, desc[UR18][R32.64] ;  /* 0x0000001220227981 */ /* 0x000ea2000c1e1b00 */
[----:B------:R-:W-:-:S04]  /*49e0*/  IADD3 R30, P0, PT, R2, UR8, RZ ;  /* 0x00000008021e7c10 */ /* 0x000fc8000ff1e0ff */
[----:B------:R-:W-:-:S05]  /*49f0*/  IADD3.X R31, PT, PT, R42, UR9, RZ, P0, !PT ;  /* 0x000000092a1f7c10 */ /* 0x000fca00087fe4ff */
[----:B------:R1:W5:Y:S01]  /*4a00*/  LDG.E.64 R36, desc[UR18][R30.64] ;  /* 0x000000121e247981 */ /* 0x000362000c1e1b00 */
[----:B------:R-:W-:Y:S01]  /*4a10*/  IMAD.MOV.U32 R28, RZ, RZ, 0x652b82fe ;  /* 0x652b82feff1c7424 */ /* 0x000fe200078e00ff */
[----:B------:R-:W-:Y:S01]  /*4a20*/  MOV R27, 0x3fe62e42 ;  /* 0x3fe62e42001b7802 */ /* 0x000fe20000000f00 */
[----:B------:R-:W-:Y:S01]  /*4a30*/  IMAD.MOV.U32 R29, RZ, RZ, 0x3ff71547 ;  /* 0x3ff71547ff1d7424 */ /* 0x000fe200078e00ff */
[----:B------:R-:W-:Y:S01]  /*4a40*/  MOV R21, 0x3e928af3 ;  /* 0x3e928af300157802 */ /* 0x000fe20000000f00 */
[----:B------:R-:W-:Y:S01]  /*4a50*/  IMAD.MOV.U32 R26, RZ, RZ, -0x105c611 ;  /* 0xfefa39efff1a7424 */ /* 0x000fe200078e00ff */
[----:B------:R-:W-:Y:S01]  /*4a60*/  MOV R15, 0x3f2a01a0 ;  /* 0x3f2a01a0000f7802 */ /* 0x000fe20000000f00 */
[----:B------:R-:W-:Y:S01]  /*4a70*/  IMAD.MOV.U32 R24, RZ, RZ, 0x3b39803f ;  /* 0x3b39803fff187424 */ /* 0x000fe200078e00ff */
[----:B0-----:R-:W-:Y:S01]  /*4a80*/  MOV R9, 0x3fa55555 ;  /* 0x3fa5555500097802 */ /* 0x001fe20000000f00 */
[----:B------:R-:W-:Y:S01]  /*4a90*/  IMAD.MOV.U32 R25, RZ, RZ, 0x3c7abc9e ;  /* 0x3c7abc9eff197424 */ /* 0x000fe200078e00ff */
[----:B------:R-:W-:Y:S01]  /*4aa0*/  BSSY.RECONVERGENT B0, `(.L_x_9106) ;  /* 0x0000037000007945 */ /* 0x000fe20003800200 */
[----:B------:R-:W-:-:S02]  /*4ab0*/  IMAD.MOV.U32 R22, RZ, RZ, 0x69ce2bdf ;  /* 0x69ce2bdfff167424 */ /* 0x000fc400078e00ff */
[----:B------:R-:W-:Y:S02]  /*4ac0*/  IMAD.MOV.U32 R23, RZ, RZ, 0x3e5ade15 ;  /* 0x3e5ade15ff177424 */ /* 0x000fe400078e00ff */
[----:B------:R-:W-:Y:S02]  /*4ad0*/  IMAD.MOV.U32 R20, RZ, RZ, -0x35dec16 ;  /* 0xfca213eaff147424 */ /* 0x000fe400078e00ff */
[----:B------:R-:W-:Y:S02]  /*4ae0*/  IMAD.MOV.U32 R18, RZ, RZ, 0x62401315 ;  /* 0x62401315ff127424 */ /* 0x000fe400078e00ff */
[----:B------:R-:W-:Y:S02]  /*4af0*/  IMAD.MOV.U32 R19, RZ, RZ, 0x3ec71dee ;  /* 0x3ec71deeff137424 */ /* 0x000fe400078e00ff */
[----:B------:R-:W-:Y:S02]  /*4b00*/  IMAD.MOV.U32 R16, RZ, RZ, 0x7c89eb71 ;  /* 0x7c89eb71ff107424 */ /* 0x000fe400078e00ff */
[----:B------:R-:W-:-:S02]  /*4b10*/  IMAD.MOV.U32 R17, RZ, RZ, 0x3efa0199 ;  /* 0x3efa0199ff117424 */ /* 0x000fc400078e00ff */
[----:B------:R-:W-:Y:S02]  /*4b20*/  IMAD.MOV.U32 R14, RZ, RZ, 0x14761f65 ;  /* 0x14761f65ff0e7424 */ /* 0x000fe400078e00ff */
[----:B------:R-:W-:Y:S02]  /*4b30*/  IMAD.MOV.U32 R12, RZ, RZ, 0x1852b7af ;  /* 0x1852b7afff0c7424 */ /* 0x000fe400078e00ff */
[----:B------:R-:W-:Y:S02]  /*4b40*/  IMAD.MOV.U32 R13, RZ, RZ, 0x3f56c16c ;  /* 0x3f56c16cff0d7424 */ /* 0x000fe400078e00ff */
[----:B------:R-:W-:Y:S02]  /*4b50*/  IMAD.MOV.U32 R10, RZ, RZ, 0x11122322 ;  /* 0x11122322ff0a7424 */ /* 0x000fe400078e00ff */
[----:B------:R-:W-:Y:S02]  /*4b60*/  IMAD.MOV.U32 R11, RZ, RZ, 0x3f811111 ;  /* 0x3f811111ff0b7424 */ /* 0x000fe400078e00ff */
[----:B------:R-:W-:-:S02]  /*4b70*/  IMAD.MOV.U32 R8, RZ, RZ, 0x555502a1 ;  /* 0x555502a1ff087424 */ /* 0x000fc400078e00ff */
[----:B------:R-:W-:Y:S02]  /*4b80*/  IMAD.MOV.U32 R6, RZ, RZ, 0x55555511 ;  /* 0x55555511ff067424 */ /* 0x000fe400078e00ff */
[----:B------:R-:W-:Y:S02]  /*4b90*/  IMAD.MOV.U32 R7, RZ, RZ, 0x3fc55555 ;  /* 0x3fc55555ff077424 */ /* 0x000fe400078e00ff */
[----:B------:R-:W-:-:S05]  /*4ba0*/  IMAD.U32 R43, RZ, RZ, UR28 ;  /* 0x0000001cff2b7e24 */ /* 0x000fca000f8e00ff */
[----:B------:R-:W-:-:S04]  /*4bb0*/  SHF.L.U32 R43, R43, 0x3, RZ ;  /* 0x000000032b2b7819 */ /* 0x000fc800000006ff */
[----:B------:R-:W-:Y:S01]  /*4bc0*/  IADD3 R46, P3, PT, R43, R32, RZ ;  /* 0x000000202b2e7210 */ /* 0x000fe20007f7e0ff */
        /* <DEDUP_REMOVED lines=12> */
[----:B------:R-:W-:Y:S01]  /*4c90*/  DFMA R44, R40, R4, R6 ;  /* 0x00000004282c722b */ /* 0x000fe20000000006 */
[----:B------:R-:W-:Y:S02]  /*4ca0*/  IMAD.MOV.U32 R4, RZ, RZ, 0xb ;  /* 0x0000000bff047424 */ /* 0x000fe400078e00ff */
[----:B------:R-:W-:-:S06]  /*4cb0*/  IMAD.MOV.U32 R5, RZ, RZ, 0x3fe00000 ;  /* 0x3fe00000ff057424 */ /* 0x000fcc00078e00ff */
[----:B------:R-:W-:-:S08]  /*4cc0*/  DFMA R44, R40, R44, R4 ;  /* 0x0000002c282c722b */ /* 0x000fd00000000004 */
[----:B------:R-:W-:-:S08]  /*4cd0*/  DFMA R44, R40, R44, 1 ;  /* 0x3ff00000282c742b */ /* 0x000fd0000000002c */
[----:B------:R-:W-:Y:S01]  /*4ce0*/  DFMA R50, R40, R44, 1 ;  /* 0x3ff000002832742b */ /* 0x000fe2000000002c */
[----:B------:R-:W-:Y:S01]  /*4cf0*/  IMAD.U32 R45, RZ, RZ, UR28 ;  /* 0x0000001cff2d7e24 */ /* 0x000fe2000f8e00ff */
[----:B------:R-:W-:-:S04]  /*4d00*/  IADD3 R40, P2, PT, R2, UR10, RZ ;  /* 0x0000000a02287c10 */ /* 0x000fc8000ff5e0ff */
[----:B------:R-:W-:-:S04]  /*4d10*/  SHF.R.U32.HI R45, RZ, 0x1d, R45 ;  /* 0x0000001dff2d7819 */ /* 0x000fc8000001162d */
        /* <DEDUP_REMOVED lines=15> */
.L_x_9107:
[----:B------:R-:W-:Y:S05]  /*4e10*/  BSYNC.RECONVERGENT B0 ;  /* 0x0000000000007941 */ /* 0x000fea0003800200 */
.L_x_9106:
[----:B-----5:R-:W-:Y:S01]  /*4e20*/  DFMA R36, R48, -UR20, R36 ;  /* 0x8000001430247c2b */ /* 0x020fe20008000024 */
[----:B------:R-:W-:Y:S01]  /*4e30*/  IADD3.X R41, PT, PT, R42, UR11, RZ, P2, !PT ;  /* 0x0000000b2a297c10 */ /* 0x000fe200097fe4ff */
[----:B------:R-:W-:-:S05]  /*4e40*/  IMAD.X R47, R45, 0x1, R33, P3 ;  /* 0x000000012d2f7824 */ /* 0x000fca00018e0621 */
[----:B------:R0:W-:Y:S04]  /*4e50*/  STG.E.64 desc[UR18][R40.64], R36 ;  /* 0x0000002428007986 */ /* 0x0001e8000c101b12 */
[----:B------:R-:W2:Y:S01]  /*4e60*/  LDG.E.64 R32, desc[UR18][R46.64] ;  /* 0x000000122e207981 */ /* 0x000ea2000c1e1b00 */
[----:B------:R-:W-:-:S05]  /*4e70*/  IADD3 R30, P0, PT, R43, R30, RZ ;  /* 0x0000001e2b1e7210 */ /* 0x000fca0007f1e0ff */
[----:B------:R-:W-:-:S06]  /*4e80*/  IMAD.X R31, R45, 0x1, R31, P0 ;  /* 0x000000012d1f7824 */ /* 0x000fcc00000e061f */
[----:B------:R-:W5:Y:S01]  /*4e90*/  LDG.E.64 R30, desc[UR18][R30.64] ;  /* 0x000000121e1e7981 */ /* 0x000f62000c1e1b00 */
[----:B------:R-:W-:Y:S01]  /*4ea0*/  BSSY.RECONVERGENT B0, `(.L_x_9108) ;  /* 0x0000020000007945 */ /* 0x000fe20003800200 */
        /* <DEDUP_REMOVED lines=18> */
[----:B0-----:R-:W-:Y:S06]  /*4fd0*/  @!P0 BRA `(.L_x_9109) ;  /* 0x0000000000308947 */ /* 0x001fec0003800000 */
        /* <DEDUP_REMOVED lines=12> */
.L_x_9109:
[----:B------:R-:W-:Y:S05]  /*50a0*/  BSYNC.RECONVERGENT B0 ;  /* 0x0000000000007941 */ /* 0x000fea0003800200 */
.L_x_9108:
[----:B------:R-:W-:Y:S01]  /*50b0*/  IADD3 R6, P0, PT, R43, R40, RZ ;  /* 0x000000282b067210 */ /* 0x000fe20007f1e0ff */
[----:B------:R-:W-:Y:S01]  /*50c0*/  IMAD.U32 R2, RZ, RZ, UR28 ;  /* 0x0000001cff027e24 */ /* 0x000fe2000f8e00ff */
[----:B-----5:R-:W-:Y:S01]  /*50d0*/  DFMA R30, R4, -UR20, R30 ;  /* 0x80000014041e7c2b */ /* 0x020fe2000800001e */
[----:B------:R-:W-:Y:S02]  /*50e0*/  IMAD.U32 R5, RZ, RZ, UR28 ;  /* 0x0000001cff057e24 */ /* 0x000fe4000f8e00ff */
[----:B------:R-:W-:Y:S01]  /*50f0*/  IMAD.X R7, R45, 0x1, R41, P0 ;  /* 0x000000012d077824 */ /* 0x000fe200000e0629 */
[----:B------:R-:W-:-:S04]  /*5100*/  LEA R3, P0, R2, R3, 0x1 ;  /* 0x0000000302037211 */ /* 0x000fc800078008ff */
[----:B------:R1:W-:Y:S01]  /*5110*/  STG.E.64 desc[UR18][R6.64], R30 ;  /* 0x0000001e06007986 */ /* 0x0003e2000c101b12 */
[----:B------:R-:W-:Y:S02]  /*5120*/  LEA.HI.X R0, R5, R0, RZ, 0x1, P0 ;  /* 0x0000000005007211 */ /* 0x000fe400000f0cff */
[----:B------:R-:W-:-:S04]  /*5130*/  ISETP.GE.U32.AND P0, PT, R3, UR14, PT ;  /* 0x0000000e03007c0c */ /* 0x000fc8000bf06070 */
[----:B------:R-:W-:-:S13]  /*5140*/  ISETP.GE.AND.EX P0, PT, R0, UR15, PT, P0 ;  /* 0x0000000f00007c0c */ /* 0x000fda000bf06300 */
[----:B-1----:R-:W-:Y:S05]  /*5150*/  @!P0 BRA `(.L_x_9110) ;  /* 0xfffffff8000c8947 */ /* 0x002fea000383ffff */
[----:B------:R-:W-:Y:S05]  /*5160*/  EXIT ;  /* 0x000000000000794d */ /* 0x000fea0003800000 */
.L_x_9068:
[----:B------:R-:W0:Y:S02]  /*5170*/  LDCU.64 UR14, c[0x0][0x398] ;  /* 0x00007300ff0e77ac */ /* 0x000e240008000a00 */
[----:B0-----:R-:W-:-:S04]  /*5180*/  UISETP.GT.U32.AND UP0, UPT, UR14, 0x7ffffffe, UPT ;  /* 0x7ffffffe0e00788c */ /* 0x001fc8000bf04070 */
[----:B------:R-:W-:-:S09]  /*5190*/  UISETP.GT.AND.EX UP0, UPT, UR15, URZ, UPT, UP0 ;  /* 0x000000ff0f00728c */ /* 0x000fd2000bf04300 */
[----:B------:R-:W-:Y:S05]  /*51a0*/  BRA.U UP0, `(.L_x_9111) ;  /* 0x0000000d006c7547 */ /* 0x000fea000b800000 */
[----:B------:R-:W-:Y:S01]  /*51b0*/  USHF.L.U32 UR7, UR28, 0x1, URZ ;  /* 0x000000011c077899 */ /* 0x000fe200080006ff */
[----:B------:R-:W-:Y:S01]  /*51c0*/  BSSY.RECONVERGENT B0, `(.L_x_9112) ;  /* 0x000008c000007945 */ /* 0x000fe20003800200 */
[----:B------:R-:W-:Y:S02]  /*51d0*/  UMOV UR4, URZ ;  /* 0x000000ff00047c82 */ /* 0x000fe40008000000 */
[----:B------:R-:W-:Y:S02]  /*51e0*/  UIADD3 UR6, UPT, UPT, URZ, -UR7, URZ ;  /* 0x80000007ff067290 */ /* 0x000fe4000fffe0ff */
[----:B------:R-:W-:-:S03]  /*51f0*/  UISETP.NE.U32.AND UP1, UPT, UR7, URZ, UPT ;  /* 0x000000ff0700728c */ /* 0x000fc6000bf25070 */
[----:B------:R-:W0:Y:S08]  /*5200*/  I2F.U32.RP R0, UR7 ;  /* 0x0000000700007d06 */ /* 0x000e300008209000 */
        /* <DEDUP_REMOVED lines=17> */
.L_x_9118:
[----:B--2---:R-:W-:-:S05]  /*5320*/  HFMA2 R8, -RZ, RZ, 0, 4.76837158203125e-07 ;  /* 0x00000008ff087431 */ /* 0x004fca00000001ff */
[----:B------:R-:W-:-:S06]  /*5330*/  IMAD.WIDE.U32 R8, R3, R8, UR12 ;  /* 0x0000000c03087e25 */ /* 0x000fcc000f8e0008 */
[----:B------:R-:W2:Y:S01]  /*5340*/  LDG.E.64 R8, desc[UR18][R8.64] ;  /* 0x0000001208087981 */ /* 0x000ea2000c1e1b00 */
[----:B------:R-:W-:Y:S02]  /*5350*/  VIADD R0, R3, UR28 ;  /* 0x0000001c03007c36 */ /* 0x000fe40008000000 */
[----:B0-----:R-:W-:-:S04]  /*5360*/  IMAD.MOV.U32 R5, RZ, RZ, 0x8 ;  /* 0x00000008ff057424 */ /* 0x001fc800078e00ff */
[----:B------:R-:W-:-:S06]  /*5370*/  IMAD.WIDE.U32 R4, R0, R5, UR12 ;  /* 0x0000000c00047e25 */ /* 0x000fcc000f8e0005 */
[----:B------:R-:W3:Y:S01]  /*5380*/  LDG.E.64 R4, desc[UR18][R4.64] ;  /* 0x0000001204047981 */ /* 0x000ee2000c1e1b00 */
[----:B------:R-:W-:Y:S02]  /*5390*/  IMAD.MOV.U32 R10, RZ, RZ, 0x8 ;  /* 0x00000008ff0a7424 */ /* 0x000fe400078e00ff */
[----:B------:R-:W-:Y:S02]  /*53a0*/  IMAD.MOV.U32 R7, RZ, RZ, 0x8 ;  /* 0x00000008ff077424 */ /* 0x000fe400078e00ff */
[----:B------:R-:W-:-:S04]  /*53b0*/  IMAD.WIDE.U32 R10, R3, R10, UR8 ;  /* 0x00000008030a7e25 */ /* 0x000fc8000f8e000a */
[----:B------:R-:W-:Y:S02]  /*53c0*/  IMAD.WIDE.U32 R6, R0, R7, UR8 ;  /* 0x0000000800067e25 */ /* 0x000fe4000f8e0007 */
[----:B------:R-:W5:Y:S04]  /*53d0*/  LDG.E.64 R10, desc[UR18][R10.64] ;  /* 0x000000120a0a7981 */ /* 0x000f68000c1e1b00 */
[----:B------:R-:W5:Y:S01]  /*53e0*/  LDG.E.64 R6, desc[UR18][R6.64] ;  /* 0x0000001206067981 */ /* 0x000f62000c1e1b00 */
        /* <DEDUP_REMOVED lines=14> */
[----:B------:R-:W-:Y:S01]  /*54d0*/  IMAD.MOV.U32 R34, RZ, RZ, 0x7c89eb71 ;  /* 0x7c89eb71ff227424 */ /* 0x000fe200078e00ff */
[----:B--2---:R-:W-:Y:S01]  /*54e0*/  DFMA R14, R8, R16, 6.75539944105574400000e+15 ;  /* 0x43380000080e742b */ /* 0x004fe20000000010 */
[----:B------:R-:W-:-:S07]  /*54f0*/  FSETP.GEU.FTZ.AND P0, PT, |R9|, 4.1917929649353027344, PT ;  /* 0x4086232b0900780b */ /* 0x000fce0003f1e200 */
[----:B------:R-:W-:-:S08]  /*5500*/  DADD R18, R14, -6.75539944105574400000e+15 ;  /* 0xc33800000e127429 */ /* 0x000fd00000000000 */
[----:B------:R-:W-:-:S08]  /*5510*/  DFMA R12, R18, -R24, R8 ;  /* 0x80000018120c722b */ /* 0x000fd00000000008 */
[----:B------:R-:W-:Y:S02]  /*5520*/  DFMA R18, R18, -R26, R12 ;  /* 0x8000001a1212722b */ /* 0x000fe4000000000c */
[----:B---3--:R-:W-:-:S06]  /*5530*/  DFMA R12, R4, R16, 6.75539944105574400000e+15 ;  /* 0x43380000040c742b */ /* 0x008fcc0000000010 */
[----:B------:R-:W-:Y:S02]  /*5540*/  DFMA R16, R18, R28, R30 ;  /* 0x0000001c1210722b */ /* 0x000fe4000000001e */
[----:B------:R-:W-:-:S06]  /*5550*/  DADD R22, R12, -6.75539944105574400000e+15 ;  /* 0xc33800000c167429 */ /* 0x000fcc0000000000 */
[----:B------:R-:W-:Y:S02]  /*5560*/  DFMA R16, R18, R16, R32 ;  /* 0x000000101210722b */ /* 0x000fe40000000020 */
[----:B------:R-:W-:-:S06]  /*5570*/  DFMA R24, R22, -R24, R4 ;  /* 0x800000181618722b */ /* 0x000fcc0000000004 */
[----:B------:R-:W-:Y:S02]  /*5580*/  DFMA R20, R18, R16, R34 ;  /* 0x000000101214722b */ /* 0x000fe40000000022 */
[----:B------:R-:W-:Y:S01]  /*5590*/  DFMA R16, R22, -R26, R24 ;  /* 0x8000001a1610722b */ /* 0x000fe20000000018 */
[----:B------:R-:W-:Y:S02]  /*55a0*/  IMAD.MOV.U32 R24, RZ, RZ, 0x14761f65 ;  /* 0x14761f65ff187424 */ /* 0x000fe400078e00ff */
[----:B------:R-:W-:Y:S02]  /*55b0*/  IMAD.MOV.U32 R25, RZ, RZ, 0x3f2a01a0 ;  /* 0x3f2a01a0ff197424 */ /* 0x000fe400078e00ff */
[----:B------:R-:W-:-:S03]  /*55c0*/  IMAD.MOV.U32 R26, RZ, RZ, 0x1852b7af ;  /* 0x1852b7afff1a7424 */ /* 0x000fc600078e00ff */
[----:B------:R-:W-:Y:S01]  /*55d0*/  DFMA R22, R16, R28, R30 ;  /* 0x0000001c1016722b */ /* 0x000fe2000000001e */
[----:B------:R-:W-:Y:S01]  /*55e0*/  IMAD.MOV.U32 R27, RZ, RZ, 0x3f56c16c ;  /* 0x3f56c16cff1b7424 */ /* 0x000fe200078e00ff */
[----:B------:R-:W-:Y:S01]  /*55f0*/  DFMA R20, R18, R20, R24 ;  /* 0x000000141214722b */ /* 0x000fe20000000018 */
[----:B------:R-:W-:Y:S01]  /*5600*/  IMAD.MOV.U32 R28, RZ, RZ, 0x11122322 ;  /* 0x11122322ff1c7424 */ /* 0x000fe200078e00ff */
[----:B------:R-:W-:Y:S01]  /*5610*/  MOV R29, 0x3f811111 ;  /* 0x3f811111001d7802 */ /* 0x000fe20000000f00 */
[----:B------:R-:W-:Y:S02]  /*5620*/  IMAD.MOV.U32 R30, RZ, RZ, 0x555502a1 ;  /* 0x555502a1ff1e7424 */ /* 0x000fe400078e00ff */
[----:B------:R-:W-:Y:S01]  /*5630*/  IMAD.MOV.U32 R31, RZ, RZ, 0x3fa55555 ;  /* 0x3fa55555ff1f7424 */ /* 0x000fe200078e00ff */
[----:B------:R-:W-:Y:S02]  /*5640*/  DFMA R22, R16, R22, R32 ;  /* 0x000000161016722b */ /* 0x000fe40000000020 */
[----:B------:R-:W-:-:S06]  /*5650*/  DFMA R20, R18, R20, R26 ;  /* 0x000000141214722b */ /* 0x000fcc000000001a */
[----:B------:R-:W-:Y:S02]  /*5660*/  DFMA R22, R16, R22, R34 ;  /* 0x000000161016722b */ /* 0x000fe40000000022 */
[----:B------:R-:W-:-:S06]  /*5670*/  DFMA R20, R18, R20, R28 ;  /* 0x000000141214722b */ /* 0x000fcc000000001c */
[----:B------:R-:W-:Y:S02]  /*5680*/  DFMA R22, R16, R22, R24 ;  /* 0x000000161016722b */ /* 0x000fe40000000018 */
[----:B------:R-:W-:Y:S01]  /*5690*/  DFMA R20, R18, R20, R30 ;  /* 0x000000141214722b */ /* 0x000fe2000000001e */
[----:B------:R-:W-:Y:S02]  /*56a0*/  IMAD.MOV.U32 R24, RZ, RZ, 0x55555511 ;  /* 0x55555511ff187424 */ /* 0x000fe400078e00ff */
[----:B------:R-:W-:-:S03]  /*56b0*/  IMAD.MOV.U32 R25, RZ, RZ, 0x3fc55555 ;  /* 0x3fc55555ff197424 */ /* 0x000fc600078e00ff */
[----:B------:R-:W-:Y:S01]  /*56c0*/  DFMA R22, R16, R22, R26 ;  /* 0x000000161016722b */ /* 0x000fe2000000001a */
[----:B------:R-:W-:Y:S02]  /*56d0*/  IMAD.MOV.U32 R26, RZ, RZ, 0xb ;  /* 0x0000000bff1a7424 */ /* 0x000fe400078e00ff */
[----:B------:R-:W-:Y:S01]  /*56e0*/  DFMA R20, R18, R20, R24 ;  /* 0x000000141214722b */ /* 0x000fe20000000018 */
[----:B------:R-:W-:-:S04]  /*56f0*/  MOV R27, 0x3fe00000 ;  /* 0x3fe00000001b7802 */ /* 0x000fc80000000f00 */
[----:B------:R-:W-:-:S03]  /*5700*/  DFMA R22, R16, R22, R28 ;  /* 0x000000161016722b */ /* 0x000fc6000000001c */
[----:B------:R-:W-:-:S05]  /*5710*/  DFMA R20, R18, R20, R26 ;  /* 0x000000141214722b */ /* 0x000fca000000001a */
[----:B------:R-:W-:-:S03]  /*5720*/  DFMA R22, R16, R22, R30 ;  /* 0x000000161016722b */ /* 0x000fc6000000001e */
[----:B------:R-:W-:-:S05]  /*5730*/  DFMA R20, R18, R20, 1 ;  /* 0x3ff000001214742b */ /* 0x000fca0000000014 */
[----:B------:R-:W-:Y:S01]  /*5740*/  DFMA R22, R16, R22, R24 ;  /* 0x000000161016722b */ /* 0x000fe20000000018 */
[----:B------:R-:W-:Y:S02]  /*5750*/  IMAD.MOV.U32 R24, RZ, RZ, 0x8 ;  /* 0x00000008ff187424 */ /* 0x000fe400078e00ff */
[----:B------:R-:W-:-:S05]  /*5760*/  DFMA R20, R18, R20, 1 ;  /* 0x3ff000001214742b */ /* 0x000fca0000000014 */
[----:B------:R-:W-:-:S05]  /*5770*/  DFMA R22, R16, R22, R26 ;  /* 0x000000161016722b */ /* 0x000fca000000001a */
        /* <DEDUP_REMOVED lines=16> */
.L_x_9115:
[----:B------:R-:W-:Y:S05]  /*5880*/  BSYNC.RECONVERGENT B1 ;  /* 0x0000000000017941 */ /* 0x000fea0003800200 */
.L_x_9114:
[----:B-----5:R-:W-:Y:S01]  /*5890*/  DFMA R10, R18, -UR20, R10 ;  /* 0x80000014120a7c2b */ /* 0x020fe2000800000a */
[----:B------:R-:W-:Y:S01]  /*58a0*/  IMAD.WIDE.U32 R2, R3, R24, UR10 ;  /* 0x0000000a03027e25 */ /* 0x000fe2000f8e0018 */
[C---:B------:R-:W-:Y:S01]  /*58b0*/  DFMA R22, R16.reuse, R22, 1 ;  /* 0x3ff000001016742b */ /* 0x040fe20000000016 */
[----:B------:R-:W-:Y:S01]  /*58c0*/  FSETP.GEU.FTZ.AND P0, PT, |R5|, 4.1917929649353027344, PT ;  /* 0x4086232b0500780b */ /* 0x000fe20003f1e200 */
[----:B------:R-:W-:Y:S03]  /*58d0*/  BSSY.RECONVERGENT B1, `(.L_x_9116) ;  /* 0x0000013000017945 */ /* 0x000fe60003800200 */
[----:B------:R0:W-:Y:S03]  /*58e0*/  STG.E.64 desc[UR18][R2.64], R10 ;  /* 0x0000000a02007986 */ /* 0x0001e6000c101b12 */
        /* <DEDUP_REMOVED lines=10> */
[----:B------:R-:W-:Y:S02]  /*5990*/  @!P0 SHF.R.S32.HI R3, RZ, 0x1, R2 ;  /* 0x00000001ff038819 */ /* 0x000fe40000011402 */
[----:B------:R-:W-:-:S03]  /*59a0*/  @!P0 MOV R2, R22 ;  /* 0x0000001600028202 */ /* 0x000fc60000000f00 */
[----:B------:R-:W-:Y:S02]  /*59b0*/  @!P0 IMAD.IADD R4, R12, 0x1, -R3 ;  /* 0x000000010c048824 */ /* 0x000fe400078e0a03 */
[----:B------:R-:W-:-:S03]  /*59c0*/  @!P0 IMAD R3, R3, 0x100000, R23 ;  /* 0x0010000003038824 */ /* 0x000fc600078e0217 */
[----:B------:R-:W-:Y:S01]  /*59d0*/  @!P0 LEA R5, R4, 0x3ff00000, 0x14 ;  /* 0x3ff0000004058811 */ /* 0x000fe200078ea0ff */
[----:B------:R-:W-:-:S06]  /*59e0*/  @!P0 IMAD.MOV.U32 R4, RZ, RZ, RZ ;  /* 0x000000ffff048224 */ /* 0x000fcc00078e00ff */
[----:B------:R-:W-:-:S11]  /*59f0*/  @!P0 DMUL R8, R2, R4 ;  /* 0x0000000402088228 */ /* 0x000fd60000000000 */
.L_x_9117:
[----:B------:R-:W-:Y:S05]  /*5a00*/  BSYNC.RECONVERGENT B1 ;  /* 0x0000000000017941 */ /* 0x000fea0003800200 */
.L_x_9116:
[----:B------:R-:W-:Y:S01]  /*5a10*/  IMAD.MOV.U32 R5, RZ, RZ, 0x8 ;  /* 0x00000008ff057424 */ /* 0x000fe200078e00ff */
[----:B------:R-:W-:Y:S01]  /*5a20*/  DFMA R6, R8, -UR20, R6 ;  /* 0x8000001408067c2b */ /* 0x000fe20008000006 */
[C---:B------:R-:W-:Y:S02]  /*5a30*/  VIADD R3, R0.reuse, UR28 ;  /* 0x0000001c00037c36 */ /* 0x040fe40008000000 */
[----:B------:R-:W-:-:S03]  /*5a40*/  IMAD.WIDE.U32 R4, R0, R5, UR10 ;  /* 0x0000000a00047e25 */ /* 0x000fc6000f8e0005 */
[----:B------:R-:W-:Y:S02]  /*5a50*/  ISETP.GE.AND P0, PT, R3, UR4, PT ;  /* 0x0000000403007c0c */ /* 0x000fe4000bf06270 */
[----:B------:R0:W-:Y:S11]  /*5a60*/  STG.E.64 desc[UR18][R4.64], R6 ;  /* 0x0000000604007986 */ /* 0x0001f6000c101b12 */
[----:B------:R-:W-:Y:S05]  /*5a70*/  @!P0 BRA `(.L_x_9118) ;  /* 0xfffffff800288947 */ /* 0x000fea000383ffff */
.L_x_9113:
[----:B------:R-:W-:Y:S05]  /*5a80*/  BSYNC.RECONVERGENT B0 ;  /* 0x0000000000007941 */ /* 0x000fea0003800200 */
.L_x_9112:
[----:B------:R-:W1:Y:S01]  /*5a90*/  LDCU UR5, c[0x0][0x398] ;  /* 0x00007300ff0577ac */ /* 0x000e620008000800 */
[----:B------:R-:W3:Y:S01]  /*5aa0*/  LDCU UR6, c[0x0][0x398] ;  /* 0x00007300ff0677ac */ /* 0x000ee20008000800 */
[----:B-1----:R-:W-:-:S13]  /*5ab0*/  ISETP.GE.AND P0, PT, R3, UR5, PT ;  /* 0x0000000503007c0c */ /* 0x002fda000bf06270 */
[----:B---3--:R-:W-:Y:S05]  /*5ac0*/  @P0 EXIT ;  /* 0x000000000000094d */ /* 0x008fea0003800000 */
.L_x_9121:
[----:B0-----:R-:W-:-:S04]  /*5ad0*/  IMAD.MOV.U32 R6, RZ, RZ, 0x8 ;  /* 0x00000008ff067424 */ /* 0x001fc800078e00ff */
[----:B------:R-:W-:-:S05]  /*5ae0*/  IMAD.WIDE R6, R3, R6, UR12 ;  /* 0x0000000c03067e25 */ /* 0x000fca000f8e0206 */
[----:B------:R0:W3:Y:S01]  /*5af0*/  LDG.E.64 R14, desc[UR18][R6.64] ;  /* 0x00000012060e7981 */ /* 0x0000e2000c1e1b00 */
[----:B------:R-:W-:Y:S01]  /*5b00*/  MOV R16, 0x652b82fe ;  /* 0x652b82fe00107802 */ /* 0x000fe20000000f00 */
[----:B------:R-:W-:Y:S01]  /*5b10*/  IMAD.MOV.U32 R17, RZ, RZ, 0x3ff71547 ;  /* 0x3ff71547ff117424 */ /* 0x000fe200078e00ff */
[----:B------:R-:W-:Y:S01]  /*5b20*/  UMOV UR4, 0xfefa39ef ;  /* 0xfefa39ef00047882 */ /* 0x000fe20000000000 */
[----:B------:R-:W-:Y:S01]  /*5b30*/  UMOV UR5, 0x3fe62e42 ;  /* 0x3fe62e4200057882 */ /* 0x000fe20000000000 */
[----:B------:R-:W-:Y:S01]  /*5b40*/  IMAD.MOV.U32 R4, RZ, RZ, 0x8 ;  /* 0x00000008ff047424 */ /* 0x000fe200078e00ff */
[----:B------:R-:W-:Y:S03]  /*5b50*/  BSSY.RECONVERGENT B0, `(.L_x_9119) ;  /* 0x0000039000007945 */ /* 0x000fe60003800200 */
[----:B------:R-:W-:-:S04]  /*5b60*/  IMAD.WIDE R4, R3, R4, UR8 ;  /* 0x0000000803047e25 */ /* 0x000fc8000f8e0204 */
[----:B0-----:R-:W-:Y:S01]  /*5b70*/  IMAD.MOV.U32 R6, RZ, RZ, -0x35dec16 ;  /* 0xfca213eaff067424 */ /* 0x001fe200078e00ff */
[----:B------:R0:W5:Y:S01]  /*5b80*/  LDG.E.64 R12, desc[UR18][R4.64] ;  /* 0x00000012040c7981 */ /* 0x000162000c1e1b00 */
[----:B------:R-:W-:Y:S02]  /*5b90*/  IMAD.MOV.U32 R7, RZ, RZ, 0x3e928af3 ;  /* 0x3e928af3ff077424 */ /* 0x000fe400078e00ff */
[----:B------:R-:W-:Y:S01]  /*5ba0*/  IMAD.MOV.U32 R2, RZ, RZ, 0x8 ;  /* 0x00000008ff027424 */ /* 0x000fe200078e00ff */
        /* <DEDUP_REMOVED lines=36> */
[----:B0-----:R-:W-:Y:S01]  /*5df0*/  IMAD R5, R16, 0x100000, R7 ;  /* 0x0010000010057824 */ /* 0x001fe200078e0207 */
        /* <DEDUP_REMOVED lines=14> */
.L_x_9120:
[----:B------:R-:W-:Y:S05]  /*5ee0*/  BSYNC.RECONVERGENT B0 ;  /* 0x0000000000007941 */ /* 0x000fea0003800200 */
.L_x_9119:
[----:B-----5:R-:W-:Y:S01]  /*5ef0*/  DFMA R4, R4, -UR20, R12 ;  /* 0x8000001404047c2b */ /* 0x020fe2000800000c */
[----:B------:R-:W-:-:S04]  /*5f00*/  IMAD.WIDE R6, R3, R2, UR10 ;  /* 0x0000000a03067e25 */ /* 0x000fc8000f8e0202 */
[----:B------:R-:W-:Y:S02]  /*5f10*/  VIADD R3, R3, UR28 ;  /* 0x0000001c03037c36 */ /* 0x000fe40008000000 */
[----:B------:R1:W-:Y:S03]  /*5f20*/  STG.E.64 desc[UR18][R6.64], R4 ;  /* 0x0000000406007986 */ /* 0x0003e6000c101b12 */
[----:B------:R-:W-:-:S13]  /*5f30*/  ISETP.GE.AND P0, PT, R3, UR6, PT ;  /* 0x0000000603007c0c */ /* 0x000fda000bf06270 */
[----:B-1----:R-:W-:Y:S05]  /*5f40*/  @!P0 BRA `(.L_x_9121) ;  /* 0xfffffff800e08947 */ /* 0x002fea000383ffff */
[----:B------:R-:W-:Y:S05]  /*5f50*/  EXIT ;  /* 0x000000000000794d */ /* 0x000fea0003800000 */
.L_x_9111:
        /* <DEDUP_REMOVED lines=9> */
[----:B0-----:R-:W-:Y:S01]  /*5ff0*/  R2UR UR7, R5 ;  /* 0x00000000050772ca */ /* 0x001fe200000e0000 */
[----:B------:R-:W-:-:S12]  /*6000*/  IMAD.MOV.U32 R5, RZ, RZ, RZ ;  /* 0x000000ffff057224 */ /* 0x000fd800078e00ff */
[----:B------:R-:W-:-:S04]  /*6010*/  UIMAD UR5, UR5, UR7, URZ ;  /* 0x00000007050572a4 */ /* 0x000fc8000f8e02ff */
[----:B------:R-:W-:-:S04]  /*6020*/  UIMAD.WIDE.U32 UR6, UR7, UR5, UR6 ;  /* 0x00000005070672a5 */ /* 0x000fc8000f8e0006 */
[----:B------:R-:W-:Y:S02]  /*6030*/  UIMAD.WIDE.U32 UR6, UR7, UR14, URZ ;  /* 0x0000000e070672a5 */ /* 0x000fe4000f8e00ff */
[----:B------:R-:W-:Y:S02]  /*6040*/  USHF.R.S32.HI UR6, URZ, 0x1f, UR14 ;  /* 0x0000001fff067899 */ /* 0x000fe4000801140e */
[----:B------:R-:W-:-:S04]  /*6050*/  UIADD3 UR7, UPT, UPT, -UR7, URZ, URZ ;  /* 0x000000ff07077290 */ /* 0x000fc8000fffe1ff */
[----:B------:R-:W-:-:S04]  /*6060*/  UIMAD UR5, UR15, UR7, UR14 ;  /* 0x000000070f0572a4 */ /* 0x000fc8000f8e020e */
[----:B------:R-:W-:-:S11]  /*6070*/  UISETP.GE.U32.AND UP0, UPT, UR5, UR15, UPT ;  /* 0x0000000f0500728c */ /* 0x000fd6000bf06070 */
[----:B------:R-:W-:-:S04]  /*6080*/  @UP0 UIADD3 UR5, UPT, UPT, -UR15, UR5, URZ ;  /* 0x000000050f050290 */ /* 0x000fc8000fffe1ff */
[----:B------:R-:W-:-:S11]  /*6090*/  UISETP.GE.U32.AND UP0, UPT, UR5, UR15, UPT ;  /* 0x0000000f0500728c */ /* 0x000fd6000bf06070 */
[----:B------:R-:W-:Y:S02]  /*60a0*/  @UP0 UIADD3 UR5, UPT, UPT, -UR15, UR5, URZ ;  /* 0x000000050f050290 */ /* 0x000fe4000fffe1ff */
[----:B------:R-:W-:-:S04]  /*60b0*/  @!UP1 ULOP3.LUT UR5, URZ, UR15, URZ, 0x33, !UPT ;  /* 0x0000000fff059292 */ /* 0x000fc8000f8e33ff */
[----:B------:R-:W-:-:S04]  /*60c0*/  UIADD3 UR5, UP0, UPT, -UR5, UR14, URZ ;  /* 0x0000000e05057290 */ /* 0x000fc8000ff1e1ff */
[----:B------:R-:W-:Y:S02]  /*60d0*/  UIADD3.X UR7, UPT, UPT, UR6, -0x1, URZ, UP0, !UPT ;  /* 0xffffffff06077890 */ /* 0x000fe400087fe4ff */
[----:B------:R-:W-:-:S04]  /*60e0*/  ISETP.LT.U32.AND P0, PT, R3, UR5, PT ;  /* 0x0000000503007c0c */ /* 0x000fc8000bf01070 */
[----:B------:R-:W-:-:S04]  /*60f0*/  MOV R4, UR7 ;  /* 0x0000000700047c02 */ /* 0x000fc80008000f00 */
[----:B------:R-:W-:Y:S01]  /*6100*/  ISETP.GT.AND.EX P0, PT, R4, RZ, PT, P0 ;  /* 0x000000ff0400720c */ /* 0x000fe20003f04300 */
[----:B------:R-:W-:-:S12]  /*6110*/  IMAD.MOV.U32 R4, RZ, RZ, R3 ;  /* 0x000000ffff047224 */ /* 0x000fd800078e0003 */
[----:B------:R-:W-:Y:S05]  /*6120*/  @!P0 BRA `(.L_x_9123) ;  /* 0x00000008003c8947 */ /* 0x000fea0003800000 */
[----:B------:R-:W2:Y:S01]  /*6130*/  LDCU.64 UR30, c[0x0][0x390] ;  /* 0x00007200ff1e77ac */ /* 0x000ea20008000a00 */
[----:B------:R-:W0:Y:S01]  /*6140*/  LDC.64 R12, c[0x0][0x388] ;  /* 0x0000e200ff0c7b82 */ /* 0x000e220000000a00 */
[C---:B------:R-:W-:Y:S01]  /*6150*/  SHF.L.U64.HI R11, R4.reuse, 0x3, R5 ;  /* 0x00000003040b7819 */ /* 0x040fe20000010205 */
[----:B------:R-:W-:Y:S01]  /*6160*/  IMAD.SHL.U32 R10, R4, 0x8, RZ ;  /* 0x00000008040a7824 */ /* 0x000fe200078e00ff */
[----:B------:R-:W-:Y:S01]  /*6170*/  USHF.L.U64.HI UR14, UR22, 0x3, UR16 ;  /* 0x00000003160e7899 */ /* 0x000fe20008010210 */
[----:B------:R-:W-:Y:S01]  /*6180*/  IMAD.U32 R55, RZ, RZ, UR28 ;  /* 0x0000001cff377e24 */ /* 0x000fe2000f8e00ff */
[----:B------:R-:W-:-:S03]  /*6190*/  USHF.L.U32 UR15, UR22, 0x3, URZ ;  /* 0x00000003160f7899 */ /* 0x000fc600080006ff */
[----:B------:R-:W-:Y:S01]  /*61a0*/  IMAD.WIDE.U32 R54, R55, 0x8, R10 ;  /* 0x0000000837367825 */ /* 0x000fe200078e000a */
[----:B------:R-:W-:-:S03]  /*61b0*/  MOV R57, UR14 ;  /* 0x0000000e00397c02 */ /* 0x000fc60008000f00 */
[----:B------:R-:W-:Y:S01]  /*61c0*/  IMAD.U32 R56, RZ, RZ, UR15 ;  /* 0x0000000fff387e24 */ /* 0x000fe2000f8e00ff */
[C---:B------:R-:W-:Y:S02]  /*61d0*/  IADD3 R6, P0, PT, R54.reuse, UR24, RZ ;  /* 0x0000001836067c10 */ /* 0x040fe4000ff1e0ff */
[C---:B------:R-:W-:Y:S02]  /*61e0*/  IADD3 R7, P1, PT, R54.reuse, UR26, RZ ;  /* 0x0000001a36077c10 */ /* 0x040fe4000ff3e0ff */
[----:B--2---:R-:W-:Y:S02]  /*61f0*/  IADD3 R8, P2, PT, R54, UR30, RZ ;  /* 0x0000001e36087c10 */ /* 0x004fe4000ff5e0ff */
[----:B------:R-:W-:Y:S02]  /*6200*/  IADD3 R9, P3, PT, R10, UR30, RZ ;  /* 0x0000001e0a097c10 */ /* 0x000fe4000ff7e0ff */
[C---:B------:R-:W-:Y:S02]  /*6210*/  IADD3.X R52, PT, PT, R55.reuse, UR25, RZ, P0, !PT ;  /* 0x0000001937347c10 */ /* 0x040fe400087fe4ff */
[----:B------:R-:W-:-:S02]  /*6220*/  IADD3.X R53, PT, PT, R55, UR27, RZ, P1, !PT ;  /* 0x0000001b37357c10 */ /* 0x000fc40008ffe4ff */
[----:B------:R-:W-:Y:S02]  /*6230*/  IADD3.X R54, PT, PT, R55, UR31, RZ, P2, !PT ;  /* 0x0000001f37367c10 */ /* 0x000fe400097fe4ff */
[----:B------:R-:W-:Y:S01]  /*6240*/  IADD3.X R55, PT, PT, R11, UR31, RZ, P3, !PT ;  /* 0x0000001f0b377c10 */ /* 0x000fe20009ffe4ff */
[----:B0-----:R-:W-:-:S07]  /*6250*/  IMAD.WIDE.U32 R10, R3, 0x8, R12 ;  /* 0x00000008030a7825 */ /* 0x001fce00078e000c */
.L_x_9128:
[----:B------:R-:W-:-:S05]  /*6260*/  IADD3 R12, P0, PT, R10, R56, RZ ;  /* 0x000000380a0c7210 */ /* 0x000fca0007f1e0ff */
[----:B------:R-:W-:-:S06]  /*6270*/  IMAD.X R13, R11, 0x1, R57, P0 ;  /* 0x000000010b0d7824 */ /* 0x000fcc00000e0639 */
[----:B------:R-:W2:Y:S01]  /*6280*/  LDG.E.64 R12, desc[UR18][R12.64] ;  /* 0x000000120c0c7981 */ /* 0x000ea2000c1e1b00 */
[C---:B------:R-:W-:Y:S02]  /*6290*/  IADD3 R14, P0, PT, R56.reuse, R7, RZ ;  /* 0x00000007380e7210 */ /* 0x040fe40007f1e0ff */
[----:B------:R-:W-:-:S03]  /*62a0*/  IADD3 R18, P1, PT, R56, R8, RZ ;  /* 0x0000000838127210 */ /* 0x000fc60007f3e0ff */
[C---:B------:R-:W-:Y:S01]  /*62b0*/  IMAD.X R15, R57.reuse, 0x1, R53, P0 ;  /* 0x00000001390f7824 */ /* 0x040fe200000e0635 */
[----:B------:R-:W-:Y:S01]  /*62c0*/  IADD3 R16, P0, PT, R56, R9, RZ ;  /* 0x0000000938107210 */ /* 0x000fe20007f1e0ff */
[----:B------:R-:W-:-:S04]  /*62d0*/  IMAD.X R19, R57, 0x1, R54, P1 ;  /* 0x0000000139137824 */ /* 0x000fc800008e0636 */
[----:B------:R-:W3:Y:S01]  /*62e0*/  LDG.E.64 R14, desc[UR18][R14.64] ;  /* 0x000000120e0e7981 */ /* 0x000ee2000c1e1b00 */
[----:B------:R-:W-:-:S03]  /*62f0*/  IMAD.X R17, R57, 0x1, R55, P0 ;  /* 0x0000000139117824 */ /* 0x000fc600000e0637 */
[----:B------:R-:W5:Y:S04]  /*6300*/  LDG.E.64 R18, desc[UR18][R18.64] ;  /* 0x0000001212127981 */ /* 0x000f68000c1e1b00 */
[----:B------:R-:W5:Y:S01]  /*6310*/  LDG.E.64 R16, desc[UR18][R16.64] ;  /* 0x0000001210107981 */ /* 0x000f62000c1e1b00 */
[----:B------:R-:W-:Y:S02]  /*6320*/  HFMA2 R49, -RZ, RZ, 1.9912109375, 0.00128841400146484375 ;  /* 0x3ff71547ff317431 */ /* 0x000fe400000001ff */
[----:B------:R-:W-:Y:S02]  /*6330*/  IMAD.MOV.U32 R48, RZ, RZ, 0x652b82fe ;  /* 0x652b82feff307424 */ /* 0x000fe400078e00ff */
[----:B------:R-:W-:Y:S02]  /*6340*/  IMAD.MOV.U32 R22, RZ, RZ, -0x105c611 ;  /* 0xfefa39efff167424 */ /* 0x000fe400078e00ff */
[----:B------:R-:W-:-:S02]  /*6350*/  IMAD.MOV.U32 R23, RZ, RZ, 0x3fe62e42 ;  /* 0x3fe62e42ff177424 */ /* 0x000fc400078e00ff */
[----:B------:R-:W-:Y:S02]  /*6360*/  IMAD.MOV.U32 R24, RZ, RZ, 0x3b39803f ;  /* 0x3b39803fff187424 */ /* 0x000fe400078e00ff */
[----:B------:R-:W-:Y:S02]  /*6370*/  IMAD.MOV.U32 R25, RZ, RZ, 0x3c7abc9e ;  /* 0x3c7abc9eff197424 */ /* 0x000fe400078e00ff */
[----:B------:R-:W-:Y:S02]  /*6380*/  IMAD.MOV.U32 R28, RZ, RZ, -0x35dec16 ;  /* 0xfca213eaff1c7424 */ /* 0x000fe400078e00ff */
[----:B------:R-:W-:Y:S02]  /*6390*/  IMAD.MOV.U32 R29, RZ, RZ, 0x3e928af3 ;  /* 0x3e928af3ff1d7424 */ /* 0x000fe400078e00ff */
[----:B------:R-:W-:Y:S02]  /*63a0*/  IMAD.MOV.U32 R30, RZ, RZ, 0x62401315 ;  /* 0x62401315ff1e7424 */ /* 0x000fe400078e00ff */
[----:B------:R-:W-:-:S02]  /*63b0*/  IMAD.MOV.U32 R31, RZ, RZ, 0x3ec71dee ;  /* 0x3ec71deeff1f7424 */ /* 0x000fc400078e00ff */
[----:B------:R-:W-:Y:S02]  /*63c0*/  IMAD.MOV.U32 R34, RZ, RZ, 0x14761f65 ;  /* 0x14761f65ff227424 */ /* 0x000fe400078e00ff */
[----:B------:R-:W-:Y:S02]  /*63d0*/  IMAD.MOV.U32 R35, RZ, RZ, 0x3f2a01a0 ;  /* 0x3f2a01a0ff237424 */ /* 0x000fe400078e00ff */
[----:B------:R-:W-:Y:S02]  /*63e0*/  IMAD.MOV.U32 R36, RZ, RZ, 0x1852b7af ;  /* 0x1852b7afff247424 */ /* 0x000fe400078e00ff */
[----:B------:R-:W-:Y:S01]  /*63f0*/  IMAD.MOV.U32 R37, RZ, RZ, 0x3f56c16c ;  /* 0x3f56c16cff257424 */ /* 0x000fe200078e00ff */
[----:B------:R-:W-:Y:S01]  /*6400*/  MOV R39, 0x3f811111 ;  /* 0x3f81111100277802 */ /* 0x000fe20000000f00 */
[----:B------:R-:W-:Y:S02]  /*6410*/  IMAD.MOV.U32 R38, RZ, RZ, 0x11122322 ;  /* 0x11122322ff267424 */ /* 0x000fe400078e00ff */
[----:B------:R-:W-:-:S02]  /*6420*/  IMAD.MOV.U32 R40, RZ, RZ, 0x555502a1 ;  /* 0x555502a1ff287424 */ /* 0x000fc400078e00ff */
[----:B------:R-:W-:Y:S02]  /*6430*/  IMAD.MOV.U32 R41, RZ, RZ, 0x3fa55555 ;  /* 0x3fa55555ff297424 */ /* 0x000fe400078e00ff */
[----:B------:R-:W-:Y:S02]  /*6440*/  IMAD.MOV.U32 R42, RZ, RZ, 0x55555511 ;  /* 0x55555511ff2a7424 */ /* 0x000fe400078e00ff */
[----:B------:R-:W-:Y:S01]  /*6450*/  IMAD.MOV.U32 R43, RZ, RZ, 0x3fc55555 ;  /* 0x3fc55555ff2b7424 */ /* 0x000fe200078e00ff */
[----:B------:R-:W-:Y:S01]  /*6460*/  MOV R45, 0x3fe00000 ;  /* 0x3fe00000002d7802 */ /* 0x000fe20000000f00 */
[----:B------:R-:W-:Y:S01]  /*6470*/  IMAD.MOV.U32 R44, RZ, RZ, 0xb ;  /* 0x0000000bff2c7424 */ /* 0x000fe200078e00ff */
[----:B------:R-:W-:Y:S01]  /*6480*/  BSSY.RECONVERGENT B1, `(.L_x_9124) ;  /* 0x0000025000017945 */ /* 0x000fe20003800200 */
[----:B--2---:R-:W-:-:S08]  /*6490*/  DFMA R20, R12, R48, 6.75539944105574400000e+15 ;  /* 0x433800000c14742b */ /* 0x004fd00000000030 */
        /* <DEDUP_REMOVED lines=9> */
[----:B------:R-:W-:-:S08]  /*6530*/  DFMA R46, R50, R46, R32 ;  /* 0x0000002e322e722b */ /* 0x000fd00000000020 */
[----:B------:R-:W-:-:S08]  /*6540*/  DFMA R46, R50, R46, R34 ;  /* 0x0000002e322e722b */ /* 0x000fd00000000022 */
[----:B------:R-:W-:-:S08]  /*6550*/  DFMA R46, R50, R46, R36 ;  /* 0x0000002e322e722b */ /* 0x000fd00000000024 */
[----:B------:R-:W-:-:S08]  /*6560*/  DFMA R46, R50, R46, R38 ;  /* 0x0000002e322e722b */ /* 0x000fd00000000026 */
[----:B------:R-:W-:-:S08]  /*6570*/  DFMA R46, R50, R46, R40 ;  /* 0x0000002e322e722b */ /* 0x000fd00000000028 */
[----:B------:R-:W-:-:S08]  /*6580*/  DFMA R46, R50, R46, R42 ;  /* 0x0000002e322e722b */ /* 0x000fd0000000002a */
[----:B------:R-:W-:Y:S01]  /*6590*/  DFMA R46, R50, R46, R44 ;  /* 0x0000002e322e722b */ /* 0x000fe2000000002c */
[----:B------:R-:W-:-:S07]  /*65a0*/  FSETP.GEU.FTZ.AND P0, PT, |R13|, 4.1917929649353027344, PT ;  /* 0x4086232b0d00780b */ /* 0x000fce0003f1e200 */
[----:B------:R-:W-:-:S08]  /*65b0*/  DFMA R46, R50, R46, 1 ;  /* 0x3ff00000322e742b */ /* 0x000fd0000000002e */
[----:B------:R-:W-:Y:S02]  /*65c0*/  DFMA R46, R50, R46, 1 ;  /* 0x3ff00000322e742b */ /* 0x000fe4000000002e */
[----:B---3--:R-:W-:-:S08]  /*65d0*/  DFMA R48, R14, R48, 6.75539944105574400000e+15 ;  /* 0x433800000e30742b */ /* 0x008fd00000000030 */
        /* <DEDUP_REMOVED lines=15> */
.L_x_9125:
[----:B------:R-:W-:Y:S05]  /*66d0*/  BSYNC.RECONVERGENT B1 ;  /* 0x0000000000017941 */ /* 0x000fea0003800200 */
.L_x_9124:
[----:B------:R-:W-:Y:S01]  /*66e0*/  DADD R12, R48, -6.75539944105574400000e+15 ;  /* 0xc3380000300c7429 */ /* 0x000fe20000000000 */
[----:B------:R-:W-:Y:S01]  /*66f0*/  BSSY.RECONVERGENT B1, `(.L_x_9126) ;  /* 0x0000027000017945 */ /* 0x000fe20003800200 */
[----:B-----5:R-:W-:-:S06]  /*6700*/  DFMA R16, R50, -UR20, R16 ;  /* 0x8000001432107c2b */ /* 0x020fcc0008000010 */
[----:B------:R-:W-:-:S08]  /*6710*/  DFMA R22, R12, -R22, R14 ;  /* 0x800000160c16722b */ /* 0x000fd0000000000e */
[----:B------:R-:W-:Y:S01]  /*6720*/  DFMA R22, R12, -R24, R22 ;  /* 0x800000180c16722b */ /* 0x000fe20000000016 */
[----:B------:R-:W0:Y:S07]  /*6730*/  LDC.64 R12, c[0x0][0x380] ;  /* 0x0000e000ff0c7b82 */ /* 0x000e2e0000000a00 */
[----:B------:R-:W-:-:S08]  /*6740*/  DFMA R26, R22, R26, R28 ;  /* 0x0000001a161a722b */ /* 0x000fd0000000001c */
[----:B------:R-:W-:-:S08]  /*6750*/  DFMA R26, R22, R26, R30 ;  /* 0x0000001a161a722b */ /* 0x000fd0000000001e */
[----:B------:R-:W-:Y:S01]  /*6760*/  DFMA R26, R22, R26, R32 ;  /* 0x0000001a161a722b */ /* 0x000fe20000000020 */
[----:B0-----:R-:W-:-:S03]  /*6770*/  IMAD.WIDE.U32 R12, R3, 0x8, R12 ;  /* 0x00000008030c7825 */ /* 0x001fc600078e000c */
[----:B------:R-:W-:-:S04]  /*6780*/  IADD3 R20, P0, PT, R12, R56, RZ ;  /* 0x000000380c147210 */ /* 0x000fc80007f1e0ff */
[----:B------:R-:W-:Y:S01]  /*6790*/  DFMA R26, R22, R26, R34 ;  /* 0x0000001a161a722b */ /* 0x000fe20000000022 */
[----:B------:R-:W-:Y:S02]  /*67a0*/  IADD3.X R21, PT, PT, R13, R57, RZ, P0, !PT ;  /* 0x000000390d157210 */ /* 0x000fe400007fe4ff */
[----:B------:R-:W-:-:S05]  /*67b0*/  FSETP.GEU.FTZ.AND P0, PT, |R15|, 4.1917929649353027344, PT ;  /* 0x4086232b0f00780b */ /* 0x000fca0003f1e200 */
[C---:B------:R-:W-:Y:S01]  /*67c0*/  DFMA R26, R22.reuse, R26, R36 ;  /* 0x0000001a161a722b */ /* 0x040fe20000000024 */
[----:B------:R0:W-:Y:S07]  /*67d0*/  STG.E.64 desc[UR18][R20.64], R16 ;  /* 0x0000001014007986 */ /* 0x0001ee000c101b12 */
[----:B------:R-:W-:Y:S01]  /*67e0*/  DFMA R26, R22, R26, R38 ;  /* 0x0000001a161a722b */ /* 0x000fe20000000026 */
[----:B0-----:R-:W-:-:S07]  /*67f0*/  IMAD.MOV.U32 R16, RZ, RZ, R4 ;  /* 0x000000ffff107224 */ /* 0x001fce00078e0004 */
[----:B------:R-:W-:Y:S01]  /*6800*/  DFMA R26, R22, R26, R40 ;  /* 0x0000001a161a722b */ /* 0x000fe20000000028 */
[----:B------:R-:W-:-:S07]  /*6810*/  IMAD.MOV.U32 R17, RZ, RZ, R5 ;  /* 0x000000ffff117224 */ /* 0x000fce00078e0005 */
        /* <DEDUP_REMOVED lines=13> */
[----:B------:R-:W-:Y:S01]  /*68f0*/  @!P0 SHF.R.S32.HI R5, RZ, 0x1, R4 ;  /* 0x00000001ff058819 */ /* 0x000fe20000011404 */
[----:B------:R-:W-:-:S04]  /*6900*/  @!P0 IMAD.MOV.U32 R4, RZ, RZ, R26 ;  /* 0x000000ffff048224 */ /* 0x000fc800078e001a */
[----:B------:R-:W-:Y:S01]  /*6910*/  @!P0 IMAD.IADD R14, R48, 0x1, -R5 ;  /* 0x00000001300e8824 */ /* 0x000fe200078e0a05 */
[----:B------:R-:W-:-:S04]  /*6920*/  @!P0 LEA R5, R5, R27, 0x14 ;  /* 0x0000001b05058211 */ /* 0x000fc800078ea0ff */
[----:B------:R-:W-:Y:S01]  /*6930*/  @!P0 LEA R15, R14, 0x3ff00000, 0x14 ;  /* 0x3ff000000e0f8811 */ /* 0x000fe200078ea0ff */
[----:B------:R-:W-:-:S06]  /*6940*/  @!P0 IMAD.MOV.U32 R14, RZ, RZ, RZ ;  /* 0x000000ffff0e8224 */ /* 0x000fcc00078e00ff */
[----:B------:R-:W-:-:S11]  /*6950*/  @!P0 DMUL R12, R4, R14 ;  /* 0x0000000e040c8228 */ /* 0x000fd60000000000 */
.L_x_9127:
[----:B------:R-:W-:Y:S05]  /*6960*/  BSYNC.RECONVERGENT B1 ;  /* 0x0000000000017941 */ /* 0x000fea0003800200 */
.L_x_9126:
[----:B------:R-:W-:Y:S01]  /*6970*/  IADD3 R14, P0, PT, R56, R6, RZ ;  /* 0x00000006380e7210 */ /* 0x000fe20007f1e0ff */
[----:B------:R-:W-:Y:S01]  /*6980*/  IMAD.U32 R5, RZ, RZ, UR28 ;  /* 0x0000001cff057e24 */ /* 0x000fe2000f8e00ff */
[----:B------:R-:W-:Y:S01]  /*6990*/  DFMA R18, R12, -UR20, R18 ;  /* 0x800000140c127c2b */ /* 0x000fe20008000012 */
[----:B------:R-:W-:Y:S02]  /*69a0*/  IMAD.U32 R13, RZ, RZ, UR28 ;  /* 0x0000001cff0d7e24 */ /* 0x000fe4000f8e00ff */
[----:B------:R-:W-:Y:S02]  /*69b0*/  IMAD.X R15, R57, 0x1, R52, P0 ;  /* 0x00000001390f7824 */ /* 0x000fe400000e0634 */
[----:B------:R-:W-:-:S03]  /*69c0*/  IMAD.WIDE.U32 R4, R5, 0x2, R16 ;  /* 0x0000000205047825 */ /* 0x000fc600078e0010 */
[----:B------:R0:W-:Y:S01]  /*69d0*/  STG.E.64 desc[UR18][R14.64], R18 ;  /* 0x000000120e007986 */ /* 0x0001e2000c101b12 */
[----:B------:R-:W-:Y:S01]  /*69e0*/  IMAD.WIDE.U32 R56, R13, 0x10, R56 ;  /* 0x000000100d387825 */ /* 0x000fe200078e0038 */
[----:B------:R-:W-:-:S04]  /*69f0*/  ISETP.GE.U32.AND P0, PT, R4, UR5, PT ;  /* 0x0000000504007c0c */ /* 0x000fc8000bf06070 */
[----:B------:R-:W-:-:S13]  /*6a00*/  ISETP.GE.AND.EX P0, PT, R5, UR7, PT, P0 ;  /* 0x0000000705007c0c */ /* 0x000fda000bf06300 */
[----:B0-----:R-:W-:Y:S05]  /*6a10*/  @!P0 BRA `(.L_x_9128) ;  /* 0xfffffff800108947 */ /* 0x001fea000383ffff */
.L_x_9123:
[----:B------:R-:W-:Y:S05]  /*6a20*/  BSYNC.RECONVERGENT B0 ;  /* 0x0000000000007941 */ /* 0x000fea0003800200 */
.L_x_9122:
[----:B------:R-:W0:Y:S02]  /*6a30*/  LDCU UR14, c[0x0][0x398] ;  /* 0x00007300ff0e77ac */ /* 0x000e240008000800 */
[----:B0-----:R-:W-:-:S04]  /*6a40*/  ISETP.GE.U32.AND P0, PT, R4, UR14, PT ;  /* 0x0000000e04007c0c */ /* 0x001fc8000bf06070 */
        /* <DEDUP_REMOVED lines=16> */
[----:B--2---:R-:W0:Y:S01]  /*6b50*/  I2F.U32.RP R8, UR28 ;  /* 0x0000001c00087d06 */ /* 0x004e220008209000 */
[----:B------:R-:W-:Y:S01]  /*6b60*/  IMAD.MOV.U32 R6, RZ, RZ, RZ ;  /* 0x000000ffff067224 */ /* 0x000fe200078e00ff */
[----:B------:R-:W-:-:S06]  /*6b70*/  ISETP.NE.U32.AND P2, PT, RZ, UR28, PT ;  /* 0x0000001cff007c0c */ /* 0x000fcc000bf45070 */
        /* <DEDUP_REMOVED lines=17> */
.L_x_9130:
[----:B------:R-:W-:Y:S01]  /*6c90*/  IMAD.U32 R19, RZ, RZ, UR28 ;  /* 0x0000001cff137e24 */ /* 0x000fe2000f8e00ff */
[----:B------:R-:W-:-:S07]  /*6ca0*/  MOV R18, 0x6cc0 ;  /* 0x00006cc000127802 */ /* 0x000fce0000000f00 */
[----:B--2---:R-:W-:Y:S05]  /*6cb0*/  CALL.REL.NOINC `($__internal_59_$__cuda_sm20_div_u64) ;  /* 0x0000000c00987944 */ /* 0x004fea0003c00000 */
.L_x_9131:
[----:B------:R-:W-:Y:S05]  /*6cc0*/  BSYNC.RECONVERGENT B0 ;  /* 0x0000000000007941 */ /* 0x000fea0003800200 */
.L_x_9129:
        /* <DEDUP_REMOVED lines=15> */
[----:B------:R-:W-:Y:S01]  /*6dc0*/  MOV R12, 0x652b82fe ;  /* 0x652b82fe000c7802 */ /* 0x000fe20000000f00 */
[----:B------:R-:W-:Y:S01]  /*6dd0*/  IMAD.MOV.U32 R13, RZ, RZ, 0x3ff71547 ;  /* 0x3ff71547ff0d7424 */ /* 0x000fe200078e00ff */
[----:B------:R-:W-:Y:S01]  /*6de0*/  UMOV UR4, 0xfefa39ef ;  /* 0xfefa39ef00047882 */ /* 0x000fe20000000000 */
[----:B------:R-:W-:Y:S01]  /*6df0*/  UMOV UR5, 0x3fe62e42 ;  /* 0x3fe62e4200057882 */ /* 0x000fe20000000000 */
[----:B------:R-:W-:Y:S03]  /*6e00*/  BSSY.RECONVERGENT B1, `(.L_x_9134) ;  /* 0x0000038000017945 */ /* 0x000fe60003800200 */
        /* <DEDUP_REMOVED lines=55> */
.L_x_9135:
[----:B------:R-:W-:Y:S05]  /*7180*/  BSYNC.RECONVERGENT B1 ;  /* 0x0000000000017941 */ /* 0x000fea0003800200 */
.L_x_9134:
[----:B-----5:R-:W-:Y:S01]  /*7190*/  DFMA R14, R14, -UR20, R4 ;  /* 0x800000140e0e7c2b */ /* 0x020fe20008000004 */
[----:B------:R-:W-:Y:S01]  /*71a0*/  IADD3.X R17, PT, PT, R20, UR11, RZ, P2, !PT ;  /* 0x0000000b14117c10 */ /* 0x000fe200097fe4ff */
[----:B------:R-:W-:Y:S02]  /*71b0*/  IMAD.MOV.U32 R4, RZ, RZ, R3 ;  /* 0x000000ffff047224 */ /* 0x000fe400078e0003 */
[----:B------:R-:W-:-:S03]  /*71c0*/  IMAD.MOV.U32 R5, RZ, RZ, R10 ;  /* 0x000000ffff057224 */ /* 0x000fc600078e000a */
[----:B------:R0:W-:Y:S04]  /*71d0*/  STG.E.64 desc[UR18][R16.64], R14 ;  /* 0x0000000e10007986 */ /* 0x0001e8000c101b12 */
.L_x_9133:
[----:B------:R-:W-:Y:S05]  /*71e0*/  BSYNC.RECONVERGENT B0 ;  /* 0x0000000000007941 */ /* 0x000fea0003800200 */
.L_x_9132:
[----:B------:R-:W-:-:S04]  /*71f0*/  ISETP.NE.U32.AND P0, PT, R6, RZ, PT ;  /* 0x000000ff0600720c */ /* 0x000fc80003f05070 */
[----:B------:R-:W-:-:S13]  /*7200*/  ISETP.NE.AND.EX P0, PT, R7, RZ, PT, P0 ;  /* 0x000000ff0700720c */ /* 0x000fda0003f05300 */
[----:B------:R-:W-:Y:S05]  /*7210*/  @!P0 EXIT ;  /* 0x000000000000894d */ /* 0x000fea0003800000 */
[----:B------:R-:W1:Y:S01]  /*7220*/  LDCU.128 UR8, c[0x0][0x380] ;  /* 0x00007000ff0877ac */ /* 0x000e620008000c00 */
[----:B------:R-:W-:Y:S01]  /*7230*/  IMAD.U32 R6, RZ, RZ, UR28 ;  /* 0x0000001cff067e24 */ /* 0x000fe2000f8e00ff */
[C---:B------:R-:W-:Y:S01]  /*7240*/  SHF.L.U32 R9, R4.reuse, 0x3, RZ ;  /* 0x0000000304097819 */ /* 0x040fe200000006ff */
[----:B0-----:R-:W-:Y:S01]  /*7250*/  IMAD.U32 R17, RZ, RZ, UR28 ;  /* 0x0000001cff117e24 */ /* 0x001fe2000f8e00ff */
[----:B------:R-:W0:Y:S01]  /*7260*/  LDCU.64 UR4, c[0x0][0x390] ;  /* 0x00007200ff0477ac */ /* 0x000e220008000a00 */
[----:B------:R-:W-:Y:S02]  /*7270*/  SHF.L.U64.HI R8, R4, 0x3, R5 ;  /* 0x0000000304087819 */ /* 0x000fe40000010205 */
[----:B------:R-:W-:Y:S01]  /*7280*/  LEA R15, P5, R6, R9, 0x3 ;  /* 0x00000009060f7211 */ /* 0x000fe200078a18ff */
[----:B------:R-:W2:Y:S03]  /*7290*/  LDCU UR7, c[0x0][0x398] ;  /* 0x00007300ff0777ac */ /* 0x000ea60008000800 */
[----:B------:R-:W-:-:S02]  /*72a0*/  LEA.HI.X R10, R17, R8, RZ, 0x3, P5 ;  /* 0x00000008110a7211 */ /* 0x000fc400028f1cff */
[C---:B-1----:R-:W-:Y:S02]  /*72b0*/  IADD3 R3, P4, PT, R9.reuse, UR8, RZ ;  /* 0x0000000809037c10 */ /* 0x042fe4000ff9e0ff */
[----:B------:R-:W-:Y:S02]  /*72c0*/  IADD3 R7, P3, PT, R9, UR10, RZ ;  /* 0x0000000a09077c10 */ /* 0x000fe4000ff7e0ff */
[C---:B------:R-:W-:Y:S02]  /*72d0*/  IADD3 R11, P2, PT, R15.reuse, UR8, RZ ;  /* 0x000000080f0b7c10 */ /* 0x040fe4000ff5e0ff */
[----:B------:R-:W-:Y:S02]  /*72e0*/  IADD3 R13, P1, PT, R15, UR10, RZ ;  /* 0x0000000a0f0d7c10 */ /* 0x000fe4000ff3e0ff */
[----:B0-----:R-:W-:Y:S02]  /*72f0*/  IADD3 R9, P0, PT, R9, UR4, RZ ;  /* 0x0000000409097c10 */ /* 0x001fe4000ff1e0ff */
[----:B------:R-:W-:-:S02]  /*7300*/  IADD3 R15, P5, PT, R15, UR4, RZ ;  /* 0x000000040f0f7c10 */ /* 0x000fc4000ffbe0ff */
[C---:B------:R-:W-:Y:S02]  /*7310*/  IADD3.X R57, PT, PT, R8.reuse, UR9, RZ, P4, !PT ;  /* 0x0000000908397c10 */ /* 0x040fe4000a7fe4ff */
[----:B------:R-:W-:Y:S02]  /*7320*/  IADD3.X R59, PT, PT, R8, UR11, RZ, P3, !PT ;  /* 0x0000000b083b7c10 */ /* 0x000fe40009ffe4ff */
[C---:B------:R-:W-:Y:S02]  /*7330*/  IADD3.X R61, PT, PT, R10.reuse, UR9, RZ, P2, !PT ;  /* 0x000000090a3d7c10 */ /* 0x040fe400097fe4ff */
[----:B------:R-:W-:Y:S02]  /*7340*/  IADD3.X R6, PT, PT, R10, UR11, RZ, P1, !PT ;  /* 0x0000000b0a067c10 */ /* 0x000fe40008ffe4ff */
[----:B------:R-:W-:Y:S02]  /*7350*/  IADD3.X R8, PT, PT, R8, UR5, RZ, P0, !PT ;  /* 0x0000000508087c10 */ /* 0x000fe400087fe4ff */
[----:B--2---:R-:W-:-:S07]  /*7360*/  IADD3.X R10, PT, PT, R10, UR5, RZ, P5, !PT ;  /* 0x000000050a0a7c10 */ /* 0x004fce000affe4ff */
.L_x_9140:
[----:B------:R-:W-:-:S05]  /*7370*/  IADD3 R52, P0, PT, R0, R7, RZ ;  /* 0x0000000700347210 */ /* 0x000fca0007f1e0ff */
[----:B------:R-:W-:-:S06]  /*7380*/  IMAD.X R53, R2, 0x1, R59, P0 ;  /* 0x0000000102357824 */ /* 0x000fcc00000e063b */
[----:B------:R-:W2:Y:S01]  /*7390*/  LDG.E.64 R52, desc[UR18][R52.64] ;  /* 0x0000001234347981 */ /* 0x000ea2000c1e1b00 */
[----:B------:R-:W-:-:S05]  /*73a0*/  IADD3 R16, P0, PT, R0, R9, RZ ;  /* 0x0000000900107210 */ /* 0x000fca0007f1e0ff */
[----:B------:R-:W-:-:S06]  /*73b0*/  IMAD.X R17, R2, 0x1, R8, P0 ;  /* 0x0000000102117824 */ /* 0x000fcc00000e0608 */
[----:B------:R-:W5:Y:S01]  /*73c0*/  LDG.E.64 R16, desc[UR18][R16.64] ;  /* 0x0000001210107981 */ /* 0x000f62000c1e1b00 */
[----:B------:R-:W-:Y:S01]  /*73d0*/  IMAD.MOV.U32 R18, RZ, RZ, 0x652b82fe ;  /* 0x652b82feff127424 */ /* 0x000fe200078e00ff */
[----:B------:R-:W-:Y:S01]  /*73e0*/  MOV R19, 0x3ff71547 ;  /* 0x3ff7154700137802 */ /* 0x000fe20000000f00 */
[----:B------:R-:W-:Y:S01]  /*73f0*/  IMAD.MOV.U32 R20, RZ, RZ, -0x105c611 ;  /* 0xfefa39efff147424 */ /* 0x000fe200078e00ff */
[----:B------:R-:W-:Y:S01]  /*7400*/  MOV R40, 0x55555511 ;  /* 0x5555551100287802 */ /* 0x000fe20000000f00 */
[----:B------:R-:W-:Y:S01]  /*7410*/  IMAD.MOV.U32 R21, RZ, RZ, 0x3fe62e42 ;  /* 0x3fe62e42ff157424 */ /* 0x000fe200078e00ff */
[----:B------:R-:W-:Y:S01]  /*7420*/  BSSY.RECONVERGENT B0, `(.L_x_9136) ;  /* 0x0000037000007945 */ /* 0x000fe20003800200 */
[----:B------:R-:W-:Y:S01]  /*7430*/  IMAD.MOV.U32 R22, RZ, RZ, 0x3b39803f ;  /* 0x3b39803fff167424 */ /* 0x000fe200078e00ff */
[----:B------:R-:W-:Y:S01]  /*7440*/  IADD3 R46, P3, PT, R0, R13, RZ ;  /* 0x0000000d002e7210 */ /* 0x000fe20007f7e0ff */
        /* <DEDUP_REMOVED lines=16> */
[----:B------:R-:W-:Y:S01]  /*7550*/  DFMA R44, R44, -R22, R24 ;  /* 0x800000162c2c722b */ /* 0x000fe20000000018 */
[----:B------:R-:W-:Y:S01]  /*7560*/  IMAD.MOV.U32 R24, RZ, RZ, 0x69ce2bdf ;  /* 0x69ce2bdfff187424 */ /* 0x000fe200078e00ff */
[----:B------:R-:W-:-:S06]  /*7570*/  MOV R25, 0x3e5ade15 ;  /* 0x3e5ade1500197802 */ /* 0x000fcc0000000f00 */
[----:B------:R-:W-:-:S08]  /*7580*/  DFMA R30, R44, R24, R26 ;  /* 0x000000182c1e722b */ /* 0x000fd0000000001a */
[----:B------:R-:W-:Y:S01]  /*7590*/  DFMA R32, R44, R30, R28 ;  /* 0x0000001e2c20722b */ /* 0x000fe2000000001c */
[----:B------:R-:W-:Y:S01]  /*75a0*/  MOV R30, 0x7c89eb71 ;  /* 0x7c89eb71001e7802 */ /* 0x000fe20000000f00 */
        /* <DEDUP_REMOVED lines=12> */
[----:B------:R-:W-:-:S08]  /*7670*/  DFMA R50, R44, R50, 1 ;  /* 0x3ff000002c32742b */ /* 0x000fd00000000032 */
[----:B------:R-:W-:Y:S01]  /*7680*/  DFMA R50, R44, R50, 1 ;  /* 0x3ff000002c32742b */ /* 0x000fe20000000032 */
[----:B------:R-:W-:-:S09]  /*7690*/  IADD3 R44, P2, PT, R0, R3, RZ ;  /* 0x00000003002c7210 */ /* 0x000fd20007f5e0ff */
        /* <DEDUP_REMOVED lines=15> */
.L_x_9137:
[----:B------:R-:W-:Y:S05]  /*7790*/  BSYNC.RECONVERGENT B0 ;  /* 0x0000000000007941 */ /* 0x000fea0003800200 */
.L_x_9136:
[----:B-----5:R-:W-:Y:S01]  /*77a0*/  DFMA R54, R54, -UR20, R16 ;  /* 0x8000001436367c2b */ /* 0x020fe20008000010 */
[C---:B------:R-:W-:Y:S01]  /*77b0*/  IMAD.X R45, R2.reuse, 0x1, R57, P2 ;  /* 0x00000001022d7824 */ /* 0x040fe200010e0639 */
[----:B------:R-:W-:-:S05]  /*77c0*/  IADD3.X R47, PT, PT, R2, R6, RZ, P3, !PT ;  /* 0x00000006022f7210 */ /* 0x000fca0001ffe4ff */
        /* <DEDUP_REMOVED lines=33> */
[----:B------:R-:W-:Y:S01]  /*79e0*/  @!P0 IMAD.IADD R18, R18, 0x1, -R19 ;  /* 0x0000000112128824 */ /* 0x000fe200078e0a13 */
[----:B------:R-:W-:-:S04]  /*79f0*/  @!P0 LEA R19, R19, R25, 0x14 ;  /* 0x0000001913138211 */ /* 0x000fc800078ea0ff */
[----:B------:R-:W-:Y:S01]  /*7a00*/  @!P0 LEA R23, R18, 0x3ff00000, 0x14 ;  /* 0x3ff0000012178811 */ /* 0x000fe200078ea0ff */
[----:B------:R-:W-:-:S06]  /*7a10*/  @!P0 IMAD.MOV.U32 R18, RZ, RZ, R24 ;  /* 0x000000ffff128224 */ /* 0x000fcc00078e0018 */
[----:B------:R-:W-:-:S11]  /*7a20*/  @!P0 DMUL R20, R18, R22 ;  /* 0x0000001612148228 */ /* 0x000fd60000000000 */
.L_x_9139:
[----:B------:R-:W-:Y:S05]  /*7a30*/  BSYNC.RECONVERGENT B0 ;  /* 0x0000000000007941 */ /* 0x000fea0003800200 */
.L_x_9138:
[----:B------:R-:W-:Y:S01]  /*7a40*/  IADD3 R18, P0, PT, R0, R11, RZ ;  /* 0x0000000b00127210 */ /* 0x000fe20007f1e0ff */
[----:B-----5:R-:W-:Y:S01]  /*7a50*/  DFMA R16, R20, -UR20, R16 ;  /* 0x8000001414107c2b */ /* 0x020fe20008000010 */
[----:B------:R-:W-:Y:S01]  /*7a60*/  MOV R12, UR28 ;  /* 0x0000001c000c7c02 */ /* 0x000fe20008000f00 */
[----:B------:R-:W-:Y:S02]  /*7a70*/  IMAD.U32 R21, RZ, RZ, UR28 ;  /* 0x0000001cff157e24 */ /* 0x000fe4000f8e00ff */
[----:B------:R-:W-:-:S03]  /*7a80*/  IMAD.X R19, R2, 0x1, R61, P0 ;  /* 0x0000000102137824 */ /* 0x000fc600000e063d */
[C---:B------:R-:W-:Y:S02]  /*7a90*/  LEA R4, P0, R21.reuse, R4, 0x1 ;  /* 0x0000000415047211 */ /* 0x040fe400078008ff */
[----:B------:R0:W-:Y:S01]  /*7aa0*/  STG.E.64 desc[UR18][R18.64], R16 ;  /* 0x0000001012007986 */ /* 0x0001e2000c101b12 */
[C---:B------:R-:W-:Y:S02]  /*7ab0*/  LEA R0, P1, R21.reuse, R0, 0x4 ;  /* 0x0000000015007211 */ /* 0x040fe400078220ff */
[----:B------:R-:W-:Y:S02]  /*7ac0*/  LEA.HI.X R5, R12, R5, RZ, 0x1, P0 ;  /* 0x000000050c057211 */ /* 0x000fe400000f0cff */
[----:B------:R-:W-:Y:S02]  /*7ad0*/  ISETP.GE.U32.AND P0, PT, R4, UR7, PT ;  /* 0x0000000704007c0c */ /* 0x000fe4000bf06070 */
[----:B------:R-:W-:Y:S02]  /*7ae0*/  LEA.HI.X R2, R21, R2, RZ, 0x4, P1 ;  /* 0x0000000215027211 */ /* 0x000fe400008f24ff */
[----:B------:R-:W-:-:S13]  /*7af0*/  ISETP.GE.AND.EX P0, PT, R5, UR6, PT, P0 ;  /* 0x0000000605007c0c */ /* 0x000fda000bf06300 */
[----:B0-----:R-:W-:Y:S05]  /*7b00*/  @!P0 BRA `(.L_x_9140) ;  /* 0xfffffff800188947 */ /* 0x001fea000383ffff */
[----:B------:R-:W-:Y:S05]  /*7b10*/  EXIT ;  /* 0x000000000000794d */ /* 0x000fea0003800000 */
        .weak           $__internal_59_$__cuda_sm20_div_u64
        .type           $__internal_59_$__cuda_sm20_div_u64,@function
        .size           $__internal_59_$__cuda_sm20_div_u64,($__internal_60_$__cuda_sm20_rem_u64 - $__internal_59_$__cuda_sm20_div_u64)
$__internal_59_$__cuda_sm20_div_u64:
        /* <DEDUP_REMOVED lines=44> */
[C---:B------:R-:W-:Y:S01]  /*7de0*/  IMAD R7, R9.reuse, UR4, R7 ;  /* 0x0000000409077c24 */ /* 0x040fe2000f8e0207 */
[----:B------:R-:W-:Y:S02]  /*7df0*/  IADD3 R6, P2, PT, R9, 0x1, RZ ;  /* 0x0000000109067810 */ /* 0x000fe40007f5e0ff */
[-C--:B------:R-:W-:Y:S01]  /*7e00*/  ISETP.GE.U32.AND P0, PT, R22, R19.reuse, PT ;  /* 0x000000131600720c */ /* 0x080fe20003f06070 */
[----:B------:R-:W-:-:S04]  /*7e10*/  IMAD R7, R8, R19, R7 ;  /* 0x0000001308077224 */ /* 0x000fc800078e0207 */
[----:B------:R-:W-:Y:S01]  /*7e20*/  IMAD.X R24, R20, 0x1, ~R7, P1 ;  /* 0x0000000114187824 */ /* 0x000fe200008e0e07 */
[----:B------:R-:W-:Y:S01]  /*7e30*/  IADD3 R20, P1, PT, -R19, R22, RZ ;  /* 0x0000001613147210 */ /* 0x000fe20007f3e1ff */
[----:B------:R-:W-:-:S03]  /*7e40*/  IMAD.X R7, RZ, RZ, R8, P2 ;  /* 0x000000ffff077224 */ /* 0x000fc600010e0608 */
[C---:B------:R-:W-:Y:S02]  /*7e50*/  ISETP.GE.U32.AND.EX P0, PT, R24.reuse, UR4, PT, P0 ;  /* 0x0000000418007c0c */ /* 0x040fe4000bf06100 */
[----:B------:R-:W-:Y:S02]  /*7e60*/  IADD3.X R17, PT, PT, R24, ~UR4, RZ, P1, !PT ;  /* 0x8000000418117c10 */ /* 0x000fe40008ffe4ff */
[----:B------:R-:W-:Y:S02]  /*7e70*/  SEL R9, R6, R9, P0 ;  /* 0x0000000906097207 */ /* 0x000fe40000000000 */
[----:B------:R-:W-:Y:S02]  /*7e80*/  SEL R20, R20, R22, P0 ;  /* 0x0000001614147207 */ /* 0x000fe40000000000 */
[----:B------:R-:W-:Y:S02]  /*7e90*/  SEL R8, R7, R8, P0 ;  /* 0x0000000807087207 */ /* 0x000fe40000000000 */
[----:B------:R-:W-:-:S02]  /*7ea0*/  IADD3 R6, P2, PT, R9, 0x1, RZ ;  /* 0x0000000109067810 */ /* 0x000fc40007f5e0ff */
[----:B------:R-:W-:Y:S02]  /*7eb0*/  SEL R17, R17, R24, P0 ;  /* 0x0000001811117207 */ /* 0x000fe40000000000 */
[----:B------:R-:W-:Y:S01]  /*7ec0*/  ISETP.GE.U32.AND P0, PT, R20, R19, PT ;  /* 0x000000131400720c */ /* 0x000fe20003f06070 */
[----:B------:R-:W-:Y:S01]  /*7ed0*/  IMAD.X R7, RZ, RZ, R8, P2 ;  /* 0x000000ffff077224 */ /* 0x000fe200010e0608 */
[----:B------:R-:W-:Y:S01]  /*7ee0*/  ISETP.NE.U32.AND P1, PT, R19, RZ, PT ;  /* 0x000000ff1300720c */ /* 0x000fe20003f25070 */
[----:B------:R-:W-:Y:S01]  /*7ef0*/  HFMA2 R19, -RZ, RZ, 0, 0 ;  /* 0x00000000ff137431 */ /* 0x000fe200000001ff */
[----:B------:R-:W-:Y:S02]  /*7f00*/  ISETP.GE.U32.AND.EX P0, PT, R17, UR4, PT, P0 ;  /* 0x0000000411007c0c */ /* 0x000fe4000bf06100 */
[----:B------:R-:W-:Y:S02]  /*7f10*/  ISETP.NE.AND.EX P1, PT, RZ, UR4, PT, P1 ;  /* 0x00000004ff007c0c */ /* 0x000fe4000bf25310 */
[----:B------:R-:W-:-:S02]  /*7f20*/  SEL R6, R6, R9, P0 ;  /* 0x0000000906067207 */ /* 0x000fc40000000000 */
[----:B------:R-:W-:Y:S02]  /*7f30*/  SEL R7, R7, R8, P0 ;  /* 0x0000000807077207 */ /* 0x000fe40000000000 */
[----:B------:R-:W-:Y:S02]  /*7f40*/  SEL R6, R6, 0xffffffff, P1 ;  /* 0xffffffff06067807 */ /* 0x000fe40000800000 */
[----:B------:R-:W-:Y:S01]  /*7f50*/  SEL R7, R7, 0xffffffff, P1 ;  /* 0xffffffff07077807 */ /* 0x000fe20000800000 */
[----:B------:R-:W-:Y:S06]  /*7f60*/  RET.REL.NODEC R18 `(_ZN2at6native43_GLOBAL__N__9ae7fba5_10_SoftMax_cu_9f978f6320cunn_SoftMaxBackwardILi2EdddNS1_26LogSoftMaxBackwardEpilogueEEEvPT0_PKT2_S8_l) ;  /* 0xffffff8012247950 */ /* 0x000fec0003c3ffff */
        .weak           $__internal_60_$__cuda_sm20_rem_u64
        .type           $__internal_60_$__cuda_sm20_rem_u64,@function
        .size           $__internal_60_$__cuda_sm20_rem_u64,(.L_x_11650 - $__internal_60_$__cuda_sm20_rem_u64)
$__internal_60_$__cuda_sm20_rem_u64:
[----:B------:R-:W-:Y:S02]  /*7f70*/  IMAD.U32 R17, RZ, RZ, UR5 ;  /* 0x00000005ff117e24 */ /* 0x000fe4000f8e00ff */
[----:B------:R-:W-:-:S04]  /*7f80*/  IMAD.MOV.U32 R16, RZ, RZ, R13 ;  /* 0x000000ffff107224 */ /* 0x000fc800078e000d */
        /* <DEDUP_REMOVED lines=62> */
[----:B------:R-:W-:Y:S06]  /*8370*/  RET.REL.NODEC R6 `(_ZN2at6native43_GLOBAL__N__9ae7fba5_10_SoftMax_cu_9f978f6320cunn_SoftMaxBackwardILi2EdddNS1_26LogSoftMaxBackwardEpilogueEEEvPT0_PKT2_S8_l) ;  /* 0xffffff7c06207950 */ /* 0x000fec0003c3ffff */
.L_x_9141:
        /* <DEDUP_REMOVED lines=16> */
.L_x_11650:


//--------------------- .text._ZN2at6native43_GLOBAL__N__9ae7fba5_10_SoftMax_cu_9f978f6324cunn_SoftMaxBackwardSmemILi2EdddNS1_26LogSoftMaxBackwardEpilogueEEEvPT0_PKT2_S8_l --------------------------
	.section	.text._ZN2at6native43_GLOBAL__N__9ae7fba5_10_SoftMax_cu_9f978f6324cunn_SoftMaxBackwardSmemILi2EdddNS1_26LogSoftMaxBackwardEpilogueEEEvPT0_PKT2_S8_l,"ax",@progbits
	.align	128
.text._ZN2at6native43_GLOBAL__N__9ae7fba5_10_SoftMax_cu_9f978f6324cunn_SoftMaxBackwardSmemILi2EdddNS1_26LogSoftMaxBackwardEpilogueEEEvPT0_PKT2_S8_l:
        .type           _ZN2at6native43_GLOBAL__N__9ae7fba5_10_SoftMax_cu_9f978f6324cunn_SoftMaxBackwardSmemILi2EdddNS1_26LogSoftMaxBackwardEpilogueEEEvPT0_PKT2_S8_l,@function
        .size           _ZN2at6native43_GLOBAL__N__9ae7fba5_10_SoftMax_cu_9f978f6324cunn_SoftMaxBackwardSmemILi2EdddNS1_26LogSoftMaxBackwardEpilogueEEEvPT0_PKT2_S8_l,(.L_x_11653 - _ZN2at6native43_GLOBAL__N__9ae7fba5_10_SoftMax_cu_9f978f6324cunn_SoftMaxBackwardSmemILi2EdddNS1_26LogSoftMaxBackwardEpilogueEEEvPT0_PKT2_S8_l)
        .other          _ZN2at6native43_GLOBAL__N__9ae7fba5_10_SoftMax_cu_9f978f6324cunn_SoftMaxBackwardSmemILi2EdddNS1_26LogSoftMaxBackwardEpilogueEEEvPT0_PKT2_S8_l,@"STO_CUDA_ENTRY STV_DEFAULT"
_ZN2at6native43_GLOBAL__N__9ae7fba5_10_SoftMax_cu_9f978f6324cunn_SoftMaxBackwardSmemILi2EdddNS1_26LogSoftMaxBackwardEpilogueEEEvPT0_PKT2_S8_l:
[----:B------:R-:W-:Y:S01]  /*0000*/  LDC R1, c[0x0][0x37c] ;  /* 0x0000df00ff017b82 */ /* 0x000fe20000000800 */
[----:B------:R-:W0:Y:S07]  /*0010*/  S2R R0, SR_TID.X ;  /* 0x0000000000007919 */ /* 0x000e2e0000002100 */
[----:B------:R-:W1:Y:S01]  /*0020*/  S2UR UR7, SR_CTAID.X ;  /* 0x00000000000779c3 */ /* 0x000e620000002500 */
[----:B------:R-:W1:Y:S01]  /*0030*/  LDCU.128 UR20, c[0x0][0x390] ;  /* 0x00007200ff1477ac */ /* 0x000e620008000c00 */
[----:B------:R-:W-:Y:S01]  /*0040*/  BSSY.RECONVERGENT B0, `(.L_x_9142) ;  /* 0x0000027000007945 */ /* 0x000fe20003800200 */
[----:B------:R-:W2:Y:S05]  /*0050*/  LDCU.128 UR16, c[0x0][0x380] ;  /* 0x00007000ff1077ac */ /* 0x000eaa0008000c00 */
[----:B------:R-:W3:Y:S01]  /*0060*/  S2UR UR6, SR_CgaCtaId ;  /* 0x00000000000679c3 */ /* 0x000ee20000008800 */
[----:B------:R-:W4:Y:S01]  /*0070*/  LDCU.64 UR14, c[0x0][0x358] ;  /* 0x00006b00ff0e77ac */ /* 0x000f220008000a00 */
        /* <DEDUP_REMOVED lines=14> */
[----:B------:R-:W-:Y:S02]  /*0160*/  UIADD3.X UR8, UPT, UPT, UR12, UR19, URZ, UP1, !UPT ;  /* 0x000000130c087290 */ /* 0x000fe40008ffe4ff */
[----:B------:R-:W-:Y:S02]  /*0170*/  ULEA UR11, UR22, UR4, 0x3 ;  /* 0x00000004160b7291 */ /* 0x000fe4000f8e18ff */
[----:B------:R-:W-:-:S02]  /*0180*/  UIADD3.X UR6, UPT, UPT, UR12, UR21, URZ, UP0, !UPT ;  /* 0x000000150c067290 */ /* 0x000fc400087fe4ff */
[----:B----4-:R-:W-:Y:S10]  /*0190*/  @P0 BRA `(.L_x_9143) ;  /* 0x0000000000440947 */ /* 0x010ff40003800000 */
[----:B------:R-:W0:Y:S01]  /*01a0*/  LDC R10, c[0x0][0x360] ;  /* 0x0000d800ff0a7b82 */ /* 0x000e220000000800 */
[----:B------:R-:W-:Y:S01]  /*01b0*/  IMAD.MOV.U32 R9, RZ, RZ, R0 ;  /* 0x000000ffff097224 */ /* 0x000fe200078e0000 */
[----:B------:R-:W-:-:S07]  /*01c0*/  CS2R R2, SRZ ;  /* 0x0000000000027805 */ /* 0x000fce000001ff00 */
.L_x_9144:
[----:B-1----:R-:W-:Y:S01]  /*01d0*/  MOV R5, UR6 ;  /* 0x0000000600057c02 */ /* 0x002fe20008000f00 */
[----:B------:R-:W-:-:S04]  /*01e0*/  IMAD.U32 R4, RZ, RZ, UR5 ;  /* 0x00000005ff047e24 */ /* 0x000fc8000f8e00ff */
[----:B------:R-:W-:-:S06]  /*01f0*/  IMAD.WIDE R4, R9, 0x10, R4 ;  /* 0x0000001009047825 */ /* 0x000fcc00078e0204 */
[----:B------:R-:W2:Y:S01]  /*0200*/  LDG.E.128 R4, desc[UR14][R4.64] ;  /* 0x0000000e04047981 */ /* 0x000ea2000c1e1d00 */
[----:B------:R-:W-:Y:S01]  /*0210*/  LEA R11, R9, UR4, 0x4 ;  /* 0x00000004090b7c11 */ /* 0x000fe2000f8e20ff */
[----:B0-----:R-:W-:-:S04]  /*0220*/  IMAD.IADD R9, R10, 0x1, R9 ;  /* 0x000000010a097824 */ /* 0x001fc800078e0209 */
[----:B------:R-:W-:-:S05]  /*0230*/  IMAD.SHL.U32 R8, R9, 0x2, RZ ;  /* 0x0000000209087824 */ /* 0x000fca00078e00ff */
[----:B------:R-:W-:Y:S02]  /*0240*/  ISETP.GE.U32.AND P1, PT, R8, UR22, PT ;  /* 0x0000001608007c0c */ /* 0x000fe4000bf26070 */
[----:B------:R-:W-:-:S04]  /*0250*/  SHF.R.S32.HI R8, RZ, 0x1f, R8 ;  /* 0x0000001fff087819 */ /* 0x000fc80000011408 */
[----:B------:R-:W-:Y:S01]  /*0260*/  ISETP.GE.AND.EX P1, PT, R8, UR23, PT, P1 ;  /* 0x0000001708007c0c */ /* 0x000fe2000bf26310 */
[----:B--2---:R1:W-:Y:S01]  /*0270*/  STS.128 [R11], R4 ;  /* 0x000000040b007388 */ /* 0x0043e20000000c00 */
[----:B------:R-:W-:-:S08]  /*0280*/  DADD R2, R4, R2 ;  /* 0x0000000004027229 */ /* 0x000fd00000000002 */
[----:B------:R-:W-:-:S03]  /*0290*/  DADD R2, R6, R2 ;  /* 0x0000000006027229 */ /* 0x000fc60000000002 */
[----:B------:R-:W-:Y:S08]  /*02a0*/  @!P1 BRA `(.L_x_9144) ;  /* 0xfffffffc00c89947 */ /* 0x000ff0000383ffff */
.L_x_9143:
[----:B------:R-:W-:Y:S05]  /*02b0*/  BSYNC.RECONVERGENT B0 ;  /* 0x0000000000007941 */ /* 0x000fea0003800200 */
.L_x_9142:
[----:B-1----:R-:W-:Y:S01]  /*02c0*/  SHFL.DOWN PT, R5, R3, 0x10, 0x1f ;  /* 0x0a001f0003057f89 */ /* 0x002fe200000e0000 */
        /* <DEDUP_REMOVED lines=34> */
[----:B0-----:R-:W-:Y:S01]  /*04f0*/  IMAD.MOV.U32 R3, RZ, RZ, R7 ;  /* 0x000000ffff037224 */ /* 0x001fe200078e0007 */
[----:B-1----:R-:W-:-:S06]  /*0500*/  MOV R2, R6 ;  /* 0x0000000600027202 */ /* 0x002fcc0000000f00 */
        /* <DEDUP_REMOVED lines=11> */
.L_x_9162:
[----:B------:R-:W-:Y:S01]  /*05c0*/  ISETP.NE.AND P1, PT, R0, RZ, PT ;  /* 0x000000ff0000720c */ /* 0x000fe20003f25270 */
[----:B-12---:R-:W-:-:S12]  /*05d0*/  DADD R4, R2, R4 ;  /* 0x0000000002047229 */ /* 0x006fd80000000004 */
[----:B------:R2:W-:Y:S02]  /*05e0*/  @!P1 STS.64 [UR11], R4 ;  /* 0x00000004ff009988 */ /* 0x0005e40008000a0b */
.L_x_9145:
[----:B------:R-:W-:Y:S05]  /*05f0*/  WARPSYNC.ALL ;  /* 0x0000000000007948 */ /* 0x000fea0003800000 */
[----:B------:R-:W-:Y:S06]  /*0600*/  BAR.SYNC.DEFER_BLOCKING 0x0 ;  /* 0x0000000000007b1d */ /* 0x000fec0000010000 */
[----:B------:R-:W-:Y:S05]  /*0610*/  @P0 EXIT ;  /* 0x000000000000094d */ /* 0x000fea0003800000 */
[----:B------:R-:W3:Y:S01]  /*0620*/  LDS.64 R10, [UR11] ;  /* 0x0000000bff0a7984 */ /* 0x000ee20008000a00 */
[----:B------:R-:W4:Y:S02]  /*0630*/  LDCU.64 UR12, c[0x0][0x398] ;  /* 0x00007300ff0c77ac */ /* 0x000f240008000a00 */
.L_x_9151:
[----:B--2---:R-:W-:Y:S02]  /*0640*/  IMAD.U32 R4, RZ, RZ, UR7 ;  /* 0x00000007ff047e24 */ /* 0x004fe4000f8e00ff */
[----:B------:R-:W-:Y:S02]  /*0650*/  IMAD.U32 R5, RZ, RZ, UR8 ;  /* 0x00000008ff057e24 */ /* 0x000fe4000f8e00ff */
[----:B------:R-:W-:-:S06]  /*0660*/  IMAD.WIDE R4, R0, 0x10, R4 ;  /* 0x0000001000047825 */ /* 0x000fcc00078e0204 */
[----:B------:R-:W2:Y:S01]  /*0670*/  LDG.E.128 R4, desc[UR14][R4.64] ;  /* 0x0000000e04047981 */ /* 0x000ea2000c1e1d00 */
[----:B------:R-:W-:Y:S01]  /*0680*/  MOV R18, 0x652b82fe ;  /* 0x652b82fe00127802 */ /* 0x000fe20000000f00 */
[----:B------:R-:W-:Y:S01]  /*0690*/  IMAD.MOV.U32 R19, RZ, RZ, 0x3ff71547 ;  /* 0x3ff71547ff137424 */ /* 0x000fe200078e00ff */
[----:B------:R-:W-:Y:S01]  /*06a0*/  MOV R21, 0x3fe62e42 ;  /* 0x3fe62e4200157802 */ /* 0x000fe20000000f00 */
[----:B------:R-:W-:Y:S02]  /*06b0*/  IMAD.MOV.U32 R20, RZ, RZ, -0x105c611 ;  /* 0xfefa39efff147424 */ /* 0x000fe400078e00ff */
[----:B------:R-:W-:Y:S02]  /*06c0*/  HFMA2 R27, -RZ, RZ, 1.642578125, -0.00021207332611083984375 ;  /* 0x3e928af3ff1b7431 */ /* 0x000fe400000001ff */
[----:B01----:R-:W-:Y:S01]  /*06d0*/  IMAD.MOV.U32 R2, RZ, RZ, 0x3b39803f ;  /* 0x3b39803fff027424 */ /* 0x003fe200078e00ff */
[----:B------:R-:W-:Y:S01]  /*06e0*/  MOV R24, 0x69ce2bdf ;  /* 0x69ce2bdf00187802 */ /* 0x000fe20000000f00 */
[----:B------:R-:W-:Y:S01]  /*06f0*/  IMAD.MOV.U32 R3, RZ, RZ, 0x3c7abc9e ;  /* 0x3c7abc9eff037424 */ /* 0x000fe200078e00ff */
[----:B------:R-:W-:Y:S01]  /*0700*/  BSSY.RECONVERGENT B0, `(.L_x_9147) ;  /* 0x000003e000007945 */ /* 0x000fe20003800200 */
[----:B------:R-:W-:-:S02]  /*0710*/  IMAD.MOV.U32 R25, RZ, RZ, 0x3e5ade15 ;  /* 0x3e5ade15ff197424 */ /* 0x000fc400078e00ff */
[----:B------:R-:W-:Y:S02]  /*0720*/  IMAD.MOV.U32 R26, RZ, RZ, -0x35dec16 ;  /* 0xfca213eaff1a7424 */ /* 0x000fe400078e00ff */
[----:B------:R-:W-:Y:S02]  /*0730*/  IMAD.MOV.U32 R22, RZ, RZ, 0x62401315 ;  /* 0x62401315ff167424 */ /* 0x000fe400078e00ff */
[----:B------:R-:W-:Y:S01]  /*0740*/  IMAD.MOV.U32 R23, RZ, RZ, 0x3ec71dee ;  /* 0x3ec71deeff177424 */ /* 0x000fe200078e00ff */
[----:B--2---:R-:W-:Y:S01]  /*0750*/  DFMA R12, R4, R18, 6.75539944105574400000e+15 ;  /* 0x43380000040c742b */ /* 0x004fe20000000012 */
[----:B------:R-:W-:-:S07]  /*0760*/  FSETP.GEU.FTZ.AND P0, PT, |R5|, 4.1917929649353027344, PT ;  /* 0x4086232b0500780b */ /* 0x000fce0003f1e200 */
[----:B------:R-:W-:-:S08]  /*0770*/  DADD R14, R12, -6.75539944105574400000e+15 ;  /* 0xc33800000c0e7429 */ /* 0x000fd00000000000 */
[----:B------:R-:W-:-:S08]  /*0780*/  DFMA R8, R14, -R20, R4 ;  /* 0x800000140e08722b */ /* 0x000fd00000000004 */
[----:B------:R-:W-:-:S08]  /*0790*/  DFMA R14, R14, -R2, R8 ;  /* 0x800000020e0e722b */ /* 0x000fd00000000008 */
[----:B------:R-:W-:-:S08]  /*07a0*/  DFMA R8, R14, R24, R26 ;  /* 0x000000180e08722b */ /* 0x000fd0000000001a */
[----:B------:R-:W-:Y:S02]  /*07b0*/  DFMA R16, R14, R8, R22 ;  /* 0x000000080e10722b */ /* 0x000fe40000000016 */
[----:B------:R-:W-:Y:S01]  /*07c0*/  DFMA R8, R6, R18, 6.75539944105574400000e+15 ;  /* 0x433800000608742b */ /* 0x000fe20000000012 */
[----:B------:R-:W-:Y:S01]  /*07d0*/  MOV R18, 0x7c89eb71 ;  /* 0x7c89eb7100127802 */ /* 0x000fe20000000f00 */
[----:B------:R-:W-:-:S06]  /*07e0*/  IMAD.MOV.U32 R19, RZ, RZ, 0x3efa0199 ;  /* 0x3efa0199ff137424 */ /* 0x000fcc00078e00ff */
[----:B------:R-:W-:Y:S02]  /*07f0*/  DADD R28, R8, -6.75539944105574400000e+15 ;  /* 0xc3380000081c7429 */ /* 0x000fe40000000000 */
[----:B------:R-:W-:Y:S01]  /*0800*/  DFMA R30, R14, R16, R18 ;  /* 0x000000100e1e722b */ /* 0x000fe20000000012 */
[----:B------:R-:W-:Y:S01]  /*0810*/  IMAD.MOV.U32 R16, RZ, RZ, 0x14761f65 ;  /* 0x14761f65ff107424 */ /* 0x000fe200078e00ff */
[----:B------:R-:W-:-:S04]  /*0820*/  MOV R17, 0x3f2a01a0 ;  /* 0x3f2a01a000117802 */ /* 0x000fc80000000f00 */
[----:B------:R-:W-:Y:S01]  /*0830*/  DFMA R32, R28, -R20, R6 ;  /* 0x800000141c20722b */ /* 0x000fe20000000006 */
[----:B------:R-:W-:Y:S01]  /*0840*/  IMAD.MOV.U32 R20, RZ, RZ, 0x1852b7af ;  /* 0x1852b7afff147424 */ /* 0x000fe200078e00ff */
[----:B------:R-:W-:Y:S01]  /*0850*/  DFMA R30, R14, R30, R16 ;  /* 0x0000001e0e1e722b */ /* 0x000fe20000000010 */
[----:B------:R-:W-:-:S05]  /*0860*/  IMAD.MOV.U32 R21, RZ, RZ, 0x3f56c16c ;  /* 0x3f56c16cff157424 */ /* 0x000fca00078e00ff */
[----:B------:R-:W-:Y:S01]  /*0870*/  DFMA R2, R28, -R2, R32 ;  /* 0x800000021c02722b */ /* 0x000fe20000000020 */
[----:B------:R-:W-:Y:S01]  /*0880*/  MOV R28, 0x11122322 ;  /* 0x11122322001c7802 */ /* 0x000fe20000000f00 */
[----:B------:R-:W-:Y:S01]  /*0890*/  DFMA R30, R14, R30, R20 ;  /* 0x0000001e0e1e722b */ /* 0x000fe20000000014 */
[----:B------:R-:W-:-:S05]  /*08a0*/  IMAD.MOV.U32 R29, RZ, RZ, 0x3f811111 ;  /* 0x3f811111ff1d7424 */ /* 0x000fca00078e00ff */
[----:B------:R-:W-:Y:S01]  /*08b0*/  DFMA R26, R2, R24, R26 ;  /* 0x00000018021a722b */ /* 0x000fe2000000001a */
[----:B------:R-:W-:Y:S01]  /*08c0*/  IMAD.MOV.U32 R24, RZ, RZ, 0x555502a1 ;  /* 0x555502a1ff187424 */ /* 0x000fe200078e00ff */
[----:B------:R-:W-:Y:S01]  /*08d0*/  DFMA R30, R14, R30, R28 ;  /* 0x0000001e0e1e722b */ /* 0x000fe2000000001c */
[----:B------:R-:W-:-:S05]  /*08e0*/  MOV R25, 0x3fa55555 ;  /* 0x3fa5555500197802 */ /* 0x000fca0000000f00 */
[----:B------:R-:W-:Y:S01]  /*08f0*/  DFMA R26, R2, R26, R22 ;  /* 0x0000001a021a722b */ /* 0x000fe20000000016 */
[----:B------:R-:W-:Y:S01]  /*0900*/  IMAD.MOV.U32 R22, RZ, RZ, 0x55555511 ;  /* 0x55555511ff167424 */ /* 0x000fe200078e00ff */
[----:B------:R-:W-:Y:S01]  /*0910*/  DFMA R30, R14, R30, R24 ;  /* 0x0000001e0e1e722b */ /* 0x000fe20000000018 */
[----:B------:R-:W-:-:S05]  /*0920*/  IMAD.MOV.U32 R23, RZ, RZ, 0x3fc55555 ;  /* 0x3fc55555ff177424 */ /* 0x000fca00078e00ff */
[----:B------:R-:W-:Y:S01]  /*0930*/  DFMA R26, R2, R26, R18 ;  /* 0x0000001a021a722b */ /* 0x000fe20000000012 */
[----:B------:R-:W-:Y:S01]  /*0940*/  MOV R18, 0xb ;  /* 0x0000000b00127802 */ /* 0x000fe20000000f00 */
[----:B------:R-:W-:Y:S01]  /*0950*/  DFMA R30, R14, R30, R22 ;  /* 0x0000001e0e1e722b */ /* 0x000fe20000000016 */
[----:B------:R-:W-:-:S05]  /*0960*/  IMAD.MOV.U32 R19, RZ, RZ, 0x3fe00000 ;  /* 0x3fe00000ff137424 */ /* 0x000fca00078e00ff */
[----:B------:R-:W-:Y:S02]  /*0970*/  DFMA R26, R2, R26, R16 ;  /* 0x0000001a021a722b */ /* 0x000fe40000000010 */
[----:B------:R-:W-:-:S06]  /*0980*/  DFMA R30, R14, R30, R18 ;  /* 0x0000001e0e1e722b */ /* 0x000fcc0000000012 */
[----:B------:R-:W-:Y:S01]  /*0990*/  DFMA R26, R2, R26, R20 ;  /* 0x0000001a021a722b */ /* 0x000fe20000000014 */
[----:B------:R-:W-:Y:S01]  /*09a0*/  LEA R20, R0, UR4, 0x4 ;  /* 0x0000000400147c11 */ /* 0x000fe2000f8e20ff */
[----:B------:R-:W-:-:S06]  /*09b0*/  DFMA R30, R14, R30, 1 ;  /* 0x3ff000000e1e742b */ /* 0x000fcc000000001e */
[----:B------:R-:W-:Y:S02]  /*09c0*/  DFMA R26, R2, R26, R28 ;  /* 0x0000001a021a722b */ /* 0x000fe4000000001c */
[----:B------:R-:W-:-:S06]  /*09d0*/  DFMA R14, R14, R30, 1 ;  /* 0x3ff000000e0e742b */ /* 0x000fcc000000001e */
[----:B------:R-:W-:-:S04]  /*09e0*/  DFMA R24, R2, R26, R24 ;  /* 0x0000001a0218722b */ /* 0x000fc80000000018 */
        /* <DEDUP_REMOVED lines=15> */
.L_x_9148:
[----:B----4-:R-:W-:Y:S05]  /*0ae0*/  BSYNC.RECONVERGENT B0 ;  /* 0x0000000000007941 */ /* 0x010fea0003800200 */
.L_x_9147:
[----:B------:R-:W3:Y:S01]  /*0af0*/  LDS.128 R12, [R20] ;  /* 0x00000000140c7984 */ /* 0x000ee20000000c00 */
[C---:B------:R-:W-:Y:S01]  /*0b00*/  DFMA R24, R2.reuse, R24, R22 ;  /* 0x000000180218722b */ /* 0x040fe20000000016 */
[----:B------:R-:W-:Y:S01]  /*0b10*/  FSETP.GEU.FTZ.AND P0, PT, |R7|, 4.1917929649353027344, PT ;  /* 0x4086232b0700780b */ /* 0x000fe20003f1e200 */
[----:B------:R-:W-:Y:S06]  /*0b20*/  BSSY.RECONVERGENT B0, `(.L_x_9149) ;  /* 0x0000014000007945 */ /* 0x000fec0003800200 */
[----:B------:R-:W-:-:S08]  /*0b30*/  DFMA R24, R2, R24, R18 ;  /* 0x000000180218722b */ /* 0x000fd00000000012 */
[----:B------:R-:W-:-:S08]  /*0b40*/  DFMA R24, R2, R24, 1 ;  /* 0x3ff000000218742b */ /* 0x000fd00000000018 */
[----:B------:R-:W-:-:S10]  /*0b50*/  DFMA R4, R2, R24, 1 ;  /* 0x3ff000000204742b */ /* 0x000fd40000000018 */
[----:B------:R-:W-:Y:S02]  /*0b60*/  IMAD R3, R8, 0x100000, R5 ;  /* 0x0010000008037824 */ /* 0x000fe400078e0205 */
[----:B------:R-:W-:Y:S01]  /*0b70*/  IMAD.MOV.U32 R2, RZ, RZ, R4 ;  /* 0x000000ffff027224 */ /* 0x000fe200078e0004 */
[----:B---3--:R-:W-:Y:S01]  /*0b80*/  DFMA R12, -R10, R16, R12 ;  /* 0x000000100a0c722b */ /* 0x008fe2000000010c */
[----:B------:R-:W-:Y:S10]  /*0b90*/  @!P0 BRA `(.L_x_9150) ;  /* 0x0000000000308947 */ /* 0x000ff40003800000 */
        /* <DEDUP_REMOVED lines=12> */
.L_x_9150:
[----:B------:R-:W-:Y:S05]  /*0c60*/  BSYNC.RECONVERGENT B0 ;  /* 0x0000000000007941 */ /* 0x000fea0003800200 */
.L_x_9149:
[----:B------:R-:W-:Y:S01]  /*0c70*/  MOV R4, UR9 ;  /* 0x0000000900047c02 */ /* 0x000fe20008000f00 */
[----:B------:R-:W-:Y:S01]  /*0c80*/  IMAD.U32 R5, RZ, RZ, UR10 ;  /* 0x0000000aff057e24 */ /* 0x000fe2000f8e00ff */
[----:B------:R-:W-:-:S03]  /*0c90*/  DFMA R14, -R10, R2, R14 ;  /* 0x000000020a0e722b */ /* 0x000fc6000000010e */
[----:B------:R-:W-:-:S04]  /*0ca0*/  IMAD.WIDE R2, R0, 0x10, R4 ;  /* 0x0000001000027825 */ /* 0x000fc800078e0204 */
[----:B------:R-:W-:Y:S01]  /*0cb0*/  VIADD R0, R0, UR6 ;  /* 0x0000000600007c36 */ /* 0x000fe20008000000 */
[----:B------:R0:W-:Y:S04]  /*0cc0*/  STG.E.128 desc[UR14][R2.64], R12 ;  /* 0x0000000c02007986 */ /* 0x0001e8000c101d0e */
[----:B------:R-:W-:-:S04]  /*0cd0*/  SHF.L.U32 R4, R0, 0x1, RZ ;  /* 0x0000000100047819 */ /* 0x000fc800000006ff */
[----:B------:R-:W-:Y:S02]  /*0ce0*/  ISETP.GE.U32.AND P0, PT, R4, UR12, PT ;  /* 0x0000000c04007c0c */ /* 0x000fe4000bf06070 */
[----:B------:R-:W-:-:S04]  /*0cf0*/  SHF.R.S32.HI R4, RZ, 0x1f, R4 ;  /* 0x0000001fff047819 */ /* 0x000fc80000011404 */
[----:B------:R-:W-:-:S13]  /*0d00*/  ISETP.GE.AND.EX P0, PT, R4, UR13, PT, P0 ;  /* 0x0000000d04007c0c */ /* 0x000fda000bf06300 */
[----:B0-----:R-:W-:Y:S05]  /*0d10*/  @!P0 BRA `(.L_x_9151) ;  /* 0xfffffff800488947 */ /* 0x001fea000383ffff */
[----:B------:R-:W-:Y:S05]  /*0d20*/  EXIT ;  /* 0x000000000000794d */ /* 0x000fea0003800000 */
.L_x_9146:
[----:B-1----:R-:W-:Y:S01]  /*0d30*/  IMAD.MOV.U32 R13, RZ, RZ, R3 ;  /* 0x000000ffff0d7224 */ /* 0x002fe200078e0003 */
[----:B------:R-:W-:Y:S01]  /*0d40*/  MOV R15, 0x1f ;  /* 0x0000001f000f7802 */ /* 0x000fe20000000f00 */
[----:B------:R-:W-:Y:S02]  /*0d50*/  IMAD.MOV.U32 R12, RZ, RZ, 0x10 ;  /* 0x00000010ff0c7424 */ /* 0x000fe400078e00ff */
[----:B------:R-:W-:-:S07]  /*0d60*/  IMAD.MOV.U32 R10, RZ, RZ, -0x1 ;  /* 0xffffffffff0a7424 */ /* 0x000fce00078e00ff */
[----:B------:R-:W-:Y:S05]  /*0d70*/  WARPSYNC.COLLECTIVE R10, `(.L_x_9152) ;  /* 0x000000000a087348 */ /* 0x000fea0003c00000 */
[----:B------:R0:W1:Y:S02]  /*0d80*/  SHFL.DOWN P1, R11, R13, R12, R15 ;  /* 0x0800000c0d0b7389 */ /* 0x000064000002000f */
[----:B01----:R-:W-:Y:S05]  /*0d90*/  ENDCOLLECTIVE ;  /* 0x000000000000791b */ /* 0x003fea0003800000 */
.L_x_9152:
[----:B------:R-:W-:Y:S01]  /*0da0*/  MOV R13, R2 ;  /* 0x00000002000d7202 */ /* 0x000fe20000000f00 */
[----:B------:R-:W-:-:S07]  /*0db0*/  IMAD.MOV.U32 R5, RZ, RZ, R11 ;  /* 0x000000ffff057224 */ /* 0x000fce00078e000b */
[----:B------:R-:W-:Y:S05]  /*0dc0*/  WARPSYNC.COLLECTIVE R10, `(.L_x_9153) ;  /* 0x000000000a087348 */ /* 0x000fea0003c00000 */
[----:B------:R0:W1:Y:S02]  /*0dd0*/  SHFL.DOWN P1, R11, R13, R12, R15 ;  /* 0x0800000c0d0b7389 */ /* 0x000064000002000f */
[----:B01----:R-:W-:Y:S05]  /*0de0*/  ENDCOLLECTIVE ;  /* 0x000000000000791b */ /* 0x003fea0003800000 */
.L_x_9153:
[----:B------:R-:W-:Y:S01]  /*0df0*/  MOV R12, 0x8 ;  /* 0x00000008000c7802 */ /* 0x000fe20000000f00 */
[----:B------:R-:W-:-:S06]  /*0e00*/  IMAD.MOV.U32 R4, RZ, RZ, R11 ;  /* 0x000000ffff047224 */ /* 0x000fcc00078e000b */
[----:B------:R-:W-:-:S10]  /*0e10*/  DADD R4, R4, R2 ;  /* 0x0000000004047229 */ /* 0x000fd40000000002 */
[----:B------:R-:W-:-:S07]  /*0e20*/  IMAD.MOV.U32 R13, RZ, RZ, R5 ;  /* 0x000000ffff0d7224 */ /* 0x000fce00078e0005 */
[----:B------:R-:W-:Y:S05]  /*0e30*/  WARPSYNC.COLLECTIVE R10, `(.L_x_9154) ;  /* 0x000000000a087348 */ /* 0x000fea0003c00000 */
[----:B------:R0:W1:Y:S02]  /*0e40*/  SHFL.DOWN P1, R11, R13, R12, R15 ;  /* 0x0800000c0d0b7389 */ /* 0x000064000002000f */
[----:B01----:R-:W-:Y:S05]  /*0e50*/  ENDCOLLECTIVE ;  /* 0x000000000000791b */ /* 0x003fea0003800000 */
.L_x_9154:
[----:B------:R-:W-:Y:S02]  /*0e60*/  IMAD.MOV.U32 R13, RZ, RZ, R4 ;  /* 0x000000ffff0d7224 */ /* 0x000fe400078e0004 */
[----:B------:R-:W-:-:S07]  /*0e70*/  IMAD.MOV.U32 R7, RZ, RZ, R11 ;  /* 0x000000ffff077224 */ /* 0x000fce00078e000b */
[----:B------:R-:W-:Y:S05]  /*0e80*/  WARPSYNC.COLLECTIVE R10, `(.L_x_9155) ;  /* 0x000000000a087348 */ /* 0x000fea0003c00000 */
[----:B------:R0:W1:Y:S02]  /*0e90*/  SHFL.DOWN P1, R11, R13, R12, R15 ;  /* 0x0800000c0d0b7389 */ /* 0x000064000002000f */
[----:B01----:R-:W-:Y:S05]  /*0ea0*/  ENDCOLLECTIVE ;  /* 0x000000000000791b */ /* 0x003fea0003800000 */
.L_x_9155:
[----:B------:R-:W-:Y:S01]  /*0eb0*/  IMAD.MOV.U32 R12, RZ, RZ, 0x4 ;  /* 0x00000004ff0c7424 */ /* 0x000fe200078e00ff */
[----:B------:R-:W-:-:S06]  /*0ec0*/  MOV R6, R11 ;  /* 0x0000000b00067202 */ /* 0x000fcc0000000f00 */
[----:B------:R-:W-:-:S10]  /*0ed0*/  DADD R6, R4, R6 ;  /* 0x0000000004067229 */ /* 0x000fd40000000006 */
[----:B------:R-:W-:-:S07]  /*0ee0*/  IMAD.MOV.U32 R13, RZ, RZ, R7 ;  /* 0x000000ffff0d7224 */ /* 0x000fce00078e0007 */
[----:B------:R-:W-:Y:S05]  /*0ef0*/  WARPSYNC.COLLECTIVE R10, `(.L_x_9156) ;  /* 0x000000000a087348 */ /* 0x000fea0003c00000 */
[----:B------:R0:W1:Y:S02]  /*0f00*/  SHFL.DOWN P1, R11, R13, R12, R15 ;  /* 0x0800000c0d0b7389 */ /* 0x000064000002000f */
[----:B01----:R-:W-:Y:S05]  /*0f10*/  ENDCOLLECTIVE ;  /* 0x000000000000791b */ /* 0x003fea0003800000 */
.L_x_9156:
[----:B------:R-:W-:Y:S01]  /*0f20*/  IMAD.MOV.U32 R13, RZ, RZ, R6 ;  /* 0x000000ffff0d7224 */ /* 0x000fe200078e0006 */
[----:B------:R-:W-:-:S07]  /*0f30*/  MOV R9, R11 ;  /* 0x0000000b00097202 */ /* 0x000fce0000000f00 */
[----:B------:R-:W-:Y:S05]  /*0f40*/  WARPSYNC.COLLECTIVE R10, `(.L_x_9157) ;  /* 0x000000000a087348 */ /* 0x000fea0003c00000 */
[----:B------:R0:W1:Y:S02]  /*0f50*/  SHFL.DOWN P1, R11, R13, R12, R15 ;  /* 0x0800000c0d0b7389 */ /* 0x000064000002000f */
[----:B01----:R-:W-:Y:S05]  /*0f60*/  ENDCOLLECTIVE ;  /* 0x000000000000791b */ /* 0x003fea0003800000 */
.L_x_9157:
[----:B------:R-:W-:Y:S02]  /*0f70*/  IMAD.MOV.U32 R12, RZ, RZ, 0x2 ;  /* 0x00000002ff0c7424 */ /* 0x000fe400078e00ff */
[----:B------:R-:W-:-:S06]  /*0f80*/  IMAD.MOV.U32 R8, RZ, RZ, R11 ;  /* 0x000000ffff087224 */ /* 0x000fcc00078e000b */
[----:B------:R-:W-:-:S10]  /*0f90*/  DADD R8, R6, R8 ;  /* 0x0000000006087229 */ /* 0x000fd40000000008 */
[----:B------:R-:W-:-:S07]  /*0fa0*/  MOV R13, R9 ;  /* 0x00000009000d7202 */ /* 0x000fce0000000f00 */
[----:B------:R-:W-:Y:S05]  /*0fb0*/  WARPSYNC.COLLECTIVE R10, `(.L_x_9158) ;  /* 0x000000000a087348 */ /* 0x000fea0003c00000 */
[----:B------:R0:W1:Y:S02]  /*0fc0*/  SHFL.DOWN P1, R11, R13, R12, R15 ;  /* 0x0800000c0d0b7389 */ /* 0x000064000002000f */
[----:B01----:R-:W-:Y:S05]  /*0fd0*/  ENDCOLLECTIVE ;  /* 0x000000000000791b */ /* 0x003fea0003800000 */
.L_x_9158:
[----:B------:R-:W-:Y:S01]  /*0fe0*/  MOV R13, R8 ;  /* 0x00000008000d7202 */ /* 0x000fe20000000f00 */
[----:B------:R-:W-:-:S07]  /*0ff0*/  IMAD.MOV.U32 R3, RZ, RZ, R11 ;  /* 0x000000ffff037224 */ /* 0x000fce00078e000b */
[----:B------:R-:W-:Y:S05]  /*1000*/  WARPSYNC.COLLECTIVE R10, `(.L_x_9159) ;  /* 0x000000000a087348 */ /* 0x000fea0003c00000 */
[----:B------:R0:W1:Y:S02]  /*1010*/  SHFL.DOWN P1, R11, R13, R12, R15 ;  /* 0x0800000c0d0b7389 */ /* 0x000064000002000f */
[----:B01----:R-:W-:Y:S05]  /*1020*/  ENDCOLLECTIVE ;  /* 0x000000000000791b */ /* 0x003fea0003800000 */
.L_x_9159:
[----:B------:R-:W-:Y:S01]  /*1030*/  MOV R12, 0x1 ;  /* 0x00000001000c7802 */ /* 0x000fe20000000f00 */
[----:B------:R-:W-:-:S06]  /*1040*/  IMAD.MOV.U32 R2, RZ, RZ, R11 ;  /* 0x000000ffff027224 */ /* 0x000fcc00078e000b */
[----:B------:R-:W-:-:S10]  /*1050*/  DADD R2, R8, R2 ;  /* 0x0000000008027229 */ /* 0x000fd40000000002 */
[----:B------:R-:W-:-:S07]  /*1060*/  IMAD.MOV.U32 R13, RZ, RZ, R3 ;  /* 0x000000ffff0d7224 */ /* 0x000fce00078e0003 */
[----:B------:R-:W-:Y:S05]  /*1070*/  WARPSYNC.COLLECTIVE R10, `(.L_x_9160) ;  /* 0x000000000a087348 */ /* 0x000fea0003c00000 */
[----:B------:R0:W1:Y:S02]  /*1080*/  SHFL.DOWN P1, R11, R13, R12, R15 ;  /* 0x0800000c0d0b7389 */ /* 0x000064000002000f */
[----:B01----:R-:W-:Y:S05]  /*1090*/  ENDCOLLECTIVE ;  /* 0x000000000000791b */ /* 0x003fea0003800000 */
.L_x_9160:
[----:B------:R-:W-:Y:S02]  /*10a0*/  IMAD.MOV.U32 R13, RZ, RZ, R2 ;  /* 0x000000ffff0d7224 */ /* 0x000fe400078e0002 */
[----:B------:R-:W-:-:S07]  /*10b0*/  IMAD.MOV.U32 R5, RZ, RZ, R11 ;  /* 0x000000ffff057224 */ /* 0x000fce00078e000b */
[----:B------:R-:W-:Y:S05]  /*10c0*/  WARPSYNC.COLLECTIVE R10, `(.L_x_9161) ;  /* 0x000000000a087348 */ /* 0x000fea0003c00000 */
[----:B------:R0:W1:Y:S02]  /*10d0*/  SHFL.DOWN P1, R11, R13, R12, R15 ;  /* 0x0800000c0d0b7389 */ /* 0x000064000002000f */
[----:B01----:R-:W-:Y:S05]  /*10e0*/  ENDCOLLECTIVE ;  /* 0x000000000000791b */ /* 0x003fea0003800000 */
.L_x_9161:
[----:B------:R-:W-:Y:S01]  /*10f0*/  MOV R4, R11 ;  /* 0x0000000b00047202 */ /* 0x000fe20000000f00 */
[----:B------:R-:W-:Y:S06]  /*1100*/  BRA `(.L_x_9162) ;  /* 0xfffffff4002c7947 */ /* 0x000fec000383ffff */
.L_x_9163:
        /* <DEDUP_REMOVED lines=15> */
.L_x_11653:


//--------------------- .text._ZN2at6native43_GLOBAL__N__9ae7fba5_10_SoftMax_cu_9f978f6326cunn_SpatialSoftMaxForwardIN3c108BFloat16EfflNS1_25LogSoftMaxForwardEpilogueEEEvPT1_PKT_T2_SB_SB_ --------------------------
	.section	.text._ZN2at6native43_GLOBAL__N__9ae7fba5_10_SoftMax_cu_9f978f6326cunn_SpatialSoftMaxForwardIN3c108BFloat16EfflNS1_25LogSoftMaxForwardEpilogueEEEvPT1_PKT_T2_SB_SB_,"ax",@progbits
	.align	128
.text._ZN2at6native43_GLOBAL__N__9ae7fba5_10_SoftMax_cu_9f978f6326cunn_SpatialSoftMaxForwardIN3c108BFloat16EfflNS1_25LogSoftMaxForwardEpilogueEEEvPT1_PKT_T2_SB_SB_:
        .type           _ZN2at6native43_GLOBAL__N__9ae7fba5_10_SoftMax_cu_9f978f6326cunn_SpatialSoftMaxForwardIN3c108BFloat16EfflNS1_25LogSoftMaxForwardEpilogueEEEvPT1_PKT_T2_SB_SB_,@function
        .size           _ZN2at6native43_GLOBAL__N__9ae7fba5_10_SoftMax_cu_9f978f6326cunn_SpatialSoftMaxForwardIN3c108BFloat16EfflNS1_25LogSoftMaxForwardEpilogueEEEvPT1_PKT_T2_SB_SB_,(.L_x_11654 - _ZN2at6native43_GLOBAL__N__9ae7fba5_10_SoftMax_cu_9f978f6326cunn_SpatialSoftMaxForwardIN3c108BFloat16EfflNS1_25LogSoftMaxForwardEpilogueEEEvPT1_PKT_T2_SB_SB_)
        .other          _ZN2at6native43_GLOBAL__N__9ae7fba5_10_SoftMax_cu_9f978f6326cunn_SpatialSoftMaxForwardIN3c108BFloat16EfflNS1_25LogSoftMaxForwardEpilogueEEEvPT1_PKT_T2_SB_SB_,@"STO_CUDA_ENTRY STV_DEFAULT"
_ZN2at6native43_GLOBAL__N__9ae7fba5_10_SoftMax_cu_9f978f6326cunn_SpatialSoftMaxForwardIN3c108BFloat16EfflNS1_25LogSoftMaxForwardEpilogueEEEvPT1_PKT_T2_SB_SB_:
        /* <DEDUP_REMOVED lines=21> */
.L_x_9187:
[----:B0-----:R-:W0:Y:S01]  /*0150*/  LDCU.64 UR4, c[0x0][0x3a0] ;  /* 0x00007400ff0477ac */ /* 0x001e220008000a00 */
[----:B------:R-:W-:Y:S01]  /*0160*/  BSSY B1, `(.L_x_9164) ;  /* 0x00000ee000017945 */ /* 0x000fe20003800000 */
[----:B0-----:R-:W-:-:S04]  /*0170*/  ISETP.GE.U32.AND P0, PT, R4, UR4, PT ;  /* 0x0000000404007c0c */ /* 0x001fc8000bf06070 */
[----:B------:R-:W-:-:S13]  /*0180*/  ISETP.GE.AND.EX P0, PT, RZ, UR5, PT, P0 ;  /* 0x00000005ff007c0c */ /* 0x000fda000bf06300 */
[----:B-1----:R-:W-:Y:S05]  /*0190*/  @P0 BRA `(.L_x_9165) ;  /* 0x0000000c00a80947 */ /* 0x002fea0003800000 */
[----:B------:R-:W0:Y:S01]  /*01a0*/  LDCU.64 UR4, c[0x0][0x398] ;  /* 0x00007300ff0477ac */ /* 0x000e220008000a00 */
[----:B------:R-:W-:Y:S01]  /*01b0*/  MOV R8, R3 ;  /* 0x0000000300087202 */ /* 0x000fe20000000f00 */
[----:B------:R-:W-:Y:S02]  /*01c0*/  IMAD.MOV.U32 R9, RZ, RZ, RZ ;  /* 0x000000ffff097224 */ /* 0x000fe400078e00ff */
[----:B0-----:R-:W-:Y:S02]  /*01d0*/  IMAD R7, R2, UR4, RZ ;  /* 0x0000000402077c24 */ /* 0x001fe4000f8e02ff */
[----:B------:R-:W-:-:S04]  /*01e0*/  IMAD.HI.U32 R12, R0, UR4, R8 ;  /* 0x00000004000c7c27 */ /* 0x000fc8000f8e0008 */
[----:B------:R-:W-:Y:S02]  /*01f0*/  IMAD R7, R0, UR5, R7 ;  /* 0x0000000500077c24 */ /* 0x000fe4000f8e0207 */
[----:B------:R-:W-:-:S03]  /*0200*/  IMAD.MOV.U32 R8, RZ, RZ, R4 ;  /* 0x000000ffff087224 */ /* 0x000fc600078e0004 */
[----:B------:R-:W-:-:S07]  /*0210*/  IADD3 R7, PT, PT, R12, R7, RZ ;  /* 0x000000070c077210 */ /* 0x000fce0007ffe0ff */
.L_x_9186:
[----:B0-----:R-:W0:Y:S01]  /*0220*/  LDC.64 R12, c[0x0][0x3a0] ;  /* 0x0000e800ff0c7b82 */ /* 0x001e220000000a00 */
[----:B------:R-:W-:Y:S01]  /*0230*/  UISETP.GE.U32.AND UP0, UPT, UR6, 0x2, UPT ;  /* 0x000000020600788c */ /* 0x000fe2000bf06070 */
[----:B------:R-:W-:Y:S06]  /*0240*/  BSSY B0, `(.L_x_9166) ;  /* 0x00000d9000007945 */ /* 0x000fec0003800000 */
[----:B------:R-:W0:Y:S02]  /*0250*/  LDC.64 R14, c[0x0][0x398] ;  /* 0x0000e600ff0e7b82 */ /* 0x000e240000000a00 */
[----:B0-----:R-:W-:-:S02]  /*0260*/  IMAD R16, R13, R14, RZ ;  /* 0x0000000e0d107224 */ /* 0x001fc400078e02ff */
[----:B-1----:R-:W-:-:S04]  /*0270*/  IMAD.WIDE.U32 R18, R12, R14, RZ ;  /* 0x0000000e0c127225 */ /* 0x002fc800078e00ff */
        /* <DEDUP_REMOVED lines=14> */
.L_x_9169:
        /* <DEDUP_REMOVED lines=13> */
[----:B--2---:R-:W-:-:S05]  /*0430*/  IMAD.U32 R21, R18, 0x10000, RZ ;  /* 0x0001000012157824 */ /* 0x004fca00078e00ff */
[----:B------:R-:W-:-:S04]  /*0440*/  FSETP.GEU.FTZ.AND P2, PT, R22, R21, PT ;  /* 0x000000151600720b */ /* 0x000fc80003f5e000 */
[----:B------:R-:W-:-:S03]  /*0450*/  FSEL R22, R21, R22, !P2 ;  /* 0x0000001615167208 */ /* 0x000fc60005000000 */
[----:B------:R-:W-:Y:S06]  /*0460*/  @!P1 BRA `(.L_x_9169) ;  /* 0xfffffffc00bc9947 */ /* 0x000fec000383ffff */
.L_x_9168:
        /* <DEDUP_REMOVED lines=8> */
[----:B------:R-:W-:Y:S01]  /*04f0*/  IMAD R19, R3, 0x4, R18 ;  /* 0x0000000403137824 */ /* 0x000fe200078e0212 */
[----:B------:R-:W-:-:S04]  /*0500*/  MOV R12, UR6 ;  /* 0x00000006000c7c02 */ /* 0x000fc80008000f00 */
[----:B------:R0:W-:Y:S03]  /*0510*/  STS [R19], R22 ;  /* 0x0000001613007388 */ /* 0x0001e60000000800 */
.L_x_9170:
[----:B------:R-:W-:Y:S05]  /*0520*/  WARPSYNC.ALL ;  /* 0x0000000000007948 */ /* 0x000fea0003800000 */
[----:B------:R-:W-:Y:S01]  /*0530*/  BAR.SYNC.DEFER_BLOCKING 0x0 ;  /* 0x0000000000007b1d */ /* 0x000fe20000010000 */
[----:B0-----:R-:W-:-:S04]  /*0540*/  SHF.R.U32.HI R22, RZ, 0x1, R12 ;  /* 0x00000001ff167819 */ /* 0x001fc8000001160c */
[----:B------:R-:W-:-:S13]  /*0550*/  ISETP.GE.U32.AND P1, PT, R3, R22, PT ;  /* 0x000000160300720c */ /* 0x000fda0003f26070 */
[----:B------:R-:W-:Y:S01]  /*0560*/  @!P1 IMAD R14, R22, 0x4, R19 ;  /* 0x00000004160e9824 */ /* 0x000fe200078e0213 */
[----:B------:R-:W-:Y:S05]  /*0570*/  @!P1 LDS R13, [R19] ;  /* 0x00000000130d9984 */ /* 0x000fea0000000800 */
        /* <DEDUP_REMOVED lines=9> */
[----:B------:R-:W-:-:S05]  /*0610*/  MOV R22, RZ ;  /* 0x000000ff00167202 */ /* 0x000fca0000000f00 */
[----:B------:R-:W-:Y:S01]  /*0620*/  BSSY.RECONVERGENT B2, `(.L_x_9171) ;  /* 0x000001b000027945 */ /* 0x000fe20003800200 */
[----:B------:R0:W1:Y:S03]  /*0630*/  LDS R20, [R18] ;  /* 0x0000000012147984 */ /* 0x0000660000000800 */
[----:B------:R-:W-:Y:S05]  /*0640*/  @P0 BRA `(.L_x_9172) ;  /* 0x0000000000600947 */ /* 0x000fea0003800000 */
[----:B------:R-:W-:Y:S02]  /*0650*/  HFMA2 R21, -RZ, RZ, 0, 0 ;  /* 0x00000000ff157431 */ /* 0x000fe400000001ff */
[----:B------:R-:W-:Y:S02]  /*0660*/  IMAD.MOV.U32 R22, RZ, RZ, RZ ;  /* 0x000000ffff167224 */ /* 0x000fe400078e00ff */
[----:B------:R-:W-:-:S07]  /*0670*/  IMAD.MOV.U32 R23, RZ, RZ, R3 ;  /* 0x000000ffff177224 */ /* 0x000fce00078e0003 */
.L_x_9173:
[----:B------:R-:W2:Y:S01]  /*0680*/  LDCU.64 UR4, c[0x0][0x3a0] ;  /* 0x00007400ff0477ac */ /* 0x000ea20008000a00 */
[----:B------:R-:W-:Y:S01]  /*0690*/  IMAD.MOV.U32 R24, RZ, RZ, R16 ;  /* 0x000000ffff187224 */ /* 0x000fe200078e0010 */
[----:B------:R-:W3:Y:S01]  /*06a0*/  LDCU.64 UR14, c[0x0][0x388] ;  /* 0x00007100ff0e77ac */ /* 0x000ee20008000a00 */
[----:B--2---:R-:W-:Y:S02]  /*06b0*/  IMAD R14, R21, UR4, RZ ;  /* 0x00000004150e7c24 */ /* 0x004fe4000f8e02ff */
[----:B------:R-:W-:-:S04]  /*06c0*/  IMAD.WIDE.U32 R12, R23, UR4, R24 ;  /* 0x00000004170c7c25 */ /* 0x000fc8000f8e0018 */
[----:B------:R-:W-:Y:S01]  /*06d0*/  IMAD R15, R23, UR5, R14 ;  /* 0x00000005170f7c24 */ /* 0x000fe2000f8e020e */
[----:B---3--:R-:W-:Y:S01]  /*06e0*/  LEA R14, P1, R12, UR14, 0x1 ;  /* 0x0000000e0c0e7c11 */ /* 0x008fe2000f8208ff */
[----:B------:R-:W2:Y:S02]  /*06f0*/  LDCU.64 UR4, c[0x0][0x398] ;  /* 0x00007300ff0477ac */ /* 0x000ea40008000a00 */
[----:B------:R-:W-:-:S05]  /*0700*/  IMAD.IADD R13, R13, 0x1, R15 ;  /* 0x000000010d0d7824 */ /* 0x000fca00078e020f */
[----:B------:R-:W-:-:S05]  /*0710*/  LEA.HI.X R15, R12, UR15, R13, 0x1, P1 ;  /* 0x0000000f0c0f7c11 */ /* 0x000fca00088f0c0d */
[----:B------:R-:W3:Y:S01]  /*0720*/  LDG.E.U16 R14, desc[UR12][R14.64] ;  /* 0x0000000c0e0e7981 */ /* 0x000ee2000c1e1500 */
[----:B------:R-:W-:-:S05]  /*0730*/  IADD3 R23, P1, PT, R23, UR6, RZ ;  /* 0x0000000617177c10 */ /* 0x000fca000ff3e0ff */
[----:B------:R-:W-:Y:S01]  /*0740*/  IMAD.X R21, RZ, RZ, R21, P1 ;  /* 0x000000ffff157224 */ /* 0x000fe200008e0615 */
[----:B--2---:R-:W-:-:S04]  /*0750*/  ISETP.GE.U32.AND P1, PT, R23, UR4, PT ;  /* 0x0000000417007c0c */ /* 0x004fc8000bf26070 */
[----:B------:R-:W-:Y:S02]  /*0760*/  ISETP.GE.AND.EX P1, PT, R21, UR5, PT, P1 ;  /* 0x0000000515007c0c */ /* 0x000fe4000bf26310 */
[----:B---3--:R-:W-:-:S05]  /*0770*/  SHF.L.U32 R13, R14, 0x10, RZ ;  /* 0x000000100e0d7819 */ /* 0x008fca00000006ff */
[----:B-1----:R-:W-:-:S04]  /*0780*/  FADD.FTZ R13, -R20, R13 ;  /* 0x0000000d140d7221 */ /* 0x002fc80000010100 */
[----:B------:R-:W-:-:S06]  /*0790*/  FMUL.FTZ R13, R13, 1.4426950216293334961 ;  /* 0x3fb8aa3b0d0d7820 */ /* 0x000fcc0000410000 */
[----:B------:R-:W1:Y:S02]  /*07a0*/  MUFU.EX2 R13, R13 ;  /* 0x0000000d000d7308 */ /* 0x000e640000000800 */
[----:B-1----:R-:W-:Y:S01]  /*07b0*/  FADD.FTZ R22, R13, R22 ;  /* 0x000000160d167221 */ /* 0x002fe20000010000 */
[----:B------:R-:W-:Y:S06]  /*07c0*/  @!P1 BRA `(.L_x_9173) ;  /* 0xfffffffc00ac9947 */ /* 0x000fec000383ffff */
.L_x_9172:
[----:B------:R-:W-:Y:S05]  /*07d0*/  BSYNC.RECONVERGENT B2 ;  /* 0x0000000000027941 */ /* 0x000fea0003800200 */
.L_x_9171:
[----:B------:R-:W-:Y:S01]  /*07e0*/  BAR.SYNC.DEFER_BLOCKING 0x0 ;  /* 0x0000000000007b1d */ /* 0x000fe20000010000 */
[----:B------:R-:W-:-:S05]  /*07f0*/  IMAD.U32 R12, RZ, RZ, UR6 ;  /* 0x00000006ff0c7e24 */ /* 0x000fca000f8e00ff */
[----:B------:R2:W-:Y:S02]  /*0800*/  STS [R19], R22 ;  /* 0x0000001613007388 */ /* 0x0005e40000000800 */
.L_x_9174:
[----:B------:R-:W-:Y:S01]  /*0810*/  BAR.SYNC.DEFER_BLOCKING 0x0 ;  /* 0x0000000000007b1d */ /* 0x000fe20000010000 */
[----:B------:R-:W-:-:S04]  /*0820*/  SHF.R.U32.HI R24, RZ, 0x1, R12 ;  /* 0x00000001ff187819 */ /* 0x000fc8000001160c */
[----:B------:R-:W-:-:S13]  /*0830*/  ISETP.GE.U32.AND P1, PT, R3, R24, PT ;  /* 0x000000180300720c */ /* 0x000fda0003f26070 */
[----:B------:R-:W-:Y:S01]  /*0840*/  @!P1 LEA R14, R24, R19, 0x2 ;  /* 0x00000013180e9211 */ /* 0x000fe200078e10ff */
[----:B------:R-:W-:Y:S05]  /*0850*/  @!P1 LDS R13, [R19] ;  /* 0x00000000130d9984 */ /* 0x000fea0000000800 */
[----:B------:R-:W2:Y:S02]  /*0860*/  @!P1 LDS R14, [R14] ;  /* 0x000000000e0e9984 */ /* 0x000ea40000000800 */
[----:B--2---:R-:W-:-:S05]  /*0870*/  @!P1 FADD.FTZ R22, R13, R14 ;  /* 0x0000000e0d169221 */ /* 0x004fca0000010000 */
[----:B------:R3:W-:Y:S01]  /*0880*/  @!P1 STS [R19], R22 ;  /* 0x0000001613009388 */ /* 0x0007e20000000800 */
[----:B------:R-:W-:Y:S01]  /*0890*/  ISETP.GT.U32.AND P1, PT, R12, 0x3, PT ;  /* 0x000000030c00780c */ /* 0x000fe20003f24070 */
[----:B------:R-:W-:-:S12]  /*08a0*/  IMAD.MOV.U32 R12, RZ, RZ, R24 ;  /* 0x000000ffff0c7224 */ /* 0x000fd800078e0018 */
[----:B---3--:R-:W-:Y:S05]  /*08b0*/  @P1 BRA `(.L_x_9174) ;  /* 0xfffffffc00d41947 */ /* 0x008fea000383ffff */
[----:B------:R-:W-:Y:S06]  /*08c0*/  BAR.SYNC.DEFER_BLOCKING 0x0 ;  /* 0x0000000000007b1d */ /* 0x000fec0000010000 */
[----:B------:R-:W2:Y:S01]  /*08d0*/  LDCU.64 UR16, c[0x0][0x3a0] ;  /* 0x00007400ff1077ac */ /* 0x000ea20008000a00 */
[----:B------:R-:W-:Y:S01]  /*08e0*/  BSSY.RECONVERGENT B2, `(.L_x_9175) ;  /* 0x000001b000027945 */ /* 0x000fe20003800200 */
[----:B------:R-:W3:Y:S01]  /*08f0*/  LDCU.64 UR18, c[0x0][0x398] ;  /* 0x00007300ff1277ac */ /* 0x000ee20008000a00 */
[----:B------:R-:W4:Y:S02]  /*0900*/  LDCU.128 UR8, c[0x0][0x380] ;  /* 0x00007000ff0877ac */ /* 0x000f240008000c00 */
[----:B------:R-:W-:Y:S05]  /*0910*/  @P0 BRA `(.L_x_9176) ;  /* 0x00000000005c0947 */ /* 0x000fea0003800000 */
[----:B------:R-:W5:Y:S01]  /*0920*/  LDS R21, [R18] ;  /* 0x0000000012157984 */ /* 0x000f620000000800 */
[----:B------:R-:W-:Y:S01]  /*0930*/  IMAD.MOV.U32 R23, RZ, RZ, R3 ;  /* 0x000000ffff177224 */ /* 0x000fe200078e0003 */
[----:B------:R-:W-:Y:S01]  /*0940*/  MOV R22, RZ ;  /* 0x000000ff00167202 */ /* 0x000fe20000000f00 */
[----:B-----5:R-:W0:Y:S06]  /*0950*/  MUFU.LG2 R21, R21 ;  /* 0x0000001500157308 */ /* 0x020e2c0000000c00 */
.L_x_9177:
[----:B--2---:R-:W-:Y:S02]  /*0960*/  IMAD R14, R22, UR16, RZ ;  /* 0x00000010160e7c24 */ /* 0x004fe4000f8e02ff */
[----:B------:R-:W-:Y:S02]  /*0970*/  IMAD.MOV.U32 R24, RZ, RZ, R16 ;  /* 0x000000ffff187224 */ /* 0x000fe400078e0010 */
[C---:B0-----:R-:W-:Y:S02]  /*0980*/  IMAD R19, R23.reuse, UR17, R14 ;  /* 0x0000001117137c24 */ /* 0x041fe4000f8e020e */
[----:B------:R-:W-:-:S04]  /*0990*/  IMAD.WIDE.U32 R12, R23, UR16, R24 ;  /* 0x00000010170c7c25 */ /* 0x000fc8000f8e0018 */
[----:B------:R-:W-:Y:S01]  /*09a0*/  IMAD.IADD R19, R13, 0x1, R19 ;  /* 0x000000010d137824 */ /* 0x000fe200078e0213 */
[----:B----4-:R-:W-:-:S04]  /*09b0*/  LEA R14, P0, R12, UR10, 0x1 ;  /* 0x0000000a0c0e7c11 */ /* 0x010fc8000f8008ff */
[----:B------:R-:W-:-:S05]  /*09c0*/  LEA.HI.X R15, R12, UR11, R19, 0x1, P0 ;  /* 0x0000000b0c0f7c11 */ /* 0x000fca00080f0c13 */
[----:B------:R-:W2:Y:S01]  /*09d0*/  LDG.E.U16 R14, desc[UR12][R14.64] ;  /* 0x0000000c0e0e7981 */ /* 0x000ea2000c1e1500 */
[----:B0-----:R-:W-:-:S04]  /*09e0*/  LEA R18, P0, R12, UR8, 0x2 ;  /* 0x000000080c127c11 */ /* 0x001fc8000f8010ff */
[----:B------:R-:W-:Y:S02]  /*09f0*/  LEA.HI.X R19, R12, UR9, R19, 0x2, P0 ;  /* 0x000000090c137c11 */ /* 0x000fe400080f1413 */
[----:B------:R-:W-:-:S05]  /*0a00*/  IADD3 R23, P0, PT, R23, UR6, RZ ;  /* 0x0000000617177c10 */ /* 0x000fca000ff1e0ff */
[----:B------:R-:W-:Y:S01]  /*0a10*/  IMAD.X R22, RZ, RZ, R22, P0 ;  /* 0x000000ffff167224 */ /* 0x000fe200000e0616 */
[----:B---3--:R-:W-:-:S04]  /*0a20*/  ISETP.GE.U32.AND P0, PT, R23, UR18, PT ;  /* 0x0000001217007c0c */ /* 0x008fc8000bf06070 */
[----:B------:R-:W-:Y:S02]  /*0a30*/  ISETP.GE.AND.EX P0, PT, R22, UR19, PT, P0 ;  /* 0x0000001316007c0c */ /* 0x000fe4000bf06300 */
[----:B--2---:R-:W-:-:S05]  /*0a40*/  SHF.L.U32 R13, R14, 0x10, RZ ;  /* 0x000000100e0d7819 */ /* 0x004fca00000006ff */
[----:B-1----:R-:W-:-:S04]  /*0a50*/  FADD.FTZ R24, -R20, R13 ;  /* 0x0000000d14187221 */ /* 0x002fc80000010100 */
[----:B------:R-:W-:-:S05]  /*0a60*/  FFMA.FTZ R13, R21, -0.69314718246459960938, R24 ;  /* 0xbf317218150d7823 */ /* 0x000fca0000010018 */
[----:B------:R0:W-:Y:S01]  /*0a70*/  STG.E desc[UR12][R18.64], R13 ;  /* 0x0000000d12007986 */ /* 0x0001e2000c10190c */
[----:B------:R-:W-:Y:S05]  /*0a80*/  @!P0 BRA `(.L_x_9177) ;  /* 0xfffffffc00b48947 */ /* 0x000fea000383ffff */
.L_x_9176:
[----:B--234-:R-:W-:Y:S05]  /*0a90*/  BSYNC.RECONVERGENT B2 ;  /* 0x0000000000027941 */ /* 0x01cfea0003800200 */
.L_x_9175:
[----:B------:R-:W-:Y:S05]  /*0aa0*/  BRA `(.L_x_9178) ;  /* 0x0000000400487947 */ /* 0x000fea0003800000 */
.L_x_9167:
[----:B------:R-:W-:Y:S01]  /*0ab0*/  ISETP.GE.U32.AND P0, PT, R3, R14, PT ;  /* 0x0000000e0300720c */ /* 0x000fe20003f06070 */
[----:B------:R-:W-:Y:S01]  /*0ac0*/  BSSY.RECONVERGENT B2, `(.L_x_9179) ;  /* 0x000001c000027945 */ /* 0x000fe20003800200 */
[----:B------:R-:W-:Y:S02]  /*0ad0*/  IMAD.MOV.U32 R24, RZ, RZ, -0x800001 ;  /* 0xff7fffffff187424 */ /* 0x000fe400078e00ff */
[----:B------:R-:W-:-:S13]  /*0ae0*/  ISETP.GE.AND.EX P0, PT, RZ, R15, PT, P0 ;  /* 0x0000000fff00720c */ /* 0x000fda0003f06300 */
[----:B------:R-:W-:Y:S05]  /*0af0*/  @P0 BRA `(.L_x_9180) ;  /* 0x0000000000600947 */ /* 0x000fea0003800000 */
[----:B------:R-:W0:Y:S01]  /*0b00*/  LDCU UR7, c[0x0][0x398] ;  /* 0x00007300ff0777ac */ /* 0x000e220008000800 */
[----:B------:R-:W-:Y:S02]  /*0b10*/  IMAD R20, R7, R12, RZ ;  /* 0x0000000c07147224 */ /* 0x000fe400078e02ff */
[----:B------:R-:W-:Y:S01]  /*0b20*/  IMAD.MOV.U32 R24, RZ, RZ, -0x800001 ;  /* 0xff7fffffff187424 */ /* 0x000fe200078e00ff */
[----:B------:R-:W1:Y:S01]  /*0b30*/  LDCU.64 UR4, c[0x0][0x388] ;  /* 0x00007100ff0477ac */ /* 0x000e620008000a00 */
[----:B0-----:R-:W-:-:S04]  /*0b40*/  IMAD R21, R0, UR7, R3 ;  /* 0x0000000700157c24 */ /* 0x001fc8000f8e0203 */
[----:B------:R-:W-:-:S04]  /*0b50*/  IMAD.WIDE.U32 R18, R21, R12, R8 ;  /* 0x0000000c15127225 */ /* 0x000fc800078e0008 */
[----:B------:R-:W-:Y:S01]  /*0b60*/  IMAD R21, R21, R13, R20 ;  /* 0x0000000d15157224 */ /* 0x000fe200078e0214 */
[----:B-1----:R-:W-:Y:S01]  /*0b70*/  LEA R23, P1, R18, UR4, 0x1 ;  /* 0x0000000412177c11 */ /* 0x002fe2000f8208ff */
[----:B------:R-:W-:-:S03]  /*0b80*/  HFMA2 R20, -RZ, RZ, 0, 0 ;  /* 0x00000000ff147431 */ /* 0x000fc600000001ff */
[----:B------:R-:W-:Y:S01]  /*0b90*/  IADD3 R19, PT, PT, R19, R21, RZ ;  /* 0x0000001513137210 */ /* 0x000fe20007ffe0ff */
[----:B------:R-:W-:-:S03]  /*0ba0*/  IMAD.MOV.U32 R21, RZ, RZ, R3 ;  /* 0x000000ffff157224 */ /* 0x000fc600078e0003 */
[----:B------:R-:W-:-:S07]  /*0bb0*/  LEA.HI.X R19, R18, UR5, R19, 0x1, P1 ;  /* 0x0000000512137c11 */ /* 0x000fce00088f0c13 */
.L_x_9181:
[----:B------:R-:W-:-:S06]  /*0bc0*/  IMAD.MOV.U32 R18, RZ, RZ, R23 ;  /* 0x000000ffff127224 */ /* 0x000fcc00078e0017 */
[----:B------:R0:W2:Y:S01]  /*0bd0*/  LDG.E.U16 R18, desc[UR12][R18.64] ;  /* 0x0000000c12127981 */ /* 0x0000a2000c1e1500 */
[----:B------:R-:W-:Y:S02]  /*0be0*/  IADD3 R21, P1, PT, R21, UR6, RZ ;  /* 0x0000000615157c10 */ /* 0x000fe4000ff3e0ff */
[----:B------:R-:W-:-:S03]  /*0bf0*/  LEA R23, P2, R10, R23, 0x1 ;  /* 0x000000170a177211 */ /* 0x000fc600078408ff */
[----:B------:R-:W-:Y:S01]  /*0c00*/  IMAD.X R20, RZ, RZ, R20, P1 ;  /* 0x000000ffff147224 */ /* 0x000fe200008e0614 */
[----:B------:R-:W-:Y:S01]  /*0c10*/  ISETP.GE.U32.AND P1, PT, R21, R14, PT ;  /* 0x0000000e1500720c */ /* 0x000fe20003f26070 */
[----:B0-----:R-:W-:-:S03]  /*0c20*/  IMAD.X R19, R19, 0x1, R6, P2 ;  /* 0x0000000113137824 */ /* 0x001fc600010e0606 */
[----:B------:R-:W-:Y:S02]  /*0c30*/  ISETP.GE.AND.EX P1, PT, R20, R15, PT, P1 ;  /* 0x0000000f1400720c */ /* 0x000fe40003f26310 */
[----:B--2---:R-:W-:-:S04]  /*0c40*/  SHF.L.U32 R27, R18, 0x10, RZ ;  /* 0x00000010121b7819 */ /* 0x004fc800000006ff */
[----:B------:R-:W-:-:S04]  /*0c50*/  FSETP.GEU.FTZ.AND P3, PT, R24, R27, PT ;  /* 0x0000001b1800720b */ /* 0x000fc80003f7e000 */
[----:B------:R-:W-:-:S03]  /*0c60*/  FSEL R24, R27, R24, !P3 ;  /* 0x000000181b187208 */ /* 0x000fc60005800000 */
[----:B------:R-:W-:Y:S06]  /*0c70*/  @!P1 BRA `(.L_x_9181) ;  /* 0xfffffffc00d09947 */ /* 0x000fec000383ffff */
.L_x_9180:
[----:B------:R-:W-:Y:S05]  /*0c80*/  BSYNC.RECONVERGENT B2 ;  /* 0x0000000000027941 */ /* 0x000fea0003800200 */
.L_x_9179:
[----:B------:R-:W-:Y:S01]  /*0c90*/  BSSY.RECONVERGENT B2, `(.L_x_9182) ;  /* 0x000001a000027945 */ /* 0x000fe20003800200 */
[----:B------:R-:W-:-:S03]  /*0ca0*/  IMAD.MOV.U32 R26, RZ, RZ, RZ ;  /* 0x000000ffff1a7224 */ /* 0x000fc600078e00ff */
[----:B------:R-:W-:Y:S05]  /*0cb0*/  @P0 BRA `(.L_x_9183) ;  /* 0x00000000005c0947 */ /* 0x000fea0003800000 */
[----:B------:R-:W-:Y:S01]  /*0cc0*/  HFMA2 R22, -RZ, RZ, 0, 0 ;  /* 0x00000000ff167431 */ /* 0x000fe200000001ff */
[----:B------:R-:W-:Y:S01]  /*0cd0*/  MOV R26, RZ ;  /* 0x000000ff001a7202 */ /* 0x000fe20000000f00 */
[----:B------:R-:W-:-:S07]  /*0ce0*/  IMAD.MOV.U32 R23, RZ, RZ, R3 ;  /* 0x000000ffff177224 */ /* 0x000fce00078e0003 */
.L_x_9184:
        /* <DEDUP_REMOVED lines=14> */
[----:B--2---:R-:W-:-:S05]  /*0dd0*/  SHF.L.U32 R21, R18, 0x10, RZ ;  /* 0x0000001012157819 */ /* 0x004fca00000006ff */
[----:B------:R-:W-:-:S04]  /*0de0*/  FADD.FTZ R21, R21, -R24 ;  /* 0x8000001815157221 */ /* 0x000fc80000010000 */
[----:B------:R-:W-:-:S06]  /*0df0*/  FMUL.FTZ R21, R21, 1.4426950216293334961 ;  /* 0x3fb8aa3b15157820 */ /* 0x000fcc0000410000 */
[----:B------:R-:W0:Y:S02]  /*0e00*/  MUFU.EX2 R21, R21 ;  /* 0x0000001500157308 */ /* 0x000e240000000800 */
[----:B0-----:R-:W-:Y:S01]  /*0e10*/  FADD.FTZ R26, R21, R26 ;  /* 0x0000001a151a7221 */ /* 0x001fe20000010000 */
[----:B------:R-:W-:Y:S06]  /*0e20*/  @!P1 BRA `(.L_x_9184) ;  /* 0xfffffffc00b09947 */ /* 0x000fec000383ffff */
.L_x_9183:
[----:B------:R-:W-:Y:S05]  /*0e30*/  BSYNC.RECONVERGENT B2 ;  /* 0x0000000000027941 */ /* 0x000fea0003800200 */
.L_x_9182:
[----:B------:R-:W-:Y:S05]  /*0e40*/  @P0 BRA `(.L_x_9178) ;  /* 0x0000000000600947 */ /* 0x000fea0003800000 */
[----:B------:R-:W0:Y:S01]  /*0e50*/  MUFU.LG2 R26, R26 ;  /* 0x0000001a001a7308 */ /* 0x000e220000000c00 */
[----:B------:R-:W-:Y:S01]  /*0e60*/  MOV R29, R3 ;  /* 0x00000003001d7202 */ /* 0x000fe20000000f00 */
[----:B------:R-:W-:-:S07]  /*0e70*/  IMAD.MOV.U32 R27, RZ, RZ, RZ ;  /* 0x000000ffff1b7224 */ /* 0x000fce00078e00ff */
.L_x_9185:
[----:B-1----:R-:W1:Y:S01]  /*0e80*/  LDCU.128 UR20, c[0x0][0x380] ;  /* 0x00007000ff1477ac */ /* 0x002e620008000c00 */
[----:B------:R-:W-:Y:S01]  /*0e90*/  MOV R18, R16 ;  /* 0x0000001000127202 */ /* 0x000fe20000000f00 */
[-C--:B------:R-:W-:Y:S02]  /*0ea0*/  IMAD R20, R27, R12.reuse, RZ ;  /* 0x0000000c1b147224 */ /* 0x080fe400078e02ff */
[----:B------:R-:W-:Y:S02]  /*0eb0*/  IMAD.MOV.U32 R19, RZ, RZ, R25 ;  /* 0x000000ffff137224 */ /* 0x000fe400078e0019 */
[C---:B------:R-:W-:Y:S02]  /*0ec0*/  IMAD R21, R29.reuse, R13, R20 ;  /* 0x0000000d1d157224 */ /* 0x040fe400078e0214 */
[----:B------:R-:W-:-:S05]  /*0ed0*/  IMAD.WIDE.U32 R18, R29, R12, R18 ;  /* 0x0000000c1d127225 */ /* 0x000fca00078e0012 */
[----:B------:R-:W-:Y:S02]  /*0ee0*/  IADD3 R19, PT, PT, R19, R21, RZ ;  /* 0x0000001513137210 */ /* 0x000fe40007ffe0ff */
[----:B-1----:R-:W-:-:S04]  /*0ef0*/  LEA R20, P0, R18, UR22, 0x1 ;  /* 0x0000001612147c11 */ /* 0x002fc8000f8008ff */
[----:B------:R-:W-:-:S05]  /*0f00*/  LEA.HI.X R21, R18, UR23, R19, 0x1, P0 ;  /* 0x0000001712157c11 */ /* 0x000fca00080f0c13 */
[----:B------:R-:W2:Y:S01]  /*0f10*/  LDG.E.U16 R20, desc[UR12][R20.64] ;  /* 0x0000000c14147981 */ /* 0x000ea2000c1e1500 */
[----:B------:R-:W-:-:S04]  /*0f20*/  LEA R22, P0, R18, UR20, 0x2 ;  /* 0x0000001412167c11 */ /* 0x000fc8000f8010ff */
[----:B------:R-:W-:Y:S02]  /*0f30*/  LEA.HI.X R23, R18, UR21, R19, 0x2, P0 ;  /* 0x0000001512177c11 */ /* 0x000fe400080f1413 */
[----:B------:R-:W-:-:S04]  /*0f40*/  IADD3 R29, P0, PT, R29, UR6, RZ ;  /* 0x000000061d1d7c10 */ /* 0x000fc8000ff1e0ff */
[----:B------:R-:W-:Y:S02]  /*0f50*/  IADD3.X R27, PT, PT, RZ, R27, RZ, P0, !PT ;  /* 0x0000001bff1b7210 */ /* 0x000fe400007fe4ff */
[----:B------:R-:W-:-:S04]  /*0f60*/  ISETP.GE.U32.AND P0, PT, R29, R14, PT ;  /* 0x0000000e1d00720c */ /* 0x000fc80003f06070 */
[----:B------:R-:W-:Y:S01]  /*0f70*/  ISETP.GE.AND.EX P0, PT, R27, R15, PT, P0 ;  /* 0x0000000f1b00720c */ /* 0x000fe20003f06300 */
[----:B--2---:R-:W-:-:S04]  /*0f80*/  IMAD.U32 R19, R20, 0x10000, RZ ;  /* 0x0001000014137824 */ /* 0x004fc800078e00ff */
[----:B------:R-:W-:-:S04]  /*0f90*/  FADD.FTZ R19, R19, -R24 ;  /* 0x8000001813137221 */ /* 0x000fc80000010000 */
[----:B0-----:R-:W-:-:S05]  /*0fa0*/  FFMA.FTZ R19, R26, -0.69314718246459960938, R19 ;  /* 0xbf3172181a137823 */ /* 0x001fca0000010013 */
[----:B------:R1:W-:Y:S01]  /*0fb0*/  STG.E desc[UR12][R22.64], R19 ;  /* 0x0000001316007986 */ /* 0x0003e2000c10190c */
[----:B------:R-:W-:Y:S05]  /*0fc0*/  @!P0 BRA `(.L_x_9185) ;  /* 0xfffffffc00ac8947 */ /* 0x000fea000383ffff */
.L_x_9178:
[----:B------:R-:W-:Y:S05]  /*0fd0*/  BSYNC B0 ;  /* 0x0000000000007941 */ /* 0x000fea0003800000 */
.L_x_9166:
[----:B------:R-:W2:Y:S01]  /*0fe0*/  LDCU.64 UR4, c[0x0][0x3a0] ;  /* 0x00007400ff0477ac */ /* 0x000ea20008000a00 */
[----:B------:R-:W-:-:S05]  /*0ff0*/  IADD3 R8, P0, PT, R5, R8, RZ ;  /* 0x0000000805087210 */ /* 0x000fca0007f1e0ff */
[----:B------:R-:W-:Y:S01]  /*1000*/  IMAD.X R9, RZ, RZ, R9, P0 ;  /* 0x000000ffff097224 */ /* 0x000fe200000e0609 */
[----:B--2---:R-:W-:-:S04]  /*1010*/  ISETP.GE.U32.AND P0, PT, R8, UR4, PT ;  /* 0x0000000408007c0c */ /* 0x004fc8000bf06070 */
[----:B------:R-:W-:-:S13]  /*1020*/  ISETP.GE.AND.EX P0, PT, R9, UR5, PT, P0 ;  /* 0x0000000509007c0c */ /* 0x000fda000bf06300 */
[----:B------:R-:W-:Y:S05]  /*1030*/  @!P0 BRA `(.L_x_9186) ;  /* 0xfffffff000788947 */ /* 0x000fea000383ffff */
.L_x_9165:
[----:B------:R-:W-:Y:S05]  /*1040*/  BSYNC B1 ;  /* 0x0000000000017941 */ /* 0x000fea0003800000 */
.L_x_9164:
[----:B------:R-:W2:Y:S01]  /*1050*/  LDCU UR4, c[0x0][0x370] ;  /* 0x00006e00ff0477ac */ /* 0x000ea20008000800 */
[----:B------:R-:W3:Y:S01]  /*1060*/  LDCU.64 UR14, c[0x0][0x390] ;  /* 0x00007200ff0e77ac */ /* 0x000ee20008000a00 */
[----:B--2---:R-:W-:-:S04]  /*1070*/  IADD3 R0, P0, PT, R0, UR4, RZ ;  /* 0x0000000400007c10 */ /* 0x004fc8000ff1e0ff */
[----:B------:R-:W-:Y:S02]  /*1080*/  IADD3.X R2, PT, PT, RZ, R2, RZ, P0, !PT ;  /* 0x00000002ff027210 */ /* 0x000fe400007fe4ff */
[----:B---3--:R-:W-:-:S04]  /*1090*/  ISETP.GE.U32.AND P0, PT, R0, UR14, PT ;  /* 0x0000000e00007c0c */ /* 0x008fc8000bf06070 */
[----:B------:R-:W-:-:S13]  /*10a0*/  ISETP.GE.AND.EX P0, PT, R2, UR15, PT, P0 ;  /* 0x0000000f02007c0c */ /* 0x000fda000bf06300 */
[----:B------:R-:W-:Y:S05]  /*10b0*/  @!P0 BRA `(.L_x_9187) ;  /* 0xfffffff000248947 */ /* 0x000fea000383ffff */
[----:B------:R-:W-:Y:S05]  /*10c0*/  EXIT ;  /* 0x000000000000794d */ /* 0x000fea0003800000 */
.L_x_9188:
        /* <DEDUP_REMOVED lines=11> */
.L_x_11654:


//--------------------- .text._ZN2at6native43_GLOBAL__N__9ae7fba5_10_SoftMax_cu_9f978f6326cunn_SpatialSoftMaxForwardIN3c108BFloat16EfS4_lNS1_25LogSoftMaxForwardEpilogueEEEvPT1_PKT_T2_SB_SB_ --------------------------
	.section	.text._ZN2at6native43_GLOBAL__N__9ae7fba5_10_SoftMax_cu_9f978f6326cunn_SpatialSoftMaxForwardIN3c108BFloat16EfS4_lNS1_25LogSoftMaxForwardEpilogueEEEvPT1_PKT_T2_SB_SB_,"ax",@progbits
	.align	128
.text._ZN2at6native43_GLOBAL__N__9ae7fba5_10_SoftMax_cu_9f978f6326cunn_SpatialSoftMaxForwardIN3c108BFloat16EfS4_lNS1_25LogSoftMaxForwardEpilogueEEEvPT1_PKT_T2_SB_SB_:
        .type           _ZN2at6native43_GLOBAL__N__9ae7fba5_10_SoftMax_cu_9f978f6326cunn_SpatialSoftMaxForwardIN3c108BFloat16EfS4_lNS1_25LogSoftMaxForwardEpilogueEEEvPT1_PKT_T2_SB_SB_,@function
        .size           _ZN2at6native43_GLOBAL__N__9ae7fba5_10_SoftMax_cu_9f978f6326cunn_SpatialSoftMaxForwardIN3c108BFloat16EfS4_lNS1_25LogSoftMaxForwardEpilogueEEEvPT1_PKT_T2_SB_SB_,(.L_x_11655 - _ZN2at6native43_GLOBAL__N__9ae7fba5_10_SoftMax_cu_9f978f6326cunn_SpatialSoftMaxForwardIN3c108BFloat16EfS4_lNS1_25LogSoftMaxForwardEpilogueEEEvPT1_PKT_T2_SB_SB_)
        .other          _ZN2at6native43_GLOBAL__N__9ae7fba5_10_SoftMax_cu_9f978f6326cunn_SpatialSoftMaxForwardIN3c108BFloat16EfS4_lNS1_25LogSoftMaxForwardEpilogueEEEvPT1_PKT_T2_SB_SB_,@"STO_CUDA_ENTRY STV_DEFAULT"
_ZN2at6native43_GLOBAL__N__9ae7fba5_10_SoftMax_cu_9f978f6326cunn_SpatialSoftMaxForwardIN3c108BFloat16EfS4_lNS1_25LogSoftMaxForwardEpilogueEEEvPT1_PKT_T2_SB_SB_:
        /* <DEDUP_REMOVED lines=21> */
.L_x_9212:
        /* <DEDUP_REMOVED lines=13> */
.L_x_9211:
[----:B------:R-:W0:Y:S01]  /*0220*/  LDC.64 R14, c[0x0][0x3a0] ;  /* 0x0000e800ff0e7b82 */ /* 0x000e220000000a00 */
[----:B------:R-:W-:Y:S01]  /*0230*/  UISETP.GE.U32.AND UP0, UPT, UR6, 0x2, UPT ;  /* 0x000000020600788c */ /* 0x000fe2000bf06070 */
[----:B------:R-:W-:Y:S06]  /*0240*/  BSSY B0, `(.L_x_9191) ;  /* 0x00000db000007945 */ /* 0x000fec0003800000 */
[----:B------:R-:W0:Y:S02]  /*0250*/  LDC.64 R16, c[0x0][0x398] ;  /* 0x0000e600ff107b82 */ /* 0x000e240000000a00 */
[----:B0-----:R-:W-:-:S02]  /*0260*/  IMAD R18, R15, R16, RZ ;  /* 0x000000100f127224 */ /* 0x001fc400078e02ff */
[----:B--2---:R-:W-:-:S04]  /*0270*/  IMAD.WIDE.U32 R20, R14, R16, RZ ;  /* 0x000000100e147225 */ /* 0x004fc800078e00ff */
[----:B------:R-:W-:-:S04]  /*0280*/  IMAD R19, R14, R17, R18 ;  /* 0x000000110e137224 */ /* 0x000fc800078e0212 */
[----:B------:R-:W-:-:S04]  /*0290*/  IMAD.IADD R19, R21, 0x1, R19 ;  /* 0x0000000115137824 */ /* 0x000fc800078e0213 */
        /* <DEDUP_REMOVED lines=10> */
[----:B------:R-:W-:Y:S01]  /*0340*/  MOV R27, RZ ;  /* 0x000000ff001b7202 */ /* 0x000fe20000000f00 */
[----:B------:R-:W-:-:S07]  /*0350*/  IMAD.MOV.U32 R29, RZ, RZ, R3 ;  /* 0x000000ffff1d7224 */ /* 0x000fce00078e0003 */
.L_x_9194:
        /* <DEDUP_REMOVED lines=17> */
.L_x_9193:
        /* <DEDUP_REMOVED lines=11> */
.L_x_9195:
        /* <DEDUP_REMOVED lines=21> */
.L_x_9198:
        /* <DEDUP_REMOVED lines=21> */
.L_x_9197:
[----:B------:R-:W-:Y:S05]  /*07c0*/  BSYNC.RECONVERGENT B2 ;  /* 0x0000000000027941 */ /* 0x000fea0003800200 */
.L_x_9196:
[----:B------:R-:W-:Y:S01]  /*07d0*/  BAR.SYNC.DEFER_BLOCKING 0x0 ;  /* 0x0000000000007b1d */ /* 0x000fe20000010000 */
[----:B------:R-:W-:-:S05]  /*07e0*/  IMAD.U32 R14, RZ, RZ, UR6 ;  /* 0x00000006ff0e7e24 */ /* 0x000fca000f8e00ff */
[----:B------:R3:W-:Y:S02]  /*07f0*/  STS [R21], R22 ;  /* 0x0000001615007388 */ /* 0x0007e40000000800 */
.L_x_9199:
        /* <DEDUP_REMOVED lines=20> */
[----:B0-----:R-:W0:Y:S06]  /*0940*/  MUFU.LG2 R21, R21 ;  /* 0x0000001500157308 */ /* 0x001e2c0000000c00 */
.L_x_9202:
        /* <DEDUP_REMOVED lines=18> */
[----:B0-----:R-:W-:-:S05]  /*0a70*/  FFMA.FTZ R24, R21, -0.69314718246459960938, R24 ;  /* 0xbf31721815187823 */ /* 0x001fca0000010018 */
[----:B------:R-:W-:-:S05]  /*0a80*/  F2FP.BF16.F32.PACK_AB R24, RZ, R24 ;  /* 0x00000018ff18723e */ /* 0x000fca00000010ff */
[----:B------:R0:W-:Y:S01]  /*0a90*/  STG.E.U16 desc[UR12][R16.64], R24 ;  /* 0x0000001810007986 */ /* 0x0001e2000c10150c */
[----:B------:R-:W-:Y:S05]  /*0aa0*/  @!P0 BRA `(.L_x_9202) ;  /* 0xfffffffc00a88947 */ /* 0x000fea000383ffff */
.L_x_9201:
[----:B0--34-:R-:W-:Y:S05]  /*0ab0*/  BSYNC.RECONVERGENT B2 ;  /* 0x0000000000027941 */ /* 0x019fea0003800200 */
.L_x_9200:
[----:B------:R-:W-:Y:S05]  /*0ac0*/  BRA `(.L_x_9203) ;  /* 0x0000000400487947 */ /* 0x000fea0003800000 */
.L_x_9192:
        /* <DEDUP_REMOVED lines=15> */
.L_x_9206:
        /* <DEDUP_REMOVED lines=12> */
.L_x_9205:
[----:B------:R-:W-:Y:S05]  /*0c80*/  BSYNC.RECONVERGENT B2 ;  /* 0x0000000000027941 */ /* 0x000fea0003800200 */
.L_x_9204:
[----:B------:R-:W-:Y:S01]  /*0c90*/  BSSY.RECONVERGENT B2, `(.L_x_9207) ;  /* 0x0000019000027945 */ /* 0x000fe20003800200 */
[----:B------:R-:W-:-:S03]  /*0ca0*/  HFMA2 R26, -RZ, RZ, 0, 0 ;  /* 0x00000000ff1a7431 */ /* 0x000fc600000001ff */
[----:B------:R-:W-:Y:S05]  /*0cb0*/  @P0 BRA `(.L_x_9208) ;  /* 0x0000000000580947 */ /* 0x000fea0003800000 */
[----:B------:R-:W-:Y:S01]  /*0cc0*/  CS2R R26, SRZ ;  /* 0x00000000001a7805 */ /* 0x000fe2000001ff00 */
[----:B------:R-:W-:-:S07]  /*0cd0*/  IMAD.MOV.U32 R29, RZ, RZ, R3 ;  /* 0x000000ffff1d7224 */ /* 0x000fce00078e0003 */
.L_x_9209:
        /* <DEDUP_REMOVED lines=20> */
.L_x_9208:
[----:B------:R-:W-:Y:S05]  /*0e20*/  BSYNC.RECONVERGENT B2 ;  /* 0x0000000000027941 */ /* 0x000fea0003800200 */
.L_x_9207:
[----:B------:R-:W-:Y:S05]  /*0e30*/  @P0 BRA `(.L_x_9203) ;  /* 0x00000000006c0947 */ /* 0x000fea0003800000 */
[----:B------:R-:W0:Y:S01]  /*0e40*/  MUFU.LG2 R26, R26 ;  /* 0x0000001a001a7308 */ /* 0x000e220000000c00 */
[----:B------:R-:W-:Y:S02]  /*0e50*/  IMAD.MOV.U32 R29, RZ, RZ, R3 ;  /* 0x000000ffff1d7224 */ /* 0x000fe400078e0003 */
[----:B------:R-:W-:-:S07]  /*0e60*/  IMAD.MOV.U32 R27, RZ, RZ, RZ ;  /* 0x000000ffff1b7224 */ /* 0x000fce00078e00ff */
.L_x_9210:
        /* <DEDUP_REMOVED lines=20> */
[----:B0-----:R-:W-:-:S05]  /*0fb0*/  FFMA.FTZ R28, R26, -0.69314718246459960938, R28 ;  /* 0xbf3172181a1c7823 */ /* 0x001fca000001001c */
[----:B------:R-:W-:-:S05]  /*0fc0*/  F2FP.BF16.F32.PACK_AB R28, RZ, R28 ;  /* 0x0000001cff1c723e */ /* 0x000fca00000010ff */
[----:B------:R1:W-:Y:S01]  /*0fd0*/  STG.E.U16 desc[UR12][R22.64], R28 ;  /* 0x0000001c16007986 */ /* 0x0003e2000c10150c */
[----:B------:R-:W-:Y:S05]  /*0fe0*/  @!P0 BRA `(.L_x_9210) ;  /* 0xfffffffc00a08947 */ /* 0x000fea000383ffff */
.L_x_9203:
[----:B------:R-:W-:Y:S05]  /*0ff0*/  BSYNC B0 ;  /* 0x0000000000007941 */ /* 0x000fea0003800000 */
.L_x_9191:
[----:B------:R-:W0:Y:S01]  /*1000*/  LDCU.64 UR4, c[0x0][0x3a0] ;  /* 0x00007400ff0477ac */ /* 0x000e220008000a00 */
[----:B------:R-:W-:-:S04]  /*1010*/  IADD3 R8, P0, PT, R5, R8, RZ ;  /* 0x0000000805087210 */ /* 0x000fc80007f1e0ff */
[----:B------:R-:W-:Y:S02]  /*1020*/  IADD3.X R9, PT, PT, RZ, R9, RZ, P0, !PT ;  /* 0x00000009ff097210 */ /* 0x000fe400007fe4ff */
[----:B0-----:R-:W-:-:S04]  /*1030*/  ISETP.GE.U32.AND P0, PT, R8, UR4, PT ;  /* 0x0000000408007c0c */ /* 0x001fc8000bf06070 */
[----:B------:R-:W-:-:S13]  /*1040*/  ISETP.GE.AND.EX P0, PT, R9, UR5, PT, P0 ;  /* 0x0000000509007c0c */ /* 0x000fda000bf06300 */
[----:B------:R-:W-:Y:S05]  /*1050*/  @!P0 BRA `(.L_x_9211) ;  /* 0xfffffff000708947 */ /* 0x000fea000383ffff */
.L_x_9190:
[----:B------:R-:W-:Y:S05]  /*1060*/  BSYNC B1 ;  /* 0x0000000000017941 */ /* 0x000fea0003800000 */
.L_x_9189:
        /* <DEDUP_REMOVED lines=8> */
.L_x_9213:
        /* <DEDUP_REMOVED lines=9> */
.L_x_11655:


//--------------------- .text._ZN2at6native43_GLOBAL__N__9ae7fba5_10_SoftMax_cu_9f978f6326cunn_SpatialSoftMaxForwardIN3c108BFloat16EffiNS1_25LogSoftMaxForwardEpilogueEEEvPT1_PKT_T2_SB_SB_ --------------------------
	.section	.text._ZN2at6native43_GLOBAL__N__9ae7fba5_10_SoftMax_cu_9f978f6326cunn_SpatialSoftMaxForwardIN3c108BFloat16EffiNS1_25LogSoftMaxForwardEpilogueEEEvPT1_PKT_T2_SB_SB_,"ax",@progbits
	.align	128
.text._ZN2at6native43_GLOBAL__N__9ae7fba5_10_SoftMax_cu_9f978f6326cunn_SpatialSoftMaxForwardIN3c108BFloat16EffiNS1_25LogSoftMaxForwardEpilogueEEEvPT1_PKT_T2_SB_SB_:
        .type           _ZN2at6native43_GLOBAL__N__9ae7fba5_10_SoftMax_cu_9f978f6326cunn_SpatialSoftMaxForwardIN3c108BFloat16EffiNS1_25LogSoftMaxForwardEpilogueEEEvPT1_PKT_T2_SB_SB_,@function
        .size           _ZN2at6native43_GLOBAL__N__9ae7fba5_10_SoftMax_cu_9f978f6326cunn_SpatialSoftMaxForwardIN3c108BFloat16EffiNS1_25LogSoftMaxForwardEpilogueEEEvPT1_PKT_T2_SB_SB_,(.L_x_11656 - _ZN2at6native43_GLOBAL__N__9ae7fba5_10_SoftMax_cu_9f978f6326cunn_SpatialSoftMaxForwardIN3c108BFloat16EffiNS1_25LogSoftMaxForwardEpilogueEEEvPT1_PKT_T2_SB_SB_)
        .other          _ZN2at6native43_GLOBAL__N__9ae7fba5_10_SoftMax_cu_9f978f6326cunn_SpatialSoftMaxForwardIN3c108BFloat16EffiNS1_25LogSoftMaxForwardEpilogueEEEvPT1_PKT_T2_SB_SB_,@"STO_CUDA_ENTRY STV_DEFAULT"
_ZN2at6native43_GLOBAL__N__9ae7fba5_10_SoftMax_cu_9f978f6326cunn_SpatialSoftMaxForwardIN3c108BFloat16EffiNS1_25LogSoftMaxForwardEpilogueEEEvPT1_PKT_T2_SB_SB_:
        /* <DEDUP_REMOVED lines=25> */
.L_x_9237:
        /* <DEDUP_REMOVED lines=8> */
.L_x_9236:
        /* <DEDUP_REMOVED lines=11> */
.L_x_9219:
        /* <DEDUP_REMOVED lines=10> */
.L_x_9218:
[----:B------:R-:W-:Y:S05]  /*0360*/  WARPSYNC.ALL ;  /* 0x0000000000007948 */ /* 0x000fea0003800000 */
[----:B------:R-:W-:Y:S01]  /*0370*/  BAR.SYNC.DEFER_BLOCKING 0x0 ;  /* 0x0000000000007b1d */ /* 0x000fe20000010000 */
[----:B------:R-:W-:-:S05]  /*0380*/  IMAD.U32 R12, RZ, RZ, UR10 ;  /* 0x0000000aff0c7e24 */ /* 0x000fca000f8e00ff */
[----:B------:R0:W-:Y:S02]  /*0390*/  STS [R6], R11 ;  /* 0x0000000b06007388 */ /* 0x0001e40000000800 */
.L_x_9220:
        /* <DEDUP_REMOVED lines=24> */
.L_x_9223:
        /* <DEDUP_REMOVED lines=12> */
.L_x_9222:
[----:B------:R-:W-:Y:S05]  /*05e0*/  BSYNC.RECONVERGENT B2 ;  /* 0x0000000000027941 */ /* 0x000fea0003800200 */
.L_x_9221:
[----:B------:R-:W-:Y:S01]  /*05f0*/  BAR.SYNC.DEFER_BLOCKING 0x0 ;  /* 0x0000000000007b1d */ /* 0x000fe20000010000 */
[----:B------:R-:W-:-:S05]  /*0600*/  IMAD.U32 R12, RZ, RZ, UR10 ;  /* 0x0000000aff0c7e24 */ /* 0x000fca000f8e00ff */
[----:B------:R0:W-:Y:S02]  /*0610*/  STS [R6], R17 ;  /* 0x0000001106007388 */ /* 0x0001e40000000800 */
.L_x_9224:
        /* <DEDUP_REMOVED lines=21> */
[----:B-1----:R1:W4:Y:S02]  /*0770*/  MUFU.LG2 R20, R16 ;  /* 0x0000001000147308 */ /* 0x0023240000000c00 */
.L_x_9227:
[----:B0-----:R-:W-:-:S04]  /*0780*/  IMAD R19, R21, UR7, R10 ;  /* 0x0000000715137c24 */ /* 0x001fc8000f8e020a */
[----:B01-3--:R-:W-:-:S06]  /*0790*/  IMAD.WIDE R16, R19, 0x2, R14 ;  /* 0x0000000213107825 */ /* 0x00bfcc00078e020e */
[----:B------:R-:W3:Y:S01]  /*07a0*/  LDG.E.U16 R16, desc[UR14][R16.64] ;  /* 0x0000000e10107981 */ /* 0x000ee2000c1e1500 */
[----:B------:R-:W-:-:S04]  /*07b0*/  IADD3 R21, PT, PT, R21, UR10, RZ ;  /* 0x0000000a15157c10 */ /* 0x000fc8000fffe0ff */
[----:B------:R-:W-:Y:S01]  /*07c0*/  ISETP.GE.AND P0, PT, R21, UR6, PT ;  /* 0x0000000615007c0c */ /* 0x000fe2000bf06270 */
[----:B---3--:R-:W-:-:S04]  /*07d0*/  IMAD.U32 R18, R16, 0x10000, RZ ;  /* 0x0001000010127824 */ /* 0x008fc800078e00ff */
[----:B------:R-:W-:Y:S01]  /*07e0*/  FADD.FTZ R23, -R11, R18 ;  /* 0x000000120b177221 */ /* 0x000fe20000010100 */
[----:B--2---:R-:W-:-:S04]  /*07f0*/  IMAD.WIDE R18, R19, 0x4, R12 ;  /* 0x0000000413127825 */ /* 0x004fc800078e020c */
[----:B----4-:R-:W-:-:S05]  /*0800*/  FFMA.FTZ R23, R20, -0.69314718246459960938, R23 ;  /* 0xbf31721814177823 */ /* 0x010fca0000010017 */
[----:B------:R0:W-:Y:S01]  /*0810*/  STG.E desc[UR14][R18.64], R23 ;  /* 0x0000001712007986 */ /* 0x0001e2000c10190e */
[----:B------:R-:W-:Y:S05]  /*0820*/  @!P0 BRA `(.L_x_9227) ;  /* 0xfffffffc00d48947 */ /* 0x000fea000383ffff */
.L_x_9226:
[----:B------:R-:W-:Y:S05]  /*0830*/  BSYNC.RECONVERGENT B2 ;  /* 0x0000000000027941 */ /* 0x000fea0003800200 */
.L_x_9225:
[----:B------:R-:W-:Y:S05]  /*0840*/  BRA `(.L_x_9228) ;  /* 0x0000000000e07947 */ /* 0x000fea0003800000 */
.L_x_9217:
        /* <DEDUP_REMOVED lines=11> */
.L_x_9231:
        /* <DEDUP_REMOVED lines=9> */
.L_x_9230:
[----:B------:R-:W-:Y:S05]  /*0990*/  BSYNC.RECONVERGENT B2 ;  /* 0x0000000000027941 */ /* 0x000fea0003800200 */
.L_x_9229:
[----:B------:R-:W-:Y:S04]  /*09a0*/  BSSY.RECONVERGENT B2, `(.L_x_9232) ;  /* 0x0000011000027945 */ /* 0x000fe80003800200 */
[----:B------:R-:W-:Y:S05]  /*09b0*/  @P0 BRA `(.L_x_9233) ;  /* 0x00000000003c0947 */ /* 0x000fea0003800000 */
[----:B------:R-:W0:Y:S01]  /*09c0*/  LDC.64 R12, c[0x0][0x388] ;  /* 0x0000e200ff0c7b82 */ /* 0x000e220000000a00 */
[----:B------:R-:W-:Y:S01]  /*09d0*/  IMAD.MOV.U32 R16, RZ, RZ, RZ ;  /* 0x000000ffff107224 */ /* 0x000fe200078e00ff */
[----:B------:R-:W-:-:S07]  /*09e0*/  MOV R17, R0 ;  /* 0x0000000000117202 */ /* 0x000fce0000000f00 */
.L_x_9234:
        /* <DEDUP_REMOVED lines=12> */
.L_x_9233:
[----:B------:R-:W-:Y:S05]  /*0ab0*/  BSYNC.RECONVERGENT B2 ;  /* 0x0000000000027941 */ /* 0x000fea0003800200 */
.L_x_9232:
[----:B------:R-:W-:Y:S05]  /*0ac0*/  @P0 BRA `(.L_x_9228) ;  /* 0x0000000000400947 */ /* 0x000fea0003800000 */
[----:B------:R-:W0:Y:S01]  /*0ad0*/  LDC.64 R12, c[0x0][0x380] ;  /* 0x0000e000ff0c7b82 */ /* 0x000e220000000a00 */
[----:B------:R1:W2:Y:S01]  /*0ae0*/  MUFU.LG2 R25, R16 ;  /* 0x0000001000197308 */ /* 0x0002a20000000c00 */
[----:B------:R-:W-:-:S06]  /*0af0*/  MOV R20, R0 ;  /* 0x0000000000147202 */ /* 0x000fcc0000000f00 */
[----:B------:R-:W3:Y:S02]  /*0b00*/  LDC.64 R14, c[0x0][0x388] ;  /* 0x0000e200ff0e7b82 */ /* 0x000ee40000000a00 */
.L_x_9235:
[----:B----4-:R-:W4:Y:S02]  /*0b10*/  LDCU UR4, c[0x0][0x398] ;  /* 0x00007300ff0477ac */ /* 0x010f240008000800 */
[----:B----4-:R-:W-:-:S04]  /*0b20*/  IMAD R19, R20, UR4, R10 ;  /* 0x0000000414137c24 */ /* 0x010fc8000f8e020a */
[----:B-1-3--:R-:W-:-:S06]  /*0b30*/  IMAD.WIDE R16, R19, 0x2, R14 ;  /* 0x0000000213107825 */ /* 0x00afcc00078e020e */
[----:B------:R-:W3:Y:S01]  /*0b40*/  LDG.E.U16 R16, desc[UR14][R16.64] ;  /* 0x0000000e10107981 */ /* 0x000ee2000c1e1500 */
[----:B------:R-:W-:-:S05]  /*0b50*/  VIADD R20, R20, UR10 ;  /* 0x0000000a14147c36 */ /* 0x000fca0008000000 */
[----:B------:R-:W-:Y:S02]  /*0b60*/  ISETP.GE.AND P0, PT, R20, R21, PT ;  /* 0x000000151400720c */ /* 0x000fe40003f06270 */
[----:B---3--:R-:W-:-:S05]  /*0b70*/  SHF.L.U32 R18, R16, 0x10, RZ ;  /* 0x0000001010127819 */ /* 0x008fca00000006ff */
[----:B------:R-:W-:Y:S01]  /*0b80*/  FADD.FTZ R22, R18, -R11 ;  /* 0x8000000b12167221 */ /* 0x000fe20000010000 */
[----:B0-----:R-:W-:-:S04]  /*0b90*/  IMAD.WIDE R18, R19, 0x4, R12 ;  /* 0x0000000413127825 */ /* 0x001fc800078e020c */
[----:B--2---:R-:W-:-:S05]  /*0ba0*/  FFMA.FTZ R23, R25, -0.69314718246459960938, R22 ;  /* 0xbf31721819177823 */ /* 0x004fca0000010016 */
[----:B------:R4:W-:Y:S01]  /*0bb0*/  STG.E desc[UR14][R18.64], R23 ;  /* 0x0000001712007986 */ /* 0x0009e2000c10190e */
[----:B------:R-:W-:Y:S05]  /*0bc0*/  @!P0 BRA `(.L_x_9235) ;  /* 0xfffffffc00d08947 */ /* 0x000fea000383ffff */
.L_x_9228:
[----:B------:R-:W-:Y:S05]  /*0bd0*/  BSYNC B0 ;  /* 0x0000000000007941 */ /* 0x000fea0003800000 */
.L_x_9216:
[----:B------:R-:W1:Y:S01]  /*0be0*/  LDCU UR4, c[0x0][0x398] ;  /* 0x00007300ff0477ac */ /* 0x000e620008000800 */
[----:B------:R-:W-:-:S04]  /*0bf0*/  IADD3 R8, PT, PT, R4, R8, RZ ;  /* 0x0000000804087210 */ /* 0x000fc80007ffe0ff */
[----:B-1----:R-:W-:-:S13]  /*0c00*/  ISETP.GE.AND P0, PT, R8, UR4, PT ;  /* 0x0000000408007c0c */ /* 0x002fda000bf06270 */
[----:B------:R-:W-:Y:S05]  /*0c10*/  @!P0 BRA `(.L_x_9236) ;  /* 0xfffffff4007c8947 */ /* 0x000fea000383ffff */
.L_x_9215:
[----:B------:R-:W-:Y:S05]  /*0c20*/  BSYNC B1 ;  /* 0x0000000000017941 */ /* 0x000fea0003800000 */
.L_x_9214:
[----:B------:R-:W1:Y:S01]  /*0c30*/  LDCU UR4, c[0x0][0x390] ;  /* 0x00007200ff0477ac */ /* 0x000e620008000800 */
[----:B------:R-:W-:-:S04]  /*0c40*/  IADD3 R5, PT, PT, R5, UR12, RZ ;  /* 0x0000000c05057c10 */ /* 0x000fc8000fffe0ff */
[----:B-1----:R-:W-:-:S13]  /*0c50*/  ISETP.GE.AND P0, PT, R5, UR4, PT ;  /* 0x0000000405007c0c */ /* 0x002fda000bf06270 */
[----:B------:R-:W-:Y:S05]  /*0c60*/  @!P0 BRA `(.L_x_9237) ;  /* 0xfffffff400488947 */ /* 0x000fea000383ffff */
[----:B------:R-:W-:Y:S05]  /*0c70*/  EXIT ;  /* 0x000000000000794d */ /* 0x000fea0003800000 */
.L_x_9238:
        /* <DEDUP_REMOVED lines=16> */
.L_x_11656:


//--------------------- .text._ZN2at6native43_GLOBAL__N__9ae7fba5_10_SoftMax_cu_9f978f6326cunn_SpatialSoftMaxForwardIN3c108BFloat16EfS4_iNS1_25LogSoftMaxForwardEpilogueEEEvPT1_PKT_T2_SB_SB_ --------------------------
	.section	.text._ZN2at6native43_GLOBAL__N__9ae7fba5_10_SoftMax_cu_9f978f6326cunn_SpatialSoftMaxForwardIN3c108BFloat16EfS4_iNS1_25LogSoftMaxForwardEpilogueEEEvPT1_PKT_T2_SB_SB_,"ax",@progbits
	.align	128
.text._ZN2at6native43_GLOBAL__N__9ae7fba5_10_SoftMax_cu_9f978f6326cunn_SpatialSoftMaxForwardIN3c108BFloat16EfS4_iNS1_25LogSoftMaxForwardEpilogueEEEvPT1_PKT_T2_SB_SB_:
        .type           _ZN2at6native43_GLOBAL__N__9ae7fba5_10_SoftMax_cu_9f978f6326cunn_SpatialSoftMaxForwardIN3c108BFloat16EfS4_iNS1_25LogSoftMaxForwardEpilogueEEEvPT1_PKT_T2_SB_SB_,@function
        .size           _ZN2at6native43_GLOBAL__N__9ae7fba5_10_SoftMax_cu_9f978f6326cunn_SpatialSoftMaxForwardIN3c108BFloat16EfS4_iNS1_25LogSoftMaxForwardEpilogueEEEvPT1_PKT_T2_SB_SB_,(.L_x_11657 - _ZN2at6native43_GLOBAL__N__9ae7fba5_10_SoftMax_cu_9f978f6326cunn_SpatialSoftMaxForwardIN3c108BFloat16EfS4_iNS1_25LogSoftMaxForwardEpilogueEEEvPT1_PKT_T2_SB_SB_)
        .other          _ZN2at6native43_GLOBAL__N__9ae7fba5_10_SoftMax_cu_9f978f6326cunn_SpatialSoftMaxForwardIN3c108BFloat16EfS4_iNS1_25LogSoftMaxForwardEpilogueEEEvPT1_PKT_T2_SB_SB_,@"STO_CUDA_ENTRY STV_DEFAULT"
_ZN2at6native43_GLOBAL__N__9ae7fba5_10_SoftMax_cu_9f978f6326cunn_SpatialSoftMaxForwardIN3c108BFloat16EfS4_iNS1_25LogSoftMaxForwardEpilogueEEEvPT1_PKT_T2_SB_SB_:
        /* <DEDUP_REMOVED lines=25> */
.L_x_9262:
        /* <DEDUP_REMOVED lines=8> */
.L_x_9261:
        /* <DEDUP_REMOVED lines=11> */
.L_x_9244:
        /* <DEDUP_REMOVED lines=10> */
.L_x_9243:
[----:B------:R-:W-:Y:S05]  /*0360*/  WARPSYNC.ALL ;  /* 0x0000000000007948 */ /* 0x000fea0003800000 */
[----:B------:R-:W-:Y:S01]  /*0370*/  BAR.SYNC.DEFER_BLOCKING 0x0 ;  /* 0x0000000000007b1d */ /* 0x000fe20000010000 */
[----:B------:R-:W-:-:S05]  /*0380*/  IMAD.U32 R12, RZ, RZ, UR10 ;  /* 0x0000000aff0c7e24 */ /* 0x000fca000f8e00ff */
[----:B------:R0:W-:Y:S02]  /*0390*/  STS [R6], R11 ;  /* 0x0000000b06007388 */ /* 0x0001e40000000800 */
.L_x_9245:
        /* <DEDUP_REMOVED lines=24> */
.L_x_9248:
        /* <DEDUP_REMOVED lines=12> */
.L_x_9247:
[----:B------:R-:W-:Y:S05]  /*05e0*/  BSYNC.RECONVERGENT B2 ;  /* 0x0000000000027941 */ /* 0x000fea0003800200 */
.L_x_9246:
[----:B------:R-:W-:Y:S01]  /*05f0*/  BAR.SYNC.DEFER_BLOCKING 0x0 ;  /* 0x0000000000007b1d */ /* 0x000fe20000010000 */
[----:B------:R-:W-:-:S05]  /*0600*/  IMAD.U32 R12, RZ, RZ, UR10 ;  /* 0x0000000aff0c7e24 */ /* 0x000fca000f8e00ff */
[----:B------:R0:W-:Y:S02]  /*0610*/  STS [R6], R17 ;  /* 0x0000001106007388 */ /* 0x0001e40000000800 */
.L_x_9249:
        /* <DEDUP_REMOVED lines=22> */
.L_x_9252:
        /* <DEDUP_REMOVED lines=9> */
[----:B------:R-:W-:-:S05]  /*0810*/  F2FP.BF16.F32.PACK_AB R23, RZ, R23 ;  /* 0x00000017ff17723e */ /* 0x000fca00000010ff */
[----:B------:R0:W-:Y:S01]  /*0820*/  STG.E.U16 desc[UR14][R18.64], R23 ;  /* 0x0000001712007986 */ /* 0x0001e2000c10150e */
[----:B------:R-:W-:Y:S05]  /*0830*/  @!P0 BRA `(.L_x_9252) ;  /* 0xfffffffc00d08947 */ /* 0x000fea000383ffff */
.L_x_9251:
[----:B------:R-:W-:Y:S05]  /*0840*/  BSYNC.RECONVERGENT B2 ;  /* 0x0000000000027941 */ /* 0x000fea0003800200 */
.L_x_9250:
[----:B------:R-:W-:Y:S05]  /*0850*/  BRA `(.L_x_9253) ;  /* 0x0000000000e47947 */ /* 0x000fea0003800000 */
.L_x_9242:
        /* <DEDUP_REMOVED lines=11> */
.L_x_9256:
        /* <DEDUP_REMOVED lines=9> */
.L_x_9255:
[----:B------:R-:W-:Y:S05]  /*09a0*/  BSYNC.RECONVERGENT B2 ;  /* 0x0000000000027941 */ /* 0x000fea0003800200 */
.L_x_9254:
[----:B------:R-:W-:Y:S04]  /*09b0*/  BSSY.RECONVERGENT B2, `(.L_x_9257) ;  /* 0x0000011000027945 */ /* 0x000fe80003800200 */
[----:B------:R-:W-:Y:S05]  /*09c0*/  @P0 BRA `(.L_x_9258) ;  /* 0x00000000003c0947 */ /* 0x000fea0003800000 */
[----:B------:R-:W0:Y:S01]  /*09d0*/  LDC.64 R12, c[0x0][0x388] ;  /* 0x0000e200ff0c7b82 */ /* 0x000e220000000a00 */
[----:B------:R-:W-:Y:S01]  /*09e0*/  IMAD.MOV.U32 R16, RZ, RZ, RZ ;  /* 0x000000ffff107224 */ /* 0x000fe200078e00ff */
[----:B------:R-:W-:-:S07]  /*09f0*/  MOV R17, R0 ;  /* 0x0000000000117202 */ /* 0x000fce0000000f00 */
.L_x_9259:
[----:B------:R-:W1:Y:S02]  /*0a00*/  LDCU UR4, c[0x0][0x398] ;  /* 0x00007300ff0477ac */ /* 0x000e640008000800 */
[----:B-1----:R-:W-:-:S04]  /*0a10*/  IMAD R15, R17, UR4, R10 ;  /* 0x00000004110f7c24 */ /* 0x002fc8000f8e020a */
[----:B0-----:R-:W-:-:S06]  /*0a20*/  IMAD.WIDE R14, R15, 0x2, R12 ;  /* 0x000000020f0e7825 */ /* 0x001fcc00078e020c */
[----:B------:R-:W2:Y:S01]  /*0a30*/  LDG.E.U16 R14, desc[UR14][R14.64] ;  /* 0x0000000e0e0e7981 */ /* 0x000ea2000c1e1500 */
[----:B------:R-:W-:-:S04]  /*0a40*/  IADD3 R17, PT, PT, R17, UR10, RZ ;  /* 0x0000000a11117c10 */ /* 0x000fc8000fffe0ff */
[----:B------:R-:W-:Y:S01]  /*0a50*/  ISETP.GE.AND P1, PT, R17, R21, PT ;  /* 0x000000151100720c */ /* 0x000fe20003f26270 */
[----:B--2---:R-:W-:-:S04]  /*0a60*/  IMAD.U32 R18, R14, 0x10000, RZ ;  /* 0x000100000e127824 */ /* 0x004fc800078e00ff */
[----:B------:R-:W-:-:S04]  /*0a70*/  FADD.FTZ R18, R18, -R11 ;  /* 0x8000000b12127221 */ /* 0x000fc80000010000 */
[----:B------:R-:W-:-:S04]  /*0a80*/  FMUL.FTZ R18, R18, 1.4426950216293334961 ;  /* 0x3fb8aa3b12127820 */ /* 0x000fc80000410000 */
[----:B------:R-:W0:Y:S02]  /*0a90*/  MUFU.EX2 R19, R18 ;  /* 0x0000001200137308 */ /* 0x000e240000000800 */
[----:B0-----:R-:W-:Y:S01]  /*0aa0*/  FADD.FTZ R16, R19, R16 ;  /* 0x0000001013107221 */ /* 0x001fe20000010000 */
[----:B------:R-:W-:Y:S06]  /*0ab0*/  @!P1 BRA `(.L_x_9259) ;  /* 0xfffffffc00d09947 */ /* 0x000fec000383ffff */
.L_x_9258:
[----:B------:R-:W-:Y:S05]  /*0ac0*/  BSYNC.RECONVERGENT B2 ;  /* 0x0000000000027941 */ /* 0x000fea0003800200 */
.L_x_9257:
[----:B------:R-:W-:Y:S05]  /*0ad0*/  @P0 BRA `(.L_x_9253) ;  /* 0x0000000000440947 */ /* 0x000fea0003800000 */
[----:B------:R-:W0:Y:S01]  /*0ae0*/  LDC.64 R12, c[0x0][0x380] ;  /* 0x0000e000ff0c7b82 */ /* 0x000e220000000a00 */
[----:B------:R1:W2:Y:S01]  /*0af0*/  MUFU.LG2 R23, R16 ;  /* 0x0000001000177308 */ /* 0x0002a20000000c00 */
[----:B------:R-:W-:-:S06]  /*0b00*/  IMAD.MOV.U32 R20, RZ, RZ, R0 ;  /* 0x000000ffff147224 */ /* 0x000fcc00078e0000 */
[----:B------:R-:W3:Y:S02]  /*0b10*/  LDC.64 R14, c[0x0][0x388] ;  /* 0x0000e200ff0e7b82 */ /* 0x000ee40000000a00 */
.L_x_9260:
        /* <DEDUP_REMOVED lines=8> */
[----:B--2---:R-:W-:-:S05]  /*0ba0*/  FFMA.FTZ R18, R23, -0.69314718246459960938, R18 ;  /* 0xbf31721817127823 */ /* 0x004fca0000010012 */
[----:B------:R-:W-:Y:S01]  /*0bb0*/  F2FP.BF16.F32.PACK_AB R17, RZ, R18 ;  /* 0x00000012ff11723e */ /* 0x000fe200000010ff */
[----:B0-----:R-:W-:-:S05]  /*0bc0*/  IMAD.WIDE R18, R19, 0x2, R12 ;  /* 0x0000000213127825 */ /* 0x001fca00078e020c */
[----:B------:R4:W-:Y:S01]  /*0bd0*/  STG.E.U16 desc[UR14][R18.64], R17 ;  /* 0x0000001112007986 */ /* 0x0009e2000c10150e */
[----:B------:R-:W-:Y:S05]  /*0be0*/  @!P0 BRA `(.L_x_9260) ;  /* 0xfffffffc00cc8947 */ /* 0x000fea000383ffff */
.L_x_9253:
[----:B------:R-:W-:Y:S05]  /*0bf0*/  BSYNC B0 ;  /* 0x0000000000007941 */ /* 0x000fea0003800000 */
.L_x_9241:
[----:B------:R-:W1:Y:S01]  /*0c00*/  LDCU UR4, c[0x0][0x398] ;  /* 0x00007300ff0477ac */ /* 0x000e620008000800 */
[----:B------:R-:W-:-:S04]  /*0c10*/  IADD3 R8, PT, PT, R4, R8, RZ ;  /* 0x0000000804087210 */ /* 0x000fc80007ffe0ff */
[----:B-1----:R-:W-:-:S13]  /*0c20*/  ISETP.GE.AND P0, PT, R8, UR4, PT ;  /* 0x0000000408007c0c */ /* 0x002fda000bf06270 */
[----:B------:R-:W-:Y:S05]  /*0c30*/  @!P0 BRA `(.L_x_9261) ;  /* 0xfffffff400748947 */ /* 0x000fea000383ffff */
.L_x_9240:
[----:B------:R-:W-:Y:S05]  /*0c40*/  BSYNC B1 ;  /* 0x0000000000017941 */ /* 0x000fea0003800000 */
.L_x_9239:
[----:B------:R-:W1:Y:S01]  /*0c50*/  LDCU UR4, c[0x0][0x390] ;  /* 0x00007200ff0477ac */ /* 0x000e620008000800 */
[----:B------:R-:W-:-:S04]  /*0c60*/  IADD3 R5, PT, PT, R5, UR12, RZ ;  /* 0x0000000c05057c10 */ /* 0x000fc8000fffe0ff */
[----:B-1----:R-:W-:-:S13]  /*0c70*/  ISETP.GE.AND P0, PT, R5, UR4, PT ;  /* 0x0000000405007c0c */ /* 0x002fda000bf06270 */
[----:B------:R-:W-:Y:S05]  /*0c80*/  @!P0 BRA `(.L_x_9262) ;  /* 0xfffffff400408947 */ /* 0x000fea000383ffff */
[----:B------:R-:W-:Y:S05]  /*0c90*/  EXIT ;  /* 0x000000000000794d */ /* 0x000fea0003800000 */
.L_x_9263:
        /* <DEDUP_REMOVED lines=14> */
.L_x_11657:


//--------------------- .text._ZN2at6native43_GLOBAL__N__9ae7fba5_10_SoftMax_cu_9f978f6326cunn_SpatialSoftMaxForwardIN3c104HalfEfflNS1_25LogSoftMaxForwardEpilogueEEEvPT1_PKT_T2_SB_SB_ --------------------------
	.section	.text._ZN2at6native43_GLOBAL__N__9ae7fba5_10_SoftMax_cu_9f978f6326cunn_SpatialSoftMaxForwardIN3c104HalfEfflNS1_25LogSoftMaxForwardEpilogueEEEvPT1_PKT_T2_SB_SB_,"ax",@progbits
	.align	128
.text._ZN2at6native43_GLOBAL__N__9ae7fba5_10_SoftMax_cu_9f978f6326cunn_SpatialSoftMaxForwardIN3c104HalfEfflNS1_25LogSoftMaxForwardEpilogueEEEvPT1_PKT_T2_SB_SB_:
        .type           _ZN2at6native43_GLOBAL__N__9ae7fba5_10_SoftMax_cu_9f978f6326cunn_SpatialSoftMaxForwardIN3c104HalfEfflNS1_25LogSoftMaxForwardEpilogueEEEvPT1_PKT_T2_SB_SB_,@function
        .size           _ZN2at6native43_GLOBAL__N__9ae7fba5_10_SoftMax_cu_9f978f6326cunn_SpatialSoftMaxForwardIN3c104HalfEfflNS1_25LogSoftMaxForwardEpilogueEEEvPT1_PKT_T2_SB_SB_,(.L_x_11658 - _ZN2at6native43_GLOBAL__N__9ae7fba5_10_SoftMax_cu_9f978f6326cunn_SpatialSoftMaxForwardIN3c104HalfEfflNS1_25LogSoftMaxForwardEpilogueEEEvPT1_PKT_T2_SB_SB_)
        .other          _ZN2at6native43_GLOBAL__N__9ae7fba5_10_SoftMax_cu_9f978f6326cunn_SpatialSoftMaxForwardIN3c104HalfEfflNS1_25LogSoftMaxForwardEpilogueEEEvPT1_PKT_T2_SB_SB_,@"STO_CUDA_ENTRY STV_DEFAULT"
_ZN2at6native43_GLOBAL__N__9ae7fba5_10_SoftMax_cu_9f978f6326cunn_SpatialSoftMaxForwardIN3c104HalfEfflNS1_25LogSoftMaxForwardEpilogueEEEvPT1_PKT_T2_SB_SB_:
        /* <DEDUP_REMOVED lines=21> */
.L_x_9287:
        /* <DEDUP_REMOVED lines=13> */
.L_x_9286:
        /* <DEDUP_REMOVED lines=20> */
.L_x_9269:
        /* <DEDUP_REMOVED lines=17> */
.L_x_9268:
        /* <DEDUP_REMOVED lines=11> */
.L_x_9270:
[----:B------:R-:W-:Y:S05]  /*0520*/  WARPSYNC.ALL ;  /* 0x0000000000007948 */ /* 0x000fea0003800000 */
[----:B------:R-:W-:Y:S01]  /*0530*/  BAR.SYNC.DEFER_BLOCKING 0x0 ;  /* 0x0000000000007b1d */ /* 0x000fe20000010000 */
[----:B0-----:R-:W-:-:S04]  /*0540*/  SHF.R.U32.HI R22, RZ, 0x1, R12 ;  /* 0x00000001ff167819 */ /* 0x001fc8000001160c */
[----:B------:R-:W-:-:S13]  /*0550*/  ISETP.GE.U32.AND P1, PT, R3, R22, PT ;  /* 0x000000160300720c */ /* 0x000fda0003f26070 */
[----:B------:R-:W-:Y:S01]  /*0560*/  @!P1 LEA R14, R22, R19, 0x2 ;  /* 0x00000013160e9211 */ /* 0x000fe200078e10ff */
        /* <DEDUP_REMOVED lines=12> */
[----:B------:R0:W1:Y:S03]  /*0630*/  LDS R20, [R18] ;  /* 0x0000000012147984 */ /* 0x0000660000000800 */
[----:B------:R-:W-:Y:S05]  /*0640*/  @P0 BRA `(.L_x_9272) ;  /* 0x0000000000600947 */ /* 0x000fea0003800000 */
[----:B------:R-:W-:Y:S01]  /*0650*/  MOV R22, RZ ;  /* 0x000000ff00167202 */ /* 0x000fe20000000f00 */
[----:B------:R-:W-:Y:S02]  /*0660*/  IMAD.MOV.U32 R23, RZ, RZ, R3 ;  /* 0x000000ffff177224 */ /* 0x000fe400078e0003 */
[----:B------:R-:W-:-:S07]  /*0670*/  IMAD.MOV.U32 R21, RZ, RZ, RZ ;  /* 0x000000ffff157224 */ /* 0x000fce00078e00ff */
.L_x_9273:
[----:B------:R-:W2:Y:S01]  /*0680*/  LDCU.64 UR4, c[0x0][0x3a0] ;  /* 0x00007400ff0477ac */ /* 0x000ea20008000a00 */
[----:B------:R-:W-:Y:S01]  /*0690*/  MOV R24, R16 ;  /* 0x0000001000187202 */ /* 0x000fe20000000f00 */
[----:B------:R-:W3:Y:S01]  /*06a0*/  LDCU.64 UR14, c[0x0][0x388] ;  /* 0x00007100ff0e77ac */ /* 0x000ee20008000a00 */
[----:B--2---:R-:W-:-:S03]  /*06b0*/  IMAD R14, R21, UR4, RZ ;  /* 0x00000004150e7c24 */ /* 0x004fc6000f8e02ff */
        /* <DEDUP_REMOVED lines=10> */
[----:B------:R-:W-:Y:S01]  /*0760*/  ISETP.GE.AND.EX P1, PT, R21, UR5, PT, P1 ;  /* 0x0000000515007c0c */ /* 0x000fe2000bf26310 */
[----:B---3--:R-:W-:-:S05]  /*0770*/  HADD2.F32 R13, -RZ, R14.H0_H0 ;  /* 0x2000000eff0d7230 */ /* 0x008fca0000004100 */
[----:B-1----:R-:W-:-:S04]  /*0780*/  FADD.FTZ R13, -R20, R13 ;  /* 0x0000000d140d7221 */ /* 0x002fc80000010100 */
[----:B------:R-:W-:-:S06]  /*0790*/  FMUL.FTZ R13, R13, 1.4426950216293334961 ;  /* 0x3fb8aa3b0d0d7820 */ /* 0x000fcc0000410000 */
[----:B------:R-:W1:Y:S02]  /*07a0*/  MUFU.EX2 R13, R13 ;  /* 0x0000000d000d7308 */ /* 0x000e640000000800 */
[----:B-1----:R-:W-:Y:S01]  /*07b0*/  FADD.FTZ R22, R13, R22 ;  /* 0x000000160d167221 */ /* 0x002fe20000010000 */
[----:B------:R-:W-:Y:S06]  /*07c0*/  @!P1 BRA `(.L_x_9273) ;  /* 0xfffffffc00ac9947 */ /* 0x000fec000383ffff */
.L_x_9272:
[----:B------:R-:W-:Y:S05]  /*07d0*/  BSYNC.RECONVERGENT B2 ;  /* 0x0000000000027941 */ /* 0x000fea0003800200 */
.L_x_9271:
[----:B------:R-:W-:Y:S01]  /*07e0*/  BAR.SYNC.DEFER_BLOCKING 0x0 ;  /* 0x0000000000007b1d */ /* 0x000fe20000010000 */
[----:B------:R-:W-:-:S05]  /*07f0*/  MOV R12, UR6 ;  /* 0x00000006000c7c02 */ /* 0x000fca0008000f00 */
[----:B------:R2:W-:Y:S02]  /*0800*/  STS [R19], R22 ;  /* 0x0000001613007388 */ /* 0x0005e40000000800 */
.L_x_9274:
[----:B------:R-:W-:Y:S01]  /*0810*/  BAR.SYNC.DEFER_BLOCKING 0x0 ;  /* 0x0000000000007b1d */ /* 0x000fe20000010000 */
[----:B------:R-:W-:-:S04]  /*0820*/  SHF.R.U32.HI R24, RZ, 0x1, R12 ;  /* 0x00000001ff187819 */ /* 0x000fc8000001160c */
[----:B------:R-:W-:-:S13]  /*0830*/  ISETP.GE.U32.AND P1, PT, R3, R24, PT ;  /* 0x000000180300720c */ /* 0x000fda0003f26070 */
[----:B------:R-:W-:Y:S01]  /*0840*/  @!P1 IMAD R14, R24, 0x4, R19 ;  /* 0x00000004180e9824 */ /* 0x000fe200078e0213 */
        /* <DEDUP_REMOVED lines=14> */
[----:B------:R-:W-:Y:S01]  /*0930*/  MOV R23, R3 ;  /* 0x0000000300177202 */ /* 0x000fe20000000f00 */
[----:B------:R-:W-:Y:S01]  /*0940*/  IMAD.MOV.U32 R22, RZ, RZ, RZ ;  /* 0x000000ffff167224 */ /* 0x000fe200078e00ff */
[----:B-----5:R-:W0:Y:S06]  /*0950*/  MUFU.LG2 R21, R21 ;  /* 0x0000001500157308 */ /* 0x020e2c0000000c00 */
.L_x_9277:
[----:B------:R-:W-:Y:S01]  /*0960*/  MOV R24, R16 ;  /* 0x0000001000187202 */ /* 0x000fe20000000f00 */
[----:B--2---:R-:W-:-:S04]  /*0970*/  IMAD R14, R22, UR16, RZ ;  /* 0x00000010160e7c24 */ /* 0x004fc8000f8e02ff */
[----:B0-----:R-:W-:-:S04]  /*0980*/  IMAD.WIDE.U32 R12, R23, UR16, R24 ;  /* 0x00000010170c7c25 */ /* 0x001fc8000f8e0018 */
[----:B------:R-:W-:Y:S01]  /*0990*/  IMAD R19, R23, UR17, R14 ;  /* 0x0000001117137c24 */ /* 0x000fe2000f8e020e */
[----:B----4-:R-:W-:-:S03]  /*09a0*/  LEA R14, P0, R12, UR10, 0x1 ;  /* 0x0000000a0c0e7c11 */ /* 0x010fc6000f8008ff */
[----:B------:R-:W-:-:S05]  /*09b0*/  IMAD.IADD R19, R13, 0x1, R19 ;  /* 0x000000010d137824 */ /* 0x000fca00078e0213 */
[----:B------:R-:W-:-:S05]  /*09c0*/  LEA.HI.X R15, R12, UR11, R19, 0x1, P0 ;  /* 0x0000000b0c0f7c11 */ /* 0x000fca00080f0c13 */
[----:B------:R-:W2:Y:S01]  /*09d0*/  LDG.E.U16 R14, desc[UR12][R14.64] ;  /* 0x0000000c0e0e7981 */ /* 0x000ea2000c1e1500 */
[----:B0-----:R-:W-:-:S04]  /*09e0*/  LEA R18, P0, R12, UR8, 0x2 ;  /* 0x000000080c127c11 */ /* 0x001fc8000f8010ff */
[----:B------:R-:W-:Y:S02]  /*09f0*/  LEA.HI.X R19, R12, UR9, R19, 0x2, P0 ;  /* 0x000000090c137c11 */ /* 0x000fe400080f1413 */
[----:B------:R-:W-:-:S04]  /*0a00*/  IADD3 R23, P0, PT, R23, UR6, RZ ;  /* 0x0000000617177c10 */ /* 0x000fc8000ff1e0ff */
[----:B------:R-:W-:Y:S02]  /*0a10*/  IADD3.X R22, PT, PT, RZ, R22, RZ, P0, !PT ;  /* 0x00000016ff167210 */ /* 0x000fe400007fe4ff */
[----:B---3--:R-:W-:-:S04]  /*0a20*/  ISETP.GE.U32.AND P0, PT, R23, UR18, PT ;  /* 0x0000001217007c0c */ /* 0x008fc8000bf06070 */
[----:B------:R-:W-:Y:S01]  /*0a30*/  ISETP.GE.AND.EX P0, PT, R22, UR19, PT, P0 ;  /* 0x0000001316007c0c */ /* 0x000fe2000bf06300 */
[----:B--2---:R-:W-:-:S05]  /*0a40*/  HADD2.F32 R13, -RZ, R14.H0_H0 ;  /* 0x2000000eff0d7230 */ /* 0x004fca0000004100 */
[----:B-1----:R-:W-:-:S04]  /*0a50*/  FADD.FTZ R24, -R20, R13 ;  /* 0x0000000d14187221 */ /* 0x002fc80000010100 */
[----:B------:R-:W-:-:S05]  /*0a60*/  FFMA.FTZ R13, R21, -0.69314718246459960938, R24 ;  /* 0xbf317218150d7823 */ /* 0x000fca0000010018 */
[----:B------:R0:W-:Y:S01]  /*0a70*/  STG.E desc[UR12][R18.64], R13 ;  /* 0x0000000d12007986 */ /* 0x0001e2000c10190c */
[----:B------:R-:W-:Y:S05]  /*0a80*/  @!P0 BRA `(.L_x_9277) ;  /* 0xfffffffc00b48947 */ /* 0x000fea000383ffff */
.L_x_9276:
[----:B--234-:R-:W-:Y:S05]  /*0a90*/  BSYNC.RECONVERGENT B2 ;  /* 0x0000000000027941 */ /* 0x01cfea0003800200 */
.L_x_9275:
[----:B------:R-:W-:Y:S05]  /*0aa0*/  BRA `(.L_x_9278) ;  /* 0x0000000400487947 */ /* 0x000fea0003800000 */
.L_x_9267:
        /* <DEDUP_REMOVED lines=13> */
[----:B------:R-:W-:-:S03]  /*0b80*/  IMAD.MOV.U32 R20, RZ, RZ, RZ ;  /* 0x000000ffff147224 */ /* 0x000fc600078e00ff */
[----:B------:R-:W-:Y:S02]  /*0b90*/  IADD3 R19, PT, PT, R19, R21, RZ ;  /* 0x0000001513137210 */ /* 0x000fe40007ffe0ff */
[----:B------:R-:W-:Y:S02]  /*0ba0*/  MOV R21, R3 ;  /* 0x0000000300157202 */ /* 0x000fe40000000f00 */
[----:B------:R-:W-:-:S07]  /*0bb0*/  LEA.HI.X R19, R18, UR5, R19, 0x1, P1 ;  /* 0x0000000512137c11 */ /* 0x000fce00088f0c13 */
.L_x_9281:
[----:B------:R-:W-:-:S06]  /*0bc0*/  MOV R18, R23 ;  /* 0x0000001700127202 */ /* 0x000fcc0000000f00 */
[----:B------:R0:W2:Y:S01]  /*0bd0*/  LDG.E.U16 R18, desc[UR12][R18.64] ;  /* 0x0000000c12127981 */ /* 0x0000a2000c1e1500 */
[----:B------:R-:W-:Y:S02]  /*0be0*/  IADD3 R21, P1, PT, R21, UR6, RZ ;  /* 0x0000000615157c10 */ /* 0x000fe4000ff3e0ff */
[----:B------:R-:W-:-:S03]  /*0bf0*/  LEA R23, P2, R10, R23, 0x1 ;  /* 0x000000170a177211 */ /* 0x000fc600078408ff */
[----:B------:R-:W-:Y:S01]  /*0c00*/  IMAD.X R20, RZ, RZ, R20, P1 ;  /* 0x000000ffff147224 */ /* 0x000fe200008e0614 */
[----:B------:R-:W-:Y:S02]  /*0c10*/  ISETP.GE.U32.AND P1, PT, R21, R14, PT ;  /* 0x0000000e1500720c */ /* 0x000fe40003f26070 */
[----:B0-----:R-:W-:Y:S02]  /*0c20*/  IADD3.X R19, PT, PT, R19, R6, RZ, P2, !PT ;  /* 0x0000000613137210 */ /* 0x001fe400017fe4ff */
[----:B------:R-:W-:Y:S01]  /*0c30*/  ISETP.GE.AND.EX P1, PT, R20, R15, PT, P1 ;  /* 0x0000000f1400720c */ /* 0x000fe20003f26310 */
[----:B--2---:R-:W-:-:S05]  /*0c40*/  HADD2.F32 R27, -RZ, R18.H0_H0 ;  /* 0x20000012ff1b7230 */ /* 0x004fca0000004100 */
[----:B------:R-:W-:-:S04]  /*0c50*/  FSETP.GEU.FTZ.AND P3, PT, R24, R27, PT ;  /* 0x0000001b1800720b */ /* 0x000fc80003f7e000 */
[----:B------:R-:W-:-:S03]  /*0c60*/  FSEL R24, R27, R24, !P3 ;  /* 0x000000181b187208 */ /* 0x000fc60005800000 */
[----:B------:R-:W-:Y:S06]  /*0c70*/  @!P1 BRA `(.L_x_9281) ;  /* 0xfffffffc00d09947 */ /* 0x000fec000383ffff */
.L_x_9280:
[----:B------:R-:W-:Y:S05]  /*0c80*/  BSYNC.RECONVERGENT B2 ;  /* 0x0000000000027941 */ /* 0x000fea0003800200 */
.L_x_9279:
[----:B------:R-:W-:Y:S01]  /*0c90*/  BSSY.RECONVERGENT B2, `(.L_x_9282) ;  /* 0x000001a000027945 */ /* 0x000fe20003800200 */
[----:B------:R-:W-:-:S03]  /*0ca0*/  IMAD.MOV.U32 R26, RZ, RZ, RZ ;  /* 0x000000ffff1a7224 */ /* 0x000fc600078e00ff */
[----:B------:R-:W-:Y:S05]  /*0cb0*/  @P0 BRA `(.L_x_9283) ;  /* 0x00000000005c0947 */ /* 0x000fea0003800000 */
[----:B------:R-:W-:Y:S02]  /*0cc0*/  HFMA2 R26, -RZ, RZ, 0, 0 ;  /* 0x00000000ff1a7431 */ /* 0x000fe400000001ff */
[----:B------:R-:W-:Y:S01]  /*0cd0*/  IMAD.MOV.U32 R23, RZ, RZ, R3 ;  /* 0x000000ffff177224 */ /* 0x000fe200078e0003 */
[----:B------:R-:W-:-:S07]  /*0ce0*/  MOV R22, RZ ;  /* 0x000000ff00167202 */ /* 0x000fce0000000f00 */
.L_x_9284:
        /* <DEDUP_REMOVED lines=20> */
.L_x_9283:
[----:B------:R-:W-:Y:S05]  /*0e30*/  BSYNC.RECONVERGENT B2 ;  /* 0x0000000000027941 */ /* 0x000fea0003800200 */
.L_x_9282:
[----:B------:R-:W-:Y:S05]  /*0e40*/  @P0 BRA `(.L_x_9278) ;  /* 0x0000000000600947 */ /* 0x000fea0003800000 */
[----:B------:R-:W0:Y:S01]  /*0e50*/  MUFU.LG2 R26, R26 ;  /* 0x0000001a001a7308 */ /* 0x000e220000000c00 */
[----:B------:R-:W-:Y:S02]  /*0e60*/  HFMA2 R27, -RZ, RZ, 0, 0 ;  /* 0x00000000ff1b7431 */ /* 0x000fe400000001ff */
[----:B------:R-:W-:-:S07]  /*0e70*/  IMAD.MOV.U32 R29, RZ, RZ, R3 ;  /* 0x000000ffff1d7224 */ /* 0x000fce00078e0003 */
.L_x_9285:
[----:B-1----:R-:W1:Y:S01]  /*0e80*/  LDCU.128 UR20, c[0x0][0x380] ;  /* 0x00007000ff1477ac */ /* 0x002e620008000c00 */
[----:B------:R-:W-:Y:S01]  /*0e90*/  MOV R19, R25 ;  /* 0x0000001900137202 */ /* 0x000fe20000000f00 */
[-C--:B------:R-:W-:Y:S02]  /*0ea0*/  IMAD R20, R27, R12.reuse, RZ ;  /* 0x0000000c1b147224 */ /* 0x080fe400078e02ff */
[----:B------:R-:W-:Y:S02]  /*0eb0*/  IMAD.MOV.U32 R18, RZ, RZ, R16 ;  /* 0x000000ffff127224 */ /* 0x000fe400078e0010 */
[C---:B------:R-:W-:Y:S02]  /*0ec0*/  IMAD R21, R29.reuse, R13, R20 ;  /* 0x0000000d1d157224 */ /* 0x040fe400078e0214 */
[----:B------:R-:W-:-:S04]  /*0ed0*/  IMAD.WIDE.U32 R18, R29, R12, R18 ;  /* 0x0000000c1d127225 */ /* 0x000fc800078e0012 */
[----:B------:R-:W-:Y:S01]  /*0ee0*/  IMAD.IADD R19, R19, 0x1, R21 ;  /* 0x0000000113137824 */ /* 0x000fe200078e0215 */
        /* <DEDUP_REMOVED lines=9> */
[----:B--2---:R-:W-:-:S05]  /*0f80*/  HADD2.F32 R19, -RZ, R20.H0_H0 ;  /* 0x20000014ff137230 */ /* 0x004fca0000004100 */
[----:B------:R-:W-:-:S04]  /*0f90*/  FADD.FTZ R19, R19, -R24 ;  /* 0x8000001813137221 */ /* 0x000fc80000010000 */
[----:B0-----:R-:W-:-:S05]  /*0fa0*/  FFMA.FTZ R19, R26, -0.69314718246459960938, R19 ;  /* 0xbf3172181a137823 */ /* 0x001fca0000010013 */
[----:B------:R1:W-:Y:S01]  /*0fb0*/  STG.E desc[UR12][R22.64], R19 ;  /* 0x0000001316007986 */ /* 0x0003e2000c10190c */
[----:B------:R-:W-:Y:S05]  /*0fc0*/  @!P0 BRA `(.L_x_9285) ;  /* 0xfffffffc00ac8947 */ /* 0x000fea000383ffff */
.L_x_9278:
[----:B------:R-:W-:Y:S05]  /*0fd0*/  BSYNC B0 ;  /* 0x0000000000007941 */ /* 0x000fea0003800000 */
.L_x_9266:
[----:B------:R-:W2:Y:S01]  /*0fe0*/  LDCU.64 UR4, c[0x0][0x3a0] ;  /* 0x00007400ff0477ac */ /* 0x000ea20008000a00 */
[----:B------:R-:W-:-:S05]  /*0ff0*/  IADD3 R8, P0, PT, R5, R8, RZ ;  /* 0x0000000805087210 */ /* 0x000fca0007f1e0ff */
[----:B------:R-:W-:Y:S01]  /*1000*/  IMAD.X R9, RZ, RZ, R9, P0 ;  /* 0x000000ffff097224 */ /* 0x000fe200000e0609 */
[----:B--2---:R-:W-:-:S04]  /*1010*/  ISETP.GE.U32.AND P0, PT, R8, UR4, PT ;  /* 0x0000000408007c0c */ /* 0x004fc8000bf06070 */
[----:B------:R-:W-:-:S13]  /*1020*/  ISETP.GE.AND.EX P0, PT, R9, UR5, PT, P0 ;  /* 0x0000000509007c0c */ /* 0x000fda000bf06300 */
[----:B------:R-:W-:Y:S05]  /*1030*/  @!P0 BRA `(.L_x_9286) ;  /* 0xfffffff000788947 */ /* 0x000fea000383ffff */
.L_x_9265:
[----:B------:R-:W-:Y:S05]  /*1040*/  BSYNC B1 ;  /* 0x0000000000017941 */ /* 0x000fea0003800000 */
.L_x_9264:
        /* <DEDUP_REMOVED lines=8> */
.L_x_9288:
        /* <DEDUP_REMOVED lines=11> */
.L_x_11658:


//--------------------- .text._ZN2at6native43_GLOBAL__N__9ae7fba5_10_SoftMax_cu_9f978f6326cunn_SpatialSoftMaxForwardIN3c104HalfEfS4_lNS1_25LogSoftMaxForwardEpilogueEEEvPT1_PKT_T2_SB_SB_ --------------------------
	.section	.text._ZN2at6native43_GLOBAL__N__9ae7fba5_10_SoftMax_cu_9f978f6326cunn_SpatialSoftMaxForwardIN3c104HalfEfS4_lNS1_25LogSoftMaxForwardEpilogueEEEvPT1_PKT_T2_SB_SB_,"ax",@progbits
	.align	128
.text._ZN2at6native43_GLOBAL__N__9ae7fba5_10_SoftMax_cu_9f978f6326cunn_SpatialSoftMaxForwardIN3c104HalfEfS4_lNS1_25LogSoftMaxForwardEpilogueEEEvPT1_PKT_T2_SB_SB_:
        .type           _ZN2at6native43_GLOBAL__N__9ae7fba5_10_SoftMax_cu_9f978f6326cunn_SpatialSoftMaxForwardIN3c104HalfEfS4_lNS1_25LogSoftMaxForwardEpilogueEEEvPT1_PKT_T2_SB_SB_,@function
        .size           _ZN2at6native43_GLOBAL__N__9ae7fba5_10_SoftMax_cu_9f978f6326cunn_SpatialSoftMaxForwardIN3c104HalfEfS4_lNS1_25LogSoftMaxForwardEpilogueEEEvPT1_PKT_T2_SB_SB_,(.L_x_11659 - _ZN2at6native43_GLOBAL__N__9ae7fba5_10_SoftMax_cu_9f978f6326cunn_SpatialSoftMaxForwardIN3c104HalfEfS4_lNS1_25LogSoftMaxForwardEpilogueEEEvPT1_PKT_T2_SB_SB_)
        .other          _ZN2at6native43_GLOBAL__N__9ae7fba5_10_SoftMax_cu_9f978f6326cunn_SpatialSoftMaxForwardIN3c104HalfEfS4_lNS1_25LogSoftMaxForwardEpilogueEEEvPT1_PKT_T2_SB_SB_,@"STO_CUDA_ENTRY STV_DEFAULT"
_ZN2at6native43_GLOBAL__N__9ae7fba5_10_SoftMax_cu_9f978f6326cunn_SpatialSoftMaxForwardIN3c104HalfEfS4_lNS1_25LogSoftMaxForwardEpilogueEEEvPT1_PKT_T2_SB_SB_:
        /* <DEDUP_REMOVED lines=21> */
.L_x_9312:
        /* <DEDUP_REMOVED lines=13> */
.L_x_9311:
        /* <DEDUP_REMOVED lines=10> */
[----:B------:R-:W-:-:S04]  /*02c0*/  IMAD R21, R2, R20, R21 ;  /* 0x0000001402157224 */ /* 0x000fc800078e0215 */
[----:B------:R-:W-:Y:S01]  /*02d0*/  IMAD.IADD R25, R19, 0x1, R21 ;  /* 0x0000000113197824 */ /* 0x000fe200078e0215 */
[----:B-1----:R-:W-:Y:S06]  /*02e0*/  BRA.U !UP0, `(.L_x_9292) ;  /* 0x0000000508f87547 */ /* 0x002fec000b800000 */
[----:B------:R-:W-:Y:S02]  /*02f0*/  ISETP.GE.U32.AND P0, PT, R3, R16, PT ;  /* 0x000000100300720c */ /* 0x000fe40003f06070 */
[----:B------:R-:W-:Y:S02]  /*0300*/  MOV R26, 0xff7fffff ;  /* 0xff7fffff001a7802 */ /* 0x000fe40000000f00 */
[----:B------:R-:W-:-:S13]  /*0310*/  ISETP.GE.AND.EX P0, PT, RZ, R17, PT, P0 ;  /* 0x00000011ff00720c */ /* 0x000fda0003f06300 */
[----:B------:R-:W-:Y:S05]  /*0320*/  @P0 BRA `(.L_x_9293) ;  /* 0x0000000000500947 */ /* 0x000fea0003800000 */
[----:B------:R-:W-:Y:S02]  /*0330*/  HFMA2 R27, -RZ, RZ, 0, 0 ;  /* 0x00000000ff1b7431 */ /* 0x000fe400000001ff */
[----:B------:R-:W-:Y:S02]  /*0340*/  IMAD.MOV.U32 R26, RZ, RZ, -0x800001 ;  /* 0xff7fffffff1a7424 */ /* 0x000fe400078e00ff */
[----:B------:R-:W-:-:S07]  /*0350*/  IMAD.MOV.U32 R29, RZ, RZ, R3 ;  /* 0x000000ffff1d7224 */ /* 0x000fce00078e0003 */
.L_x_9294:
        /* <DEDUP_REMOVED lines=17> */
.L_x_9293:
        /* <DEDUP_REMOVED lines=11> */
.L_x_9295:
        /* <DEDUP_REMOVED lines=21> */
.L_x_9298:
        /* <DEDUP_REMOVED lines=21> */
.L_x_9297:
[----:B------:R-:W-:Y:S05]  /*07c0*/  BSYNC.RECONVERGENT B2 ;  /* 0x0000000000027941 */ /* 0x000fea0003800200 */
.L_x_9296:
[----:B------:R-:W-:Y:S01]  /*07d0*/  BAR.SYNC.DEFER_BLOCKING 0x0 ;  /* 0x0000000000007b1d */ /* 0x000fe20000010000 */
[----:B------:R-:W-:-:S05]  /*07e0*/  IMAD.U32 R14, RZ, RZ, UR6 ;  /* 0x00000006ff0e7e24 */ /* 0x000fca000f8e00ff */
[----:B------:R3:W-:Y:S02]  /*07f0*/  STS [R21], R22 ;  /* 0x0000001615007388 */ /* 0x0007e40000000800 */
.L_x_9299:
        /* <DEDUP_REMOVED lines=20> */
[----:B0-----:R-:W0:Y:S06]  /*0940*/  MUFU.LG2 R21, R21 ;  /* 0x0000001500157308 */ /* 0x001e2c0000000c00 */
.L_x_9302:
        /* <DEDUP_REMOVED lines=18> */
[----:B0-----:R-:W-:-:S05]  /*0a70*/  FFMA.FTZ R24, R21, -0.69314718246459960938, R24 ;  /* 0xbf31721815187823 */ /* 0x001fca0000010018 */
[----:B------:R-:W-:-:S05]  /*0a80*/  F2FP.F16.F32.PACK_AB R24, RZ, R24 ;  /* 0x00000018ff18723e */ /* 0x000fca00000000ff */
[----:B------:R0:W-:Y:S01]  /*0a90*/  STG.E.U16 desc[UR12][R16.64], R24 ;  /* 0x0000001810007986 */ /* 0x0001e2000c10150c */
[----:B------:R-:W-:Y:S05]  /*0aa0*/  @!P0 BRA `(.L_x_9302) ;  /* 0xfffffffc00a88947 */ /* 0x000fea000383ffff */
.L_x_9301:
[----:B0--34-:R-:W-:Y:S05]  /*0ab0*/  BSYNC.RECONVERGENT B2 ;  /* 0x0000000000027941 */ /* 0x019fea0003800200 */
.L_x_9300:
[----:B------:R-:W-:Y:S05]  /*0ac0*/  BRA `(.L_x_9303) ;  /* 0x0000000400487947 */ /* 0x000fea0003800000 */
.L_x_9292:
        /* <DEDUP_REMOVED lines=15> */
.L_x_9306:
        /* <DEDUP_REMOVED lines=12> */
.L_x_9305:
[----:B------:R-:W-:Y:S05]  /*0c80*/  BSYNC.RECONVERGENT B2 ;  /* 0x0000000000027941 */ /* 0x000fea0003800200 */
.L_x_9304:
[----:B------:R-:W-:Y:S01]  /*0c90*/  BSSY.RECONVERGENT B2, `(.L_x_9307) ;  /* 0x0000019000027945 */ /* 0x000fe20003800200 */
[----:B------:R-:W-:-:S03]  /*0ca0*/  HFMA2 R26, -RZ, RZ, 0, 0 ;  /* 0x00000000ff1a7431 */ /* 0x000fc600000001ff */
[----:B------:R-:W-:Y:S05]  /*0cb0*/  @P0 BRA `(.L_x_9308) ;  /* 0x0000000000580947 */ /* 0x000fea0003800000 */
[----:B------:R-:W-:Y:S01]  /*0cc0*/  CS2R R26, SRZ ;  /* 0x00000000001a7805 */ /* 0x000fe2000001ff00 */
[----:B------:R-:W-:-:S07]  /*0cd0*/  IMAD.MOV.U32 R29, RZ, RZ, R3 ;  /* 0x000000ffff1d7224 */ /* 0x000fce00078e0003 */
.L_x_9309:
        /* <DEDUP_REMOVED lines=20> */
.L_x_9308:
[----:B------:R-:W-:Y:S05]  /*0e20*/  BSYNC.RECONVERGENT B2 ;  /* 0x0000000000027941 */ /* 0x000fea0003800200 */
.L_x_9307:
[----:B------:R-:W-:Y:S05]  /*0e30*/  @P0 BRA `(.L_x_9303) ;  /* 0x00000000006c0947 */ /* 0x000fea0003800000 */
[----:B------:R-:W0:Y:S01]  /*0e40*/  MUFU.LG2 R26, R26 ;  /* 0x0000001a001a7308 */ /* 0x000e220000000c00 */
[----:B------:R-:W-:Y:S01]  /*0e50*/  MOV R29, R3 ;  /* 0x00000003001d7202 */ /* 0x000fe20000000f00 */
[----:B------:R-:W-:-:S07]  /*0e60*/  IMAD.MOV.U32 R27, RZ, RZ, RZ ;  /* 0x000000ffff1b7224 */ /* 0x000fce00078e00ff */
.L_x_9310:
        /* <DEDUP_REMOVED lines=20> */
[----:B0-----:R-:W-:-:S05]  /*0fb0*/  FFMA.FTZ R28, R26, -0.69314718246459960938, R28 ;  /* 0xbf3172181a1c7823 */ /* 0x001fca000001001c */
[----:B------:R-:W-:-:S05]  /*0fc0*/  F2FP.F16.F32.PACK_AB R28, RZ, R28 ;  /* 0x0000001cff1c723e */ /* 0x000fca00000000ff */
[----:B------:R1:W-:Y:S01]  /*0fd0*/  STG.E.U16 desc[UR12][R22.64], R28 ;  /* 0x0000001c16007986 */ /* 0x0003e2000c10150c */
[----:B------:R-:W-:Y:S05]  /*0fe0*/  @!P0 BRA `(.L_x_9310) ;  /* 0xfffffffc00a08947 */ /* 0x000fea000383ffff */
.L_x_9303:
[----:B------:R-:W-:Y:S05]  /*0ff0*/  BSYNC B0 ;  /* 0x0000000000007941 */ /* 0x000fea0003800000 */
.L_x_9291:
[----:B------:R-:W0:Y:S01]  /*1000*/  LDCU.64 UR4, c[0x0][0x3a0] ;  /* 0x00007400ff0477ac */ /* 0x000e220008000a00 */
[----:B------:R-:W-:-:S05]  /*1010*/  IADD3 R8, P0, PT, R5, R8, RZ ;  /* 0x0000000805087210 */ /* 0x000fca0007f1e0ff */
[----:B------:R-:W-:Y:S01]  /*1020*/  IMAD.X R9, RZ, RZ, R9, P0 ;  /* 0x000000ffff097224 */ /* 0x000fe200000e0609 */
[----:B0-----:R-:W-:-:S04]  /*1030*/  ISETP.GE.U32.AND P0, PT, R8, UR4, PT ;  /* 0x0000000408007c0c */ /* 0x001fc8000bf06070 */
[----:B------:R-:W-:-:S13]  /*1040*/  ISETP.GE.AND.EX P0, PT, R9, UR5, PT, P0 ;  /* 0x0000000509007c0c */ /* 0x000fda000bf06300 */
[----:B------:R-:W-:Y:S05]  /*1050*/  @!P0 BRA `(.L_x_9311) ;  /* 0xfffffff000708947 */ /* 0x000fea000383ffff */
.L_x_9290:
[----:B------:R-:W-:Y:S05]  /*1060*/  BSYNC B1 ;  /* 0x0000000000017941 */ /* 0x000fea0003800000 */
.L_x_9289:
        /* <DEDUP_REMOVED lines=8> */
.L_x_9313:
        /* <DEDUP_REMOVED lines=9> */
.L_x_11659:


//--------------------- .text._ZN2at6native43_GLOBAL__N__9ae7fba5_10_SoftMax_cu_9f978f6326cunn_SpatialSoftMaxForwardIN3c104HalfEffiNS1_25LogSoftMaxForwardEpilogueEEEvPT1_PKT_T2_SB_SB_ --------------------------
	.section	.text._ZN2at6native43_GLOBAL__N__9ae7fba5_10_SoftMax_cu_9f978f6326cunn_SpatialSoftMaxForwardIN3c104HalfEffiNS1_25LogSoftMaxForwardEpilogueEEEvPT1_PKT_T2_SB_SB_,"ax",@progbits
	.align	128
.text._ZN2at6native43_GLOBAL__N__9ae7fba5_10_SoftMax_cu_9f978f6326cunn_SpatialSoftMaxForwardIN3c104HalfEffiNS1_25LogSoftMaxForwardEpilogueEEEvPT1_PKT_T2_SB_SB_:
        .type           _ZN2at6native43_GLOBAL__N__9ae7fba5_10_SoftMax_cu_9f978f6326cunn_SpatialSoftMaxForwardIN3c104HalfEffiNS1_25LogSoftMaxForwardEpilogueEEEvPT1_PKT_T2_SB_SB_,@function
        .size           _ZN2at6native43_GLOBAL__N__9ae7fba5_10_SoftMax_cu_9f978f6326cunn_SpatialSoftMaxForwardIN3c104HalfEffiNS1_25LogSoftMaxForwardEpilogueEEEvPT1_PKT_T2_SB_SB_,(.L_x_11660 - _ZN2at6native43_GLOBAL__N__9ae7fba5_10_SoftMax_cu_9f978f6326cunn_SpatialSoftMaxForwardIN3c104HalfEffiNS1_25LogSoftMaxForwardEpilogueEEEvPT1_PKT_T2_SB_SB_)
        .other          _ZN2at6native43_GLOBAL__N__9ae7fba5_10_SoftMax_cu_9f978f6326cunn_SpatialSoftMaxForwardIN3c104HalfEffiNS1_25LogSoftMaxForwardEpilogueEEEvPT1_PKT_T2_SB_SB_,@"STO_CUDA_ENTRY STV_DEFAULT"
_ZN2at6native43_GLOBAL__N__9ae7fba5_10_SoftMax_cu_9f978f6326cunn_SpatialSoftMaxForwardIN3c104HalfEffiNS1_25LogSoftMaxForwardEpilogueEEEvPT1_PKT_T2_SB_SB_:
        /* <DEDUP_REMOVED lines=25> */
.L_x_9337:
        /* <DEDUP_REMOVED lines=8> */
.L_x_9336:
        /* <DEDUP_REMOVED lines=11> */
.L_x_9319:
        /* <DEDUP_REMOVED lines=10> */
.L_x_9318:
[----:B------:R-:W-:Y:S05]  /*0360*/  WARPSYNC.ALL ;  /* 0x0000000000007948 */ /* 0x000fea0003800000 */
[----:B------:R-:W-:Y:S01]  /*0370*/  BAR.SYNC.DEFER_BLOCKING 0x0 ;  /* 0x0000000000007b1d */ /* 0x000fe20000010000 */
[----:B------:R-:W-:-:S05]  /*0380*/  IMAD.U32 R12, RZ, RZ, UR10 ;  /* 0x0000000aff0c7e24 */ /* 0x000fca000f8e00ff */
[----:B------:R0:W-:Y:S02]  /*0390*/  STS [R6], R11 ;  /* 0x0000000b06007388 */ /* 0x0001e40000000800 */
.L_x_9320:
        /* <DEDUP_REMOVED lines=24> */
.L_x_9323:
        /* <DEDUP_REMOVED lines=12> */
.L_x_9322:
[----:B------:R-:W-:Y:S05]  /*05e0*/  BSYNC.RECONVERGENT B2 ;  /* 0x0000000000027941 */ /* 0x000fea0003800200 */
.L_x_9321:
[----:B------:R-:W-:Y:S01]  /*05f0*/  BAR.SYNC.DEFER_BLOCKING 0x0 ;  /* 0x0000000000007b1d */ /* 0x000fe20000010000 */
[----:B------:R-:W-:-:S05]  /*0600*/  MOV R12, UR10 ;  /* 0x0000000a000c7c02 */ /* 0x000fca0008000f00 */
[----:B------:R0:W-:Y:S02]  /*0610*/  STS [R6], R17 ;  /* 0x0000001106007388 */ /* 0x0001e40000000800 */
.L_x_9324:
        /* <DEDUP_REMOVED lines=22> */
.L_x_9327:
[----:B0-----:R-:W-:-:S04]  /*0780*/  IMAD R19, R21, UR7, R10 ;  /* 0x0000000715137c24 */ /* 0x001fc8000f8e020a */
[----:B01-3--:R-:W-:-:S06]  /*0790*/  IMAD.WIDE R16, R19, 0x2, R14 ;  /* 0x0000000213107825 */ /* 0x00bfcc00078e020e */
[----:B------:R-:W3:Y:S01]  /*07a0*/  LDG.E.U16 R16, desc[UR14][R16.64] ;  /* 0x0000000e10107981 */ /* 0x000ee2000c1e1500 */
[----:B------:R-:W-:-:S04]  /*07b0*/  IADD3 R21, PT, PT, R21, UR10, RZ ;  /* 0x0000000a15157c10 */ /* 0x000fc8000fffe0ff */
[----:B------:R-:W-:Y:S01]  /*07c0*/  ISETP.GE.AND P0, PT, R21, UR6, PT ;  /* 0x0000000615007c0c */ /* 0x000fe2000bf06270 */
[----:B---3--:R-:W-:-:S05]  /*07d0*/  HADD2.F32 R18, -RZ, R16.H0_H0 ;  /* 0x20000010ff127230 */ /* 0x008fca0000004100 */
[----:B------:R-:W-:Y:S01]  /*07e0*/  FADD.FTZ R23, -R11, R18 ;  /* 0x000000120b177221 */ /* 0x000fe20000010100 */
[----:B--2---:R-:W-:-:S04]  /*07f0*/  IMAD.WIDE R18, R19, 0x4, R12 ;  /* 0x0000000413127825 */ /* 0x004fc800078e020c */
[----:B----4-:R-:W-:-:S05]  /*0800*/  FFMA.FTZ R23, R20, -0.69314718246459960938, R23 ;  /* 0xbf31721814177823 */ /* 0x010fca0000010017 */
[----:B------:R0:W-:Y:S01]  /*0810*/  STG.E desc[UR14][R18.64], R23 ;  /* 0x0000001712007986 */ /* 0x0001e2000c10190e */
[----:B------:R-:W-:Y:S05]  /*0820*/  @!P0 BRA `(.L_x_9327) ;  /* 0xfffffffc00d48947 */ /* 0x000fea000383ffff */
.L_x_9326:
[----:B------:R-:W-:Y:S05]  /*0830*/  BSYNC.RECONVERGENT B2 ;  /* 0x0000000000027941 */ /* 0x000fea0003800200 */
.L_x_9325:
[----:B------:R-:W-:Y:S05]  /*0840*/  BRA `(.L_x_9328) ;  /* 0x0000000000e07947 */ /* 0x000fea0003800000 */
.L_x_9317:
        /* <DEDUP_REMOVED lines=11> */
.L_x_9331:
        /* <DEDUP_REMOVED lines=9> */
.L_x_9330:
[----:B------:R-:W-:Y:S05]  /*0990*/  BSYNC.RECONVERGENT B2 ;  /* 0x0000000000027941 */ /* 0x000fea0003800200 */
.L_x_9329:
[----:B------:R-:W-:Y:S04]  /*09a0*/  BSSY.RECONVERGENT B2, `(.L_x_9332) ;  /* 0x0000011000027945 */ /* 0x000fe80003800200 */
[----:B------:R-:W-:Y:S05]  /*09b0*/  @P0 BRA `(.L_x_9333) ;  /* 0x00000000003c0947 */ /* 0x000fea0003800000 */
[----:B------:R-:W0:Y:S01]  /*09c0*/  LDC.64 R12, c[0x0][0x388] ;  /* 0x0000e200ff0c7b82 */ /* 0x000e220000000a00 */
[----:B------:R-:W-:Y:S02]  /*09d0*/  HFMA2 R16, -RZ, RZ, 0, 0 ;  /* 0x00000000ff107431 */ /* 0x000fe400000001ff */
[----:B------:R-:W-:-:S07]  /*09e0*/  IMAD.MOV.U32 R17, RZ, RZ, R0 ;  /* 0x000000ffff117224 */ /* 0x000fce00078e0000 */
.L_x_9334:
        /* <DEDUP_REMOVED lines=12> */
.L_x_9333:
[----:B------:R-:W-:Y:S05]  /*0ab0*/  BSYNC.RECONVERGENT B2 ;  /* 0x0000000000027941 */ /* 0x000fea0003800200 */
.L_x_9332:
[----:B------:R-:W-:Y:S05]  /*0ac0*/  @P0 BRA `(.L_x_9328) ;  /* 0x0000000000400947 */ /* 0x000fea0003800000 */
[----:B------:R-:W0:Y:S01]  /*0ad0*/  LDC.64 R12, c[0x0][0x380] ;  /* 0x0000e000ff0c7b82 */ /* 0x000e220000000a00 */
[----:B------:R1:W2:Y:S01]  /*0ae0*/  MUFU.LG2 R25, R16 ;  /* 0x0000001000197308 */ /* 0x0002a20000000c00 */
[----:B------:R-:W-:-:S06]  /*0af0*/  MOV R20, R0 ;  /* 0x0000000000147202 */ /* 0x000fcc0000000f00 */
[----:B------:R-:W3:Y:S02]  /*0b00*/  LDC.64 R14, c[0x0][0x388] ;  /* 0x0000e200ff0e7b82 */ /* 0x000ee40000000a00 */
.L_x_9335:
[----:B----4-:R-:W4:Y:S02]  /*0b10*/  LDCU UR4, c[0x0][0x398] ;  /* 0x00007300ff0477ac */ /* 0x010f240008000800 */
[----:B----4-:R-:W-:-:S04]  /*0b20*/  IMAD R19, R20, UR4, R10 ;  /* 0x0000000414137c24 */ /* 0x010fc8000f8e020a */
[----:B-1-3--:R-:W-:-:S06]  /*0b30*/  IMAD.WIDE R16, R19, 0x2, R14 ;  /* 0x0000000213107825 */ /* 0x00afcc00078e020e */
[----:B------:R-:W3:Y:S01]  /*0b40*/  LDG.E.U16 R16, desc[UR14][R16.64] ;  /* 0x0000000e10107981 */ /* 0x000ee2000c1e1500 */
[----:B------:R-:W-:-:S05]  /*0b50*/  VIADD R20, R20, UR10 ;  /* 0x0000000a14147c36 */ /* 0x000fca0008000000 */
[----:B------:R-:W-:Y:S01]  /*0b60*/  ISETP.GE.AND P0, PT, R20, R21, PT ;  /* 0x000000151400720c */ /* 0x000fe20003f06270 */
[----:B---3--:R-:W-:-:S05]  /*0b70*/  HADD2.F32 R18, -RZ, R16.H0_H0 ;  /* 0x20000010ff127230 */ /* 0x008fca0000004100 */
[----:B------:R-:W-:Y:S01]  /*0b80*/  FADD.FTZ R22, R18, -R11 ;  /* 0x8000000b12167221 */ /* 0x000fe20000010000 */
[----:B0-----:R-:W-:-:S04]  /*0b90*/  IMAD.WIDE R18, R19, 0x4, R12 ;  /* 0x0000000413127825 */ /* 0x001fc800078e020c */
[----:B--2---:R-:W-:-:S05]  /*0ba0*/  FFMA.FTZ R23, R25, -0.69314718246459960938, R22 ;  /* 0xbf31721819177823 */ /* 0x004fca0000010016 */
[----:B------:R4:W-:Y:S01]  /*0bb0*/  STG.E desc[UR14][R18.64], R23 ;  /* 0x0000001712007986 */ /* 0x0009e2000c10190e */
[----:B------:R-:W-:Y:S05]  /*0bc0*/  @!P0 BRA `(.L_x_9335) ;  /* 0xfffffffc00d08947 */ /* 0x000fea000383ffff */
.L_x_9328:
[----:B------:R-:W-:Y:S05]  /*0bd0*/  BSYNC B0 ;  /* 0x0000000000007941 */ /* 0x000fea0003800000 */
.L_x_9316:
[----:B------:R-:W1:Y:S01]  /*0be0*/  LDCU UR4, c[0x0][0x398] ;  /* 0x00007300ff0477ac */ /* 0x000e620008000800 */
[----:B------:R-:W-:-:S04]  /*0bf0*/  IADD3 R8, PT, PT, R4, R8, RZ ;  /* 0x0000000804087210 */ /* 0x000fc80007ffe0ff */
[----:B-1----:R-:W-:-:S13]  /*0c00*/  ISETP.GE.AND P0, PT, R8, UR4, PT ;  /* 0x0000000408007c0c */ /* 0x002fda000bf06270 */
[----:B------:R-:W-:Y:S05]  /*0c10*/  @!P0 BRA `(.L_x_9336) ;  /* 0xfffffff4007c8947 */ /* 0x000fea000383ffff */
.L_x_9315:
[----:B------:R-:W-:Y:S05]  /*0c20*/  BSYNC B1 ;  /* 0x0000000000017941 */ /* 0x000fea0003800000 */
.L_x_9314:
[----:B------:R-:W1:Y:S01]  /*0c30*/  LDCU UR4, c[0x0][0x390] ;  /* 0x00007200ff0477ac */ /* 0x000e620008000800 */
[----:B------:R-:W-:-:S04]  /*0c40*/  IADD3 R5, PT, PT, R5, UR12, RZ ;  /* 0x0000000c05057c10 */ /* 0x000fc8000fffe0ff */
[----:B-1----:R-:W-:-:S13]  /*0c50*/  ISETP.GE.AND P0, PT, R5, UR4, PT ;  /* 0x0000000405007c0c */ /* 0x002fda000bf06270 */
[----:B------:R-:W-:Y:S05]  /*0c60*/  @!P0 BRA `(.L_x_9337) ;  /* 0xfffffff400488947 */ /* 0x000fea000383ffff */
[----:B------:R-:W-:Y:S05]  /*0c70*/  EXIT ;  /* 0x000000000000794d */ /* 0x000fea0003800000 */
.L_x_9338:
        /* <DEDUP_REMOVED lines=16> */
.L_x_11660:


//--------------------- .text._ZN2at6native43_GLOBAL__N__9ae7fba5_10_SoftMax_cu_9f978f6326cunn_SpatialSoftMaxForwardIN3c104HalfEfS4_iNS1_25LogSoftMaxForwardEpilogueEEEvPT1_PKT_T2_SB_SB_ --------------------------
	.section	.text._ZN2at6native43_GLOBAL__N__9ae7fba5_10_SoftMax_cu_9f978f6326cunn_SpatialSoftMaxForwardIN3c104HalfEfS4_iNS1_25LogSoftMaxForwardEpilogueEEEvPT1_PKT_T2_SB_SB_,"ax",@progbits
	.align	128
.text._ZN2at6native43_GLOBAL__N__9ae7fba5_10_SoftMax_cu_9f978f6326cunn_SpatialSoftMaxForwardIN3c104HalfEfS4_iNS1_25LogSoftMaxForwardEpilogueEEEvPT1_PKT_T2_SB_SB_:
        .type           _ZN2at6native43_GLOBAL__N__9ae7fba5_10_SoftMax_cu_9f978f6326cunn_SpatialSoftMaxForwardIN3c104HalfEfS4_iNS1_25LogSoftMaxForwardEpilogueEEEvPT1_PKT_T2_SB_SB_,@function
        .size           _ZN2at6native43_GLOBAL__N__9ae7fba5_10_SoftMax_cu_9f978f6326cunn_SpatialSoftMaxForwardIN3c104HalfEfS4_iNS1_25LogSoftMaxForwardEpilogueEEEvPT1_PKT_T2_SB_SB_,(.L_x_11661 - _ZN2at6native43_GLOBAL__N__9ae7fba5_10_SoftMax_cu_9f978f6326cunn_SpatialSoftMaxForwardIN3c104HalfEfS4_iNS1_25LogSoftMaxForwardEpilogueEEEvPT1_PKT_T2_SB_SB_)
        .other          _ZN2at6native43_GLOBAL__N__9ae7fba5_10_SoftMax_cu_9f978f6326cunn_SpatialSoftMaxForwardIN3c104HalfEfS4_iNS1_25LogSoftMaxForwardEpilogueEEEvPT1_PKT_T2_SB_SB_,@"STO_CUDA_ENTRY STV_DEFAULT"
_ZN2at6native43_GLOBAL__N__9ae7fba5_10_SoftMax_cu_9f978f6326cunn_SpatialSoftMaxForwardIN3c104HalfEfS4_iNS1_25LogSoftMaxForwardEpilogueEEEvPT1_PKT_T2_SB_SB_:
        /* <DEDUP_REMOVED lines=25> */
.L_x_9362:
        /* <DEDUP_REMOVED lines=8> */
.L_x_9361:
        /* <DEDUP_REMOVED lines=11> */
.L_x_9344:
[----:B------:R-:W1:Y:S02]  /*02c0*/  LDCU UR4, c[0x0][0x398] ;  /* 0x00007300ff0477ac */ /* 0x000e640008000800 */
[----:B-1----:R-:W-:-:S04]  /*02d0*/  IMAD R15, R17, UR4, R10 ;  /* 0x00000004110f7c24 */ /* 0x002fc8000f8e020a */
[----:B0-----:R-:W-:-:S06]  /*02e0*/  IMAD.WIDE R14, R15, 0x2, R12 ;  /* 0x000000020f0e7825 */ /* 0x001fcc00078e020c */
[----:B------:R-:W2:Y:S01]  /*02f0*/  LDG.E.U16 R14, desc[UR14][R14.64] ;  /* 0x0000000e0e0e7981 */ /* 0x000ea2000c1e1500 */
[----:B------:R-:W-:-:S05]  /*0300*/  VIADD R17, R17, UR10 ;  /* 0x0000000a11117c36 */ /* 0x000fca0008000000 */
[----:B------:R-:W-:Y:S01]  /*0310*/  ISETP.GE.AND P1, PT, R17, R18, PT ;  /* 0x000000121100720c */ /* 0x000fe20003f26270 */
[----:B--2---:R-:W-:-:S05]  /*0320*/  HADD2.F32 R16, -RZ, R14.H0_H0 ;  /* 0x2000000eff107230 */ /* 0x004fca0000004100 */
[----:B------:R-:W-:-:S04]  /*0330*/  FSETP.GEU.FTZ.AND P0, PT, R11, R16, PT ;  /* 0x000000100b00720b */ /* 0x000fc80003f1e000 */
[----:B------:R-:W-:-:S03]  /*0340*/  FSEL R11, R16, R11, !P0 ;  /* 0x0000000b100b7208 */ /* 0x000fc60004000000 */
[----:B------:R-:W-:Y:S06]  /*0350*/  @!P1 BRA `(.L_x_9344) ;  /* 0xfffffffc00d89947 */ /* 0x000fec000383ffff */
.L_x_9343:
[----:B------:R-:W-:Y:S05]  /*0360*/  WARPSYNC.ALL ;  /* 0x0000000000007948 */ /* 0x000fea0003800000 */
[----:B------:R-:W-:Y:S01]  /*0370*/  BAR.SYNC.DEFER_BLOCKING 0x0 ;  /* 0x0000000000007b1d */ /* 0x000fe20000010000 */
[----:B------:R-:W-:-:S05]  /*0380*/  MOV R12, UR10 ;  /* 0x0000000a000c7c02 */ /* 0x000fca0008000f00 */
[----:B------:R0:W-:Y:S02]  /*0390*/  STS [R6], R11 ;  /* 0x0000000b06007388 */ /* 0x0001e40000000800 */
.L_x_9345:
        /* <DEDUP_REMOVED lines=24> */
.L_x_9348:
        /* <DEDUP_REMOVED lines=12> */
.L_x_9347:
[----:B------:R-:W-:Y:S05]  /*05e0*/  BSYNC.RECONVERGENT B2 ;  /* 0x0000000000027941 */ /* 0x000fea0003800200 */
.L_x_9346:
[----:B------:R-:W-:Y:S01]  /*05f0*/  BAR.SYNC.DEFER_BLOCKING 0x0 ;  /* 0x0000000000007b1d */ /* 0x000fe20000010000 */
[----:B------:R-:W-:-:S05]  /*0600*/  MOV R12, UR10 ;  /* 0x0000000a000c7c02 */ /* 0x000fca0008000f00 */
[----:B------:R0:W-:Y:S02]  /*0610*/  STS [R6], R17 ;  /* 0x0000001106007388 */ /* 0x0001e40000000800 */
.L_x_9349:
        /* <DEDUP_REMOVED lines=22> */
.L_x_9352:
        /* <DEDUP_REMOVED lines=9> */
[----:B------:R-:W-:-:S05]  /*0810*/  F2FP.F16.F32.PACK_AB R23, RZ, R23 ;  /* 0x00000017ff17723e */ /* 0x000fca00000000ff */
[----:B------:R0:W-:Y:S01]  /*0820*/  STG.E.U16 desc[UR14][R18.64], R23 ;  /* 0x0000001712007986 */ /* 0x0001e2000c10150e */
[----:B------:R-:W-:Y:S05]  /*0830*/  @!P0 BRA `(.L_x_9352) ;  /* 0xfffffffc00d08947 */ /* 0x000fea000383ffff */
.L_x_9351:
[----:B------:R-:W-:Y:S05]  /*0840*/  BSYNC.RECONVERGENT B2 ;  /* 0x0000000000027941 */ /* 0x000fea0003800200 */
.L_x_9350:
[----:B------:R-:W-:Y:S05]  /*0850*/  BRA `(.L_x_9353) ;  /* 0x0000000000e47947 */ /* 0x000fea0003800000 */
.L_x_9342:
        /* <DEDUP_REMOVED lines=11> */
.L_x_9356:
        /* <DEDUP_REMOVED lines=9> */
.L_x_9355:
[----:B------:R-:W-:Y:S05]  /*09a0*/  BSYNC.RECONVERGENT B2 ;  /* 0x0000000000027941 */ /* 0x000fea0003800200 */
.L_x_9354:
[----:B------:R-:W-:Y:S04]  /*09b0*/  BSSY.RECONVERGENT B2, `(.L_x_9357) ;  /* 0x0000011000027945 */ /* 0x000fe80003800200 */
[----:B------:R-:W-:Y:S05]  /*09c0*/  @P0 BRA `(.L_x_9358) ;  /* 0x00000000003c0947 */ /* 0x000fea0003800000 */
[----:B------:R-:W0:Y:S01]  /*09d0*/  LDC.64 R12, c[0x0][0x388] ;  /* 0x0000e200ff0c7b82 */ /* 0x000e220000000a00 */
[----:B------:R-:W-:Y:S02]  /*09e0*/  HFMA2 R16, -RZ, RZ, 0, 0 ;  /* 0x00000000ff107431 */ /* 0x000fe400000001ff */
[----:B------:R-:W-:-:S07]  /*09f0*/  IMAD.MOV.U32 R17, RZ, RZ, R0 ;  /* 0x000000ffff117224 */ /* 0x000fce00078e0000 */
.L_x_9359:
        /* <DEDUP_REMOVED lines=12> */
.L_x_9358:
[----:B------:R-:W-:Y:S05]  /*0ac0*/  BSYNC.RECONVERGENT B2 ;  /* 0x0000000000027941 */ /* 0x000fea0003800200 */
.L_x_9357:
[----:B------:R-:W-:Y:S05]  /*0ad0*/  @P0 BRA `(.L_x_9353) ;  /* 0x0000000000440947 */ /* 0x000fea0003800000 */
[----:B------:R-:W0:Y:S01]  /*0ae0*/  LDC.64 R12, c[0x0][0x380] ;  /* 0x0000e000ff0c7b82 */ /* 0x000e220000000a00 */
[----:B------:R1:W2:Y:S01]  /*0af0*/  MUFU.LG2 R23, R16 ;  /* 0x0000001000177308 */ /* 0x0002a20000000c00 */
[----:B------:R-:W-:-:S06]  /*0b00*/  MOV R20, R0 ;  /* 0x0000000000147202 */ /* 0x000fcc0000000f00 */
[----:B------:R-:W3:Y:S02]  /*0b10*/  LDC.64 R14, c[0x0][0x388] ;  /* 0x0000e200ff0e7b82 */ /* 0x000ee40000000a00 */
.L_x_9360:
        /* <DEDUP_REMOVED lines=8> */
[----:B--2---:R-:W-:-:S05]  /*0ba0*/  FFMA.FTZ R18, R23, -0.69314718246459960938, R18 ;  /* 0xbf31721817127823 */ /* 0x004fca0000010012 */
[----:B------:R-:W-:Y:S01]  /*0bb0*/  F2FP.F16.F32.PACK_AB R17, RZ, R18 ;  /* 0x00000012ff11723e */ /* 0x000fe200000000ff */
[----:B0-----:R-:W-:-:S05]  /*0bc0*/  IMAD.WIDE R18, R19, 0x2, R12 ;  /* 0x0000000213127825 */ /* 0x001fca00078e020c */
[----:B------:R4:W-:Y:S01]  /*0bd0*/  STG.E.U16 desc[UR14][R18.64], R17 ;  /* 0x0000001112007986 */ /* 0x0009e2000c10150e */
[----:B------:R-:W-:Y:S05]  /*0be0*/  @!P0 BRA `(.L_x_9360) ;  /* 0xfffffffc00cc8947 */ /* 0x000fea000383ffff */
.L_x_9353:
[----:B------:R-:W-:Y:S05]  /*0bf0*/  BSYNC B0 ;  /* 0x0000000000007941 */ /* 0x000fea0003800000 */
.L_x_9341:
[----:B------:R-:W1:Y:S01]  /*0c00*/  LDCU UR4, c[0x0][0x398] ;  /* 0x00007300ff0477ac */ /* 0x000e620008000800 */
[----:B------:R-:W-:-:S04]  /*0c10*/  IADD3 R8, PT, PT, R4, R8, RZ ;  /* 0x0000000804087210 */ /* 0x000fc80007ffe0ff */
[----:B-1----:R-:W-:-:S13]  /*0c20*/  ISETP.GE.AND P0, PT, R8, UR4, PT ;  /* 0x0000000408007c0c */ /* 0x002fda000bf06270 */
[----:B------:R-:W-:Y:S05]  /*0c30*/  @!P0 BRA `(.L_x_9361) ;  /* 0xfffffff400748947 */ /* 0x000fea000383ffff */
.L_x_9340:
[----:B------:R-:W-:Y:S05]  /*0c40*/  BSYNC B1 ;  /* 0x0000000000017941 */ /* 0x000fea0003800000 */
.L_x_9339:
[----:B------:R-:W1:Y:S01]  /*0c50*/  LDCU UR4, c[0x0][0x390] ;  /* 0x00007200ff0477ac */ /* 0x000e620008000800 */
[----:B------:R-:W-:-:S04]  /*0c60*/  IADD3 R5, PT, PT, R5, UR12, RZ ;  /* 0x0000000c05057c10 */ /* 0x000fc8000fffe0ff */
[----:B-1----:R-:W-:-:S13]  /*0c70*/  ISETP.GE.AND P0, PT, R5, UR4, PT ;  /* 0x0000000405007c0c */ /* 0x002fda000bf06270 */
[----:B------:R-:W-:Y:S05]  /*0c80*/  @!P0 BRA `(.L_x_9362) ;  /* 0xfffffff400408947 */ /* 0x000fea000383ffff */
[----:B------:R-:W-:Y:S05]  /*0c90*/  EXIT ;  /* 0x000000000000794d */ /* 0x000fea0003800000 */
.L_x_9363:
        /* <DEDUP_REMOVED lines=14> */
.L_x_11661:


//--------------------- .text._ZN2at6native43_GLOBAL__N__9ae7fba5_10_SoftMax_cu_9f978f6326cunn_SpatialSoftMaxForwardIffflNS1_25LogSoftMaxForwardEpilogueEEEvPT1_PKT_T2_S9_S9_ --------------------------
	.section	.text._ZN2at6native43_GLOBAL__N__9ae7fba5_10_SoftMax_cu_9f978f6326cunn_SpatialSoftMaxForwardIffflNS1_25LogSoftMaxForwardEpilogueEEEvPT1_PKT_T2_S9_S9_,"ax",@progbits
	.align	128
.text._ZN2at6native43_GLOBAL__N__9ae7fba5_10_SoftMax_cu_9f978f6326cunn_SpatialSoftMaxForwardIffflNS1_25LogSoftMaxForwardEpilogueEEEvPT1_PKT_T2_S9_S9_:
        .type           _ZN2at6native43_GLOBAL__N__9ae7fba5_10_SoftMax_cu_9f978f6326cunn_SpatialSoftMaxForwardIffflNS1_25LogSoftMaxForwardEpilogueEEEvPT1_PKT_T2_S9_S9_,@function
        .size           _ZN2at6native43_GLOBAL__N__9ae7fba5_10_SoftMax_cu_9f978f6326cunn_SpatialSoftMaxForwardIffflNS1_25LogSoftMaxForwardEpilogueEEEvPT1_PKT_T2_S9_S9_,(.L_x_11662 - _ZN2at6native43_GLOBAL__N__9ae7fba5_10_SoftMax_cu_9f978f6326cunn_SpatialSoftMaxForwardIffflNS1_25LogSoftMaxForwardEpilogueEEEvPT1_PKT_T2_S9_S9_)
        .other          _ZN2at6native43_GLOBAL__N__9ae7fba5_10_SoftMax_cu_9f978f6326cunn_SpatialSoftMaxForwardIffflNS1_25LogSoftMaxForwardEpilogueEEEvPT1_PKT_T2_S9_S9_,@"STO_CUDA_ENTRY STV_DEFAULT"
_ZN2at6native43_GLOBAL__N__9ae7fba5_10_SoftMax_cu_9f978f6326cunn_SpatialSoftMaxForwardIffflNS1_25LogSoftMaxForwardEpilogueEEEvPT1_PKT_T2_S9_S9_:
        /* <DEDUP_REMOVED lines=21> */
.L_x_9387:
        /* <DEDUP_REMOVED lines=13> */
.L_x_9386:
        /* <DEDUP_REMOVED lines=20> */
.L_x_9369:
        /* <DEDUP_REMOVED lines=8> */
[----:B------:R-:W2:Y:S01]  /*03e0*/  LDG.E R19, desc[UR12][R18.64] ;  /* 0x0000000c12137981 */ /* 0x000ea2000c1e1900 */
[----:B------:R-:W-:-:S04]  /*03f0*/  IADD3 R27, P1, PT, R27, UR6, RZ ;  /* 0x000000061b1b7c10 */ /* 0x000fc8000ff3e0ff */
[----:B------:R-:W-:Y:S02]  /*0400*/  IADD3.X R25, PT, PT, RZ, R25, RZ, P1, !PT ;  /* 0x00000019ff197210 */ /* 0x000fe40000ffe4ff */
[----:B------:R-:W-:-:S04]  /*0410*/  ISETP.GE.U32.AND P1, PT, R27, R14, PT ;  /* 0x0000000e1b00720c */ /* 0x000fc80003f26070 */
[----:B------:R-:W-:Y:S02]  /*0420*/  ISETP.GE.AND.EX P1, PT, R25, R15, PT, P1 ;  /* 0x0000000f1900720c */ /* 0x000fe40003f26310 */
[----:B--2---:R-:W-:-:S04]  /*0430*/  FSETP.GEU.FTZ.AND P2, PT, R24, R19, PT ;  /* 0x000000131800720b */ /* 0x004fc80003f5e000 */
[----:B------:R-:W-:-:S07]  /*0440*/  FSEL R24, R19, R24, !P2 ;  /* 0x0000001813187208 */ /* 0x000fce0005000000 */
[----:B------:R-:W-:Y:S05]  /*0450*/  @!P1 BRA `(.L_x_9369) ;  /* 0xfffffffc00c09947 */ /* 0x000fea000383ffff */
.L_x_9368:
        /* <DEDUP_REMOVED lines=11> */
.L_x_9370:
        /* <DEDUP_REMOVED lines=15> */
[----:B0-----:R-:W-:-:S05]  /*0600*/  IMAD.MOV.U32 R24, RZ, RZ, RZ ;  /* 0x000000ffff187224 */ /* 0x001fca00078e00ff */
[----:B------:R-:W-:Y:S01]  /*0610*/  BSSY.RECONVERGENT B2, `(.L_x_9371) ;  /* 0x000001a000027945 */ /* 0x000fe20003800200 */
[----:B------:R0:W1:Y:S03]  /*0620*/  LDS R18, [R20] ;  /* 0x0000000014127984 */ /* 0x0000660000000800 */
[----:B------:R-:W-:Y:S05]  /*0630*/  @P0 BRA `(.L_x_9372) ;  /* 0x00000000005c0947 */ /* 0x000fea0003800000 */
[----:B------:R-:W-:Y:S01]  /*0640*/  MOV R24, RZ ;  /* 0x000000ff00187202 */ /* 0x000fe20000000f00 */
[----:B------:R-:W-:Y:S02]  /*0650*/  IMAD.MOV.U32 R25, RZ, RZ, R3 ;  /* 0x000000ffff197224 */ /* 0x000fe400078e0003 */
[----:B------:R-:W-:-:S07]  /*0660*/  IMAD.MOV.U32 R21, RZ, RZ, RZ ;  /* 0x000000ffff157224 */ /* 0x000fce00078e00ff */
.L_x_9373:
        /* <DEDUP_REMOVED lines=9> */
[----:B------:R-:W-:-:S06]  /*0700*/  LEA.HI.X R15, R12, UR15, R13, 0x2, P1 ;  /* 0x0000000f0c0f7c11 */ /* 0x000fcc00088f140d */
[----:B------:R-:W1:Y:S01]  /*0710*/  LDG.E R15, desc[UR12][R14.64] ;  /* 0x0000000c0e0f7981 */ /* 0x000e62000c1e1900 */
[----:B------:R-:W-:-:S05]  /*0720*/  IADD3 R25, P1, PT, R25, UR6, RZ ;  /* 0x0000000619197c10 */ /* 0x000fca000ff3e0ff */
[----:B------:R-:W-:Y:S01]  /*0730*/  IMAD.X R21, RZ, RZ, R21, P1 ;  /* 0x000000ffff157224 */ /* 0x000fe200008e0615 */
[----:B--2---:R-:W-:-:S04]  /*0740*/  ISETP.GE.U32.AND P1, PT, R25, UR4, PT ;  /* 0x0000000419007c0c */ /* 0x004fc8000bf26070 */
[----:B------:R-:W-:Y:S01]  /*0750*/  ISETP.GE.AND.EX P1, PT, R21, UR5, PT, P1 ;  /* 0x0000000515007c0c */ /* 0x000fe2000bf26310 */
[----:B-1----:R-:W-:-:S04]  /*0760*/  FADD.FTZ R12, -R18, R15 ;  /* 0x0000000f120c7221 */ /* 0x002fc80000010100 */
[----:B------:R-:W-:-:S04]  /*0770*/  FMUL.FTZ R12, R12, 1.4426950216293334961 ;  /* 0x3fb8aa3b0c0c7820 */ /* 0x000fc80000410000 */
[----:B------:R-:W1:Y:S02]  /*0780*/  MUFU.EX2 R13, R12 ;  /* 0x0000000c000d7308 */ /* 0x000e640000000800 */
[----:B-1----:R-:W-:Y:S02]  /*0790*/  FADD.FTZ R24, R13, R24 ;  /* 0x000000180d187221 */ /* 0x002fe40000010000 */
[----:B------:R-:W-:Y:S05]  /*07a0*/  @!P1 BRA `(.L_x_9373) ;  /* 0xfffffffc00b09947 */ /* 0x000fea000383ffff */
.L_x_9372:
[----:B------:R-:W-:Y:S05]  /*07b0*/  BSYNC.RECONVERGENT B2 ;  /* 0x0000000000027941 */ /* 0x000fea0003800200 */
.L_x_9371:
[----:B------:R-:W-:Y:S01]  /*07c0*/  BAR.SYNC.DEFER_BLOCKING 0x0 ;  /* 0x0000000000007b1d */ /* 0x000fe20000010000 */
[----:B------:R-:W-:-:S05]  /*07d0*/  MOV R12, UR6 ;  /* 0x00000006000c7c02 */ /* 0x000fca0008000f00 */
[----:B------:R2:W-:Y:S02]  /*07e0*/  STS [R19], R24 ;  /* 0x0000001813007388 */ /* 0x0005e40000000800 */
.L_x_9374:
[----:B------:R-:W-:Y:S01]  /*07f0*/  BAR.SYNC.DEFER_BLOCKING 0x0 ;  /* 0x0000000000007b1d */ /* 0x000fe20000010000 */
[----:B--2---:R-:W-:-:S04]  /*0800*/  SHF.R.U32.HI R24, RZ, 0x1, R12 ;  /* 0x00000001ff187819 */ /* 0x004fc8000001160c */
        /* <DEDUP_REMOVED lines=19> */
.L_x_9377:
[----:B0-2---:R-:W-:Y:S02]  /*0940*/  IMAD R14, R21, UR16, RZ ;  /* 0x00000010150e7c24 */ /* 0x005fe4000f8e02ff */
[----:B------:R-:W-:Y:S02]  /*0950*/  IMAD.MOV.U32 R22, RZ, RZ, R16 ;  /* 0x000000ffff167224 */ /* 0x000fe400078e0010 */
[C---:B------:R-:W-:Y:S02]  /*0960*/  IMAD R15, R25.reuse, UR17, R14 ;  /* 0x00000011190f7c24 */ /* 0x040fe4000f8e020e */
[----:B------:R-:W-:-:S04]  /*0970*/  IMAD.WIDE.U32 R12, R25, UR16, R22 ;  /* 0x00000010190c7c25 */ /* 0x000fc8000f8e0016 */
[----:B------:R-:W-:Y:S01]  /*0980*/  IMAD.SHL.U32 R14, R12, 0x4, RZ ;  /* 0x000000040c0e7824 */ /* 0x000fe200078e00ff */
[----:B------:R-:W-:-:S04]  /*0990*/  IADD3 R15, PT, PT, R13, R15, RZ ;  /* 0x0000000f0d0f7210 */ /* 0x000fc80007ffe0ff */
[----:B------:R-:W-:Y:S02]  /*09a0*/  SHF.L.U64.HI R15, R12, 0x2, R15 ;  /* 0x000000020c0f7819 */ /* 0x000fe4000001020f */
[----:B----4-:R-:W-:-:S04]  /*09b0*/  IADD3 R12, P0, PT, R14, UR10, RZ ;  /* 0x0000000a0e0c7c10 */ /* 0x010fc8000ff1e0ff */
[----:B------:R-:W-:-:S06]  /*09c0*/  IADD3.X R13, PT, PT, R15, UR11, RZ, P0, !PT ;  /* 0x0000000b0f0d7c10 */ /* 0x000fcc00087fe4ff */
[----:B------:R-:W0:Y:S01]  /*09d0*/  LDG.E R13, desc[UR12][R12.64] ;  /* 0x0000000c0c0d7981 */ /* 0x000e22000c1e1900 */
[----:B------:R-:W-:-:S04]  /*09e0*/  IADD3 R14, P0, PT, R14, UR8, RZ ;  /* 0x000000080e0e7c10 */ /* 0x000fc8000ff1e0ff */
[----:B------:R-:W-:Y:S02]  /*09f0*/  IADD3.X R15, PT, PT, R15, UR9, RZ, P0, !PT ;  /* 0x000000090f0f7c10 */ /* 0x000fe400087fe4ff */
[----:B------:R-:W-:-:S05]  /*0a00*/  IADD3 R25, P0, PT, R25, UR6, RZ ;  /* 0x0000000619197c10 */ /* 0x000fca000ff1e0ff */
[----:B------:R-:W-:Y:S01]  /*0a10*/  IMAD.X R21, RZ, RZ, R21, P0 ;  /* 0x000000ffff157224 */ /* 0x000fe200000e0615 */
[----:B---3--:R-:W-:-:S04]  /*0a20*/  ISETP.GE.U32.AND P0, PT, R25, UR18, PT ;  /* 0x0000001219007c0c */ /* 0x008fc8000bf06070 */
[----:B------:R-:W-:Y:S01]  /*0a30*/  ISETP.GE.AND.EX P0, PT, R21, UR19, PT, P0 ;  /* 0x0000001315007c0c */ /* 0x000fe2000bf06300 */
[----:B01----:R-:W-:-:S04]  /*0a40*/  FADD.FTZ R20, -R18, R13 ;  /* 0x0000000d12147221 */ /* 0x003fc80000010100 */
[----:B------:R-:W-:-:S05]  /*0a50*/  FFMA.FTZ R27, R19, -0.69314718246459960938, R20 ;  /* 0xbf317218131b7823 */ /* 0x000fca0000010014 */
[----:B------:R0:W-:Y:S03]  /*0a60*/  STG.E desc[UR12][R14.64], R27 ;  /* 0x0000001b0e007986 */ /* 0x0001e6000c10190c */
[----:B------:R-:W-:Y:S05]  /*0a70*/  @!P0 BRA `(.L_x_9377) ;  /* 0xfffffffc00b08947 */ /* 0x000fea000383ffff */
.L_x_9376:
[----:B--234-:R-:W-:Y:S05]  /*0a80*/  BSYNC.RECONVERGENT B2 ;  /* 0x0000000000027941 */ /* 0x01cfea0003800200 */
.L_x_9375:
[----:B------:R-:W-:Y:S05]  /*0a90*/  BRA `(.L_x_9378) ;  /* 0x0000000400447947 */ /* 0x000fea0003800000 */
.L_x_9367:
[----:B------:R-:W-:Y:S01]  /*0aa0*/  ISETP.GE.U32.AND P0, PT, R3, R14, PT ;  /* 0x0000000e0300720c */ /* 0x000fe20003f06070 */
[----:B------:R-:W-:Y:S01]  /*0ab0*/  BSSY.RECONVERGENT B2, `(.L_x_9379) ;  /* 0x000001c000027945 */ /* 0x000fe20003800200 */
[----:B------:R-:W-:Y:S02]  /*0ac0*/  MOV R22, 0xff7fffff ;  /* 0xff7fffff00167802 */ /* 0x000fe40000000f00 */
        /* <DEDUP_REMOVED lines=10> */
[----:B------:R-:W-:Y:S02]  /*0b70*/  IMAD.MOV.U32 R20, RZ, RZ, RZ ;  /* 0x000000ffff147224 */ /* 0x000fe400078e00ff */
[----:B------:R-:W-:Y:S01]  /*0b80*/  IMAD.IADD R19, R19, 0x1, R25 ;  /* 0x0000000113137824 */ /* 0x000fe200078e0219 */
[----:B------:R-:W-:-:S04]  /*0b90*/  MOV R25, R3 ;  /* 0x0000000300197202 */ /* 0x000fc80000000f00 */
[----:B------:R-:W-:-:S07]  /*0ba0*/  LEA.HI.X R24, R18, UR5, R19, 0x2, P1 ;  /* 0x0000000512187c11 */ /* 0x000fce00088f1413 */
.L_x_9381:
        /* <DEDUP_REMOVED lines=12> */
.L_x_9380:
[----:B------:R-:W-:Y:S05]  /*0c70*/  BSYNC.RECONVERGENT B2 ;  /* 0x0000000000027941 */ /* 0x000fea0003800200 */
.L_x_9379:
[----:B------:R-:W-:Y:S01]  /*0c80*/  BSSY.RECONVERGENT B2, `(.L_x_9382) ;  /* 0x0000018000027945 */ /* 0x000fe20003800200 */
[----:B------:R-:W-:-:S03]  /*0c90*/  HFMA2 R24, -RZ, RZ, 0, 0 ;  /* 0x00000000ff187431 */ /* 0x000fc600000001ff */
[----:B------:R-:W-:Y:S05]  /*0ca0*/  @P0 BRA `(.L_x_9383) ;  /* 0x0000000000540947 */ /* 0x000fea0003800000 */
[----:B------:R-:W-:Y:S01]  /*0cb0*/  CS2R R24, SRZ ;  /* 0x0000000000187805 */ /* 0x000fe2000001ff00 */
[----:B------:R-:W-:-:S07]  /*0cc0*/  IMAD.MOV.U32 R27, RZ, RZ, R3 ;  /* 0x000000ffff1b7224 */ /* 0x000fce00078e0003 */
.L_x_9384:
        /* <DEDUP_REMOVED lines=19> */
.L_x_9383:
[----:B------:R-:W-:Y:S05]  /*0e00*/  BSYNC.RECONVERGENT B2 ;  /* 0x0000000000027941 */ /* 0x000fea0003800200 */
.L_x_9382:
[----:B------:R-:W-:Y:S05]  /*0e10*/  @P0 BRA `(.L_x_9378) ;  /* 0x0000000000640947 */ /* 0x000fea0003800000 */
[----:B------:R-:W0:Y:S01]  /*0e20*/  MUFU.LG2 R24, R24 ;  /* 0x0000001800187308 */ /* 0x000e220000000c00 */
[----:B------:R-:W-:Y:S01]  /*0e30*/  MOV R27, R3 ;  /* 0x00000003001b7202 */ /* 0x000fe20000000f00 */
[----:B------:R-:W-:-:S07]  /*0e40*/  IMAD.MOV.U32 R25, RZ, RZ, RZ ;  /* 0x000000ffff197224 */ /* 0x000fce00078e00ff */
.L_x_9385:
        /* <DEDUP_REMOVED lines=19> */
[----:B0-----:R-:W-:-:S05]  /*0f80*/  FFMA.FTZ R29, R24, -0.69314718246459960938, R29 ;  /* 0xbf317218181d7823 */ /* 0x001fca000001001d */
[----:B------:R1:W-:Y:S03]  /*0f90*/  STG.E desc[UR12][R20.64], R29 ;  /* 0x0000001d14007986 */ /* 0x0003e6000c10190c */
[----:B------:R-:W-:Y:S05]  /*0fa0*/  @!P0 BRA `(.L_x_9385) ;  /* 0xfffffffc00a88947 */ /* 0x000fea000383ffff */
.L_x_9378:
[----:B------:R-:W-:Y:S05]  /*0fb0*/  BSYNC B0 ;  /* 0x0000000000007941 */ /* 0x000fea0003800000 */
.L_x_9366:
[----:B------:R-:W2:Y:S01]  /*0fc0*/  LDCU.64 UR4, c[0x0][0x3a0] ;  /* 0x00007400ff0477ac */ /* 0x000ea20008000a00 */
[----:B------:R-:W-:-:S05]  /*0fd0*/  IADD3 R8, P0, PT, R5, R8, RZ ;  /* 0x0000000805087210 */ /* 0x000fca0007f1e0ff */
[----:B------:R-:W-:Y:S01]  /*0fe0*/  IMAD.X R9, RZ, RZ, R9, P0 ;  /* 0x000000ffff097224 */ /* 0x000fe200000e0609 */
[----:B--2---:R-:W-:-:S04]  /*0ff0*/  ISETP.GE.U32.AND P0, PT, R8, UR4, PT ;  /* 0x0000000408007c0c */ /* 0x004fc8000bf06070 */
[----:B------:R-:W-:-:S13]  /*1000*/  ISETP.GE.AND.EX P0, PT, R9, UR5, PT, P0 ;  /* 0x0000000509007c0c */ /* 0x000fda000bf06300 */
[----:B------:R-:W-:Y:S05]  /*1010*/  @!P0 BRA `(.L_x_9386) ;  /* 0xfffffff000808947 */ /* 0x000fea000383ffff */
.L_x_9365:
[----:B------:R-:W-:Y:S05]  /*1020*/  BSYNC B1 ;  /* 0x0000000000017941 */ /* 0x000fea0003800000 */
.L_x_9364:
        /* <DEDUP_REMOVED lines=8> */
.L_x_9388:
        /* <DEDUP_REMOVED lines=13> */
.L_x_11662:


//--------------------- .text._ZN2at6native43_GLOBAL__N__9ae7fba5_10_SoftMax_cu_9f978f6326cunn_SpatialSoftMaxForwardIfffiNS1_25LogSoftMaxForwardEpilogueEEEvPT1_PKT_T2_S9_S9_ --------------------------
	.section	.text._ZN2at6native43_GLOBAL__N__9ae7fba5_10_SoftMax_cu_9f978f6326cunn_SpatialSoftMaxForwardIfffiNS1_25LogSoftMaxForwardEpilogueEEEvPT1_PKT_T2_S9_S9_,"ax",@progbits
	.align	128
.text._ZN2at6native43_GLOBAL__N__9ae7fba5_10_SoftMax_cu_9f978f6326cunn_SpatialSoftMaxForwardIfffiNS1_25LogSoftMaxForwardEpilogueEEEvPT1_PKT_T2_S9_S9_:
        .type           _ZN2at6native43_GLOBAL__N__9ae7fba5_10_SoftMax_cu_9f978f6326cunn_SpatialSoftMaxForwardIfffiNS1_25LogSoftMaxForwardEpilogueEEEvPT1_PKT_T2_S9_S9_,@function
        .size           _ZN2at6native43_GLOBAL__N__9ae7fba5_10_SoftMax_cu_9f978f6326cunn_SpatialSoftMaxForwardIfffiNS1_25LogSoftMaxForwardEpilogueEEEvPT1_PKT_T2_S9_S9_,(.L_x_11663 - _ZN2at6native43_GLOBAL__N__9ae7fba5_10_SoftMax_cu_9f978f6326cunn_SpatialSoftMaxForwardIfffiNS1_25LogSoftMaxForwardEpilogueEEEvPT1_PKT_T2_S9_S9_)
        .other          _ZN2at6native43_GLOBAL__N__9ae7fba5_10_SoftMax_cu_9f978f6326cunn_SpatialSoftMaxForwardIfffiNS1_25LogSoftMaxForwardEpilogueEEEvPT1_PKT_T2_S9_S9_,@"STO_CUDA_ENTRY STV_DEFAULT"
_ZN2at6native43_GLOBAL__N__9ae7fba5_10_SoftMax_cu_9f978f6326cunn_SpatialSoftMaxForwardIfffiNS1_25LogSoftMaxForwardEpilogueEEEvPT1_PKT_T2_S9_S9_:
        /* <DEDUP_REMOVED lines=25> */
.L_x_9412:
        /* <DEDUP_REMOVED lines=8> */
.L_x_9411:
        /* <DEDUP_REMOVED lines=11> */
.L_x_9394:
        /* <DEDUP_REMOVED lines=9> */
.L_x_9393:
[----:B------:R-:W-:Y:S05]  /*0350*/  WARPSYNC.ALL ;  /* 0x0000000000007948 */ /* 0x000fea0003800000 */
[----:B------:R-:W-:Y:S01]  /*0360*/  BAR.SYNC.DEFER_BLOCKING 0x0 ;  /* 0x0000000000007b1d */ /* 0x000fe20000010000 */
[----:B------:R-:W-:-:S05]  /*0370*/  MOV R12, UR10 ;  /* 0x0000000a000c7c02 */ /* 0x000fca0008000f00 */
[----:B------:R0:W-:Y:S02]  /*0380*/  STS [R6], R11 ;  /* 0x0000000b06007388 */ /* 0x0001e40000000800 */
.L_x_9395:
        /* <DEDUP_REMOVED lines=24> */
.L_x_9398:
        /* <DEDUP_REMOVED lines=11> */
.L_x_9397:
[----:B------:R-:W-:Y:S05]  /*05c0*/  BSYNC.RECONVERGENT B2 ;  /* 0x0000000000027941 */ /* 0x000fea0003800200 */
.L_x_9396:
[----:B------:R-:W-:Y:S01]  /*05d0*/  BAR.SYNC.DEFER_BLOCKING 0x0 ;  /* 0x0000000000007b1d */ /* 0x000fe20000010000 */
[----:B------:R-:W-:-:S05]  /*05e0*/  IMAD.U32 R12, RZ, RZ, UR10 ;  /* 0x0000000aff0c7e24 */ /* 0x000fca000f8e00ff */
[----:B------:R0:W-:Y:S02]  /*05f0*/  STS [R6], R17 ;  /* 0x0000001106007388 */ /* 0x0001e40000000800 */
.L_x_9399:
        /* <DEDUP_REMOVED lines=22> */
.L_x_9402:
[----:B0-----:R-:W-:-:S04]  /*0760*/  IMAD R19, R21, UR7, R10 ;  /* 0x0000000715137c24 */ /* 0x001fc8000f8e020a */
[----:B01-3--:R-:W-:-:S06]  /*0770*/  IMAD.WIDE R16, R19, 0x4, R14 ;  /* 0x0000000413107825 */ /* 0x00bfcc00078e020e */
[----:B------:R-:W3:Y:S01]  /*0780*/  LDG.E R16, desc[UR14][R16.64] ;  /* 0x0000000e10107981 */ /* 0x000ee2000c1e1900 */
[----:B--2---:R-:W-:-:S04]  /*0790*/  IMAD.WIDE R18, R19, 0x4, R12 ;  /* 0x0000000413127825 */ /* 0x004fc800078e020c */
[----:B------:R-:W-:-:S05]  /*07a0*/  VIADD R21, R21, UR10 ;  /* 0x0000000a15157c36 */ /* 0x000fca0008000000 */
[----:B------:R-:W-:Y:S01]  /*07b0*/  ISETP.GE.AND P0, PT, R21, UR6, PT ;  /* 0x0000000615007c0c */ /* 0x000fe2000bf06270 */
[----:B---3--:R-:W-:-:S04]  /*07c0*/  FADD.FTZ R23, -R11, R16 ;  /* 0x000000100b177221 */ /* 0x008fc80000010100 */
[----:B----4-:R-:W-:-:S05]  /*07d0*/  FFMA.FTZ R23, R20, -0.69314718246459960938, R23 ;  /* 0xbf31721814177823 */ /* 0x010fca0000010017 */
[----:B------:R0:W-:Y:S03]  /*07e0*/  STG.E desc[UR14][R18.64], R23 ;  /* 0x0000001712007986 */ /* 0x0001e6000c10190e */
[----:B------:R-:W-:Y:S05]  /*07f0*/  @!P0 BRA `(.L_x_9402) ;  /* 0xfffffffc00d88947 */ /* 0x000fea000383ffff */
.L_x_9401:
[----:B------:R-:W-:Y:S05]  /*0800*/  BSYNC.RECONVERGENT B2 ;  /* 0x0000000000027941 */ /* 0x000fea0003800200 */
.L_x_9400:
[----:B------:R-:W-:Y:S05]  /*0810*/  BRA `(.L_x_9403) ;  /* 0x0000000000d47947 */ /* 0x000fea0003800000 */
.L_x_9392:
[----:B------:R-:W0:Y:S01]  /*0820*/  LDC R21, c[0x0][0x394] ;  /* 0x0000e500ff157b82 */ /* 0x000e220000000800 */
[----:B------:R-:W-:Y:S01]  /*0830*/  BSSY.RECONVERGENT B2, `(.L_x_9404) ;  /* 0x0000012000027945 */ /* 0x000fe20003800200 */
[----:B------:R-:W-:Y:S02]  /*0840*/  HFMA2 R16, -RZ, RZ, 0, 0 ;  /* 0x00000000ff107431 */ /* 0x000fe400000001ff */
[----:B------:R-:W-:Y:S01]  /*0850*/  IMAD.MOV.U32 R11, RZ, RZ, -0x800001 ;  /* 0xff7fffffff0b7424 */ /* 0x000fe200078e00ff */
[----:B0-----:R-:W-:-:S13]  /*0860*/  ISETP.GE.AND P0, PT, R0, R21, PT ;  /* 0x000000150000720c */ /* 0x001fda0003f06270 */
[----:B------:R-:W-:Y:S05]  /*0870*/  @P0 BRA `(.L_x_9405) ;  /* 0x0000000000340947 */ /* 0x000fea0003800000 */
[----:B------:R-:W0:Y:S01]  /*0880*/  LDC R20, c[0x0][0x398] ;  /* 0x0000e600ff147b82 */ /* 0x000e220000000800 */
[----:B------:R-:W-:Y:S01]  /*0890*/  MOV R11, 0xff7fffff ;  /* 0xff7fffff000b7802 */ /* 0x000fe20000000f00 */
[----:B------:R-:W-:-:S06]  /*08a0*/  IMAD.MOV.U32 R18, RZ, RZ, R0 ;  /* 0x000000ffff127224 */ /* 0x000fcc00078e0000 */
[----:B------:R-:W1:Y:S01]  /*08b0*/  LDC.64 R12, c[0x0][0x388] ;  /* 0x0000e200ff0c7b82 */ /* 0x000e620000000a00 */
[----:B0-----:R-:W-:-:S07]  /*08c0*/  IMAD R17, R9, R20, R8 ;  /* 0x0000001409117224 */ /* 0x001fce00078e0208 */
.L_x_9406:
        /* <DEDUP_REMOVED lines=8> */
.L_x_9405:
[----:B------:R-:W-:Y:S05]  /*0950*/  BSYNC.RECONVERGENT B2 ;  /* 0x0000000000027941 */ /* 0x000fea0003800200 */
.L_x_9404:
[----:B------:R-:W-:Y:S04]  /*0960*/  BSSY.RECONVERGENT B2, `(.L_x_9407) ;  /* 0x0000010000027945 */ /* 0x000fe80003800200 */
[----:B------:R-:W-:Y:S05]  /*0970*/  @P0 BRA `(.L_x_9408) ;  /* 0x0000000000380947 */ /* 0x000fea0003800000 */
[----:B------:R-:W0:Y:S01]  /*0980*/  LDC.64 R12, c[0x0][0x388] ;  /* 0x0000e200ff0c7b82 */ /* 0x000e220000000a00 */
[----:B------:R-:W-:Y:S01]  /*0990*/  MOV R16, RZ ;  /* 0x000000ff00107202 */ /* 0x000fe20000000f00 */
[----:B------:R-:W-:-:S07]  /*09a0*/  IMAD.MOV.U32 R17, RZ, RZ, R0 ;  /* 0x000000ffff117224 */ /* 0x000fce00078e0000 */
.L_x_9409:
        /* <DEDUP_REMOVED lines=11> */
.L_x_9408:
[----:B------:R-:W-:Y:S05]  /*0a60*/  BSYNC.RECONVERGENT B2 ;  /* 0x0000000000027941 */ /* 0x000fea0003800200 */
.L_x_9407:
[----:B------:R-:W-:Y:S05]  /*0a70*/  @P0 BRA `(.L_x_9403) ;  /* 0x00000000003c0947 */ /* 0x000fea0003800000 */
[----:B------:R-:W0:Y:S01]  /*0a80*/  LDC.64 R12, c[0x0][0x380] ;  /* 0x0000e000ff0c7b82 */ /* 0x000e220000000a00 */
[----:B------:R1:W2:Y:S01]  /*0a90*/  MUFU.LG2 R25, R16 ;  /* 0x0000001000197308 */ /* 0x0002a20000000c00 */
[----:B------:R-:W-:-:S06]  /*0aa0*/  MOV R20, R0 ;  /* 0x0000000000147202 */ /* 0x000fcc0000000f00 */
[----:B------:R-:W3:Y:S02]  /*0ab0*/  LDC.64 R14, c[0x0][0x388] ;  /* 0x0000e200ff0e7b82 */ /* 0x000ee40000000a00 */
.L_x_9410:
[----:B----4-:R-:W4:Y:S02]  /*0ac0*/  LDCU UR4, c[0x0][0x398] ;  /* 0x00007300ff0477ac */ /* 0x010f240008000800 */
[----:B----4-:R-:W-:-:S04]  /*0ad0*/  IMAD R19, R20, UR4, R10 ;  /* 0x0000000414137c24 */ /* 0x010fc8000f8e020a */
[----:B-1-3--:R-:W-:-:S06]  /*0ae0*/  IMAD.WIDE R16, R19, 0x4, R14 ;  /* 0x0000000413107825 */ /* 0x00afcc00078e020e */
[----:B------:R-:W3:Y:S01]  /*0af0*/  LDG.E R16, desc[UR14][R16.64] ;  /* 0x0000000e10107981 */ /* 0x000ee2000c1e1900 */
[----:B0-----:R-:W-:-:S04]  /*0b00*/  IMAD.WIDE R18, R19, 0x4, R12 ;  /* 0x0000000413127825 */ /* 0x001fc800078e020c */
[----:B------:R-:W-:-:S05]  /*0b10*/  VIADD R20, R20, UR10 ;  /* 0x0000000a14147c36 */ /* 0x000fca0008000000 */
[----:B------:R-:W-:Y:S01]  /*0b20*/  ISETP.GE.AND P0, PT, R20, R21, PT ;  /* 0x000000151400720c */ /* 0x000fe20003f06270 */
[----:B---3--:R-:W-:-:S04]  /*0b30*/  FADD.FTZ R22, R16, -R11 ;  /* 0x8000000b10167221 */ /* 0x008fc80000010000 */
[----:B--2---:R-:W-:-:S05]  /*0b40*/  FFMA.FTZ R23, R25, -0.69314718246459960938, R22 ;  /* 0xbf31721819177823 */ /* 0x004fca0000010016 */
[----:B------:R4:W-:Y:S03]  /*0b50*/  STG.E desc[UR14][R18.64], R23 ;  /* 0x0000001712007986 */ /* 0x0009e6000c10190e */
[----:B------:R-:W-:Y:S05]  /*0b60*/  @!P0 BRA `(.L_x_9410) ;  /* 0xfffffffc00d48947 */ /* 0x000fea000383ffff */
.L_x_9403:
[----:B------:R-:W-:Y:S05]  /*0b70*/  BSYNC B0 ;  /* 0x0000000000007941 */ /* 0x000fea0003800000 */
.L_x_9391:
[----:B------:R-:W1:Y:S01]  /*0b80*/  LDCU UR4, c[0x0][0x398] ;  /* 0x00007300ff0477ac */ /* 0x000e620008000800 */
[----:B------:R-:W-:-:S04]  /*0b90*/  IADD3 R8, PT, PT, R4, R8, RZ ;  /* 0x0000000804087210 */ /* 0x000fc80007ffe0ff */
[----:B-1----:R-:W-:-:S13]  /*0ba0*/  ISETP.GE.AND P0, PT, R8, UR4, PT ;  /* 0x0000000408007c0c */ /* 0x002fda000bf06270 */
[----:B------:R-:W-:Y:S05]  /*0bb0*/  @!P0 BRA `(.L_x_9411) ;  /* 0xfffffff400948947 */ /* 0x000fea000383ffff */
.L_x_9390:
[----:B------:R-:W-:Y:S05]  /*0bc0*/  BSYNC B1 ;  /* 0x0000000000017941 */ /* 0x000fea0003800000 */
.L_x_9389:
[----:B------:R-:W1:Y:S01]  /*0bd0*/  LDCU UR4, c[0x0][0x390] ;  /* 0x00007200ff0477ac */ /* 0x000e620008000800 */
[----:B------:R-:W-:-:S04]  /*0be0*/  IADD3 R5, PT, PT, R5, UR12, RZ ;  /* 0x0000000c05057c10 */ /* 0x000fc8000fffe0ff */
[----:B-1----:R-:W-:-:S13]  /*0bf0*/  ISETP.GE.AND P0, PT, R5, UR4, PT ;  /* 0x0000000405007c0c */ /* 0x002fda000bf06270 */
[----:B------:R-:W-:Y:S05]  /*0c00*/  @!P0 BRA `(.L_x_9412) ;  /* 0xfffffff400608947 */ /* 0x000fea000383ffff */
[----:B------:R-:W-:Y:S05]  /*0c10*/  EXIT ;  /* 0x000000000000794d */ /* 0x000fea0003800000 */
.L_x_9413:
        /* <DEDUP_REMOVED lines=14> */
.L_x_11663:


//--------------------- .text._ZN2at6native43_GLOBAL__N__9ae7fba5_10_SoftMax_cu_9f978f6326cunn_SpatialSoftMaxForwardIdddlNS1_25LogSoftMaxForwardEpilogueEEEvPT1_PKT_T2_S9_S9_ --------------------------
	.section	.text._ZN2at6native43_GLOBAL__N__9ae7fba5_10_SoftMax_cu_9f978f6326cunn_SpatialSoftMaxForwardIdddlNS1_25LogSoftMaxForwardEpilogueEEEvPT1_PKT_T2_S9_S9_,"ax",@progbits
	.align	128
.text._ZN2at6native43_GLOBAL__N__9ae7fba5_10_SoftMax_cu_9f978f6326cunn_SpatialSoftMaxForwardIdddlNS1_25LogSoftMaxForwardEpilogueEEEvPT1_PKT_T2_S9_S9_:
        .type           _ZN2at6native43_GLOBAL__N__9ae7fba5_10_SoftMax_cu_9f978f6326cunn_SpatialSoftMaxForwardIdddlNS1_25LogSoftMaxForwardEpilogueEEEvPT1_PKT_T2_S9_S9_,@function
        .size           _ZN2at6native43_GLOBAL__N__9ae7fba5_10_SoftMax_cu_9f978f6326cunn_SpatialSoftMaxForwardIdddlNS1_25LogSoftMaxForwardEpilogueEEEvPT1_PKT_T2_S9_S9_,(.L_x_11664 - _ZN2at6native43_GLOBAL__N__9ae7fba5_10_SoftMax_cu_9f978f6326cunn_SpatialSoftMaxForwardIdddlNS1_25LogSoftMaxForwardEpilogueEEEvPT1_PKT_T2_S9_S9_)
        .other          _ZN2at6native43_GLOBAL__N__9ae7fba5_10_SoftMax_cu_9f978f6326cunn_SpatialSoftMaxForwardIdddlNS1_25LogSoftMaxForwardEpilogueEEEvPT1_PKT_T2_S9_S9_,@"STO_CUDA_ENTRY STV_DEFAULT"
_ZN2at6native43_GLOBAL__N__9ae7fba5_10_SoftMax_cu_9f978f6326cunn_SpatialSoftMaxForwardIdddlNS1_25LogSoftMaxForwardEpilogueEEEvPT1_PKT_T2_S9_S9_:
        /* <DEDUP_REMOVED lines=27> */
.L_x_9447:
[----:B0-----:R-:W0:Y:S01]  /*01b0*/  LDCU.64 UR16, c[0x0][0x3a0] ;  /* 0x00007400ff1077ac */ /* 0x001e220008000a00 */
[----:B------:R-:W-:Y:S01]  /*01c0*/  BSSY B1, `(.L_x_9414) ;  /* 0x000020b000017945 */ /* 0x000fe20003800000 */
[----:B0-----:R-:W-:-:S04]  /*01d0*/  ISETP.GE.U32.AND P0, PT, R5, UR16, PT ;  /* 0x0000001005007c0c */ /* 0x001fc8000bf06070 */
[----:B------:R-:W-:-:S13]  /*01e0*/  ISETP.GE.AND.EX P0, PT, RZ, UR17, PT, P0 ;  /* 0x00000011ff007c0c */ /* 0x000fda000bf06300 */
[----:B-1----:R-:W-:Y:S05]  /*01f0*/  @P0 BRA `(.L_x_9415) ;  /* 0x00000020001c0947 */ /* 0x002fea0003800000 */
[----:B------:R-:W0:Y:S01]  /*0200*/  LDCU.64 UR16, c[0x0][0x398] ;  /* 0x00007300ff1077ac */ /* 0x000e220008000a00 */
[----:B------:R-:W-:Y:S02]  /*0210*/  HFMA2 R11, -RZ, RZ, 0, 0 ;  /* 0x00000000ff0b7431 */ /* 0x000fe400000001ff */
[----:B------:R-:W-:Y:S02]  /*0220*/  IMAD.MOV.U32 R10, RZ, RZ, R0 ;  /* 0x000000ffff0a7224 */ /* 0x000fe400078e0000 */
[----:B------:R-:W-:Y:S02]  /*0230*/  IMAD.MOV.U32 R28, RZ, RZ, RZ ;  /* 0x000000ffff1c7224 */ /* 0x000fe400078e00ff */
[----:B0-----:R-:W-:Y:S02]  /*0240*/  IMAD R9, R4, UR16, RZ ;  /* 0x0000001004097c24 */ /* 0x001fe4000f8e02ff */
[----:B------:R-:W-:-:S04]  /*0250*/  IMAD.WIDE.U32 R10, R2, UR16, R10 ;  /* 0x00000010020a7c25 */ /* 0x000fc8000f8e000a */
[----:B------:R-:W-:Y:S02]  /*0260*/  IMAD R29, R2, UR17, R9 ;  /* 0x00000011021d7c24 */ /* 0x000fe4000f8e0209 */
[----:B------:R-:W-:Y:S02]  /*0270*/  IMAD.MOV.U32 R9, RZ, RZ, R5 ;  /* 0x000000ffff097224 */ /* 0x000fe400078e0005 */
[----:B------:R-:W-:-:S07]  /*0280*/  IMAD.IADD R29, R11, 0x1, R29 ;  /* 0x000000010b1d7824 */ /* 0x000fce00078e021d */
.L_x_9446:
[----:B0-----:R-:W0:Y:S01]  /*0290*/  LDCU.64 UR16, c[0x0][0x3a0] ;  /* 0x00007400ff1077ac */ /* 0x001e220008000a00 */
[----:B-1----:R-:W-:Y:S01]  /*02a0*/  MOV R19, R28 ;  /* 0x0000001c00137202 */ /* 0x002fe20000000f00 */
[----:B------:R-:W-:Y:S01]  /*02b0*/  IMAD.MOV.U32 R18, RZ, RZ, R9 ;  /* 0x000000ffff127224 */ /* 0x000fe200078e0009 */
[----:B------:R-:W-:Y:S01]  /*02c0*/  BSSY B0, `(.L_x_9416) ;  /* 0x00001f4000007945 */ /* 0x000fe20003800000 */
[----:B------:R-:W1:Y:S01]  /*02d0*/  LDCU.64 UR18, c[0x0][0x398] ;  /* 0x00007300ff1277ac */ /* 0x000e620008000a00 */
[----:B------:R-:W-:Y:S01]  /*02e0*/  UISETP.GE.U32.AND UP0, UPT, UR10, 0x2, UPT ;  /* 0x000000020a00788c */ /* 0x000fe2000bf06070 */
[----:B0-----:R-:W-:Y:S01]  /*02f0*/  MOV R30, UR17 ;  /* 0x00000011001e7c02 */ /* 0x001fe20008000f00 */
[----:B------:R-:W-:Y:S02]  /*0300*/  IMAD.U32 R32, RZ, RZ, UR16 ;  /* 0x00000010ff207e24 */ /* 0x000fe4000f8e00ff */
[----:B-1----:R-:W-:Y:S02]  /*0310*/  IMAD.U32 R31, RZ, RZ, UR18 ;  /* 0x00000012ff1f7e24 */ /* 0x002fe4000f8e00ff */
[----:B------:R-:W-:-:S02]  /*0320*/  IMAD.U32 R33, RZ, RZ, UR19 ;  /* 0x00000013ff217e24 */ /* 0x000fc4000f8e00ff */
[-C--:B------:R-:W-:Y:S02]  /*0330*/  IMAD R14, R30, R31.reuse, RZ ;  /* 0x0000001f1e0e7224 */ /* 0x080fe400078e02ff */
[----:B------:R-:W-:-:S04]  /*0340*/  IMAD.WIDE.U32 R16, R32, R31, RZ ;  /* 0x0000001f20107225 */ /* 0x000fc800078e00ff */
[----:B------:R-:W-:-:S04]  /*0350*/  IMAD R15, R32, R33, R14 ;  /* 0x00000021200f7224 */ /* 0x000fc800078e020e */
[----:B------:R-:W-:-:S04]  /*0360*/  IMAD.IADD R15, R17, 0x1, R15 ;  /* 0x00000001110f7824 */ /* 0x000fc800078e020f */
[----:B------:R-:W-:Y:S02]  /*0370*/  IMAD R17, R15, R2, RZ ;  /* 0x000000020f117224 */ /* 0x000fe400078e02ff */
[----:B------:R-:W-:-:S04]  /*0380*/  IMAD.WIDE.U32 R14, R2, R16, R18 ;  /* 0x00000010020e7225 */ /* 0x000fc800078e0012 */
[----:B------:R-:W-:-:S04]  /*0390*/  IMAD R17, R4, R16, R17 ;  /* 0x0000001004117224 */ /* 0x000fc800078e0211 */
[----:B------:R-:W-:Y:S01]  /*03a0*/  IMAD.IADD R35, R15, 0x1, R17 ;  /* 0x000000010f237824 */ /* 0x000fe200078e0211 */
[----:B------:R-:W-:Y:S06]  /*03b0*/  BRA.U !UP0, `(.L_x_9417) ;  /* 0x00000011080c7547 */ /* 0x000fec000b800000 */
[----:B------:R-:W-:Y:S01]  /*03c0*/  ISETP.GE.U32.AND P0, PT, R0, R31, PT ;  /* 0x0000001f0000720c */ /* 0x000fe20003f06070 */
[----:B------:R-:W-:Y:S02]  /*03d0*/  IMAD.MOV.U32 R20, RZ, RZ, -0x1 ;  /* 0xffffffffff147424 */ /* 0x000fe400078e00ff */
[----:B------:R-:W-:Y:S01]  /*03e0*/  IMAD.MOV.U32 R21, RZ, RZ, -0x100001 ;  /* 0xffefffffff157424 */ /* 0x000fe200078e00ff */
[----:B------:R-:W-:-:S13]  /*03f0*/  ISETP.GE.AND.EX P0, PT, RZ, R33, PT, P0 ;  /* 0x00000021ff00720c */ /* 0x000fda0003f06300 */
[----:B------:R-:W-:Y:S05]  /*0400*/  @P0 BRA `(.L_x_9418) ;  /* 0x0000000000540947 */ /* 0x000fea0003800000 */
[----:B------:R-:W-:Y:S01]  /*0410*/  IMAD.MOV.U32 R23, RZ, RZ, R0 ;  /* 0x000000ffff177224 */ /* 0x000fe200078e0000 */
[----:B------:R-:W-:Y:S01]  /*0420*/  MOV R22, RZ ;  /* 0x000000ff00167202 */ /* 0x000fe20000000f00 */
[----:B------:R-:W-:Y:S02]  /*0430*/  IMAD.MOV.U32 R20, RZ, RZ, -0x1 ;  /* 0xffffffffff147424 */ /* 0x000fe400078e00ff */
[----:B------:R-:W-:-:S07]  /*0440*/  IMAD.MOV.U32 R21, RZ, RZ, -0x100001 ;  /* 0xffefffffff157424 */ /* 0x000fce00078e00ff */
.L_x_9419:
[----:B------:R-:W0:Y:S01]  /*0450*/  LDCU.64 UR16, c[0x0][0x388] ;  /* 0x00007100ff1077ac */ /* 0x000e220008000a00 */
[----:B------:R-:W-:Y:S02]  /*0460*/  IMAD R16, R22, R32, RZ ;  /* 0x0000002016107224 */ /* 0x000fe400078e02ff */
[----:B------:R-:W-:Y:S02]  /*0470*/  IMAD.MOV.U32 R34, RZ, RZ, R14 ;  /* 0x000000ffff227224 */ /* 0x000fe400078e000e */
[C---:B------:R-:W-:Y:S02]  /*0480*/  IMAD R17, R23.reuse, R30, R16 ;  /* 0x0000001e17117224 */ /* 0x040fe400078e0210 */
[----:B------:R-:W-:-:S04]  /*0490*/  IMAD.WIDE.U32 R18, R23, R32, R34 ;  /* 0x0000002017127225 */ /* 0x000fc800078e0022 */
[----:B------:R-:W-:Y:S01]  /*04a0*/  IMAD.IADD R17, R19, 0x1, R17 ;  /* 0x0000000113117824 */ /* 0x000fe200078e0211 */
[----:B0-----:R-:W-:-:S04]  /*04b0*/  LEA R16, P1, R18, UR16, 0x3 ;  /* 0x0000001012107c11 */ /* 0x001fc8000f8218ff */
[----:B------:R-:W-:-:S06]  /*04c0*/  LEA.HI.X R17, R18, UR17, R17, 0x3, P1 ;  /* 0x0000001112117c11 */ /* 0x000fcc00088f1c11 */
[----:B------:R-:W2:Y:S01]  /*04d0*/  LDG.E.64 R16, desc[UR8][R16.64] ;  /* 0x0000000810107981 */ /* 0x000ea2000c1e1b00 */
[----:B------:R-:W-:-:S04]  /*04e0*/  IADD3 R23, P1, PT, R23, UR10, RZ ;  /* 0x0000000a17177c10 */ /* 0x000fc8000ff3e0ff */
[----:B------:R-:W-:Y:S02]  /*04f0*/  IADD3.X R22, PT, PT, RZ, R22, RZ, P1, !PT ;  /* 0x00000016ff167210 */ /* 0x000fe40000ffe4ff */
[----:B------:R-:W-:-:S04]  /*0500*/  ISETP.GE.U32.AND P1, PT, R23, R31, PT ;  /* 0x0000001f1700720c */ /* 0x000fc80003f26070 */
[----:B------:R-:W-:Y:S01]  /*0510*/  ISETP.GE.AND.EX P1, PT, R22, R33, PT, P1 ;  /* 0x000000211600720c */ /* 0x000fe20003f26310 */
[----:B--2---:R-:W-:-:S06]  /*0520*/  DSETP.GEU.AND P2, PT, R20, R16, PT ;  /* 0x000000101400722a */ /* 0x004fcc0003f4e000 */
[----:B------:R-:W-:Y:S02]  /*0530*/  FSEL R20, R16, R20, !P2 ;  /* 0x0000001410147208 */ /* 0x000fe40005000000 */
[----:B------:R-:W-:-:S04]  /*0540*/  FSEL R21, R17, R21, !P2 ;  /* 0x0000001511157208 */ /* 0x000fc80005000000 */
[----:B------:R-:W-:Y:S05]  /*0550*/  @!P1 BRA `(.L_x_9419) ;  /* 0xfffffffc00bc9947 */ /* 0x000fea000383ffff */
.L_x_9418:
[----:B------:R-:W-:Y:S05]  /*0560*/  WARPSYNC.ALL ;  /* 0x0000000000007948 */ /* 0x000fea0003800000 */
[----:B------:R-:W-:Y:S01]  /*0570*/  BAR.SYNC.DEFER_BLOCKING 0x0 ;  /* 0x0000000000007b1d */ /* 0x000fe20000010000 */
[----:B------:R-:W-:-:S05]  /*0580*/  IMAD.U32 R22, RZ, RZ, UR10 ;  /* 0x0000000aff167e24 */ /* 0x000fca000f8e00ff */
[----:B------:R0:W-:Y:S02]  /*0590*/  STS.64 [R7], R20 ;  /* 0x0000001407007388 */ /* 0x0001e40000000a00 */
.L_x_9420:
[----:B------:R-:W-:Y:S05]  /*05a0*/  WARPSYNC.ALL ;  /* 0x0000000000007948 */ /* 0x000fea0003800000 */
[----:B------:R-:W-:Y:S01]  /*05b0*/  BAR.SYNC.DEFER_BLOCKING 0x0 ;  /* 0x0000000000007b1d */ /* 0x000fe20000010000 */
[----:B0-----:R-:W-:-:S04]  /*05c0*/  SHF.R.U32.HI R20, RZ, 0x1, R22 ;  /* 0x00000001ff147819 */ /* 0x001fc80000011616 */
[----:B------:R-:W-:-:S13]  /*05d0*/  ISETP.GE.U32.AND P1, PT, R0, R20, PT ;  /* 0x000000140000720c */ /* 0x000fda0003f26070 */
[----:B------:R-:W-:Y:S01]  /*05e0*/  @!P1 IMAD R18, R20, 0x8, R7 ;  /* 0x0000000814129824 */ /* 0x000fe200078e0207 */
[----:B------:R-:W-:Y:S05]  /*05f0*/  @!P1 LDS.64 R16, [R7] ;  /* 0x0000000007109984 */ /* 0x000fea0000000a00 */
        /* <DEDUP_REMOVED lines=15> */
[----:B------:R-:W-:Y:S02]  /*06f0*/  MOV R26, RZ ;  /* 0x000000ff001a7202 */ /* 0x000fe40000000f00 */
[----:B------:R-:W-:-:S07]  /*0700*/  CS2R R24, SRZ ;  /* 0x0000000000187805 */ /* 0x000fce000001ff00 */
.L_x_9425:
        /* <DEDUP_REMOVED lines=70> */
[----:B------:R-:W-:-:S03]  /*0b70*/  @!P2 IMAD R19, R17, 0x100000, R19 ;  /* 0x001000001113a824 */ /* 0x000fc600078e0213 */
[----:B------:R-:W-:Y:S01]  /*0b80*/  @!P2 LEA R17, R16, 0x3ff00000, 0x14 ;  /* 0x3ff000001011a811 */ /* 0x000fe200078ea0ff */
[----:B------:R-:W-:-:S06]  /*0b90*/  @!P2 IMAD.MOV.U32 R16, RZ, RZ, RZ ;  /* 0x000000ffff10a224 */ /* 0x000fcc00078e00ff */
[----:B------:R-:W-:-:S11]  /*0ba0*/  @!P2 DMUL R22, R18, R16 ;  /* 0x000000101216a228 */ /* 0x000fd60000000000 */
.L_x_9424:
[----:B------:R-:W-:Y:S05]  /*0bb0*/  BSYNC.RECONVERGENT B3 ;  /* 0x0000000000037941 */ /* 0x000fea0003800200 */
.L_x_9423:
[----:B------:R-:W-:Y:S01]  /*0bc0*/  DADD R24, R22, R24 ;  /* 0x0000000016187229 */ /* 0x000fe20000000018 */
[----:B------:R-:W-:Y:S10]  /*0bd0*/  @!P1 BRA `(.L_x_9425) ;  /* 0xfffffff800cc9947 */ /* 0x000ff4000383ffff */
.L_x_9422:
[----:B------:R-:W-:Y:S05]  /*0be0*/  BSYNC.RECONVERGENT B2 ;  /* 0x0000000000027941 */ /* 0x000fea0003800200 */
.L_x_9421:
[----:B------:R-:W-:Y:S01]  /*0bf0*/  BAR.SYNC.DEFER_BLOCKING 0x0 ;  /* 0x0000000000007b1d */ /* 0x000fe20000010000 */
[----:B------:R-:W-:-:S05]  /*0c00*/  IMAD.U32 R20, RZ, RZ, UR10 ;  /* 0x0000000aff147e24 */ /* 0x000fca000f8e00ff */
[----:B------:R2:W-:Y:S02]  /*0c10*/  STS.64 [R7], R24 ;  /* 0x0000001807007388 */ /* 0x0005e40000000a00 */
.L_x_9426:
[----:B------:R-:W-:Y:S01]  /*0c20*/  BAR.SYNC.DEFER_BLOCKING 0x0 ;  /* 0x0000000000007b1d */ /* 0x000fe20000010000 */
[----:B------:R-:W-:-:S04]  /*0c30*/  SHF.R.U32.HI R21, RZ, 0x1, R20 ;  /* 0x00000001ff157819 */ /* 0x000fc80000011614 */
[----:B------:R-:W-:-:S13]  /*0c40*/  ISETP.GE.U32.AND P1, PT, R0, R21, PT ;  /* 0x000000150000720c */ /* 0x000fda0003f26070 */
[----:B------:R-:W-:Y:S01]  /*0c50*/  @!P1 IMAD R18, R21, 0x8, R7 ;  /* 0x0000000815129824 */ /* 0x000fe200078e0207 */
[----:B------:R-:W-:Y:S05]  /*0c60*/  @!P1 LDS.64 R16, [R7] ;  /* 0x0000000007109984 */ /* 0x000fea0000000a00 */
[----:B------:R-:W3:Y:S02]  /*0c70*/  @!P1 LDS.64 R18, [R18] ;  /* 0x0000000012129984 */ /* 0x000ee40000000a00 */
[----:B---3--:R-:W-:-:S07]  /*0c80*/  @!P1 DADD R16, R16, R18 ;  /* 0x0000000010109229 */ /* 0x008fce0000000012 */
[----:B------:R3:W-:Y:S01]  /*0c90*/  @!P1 STS.64 [R7], R16 ;  /* 0x0000001007009388 */ /* 0x0007e20000000a00 */
[----:B------:R-:W-:Y:S02]  /*0ca0*/  ISETP.GT.U32.AND P1, PT, R20, 0x3, PT ;  /* 0x000000031400780c */ /* 0x000fe40003f24070 */
[----:B------:R-:W-:-:S11]  /*0cb0*/  MOV R20, R21 ;  /* 0x0000001500147202 */ /* 0x000fd60000000f00 */
[----:B---3--:R-:W-:Y:S05]  /*0cc0*/  @P1 BRA `(.L_x_9426) ;  /* 0xfffffffc00d41947 */ /* 0x008fea000383ffff */
[----:B------:R-:W-:Y:S01]  /*0cd0*/  BAR.SYNC.DEFER_BLOCKING 0x0 ;  /* 0x0000000000007b1d */ /* 0x000fe20000010000 */
[----:B------:R-:W-:-:S05]  /*0ce0*/  IMAD.MOV.U32 R32, RZ, RZ, -0x3ff ;  /* 0xfffffc01ff207424 */ /* 0x000fca00078e00ff */
[----:B------:R-:W-:Y:S01]  /*0cf0*/  BSSY.RECONVERGENT B2, `(.L_x_9427) ;  /* 0x0000052000027945 */ /* 0x000fe20003800200 */
[----:B------:R-:W3:Y:S02]  /*0d00*/  LDS.64 R18, [R3] ;  /* 0x0000000003127984 */ /* 0x000ee40000000a00 */
[----:B---3--:R-:W-:Y:S01]  /*0d10*/  ISETP.GT.AND P1, PT, R19, 0xfffff, PT ;  /* 0x000fffff1300780c */ /* 0x008fe20003f24270 */
[--C-:B------:R-:W-:Y:S02]  /*0d20*/  IMAD.MOV.U32 R16, RZ, RZ, R18.reuse ;  /* 0x000000ffff107224 */ /* 0x100fe400078e0012 */
[--C-:B------:R-:W-:Y:S02]  /*0d30*/  IMAD.MOV.U32 R17, RZ, RZ, R19.reuse ;  /* 0x000000ffff117224 */ /* 0x100fe400078e0013 */
[----:B------:R-:W-:Y:S02]  /*0d40*/  IMAD.MOV.U32 R33, RZ, RZ, R19 ;  /* 0x000000ffff217224 */ /* 0x000fe400078e0013 */
[----:B------:R-:W-:-:S06]  /*0d50*/  IMAD.MOV.U32 R26, RZ, RZ, R18 ;  /* 0x000000ffff1a7224 */ /* 0x000fcc00078e0012 */
[----:B------:R-:W-:Y:S01]  /*0d60*/  @!P1 DMUL R16, R16, 1.80143985094819840000e+16 ;  /* 0x4350000010109828 */ /* 0x000fe20000000000 */
[----:B------:R-:W-:-:S09]  /*0d70*/  @!P1 IMAD.MOV.U32 R32, RZ, RZ, -0x435 ;  /* 0xfffffbcbff209424 */ /* 0x000fd200078e00ff */
[----:B------:R-:W-:Y:S02]  /*0d80*/  @!P1 IMAD.MOV.U32 R33, RZ, RZ, R17 ;  /* 0x000000ffff219224 */ /* 0x000fe400078e0011 */
[----:B------:R-:W-:-:S03]  /*0d90*/  @!P1 IMAD.MOV.U32 R26, RZ, RZ, R16 ;  /* 0x000000ffff1a9224 */ /* 0x000fc600078e0010 */
[----:B------:R-:W-:-:S04]  /*0da0*/  IADD3 R19, PT, PT, R33, -0x1, RZ ;  /* 0xffffffff21137810 */ /* 0x000fc80007ffe0ff */
[----:B------:R-:W-:-:S13]  /*0db0*/  ISETP.GT.U32.AND P2, PT, R19, 0x7feffffe, PT ;  /* 0x7feffffe1300780c */ /* 0x000fda0003f44070 */
[----:B------:R-:W-:Y:S05]  /*0dc0*/  @P2 BRA `(.L_x_9428) ;  /* 0x0000000000f82947 */ /* 0x000fea0003800000 */
[C---:B------:R-:W-:Y:S01]  /*0dd0*/  LOP3.LUT R16, R33.reuse, 0xfffff, RZ, 0xc0, !PT ;  /* 0x000fffff21107812 */ /* 0x040fe200078ec0ff */
[----:B------:R-:W-:Y:S01]  /*0de0*/  IMAD.MOV.U32 R18, RZ, RZ, -0x748574fc ;  /* 0x8b7a8b04ff127424 */ /* 0x000fe200078e00ff */
[----:B------:R-:W-:Y:S01]  /*0df0*/  UMOV UR4, 0x3ae80f1e ;  /* 0x3ae80f1e00047882 */ /* 0x000fe20000000000 */
[----:B------:R-:W-:Y:S01]  /*0e00*/  IMAD.MOV.U32 R19, RZ, RZ, 0x3ed0ee25 ;  /* 0x3ed0ee25ff137424 */ /* 0x000fe200078e00ff */
[----:B------:R-:W-:Y:S01]  /*0e10*/  LOP3.LUT R27, R16, 0x3ff00000, RZ, 0xfc, !PT ;  /* 0x3ff00000101b7812 */ /* 0x000fe200078efcff */
[----:B------:R-:W-:Y:S01]  /*0e20*/  IMAD.MOV.U32 R16, RZ, RZ, RZ ;  /* 0x000000ffff107224 */ /* 0x000fe200078e00ff */
[----:B------:R-:W-:Y:S01]  /*0e30*/  UMOV UR5, 0x3eb1380b ;  /* 0x3eb1380b00057882 */ /* 0x000fe20000000000 */
[----:B------:R-:W-:Y:S02]  /*0e40*/  LEA.HI R32, R33, R32, RZ, 0xc ;  /* 0x0000002021207211 */ /* 0x000fe400078f60ff */
[----:B------:R-:W-:-:S13]  /*0e50*/  ISETP.GE.U32.AND P1, PT, R27, 0x3ff6a09f, PT ;  /* 0x3ff6a09f1b00780c */ /* 0x000fda0003f26070 */
[----:B------:R-:W-:Y:S02]  /*0e60*/  @P1 IADD3 R17, PT, PT, R27, -0x100000, RZ ;  /* 0xfff000001b111810 */ /* 0x000fe40007ffe0ff */
[----:B------:R-:W-:-:S03]  /*0e70*/  @P1 IADD3 R32, PT, PT, R32, 0x1, RZ ;  /* 0x0000000120201810 */ /* 0x000fc60007ffe0ff */
[----:B------:R-:W-:-:S06]  /*0e80*/  @P1 IMAD.MOV.U32 R27, RZ, RZ, R17 ;  /* 0x000000ffff1b1224 */ /* 0x000fcc00078e0011 */
[C---:B------:R-:W-:Y:S02]  /*0e90*/  DADD R20, R26.reuse, 1 ;  /* 0x3ff000001a147429 */ /* 0x040fe40000000000 */
[----:B------:R-:W-:-:S04]  /*0ea0*/  DADD R26, R26, -1 ;  /* 0xbff000001a1a7429 */ /* 0x000fc80000000000 */
[----:B------:R-:W2:Y:S02]  /*0eb0*/  MUFU.RCP64H R17, R21 ;  /* 0x0000001500117308 */ /* 0x000ea40000001800 */
[----:B--2---:R-:W-:-:S08]  /*0ec0*/  DFMA R24, -R20, R16, 1 ;  /* 0x3ff000001418742b */ /* 0x004fd00000000110 */
        /* <DEDUP_REMOVED lines=28> */
[----:B------:R-:W-:Y:S02]  /*1090*/  UMOV UR5, 0x43300000 ;  /* 0x4330000000057882 */ /* 0x000fe40000000000 */
[----:B------:R-:W-:Y:S01]  /*10a0*/  DADD R18, R18, -UR4 ;  /* 0x8000000412127e29 */ /* 0x000fe20008000000 */
[----:B------:R-:W-:Y:S01]  /*10b0*/  UMOV UR4, 0x55555554 ;  /* 0x5555555400047882 */ /* 0x000fe20000000000 */
[----:B------:R-:W-:Y:S02]  /*10c0*/  UMOV UR5, 0x3fb55555 ;  /* 0x3fb5555500057882 */ /* 0x000fe40000000000 */
[----:B------:R-:W-:Y:S01]  /*10d0*/  DFMA R26, R16, R26, UR4 ;  /* 0x00000004101a7e2b */ /* 0x000fe2000800001a */
[----:B------:R-:W-:Y:S01]  /*10e0*/  UMOV UR4, 0xfefa39ef ;  /* 0xfefa39ef00047882 */ /* 0x000fe20000000000 */
[----:B------:R-:W-:-:S02]  /*10f0*/  UMOV UR5, 0x3fe62e42 ;  /* 0x3fe62e4200057882 */ /* 0x000fc40000000000 */
[----:B------:R-:W-:-:S04]  /*1100*/  DFMA R24, R18, UR4, R22 ;  /* 0x0000000412187c2b */ /* 0x000fc80008000016 */
[----:B------:R-:W-:-:S04]  /*1110*/  DMUL R26, R16, R26 ;  /* 0x0000001a101a7228 */ /* 0x000fc80000000000 */
[----:B------:R-:W-:Y:S01]  /*1120*/  DFMA R16, R18, -UR4, R24 ;  /* 0x8000000412107c2b */ /* 0x000fe20008000018 */
[----:B------:R-:W-:Y:S01]  /*1130*/  UMOV UR4, 0x3b39803f ;  /* 0x3b39803f00047882 */ /* 0x000fe20000000000 */
[----:B------:R-:W-:Y:S02]  /*1140*/  UMOV UR5, 0x3c7abc9e ;  /* 0x3c7abc9e00057882 */ /* 0x000fe40000000000 */
[----:B------:R-:W-:-:S04]  /*1150*/  DFMA R20, R22, R26, R20 ;  /* 0x0000001a1614722b */ /* 0x000fc80000000014 */
[----:B------:R-:W-:-:S08]  /*1160*/  DADD R16, -R22, R16 ;  /* 0x0000000016107229 */ /* 0x000fd00000000110 */
[----:B------:R-:W-:-:S08]  /*1170*/  DADD R16, R20, -R16 ;  /* 0x0000000014107229 */ /* 0x000fd00000000810 */
[----:B------:R-:W-:-:S08]  /*1180*/  DFMA R16, R18, UR4, R16 ;  /* 0x0000000412107c2b */ /* 0x000fd00008000010 */
[----:B------:R-:W-:Y:S01]  /*1190*/  DADD R24, R24, R16 ;  /* 0x0000000018187229 */ /* 0x000fe20000000010 */
[----:B------:R-:W-:Y:S10]  /*11a0*/  BRA `(.L_x_9429) ;  /* 0x0000000000187947 */ /* 0x000ff40003800000 */
.L_x_9428:
[----:B------:R-:W-:Y:S01]  /*11b0*/  IMAD.MOV.U32 R18, RZ, RZ, 0x0 ;  /* 0x00000000ff127424 */ /* 0x000fe200078e00ff */
[----:B------:R-:W-:Y:S01]  /*11c0*/  LOP3.LUT P1, RZ, R17, 0x7fffffff, RZ, 0xc0, !PT ;  /* 0x7fffffff11ff7812 */ /* 0x000fe2000782c0ff */
[----:B------:R-:W-:-:S06]  /*11d0*/  IMAD.MOV.U32 R19, RZ, RZ, 0x7ff00000 ;  /* 0x7ff00000ff137424 */ /* 0x000fcc00078e00ff */
[----:B------:R-:W-:-:S10]  /*11e0*/  DFMA R18, R16, R18, +INF ;  /* 0x7ff000001012742b */ /* 0x000fd40000000012 */
[----:B--2---:R-:W-:Y:S02]  /*11f0*/  FSEL R24, R18, RZ, P1 ;  /* 0x000000ff12187208 */ /* 0x004fe40000800000 */
[----:B------:R-:W-:-:S07]  /*1200*/  FSEL R25, R19, -QNAN , P1 ;  /* 0xfff0000013197808 */ /* 0x000fce0000800000 */
.L_x_9429:
[----:B------:R-:W-:Y:S05]  /*1210*/  BSYNC.RECONVERGENT B2 ;  /* 0x0000000000027941 */ /* 0x000fea0003800200 */
.L_x_9427:
[----:B------:R-:W2:Y:S01]  /*1220*/  LDCU.64 UR14, c[0x0][0x3a0] ;  /* 0x00007400ff0e77ac */ /* 0x000ea20008000a00 */
[----:B------:R-:W-:Y:S01]  /*1230*/  BSSY.RECONVERGENT B2, `(.L_x_9430) ;  /* 0x000001a000027945 */ /* 0x000fe20003800200 */
[----:B------:R-:W3:Y:S01]  /*1240*/  LDCU.64 UR12, c[0x0][0x398] ;  /* 0x00007300ff0c77ac */ /* 0x000ee20008000a00 */
[----:B------:R-:W4:Y:S02]  /*1250*/  LDCU.128 UR4, c[0x0][0x380] ;  /* 0x00007000ff0477ac */ /* 0x000f240008000c00 */
[----:B------:R-:W-:Y:S05]  /*1260*/  @P0 BRA `(.L_x_9431) ;  /* 0x0000000000580947 */ /* 0x000fea0003800000 */
[----:B------:R-:W-:Y:S01]  /*1270*/  IMAD.MOV.U32 R23, RZ, RZ, R0 ;  /* 0x000000ffff177224 */ /* 0x000fe200078e0000 */
[----:B------:R-:W-:-:S07]  /*1280*/  MOV R22, RZ ;  /* 0x000000ff00167202 */ /* 0x000fce0000000f00 */
.L_x_9432:
[----:B-12---:R-:W-:Y:S02]  /*1290*/  IMAD R18, R22, UR14, RZ ;  /* 0x0000000e16127c24 */ /* 0x006fe4000f8e02ff */
[----:B------:R-:W-:Y:S02]  /*12a0*/  IMAD.MOV.U32 R34, RZ, RZ, R14 ;  /* 0x000000ffff227224 */ /* 0x000fe400078e000e */
[C---:B------:R-:W-:Y:S02]  /*12b0*/  IMAD R19, R23.reuse, UR15, R18 ;  /* 0x0000000f17137c24 */ /* 0x040fe4000f8e0212 */
[----:B------:R-:W-:-:S04]  /*12c0*/  IMAD.WIDE.U32 R16, R23, UR14, R34 ;  /* 0x0000000e17107c25 */ /* 0x000fc8000f8e0022 */
[----:B------:R-:W-:Y:S02]  /*12d0*/  IMAD.IADD R19, R17, 0x1, R19 ;  /* 0x0000000111137824 */ /* 0x000fe400078e0213 */
[----:B------:R-:W-:-:S03]  /*12e0*/  IMAD.SHL.U32 R17, R16, 0x8, RZ ;  /* 0x0000000810117824 */ /* 0x000fc600078e00ff */
[----:B------:R-:W-:Y:S02]  /*12f0*/  SHF.L.U64.HI R26, R16, 0x3, R19 ;  /* 0x00000003101a7819 */ /* 0x000fe40000010213 */
[----:B----4-:R-:W-:-:S04]  /*1300*/  IADD3 R20, P0, PT, R17, UR6, RZ ;  /* 0x0000000611147c10 */ /* 0x010fc8000ff1e0ff */
[----:B------:R-:W-:-:S05]  /*1310*/  IADD3.X R21, PT, PT, R26, UR7, RZ, P0, !PT ;  /* 0x000000071a157c10 */ /* 0x000fca00087fe4ff */
[----:B------:R-:W1:Y:S01]  /*1320*/  LDG.E.64 R18, desc[UR8][R20.64] ;  /* 0x0000000814127981 */ /* 0x000e62000c1e1b00 */
[----:B------:R-:W-:-:S04]  /*1330*/  IADD3 R16, P0, PT, R17, UR4, RZ ;  /* 0x0000000411107c10 */ /* 0x000fc8000ff1e0ff */
[----:B------:R-:W-:Y:S02]  /*1340*/  IADD3.X R17, PT, PT, R26, UR5, RZ, P0, !PT ;  /* 0x000000051a117c10 */ /* 0x000fe400087fe4ff */
[----:B------:R-:W-:-:S04]  /*1350*/  IADD3 R23, P0, PT, R23, UR10, RZ ;  /* 0x0000000a17177c10 */ /* 0x000fc8000ff1e0ff */
[----:B------:R-:W-:Y:S02]  /*1360*/  IADD3.X R22, PT, PT, RZ, R22, RZ, P0, !PT ;  /* 0x00000016ff167210 */ /* 0x000fe400007fe4ff */
[----:B---3--:R-:W-:-:S04]  /*1370*/  ISETP.GE.U32.AND P0, PT, R23, UR12, PT ;  /* 0x0000000c17007c0c */ /* 0x008fc8000bf06070 */
[----:B------:R-:W-:Y:S01]  /*1380*/  ISETP.GE.AND.EX P0, PT, R22, UR13, PT, P0 ;  /* 0x0000000d16007c0c */ /* 0x000fe2000bf06300 */
[----:B-1----:R-:W-:-:S08]  /*1390*/  DADD R18, -R30, R18 ;  /* 0x000000001e127229 */ /* 0x002fd00000000112 */
[----:B------:R-:W-:-:S07]  /*13a0*/  DADD R18, R18, -R24 ;  /* 0x0000000012127229 */ /* 0x000fce0000000818 */
[----:B------:R1:W-:Y:S01]  /*13b0*/  STG.E.64 desc[UR8][R16.64], R18 ;  /* 0x0000001210007986 */ /* 0x0003e2000c101b08 */
[----:B------:R-:W-:Y:S05]  /*13c0*/  @!P0 BRA `(.L_x_9432) ;  /* 0xfffffffc00b08947 */ /* 0x000fea000383ffff */
.L_x_9431:
[----:B--234-:R-:W-:Y:S05]  /*13d0*/  BSYNC.RECONVERGENT B2 ;  /* 0x0000000000027941 */ /* 0x01cfea0003800200 */
.L_x_9430:
[----:B------:R-:W-:Y:S05]  /*13e0*/  BRA `(.L_x_9433) ;  /* 0x0000000c00847947 */ /* 0x000fea0003800000 */
.L_x_9417:
[----:B------:R-:W-:Y:S01]  /*13f0*/  ISETP.GE.U32.AND P0, PT, R0, R31, PT ;  /* 0x0000001f0000720c */ /* 0x000fe20003f06070 */
[----:B------:R-:W-:Y:S01]  /*1400*/  BSSY.RECONVERGENT B2, `(.L_x_9434) ;  /* 0x000001d000027945 */ /* 0x000fe20003800200 */
[----:B------:R-:W-:Y:S02]  /*1410*/  IMAD.MOV.U32 R16, RZ, RZ, -0x1 ;  /* 0xffffffffff107424 */ /* 0x000fe400078e00ff */
[----:B------:R-:W-:Y:S01]  /*1420*/  ISETP.GE.AND.EX P0, PT, RZ, R33, PT, P0 ;  /* 0x00000021ff00720c */ /* 0x000fe20003f06300 */
[----:B------:R-:W-:-:S12]  /*1430*/  IMAD.MOV.U32 R17, RZ, RZ, -0x100001 ;  /* 0xffefffffff117424 */ /* 0x000fd800078e00ff */
[----:B------:R-:W-:Y:S05]  /*1440*/  @P0 BRA `(.L_x_9435) ;  /* 0x0000000000600947 */ /* 0x000fea0003800000 */
[----:B------:R-:W0:Y:S01]  /*1450*/  LDCU.64 UR16, c[0x0][0x388] ;  /* 0x00007100ff1077ac */ /* 0x000e220008000a00 */
[----:B------:R-:W-:Y:S01]  /*1460*/  IMAD R21, R29, R32, RZ ;  /* 0x000000201d157224 */ /* 0x000fe200078e02ff */
[----:B------:R-:W-:Y:S01]  /*1470*/  MOV R20, R0 ;  /* 0x0000000000147202 */ /* 0x000fe20000000f00 */
[----:B------:R-:W-:-:S04]  /*1480*/  IMAD.WIDE.U32 R16, R10, R32, R18 ;  /* 0x000000200a107225 */ /* 0x000fc800078e0012 */
[----:B------:R-:W-:Y:S02]  /*1490*/  IMAD R23, R10, R30, R21 ;  /* 0x0000001e0a177224 */ /* 0x000fe400078e0215 */
[----:B------:R-:W-:Y:S02]  /*14a0*/  IMAD.MOV.U32 R22, RZ, RZ, RZ ;  /* 0x000000ffff167224 */ /* 0x000fe400078e00ff */
[----:B------:R-:W-:Y:S02]  /*14b0*/  IMAD.IADD R23, R17, 0x1, R23 ;  /* 0x0000000111177824 */ /* 0x000fe400078e0217 */
[----:B------:R-:W-:Y:S01]  /*14c0*/  IMAD.MOV.U32 R17, RZ, RZ, -0x100001 ;  /* 0xffefffffff117424 */ /* 0x000fe200078e00ff */
[----:B0-----:R-:W-:-:S04]  /*14d0*/  LEA R21, P1, R16, UR16, 0x3 ;  /* 0x0000001010157c11 */ /* 0x001fc8000f8218ff */
[----:B------:R-:W-:Y:S01]  /*14e0*/  LEA.HI.X R23, R16, UR17, R23, 0x3, P1 ;  /* 0x0000001110177c11 */ /* 0x000fe200088f1c17 */
[----:B------:R-:W-:-:S08]  /*14f0*/  IMAD.MOV.U32 R16, RZ, RZ, -0x1 ;  /* 0xffffffffff107424 */ /* 0x000fd000078e00ff */
.L_x_9436:
[----:B------:R-:W-:Y:S01]  /*1500*/  MOV R18, R21 ;  /* 0x0000001500127202 */ /* 0x000fe20000000f00 */
[----:B------:R-:W-:-:S06]  /*1510*/  IMAD.MOV.U32 R19, RZ, RZ, R23 ;  /* 0x000000ffff137224 */ /* 0x000fcc00078e0017 */
[----:B------:R-:W2:Y:S01]  /*1520*/  LDG.E.64 R18, desc[UR8][R18.64] ;  /* 0x0000000812127981 */ /* 0x000ea2000c1e1b00 */
[----:B------:R-:W-:Y:S02]  /*1530*/  IADD3 R20, P1, PT, R20, UR10, RZ ;  /* 0x0000000a14147c10 */ /* 0x000fe4000ff3e0ff */
[----:B------:R-:W-:-:S03]  /*1540*/  LEA R21, P3, R12, R21, 0x3 ;  /* 0x000000150c157211 */ /* 0x000fc600078618ff */
[----:B------:R-:W-:Y:S01]  /*1550*/  IMAD.X R22, RZ, RZ, R22, P1 ;  /* 0x000000ffff167224 */ /* 0x000fe200008e0616 */
[----:B------:R-:W-:Y:S01]  /*1560*/  ISETP.GE.U32.AND P1, PT, R20, R31, PT ;  /* 0x0000001f1400720c */ /* 0x000fe20003f26070 */
[----:B------:R-:W-:-:S03]  /*1570*/  IMAD.X R23, R23, 0x1, R8, P3 ;  /* 0x0000000117177824 */ /* 0x000fc600018e0608 */
[----:B------:R-:W-:Y:S01]  /*1580*/  ISETP.GE.AND.EX P1, PT, R22, R33, PT, P1 ;  /* 0x000000211600720c */ /* 0x000fe20003f26310 */
[----:B--2---:R-:W-:-:S06]  /*1590*/  DSETP.GEU.AND P2, PT, R16, R18, PT ;  /* 0x000000121000722a */ /* 0x004fcc0003f4e000 */
[----:B------:R-:W-:Y:S02]  /*15a0*/  FSEL R16, R18, R16, !P2 ;  /* 0x0000001012107208 */ /* 0x000fe40005000000 */
[----:B------:R-:W-:-:S04]  /*15b0*/  FSEL R17, R19, R17, !P2 ;  /* 0x0000001113117208 */ /* 0x000fc80005000000 */
[----:B------:R-:W-:Y:S05]  /*15c0*/  @!P1 BRA `(.L_x_9436) ;  /* 0xfffffffc00cc9947 */ /* 0x000fea000383ffff */
.L_x_9435:
[----:B------:R-:W-:Y:S05]  /*15d0*/  BSYNC.RECONVERGENT B2 ;  /* 0x0000000000027941 */ /* 0x000fea0003800200 */
.L_x_9434:
[----:B------:R-:W-:Y:S01]  /*15e0*/  BSSY.RECONVERGENT B2, `(.L_x_9437) ;  /* 0x0000058000027945 */ /* 0x000fe20003800200 */
[----:B------:R-:W-:-:S03]  /*15f0*/  CS2R R18, SRZ ;  /* 0x0000000000127805 */ /* 0x000fc6000001ff00 */
[----:B------:R-:W-:Y:S05]  /*1600*/  @P0 BRA `(.L_x_9438) ;  /* 0x0000000400540947 */ /* 0x000fea0003800000 */
[----:B------:R-:W-:Y:S01]  /*1610*/  MOV R37, R0 ;  /* 0x0000000000257202 */ /* 0x000fe20000000f00 */
[----:B------:R-:W-:Y:S01]  /*1620*/  IMAD.MOV.U32 R34, RZ, RZ, RZ ;  /* 0x000000ffff227224 */ /* 0x000fe200078e00ff */
[----:B------:R-:W-:-:S07]  /*1630*/  CS2R R18, SRZ ;  /* 0x0000000000127805 */ /* 0x000fce000001ff00 */
.L_x_9441:
[----:B------:R-:W0:Y:S01]  /*1640*/  LDCU.64 UR18, c[0x0][0x3a0] ;  /* 0x00007400ff1277ac */ /* 0x000e220008000a00 */
[----:B------:R-:W-:Y:S01]  /*1650*/  MOV R20, R14 ;  /* 0x0000000e00147202 */ /* 0x000fe20000000f00 */
[----:B------:R-:W-:Y:S01]  /*1660*/  IMAD.MOV.U32 R21, RZ, RZ, R35 ;  /* 0x000000ffff157224 */ /* 0x000fe200078e0023 */
[----:B------:R-:W1:Y:S01]  /*1670*/  LDCU.64 UR16, c[0x0][0x388] ;  /* 0x00007100ff1077ac */ /* 0x000e620008000a00 */
[----:B0-----:R-:W-:Y:S02]  /*1680*/  IMAD.U32 R32, RZ, RZ, UR18 ;  /* 0x00000012ff207e24 */ /* 0x001fe4000f8e00ff */
[----:B------:R-:W-:Y:S02]  /*1690*/  IMAD.U32 R30, RZ, RZ, UR19 ;  /* 0x00000013ff1e7e24 */ /* 0x000fe4000f8e00ff */
[-C--:B------:R-:W-:Y:S02]  /*16a0*/  IMAD R24, R34, R32.reuse, RZ ;  /* 0x0000002022187224 */ /* 0x080fe400078e02ff */
[----:B------:R-:W-:-:S04]  /*16b0*/  IMAD.WIDE.U32 R22, R37, R32, R20 ;  /* 0x0000002025167225 */ /* 0x000fc800078e0014 */
[----:B------:R-:W-:Y:S01]  /*16c0*/  IMAD R21, R37, R30, R24 ;  /* 0x0000001e25157224 */ /* 0x000fe200078e0218 */
[----:B-1----:R-:W-:-:S03]  /*16d0*/  LEA R20, P1, R22, UR16, 0x3 ;  /* 0x0000001016147c11 */ /* 0x002fc6000f8218ff */
[----:B------:R-:W-:-:S05]  /*16e0*/  IMAD.IADD R21, R23, 0x1, R21 ;  /* 0x0000000117157824 */ /* 0x000fca00078e0215 */
[----:B------:R-:W-:-:S06]  /*16f0*/  LEA.HI.X R21, R22, UR17, R21, 0x3, P1 ;  /* 0x0000001116157c11 */ /* 0x000fcc00088f1c15 */
[----:B------:R-:W2:Y:S01]  /*1700*/  LDG.E.64 R20, desc[UR8][R20.64] ;  /* 0x0000000814147981 */ /* 0x000ea2000c1e1b00 */
[----:B------:R-:W-:Y:S01]  /*1710*/  IMAD.MOV.U32 R22, RZ, RZ, 0x652b82fe ;  /* 0x652b82feff167424 */ /* 0x000fe200078e00ff */
[----:B------:R-:W-:Y:S01]  /*1720*/  MOV R23, 0x3ff71547 ;  /* 0x3ff7154700177802 */ /* 0x000fe20000000f00 */
[----:B------:R-:W-:Y:S01]  /*1730*/  UMOV UR16, 0xfefa39ef ;  /* 0xfefa39ef00107882 */ /* 0x000fe20000000000 */
[----:B------:R-:W-:Y:S01]  /*1740*/  UMOV UR17, 0x3fe62e42 ;  /* 0x3fe62e4200117882 */ /* 0x000fe20000000000 */
        /* <DEDUP_REMOVED lines=41> */
[----:B0-----:R-:W-:Y:S01]  /*19e0*/  MOV R31, UR16 ;  /* 0x00000010001f7c02 */ /* 0x001fe20008000f00 */
[----:B------:R-:W-:-:S08]  /*19f0*/  IMAD.U32 R33, RZ, RZ, UR17 ;  /* 0x00000011ff217e24 */ /* 0x000fd0000f8e00ff */
        /* <DEDUP_REMOVED lines=10> */
[----:B------:R-:W-:Y:S01]  /*1aa0*/  @!P1 LEA R25, R23, R25, 0x14 ;  /* 0x0000001917199211 */ /* 0x000fe200078ea0ff */
[----:B------:R-:W-:-:S05]  /*1ab0*/  @!P1 IMAD.IADD R22, R22, 0x1, -R23 ;  /* 0x0000000116169824 */ /* 0x000fca00078e0a17 */
[----:B------:R-:W-:Y:S01]  /*1ac0*/  @!P1 LEA R23, R22, 0x3ff00000, 0x14 ;  /* 0x3ff0000016179811 */ /* 0x000fe200078ea0ff */
[----:B------:R-:W-:-:S06]  /*1ad0*/  @!P1 IMAD.MOV.U32 R22, RZ, RZ, RZ ;  /* 0x000000ffff169224 */ /* 0x000fcc00078e00ff */
[----:B------:R-:W-:-:S11]  /*1ae0*/  @!P1 DMUL R26, R24, R22 ;  /* 0x00000016181a9228 */ /* 0x000fd60000000000 */
.L_x_9440:
[----:B------:R-:W-:Y:S05]  /*1af0*/  BSYNC.RECONVERGENT B3 ;  /* 0x0000000000037941 */ /* 0x000fea0003800200 */
.L_x_9439:
[----:B------:R-:W-:Y:S01]  /*1b00*/  IADD3 R37, P1, PT, R37, UR10, RZ ;  /* 0x0000000a25257c10 */ /* 0x000fe2000ff3e0ff */
[----:B------:R-:W-:-:S04]  /*1b10*/  DADD R18, R26, R18 ;  /* 0x000000001a127229 */ /* 0x000fc80000000012 */
[----:B------:R-:W-:Y:S01]  /*1b20*/  IMAD.X R34, RZ, RZ, R34, P1 ;  /* 0x000000ffff227224 */ /* 0x000fe200008e0622 */
[----:B------:R-:W-:-:S04]  /*1b30*/  ISETP.GE.U32.AND P1, PT, R37, R31, PT ;  /* 0x0000001f2500720c */ /* 0x000fc80003f26070 */
[----:B------:R-:W-:-:S13]  /*1b40*/  ISETP.GE.AND.EX P1, PT, R34, R33, PT, P1 ;  /* 0x000000212200720c */ /* 0x000fda0003f26310 */
[----:B------:R-:W-:Y:S05]  /*1b50*/  @!P1 BRA `(.L_x_9441) ;  /* 0xfffffff800b89947 */ /* 0x000fea000383ffff */
.L_x_9438:
[----:B------:R-:W-:Y:S05]  /*1b60*/  BSYNC.RECONVERGENT B2 ;  /* 0x0000000000027941 */ /* 0x000fea0003800200 */
.L_x_9437:
[----:B------:R-:W-:Y:S01]  /*1b70*/  ISETP.GT.AND P1, PT, R19, 0xfffff, PT ;  /* 0x000fffff1300780c */ /* 0x000fe20003f24270 */
[----:B------:R-:W-:Y:S01]  /*1b80*/  IMAD.MOV.U32 R26, RZ, RZ, R19 ;  /* 0x000000ffff1a7224 */ /* 0x000fe200078e0013 */
[----:B------:R-:W-:Y:S01]  /*1b90*/  MOV R24, R18 ;  /* 0x0000001200187202 */ /* 0x000fe20000000f00 */
[----:B------:R-:W-:Y:S01]  /*1ba0*/  BSSY.RECONVERGENT B2, `(.L_x_9442) ;  /* 0x000004d000027945 */ /* 0x000fe20003800200 */
[----:B------:R-:W-:-:S09]  /*1bb0*/  IMAD.MOV.U32 R27, RZ, RZ, -0x3ff ;  /* 0xfffffc01ff1b7424 */ /* 0x000fd200078e00ff */
[----:B------:R-:W-:Y:S01]  /*1bc0*/  @!P1 DMUL R18, R18, 1.80143985094819840000e+16 ;  /* 0x4350000012129828 */ /* 0x000fe20000000000 */
[----:B------:R-:W-:-:S09]  /*1bd0*/  @!P1 MOV R27, 0xfffffbcb ;  /* 0xfffffbcb001b9802 */ /* 0x000fd20000000f00 */
[----:B------:R-:W-:Y:S02]  /*1be0*/  @!P1 IMAD.MOV.U32 R26, RZ, RZ, R19 ;  /* 0x000000ffff1a9224 */ /* 0x000fe400078e0013 */
[----:B------:R-:W-:Y:S02]  /*1bf0*/  @!P1 IMAD.MOV.U32 R24, RZ, RZ, R18 ;  /* 0x000000ffff189224 */ /* 0x000fe400078e0012 */
[----:B------:R-:W-:-:S05]  /*1c00*/  VIADD R20, R26, 0xffffffff ;  /* 0xffffffff1a147836 */ /* 0x000fca0000000000 */
[----:B------:R-:W-:-:S13]  /*1c10*/  ISETP.GT.U32.AND P2, PT, R20, 0x7feffffe, PT ;  /* 0x7feffffe1400780c */ /* 0x000fda0003f44070 */
[----:B------:R-:W-:Y:S05]  /*1c20*/  @P2 BRA `(.L_x_9443) ;  /* 0x0000000000f82947 */ /* 0x000fea0003800000 */
[C---:B------:R-:W-:Y:S01]  /*1c30*/  LOP3.LUT R18, R26.reuse, 0xfffff, RZ, 0xc0, !PT ;  /* 0x000fffff1a127812 */ /* 0x040fe200078ec0ff */
[----:B------:R-:W-:Y:S01]  /*1c40*/  UMOV UR16, 0x3ae80f1e ;  /* 0x3ae80f1e00107882 */ /* 0x000fe20000000000 */
[----:B------:R-:W-:Y:S01]  /*1c50*/  UMOV UR17, 0x3eb1380b ;  /* 0x3eb1380b00117882 */ /* 0x000fe20000000000 */
[----:B------:R-:W-:Y:S02]  /*1c60*/  LEA.HI R34, R26, R27, RZ, 0xc ;  /* 0x0000001b1a227211 */ /* 0x000fe400078f60ff */
[----:B------:R-:W-:Y:S02]  /*1c70*/  LOP3.LUT R25, R18, 0x3ff00000, RZ, 0xfc, !PT ;  /* 0x3ff0000012197812 */ /* 0x000fe400078efcff */
[----:B------:R-:W-:Y:S02]  /*1c80*/  MOV R18, RZ ;  /* 0x000000ff00127202 */ /* 0x000fe40000000f00 */
[----:B------:R-:W-:-:S13]  /*1c90*/  ISETP.GE.U32.AND P1, PT, R25, 0x3ff6a09f, PT ;  /* 0x3ff6a09f1900780c */ /* 0x000fda0003f26070 */
[----:B------:R-:W-:Y:S02]  /*1ca0*/  @P1 VIADD R19, R25, 0xfff00000 ;  /* 0xfff0000019131836 */ /* 0x000fe40000000000 */
[----:B------:R-:W-:Y:S02]  /*1cb0*/  @P1 VIADD R34, R34, 0x1 ;  /* 0x0000000122221836 */ /* 0x000fe40000000000 */
        /* <DEDUP_REMOVED lines=13> */
[----:B------:R-:W-:Y:S01]  /*1d90*/  DMUL R22, R22, R18 ;  /* 0x0000001216167228 */ /* 0x000fe20000000000 */
        /* <DEDUP_REMOVED lines=23> */
[----:B------:R-:W-:Y:S01]  /*1f10*/  DMUL R26, R24, R18 ;  /* 0x00000012181a7228 */ /* 0x000fe20000000000 */
[----:B------:R-:W-:Y:S02]  /*1f20*/  LOP3.LUT R18, R34, 0x80000000, RZ, 0x3c, !PT ;  /* 0x8000000022127812 */ /* 0x000fe400078e3cff */
[----:B------:R-:W-:-:S05]  /*1f30*/  MOV R19, 0x43300000 ;  /* 0x4330000000137802 */ /* 0x000fca0000000f00 */
[----:B------:R-:W-:Y:S02]  /*1f40*/  DFMA R26, R20, R26, R22 ;  /* 0x0000001a141a722b */ /* 0x000fe40000000016 */
[----:B------:R-:W-:Y:S01]  /*1f50*/  DADD R18, R18, -UR16 ;  /* 0x8000001012127e29 */ /* 0x000fe20008000000 */
[----:B------:R-:W-:Y:S01]  /*1f60*/  UMOV UR16, 0xfefa39ef ;  /* 0xfefa39ef00107882 */ /* 0x000fe20000000000 */
[----:B------:R-:W-:-:S06]  /*1f70*/  UMOV UR17, 0x3fe62e42 ;  /* 0x3fe62e4200117882 */ /* 0x000fcc0000000000 */
[----:B------:R-:W-:-:S08]  /*1f80*/  DFMA R24, R18, UR16, R20 ;  /* 0x0000001012187c2b */ /* 0x000fd00008000014 */
[----:B------:R-:W-:Y:S01]  /*1f90*/  DFMA R22, R18, -UR16, R24 ;  /* 0x8000001012167c2b */ /* 0x000fe20008000018 */
[----:B------:R-:W-:Y:S01]  /*1fa0*/  UMOV UR16, 0x3b39803f ;  /* 0x3b39803f00107882 */ /* 0x000fe20000000000 */
[----:B------:R-:W-:-:S06]  /*1fb0*/  UMOV UR17, 0x3c7abc9e ;  /* 0x3c7abc9e00117882 */ /* 0x000fcc0000000000 */
[----:B------:R-:W-:-:S08]  /*1fc0*/  DADD R22, -R20, R22 ;  /* 0x0000000014167229 */ /* 0x000fd00000000116 */
[----:B------:R-:W-:-:S08]  /*1fd0*/  DADD R22, R26, -R22 ;  /* 0x000000001a167229 */ /* 0x000fd00000000816 */
[----:B------:R-:W-:-:S08]  /*1fe0*/  DFMA R22, R18, UR16, R22 ;  /* 0x0000001012167c2b */ /* 0x000fd00008000016 */
[----:B------:R-:W-:Y:S01]  /*1ff0*/  DADD R22, R24, R22 ;  /* 0x0000000018167229 */ /* 0x000fe20000000016 */
[----:B------:R-:W-:Y:S10]  /*2000*/  BRA `(.L_x_9444) ;  /* 0x0000000000187947 */ /* 0x000ff40003800000 */
.L_x_9443:
[----:B------:R-:W-:Y:S01]  /*2010*/  IMAD.MOV.U32 R20, RZ, RZ, 0x0 ;  /* 0x00000000ff147424 */ /* 0x000fe200078e00ff */
[----:B------:R-:W-:Y:S01]  /*2020*/  LOP3.LUT P1, RZ, R19, 0x7fffffff, RZ, 0xc0, !PT ;  /* 0x7fffffff13ff7812 */ /* 0x000fe2000782c0ff */
[----:B------:R-:W-:-:S06]  /*2030*/  IMAD.MOV.U32 R21, RZ, RZ, 0x7ff00000 ;  /* 0x7ff00000ff157424 */ /* 0x000fcc00078e00ff */
[----:B------:R-:W-:-:S10]  /*2040*/  DFMA R20, R18, R20, +INF ;  /* 0x7ff000001214742b */ /* 0x000fd40000000014 */
[----:B------:R-:W-:Y:S02]  /*2050*/  FSEL R22, R20, RZ, P1 ;  /* 0x000000ff14167208 */ /* 0x000fe40000800000 */
[----:B------:R-:W-:-:S07]  /*2060*/  FSEL R23, R21, -QNAN , P1 ;  /* 0xfff0000015177808 */ /* 0x000fce0000800000 */
.L_x_9444:
[----:B------:R-:W-:Y:S05]  /*2070*/  BSYNC.RECONVERGENT B2 ;  /* 0x0000000000027941 */ /* 0x000fea0003800200 */
.L_x_9442:
[----:B------:R-:W-:Y:S05]  /*2080*/  @P0 BRA `(.L_x_9433) ;  /* 0x00000000005c0947 */ /* 0x000fea0003800000 */
[----:B------:R-:W-:Y:S01]  /*2090*/  IMAD.MOV.U32 R27, RZ, RZ, R0 ;  /* 0x000000ffff1b7224 */ /* 0x000fe200078e0000 */
[----:B------:R-:W-:-:S07]  /*20a0*/  MOV R26, RZ ;  /* 0x000000ff001a7202 */ /* 0x000fce0000000f00 */
.L_x_9445:
[----:B0-----:R-:W0:Y:S01]  /*20b0*/  LDCU.128 UR16, c[0x0][0x380] ;  /* 0x00007000ff1077ac */ /* 0x001e220008000c00 */
[----:B------:R-:W-:Y:S02]  /*20c0*/  IMAD R18, R26, R32, RZ ;  /* 0x000000201a127224 */ /* 0x000fe400078e02ff */
[----:B------:R-:W-:Y:S02]  /*20d0*/  IMAD.MOV.U32 R34, RZ, RZ, R14 ;  /* 0x000000ffff227224 */ /* 0x000fe400078e000e */
[C---:B------:R-:W-:Y:S02]  /*20e0*/  IMAD R19, R27.reuse, R30, R18 ;  /* 0x0000001e1b137224 */ /* 0x040fe400078e0212 */
[----:B------:R-:W-:-:S04]  /*20f0*/  IMAD.WIDE.U32 R20, R27, R32, R34 ;  /* 0x000000201b147225 */ /* 0x000fc800078e0022 */
[----:B------:R-:W-:Y:S02]  /*2100*/  IMAD.IADD R19, R21, 0x1, R19 ;  /* 0x0000000115137824 */ /* 0x000fe400078e0213 */
[----:B------:R-:W-:-:S03]  /*2110*/  IMAD.SHL.U32 R18, R20, 0x8, RZ ;  /* 0x0000000814127824 */ /* 0x000fc600078e00ff */
[----:B------:R-:W-:Y:S02]  /*2120*/  SHF.L.U64.HI R19, R20, 0x3, R19 ;  /* 0x0000000314137819 */ /* 0x000fe40000010213 */
[----:B0-----:R-:W-:-:S04]  /*2130*/  IADD3 R24, P0, PT, R18, UR18, RZ ;  /* 0x0000001212187c10 */ /* 0x001fc8000ff1e0ff */
[----:B------:R-:W-:-:S05]  /*2140*/  IADD3.X R25, PT, PT, R19, UR19, RZ, P0, !PT ;  /* 0x0000001313197c10 */ /* 0x000fca00087fe4ff */
[----:B------:R-:W2:Y:S01]  /*2150*/  LDG.E.64 R20, desc[UR8][R24.64] ;  /* 0x0000000818147981 */ /* 0x000ea2000c1e1b00 */
[----:B------:R-:W-:-:S04]  /*2160*/  IADD3 R18, P0, PT, R18, UR16, RZ ;  /* 0x0000001012127c10 */ /* 0x000fc8000ff1e0ff */
[----:B------:R-:W-:Y:S02]  /*2170*/  IADD3.X R19, PT, PT, R19, UR17, RZ, P0, !PT ;  /* 0x0000001113137c10 */ /* 0x000fe400087fe4ff */
[----:B------:R-:W-:-:S04]  /*2180*/  IADD3 R27, P0, PT, R27, UR10, RZ ;  /* 0x0000000a1b1b7c10 */ /* 0x000fc8000ff1e0ff */
[----:B------:R-:W-:Y:S02]  /*2190*/  IADD3.X R26, PT, PT, RZ, R26, RZ, P0, !PT ;  /* 0x0000001aff1a7210 */ /* 0x000fe400007fe4ff */
[----:B------:R-:W-:-:S04]  /*21a0*/  ISETP.GE.U32.AND P0, PT, R27, R31, PT ;  /* 0x0000001f1b00720c */ /* 0x000fc80003f06070 */
[----:B------:R-:W-:Y:S01]  /*21b0*/  ISETP.GE.AND.EX P0, PT, R26, R33, PT, P0 ;  /* 0x000000211a00720c */ /* 0x000fe20003f06300 */
[----:B--2---:R-:W-:-:S08]  /*21c0*/  DADD R20, R20, -R16 ;  /* 0x0000000014147229 */ /* 0x004fd00000000810 */
[----:B------:R-:W-:-:S07]  /*21d0*/  DADD R20, R20, -R22 ;  /* 0x0000000014147229 */ /* 0x000fce0000000816 */
[----:B------:R0:W-:Y:S01]  /*21e0*/  STG.E.64 desc[UR8][R18.64], R20 ;  /* 0x0000001412007986 */ /* 0x0001e2000c101b08 */
[----:B------:R-:W-:Y:S05]  /*21f0*/  @!P0 BRA `(.L_x_9445) ;  /* 0xfffffffc00ac8947 */ /* 0x000fea000383ffff */
.L_x_9433:
[----:B------:R-:W-:Y:S05]  /*2200*/  BSYNC B0 ;  /* 0x0000000000007941 */ /* 0x000fea0003800000 */
.L_x_9416:
[----:B------:R-:W2:Y:S01]  /*2210*/  LDCU.64 UR16, c[0x0][0x3a0] ;  /* 0x00007400ff1077ac */ /* 0x000ea20008000a00 */
[----:B------:R-:W-:-:S05]  /*2220*/  IADD3 R9, P0, PT, R6, R9, RZ ;  /* 0x0000000906097210 */ /* 0x000fca0007f1e0ff */
[----:B------:R-:W-:Y:S01]  /*2230*/  IMAD.X R28, RZ, RZ, R28, P0 ;  /* 0x000000ffff1c7224 */ /* 0x000fe200000e061c */
[----:B--2---:R-:W-:-:S04]  /*2240*/  ISETP.GE.U32.AND P0, PT, R9, UR16, PT ;  /* 0x0000001009007c0c */ /* 0x004fc8000bf06070 */
[----:B------:R-:W-:-:S13]  /*2250*/  ISETP.GE.AND.EX P0, PT, R28, UR17, PT, P0 ;  /* 0x000000111c007c0c */ /* 0x000fda000bf06300 */
[----:B------:R-:W-:Y:S05]  /*2260*/  @!P0 BRA `(.L_x_9446) ;  /* 0xffffffe000088947 */ /* 0x000fea000383ffff */
.L_x_9415:
[----:B------:R-:W-:Y:S05]  /*2270*/  BSYNC B1 ;  /* 0x0000000000017941 */ /* 0x000fea0003800000 */
.L_x_9414:
        /* <DEDUP_REMOVED lines=8> */
.L_x_9448:
        /* <DEDUP_REMOVED lines=16> */
.L_x_11664:


//--------------------- .text._ZN2at6native43_GLOBAL__N__9ae7fba5_10_SoftMax_cu_9f978f6326cunn_SpatialSoftMaxForwardIdddiNS1_25LogSoftMaxForwardEpilogueEEEvPT1_PKT_T2_S9_S9_ --------------------------
	.section	.text._ZN2at6native43_GLOBAL__N__9ae7fba5_10_SoftMax_cu_9f978f6326cunn_SpatialSoftMaxForwardIdddiNS1_25LogSoftMaxForwardEpilogueEEEvPT1_PKT_T2_S9_S9_,"ax",@progbits
	.align	128
.text._ZN2at6native43_GLOBAL__N__9ae7fba5_10_SoftMax_cu_9f978f6326cunn_SpatialSoftMaxForwardIdddiNS1_25LogSoftMaxForwardEpilogueEEEvPT1_PKT_T2_S9_S9_:
        .type           _ZN2at6native43_GLOBAL__N__9ae7fba5_10_SoftMax_cu_9f978f6326cunn_SpatialSoftMaxForwardIdddiNS1_25LogSoftMaxForwardEpilogueEEEvPT1_PKT_T2_S9_S9_,@function
        .size           _ZN2at6native43_GLOBAL__N__9ae7fba5_10_SoftMax_cu_9f978f6326cunn_SpatialSoftMaxForwardIdddiNS1_25LogSoftMaxForwardEpilogueEEEvPT1_PKT_T2_S9_S9_,(.L_x_11665 - _ZN2at6native43_GLOBAL__N__9ae7fba5_10_SoftMax_cu_9f978f6326cunn_SpatialSoftMaxForwardIdddiNS1_25LogSoftMaxForwardEpilogueEEEvPT1_PKT_T2_S9_S9_)
        .other          _ZN2at6native43_GLOBAL__N__9ae7fba5_10_SoftMax_cu_9f978f6326cunn_SpatialSoftMaxForwardIdddiNS1_25LogSoftMaxForwardEpilogueEEEvPT1_PKT_T2_S9_S9_,@"STO_CUDA_ENTRY STV_DEFAULT"
_ZN2at6native43_GLOBAL__N__9ae7fba5_10_SoftMax_cu_9f978f6326cunn_SpatialSoftMaxForwardIdddiNS1_25LogSoftMaxForwardEpilogueEEEvPT1_PKT_T2_S9_S9_:
        /* <DEDUP_REMOVED lines=8> */
[----:B------:R-:W2:Y:S01]  /*0080*/  LDCU.64 UR6, c[0x0][0x358] ;  /* 0x00006b00ff0677ac */ /* 0x000ea20008000a00 */
[----:B------:R-:W3:Y:S05]  /*0090*/  S2R R0, SR_TID.X ;  /* 0x0000000000007919 */ /* 0x000eea0000002100 */
[----:B------:R-:W4:Y:S01]  /*00a0*/  LDC R2, c[0x0][0x364] ;  /* 0x0000d900ff027b82 */ /* 0x000f220000000800 */
[----:B------:R-:W0:Y:S07]  /*00b0*/  LDCU UR8, c[0x0][0x360] ;  /* 0x00006c00ff0877ac */ /* 0x000e2e0008000800 */
[----:B------:R-:W4:Y:S01]  /*00c0*/  S2UR UR10, SR_CTAID.Y ;  /* 0x00000000000a79c3 */ /* 0x000f220000002600 */
[----:B-1----:R-:W-:Y:S01]  /*00d0*/  ULEA UR4, UR5, UR4, 0x18 ;  /* 0x0000000405047291 */ /* 0x002fe2000f8ec0ff */
[----:B0-----:R-:W-:-:S05]  /*00e0*/  IMAD R3, R5, UR8, RZ ;  /* 0x0000000805037c24 */ /* 0x001fca000f8e02ff */
[----:B------:R-:W-:Y:S01]  /*00f0*/  LEA R3, R3, UR4, 0x3 ;  /* 0x0000000403037c11 */ /* 0x000fe2000f8e18ff */
[----:B----4-:R-:W-:Y:S02]  /*0100*/  IMAD R2, R2, UR10, R5 ;  /* 0x0000000a02027c24 */ /* 0x010fe4000f8e0205 */
[----:B------:R-:W-:Y:S02]  /*0110*/  IMAD.U32 R5, RZ, RZ, UR9 ;  /* 0x00000009ff057e24 */ /* 0x000fe4000f8e00ff */
[----:B--23--:R-:W-:-:S07]  /*0120*/  IMAD R4, R0, 0x8, R3 ;  /* 0x0000000800047824 */ /* 0x00cfce00078e0203 */
.L_x_9482:
[----:B------:R-:W0:Y:S01]  /*0130*/  LDCU UR9, c[0x0][0x398] ;  /* 0x00007300ff0977ac */ /* 0x000e220008000800 */
[----:B------:R-:W-:Y:S01]  /*0140*/  BSSY B1, `(.L_x_9449) ;  /* 0x00001c4000017945 */ /* 0x000fe20003800000 */
[----:B0-----:R-:W-:-:S13]  /*0150*/  ISETP.GE.AND P0, PT, R2, UR9, PT ;  /* 0x0000000902007c0c */ /* 0x001fda000bf06270 */
[----:B-123--:R-:W-:Y:S05]  /*0160*/  @P0 BRA `(.L_x_9450) ;  /* 0x0000001c00040947 */ /* 0x00efea0003800000 */
[----:B------:R-:W-:-:S07]  /*0170*/  IMAD.MOV.U32 R6, RZ, RZ, R2 ;  /* 0x000000ffff067224 */ /* 0x000fce00078e0002 */
.L_x_9481:
[----:B------:R-:W0:Y:S01]  /*0180*/  LDCU UR9, c[0x0][0x398] ;  /* 0x00007300ff0977ac */ /* 0x000e220008000800 */
[----:B------:R-:W-:Y:S01]  /*0190*/  BSSY B0, `(.L_x_9451) ;  /* 0x00001b8000007945 */ /* 0x000fe20003800000 */
[----:B-1----:R-:W1:Y:S01]  /*01a0*/  LDCU UR10, c[0x0][0x394] ;  /* 0x00007280ff0a77ac */ /* 0x002e620008000800 */
[----:B------:R-:W-:Y:S01]  /*01b0*/  UISETP.GE.U32.AND UP0, UPT, UR8, 0x2, UPT ;  /* 0x000000020800788c */ /* 0x000fe2000bf06070 */
[----:B0-----:R-:W-:Y:S01]  /*01c0*/  MOV R7, UR9 ;  /* 0x0000000900077c02 */ /* 0x001fe20008000f00 */
[----:B-1----:R-:W-:-:S04]  /*01d0*/  IMAD.U32 R25, RZ, RZ, UR10 ;  /* 0x0000000aff197e24 */ /* 0x002fc8000f8e00ff */
[----:B------:R-:W-:-:S04]  /*01e0*/  IMAD R24, R7, R25, RZ ;  /* 0x0000001907187224 */ /* 0x000fc800078e02ff */
[----:B------:R-:W-:Y:S01]  /*01f0*/  IMAD R24, R24, R5, R6 ;  /* 0x0000000518187224 */ /* 0x000fe200078e0206 */
[----:B--23--:R-:W-:Y:S06]  /*0200*/  BRA.U !UP0, `(.L_x_9452) ;  /* 0x0000000d08b47547 */ /* 0x00cfec000b800000 */
[----:B------:R-:W-:Y:S01]  /*0210*/  ISETP.GE.AND P0, PT, R0, R25, PT ;  /* 0x000000190000720c */ /* 0x000fe20003f06270 */
[----:B------:R-:W-:Y:S02]  /*0220*/  IMAD.MOV.U32 R10, RZ, RZ, -0x1 ;  /* 0xffffffffff0a7424 */ /* 0x000fe400078e00ff */
[----:B------:R-:W-:-:S10]  /*0230*/  IMAD.MOV.U32 R11, RZ, RZ, -0x100001 ;  /* 0xffefffffff0b7424 */ /* 0x000fd400078e00ff */
[----:B------:R-:W-:Y:S05]  /*0240*/  @P0 BRA `(.L_x_9453) ;  /* 0x0000000000340947 */ /* 0x000fea0003800000 */
[----:B------:R-:W0:Y:S01]  /*0250*/  LDC.64 R8, c[0x0][0x388] ;  /* 0x0000e200ff087b82 */ /* 0x000e220000000a00 */
[----:B------:R-:W-:Y:S01]  /*0260*/  MOV R14, R0 ;  /* 0x00000000000e7202 */ /* 0x000fe20000000f00 */
[----:B------:R-:W-:Y:S02]  /*0270*/  IMAD.MOV.U32 R10, RZ, RZ, -0x1 ;  /* 0xffffffffff0a7424 */ /* 0x000fe400078e00ff */
[----:B------:R-:W-:-:S07]  /*0280*/  IMAD.MOV.U32 R11, RZ, RZ, -0x100001 ;  /* 0xffefffffff0b7424 */ /* 0x000fce00078e00ff */
.L_x_9454:
        /* <DEDUP_REMOVED lines=9> */
.L_x_9453:
[----:B------:R-:W-:Y:S05]  /*0320*/  WARPSYNC.ALL ;  /* 0x0000000000007948 */ /* 0x000fea0003800000 */
[----:B------:R-:W-:Y:S01]  /*0330*/  BAR.SYNC.DEFER_BLOCKING 0x0 ;  /* 0x0000000000007b1d */ /* 0x000fe20000010000 */
[----:B------:R-:W-:-:S05]  /*0340*/  MOV R7, UR8 ;  /* 0x0000000800077c02 */ /* 0x000fca0008000f00 */
[----:B------:R0:W-:Y:S02]  /*0350*/  STS.64 [R4], R10 ;  /* 0x0000000a04007388 */ /* 0x0001e40000000a00 */
.L_x_9455:
[----:B------:R-:W-:Y:S05]  /*0360*/  WARPSYNC.ALL ;  /* 0x0000000000007948 */ /* 0x000fea0003800000 */
[----:B------:R-:W-:Y:S01]  /*0370*/  BAR.SYNC.DEFER_BLOCKING 0x0 ;  /* 0x0000000000007b1d */ /* 0x000fe20000010000 */
[----:B------:R-:W-:-:S04]  /*0380*/  SHF.R.U32.HI R13, RZ, 0x1, R7 ;  /* 0x00000001ff0d7819 */ /* 0x000fc80000011607 */
[----:B------:R-:W-:-:S13]  /*0390*/  ISETP.GE.U32.AND P0, PT, R0, R13, PT ;  /* 0x0000000d0000720c */ /* 0x000fda0003f06070 */
[----:B0-----:R-:W-:Y:S01]  /*03a0*/  @!P0 IMAD R10, R13, 0x8, R4 ;  /* 0x000000080d0a8824 */ /* 0x001fe200078e0204 */
        /* <DEDUP_REMOVED lines=20> */
.L_x_9460:
        /* <DEDUP_REMOVED lines=9> */
[----:B------:R-:W-:Y:S01]  /*0580*/  IADD3 R7, PT, PT, R7, UR8, RZ ;  /* 0x0000000807077c10 */ /* 0x000fe2000fffe0ff */
[----:B------:R-:W-:Y:S03]  /*0590*/  BSSY.RECONVERGENT B3, `(.L_x_9458) ;  /* 0x0000038000037945 */ /* 0x000fe60003800200 */
        /* <DEDUP_REMOVED lines=55> */
.L_x_9459:
[----:B------:R-:W-:Y:S05]  /*0910*/  BSYNC.RECONVERGENT B3 ;  /* 0x0000000000037941 */ /* 0x000fea0003800200 */
.L_x_9458:
[----:B------:R-:W-:Y:S01]  /*0920*/  DADD R8, R18, R8 ;  /* 0x0000000012087229 */ /* 0x000fe20000000008 */
[----:B------:R-:W-:Y:S10]  /*0930*/  @!P0 BRA `(.L_x_9460) ;  /* 0xfffffff800ec8947 */ /* 0x000ff4000383ffff */
.L_x_9457:
[----:B------:R-:W-:Y:S05]  /*0940*/  BSYNC.RECONVERGENT B2 ;  /* 0x0000000000027941 */ /* 0x000fea0003800200 */
.L_x_9456:
[----:B------:R-:W-:Y:S01]  /*0950*/  BAR.SYNC.DEFER_BLOCKING 0x0 ;  /* 0x0000000000007b1d */ /* 0x000fe20000010000 */
[----:B------:R-:W-:-:S05]  /*0960*/  IMAD.U32 R7, RZ, RZ, UR8 ;  /* 0x00000008ff077e24 */ /* 0x000fca000f8e00ff */
[----:B------:R0:W-:Y:S02]  /*0970*/  STS.64 [R4], R8 ;  /* 0x0000000804007388 */ /* 0x0001e40000000a00 */
.L_x_9461:
        /* <DEDUP_REMOVED lines=10> */
[----:B--2---:R-:W-:Y:S05]  /*0a20*/  @P0 BRA `(.L_x_9461) ;  /* 0xfffffffc00d40947 */ /* 0x004fea000383ffff */
[----:B------:R-:W-:Y:S06]  /*0a30*/  BAR.SYNC.DEFER_BLOCKING 0x0 ;  /* 0x0000000000007b1d */ /* 0x000fec0000010000 */
[----:B------:R-:W-:Y:S01]  /*0a40*/  BSSY.RECONVERGENT B2, `(.L_x_9462) ;  /* 0x0000055000027945 */ /* 0x000fe20003800200 */
[----:B------:R-:W0:Y:S02]  /*0a50*/  LDS.64 R10, [R3] ;  /* 0x00000000030a7984 */ /* 0x000e240000000a00 */
[----:B0-----:R-:W-:Y:S01]  /*0a60*/  ISETP.GT.AND P0, PT, R11, 0xfffff, PT ;  /* 0x000fffff0b00780c */ /* 0x001fe20003f04270 */
[----:B------:R-:W-:-:S02]  /*0a70*/  IMAD.MOV.U32 R8, RZ, RZ, R10 ;  /* 0x000000ffff087224 */ /* 0x000fc400078e000a */
[--C-:B------:R-:W-:Y:S02]  /*0a80*/  IMAD.MOV.U32 R9, RZ, RZ, R11.reuse ;  /* 0x000000ffff097224 */ /* 0x100fe400078e000b */
[----:B------:R-:W-:-:S08]  /*0a90*/  IMAD.MOV.U32 R18, RZ, RZ, R11 ;  /* 0x000000ffff127224 */ /* 0x000fd000078e000b */
[----:B------:R-:W-:-:S10]  /*0aa0*/  @!P0 DMUL R8, R8, 1.80143985094819840000e+16 ;  /* 0x4350000008088828 */ /* 0x000fd40000000000 */
[----:B------:R-:W-:Y:S02]  /*0ab0*/  @!P0 MOV R18, R9 ;  /* 0x0000000900128202 */ /* 0x000fe40000000f00 */
[----:B------:R-:W-:-:S03]  /*0ac0*/  @!P0 MOV R10, R8 ;  /* 0x00000008000a8202 */ /* 0x000fc60000000f00 */
[----:B------:R-:W-:-:S05]  /*0ad0*/  VIADD R7, R18, 0xffffffff ;  /* 0xffffffff12077836 */ /* 0x000fca0000000000 */
[----:B------:R-:W-:Y:S01]  /*0ae0*/  ISETP.GT.U32.AND P1, PT, R7, 0x7feffffe, PT ;  /* 0x7feffffe0700780c */ /* 0x000fe20003f24070 */
[----:B------:R-:W-:Y:S02]  /*0af0*/  IMAD.MOV.U32 R7, RZ, RZ, -0x3ff ;  /* 0xfffffc01ff077424 */ /* 0x000fe400078e00ff */
[----:B------:R-:W-:-:S10]  /*0b00*/  @!P0 IMAD.MOV.U32 R7, RZ, RZ, -0x435 ;  /* 0xfffffbcbff078424 */ /* 0x000fd400078e00ff */
[----:B------:R-:W-:Y:S05]  /*0b10*/  @P1 BRA `(.L_x_9463) ;  /* 0x0000000400041947 */ /* 0x000fea0003800000 */
[----:B------:R-:W-:Y:S01]  /*0b20*/  LOP3.LUT R8, R18, 0xfffff, RZ, 0xc0, !PT ;  /* 0x000fffff12087812 */ /* 0x000fe200078ec0ff */
[----:B------:R-:W-:Y:S01]  /*0b30*/  IMAD.MOV.U32 R16, RZ, RZ, -0x748574fc ;  /* 0x8b7a8b04ff107424 */ /* 0x000fe200078e00ff */
[----:B------:R-:W-:Y:S01]  /*0b40*/  UMOV UR4, 0x3ae80f1e ;  /* 0x3ae80f1e00047882 */ /* 0x000fe20000000000 */
[----:B------:R-:W-:Y:S01]  /*0b50*/  IMAD.MOV.U32 R17, RZ, RZ, 0x3ed0ee25 ;  /* 0x3ed0ee25ff117424 */ /* 0x000fe200078e00ff */
[----:B------:R-:W-:Y:S01]  /*0b60*/  LOP3.LUT R9, R8, 0x3ff00000, RZ, 0xfc, !PT ;  /* 0x3ff0000008097812 */ /* 0x000fe200078efcff */
[----:B------:R-:W-:Y:S01]  /*0b70*/  IMAD.MOV.U32 R8, RZ, RZ, R10 ;  /* 0x000000ffff087224 */ /* 0x000fe200078e000a */
[----:B------:R-:W-:Y:S01]  /*0b80*/  MOV R10, RZ ;  /* 0x000000ff000a7202 */ /* 0x000fe20000000f00 */
[----:B------:R-:W-:Y:S01]  /*0b90*/  UMOV UR5, 0x3eb1380b ;  /* 0x3eb1380b00057882 */ /* 0x000fe20000000000 */
[----:B------:R-:W-:Y:S01]  /*0ba0*/  ISETP.GE.U32.AND P0, PT, R9, 0x3ff6a09f, PT ;  /* 0x3ff6a09f0900780c */ /* 0x000fe20003f06070 */
[----:B------:R-:W-:Y:S01]  /*0bb0*/  UMOV UR10, 0x80000000 ;  /* 0x80000000000a7882 */ /* 0x000fe20000000000 */
[----:B------:R-:W-:Y:S01]  /*0bc0*/  LEA.HI R7, R18, R7, RZ, 0xc ;  /* 0x0000000712077211 */ /* 0x000fe200078f60ff */
[----:B------:R-:W-:-:S10]  /*0bd0*/  UMOV UR11, 0x43300000 ;  /* 0x43300000000b7882 */ /* 0x000fd40000000000 */
[----:B------:R-:W-:Y:S02]  /*0be0*/  @P0 VIADD R11, R9, 0xfff00000 ;  /* 0xfff00000090b0836 */ /* 0x000fe40000000000 */
[----:B------:R-:W-:Y:S02]  /*0bf0*/  @P0 VIADD R7, R7, 0x1 ;  /* 0x0000000107070836 */ /* 0x000fe40000000000 */
[----:B------:R-:W-:-:S06]  /*0c00*/  @P0 IMAD.MOV.U32 R9, RZ, RZ, R11 ;  /* 0x000000ffff090224 */ /* 0x000fcc00078e000b */
[C---:B------:R-:W-:Y:S02]  /*0c10*/  DADD R20, R8.reuse, 1 ;  /* 0x3ff0000008147429 */ /* 0x040fe40000000000 */
[----:B------:R-:W-:-:S04]  /*0c20*/  DADD R8, R8, -1 ;  /* 0xbff0000008087429 */ /* 0x000fc80000000000 */
[----:B------:R-:W0:Y:S02]  /*0c30*/  MUFU.RCP64H R11, R21 ;  /* 0x00000015000b7308 */ /* 0x000e240000001800 */
[----:B0-----:R-:W-:Y:S01]  /*0c40*/  DFMA R12, -R20, R10, 1 ;  /* 0x3ff00000140c742b */ /* 0x001fe2000000010a */
[----:B------:R-:W-:Y:S02]  /*0c50*/  LOP3.LUT R20, R7, 0x80000000, RZ, 0x3c, !PT ;  /* 0x8000000007147812 */ /* 0x000fe400078e3cff */
[----:B------:R-:W-:-:S05]  /*0c60*/  MOV R21, 0x43300000 ;  /* 0x4330000000157802 */ /* 0x000fca0000000f00 */
[----:B------:R-:W-:Y:S02]  /*0c70*/  DFMA R12, R12, R12, R12 ;  /* 0x0000000c0c0c722b */ /* 0x000fe4000000000c */
[----:B------:R-:W-:Y:S01]  /*0c80*/  DADD R20, R20, -UR10 ;  /* 0x8000000a14147e29 */ /* 0x000fe20008000000 */
[----:B------:R-:W-:Y:S01]  /*0c90*/  UMOV UR10, 0xfefa39ef ;  /* 0xfefa39ef000a7882 */ /* 0x000fe20000000000 */
[----:B------:R-:W-:-:S04]  /*0ca0*/  UMOV UR11, 0x3fe62e42 ;  /* 0x3fe62e42000b7882 */ /* 0x000fc80000000000 */
        /* <DEDUP_REMOVED lines=29> */
[----:B------:R-:W-:Y:S02]  /*0e80*/  UMOV UR5, 0x3fe62e42 ;  /* 0x3fe62e4200057882 */ /* 0x000fe40000000000 */
[----:B------:R-:W-:Y:S01]  /*0e90*/  DFMA R10, R20, -UR4, R8 ;  /* 0x80000004140a7c2b */ /* 0x000fe20008000008 */
[----:B------:R-:W-:Y:S01]  /*0ea0*/  UMOV UR4, 0x3b39803f ;  /* 0x3b39803f00047882 */ /* 0x000fe20000000000 */
[----:B------:R-:W-:Y:S02]  /*0eb0*/  UMOV UR5, 0x3c7abc9e ;  /* 0x3c7abc9e00057882 */ /* 0x000fe40000000000 */
[----:B------:R-:W-:-:S04]  /*0ec0*/  DMUL R16, R14, R16 ;  /* 0x000000100e107228 */ /* 0x000fc80000000000 */
[----:B------:R-:W-:-:S04]  /*0ed0*/  DADD R10, -R12, R10 ;  /* 0x000000000c0a7229 */ /* 0x000fc8000000010a */
[----:B------:R-:W-:-:S08]  /*0ee0*/  DFMA R16, R12, R16, R18 ;  /* 0x000000100c10722b */ /* 0x000fd00000000012 */
[----:B------:R-:W-:-:S08]  /*0ef0*/  DADD R10, R16, -R10 ;  /* 0x00000000100a7229 */ /* 0x000fd0000000080a */
[----:B------:R-:W-:-:S08]  /*0f00*/  DFMA R10, R20, UR4, R10 ;  /* 0x00000004140a7c2b */ /* 0x000fd0000800000a */
[----:B------:R-:W-:Y:S01]  /*0f10*/  DADD R8, R8, R10 ;  /* 0x0000000008087229 */ /* 0x000fe2000000000a */
[----:B------:R-:W-:Y:S10]  /*0f20*/  BRA `(.L_x_9464) ;  /* 0x0000000000187947 */ /* 0x000ff40003800000 */
.L_x_9463:
[----:B------:R-:W-:Y:S01]  /*0f30*/  IMAD.MOV.U32 R10, RZ, RZ, 0x0 ;  /* 0x00000000ff0a7424 */ /* 0x000fe200078e00ff */
[----:B------:R-:W-:Y:S01]  /*0f40*/  LOP3.LUT P0, RZ, R9, 0x7fffffff, RZ, 0xc0, !PT ;  /* 0x7fffffff09ff7812 */ /* 0x000fe2000780c0ff */
[----:B------:R-:W-:-:S06]  /*0f50*/  IMAD.MOV.U32 R11, RZ, RZ, 0x7ff00000 ;  /* 0x7ff00000ff0b7424 */ /* 0x000fcc00078e00ff */
[----:B------:R-:W-:-:S10]  /*0f60*/  DFMA R10, R8, R10, +INF ;  /* 0x7ff00000080a742b */ /* 0x000fd4000000000a */
[----:B------:R-:W-:Y:S02]  /*0f70*/  FSEL R8, R10, RZ, P0 ;  /* 0x000000ff0a087208 */ /* 0x000fe40000000000 */
[----:B------:R-:W-:-:S07]  /*0f80*/  FSEL R9, R11, -QNAN , P0 ;  /* 0xfff000000b097808 */ /* 0x000fce0000000000 */
.L_x_9464:
[----:B------:R-:W-:Y:S05]  /*0f90*/  BSYNC.RECONVERGENT B2 ;  /* 0x0000000000027941 */ /* 0x000fea0003800200 */
.L_x_9462:
[----:B------:R-:W0:Y:S01]  /*0fa0*/  LDCU UR5, c[0x0][0x394] ;  /* 0x00007280ff0577ac */ /* 0x000e220008000800 */
[----:B------:R-:W-:Y:S01]  /*0fb0*/  BSSY.RECONVERGENT B2, `(.L_x_9465) ;  /* 0x0000011000027945 */ /* 0x000fe20003800200 */
[----:B------:R-:W2:Y:S01]  /*0fc0*/  LDCU UR4, c[0x0][0x398] ;  /* 0x00007300ff0477ac */ /* 0x000ea20008000800 */
[----:B0-----:R-:W-:-:S13]  /*0fd0*/  ISETP.GE.AND P0, PT, R0, UR5, PT ;  /* 0x0000000500007c0c */ /* 0x001fda000bf06270 */
[----:B--2---:R-:W-:Y:S05]  /*0fe0*/  @P0 BRA `(.L_x_9466) ;  /* 0x0000000000340947 */ /* 0x004fea0003800000 */
[----:B------:R-:W0:Y:S01]  /*0ff0*/  LDC.64 R10, c[0x0][0x380] ;  /* 0x0000e000ff0a7b82 */ /* 0x000e220000000a00 */
[----:B------:R-:W-:-:S07]  /*1000*/  IMAD.MOV.U32 R7, RZ, RZ, R0 ;  /* 0x000000ffff077224 */ /* 0x000fce00078e0000 */
[----:B------:R-:W2:Y:S02]  /*1010*/  LDC.64 R12, c[0x0][0x388] ;  /* 0x0000e200ff0c7b82 */ /* 0x000ea40000000a00 */
.L_x_9467:
[----:B---3--:R-:W-:-:S04]  /*1020*/  IMAD R19, R7, UR4, R24 ;  /* 0x0000000407137c24 */ /* 0x008fc8000f8e0218 */
[----:B--2---:R-:W-:-:S06]  /*1030*/  IMAD.WIDE R16, R19, 0x8, R12 ;  /* 0x0000000813107825 */ /* 0x004fcc00078e020c */
[----:B------:R-:W1:Y:S01]  /*1040*/  LDG.E.64 R16, desc[UR6][R16.64] ;  /* 0x0000000610107981 */ /* 0x000e62000c1e1b00 */
[----:B0-----:R-:W-:Y:S01]  /*1050*/  IMAD.WIDE R18, R19, 0x8, R10 ;  /* 0x0000000813127825 */ /* 0x001fe200078e020a */
[----:B------:R-:W-:-:S04]  /*1060*/  IADD3 R7, PT, PT, R7, UR8, RZ ;  /* 0x0000000807077c10 */ /* 0x000fc8000fffe0ff */
[----:B------:R-:W-:Y:S01]  /*1070*/  ISETP.GE.AND P0, PT, R7, UR5, PT ;  /* 0x0000000507007c0c */ /* 0x000fe2000bf06270 */
[----:B-1----:R-:W-:-:S08]  /*1080*/  DADD R14, -R22, R16 ;  /* 0x00000000160e7229 */ /* 0x002fd00000000110 */
[----:B------:R-:W-:-:S07]  /*1090*/  DADD R14, R14, -R8 ;  /* 0x000000000e0e7229 */ /* 0x000fce0000000808 */
[----:B------:R3:W-:Y:S01]  /*10a0*/  STG.E.64 desc[UR6][R18.64], R14 ;  /* 0x0000000e12007986 */ /* 0x0007e2000c101b06 */
[----:B------:R-:W-:Y:S05]  /*10b0*/  @!P0 BRA `(.L_x_9467) ;  /* 0xfffffffc00d88947 */ /* 0x000fea000383ffff */
.L_x_9466:
[----:B------:R-:W-:Y:S05]  /*10c0*/  BSYNC.RECONVERGENT B2 ;  /* 0x0000000000027941 */ /* 0x000fea0003800200 */
.L_x_9465:
[----:B------:R-:W-:Y:S05]  /*10d0*/  BRA `(.L_x_9468) ;  /* 0x0000000c000c7947 */ /* 0x000fea0003800000 */
.L_x_9452:
[----:B------:R-:W-:Y:S01]  /*10e0*/  ISETP.GE.AND P2, PT, R0, R25, PT ;  /* 0x000000190000720c */ /* 0x000fe20003f46270 */
[----:B------:R-:W-:Y:S01]  /*10f0*/  BSSY.RECONVERGENT B2, `(.L_x_9469) ;  /* 0x0000013000027945 */ /* 0x000fe20003800200 */
[----:B------:R-:W-:Y:S02]  /*1100*/  IMAD.MOV.U32 R8, RZ, RZ, -0x1 ;  /* 0xffffffffff087424 */ /* 0x000fe400078e00ff */
[----:B------:R-:W-:-:S09]  /*1110*/  IMAD.MOV.U32 R9, RZ, RZ, -0x100001 ;  /* 0xffefffffff097424 */ /* 0x000fd200078e00ff */
[----:B------:R-:W-:Y:S05]  /*1120*/  @P2 BRA `(.L_x_9470) ;  /* 0x00000000003c2947 */ /* 0x000fea0003800000 */
[----:B------:R-:W0:Y:S01]  /*1130*/  LDC.64 R10, c[0x0][0x388] ;  /* 0x0000e200ff0a7b82 */ /* 0x000e220000000a00 */
[--C-:B------:R-:W-:Y:S01]  /*1140*/  IMAD R12, R5, R25, R0.reuse ;  /* 0x00000019050c7224 */ /* 0x100fe200078e0200 */
[----:B------:R-:W-:Y:S01]  /*1150*/  MOV R8, 0xffffffff ;  /* 0xffffffff00087802 */ /* 0x000fe20000000f00 */
[----:B------:R-:W-:Y:S02]  /*1160*/  IMAD.MOV.U32 R16, RZ, RZ, R0 ;  /* 0x000000ffff107224 */ /* 0x000fe400078e0000 */
[----:B------:R-:W-:Y:S02]  /*1170*/  IMAD.MOV.U32 R9, RZ, RZ, -0x100001 ;  /* 0xffefffffff097424 */ /* 0x000fe400078e00ff */
[----:B------:R-:W-:-:S07]  /*1180*/  IMAD R14, R12, R7, R6 ;  /* 0x000000070c0e7224 */ /* 0x000fce00078e0206 */
.L_x_9471:
[----:B0-----:R-:W-:-:S06]  /*1190*/  IMAD.WIDE R12, R14, 0x8, R10 ;  /* 0x000000080e0c7825 */ /* 0x001fcc00078e020a */
[----:B------:R-:W2:Y:S01]  /*11a0*/  LDG.E.64 R12, desc[UR6][R12.64] ;  /* 0x000000060c0c7981 */ /* 0x000ea2000c1e1b00 */
[----:B------:R-:W-:Y:S02]  /*11b0*/  VIADD R16, R16, UR8 ;  /* 0x0000000810107c36 */ /* 0x000fe40008000000 */
[----:B------:R-:W-:-:S03]  /*11c0*/  IMAD R14, R7, UR8, R14 ;  /* 0x00000008070e7c24 */ /* 0x000fc6000f8e020e */
[----:B------:R-:W-:Y:S01]  /*11d0*/  ISETP.GE.AND P1, PT, R16, R25, PT ;  /* 0x000000191000720c */ /* 0x000fe20003f26270 */
[----:B--2---:R-:W-:-:S06]  /*11e0*/  DSETP.GEU.AND P0, PT, R8, R12, PT ;  /* 0x0000000c0800722a */ /* 0x004fcc0003f0e000 */
[----:B------:R-:W-:Y:S02]  /*11f0*/  FSEL R8, R12, R8, !P0 ;  /* 0x000000080c087208 */ /* 0x000fe40004000000 */
[----:B------:R-:W-:-:S04]  /*1200*/  FSEL R9, R13, R9, !P0 ;  /* 0x000000090d097208 */ /* 0x000fc80004000000 */
[----:B------:R-:W-:Y:S05]  /*1210*/  @!P1 BRA `(.L_x_9471) ;  /* 0xfffffffc00dc9947 */ /* 0x000fea000383ffff */
.L_x_9470:
[----:B------:R-:W-:Y:S05]  /*1220*/  BSYNC.RECONVERGENT B2 ;  /* 0x0000000000027941 */ /* 0x000fea0003800200 */
.L_x_9469:
[----:B------:R-:W-:Y:S01]  /*1230*/  BSSY.RECONVERGENT B2, `(.L_x_9472) ;  /* 0x000004d000027945 */ /* 0x000fe20003800200 */
[----:B------:R-:W-:-:S03]  /*1240*/  CS2R R10, SRZ ;  /* 0x00000000000a7805 */ /* 0x000fc6000001ff00 */
[----:B------:R-:W-:Y:S05]  /*1250*/  @P2 BRA `(.L_x_9473) ;  /* 0x0000000400282947 */ /* 0x000fea0003800000 */
[----:B------:R-:W0:Y:S01]  /*1260*/  LDC.64 R12, c[0x0][0x388] ;  /* 0x0000e200ff0c7b82 */ /* 0x000e220000000a00 */
[----:B------:R-:W-:Y:S01]  /*1270*/  IMAD.MOV.U32 R22, RZ, RZ, R0 ;  /* 0x000000ffff167224 */ /* 0x000fe200078e0000 */
[----:B------:R-:W-:-:S07]  /*1280*/  CS2R R10, SRZ ;  /* 0x00000000000a7805 */ /* 0x000fce000001ff00 */
.L_x_9476:
[----:B------:R-:W1:Y:S02]  /*1290*/  LDCU UR9, c[0x0][0x398] ;  /* 0x00007300ff0977ac */ /* 0x000e640008000800 */
[----:B-1----:R-:W-:Y:S01]  /*12a0*/  MOV R7, UR9 ;  /* 0x0000000900077c02 */ /* 0x002fe20008000f00 */
[----:B------:R-:W-:Y:S02]  /*12b0*/  IMAD.MOV.U32 R14, RZ, RZ, 0x652b82fe ;  /* 0x652b82feff0e7424 */ /* 0x000fe400078e00ff */
[----:B------:R-:W-:Y:S01]  /*12c0*/  IMAD.MOV.U32 R15, RZ, RZ, 0x3ff71547 ;  /* 0x3ff71547ff0f7424 */ /* 0x000fe200078e00ff */
[----:B------:R-:W-:Y:S01]  /*12d0*/  UMOV UR10, 0xfefa39ef ;  /* 0xfefa39ef000a7882 */ /* 0x000fe20000000000 */
[----:B------:R-:W-:Y:S01]  /*12e0*/  IMAD R27, R22, R7, R24 ;  /* 0x00000007161b7224 */ /* 0x000fe200078e0218 */
[----:B------:R-:W-:Y:S01]  /*12f0*/  UMOV UR11, 0x3fe62e42 ;  /* 0x3fe62e42000b7882 */ /* 0x000fe20000000000 */
[----:B------:R-:W1:Y:S02]  /*1300*/  LDCU UR9, c[0x0][0x394] ;  /* 0x00007280ff0977ac */ /* 0x000e640008000800 */
[----:B0-----:R-:W-:-:S05]  /*1310*/  IMAD.WIDE R26, R27, 0x8, R12 ;  /* 0x000000081b1a7825 */ /* 0x001fca00078e020c */
[----:B------:R-:W2:Y:S01]  /*1320*/  LDG.E.64 R18, desc[UR6][R26.64] ;  /* 0x000000061a127981 */ /* 0x000ea2000c1e1b00 */
[----:B------:R-:W-:Y:S01]  /*1330*/  VIADD R22, R22, UR8 ;  /* 0x0000000816167c36 */ /* 0x000fe20008000000 */
[----:B------:R-:W-:Y:S01]  /*1340*/  BSSY.RECONVERGENT B3, `(.L_x_9474) ;  /* 0x0000039000037945 */ /* 0x000fe20003800200 */
[----:B-1----:R-:W-:-:S05]  /*1350*/  IMAD.U32 R25, RZ, RZ, UR9 ;  /* 0x00000009ff197e24 */ /* 0x002fca000f8e00ff */
[----:B------:R-:W-:Y:S01]  /*1360*/  ISETP.GE.AND P0, PT, R22, R25, PT ;  /* 0x000000191600720c */ /* 0x000fe20003f06270 */
        /* <DEDUP_REMOVED lines=54> */
.L_x_9475:
[----:B------:R-:W-:Y:S05]  /*16d0*/  BSYNC.RECONVERGENT B3 ;  /* 0x0000000000037941 */ /* 0x000fea0003800200 */
.L_x_9474:
[----:B------:R-:W-:Y:S01]  /*16e0*/  DADD R10, R20, R10 ;  /* 0x00000000140a7229 */ /* 0x000fe2000000000a */
[----:B------:R-:W-:Y:S10]  /*16f0*/  @!P0 BRA `(.L_x_9476) ;  /* 0xfffffff800e48947 */ /* 0x000ff4000383ffff */
.L_x_9473:
[----:B------:R-:W-:Y:S05]  /*1700*/  BSYNC.RECONVERGENT B2 ;  /* 0x0000000000027941 */ /* 0x000fea0003800200 */
.L_x_9472:
[----:B------:R-:W-:Y:S01]  /*1710*/  ISETP.GT.AND P0, PT, R11, 0xfffff, PT ;  /* 0x000fffff0b00780c */ /* 0x000fe20003f04270 */
[----:B------:R-:W-:Y:S01]  /*1720*/  IMAD.MOV.U32 R16, RZ, RZ, R10 ;  /* 0x000000ffff107224 */ /* 0x000fe200078e000a */
[----:B------:R-:W-:Y:S01]  /*1730*/  MOV R21, R11 ;  /* 0x0000000b00157202 */ /* 0x000fe20000000f00 */
[----:B------:R-:W-:Y:S01]  /*1740*/  BSSY.RECONVERGENT B2, `(.L_x_9477) ;  /* 0x000004d000027945 */ /* 0x000fe20003800200 */
[----:B------:R-:W-:-:S09]  /*1750*/  MOV R20, 0xfffffc01 ;  /* 0xfffffc0100147802 */ /* 0x000fd20000000f00 */
        /* <DEDUP_REMOVED lines=9> */
[----:B------:R-:W-:Y:S01]  /*17f0*/  MOV R19, 0x3ed0ee25 ;  /* 0x3ed0ee2500137802 */ /* 0x000fe20000000f00 */
[----:B------:R-:W-:Y:S01]  /*1800*/  IMAD.MOV.U32 R18, RZ, RZ, -0x748574fc ;  /* 0x8b7a8b04ff127424 */ /* 0x000fe200078e00ff */
[----:B------:R-:W-:Y:S01]  /*1810*/  LOP3.LUT R17, R10, 0x3ff00000, RZ, 0xfc, !PT ;  /* 0x3ff000000a117812 */ /* 0x000fe200078efcff */
[----:B------:R-:W-:Y:S01]  /*1820*/  UMOV UR10, 0x3ae80f1e ;  /* 0x3ae80f1e000a7882 */ /* 0x000fe20000000000 */
[----:B------:R-:W-:Y:S02]  /*1830*/  UMOV UR11, 0x3eb1380b ;  /* 0x3eb1380b000b7882 */ /* 0x000fe40000000000 */
[----:B------:R-:W-:-:S13]  /*1840*/  ISETP.GE.U32.AND P0, PT, R17, 0x3ff6a09f, PT ;  /* 0x3ff6a09f1100780c */ /* 0x000fda0003f06070 */
[----:B------:R-:W-:-:S05]  /*1850*/  @P0 VIADD R11, R17, 0xfff00000 ;  /* 0xfff00000110b0836 */ /* 0x000fca0000000000 */
[----:B------:R-:W-:-:S06]  /*1860*/  @P0 MOV R17, R11 ;  /* 0x0000000b00110202 */ /* 0x000fcc0000000f00 */
        /* <DEDUP_REMOVED lines=30> */
[----:B------:R-:W-:Y:S02]  /*1a50*/  UMOV UR11, 0x3f899999 ;  /* 0x3f899999000b7882 */ /* 0x000fe40000000000 */
[----:B------:R-:W-:-:S04]  /*1a60*/  DMUL R20, R10, R20 ;  /* 0x000000140a147228 */ /* 0x000fc80000000000 */
        /* <DEDUP_REMOVED lines=20> */
.L_x_9478:
[----:B------:R-:W-:Y:S01]  /*1bb0*/  MOV R12, 0x0 ;  /* 0x00000000000c7802 */ /* 0x000fe20000000f00 */
[----:B------:R-:W-:Y:S01]  /*1bc0*/  IMAD.MOV.U32 R13, RZ, RZ, 0x7ff00000 ;  /* 0x7ff00000ff0d7424 */ /* 0x000fe200078e00ff */
[----:B------:R-:W-:-:S05]  /*1bd0*/  LOP3.LUT P0, RZ, R11, 0x7fffffff, RZ, 0xc0, !PT ;  /* 0x7fffffff0bff7812 */ /* 0x000fca000780c0ff */
[----:B------:R-:W-:-:S10]  /*1be0*/  DFMA R12, R10, R12, +INF ;  /* 0x7ff000000a0c742b */ /* 0x000fd4000000000c */
[----:B------:R-:W-:Y:S02]  /*1bf0*/  FSEL R18, R12, RZ, P0 ;  /* 0x000000ff0c127208 */ /* 0x000fe40000000000 */
[----:B------:R-:W-:-:S07]  /*1c00*/  FSEL R19, R13, -QNAN , P0 ;  /* 0xfff000000d137808 */ /* 0x000fce0000000000 */
.L_x_9479:
[----:B------:R-:W-:Y:S05]  /*1c10*/  BSYNC.RECONVERGENT B2 ;  /* 0x0000000000027941 */ /* 0x000fea0003800200 */
.L_x_9477:
[----:B------:R-:W-:-:S13]  /*1c20*/  ISETP.GE.AND P0, PT, R0, R25, PT ;  /* 0x000000190000720c */ /* 0x000fda0003f06270 */
[----:B------:R-:W-:Y:S05]  /*1c30*/  @P0 BRA `(.L_x_9468) ;  /* 0x0000000000340947 */ /* 0x000fea0003800000 */
[----:B------:R-:W0:Y:S01]  /*1c40*/  LDC.64 R10, c[0x0][0x380] ;  /* 0x0000e000ff0a7b82 */ /* 0x000e220000000a00 */
[----:B------:R-:W-:-:S07]  /*1c50*/  IMAD.MOV.U32 R22, RZ, RZ, R0 ;  /* 0x000000ffff167224 */ /* 0x000fce00078e0000 */
[----:B------:R-:W1:Y:S02]  /*1c60*/  LDC.64 R12, c[0x0][0x388] ;  /* 0x0000e200ff0c7b82 */ /* 0x000e640000000a00 */
.L_x_9480:
[----:B--2---:R-:W-:-:S04]  /*1c70*/  IMAD R17, R22, R7, R24 ;  /* 0x0000000716117224 */ /* 0x004fc800078e0218 */
[----:B-1----:R-:W-:-:S06]  /*1c80*/  IMAD.WIDE R20, R17, 0x8, R12 ;  /* 0x0000000811147825 */ /* 0x002fcc00078e020c */
[----:B------:R-:W2:Y:S01]  /*1c90*/  LDG.E.64 R20, desc[UR6][R20.64] ;  /* 0x0000000614147981 */ /* 0x000ea2000c1e1b00 */
[----:B0-----:R-:W-:Y:S01]  /*1ca0*/  IMAD.WIDE R16, R17, 0x8, R10 ;  /* 0x0000000811107825 */ /* 0x001fe200078e020a */
[----:B------:R-:W-:-:S04]  /*1cb0*/  IADD3 R22, PT, PT, R22, UR8, RZ ;  /* 0x0000000816167c10 */ /* 0x000fc8000fffe0ff */
[----:B------:R-:W-:Y:S01]  /*1cc0*/  ISETP.GE.AND P0, PT, R22, R25, PT ;  /* 0x000000191600720c */ /* 0x000fe20003f06270 */
[----:B--2---:R-:W-:-:S08]  /*1cd0*/  DADD R14, R20, -R8 ;  /* 0x00000000140e7229 */ /* 0x004fd00000000808 */
[----:B------:R-:W-:-:S07]  /*1ce0*/  DADD R14, R14, -R18 ;  /* 0x000000000e0e7229 */ /* 0x000fce0000000812 */
[----:B------:R2:W-:Y:S01]  /*1cf0*/  STG.E.64 desc[UR6][R16.64], R14 ;  /* 0x0000000e10007986 */ /* 0x0005e2000c101b06 */
[----:B------:R-:W-:Y:S05]  /*1d00*/  @!P0 BRA `(.L_x_9480) ;  /* 0xfffffffc00d88947 */ /* 0x000fea000383ffff */
.L_x_9468:
[----:B------:R-:W-:Y:S05]  /*1d10*/  BSYNC B0 ;  /* 0x0000000000007941 */ /* 0x000fea0003800000 */
.L_x_9451:
[----:B------:R-:W0:Y:S01]  /*1d20*/  LDCU UR9, c[0x0][0x364] ;  /* 0x00006c80ff0977ac */ /* 0x000e220008000800 */
[----:B------:R-:W0:Y:S01]  /*1d30*/  LDC R7, c[0x0][0x374] ;  /* 0x0000dd00ff077b82 */ /* 0x000e220000000800 */
[----:B------:R-:W4:Y:S01]  /*1d40*/  LDCU UR10, c[0x0][0x398] ;  /* 0x00007300ff0a77ac */ /* 0x000f220008000800 */
[----:B0-----:R-:W-:-:S05]  /*1d50*/  IMAD R6, R7, UR9, R6 ;  /* 0x0000000907067c24 */ /* 0x001fca000f8e0206 */
[----:B----4-:R-:W-:-:S13]  /*1d60*/  ISETP.GE.AND P0, PT, R6, UR10, PT ;  /* 0x0000000a06007c0c */ /* 0x010fda000bf06270 */
[----:B------:R-:W-:Y:S05]  /*1d70*/  @!P0 BRA `(.L_x_9481) ;  /* 0xffffffe400008947 */ /* 0x000fea000383ffff */
.L_x_9450:
[----:B------:R-:W-:Y:S05]  /*1d80*/  BSYNC B1 ;  /* 0x0000000000017941 */ /* 0x000fea0003800000 */
.L_x_9449:
[----:B------:R-:W0:Y:S01]  /*1d90*/  LDCU UR9, c[0x0][0x370] ;  /* 0x00006e00ff0977ac */ /* 0x000e220008000800 */
[----:B------:R-:W4:Y:S01]  /*1da0*/  LDCU UR10, c[0x0][0x390] ;  /* 0x00007200ff0a77ac */ /* 0x000f220008000800 */
[----:B0-----:R-:W-:-:S05]  /*1db0*/  VIADD R5, R5, UR9 ;  /* 0x0000000905057c36 */ /* 0x001fca0008000000 */
[----:B----4-:R-:W-:-:S13]  /*1dc0*/  ISETP.GE.AND P0, PT, R5, UR10, PT ;  /* 0x0000000a05007c0c */ /* 0x010fda000bf06270 */
[----:B------:R-:W-:Y:S05]  /*1dd0*/  @!P0 BRA `(.L_x_9482) ;  /* 0xffffffe000d48947 */ /* 0x000fea000383ffff */
[----:B------:R-:W-:Y:S05]  /*1de0*/  EXIT ;  /* 0x000000000000794d */ /* 0x000fea0003800000 */
.L_x_9483:
        /* <DEDUP_REMOVED lines=9> */
.L_x_11665:


//--------------------- .text._ZN2at6native43_GLOBAL__N__9ae7fba5_10_SoftMax_cu_9f978f6319cunn_SoftMaxForwardILi8EN3c108BFloat16EffNS1_25LogSoftMaxForwardEpilogueEEEvPT2_PKT0_i --------------------------
	.section	.text._ZN2at6native43_GLOBAL__N__9ae7fba5_10_SoftMax_cu_9f978f6319cunn_SoftMaxForwardILi8EN3c108BFloat16EffNS1_25LogSoftMaxForwardEpilogueEEEvPT2_PKT0_i,"ax",@progbits
	.align	128
.text._ZN2at6native43_GLOBAL__N__9ae7fba5_10_SoftMax_cu_9f978f6319cunn_SoftMaxForwardILi8EN3c108BFloat16EffNS1_25LogSoftMaxForwardEpilogueEEEvPT2_PKT0_i:
        .type           _ZN2at6native43_GLOBAL__N__9ae7fba5_10_SoftMax_cu_9f978f6319cunn_SoftMaxForwardILi8EN3c108BFloat16EffNS1_25LogSoftMaxForwardEpilogueEEEvPT2_PKT0_i,@function
        .size           _ZN2at6native43_GLOBAL__N__9ae7fba5_10_SoftMax_cu_9f978f6319cunn_SoftMaxForwardILi8EN3c108BFloat16EffNS1_25LogSoftMaxForwardEpilogueEEEvPT2_PKT0_i,(.L_x_11666 - _ZN2at6native43_GLOBAL__N__9ae7fba5_10_SoftMax_cu_9f978f6319cunn_SoftMaxForwardILi8EN3c108BFloat16EffNS1_25LogSoftMaxForwardEpilogueEEEvPT2_PKT0_i)
        .other          _ZN2at6native43_GLOBAL__N__9ae7fba5_10_SoftMax_cu_9f978f6319cunn_SoftMaxForwardILi8EN3c108BFloat16EffNS1_25LogSoftMaxForwardEpilogueEEEvPT2_PKT0_i,@"STO_CUDA_ENTRY STV_DEFAULT"
_ZN2at6native43_GLOBAL__N__9ae7fba5_10_SoftMax_cu_9f978f6319cunn_SoftMaxForwardILi8EN3c108BFloat16EffNS1_25LogSoftMaxForwardEpilogueEEEvPT2_PKT0_i:
        /* <DEDUP_REMOVED lines=13> */
[----:B------:R-:W-:Y:S02]  /*00d0*/  USHF.L.U32 UR8, UR4, 0x2, URZ ;  /* 0x0000000204087899 */ /* 0x000fe400080006ff */
[----:B---3--:R-:W-:Y:S02]  /*00e0*/  UIADD3 UR20, UP0, UPT, UR9, UR18, URZ ;  /* 0x0000001209147290 */ /* 0x008fe4000ff1e0ff */
[----:B------:R-:W-:-:S02]  /*00f0*/  UIADD3 UR7, UPT, UPT, UR9, UR18, URZ ;  /* 0x0000001209077290 */ /* 0x000fc4000fffe0ff */
[----:B------:R-:W-:Y:S02]  /*0100*/  UIADD3 UR9, UPT, UPT, UR5, UR6, URZ ;  /* 0x0000000605097290 */ /* 0x000fe4000fffe0ff */
[----:B------:R-:W-:Y:S01]  /*0110*/  UIADD3 UR6, UP1, UPT, UR8, UR16, URZ ;  /* 0x0000001008067290 */ /* 0x000fe2000ff3e0ff */
[----:B------:R-:W-:Y:S01]  /*0120*/  IMAD.U32 R2, RZ, RZ, UR20 ;  /* 0x00000014ff027e24 */ /* 0x000fe2000f8e00ff */
[----:B------:R-:W-:Y:S01]  /*0130*/  UIADD3 UR5, UPT, UPT, UR8, UR16, URZ ;  /* 0x0000001008057290 */ /* 0x000fe2000fffe0ff */
[----:B------:R-:W-:Y:S01]  /*0140*/  MOV R12, UR20 ;  /* 0x00000014000c7c02 */ /* 0x000fe20008000f00 */
[----:B------:R-:W-:Y:S02]  /*0150*/  USHF.L.U64.HI UR10, UR4, 0x1, UR9 ;  /* 0x00000001040a7899 */ /* 0x000fe40008010209 */
[----:B------:R-:W-:Y:S02]  /*0160*/  USHF.L.U64.HI UR8, UR4, 0x2, UR9 ;  /* 0x0000000204087899 */ /* 0x000fe40008010209 */
[----:B------:R-:W-:-:S02]  /*0170*/  USHF.R.U32.HI UR4, URZ, 0x1, UR7 ;  /* 0x00000001ff047899 */ /* 0x000fc40008011607 */
[----:B------:R-:W-:Y:S02]  /*0180*/  UIADD3.X UR21, UPT, UPT, UR10, UR19, URZ, UP0, !UPT ;  /* 0x000000130a157290 */ /* 0x000fe400087fe4ff */
[----:B------:R-:W-:Y:S02]  /*0190*/  ULOP3.LUT UP0, UR10, UR4, 0x7, URZ, 0xc0, !UPT ;  /* 0x00000007040a7892 */ /* 0x000fe4000f80c0ff */
[----:B------:R-:W-:Y:S02]  /*01a0*/  UIADD3.X UR7, UPT, UPT, UR8, UR17, URZ, UP1, !UPT ;  /* 0x0000001108077290 */ /* 0x000fe40008ffe4ff */
[----:B------:R-:W-:Y:S01]  /*01b0*/  UIADD3 UR8, UPT, UPT, -UR10, URZ, URZ ;  /* 0x000000ff0a087290 */ /* 0x000fe2000fffe1ff */
[----:B------:R-:W-:Y:S01]  /*01c0*/  IMAD.U32 R3, RZ, RZ, UR21 ;  /* 0x00000015ff037e24 */ /* 0x000fe2000f8e00ff */
[----:B------:R-:W0:Y:S01]  /*01d0*/  LDCU.64 UR16, c[0x0][0x358] ;  /* 0x00006b00ff1077ac */ /* 0x000e220008000a00 */
[----:B------:R-:W-:Y:S01]  /*01e0*/  IMAD.U32 R13, RZ, RZ, UR21 ;  /* 0x00000015ff0d7e24 */ /* 0x000fe2000f8e00ff */
        /* <DEDUP_REMOVED lines=14> */
[----:B------:R-:W-:Y:S02]  /*02d0*/  IMAD.U32 R12, RZ, RZ, UR18 ;  /* 0x00000012ff0c7e24 */ /* 0x000fe4000f8e00ff */
[----:B------:R-:W-:-:S03]  /*02e0*/  IMAD.U32 R13, RZ, RZ, UR19 ;  /* 0x00000013ff0d7e24 */ /* 0x000fc6000f8e00ff */
[----:B------:R-:W-:Y:S02]  /*02f0*/  MOV R14, UR4 ;  /* 0x00000004000e7c02 */ /* 0x000fe40008000f00 */
[----:B--2---:R-:W-:-:S04]  /*0300*/  @!P0 SHF.L.U32 R4, R4, 0x10, RZ ;  /* 0x0000001004048819 */ /* 0x004fc800000006ff */
[----:B------:R-:W-:-:S07]  /*0310*/  @!P0 FMNMX.FTZ R0, R4, -3.40282346638528859812e+38, !PT ;  /* 0xff7fffff04008809 */ /* 0x000fce0007810000 */
.L_x_9484:
[----:B------:R-:W1:Y:S01]  /*0320*/  LDCU UR20, c[0x0][0x360] ;  /* 0x00006c00ff1477ac */ /* 0x000e620008000800 */
[----:B------:R-:W-:Y:S01]  /*0330*/  IMAD.SHL.U32 R10, R11, 0x8, RZ ;  /* 0x000000080b0a7824 */ /* 0x000fe200078e00ff */
        /* <DEDUP_REMOVED lines=25> */
[----:B------:R-:W-:-:S07]  /*04d0*/  IMAD.MOV.U32 R15, RZ, RZ, R11 ;  /* 0x000000ffff0f7224 */ /* 0x000fce00078e000b */
.L_x_9487:
        /* <DEDUP_REMOVED lines=22> */
.L_x_9486:
[----:B0-----:R-:W-:Y:S05]  /*0640*/  BSYNC.RECONVERGENT B0 ;  /* 0x0000000000007941 */ /* 0x001fea0003800200 */
.L_x_9485:
[----:B------:R-:W-:Y:S01]  /*0650*/  ISETP.GE.AND P0, PT, R19, R14, PT ;  /* 0x0000000e1300720c */ /* 0x000fe20003f06270 */
[----:B------:R-:W-:-:S12]  /*0660*/  BSSY.RECONVERGENT B0, `(.L_x_9488) ;  /* 0x0000009000007945 */ /* 0x000fd80003800200 */
[----:B------:R-:W-:Y:S05]  /*0670*/  @P0 BRA `(.L_x_9489) ;  /* 0x00000000001c0947 */ /* 0x000fea0003800000 */
.L_x_9490:
[----:B------:R-:W-:-:S06]  /*0680*/  IMAD.WIDE R4, R19, 0x2, R12 ;  /* 0x0000000213047825 */ /* 0x000fcc00078e020c */
[----:B------:R-:W2:Y:S01]  /*0690*/  LDG.E.U16 R4, desc[UR16][R4.64] ;  /* 0x0000001004047981 */ /* 0x000ea2000c1e1500 */
[----:B------:R-:W-:-:S04]  /*06a0*/  IADD3 R19, PT, PT, R19, UR20, RZ ;  /* 0x0000001413137c10 */ /* 0x000fc8000fffe0ff */
[----:B------:R-:W-:Y:S01]  /*06b0*/  ISETP.GE.AND P0, PT, R19, R14, PT ;  /* 0x0000000e1300720c */ /* 0x000fe20003f06270 */
[----:B--2---:R-:W-:-:S05]  /*06c0*/  IMAD.U32 R7, R4, 0x10000, RZ ;  /* 0x0001000004077824 */ /* 0x004fca00078e00ff */
[----:B------:R-:W-:-:S07]  /*06d0*/  FMNMX.FTZ R0, R7, R0, !PT ;  /* 0x0000000007007209 */ /* 0x000fce0007810000 */
[----:B------:R-:W-:Y:S05]  /*06e0*/  @!P0 BRA `(.L_x_9490) ;  /* 0xfffffffc00e48947 */ /* 0x000fea000383ffff */
.L_x_9489:
[----:B------:R-:W-:Y:S05]  /*06f0*/  BSYNC.RECONVERGENT B0 ;  /* 0x0000000000007941 */ /* 0x000fea0003800200 */
.L_x_9488:
        /* <DEDUP_REMOVED lines=46> */
.L_x_9515:
[----:B------:R-:W-:Y:S02]  /*09e0*/  ISETP.NE.AND P3, PT, R11, RZ, PT ;  /* 0x000000ff0b00720c */ /* 0x000fe40003f65270 */
[----:B-1----:R-:W-:-:S04]  /*09f0*/  FSETP.GEU.FTZ.AND P0, PT, R6, R13, PT ;  /* 0x0000000d0600720b */ /* 0x002fc80003f1e000 */
[----:B0-----:R-:W-:-:S07]  /*0a00*/  FSEL R6, R13, R6, !P0 ;  /* 0x000000060d067208 */ /* 0x001fce0004000000 */
[----:B------:R0:W-:Y:S01]  /*0a10*/  @!P3 STS [UR4], R6 ;  /* 0x00000006ff00b988 */ /* 0x0001e20008000804 */
[----:B------:R-:W-:-:S13]  /*0a20*/  @!P3 PLOP3.LUT P2, PT, PT, PT, PT, 0x80, 0x8 ;  /* 0x000000000008b81c */ /* 0x000fda0003f4f070 */
.L_x_9491:
        /* <DEDUP_REMOVED lines=26> */
.L_x_9493:
        /* <DEDUP_REMOVED lines=14> */
.L_x_9496:
        /* <DEDUP_REMOVED lines=50> */
.L_x_9495:
[----:B------:R-:W-:Y:S05]  /*0fd0*/  BSYNC.RECONVERGENT B0 ;  /* 0x0000000000007941 */ /* 0x000fea0003800200 */
.L_x_9494:
[----:B------:R-:W-:Y:S01]  /*0fe0*/  ISETP.GE.AND P0, PT, R18, R15, PT ;  /* 0x0000000f1200720c */ /* 0x000fe20003f06270 */
[----:B------:R-:W-:-:S12]  /*0ff0*/  BSSY.RECONVERGENT B0, `(.L_x_9497) ;  /* 0x000000c000007945 */ /* 0x000fd80003800200 */
[----:B------:R-:W-:Y:S05]  /*1000*/  @P0 BRA `(.L_x_9498) ;  /* 0x0000000000280947 */ /* 0x000fea0003800000 */
.L_x_9499:
        /* <DEDUP_REMOVED lines=10> */
.L_x_9498:
[----:B------:R-:W-:Y:S05]  /*10b0*/  BSYNC.RECONVERGENT B0 ;  /* 0x0000000000007941 */ /* 0x000fea0003800200 */
.L_x_9497:
        /* <DEDUP_REMOVED lines=38> */
.L_x_9521:
[----:B--2---:R-:W-:-:S07]  /*1320*/  FADD.FTZ R4, R8, R9 ;  /* 0x0000000908047221 */ /* 0x004fce0000010000 */
.L_x_9501:
[----:B------:R-:W-:Y:S05]  /*1330*/  BSYNC B0 ;  /* 0x0000000000007941 */ /* 0x000fea0003800000 */
.L_x_9500:
[----:B--2---:R-:W-:Y:S01]  /*1340*/  @P2 STS [UR4], R4 ;  /* 0x00000004ff002988 */ /* 0x004fe20008000804 */
[----:B------:R-:W-:Y:S05]  /*1350*/  WARPSYNC.ALL ;  /* 0x0000000000007948 */ /* 0x000fea0003800000 */
[----:B------:R-:W-:Y:S01]  /*1360*/  BAR.SYNC.DEFER_BLOCKING 0x0 ;  /* 0x0000000000007b1d */ /* 0x000fe20000010000 */
[----:B------:R-:W-:-:S04]  /*1370*/  ULOP3.LUT UR11, UR11, 0x3, URZ, 0xc0, !UPT ;  /* 0x000000030b0b7892 */ /* 0x000fc8000f8ec0ff */
[----:B------:R-:W-:Y:S01]  /*1380*/  UISETP.NE.AND UP0, UPT, UR10, UR11, UPT ;  /* 0x0000000b0a00728c */ /* 0x000fe2000bf05270 */
[----:B------:R-:W2:Y:S02]  /*1390*/  LDS R12, [UR4] ;  /* 0x00000004ff0c7984 */ /* 0x000ea40008000800 */
[----:B--2---:R-:W2:Y:S06]  /*13a0*/  MUFU.LG2 R12, R12 ;  /* 0x0000000c000c7308 */ /* 0x004eac0000000c00 */
[----:B------:R-:W-:Y:S05]  /*13b0*/  BRA.U !UP0, `(.L_x_9503) ;  /* 0x0000000108387547 */ /* 0x000fea000b800000 */
[----:B------:R-:W-:-:S13]  /*13c0*/  ISETP.GE.AND P0, PT, R11, UR14, PT ;  /* 0x0000000e0b007c0c */ /* 0x000fda000bf06270 */
[----:B------:R-:W-:Y:S05]  /*13d0*/  @P0 EXIT ;  /* 0x000000000000094d */ /* 0x000fea0003800000 */
.L_x_9504:
[----:B------:R-:W-:-:S06]  /*13e0*/  IMAD.WIDE R4, R11, 0x2, R2 ;  /* 0x000000020b047825 */ /* 0x000fcc00078e0202 */
[----:B------:R-:W3:Y:S01]  /*13f0*/  LDG.E.U16 R4, desc[UR16][R4.64] ;  /* 0x0000001004047981 */ /* 0x000ee2000c1e1500 */
[----:B------:R-:W-:Y:S01]  /*1400*/  MOV R6, 0x4 ;  /* 0x0000000400067802 */ /* 0x000fe20000000f00 */
[----:B---3--:R-:W-:-:S04]  /*1410*/  IMAD.U32 R7, R4, 0x10000, RZ ;  /* 0x0001000004077824 */ /* 0x008fc800078e00ff */
[----:B-1----:R-:W-:Y:S01]  /*1420*/  FADD.FTZ R9, -R0, R7 ;  /* 0x0000000700097221 */ /* 0x002fe20000010100 */
[----:B------:R-:W-:-:S04]  /*1430*/  IMAD.WIDE R6, R11, R6, UR6 ;  /* 0x000000060b067e25 */ /* 0x000fc8000f8e0206 */
[----:B--2---:R-:W-:Y:S01]  /*1440*/  FFMA.FTZ R9, R12, -0.69314718246459960938, R9 ;  /* 0xbf3172180c097823 */ /* 0x004fe20000010009 */
[----:B------:R-:W-:-:S04]  /*1450*/  VIADD R11, R11, UR20 ;  /* 0x000000140b0b7c36 */ /* 0x000fc80008000000 */
[----:B------:R3:W-:Y:S01]  /*1460*/  STG.E desc[UR16][R6.64], R9 ;  /* 0x0000000906007986 */ /* 0x0007e2000c101910 */
[----:B------:R-:W-:-:S13]  /*1470*/  ISETP.GE.AND P0, PT, R11, UR14, PT ;  /* 0x0000000e0b007c0c */ /* 0x000fda000bf06270 */
[----:B---3--:R-:W-:Y:S05]  /*1480*/  @!P0 BRA `(.L_x_9504) ;  /* 0xfffffffc00d48947 */ /* 0x008fea000383ffff */
[----:B------:R-:W-:Y:S05]  /*1490*/  EXIT ;  /* 0x000000000000794d */ /* 0x000fea0003800000 */
.L_x_9503:
[----:B------:R-:W-:Y:S05]  /*14a0*/  @!P3 BRA `(.L_x_9505) ;  /* 0x000000000058b947 */ /* 0x000fea0003800000 */
[----:B------:R-:W-:Y:S01]  /*14b0*/  UIADD3 UR14, UPT, UPT, UR10, UR14, URZ ;  /* 0x0000000e0a0e7290 */ /* 0x000fe2000fffe0ff */
[----:B------:R-:W-:-:S05]  /*14c0*/  HFMA2 R2, -RZ, RZ, 0, 1.1920928955078125e-07 ;  /* 0x00000002ff027431 */ /* 0x000fca00000001ff */
[----:B------:R-:W-:-:S04]  /*14d0*/  ISETP.GE.AND P0, PT, R11, UR14, PT ;  /* 0x0000000e0b007c0c */ /* 0x000fc8000bf06270 */
[----:B------:R-:W-:-:S13]  /*14e0*/  ISETP.LT.U32.OR P0, PT, R11, UR10, P0 ;  /* 0x0000000a0b007c0c */ /* 0x000fda0008701470 */
[----:B------:R-:W-:-:S06]  /*14f0*/  @!P0 IMAD.WIDE.U32 R2, R11, R2, UR8 ;  /* 0x000000080b028e25 */ /* 0x000fcc000f8e0002 */
[----:B------:R3:W4:Y:S01]  /*1500*/  @!P0 LDG.E.U16 R2, desc[UR16][R2.64] ;  /* 0x0000001002028981 */ /* 0x000722000c1e1500 */
[----:B------:R-:W-:Y:S02]  /*1510*/  UIADD3 UR10, UPT, UPT, -UR10, URZ, URZ ;  /* 0x000000ff0a0a7290 */ /* 0x000fe4000fffe1ff */
[----:B------:R-:W-:Y:S02]  /*1520*/  UIMAD.WIDE.U32 UR8, UR20, 0x2, UR8 ;  /* 0x00000002140878a5 */ /* 0x000fe4000f8e0008 */
[----:B------:R-:W-:Y:S02]  /*1530*/  UIMAD.WIDE UR6, UR10, 0x4, UR6 ;  /* 0x000000040a0678a5 */ /* 0x000fe4000f8e0206 */
[----:B------:R-:W-:Y:S02]  /*1540*/  UISETP.LT.U32.AND UP0, UPT, UR14, UR20, UPT ;  /* 0x000000140e00728c */ /* 0x000fe4000bf01070 */
[----:B---3--:R-:W-:Y:S02]  /*1550*/  IMAD.U32 R3, RZ, RZ, UR9 ;  /* 0x00000009ff037e24 */ /* 0x008fe4000f8e00ff */
[----:B------:R-:W-:Y:S01]  /*1560*/  MOV R4, UR6 ;  /* 0x0000000600047c02 */ /* 0x000fe20008000f00 */
[----:B------:R-:W-:Y:S01]  /*1570*/  IMAD.U32 R5, RZ, RZ, UR7 ;  /* 0x00000007ff057e24 */ /* 0x000fe2000f8e00ff */
[----:B------:R-:W-:-:S02]  /*1580*/  USEL UR12, UR14, UR20, !UP0 ;  /* 0x000000140e0c7287 */ /* 0x000fc4000c000000 */
[----:B------:R-:W-:Y:S01]  /*1590*/  UIMAD.WIDE.U32 UR6, UR20, 0x4, UR6 ;  /* 0x00000004140678a5 */ /* 0x000fe2000f8e0006 */
[----:B------:R-:W-:Y:S01]  /*15a0*/  @!P0 IMAD.WIDE.U32 R4, R11, 0x4, R4 ;  /* 0x000000040b048825 */ /* 0x000fe200078e0004 */
[----:B------:R-:W-:-:S03]  /*15b0*/  UIADD3 UR12, UPT, UPT, UR12, -UR20, URZ ;  /* 0x800000140c0c7290 */ /* 0x000fc6000fffe0ff */
[----:B----4-:R-:W-:Y:S01]  /*15c0*/  @!P0 IMAD.U32 R7, R2, 0x10000, RZ ;  /* 0x0001000002078824 */ /* 0x010fe200078e00ff */
[----:B------:R-:W-:-:S03]  /*15d0*/  MOV R2, UR8 ;  /* 0x0000000800027c02 */ /* 0x000fc60008000f00 */
[----:B-1----:R-:W-:-:S04]  /*15e0*/  @!P0 FADD.FTZ R7, -R0, R7 ;  /* 0x0000000700078221 */ /* 0x002fc80000010100 */
[----:B--2---:R-:W-:-:S05]  /*15f0*/  @!P0 FFMA.FTZ R7, R12, -0.69314718246459960938, R7 ;  /* 0xbf3172180c078823 */ /* 0x004fca0000010007 */
[----:B------:R3:W-:Y:S02]  /*1600*/  @!P0 STG.E desc[UR16][R4.64], R7 ;  /* 0x0000000704008986 */ /* 0x0007e4000c101910 */
.L_x_9505:
        /* <DEDUP_REMOVED lines=16> */
.L_x_9508:
[----:B---34-:R-:W-:-:S06]  /*1710*/  IMAD.WIDE R4, R17, 0x10, R2 ;  /* 0x0000001011047825 */ /* 0x018fcc00078e0202 */
[----:B------:R-:W0:Y:S01]  /*1720*/  LDG.E.128 R4, desc[UR16][R4.64] ;  /* 0x0000001004047981 */ /* 0x000e22000c1e1d00 */
[----:B------:R-:W-:-:S05]  /*1730*/  MOV R14, 0x20 ;  /* 0x00000020000e7802 */ /* 0x000fca0000000f00 */
[----:B------:R-:W-:-:S04]  /*1740*/  IMAD.WIDE R14, R17, R14, UR6 ;  /* 0x00000006110e7e25 */ /* 0x000fc8000f8e020e */
[----:B------:R-:W-:-:S05]  /*1750*/  VIADD R17, R17, UR20 ;  /* 0x0000001411117c36 */ /* 0x000fca0008000000 */
[----:B------:R-:W-:-:S04]  /*1760*/  SHF.L.U32 R18, R17, 0x3, RZ ;  /* 0x0000000311127819 */ /* 0x000fc800000006ff */
[----:B------:R-:W-:Y:S02]  /*1770*/  ISETP.GE.AND P0, PT, R18, R13, PT ;  /* 0x0000000d1200720c */ /* 0x000fe40003f06270 */
[C---:B0-----:R-:W-:Y:S01]  /*1780*/  PRMT R8, R7.reuse, 0x7632, R8 ;  /* 0x0000763207087816 */ /* 0x041fe20000000008 */
[----:B------:R-:W-:Y:S01]  /*1790*/  IMAD.U32 R23, R7, 0x10000, RZ ;  /* 0x0001000007177824 */ /* 0x000fe200078e00ff */
[C---:B------:R-:W-:Y:S01]  /*17a0*/  PRMT R7, R6.reuse, 0x7632, R7 ;  /* 0x0000763206077816 */ /* 0x040fe20000000007 */
[C---:B------:R-:W-:Y:S01]  /*17b0*/  IMAD.U32 R19, R5.reuse, 0x10000, RZ ;  /* 0x0001000005137824 */ /* 0x040fe200078e00ff */
[----:B------:R-:W-:Y:S01]  /*17c0*/  SHF.L.U32 R21, R6, 0x10, RZ ;  /* 0x0000001006157819 */ /* 0x000fe200000006ff */
[----:B------:R-:W-:Y:S01]  /*17d0*/  IMAD.U32 R25, R8, 0x10000, RZ ;  /* 0x0001000008197824 */ /* 0x000fe200078e00ff */
[----:B------:R-:W-:Y:S01]  /*17e0*/  PRMT R6, R5, 0x7632, R6 ;  /* 0x0000763205067816 */ /* 0x000fe20000000006 */
[----:B-1----:R-:W-:Y:S01]  /*17f0*/  FADD.FTZ R27, -R0, R23 ;  /* 0x00000017001b7221 */ /* 0x002fe20000010100 */
[----:B------:R-:W-:Y:S01]  /*1800*/  PRMT R9, R4, 0x7632, R9 ;  /* 0x0000763204097816 */ /* 0x000fe20000000009 */
[----:B------:R-:W-:Y:S01]  /*1810*/  FADD.FTZ R23, -R0, R21 ;  /* 0x0000001500177221 */ /* 0x000fe20000010100 */
[----:B------:R-:W-:Y:S01]  /*1820*/  SHF.L.U32 R11, R4, 0x10, RZ ;  /* 0x00000010040b7819 */ /* 0x000fe200000006ff */
[----:B------:R-:W-:Y:S01]  /*1830*/  IMAD.U32 R5, R6, 0x10000, RZ ;  /* 0x0001000006057824 */ /* 0x000fe200078e00ff */
[----:B------:R-:W-:Y:S01]  /*1840*/  SHF.L.U32 R7, R7, 0x10, RZ ;  /* 0x0000001007077819 */ /* 0x000fe200000006ff */
[C---:B------:R-:W-:Y:S01]  /*1850*/  FADD.FTZ R29, -R0.reuse, R25 ;  /* 0x00000019001d7221 */ /* 0x040fe20000010100 */
[----:B------:R-:W-:Y:S01]  /*1860*/  SHF.L.U32 R9, R9, 0x10, RZ ;  /* 0x0000001009097819 */ /* 0x000fe200000006ff */
[C---:B------:R-:W-:Y:S01]  /*1870*/  FADD.FTZ R11, -R0.reuse, R11 ;  /* 0x0000000b000b7221 */ /* 0x040fe20000010100 */
[C---:B------:R-:W-:Y:S01]  /*1880*/  FADD.FTZ R19, -R0.reuse, R19 ;  /* 0x0000001300137221 */ /* 0x040fe20000010100 */
[C---:B------:R-:W-:Y:S01]  /*1890*/  FADD.FTZ R25, -R0.reuse, R7 ;  /* 0x0000000700197221 */ /* 0x040fe20000010100 */
[C---:B------:R-:W-:Y:S01]  /*18a0*/  FADD.FTZ R21, -R0.reuse, R5 ;  /* 0x0000000500157221 */ /* 0x040fe20000010100 */
[----:B------:R-:W-:Y:S01]  /*18b0*/  FADD.FTZ R9, -R0, R9 ;  /* 0x0000000900097221 */ /* 0x000fe20000010100 */
[C---:B--2---:R-:W-:Y:S01]  /*18c0*/  FFMA.FTZ R8, R12.reuse, -0.69314718246459960938, R11 ;  /* 0xbf3172180c087823 */ /* 0x044fe2000001000b */
[C---:B------:R-:W-:Y:S01]  /*18d0*/  FFMA.FTZ R6, R12.reuse, -0.69314718246459960938, R27 ;  /* 0xbf3172180c067823 */ /* 0x040fe2000001001b */
[C---:B------:R-:W-:Y:S01]  /*18e0*/  FFMA.FTZ R4, R12.reuse, -0.69314718246459960938, R23 ;  /* 0xbf3172180c047823 */ /* 0x040fe20000010017 */
[C---:B------:R-:W-:Y:S01]  /*18f0*/  FFMA.FTZ R10, R12.reuse, -0.69314718246459960938, R19 ;  /* 0xbf3172180c0a7823 */ /* 0x040fe20000010013 */
[C---:B------:R-:W-:Y:S01]  /*1900*/  FFMA.FTZ R7, R12.reuse, -0.69314718246459960938, R29 ;  /* 0xbf3172180c077823 */ /* 0x040fe2000001001d */
[C---:B------:R-:W-:Y:S01]  /*1910*/  FFMA.FTZ R5, R12.reuse, -0.69314718246459960938, R25 ;  /* 0xbf3172180c057823 */ /* 0x040fe20000010019 */
[C---:B------:R-:W-:Y:S01]  /*1920*/  FFMA.FTZ R11, R12.reuse, -0.69314718246459960938, R21 ;  /* 0xbf3172180c0b7823 */ /* 0x040fe20000010015 */
[----:B------:R-:W-:-:S05]  /*1930*/  FFMA.FTZ R9, R12, -0.69314718246459960938, R9 ;  /* 0xbf3172180c097823 */ /* 0x000fca0000010009 */
[----:B------:R4:W-:Y:S01]  /*1940*/  STG.E.ENL2.256 desc[UR16][R14.64], R8, R4 ;  /* 0xf80000080e04797f */ /* 0x0009e2000f121810 */
[----:B------:R-:W-:Y:S05]  /*1950*/  @!P0 BRA `(.L_x_9508) ;  /* 0xfffffffc006c8947 */ /* 0x000fea000383ffff */
.L_x_9507:
[----:B------:R-:W-:Y:S05]  /*1960*/  BSYNC.RECONVERGENT B0 ;  /* 0x0000000000007941 */ /* 0x000fea0003800200 */
.L_x_9506:
[----:B------:R-:W-:-:S13]  /*1970*/  ISETP.GE.AND P0, PT, R16, UR12, PT ;  /* 0x0000000c10007c0c */ /* 0x000fda000bf06270 */
[----:B------:R-:W-:Y:S05]  /*1980*/  @P0 EXIT ;  /* 0x000000000000094d */ /* 0x000fea0003800000 */
.L_x_9509:
[----:B---34-:R-:W-:-:S06]  /*1990*/  IMAD.WIDE R4, R16, 0x2, R2 ;  /* 0x0000000210047825 */ /* 0x018fcc00078e0202 */
[----:B------:R-:W3:Y:S01]  /*19a0*/  LDG.E.U16 R4, desc[UR16][R4.64] ;  /* 0x0000001004047981 */ /* 0x000ee2000c1e1500 */
[----:B------:R-:W-:Y:S02]  /*19b0*/  HFMA2 R11, -RZ, RZ, 0, 2.384185791015625e-07 ;  /* 0x00000004ff0b7431 */ /* 0x000fe400000001ff */
[----:B---3--:R-:W-:-:S04]  /*19c0*/  IMAD.U32 R7, R4, 0x10000, RZ ;  /* 0x0001000004077824 */ /* 0x008fc800078e00ff */
[----:B-1----:R-:W-:Y:S01]  /*19d0*/  FADD.FTZ R9, -R0, R7 ;  /* 0x0000000700097221 */ /* 0x002fe20000010100 */
[----:B------:R-:W-:-:S04]  /*19e0*/  IMAD.WIDE R6, R16, R11, UR6 ;  /* 0x0000000610067e25 */ /* 0x000fc8000f8e020b */
[----:B--2---:R-:W-:Y:S01]  /*19f0*/  FFMA.FTZ R9, R12, -0.69314718246459960938, R9 ;  /* 0xbf3172180c097823 */ /* 0x004fe20000010009 */
[----:B------:R-:W-:-:S04]  /*1a00*/  VIADD R16, R16, UR20 ;  /* 0x0000001410107c36 */ /* 0x000fc80008000000 */
[----:B------:R1:W-:Y:S01]  /*1a10*/  STG.E desc[UR16][R6.64], R9 ;  /* 0x0000000906007986 */ /* 0x0003e2000c101910 */
[----:B------:R-:W-:-:S13]  /*1a20*/  ISETP.GE.AND P0, PT, R16, UR12, PT ;  /* 0x0000000c10007c0c */ /* 0x000fda000bf06270 */
[----:B-1----:R-:W-:Y:S05]  /*1a30*/  @!P0 BRA `(.L_x_9509) ;  /* 0xfffffffc00d48947 */ /* 0x002fea000383ffff */
[----:B------:R-:W-:Y:S05]  /*1a40*/  EXIT ;  /* 0x000000000000794d */ /* 0x000fea0003800000 */
.L_x_9492:
[----:B------:R-:W-:Y:S01]  /*1a50*/  HFMA2 R19, -RZ, RZ, 0, 1.847743988037109375e-06 ;  /* 0x0000001fff137431 */ /* 0x000fe200000001ff */
[----:B-1----:R-:W-:Y:S01]  /*1a60*/  MOV R15, R0 ;  /* 0x00000000000f7202 */ /* 0x002fe20000000f00 */
[----:B------:R-:W-:Y:S02]  /*1a70*/  IMAD.MOV.U32 R16, RZ, RZ, 0x10 ;  /* 0x00000010ff107424 */ /* 0x000fe400078e00ff */
[----:B------:R-:W-:-:S07]  /*1a80*/  IMAD.MOV.U32 R12, RZ, RZ, -0x1 ;  /* 0xffffffffff0c7424 */ /* 0x000fce00078e00ff */
[----:B------:R-:W-:Y:S05]  /*1a90*/  WARPSYNC.COLLECTIVE R12, `(.L_x_9510) ;  /* 0x000000000c087348 */ /* 0x000fea0003c00000 */
[----:B------:R0:W1:Y:S02]  /*1aa0*/  SHFL.DOWN P0, R13, R15, R16, R19 ;  /* 0x080000100f0d7389 */ /* 0x0000640000000013 */
[----:B01----:R-:W-:Y:S05]  /*1ab0*/  ENDCOLLECTIVE ;  /* 0x000000000000791b */ /* 0x003fea0003800000 */
.L_x_9510:
        /* <DEDUP_REMOVED lines=8> */
.L_x_9511:
        /* <DEDUP_REMOVED lines=8> */
.L_x_9512:
        /* <DEDUP_REMOVED lines=8> */
.L_x_9513:
        /* <DEDUP_REMOVED lines=8> */
.L_x_9514:
[----:B------:R-:W-:Y:S05]  /*1cc0*/  BRA `(.L_x_9515) ;  /* 0xffffffec00447947 */ /* 0x000fea000383ffff */
.L_x_9502:
[----:B------:R-:W-:Y:S01]  /*1cd0*/  HFMA2 R19, -RZ, RZ, 0, 1.847743988037109375e-06 ;  /* 0x0000001fff137431 */ /* 0x000fe200000001ff */
[----:B--2---:R-:W-:Y:S01]  /*1ce0*/  MOV R15, R4 ;  /* 0x00000004000f7202 */ /* 0x004fe20000000f00 */
[----:B------:R-:W-:Y:S02]  /*1cf0*/  IMAD.MOV.U32 R16, RZ, RZ, 0x10 ;  /* 0x00000010ff107424 */ /* 0x000fe400078e00ff */
[----:B------:R-:W-:-:S07]  /*1d00*/  IMAD.MOV.U32 R12, RZ, RZ, -0x1 ;  /* 0xffffffffff0c7424 */ /* 0x000fce00078e00ff */
[----:B-1----:R-:W-:Y:S05]  /*1d10*/  WARPSYNC.COLLECTIVE R12, `(.L_x_9516) ;  /* 0x000000000c087348 */ /* 0x002fea0003c00000 */
[----:B------:R0:W2:Y:S02]  /*1d20*/  SHFL.DOWN P0, R13, R15, R16, R19 ;  /* 0x080000100f0d7389 */ /* 0x0000a40000000013 */
[----:B012---:R-:W-:Y:S05]  /*1d30*/  ENDCOLLECTIVE ;  /* 0x000000000000791b */ /* 0x007fea0003800000 */
.L_x_9516:
[----:B------:R-:W-:Y:S01]  /*1d40*/  HFMA2 R16, -RZ, RZ, 0, 4.76837158203125e-07 ;  /* 0x00000008ff107431 */ /* 0x000fe200000001ff */
[----:B------:R-:W-:-:S05]  /*1d50*/  MOV R5, R13 ;  /* 0x0000000d00057202 */ /* 0x000fca0000000f00 */
[----:B------:R-:W-:-:S04]  /*1d60*/  FADD.FTZ R5, R4, R5 ;  /* 0x0000000504057221 */ /* 0x000fc80000010000 */
[----:B------:R-:W-:-:S07]  /*1d70*/  IMAD.MOV.U32 R15, RZ, RZ, R5 ;  /* 0x000000ffff0f7224 */ /* 0x000fce00078e0005 */
[----:B------:R-:W-:Y:S05]  /*1d80*/  WARPSYNC.COLLECTIVE R12, `(.L_x_9517) ;  /* 0x000000000c087348 */ /* 0x000fea0003c00000 */
[----:B------:R0:W1:Y:S02]  /*1d90*/  SHFL.DOWN P0, R13, R15, R16, R19 ;  /* 0x080000100f0d7389 */ /* 0x0000640000000013 */
[----:B01----:R-:W-:Y:S05]  /*1da0*/  ENDCOLLECTIVE ;  /* 0x000000000000791b */ /* 0x003fea0003800000 */
.L_x_9517:
[----:B------:R-:W-:Y:S02]  /*1db0*/  IMAD.MOV.U32 R16, RZ, RZ, 0x4 ;  /* 0x00000004ff107424 */ /* 0x000fe400078e00ff */
[----:B------:R-:W-:-:S04]  /*1dc0*/  IMAD.MOV.U32 R6, RZ, RZ, R13 ;  /* 0x000000ffff067224 */ /* 0x000fc800078e000d */
[----:B------:R-:W-:-:S05]  /*1dd0*/  FADD.FTZ R6, R5, R6 ;  /* 0x0000000605067221 */ /* 0x000fca0000010000 */
[----:B------:R-:W-:-:S07]  /*1de0*/  MOV R15, R6 ;  /* 0x00000006000f7202 */ /* 0x000fce0000000f00 */
[----:B------:R-:W-:Y:S05]  /*1df0*/  WARPSYNC.COLLECTIVE R12, `(.L_x_9518) ;  /* 0x000000000c087348 */ /* 0x000fea0003c00000 */
[----:B------:R0:W1:Y:S02]  /*1e00*/  SHFL.DOWN P0, R13, R15, R16, R19 ;  /* 0x080000100f0d7389 */ /* 0x0000640000000013 */
[----:B01----:R-:W-:Y:S05]  /*1e10*/  ENDCOLLECTIVE ;  /* 0x000000000000791b */ /* 0x003fea0003800000 */
.L_x_9518:
[----:B------:R-:W-:Y:S01]  /*1e20*/  HFMA2 R16, -RZ, RZ, 0, 1.1920928955078125e-07 ;  /* 0x00000002ff107431 */ /* 0x000fe200000001ff */
[----:B------:R-:W-:-:S05]  /*1e30*/  MOV R7, R13 ;  /* 0x0000000d00077202 */ /* 0x000fca0000000f00 */
[----:B------:R-:W-:-:S04]  /*1e40*/  FADD.FTZ R7, R6, R7 ;  /* 0x0000000706077221 */ /* 0x000fc80000010000 */
[----:B------:R-:W-:-:S07]  /*1e50*/  IMAD.MOV.U32 R15, RZ, RZ, R7 ;  /* 0x000000ffff0f7224 */ /* 0x000fce00078e0007 */
[----:B------:R-:W-:Y:S05]  /*1e60*/  WARPSYNC.COLLECTIVE R12, `(.L_x_9519) ;  /* 0x000000000c087348 */ /* 0x000fea0003c00000 */
[----:B------:R0:W1:Y:S02]  /*1e70*/  SHFL.DOWN P0, R13, R15, R16, R19 ;  /* 0x080000100f0d7389 */ /* 0x0000640000000013 */
[----:B01----:R-:W-:Y:S05]  /*1e80*/  ENDCOLLECTIVE ;  /* 0x000000000000791b */ /* 0x003fea0003800000 */
.L_x_9519:
[----:B------:R-:W-:Y:S02]  /*1e90*/  IMAD.MOV.U32 R16, RZ, RZ, 0x1 ;  /* 0x00000001ff107424 */ /* 0x000fe400078e00ff */
[----:B------:R-:W-:-:S04]  /*1ea0*/  IMAD.MOV.U32 R8, RZ, RZ, R13 ;  /* 0x000000ffff087224 */ /* 0x000fc800078e000d */
[----:B------:R-:W-:-:S05]  /*1eb0*/  FADD.FTZ R8, R7, R8 ;  /* 0x0000000807087221 */ /* 0x000fca0000010000 */
[----:B------:R-:W-:-:S07]  /*1ec0*/  MOV R15, R8 ;  /* 0x00000008000f7202 */ /* 0x000fce0000000f00 */
[----:B------:R-:W-:Y:S05]  /*1ed0*/  WARPSYNC.COLLECTIVE R12, `(.L_x_9520) ;  /* 0x000000000c087348 */ /* 0x000fea0003c00000 */
[----:B------:R0:W1:Y:S02]  /*1ee0*/  SHFL.DOWN P0, R13, R15, R16, R19 ;  /* 0x080000100f0d7389 */ /* 0x0000640000000013 */
[----:B01----:R-:W-:Y:S05]  /*1ef0*/  ENDCOLLECTIVE ;  /* 0x000000000000791b */ /* 0x003fea0003800000 */
.L_x_9520:
[----:B------:R-:W-:Y:S01]  /*1f00*/  MOV R9, R13 ;  /* 0x0000000d00097202 */ /* 0x000fe20000000f00 */
[----:B------:R-:W-:Y:S06]  /*1f10*/  BRA `(.L_x_9521) ;  /* 0xfffffff400007947 */ /* 0x000fec000383ffff */
.L_x_9522:
        /* <DEDUP_REMOVED lines=14> */
.L_x_11666:


//--------------------- .text._ZN2at6native43_GLOBAL__N__9ae7fba5_10_SoftMax_cu_9f978f6323cunn_SoftMaxForwardSmemILi8EN3c108BFloat16EffNS1_25LogSoftMaxForwardEpilogueElEEvPT2_PKT0_T4_ --------------------------
	.section	.text._ZN2at6native43_GLOBAL__N__9ae7fba5_10_SoftMax_cu_9f978f6323cunn_SoftMaxForwardSmemILi8EN3c108BFloat16EffNS1_25LogSoftMaxForwardEpilogueElEEvPT2_PKT0_T4_,"ax",@progbits
	.align	128
.text._ZN2at6native43_GLOBAL__N__9ae7fba5_10_SoftMax_cu_9f978f6323cunn_SoftMaxForwardSmemILi8EN3c108BFloat16EffNS1_25LogSoftMaxForwardEpilogueElEEvPT2_PKT0_T4_:
        .type           _ZN2at6native43_GLOBAL__N__9ae7fba5_10_SoftMax_cu_9f978f6323cunn_SoftMaxForwardSmemILi8EN3c108BFloat16EffNS1_25LogSoftMaxForwardEpilogueElEEvPT2_PKT0_T4_,@function
        .size           _ZN2at6native43_GLOBAL__N__9ae7fba5_10_SoftMax_cu_9f978f6323cunn_SoftMaxForwardSmemILi8EN3c108BFloat16EffNS1_25LogSoftMaxForwardEpilogueElEEvPT2_PKT0_T4_,(.L_x_11667 - _ZN2at6native43_GLOBAL__N__9ae7fba5_10_SoftMax_cu_9f978f6323cunn_SoftMaxForwardSmemILi8EN3c108BFloat16EffNS1_25LogSoftMaxForwardEpilogueElEEvPT2_PKT0_T4_)
        .other          _ZN2at6native43_GLOBAL__N__9ae7fba5_10_SoftMax_cu_9f978f6323cunn_SoftMaxForwardSmemILi8EN3c108BFloat16EffNS1_25LogSoftMaxForwardEpilogueElEEvPT2_PKT0_T4_,@"STO_CUDA_ENTRY STV_DEFAULT"
_ZN2at6native43_GLOBAL__N__9ae7fba5_10_SoftMax_cu_9f978f6323cunn_SoftMaxForwardSmemILi8EN3c108BFloat16EffNS1_25LogSoftMaxForwardEpilogueElEEvPT2_PKT0_T4_:
        /* <DEDUP_REMOVED lines=26> */
.L_x_9525:
        /* <DEDUP_REMOVED lines=28> */
.L_x_9524:
[----:B------:R-:W-:Y:S05]  /*0360*/  BSYNC.RECONVERGENT B0 ;  /* 0x0000000000007941 */ /* 0x000fea0003800200 */
.L_x_9523:
        /* <DEDUP_REMOVED lines=48> */
.L_x_9540:
[----:B------:R-:W-:Y:S02]  /*0670*/  ISETP.NE.AND P3, PT, R0, RZ, PT ;  /* 0x000000ff0000720c */ /* 0x000fe40003f65270 */
[----:B-1----:R-:W-:-:S04]  /*0680*/  FSETP.GEU.FTZ.AND P1, PT, R6, R11, PT ;  /* 0x0000000b0600720b */ /* 0x002fc80003f3e000 */
[----:B0-----:R-:W-:-:S07]  /*0690*/  FSEL R6, R11, R6, !P1 ;  /* 0x000000060b067208 */ /* 0x001fce0004800000 */
[----:B------:R0:W-:Y:S01]  /*06a0*/  @!P3 STS [UR7], R6 ;  /* 0x00000006ff00b988 */ /* 0x0001e20008000807 */
[----:B------:R-:W-:-:S13]  /*06b0*/  @!P3 PLOP3.LUT P2, PT, PT, PT, PT, 0x80, 0x8 ;  /* 0x000000000008b81c */ /* 0x000fda0003f4f070 */
.L_x_9526:
        /* <DEDUP_REMOVED lines=9> */
.L_x_9530:
        /* <DEDUP_REMOVED lines=53> */
.L_x_9529:
[----:B------:R-:W-:Y:S05]  /*0aa0*/  BSYNC.RECONVERGENT B0 ;  /* 0x0000000000007941 */ /* 0x000fea0003800200 */
.L_x_9528:
        /* <DEDUP_REMOVED lines=31> */
.L_x_9546:
[----:B--2---:R-:W-:-:S07]  /*0ca0*/  FADD.FTZ R8, R6, R9 ;  /* 0x0000000906087221 */ /* 0x004fce0000010000 */
.L_x_9532:
[----:B------:R-:W-:Y:S05]  /*0cb0*/  BSYNC B0 ;  /* 0x0000000000007941 */ /* 0x000fea0003800000 */
.L_x_9531:
[----:B--2---:R2:W-:Y:S01]  /*0cc0*/  @P2 STS [UR7], R8 ;  /* 0x00000008ff002988 */ /* 0x0045e20008000807 */
[----:B------:R-:W-:Y:S05]  /*0cd0*/  WARPSYNC.ALL ;  /* 0x0000000000007948 */ /* 0x000fea0003800000 */
[----:B------:R-:W-:Y:S06]  /*0ce0*/  BAR.SYNC.DEFER_BLOCKING 0x0 ;  /* 0x0000000000007b1d */ /* 0x000fec0000010000 */
[----:B------:R-:W-:Y:S05]  /*0cf0*/  @P0 EXIT ;  /* 0x000000000000094d */ /* 0x000fea0003800000 */
[----:B------:R-:W3:Y:S02]  /*0d00*/  LDS R14, [UR7] ;  /* 0x00000007ff0e7984 */ /* 0x000ee40008000800 */
[----:B---3--:R-:W3:Y:S02]  /*0d10*/  MUFU.LG2 R14, R14 ;  /* 0x0000000e000e7308 */ /* 0x008ee40000000c00 */
.L_x_9534:
[C---:B----4-:R-:W-:Y:S02]  /*0d20*/  LEA R4, R0.reuse, UR6, 0x4 ;  /* 0x0000000600047c11 */ /* 0x050fe4000f8e20ff */
[----:B------:R-:W-:-:S04]  /*0d30*/  LEA R12, P0, R0, UR5, 0x5 ;  /* 0x00000005000c7c11 */ /* 0x000fc8000f8028ff */
[----:B0-----:R-:W2:Y:S01]  /*0d40*/  LDS.128 R4, [R4] ;  /* 0x0000000004047984 */ /* 0x001ea20000000c00 */
[C---:B------:R-:W-:Y:S02]  /*0d50*/  LEA.HI.X R13, R0.reuse, UR4, R3, 0x5, P0 ;  /* 0x00000004000d7c11 */ /* 0x040fe400080f2c03 */
[----:B------:R-:W-:-:S04]  /*0d60*/  IADD3 R0, P0, PT, R0, UR9, RZ ;  /* 0x0000000900007c10 */ /* 0x000fc8000ff1e0ff */
[----:B------:R-:W-:Y:S02]  /*0d70*/  IADD3.X R3, PT, PT, RZ, R3, RZ, P0, !PT ;  /* 0x00000003ff037210 */ /* 0x000fe400007fe4ff */
[C---:B--2---:R-:W-:Y:S01]  /*0d80*/  PRMT R8, R7.reuse, 0x7632, R8 ;  /* 0x0000763207087816 */ /* 0x044fe20000000008 */
[C---:B------:R-:W-:Y:S01]  /*0d90*/  IMAD.U32 R15, R6.reuse, 0x10000, RZ ;  /* 0x00010000060f7824 */ /* 0x040fe200078e00ff */
[----:B------:R-:W-:Y:S01]  /*0da0*/  SHF.L.U32 R17, R7, 0x10, RZ ;  /* 0x0000001007117819 */ /* 0x000fe200000006ff */
[C---:B------:R-:W-:Y:S01]  /*0db0*/  IMAD.U32 R11, R5.reuse, 0x10000, RZ ;  /* 0x00010000050b7824 */ /* 0x040fe200078e00ff */
[----:B------:R-:W-:Y:S01]  /*0dc0*/  PRMT R7, R6, 0x7632, R7 ;  /* 0x0000763206077816 */ /* 0x000fe20000000007 */
[C---:B-1----:R-:W-:Y:S01]  /*0dd0*/  FADD.FTZ R19, -R2.reuse, R15 ;  /* 0x0000000f02137221 */ /* 0x042fe20000010100 */
[----:B------:R-:W-:Y:S01]  /*0de0*/  PRMT R6, R5, 0x7632, R6 ;  /* 0x0000763205067816 */ /* 0x000fe20000000006 */
[----:B------:R-:W-:Y:S01]  /*0df0*/  FADD.FTZ R23, -R2, R17 ;  /* 0x0000001102177221 */ /* 0x000fe20000010100 */
[C---:B------:R-:W-:Y:S01]  /*0e00*/  PRMT R5, R4.reuse, 0x7632, R5 ;  /* 0x0000763204057816 */ /* 0x040fe20000000005 */
[----:B------:R-:W-:Y:S01]  /*0e10*/  IMAD.U32 R15, R7, 0x10000, RZ ;  /* 0x00010000070f7824 */ /* 0x000fe200078e00ff */
[----:B------:R-:W-:Y:S01]  /*0e20*/  SHF.L.U32 R9, R4, 0x10, RZ ;  /* 0x0000001004097819 */ /* 0x000fe200000006ff */
[----:B------:R-:W-:Y:S01]  /*0e30*/  IMAD.U32 R17, R8, 0x10000, RZ ;  /* 0x0001000008117824 */ /* 0x000fe200078e00ff */
[----:B------:R-:W-:Y:S01]  /*0e40*/  SHF.L.U32 R7, R6, 0x10, RZ ;  /* 0x0000001006077819 */ /* 0x000fe200000006ff */
[----:B------:R-:W-:-:S02]  /*0e50*/  IMAD.U32 R5, R5, 0x10000, RZ ;  /* 0x0001000005057824 */ /* 0x000fc400078e00ff */
[C---:B------:R-:W-:Y:S01]  /*0e60*/  FADD.FTZ R21, -R2.reuse, R15 ;  /* 0x0000000f02157221 */ /* 0x040fe20000010100 */
[C---:B------:R-:W-:Y:S01]  /*0e70*/  FADD.FTZ R9, -R2.reuse, R9 ;  /* 0x0000000902097221 */ /* 0x040fe20000010100 */
[C---:B------:R-:W-:Y:S01]  /*0e80*/  FADD.FTZ R11, -R2.reuse, R11 ;  /* 0x0000000b020b7221 */ /* 0x040fe20000010100 */
[C---:B------:R-:W-:Y:S01]  /*0e90*/  FADD.FTZ R25, -R2.reuse, R17 ;  /* 0x0000001102197221 */ /* 0x040fe20000010100 */
[C---:B------:R-:W-:Y:S01]  /*0ea0*/  FADD.FTZ R15, -R2.reuse, R5 ;  /* 0x00000005020f7221 */ /* 0x040fe20000010100 */
[----:B------:R-:W-:Y:S01]  /*0eb0*/  FADD.FTZ R17, -R2, R7 ;  /* 0x0000000702117221 */ /* 0x000fe20000010100 */
[C---:B---3--:R-:W-:Y:S01]  /*0ec0*/  FFMA.FTZ R8, R14.reuse, -0.69314718246459960938, R9 ;  /* 0xbf3172180e087823 */ /* 0x048fe20000010009 */
[C---:B------:R-:W-:Y:S01]  /*0ed0*/  FFMA.FTZ R10, R14.reuse, -0.69314718246459960938, R11 ;  /* 0xbf3172180e0a7823 */ /* 0x040fe2000001000b */
[C---:B------:R-:W-:Y:S01]  /*0ee0*/  FFMA.FTZ R9, R14.reuse, -0.69314718246459960938, R15 ;  /* 0xbf3172180e097823 */ /* 0x040fe2000001000f */
[C---:B------:R-:W-:Y:S01]  /*0ef0*/  FFMA.FTZ R6, R14.reuse, -0.69314718246459960938, R23 ;  /* 0xbf3172180e067823 */ /* 0x040fe20000010017 */
[C---:B------:R-:W-:Y:S01]  /*0f00*/  FFMA.FTZ R4, R14.reuse, -0.69314718246459960938, R19 ;  /* 0xbf3172180e047823 */ /* 0x040fe20000010013 */
[C---:B------:R-:W-:Y:S01]  /*0f10*/  FFMA.FTZ R7, R14.reuse, -0.69314718246459960938, R25 ;  /* 0xbf3172180e077823 */ /* 0x040fe20000010019 */
[C---:B------:R-:W-:Y:S01]  /*0f20*/  FFMA.FTZ R5, R14.reuse, -0.69314718246459960938, R21 ;  /* 0xbf3172180e057823 */ /* 0x040fe20000010015 */
[----:B------:R-:W-:Y:S01]  /*0f30*/  FFMA.FTZ R11, R14, -0.69314718246459960938, R17 ;  /* 0xbf3172180e0b7823 */ /* 0x000fe20000010011 */
[----:B------:R-:W-:-:S04]  /*0f40*/  IMAD.SHL.U32 R15, R0, 0x8, RZ ;  /* 0x00000008000f7824 */ /* 0x000fc800078e00ff */
[----:B------:R4:W-:Y:S01]  /*0f50*/  STG.E.ENL2.256 desc[UR10][R12.64], R8, R4 ;  /* 0xf80000080c04797f */ /* 0x0009e2000f12180a */
[----:B------:R-:W-:Y:S02]  /*0f60*/  ISETP.GE.U32.AND P0, PT, R15, UR16, PT ;  /* 0x000000100f007c0c */ /* 0x000fe4000bf06070 */
[----:B------:R-:W-:-:S04]  /*0f70*/  SHF.L.U64.HI R15, R0, 0x3, R3 ;  /* 0x00000003000f7819 */ /* 0x000fc80000010203 */
[----:B------:R-:W-:-:S13]  /*0f80*/  ISETP.GE.AND.EX P0, PT, R15, UR17, PT, P0 ;  /* 0x000000110f007c0c */ /* 0x000fda000bf06300 */
[----:B------:R-:W-:Y:S05]  /*0f90*/  @!P0 BRA `(.L_x_9534) ;  /* 0xfffffffc00608947 */ /* 0x000fea000383ffff */
[----:B------:R-:W-:Y:S05]  /*0fa0*/  EXIT ;  /* 0x000000000000794d */ /* 0x000fea0003800000 */
.L_x_9527:
[----:B------:R-:W-:Y:S02]  /*0fb0*/  HFMA2 R15, -RZ, RZ, 0, 1.847743988037109375e-06 ;  /* 0x0000001fff0f7431 */ /* 0x000fe400000001ff */
[----:B-1----:R-:W-:Y:S02]  /*0fc0*/  IMAD.MOV.U32 R13, RZ, RZ, R2 ;  /* 0x000000ffff0d7224 */ /* 0x002fe400078e0002 */
[----:B------:R-:W-:Y:S02]  /*0fd0*/  IMAD.MOV.U32 R12, RZ, RZ, 0x10 ;  /* 0x00000010ff0c7424 */ /* 0x000fe400078e00ff */
[----:B------:R-:W-:-:S07]  /*0fe0*/  IMAD.MOV.U32 R10, RZ, RZ, -0x1 ;  /* 0xffffffffff0a7424 */ /* 0x000fce00078e00ff */
[----:B------:R-:W-:Y:S05]  /*0ff0*/  WARPSYNC.COLLECTIVE R10, `(.L_x_9535) ;  /* 0x000000000a087348 */ /* 0x000fea0003c00000 */
[----:B------:R0:W1:Y:S02]  /*1000*/  SHFL.DOWN P1, R11, R13, R12, R15 ;  /* 0x0800000c0d0b7389 */ /* 0x000064000002000f */
[----:B01----:R-:W-:Y:S05]  /*1010*/  ENDCOLLECTIVE ;  /* 0x000000000000791b */ /* 0x003fea0003800000 */
.L_x_9535:
        /* <DEDUP_REMOVED lines=8> */
.L_x_9536:
        /* <DEDUP_REMOVED lines=8> */
.L_x_9537:
        /* <DEDUP_REMOVED lines=8> */
.L_x_9538:
        /* <DEDUP_REMOVED lines=8> */
.L_x_9539:
[----:B------:R-:W-:Y:S05]  /*1220*/  BRA `(.L_x_9540) ;  /* 0xfffffff400107947 */ /* 0x000fea000383ffff */
.L_x_9533:
[----:B------:R-:W-:Y:S01]  /*1230*/  HFMA2 R15, -RZ, RZ, 0, 1.847743988037109375e-06 ;  /* 0x0000001fff0f7431 */ /* 0x000fe200000001ff */
[----:B--2---:R-:W-:Y:S01]  /*1240*/  MOV R13, R8 ;  /* 0x00000008000d7202 */ /* 0x004fe20000000f00 */
[----:B------:R-:W-:Y:S02]  /*1250*/  IMAD.MOV.U32 R12, RZ, RZ, 0x10 ;  /* 0x00000010ff0c7424 */ /* 0x000fe400078e00ff */
[----:B------:R-:W-:-:S07]  /*1260*/  IMAD.MOV.U32 R10, RZ, RZ, -0x1 ;  /* 0xffffffffff0a7424 */ /* 0x000fce00078e00ff */
[----:B-1----:R-:W-:Y:S05]  /*1270*/  WARPSYNC.COLLECTIVE R10, `(.L_x_9541) ;  /* 0x000000000a087348 */ /* 0x002fea0003c00000 */
[----:B------:R0:W2:Y:S02]  /*1280*/  SHFL.DOWN P1, R11, R13, R12, R15 ;  /* 0x0800000c0d0b7389 */ /* 0x0000a4000002000f */
[----:B012---:R-:W-:Y:S05]  /*1290*/  ENDCOLLECTIVE ;  /* 0x000000000000791b */ /* 0x007fea0003800000 */
.L_x_9541:
[----:B------:R-:W-:Y:S01]  /*12a0*/  HFMA2 R12, -RZ, RZ, 0, 4.76837158203125e-07 ;  /* 0x00000008ff0c7431 */ /* 0x000fe200000001ff */
[----:B------:R-:W-:-:S05]  /*12b0*/  MOV R5, R11 ;  /* 0x0000000b00057202 */ /* 0x000fca0000000f00 */
[----:B------:R-:W-:-:S04]  /*12c0*/  FADD.FTZ R5, R8, R5 ;  /* 0x0000000508057221 */ /* 0x000fc80000010000 */
[----:B------:R-:W-:-:S07]  /*12d0*/  IMAD.MOV.U32 R13, RZ, RZ, R5 ;  /* 0x000000ffff0d7224 */ /* 0x000fce00078e0005 */
[----:B------:R-:W-:Y:S05]  /*12e0*/  WARPSYNC.COLLECTIVE R10, `(.L_x_9542) ;  /* 0x000000000a087348 */ /* 0x000fea0003c00000 */
[----:B------:R0:W1:Y:S02]  /*12f0*/  SHFL.DOWN P1, R11, R13, R12, R15 ;  /* 0x0800000c0d0b7389 */ /* 0x000064000002000f */
[----:B01----:R-:W-:Y:S05]  /*1300*/  ENDCOLLECTIVE ;  /* 0x000000000000791b */ /* 0x003fea0003800000 */
.L_x_9542:
[----:B------:R-:W-:Y:S02]  /*1310*/  IMAD.MOV.U32 R12, RZ, RZ, 0x4 ;  /* 0x00000004ff0c7424 */ /* 0x000fe400078e00ff */
[----:B------:R-:W-:-:S04]  /*1320*/  IMAD.MOV.U32 R4, RZ, RZ, R11 ;  /* 0x000000ffff047224 */ /* 0x000fc800078e000b */
[----:B------:R-:W-:-:S05]  /*1330*/  FADD.FTZ R4, R5, R4 ;  /* 0x0000000405047221 */ /* 0x000fca0000010000 */
[----:B------:R-:W-:-:S07]  /*1340*/  MOV R13, R4 ;  /* 0x00000004000d7202 */ /* 0x000fce0000000f00 */
[----:B------:R-:W-:Y:S05]  /*1350*/  WARPSYNC.COLLECTIVE R10, `(.L_x_9543) ;  /* 0x000000000a087348 */ /* 0x000fea0003c00000 */
[----:B------:R0:W1:Y:S02]  /*1360*/  SHFL.DOWN P1, R11, R13, R12, R15 ;  /* 0x0800000c0d0b7389 */ /* 0x000064000002000f */
[----:B01----:R-:W-:Y:S05]  /*1370*/  ENDCOLLECTIVE ;  /* 0x000000000000791b */ /* 0x003fea0003800000 */
.L_x_9543:
[----:B------:R-:W-:Y:S01]  /*1380*/  HFMA2 R12, -RZ, RZ, 0, 1.1920928955078125e-07 ;  /* 0x00000002ff0c7431 */ /* 0x000fe200000001ff */
[----:B------:R-:W-:-:S05]  /*1390*/  MOV R7, R11 ;  /* 0x0000000b00077202 */ /* 0x000fca0000000f00 */
[----:B------:R-:W-:-:S04]  /*13a0*/  FADD.FTZ R7, R4, R7 ;  /* 0x0000000704077221 */ /* 0x000fc80000010000 */
[----:B------:R-:W-:-:S07]  /*13b0*/  IMAD.MOV.U32 R13, RZ, RZ, R7 ;  /* 0x000000ffff0d7224 */ /* 0x000fce00078e0007 */
[----:B------:R-:W-:Y:S05]  /*13c0*/  WARPSYNC.COLLECTIVE R10, `(.L_x_9544) ;  /* 0x000000000a087348 */ /* 0x000fea0003c00000 */
[----:B------:R0:W1:Y:S02]  /*13d0*/  SHFL.DOWN P1, R11, R13, R12, R15 ;  /* 0x0800000c0d0b7389 */ /* 0x000064000002000f */
[----:B01----:R-:W-:Y:S05]  /*13e0*/  ENDCOLLECTIVE ;  /* 0x000000000000791b */ /* 0x003fea0003800000 */
.L_x_9544:
[----:B------:R-:W-:Y:S02]  /*13f0*/  IMAD.MOV.U32 R12, RZ, RZ, 0x1 ;  /* 0x00000001ff0c7424 */ /* 0x000fe400078e00ff */
[----:B------:R-:W-:-:S04]  /*1400*/  IMAD.MOV.U32 R6, RZ, RZ, R11 ;  /* 0x000000ffff067224 */ /* 0x000fc800078e000b */
[----:B------:R-:W-:-:S05]  /*1410*/  FADD.FTZ R6, R7, R6 ;  /* 0x0000000607067221 */ /* 0x000fca0000010000 */
[----:B------:R-:W-:-:S07]  /*1420*/  MOV R13, R6 ;  /* 0x00000006000d7202 */ /* 0x000fce0000000f00 */
[----:B------:R-:W-:Y:S05]  /*1430*/  WARPSYNC.COLLECTIVE R10, `(.L_x_9545) ;  /* 0x000000000a087348 */ /* 0x000fea0003c00000 */
[----:B------:R0:W1:Y:S02]  /*1440*/  SHFL.DOWN P1, R11, R13, R12, R15 ;  /* 0x0800000c0d0b7389 */ /* 0x000064000002000f */
[----:B01----:R-:W-:Y:S05]  /*1450*/  ENDCOLLECTIVE ;  /* 0x000000000000791b */ /* 0x003fea0003800000 */
.L_x_9545:
[----:B------:R-:W-:Y:S01]  /*1460*/  MOV R9, R11 ;  /* 0x0000000b00097202 */ /* 0x000fe20000000f00 */
[----:B------:R-:W-:Y:S06]  /*1470*/  BRA `(.L_x_9546) ;  /* 0xfffffff800087947 */ /* 0x000fec000383ffff */
.L_x_9547:
        /* <DEDUP_REMOVED lines=16> */
.L_x_11667:


//--------------------- .text._ZN2at6native43_GLOBAL__N__9ae7fba5_10_SoftMax_cu_9f978f6319cunn_SoftMaxForwardILi8EN3c108BFloat16EfS4_NS1_25LogSoftMaxForwardEpilogueEEEvPT2_PKT0_i --------------------------
	.section	.text._ZN2at6native43_GLOBAL__N__9ae7fba5_10_SoftMax_cu_9f978f6319cunn_SoftMaxForwardILi8EN3c108BFloat16EfS4_NS1_25LogSoftMaxForwardEpilogueEEEvPT2_PKT0_i,"ax",@progbits
	.align	128
.text._ZN2at6native43_GLOBAL__N__9ae7fba5_10_SoftMax_cu_9f978f6319cunn_SoftMaxForwardILi8EN3c108BFloat16EfS4_NS1_25LogSoftMaxForwardEpilogueEEEvPT2_PKT0_i:
        .type           _ZN2at6native43_GLOBAL__N__9ae7fba5_10_SoftMax_cu_9f978f6319cunn_SoftMaxForwardILi8EN3c108BFloat16EfS4_NS1_25LogSoftMaxForwardEpilogueEEEvPT2_PKT0_i,@function
        .size           _ZN2at6native43_GLOBAL__N__9ae7fba5_10_SoftMax_cu_9f978f6319cunn_SoftMaxForwardILi8EN3c108BFloat16EfS4_NS1_25LogSoftMaxForwardEpilogueEEEvPT2_PKT0_i,(.L_x_11668 - _ZN2at6native43_GLOBAL__N__9ae7fba5_10_SoftMax_cu_9f978f6319cunn_SoftMaxForwardILi8EN3c108BFloat16EfS4_NS1_25LogSoftMaxForwardEpilogueEEEvPT2_PKT0_i)
        .other          _ZN2at6native43_GLOBAL__N__9ae7fba5_10_SoftMax_cu_9f978f6319cunn_SoftMaxForwardILi8EN3c108BFloat16EfS4_NS1_25LogSoftMaxForwardEpilogueEEEvPT2_PKT0_i,@"STO_CUDA_ENTRY STV_DEFAULT"
_ZN2at6native43_GLOBAL__N__9ae7fba5_10_SoftMax_cu_9f978f6319cunn_SoftMaxForwardILi8EN3c108BFloat16EfS4_NS1_25LogSoftMaxForwardEpilogueEEEvPT2_PKT0_i:
        /* <DEDUP_REMOVED lines=48> */
.L_x_9548:
        /* <DEDUP_REMOVED lines=21> */
[----:B------:R-:W-:Y:S01]  /*0450*/  SEL R5, R17, R0, !P1 ;  /* 0x0000000011057207 */ /* 0x000fe20004800000 */
[----:B------:R-:W-:-:S03]  /*0460*/  IMAD.SHL.U32 R0, R11, 0x8, RZ ;  /* 0x000000080b007824 */ /* 0x000fc600078e00ff */
[----:B------:R-:W-:-:S04]  /*0470*/  IADD3 R16, PT, PT, -R5, R14, RZ ;  /* 0x0000000e05107210 */ /* 0x000fc80007ffe1ff */
[----:B------:R-:W-:Y:S01]  /*0480*/  ISETP.GE.AND P0, PT, R0, R16, PT ;  /* 0x000000100000720c */ /* 0x000fe20003f06270 */
[----:B------:R-:W-:-:S12]  /*0490*/  IMAD.IADD R19, R11, 0x1, R16 ;  /* 0x000000010b137824 */ /* 0x000fd800078e0210 */
[----:B------:R-:W-:Y:S05]  /*04a0*/  @P0 BRA `(.L_x_9550) ;  /* 0x00000000005c0947 */ /* 0x000fea0003800000 */
[----:B------:R-:W-:-:S07]  /*04b0*/  IMAD.MOV.U32 R15, RZ, RZ, R11 ;  /* 0x000000ffff0f7224 */ /* 0x000fce00078e000b */
.L_x_9551:
[----:B------:R-:W-:-:S06]  /*04c0*/  IMAD.WIDE R4, R15, 0x10, R12 ;  /* 0x000000100f047825 */ /* 0x000fcc00078e020c */
[----:B0-----:R-:W2:Y:S01]  /*04d0*/  LDG.E.128 R4, desc[UR16][R4.64] ;  /* 0x0000001004047981 */ /* 0x001ea2000c1e1d00 */
[----:B------:R-:W-:-:S04]  /*04e0*/  VIADD R15, R15, UR20 ;  /* 0x000000140f0f7c36 */ /* 0x000fc80008000000 */
[----:B------:R-:W-:-:S05]  /*04f0*/  IMAD.SHL.U32 R23, R15, 0x8, RZ ;  /* 0x000000080f177824 */ /* 0x000fca00078e00ff */
[----:B------:R-:W-:Y:S02]  /*0500*/  ISETP.GE.AND P0, PT, R23, R16, PT ;  /* 0x000000101700720c */ /* 0x000fe40003f06270 */
[C---:B--2---:R-:W-:Y:S02]  /*0510*/  PRMT R18, R4.reuse, 0x7632, R18 ;  /* 0x0000763204127816 */ /* 0x044fe40000000012 */
[----:B------:R-:W-:Y:S02]  /*0520*/  SHF.L.U32 R21, R4, 0x10, RZ ;  /* 0x0000001004157819 */ /* 0x000fe400000006ff */
[----:B------:R-:W-:Y:S01]  /*0530*/  PRMT R4, R7, 0x7632, R4 ;  /* 0x0000763207047816 */ /* 0x000fe20000000004 */
[----:B------:R-:W-:Y:S01]  /*0540*/  IMAD.U32 R20, R18, 0x10000, RZ ;  /* 0x0001000012147824 */ /* 0x000fe200078e00ff */
[----:B------:R-:W-:Y:S01]  /*0550*/  PRMT R18, R5, 0x7632, R18 ;  /* 0x0000763205127816 */ /* 0x000fe20000000012 */
[----:B------:R-:W-:Y:S01]  /*0560*/  IMAD.U32 R7, R7, 0x10000, RZ ;  /* 0x0001000007077824 */ /* 0x000fe200078e00ff */
[----:B------:R-:W-:-:S02]  /*0570*/  SHF.L.U32 R4, R4, 0x10, RZ ;  /* 0x0000001004047819 */ /* 0x000fc400000006ff */
[----:B------:R-:W-:Y:S01]  /*0580*/  FMNMX3.FTZ R20, R10, R21, R20, !PT ;  /* 0x000000150a147276 */ /* 0x000fe20007810014 */
[----:B------:R-:W-:Y:S01]  /*0590*/  IMAD.U32 R18, R18, 0x10000, RZ ;  /* 0x0001000012127824 */ /* 0x000fe200078e00ff */
[C---:B------:R-:W-:Y:S02]  /*05a0*/  PRMT R10, R6.reuse, 0x7632, R10 ;  /* 0x00007632060a7816 */ /* 0x040fe4000000000a */
[----:B------:R-:W-:Y:S02]  /*05b0*/  SHF.L.U32 R21, R5, 0x10, RZ ;  /* 0x0000001005157819 */ /* 0x000fe400000006ff */
[----:B------:R-:W-:Y:S01]  /*05c0*/  SHF.L.U32 R5, R6, 0x10, RZ ;  /* 0x0000001006057819 */ /* 0x000fe200000006ff */
[----:B------:R-:W-:Y:S01]  /*05d0*/  IMAD.U32 R10, R10, 0x10000, RZ ;  /* 0x000100000a0a7824 */ /* 0x000fe200078e00ff */
[----:B------:R-:W-:-:S04]  /*05e0*/  FMNMX3.FTZ R18, R20, R21, R18, !PT ;  /* 0x0000001514127276 */ /* 0x000fc80007810012 */
[----:B------:R-:W-:-:S04]  /*05f0*/  FMNMX3.FTZ R10, R18, R5, R10, !PT ;  /* 0x00000005120a7276 */ /* 0x000fc8000781000a */
[----:B------:R-:W-:Y:S01]  /*0600*/  FMNMX3.FTZ R10, R10, R7, R4, !PT ;  /* 0x000000070a0a7276 */ /* 0x000fe20007810004 */
[----:B------:R-:W-:Y:S06]  /*0610*/  @!P0 BRA `(.L_x_9551) ;  /* 0xfffffffc00a88947 */ /* 0x000fec000383ffff */
.L_x_9550:
[----:B0-----:R-:W-:Y:S05]  /*0620*/  BSYNC.RECONVERGENT B0 ;  /* 0x0000000000007941 */ /* 0x001fea0003800200 */
.L_x_9549:
[----:B------:R-:W-:Y:S01]  /*0630*/  ISETP.GE.AND P0, PT, R19, R14, PT ;  /* 0x0000000e1300720c */ /* 0x000fe20003f06270 */
[----:B------:R-:W-:-:S12]  /*0640*/  BSSY.RECONVERGENT B0, `(.L_x_9552) ;  /* 0x0000009000007945 */ /* 0x000fd80003800200 */
[----:B------:R-:W-:Y:S05]  /*0650*/  @P0 BRA `(.L_x_9553) ;  /* 0x00000000001c0947 */ /* 0x000fea0003800000 */
.L_x_9554:
[----:B------:R-:W-:-:S06]  /*0660*/  IMAD.WIDE R4, R19, 0x2, R12 ;  /* 0x0000000213047825 */ /* 0x000fcc00078e020c */
[----:B------:R-:W2:Y:S01]  /*0670*/  LDG.E.U16 R4, desc[UR16][R4.64] ;  /* 0x0000001004047981 */ /* 0x000ea2000c1e1500 */
[----:B------:R-:W-:-:S05]  /*0680*/  VIADD R19, R19, UR20 ;  /* 0x0000001413137c36 */ /* 0x000fca0008000000 */
[----:B------:R-:W-:Y:S01]  /*0690*/  ISETP.GE.AND P0, PT, R19, R14, PT ;  /* 0x0000000e1300720c */ /* 0x000fe20003f06270 */
[----:B--2---:R-:W-:-:S05]  /*06a0*/  IMAD.U32 R7, R4, 0x10000, RZ ;  /* 0x0001000004077824 */ /* 0x004fca00078e00ff */
[----:B------:R-:W-:-:S07]  /*06b0*/  FMNMX.FTZ R10, R7, R10, !PT ;  /* 0x0000000a070a7209 */ /* 0x000fce0007810000 */
[----:B------:R-:W-:Y:S05]  /*06c0*/  @!P0 BRA `(.L_x_9554) ;  /* 0xfffffffc00e48947 */ /* 0x000fea000383ffff */
.L_x_9553:
[----:B------:R-:W-:Y:S05]  /*06d0*/  BSYNC.RECONVERGENT B0 ;  /* 0x0000000000007941 */ /* 0x000fea0003800200 */
.L_x_9552:
        /* <DEDUP_REMOVED lines=46> */
.L_x_9579:
[----:B------:R-:W-:Y:S02]  /*09c0*/  ISETP.NE.AND P3, PT, R11, RZ, PT ;  /* 0x000000ff0b00720c */ /* 0x000fe40003f65270 */
[----:B-1----:R-:W-:-:S04]  /*09d0*/  FSETP.GEU.FTZ.AND P0, PT, R10, R13, PT ;  /* 0x0000000d0a00720b */ /* 0x002fc80003f1e000 */
[----:B0-----:R-:W-:-:S07]  /*09e0*/  FSEL R10, R13, R10, !P0 ;  /* 0x0000000a0d0a7208 */ /* 0x001fce0004000000 */
[----:B------:R0:W-:Y:S01]  /*09f0*/  @!P3 STS [UR4], R10 ;  /* 0x0000000aff00b988 */ /* 0x0001e20008000804 */
[----:B------:R-:W-:-:S13]  /*0a00*/  @!P3 PLOP3.LUT P2, PT, PT, PT, PT, 0x80, 0x8 ;  /* 0x000000000008b81c */ /* 0x000fda0003f4f070 */
.L_x_9555:
[----:B------:R-:W2:Y:S01]  /*0a10*/  LDC R15, c[0x0][0x390] ;  /* 0x0000e400ff0f7b82 */ /* 0x000ea20000000800 */
[----:B------:R-:W-:Y:S05]  /*0a20*/  WARPSYNC.ALL ;  /* 0x0000000000007948 */ /* 0x000fea0003800000 */
[----:B------:R-:W-:Y:S02]  /*0a30*/  ISETP.NE.AND P3, PT, RZ, UR10, PT ;  /* 0x0000000aff007c0c */ /* 0x000fe4000bf65270 */
[----:B------:R-:W-:Y:S01]  /*0a40*/  BAR.SYNC.DEFER_BLOCKING 0x0 ;  /* 0x0000000000007b1d */ /* 0x000fe20000010000 */
[----:B------:R-:W-:Y:S01]  /*0a50*/  IMAD.MOV.U32 R16, RZ, RZ, RZ ;  /* 0x000000ffff107224 */ /* 0x000fe200078e00ff */
[----:B------:R-:W-:Y:S01]  /*0a60*/  MOV R13, R3 ;  /* 0x00000003000d7202 */ /* 0x000fe20000000f00 */
[----:B------:R-:W-:-:S03]  /*0a70*/  IMAD.MOV.U32 R12, RZ, RZ, R2 ;  /* 0x000000ffff0c7224 */ /* 0x000fc600078e0002 */
[----:B0-----:R-:W0:Y:S05]  /*0a80*/  LDS R10, [UR4] ;  /* 0x00000004ff0a7984 */ /* 0x001e2a0008000800 */
        /* <DEDUP_REMOVED lines=12> */
[----:B--2---:R-:W-:Y:S02]  /*0b50*/  IMAD.U32 R15, RZ, RZ, UR4 ;  /* 0x00000004ff0f7e24 */ /* 0x004fe4000f8e00ff */
[----:B---3--:R-:W-:-:S04]  /*0b60*/  @!P0 IMAD.U32 R5, R8, 0x10000, RZ ;  /* 0x0001000008058824 */ /* 0x008fc800078e00ff */
[----:B0-----:R-:W-:-:S04]  /*0b70*/  @!P0 FADD.FTZ R5, -R10, R5 ;  /* 0x000000050a058221 */ /* 0x001fc80000010100 */
[----:B------:R-:W-:-:S06]  /*0b80*/  @!P0 FMUL.FTZ R5, R5, 1.4426950216293334961 ;  /* 0x3fb8aa3b05058820 */ /* 0x000fcc0000410000 */
[----:B------:R-:W0:Y:S02]  /*0b90*/  @!P0 MUFU.EX2 R5, R5 ;  /* 0x0000000500058308 */ /* 0x000e240000000800 */
[----:B0-----:R-:W-:-:S07]  /*0ba0*/  @!P0 FADD.FTZ R16, RZ, R5 ;  /* 0x00000005ff108221 */ /* 0x001fce0000010000 */
.L_x_9557:
        /* <DEDUP_REMOVED lines=14> */
.L_x_9560:
        /* <DEDUP_REMOVED lines=50> */
.L_x_9559:
[----:B------:R-:W-:Y:S05]  /*0fb0*/  BSYNC.RECONVERGENT B0 ;  /* 0x0000000000007941 */ /* 0x000fea0003800200 */
.L_x_9558:
[----:B------:R-:W-:Y:S01]  /*0fc0*/  ISETP.GE.AND P0, PT, R18, R15, PT ;  /* 0x0000000f1200720c */ /* 0x000fe20003f06270 */
[----:B------:R-:W-:-:S12]  /*0fd0*/  BSSY.RECONVERGENT B0, `(.L_x_9561) ;  /* 0x000000c000007945 */ /* 0x000fd80003800200 */
[----:B------:R-:W-:Y:S05]  /*0fe0*/  @P0 BRA `(.L_x_9562) ;  /* 0x0000000000280947 */ /* 0x000fea0003800000 */
.L_x_9563:
        /* <DEDUP_REMOVED lines=10> */
.L_x_9562:
[----:B------:R-:W-:Y:S05]  /*1090*/  BSYNC.RECONVERGENT B0 ;  /* 0x0000000000007941 */ /* 0x000fea0003800200 */
.L_x_9561:
        /* <DEDUP_REMOVED lines=38> */
.L_x_9585:
[----:B--2---:R-:W-:-:S07]  /*1300*/  FADD.FTZ R4, R8, R9 ;  /* 0x0000000908047221 */ /* 0x004fce0000010000 */
.L_x_9565:
[----:B------:R-:W-:Y:S05]  /*1310*/  BSYNC B0 ;  /* 0x0000000000007941 */ /* 0x000fea0003800000 */
.L_x_9564:
[----:B--2---:R-:W-:Y:S01]  /*1320*/  @P2 STS [UR4], R4 ;  /* 0x00000004ff002988 */ /* 0x004fe20008000804 */
[----:B------:R-:W-:Y:S05]  /*1330*/  WARPSYNC.ALL ;  /* 0x0000000000007948 */ /* 0x000fea0003800000 */
[----:B------:R-:W-:Y:S01]  /*1340*/  BAR.SYNC.DEFER_BLOCKING 0x0 ;  /* 0x0000000000007b1d */ /* 0x000fe20000010000 */
[----:B------:R-:W-:-:S04]  /*1350*/  ULOP3.LUT UR11, UR11, 0x7, URZ, 0xc0, !UPT ;  /* 0x000000070b0b7892 */ /* 0x000fc8000f8ec0ff */
[----:B------:R-:W-:Y:S01]  /*1360*/  UISETP.NE.AND UP0, UPT, UR10, UR11, UPT ;  /* 0x0000000b0a00728c */ /* 0x000fe2000bf05270 */
[----:B-1----:R-:W1:Y:S02]  /*1370*/  LDS R8, [UR4] ;  /* 0x00000004ff087984 */ /* 0x002e640008000800 */
[----:B-1----:R-:W1:Y:S06]  /*1380*/  MUFU.LG2 R8, R8 ;  /* 0x0000000800087308 */ /* 0x002e6c0000000c00 */
[----:B------:R-:W-:Y:S05]  /*1390*/  BRA.U !UP0, `(.L_x_9567) ;  /* 0x00000001083c7547 */ /* 0x000fea000b800000 */
[----:B------:R-:W-:-:S13]  /*13a0*/  ISETP.GE.AND P0, PT, R11, UR14, PT ;  /* 0x0000000e0b007c0c */ /* 0x000fda000bf06270 */
[----:B------:R-:W-:Y:S05]  /*13b0*/  @P0 EXIT ;  /* 0x000000000000094d */ /* 0x000fea0003800000 */
.L_x_9568:
[----:B------:R-:W-:-:S06]  /*13c0*/  IMAD.WIDE R4, R11, 0x2, R2 ;  /* 0x000000020b047825 */ /* 0x000fcc00078e0202 */
[----:B------:R-:W2:Y:S01]  /*13d0*/  LDG.E.U16 R4, desc[UR16][R4.64] ;  /* 0x0000001004047981 */ /* 0x000ea2000c1e1500 */
[----:B------:R-:W-:Y:S01]  /*13e0*/  IMAD.MOV.U32 R6, RZ, RZ, 0x2 ;  /* 0x00000002ff067424 */ /* 0x000fe200078e00ff */
[----:B--2---:R-:W-:-:S05]  /*13f0*/  SHF.L.U32 R7, R4, 0x10, RZ ;  /* 0x0000001004077819 */ /* 0x004fca00000006ff */
[----:B0-----:R-:W-:-:S04]  /*1400*/  FADD.FTZ R7, -R10, R7 ;  /* 0x000000070a077221 */ /* 0x001fc80000010100 */
[----:B-1----:R-:W-:-:S05]  /*1410*/  FFMA.FTZ R7, R8, -0.69314718246459960938, R7 ;  /* 0xbf31721808077823 */ /* 0x002fca0000010007 */
[----:B------:R-:W-:Y:S01]  /*1420*/  F2FP.BF16.F32.PACK_AB R0, RZ, R7 ;  /* 0x00000007ff00723e */ /* 0x000fe200000010ff */
[C---:B------:R-:W-:Y:S01]  /*1430*/  IMAD.WIDE R6, R11.reuse, R6, UR6 ;  /* 0x000000060b067e25 */ /* 0x040fe2000f8e0206 */
[----:B------:R-:W-:-:S04]  /*1440*/  IADD3 R11, PT, PT, R11, UR20, RZ ;  /* 0x000000140b0b7c10 */ /* 0x000fc8000fffe0ff */
[----:B------:R2:W-:Y:S01]  /*1450*/  STG.E.U16 desc[UR16][R6.64], R0 ;  /* 0x0000000006007986 */ /* 0x0005e2000c101510 */
[----:B------:R-:W-:-:S13]  /*1460*/  ISETP.GE.AND P0, PT, R11, UR14, PT ;  /* 0x0000000e0b007c0c */ /* 0x000fda000bf06270 */
[----:B--2---:R-:W-:Y:S05]  /*1470*/  @!P0 BRA `(.L_x_9568) ;  /* 0xfffffffc00d08947 */ /* 0x004fea000383ffff */
[----:B------:R-:W-:Y:S05]  /*1480*/  EXIT ;  /* 0x000000000000794d */ /* 0x000fea0003800000 */
.L_x_9567:
[----:B------:R-:W-:Y:S05]  /*1490*/  @!P3 BRA `(.L_x_9569) ;  /* 0x00000000005cb947 */ /* 0x000fea0003800000 */
[----:B------:R-:W-:Y:S01]  /*14a0*/  UIADD3 UR14, UPT, UPT, UR10, UR14, URZ ;  /* 0x0000000e0a0e7290 */ /* 0x000fe2000fffe0ff */
[----:B------:R-:W-:-:S05]  /*14b0*/  IMAD.MOV.U32 R2, RZ, RZ, 0x2 ;  /* 0x00000002ff027424 */ /* 0x000fca00078e00ff */
[----:B------:R-:W-:-:S04]  /*14c0*/  ISETP.GE.AND P0, PT, R11, UR14, PT ;  /* 0x0000000e0b007c0c */ /* 0x000fc8000bf06270 */
[----:B------:R-:W-:-:S13]  /*14d0*/  ISETP.LT.U32.OR P0, PT, R11, UR10, P0 ;  /* 0x0000000a0b007c0c */ /* 0x000fda0008701470 */
[----:B------:R-:W-:-:S06]  /*14e0*/  @!P0 IMAD.WIDE.U32 R2, R11, R2, UR8 ;  /* 0x000000080b028e25 */ /* 0x000fcc000f8e0002 */
[----:B------:R2:W3:Y:S01]  /*14f0*/  @!P0 LDG.E.U16 R2, desc[UR16][R2.64] ;  /* 0x0000001002028981 */ /* 0x0004e2000c1e1500 */
[----:B------:R-:W-:Y:S02]  /*1500*/  UIADD3 UR10, UPT, UPT, -UR10, URZ, URZ ;  /* 0x000000ff0a0a7290 */ /* 0x000fe4000fffe1ff */
[----:B------:R-:W-:Y:S02]  /*1510*/  UIMAD.WIDE.U32 UR8, UR20, 0x2, UR8 ;  /* 0x00000002140878a5 */ /* 0x000fe4000f8e0008 */
[----:B------:R-:W-:Y:S02]  /*1520*/  UIMAD.WIDE UR6, UR10, 0x2, UR6 ;  /* 0x000000020a0678a5 */ /* 0x000fe4000f8e0206 */
[----:B------:R-:W-:Y:S02]  /*1530*/  UISETP.LT.U32.AND UP0, UPT, UR14, UR20, UPT ;  /* 0x000000140e00728c */ /* 0x000fe4000bf01070 */
[----:B--2---:R-:W-:Y:S02]  /*1540*/  MOV R3, UR9 ;  /* 0x0000000900037c02 */ /* 0x004fe40008000f00 */
[----:B------:R-:W-:Y:S01]  /*1550*/  IMAD.U32 R4, RZ, RZ, UR6 ;  /* 0x00000006ff047e24 */ /* 0x000fe2000f8e00ff */
[----:B------:R-:W-:-:S04]  /*1560*/  USEL UR12, UR14, UR20, !UP0 ;  /* 0x000000140e0c7287 */ /* 0x000fc8000c000000 */
[----:B------:R-:W-:Y:S01]  /*1570*/  UIADD3 UR12, UPT, UPT, UR12, -UR20, URZ ;  /* 0x800000140c0c7290 */ /* 0x000fe2000fffe0ff */
[----:B---3--:R-:W-:Y:S01]  /*1580*/  @!P0 SHF.L.U32 R5, R2, 0x10, RZ ;  /* 0x0000001002058819 */ /* 0x008fe200000006ff */
[----:B------:R-:W-:-:S04]  /*1590*/  IMAD.U32 R2, RZ, RZ, UR8 ;  /* 0x00000008ff027e24 */ /* 0x000fc8000f8e00ff */
[----:B0-----:R-:W-:-:S04]  /*15a0*/  @!P0 FADD.FTZ R5, -R10, R5 ;  /* 0x000000050a058221 */ /* 0x001fc80000010100 */
[----:B-1----:R-:W-:Y:S01]  /*15b0*/  @!P0 FFMA.FTZ R6, R8, -0.69314718246459960938, R5 ;  /* 0xbf31721808068823 */ /* 0x002fe20000010005 */
[----:B------:R-:W-:Y:S01]  /*15c0*/  MOV R5, UR7 ;  /* 0x0000000700057c02 */ /* 0x000fe20008000f00 */
[----:B------:R-:W-:-:S03]  /*15d0*/  UIMAD.WIDE.U32 UR6, UR20, 0x2, UR6 ;  /* 0x00000002140678a5 */ /* 0x000fc6000f8e0006 */
[----:B------:R-:W-:Y:S01]  /*15e0*/  @!P0 F2FP.BF16.F32.PACK_AB R6, RZ, R6 ;  /* 0x00000006ff06823e */ /* 0x000fe200000010ff */
[----:B------:R-:W-:-:S05]  /*15f0*/  @!P0 IMAD.WIDE.U32 R4, R11, 0x2, R4 ;  /* 0x000000020b048825 */ /* 0x000fca00078e0004 */
[----:B------:R2:W-:Y:S03]  /*1600*/  @!P0 STG.E.U16 desc[UR16][R4.64], R6 ;  /* 0x0000000604008986 */ /* 0x0005e6000c101510 */
.L_x_9569:
        /* <DEDUP_REMOVED lines=15> */
.L_x_9572:
[----:B--2---:R-:W-:-:S06]  /*1700*/  IMAD.WIDE R4, R11, 0x10, R2 ;  /* 0x000000100b047825 */ /* 0x004fcc00078e0202 */
[----:B------:R-:W2:Y:S01]  /*1710*/  LDG.E.128 R4, desc[UR16][R4.64] ;  /* 0x0000001004047981 */ /* 0x000ea2000c1e1d00 */
[----:B------:R-:W-:Y:S01]  /*1720*/  HFMA2 R16, -RZ, RZ, 0, 9.5367431640625e-07 ;  /* 0x00000010ff107431 */ /* 0x000fe200000001ff */
[C---:B--2---:R-:W-:Y:S01]  /*1730*/  PRMT R12, R7.reuse, 0x7632, R12 ;  /* 0x00007632070c7816 */ /* 0x044fe2000000000c */
[----:B------:R-:W-:Y:S01]  /*1740*/  IMAD.U32 R19, R6, 0x10000, RZ ;  /* 0x0001000006137824 */ /* 0x000fe200078e00ff */
[----:B------:R-:W-:Y:S01]  /*1750*/  SHF.L.U32 R21, R7, 0x10, RZ ;  /* 0x0000001007157819 */ /* 0x000fe200000006ff */
[----:B------:R-:W-:Y:S01]  /*1760*/  IMAD.U32 R15, R4, 0x10000, RZ ;  /* 0x00010000040f7824 */ /* 0x000fe200078e00ff */
[----:B------:R-:W-:Y:S01]  /*1770*/  PRMT R7, R6, 0x7632, R7 ;  /* 0x0000763206077816 */ /* 0x000fe20000000007 */
[C---:B0-----:R-:W-:Y:S01]  /*1780*/  FADD.FTZ R19, -R10.reuse, R19 ;  /* 0x000000130a137221 */ /* 0x041fe20000010100 */
[C---:B------:R-:W-:Y:S01]  /*1790*/  PRMT R6, R5.reuse, 0x7632, R6 ;  /* 0x0000763205067816 */ /* 0x040fe20000000006 */
[----:B------:R-:W-:Y:S01]  /*17a0*/  FADD.FTZ R15, -R10, R15 ;  /* 0x0000000f0a0f7221 */ /* 0x000fe20000010100 */
[----:B------:R-:W-:Y:S01]  /*17b0*/  PRMT R13, R4, 0x7632, R13 ;  /* 0x00007632040d7816 */ /* 0x000fe2000000000d */
[----:B------:R-:W-:Y:S01]  /*17c0*/  FADD.FTZ R21, -R10, R21 ;  /* 0x000000150a157221 */ /* 0x000fe20000010100 */
[----:B------:R-:W-:Y:S01]  /*17d0*/  SHF.L.U32 R17, R5, 0x10, RZ ;  /* 0x0000001005117819 */ /* 0x000fe200000006ff */
[----:B------:R-:W-:Y:S01]  /*17e0*/  IMAD.U32 R5, R7, 0x10000, RZ ;  /* 0x0001000007057824 */ /* 0x000fe200078e00ff */
[----:B------:R-:W-:Y:S01]  /*17f0*/  SHF.L.U32 R7, R6, 0x10, RZ ;  /* 0x0000001006077819 */ /* 0x000fe200000006ff */
[----:B------:R-:W-:Y:S01]  /*1800*/  IMAD.U32 R13, R13, 0x10000, RZ ;  /* 0x000100000d0d7824 */ /* 0x000fe200078e00ff */
[----:B------:R-:W-:Y:S01]  /*1810*/  SHF.L.U32 R23, R12, 0x10, RZ ;  /* 0x000000100c177819 */ /* 0x000fe200000006ff */
[----:B------:R-:W-:Y:S01]  /*1820*/  FADD.FTZ R17, -R10, R17 ;  /* 0x000000110a117221 */ /* 0x000fe20000010100 */
[----:B-1----:R-:W-:Y:S01]  /*1830*/  FFMA.FTZ R6, R8, -0.69314718246459960938, R19 ;  /* 0xbf31721808067823 */ /* 0x002fe20000010013 */
[C---:B------:R-:W-:Y:S01]  /*1840*/  FADD.FTZ R7, -R10.reuse, R7 ;  /* 0x000000070a077221 */ /* 0x040fe20000010100 */
[C---:B------:R-:W-:Y:S01]  /*1850*/  FADD.FTZ R13, -R10.reuse, R13 ;  /* 0x0000000d0a0d7221 */ /* 0x040fe20000010100 */
[C---:B------:R-:W-:Y:S01]  /*1860*/  FADD.FTZ R23, -R10.reuse, R23 ;  /* 0x000000170a177221 */ /* 0x040fe20000010100 */
[----:B------:R-:W-:Y:S01]  /*1870*/  FADD.FTZ R19, -R10, R5 ;  /* 0x000000050a137221 */ /* 0x000fe20000010100 */
[C---:B------:R-:W-:Y:S01]  /*1880*/  FFMA.FTZ R5, R8.reuse, -0.69314718246459960938, R17 ;  /* 0xbf31721808057823 */ /* 0x040fe20000010011 */
[C---:B------:R-:W-:Y:S01]  /*1890*/  FFMA.FTZ R4, R8.reuse, -0.69314718246459960938, R15 ;  /* 0xbf31721808047823 */ /* 0x040fe2000001000f */
[C---:B------:R-:W-:Y:S01]  /*18a0*/  FFMA.FTZ R12, R8.reuse, -0.69314718246459960938, R7 ;  /* 0xbf317218080c7823 */ /* 0x040fe20000010007 */
[C---:B------:R-:W-:Y:S01]  /*18b0*/  FFMA.FTZ R13, R8.reuse, -0.69314718246459960938, R13 ;  /* 0xbf317218080d7823 */ /* 0x040fe2000001000d */
[C---:B------:R-:W-:Y:S01]  /*18c0*/  FFMA.FTZ R21, R8.reuse, -0.69314718246459960938, R21 ;  /* 0xbf31721808157823 */ /* 0x040fe20000010015 */
[C---:B------:R-:W-:Y:S01]  /*18d0*/  FFMA.FTZ R14, R8.reuse, -0.69314718246459960938, R23 ;  /* 0xbf317218080e7823 */ /* 0x040fe20000010017 */
[----:B------:R-:W-:Y:S01]  /*18e0*/  FFMA.FTZ R19, R8, -0.69314718246459960938, R19 ;  /* 0xbf31721808137823 */ /* 0x000fe20000010013 */
[----:B------:R-:W-:-:S02]  /*18f0*/  F2FP.BF16.F32.PACK_AB R5, R12, R5 ;  /* 0x000000050c05723e */ /* 0x000fc400000010ff */
[----:B------:R-:W-:Y:S01]  /*1900*/  F2FP.BF16.F32.PACK_AB R4, R13, R4 ;  /* 0x000000040d04723e */ /* 0x000fe200000010ff */
[----:B------:R-:W-:Y:S01]  /*1910*/  IMAD.WIDE R12, R11, R16, UR6 ;  /* 0x000000060b0c7e25 */ /* 0x000fe2000f8e0210 */
[----:B------:R-:W-:Y:S02]  /*1920*/  F2FP.BF16.F32.PACK_AB R7, R14, R21 ;  /* 0x000000150e07723e */ /* 0x000fe400000010ff */
[----:B------:R-:W-:Y:S01]  /*1930*/  F2FP.BF16.F32.PACK_AB R6, R19, R6 ;  /* 0x000000061306723e */ /* 0x000fe200000010ff */
[----:B------:R-:W-:-:S04]  /*1940*/  VIADD R11, R11, UR20 ;  /* 0x000000140b0b7c36 */ /* 0x000fc80008000000 */
[----:B------:R3:W-:Y:S01]  /*1950*/  STG.E.128 desc[UR16][R12.64], R4 ;  /* 0x000000040c007986 */ /* 0x0007e2000c101d10 */
[----:B------:R-:W-:-:S04]  /*1960*/  SHF.L.U32 R14, R11, 0x3, RZ ;  /* 0x000000030b0e7819 */ /* 0x000fc800000006ff */
[----:B------:R-:W-:-:S13]  /*1970*/  ISETP.GE.AND P0, PT, R14, R9, PT ;  /* 0x000000090e00720c */ /* 0x000fda0003f06270 */
[----:B---3--:R-:W-:Y:S05]  /*1980*/  @!P0 BRA `(.L_x_9572) ;  /* 0xfffffffc005c8947 */ /* 0x008fea000383ffff */
.L_x_9571:
[----:B------:R-:W-:Y:S05]  /*1990*/  BSYNC.RECONVERGENT B0 ;  /* 0x0000000000007941 */ /* 0x000fea0003800200 */
.L_x_9570:
[----:B------:R-:W-:-:S13]  /*19a0*/  ISETP.GE.AND P0, PT, R0, UR12, PT ;  /* 0x0000000c00007c0c */ /* 0x000fda000bf06270 */
[----:B------:R-:W-:Y:S05]  /*19b0*/  @P0 EXIT ;  /* 0x000000000000094d */ /* 0x000fea0003800000 */
.L_x_9573:
[----:B--2---:R-:W-:-:S06]  /*19c0*/  IMAD.WIDE R4, R0, 0x2, R2 ;  /* 0x0000000200047825 */ /* 0x004fcc00078e0202 */
[----:B------:R-:W2:Y:S01]  /*19d0*/  LDG.E.U16 R4, desc[UR16][R4.64] ;  /* 0x0000001004047981 */ /* 0x000ea2000c1e1500 */
[----:B------:R-:W-:Y:S01]  /*19e0*/  MOV R9, 0x2 ;  /* 0x0000000200097802 */ /* 0x000fe20000000f00 */
[----:B--2---:R-:W-:-:S04]  /*19f0*/  IMAD.U32 R7, R4, 0x10000, RZ ;  /* 0x0001000004077824 */ /* 0x004fc800078e00ff */
[----:B0-----:R-:W-:-:S04]  /*1a00*/  FADD.FTZ R7, -R10, R7 ;  /* 0x000000070a077221 */ /* 0x001fc80000010100 */
[----:B-1----:R-:W-:-:S05]  /*1a10*/  FFMA.FTZ R7, R8, -0.69314718246459960938, R7 ;  /* 0xbf31721808077823 */ /* 0x002fca0000010007 */
[----:B------:R-:W-:Y:S01]  /*1a20*/  F2FP.BF16.F32.PACK_AB R5, RZ, R7 ;  /* 0x00000007ff05723e */ /* 0x000fe200000010ff */
[----:B------:R-:W-:-:S04]  /*1a30*/  IMAD.WIDE R6, R0, R9, UR6 ;  /* 0x0000000600067e25 */ /* 0x000fc8000f8e0209 */
[----:B------:R-:W-:Y:S01]  /*1a40*/  VIADD R0, R0, UR20 ;  /* 0x0000001400007c36 */ /* 0x000fe20008000000 */
[----:B------:R3:W-:Y:S04]  /*1a50*/  STG.E.U16 desc[UR16][R6.64], R5 ;  /* 0x0000000506007986 */ /* 0x0007e8000c101510 */
[----:B------:R-:W-:-:S13]  /*1a60*/  ISETP.GE.AND P0, PT, R0, UR12, PT ;  /* 0x0000000c00007c0c */ /* 0x000fda000bf06270 */
[----:B---3--:R-:W-:Y:S05]  /*1a70*/  @!P0 BRA `(.L_x_9573) ;  /* 0xfffffffc00d08947 */ /* 0x008fea000383ffff */
[----:B------:R-:W-:Y:S05]  /*1a80*/  EXIT ;  /* 0x000000000000794d */ /* 0x000fea0003800000 */
.L_x_9556:
[----:B------:R-:W-:Y:S02]  /*1a90*/  HFMA2 R15, -RZ, RZ, 0, 9.5367431640625e-07 ;  /* 0x00000010ff0f7431 */ /* 0x000fe400000001ff */
[----:B------:R-:W-:Y:S01]  /*1aa0*/  IMAD.MOV.U32 R19, RZ, RZ, 0x1f ;  /* 0x0000001fff137424 */ /* 0x000fe200078e00ff */
[----:B------:R-:W-:-:S07]  /*1ab0*/  MOV R12, 0xffffffff ;  /* 0xffffffff000c7802 */ /* 0x000fce0000000f00 */
[----:B-1----:R-:W-:Y:S05]  /*1ac0*/  WARPSYNC.COLLECTIVE R12, `(.L_x_9574) ;  /* 0x000000000c087348 */ /* 0x002fea0003c00000 */
[----:B-1----:R0:W1:Y:S02]  /*1ad0*/  SHFL.DOWN P0, R13, R4, R15, R19 ;  /* 0x0800000f040d7389 */ /* 0x0020640000000013 */
[----:B01----:R-:W-:Y:S05]  /*1ae0*/  ENDCOLLECTIVE ;  /* 0x000000000000791b */ /* 0x003fea0003800000 */
.L_x_9574:
        /* <DEDUP_REMOVED lines=8> */
.L_x_9575:
        /* <DEDUP_REMOVED lines=8> */
.L_x_9576:
        /* <DEDUP_REMOVED lines=8> */
.L_x_9577:
        /* <DEDUP_REMOVED lines=8> */
.L_x_9578:
[----:B------:R-:W-:Y:S05]  /*1cf0*/  BRA `(.L_x_9579) ;  /* 0xffffffec00307947 */ /* 0x000fea000383ffff */
.L_x_9566:
[----:B------:R-:W-:Y:S01]  /*1d00*/  IMAD.MOV.U32 R15, RZ, RZ, 0x10 ;  /* 0x00000010ff0f7424 */ /* 0x000fe200078e00ff */
[----:B------:R-:W-:Y:S01]  /*1d10*/  MOV R19, 0x1f ;  /* 0x0000001f00137802 */ /* 0x000fe20000000f00 */
[----:B------:R-:W-:-:S07]  /*1d20*/  IMAD.MOV.U32 R12, RZ, RZ, -0x1 ;  /* 0xffffffffff0c7424 */ /* 0x000fce00078e00ff */
[----:B0-2---:R-:W-:Y:S05]  /*1d30*/  WARPSYNC.COLLECTIVE R12, `(.L_x_9580) ;  /* 0x000000000c087348 */ /* 0x005fea0003c00000 */
[----:B--2---:R1:W2:Y:S02]  /*1d40*/  SHFL.DOWN P0, R13, R4, R15, R19 ;  /* 0x0800000f040d7389 */ /* 0x0042a40000000013 */
[----:B012---:R-:W-:Y:S05]  /*1d50*/  ENDCOLLECTIVE ;  /* 0x000000000000791b */ /* 0x007fea0003800000 */
.L_x_9580:
[----:B------:R-:W-:Y:S01]  /*1d60*/  HFMA2 R15, -RZ, RZ, 0, 4.76837158203125e-07 ;  /* 0x00000008ff0f7431 */ /* 0x000fe200000001ff */
[----:B------:R-:W-:-:S05]  /*1d70*/  MOV R5, R13 ;  /* 0x0000000d00057202 */ /* 0x000fca0000000f00 */
[----:B------:R-:W-:-:S04]  /*1d80*/  FADD.FTZ R5, R4, R5 ;  /* 0x0000000504057221 */ /* 0x000fc80000010000 */
[----:B------:R-:W-:-:S07]  /*1d90*/  IMAD.MOV.U32 R4, RZ, RZ, R5 ;  /* 0x000000ffff047224 */ /* 0x000fce00078e0005 */
[----:B------:R-:W-:Y:S05]  /*1da0*/  WARPSYNC.COLLECTIVE R12, `(.L_x_9581) ;  /* 0x000000000c087348 */ /* 0x000fea0003c00000 */
[----:B------:R0:W1:Y:S02]  /*1db0*/  SHFL.DOWN P0, R13, R4, R15, R19 ;  /* 0x0800000f040d7389 */ /* 0x0000640000000013 */
[----:B01----:R-:W-:Y:S05]  /*1dc0*/  ENDCOLLECTIVE ;  /* 0x000000000000791b */ /* 0x003fea0003800000 */
.L_x_9581:
[----:B------:R-:W-:Y:S02]  /*1dd0*/  IMAD.MOV.U32 R15, RZ, RZ, 0x4 ;  /* 0x00000004ff0f7424 */ /* 0x000fe400078e00ff */
[----:B------:R-:W-:-:S04]  /*1de0*/  IMAD.MOV.U32 R6, RZ, RZ, R13 ;  /* 0x000000ffff067224 */ /* 0x000fc800078e000d */
[----:B------:R-:W-:-:S05]  /*1df0*/  FADD.FTZ R6, R5, R6 ;  /* 0x0000000605067221 */ /* 0x000fca0000010000 */
[----:B------:R-:W-:-:S07]  /*1e00*/  MOV R4, R6 ;  /* 0x0000000600047202 */ /* 0x000fce0000000f00 */
[----:B------:R-:W-:Y:S05]  /*1e10*/  WARPSYNC.COLLECTIVE R12, `(.L_x_9582) ;  /* 0x000000000c087348 */ /* 0x000fea0003c00000 */
[----:B------:R0:W1:Y:S02]  /*1e20*/  SHFL.DOWN P0, R13, R4, R15, R19 ;  /* 0x0800000f040d7389 */ /* 0x0000640000000013 */
[----:B01----:R-:W-:Y:S05]  /*1e30*/  ENDCOLLECTIVE ;  /* 0x000000000000791b */ /* 0x003fea0003800000 */
.L_x_9582:
[----:B------:R-:W-:Y:S01]  /*1e40*/  HFMA2 R15, -RZ, RZ, 0, 1.1920928955078125e-07 ;  /* 0x00000002ff0f7431 */ /* 0x000fe200000001ff */
[----:B------:R-:W-:-:S05]  /*1e50*/  MOV R7, R13 ;  /* 0x0000000d00077202 */ /* 0x000fca0000000f00 */
[----:B------:R-:W-:-:S04]  /*1e60*/  FADD.FTZ R7, R6, R7 ;  /* 0x0000000706077221 */ /* 0x000fc80000010000 */
[----:B------:R-:W-:-:S07]  /*1e70*/  IMAD.MOV.U32 R4, RZ, RZ, R7 ;  /* 0x000000ffff047224 */ /* 0x000fce00078e0007 */
[----:B------:R-:W-:Y:S05]  /*1e80*/  WARPSYNC.COLLECTIVE R12, `(.L_x_9583) ;  /* 0x000000000c087348 */ /* 0x000fea0003c00000 */
[----:B------:R0:W1:Y:S02]  /*1e90*/  SHFL.DOWN P0, R13, R4, R15, R19 ;  /* 0x0800000f040d7389 */ /* 0x0000640000000013 */
[----:B01----:R-:W-:Y:S05]  /*1ea0*/  ENDCOLLECTIVE ;  /* 0x000000000000791b */ /* 0x003fea0003800000 */
.L_x_9583:
[----:B------:R-:W-:Y:S02]  /*1eb0*/  IMAD.MOV.U32 R15, RZ, RZ, 0x1 ;  /* 0x00000001ff0f7424 */ /* 0x000fe400078e00ff */
[----:B------:R-:W-:-:S04]  /*1ec0*/  IMAD.MOV.U32 R8, RZ, RZ, R13 ;  /* 0x000000ffff087224 */ /* 0x000fc800078e000d */
[----:B------:R-:W-:-:S05]  /*1ed0*/  FADD.FTZ R8, R7, R8 ;  /* 0x0000000807087221 */ /* 0x000fca0000010000 */
[----:B------:R-:W-:-:S07]  /*1ee0*/  MOV R4, R8 ;  /* 0x0000000800047202 */ /* 0x000fce0000000f00 */
[----:B------:R-:W-:Y:S05]  /*1ef0*/  WARPSYNC.COLLECTIVE R12, `(.L_x_9584) ;  /* 0x000000000c087348 */ /* 0x000fea0003c00000 */
[----:B------:R0:W1:Y:S02]  /*1f00*/  SHFL.DOWN P0, R13, R4, R15, R19 ;  /* 0x0800000f040d7389 */ /* 0x0000640000000013 */
[----:B01----:R-:W-:Y:S05]  /*1f10*/  ENDCOLLECTIVE ;  /* 0x000000000000791b */ /* 0x003fea0003800000 */
.L_x_9584:
[----:B------:R-:W-:Y:S01]  /*1f20*/  MOV R9, R13 ;  /* 0x0000000d00097202 */ /* 0x000fe20000000f00 */
[----:B------:R-:W-:Y:S06]  /*1f30*/  BRA `(.L_x_9585) ;  /* 0xfffffff000f07947 */ /* 0x000fec000383ffff */
.L_x_9586:
        /* <DEDUP_REMOVED lines=12> */
.L_x_11668:


//--------------------- .text._ZN2at6native43_GLOBAL__N__9ae7fba5_10_SoftMax_cu_9f978f6323cunn_SoftMaxForwardSmemILi8EN3c108BFloat16EfS4_NS1_25LogSoftMaxForwardEpilogueElEEvPT2_PKT0_T4_ --------------------------
	.section	.text._ZN2at6native43_GLOBAL__N__9ae7fba5_10_SoftMax_cu_9f978f6323cunn_SoftMaxForwardSmemILi8EN3c108BFloat16EfS4_NS1_25LogSoftMaxForwardEpilogueElEEvPT2_PKT0_T4_,"ax",@progbits
	.align	128
.text._ZN2at6native43_GLOBAL__N__9ae7fba5_10_SoftMax_cu_9f978f6323cunn_SoftMaxForwardSmemILi8EN3c108BFloat16EfS4_NS1_25LogSoftMaxForwardEpilogueElEEvPT2_PKT0_T4_:
        .type           _ZN2at6native43_GLOBAL__N__9ae7fba5_10_SoftMax_cu_9f978f6323cunn_SoftMaxForwardSmemILi8EN3c108BFloat16EfS4_NS1_25LogSoftMaxForwardEpilogueElEEvPT2_PKT0_T4_,@function
        .size           _ZN2at6native43_GLOBAL__N__9ae7fba5_10_SoftMax_cu_9f978f6323cunn_SoftMaxForwardSmemILi8EN3c108BFloat16EfS4_NS1_25LogSoftMaxForwardEpilogueElEEvPT2_PKT0_T4_,(.L_x_11669 - _ZN2at6native43_GLOBAL__N__9ae7fba5_10_SoftMax_cu_9f978f6323cunn_SoftMaxForwardSmemILi8EN3c108BFloat16EfS4_NS1_25LogSoftMaxForwardEpilogueElEEvPT2_PKT0_T4_)
        .other          _ZN2at6native43_GLOBAL__N__9ae7fba5_10_SoftMax_cu_9f978f6323cunn_SoftMaxForwardSmemILi8EN3c108BFloat16EfS4_NS1_25LogSoftMaxForwardEpilogueElEEvPT2_PKT0_T4_,@"STO_CUDA_ENTRY STV_DEFAULT"
_ZN2at6native43_GLOBAL__N__9ae7fba5_10_SoftMax_cu_9f978f6323cunn_SoftMaxForwardSmemILi8EN3c108BFloat16EfS4_NS1_25LogSoftMaxForwardEpilogueElEEvPT2_PKT0_T4_:
[----:B------:R-:W-:Y:S01]  /*0000*/  LDC R1, c[0x0][0x37c] ;  /* 0x0000df00ff017b82 */ /* 0x000fe20000000800 */
[----:B------:R-:W0:Y:S07]  /*0010*/  S2R R0, SR_TID.X ;  /* 0x0000000000007919 */ /* 0x000e2e0000002100 */
[----:B------:R-:W1:Y:S01]  /*0020*/  S2UR UR6, SR_CTAID.X ;  /* 0x00000000000679c3 */ /* 0x000e620000002500 */
[----:B------:R-:W1:Y:S01]  /*0030*/  LDCU.64 UR12, c[0x0][0x390] ;  /* 0x00007200ff0c77ac */ /* 0x000e620008000a00 */
[----:B------:R-:W-:Y:S01]  /*0040*/  BSSY.RECONVERGENT B0, `(.L_x_9587) ;  /* 0x0000034000007945 */ /* 0x000fe20003800200 */
[----:B------:R-:W-:Y:S01]  /*0050*/  IMAD.MOV.U32 R10, RZ, RZ, -0x800001 ;  /* 0xff7fffffff0a7424 */ /* 0x000fe200078e00ff */
        /* <DEDUP_REMOVED lines=12> */
[----:B------:R-:W-:Y:S01]  /*0120*/  IMAD.MOV.U32 R3, RZ, RZ, RZ ;  /* 0x000000ffff037224 */ /* 0x000fe200078e00ff */
[----:B------:R-:W0:Y:S10]  /*0130*/  LDCU.64 UR10, c[0x0][0x358] ;  /* 0x00006b00ff0a77ac */ /* 0x000e340008000a00 */
        /* <DEDUP_REMOVED lines=8> */
.L_x_9589:
        /* <DEDUP_REMOVED lines=28> */
.L_x_9588:
[----:B0-----:R-:W-:Y:S05]  /*0380*/  BSYNC.RECONVERGENT B0 ;  /* 0x0000000000007941 */ /* 0x001fea0003800200 */
.L_x_9587:
        /* <DEDUP_REMOVED lines=25> */
[----:B------:R-:W-:Y:S01]  /*0520*/  FSEL R6, R5, R4, !P2 ;  /* 0x0000000405067208 */ /* 0x000fe20005000000 */
[----:B------:R-:W-:Y:S01]  /*0530*/  IMAD.MOV.U32 R5, RZ, RZ, -0x800001 ;  /* 0xff7fffffff057424 */ /* 0x000fe200078e00ff */
        /* <DEDUP_REMOVED lines=21> */
.L_x_9604:
[----:B------:R-:W-:Y:S02]  /*0690*/  ISETP.NE.AND P3, PT, R0, RZ, PT ;  /* 0x000000ff0000720c */ /* 0x000fe40003f65270 */
[----:B-1----:R-:W-:-:S04]  /*06a0*/  FSETP.GEU.FTZ.AND P1, PT, R11, R8, PT ;  /* 0x000000080b00720b */ /* 0x002fc80003f3e000 */
[----:B------:R-:W-:-:S07]  /*06b0*/  FSEL R8, R8, R11, !P1 ;  /* 0x0000000b08087208 */ /* 0x000fce0004800000 */
[----:B------:R2:W-:Y:S01]  /*06c0*/  @!P3 STS [UR7], R8 ;  /* 0x00000008ff00b988 */ /* 0x0005e20008000807 */
[----:B------:R-:W-:-:S13]  /*06d0*/  @!P3 PLOP3.LUT P2, PT, PT, PT, PT, 0x80, 0x8 ;  /* 0x000000000008b81c */ /* 0x000fda0003f4f070 */
.L_x_9590:
[----:B------:R-:W-:Y:S05]  /*06e0*/  WARPSYNC.ALL ;  /* 0x0000000000007948 */ /* 0x000fea0003800000 */
[----:B------:R-:W-:Y:S01]  /*06f0*/  BAR.SYNC.DEFER_BLOCKING 0x0 ;  /* 0x0000000000007b1d */ /* 0x000fe20000010000 */
[----:B------:R-:W-:-:S05]  /*0700*/  HFMA2 R12, -RZ, RZ, 0, 0 ;  /* 0x00000000ff0c7431 */ /* 0x000fca00000001ff */
[----:B------:R-:W-:Y:S01]  /*0710*/  BSSY.RECONVERGENT B0, `(.L_x_9592) ;  /* 0x000003b000007945 */ /* 0x000fe20003800200 */
[----:B--2---:R-:W2:Y:S03]  /*0720*/  LDS R8, [UR7] ;  /* 0x00000007ff087984 */ /* 0x004ea60008000800 */
[----:B------:R-:W-:Y:S05]  /*0730*/  @P0 BRA `(.L_x_9593) ;  /* 0x0000000000e00947 */ /* 0x000fea0003800000 */
[----:B------:R-:W-:Y:S01]  /*0740*/  IMAD.MOV.U32 R12, RZ, RZ, RZ ;  /* 0x000000ffff0c7224 */ /* 0x000fe200078e00ff */
[----:B------:R-:W-:Y:S01]  /*0750*/  MOV R10, R3 ;  /* 0x00000003000a7202 */ /* 0x000fe20000000f00 */
[----:B0-----:R-:W-:-:S07]  /*0760*/  IMAD.MOV.U32 R11, RZ, RZ, R0 ;  /* 0x000000ffff0b7224 */ /* 0x001fce00078e0000 */
.L_x_9594:
[C---:B------:R-:W-:Y:S02]  /*0770*/  LEA R4, R11.reuse, UR6, 0x4 ;  /* 0x000000060b047c11 */ /* 0x040fe4000f8e20ff */
[----:B------:R-:W-:-:S04]  /*0780*/  IADD3 R11, P1, PT, R11, UR9, RZ ;  /* 0x000000090b0b7c10 */ /* 0x000fc8000ff3e0ff */
[----:B-1----:R-:W0:Y:S01]  /*0790*/  LDS.128 R4, [R4] ;  /* 0x0000000004047984 */ /* 0x002e220000000c00 */
[----:B------:R-:W-:Y:S02]  /*07a0*/  IMAD.X R10, RZ, RZ, R10, P1 ;  /* 0x000000ffff0a7224 */ /* 0x000fe400008e060a */
[----:B0-----:R-:W-:Y:S01]  /*07b0*/  IMAD.U32 R13, R4, 0x10000, RZ ;  /* 0x00010000040d7824 */ /* 0x001fe200078e00ff */
[----:B------:R-:W-:Y:S01]  /*07c0*/  SHF.L.U32 R19, R6, 0x10, RZ ;  /* 0x0000001006137819 */ /* 0x000fe200000006ff */
[----:B------:R-:W-:Y:S01]  /*07d0*/  IMAD.U32 R17, R5, 0x10000, RZ ;  /* 0x0001000005117824 */ /* 0x000fe200078e00ff */
[----:B------:R-:W-:Y:S01]  /*07e0*/  PRMT R5, R4, 0x7632, R5 ;  /* 0x0000763204057816 */ /* 0x000fe20000000005 */
[C---:B--2---:R-:W-:Y:S02]  /*07f0*/  FADD.FTZ R13, -R8.reuse, R13 ;  /* 0x0000000d080d7221 */ /* 0x044fe40000010100 */
        /* <DEDUP_REMOVED lines=44> */
.L_x_9593:
[----:B------:R-:W-:Y:S05]  /*0ac0*/  BSYNC.RECONVERGENT B0 ;  /* 0x0000000000007941 */ /* 0x000fea0003800200 */
.L_x_9592:
[----:B-1----:R-:W1:Y:S01]  /*0ad0*/  SHFL.DOWN PT, R5, R12, 0x10, 0x1f ;  /* 0x0a001f000c057f89 */ /* 0x002e6200000e0000 */
[----:B------:R-:W-:Y:S01]  /*0ae0*/  BAR.SYNC.DEFER_BLOCKING 0x0 ;  /* 0x0000000000007b1d */ /* 0x000fe20000010000 */
[----:B------:R-:W-:Y:S01]  /*0af0*/  ISETP.NE.AND P1, PT, R2, RZ, PT ;  /* 0x000000ff0200720c */ /* 0x000fe20003f25270 */
[----:B------:R-:W-:Y:S01]  /*0b00*/  IMAD.MOV.U32 R2, RZ, RZ, RZ ;  /* 0x000000ffff027224 */ /* 0x000fe200078e00ff */
[----:B------:R-:W-:-:S03]  /*0b10*/  ISETP.GE.U32.AND P3, PT, R0, UR8, PT ;  /* 0x0000000800007c0c */ /* 0x000fc6000bf66070 */
        /* <DEDUP_REMOVED lines=8> */
[----:B0-----:R-:W0:Y:S02]  /*0ba0*/  SHFL.DOWN PT, R11, R6, 0x1, 0x1f ;  /* 0x08201f00060b7f89 */ /* 0x001e2400000e0000 */
        /* <DEDUP_REMOVED lines=17> */
.L_x_9610:
[----:B-1----:R-:W-:-:S07]  /*0cc0*/  FADD.FTZ R2, R6, R9 ;  /* 0x0000000906027221 */ /* 0x002fce0000010000 */
.L_x_9596:
[----:B------:R-:W-:Y:S05]  /*0cd0*/  BSYNC B0 ;  /* 0x0000000000007941 */ /* 0x000fea0003800000 */
.L_x_9595:
[----:B-1----:R1:W-:Y:S01]  /*0ce0*/  @P2 STS [UR7], R2 ;  /* 0x00000002ff002988 */ /* 0x0023e20008000807 */
[----:B------:R-:W-:Y:S05]  /*0cf0*/  WARPSYNC.ALL ;  /* 0x0000000000007948 */ /* 0x000fea0003800000 */
[----:B------:R-:W-:Y:S06]  /*0d00*/  BAR.SYNC.DEFER_BLOCKING 0x0 ;  /* 0x0000000000007b1d */ /* 0x000fec0000010000 */
[----:B------:R-:W-:Y:S05]  /*0d10*/  @P0 EXIT ;  /* 0x000000000000094d */ /* 0x000fea0003800000 */
[----:B-1----:R-:W1:Y:S02]  /*0d20*/  LDS R2, [UR7] ;  /* 0x00000007ff027984 */ /* 0x002e640008000800 */
[----:B-1----:R-:W1:Y:S02]  /*0d30*/  MUFU.LG2 R2, R2 ;  /* 0x0000000200027308 */ /* 0x002e640000000c00 */
.L_x_9598:
[C---:B------:R-:W-:Y:S02]  /*0d40*/  LEA R4, R0.reuse, UR6, 0x4 ;  /* 0x0000000600047c11 */ /* 0x040fe4000f8e20ff */
[----:B------:R-:W-:-:S04]  /*0d50*/  LEA R10, P0, R0, UR4, 0x4 ;  /* 0x00000004000a7c11 */ /* 0x000fc8000f8020ff */
[----:B0-----:R-:W0:Y:S02]  /*0d60*/  LDS.128 R4, [R4] ;  /* 0x0000000004047984 */ /* 0x001e240000000c00 */
[C---:B0-----:R-:W-:Y:S01]  /*0d70*/  PRMT R9, R7.reuse, 0x7632, R9 ;  /* 0x0000763207097816 */ /* 0x041fe20000000009 */
[C---:B------:R-:W-:Y:S01]  /*0d80*/  IMAD.U32 R15, R6.reuse, 0x10000, RZ ;  /* 0x00010000060f7824 */ /* 0x040fe200078e00ff */
[----:B------:R-:W-:Y:S01]  /*0d90*/  SHF.L.U32 R17, R7, 0x10, RZ ;  /* 0x0000001007117819 */ /* 0x000fe200000006ff */
[----:B------:R-:W-:Y:S01]  /*0da0*/  IMAD.U32 R13, R5, 0x10000, RZ ;  /* 0x00010000050d7824 */ /* 0x000fe200078e00ff */
[----:B------:R-:W-:Y:S01]  /*0db0*/  PRMT R7, R6, 0x7632, R7 ;  /* 0x0000763206077816 */ /* 0x000fe20000000007 */
[----:B------:R-:W-:Y:S01]  /*0dc0*/  IMAD.U32 R19, R9, 0x10000, RZ ;  /* 0x0001000009137824 */ /* 0x000fe200078e00ff */
[----:B------:R-:W-:Y:S01]  /*0dd0*/  PRMT R6, R5, 0x7632, R6 ;  /* 0x0000763205067816 */ /* 0x000fe20000000006 */
[----:B--2---:R-:W-:Y:S01]  /*0de0*/  FADD.FTZ R15, -R8, R15 ;  /* 0x0000000f080f7221 */ /* 0x004fe20000010100 */
[C---:B------:R-:W-:Y:S01]  /*0df0*/  PRMT R5, R4.reuse, 0x7632, R5 ;  /* 0x0000763204057816 */ /* 0x040fe20000000005 */
[----:B------:R-:W-:Y:S01]  /*0e00*/  IMAD.U32 R9, R7, 0x10000, RZ ;  /* 0x0001000007097824 */ /* 0x000fe200078e00ff */
[----:B------:R-:W-:Y:S01]  /*0e10*/  SHF.L.U32 R11, R4, 0x10, RZ ;  /* 0x00000010040b7819 */ /* 0x000fe200000006ff */
[----:B------:R-:W-:Y:S01]  /*0e20*/  FADD.FTZ R17, -R8, R17 ;  /* 0x0000001108117221 */ /* 0x000fe20000010100 */
        /* <DEDUP_REMOVED lines=8> */
[C---:B-1----:R-:W-:Y:S01]  /*0eb0*/  FFMA.FTZ R6, R2.reuse, -0.69314718246459960938, R15 ;  /* 0xbf31721802067823 */ /* 0x042fe2000001000f */
[C---:B------:R-:W-:Y:S01]  /*0ec0*/  FFMA.FTZ R15, R2.reuse, -0.69314718246459960938, R9 ;  /* 0xbf317218020f7823 */ /* 0x040fe20000010009 */
[C---:B------:R-:W-:Y:S01]  /*0ed0*/  FFMA.FTZ R4, R2.reuse, -0.69314718246459960938, R11 ;  /* 0xbf31721802047823 */ /* 0x040fe2000001000b */
[----:B------:R-:W-:Y:S01]  /*0ee0*/  FFMA.FTZ R9, R2, -0.69314718246459960938, R5 ;  /* 0xbf31721802097823 */ /* 0x000fe20000010005 */
[----:B------:R-:W-:Y:S01]  /*0ef0*/  LEA.HI.X R11, R0, UR5, R3, 0x4, P0 ;  /* 0x00000005000b7c11 */ /* 0x000fe200080f2403 */
[C---:B------:R-:W-:Y:S01]  /*0f00*/  FFMA.FTZ R17, R2.reuse, -0.69314718246459960938, R17 ;  /* 0xbf31721802117823 */ /* 0x040fe20000010011 */
[C---:B------:R-:W-:Y:S01]  /*0f10*/  FFMA.FTZ R13, R2.reuse, -0.69314718246459960938, R13 ;  /* 0xbf317218020d7823 */ /* 0x040fe2000001000d */
[C---:B------:R-:W-:Y:S01]  /*0f20*/  FFMA.FTZ R14, R2.reuse, -0.69314718246459960938, R19 ;  /* 0xbf317218020e7823 */ /* 0x040fe20000010013 */
[----:B------:R-:W-:Y:S01]  /*0f30*/  FFMA.FTZ R12, R2, -0.69314718246459960938, R7 ;  /* 0xbf317218020c7823 */ /* 0x000fe20000010007 */
[----:B------:R-:W-:-:S02]  /*0f40*/  IADD3 R0, P0, PT, R0, UR9, RZ ;  /* 0x0000000900007c10 */ /* 0x000fc4000ff1e0ff */
[----:B------:R-:W-:Y:S02]  /*0f50*/  F2FP.BF16.F32.PACK_AB R4, R9, R4 ;  /* 0x000000040904723e */ /* 0x000fe400000010ff */
[----:B------:R-:W-:Y:S01]  /*0f60*/  F2FP.BF16.F32.PACK_AB R7, R14, R17 ;  /* 0x000000110e07723e */ /* 0x000fe200000010ff */
[----:B------:R-:W-:Y:S01]  /*0f70*/  IMAD.SHL.U32 R9, R0, 0x8, RZ ;  /* 0x0000000800097824 */ /* 0x000fe200078e00ff */
[----:B------:R-:W-:Y:S02]  /*0f80*/  F2FP.BF16.F32.PACK_AB R6, R15, R6 ;  /* 0x000000060f06723e */ /* 0x000fe400000010ff */
[----:B------:R-:W-:Y:S02]  /*0f90*/  F2FP.BF16.F32.PACK_AB R5, R12, R13 ;  /* 0x0000000d0c05723e */ /* 0x000fe400000010ff */
[----:B------:R-:W-:Y:S02]  /*0fa0*/  IADD3.X R3, PT, PT, RZ, R3, RZ, P0, !PT ;  /* 0x00000003ff037210 */ /* 0x000fe400007fe4ff */
[----:B------:R-:W-:Y:S01]  /*0fb0*/  ISETP.GE.U32.AND P0, PT, R9, UR12, PT ;  /* 0x0000000c09007c0c */ /* 0x000fe2000bf06070 */
[----:B------:R3:W-:Y:S01]  /*0fc0*/  STG.E.128 desc[UR10][R10.64], R4 ;  /* 0x000000040a007986 */ /* 0x0007e2000c101d0a */
[----:B------:R-:W-:-:S04]  /*0fd0*/  SHF.L.U64.HI R9, R0, 0x3, R3 ;  /* 0x0000000300097819 */ /* 0x000fc80000010203 */
[----:B------:R-:W-:-:S13]  /*0fe0*/  ISETP.GE.AND.EX P0, PT, R9, UR13, PT, P0 ;  /* 0x0000000d09007c0c */ /* 0x000fda000bf06300 */
[----:B---3--:R-:W-:Y:S05]  /*0ff0*/  @!P0 BRA `(.L_x_9598) ;  /* 0xfffffffc00508947 */ /* 0x008fea000383ffff */
[----:B------:R-:W-:Y:S05]  /*1000*/  EXIT ;  /* 0x000000000000794d */ /* 0x000fea0003800000 */
.L_x_9591:
[----:B------:R-:W-:Y:S02]  /*1010*/  HFMA2 R16, -RZ, RZ, 0, 1.847743988037109375e-06 ;  /* 0x0000001fff107431 */ /* 0x000fe400000001ff */
[----:B-1----:R-:W-:Y:S02]  /*1020*/  IMAD.MOV.U32 R13, RZ, RZ, R5 ;  /* 0x000000ffff0d7224 */ /* 0x002fe400078e0005 */
[----:B------:R-:W-:Y:S02]  /*1030*/  IMAD.MOV.U32 R15, RZ, RZ, 0x10 ;  /* 0x00000010ff0f7424 */ /* 0x000fe400078e00ff */
[----:B------:R-:W-:-:S07]  /*1040*/  IMAD.MOV.U32 R10, RZ, RZ, -0x1 ;  /* 0xffffffffff0a7424 */ /* 0x000fce00078e00ff */
[----:B------:R-:W-:Y:S05]  /*1050*/  WARPSYNC.COLLECTIVE R10, `(.L_x_9599) ;  /* 0x000000000a087348 */ /* 0x000fea0003c00000 */
[----:B------:R0:W1:Y:S02]  /*1060*/  SHFL.DOWN P1, R12, R13, R15, R16 ;  /* 0x0800000f0d0c7389 */ /* 0x0000640000020010 */
[----:B01----:R-:W-:Y:S05]  /*1070*/  ENDCOLLECTIVE ;  /* 0x000000000000791b */ /* 0x003fea0003800000 */
.L_x_9599:
        /* <DEDUP_REMOVED lines=8> */
.L_x_9600:
        /* <DEDUP_REMOVED lines=8> */
.L_x_9601:
        /* <DEDUP_REMOVED lines=8> */
.L_x_9602:
        /* <DEDUP_REMOVED lines=8> */
.L_x_9603:
[----:B------:R-:W-:Y:S01]  /*1280*/  IMAD.MOV.U32 R8, RZ, RZ, R12 ;  /* 0x000000ffff087224 */ /* 0x000fe200078e000c */
[----:B------:R-:W-:Y:S06]  /*1290*/  BRA `(.L_x_9604) ;  /* 0xfffffff000fc7947 */ /* 0x000fec000383ffff */
.L_x_9597:
[----:B-1----:R-:W-:Y:S01]  /*12a0*/  MOV R13, R2 ;  /* 0x00000002000d7202 */ /* 0x002fe20000000f00 */
[----:B------:R-:W-:Y:S01]  /*12b0*/  IMAD.MOV.U32 R15, RZ, RZ, 0x10 ;  /* 0x00000010ff0f7424 */ /* 0x000fe200078e00ff */
[----:B------:R-:W-:Y:S01]  /*12c0*/  MOV R10, 0xffffffff ;  /* 0xffffffff000a7802 */ /* 0x000fe20000000f00 */
[----:B------:R-:W-:-:S07]  /*12d0*/  IMAD.MOV.U32 R16, RZ, RZ, 0x1f ;  /* 0x0000001fff107424 */ /* 0x000fce00078e00ff */
[----:B--2---:R-:W-:Y:S05]  /*12e0*/  WARPSYNC.COLLECTIVE R10, `(.L_x_9605) ;  /* 0x000000000a087348 */ /* 0x004fea0003c00000 */
[----:B------:R0:W1:Y:S02]  /*12f0*/  SHFL.DOWN P1, R12, R13, R15, R16 ;  /* 0x0800000f0d0c7389 */ /* 0x0000640000020010 */
[----:B012---:R-:W-:Y:S05]  /*1300*/  ENDCOLLECTIVE ;  /* 0x000000000000791b */ /* 0x007fea0003800000 */
.L_x_9605:
[----:B------:R-:W-:Y:S02]  /*1310*/  HFMA2 R15, -RZ, RZ, 0, 4.76837158203125e-07 ;  /* 0x00000008ff0f7431 */ /* 0x000fe400000001ff */
[----:B------:R-:W-:-:S04]  /*1320*/  IMAD.MOV.U32 R5, RZ, RZ, R12 ;  /* 0x000000ffff057224 */ /* 0x000fc800078e000c */
[----:B------:R-:W-:-:S04]  /*1330*/  FADD.FTZ R5, R2, R5 ;  /* 0x0000000502057221 */ /* 0x000fc80000010000 */
[----:B------:R-:W-:-:S07]  /*1340*/  IMAD.MOV.U32 R13, RZ, RZ, R5 ;  /* 0x000000ffff0d7224 */ /* 0x000fce00078e0005 */
[----:B------:R-:W-:Y:S05]  /*1350*/  WARPSYNC.COLLECTIVE R10, `(.L_x_9606) ;  /* 0x000000000a087348 */ /* 0x000fea0003c00000 */
[----:B------:R0:W1:Y:S02]  /*1360*/  SHFL.DOWN P1, R12, R13, R15, R16 ;  /* 0x0800000f0d0c7389 */ /* 0x0000640000020010 */
[----:B01----:R-:W-:Y:S05]  /*1370*/  ENDCOLLECTIVE ;  /* 0x000000000000791b */ /* 0x003fea0003800000 */
.L_x_9606:
[----:B------:R-:W-:Y:S01]  /*1380*/  MOV R15, 0x4 ;  /* 0x00000004000f7802 */ /* 0x000fe20000000f00 */
[----:B------:R-:W-:-:S04]  /*1390*/  IMAD.MOV.U32 R4, RZ, RZ, R12 ;  /* 0x000000ffff047224 */ /* 0x000fc800078e000c */
[----:B------:R-:W-:-:S04]  /*13a0*/  FADD.FTZ R4, R5, R4 ;  /* 0x0000000405047221 */ /* 0x000fc80000010000 */
[----:B------:R-:W-:-:S07]  /*13b0*/  IMAD.MOV.U32 R13, RZ, RZ, R4 ;  /* 0x000000ffff0d7224 */ /* 0x000fce00078e0004 */
[----:B------:R-:W-:Y:S05]  /*13c0*/  WARPSYNC.COLLECTIVE R10, `(.L_x_9607) ;  /* 0x000000000a087348 */ /* 0x000fea0003c00000 */
[----:B------:R0:W1:Y:S02]  /*13d0*/  SHFL.DOWN P1, R12, R13, R15, R16 ;  /* 0x0800000f0d0c7389 */ /* 0x0000640000020010 */
[----:B01----:R-:W-:Y:S05]  /*13e0*/  ENDCOLLECTIVE ;  /* 0x000000000000791b */ /* 0x003fea0003800000 */
.L_x_9607:
[----:B------:R-:W-:Y:S02]  /*13f0*/  HFMA2 R15, -RZ, RZ, 0, 1.1920928955078125e-07 ;  /* 0x00000002ff0f7431 */ /* 0x000fe400000001ff */
[----:B------:R-:W-:-:S04]  /*1400*/  IMAD.MOV.U32 R7, RZ, RZ, R12 ;  /* 0x000000ffff077224 */ /* 0x000fc800078e000c */
[----:B------:R-:W-:-:S04]  /*1410*/  FADD.FTZ R7, R4, R7 ;  /* 0x0000000704077221 */ /* 0x000fc80000010000 */
[----:B------:R-:W-:-:S07]  /*1420*/  IMAD.MOV.U32 R13, RZ, RZ, R7 ;  /* 0x000000ffff0d7224 */ /* 0x000fce00078e0007 */
[----:B------:R-:W-:Y:S05]  /*1430*/  WARPSYNC.COLLECTIVE R10, `(.L_x_9608) ;  /* 0x000000000a087348 */ /* 0x000fea0003c00000 */
[----:B------:R0:W1:Y:S02]  /*1440*/  SHFL.DOWN P1, R12, R13, R15, R16 ;  /* 0x0800000f0d0c7389 */ /* 0x0000640000020010 */
[----:B01----:R-:W-:Y:S05]  /*1450*/  ENDCOLLECTIVE ;  /* 0x000000000000791b */ /* 0x003fea0003800000 */
.L_x_9608:
[----:B------:R-:W-:Y:S02]  /*1460*/  IMAD.MOV.U32 R15, RZ, RZ, 0x1 ;  /* 0x00000001ff0f7424 */ /* 0x000fe400078e00ff */
[----:B------:R-:W-:-:S04]  /*1470*/  IMAD.MOV.U32 R6, RZ, RZ, R12 ;  /* 0x000000ffff067224 */ /* 0x000fc800078e000c */
[----:B------:R-:W-:-:S05]  /*1480*/  FADD.FTZ R6, R7, R6 ;  /* 0x0000000607067221 */ /* 0x000fca0000010000 */
[----:B------:R-:W-:-:S07]  /*1490*/  MOV R13, R6 ;  /* 0x00000006000d7202 */ /* 0x000fce0000000f00 */
[----:B------:R-:W-:Y:S05]  /*14a0*/  WARPSYNC.COLLECTIVE R10, `(.L_x_9609) ;  /* 0x000000000a087348 */ /* 0x000fea0003c00000 */
[----:B------:R0:W1:Y:S02]  /*14b0*/  SHFL.DOWN P1, R12, R13, R15, R16 ;  /* 0x0800000f0d0c7389 */ /* 0x0000640000020010 */
[----:B01----:R-:W-:Y:S05]  /*14c0*/  ENDCOLLECTIVE ;  /* 0x000000000000791b */ /* 0x003fea0003800000 */
.L_x_9609:
[----:B------:R-:W-:Y:S01]  /*14d0*/  MOV R9, R12 ;  /* 0x0000000c00097202 */ /* 0x000fe20000000f00 */
[----:B------:R-:W-:Y:S06]  /*14e0*/  BRA `(.L_x_9610) ;  /* 0xfffffff400f47947 */ /* 0x000fec000383ffff */
.L_x_9611:
        /* <DEDUP_REMOVED lines=9> */
.L_x_11669:


//--------------------- .text._ZN2at6native43_GLOBAL__N__9ae7fba5_10_SoftMax_cu_9f978f6322cunn_SoftMaxForwardRegIN3c108BFloat16EfS4_NS1_25LogSoftMaxForwardEpilogueElLi9EEEvPT1_PKT_T3_ --------------------------
	.section	.text._ZN2at6native43_GLOBAL__N__9ae7fba5_10_SoftMax_cu_9f978f6322cunn_SoftMaxForwardRegIN3c108BFloat16EfS4_NS1_25LogSoftMaxForwardEpilogueElLi9EEEvPT1_PKT_T3_,"ax",@progbits
	.align	128
.text._ZN2at6native43_GLOBAL__N__9ae7fba5_10_SoftMax_cu_9f978f6322cunn_SoftMaxForwardRegIN3c108BFloat16EfS4_NS1_25LogSoftMaxForwardEpilogueElLi9EEEvPT1_PKT_T3_:
        .type           _ZN2at6native43_GLOBAL__N__9ae7fba5_10_SoftMax_cu_9f978f6322cunn_SoftMaxForwardRegIN3c108BFloat16EfS4_NS1_25LogSoftMaxForwardEpilogueElLi9EEEvPT1_PKT_T3_,@function
        .size           _ZN2at6native43_GLOBAL__N__9ae7fba5_10_SoftMax_cu_9f978f6322cunn_SoftMaxForwardRegIN3c108BFloat16EfS4_NS1_25LogSoftMaxForwardEpilogueElLi9EEEvPT1_PKT_T3_,(.L_x_11670 - _ZN2at6native43_GLOBAL__N__9ae7fba5_10_SoftMax_cu_9f978f6322cunn_SoftMaxForwardRegIN3c108BFloat16EfS4_NS1_25LogSoftMaxForwardEpilogueElLi9EEEvPT1_PKT_T3_)
        .other          _ZN2at6native43_GLOBAL__N__9ae7fba5_10_SoftMax_cu_9f978f6322cunn_SoftMaxForwardRegIN3c108BFloat16EfS4_NS1_25LogSoftMaxForwardEpilogueElLi9EEEvPT1_PKT_T3_,@"STO_CUDA_ENTRY STV_DEFAULT"
_ZN2at6native43_GLOBAL__N__9ae7fba5_10_SoftMax_cu_9f978f6322cunn_SoftMaxForwardRegIN3c108BFloat16EfS4_NS1_25LogSoftMaxForwardEpilogueElLi9EEEvPT1_PKT_T3_:
        /* <DEDUP_REMOVED lines=18> */
[----:B------:R-:W-:Y:S01]  /*0120*/  ISETP.GE.U32.AND P0, PT, R20, R22, PT ;  /* 0x000000161400720c */ /* 0x000fe20003f06070 */
[----:B------:R-:W-:Y:S01]  /*0130*/  @!P3 IMAD.MOV.U32 R25, RZ, RZ, RZ ;  /* 0x000000ffff19b224 */ /* 0x000fe200078e00ff */
[----:B------:R-:W-:Y:S02]  /*0140*/  P2R R37, PR, RZ, 0x20 ;  /* 0x00000020ff257803 */ /* 0x000fe40000000000 */
        /* <DEDUP_REMOVED lines=31> */
[C---:B------:R-:W-:Y:S02]  /*0340*/  ISETP.GE.U32.AND P2, PT, R16.reuse, R22, PT ;  /* 0x000000161000720c */ /* 0x040fe40003f46070 */
[----:B------:R-:W-:Y:S01]  /*0350*/  @!P1 MOV R19, RZ ;  /* 0x000000ff00139202 */ /* 0x000fe20000000f00 */
[----:B-1----:R-:W-:Y:S01]  /*0360*/  VIADD R14, R16, UR9 ;  /* 0x00000009100e7c36 */ /* 0x002fe20008000000 */
[----:B------:R-:W-:Y:S01]  /*0370*/  ISETP.GE.AND.EX P2, PT, RZ, R23, PT, P2 ;  /* 0x00000017ff00720c */ /* 0x000fe20003f46320 */
[----:B------:R1:W5:Y:S01]  /*0380*/  @!P0 LDG.E.U16 R4, desc[UR6][R32.64] ;  /* 0x0000000620048981 */ /* 0x000362000c1e1500 */
[----:B------:R-:W-:-:S11]  /*0390*/  @!P1 IMAD.WIDE.U32 R10, R22, UR8, R18 ;  /* 0x00000008160a9c25 */ /* 0x000fd6000f8e0012 */
[----:B------:R-:W1:Y:S01]  /*03a0*/  @!P2 LDC.64 R26, c[0x0][0x388] ;  /* 0x0000e200ff1aab82 */ /* 0x000e620000000a00 */
[----:B------:R-:W-:Y:S02]  /*03b0*/  @!P1 IMAD R11, R23, UR8, R11 ;  /* 0x00000008170b9c24 */ /* 0x000fe4000f8e020b */
[----:B------:R-:W-:Y:S01]  /*03c0*/  @!P2 IMAD.MOV.U32 R17, RZ, RZ, RZ ;  /* 0x000000ffff11a224 */ /* 0x000fe200078e00ff */
[----:B0-----:R-:W-:-:S04]  /*03d0*/  @!P1 LEA R42, P3, R10, R42, 0x1 ;  /* 0x0000002a0a2a9211 */ /* 0x001fc800078608ff */
[----:B------:R-:W-:Y:S01]  /*03e0*/  @!P1 LEA.HI.X R43, R10, R43, R11, 0x1, P3 ;  /* 0x0000002b0a2b9211 */ /* 0x000fe200018f0c0b */
[----:B------:R-:W-:-:S04]  /*03f0*/  @!P2 IMAD.WIDE.U32 R10, R22, UR8, R16 ;  /* 0x00000008160aac25 */ /* 0x000fc8000f8e0010 */
[----:B------:R-:W-:Y:S01]  /*0400*/  @!P2 IMAD R11, R23, UR8, R11 ;  /* 0x00000008170bac24 */ /* 0x000fe2000f8e020b */
[----:B---3--:R-:W-:Y:S01]  /*0410*/  IADD3 R12, PT, PT, R14, UR9, RZ ;  /* 0x000000090e0c7c10 */ /* 0x008fe2000fffe0ff */
[----:B------:R-:W3:Y:S01]  /*0420*/  @!P1 LDG.E.U16 R5, desc[UR6][R42.64] ;  /* 0x000000062a059981 */ /* 0x000ee2000c1e1500 */
[----:B-1----:R-:W-:-:S04]  /*0430*/  @!P2 LEA R26, P3, R10, R26, 0x1 ;  /* 0x0000001a0a1aa211 */ /* 0x002fc800078608ff */
[----:B------:R-:W-:Y:S02]  /*0440*/  @!P2 LEA.HI.X R27, R10, R27, R11, 0x1, P3 ;  /* 0x0000001b0a1ba211 */ /* 0x000fe400018f0c0b */
[----:B------:R-:W-:-:S03]  /*0450*/  ISETP.GE.U32.AND P3, PT, R14, R22, PT ;  /* 0x000000160e00720c */ /* 0x000fc60003f66070 */
        /* <DEDUP_REMOVED lines=32> */
[----:B------:R-:W-:Y:S02]  /*0660*/  ISETP.NE.AND P0, PT, R36, RZ, PT ;  /* 0x000000ff2400720c */ /* 0x000fe40003f05270 */
[----:B------:R-:W-:Y:S02]  /*0670*/  MOV R34, 0xff7fffff ;  /* 0xff7fffff00227802 */ /* 0x000fe40000000f00 */
[----:B------:R-:W-:-:S09]  /*0680*/  ISETP.NE.AND P6, PT, R37, RZ, PT ;  /* 0x000000ff2500720c */ /* 0x000fd20003fc5270 */
[----:B--2---:R-:W-:-:S05]  /*0690*/  @!P0 IMAD.U32 R35, R0, 0x10000, RZ ;  /* 0x0001000000238824 */ /* 0x004fca00078e00ff */
[----:B------:R-:W-:Y:S02]  /*06a0*/  @!P0 FMNMX.FTZ R34, R35, -3.40282346638528859812e+38, !PT ;  /* 0xff7fffff23228809 */ /* 0x000fe40007810000 */
[----:B------:R-:W-:-:S13]  /*06b0*/  ISETP.NE.AND P0, PT, R39, RZ, PT ;  /* 0x000000ff2700720c */ /* 0x000fda0003f05270 */
[----:B----4-:R-:W-:-:S05]  /*06c0*/  @!P0 IMAD.U32 R35, R2, 0x10000, RZ ;  /* 0x0001000002238824 */ /* 0x010fca00078e00ff */
[----:B------:R-:W-:Y:S02]  /*06d0*/  @!P0 FMNMX.FTZ R34, R34, R35, !PT ;  /* 0x0000002322228209 */ /* 0x000fe40007810000 */
[----:B------:R-:W-:Y:S01]  /*06e0*/  ISETP.NE.AND P0, PT, R40, RZ, PT ;  /* 0x000000ff2800720c */ /* 0x000fe20003f05270 */
[----:B-----5:R-:W-:-:S05]  /*06f0*/  @!P6 IMAD.U32 R35, R3, 0x10000, RZ ;  /* 0x000100000323e824 */ /* 0x020fca00078e00ff */
[----:B------:R-:W-:-:S07]  /*0700*/  @!P6 FMNMX.FTZ R34, R34, R35, !PT ;  /* 0x000000232222e209 */ /* 0x000fce0007810000 */
[----:B0-----:R-:W-:-:S04]  /*0710*/  @!P0 SHF.L.U32 R27, R4, 0x10, RZ ;  /* 0x00000010041b8819 */ /* 0x001fc800000006ff */
[----:B------:R-:W-:Y:S01]  /*0720*/  @!P0 FMNMX.FTZ R34, R34, R27, !PT ;  /* 0x0000001b22228209 */ /* 0x000fe20007810000 */
[----:B---3--:R-:W-:-:S05]  /*0730*/  @!P1 IMAD.U32 R27, R5, 0x10000, RZ ;  /* 0x00010000051b9824 */ /* 0x008fca00078e00ff */
[----:B------:R-:W-:Y:S01]  /*0740*/  @!P1 FMNMX.FTZ R34, R34, R27, !PT ;  /* 0x0000001b22229209 */ /* 0x000fe20007810000 */
[----:B------:R-:W-:-:S05]  /*0750*/  @!P2 IMAD.U32 R27, R6, 0x10000, RZ ;  /* 0x00010000061ba824 */ /* 0x000fca00078e00ff */
[----:B------:R-:W-:Y:S01]  /*0760*/  @!P2 FMNMX.FTZ R34, R34, R27, !PT ;  /* 0x0000001b2222a209 */ /* 0x000fe20007810000 */
[----:B------:R-:W-:-:S05]  /*0770*/  @!P3 IMAD.U32 R27, R7, 0x10000, RZ ;  /* 0x00010000071bb824 */ /* 0x000fca00078e00ff */
[----:B------:R-:W-:Y:S02]  /*0780*/  @!P3 FMNMX.FTZ R34, R34, R27, !PT ;  /* 0x0000001b2222b209 */ /* 0x000fe40007810000 */
[----:B------:R-:W-:-:S04]  /*0790*/  @!P4 SHF.L.U32 R27, R8, 0x10, RZ ;  /* 0x00000010081bc819 */ /* 0x000fc800000006ff */
        /* <DEDUP_REMOVED lines=54> */
.L_x_9638:
        /* <DEDUP_REMOVED lines=12> */
.L_x_9612:
        /* <DEDUP_REMOVED lines=11> */
[----:B------:R-:W-:-:S04]  /*0c70*/  @!P4 SHF.L.U32 R29, R0, 0x10, RZ ;  /* 0x00000010001dc819 */ /* 0x000fc800000006ff */
[----:B------:R-:W-:Y:S02]  /*0c80*/  @!P5 IMAD.U32 R31, R2, 0x10000, RZ ;  /* 0x00010000021fd824 */ /* 0x000fe400078e00ff */
[----:B------:R-:W-:Y:S01]  /*0c90*/  @!P6 IMAD.U32 R33, R3, 0x10000, RZ ;  /* 0x000100000321e824 */ /* 0x000fe200078e00ff */
        /* <DEDUP_REMOVED lines=22> */
[----:B------:R-:W-:Y:S01]  /*0e00*/  ISETP.NE.AND P5, PT, R30, RZ, PT ;  /* 0x000000ff1e00720c */ /* 0x000fe20003fa5270 */
[----:B------:R-:W-:Y:S02]  /*0e10*/  @!P2 IMAD.U32 R31, R6, 0x10000, RZ ;  /* 0x00010000061fa824 */ /* 0x000fe400078e00ff */
[----:B------:R-:W-:Y:S02]  /*0e20*/  @!P1 FMUL.FTZ R29, R29, 1.4426950216293334961 ;  /* 0x3fb8aa3b1d1d9820 */ /* 0x000fe40000410000 */
[----:B------:R-:W-:Y:S01]  /*0e30*/  @!P2 FADD.FTZ R30, R31, -R26 ;  /* 0x8000001a1f1ea221 */ /* 0x000fe20000010000 */
[----:B---3--:R-:W-:Y:S01]  /*0e40*/  @!P6 FADD.FTZ R28, R28, R33 ;  /* 0x000000211c1ce221 */ /* 0x008fe20000010000 */
[----:B------:R-:W-:-:S02]  /*0e50*/  @!P3 IMAD.U32 R33, R7, 0x10000, RZ ;  /* 0x000100000721b824 */ /* 0x000fc400078e00ff */
[----:B------:R-:W2:Y:S01]  /*0e60*/  @!P1 MUFU.EX2 R29, R29 ;  /* 0x0000001d001d9308 */ /* 0x000ea20000000800 */
[----:B------:R-:W-:Y:S01]  /*0e70*/  @!P2 FMUL.FTZ R30, R30, 1.4426950216293334961 ;  /* 0x3fb8aa3b1e1ea820 */ /* 0x000fe20000410000 */
[----:B------:R-:W-:Y:S01]  /*0e80*/  ISETP.NE.AND P6, PT, R27, RZ, PT ;  /* 0x000000ff1b00720c */ /* 0x000fe20003fc5270 */
[--C-:B------:R-:W-:Y:S01]  /*0e90*/  @!P3 FADD.FTZ R33, R33, -R26.reuse ;  /* 0x8000001a2121b221 */ /* 0x100fe20000010000 */
[----:B------:R-:W-:Y:S02]  /*0ea0*/  IMAD.MOV.U32 R27, RZ, RZ, RZ ;  /* 0x000000ffff1b7224 */ /* 0x000fe400078e00ff */
[----:B-1----:R-:W-:Y:S01]  /*0eb0*/  @!P0 FADD.FTZ R28, R28, R35 ;  /* 0x000000231c1c8221 */ /* 0x002fe20000010000 */
[----:B------:R-:W-:Y:S01]  /*0ec0*/  @!P4 SHF.L.U32 R35, R8, 0x10, RZ ;  /* 0x000000100823c819 */ /* 0x000fe200000006ff */
[----:B------:R-:W-:Y:S01]  /*0ed0*/  @!P3 FMUL.FTZ R33, R33, 1.4426950216293334961 ;  /* 0x3fb8aa3b2121b820 */ /* 0x000fe20000410000 */
[----:B------:R-:W-:Y:S01]  /*0ee0*/  ISETP.NE.AND P0, PT, R34, RZ, PT ;  /* 0x000000ff2200720c */ /* 0x000fe20003f05270 */
[----:B------:R-:W1:Y:S02]  /*0ef0*/  @!P2 MUFU.EX2 R31, R30 ;  /* 0x0000001e001fa308 */ /* 0x000e640000000800 */
[----:B------:R-:W-:Y:S01]  /*0f00*/  @!P4 FADD.FTZ R34, R35, -R26 ;  /* 0x8000001a2322c221 */ /* 0x000fe20000010000 */
[----:B------:R-:W-:-:S03]  /*0f10*/  @!P5 IMAD.U32 R35, R9, 0x10000, RZ ;  /* 0x000100000923d824 */ /* 0x000fc600078e00ff */
[----:B------:R-:W-:Y:S01]  /*0f20*/  @!P4 FMUL.FTZ R34, R34, 1.4426950216293334961 ;  /* 0x3fb8aa3b2222c820 */ /* 0x000fe20000410000 */
[----:B------:R-:W-:Y:S01]  /*0f30*/  @!P5 FADD.FTZ R40, R35, -R26 ;  /* 0x8000001a2328d221 */ /* 0x000fe20000010000 */
[----:B------:R-:W3:Y:S01]  /*0f40*/  @!P3 MUFU.EX2 R33, R33 ;  /* 0x000000210021b308 */ /* 0x000ee20000000800 */
[----:B--2---:R-:W-:Y:S02]  /*0f50*/  @!P1 FADD.FTZ R28, R28, R29 ;  /* 0x0000001d1c1c9221 */ /* 0x004fe40000010000 */
[----:B------:R-:W-:-:S05]  /*0f60*/  @!P5 FMUL.FTZ R40, R40, 1.4426950216293334961 ;  /* 0x3fb8aa3b2828d820 */ /* 0x000fca0000410000 */
        /* <DEDUP_REMOVED lines=36> */
.L_x_9644:
[----:B-1----:R-:W-:-:S07]  /*11b0*/  FADD.FTZ R27, R33, R42 ;  /* 0x0000002a211b7221 */ /* 0x002fce0000010000 */
.L_x_9615:
[----:B------:R-:W-:Y:S05]  /*11c0*/  BSYNC B0 ;  /* 0x0000000000007941 */ /* 0x000fea0003800000 */
.L_x_9614:
[----:B------:R-:W-:Y:S01]  /*11d0*/  ISETP.NE.AND P6, PT, R32, RZ, PT ;  /* 0x000000ff2000720c */ /* 0x000fe20003fc5270 */
[----:B------:R-:W-:-:S12]  /*11e0*/  WARPSYNC.ALL ;  /* 0x0000000000007948 */ /* 0x000fd80003800000 */
[----:B--2---:R-:W-:Y:S01]  /*11f0*/  @P6 STS [UR4], R27 ;  /* 0x0000001bff006988 */ /* 0x004fe20008000804 */
[----:B------:R-:W-:Y:S01]  /*1200*/  BAR.SYNC.DEFER_BLOCKING 0x0 ;  /* 0x0000000000007b1d */ /* 0x000fe20000010000 */
[----:B------:R-:W-:-:S05]  /*1210*/  ISETP.NE.AND P6, PT, R36, RZ, PT ;  /* 0x000000ff2400720c */ /* 0x000fca0003fc5270 */
[----:B------:R-:W-:Y:S01]  /*1220*/  BSSY.RECONVERGENT B0, `(.L_x_9617) ;  /* 0x0000010000007945 */ /* 0x000fe20003800200 */
[----:B------:R-:W1:Y:S02]  /*1230*/  LDS R27, [UR4] ;  /* 0x00000004ff1b7984 */ /* 0x000e640008000800 */
[----:B-1----:R-:W1:Y:S05]  /*1240*/  MUFU.LG2 R27, R27 ;  /* 0x0000001b001b7308 */ /* 0x002e6a0000000c00 */
[----:B------:R-:W-:Y:S05]  /*1250*/  @P6 BRA `(.L_x_9618) ;  /* 0x0000000000306947 */ /* 0x000fea0003800000 */
[----:B------:R-:W-:Y:S01]  /*1260*/  MOV R28, R24 ;  /* 0x00000018001c7202 */ /* 0x000fe20000000f00 */
[----:B------:R-:W2:Y:S01]  /*1270*/  LDCU.64 UR4, c[0x0][0x380] ;  /* 0x00007000ff0477ac */ /* 0x000ea20008000a00 */
[----:B------:R-:W-:-:S03]  /*1280*/  IMAD.MOV.U32 R29, RZ, RZ, RZ ;  /* 0x000000ffff1d7224 */ /* 0x000fc600078e00ff */
[----:B------:R-:W-:-:S04]  /*1290*/  IMAD.WIDE.U32 R28, R22, UR8, R28 ;  /* 0x00000008161c7c25 */ /* 0x000fc8000f8e001c */
[----:B------:R-:W-:Y:S02]  /*12a0*/  IMAD R25, R23, UR8, R29 ;  /* 0x0000000817197c24 */ /* 0x000fe4000f8e021d */
[----:B------:R-:W-:-:S04]  /*12b0*/  IMAD.U32 R29, R0, 0x10000, RZ ;  /* 0x00010000001d7824 */ /* 0x000fc800078e00ff */
[----:B------:R-:W-:Y:S01]  /*12c0*/  FADD.FTZ R0, R29, -R26 ;  /* 0x8000001a1d007221 */ /* 0x000fe20000010000 */
[----:B--2---:R-:W-:-:S03]  /*12d0*/  LEA R24, P6, R28, UR4, 0x1 ;  /* 0x000000041c187c11 */ /* 0x004fc6000f8c08ff */
[----:B-1----:R-:W-:Y:S01]  /*12e0*/  FFMA.FTZ R0, R27, -0.69314718246459960938, R0 ;  /* 0xbf3172181b007823 */ /* 0x002fe20000010000 */
[----:B------:R-:W-:-:S04]  /*12f0*/  LEA.HI.X R25, R28, UR5, R25, 0x1, P6 ;  /* 0x000000051c197c11 */ /* 0x000fc8000b0f0c19 */
[----:B------:R-:W-:-:S05]  /*1300*/  F2FP.BF16.F32.PACK_AB R0, RZ, R0 ;  /* 0x00000000ff00723e */ /* 0x000fca00000010ff */
[----:B------:R2:W-:Y:S02]  /*1310*/  STG.E.U16 desc[UR6][R24.64], R0 ;  /* 0x0000000018007986 */ /* 0x0005e4000c101506 */
.L_x_9618:
[----:B------:R-:W-:Y:S05]  /*1320*/  BSYNC.RECONVERGENT B0 ;  /* 0x0000000000007941 */ /* 0x000fea0003800200 */
.L_x_9617:
[----:B------:R-:W-:Y:S01]  /*1330*/  ISETP.NE.AND P6, PT, R38, RZ, PT ;  /* 0x000000ff2600720c */ /* 0x000fe20003fc5270 */
[----:B------:R-:W-:-:S12]  /*1340*/  BSSY.RECONVERGENT B0, `(.L_x_9619) ;  /* 0x000000f000007945 */ /* 0x000fd80003800200 */
[----:B------:R-:W-:Y:S05]  /*1350*/  @P6 BRA `(.L_x_9620) ;  /* 0x0000000000346947 */ /* 0x000fea0003800000 */
[----:B--2---:R-:W2:Y:S01]  /*1360*/  S2R R24, SR_TID.X ;  /* 0x0000000000187919 */ /* 0x004ea20000002100 */
[----:B------:R-:W-:Y:S01]  /*1370*/  HFMA2 R25, -RZ, RZ, 0, 0 ;  /* 0x00000000ff197431 */ /* 0x000fe200000001ff */
[----:B------:R-:W3:Y:S01]  /*1380*/  LDCU.64 UR4, c[0x0][0x380] ;  /* 0x00007000ff0477ac */ /* 0x000ee20008000a00 */
[----:B--2---:R-:W-:-:S04]  /*1390*/  VIADD R24, R24, UR9 ;  /* 0x0000000918187c36 */ /* 0x004fc80008000000 */
[----:B------:R-:W-:-:S04]  /*13a0*/  IMAD.WIDE.U32 R28, R22, UR8, R24 ;  /* 0x00000008161c7c25 */ /* 0x000fc8000f8e0018 */
[----:B------:R-:W-:Y:S01]  /*13b0*/  IMAD R25, R23, UR8, R29 ;  /* 0x0000000817197c24 */ /* 0x000fe2000f8e021d */
[----:B---3--:R-:W-:Y:S01]  /*13c0*/  LEA R24, P6, R28, UR4, 0x1 ;  /* 0x000000041c187c11 */ /* 0x008fe2000f8c08ff */
[----:B------:R-:W-:-:S03]  /*13d0*/  IMAD.U32 R29, R2, 0x10000, RZ ;  /* 0x00010000021d7824 */ /* 0x000fc600078e00ff */
[----:B------:R-:W-:Y:S01]  /*13e0*/  LEA.HI.X R25, R28, UR5, R25, 0x1, P6 ;  /* 0x000000051c197c11 */ /* 0x000fe2000b0f0c19 */
[----:B------:R-:W-:-:S04]  /*13f0*/  FADD.FTZ R0, R29, -R26 ;  /* 0x8000001a1d007221 */ /* 0x000fc80000010000 */
[----:B-1----:R-:W-:-:S05]  /*1400*/  FFMA.FTZ R0, R27, -0.69314718246459960938, R0 ;  /* 0xbf3172181b007823 */ /* 0x002fca0000010000 */
[----:B------:R-:W-:-:S05]  /*1410*/  F2FP.BF16.F32.PACK_AB R0, RZ, R0 ;  /* 0x00000000ff00723e */ /* 0x000fca00000010ff */
[----:B------:R3:W-:Y:S02]  /*1420*/  STG.E.U16 desc[UR6][R24.64], R0 ;  /* 0x0000000018007986 */ /* 0x0007e4000c101506 */
.L_x_9620:
[----:B------:R-:W-:Y:S05]  /*1430*/  BSYNC.RECONVERGENT B0 ;  /* 0x0000000000007941 */ /* 0x000fea0003800200 */
.L_x_9619:
[----:B------:R-:W-:Y:S01]  /*1440*/  ISETP.NE.AND P6, PT, R37, RZ, PT ;  /* 0x000000ff2500720c */ /* 0x000fe20003fc5270 */
[----:B------:R-:W-:-:S12]  /*1450*/  BSSY.RECONVERGENT B0, `(.L_x_9621) ;  /* 0x0000010000007945 */ /* 0x000fd80003800200 */
[----:B------:R-:W-:Y:S05]  /*1460*/  @P6 BRA `(.L_x_9622) ;  /* 0x0000000000386947 */ /* 0x000fea0003800000 */
[----:B--23--:R-:W2:Y:S01]  /*1470*/  S2R R0, SR_TID.X ;  /* 0x0000000000007919 */ /* 0x00cea20000002100 */
[----:B------:R-:W3:Y:S01]  /*1480*/  LDCU.64 UR4, c[0x0][0x380] ;  /* 0x00007000ff0477ac */ /* 0x000ee20008000a00 */
[----:B------:R-:W-:Y:S02]  /*1490*/  IMAD.U32 R3, R3, 0x10000, RZ ;  /* 0x0001000003037824 */ /* 0x000fe400078e00ff */
[----:B--2---:R-:W-:-:S05]  /*14a0*/  VIADD R0, R0, UR9 ;  /* 0x0000000900007c36 */ /* 0x004fca0008000000 */
[----:B------:R-:W-:Y:S01]  /*14b0*/  IADD3 R2, PT, PT, R0, UR9, RZ ;  /* 0x0000000900027c10 */ /* 0x000fe2000fffe0ff */
[----:B------:R-:W-:Y:S01]  /*14c0*/  FADD.FTZ R0, R3, -R26 ;  /* 0x8000001a03007221 */ /* 0x000fe20000010000 */
[----:B------:R-:W-:-:S03]  /*14d0*/  IMAD.MOV.U32 R3, RZ, RZ, RZ ;  /* 0x000000ffff037224 */ /* 0x000fc600078e00ff */
[----:B-1----:R-:W-:Y:S01]  /*14e0*/  FFMA.FTZ R0, R27, -0.69314718246459960938, R0 ;  /* 0xbf3172181b007823 */ /* 0x002fe20000010000 */
[----:B------:R-:W-:-:S04]  /*14f0*/  IMAD.WIDE.U32 R24, R22, UR8, R2 ;  /* 0x0000000816187c25 */ /* 0x000fc8000f8e0002 */
[----:B------:R-:W-:Y:S01]  /*1500*/  IMAD R3, R23, UR8, R25 ;  /* 0x0000000817037c24 */ /* 0x000fe2000f8e0219 */
[C---:B---3--:R-:W-:Y:S02]  /*1510*/  LEA R2, P6, R24.reuse, UR4, 0x1 ;  /* 0x0000000418027c11 */ /* 0x048fe4000f8c08ff */
[----:B------:R-:W-:Y:S02]  /*1520*/  F2FP.BF16.F32.PACK_AB R0, RZ, R0 ;  /* 0x00000000ff00723e */ /* 0x000fe400000010ff */
[----:B------:R-:W-:-:S05]  /*1530*/  LEA.HI.X R3, R24, UR5, R3, 0x1, P6 ;  /* 0x0000000518037c11 */ /* 0x000fca000b0f0c03 */
[----:B------:R4:W-:Y:S04]  /*1540*/  STG.E.U16 desc[UR6][R2.64], R0 ;  /* 0x0000000002007986 */ /* 0x0009e8000c101506 */
.L_x_9622:
[----:B------:R-:W-:Y:S05]  /*1550*/  BSYNC.RECONVERGENT B0 ;  /* 0x0000000000007941 */ /* 0x000fea0003800200 */
.L_x_9621:
[----:B------:R-:W-:Y:S04]  /*1560*/  BSSY.RECONVERGENT B0, `(.L_x_9623) ;  /* 0x000000d000007945 */ /* 0x000fe80003800200 */
[----:B------:R-:W-:Y:S05]  /*1570*/  @P0 BRA `(.L_x_9624) ;  /* 0x00000000002c0947 */ /* 0x000fea0003800000 */
[----:B------:R-:W5:Y:S01]  /*1580*/  LDCU.64 UR4, c[0x0][0x380] ;  /* 0x00007000ff0477ac */ /* 0x000f620008000a00 */
[----:B----4-:R-:W-:Y:S02]  /*1590*/  IMAD.U32 R3, R4, 0x10000, RZ ;  /* 0x0001000004037824 */ /* 0x010fe400078e00ff */
[----:B------:R-:W-:Y:S02]  /*15a0*/  IMAD.MOV.U32 R21, RZ, RZ, RZ ;  /* 0x000000ffff157224 */ /* 0x000fe400078e00ff */
[----:B--23--:R-:W-:Y:S01]  /*15b0*/  FADD.FTZ R0, R3, -R26 ;  /* 0x8000001a03007221 */ /* 0x00cfe20000010000 */
[----:B------:R-:W-:-:S04]  /*15c0*/  IMAD.WIDE.U32 R20, R22, UR8, R20 ;  /* 0x0000000816147c25 */ /* 0x000fc8000f8e0014 */
[----:B-1----:R-:W-:Y:S01]  /*15d0*/  FFMA.FTZ R0, R27, -0.69314718246459960938, R0 ;  /* 0xbf3172181b007823 */ /* 0x002fe20000010000 */
[----:B------:R-:W-:-:S04]  /*15e0*/  IMAD R3, R23, UR8, R21 ;  /* 0x0000000817037c24 */ /* 0x000fc8000f8e0215 */
[----:B------:R-:W-:Y:S02]  /*15f0*/  F2FP.BF16.F32.PACK_AB R0, RZ, R0 ;  /* 0x00000000ff00723e */ /* 0x000fe400000010ff */
[----:B-----5:R-:W-:-:S04]  /*1600*/  LEA R2, P0, R20, UR4, 0x1 ;  /* 0x0000000414027c11 */ /* 0x020fc8000f8008ff */
[----:B------:R-:W-:-:S05]  /*1610*/  LEA.HI.X R3, R20, UR5, R3, 0x1, P0 ;  /* 0x0000000514037c11 */ /* 0x000fca00080f0c03 */
[----:B------:R1:W-:Y:S04]  /*1620*/  STG.E.U16 desc[UR6][R2.64], R0 ;  /* 0x0000000002007986 */ /* 0x0003e8000c101506 */
.L_x_9624:
[----:B------:R-:W-:Y:S05]  /*1630*/  BSYNC.RECONVERGENT B0 ;  /* 0x0000000000007941 */ /* 0x000fea0003800200 */
.L_x_9623:
[----:B------:R-:W-:Y:S04]  /*1640*/  BSSY.RECONVERGENT B0, `(.L_x_9625) ;  /* 0x000000d000007945 */ /* 0x000fe80003800200 */
[----:B------:R-:W-:Y:S05]  /*1650*/  @P1 BRA `(.L_x_9626) ;  /* 0x00000000002c1947 */ /* 0x000fea0003800000 */
[----:B------:R-:W5:Y:S01]  /*1660*/  LDCU.64 UR4, c[0x0][0x380] ;  /* 0x00007000ff0477ac */ /* 0x000f620008000a00 */
[----:B------:R-:W-:Y:S01]  /*1670*/  SHF.L.U32 R5, R5, 0x10, RZ ;  /* 0x0000001005057819 */ /* 0x000fe200000006ff */
[----:B------:R-:W-:-:S04]  /*1680*/  IMAD.MOV.U32 R19, RZ, RZ, RZ ;  /* 0x000000ffff137224 */ /* 0x000fc800078e00ff */
[----:B-1234-:R-:W-:Y:S01]  /*1690*/  FADD.FTZ R0, R5, -R26 ;  /* 0x8000001a05007221 */ /* 0x01efe20000010000 */
[----:B------:R-:W-:-:S04]  /*16a0*/  IMAD.WIDE.U32 R18, R22, UR8, R18 ;  /* 0x0000000816127c25 */ /* 0x000fc8000f8e0012 */
[----:B------:R-:W-:Y:S01]  /*16b0*/  FFMA.FTZ R0, R27, -0.69314718246459960938, R0 ;  /* 0xbf3172181b007823 */ /* 0x000fe20000010000 */
[----:B------:R-:W-:-:S04]  /*16c0*/  IMAD R3, R23, UR8, R19 ;  /* 0x0000000817037c24 */ /* 0x000fc8000f8e0213 */
[----:B------:R-:W-:Y:S02]  /*16d0*/  F2FP.BF16.F32.PACK_AB R0, RZ, R0 ;  /* 0x00000000ff00723e */ /* 0x000fe400000010ff */
[----:B-----5:R-:W-:-:S04]  /*16e0*/  LEA R2, P0, R18, UR4, 0x1 ;  /* 0x0000000412027c11 */ /* 0x020fc8000f8008ff */
[----:B------:R-:W-:-:S05]  /*16f0*/  LEA.HI.X R3, R18, UR5, R3, 0x1, P0 ;  /* 0x0000000512037c11 */ /* 0x000fca00080f0c03 */
[----:B------:R1:W-:Y:S04]  /*1700*/  STG.E.U16 desc[UR6][R2.64], R0 ;  /* 0x0000000002007986 */ /* 0x0003e8000c101506 */
.L_x_9626:
[----:B------:R-:W-:Y:S05]  /*1710*/  BSYNC.RECONVERGENT B0 ;  /* 0x0000000000007941 */ /* 0x000fea0003800200 */
.L_x_9625:
[----:B------:R-:W-:Y:S04]  /*1720*/  BSSY.RECONVERGENT B0, `(.L_x_9627) ;  /* 0x000000d000007945 */ /* 0x000fe80003800200 */
[----:B------:R-:W-:Y:S05]  /*1730*/  @P2 BRA `(.L_x_9628) ;  /* 0x00000000002c2947 */ /* 0x000fea0003800000 */
[----:B------:R-:W5:Y:S01]  /*1740*/  LDCU.64 UR4, c[0x0][0x380] ;  /* 0x00007000ff0477ac */ /* 0x000f620008000a00 */
[----:B-1--4-:R-:W-:Y:S02]  /*1750*/  IMAD.U32 R3, R6, 0x10000, RZ ;  /* 0x0001000006037824 */ /* 0x012fe400078e00ff */
[----:B------:R-:W-:Y:S02]  /*1760*/  IMAD.MOV.U32 R17, RZ, RZ, RZ ;  /* 0x000000ffff117224 */ /* 0x000fe400078e00ff */
[----:B--23--:R-:W-:Y:S01]  /*1770*/  FADD.FTZ R0, R3, -R26 ;  /* 0x8000001a03007221 */ /* 0x00cfe20000010000 */
[----:B------:R-:W-:-:S04]  /*1780*/  IMAD.WIDE.U32 R16, R22, UR8, R16 ;  /* 0x0000000816107c25 */ /* 0x000fc8000f8e0010 */
[----:B------:R-:W-:Y:S01]  /*1790*/  FFMA.FTZ R0, R27, -0.69314718246459960938, R0 ;  /* 0xbf3172181b007823 */ /* 0x000fe20000010000 */
[----:B------:R-:W-:-:S04]  /*17a0*/  IMAD R3, R23, UR8, R17 ;  /* 0x0000000817037c24 */ /* 0x000fc8000f8e0211 */
[----:B------:R-:W-:Y:S02]  /*17b0*/  F2FP.BF16.F32.PACK_AB R0, RZ, R0 ;  /* 0x00000000ff00723e */ /* 0x000fe400000010ff */
[----:B-----5:R-:W-:-:S04]  /*17c0*/  LEA R2, P0, R16, UR4, 0x1 ;  /* 0x0000000410027c11 */ /* 0x020fc8000f8008ff */
[----:B------:R-:W-:-:S05]  /*17d0*/  LEA.HI.X R3, R16, UR5, R3, 0x1, P0 ;  /* 0x0000000510037c11 */ /* 0x000fca00080f0c03 */
[----:B------:R1:W-:Y:S04]  /*17e0*/  STG.E.U16 desc[UR6][R2.64], R0 ;  /* 0x0000000002007986 */ /* 0x0003e8000c101506 */
.L_x_9628:
[----:B------:R-:W-:Y:S05]  /*17f0*/  BSYNC.RECONVERGENT B0 ;  /* 0x0000000000007941 */ /* 0x000fea0003800200 */
.L_x_9627:
        /* <DEDUP_REMOVED lines=13> */
.L_x_9630:
[----:B------:R-:W-:Y:S05]  /*18d0*/  BSYNC.RECONVERGENT B0 ;  /* 0x0000000000007941 */ /* 0x000fea0003800200 */
.L_x_9629:
        /* <DEDUP_REMOVED lines=13> */
.L_x_9632:
[----:B------:R-:W-:Y:S05]  /*19b0*/  BSYNC.RECONVERGENT B0 ;  /* 0x0000000000007941 */ /* 0x000fea0003800200 */
.L_x_9631:
[----:B------:R-:W-:Y:S05]  /*19c0*/  @P5 EXIT ;  /* 0x000000000000594d */ /* 0x000fea0003800000 */
[----:B------:R-:W4:Y:S01]  /*19d0*/  LDCU.64 UR4, c[0x0][0x380] ;  /* 0x00007000ff0477ac */ /* 0x000f220008000a00 */
[----:B------:R-:W-:Y:S01]  /*19e0*/  SHF.L.U32 R9, R9, 0x10, RZ ;  /* 0x0000001009097819 */ /* 0x000fe200000006ff */
[----:B------:R-:W-:-:S04]  /*19f0*/  IMAD.MOV.U32 R11, RZ, RZ, RZ ;  /* 0x000000ffff0b7224 */ /* 0x000fc800078e00ff */
[----:B------:R-:W-:Y:S01]  /*1a00*/  FADD.FTZ R26, R9, -R26 ;  /* 0x8000001a091a7221 */ /* 0x000fe20000010000 */
[----:B------:R-:W-:-:S04]  /*1a10*/  IMAD.WIDE.U32 R10, R22, UR8, R10 ;  /* 0x00000008160a7c25 */ /* 0x000fc8000f8e000a */
[----:B-1----:R-:W-:Y:S01]  /*1a20*/  FFMA.FTZ R27, R27, -0.69314718246459960938, R26 ;  /* 0xbf3172181b1b7823 */ /* 0x002fe2000001001a */
[----:B------:R-:W-:-:S04]  /*1a30*/  IMAD R23, R23, UR8, R11 ;  /* 0x0000000817177c24 */ /* 0x000fc8000f8e020b */
[----:B------:R-:W-:Y:S02]  /*1a40*/  F2FP.BF16.F32.PACK_AB R27, RZ, R27 ;  /* 0x0000001bff1b723e */ /* 0x000fe400000010ff */
[----:B----4-:R-:W-:-:S04]  /*1a50*/  LEA R2, P0, R10, UR4, 0x1 ;  /* 0x000000040a027c11 */ /* 0x010fc8000f8008ff */
[----:B------:R-:W-:-:S05]  /*1a60*/  LEA.HI.X R3, R10, UR5, R23, 0x1, P0 ;  /* 0x000000050a037c11 */ /* 0x000fca00080f0c17 */
[----:B------:R-:W-:Y:S01]  /*1a70*/  STG.E.U16 desc[UR6][R2.64], R27 ;  /* 0x0000001b02007986 */ /* 0x000fe2000c101506 */
[----:B------:R-:W-:Y:S05]  /*1a80*/  EXIT ;  /* 0x000000000000794d */ /* 0x000fea0003800000 */
.L_x_9613:
[----:B-1----:R-:W-:Y:S01]  /*1a90*/  IMAD.MOV.U32 R41, RZ, RZ, R26 ;  /* 0x000000ffff297224 */ /* 0x002fe200078e001a */
[----:B------:R-:W-:Y:S01]  /*1aa0*/  MOV R29, 0x1f ;  /* 0x0000001f001d7802 */ /* 0x000fe20000000f00 */
[----:B------:R-:W-:Y:S02]  /*1ab0*/  IMAD.MOV.U32 R30, RZ, RZ, 0x10 ;  /* 0x00000010ff1e7424 */ /* 0x000fe400078e00ff */
[----:B------:R-:W-:-:S07]  /*1ac0*/  IMAD.MOV.U32 R28, RZ, RZ, -0x1 ;  /* 0xffffffffff1c7424 */ /* 0x000fce00078e00ff */
[----:B------:R-:W-:Y:S05]  /*1ad0*/  WARPSYNC.COLLECTIVE R28, `(.L_x_9633) ;  /* 0x000000001c087348 */ /* 0x000fea0003c00000 */
[----:B------:R0:W1:Y:S02]  /*1ae0*/  SHFL.DOWN P6, R35, R41, R30, R29 ;  /* 0x0800001e29237389 */ /* 0x00006400000c001d */
[----:B01----:R-:W-:Y:S05]  /*1af0*/  ENDCOLLECTIVE ;  /* 0x000000000000791b */ /* 0x003fea0003800000 */
.L_x_9633:
        /* <DEDUP_REMOVED lines=8> */
.L_x_9634:
        /* <DEDUP_REMOVED lines=8> */
.L_x_9635:
        /* <DEDUP_REMOVED lines=8> */
.L_x_9636:
        /* <DEDUP_REMOVED lines=8> */
.L_x_9637:
[----:B------:R-:W-:Y:S05]  /*1d00*/  BRA `(.L_x_9638) ;  /* 0xffffffec007c7947 */ /* 0x000fea000383ffff */
.L_x_9616:
[----:B------:R-:W-:Y:S02]  /*1d10*/  HFMA2 R29, -RZ, RZ, 0, 1.847743988037109375e-06 ;  /* 0x0000001fff1d7431 */ /* 0x000fe400000001ff */
[----:B--2---:R-:W-:Y:S02]  /*1d20*/  IMAD.MOV.U32 R41, RZ, RZ, R27 ;  /* 0x000000ffff297224 */ /* 0x004fe400078e001b */
[----:B------:R-:W-:Y:S02]  /*1d30*/  IMAD.MOV.U32 R30, RZ, RZ, 0x10 ;  /* 0x00000010ff1e7424 */ /* 0x000fe400078e00ff */
[----:B------:R-:W-:-:S07]  /*1d40*/  IMAD.MOV.U32 R28, RZ, RZ, -0x1 ;  /* 0xffffffffff1c7424 */ /* 0x000fce00078e00ff */
[----:B0-----:R-:W-:Y:S05]  /*1d50*/  WARPSYNC.COLLECTIVE R28, `(.L_x_9639) ;  /* 0x000000001c087348 */ /* 0x001fea0003c00000 */
[----:B------:R1:W2:Y:S02]  /*1d60*/  SHFL.DOWN P6, R35, R41, R30, R29 ;  /* 0x0800001e29237389 */ /* 0x0002a400000c001d */
[----:B012---:R-:W-:Y:S05]  /*1d70*/  ENDCOLLECTIVE ;  /* 0x000000000000791b */ /* 0x007fea0003800000 */
.L_x_9639:
[----:B------:R-:W-:Y:S01]  /*1d80*/  MOV R30, 0x8 ;  /* 0x00000008001e7802 */ /* 0x000fe20000000f00 */
[----:B------:R-:W-:-:S04]  /*1d90*/  IMAD.MOV.U32 R34, RZ, RZ, R35 ;  /* 0x000000ffff227224 */ /* 0x000fc800078e0023 */
[----:B------:R-:W-:-:S04]  /*1da0*/  FADD.FTZ R34, R27, R34 ;  /* 0x000000221b227221 */ /* 0x000fc80000010000 */
[----:B------:R-:W-:-:S07]  /*1db0*/  IMAD.MOV.U32 R41, RZ, RZ, R34 ;  /* 0x000000ffff297224 */ /* 0x000fce00078e0022 */
[----:B------:R-:W-:Y:S05]  /*1dc0*/  WARPSYNC.COLLECTIVE R28, `(.L_x_9640) ;  /* 0x000000001c087348 */ /* 0x000fea0003c00000 */
[----:B------:R0:W1:Y:S02]  /*1dd0*/  SHFL.DOWN P6, R35, R41, R30, R29 ;  /* 0x0800001e29237389 */ /* 0x00006400000c001d */
[----:B01----:R-:W-:Y:S05]  /*1de0*/  ENDCOLLECTIVE ;  /* 0x000000000000791b */ /* 0x003fea0003800000 */
.L_x_9640:
[----:B------:R-:W-:Y:S02]  /*1df0*/  IMAD.MOV.U32 R30, RZ, RZ, 0x4 ;  /* 0x00000004ff1e7424 */ /* 0x000fe400078e00ff */
[----:B------:R-:W-:-:S04]  /*1e00*/  IMAD.MOV.U32 R31, RZ, RZ, R35 ;  /* 0x000000ffff1f7224 */ /* 0x000fc800078e0023 */
[----:B------:R-:W-:-:S04]  /*1e10*/  FADD.FTZ R31, R34, R31 ;  /* 0x0000001f221f7221 */ /* 0x000fc80000010000 */
[----:B------:R-:W-:-:S07]  /*1e20*/  IMAD.MOV.U32 R41, RZ, RZ, R31 ;  /* 0x000000ffff297224 */ /* 0x000fce00078e001f */
[----:B------:R-:W-:Y:S05]  /*1e30*/  WARPSYNC.COLLECTIVE R28, `(.L_x_9641) ;  /* 0x000000001c087348 */ /* 0x000fea0003c00000 */
[----:B------:R0:W1:Y:S02]  /*1e40*/  SHFL.DOWN P6, R35, R41, R30, R29 ;  /* 0x0800001e29237389 */ /* 0x00006400000c001d */
[----:B01----:R-:W-:Y:S05]  /*1e50*/  ENDCOLLECTIVE ;  /* 0x000000000000791b */ /* 0x003fea0003800000 */
.L_x_9641:
[----:B------:R-:W-:Y:S01]  /*1e60*/  IMAD.MOV.U32 R30, RZ, RZ, 0x2 ;  /* 0x00000002ff1e7424 */ /* 0x000fe200078e00ff */
[----:B------:R-:W-:-:S05]  /*1e70*/  MOV R40, R35 ;  /* 0x0000002300287202 */ /* 0x000fca0000000f00 */
[----:B------:R-:W-:-:S04]  /*1e80*/  FADD.FTZ R40, R31, R40 ;  /* 0x000000281f287221 */ /* 0x000fc80000010000 */
[----:B------:R-:W-:-:S07]  /*1e90*/  IMAD.MOV.U32 R41, RZ, RZ, R40 ;  /* 0x000000ffff297224 */ /* 0x000fce00078e0028 */
[----:B------:R-:W-:Y:S05]  /*1ea0*/  WARPSYNC.COLLECTIVE R28, `(.L_x_9642) ;  /* 0x000000001c087348 */ /* 0x000fea0003c00000 */
[----:B------:R0:W1:Y:S02]  /*1eb0*/  SHFL.DOWN P6, R35, R41, R30, R29 ;  /* 0x0800001e29237389 */ /* 0x00006400000c001d */
[----:B01----:R-:W-:Y:S05]  /*1ec0*/  ENDCOLLECTIVE ;  /* 0x000000000000791b */ /* 0x003fea0003800000 */
.L_x_9642:
[----:B------:R-:W-:Y:S02]  /*1ed0*/  IMAD.MOV.U32 R30, RZ, RZ, 0x1 ;  /* 0x00000001ff1e7424 */ /* 0x000fe400078e00ff */
[----:B------:R-:W-:-:S04]  /*1ee0*/  IMAD.MOV.U32 R33, RZ, RZ, R35 ;  /* 0x000000ffff217224 */ /* 0x000fc800078e0023 */
[----:B------:R-:W-:-:S05]  /*1ef0*/  FADD.FTZ R33, R40, R33 ;  /* 0x0000002128217221 */ /* 0x000fca0000010000 */
[----:B------:R-:W-:-:S07]  /*1f00*/  MOV R41, R33 ;  /* 0x0000002100297202 */ /* 0x000fce0000000f00 */
[----:B------:R-:W-:Y:S05]  /*1f10*/  WARPSYNC.COLLECTIVE R28, `(.L_x_9643) ;  /* 0x000000001c087348 */ /* 0x000fea0003c00000 */
[----:B------:R0:W1:Y:S02]  /*1f20*/  SHFL.DOWN P6, R35, R41, R30, R29 ;  /* 0x0800001e29237389 */ /* 0x00006400000c001d */
[----:B01----:R-:W-:Y:S05]  /*1f30*/  ENDCOLLECTIVE ;  /* 0x000000000000791b */ /* 0x003fea0003800000 */
.L_x_9643:
[----:B------:R-:W-:Y:S01]  /*1f40*/  IMAD.MOV.U32 R42, RZ, RZ, R35 ;  /* 0x000000ffff2a7224 */ /* 0x000fe200078e0023 */
[----:B------:R-:W-:Y:S06]  /*1f50*/  BRA `(.L_x_9644) ;  /* 0xfffffff000947947 */ /* 0x000fec000383ffff */
.L_x_9645:
        /* <DEDUP_REMOVED lines=10> */
.L_x_11670:


//--------------------- .text._ZN2at6native43_GLOBAL__N__9ae7fba5_10_SoftMax_cu_9f978f6322cunn_SoftMaxForwardRegIN3c108BFloat16EfS4_NS1_25LogSoftMaxForwardEpilogueElLi8EEEvPT1_PKT_T3_ --------------------------
	.section	.text._ZN2at6native43_GLOBAL__N__9ae7fba5_10_SoftMax_cu_9f978f6322cunn_SoftMaxForwardRegIN3c108BFloat16EfS4_NS1_25LogSoftMaxForwardEpilogueElLi8EEEvPT1_PKT_T3_,"ax",@progbits
	.align	128
.text._ZN2at6native43_GLOBAL__N__9ae7fba5_10_SoftMax_cu_9f978f6322cunn_SoftMaxForwardRegIN3c108BFloat16EfS4_NS1_25LogSoftMaxForwardEpilogueElLi8EEEvPT1_PKT_T3_:
        .type           _ZN2at6native43_GLOBAL__N__9ae7fba5_10_SoftMax_cu_9f978f6322cunn_SoftMaxForwardRegIN3c108BFloat16EfS4_NS1_25LogSoftMaxForwardEpilogueElLi8EEEvPT1_PKT_T3_,@function
        .size           _ZN2at6native43_GLOBAL__N__9ae7fba5_10_SoftMax_cu_9f978f6322cunn_SoftMaxForwardRegIN3c108BFloat16EfS4_NS1_25LogSoftMaxForwardEpilogueElLi8EEEvPT1_PKT_T3_,(.L_x_11671 - _ZN2at6native43_GLOBAL__N__9ae7fba5_10_SoftMax_cu_9f978f6322cunn_SoftMaxForwardRegIN3c108BFloat16EfS4_NS1_25LogSoftMaxForwardEpilogueElLi8EEEvPT1_PKT_T3_)
        .other          _ZN2at6native43_GLOBAL__N__9ae7fba5_10_SoftMax_cu_9f978f6322cunn_SoftMaxForwardRegIN3c108BFloat16EfS4_NS1_25LogSoftMaxForwardEpilogueElLi8EEEvPT1_PKT_T3_,@"STO_CUDA_ENTRY STV_DEFAULT"
_ZN2at6native43_GLOBAL__N__9ae7fba5_10_SoftMax_cu_9f978f6322cunn_SoftMaxForwardRegIN3c108BFloat16EfS4_NS1_25LogSoftMaxForwardEpilogueElLi8EEEvPT1_PKT_T3_:
        /* <DEDUP_REMOVED lines=95> */
[----:B--2---:R-:W-:Y:S02]  /*05f0*/  @!P3 IMAD.U32 R19, R7, 0x10000, RZ ;  /* 0x000100000713b824 */ /* 0x004fe400078e00ff */
[----:B---3--:R-:W-:-:S05]  /*0600*/  @!P0 IMAD.U32 R35, R0, 0x10000, RZ ;  /* 0x0001000000238824 */ /* 0x008fca00078e00ff */
[----:B------:R-:W-:Y:S02]  /*0610*/  @!P0 FMNMX.FTZ R2, R2, R35, !PT ;  /* 0x0000002302028209 */ /* 0x000fe40007810000 */
[----:B----4-:R-:W-:-:S04]  /*0620*/  @!P1 SHF.L.U32 R35, R5, 0x10, RZ ;  /* 0x0000001005239819 */ /* 0x010fc800000006ff */
[----:B------:R-:W-:Y:S01]  /*0630*/  @!P1 FMNMX.FTZ R2, R2, R35, !PT ;  /* 0x0000002302029209 */ /* 0x000fe20007810000 */
[----:B-----5:R-:W-:-:S05]  /*0640*/  @!P2 IMAD.U32 R35, R6, 0x10000, RZ ;  /* 0x000100000623a824 */ /* 0x020fca00078e00ff */
[----:B------:R-:W-:-:S04]  /*0650*/  @!P2 FMNMX.FTZ R2, R2, R35, !PT ;  /* 0x000000230202a209 */ /* 0x000fc80007810000 */
[----:B------:R-:W-:Y:S01]  /*0660*/  @!P3 FMNMX.FTZ R2, R2, R19, !PT ;  /* 0x000000130202b209 */ /* 0x000fe20007810000 */
[----:B------:R-:W-:-:S05]  /*0670*/  @!P4 IMAD.U32 R19, R28, 0x10000, RZ ;  /* 0x000100001c13c824 */ /* 0x000fca00078e00ff */
[----:B------:R-:W-:Y:S02]  /*0680*/  @!P4 FMNMX.FTZ R2, R2, R19, !PT ;  /* 0x000000130202c209 */ /* 0x000fe40007810000 */
[----:B------:R-:W-:-:S04]  /*0690*/  @!P5 SHF.L.U32 R19, R29, 0x10, RZ ;  /* 0x000000101d13d819 */ /* 0x000fc800000006ff */
        /* <DEDUP_REMOVED lines=55> */
.L_x_9670:
        /* <DEDUP_REMOVED lines=12> */
.L_x_9646:
        /* <DEDUP_REMOVED lines=28> */
[----:B------:R-:W-:-:S07]  /*0c90*/  IMAD.MOV.U32 R2, RZ, RZ, RZ ;  /* 0x000000ffff027224 */ /* 0x000fce00078e00ff */
[----:B------:R-:W1:Y:S08]  /*0ca0*/  @!P6 MUFU.EX2 R21, R20 ;  /* 0x000000140015e308 */ /* 0x000e700000000800 */
[----:B------:R-:W-:Y:S01]  /*0cb0*/  @!P3 MUFU.EX2 R27, R27 ;  /* 0x0000001b001bb308 */ /* 0x000fe20000000800 */
[----:B0-----:R-:W-:Y:S01]  /*0cc0*/  @!P0 FADD.FTZ R2, RZ, R19 ;  /* 0x00000013ff028221 */ /* 0x001fe20000010000 */
[----:B------:R-:W-:Y:S01]  /*0cd0*/  BAR.SYNC.DEFER_BLOCKING 0x0 ;  /* 0x0000000000007b1d */ /* 0x000fe20000010000 */
[----:B------:R-:W-:-:S02]  /*0ce0*/  ISETP.NE.AND P0, PT, R30, RZ, PT ;  /* 0x000000ff1e00720c */ /* 0x000fc40003f05270 */
[----:B-1----:R-:W-:Y:S01]  /*0cf0*/  @!P6 FADD.FTZ R2, R2, R21 ;  /* 0x000000150202e221 */ /* 0x002fe20000010000 */
[----:B------:R-:W-:-:S10]  /*0d00*/  ISETP.NE.AND P6, PT, R22, RZ, PT ;  /* 0x000000ff1600720c */ /* 0x000fd40003fc5270 */
[----:B------:R-:W-:-:S05]  /*0d10*/  @!P0 SHF.L.U32 R21, R0, 0x10, RZ ;  /* 0x0000001000158819 */ /* 0x000fca00000006ff */
[----:B------:R-:W-:-:S04]  /*0d20*/  @!P0 FADD.FTZ R21, R21, -R18 ;  /* 0x8000001215158221 */ /* 0x000fc80000010000 */
[----:B------:R-:W-:Y:S01]  /*0d30*/  @!P0 FMUL.FTZ R22, R21, 1.4426950216293334961 ;  /* 0x3fb8aa3b15168820 */ /* 0x000fe20000410000 */
[--C-:B------:R-:W-:Y:S01]  /*0d40*/  @!P1 FADD.FTZ R21, R23, -R18.reuse ;  /* 0x8000001217159221 */ /* 0x100fe20000010000 */
[----:B------:R-:W-:Y:S02]  /*0d50*/  @!P2 IMAD.U32 R23, R6, 0x10000, RZ ;  /* 0x000100000617a824 */ /* 0x000fe400078e00ff */
[----:B------:R0:W1:Y:S01]  /*0d60*/  @!P0 MUFU.EX2 R19, R22 ;  /* 0x0000001600138308 */ /* 0x0000620000000800 */
[----:B------:R-:W-:Y:S01]  /*0d70*/  @!P1 FMUL.FTZ R21, R21, 1.4426950216293334961 ;  /* 0x3fb8aa3b15159820 */ /* 0x000fe20000410000 */
[----:B------:R-:W-:-:S04]  /*0d80*/  @!P2 FADD.FTZ R20, R23, -R18 ;  /* 0x800000121714a221 */ /* 0x000fc80000010000 */
[----:B------:R-:W-:Y:S02]  /*0d90*/  @!P2 FMUL.FTZ R20, R20, 1.4426950216293334961 ;  /* 0x3fb8aa3b1414a820 */ /* 0x000fe40000410000 */
        /* <DEDUP_REMOVED lines=44> */
.L_x_9676:
[----:B-1----:R-:W-:-:S07]  /*1060*/  FADD.FTZ R21, R27, R26 ;  /* 0x0000001a1b157221 */ /* 0x002fce0000010000 */
.L_x_9649:
[----:B------:R-:W-:Y:S05]  /*1070*/  BSYNC B0 ;  /* 0x0000000000007941 */ /* 0x000fea0003800000 */
.L_x_9648:
[----:B------:R-:W-:Y:S01]  /*1080*/  ISETP.NE.AND P6, PT, R25, RZ, PT ;  /* 0x000000ff1900720c */ /* 0x000fe20003fc5270 */
[----:B------:R-:W-:-:S12]  /*1090*/  WARPSYNC.ALL ;  /* 0x0000000000007948 */ /* 0x000fd80003800000 */
[----:B-1----:R-:W-:Y:S01]  /*10a0*/  @P6 STS [UR4], R21 ;  /* 0x00000015ff006988 */ /* 0x002fe20008000804 */
[----:B------:R-:W-:Y:S01]  /*10b0*/  BAR.SYNC.DEFER_BLOCKING 0x0 ;  /* 0x0000000000007b1d */ /* 0x000fe20000010000 */
[----:B------:R-:W-:-:S05]  /*10c0*/  IADD3 R2, PT, PT, R16, UR10, RZ ;  /* 0x0000000a10027c10 */ /* 0x000fca000fffe0ff */
[----:B------:R-:W-:Y:S01]  /*10d0*/  BSSY.RECONVERGENT B0, `(.L_x_9651) ;  /* 0x000000f000007945 */ /* 0x000fe20003800200 */
[----:B------:R-:W1:Y:S02]  /*10e0*/  LDS R19, [UR4] ;  /* 0x00000004ff137984 */ /* 0x000e640008000800 */
[----:B-1----:R-:W1:Y:S01]  /*10f0*/  MUFU.LG2 R19, R19 ;  /* 0x0000001300137308 */ /* 0x002e620000000c00 */
[----:B------:R-:W-:Y:S05]  /*1100*/  @P0 BRA `(.L_x_9652) ;  /* 0x00000000002c0947 */ /* 0x000fea0003800000 */
[----:B------:R-:W2:Y:S01]  /*1110*/  LDCU.64 UR4, c[0x0][0x380] ;  /* 0x00007000ff0477ac */ /* 0x000ea20008000a00 */
[----:B------:R-:W-:-:S04]  /*1120*/  IMAD.U32 R17, R4, 0x10000, RZ ;  /* 0x0001000004117824 */ /* 0x000fc800078e00ff */
[----:B------:R-:W-:Y:S01]  /*1130*/  FADD.FTZ R4, R17, -R18 ;  /* 0x8000001211047221 */ /* 0x000fe20000010000 */
[----:B------:R-:W-:-:S03]  /*1140*/  IMAD.MOV.U32 R17, RZ, RZ, RZ ;  /* 0x000000ffff117224 */ /* 0x000fc600078e00ff */
[----:B-1----:R-:W-:Y:S01]  /*1150*/  FFMA.FTZ R4, R19, -0.69314718246459960938, R4 ;  /* 0xbf31721813047823 */ /* 0x002fe20000010004 */
[----:B------:R-:W-:-:S04]  /*1160*/  IMAD.WIDE.U32 R16, R14, UR8, R16 ;  /* 0x000000080e107c25 */ /* 0x000fc8000f8e0010 */
[----:B------:R-:W-:Y:S01]  /*1170*/  IMAD R17, R15, UR8, R17 ;  /* 0x000000080f117c24 */ /* 0x000fe2000f8e0211 */
[----:B------:R-:W-:Y:S02]  /*1180*/  F2FP.BF16.F32.PACK_AB R4, RZ, R4 ;  /* 0x00000004ff04723e */ /* 0x000fe400000010ff */
[----:B--2---:R-:W-:-:S04]  /*1190*/  LEA R20, P0, R16, UR4, 0x1 ;  /* 0x0000000410147c11 */ /* 0x004fc8000f8008ff */
[----:B------:R-:W-:-:S05]  /*11a0*/  LEA.HI.X R21, R16, UR5, R17, 0x1, P0 ;  /* 0x0000000510157c11 */ /* 0x000fca00080f0c11 */
[----:B------:R2:W-:Y:S04]  /*11b0*/  STG.E.U16 desc[UR6][R20.64], R4 ;  /* 0x0000000414007986 */ /* 0x0005e8000c101506 */
.L_x_9652:
[----:B------:R-:W-:Y:S05]  /*11c0*/  BSYNC.RECONVERGENT B0 ;  /* 0x0000000000007941 */ /* 0x000fea0003800200 */
.L_x_9651:
[----:B------:R-:W-:Y:S01]  /*11d0*/  ISETP.GE.U32.AND P0, PT, R2, R14, PT ;  /* 0x0000000e0200720c */ /* 0x000fe20003f06070 */
[----:B------:R-:W-:Y:S03]  /*11e0*/  BSSY.RECONVERGENT B0, `(.L_x_9653) ;  /* 0x000000e000007945 */ /* 0x000fe60003800200 */
[----:B------:R-:W-:-:S13]  /*11f0*/  ISETP.GE.AND.EX P0, PT, RZ, R15, PT, P0 ;  /* 0x0000000fff00720c */ /* 0x000fda0003f06300 */
[----:B------:R-:W-:Y:S05]  /*1200*/  @P0 BRA `(.L_x_9654) ;  /* 0x00000000002c0947 */ /* 0x000fea0003800000 */
[----:B------:R-:W-:Y:S01]  /*1210*/  IMAD.U32 R3, R3, 0x10000, RZ ;  /* 0x0001000003037824 */ /* 0x000fe200078e00ff */
[----:B------:R-:W3:Y:S03]  /*1220*/  LDCU.64 UR4, c[0x0][0x380] ;  /* 0x00007000ff0477ac */ /* 0x000ee60008000a00 */
[----:B--2---:R-:W-:Y:S01]  /*1230*/  FADD.FTZ R4, R3, -R18 ;  /* 0x8000001203047221 */ /* 0x004fe20000010000 */
[----:B------:R-:W-:-:S03]  /*1240*/  HFMA2 R3, -RZ, RZ, 0, 0 ;  /* 0x00000000ff037431 */ /* 0x000fc600000001ff */
[----:B-1----:R-:W-:-:S05]  /*1250*/  FFMA.FTZ R4, R19, -0.69314718246459960938, R4 ;  /* 0xbf31721813047823 */ /* 0x002fca0000010004 */
[----:B------:R-:W-:Y:S01]  /*1260*/  F2FP.BF16.F32.PACK_AB R4, RZ, R4 ;  /* 0x00000004ff04723e */ /* 0x000fe200000010ff */
[----:B------:R-:W-:-:S04]  /*1270*/  IMAD.WIDE.U32 R2, R14, UR8, R2 ;  /* 0x000000080e027c25 */ /* 0x000fc8000f8e0002 */
[----:B------:R-:W-:Y:S01]  /*1280*/  IMAD R3, R15, UR8, R3 ;  /* 0x000000080f037c24 */ /* 0x000fe2000f8e0203 */
[----:B---3--:R-:W-:-:S04]  /*1290*/  LEA R16, P0, R2, UR4, 0x1 ;  /* 0x0000000402107c11 */ /* 0x008fc8000f8008ff */
[----:B------:R-:W-:-:S05]  /*12a0*/  LEA.HI.X R17, R2, UR5, R3, 0x1, P0 ;  /* 0x0000000502117c11 */ /* 0x000fca00080f0c03 */
[----:B------:R3:W-:Y:S04]  /*12b0*/  STG.E.U16 desc[UR6][R16.64], R4 ;  /* 0x0000000410007986 */ /* 0x0007e8000c101506 */
.L_x_9654:
[----:B------:R-:W-:Y:S05]  /*12c0*/  BSYNC.RECONVERGENT B0 ;  /* 0x0000000000007941 */ /* 0x000fea0003800200 */
.L_x_9653:
[----:B------:R-:W-:Y:S01]  /*12d0*/  ISETP.NE.AND P0, PT, R30, RZ, PT ;  /* 0x000000ff1e00720c */ /* 0x000fe20003f05270 */
[----:B------:R-:W-:-:S12]  /*12e0*/  BSSY.RECONVERGENT B0, `(.L_x_9655) ;  /* 0x0000010000007945 */ /* 0x000fd80003800200 */
[----:B------:R-:W-:Y:S05]  /*12f0*/  @P0 BRA `(.L_x_9656) ;  /* 0x0000000000380947 */ /* 0x000fea0003800000 */
[----:B------:R-:W4:Y:S01]  /*1300*/  S2R R2, SR_TID.X ;  /* 0x0000000000027919 */ /* 0x000f220000002100 */
[----:B------:R-:W5:Y:S01]  /*1310*/  LDCU.64 UR4, c[0x0][0x380] ;  /* 0x00007000ff0477ac */ /* 0x000f620008000a00 */
[----:B------:R-:W-:-:S04]  /*1320*/  IMAD.U32 R3, R0, 0x10000, RZ ;  /* 0x0001000000037824 */ /* 0x000fc800078e00ff */
[----:B------:R-:W-:Y:S01]  /*1330*/  FADD.FTZ R0, R3, -R18 ;  /* 0x8000001203007221 */ /* 0x000fe20000010000 */
[----:B------:R-:W-:-:S03]  /*1340*/  MOV R3, RZ ;  /* 0x000000ff00037202 */ /* 0x000fc60000000f00 */
[----:B-1----:R-:W-:-:S05]  /*1350*/  FFMA.FTZ R0, R19, -0.69314718246459960938, R0 ;  /* 0xbf31721813007823 */ /* 0x002fca0000010000 */
[----:B------:R-:W-:Y:S01]  /*1360*/  F2FP.BF16.F32.PACK_AB R0, RZ, R0 ;  /* 0x00000000ff00723e */ /* 0x000fe200000010ff */
[----:B----4-:R-:W-:-:S04]  /*1370*/  VIADD R2, R2, UR9 ;  /* 0x0000000902027c36 */ /* 0x010fc80008000000 */
[----:B------:R-:W-:-:S04]  /*1380*/  VIADD R2, R2, UR9 ;  /* 0x0000000902027c36 */ /* 0x000fc80008000000 */
[----:B---3--:R-:W-:-:S04]  /*1390*/  IMAD.WIDE.U32 R16, R14, UR8, R2 ;  /* 0x000000080e107c25 */ /* 0x008fc8000f8e0002 */
[----:B------:R-:W-:Y:S01]  /*13a0*/  IMAD R3, R15, UR8, R17 ;  /* 0x000000080f037c24 */ /* 0x000fe2000f8e0211 */
[----:B-----5:R-:W-:-:S04]  /*13b0*/  LEA R2, P0, R16, UR4, 0x1 ;  /* 0x0000000410027c11 */ /* 0x020fc8000f8008ff */
[----:B------:R-:W-:-:S05]  /*13c0*/  LEA.HI.X R3, R16, UR5, R3, 0x1, P0 ;  /* 0x0000000510037c11 */ /* 0x000fca00080f0c03 */
[----:B------:R4:W-:Y:S04]  /*13d0*/  STG.E.U16 desc[UR6][R2.64], R0 ;  /* 0x0000000002007986 */ /* 0x0009e8000c101506 */
.L_x_9656:
[----:B------:R-:W-:Y:S05]  /*13e0*/  BSYNC.RECONVERGENT B0 ;  /* 0x0000000000007941 */ /* 0x000fea0003800200 */
.L_x_9655:
[----:B------:R-:W-:Y:S04]  /*13f0*/  BSSY.RECONVERGENT B0, `(.L_x_9657) ;  /* 0x0000011000007945 */ /* 0x000fe80003800200 */
[----:B------:R-:W-:Y:S05]  /*1400*/  @P1 BRA `(.L_x_9658) ;  /* 0x00000000003c1947 */ /* 0x000fea0003800000 */
[----:B----4-:R-:W4:Y:S01]  /*1410*/  S2R R0, SR_TID.X ;  /* 0x0000000000007919 */ /* 0x010f220000002100 */
[----:B------:R-:W5:Y:S01]  /*1420*/  LDCU.64 UR4, c[0x0][0x380] ;  /* 0x00007000ff0477ac */ /* 0x000f620008000a00 */
[----:B------:R-:W-:Y:S02]  /*1430*/  IMAD.U32 R5, R5, 0x10000, RZ ;  /* 0x0001000005057824 */ /* 0x000fe400078e00ff */
[----:B------:R-:W-:Y:S02]  /*1440*/  IMAD.MOV.U32 R3, RZ, RZ, RZ ;  /* 0x000000ffff037224 */ /* 0x000fe400078e00ff */
[----:B----4-:R-:W-:-:S04]  /*1450*/  VIADD R0, R0, UR9 ;  /* 0x0000000900007c36 */ /* 0x010fc80008000000 */
[----:B------:R-:W-:-:S05]  /*1460*/  VIADD R0, R0, UR9 ;  /* 0x0000000900007c36 */ /* 0x000fca0008000000 */
[----:B------:R-:W-:Y:S01]  /*1470*/  IADD3 R2, PT, PT, R0, UR9, RZ ;  /* 0x0000000900027c10 */ /* 0x000fe2000fffe0ff */
[----:B------:R-:W-:-:S04]  /*1480*/  FADD.FTZ R0, R5, -R18 ;  /* 0x8000001205007221 */ /* 0x000fc80000010000 */
[----:B--23--:R-:W-:-:S04]  /*1490*/  IMAD.WIDE.U32 R4, R14, UR8, R2 ;  /* 0x000000080e047c25 */ /* 0x00cfc8000f8e0002 */
[----:B-1----:R-:W-:Y:S01]  /*14a0*/  FFMA.FTZ R0, R19, -0.69314718246459960938, R0 ;  /* 0xbf31721813007823 */ /* 0x002fe20000010000 */
[----:B------:R-:W-:Y:S01]  /*14b0*/  IMAD R3, R15, UR8, R5 ;  /* 0x000000080f037c24 */ /* 0x000fe2000f8e0205 */
[----:B-----5:R-:W-:-:S03]  /*14c0*/  LEA R2, P0, R4, UR4, 0x1 ;  /* 0x0000000404027c11 */ /* 0x020fc6000f8008ff */
[----:B------:R-:W-:Y:S02]  /*14d0*/  F2FP.BF16.F32.PACK_AB R0, RZ, R0 ;  /* 0x00000000ff00723e */ /* 0x000fe400000010ff */
[----:B------:R-:W-:-:S05]  /*14e0*/  LEA.HI.X R3, R4, UR5, R3, 0x1, P0 ;  /* 0x0000000504037c11 */ /* 0x000fca00080f0c03 */
[----:B------:R1:W-:Y:S03]  /*14f0*/  STG.E.U16 desc[UR6][R2.64], R0 ;  /* 0x0000000002007986 */ /* 0x0003e6000c101506 */
.L_x_9658:
[----:B------:R-:W-:Y:S05]  /*1500*/  BSYNC.RECONVERGENT B0 ;  /* 0x0000000000007941 */ /* 0x000fea0003800200 */
.L_x_9657:
[----:B------:R-:W-:Y:S04]  /*1510*/  BSSY.RECONVERGENT B0, `(.L_x_9659) ;  /* 0x000000d000007945 */ /* 0x000fe80003800200 */
[----:B------:R-:W-:Y:S05]  /*1520*/  @P2 BRA `(.L_x_9660) ;  /* 0x00000000002c2947 */ /* 0x000fea0003800000 */
[----:B------:R-:W5:Y:S01]  /*1530*/  LDCU.64 UR4, c[0x0][0x380] ;  /* 0x00007000ff0477ac */ /* 0x000f620008000a00 */
[----:B-1--4-:R-:W-:Y:S02]  /*1540*/  IMAD.U32 R3, R6, 0x10000, RZ ;  /* 0x0001000006037824 */ /* 0x012fe400078e00ff */
[----:B------:R-:W-:Y:S02]  /*1550*/  IMAD.MOV.U32 R13, RZ, RZ, RZ ;  /* 0x000000ffff0d7224 */ /* 0x000fe400078e00ff */
[----:B------:R-:W-:Y:S01]  /*1560*/  FADD.FTZ R0, R3, -R18 ;  /* 0x8000001203007221 */ /* 0x000fe20000010000 */
[----:B------:R-:W-:-:S04]  /*1570*/  IMAD.WIDE.U32 R12, R14, UR8, R12 ;  /* 0x000000080e0c7c25 */ /* 0x000fc8000f8e000c */
[----:B------:R-:W-:Y:S01]  /*1580*/  FFMA.FTZ R0, R19, -0.69314718246459960938, R0 ;  /* 0xbf31721813007823 */ /* 0x000fe20000010000 */
[----:B------:R-:W-:-:S04]  /*1590*/  IMAD R3, R15, UR8, R13 ;  /* 0x000000080f037c24 */ /* 0x000fc8000f8e020d */
[----:B------:R-:W-:Y:S02]  /*15a0*/  F2FP.BF16.F32.PACK_AB R0, RZ, R0 ;  /* 0x00000000ff00723e */ /* 0x000fe400000010ff */
[----:B-----5:R-:W-:-:S04]  /*15b0*/  LEA R2, P0, R12, UR4, 0x1 ;  /* 0x000000040c027c11 */ /* 0x020fc8000f8008ff */
[----:B------:R-:W-:-:S05]  /*15c0*/  LEA.HI.X R3, R12, UR5, R3, 0x1, P0 ;  /* 0x000000050c037c11 */ /* 0x000fca00080f0c03 */
[----:B------:R1:W-:Y:S04]  /*15d0*/  STG.E.U16 desc[UR6][R2.64], R0 ;  /* 0x0000000002007986 */ /* 0x0003e8000c101506 */
.L_x_9660:
[----:B------:R-:W-:Y:S05]  /*15e0*/  BSYNC.RECONVERGENT B0 ;  /* 0x0000000000007941 */ /* 0x000fea0003800200 */
.L_x_9659:
[----:B------:R-:W-:Y:S04]  /*15f0*/  BSSY.RECONVERGENT B0, `(.L_x_9661) ;  /* 0x000000d000007945 */ /* 0x000fe80003800200 */
[----:B------:R-:W-:Y:S05]  /*1600*/  @P3 BRA `(.L_x_9662) ;  /* 0x00000000002c3947 */ /* 0x000fea0003800000 */
[----:B------:R-:W5:Y:S01]  /*1610*/  LDCU.64 UR4, c[0x0][0x380] ;  /* 0x00007000ff0477ac */ /* 0x000f620008000a00 */
[----:B------:R-:W-:Y:S01]  /*1620*/  SHF.L.U32 R7, R7, 0x10, RZ ;  /* 0x0000001007077819 */ /* 0x000fe200000006ff */
[----:B------:R-:W-:-:S04]  /*1630*/  IMAD.MOV.U32 R11, RZ, RZ, RZ ;  /* 0x000000ffff0b7224 */ /* 0x000fc800078e00ff */
[----:B-1--4-:R-:W-:Y:S01]  /*1640*/  FADD.FTZ R0, R7, -R18 ;  /* 0x8000001207007221 */ /* 0x012fe20000010000 */
[----:B------:R-:W-:-:S04]  /*1650*/  IMAD.WIDE.U32 R10, R14, UR8, R10 ;  /* 0x000000080e0a7c25 */ /* 0x000fc8000f8e000a */
[----:B------:R-:W-:Y:S01]  /*1660*/  FFMA.FTZ R0, R19, -0.69314718246459960938, R0 ;  /* 0xbf31721813007823 */ /* 0x000fe20000010000 */
[----:B------:R-:W-:-:S04]  /*1670*/  IMAD R3, R15, UR8, R11 ;  /* 0x000000080f037c24 */ /* 0x000fc8000f8e020b */
[----:B------:R-:W-:Y:S02]  /*1680*/  F2FP.BF16.F32.PACK_AB R0, RZ, R0 ;  /* 0x00000000ff00723e */ /* 0x000fe400000010ff */
[----:B-----5:R-:W-:-:S04]  /*1690*/  LEA R2, P0, R10, UR4, 0x1 ;  /* 0x000000040a027c11 */ /* 0x020fc8000f8008ff */
[----:B------:R-:W-:-:S05]  /*16a0*/  LEA.HI.X R3, R10, UR5, R3, 0x1, P0 ;  /* 0x000000050a037c11 */ /* 0x000fca00080f0c03 */
[----:B------:R1:W-:Y:S04]  /*16b0*/  STG.E.U16 desc[UR6][R2.64], R0 ;  /* 0x0000000002007986 */ /* 0x0003e8000c101506 */
.L_x_9662:
[----:B------:R-:W-:Y:S05]  /*16c0*/  BSYNC.RECONVERGENT B0 ;  /* 0x0000000000007941 */ /* 0x000fea0003800200 */
.L_x_9661:
        /* <DEDUP_REMOVED lines=13> */
.L_x_9664:
[----:B------:R-:W-:Y:S05]  /*17a0*/  BSYNC.RECONVERGENT B0 ;  /* 0x0000000000007941 */ /* 0x000fea0003800200 */
.L_x_9663:
        /* <DEDUP_REMOVED lines=13> */
.L_x_9647:
[----:B------:R-:W-:Y:S02]  /*1880*/  HFMA2 R19, -RZ, RZ, 0, 1.847743988037109375e-06 ;  /* 0x0000001fff137431 */ /* 0x000fe400000001ff */
[----:B0-----:R-:W-:Y:S02]  /*1890*/  IMAD.MOV.U32 R35, RZ, RZ, R18 ;  /* 0x000000ffff237224 */ /* 0x001fe400078e0012 */
[----:B------:R-:W-:Y:S02]  /*18a0*/  IMAD.MOV.U32 R20, RZ, RZ, 0x10 ;  /* 0x00000010ff147424 */ /* 0x000fe400078e00ff */
[----:B------:R-:W-:-:S07]  /*18b0*/  IMAD.MOV.U32 R2, RZ, RZ, -0x1 ;  /* 0xffffffffff027424 */ /* 0x000fce00078e00ff */
[----:B------:R-:W-:Y:S05]  /*18c0*/  WARPSYNC.COLLECTIVE R2, `(.L_x_9665) ;  /* 0x0000000002087348 */ /* 0x000fea0003c00000 */
[----:B------:R0:W1:Y:S02]  /*18d0*/  SHFL.DOWN P6, R31, R35, R20, R19 ;  /* 0x08000014231f7389 */ /* 0x00006400000c0013 */
[----:B01----:R-:W-:Y:S05]  /*18e0*/  ENDCOLLECTIVE ;  /* 0x000000000000791b */ /* 0x003fea0003800000 */
.L_x_9665:
        /* <DEDUP_REMOVED lines=8> */
.L_x_9666:
        /* <DEDUP_REMOVED lines=8> */
.L_x_9667:
        /* <DEDUP_REMOVED lines=8> */
.L_x_9668:
        /* <DEDUP_REMOVED lines=8> */
.L_x_9669:
[----:B------:R-:W-:Y:S01]  /*1af0*/  IMAD.MOV.U32 R27, RZ, RZ, R31 ;  /* 0x000000ffff1b7224 */ /* 0x000fe200078e001f */
[----:B------:R-:W-:Y:S06]  /*1b00*/  BRA `(.L_x_9670) ;  /* 0xffffffec00c07947 */ /* 0x000fec000383ffff */
.L_x_9650:
[----:B-1----:R-:W-:Y:S01]  /*1b10*/  MOV R35, R21 ;  /* 0x0000001500237202 */ /* 0x002fe20000000f00 */
[----:B------:R-:W-:Y:S01]  /*1b20*/  IMAD.MOV.U32 R20, RZ, RZ, 0x10 ;  /* 0x00000010ff147424 */ /* 0x000fe200078e00ff */
[----:B------:R-:W-:Y:S01]  /*1b30*/  MOV R2, 0xffffffff ;  /* 0xffffffff00027802 */ /* 0x000fe20000000f00 */
[----:B------:R-:W-:-:S07]  /*1b40*/  IMAD.MOV.U32 R19, RZ, RZ, 0x1f ;  /* 0x0000001fff137424 */ /* 0x000fce00078e00ff */
[----:B------:R-:W-:Y:S05]  /*1b50*/  WARPSYNC.COLLECTIVE R2, `(.L_x_9671) ;  /* 0x0000000002087348 */ /* 0x000fea0003c00000 */
[----:B------:R0:W1:Y:S02]  /*1b60*/  SHFL.DOWN P6, R31, R35, R20, R19 ;  /* 0x08000014231f7389 */ /* 0x00006400000c0013 */
[----:B01----:R-:W-:Y:S05]  /*1b70*/  ENDCOLLECTIVE ;  /* 0x000000000000791b */ /* 0x003fea0003800000 */
.L_x_9671:
[----:B------:R-:W-:Y:S02]  /*1b80*/  HFMA2 R20, -RZ, RZ, 0, 4.76837158203125e-07 ;  /* 0x00000008ff147431 */ /* 0x000fe400000001ff */
[----:B------:R-:W-:-:S04]  /*1b90*/  IMAD.MOV.U32 R22, RZ, RZ, R31 ;  /* 0x000000ffff167224 */ /* 0x000fc800078e001f */
[----:B------:R-:W-:-:S04]  /*1ba0*/  FADD.FTZ R22, R21, R22 ;  /* 0x0000001615167221 */ /* 0x000fc80000010000 */
[----:B------:R-:W-:-:S07]  /*1bb0*/  IMAD.MOV.U32 R35, RZ, RZ, R22 ;  /* 0x000000ffff237224 */ /* 0x000fce00078e0016 */
[----:B------:R-:W-:Y:S05]  /*1bc0*/  WARPSYNC.COLLECTIVE R2, `(.L_x_9672) ;  /* 0x0000000002087348 */ /* 0x000fea0003c00000 */
[----:B------:R0:W1:Y:S02]  /*1bd0*/  SHFL.DOWN P6, R31, R35, R20, R19 ;  /* 0x08000014231f7389 */ /* 0x00006400000c0013 */
[----:B01----:R-:W-:Y:S05]  /*1be0*/  ENDCOLLECTIVE ;  /* 0x000000000000791b */ /* 0x003fea0003800000 */
.L_x_9672:
[----:B------:R-:W-:Y:S01]  /*1bf0*/  MOV R20, 0x4 ;  /* 0x0000000400147802 */ /* 0x000fe20000000f00 */
[----:B------:R-:W-:-:S04]  /*1c00*/  IMAD.MOV.U32 R23, RZ, RZ, R31 ;  /* 0x000000ffff177224 */ /* 0x000fc800078e001f */
[----:B------:R-:W-:-:S04]  /*1c10*/  FADD.FTZ R23, R22, R23 ;  /* 0x0000001716177221 */ /* 0x000fc80000010000 */
[----:B------:R-:W-:-:S07]  /*1c20*/  IMAD.MOV.U32 R35, RZ, RZ, R23 ;  /* 0x000000ffff237224 */ /* 0x000fce00078e0017 */
[----:B------:R-:W-:Y:S05]  /*1c30*/  WARPSYNC.COLLECTIVE R2, `(.L_x_9673) ;  /* 0x0000000002087348 */ /* 0x000fea0003c00000 */
[----:B------:R0:W1:Y:S02]  /*1c40*/  SHFL.DOWN P6, R31, R35, R20, R19 ;  /* 0x08000014231f7389 */ /* 0x00006400000c0013 */
[----:B01----:R-:W-:Y:S05]  /*1c50*/  ENDCOLLECTIVE ;  /* 0x000000000000791b */ /* 0x003fea0003800000 */
.L_x_9673:
[----:B------:R-:W-:Y:S02]  /*1c60*/  HFMA2 R20, -RZ, RZ, 0, 1.1920928955078125e-07 ;  /* 0x00000002ff147431 */ /* 0x000fe400000001ff */
[----:B------:R-:W-:-:S04]  /*1c70*/  IMAD.MOV.U32 R24, RZ, RZ, R31 ;  /* 0x000000ffff187224 */ /* 0x000fc800078e001f */
[----:B------:R-:W-:-:S04]  /*1c80*/  FADD.FTZ R24, R23, R24 ;  /* 0x0000001817187221 */ /* 0x000fc80000010000 */
[----:B------:R-:W-:-:S07]  /*1c90*/  IMAD.MOV.U32 R35, RZ, RZ, R24 ;  /* 0x000000ffff237224 */ /* 0x000fce00078e0018 */
[----:B------:R-:W-:Y:S05]  /*1ca0*/  WARPSYNC.COLLECTIVE R2, `(.L_x_9674) ;  /* 0x0000000002087348 */ /* 0x000fea0003c00000 */
[----:B------:R0:W1:Y:S02]  /*1cb0*/  SHFL.DOWN P6, R31, R35, R20, R19 ;  /* 0x08000014231f7389 */ /* 0x00006400000c0013 */
[----:B01----:R-:W-:Y:S05]  /*1cc0*/  ENDCOLLECTIVE ;  /* 0x000000000000791b */ /* 0x003fea0003800000 */
.L_x_9674:
[----:B------:R-:W-:Y:S01]  /*1cd0*/  MOV R20, 0x1 ;  /* 0x0000000100147802 */ /* 0x000fe20000000f00 */
[----:B------:R-:W-:-:S04]  /*1ce0*/  IMAD.MOV.U32 R27, RZ, RZ, R31 ;  /* 0x000000ffff1b7224 */ /* 0x000fc800078e001f */
[----:B------:R-:W-:-:S04]  /*1cf0*/  FADD.FTZ R27, R24, R27 ;  /* 0x0000001b181b7221 */ /* 0x000fc80000010000 */
[----:B------:R-:W-:-:S07]  /*1d00*/  IMAD.MOV.U32 R35, RZ, RZ, R27 ;  /* 0x000000ffff237224 */ /* 0x000fce00078e001b */
[----:B------:R-:W-:Y:S05]  /*1d10*/  WARPSYNC.COLLECTIVE R2, `(.L_x_9675) ;  /* 0x0000000002087348 */ /* 0x000fea0003c00000 */
[----:B------:R0:W1:Y:S02]  /*1d20*/  SHFL.DOWN P6, R31, R35, R20, R19 ;  /* 0x08000014231f7389 */ /* 0x00006400000c0013 */
[----:B01----:R-:W-:Y:S05]  /*1d30*/  ENDCOLLECTIVE ;  /* 0x000000000000791b */ /* 0x003fea0003800000 */
.L_x_9675:
[----:B------:R-:W-:Y:S01]  /*1d40*/  IMAD.MOV.U32 R26, RZ, RZ, R31 ;  /* 0x000000ffff1a7224 */ /* 0x000fe200078e001f */
[----:B------:R-:W-:Y:S06]  /*1d50*/  BRA `(.L_x_9676) ;  /* 0xfffffff000c07947 */ /* 0x000fec000383ffff */
.L_x_9677:
        /* <DEDUP_REMOVED lines=10> */
.L_x_11671:


//--------------------- .text._ZN2at6native43_GLOBAL__N__9ae7fba5_10_SoftMax_cu_9f978f6322cunn_SoftMaxForwardRegIN3c108BFloat16EfS4_NS1_25LogSoftMaxForwardEpilogueElLi7EEEvPT1_PKT_T3_ --------------------------
	.section	.text._ZN2at6native43_GLOBAL__N__9ae7fba5_10_SoftMax_cu_9f978f6322cunn_SoftMaxForwardRegIN3c108BFloat16EfS4_NS1_25LogSoftMaxForwardEpilogueElLi7EEEvPT1_PKT_T3_,"ax",@progbits
	.align	128
.text._ZN2at6native43_GLOBAL__N__9ae7fba5_10_SoftMax_cu_9f978f6322cunn_SoftMaxForwardRegIN3c108BFloat16EfS4_NS1_25LogSoftMaxForwardEpilogueElLi7EEEvPT1_PKT_T3_:
        .type           _ZN2at6native43_GLOBAL__N__9ae7fba5_10_SoftMax_cu_9f978f6322cunn_SoftMaxForwardRegIN3c108BFloat16EfS4_NS1_25LogSoftMaxForwardEpilogueElLi7EEEvPT1_PKT_T3_,@function
        .size           _ZN2at6native43_GLOBAL__N__9ae7fba5_10_SoftMax_cu_9f978f6322cunn_SoftMaxForwardRegIN3c108BFloat16EfS4_NS1_25LogSoftMaxForwardEpilogueElLi7EEEvPT1_PKT_T3_,(.L_x_11672 - _ZN2at6native43_GLOBAL__N__9ae7fba5_10_SoftMax_cu_9f978f6322cunn_SoftMaxForwardRegIN3c108BFloat16EfS4_NS1_25LogSoftMaxForwardEpilogueElLi7EEEvPT1_PKT_T3_)
        .other          _ZN2at6native43_GLOBAL__N__9ae7fba5_10_SoftMax_cu_9f978f6322cunn_SoftMaxForwardRegIN3c108BFloat16EfS4_NS1_25LogSoftMaxForwardEpilogueElLi7EEEvPT1_PKT_T3_,@"STO_CUDA_ENTRY STV_DEFAULT"
_ZN2at6native43_GLOBAL__N__9ae7fba5_10_SoftMax_cu_9f978f6322cunn_SoftMaxForwardRegIN3c108BFloat16EfS4_NS1_25LogSoftMaxForwardEpilogueElLi7EEEvPT1_PKT_T3_:
        /* <DEDUP_REMOVED lines=148> */
.L_x_9700:
        /* <DEDUP_REMOVED lines=12> */
.L_x_9678:
        /* <DEDUP_REMOVED lines=10> */
[----:B------:R-:W-:Y:S01]  /*0aa0*/  @!P5 IMAD.U32 R33, R31, 0x10000, RZ ;  /* 0x000100001f21d824 */ /* 0x000fe200078e00ff */
[----:B------:R-:W-:Y:S11]  /*0ab0*/  BSSY B0, `(.L_x_9680) ;  /* 0x0000047000007945 */ /* 0x000ff60003800000 */
        /* <DEDUP_REMOVED lines=69> */
.L_x_9706:
[----:B-1----:R-:W-:-:S07]  /*0f10*/  FADD.FTZ R22, R26, R29 ;  /* 0x0000001d1a167221 */ /* 0x002fce0000010000 */
.L_x_9681:
[----:B------:R-:W-:Y:S05]  /*0f20*/  BSYNC B0 ;  /* 0x0000000000007941 */ /* 0x000fea0003800000 */
.L_x_9680:
[----:B------:R-:W-:Y:S01]  /*0f30*/  ISETP.NE.AND P6, PT, R25, RZ, PT ;  /* 0x000000ff1900720c */ /* 0x000fe20003fc5270 */
[----:B------:R-:W-:-:S12]  /*0f40*/  WARPSYNC.ALL ;  /* 0x0000000000007948 */ /* 0x000fd80003800000 */
[----:B-1----:R-:W-:Y:S01]  /*0f50*/  @P6 STS [UR5], R22 ;  /* 0x00000016ff006988 */ /* 0x002fe20008000805 */
[----:B------:R-:W-:Y:S06]  /*0f60*/  BAR.SYNC.DEFER_BLOCKING 0x0 ;  /* 0x0000000000007b1d */ /* 0x000fec0000010000 */
[----:B------:R-:W-:Y:S01]  /*0f70*/  BSSY.RECONVERGENT B0, `(.L_x_9683) ;  /* 0x000000f000007945 */ /* 0x000fe20003800200 */
[----:B------:R-:W1:Y:S02]  /*0f80*/  LDS R19, [UR5] ;  /* 0x00000005ff137984 */ /* 0x000e640008000800 */
[----:B-1----:R-:W1:Y:S01]  /*0f90*/  MUFU.LG2 R19, R19 ;  /* 0x0000001300137308 */ /* 0x002e620000000c00 */
[----:B------:R-:W-:Y:S05]  /*0fa0*/  @P0 BRA `(.L_x_9684) ;  /* 0x00000000002c0947 */ /* 0x000fea0003800000 */
[----:B------:R-:W2:Y:S01]  /*0fb0*/  LDCU.64 UR4, c[0x0][0x380] ;  /* 0x00007000ff0477ac */ /* 0x000ea20008000a00 */
[----:B------:R-:W-:-:S04]  /*0fc0*/  IMAD.U32 R17, R0, 0x10000, RZ ;  /* 0x0001000000117824 */ /* 0x000fc800078e00ff */
[----:B------:R-:W-:Y:S01]  /*0fd0*/  FADD.FTZ R0, R17, -R18 ;  /* 0x8000001211007221 */ /* 0x000fe20000010000 */
[----:B------:R-:W-:-:S03]  /*0fe0*/  MOV R17, RZ ;  /* 0x000000ff00117202 */ /* 0x000fc60000000f00 */
[----:B-1----:R-:W-:Y:S01]  /*0ff0*/  FFMA.FTZ R0, R19, -0.69314718246459960938, R0 ;  /* 0xbf31721813007823 */ /* 0x002fe20000010000 */
[----:B------:R-:W-:-:S04]  /*1000*/  IMAD.WIDE.U32 R16, R14, UR8, R16 ;  /* 0x000000080e107c25 */ /* 0x000fc8000f8e0010 */
[----:B------:R-:W-:Y:S01]  /*1010*/  F2FP.BF16.F32.PACK_AB R0, RZ, R0 ;  /* 0x00000000ff00723e */ /* 0x000fe200000010ff */
[----:B------:R-:W-:Y:S01]  /*1020*/  IMAD R17, R15, UR8, R17 ;  /* 0x000000080f117c24 */ /* 0x000fe2000f8e0211 */
[----:B--2---:R-:W-:-:S04]  /*1030*/  LEA R20, P0, R16, UR4, 0x1 ;  /* 0x0000000410147c11 */ /* 0x004fc8000f8008ff */
[----:B------:R-:W-:-:S05]  /*1040*/  LEA.HI.X R21, R16, UR5, R17, 0x1, P0 ;  /* 0x0000000510157c11 */ /* 0x000fca00080f0c11 */
[----:B------:R2:W-:Y:S04]  /*1050*/  STG.E.U16 desc[UR6][R20.64], R0 ;  /* 0x0000000014007986 */ /* 0x0005e8000c101506 */
.L_x_9684:
[----:B------:R-:W-:Y:S05]  /*1060*/  BSYNC.RECONVERGENT B0 ;  /* 0x0000000000007941 */ /* 0x000fea0003800200 */
.L_x_9683:
[----:B------:R-:W-:Y:S01]  /*1070*/  ISETP.NE.AND P0, PT, R32, RZ, PT ;  /* 0x000000ff2000720c */ /* 0x000fe20003f05270 */
[----:B------:R-:W-:-:S12]  /*1080*/  BSSY.RECONVERGENT B0, `(.L_x_9685) ;  /* 0x000000f000007945 */ /* 0x000fd80003800200 */
[----:B------:R-:W-:Y:S05]  /*1090*/  @P0 BRA `(.L_x_9686) ;  /* 0x0000000000340947 */ /* 0x000fea0003800000 */
[----:B------:R-:W3:Y:S01]  /*10a0*/  S2R R16, SR_TID.X ;  /* 0x0000000000107919 */ /* 0x000ee20000002100 */
[----:B------:R-:W4:Y:S01]  /*10b0*/  LDCU.64 UR4, c[0x0][0x380] ;  /* 0x00007000ff0477ac */ /* 0x000f220008000a00 */
[----:B------:R-:W-:-:S04]  /*10c0*/  IMAD.U32 R17, R2, 0x10000, RZ ;  /* 0x0001000002117824 */ /* 0x000fc800078e00ff */
[----:B--2---:R-:W-:Y:S01]  /*10d0*/  FADD.FTZ R0, R17, -R18 ;  /* 0x8000001211007221 */ /* 0x004fe20000010000 */
[----:B------:R-:W-:-:S03]  /*10e0*/  IMAD.MOV.U32 R17, RZ, RZ, RZ ;  /* 0x000000ffff117224 */ /* 0x000fc600078e00ff */
[----:B-1----:R-:W-:-:S05]  /*10f0*/  FFMA.FTZ R0, R19, -0.69314718246459960938, R0 ;  /* 0xbf31721813007823 */ /* 0x002fca0000010000 */
[----:B------:R-:W-:Y:S01]  /*1100*/  F2FP.BF16.F32.PACK_AB R0, RZ, R0 ;  /* 0x00000000ff00723e */ /* 0x000fe200000010ff */
[----:B---3--:R-:W-:-:S04]  /*1110*/  VIADD R16, R16, UR9 ;  /* 0x0000000910107c36 */ /* 0x008fc80008000000 */
[----:B------:R-:W-:-:S04]  /*1120*/  IMAD.WIDE.U32 R20, R14, UR8, R16 ;  /* 0x000000080e147c25 */ /* 0x000fc8000f8e0010 */
[----:B------:R-:W-:Y:S01]  /*1130*/  IMAD R17, R15, UR8, R21 ;  /* 0x000000080f117c24 */ /* 0x000fe2000f8e0215 */
[----:B----4-:R-:W-:-:S04]  /*1140*/  LEA R16, P0, R20, UR4, 0x1 ;  /* 0x0000000414107c11 */ /* 0x010fc8000f8008ff */
[----:B------:R-:W-:-:S05]  /*1150*/  LEA.HI.X R17, R20, UR5, R17, 0x1, P0 ;  /* 0x0000000514117c11 */ /* 0x000fca00080f0c11 */
[----:B------:R3:W-:Y:S04]  /*1160*/  STG.E.U16 desc[UR6][R16.64], R0 ;  /* 0x0000000010007986 */ /* 0x0007e8000c101506 */
.L_x_9686:
[----:B------:R-:W-:Y:S05]  /*1170*/  BSYNC.RECONVERGENT B0 ;  /* 0x0000000000007941 */ /* 0x000fea0003800200 */
.L_x_9685:
[----:B------:R-:W-:Y:S04]  /*1180*/  BSSY.RECONVERGENT B0, `(.L_x_9687) ;  /* 0x0000010000007945 */ /* 0x000fe80003800200 */
[----:B------:R-:W-:Y:S05]  /*1190*/  @P1 BRA `(.L_x_9688) ;  /* 0x0000000000381947 */ /* 0x000fea0003800000 */
[----:B--23--:R-:W2:Y:S01]  /*11a0*/  S2R R0, SR_TID.X ;  /* 0x0000000000007919 */ /* 0x00cea20000002100 */
[----:B------:R-:W3:Y:S01]  /*11b0*/  LDCU.64 UR4, c[0x0][0x380] ;  /* 0x00007000ff0477ac */ /* 0x000ee20008000a00 */
[----:B------:R-:W-:Y:S01]  /*11c0*/  IMAD.U32 R3, R3, 0x10000, RZ ;  /* 0x0001000003037824 */ /* 0x000fe200078e00ff */
[----:B--2---:R-:W-:-:S05]  /*11d0*/  IADD3 R0, PT, PT, R0, UR9, RZ ;  /* 0x0000000900007c10 */ /* 0x004fca000fffe0ff */
[----:B------:R-:W-:Y:S02]  /*11e0*/  VIADD R2, R0, UR9 ;  /* 0x0000000900027c36 */ /* 0x000fe40008000000 */
        /* <DEDUP_REMOVED lines=9> */
.L_x_9688:
[----:B------:R-:W-:Y:S05]  /*1280*/  BSYNC.RECONVERGENT B0 ;  /* 0x0000000000007941 */ /* 0x000fea0003800200 */
.L_x_9687:
[----:B------:R-:W-:Y:S04]  /*1290*/  BSSY.RECONVERGENT B0, `(.L_x_9689) ;  /* 0x000000d000007945 */ /* 0x000fe80003800200 */
[----:B------:R-:W-:Y:S05]  /*12a0*/  @P2 BRA `(.L_x_9690) ;  /* 0x00000000002c2947 */ /* 0x000fea0003800000 */
[----:B------:R-:W5:Y:S01]  /*12b0*/  LDCU.64 UR4, c[0x0][0x380] ;  /* 0x00007000ff0477ac */ /* 0x000f620008000a00 */
[----:B----4-:R-:W-:Y:S01]  /*12c0*/  SHF.L.U32 R3, R4, 0x10, RZ ;  /* 0x0000001004037819 */ /* 0x010fe200000006ff */
[----:B------:R-:W-:-:S04]  /*12d0*/  IMAD.MOV.U32 R13, RZ, RZ, RZ ;  /* 0x000000ffff0d7224 */ /* 0x000fc800078e00ff */
        /* <DEDUP_REMOVED lines=8> */
.L_x_9690:
[----:B------:R-:W-:Y:S05]  /*1360*/  BSYNC.RECONVERGENT B0 ;  /* 0x0000000000007941 */ /* 0x000fea0003800200 */
.L_x_9689:
[----:B------:R-:W-:Y:S04]  /*1370*/  BSSY.RECONVERGENT B0, `(.L_x_9691) ;  /* 0x000000d000007945 */ /* 0x000fe80003800200 */
[----:B------:R-:W-:Y:S05]  /*1380*/  @P3 BRA `(.L_x_9692) ;  /* 0x00000000002c3947 */ /* 0x000fea0003800000 */
[----:B------:R-:W5:Y:S01]  /*1390*/  LDCU.64 UR4, c[0x0][0x380] ;  /* 0x00007000ff0477ac */ /* 0x000f620008000a00 */
[----:B------:R-:W-:Y:S02]  /*13a0*/  IMAD.U32 R5, R5, 0x10000, RZ ;  /* 0x0001000005057824 */ /* 0x000fe400078e00ff */
[----:B------:R-:W-:Y:S02]  /*13b0*/  IMAD.MOV.U32 R11, RZ, RZ, RZ ;  /* 0x000000ffff0b7224 */ /* 0x000fe400078e00ff */
        /* <DEDUP_REMOVED lines=8> */
.L_x_9692:
[----:B------:R-:W-:Y:S05]  /*1440*/  BSYNC.RECONVERGENT B0 ;  /* 0x0000000000007941 */ /* 0x000fea0003800200 */
.L_x_9691:
[----:B------:R-:W-:Y:S04]  /*1450*/  BSSY.RECONVERGENT B0, `(.L_x_9693) ;  /* 0x000000d000007945 */ /* 0x000fe80003800200 */
[----:B------:R-:W-:Y:S05]  /*1460*/  @P4 BRA `(.L_x_9694) ;  /* 0x00000000002c4947 */ /* 0x000fea0003800000 */
[----:B------:R-:W5:Y:S01]  /*1470*/  LDCU.64 UR4, c[0x0][0x380] ;  /* 0x00007000ff0477ac */ /* 0x000f620008000a00 */
[----:B-1--4-:R-:W-:Y:S01]  /*1480*/  SHF.L.U32 R3, R30, 0x10, RZ ;  /* 0x000000101e037819 */ /* 0x012fe200000006ff */
[----:B------:R-:W-:-:S04]  /*1490*/  IMAD.MOV.U32 R9, RZ, RZ, RZ ;  /* 0x000000ffff097224 */ /* 0x000fc800078e00ff */
        /* <DEDUP_REMOVED lines=8> */
.L_x_9694:
[----:B------:R-:W-:Y:S05]  /*1520*/  BSYNC.RECONVERGENT B0 ;  /* 0x0000000000007941 */ /* 0x000fea0003800200 */
.L_x_9693:
[----:B------:R-:W-:Y:S05]  /*1530*/  @P5 EXIT ;  /* 0x000000000000594d */ /* 0x000fea0003800000 */
[----:B------:R-:W4:Y:S01]  /*1540*/  LDCU.64 UR4, c[0x0][0x380] ;  /* 0x00007000ff0477ac */ /* 0x000f220008000a00 */
[----:B------:R-:W-:Y:S02]  /*1550*/  IMAD.U32 R31, R31, 0x10000, RZ ;  /* 0x000100001f1f7824 */ /* 0x000fe400078e00ff */
[----:B------:R-:W-:Y:S02]  /*1560*/  IMAD.MOV.U32 R7, RZ, RZ, RZ ;  /* 0x000000ffff077224 */ /* 0x000fe400078e00ff */
        /* <DEDUP_REMOVED lines=9> */
.L_x_9679:
[----:B0-----:R-:W-:Y:S01]  /*1600*/  MOV R34, R18 ;  /* 0x0000001200227202 */ /* 0x001fe20000000f00 */
[----:B------:R-:W-:Y:S02]  /*1610*/  IMAD.MOV.U32 R19, RZ, RZ, 0x10 ;  /* 0x00000010ff137424 */ /* 0x000fe400078e00ff */
[----:B------:R-:W-:Y:S02]  /*1620*/  IMAD.MOV.U32 R20, RZ, RZ, 0x1f ;  /* 0x0000001fff147424 */ /* 0x000fe400078e00ff */
[----:B------:R-:W-:-:S07]  /*1630*/  IMAD.MOV.U32 R21, RZ, RZ, -0x1 ;  /* 0xffffffffff157424 */ /* 0x000fce00078e00ff */
[----:B------:R-:W-:Y:S05]  /*1640*/  WARPSYNC.COLLECTIVE R21, `(.L_x_9695) ;  /* 0x0000000015087348 */ /* 0x000fea0003c00000 */
[----:B------:R0:W1:Y:S02]  /*1650*/  SHFL.DOWN P6, R29, R34, R19, R20 ;  /* 0x08000013221d7389 */ /* 0x00006400000c0014 */
[----:B01----:R-:W-:Y:S05]  /*1660*/  ENDCOLLECTIVE ;  /* 0x000000000000791b */ /* 0x003fea0003800000 */
.L_x_9695:
        /* <DEDUP_REMOVED lines=8> */
.L_x_9696:
        /* <DEDUP_REMOVED lines=8> */
.L_x_9697:
        /* <DEDUP_REMOVED lines=8> */
.L_x_9698:
        /* <DEDUP_REMOVED lines=8> */
.L_x_9699:
[----:B------:R-:W-:Y:S05]  /*1870*/  BRA `(.L_x_9700) ;  /* 0xfffffff000307947 */ /* 0x000fea000383ffff */
.L_x_9682:
[----:B------:R-:W-:Y:S02]  /*1880*/  HFMA2 R20, -RZ, RZ, 0, 1.847743988037109375e-06 ;  /* 0x0000001fff147431 */ /* 0x000fe400000001ff */
[----:B-1----:R-:W-:Y:S02]  /*1890*/  IMAD.MOV.U32 R34, RZ, RZ, R22 ;  /* 0x000000ffff227224 */ /* 0x002fe400078e0016 */
[----:B------:R-:W-:Y:S02]  /*18a0*/  IMAD.MOV.U32 R19, RZ, RZ, 0x10 ;  /* 0x00000010ff137424 */ /* 0x000fe400078e00ff */
[----:B------:R-:W-:-:S07]  /*18b0*/  IMAD.MOV.U32 R21, RZ, RZ, -0x1 ;  /* 0xffffffffff157424 */ /* 0x000fce00078e00ff */
[----:B------:R-:W-:Y:S05]  /*18c0*/  WARPSYNC.COLLECTIVE R21, `(.L_x_9701) ;  /* 0x0000000015087348 */ /* 0x000fea0003c00000 */
[----:B------:R0:W1:Y:S02]  /*18d0*/  SHFL.DOWN P6, R29, R34, R19, R20 ;  /* 0x08000013221d7389 */ /* 0x00006400000c0014 */
[----:B01----:R-:W-:Y:S05]  /*18e0*/  ENDCOLLECTIVE ;  /* 0x000000000000791b */ /* 0x003fea0003800000 */
.L_x_9701:
[----:B------:R-:W-:Y:S02]  /*18f0*/  IMAD.MOV.U32 R19, RZ, RZ, 0x8 ;  /* 0x00000008ff137424 */ /* 0x000fe400078e00ff */
[----:B------:R-:W-:-:S04]  /*1900*/  IMAD.MOV.U32 R23, RZ, RZ, R29 ;  /* 0x000000ffff177224 */ /* 0x000fc800078e001d */
[----:B------:R-:W-:-:S05]  /*1910*/  FADD.FTZ R23, R22, R23 ;  /* 0x0000001716177221 */ /* 0x000fca0000010000 */
[----:B------:R-:W-:-:S07]  /*1920*/  MOV R34, R23 ;  /* 0x0000001700227202 */ /* 0x000fce0000000f00 */
[----:B------:R-:W-:Y:S05]  /*1930*/  WARPSYNC.COLLECTIVE R21, `(.L_x_9702) ;  /* 0x0000000015087348 */ /* 0x000fea0003c00000 */
[----:B------:R0:W1:Y:S02]  /*1940*/  SHFL.DOWN P6, R29, R34, R19, R20 ;  /* 0x08000013221d7389 */ /* 0x00006400000c0014 */
[----:B01----:R-:W-:Y:S05]  /*1950*/  ENDCOLLECTIVE ;  /* 0x000000000000791b */ /* 0x003fea0003800000 */
.L_x_9702:
[----:B------:R-:W-:Y:S02]  /*1960*/  IMAD.MOV.U32 R19, RZ, RZ, 0x4 ;  /* 0x00000004ff137424 */ /* 0x000fe400078e00ff */
[----:B------:R-:W-:-:S04]  /*1970*/  IMAD.MOV.U32 R24, RZ, RZ, R29 ;  /* 0x000000ffff187224 */ /* 0x000fc800078e001d */
[----:B------:R-:W-:-:S05]  /*1980*/  FADD.FTZ R24, R23, R24 ;  /* 0x0000001817187221 */ /* 0x000fca0000010000 */
[----:B------:R-:W-:-:S07]  /*1990*/  MOV R34, R24 ;  /* 0x0000001800227202 */ /* 0x000fce0000000f00 */
[----:B------:R-:W-:Y:S05]  /*19a0*/  WARPSYNC.COLLECTIVE R21, `(.L_x_9703) ;  /* 0x0000000015087348 */ /* 0x000fea0003c00000 */
[----:B------:R0:W1:Y:S02]  /*19b0*/  SHFL.DOWN P6, R29, R34, R19, R20 ;  /* 0x08000013221d7389 */ /* 0x00006400000c0014 */
[----:B01----:R-:W-:Y:S05]  /*19c0*/  ENDCOLLECTIVE ;  /* 0x000000000000791b */ /* 0x003fea0003800000 */
.L_x_9703:
[----:B------:R-:W-:Y:S02]  /*19d0*/  IMAD.MOV.U32 R19, RZ, RZ, 0x2 ;  /* 0x00000002ff137424 */ /* 0x000fe400078e00ff */
[----:B------:R-:W-:-:S04]  /*19e0*/  IMAD.MOV.U32 R27, RZ, RZ, R29 ;  /* 0x000000ffff1b7224 */ /* 0x000fc800078e001d */
[----:B------:R-:W-:-:S05]  /*19f0*/  FADD.FTZ R27, R24, R27 ;  /* 0x0000001b181b7221 */ /* 0x000fca0000010000 */
[----:B------:R-:W-:-:S07]  /*1a00*/  MOV R34, R27 ;  /* 0x0000001b00227202 */ /* 0x000fce0000000f00 */
[----:B------:R-:W-:Y:S05]  /*1a10*/  WARPSYNC.COLLECTIVE R21, `(.L_x_9704) ;  /* 0x0000000015087348 */ /* 0x000fea0003c00000 */
[----:B------:R0:W1:Y:S02]  /*1a20*/  SHFL.DOWN P6, R29, R34, R19, R20 ;  /* 0x08000013221d7389 */ /* 0x00006400000c0014 */
[----:B01----:R-:W-:Y:S05]  /*1a30*/  ENDCOLLECTIVE ;  /* 0x000000000000791b */ /* 0x003fea0003800000 */
.L_x_9704:
[----:B------:R-:W-:Y:S02]  /*1a40*/  IMAD.MOV.U32 R19, RZ, RZ, 0x1 ;  /* 0x00000001ff137424 */ /* 0x000fe400078e00ff */
[----:B------:R-:W-:-:S04]  /*1a50*/  IMAD.MOV.U32 R26, RZ, RZ, R29 ;  /* 0x000000ffff1a7224 */ /* 0x000fc800078e001d */
[----:B------:R-:W-:-:S05]  /*1a60*/  FADD.FTZ R26, R27, R26 ;  /* 0x0000001a1b1a7221 */ /* 0x000fca0000010000 */
[----:B------:R-:W-:-:S07]  /*1a70*/  MOV R34, R26 ;  /* 0x0000001a00227202 */ /* 0x000fce0000000f00 */
[----:B------:R-:W-:Y:S05]  /*1a80*/  WARPSYNC.COLLECTIVE R21, `(.L_x_9705) ;  /* 0x0000000015087348 */ /* 0x000fea0003c00000 */
[----:B------:R0:W1:Y:S02]  /*1a90*/  SHFL.DOWN P6, R29, R34, R19, R20 ;  /* 0x08000013221d7389 */ /* 0x00006400000c0014 */
[----:B01----:R-:W-:Y:S05]  /*1aa0*/  ENDCOLLECTIVE ;  /* 0x000000000000791b */ /* 0x003fea0003800000 */
.L_x_9705:
[----:B------:R-:W-:Y:S05]  /*1ab0*/  BRA `(.L_x_9706) ;  /* 0xfffffff400147947 */ /* 0x000fea000383ffff */
.L_x_9707:
        /* <DEDUP_REMOVED lines=12> */
.L_x_11672:


//--------------------- .text._ZN2at6native43_GLOBAL__N__9ae7fba5_10_SoftMax_cu_9f978f6322cunn_SoftMaxForwardRegIN3c108BFloat16EfS4_NS1_25LogSoftMaxForwardEpilogueElLi6EEEvPT1_PKT_T3_ --------------------------
	.section	.text._ZN2at6native43_GLOBAL__N__9ae7fba5_10_SoftMax_cu_9f978f6322cunn_SoftMaxForwardRegIN3c108BFloat16EfS4_NS1_25LogSoftMaxForwardEpilogueElLi6EEEvPT1_PKT_T3_,"ax",@progbits
	.align	128
.text._ZN2at6native43_GLOBAL__N__9ae7fba5_10_SoftMax_cu_9f978f6322cunn_SoftMaxForwardRegIN3c108BFloat16EfS4_NS1_25LogSoftMaxForwardEpilogueElLi6EEEvPT1_PKT_T3_:
        .type           _ZN2at6native43_GLOBAL__N__9ae7fba5_10_SoftMax_cu_9f978f6322cunn_SoftMaxForwardRegIN3c108BFloat16EfS4_NS1_25LogSoftMaxForwardEpilogueElLi6EEEvPT1_PKT_T3_,@function
        .size           _ZN2at6native43_GLOBAL__N__9ae7fba5_10_SoftMax_cu_9f978f6322cunn_SoftMaxForwardRegIN3c108BFloat16EfS4_NS1_25LogSoftMaxForwardEpilogueElLi6EEEvPT1_PKT_T3_,(.L_x_11673 - _ZN2at6native43_GLOBAL__N__9ae7fba5_10_SoftMax_cu_9f978f6322cunn_SoftMaxForwardRegIN3c108BFloat16EfS4_NS1_25LogSoftMaxForwardEpilogueElLi6EEEvPT1_PKT_T3_)
        .other          _ZN2at6native43_GLOBAL__N__9ae7fba5_10_SoftMax_cu_9f978f6322cunn_SoftMaxForwardRegIN3c108BFloat16EfS4_NS1_25LogSoftMaxForwardEpilogueElLi6EEEvPT1_PKT_T3_,@"STO_CUDA_ENTRY STV_DEFAULT"
_ZN2at6native43_GLOBAL__N__9ae7fba5_10_SoftMax_cu_9f978f6322cunn_SoftMaxForwardRegIN3c108BFloat16EfS4_NS1_25LogSoftMaxForwardEpilogueElLi6EEEvPT1_PKT_T3_:
        /* <DEDUP_REMOVED lines=20> */
[----:B------:R-:W-:Y:S01]  /*0140*/  ISETP.GE.U32.AND P4, PT, R6, R14, PT ;  /* 0x0000000e0600720c */ /* 0x000fe20003f86070 */
[C---:B---3--:R-:W-:Y:S02]  /*0150*/  @!P0 IMAD.WIDE.U32 R24, R14.reuse, UR7, R16 ;  /* 0x000000070e188c25 */ /* 0x048fe4000f8e0010 */
[----:B------:R-:W1:Y:S01]  /*0160*/  @!P1 LDC.64 R20, c[0x0][0x388] ;  /* 0x0000e200ff149b82 */ /* 0x000e620000000a00 */
[----:B------:R-:W-:Y:S01]  /*0170*/  ISETP.GE.AND.EX P4, PT, RZ, R15, PT, P4 ;  /* 0x0000000fff00720c */ /* 0x000fe20003f86340 */
[----:B------:R-:W-:Y:S02]  /*0180*/  @!P0 IMAD R7, R15, UR7, R25 ;  /* 0x000000070f078c24 */ /* 0x000fe4000f8e0219 */
[----:B------:R-:W-:Y:S02]  /*0190*/  @!P1 IMAD.MOV.U32 R13, RZ, RZ, RZ ;  /* 0x000000ffff0d9224 */ /* 0x000fe400078e00ff */
[----:B------:R-:W-:Y:S02]  /*01a0*/  @!P2 IMAD.MOV.U32 R11, RZ, RZ, RZ ;  /* 0x000000ffff0ba224 */ /* 0x000fe400078e00ff */
[----:B------:R-:W3:Y:S01]  /*01b0*/  @!P2 LDC.64 R22, c[0x0][0x388] ;  /* 0x0000e200ff16ab82 */ /* 0x000ee20000000a00 */
[----:B------:R-:W-:Y:S01]  /*01c0*/  @!P1 IMAD.WIDE.U32 R26, R14, UR7, R12 ;  /* 0x000000070e1a9c25 */ /* 0x000fe2000f8e000c */
[----:B------:R-:W-:-:S03]  /*01d0*/  @!P3 MOV R9, RZ ;  /* 0x000000ff0009b202 */ /* 0x000fc60000000f00 */
        /* <DEDUP_REMOVED lines=17> */
[----:B------:R-:W-:Y:S01]  /*02f0*/  @!P3 LEA.HI.X R25, R28, R25, R7, 0x1, P5 ;  /* 0x000000191c19b211 */ /* 0x000fe200028f0c07 */
[----:B------:R-:W-:Y:S02]  /*0300*/  @!P4 IMAD.MOV.U32 R7, RZ, RZ, RZ ;  /* 0x000000ffff07c224 */ /* 0x000fe400078e00ff */
[----:B------:R-:W-:Y:S02]  /*0310*/  @!P4 IMAD.WIDE.U32 R28, R14, UR7, R6 ;  /* 0x000000070e1ccc25 */ /* 0x000fe4000f8e0006 */
[----:B------:R-:W5:Y:S02]  /*0320*/  @!P3 LDG.E.U16 R4, desc[UR8][R24.64] ;  /* 0x000000081804b981 */ /* 0x000f64000c1e1500 */
        /* <DEDUP_REMOVED lines=20> */
[----:B------:R-:W-:Y:S01]  /*0470*/  @!P1 FMNMX.FTZ R18, R18, R19, !PT ;  /* 0x0000001312129209 */ /* 0x000fe20007810000 */
[----:B-----5:R-:W-:-:S05]  /*0480*/  @!P2 IMAD.U32 R19, R3, 0x10000, RZ ;  /* 0x000100000313a824 */ /* 0x020fca00078e00ff */
[----:B------:R-:W-:Y:S02]  /*0490*/  @!P2 FMNMX.FTZ R18, R18, R19, !PT ;  /* 0x000000131212a209 */ /* 0x000fe40007810000 */
[----:B------:R-:W-:-:S04]  /*04a0*/  @!P3 SHF.L.U32 R19, R4, 0x10, RZ ;  /* 0x000000100413b819 */ /* 0x000fc800000006ff */
[----:B------:R-:W-:Y:S01]  /*04b0*/  @!P3 FMNMX.FTZ R18, R18, R19, !PT ;  /* 0x000000131212b209 */ /* 0x000fe20007810000 */
[----:B----4-:R-:W-:-:S05]  /*04c0*/  @!P4 IMAD.U32 R19, R5, 0x10000, RZ ;  /* 0x000100000513c824 */ /* 0x010fca00078e00ff */
[----:B------:R-:W-:Y:S01]  /*04d0*/  @!P4 FMNMX.FTZ R18, R18, R19, !PT ;  /* 0x000000131212c209 */ /* 0x000fe20007810000 */
[----:B------:R-:W-:-:S05]  /*04e0*/  @!P5 IMAD.U32 R19, R32, 0x10000, RZ ;  /* 0x000100002013d824 */ /* 0x000fca00078e00ff */
        /* <DEDUP_REMOVED lines=48> */
.L_x_9728:
        /* <DEDUP_REMOVED lines=9> */
.L_x_9708:
[----:B------:R-:W-:Y:S05]  /*0880*/  WARPSYNC.ALL ;  /* 0x0000000000007948 */ /* 0x000fea0003800000 */
[----:B------:R-:W-:Y:S01]  /*0890*/  BAR.SYNC.DEFER_BLOCKING 0x0 ;  /* 0x0000000000007b1d */ /* 0x000fe20000010000 */
[----:B------:R-:W-:Y:S01]  /*08a0*/  @!P0 SHF.L.U32 R21, R0, 0x10, RZ ;  /* 0x0000001000158819 */ /* 0x000fe200000006ff */
[----:B-1----:R-:W-:Y:S01]  /*08b0*/  @!P2 IMAD.U32 R23, R3, 0x10000, RZ ;  /* 0x000100000317a824 */ /* 0x002fe200078e00ff */
[----:B------:R-:W-:Y:S01]  /*08c0*/  @!P4 SHF.L.U32 R25, R5, 0x10, RZ ;  /* 0x000000100519c819 */ /* 0x000fe200000006ff */
[----:B0-----:R-:W-:Y:S01]  /*08d0*/  @!P5 IMAD.U32 R31, R32, 0x10000, RZ ;  /* 0x00010000201fd824 */ /* 0x001fe200078e00ff */
[----:B------:R-:W-:Y:S01]  /*08e0*/  ISETP.NE.AND P6, PT, R19, RZ, PT ;  /* 0x000000ff1300720c */ /* 0x000fe20003fc5270 */
[----:B------:R-:W-:Y:S01]  /*08f0*/  IMAD.MOV.U32 R19, RZ, RZ, RZ ;  /* 0x000000ffff137224 */ /* 0x000fe200078e00ff */
[----:B------:R-:W-:Y:S01]  /*0900*/  LEA.HI R33, R16, UR4, RZ, 0x1d ;  /* 0x0000000410217c11 */ /* 0x000fe2000f8fe8ff */
[----:B------:R-:W-:Y:S01]  /*0910*/  BSSY B0, `(.L_x_9710) ;  /* 0x000003e000007945 */ /* 0x000fe20003800000 */
[----:B------:R-:W0:Y:S02]  /*0920*/  LDS R18, [UR4] ;  /* 0x00000004ff127984 */ /* 0x000e240008000800 */
[----:B0-----:R-:W-:Y:S01]  /*0930*/  @!P0 FADD.FTZ R20, R21, -R18 ;  /* 0x8000001215148221 */ /* 0x001fe20000010000 */
[----:B------:R-:W-:-:S02]  /*0940*/  @!P1 IMAD.U32 R21, R2, 0x10000, RZ ;  /* 0x0001000002159824 */ /* 0x000fc400078e00ff */
[--C-:B------:R-:W-:Y:S01]  /*0950*/  @!P2 FADD.FTZ R22, R23, -R18.reuse ;  /* 0x800000121716a221 */ /* 0x100fe20000010000 */
[----:B------:R-:W-:Y:S02]  /*0960*/  @!P3 IMAD.U32 R23, R4, 0x10000, RZ ;  /* 0x000100000417b824 */ /* 0x000fe400078e00ff */
[----:B------:R-:W-:Y:S01]  /*0970*/  @!P0 FMUL.FTZ R20, R20, 1.4426950216293334961 ;  /* 0x3fb8aa3b14148820 */ /* 0x000fe20000410000 */
[--C-:B------:R-:W-:Y:S01]  /*0980*/  @!P1 FADD.FTZ R21, R21, -R18.reuse ;  /* 0x8000001215159221 */ /* 0x100fe20000010000 */
[----:B------:R-:W-:Y:S01]  /*0990*/  @!P2 FMUL.FTZ R22, R22, 1.4426950216293334961 ;  /* 0x3fb8aa3b1616a820 */ /* 0x000fe20000410000 */
[--C-:B------:R-:W-:Y:S01]  /*09a0*/  @!P3 FADD.FTZ R23, R23, -R18.reuse ;  /* 0x800000121717b221 */ /* 0x100fe20000010000 */
[--C-:B------:R-:W-:Y:S01]  /*09b0*/  @!P4 FADD.FTZ R25, R25, -R18.reuse ;  /* 0x800000121919c221 */ /* 0x100fe20000010000 */
[----:B------:R-:W-:Y:S01]  /*09c0*/  @!P1 FMUL.FTZ R21, R21, 1.4426950216293334961 ;  /* 0x3fb8aa3b15159820 */ /* 0x000fe20000410000 */
[----:B------:R-:W0:Y:S01]  /*09d0*/  @!P0 MUFU.EX2 R20, R20 ;  /* 0x0000001400148308 */ /* 0x000e220000000800 */
[----:B------:R-:W-:Y:S01]  /*09e0*/  @!P3 FMUL.FTZ R24, R23, 1.4426950216293334961 ;  /* 0x3fb8aa3b1718b820 */ /* 0x000fe20000410000 */
[----:B------:R-:W-:Y:S01]  /*09f0*/  @!P4 FMUL.FTZ R25, R25, 1.4426950216293334961 ;  /* 0x3fb8aa3b1919c820 */ /* 0x000fe20000410000 */
[----:B------:R-:W-:Y:S01]  /*0a00*/  @!P5 FADD.FTZ R31, R31, -R18 ;  /* 0x800000121f1fd221 */ /* 0x000fe20000010000 */
[----:B------:R-:W-:-:S03]  /*0a10*/  IMAD.MOV.U32 R23, RZ, RZ, RZ ;  /* 0x000000ffff177224 */ /* 0x000fc600078e00ff */
[----:B------:R-:W-:Y:S01]  /*0a20*/  @!P5 FMUL.FTZ R31, R31, 1.4426950216293334961 ;  /* 0x3fb8aa3b1f1fd820 */ /* 0x000fe20000410000 */
        /* <DEDUP_REMOVED lines=43> */
.L_x_9734:
[----:B-1----:R-:W-:-:S07]  /*0ce0*/  FADD.FTZ R19, R25, R30 ;  /* 0x0000001e19137221 */ /* 0x002fce0000010000 */
.L_x_9711:
[----:B------:R-:W-:Y:S05]  /*0cf0*/  BSYNC B0 ;  /* 0x0000000000007941 */ /* 0x000fea0003800000 */
.L_x_9710:
        /* <DEDUP_REMOVED lines=8> */
[----:B------:R-:W-:Y:S01]  /*0d80*/  IMAD.U32 R17, R0, 0x10000, RZ ;  /* 0x0001000000117824 */ /* 0x000fe200078e00ff */
[----:B------:R-:W2:Y:S03]  /*0d90*/  LDCU.64 UR4, c[0x0][0x380] ;  /* 0x00007000ff0477ac */ /* 0x000ea60008000a00 */
[----:B------:R-:W-:Y:S01]  /*0da0*/  FADD.FTZ R0, R17, -R18 ;  /* 0x8000001211007221 */ /* 0x000fe20000010000 */
[----:B------:R-:W-:-:S03]  /*0db0*/  HFMA2 R17, -RZ, RZ, 0, 0 ;  /* 0x00000000ff117431 */ /* 0x000fc600000001ff */
[----:B-1----:R-:W-:-:S05]  /*0dc0*/  FFMA.FTZ R0, R19, -0.69314718246459960938, R0 ;  /* 0xbf31721813007823 */ /* 0x002fca0000010000 */
[----:B------:R-:W-:Y:S01]  /*0dd0*/  F2FP.BF16.F32.PACK_AB R0, RZ, R0 ;  /* 0x00000000ff00723e */ /* 0x000fe200000010ff */
[----:B------:R-:W-:-:S04]  /*0de0*/  IMAD.WIDE.U32 R16, R14, UR7, R16 ;  /* 0x000000070e107c25 */ /* 0x000fc8000f8e0010 */
[----:B------:R-:W-:Y:S01]  /*0df0*/  IMAD R17, R15, UR7, R17 ;  /* 0x000000070f117c24 */ /* 0x000fe2000f8e0211 */
[----:B--2---:R-:W-:-:S04]  /*0e00*/  LEA R20, P0, R16, UR4, 0x1 ;  /* 0x0000000410147c11 */ /* 0x004fc8000f8008ff */
[----:B------:R-:W-:-:S05]  /*0e10*/  LEA.HI.X R21, R16, UR5, R17, 0x1, P0 ;  /* 0x0000000510157c11 */ /* 0x000fca00080f0c11 */
[----:B------:R2:W-:Y:S04]  /*0e20*/  STG.E.U16 desc[UR8][R20.64], R0 ;  /* 0x0000000014007986 */ /* 0x0005e8000c101508 */
.L_x_9714:
[----:B------:R-:W-:Y:S05]  /*0e30*/  BSYNC.RECONVERGENT B0 ;  /* 0x0000000000007941 */ /* 0x000fea0003800200 */
.L_x_9713:
[----:B------:R-:W-:Y:S04]  /*0e40*/  BSSY.RECONVERGENT B0, `(.L_x_9715) ;  /* 0x000000d000007945 */ /* 0x000fe80003800200 */
[----:B------:R-:W-:Y:S05]  /*0e50*/  @P1 BRA `(.L_x_9716) ;  /* 0x00000000002c1947 */ /* 0x000fea0003800000 */
[----:B------:R-:W3:Y:S01]  /*0e60*/  LDCU.64 UR4, c[0x0][0x380] ;  /* 0x00007000ff0477ac */ /* 0x000ee20008000a00 */
[----:B------:R-:W-:-:S04]  /*0e70*/  IMAD.U32 R13, R2, 0x10000, RZ ;  /* 0x00010000020d7824 */ /* 0x000fc800078e00ff */
[----:B--2---:R-:W-:Y:S01]  /*0e80*/  FADD.FTZ R0, R13, -R18 ;  /* 0x800000120d007221 */ /* 0x004fe20000010000 */
[----:B------:R-:W-:-:S03]  /*0e90*/  IMAD.MOV.U32 R13, RZ, RZ, RZ ;  /* 0x000000ffff0d7224 */ /* 0x000fc600078e00ff */
[----:B-1----:R-:W-:Y:S01]  /*0ea0*/  FFMA.FTZ R0, R19, -0.69314718246459960938, R0 ;  /* 0xbf31721813007823 */ /* 0x002fe20000010000 */
[----:B------:R-:W-:-:S04]  /*0eb0*/  IMAD.WIDE.U32 R16, R14, UR7, R12 ;  /* 0x000000070e107c25 */ /* 0x000fc8000f8e000c */
[----:B------:R-:W-:Y:S01]  /*0ec0*/  IMAD R13, R15, UR7, R17 ;  /* 0x000000070f0d7c24 */ /* 0x000fe2000f8e0211 */
[----:B------:R-:W-:Y:S02]  /*0ed0*/  F2FP.BF16.F32.PACK_AB R0, RZ, R0 ;  /* 0x00000000ff00723e */ /* 0x000fe400000010ff */
[----:B---3--:R-:W-:-:S04]  /*0ee0*/  LEA R12, P0, R16, UR4, 0x1 ;  /* 0x00000004100c7c11 */ /* 0x008fc8000f8008ff */
[----:B------:R-:W-:-:S05]  /*0ef0*/  LEA.HI.X R13, R16, UR5, R13, 0x1, P0 ;  /* 0x00000005100d7c11 */ /* 0x000fca00080f0c0d */
[----:B------:R3:W-:Y:S04]  /*0f00*/  STG.E.U16 desc[UR8][R12.64], R0 ;  /* 0x000000000c007986 */ /* 0x0007e8000c101508 */
.L_x_9716:
[----:B------:R-:W-:Y:S05]  /*0f10*/  BSYNC.RECONVERGENT B0 ;  /* 0x0000000000007941 */ /* 0x000fea0003800200 */
.L_x_9715:
[----:B------:R-:W-:Y:S04]  /*0f20*/  BSSY.RECONVERGENT B0, `(.L_x_9717) ;  /* 0x000000d000007945 */ /* 0x000fe80003800200 */
[----:B------:R-:W-:Y:S05]  /*0f30*/  @P2 BRA `(.L_x_9718) ;  /* 0x00000000002c2947 */ /* 0x000fea0003800000 */
[----:B------:R-:W4:Y:S01]  /*0f40*/  LDCU.64 UR4, c[0x0][0x380] ;  /* 0x00007000ff0477ac */ /* 0x000f220008000a00 */
[----:B------:R-:W-:Y:S01]  /*0f50*/  SHF.L.U32 R3, R3, 0x10, RZ ;  /* 0x0000001003037819 */ /* 0x000fe200000006ff */
[----:B------:R-:W-:-:S04]  /*0f60*/  IMAD.MOV.U32 R11, RZ, RZ, RZ ;  /* 0x000000ffff0b7224 */ /* 0x000fc800078e00ff */
[----:B--23--:R-:W-:Y:S01]  /*0f70*/  FADD.FTZ R0, R3, -R18 ;  /* 0x8000001203007221 */ /* 0x00cfe20000010000 */
[----:B------:R-:W-:-:S04]  /*0f80*/  IMAD.WIDE.U32 R10, R14, UR7, R10 ;  /* 0x000000070e0a7c25 */ /* 0x000fc8000f8e000a */
[----:B-1----:R-:W-:Y:S01]  /*0f90*/  FFMA.FTZ R0, R19, -0.69314718246459960938, R0 ;  /* 0xbf31721813007823 */ /* 0x002fe20000010000 */
[----:B------:R-:W-:-:S04]  /*0fa0*/  IMAD R3, R15, UR7, R11 ;  /* 0x000000070f037c24 */ /* 0x000fc8000f8e020b */
[----:B------:R-:W-:Y:S02]  /*0fb0*/  F2FP.BF16.F32.PACK_AB R0, RZ, R0 ;  /* 0x00000000ff00723e */ /* 0x000fe400000010ff */
[----:B----4-:R-:W-:-:S04]  /*0fc0*/  LEA R2, P0, R10, UR4, 0x1 ;  /* 0x000000040a027c11 */ /* 0x010fc8000f8008ff */
[----:B------:R-:W-:-:S05]  /*0fd0*/  LEA.HI.X R3, R10, UR5, R3, 0x1, P0 ;  /* 0x000000050a037c11 */ /* 0x000fca00080f0c03 */
[----:B------:R4:W-:Y:S04]  /*0fe0*/  STG.E.U16 desc[UR8][R2.64], R0 ;  /* 0x0000000002007986 */ /* 0x0009e8000c101508 */
.L_x_9718:
[----:B------:R-:W-:Y:S05]  /*0ff0*/  BSYNC.RECONVERGENT B0 ;  /* 0x0000000000007941 */ /* 0x000fea0003800200 */
.L_x_9717:
[----:B------:R-:W-:Y:S04]  /*1000*/  BSSY.RECONVERGENT B0, `(.L_x_9719) ;  /* 0x000000d000007945 */ /* 0x000fe80003800200 */
[----:B------:R-:W-:Y:S05]  /*1010*/  @P3 BRA `(.L_x_9720) ;  /* 0x00000000002c3947 */ /* 0x000fea0003800000 */
[----:B------:R-:W5:Y:S01]  /*1020*/  LDCU.64 UR4, c[0x0][0x380] ;  /* 0x00007000ff0477ac */ /* 0x000f620008000a00 */
[----:B------:R-:W-:Y:S01]  /*1030*/  MOV R9, RZ ;  /* 0x000000ff00097202 */ /* 0x000fe20000000f00 */
[----:B----4-:R-:W-:-:S04]  /*1040*/  IMAD.U32 R3, R4, 0x10000, RZ ;  /* 0x0001000004037824 */ /* 0x010fc800078e00ff */
        /* <DEDUP_REMOVED lines=8> */
.L_x_9720:
[----:B------:R-:W-:Y:S05]  /*10d0*/  BSYNC.RECONVERGENT B0 ;  /* 0x0000000000007941 */ /* 0x000fea0003800200 */
.L_x_9719:
        /* <DEDUP_REMOVED lines=13> */
.L_x_9722:
[----:B------:R-:W-:Y:S05]  /*11b0*/  BSYNC.RECONVERGENT B0 ;  /* 0x0000000000007941 */ /* 0x000fea0003800200 */
.L_x_9721:
[----:B------:R-:W-:Y:S05]  /*11c0*/  @P5 EXIT ;  /* 0x000000000000594d */ /* 0x000fea0003800000 */
[----:B------:R-:W5:Y:S01]  /*11d0*/  LDCU.64 UR4, c[0x0][0x380] ;  /* 0x00007000ff0477ac */ /* 0x000f620008000a00 */
[----:B-1--4-:R-:W-:Y:S01]  /*11e0*/  SHF.L.U32 R3, R32, 0x10, RZ ;  /* 0x0000001020037819 */ /* 0x012fe200000006ff */
[----:B------:R-:W-:-:S04]  /*11f0*/  IMAD.MOV.U32 R29, RZ, RZ, RZ ;  /* 0x000000ffff1d7224 */ /* 0x000fc800078e00ff */
[----:B------:R-:W-:Y:S01]  /*1200*/  FADD.FTZ R18, R3, -R18 ;  /* 0x8000001203127221 */ /* 0x000fe20000010000 */
[----:B------:R-:W-:-:S04]  /*1210*/  IMAD.WIDE.U32 R28, R14, UR7, R28 ;  /* 0x000000070e1c7c25 */ /* 0x000fc8000f8e001c */
[----:B------:R-:W-:Y:S01]  /*1220*/  FFMA.FTZ R19, R19, -0.69314718246459960938, R18 ;  /* 0xbf31721813137823 */ /* 0x000fe20000010012 */
[----:B------:R-:W-:-:S04]  /*1230*/  IMAD R15, R15, UR7, R29 ;  /* 0x000000070f0f7c24 */ /* 0x000fc8000f8e021d */
[----:B------:R-:W-:Y:S02]  /*1240*/  F2FP.BF16.F32.PACK_AB R19, RZ, R19 ;  /* 0x00000013ff13723e */ /* 0x000fe400000010ff */
[----:B-----5:R-:W-:-:S04]  /*1250*/  LEA R2, P0, R28, UR4, 0x1 ;  /* 0x000000041c027c11 */ /* 0x020fc8000f8008ff */
[----:B------:R-:W-:-:S05]  /*1260*/  LEA.HI.X R3, R28, UR5, R15, 0x1, P0 ;  /* 0x000000051c037c11 */ /* 0x000fca00080f0c0f */
[----:B------:R-:W-:Y:S01]  /*1270*/  STG.E.U16 desc[UR8][R2.64], R19 ;  /* 0x0000001302007986 */ /* 0x000fe2000c101508 */
[----:B------:R-:W-:Y:S05]  /*1280*/  EXIT ;  /* 0x000000000000794d */ /* 0x000fea0003800000 */
.L_x_9709:
[----:B------:R-:W-:Y:S02]  /*1290*/  HFMA2 R22, -RZ, RZ, 0, 9.5367431640625e-07 ;  /* 0x00000010ff167431 */ /* 0x000fe400000001ff */
[----:B-1----:R-:W-:Y:S02]  /*12a0*/  IMAD.MOV.U32 R33, RZ, RZ, R23 ;  /* 0x000000ffff217224 */ /* 0x002fe400078e0017 */
[----:B------:R-:W-:Y:S02]  /*12b0*/  IMAD.MOV.U32 R21, RZ, RZ, 0x1f ;  /* 0x0000001fff157424 */ /* 0x000fe400078e00ff */
[----:B------:R-:W-:-:S07]  /*12c0*/  IMAD.MOV.U32 R20, RZ, RZ, -0x1 ;  /* 0xffffffffff147424 */ /* 0x000fce00078e00ff */
[----:B------:R-:W-:Y:S05]  /*12d0*/  WARPSYNC.COLLECTIVE R20, `(.L_x_9723) ;  /* 0x0000000014087348 */ /* 0x000fea0003c00000 */
[----:B------:R0:W1:Y:S02]  /*12e0*/  SHFL.DOWN P6, R34, R33, R22, R21 ;  /* 0x0800001621227389 */ /* 0x00006400000c0015 */
[----:B01----:R-:W-:Y:S05]  /*12f0*/  ENDCOLLECTIVE ;  /* 0x000000000000791b */ /* 0x003fea0003800000 */
.L_x_9723:
        /* <DEDUP_REMOVED lines=8> */
.L_x_9724:
        /* <DEDUP_REMOVED lines=8> */
.L_x_9725:
        /* <DEDUP_REMOVED lines=8> */
.L_x_9726:
        /* <DEDUP_REMOVED lines=8> */
.L_x_9727:
[----:B------:R-:W-:Y:S05]  /*1500*/  BRA `(.L_x_9728) ;  /* 0xfffffff000b87947 */ /* 0x000fea000383ffff */
.L_x_9712:
[----:B-1----:R-:W-:Y:S01]  /*1510*/  MOV R33, R19 ;  /* 0x0000001300217202 */ /* 0x002fe20000000f00 */
[----:B------:R-:W-:Y:S01]  /*1520*/  IMAD.MOV.U32 R22, RZ, RZ, 0x10 ;  /* 0x00000010ff167424 */ /* 0x000fe200078e00ff */
[----:B------:R-:W-:Y:S01]  /*1530*/  MOV R20, 0xffffffff ;  /* 0xffffffff00147802 */ /* 0x000fe20000000f00 */
[----:B------:R-:W-:-:S07]  /*1540*/  IMAD.MOV.U32 R21, RZ, RZ, 0x1f ;  /* 0x0000001fff157424 */ /* 0x000fce00078e00ff */
[----:B------:R-:W-:Y:S05]  /*1550*/  WARPSYNC.COLLECTIVE R20, `(.L_x_9729) ;  /* 0x0000000014087348 */ /* 0x000fea0003c00000 */
[----:B------:R0:W1:Y:S02]  /*1560*/  SHFL.DOWN P6, R34, R33, R22, R21 ;  /* 0x0800001621227389 */ /* 0x00006400000c0015 */
[----:B01----:R-:W-:Y:S05]  /*1570*/  ENDCOLLECTIVE ;  /* 0x000000000000791b */ /* 0x003fea0003800000 */
.L_x_9729:
[----:B------:R-:W-:Y:S02]  /*1580*/  HFMA2 R22, -RZ, RZ, 0, 4.76837158203125e-07 ;  /* 0x00000008ff167431 */ /* 0x000fe400000001ff */
[----:B------:R-:W-:-:S04]  /*1590*/  IMAD.MOV.U32 R24, RZ, RZ, R34 ;  /* 0x000000ffff187224 */ /* 0x000fc800078e0022 */
[----:B------:R-:W-:-:S04]  /*15a0*/  FADD.FTZ R24, R19, R24 ;  /* 0x0000001813187221 */ /* 0x000fc80000010000 */
[----:B------:R-:W-:-:S07]  /*15b0*/  IMAD.MOV.U32 R33, RZ, RZ, R24 ;  /* 0x000000ffff217224 */ /* 0x000fce00078e0018 */
[----:B------:R-:W-:Y:S05]  /*15c0*/  WARPSYNC.COLLECTIVE R20, `(.L_x_9730) ;  /* 0x0000000014087348 */ /* 0x000fea0003c00000 */
[----:B------:R0:W1:Y:S02]  /*15d0*/  SHFL.DOWN P6, R34, R33, R22, R21 ;  /* 0x0800001621227389 */ /* 0x00006400000c0015 */
[----:B01----:R-:W-:Y:S05]  /*15e0*/  ENDCOLLECTIVE ;  /* 0x000000000000791b */ /* 0x003fea0003800000 */
.L_x_9730:
[----:B------:R-:W-:Y:S01]  /*15f0*/  MOV R22, 0x4 ;  /* 0x0000000400167802 */ /* 0x000fe20000000f00 */
[----:B------:R-:W-:-:S04]  /*1600*/  IMAD.MOV.U32 R23, RZ, RZ, R34 ;  /* 0x000000ffff177224 */ /* 0x000fc800078e0022 */
[----:B------:R-:W-:-:S04]  /*1610*/  FADD.FTZ R23, R24, R23 ;  /* 0x0000001718177221 */ /* 0x000fc80000010000 */
[----:B------:R-:W-:-:S07]  /*1620*/  IMAD.MOV.U32 R33, RZ, RZ, R23 ;  /* 0x000000ffff217224 */ /* 0x000fce00078e0017 */
[----:B------:R-:W-:Y:S05]  /*1630*/  WARPSYNC.COLLECTIVE R20, `(.L_x_9731) ;  /* 0x0000000014087348 */ /* 0x000fea0003c00000 */
[----:B------:R0:W1:Y:S02]  /*1640*/  SHFL.DOWN P6, R34, R33, R22, R21 ;  /* 0x0800001621227389 */ /* 0x00006400000c0015 */
[----:B01----:R-:W-:Y:S05]  /*1650*/  ENDCOLLECTIVE ;  /* 0x000000000000791b */ /* 0x003fea0003800000 */
.L_x_9731:
[----:B------:R-:W-:Y:S02]  /*1660*/  HFMA2 R22, -RZ, RZ, 0, 1.1920928955078125e-07 ;  /* 0x00000002ff167431 */ /* 0x000fe400000001ff */
[----:B------:R-:W-:-:S04]  /*1670*/  IMAD.MOV.U32 R26, RZ, RZ, R34 ;  /* 0x000000ffff1a7224 */ /* 0x000fc800078e0022 */
[----:B------:R-:W-:-:S04]  /*1680*/  FADD.FTZ R26, R23, R26 ;  /* 0x0000001a171a7221 */ /* 0x000fc80000010000 */
[----:B------:R-:W-:-:S07]  /*1690*/  IMAD.MOV.U32 R33, RZ, RZ, R26 ;  /* 0x000000ffff217224 */ /* 0x000fce00078e001a */
[----:B------:R-:W-:Y:S05]  /*16a0*/  WARPSYNC.COLLECTIVE R20, `(.L_x_9732) ;  /* 0x0000000014087348 */ /* 0x000fea0003c00000 */
[----:B------:R0:W1:Y:S02]  /*16b0*/  SHFL.DOWN P6, R34, R33, R22, R21 ;  /* 0x0800001621227389 */ /* 0x00006400000c0015 */
[----:B01----:R-:W-:Y:S05]  /*16c0*/  ENDCOLLECTIVE ;  /* 0x000000000000791b */ /* 0x003fea0003800000 */
.L_x_9732:
[----:B------:R-:W-:Y:S01]  /*16d0*/  MOV R22, 0x1 ;  /* 0x0000000100167802 */ /* 0x000fe20000000f00 */
[----:B------:R-:W-:-:S04]  /*16e0*/  IMAD.MOV.U32 R25, RZ, RZ, R34 ;  /* 0x000000ffff197224 */ /* 0x000fc800078e0022 */
[----:B------:R-:W-:-:S04]  /*16f0*/  FADD.FTZ R25, R26, R25 ;  /* 0x000000191a197221 */ /* 0x000fc80000010000 */
[----:B------:R-:W-:-:S07]  /*1700*/  IMAD.MOV.U32 R33, RZ, RZ, R25 ;  /* 0x000000ffff217224 */ /* 0x000fce00078e0019 */
[----:B------:R-:W-:Y:S05]  /*1710*/  WARPSYNC.COLLECTIVE R20, `(.L_x_9733) ;  /* 0x0000000014087348 */ /* 0x000fea0003c00000 */
[----:B------:R0:W1:Y:S02]  /*1720*/  SHFL.DOWN P6, R34, R33, R22, R21 ;  /* 0x0800001621227389 */ /* 0x00006400000c0015 */
[----:B01----:R-:W-:Y:S05]  /*1730*/  ENDCOLLECTIVE ;  /* 0x000000000000791b */ /* 0x003fea0003800000 */
.L_x_9733:
[----:B------:R-:W-:Y:S01]  /*1740*/  IMAD.MOV.U32 R30, RZ, RZ, R34 ;  /* 0x000000ffff1e7224 */ /* 0x000fe200078e0022 */
[----:B------:R-:W-:Y:S06]  /*1750*/  BRA `(.L_x_9734) ;  /* 0xfffffff400607947 */ /* 0x000fec000383ffff */
.L_x_9735:
        /* <DEDUP_REMOVED lines=10> */
.L_x_11673:


//--------------------- .text._ZN2at6native43_GLOBAL__N__9ae7fba5_10_SoftMax_cu_9f978f6322cunn_SoftMaxForwardRegIN3c108BFloat16EfS4_NS1_25LogSoftMaxForwardEpilogueElLi5EEEvPT1_PKT_T3_ --------------------------
	.section	.text._ZN2at6native43_GLOBAL__N__9ae7fba5_10_SoftMax_cu_9f978f6322cunn_SoftMaxForwardRegIN3c108BFloat16EfS4_NS1_25LogSoftMaxForwardEpilogueElLi5EEEvPT1_PKT_T3_,"ax",@progbits
	.align	128
.text._ZN2at6native43_GLOBAL__N__9ae7fba5_10_SoftMax_cu_9f978f6322cunn_SoftMaxForwardRegIN3c108BFloat16EfS4_NS1_25LogSoftMaxForwardEpilogueElLi5EEEvPT1_PKT_T3_:
        .type           _ZN2at6native43_GLOBAL__N__9ae7fba5_10_SoftMax_cu_9f978f6322cunn_SoftMaxForwardRegIN3c108BFloat16EfS4_NS1_25LogSoftMaxForwardEpilogueElLi5EEEvPT1_PKT_T3_,@function
        .size           _ZN2at6native43_GLOBAL__N__9ae7fba5_10_SoftMax_cu_9f978f6322cunn_SoftMaxForwardRegIN3c108BFloat16EfS4_NS1_25LogSoftMaxForwardEpilogueElLi5EEEvPT1_PKT_T3_,(.L_x_11674 - _ZN2at6native43_GLOBAL__N__9ae7fba5_10_SoftMax_cu_9f978f6322cunn_SoftMaxForwardRegIN3c108BFloat16EfS4_NS1_25LogSoftMaxForwardEpilogueElLi5EEEvPT1_PKT_T3_)
        .other          _ZN2at6native43_GLOBAL__N__9ae7fba5_10_SoftMax_cu_9f978f6322cunn_SoftMaxForwardRegIN3c108BFloat16EfS4_NS1_25LogSoftMaxForwardEpilogueElLi5EEEvPT1_PKT_T3_,@"STO_CUDA_ENTRY STV_DEFAULT"
_ZN2at6native43_GLOBAL__N__9ae7fba5_10_SoftMax_cu_9f978f6322cunn_SoftMaxForwardRegIN3c108BFloat16EfS4_NS1_25LogSoftMaxForwardEpilogueElLi5EEEvPT1_PKT_T3_:
        /* <DEDUP_REMOVED lines=24> */
[----:B------:R-:W-:Y:S02]  /*0180*/  @!P1 IMAD.MOV.U32 R9, RZ, RZ, RZ ;  /* 0x000000ffff099224 */ /* 0x000fe400078e00ff */
[C---:B------:R-:W-:Y:S02]  /*0190*/  @!P0 IMAD R24, R17.reuse, UR7, R27 ;  /* 0x0000000711188c24 */ /* 0x040fe4000f8e021b */
[----:B------:R-:W-:Y:S02]  /*01a0*/  @!P1 IMAD.WIDE.U32 R30, R16, UR7, R8 ;  /* 0x00000007101e9c25 */ /* 0x000fe4000f8e0008 */
[----:B------:R-:W3:Y:S01]  /*01b0*/  @!P2 LDC.64 R22, c[0x0][0x388] ;  /* 0x0000e200ff16ab82 */ /* 0x000ee20000000a00 */
[----:B------:R-:W-:Y:S01]  /*01c0*/  @!P3 MOV R15, RZ ;  /* 0x000000ff000fb202 */ /* 0x000fe20000000f00 */
[----:B------:R-:W-:-:S02]  /*01d0*/  @!P1 IMAD R28, R17, UR7, R31 ;  /* 0x00000007111c9c24 */ /* 0x000fc4000f8e021f */
        /* <DEDUP_REMOVED lines=10> */
[C---:B---3--:R-:W-:Y:S01]  /*0280*/  @!P2 LEA R22, P5, R30.reuse, R22, 0x1 ;  /* 0x000000161e16a211 */ /* 0x048fe200078a08ff */
[----:B------:R-:W-:Y:S01]  /*0290*/  @!P4 IMAD.MOV.U32 R11, RZ, RZ, RZ ;  /* 0x000000ffff0bc224 */ /* 0x000fe200078e00ff */
[----:B------:R-:W3:Y:S02]  /*02a0*/  @!P1 LDG.E.U16 R2, desc[UR8][R26.64] ;  /* 0x000000081a029981 */ /* 0x000ee4000c1e1500 */
        /* <DEDUP_REMOVED lines=71> */
.L_x_9754:
        /* <DEDUP_REMOVED lines=9> */
.L_x_9736:
[----:B------:R-:W-:Y:S05]  /*07b0*/  WARPSYNC.ALL ;  /* 0x0000000000007948 */ /* 0x000fea0003800000 */
[----:B------:R-:W-:Y:S01]  /*07c0*/  BAR.SYNC.DEFER_BLOCKING 0x0 ;  /* 0x0000000000007b1d */ /* 0x000fe20000010000 */
[----:B------:R-:W-:Y:S01]  /*07d0*/  @!P0 IMAD.U32 R21, R0, 0x10000, RZ ;  /* 0x0001000000158824 */ /* 0x000fe200078e00ff */
[----:B------:R-:W-:Y:S01]  /*07e0*/  @!P3 SHF.L.U32 R27, R4, 0x10, RZ ;  /* 0x00000010041bb819 */ /* 0x000fe200000006ff */
[----:B0-----:R-:W-:Y:S01]  /*07f0*/  @!P1 IMAD.U32 R23, R2, 0x10000, RZ ;  /* 0x0001000002179824 */ /* 0x001fe200078e00ff */
[----:B------:R-:W-:Y:S01]  /*0800*/  ISETP.NE.AND P6, PT, R7, RZ, PT ;  /* 0x000000ff0700720c */ /* 0x000fe20003fc5270 */
[----:B------:R-:W-:Y:S01]  /*0810*/  @!P4 IMAD.U32 R31, R5, 0x10000, RZ ;  /* 0x00010000051fc824 */ /* 0x000fe200078e00ff */
[----:B------:R-:W-:Y:S01]  /*0820*/  BSSY B0, `(.L_x_9738) ;  /* 0x0000035000007945 */ /* 0x000fe20003800000 */
[----:B------:R-:W-:-:S02]  /*0830*/  IMAD.MOV.U32 R28, RZ, RZ, RZ ;  /* 0x000000ffff1c7224 */ /* 0x000fc400078e00ff */
[----:B------:R-:W-:Y:S01]  /*0840*/  IMAD.MOV.U32 R7, RZ, RZ, RZ ;  /* 0x000000ffff077224 */ /* 0x000fe200078e00ff */
[----:B-12---:R-:W0:Y:S02]  /*0850*/  LDS R6, [UR4] ;  /* 0x00000004ff067984 */ /* 0x006e240008000800 */
[--C-:B0-----:R-:W-:Y:S01]  /*0860*/  @!P0 FADD.FTZ R21, R21, -R6.reuse ;  /* 0x8000000615158221 */ /* 0x101fe20000010000 */
[--C-:B------:R-:W-:Y:S01]  /*0870*/  @!P1 FADD.FTZ R22, R23, -R6.reuse ;  /* 0x8000000617169221 */ /* 0x100fe20000010000 */
[----:B------:R-:W-:Y:S02]  /*0880*/  @!P2 IMAD.U32 R23, R3, 0x10000, RZ ;  /* 0x000100000317a824 */ /* 0x000fe400078e00ff */
        /* <DEDUP_REMOVED lines=45> */
.L_x_9760:
[----:B-1----:R-:W-:-:S07]  /*0b60*/  FADD.FTZ R7, R28, R27 ;  /* 0x0000001b1c077221 */ /* 0x002fce0000010000 */
.L_x_9739:
[----:B------:R-:W-:Y:S05]  /*0b70*/  BSYNC B0 ;  /* 0x0000000000007941 */ /* 0x000fea0003800000 */
.L_x_9738:
        /* <DEDUP_REMOVED lines=9> */
[----:B------:R-:W-:Y:S01]  /*0c10*/  SHF.L.U32 R13, R0, 0x10, RZ ;  /* 0x00000010000d7819 */ /* 0x000fe200000006ff */
[----:B0-----:R-:W-:Y:S02]  /*0c20*/  IMAD.MOV.U32 R20, RZ, RZ, R12 ;  /* 0x000000ffff147224 */ /* 0x001fe400078e000c */
[----:B------:R-:W-:Y:S02]  /*0c30*/  IMAD.MOV.U32 R21, RZ, RZ, RZ ;  /* 0x000000ffff157224 */ /* 0x000fe400078e00ff */
[----:B------:R-:W-:Y:S01]  /*0c40*/  FADD.FTZ R0, R13, -R6 ;  /* 0x800000060d007221 */ /* 0x000fe20000010000 */
[----:B------:R-:W-:-:S04]  /*0c50*/  IMAD.WIDE.U32 R20, R16, UR7, R20 ;  /* 0x0000000710147c25 */ /* 0x000fc8000f8e0014 */
[----:B-1----:R-:W-:Y:S01]  /*0c60*/  FFMA.FTZ R0, R7, -0.69314718246459960938, R0 ;  /* 0xbf31721807007823 */ /* 0x002fe20000010000 */
[----:B------:R-:W-:-:S04]  /*0c70*/  IMAD R13, R17, UR7, R21 ;  /* 0x00000007110d7c24 */ /* 0x000fc8000f8e0215 */
[----:B------:R-:W-:Y:S02]  /*0c80*/  F2FP.BF16.F32.PACK_AB R0, RZ, R0 ;  /* 0x00000000ff00723e */ /* 0x000fe400000010ff */
[----:B--2---:R-:W-:-:S04]  /*0c90*/  LEA R12, P0, R20, UR4, 0x1 ;  /* 0x00000004140c7c11 */ /* 0x004fc8000f8008ff */
[----:B------:R-:W-:-:S05]  /*0ca0*/  LEA.HI.X R13, R20, UR5, R13, 0x1, P0 ;  /* 0x00000005140d7c11 */ /* 0x000fca00080f0c0d */
[----:B------:R2:W-:Y:S04]  /*0cb0*/  STG.E.U16 desc[UR8][R12.64], R0 ;  /* 0x000000000c007986 */ /* 0x0005e8000c101508 */
.L_x_9742:
[----:B------:R-:W-:Y:S05]  /*0cc0*/  BSYNC.RECONVERGENT B0 ;  /* 0x0000000000007941 */ /* 0x000fea0003800200 */
.L_x_9741:
[----:B------:R-:W-:Y:S04]  /*0cd0*/  BSSY.RECONVERGENT B0, `(.L_x_9743) ;  /* 0x000000d000007945 */ /* 0x000fe80003800200 */
[----:B------:R-:W-:Y:S05]  /*0ce0*/  @P1 BRA `(.L_x_9744) ;  /* 0x00000000002c1947 */ /* 0x000fea0003800000 */
[----:B------:R-:W3:Y:S01]  /*0cf0*/  LDCU.64 UR4, c[0x0][0x380] ;  /* 0x00007000ff0477ac */ /* 0x000ee20008000a00 */
[----:B------:R-:W-:-:S05]  /*0d00*/  SHF.L.U32 R9, R2, 0x10, RZ ;  /* 0x0000001002097819 */ /* 0x000fca00000006ff */
        /* <DEDUP_REMOVED lines=9> */
.L_x_9744:
[----:B------:R-:W-:Y:S05]  /*0da0*/  BSYNC.RECONVERGENT B0 ;  /* 0x0000000000007941 */ /* 0x000fea0003800200 */
.L_x_9743:
[----:B------:R-:W-:Y:S04]  /*0db0*/  BSSY.RECONVERGENT B0, `(.L_x_9745) ;  /* 0x000000d000007945 */ /* 0x000fe80003800200 */
[----:B------:R-:W-:Y:S05]  /*0dc0*/  @P2 BRA `(.L_x_9746) ;  /* 0x00000000002c2947 */ /* 0x000fea0003800000 */
[----:B------:R-:W4:Y:S01]  /*0dd0*/  LDCU.64 UR4, c[0x0][0x380] ;  /* 0x00007000ff0477ac */ /* 0x000f220008000a00 */
[----:B------:R-:W-:Y:S02]  /*0de0*/  HFMA2 R19, -RZ, RZ, 0, 0 ;  /* 0x00000000ff137431 */ /* 0x000fe400000001ff */
[----:B------:R-:W-:-:S04]  /*0df0*/  IMAD.U32 R3, R3, 0x10000, RZ ;  /* 0x0001000003037824 */ /* 0x000fc800078e00ff */
[----:B--23--:R-:W-:-:S04]  /*0e00*/  FADD.FTZ R0, R3, -R6 ;  /* 0x8000000603007221 */ /* 0x00cfc80000010000 */
[----:B-1----:R-:W-:Y:S01]  /*0e10*/  FFMA.FTZ R0, R7, -0.69314718246459960938, R0 ;  /* 0xbf31721807007823 */ /* 0x002fe20000010000 */
[----:B------:R-:W-:-:S04]  /*0e20*/  IMAD.WIDE.U32 R18, R16, UR7, R18 ;  /* 0x0000000710127c25 */ /* 0x000fc8000f8e0012 */
[----:B------:R-:W-:Y:S01]  /*0e30*/  IMAD R3, R17, UR7, R19 ;  /* 0x0000000711037c24 */ /* 0x000fe2000f8e0213 */
[----:B------:R-:W-:Y:S02]  /*0e40*/  F2FP.BF16.F32.PACK_AB R0, RZ, R0 ;  /* 0x00000000ff00723e */ /* 0x000fe400000010ff */
[----:B----4-:R-:W-:-:S04]  /*0e50*/  LEA R2, P0, R18, UR4, 0x1 ;  /* 0x0000000412027c11 */ /* 0x010fc8000f8008ff */
[----:B------:R-:W-:-:S05]  /*0e60*/  LEA.HI.X R3, R18, UR5, R3, 0x1, P0 ;  /* 0x0000000512037c11 */ /* 0x000fca00080f0c03 */
[----:B------:R4:W-:Y:S04]  /*0e70*/  STG.E.U16 desc[UR8][R2.64], R0 ;  /* 0x0000000002007986 */ /* 0x0009e8000c101508 */
.L_x_9746:
[----:B------:R-:W-:Y:S05]  /*0e80*/  BSYNC.RECONVERGENT B0 ;  /* 0x0000000000007941 */ /* 0x000fea0003800200 */
.L_x_9745:
        /* <DEDUP_REMOVED lines=13> */
.L_x_9748:
[----:B------:R-:W-:Y:S05]  /*0f60*/  BSYNC.RECONVERGENT B0 ;  /* 0x0000000000007941 */ /* 0x000fea0003800200 */
.L_x_9747:
        /* <DEDUP_REMOVED lines=13> */
.L_x_9737:
[----:B-1----:R-:W-:Y:S01]  /*1040*/  IMAD.MOV.U32 R32, RZ, RZ, R6 ;  /* 0x000000ffff207224 */ /* 0x002fe200078e0006 */
[----:B0-----:R-:W-:Y:S01]  /*1050*/  MOV R23, 0x10 ;  /* 0x0000001000177802 */ /* 0x001fe20000000f00 */
[----:B------:R-:W-:Y:S02]  /*1060*/  IMAD.MOV.U32 R22, RZ, RZ, 0x1f ;  /* 0x0000001fff167424 */ /* 0x000fe400078e00ff */
[----:B------:R-:W-:-:S07]  /*1070*/  IMAD.MOV.U32 R21, RZ, RZ, -0x1 ;  /* 0xffffffffff157424 */ /* 0x000fce00078e00ff */
[----:B------:R-:W-:Y:S05]  /*1080*/  WARPSYNC.COLLECTIVE R21, `(.L_x_9749) ;  /* 0x0000000015087348 */ /* 0x000fea0003c00000 */
[----:B------:R0:W1:Y:S02]  /*1090*/  SHFL.DOWN P6, R27, R32, R23, R22 ;  /* 0x08000017201b7389 */ /* 0x00006400000c0016 */
[----:B01----:R-:W-:Y:S05]  /*10a0*/  ENDCOLLECTIVE ;  /* 0x000000000000791b */ /* 0x003fea0003800000 */
.L_x_9749:
[----:B------:R-:W-:Y:S01]  /*10b0*/  IMAD.MOV.U32 R23, RZ, RZ, 0x8 ;  /* 0x00000008ff177424 */ /* 0x000fe200078e00ff */
[----:B------:R-:W-:-:S04]  /*10c0*/  FSETP.GEU.FTZ.AND P6, PT, R6, R27, PT ;  /* 0x0000001b0600720b */ /* 0x000fc80003fde000 */
[----:B------:R-:W-:-:S04]  /*10d0*/  FSEL R28, R27, R6, !P6 ;  /* 0x000000061b1c7208 */ /* 0x000fc80007000000 */
[----:B------:R-:W-:-:S07]  /*10e0*/  MOV R32, R28 ;  /* 0x0000001c00207202 */ /* 0x000fce0000000f00 */
[----:B------:R-:W-:Y:S05]  /*10f0*/  WARPSYNC.COLLECTIVE R21, `(.L_x_9750) ;  /* 0x0000000015087348 */ /* 0x000fea0003c00000 */
[----:B------:R0:W1:Y:S02]  /*1100*/  SHFL.DOWN P6, R27, R32, R23, R22 ;  /* 0x08000017201b7389 */ /* 0x00006400000c0016 */
[----:B01----:R-:W-:Y:S05]  /*1110*/  ENDCOLLECTIVE ;  /* 0x000000000000791b */ /* 0x003fea0003800000 */
.L_x_9750:
[----:B------:R-:W-:Y:S01]  /*1120*/  HFMA2 R23, -RZ, RZ, 0, 2.384185791015625e-07 ;  /* 0x00000004ff177431 */ /* 0x000fe200000001ff */
[----:B------:R-:W-:-:S04]  /*1130*/  FSETP.GEU.FTZ.AND P6, PT, R28, R27, PT ;  /* 0x0000001b1c00720b */ /* 0x000fc80003fde000 */
[----:B------:R-:W-:-:S05]  /*1140*/  FSEL R29, R27, R28, !P6 ;  /* 0x0000001c1b1d7208 */ /* 0x000fca0007000000 */
[----:B------:R-:W-:-:S07]  /*1150*/  IMAD.MOV.U32 R32, RZ, RZ, R29 ;  /* 0x000000ffff207224 */ /* 0x000fce00078e001d */
[----:B------:R-:W-:Y:S05]  /*1160*/  WARPSYNC.COLLECTIVE R21, `(.L_x_9751) ;  /* 0x0000000015087348 */ /* 0x000fea0003c00000 */
[----:B------:R0:W1:Y:S02]  /*1170*/  SHFL.DOWN P6, R27, R32, R23, R22 ;  /* 0x08000017201b7389 */ /* 0x00006400000c0016 */
[----:B01----:R-:W-:Y:S05]  /*1180*/  ENDCOLLECTIVE ;  /* 0x000000000000791b */ /* 0x003fea0003800000 */
.L_x_9751:
[----:B------:R-:W-:Y:S01]  /*1190*/  IMAD.MOV.U32 R23, RZ, RZ, 0x2 ;  /* 0x00000002ff177424 */ /* 0x000fe200078e00ff */
[----:B------:R-:W-:-:S04]  /*11a0*/  FSETP.GEU.FTZ.AND P6, PT, R29, R27, PT ;  /* 0x0000001b1d00720b */ /* 0x000fc80003fde000 */
[----:B------:R-:W-:-:S05]  /*11b0*/  FSEL R30, R27, R29, !P6 ;  /* 0x0000001d1b1e7208 */ /* 0x000fca0007000000 */
[----:B------:R-:W-:-:S07]  /*11c0*/  IMAD.MOV.U32 R32, RZ, RZ, R30 ;  /* 0x000000ffff207224 */ /* 0x000fce00078e001e */
[----:B------:R-:W-:Y:S05]  /*11d0*/  WARPSYNC.COLLECTIVE R21, `(.L_x_9752) ;  /* 0x0000000015087348 */ /* 0x000fea0003c00000 */
[----:B------:R0:W1:Y:S02]  /*11e0*/  SHFL.DOWN P6, R27, R32, R23, R22 ;  /* 0x08000017201b7389 */ /* 0x00006400000c0016 */
[----:B01----:R-:W-:Y:S05]  /*11f0*/  ENDCOLLECTIVE ;  /* 0x000000000000791b */ /* 0x003fea0003800000 */
.L_x_9752:
[----:B------:R-:W-:Y:S01]  /*1200*/  IMAD.MOV.U32 R23, RZ, RZ, 0x1 ;  /* 0x00000001ff177424 */ /* 0x000fe200078e00ff */
[----:B------:R-:W-:-:S04]  /*1210*/  FSETP.GEU.FTZ.AND P6, PT, R30, R27, PT ;  /* 0x0000001b1e00720b */ /* 0x000fc80003fde000 */
[----:B------:R-:W-:-:S04]  /*1220*/  FSEL R6, R27, R30, !P6 ;  /* 0x0000001e1b067208 */ /* 0x000fc80007000000 */
[----:B------:R-:W-:-:S07]  /*1230*/  MOV R32, R6 ;  /* 0x0000000600207202 */ /* 0x000fce0000000f00 */
[----:B------:R-:W-:Y:S05]  /*1240*/  WARPSYNC.COLLECTIVE R21, `(.L_x_9753) ;  /* 0x0000000015087348 */ /* 0x000fea0003c00000 */
[----:B------:R0:W1:Y:S02]  /*1250*/  SHFL.DOWN P6, R27, R32, R23, R22 ;  /* 0x08000017201b7389 */ /* 0x00006400000c0016 */
[----:B01----:R-:W-:Y:S05]  /*1260*/  ENDCOLLECTIVE ;  /* 0x000000000000791b */ /* 0x003fea0003800000 */
.L_x_9753:
[----:B------:R-:W-:Y:S05]  /*1270*/  BRA `(.L_x_9754) ;  /* 0xfffffff400287947 */ /* 0x000fea000383ffff */
.L_x_9740:
[----:B------:R-:W-:Y:S02]  /*1280*/  HFMA2 R23, -RZ, RZ, 0, 9.5367431640625e-07 ;  /* 0x00000010ff177431 */ /* 0x000fe400000001ff */
[----:B-1----:R-:W-:Y:S02]  /*1290*/  IMAD.MOV.U32 R32, RZ, RZ, R7 ;  /* 0x000000ffff207224 */ /* 0x002fe400078e0007 */
[----:B------:R-:W-:Y:S02]  /*12a0*/  IMAD.MOV.U32 R22, RZ, RZ, 0x1f ;  /* 0x0000001fff167424 */ /* 0x000fe400078e00ff */
[----:B------:R-:W-:-:S07]  /*12b0*/  IMAD.MOV.U32 R21, RZ, RZ, -0x1 ;  /* 0xffffffffff157424 */ /* 0x000fce00078e00ff */
[----:B0-----:R-:W-:Y:S05]  /*12c0*/  WARPSYNC.COLLECTIVE R21, `(.L_x_9755) ;  /* 0x0000000015087348 */ /* 0x001fea0003c00000 */
[----:B0-----:R0:W1:Y:S02]  /*12d0*/  SHFL.DOWN P6, R27, R32, R23, R22 ;  /* 0x08000017201b7389 */ /* 0x00106400000c0016 */
[----:B01----:R-:W-:Y:S05]  /*12e0*/  ENDCOLLECTIVE ;  /* 0x000000000000791b */ /* 0x003fea0003800000 */
.L_x_9755:
[----:B------:R-:W-:Y:S02]  /*12f0*/  IMAD.MOV.U32 R23, RZ, RZ, 0x8 ;  /* 0x00000008ff177424 */ /* 0x000fe400078e00ff */
[----:B------:R-:W-:-:S05]  /*1300*/  FADD.FTZ R20, R7, R27 ;  /* 0x0000001b07147221 */ /* 0x000fca0000010000 */
[----:B------:R-:W-:-:S07]  /*1310*/  MOV R32, R20 ;  /* 0x0000001400207202 */ /* 0x000fce0000000f00 */
[----:B------:R-:W-:Y:S05]  /*1320*/  WARPSYNC.COLLECTIVE R21, `(.L_x_9756) ;  /* 0x0000000015087348 */ /* 0x000fea0003c00000 */
[----:B------:R0:W1:Y:S02]  /*1330*/  SHFL.DOWN P6, R27, R32, R23, R22 ;  /* 0x08000017201b7389 */ /* 0x00006400000c0016 */
[----:B01----:R-:W-:Y:S05]  /*1340*/  ENDCOLLECTIVE ;  /* 0x000000000000791b */ /* 0x003fea0003800000 */
.L_x_9756:
[----:B------:R-:W-:Y:S02]  /*1350*/  HFMA2 R23, -RZ, RZ, 0, 2.384185791015625e-07 ;  /* 0x00000004ff177431 */ /* 0x000fe400000001ff */
[----:B------:R-:W-:-:S04]  /*1360*/  FADD.FTZ R25, R20, R27 ;  /* 0x0000001b14197221 */ /* 0x000fc80000010000 */
[----:B------:R-:W-:-:S07]  /*1370*/  IMAD.MOV.U32 R32, RZ, RZ, R25 ;  /* 0x000000ffff207224 */ /* 0x000fce00078e0019 */
[----:B------:R-:W-:Y:S05]  /*1380*/  WARPSYNC.COLLECTIVE R21, `(.L_x_9757) ;  /* 0x0000000015087348 */ /* 0x000fea0003c00000 */
[----:B------:R0:W1:Y:S02]  /*1390*/  SHFL.DOWN P6, R27, R32, R23, R22 ;  /* 0x08000017201b7389 */ /* 0x00006400000c0016 */
[----:B01----:R-:W-:Y:S05]  /*13a0*/  ENDCOLLECTIVE ;  /* 0x000000000000791b */ /* 0x003fea0003800000 */
.L_x_9757:
[----:B------:R-:W-:Y:S02]  /*13b0*/  IMAD.MOV.U32 R23, RZ, RZ, 0x2 ;  /* 0x00000002ff177424 */ /* 0x000fe400078e00ff */
[----:B------:R-:W-:-:S04]  /*13c0*/  FADD.FTZ R26, R25, R27 ;  /* 0x0000001b191a7221 */ /* 0x000fc80000010000 */
[----:B------:R-:W-:-:S07]  /*13d0*/  IMAD.MOV.U32 R32, RZ, RZ, R26 ;  /* 0x000000ffff207224 */ /* 0x000fce00078e001a */
[----:B------:R-:W-:Y:S05]  /*13e0*/  WARPSYNC.COLLECTIVE R21, `(.L_x_9758) ;  /* 0x0000000015087348 */ /* 0x000fea0003c00000 */
[----:B------:R0:W1:Y:S02]  /*13f0*/  SHFL.DOWN P6, R27, R32, R23, R22 ;  /* 0x08000017201b7389 */ /* 0x00006400000c0016 */
[----:B01----:R-:W-:Y:S05]  /*1400*/  ENDCOLLECTIVE ;  /* 0x000000000000791b */ /* 0x003fea0003800000 */
.L_x_9758:
[----:B------:R-:W-:Y:S02]  /*1410*/  IMAD.MOV.U32 R23, RZ, RZ, 0x1 ;  /* 0x00000001ff177424 */ /* 0x000fe400078e00ff */
[----:B------:R-:W-:-:S05]  /*1420*/  FADD.FTZ R28, R26, R27 ;  /* 0x0000001b1a1c7221 */ /* 0x000fca0000010000 */
[----:B------:R-:W-:-:S07]  /*1430*/  MOV R32, R28 ;  /* 0x0000001c00207202 */ /* 0x000fce0000000f00 */
[----:B------:R-:W-:Y:S05]  /*1440*/  WARPSYNC.COLLECTIVE R21, `(.L_x_9759) ;  /* 0x0000000015087348 */ /* 0x000fea0003c00000 */
[----:B------:R0:W1:Y:S02]  /*1450*/  SHFL.DOWN P6, R27, R32, R23, R22 ;  /* 0x08000017201b7389 */ /* 0x00006400000c0016 */
[----:B01----:R-:W-:Y:S05]  /*1460*/  ENDCOLLECTIVE ;  /* 0x000000000000791b */ /* 0x003fea0003800000 */
.L_x_9759:
[----:B------:R-:W-:Y:S05]  /*1470*/  BRA `(.L_x_9760) ;  /* 0xfffffff400b87947 */ /* 0x000fea000383ffff */
.L_x_9761:
        /* <DEDUP_REMOVED lines=16> */
.L_x_11674:


//--------------------- .text._ZN2at6native43_GLOBAL__N__9ae7fba5_10_SoftMax_cu_9f978f6322cunn_SoftMaxForwardRegIN3c108BFloat16EfS4_NS1_25LogSoftMaxForwardEpilogueElLi4EEEvPT1_PKT_T3_ --------------------------
	.section	.text._ZN2at6native43_GLOBAL__N__9ae7fba5_10_SoftMax_cu_9f978f6322cunn_SoftMaxForwardRegIN3c108BFloat16EfS4_NS1_25LogSoftMaxForwardEpilogueElLi4EEEvPT1_PKT_T3_,"ax",@progbits
	.align	128
.text._ZN2at6native43_GLOBAL__N__9ae7fba5_10_SoftMax_cu_9f978f6322cunn_SoftMaxForwardRegIN3c108BFloat16EfS4_NS1_25LogSoftMaxForwardEpilogueElLi4EEEvPT1_PKT_T3_:
        .type           _ZN2at6native43_GLOBAL__N__9ae7fba5_10_SoftMax_cu_9f978f6322cunn_SoftMaxForwardRegIN3c108BFloat16EfS4_NS1_25LogSoftMaxForwardEpilogueElLi4EEEvPT1_PKT_T3_,@function
        .size           _ZN2at6native43_GLOBAL__N__9ae7fba5_10_SoftMax_cu_9f978f6322cunn_SoftMaxForwardRegIN3c108BFloat16EfS4_NS1_25LogSoftMaxForwardEpilogueElLi4EEEvPT1_PKT_T3_,(.L_x_11675 - _ZN2at6native43_GLOBAL__N__9ae7fba5_10_SoftMax_cu_9f978f6322cunn_SoftMaxForwardRegIN3c108BFloat16EfS4_NS1_25LogSoftMaxForwardEpilogueElLi4EEEvPT1_PKT_T3_)
        .other          _ZN2at6native43_GLOBAL__N__9ae7fba5_10_SoftMax_cu_9f978f6322cunn_SoftMaxForwardRegIN3c108BFloat16EfS4_NS1_25LogSoftMaxForwardEpilogueElLi4EEEvPT1_PKT_T3_,@"STO_CUDA_ENTRY STV_DEFAULT"
_ZN2at6native43_GLOBAL__N__9ae7fba5_10_SoftMax_cu_9f978f6322cunn_SoftMaxForwardRegIN3c108BFloat16EfS4_NS1_25LogSoftMaxForwardEpilogueElLi4EEEvPT1_PKT_T3_:
        /* <DEDUP_REMOVED lines=54> */
[----:B------:R-:W-:Y:S01]  /*0360*/  @!P1 FMNMX.FTZ R20, R20, R17, !PT ;  /* 0x0000001114149209 */ /* 0x000fe20007810000 */
[----:B----4-:R-:W-:-:S05]  /*0370*/  @!P2 IMAD.U32 R17, R3, 0x10000, RZ ;  /* 0x000100000311a824 */ /* 0x010fca00078e00ff */
[----:B------:R-:W-:Y:S02]  /*0380*/  @!P2 FMNMX.FTZ R20, R20, R17, !PT ;  /* 0x000000111414a209 */ /* 0x000fe40007810000 */
[----:B-----5:R-:W-:-:S04]  /*0390*/  @!P3 SHF.L.U32 R17, R26, 0x10, RZ ;  /* 0x000000101a11b819 */ /* 0x020fc800000006ff */
        /* <DEDUP_REMOVED lines=43> */
.L_x_9778:
        /* <DEDUP_REMOVED lines=9> */
.L_x_9762:
[----:B------:R-:W-:Y:S05]  /*06e0*/  WARPSYNC.ALL ;  /* 0x0000000000007948 */ /* 0x000fea0003800000 */
[----:B------:R-:W-:Y:S01]  /*06f0*/  BAR.SYNC.DEFER_BLOCKING 0x0 ;  /* 0x0000000000007b1d */ /* 0x000fe20000010000 */
[----:B------:R-:W-:Y:S01]  /*0700*/  @!P0 IMAD.U32 R19, R0, 0x10000, RZ ;  /* 0x0001000000138824 */ /* 0x000fe200078e00ff */
[----:B------:R-:W-:Y:S01]  /*0710*/  @!P2 SHF.L.U32 R21, R3, 0x10, RZ ;  /* 0x000000100315a819 */ /* 0x000fe200000006ff */
[----:B------:R-:W-:Y:S01]  /*0720*/  @!P3 IMAD.U32 R23, R26, 0x10000, RZ ;  /* 0x000100001a17b824 */ /* 0x000fe200078e00ff */
        /* <DEDUP_REMOVED lines=48> */
.L_x_9784:
[----:B-1----:R-:W-:-:S07]  /*0a30*/  FADD.FTZ R15, R23, R21 ;  /* 0x00000015170f7221 */ /* 0x002fce0000010000 */
.L_x_9765:
[----:B------:R-:W-:Y:S05]  /*0a40*/  BSYNC B0 ;  /* 0x0000000000007941 */ /* 0x000fea0003800000 */
.L_x_9764:
        /* <DEDUP_REMOVED lines=8> */
[----:B------:R-:W0:Y:S01]  /*0ad0*/  LDCU.64 UR4, c[0x0][0x380] ;  /* 0x00007000ff0477ac */ /* 0x000e220008000a00 */
[----:B------:R-:W-:-:S05]  /*0ae0*/  SHF.L.U32 R7, R0, 0x10, RZ ;  /* 0x0000001000077819 */ /* 0x000fca00000006ff */
[----:B------:R-:W-:Y:S01]  /*0af0*/  FADD.FTZ R0, R7, -R14 ;  /* 0x8000000e07007221 */ /* 0x000fe20000010000 */
[----:B------:R-:W-:-:S03]  /*0b00*/  IMAD.MOV.U32 R7, RZ, RZ, RZ ;  /* 0x000000ffff077224 */ /* 0x000fc600078e00ff */
[----:B-1----:R-:W-:Y:S01]  /*0b10*/  FFMA.FTZ R0, R15, -0.69314718246459960938, R0 ;  /* 0xbf3172180f007823 */ /* 0x002fe20000010000 */
[----:B------:R-:W-:-:S04]  /*0b20*/  IMAD.WIDE.U32 R6, R8, UR7, R6 ;  /* 0x0000000708067c25 */ /* 0x000fc8000f8e0006 */
[----:B------:R-:W-:Y:S01]  /*0b30*/  IMAD R7, R9, UR7, R7 ;  /* 0x0000000709077c24 */ /* 0x000fe2000f8e0207 */
[----:B------:R-:W-:Y:S02]  /*0b40*/  F2FP.BF16.F32.PACK_AB R0, RZ, R0 ;  /* 0x00000000ff00723e */ /* 0x000fe400000010ff */
[----:B0-----:R-:W-:-:S04]  /*0b50*/  LEA R16, P0, R6, UR4, 0x1 ;  /* 0x0000000406107c11 */ /* 0x001fc8000f8008ff */
[----:B------:R-:W-:-:S05]  /*0b60*/  LEA.HI.X R17, R6, UR5, R7, 0x1, P0 ;  /* 0x0000000506117c11 */ /* 0x000fca00080f0c07 */
[----:B------:R2:W-:Y:S04]  /*0b70*/  STG.E.U16 desc[UR8][R16.64], R0 ;  /* 0x0000000010007986 */ /* 0x0005e8000c101508 */
.L_x_9768:
[----:B------:R-:W-:Y:S05]  /*0b80*/  BSYNC.RECONVERGENT B0 ;  /* 0x0000000000007941 */ /* 0x000fea0003800200 */
.L_x_9767:
[----:B------:R-:W-:Y:S04]  /*0b90*/  BSSY.RECONVERGENT B0, `(.L_x_9769) ;  /* 0x000000d000007945 */ /* 0x000fe80003800200 */
[----:B------:R-:W-:Y:S05]  /*0ba0*/  @P1 BRA `(.L_x_9770) ;  /* 0x00000000002c1947 */ /* 0x000fea0003800000 */
[----:B------:R-:W3:Y:S01]  /*0bb0*/  LDCU.64 UR4, c[0x0][0x380] ;  /* 0x00007000ff0477ac */ /* 0x000ee20008000a00 */
[----:B------:R-:W-:Y:S02]  /*0bc0*/  IMAD.U32 R7, R2, 0x10000, RZ ;  /* 0x0001000002077824 */ /* 0x000fe400078e00ff */
[----:B------:R-:W-:Y:S02]  /*0bd0*/  IMAD.MOV.U32 R11, RZ, RZ, RZ ;  /* 0x000000ffff0b7224 */ /* 0x000fe400078e00ff */
[----:B--2---:R-:W-:Y:S01]  /*0be0*/  FADD.FTZ R0, R7, -R14 ;  /* 0x8000000e07007221 */ /* 0x004fe20000010000 */
[----:B------:R-:W-:-:S04]  /*0bf0*/  IMAD.WIDE.U32 R10, R8, UR7, R10 ;  /* 0x00000007080a7c25 */ /* 0x000fc8000f8e000a */
[----:B-1----:R-:W-:Y:S01]  /*0c00*/  FFMA.FTZ R0, R15, -0.69314718246459960938, R0 ;  /* 0xbf3172180f007823 */ /* 0x002fe20000010000 */
[----:B------:R-:W-:-:S04]  /*0c10*/  IMAD R7, R9, UR7, R11 ;  /* 0x0000000709077c24 */ /* 0x000fc8000f8e020b */
[----:B------:R-:W-:Y:S02]  /*0c20*/  F2FP.BF16.F32.PACK_AB R0, RZ, R0 ;  /* 0x00000000ff00723e */ /* 0x000fe400000010ff */
[----:B---3--:R-:W-:-:S04]  /*0c30*/  LEA R6, P0, R10, UR4, 0x1 ;  /* 0x000000040a067c11 */ /* 0x008fc8000f8008ff */
[----:B------:R-:W-:-:S05]  /*0c40*/  LEA.HI.X R7, R10, UR5, R7, 0x1, P0 ;  /* 0x000000050a077c11 */ /* 0x000fca00080f0c07 */
[----:B------:R3:W-:Y:S04]  /*0c50*/  STG.E.U16 desc[UR8][R6.64], R0 ;  /* 0x0000000006007986 */ /* 0x0007e8000c101508 */
.L_x_9770:
[----:B------:R-:W-:Y:S05]  /*0c60*/  BSYNC.RECONVERGENT B0 ;  /* 0x0000000000007941 */ /* 0x000fea0003800200 */
.L_x_9769:
        /* <DEDUP_REMOVED lines=13> */
.L_x_9772:
[----:B------:R-:W-:Y:S05]  /*0d40*/  BSYNC.RECONVERGENT B0 ;  /* 0x0000000000007941 */ /* 0x000fea0003800200 */
.L_x_9771:
[----:B------:R-:W-:Y:S05]  /*0d50*/  @P3 EXIT ;  /* 0x000000000000394d */ /* 0x000fea0003800000 */
[----:B------:R-:W5:Y:S01]  /*0d60*/  LDCU.64 UR4, c[0x0][0x380] ;  /* 0x00007000ff0477ac */ /* 0x000f620008000a00 */
[----:B----4-:R-:W-:Y:S02]  /*0d70*/  IMAD.U32 R3, R26, 0x10000, RZ ;  /* 0x000100001a037824 */ /* 0x010fe400078e00ff */
[----:B------:R-:W-:Y:S02]  /*0d80*/  IMAD.MOV.U32 R5, RZ, RZ, RZ ;  /* 0x000000ffff057224 */ /* 0x000fe400078e00ff */
[----:B------:R-:W-:Y:S01]  /*0d90*/  FADD.FTZ R14, R3, -R14 ;  /* 0x8000000e030e7221 */ /* 0x000fe20000010000 */
[----:B------:R-:W-:-:S04]  /*0da0*/  IMAD.WIDE.U32 R4, R8, UR7, R4 ;  /* 0x0000000708047c25 */ /* 0x000fc8000f8e0004 */
[----:B-1----:R-:W-:Y:S01]  /*0db0*/  FFMA.FTZ R15, R15, -0.69314718246459960938, R14 ;  /* 0xbf3172180f0f7823 */ /* 0x002fe2000001000e */
[----:B------:R-:W-:-:S04]  /*0dc0*/  IMAD R9, R9, UR7, R5 ;  /* 0x0000000709097c24 */ /* 0x000fc8000f8e0205 */
[----:B------:R-:W-:Y:S02]  /*0dd0*/  F2FP.BF16.F32.PACK_AB R15, RZ, R15 ;  /* 0x0000000fff0f723e */ /* 0x000fe400000010ff */
[----:B-----5:R-:W-:-:S04]  /*0de0*/  LEA R2, P0, R4, UR4, 0x1 ;  /* 0x0000000404027c11 */ /* 0x020fc8000f8008ff */
[----:B------:R-:W-:-:S05]  /*0df0*/  LEA.HI.X R3, R4, UR5, R9, 0x1, P0 ;  /* 0x0000000504037c11 */ /* 0x000fca00080f0c09 */
[----:B------:R-:W-:Y:S01]  /*0e00*/  STG.E.U16 desc[UR8][R2.64], R15 ;  /* 0x0000000f02007986 */ /* 0x000fe2000c101508 */
[----:B------:R-:W-:Y:S05]  /*0e10*/  EXIT ;  /* 0x000000000000794d */ /* 0x000fea0003800000 */
.L_x_9763:
[----:B-1----:R-:W-:Y:S01]  /*0e20*/  MOV R27, R14 ;  /* 0x0000000e001b7202 */ /* 0x002fe20000000f00 */
[----:B------:R-:W-:Y:S02]  /*0e30*/  IMAD.MOV.U32 R20, RZ, RZ, 0x10 ;  /* 0x00000010ff147424 */ /* 0x000fe400078e00ff */
[----:B------:R-:W-:Y:S02]  /*0e40*/  IMAD.MOV.U32 R19, RZ, RZ, 0x1f ;  /* 0x0000001fff137424 */ /* 0x000fe400078e00ff */
[----:B------:R-:W-:-:S07]  /*0e50*/  IMAD.MOV.U32 R18, RZ, RZ, -0x1 ;  /* 0xffffffffff127424 */ /* 0x000fce00078e00ff */
[----:B------:R-:W-:Y:S05]  /*0e60*/  WARPSYNC.COLLECTIVE R18, `(.L_x_9773) ;  /* 0x0000000012087348 */ /* 0x000fea0003c00000 */
[----:B------:R0:W1:Y:S02]  /*0e70*/  SHFL.DOWN P6, R21, R27, R20, R19 ;  /* 0x080000141b157389 */ /* 0x00006400000c0013 */
[----:B01----:R-:W-:Y:S05]  /*0e80*/  ENDCOLLECTIVE ;  /* 0x000000000000791b */ /* 0x003fea0003800000 */
.L_x_9773:
[----:B------:R-:W-:Y:S01]  /*0e90*/  IMAD.MOV.U32 R20, RZ, RZ, 0x8 ;  /* 0x00000008ff147424 */ /* 0x000fe200078e00ff */
[----:B------:R-:W-:-:S04]  /*0ea0*/  FSETP.GEU.FTZ.AND P6, PT, R14, R21, PT ;  /* 0x000000150e00720b */ /* 0x000fc80003fde000 */
[----:B------:R-:W-:-:S04]  /*0eb0*/  FSEL R22, R21, R14, !P6 ;  /* 0x0000000e15167208 */ /* 0x000fc80007000000 */
[----:B------:R-:W-:-:S07]  /*0ec0*/  MOV R27, R22 ;  /* 0x00000016001b7202 */ /* 0x000fce0000000f00 */
[----:B------:R-:W-:Y:S05]  /*0ed0*/  WARPSYNC.COLLECTIVE R18, `(.L_x_9774) ;  /* 0x0000000012087348 */ /* 0x000fea0003c00000 */
[----:B------:R0:W1:Y:S02]  /*0ee0*/  SHFL.DOWN P6, R21, R27, R20, R19 ;  /* 0x080000141b157389 */ /* 0x00006400000c0013 */
[----:B01----:R-:W-:Y:S05]  /*0ef0*/  ENDCOLLECTIVE ;  /* 0x000000000000791b */ /* 0x003fea0003800000 */
.L_x_9774:
[----:B------:R-:W-:Y:S01]  /*0f00*/  HFMA2 R20, -RZ, RZ, 0, 2.384185791015625e-07 ;  /* 0x00000004ff147431 */ /* 0x000fe200000001ff */
[----:B------:R-:W-:-:S04]  /*0f10*/  FSETP.GEU.FTZ.AND P6, PT, R22, R21, PT ;  /* 0x000000151600720b */ /* 0x000fc80003fde000 */
[----:B------:R-:W-:-:S05]  /*0f20*/  FSEL R23, R21, R22, !P6 ;  /* 0x0000001615177208 */ /* 0x000fca0007000000 */
[----:B------:R-:W-:-:S07]  /*0f30*/  IMAD.MOV.U32 R27, RZ, RZ, R23 ;  /* 0x000000ffff1b7224 */ /* 0x000fce00078e0017 */
[----:B------:R-:W-:Y:S05]  /*0f40*/  WARPSYNC.COLLECTIVE R18, `(.L_x_9775) ;  /* 0x0000000012087348 */ /* 0x000fea0003c00000 */
[----:B------:R0:W1:Y:S02]  /*0f50*/  SHFL.DOWN P6, R21, R27, R20, R19 ;  /* 0x080000141b157389 */ /* 0x00006400000c0013 */
[----:B01----:R-:W-:Y:S05]  /*0f60*/  ENDCOLLECTIVE ;  /* 0x000000000000791b */ /* 0x003fea0003800000 */
.L_x_9775:
[----:B------:R-:W-:Y:S01]  /*0f70*/  IMAD.MOV.U32 R20, RZ, RZ, 0x2 ;  /* 0x00000002ff147424 */ /* 0x000fe200078e00ff */
[----:B------:R-:W-:-:S04]  /*0f80*/  FSETP.GEU.FTZ.AND P6, PT, R23, R21, PT ;  /* 0x000000151700720b */ /* 0x000fc80003fde000 */
[----:B------:R-:W-:-:S05]  /*0f90*/  FSEL R25, R21, R23, !P6 ;  /* 0x0000001715197208 */ /* 0x000fca0007000000 */
[----:B------:R-:W-:-:S07]  /*0fa0*/  IMAD.MOV.U32 R27, RZ, RZ, R25 ;  /* 0x000000ffff1b7224 */ /* 0x000fce00078e0019 */
[----:B------:R-:W-:Y:S05]  /*0fb0*/  WARPSYNC.COLLECTIVE R18, `(.L_x_9776) ;  /* 0x0000000012087348 */ /* 0x000fea0003c00000 */
[----:B------:R0:W1:Y:S02]  /*0fc0*/  SHFL.DOWN P6, R21, R27, R20, R19 ;  /* 0x080000141b157389 */ /* 0x00006400000c0013 */
[----:B01----:R-:W-:Y:S05]  /*0fd0*/  ENDCOLLECTIVE ;  /* 0x000000000000791b */ /* 0x003fea0003800000 */
.L_x_9776:
[----:B------:R-:W-:Y:S01]  /*0fe0*/  IMAD.MOV.U32 R20, RZ, RZ, 0x1 ;  /* 0x00000001ff147424 */ /* 0x000fe200078e00ff */
[----:B------:R-:W-:-:S04]  /*0ff0*/  FSETP.GEU.FTZ.AND P6, PT, R25, R21, PT ;  /* 0x000000151900720b */ /* 0x000fc80003fde000 */
[----:B------:R-:W-:-:S04]  /*1000*/  FSEL R14, R21, R25, !P6 ;  /* 0x00000019150e7208 */ /* 0x000fc80007000000 */
[----:B------:R-:W-:-:S07]  /*1010*/  MOV R27, R14 ;  /* 0x0000000e001b7202 */ /* 0x000fce0000000f00 */
[----:B------:R-:W-:Y:S05]  /*1020*/  WARPSYNC.COLLECTIVE R18, `(.L_x_9777) ;  /* 0x0000000012087348 */ /* 0x000fea0003c00000 */
[----:B------:R0:W1:Y:S02]  /*1030*/  SHFL.DOWN P6, R21, R27, R20, R19 ;  /* 0x080000141b157389 */ /* 0x00006400000c0013 */
[----:B01----:R-:W-:Y:S05]  /*1040*/  ENDCOLLECTIVE ;  /* 0x000000000000791b */ /* 0x003fea0003800000 */
.L_x_9777:
[----:B------:R-:W-:Y:S05]  /*1050*/  BRA `(.L_x_9778) ;  /* 0xfffffff4007c7947 */ /* 0x000fea000383ffff */
.L_x_9766:
[----:B------:R-:W-:Y:S02]  /*1060*/  HFMA2 R20, -RZ, RZ, 0, 9.5367431640625e-07 ;  /* 0x00000010ff147431 */ /* 0x000fe400000001ff */
[----:B-1----:R-:W-:Y:S02]  /*1070*/  IMAD.MOV.U32 R27, RZ, RZ, R15 ;  /* 0x000000ffff1b7224 */ /* 0x002fe400078e000f */
[----:B------:R-:W-:Y:S02]  /*1080*/  IMAD.MOV.U32 R19, RZ, RZ, 0x1f ;  /* 0x0000001fff137424 */ /* 0x000fe400078e00ff */
[----:B------:R-:W-:-:S07]  /*1090*/  IMAD.MOV.U32 R18, RZ, RZ, -0x1 ;  /* 0xffffffffff127424 */ /* 0x000fce00078e00ff */
[----:B0-----:R-:W-:Y:S05]  /*10a0*/  WARPSYNC.COLLECTIVE R18, `(.L_x_9779) ;  /* 0x0000000012087348 */ /* 0x001fea0003c00000 */
[----:B------:R1:W2:Y:S02]  /*10b0*/  SHFL.DOWN P6, R21, R27, R20, R19 ;  /* 0x080000141b157389 */ /* 0x0002a400000c0013 */
[----:B012---:R-:W-:Y:S05]  /*10c0*/  ENDCOLLECTIVE ;  /* 0x000000000000791b */ /* 0x007fea0003800000 */
.L_x_9779:
[----:B------:R-:W-:Y:S02]  /*10d0*/  IMAD.MOV.U32 R20, RZ, RZ, 0x8 ;  /* 0x00000008ff147424 */ /* 0x000fe400078e00ff */
[----:B------:R-:W-:-:S05]  /*10e0*/  FADD.FTZ R16, R15, R21 ;  /* 0x000000150f107221 */ /* 0x000fca0000010000 */
[----:B------:R-:W-:-:S07]  /*10f0*/  MOV R27, R16 ;  /* 0x00000010001b7202 */ /* 0x000fce0000000f00 */
[----:B------:R-:W-:Y:S05]  /*1100*/  WARPSYNC.COLLECTIVE R18, `(.L_x_9780) ;  /* 0x0000000012087348 */ /* 0x000fea0003c00000 */
[----:B------:R0:W1:Y:S02]  /*1110*/  SHFL.DOWN P6, R21, R27, R20, R19 ;  /* 0x080000141b157389 */ /* 0x00006400000c0013 */
[----:B01----:R-:W-:Y:S05]  /*1120*/  ENDCOLLECTIVE ;  /* 0x000000000000791b */ /* 0x003fea0003800000 */
.L_x_9780:
[----:B------:R-:W-:Y:S02]  /*1130*/  HFMA2 R20, -RZ, RZ, 0, 2.384185791015625e-07 ;  /* 0x00000004ff147431 */ /* 0x000fe400000001ff */
[----:B------:R-:W-:-:S04]  /*1140*/  FADD.FTZ R17, R16, R21 ;  /* 0x0000001510117221 */ /* 0x000fc80000010000 */
[----:B------:R-:W-:-:S07]  /*1150*/  IMAD.MOV.U32 R27, RZ, RZ, R17 ;  /* 0x000000ffff1b7224 */ /* 0x000fce00078e0011 */
[----:B------:R-:W-:Y:S05]  /*1160*/  WARPSYNC.COLLECTIVE R18, `(.L_x_9781) ;  /* 0x0000000012087348 */ /* 0x000fea0003c00000 */
[----:B------:R0:W1:Y:S02]  /*1170*/  SHFL.DOWN P6, R21, R27, R20, R19 ;  /* 0x080000141b157389 */ /* 0x00006400000c0013 */
[----:B01----:R-:W-:Y:S05]  /*1180*/  ENDCOLLECTIVE ;  /* 0x000000000000791b */ /* 0x003fea0003800000 */
.L_x_9781:
[----:B------:R-:W-:Y:S02]  /*1190*/  IMAD.MOV.U32 R20, RZ, RZ, 0x2 ;  /* 0x00000002ff147424 */ /* 0x000fe400078e00ff */
[----:B------:R-:W-:-:S04]  /*11a0*/  FADD.FTZ R22, R17, R21 ;  /* 0x0000001511167221 */ /* 0x000fc80000010000 */
[----:B------:R-:W-:-:S07]  /*11b0*/  IMAD.MOV.U32 R27, RZ, RZ, R22 ;  /* 0x000000ffff1b7224 */ /* 0x000fce00078e0016 */
[----:B------:R-:W-:Y:S05]  /*11c0*/  WARPSYNC.COLLECTIVE R18, `(.L_x_9782) ;  /* 0x0000000012087348 */ /* 0x000fea0003c00000 */
[----:B------:R0:W1:Y:S02]  /*11d0*/  SHFL.DOWN P6, R21, R27, R20, R19 ;  /* 0x080000141b157389 */ /* 0x00006400000c0013 */
[----:B01----:R-:W-:Y:S05]  /*11e0*/  ENDCOLLECTIVE ;  /* 0x000000000000791b */ /* 0x003fea0003800000 */
.L_x_9782:
[----:B------:R-:W-:Y:S02]  /*11f0*/  IMAD.MOV.U32 R20, RZ, RZ, 0x1 ;  /* 0x00000001ff147424 */ /* 0x000fe400078e00ff */
[----:B------:R-:W-:-:S05]  /*1200*/  FADD.FTZ R23, R22, R21 ;  /* 0x0000001516177221 */ /* 0x000fca0000010000 */
[----:B------:R-:W-:-:S07]  /*1210*/  MOV R27, R23 ;  /* 0x00000017001b7202 */ /* 0x000fce0000000f00 */
[----:B------:R-:W-:Y:S05]  /*1220*/  WARPSYNC.COLLECTIVE R18, `(.L_x_9783) ;  /* 0x0000000012087348 */ /* 0x000fea0003c00000 */
[----:B------:R0:W1:Y:S02]  /*1230*/  SHFL.DOWN P6, R21, R27, R20, R19 ;  /* 0x080000141b157389 */ /* 0x00006400000c0013 */
[----:B01----:R-:W-:Y:S05]  /*1240*/  ENDCOLLECTIVE ;  /* 0x000000000000791b */ /* 0x003fea0003800000 */
.L_x_9783:
[----:B------:R-:W-:Y:S05]  /*1250*/  BRA `(.L_x_9784) ;  /* 0xfffffff400f47947 */ /* 0x000fea000383ffff */
.L_x_9785:
        /* <DEDUP_REMOVED lines=10> */
.L_x_11675:


//--------------------- .text._ZN2at6native43_GLOBAL__N__9ae7fba5_10_SoftMax_cu_9f978f6322cunn_SoftMaxForwardRegIN3c108BFloat16EfS4_NS1_25LogSoftMaxForwardEpilogueElLi3EEEvPT1_PKT_T3_ --------------------------
	.section	.text._ZN2at6native43_GLOBAL__N__9ae7fba5_10_SoftMax_cu_9f978f6322cunn_SoftMaxForwardRegIN3c108BFloat16EfS4_NS1_25LogSoftMaxForwardEpilogueElLi3EEEvPT1_PKT_T3_,"ax",@progbits
	.align	128
.text._ZN2at6native43_GLOBAL__N__9ae7fba5_10_SoftMax_cu_9f978f6322cunn_SoftMaxForwardRegIN3c108BFloat16EfS4_NS1_25LogSoftMaxForwardEpilogueElLi3EEEvPT1_PKT_T3_:
        .type           _ZN2at6native43_GLOBAL__N__9ae7fba5_10_SoftMax_cu_9f978f6322cunn_SoftMaxForwardRegIN3c108BFloat16EfS4_NS1_25LogSoftMaxForwardEpilogueElLi3EEEvPT1_PKT_T3_,@function
        .size           _ZN2at6native43_GLOBAL__N__9ae7fba5_10_SoftMax_cu_9f978f6322cunn_SoftMaxForwardRegIN3c108BFloat16EfS4_NS1_25LogSoftMaxForwardEpilogueElLi3EEEvPT1_PKT_T3_,(.L_x_11676 - _ZN2at6native43_GLOBAL__N__9ae7fba5_10_SoftMax_cu_9f978f6322cunn_SoftMaxForwardRegIN3c108BFloat16EfS4_NS1_25LogSoftMaxForwardEpilogueElLi3EEEvPT1_PKT_T3_)
        .other          _ZN2at6native43_GLOBAL__N__9ae7fba5_10_SoftMax_cu_9f978f6322cunn_SoftMaxForwardRegIN3c108BFloat16EfS4_NS1_25LogSoftMaxForwardEpilogueElLi3EEEvPT1_PKT_T3_,@"STO_CUDA_ENTRY STV_DEFAULT"
_ZN2at6native43_GLOBAL__N__9ae7fba5_10_SoftMax_cu_9f978f6322cunn_SoftMaxForwardRegIN3c108BFloat16EfS4_NS1_25LogSoftMaxForwardEpilogueElLi3EEEvPT1_PKT_T3_:
        /* <DEDUP_REMOVED lines=16> */
[----:B---3--:R-:W-:-:S03]  /*0100*/  @!P0 IMAD.WIDE.U32 R18, R4, UR7, R2 ;  /* 0x0000000704128c25 */ /* 0x008fc6000f8e0002 */
[----:B------:R-:W-:Y:S02]  /*0110*/  @!P1 MOV R7, RZ ;  /* 0x000000ff00079202 */ /* 0x000fe40000000f00 */
[----:B------:R-:W1:Y:S01]  /*0120*/  @!P1 LDC.64 R16, c[0x0][0x388] ;  /* 0x0000e200ff109b82 */ /* 0x000e620000000a00 */
[----:B------:R-:W-:Y:S02]  /*0130*/  @!P0 IMAD R9, R5, UR7, R19 ;  /* 0x0000000705098c24 */ /* 0x000fe4000f8e0213 */
[----:B------:R-:W-:-:S04]  /*0140*/  @!P1 IMAD.WIDE.U32 R20, R4, UR7, R6 ;  /* 0x0000000704149c25 */ /* 0x000fc8000f8e0006 */
[----:B------:R-:W-:Y:S01]  /*0150*/  @!P1 IMAD R21, R5, UR7, R21 ;  /* 0x0000000705159c24 */ /* 0x000fe2000f8e0215 */
[----:B------:R-:W3:Y:S01]  /*0160*/  @!P2 LDC.64 R12, c[0x0][0x388] ;  /* 0x0000e200ff0cab82 */ /* 0x000ee20000000a00 */
        /* <DEDUP_REMOVED lines=18> */
[----:B--2---:R-:W-:-:S04]  /*0290*/  @!P0 SHF.L.U32 R19, R0, 0x10, RZ ;  /* 0x0000001000138819 */ /* 0x004fc800000006ff */
[----:B------:R-:W-:Y:S01]  /*02a0*/  @!P0 FMNMX.FTZ R18, R19, -3.40282346638528859812e+38, !PT ;  /* 0xff7fffff13128809 */ /* 0x000fe20007810000 */
[----:B---3--:R-:W-:-:S05]  /*02b0*/  @!P1 IMAD.U32 R19, R10, 0x10000, RZ ;  /* 0x000100000a139824 */ /* 0x008fca00078e00ff */
[----:B------:R-:W-:Y:S01]  /*02c0*/  @!P1 FMNMX.FTZ R18, R18, R19, !PT ;  /* 0x0000001312129209 */ /* 0x000fe20007810000 */
[----:B----4-:R-:W-:-:S05]  /*02d0*/  @!P2 IMAD.U32 R19, R11, 0x10000, RZ ;  /* 0x000100000b13a824 */ /* 0x010fca00078e00ff */
        /* <DEDUP_REMOVED lines=42> */
.L_x_9800:
[----:B-1----:R-:W-:-:S04]  /*0580*/  FSETP.GEU.FTZ.AND P6, PT, R18, R21, PT ;  /* 0x000000151200720b */ /* 0x002fc80003fde000 */
[----:B0-----:R-:W-:Y:S02]  /*0590*/  FSEL R18, R21, R18, !P6 ;  /* 0x0000001215127208 */ /* 0x001fe40007000000 */
[----:B------:R-:W-:-:S13]  /*05a0*/  ISETP.NE.AND P6, PT, R2, RZ, PT ;  /* 0x000000ff0200720c */ /* 0x000fda0003fc5270 */
[----:B------:R0:W-:Y:S01]  /*05b0*/  @!P6 STS [UR4], R18 ;  /* 0x00000012ff00e988 */ /* 0x0001e20008000804 */
[----:B------:R-:W-:-:S13]  /*05c0*/  @!P6 PLOP3.LUT P4, PT, PT, PT, PT, 0x80, 0x8 ;  /* 0x000000000008e81c */ /* 0x000fda0003f8f070 */
.L_x_9786:
        /* <DEDUP_REMOVED lines=48> */
.L_x_9806:
[----:B-1----:R-:W-:-:S07]  /*08d0*/  FADD.FTZ R13, R17, R18 ;  /* 0x00000012110d7221 */ /* 0x002fce0000010000 */
.L_x_9789:
[----:B------:R-:W-:Y:S05]  /*08e0*/  BSYNC B0 ;  /* 0x0000000000007941 */ /* 0x000fea0003800000 */
.L_x_9788:
[----:B-1----:R-:W-:Y:S01]  /*08f0*/  @P4 STS [UR4], R13 ;  /* 0x0000000dff004988 */ /* 0x002fe20008000804 */
[----:B------:R-:W-:Y:S05]  /*0900*/  WARPSYNC.ALL ;  /* 0x0000000000007948 */ /* 0x000fea0003800000 */
[----:B------:R-:W-:Y:S06]  /*0910*/  BAR.SYNC.DEFER_BLOCKING 0x0 ;  /* 0x0000000000007b1d */ /* 0x000fec0000010000 */
[----:B------:R-:W-:Y:S01]  /*0920*/  BSSY.RECONVERGENT B0, `(.L_x_9791) ;  /* 0x000000f000007945 */ /* 0x000fe20003800200 */
[----:B------:R-:W1:Y:S02]  /*0930*/  LDS R13, [UR4] ;  /* 0x00000004ff0d7984 */ /* 0x000e640008000800 */
[----:B-1----:R-:W1:Y:S01]  /*0940*/  MUFU.LG2 R13, R13 ;  /* 0x0000000d000d7308 */ /* 0x002e620000000c00 */
[----:B------:R-:W-:Y:S05]  /*0950*/  @P0 BRA `(.L_x_9792) ;  /* 0x00000000002c0947 */ /* 0x000fea0003800000 */
[----:B------:R-:W2:Y:S01]  /*0960*/  LDCU.64 UR4, c[0x0][0x380] ;  /* 0x00007000ff0477ac */ /* 0x000ea20008000a00 */
[----:B------:R-:W-:-:S05]  /*0970*/  SHF.L.U32 R3, R0, 0x10, RZ ;  /* 0x0000001000037819 */ /* 0x000fca00000006ff */
[----:B------:R-:W-:Y:S01]  /*0980*/  FADD.FTZ R0, R3, -R12 ;  /* 0x8000000c03007221 */ /* 0x000fe20000010000 */
[----:B------:R-:W-:-:S03]  /*0990*/  IMAD.MOV.U32 R3, RZ, RZ, RZ ;  /* 0x000000ffff037224 */ /* 0x000fc600078e00ff */
[----:B-1----:R-:W-:Y:S01]  /*09a0*/  FFMA.FTZ R0, R13, -0.69314718246459960938, R0 ;  /* 0xbf3172180d007823 */ /* 0x002fe20000010000 */
[----:B0-----:R-:W-:-:S04]  /*09b0*/  IMAD.WIDE.U32 R14, R4, UR7, R2 ;  /* 0x00000007040e7c25 */ /* 0x001fc8000f8e0002 */
[----:B------:R-:W-:Y:S01]  /*09c0*/  IMAD R3, R5, UR7, R15 ;  /* 0x0000000705037c24 */ /* 0x000fe2000f8e020f */
[----:B------:R-:W-:Y:S02]  /*09d0*/  F2FP.BF16.F32.PACK_AB R0, RZ, R0 ;  /* 0x00000000ff00723e */ /* 0x000fe400000010ff */
[----:B--2---:R-:W-:-:S04]  /*09e0*/  LEA R2, P0, R14, UR4, 0x1 ;  /* 0x000000040e027c11 */ /* 0x004fc8000f8008ff */
[----:B------:R-:W-:-:S05]  /*09f0*/  LEA.HI.X R3, R14, UR5, R3, 0x1, P0 ;  /* 0x000000050e037c11 */ /* 0x000fca00080f0c03 */
[----:B------:R2:W-:Y:S04]  /*0a00*/  STG.E.U16 desc[UR8][R2.64], R0 ;  /* 0x0000000002007986 */ /* 0x0005e8000c101508 */
.L_x_9792:
[----:B------:R-:W-:Y:S05]  /*0a10*/  BSYNC.RECONVERGENT B0 ;  /* 0x0000000000007941 */ /* 0x000fea0003800200 */
.L_x_9791:
[----:B------:R-:W-:Y:S04]  /*0a20*/  BSSY.RECONVERGENT B0, `(.L_x_9793) ;  /* 0x000000d000007945 */ /* 0x000fe80003800200 */
[----:B------:R-:W-:Y:S05]  /*0a30*/  @P1 BRA `(.L_x_9794) ;  /* 0x00000000002c1947 */ /* 0x000fea0003800000 */
[----:B------:R-:W3:Y:S01]  /*0a40*/  LDCU.64 UR4, c[0x0][0x380] ;  /* 0x00007000ff0477ac */ /* 0x000ee20008000a00 */
[----:B------:R-:W-:Y:S02]  /*0a50*/  HFMA2 R7, -RZ, RZ, 0, 0 ;  /* 0x00000000ff077431 */ /* 0x000fe400000001ff */
[----:B--2---:R-:W-:-:S04]  /*0a60*/  IMAD.U32 R3, R10, 0x10000, RZ ;  /* 0x000100000a037824 */ /* 0x004fc800078e00ff */
[----:B------:R-:W-:-:S04]  /*0a70*/  FADD.FTZ R0, R3, -R12 ;  /* 0x8000000c03007221 */ /* 0x000fc80000010000 */
[----:B-1----:R-:W-:Y:S01]  /*0a80*/  FFMA.FTZ R0, R13, -0.69314718246459960938, R0 ;  /* 0xbf3172180d007823 */ /* 0x002fe20000010000 */
[----:B------:R-:W-:-:S04]  /*0a90*/  IMAD.WIDE.U32 R6, R4, UR7, R6 ;  /* 0x0000000704067c25 */ /* 0x000fc8000f8e0006 */
[----:B------:R-:W-:Y:S01]  /*0aa0*/  IMAD R3, R5, UR7, R7 ;  /* 0x0000000705037c24 */ /* 0x000fe2000f8e0207 */
[----:B------:R-:W-:Y:S02]  /*0ab0*/  F2FP.BF16.F32.PACK_AB R0, RZ, R0 ;  /* 0x00000000ff00723e */ /* 0x000fe400000010ff */
[----:B---3--:R-:W-:-:S04]  /*0ac0*/  LEA R2, P0, R6, UR4, 0x1 ;  /* 0x0000000406027c11 */ /* 0x008fc8000f8008ff */
[----:B------:R-:W-:-:S05]  /*0ad0*/  LEA.HI.X R3, R6, UR5, R3, 0x1, P0 ;  /* 0x0000000506037c11 */ /* 0x000fca00080f0c03 */
[----:B------:R3:W-:Y:S04]  /*0ae0*/  STG.E.U16 desc[UR8][R2.64], R0 ;  /* 0x0000000002007986 */ /* 0x0007e8000c101508 */
.L_x_9794:
[----:B------:R-:W-:Y:S05]  /*0af0*/  BSYNC.RECONVERGENT B0 ;  /* 0x0000000000007941 */ /* 0x000fea0003800200 */
.L_x_9793:
[----:B------:R-:W-:Y:S05]  /*0b00*/  @P2 EXIT ;  /* 0x000000000000294d */ /* 0x000fea0003800000 */
[----:B------:R-:W2:Y:S01]  /*0b10*/  LDCU.64 UR4, c[0x0][0x380] ;  /* 0x00007000ff0477ac */ /* 0x000ea20008000a00 */
[----:B------:R-:W-:Y:S02]  /*0b20*/  IMAD.U32 R11, R11, 0x10000, RZ ;  /* 0x000100000b0b7824 */ /* 0x000fe400078e00ff */
[----:B------:R-:W-:Y:S02]  /*0b30*/  IMAD.MOV.U32 R9, RZ, RZ, RZ ;  /* 0x000000ffff097224 */ /* 0x000fe400078e00ff */
[----:B------:R-:W-:Y:S01]  /*0b40*/  FADD.FTZ R12, R11, -R12 ;  /* 0x8000000c0b0c7221 */ /* 0x000fe20000010000 */
[----:B------:R-:W-:-:S04]  /*0b50*/  IMAD.WIDE.U32 R8, R4, UR7, R8 ;  /* 0x0000000704087c25 */ /* 0x000fc8000f8e0008 */
[----:B-1----:R-:W-:Y:S01]  /*0b60*/  FFMA.FTZ R13, R13, -0.69314718246459960938, R12 ;  /* 0xbf3172180d0d7823 */ /* 0x002fe2000001000c */
[----:B------:R-:W-:-:S04]  /*0b70*/  IMAD R5, R5, UR7, R9 ;  /* 0x0000000705057c24 */ /* 0x000fc8000f8e0209 */
[----:B------:R-:W-:Y:S02]  /*0b80*/  F2FP.BF16.F32.PACK_AB R13, RZ, R13 ;  /* 0x0000000dff0d723e */ /* 0x000fe400000010ff */
[----:B--23--:R-:W-:-:S04]  /*0b90*/  LEA R2, P0, R8, UR4, 0x1 ;  /* 0x0000000408027c11 */ /* 0x00cfc8000f8008ff */
[----:B------:R-:W-:-:S05]  /*0ba0*/  LEA.HI.X R3, R8, UR5, R5, 0x1, P0 ;  /* 0x0000000508037c11 */ /* 0x000fca00080f0c05 */
[----:B------:R-:W-:Y:S01]  /*0bb0*/  STG.E.U16 desc[UR8][R2.64], R13 ;  /* 0x0000000d02007986 */ /* 0x000fe2000c101508 */
[----:B------:R-:W-:Y:S05]  /*0bc0*/  EXIT ;  /* 0x000000000000794d */ /* 0x000fea0003800000 */
.L_x_9787:
[----:B-1----:R-:W-:Y:S01]  /*0bd0*/  MOV R23, R12 ;  /* 0x0000000c00177202 */ /* 0x002fe20000000f00 */
[----:B------:R-:W-:Y:S01]  /*0be0*/  IMAD.MOV.U32 R22, RZ, RZ, 0x10 ;  /* 0x00000010ff167424 */ /* 0x000fe200078e00ff */
[----:B------:R-:W-:Y:S01]  /*0bf0*/  MOV R20, 0xffffffff ;  /* 0xffffffff00147802 */ /* 0x000fe20000000f00 */
[----:B------:R-:W-:-:S07]  /*0c00*/  IMAD.MOV.U32 R25, RZ, RZ, 0x1f ;  /* 0x0000001fff197424 */ /* 0x000fce00078e00ff */
[----:B------:R-:W-:Y:S05]  /*0c10*/  WARPSYNC.COLLECTIVE R20, `(.L_x_9795) ;  /* 0x0000000014087348 */ /* 0x000fea0003c00000 */
[----:B------:R0:W1:Y:S02]  /*0c20*/  SHFL.DOWN P6, R21, R23, R22, R25 ;  /* 0x0800001617157389 */ /* 0x00006400000c0019 */
[----:B01----:R-:W-:Y:S05]  /*0c30*/  ENDCOLLECTIVE ;  /* 0x000000000000791b */ /* 0x003fea0003800000 */
.L_x_9795:
        /* <DEDUP_REMOVED lines=8> */
.L_x_9796:
        /* <DEDUP_REMOVED lines=8> */
.L_x_9797:
        /* <DEDUP_REMOVED lines=8> */
.L_x_9798:
        /* <DEDUP_REMOVED lines=8> */
.L_x_9799:
[----:B------:R-:W-:Y:S05]  /*0e40*/  BRA `(.L_x_9800) ;  /* 0xfffffff400cc7947 */ /* 0x000fea000383ffff */
.L_x_9790:
[----:B------:R-:W-:Y:S02]  /*0e50*/  HFMA2 R25, -RZ, RZ, 0, 1.847743988037109375e-06 ;  /* 0x0000001fff197431 */ /* 0x000fe400000001ff */
[----:B-1----:R-:W-:Y:S02]  /*0e60*/  IMAD.MOV.U32 R23, RZ, RZ, R13 ;  /* 0x000000ffff177224 */ /* 0x002fe400078e000d */
[----:B------:R-:W-:Y:S02]  /*0e70*/  IMAD.MOV.U32 R22, RZ, RZ, 0x10 ;  /* 0x00000010ff167424 */ /* 0x000fe400078e00ff */
[----:B------:R-:W-:-:S07]  /*0e80*/  IMAD.MOV.U32 R20, RZ, RZ, -0x1 ;  /* 0xffffffffff147424 */ /* 0x000fce00078e00ff */
[----:B0-----:R-:W-:Y:S05]  /*0e90*/  WARPSYNC.COLLECTIVE R20, `(.L_x_9801) ;  /* 0x0000000014087348 */ /* 0x001fea0003c00000 */
[----:B0-----:R0:W1:Y:S02]  /*0ea0*/  SHFL.DOWN P6, R21, R23, R22, R25 ;  /* 0x0800001617157389 */ /* 0x00106400000c0019 */
[----:B01----:R-:W-:Y:S05]  /*0eb0*/  ENDCOLLECTIVE ;  /* 0x000000000000791b */ /* 0x003fea0003800000 */
.L_x_9801:
[----:B------:R-:W-:Y:S02]  /*0ec0*/  IMAD.MOV.U32 R22, RZ, RZ, 0x8 ;  /* 0x00000008ff167424 */ /* 0x000fe400078e00ff */
[----:B------:R-:W-:-:S04]  /*0ed0*/  IMAD.MOV.U32 R14, RZ, RZ, R21 ;  /* 0x000000ffff0e7224 */ /* 0x000fc800078e0015 */
[----:B------:R-:W-:-:S05]  /*0ee0*/  FADD.FTZ R14, R13, R14 ;  /* 0x0000000e0d0e7221 */ /* 0x000fca0000010000 */
[----:B------:R-:W-:-:S07]  /*0ef0*/  MOV R23, R14 ;  /* 0x0000000e00177202 */ /* 0x000fce0000000f00 */
[----:B------:R-:W-:Y:S05]  /*0f00*/  WARPSYNC.COLLECTIVE R20, `(.L_x_9802) ;  /* 0x0000000014087348 */ /* 0x000fea0003c00000 */
[----:B------:R0:W1:Y:S02]  /*0f10*/  SHFL.DOWN P6, R21, R23, R22, R25 ;  /* 0x0800001617157389 */ /* 0x00006400000c0019 */
[----:B01----:R-:W-:Y:S05]  /*0f20*/  ENDCOLLECTIVE ;  /* 0x000000000000791b */ /* 0x003fea0003800000 */
.L_x_9802:
[----:B------:R-:W-:Y:S02]  /*0f30*/  IMAD.MOV.U32 R22, RZ, RZ, 0x4 ;  /* 0x00000004ff167424 */ /* 0x000fe400078e00ff */
[----:B------:R-:W-:-:S04]  /*0f40*/  IMAD.MOV.U32 R15, RZ, RZ, R21 ;  /* 0x000000ffff0f7224 */ /* 0x000fc800078e0015 */
[----:B------:R-:W-:-:S05]  /*0f50*/  FADD.FTZ R15, R14, R15 ;  /* 0x0000000f0e0f7221 */ /* 0x000fca0000010000 */
[----:B------:R-:W-:-:S07]  /*0f60*/  MOV R23, R15 ;  /* 0x0000000f00177202 */ /* 0x000fce0000000f00 */
[----:B------:R-:W-:Y:S05]  /*0f70*/  WARPSYNC.COLLECTIVE R20, `(.L_x_9803) ;  /* 0x0000000014087348 */ /* 0x000fea0003c00000 */
[----:B------:R0:W1:Y:S02]  /*0f80*/  SHFL.DOWN P6, R21, R23, R22, R25 ;  /* 0x0800001617157389 */ /* 0x00006400000c0019 */
[----:B01----:R-:W-:Y:S05]  /*0f90*/  ENDCOLLECTIVE ;  /* 0x000000000000791b */ /* 0x003fea0003800000 */
.L_x_9803:
[----:B------:R-:W-:Y:S02]  /*0fa0*/  IMAD.MOV.U32 R22, RZ, RZ, 0x2 ;  /* 0x00000002ff167424 */ /* 0x000fe400078e00ff */
[----:B------:R-:W-:-:S04]  /*0fb0*/  IMAD.MOV.U32 R16, RZ, RZ, R21 ;  /* 0x000000ffff107224 */ /* 0x000fc800078e0015 */
[----:B------:R-:W-:-:S05]  /*0fc0*/  FADD.FTZ R16, R15, R16 ;  /* 0x000000100f107221 */ /* 0x000fca0000010000 */
[----:B------:R-:W-:-:S07]  /*0fd0*/  MOV R23, R16 ;  /* 0x0000001000177202 */ /* 0x000fce0000000f00 */
[----:B------:R-:W-:Y:S05]  /*0fe0*/  WARPSYNC.COLLECTIVE R20, `(.L_x_9804) ;  /* 0x0000000014087348 */ /* 0x000fea0003c00000 */
[----:B------:R0:W1:Y:S02]  /*0ff0*/  SHFL.DOWN P6, R21, R23, R22, R25 ;  /* 0x0800001617157389 */ /* 0x00006400000c0019 */
[----:B01----:R-:W-:Y:S05]  /*1000*/  ENDCOLLECTIVE ;  /* 0x000000000000791b */ /* 0x003fea0003800000 */
.L_x_9804:
[----:B------:R-:W-:Y:S02]  /*1010*/  IMAD.MOV.U32 R22, RZ, RZ, 0x1 ;  /* 0x00000001ff167424 */ /* 0x000fe400078e00ff */
[----:B------:R-:W-:-:S04]  /*1020*/  IMAD.MOV.U32 R17, RZ, RZ, R21 ;  /* 0x000000ffff117224 */ /* 0x000fc800078e0015 */
[----:B------:R-:W-:-:S05]  /*1030*/  FADD.FTZ R17, R16, R17 ;  /* 0x0000001110117221 */ /* 0x000fca0000010000 */
[----:B------:R-:W-:-:S07]  /*1040*/  MOV R23, R17 ;  /* 0x0000001100177202 */ /* 0x000fce0000000f00 */
[----:B------:R-:W-:Y:S05]  /*1050*/  WARPSYNC.COLLECTIVE R20, `(.L_x_9805) ;  /* 0x0000000014087348 */ /* 0x000fea0003c00000 */
[----:B------:R0:W1:Y:S02]  /*1060*/  SHFL.DOWN P6, R21, R23, R22, R25 ;  /* 0x0800001617157389 */ /* 0x00006400000c0019 */
[----:B01----:R-:W-:Y:S05]  /*1070*/  ENDCOLLECTIVE ;  /* 0x000000000000791b */ /* 0x003fea0003800000 */
.L_x_9805:
[----:B------:R-:W-:Y:S01]  /*1080*/  MOV R18, R21 ;  /* 0x0000001500127202 */ /* 0x000fe20000000f00 */
[----:B------:R-:W-:Y:S06]  /*1090*/  BRA `(.L_x_9806) ;  /* 0xfffffff8000c7947 */ /* 0x000fec000383ffff */
.L_x_9807:
        /* <DEDUP_REMOVED lines=14> */
.L_x_11676:


//--------------------- .text._ZN2at6native43_GLOBAL__N__9ae7fba5_10_SoftMax_cu_9f978f6322cunn_SoftMaxForwardRegIN3c108BFloat16EfS4_NS1_25LogSoftMaxForwardEpilogueElLi2EEEvPT1_PKT_T3_ --------------------------
	.section	.text._ZN2at6native43_GLOBAL__N__9ae7fba5_10_SoftMax_cu_9f978f6322cunn_SoftMaxForwardRegIN3c108BFloat16EfS4_NS1_25LogSoftMaxForwardEpilogueElLi2EEEvPT1_PKT_T3_,"ax",@progbits
	.align	128
.text._ZN2at6native43_GLOBAL__N__9ae7fba5_10_SoftMax_cu_9f978f6322cunn_SoftMaxForwardRegIN3c108BFloat16EfS4_NS1_25LogSoftMaxForwardEpilogueElLi2EEEvPT1_PKT_T3_:
        .type           _ZN2at6native43_GLOBAL__N__9ae7fba5_10_SoftMax_cu_9f978f6322cunn_SoftMaxForwardRegIN3c108BFloat16EfS4_NS1_25LogSoftMaxForwardEpilogueElLi2EEEvPT1_PKT_T3_,@function
        .size           _ZN2at6native43_GLOBAL__N__9ae7fba5_10_SoftMax_cu_9f978f6322cunn_SoftMaxForwardRegIN3c108BFloat16EfS4_NS1_25LogSoftMaxForwardEpilogueElLi2EEEvPT1_PKT_T3_,(.L_x_11677 - _ZN2at6native43_GLOBAL__N__9ae7fba5_10_SoftMax_cu_9f978f6322cunn_SoftMaxForwardRegIN3c108BFloat16EfS4_NS1_25LogSoftMaxForwardEpilogueElLi2EEEvPT1_PKT_T3_)
        .other          _ZN2at6native43_GLOBAL__N__9ae7fba5_10_SoftMax_cu_9f978f6322cunn_SoftMaxForwardRegIN3c108BFloat16EfS4_NS1_25LogSoftMaxForwardEpilogueElLi2EEEvPT1_PKT_T3_,@"STO_CUDA_ENTRY STV_DEFAULT"
_ZN2at6native43_GLOBAL__N__9ae7fba5_10_SoftMax_cu_9f978f6322cunn_SoftMaxForwardRegIN3c108BFloat16EfS4_NS1_25LogSoftMaxForwardEpilogueElLi2EEEvPT1_PKT_T3_:
        /* <DEDUP_REMOVED lines=30> */
[----:B0-----:R-:W-:-:S03]  /*01e0*/  IMAD.MOV.U32 R13, RZ, RZ, -0x800001 ;  /* 0xff7fffffff0d7424 */ /* 0x001fc600078e00ff */
        /* <DEDUP_REMOVED lines=45> */
.L_x_9820:
[----:B------:R-:W-:Y:S02]  /*04c0*/  ISETP.NE.AND P6, PT, R6, RZ, PT ;  /* 0x000000ff0600720c */ /* 0x000fe40003fc5270 */
[----:B-1----:R-:W-:-:S04]  /*04d0*/  FSETP.GEU.FTZ.AND P5, PT, R17, R16, PT ;  /* 0x000000101100720b */ /* 0x002fc80003fbe000 */
[----:B------:R-:W-:-:S07]  /*04e0*/  FSEL R16, R16, R17, !P5 ;  /* 0x0000001110107208 */ /* 0x000fce0006800000 */
[----:B------:R2:W-:Y:S01]  /*04f0*/  @!P6 STS [UR4], R16 ;  /* 0x00000010ff00e988 */ /* 0x0005e20008000804 */
[----:B------:R-:W-:-:S13]  /*0500*/  @!P6 PLOP3.LUT P3, PT, PT, PT, PT, 0x80, 0x8 ;  /* 0x000000000008e81c */ /* 0x000fda0003f6f070 */
.L_x_9808:
[----:B------:R-:W-:Y:S05]  /*0510*/  WARPSYNC.ALL ;  /* 0x0000000000007948 */ /* 0x000fea0003800000 */
[----:B------:R-:W-:Y:S01]  /*0520*/  BAR.SYNC.DEFER_BLOCKING 0x0 ;  /* 0x0000000000007b1d */ /* 0x000fe20000010000 */
[----:B-1----:R-:W-:Y:S01]  /*0530*/  @!P0 SHF.L.U32 R13, R8, 0x10, RZ ;  /* 0x00000010080d8819 */ /* 0x002fe200000006ff */
[----:B------:R-:W-:Y:S01]  /*0540*/  @!P1 IMAD.U32 R15, R0, 0x10000, RZ ;  /* 0x00010000000f9824 */ /* 0x000fe200078e00ff */
[----:B------:R-:W-:Y:S01]  /*0550*/  ISETP.NE.AND P5, PT, R9, RZ, PT ;  /* 0x000000ff0900720c */ /* 0x000fe20003fa5270 */
[----:B------:R-:W-:Y:S02]  /*0560*/  IMAD.MOV.U32 R9, RZ, RZ, RZ ;  /* 0x000000ffff097224 */ /* 0x000fe400078e00ff */
        /* <DEDUP_REMOVED lines=37> */
.L_x_9826:
[----:B-1----:R-:W-:-:S07]  /*07c0*/  FADD.FTZ R9, R13, R16 ;  /* 0x000000100d097221 */ /* 0x002fce0000010000 */
.L_x_9811:
[----:B------:R-:W-:Y:S05]  /*07d0*/  BSYNC B0 ;  /* 0x0000000000007941 */ /* 0x000fea0003800000 */
.L_x_9810:
[----:B-1----:R-:W-:Y:S01]  /*07e0*/  @P3 STS [UR4], R9 ;  /* 0x00000009ff003988 */ /* 0x002fe20008000804 */
[----:B------:R-:W-:Y:S05]  /*07f0*/  WARPSYNC.ALL ;  /* 0x0000000000007948 */ /* 0x000fea0003800000 */
[----:B------:R-:W-:Y:S06]  /*0800*/  BAR.SYNC.DEFER_BLOCKING 0x0 ;  /* 0x0000000000007b1d */ /* 0x000fec0000010000 */
[----:B------:R-:W-:Y:S01]  /*0810*/  BSSY.RECONVERGENT B0, `(.L_x_9813) ;  /* 0x000000f000007945 */ /* 0x000fe20003800200 */
[----:B------:R-:W0:Y:S02]  /*0820*/  LDS R9, [UR4] ;  /* 0x00000004ff097984 */ /* 0x000e240008000800 */
[----:B0-----:R0:W1:Y:S01]  /*0830*/  MUFU.LG2 R10, R9 ;  /* 0x00000009000a7308 */ /* 0x0010620000000c00 */
[----:B------:R-:W-:Y:S05]  /*0840*/  @P0 BRA `(.L_x_9814) ;  /* 0x00000000002c0947 */ /* 0x000fea0003800000 */
[----:B------:R-:W2:Y:S01]  /*0850*/  LDCU.64 UR4, c[0x0][0x380] ;  /* 0x00007000ff0477ac */ /* 0x000ea20008000a00 */
[----:B------:R-:W-:-:S05]  /*0860*/  SHF.L.U32 R7, R8, 0x10, RZ ;  /* 0x0000001008077819 */ /* 0x000fca00000006ff */
[----:B------:R-:W-:Y:S01]  /*0870*/  FADD.FTZ R11, R7, -R12 ;  /* 0x8000000c070b7221 */ /* 0x000fe20000010000 */
[----:B------:R-:W-:Y:S02]  /*0880*/  IMAD.MOV.U32 R7, RZ, RZ, RZ ;  /* 0x000000ffff077224 */ /* 0x000fe400078e00ff */
[----:B0-----:R-:W-:-:S04]  /*0890*/  IMAD.WIDE.U32 R8, R2, UR7, R6 ;  /* 0x0000000702087c25 */ /* 0x001fc8000f8e0006 */
[----:B-1----:R-:W-:Y:S01]  /*08a0*/  FFMA.FTZ R7, R10, -0.69314718246459960938, R11 ;  /* 0xbf3172180a077823 */ /* 0x002fe2000001000b */
[----:B------:R-:W-:-:S04]  /*08b0*/  IMAD R11, R3, UR7, R9 ;  /* 0x00000007030b7c24 */ /* 0x000fc8000f8e0209 */
[----:B------:R-:W-:Y:S02]  /*08c0*/  F2FP.BF16.F32.PACK_AB R9, RZ, R7 ;  /* 0x00000007ff09723e */ /* 0x000fe400000010ff */
[----:B--2---:R-:W-:-:S04]  /*08d0*/  LEA R6, P0, R8, UR4, 0x1 ;  /* 0x0000000408067c11 */ /* 0x004fc8000f8008ff */
[----:B------:R-:W-:-:S05]  /*08e0*/  LEA.HI.X R7, R8, UR5, R11, 0x1, P0 ;  /* 0x0000000508077c11 */ /* 0x000fca00080f0c0b */
[----:B------:R2:W-:Y:S04]  /*08f0*/  STG.E.U16 desc[UR8][R6.64], R9 ;  /* 0x0000000906007986 */ /* 0x0005e8000c101508 */
.L_x_9814:
[----:B------:R-:W-:Y:S05]  /*0900*/  BSYNC.RECONVERGENT B0 ;  /* 0x0000000000007941 */ /* 0x000fea0003800200 */
.L_x_9813:
[----:B------:R-:W-:Y:S05]  /*0910*/  @P1 EXIT ;  /* 0x000000000000194d */ /* 0x000fea0003800000 */
        /* <DEDUP_REMOVED lines=10> */
[----:B------:R-:W-:Y:S01]  /*09c0*/  STG.E.U16 desc[UR8][R2.64], R10 ;  /* 0x0000000a02007986 */ /* 0x000fe2000c101508 */
[----:B------:R-:W-:Y:S05]  /*09d0*/  EXIT ;  /* 0x000000000000794d */ /* 0x000fea0003800000 */
.L_x_9809:
[----:B-1----:R-:W-:Y:S01]  /*09e0*/  MOV R19, R13 ;  /* 0x0000000d00137202 */ /* 0x002fe20000000f00 */
[----:B------:R-:W-:Y:S01]  /*09f0*/  IMAD.MOV.U32 R20, RZ, RZ, 0x10 ;  /* 0x00000010ff147424 */ /* 0x000fe200078e00ff */
[----:B------:R-:W-:Y:S01]  /*0a00*/  MOV R18, 0xffffffff ;  /* 0xffffffff00127802 */ /* 0x000fe20000000f00 */
[----:B------:R-:W-:-:S07]  /*0a10*/  IMAD.MOV.U32 R21, RZ, RZ, 0x1f ;  /* 0x0000001fff157424 */ /* 0x000fce00078e00ff */
[----:B------:R-:W-:Y:S05]  /*0a20*/  WARPSYNC.COLLECTIVE R18, `(.L_x_9815) ;  /* 0x0000000012087348 */ /* 0x000fea0003c00000 */
[----:B------:R0:W1:Y:S02]  /*0a30*/  SHFL.DOWN P5, R16, R19, R20, R21 ;  /* 0x0800001413107389 */ /* 0x00006400000a0015 */
[----:B01----:R-:W-:Y:S05]  /*0a40*/  ENDCOLLECTIVE ;  /* 0x000000000000791b */ /* 0x003fea0003800000 */
.L_x_9815:
        /* <DEDUP_REMOVED lines=8> */
.L_x_9816:
        /* <DEDUP_REMOVED lines=8> */
.L_x_9817:
        /* <DEDUP_REMOVED lines=8> */
.L_x_9818:
        /* <DEDUP_REMOVED lines=8> */
.L_x_9819:
[----:B------:R-:W-:Y:S05]  /*0c50*/  BRA `(.L_x_9820) ;  /* 0xfffffff800187947 */ /* 0x000fea000383ffff */
.L_x_9812:
[----:B------:R-:W-:Y:S02]  /*0c60*/  HFMA2 R21, -RZ, RZ, 0, 1.847743988037109375e-06 ;  /* 0x0000001fff157431 */ /* 0x000fe400000001ff */
[----:B-1----:R-:W-:Y:S02]  /*0c70*/  IMAD.MOV.U32 R19, RZ, RZ, R9 ;  /* 0x000000ffff137224 */ /* 0x002fe400078e0009 */
[----:B------:R-:W-:Y:S02]  /*0c80*/  IMAD.MOV.U32 R20, RZ, RZ, 0x10 ;  /* 0x00000010ff147424 */ /* 0x000fe400078e00ff */
[----:B------:R-:W-:-:S07]  /*0c90*/  IMAD.MOV.U32 R18, RZ, RZ, -0x1 ;  /* 0xffffffffff127424 */ /* 0x000fce00078e00ff */
[----:B0-----:R-:W-:Y:S05]  /*0ca0*/  WARPSYNC.COLLECTIVE R18, `(.L_x_9821) ;  /* 0x0000000012087348 */ /* 0x001fea0003c00000 */
[----:B------:R1:W2:Y:S02]  /*0cb0*/  SHFL.DOWN P5, R16, R19, R20, R21 ;  /* 0x0800001413107389 */ /* 0x0002a400000a0015 */
[----:B012---:R-:W-:Y:S05]  /*0cc0*/  ENDCOLLECTIVE ;  /* 0x000000000000791b */ /* 0x007fea0003800000 */
.L_x_9821:
[----:B------:R-:W-:Y:S02]  /*0cd0*/  IMAD.MOV.U32 R20, RZ, RZ, 0x8 ;  /* 0x00000008ff147424 */ /* 0x000fe400078e00ff */
[----:B------:R-:W-:-:S04]  /*0ce0*/  IMAD.MOV.U32 R10, RZ, RZ, R16 ;  /* 0x000000ffff0a7224 */ /* 0x000fc800078e0010 */
[----:B------:R-:W-:-:S05]  /*0cf0*/  FADD.FTZ R10, R9, R10 ;  /* 0x0000000a090a7221 */ /* 0x000fca0000010000 */
[----:B------:R-:W-:-:S07]  /*0d00*/  MOV R19, R10 ;  /* 0x0000000a00137202 */ /* 0x000fce0000000f00 */
[----:B------:R-:W-:Y:S05]  /*0d10*/  WARPSYNC.COLLECTIVE R18, `(.L_x_9822) ;  /* 0x0000000012087348 */ /* 0x000fea0003c00000 */
[----:B------:R0:W1:Y:S02]  /*0d20*/  SHFL.DOWN P5, R16, R19, R20, R21 ;  /* 0x0800001413107389 */ /* 0x00006400000a0015 */
[----:B01----:R-:W-:Y:S05]  /*0d30*/  ENDCOLLECTIVE ;  /* 0x000000000000791b */ /* 0x003fea0003800000 */
.L_x_9822:
[----:B------:R-:W-:Y:S02]  /*0d40*/  IMAD.MOV.U32 R20, RZ, RZ, 0x4 ;  /* 0x00000004ff147424 */ /* 0x000fe400078e00ff */
[----:B------:R-:W-:-:S04]  /*0d50*/  IMAD.MOV.U32 R11, RZ, RZ, R16 ;  /* 0x000000ffff0b7224 */ /* 0x000fc800078e0010 */
[----:B------:R-:W-:-:S05]  /*0d60*/  FADD.FTZ R11, R10, R11 ;  /* 0x0000000b0a0b7221 */ /* 0x000fca0000010000 */
[----:B------:R-:W-:-:S07]  /*0d70*/  MOV R19, R11 ;  /* 0x0000000b00137202 */ /* 0x000fce0000000f00 */
[----:B------:R-:W-:Y:S05]  /*0d80*/  WARPSYNC.COLLECTIVE R18, `(.L_x_9823) ;  /* 0x0000000012087348 */ /* 0x000fea0003c00000 */
[----:B------:R0:W1:Y:S02]  /*0d90*/  SHFL.DOWN P5, R16, R19, R20, R21 ;  /* 0x0800001413107389 */ /* 0x00006400000a0015 */
[----:B01----:R-:W-:Y:S05]  /*0da0*/  ENDCOLLECTIVE ;  /* 0x000000000000791b */ /* 0x003fea0003800000 */
.L_x_9823:
[----:B------:R-:W-:Y:S02]  /*0db0*/  IMAD.MOV.U32 R20, RZ, RZ, 0x2 ;  /* 0x00000002ff147424 */ /* 0x000fe400078e00ff */
[----:B------:R-:W-:-:S04]  /*0dc0*/  IMAD.MOV.U32 R14, RZ, RZ, R16 ;  /* 0x000000ffff0e7224 */ /* 0x000fc800078e0010 */
[----:B------:R-:W-:-:S05]  /*0dd0*/  FADD.FTZ R14, R11, R14 ;  /* 0x0000000e0b0e7221 */ /* 0x000fca0000010000 */
[----:B------:R-:W-:-:S07]  /*0de0*/  MOV R19, R14 ;  /* 0x0000000e00137202 */ /* 0x000fce0000000f00 */
[----:B------:R-:W-:Y:S05]  /*0df0*/  WARPSYNC.COLLECTIVE R18, `(.L_x_9824) ;  /* 0x0000000012087348 */ /* 0x000fea0003c00000 */
[----:B------:R0:W1:Y:S02]  /*0e00*/  SHFL.DOWN P5, R16, R19, R20, R21 ;  /* 0x0800001413107389 */ /* 0x00006400000a0015 */
[----:B01----:R-:W-:Y:S05]  /*0e10*/  ENDCOLLECTIVE ;  /* 0x000000000000791b */ /* 0x003fea0003800000 */
.L_x_9824:
[----:B------:R-:W-:Y:S02]  /*0e20*/  IMAD.MOV.U32 R20, RZ, RZ, 0x1 ;  /* 0x00000001ff147424 */ /* 0x000fe400078e00ff */
[----:B------:R-:W-:-:S04]  /*0e30*/  IMAD.MOV.U32 R13, RZ, RZ, R16 ;  /* 0x000000ffff0d7224 */ /* 0x000fc800078e0010 */
[----:B------:R-:W-:-:S05]  /*0e40*/  FADD.FTZ R13, R14, R13 ;  /* 0x0000000d0e0d7221 */ /* 0x000fca0000010000 */
[----:B------:R-:W-:-:S07]  /*0e50*/  MOV R19, R13 ;  /* 0x0000000d00137202 */ /* 0x000fce0000000f00 */
[----:B------:R-:W-:Y:S05]  /*0e60*/  WARPSYNC.COLLECTIVE R18, `(.L_x_9825) ;  /* 0x0000000012087348 */ /* 0x000fea0003c00000 */
[----:B------:R0:W1:Y:S02]  /*0e70*/  SHFL.DOWN P5, R16, R19, R20, R21 ;  /* 0x0800001413107389 */ /* 0x00006400000a0015 */
[----:B01----:R-:W-:Y:S05]  /*0e80*/  ENDCOLLECTIVE ;  /* 0x000000000000791b */ /* 0x003fea0003800000 */
.L_x_9825:
[----:B------:R-:W-:Y:S05]  /*0e90*/  BRA `(.L_x_9826) ;  /* 0xfffffff800487947 */ /* 0x000fea000383ffff */
.L_x_9827:
        /* <DEDUP_REMOVED lines=14> */
.L_x_11677:


//--------------------- .text._ZN2at6native43_GLOBAL__N__9ae7fba5_10_SoftMax_cu_9f978f6322cunn_SoftMaxForwardRegIN3c108BFloat16EfS4_NS1_25LogSoftMaxForwardEpilogueElLi1EEEvPT1_PKT_T3_ --------------------------
	.section	.text._ZN2at6native43_GLOBAL__N__9ae7fba5_10_SoftMax_cu_9f978f6322cunn_SoftMaxForwardRegIN3c108BFloat16EfS4_NS1_25LogSoftMaxForwardEpilogueElLi1EEEvPT1_PKT_T3_,"ax",@progbits
	.align	128
.text._ZN2at6native43_GLOBAL__N__9ae7fba5_10_SoftMax_cu_9f978f6322cunn_SoftMaxForwardRegIN3c108BFloat16EfS4_NS1_25LogSoftMaxForwardEpilogueElLi1EEEvPT1_PKT_T3_:
        .type           _ZN2at6native43_GLOBAL__N__9ae7fba5_10_SoftMax_cu_9f978f6322cunn_SoftMaxForwardRegIN3c108BFloat16EfS4_NS1_25LogSoftMaxForwardEpilogueElLi1EEEvPT1_PKT_T3_,@function
        .size           _ZN2at6native43_GLOBAL__N__9ae7fba5_10_SoftMax_cu_9f978f6322cunn_SoftMaxForwardRegIN3c108BFloat16EfS4_NS1_25LogSoftMaxForwardEpilogueElLi1EEEvPT1_PKT_T3_,(.L_x_11678 - _ZN2at6native43_GLOBAL__N__9ae7fba5_10_SoftMax_cu_9f978f6322cunn_SoftMaxForwardRegIN3c108BFloat16EfS4_NS1_25LogSoftMaxForwardEpilogueElLi1EEEvPT1_PKT_T3_)
        .other          _ZN2at6native43_GLOBAL__N__9ae7fba5_10_SoftMax_cu_9f978f6322cunn_SoftMaxForwardRegIN3c108BFloat16EfS4_NS1_25LogSoftMaxForwardEpilogueElLi1EEEvPT1_PKT_T3_,@"STO_CUDA_ENTRY STV_DEFAULT"
_ZN2at6native43_GLOBAL__N__9ae7fba5_10_SoftMax_cu_9f978f6322cunn_SoftMaxForwardRegIN3c108BFloat16EfS4_NS1_25LogSoftMaxForwardEpilogueElLi1EEEvPT1_PKT_T3_:
        /* <DEDUP_REMOVED lines=64> */
.L_x_9838:
[----:B------:R-:W-:Y:S02]  /*0400*/  ISETP.NE.AND P5, PT, R4, RZ, PT ;  /* 0x000000ff0400720c */ /* 0x000fe40003fa5270 */
[----:B-1----:R-:W-:-:S04]  /*0410*/  FSETP.GEU.FTZ.AND P4, PT, R14, R13, PT ;  /* 0x0000000d0e00720b */ /* 0x002fc80003f9e000 */
[----:B------:R-:W-:-:S07]  /*0420*/  FSEL R13, R13, R14, !P4 ;  /* 0x0000000e0d0d7208 */ /* 0x000fce0006000000 */
[----:B------:R2:W-:Y:S01]  /*0430*/  @!P5 STS [UR4], R13 ;  /* 0x0000000dff00d988 */ /* 0x0005e20008000804 */
[----:B------:R-:W-:-:S13]  /*0440*/  @!P5 PLOP3.LUT P2, PT, PT, PT, PT, 0x80, 0x8 ;  /* 0x000000000008d81c */ /* 0x000fda0003f4f070 */
.L_x_9828:
        /* <DEDUP_REMOVED lines=38> */
.L_x_9844:
[----:B-1----:R-:W-:-:S07]  /*06b0*/  FADD.FTZ R6, R10, R13 ;  /* 0x0000000d0a067221 */ /* 0x002fce0000010000 */
.L_x_9831:
[----:B------:R-:W-:Y:S05]  /*06c0*/  BSYNC B0 ;  /* 0x0000000000007941 */ /* 0x000fea0003800000 */
.L_x_9830:
[----:B-1----:R1:W-:Y:S01]  /*06d0*/  @P2 STS [UR4], R6 ;  /* 0x00000006ff002988 */ /* 0x0023e20008000804 */
[----:B------:R-:W-:Y:S05]  /*06e0*/  WARPSYNC.ALL ;  /* 0x0000000000007948 */ /* 0x000fea0003800000 */
[----:B------:R-:W-:Y:S06]  /*06f0*/  BAR.SYNC.DEFER_BLOCKING 0x0 ;  /* 0x0000000000007b1d */ /* 0x000fec0000010000 */
[----:B------:R-:W-:Y:S05]  /*0700*/  @P0 EXIT ;  /* 0x000000000000094d */ /* 0x000fea0003800000 */
[----:B-1----:R-:W1:Y:S01]  /*0710*/  LDS R6, [UR4] ;  /* 0x00000004ff067984 */ /* 0x002e620008000800 */
[----:B------:R-:W2:Y:S01]  /*0720*/  LDCU.64 UR10, c[0x0][0x380] ;  /* 0x00007000ff0a77ac */ /* 0x000ea20008000a00 */
[----:B------:R-:W-:Y:S01]  /*0730*/  SHF.L.U32 R0, R0, 0x10, RZ ;  /* 0x0000001000007819 */ /* 0x000fe200000006ff */
[----:B------:R-:W-:-:S04]  /*0740*/  IMAD.MOV.U32 R5, RZ, RZ, RZ ;  /* 0x000000ffff057224 */ /* 0x000fc800078e00ff */
[----:B------:R-:W-:Y:S01]  /*0750*/  FADD.FTZ R9, R0, -R9 ;  /* 0x8000000900097221 */ /* 0x000fe20000010000 */
[----:B------:R-:W-:-:S04]  /*0760*/  IMAD.WIDE.U32 R4, R2, UR7, R4 ;  /* 0x0000000702047c25 */ /* 0x000fc8000f8e0004 */
[----:B------:R-:W-:Y:S01]  /*0770*/  IMAD R3, R3, UR7, R5 ;  /* 0x0000000703037c24 */ /* 0x000fe2000f8e0205 */
[----:B--2---:R-:W-:-:S04]  /*0780*/  LEA R2, P0, R4, UR10, 0x1 ;  /* 0x0000000a04027c11 */ /* 0x004fc8000f8008ff */
[----:B------:R-:W-:Y:S01]  /*0790*/  LEA.HI.X R3, R4, UR11, R3, 0x1, P0 ;  /* 0x0000000b04037c11 */ /* 0x000fe200080f0c03 */
[----:B-1----:R-:W1:Y:S02]  /*07a0*/  MUFU.LG2 R6, R6 ;  /* 0x0000000600067308 */ /* 0x002e640000000c00 */
[----:B-1----:R-:W-:-:S05]  /*07b0*/  FFMA.FTZ R0, R6, -0.69314718246459960938, R9 ;  /* 0xbf31721806007823 */ /* 0x002fca0000010009 */
[----:B------:R-:W-:-:S05]  /*07c0*/  F2FP.BF16.F32.PACK_AB R0, RZ, R0 ;  /* 0x00000000ff00723e */ /* 0x000fca00000010ff */
[----:B------:R-:W-:Y:S01]  /*07d0*/  STG.E.U16 desc[UR8][R2.64], R0 ;  /* 0x0000000002007986 */ /* 0x000fe2000c101508 */
[----:B------:R-:W-:Y:S05]  /*07e0*/  EXIT ;  /* 0x000000000000794d */ /* 0x000fea0003800000 */
.L_x_9829:
[----:B------:R-:W-:Y:S02]  /*07f0*/  HFMA2 R18, -RZ, RZ, 0, 1.847743988037109375e-06 ;  /* 0x0000001fff127431 */ /* 0x000fe400000001ff */
[----:B-1----:R-:W-:Y:S02]  /*0800*/  IMAD.MOV.U32 R16, RZ, RZ, R10 ;  /* 0x000000ffff107224 */ /* 0x002fe400078e000a */
[----:B------:R-:W-:Y:S02]  /*0810*/  IMAD.MOV.U32 R17, RZ, RZ, 0x10 ;  /* 0x00000010ff117424 */ /* 0x000fe400078e00ff */
[----:B------:R-:W-:-:S07]  /*0820*/  IMAD.MOV.U32 R15, RZ, RZ, -0x1 ;  /* 0xffffffffff0f7424 */ /* 0x000fce00078e00ff */
[----:B------:R-:W-:Y:S05]  /*0830*/  WARPSYNC.COLLECTIVE R15, `(.L_x_9833) ;  /* 0x000000000f087348 */ /* 0x000fea0003c00000 */
[----:B------:R0:W1:Y:S02]  /*0840*/  SHFL.DOWN P4, R13, R16, R17, R18 ;  /* 0x08000011100d7389 */ /* 0x0000640000080012 */
[----:B01----:R-:W-:Y:S05]  /*0850*/  ENDCOLLECTIVE ;  /* 0x000000000000791b */ /* 0x003fea0003800000 */
.L_x_9833:
        /* <DEDUP_REMOVED lines=8> */
.L_x_9834:
        /* <DEDUP_REMOVED lines=8> */
.L_x_9835:
        /* <DEDUP_REMOVED lines=8> */
.L_x_9836:
        /* <DEDUP_REMOVED lines=8> */
.L_x_9837:
[----:B------:R-:W-:Y:S05]  /*0a60*/  BRA `(.L_x_9838) ;  /* 0xfffffff800647947 */ /* 0x000fea000383ffff */
.L_x_9832:
[----:B------:R-:W-:Y:S02]  /*0a70*/  HFMA2 R18, -RZ, RZ, 0, 1.847743988037109375e-06 ;  /* 0x0000001fff127431 */ /* 0x000fe400000001ff */
[----:B01----:R-:W-:Y:S02]  /*0a80*/  IMAD.MOV.U32 R16, RZ, RZ, R6 ;  /* 0x000000ffff107224 */ /* 0x003fe400078e0006 */
[----:B------:R-:W-:Y:S02]  /*0a90*/  IMAD.MOV.U32 R17, RZ, RZ, 0x10 ;  /* 0x00000010ff117424 */ /* 0x000fe400078e00ff */
[----:B------:R-:W-:-:S07]  /*0aa0*/  IMAD.MOV.U32 R15, RZ, RZ, -0x1 ;  /* 0xffffffffff0f7424 */ /* 0x000fce00078e00ff */
[----:B------:R-:W-:Y:S05]  /*0ab0*/  WARPSYNC.COLLECTIVE R15, `(.L_x_9839) ;  /* 0x000000000f087348 */ /* 0x000fea0003c00000 */
[----:B------:R0:W1:Y:S02]  /*0ac0*/  SHFL.DOWN P4, R13, R16, R17, R18 ;  /* 0x08000011100d7389 */ /* 0x0000640000080012 */
[----:B01----:R-:W-:Y:S05]  /*0ad0*/  ENDCOLLECTIVE ;  /* 0x000000000000791b */ /* 0x003fea0003800000 */
.L_x_9839:
[----:B------:R-:W-:Y:S02]  /*0ae0*/  IMAD.MOV.U32 R17, RZ, RZ, 0x8 ;  /* 0x00000008ff117424 */ /* 0x000fe400078e00ff */
[----:B------:R-:W-:-:S04]  /*0af0*/  IMAD.MOV.U32 R7, RZ, RZ, R13 ;  /* 0x000000ffff077224 */ /* 0x000fc800078e000d */
[----:B------:R-:W-:-:S05]  /*0b00*/  FADD.FTZ R7, R6, R7 ;  /* 0x0000000706077221 */ /* 0x000fca0000010000 */
[----:B------:R-:W-:-:S07]  /*0b10*/  MOV R16, R7 ;  /* 0x0000000700107202 */ /* 0x000fce0000000f00 */
[----:B------:R-:W-:Y:S05]  /*0b20*/  WARPSYNC.COLLECTIVE R15, `(.L_x_9840) ;  /* 0x000000000f087348 */ /* 0x000fea0003c00000 */
[----:B------:R0:W1:Y:S02]  /*0b30*/  SHFL.DOWN P4, R13, R16, R17, R18 ;  /* 0x08000011100d7389 */ /* 0x0000640000080012 */
[----:B01----:R-:W-:Y:S05]  /*0b40*/  ENDCOLLECTIVE ;  /* 0x000000000000791b */ /* 0x003fea0003800000 */
.L_x_9840:
[----:B------:R-:W-:Y:S02]  /*0b50*/  IMAD.MOV.U32 R17, RZ, RZ, 0x4 ;  /* 0x00000004ff117424 */ /* 0x000fe400078e00ff */
[----:B------:R-:W-:-:S04]  /*0b60*/  IMAD.MOV.U32 R8, RZ, RZ, R13 ;  /* 0x000000ffff087224 */ /* 0x000fc800078e000d */
[----:B------:R-:W-:-:S05]  /*0b70*/  FADD.FTZ R8, R7, R8 ;  /* 0x0000000807087221 */ /* 0x000fca0000010000 */
[----:B------:R-:W-:-:S07]  /*0b80*/  MOV R16, R8 ;  /* 0x0000000800107202 */ /* 0x000fce0000000f00 */
[----:B------:R-:W-:Y:S05]  /*0b90*/  WARPSYNC.COLLECTIVE R15, `(.L_x_9841) ;  /* 0x000000000f087348 */ /* 0x000fea0003c00000 */
[----:B------:R0:W1:Y:S02]  /*0ba0*/  SHFL.DOWN P4, R13, R16, R17, R18 ;  /* 0x08000011100d7389 */ /* 0x0000640000080012 */
[----:B01----:R-:W-:Y:S05]  /*0bb0*/  ENDCOLLECTIVE ;  /* 0x000000000000791b */ /* 0x003fea0003800000 */
.L_x_9841:
[----:B------:R-:W-:Y:S02]  /*0bc0*/  IMAD.MOV.U32 R17, RZ, RZ, 0x2 ;  /* 0x00000002ff117424 */ /* 0x000fe400078e00ff */
[----:B------:R-:W-:-:S04]  /*0bd0*/  IMAD.MOV.U32 R11, RZ, RZ, R13 ;  /* 0x000000ffff0b7224 */ /* 0x000fc800078e000d */
[----:B------:R-:W-:-:S05]  /*0be0*/  FADD.FTZ R11, R8, R11 ;  /* 0x0000000b080b7221 */ /* 0x000fca0000010000 */
[----:B------:R-:W-:-:S07]  /*0bf0*/  MOV R16, R11 ;  /* 0x0000000b00107202 */ /* 0x000fce0000000f00 */
[----:B------:R-:W-:Y:S05]  /*0c00*/  WARPSYNC.COLLECTIVE R15, `(.L_x_9842) ;  /* 0x000000000f087348 */ /* 0x000fea0003c00000 */
[----:B------:R0:W1:Y:S02]  /*0c10*/  SHFL.DOWN P4, R13, R16, R17, R18 ;  /* 0x08000011100d7389 */ /* 0x0000640000080012 */
[----:B01----:R-:W-:Y:S05]  /*0c20*/  ENDCOLLECTIVE ;  /* 0x000000000000791b */ /* 0x003fea0003800000 */
.L_x_9842:
[----:B------:R-:W-:Y:S02]  /*0c30*/  IMAD.MOV.U32 R17, RZ, RZ, 0x1 ;  /* 0x00000001ff117424 */ /* 0x000fe400078e00ff */
[----:B------:R-:W-:-:S04]  /*0c40*/  IMAD.MOV.U32 R10, RZ, RZ, R13 ;  /* 0x000000ffff0a7224 */ /* 0x000fc800078e000d */
[----:B------:R-:W-:-:S05]  /*0c50*/  FADD.FTZ R10, R11, R10 ;  /* 0x0000000a0b0a7221 */ /* 0x000fca0000010000 */
[----:B------:R-:W-:-:S07]  /*0c60*/  MOV R16, R10 ;  /* 0x0000000a00107202 */ /* 0x000fce0000000f00 */
[----:B------:R-:W-:Y:S05]  /*0c70*/  WARPSYNC.COLLECTIVE R15, `(.L_x_9843) ;  /* 0x000000000f087348 */ /* 0x000fea0003c00000 */
[----:B------:R0:W1:Y:S02]  /*0c80*/  SHFL.DOWN P4, R13, R16, R17, R18 ;  /* 0x08000011100d7389 */ /* 0x0000640000080012 */
[----:B01----:R-:W-:Y:S05]  /*0c90*/  ENDCOLLECTIVE ;  /* 0x000000000000791b */ /* 0x003fea0003800000 */
.L_x_9843:
[----:B------:R-:W-:Y:S05]  /*0ca0*/  BRA `(.L_x_9844) ;  /* 0xfffffff800807947 */ /* 0x000fea000383ffff */
.L_x_9845:
        /* <DEDUP_REMOVED lines=13> */
.L_x_11678:


//--------------------- .text._ZN2at6native43_GLOBAL__N__9ae7fba5_10_SoftMax_cu_9f978f6319cunn_SoftMaxForwardILi8EN3c104HalfEffNS1_25LogSoftMaxForwardEpilogueEEEvPT2_PKT0_i --------------------------
	.section	.text._ZN2at6native43_GLOBAL__N__9ae7fba5_10_SoftMax_cu_9f978f6319cunn_SoftMaxForwardILi8EN3c104HalfEffNS1_25LogSoftMaxForwardEpilogueEEEvPT2_PKT0_i,"ax",@progbits
	.align	128
.text._ZN2at6native43_GLOBAL__N__9ae7fba5_10_SoftMax_cu_9f978f6319cunn_SoftMaxForwardILi8EN3c104HalfEffNS1_25LogSoftMaxForwardEpilogueEEEvPT2_PKT0_i:
        .type           _ZN2at6native43_GLOBAL__N__9ae7fba5_10_SoftMax_cu_9f978f6319cunn_SoftMaxForwardILi8EN3c104HalfEffNS1_25LogSoftMaxForwardEpilogueEEEvPT2_PKT0_i,@function
        .size           _ZN2at6native43_GLOBAL__N__9ae7fba5_10_SoftMax_cu_9f978f6319cunn_SoftMaxForwardILi8EN3c104HalfEffNS1_25LogSoftMaxForwardEpilogueEEEvPT2_PKT0_i,(.L_x_11679 - _ZN2at6native43_GLOBAL__N__9ae7fba5_10_SoftMax_cu_9f978f6319cunn_SoftMaxForwardILi8EN3c104HalfEffNS1_25LogSoftMaxForwardEpilogueEEEvPT2_PKT0_i)
        .other          _ZN2at6native43_GLOBAL__N__9ae7fba5_10_SoftMax_cu_9f978f6319cunn_SoftMaxForwardILi8EN3c104HalfEffNS1_25LogSoftMaxForwardEpilogueEEEvPT2_PKT0_i,@"STO_CUDA_ENTRY STV_DEFAULT"
_ZN2at6native43_GLOBAL__N__9ae7fba5_10_SoftMax_cu_9f978f6319cunn_SoftMaxForwardILi8EN3c104HalfEffNS1_25LogSoftMaxForwardEpilogueEEEvPT2_PKT0_i:
        /* <DEDUP_REMOVED lines=14> */
[----:B---3--:R-:W-:Y:S02]  /*00e0*/  UIADD3 UR14, UP1, UPT, UR11, UR6, URZ ;  /* 0x000000060b0e7290 */ /* 0x008fe4000ff3e0ff */
[----:B------:R-:W-:-:S02]  /*00f0*/  UIADD3 UR6, UPT, UPT, UR11, UR6, URZ ;  /* 0x000000060b067290 */ /* 0x000fc4000fffe0ff */
[----:B------:R-:W-:Y:S02]  /*0100*/  USHF.L.U64.HI UR9, UR8, 0x1, UR12 ;  /* 0x0000000108097899 */ /* 0x000fe4000801020c */
[----:B------:R-:W-:Y:S01]  /*0110*/  USHF.R.U32.HI UR6, URZ, 0x1, UR6 ;  /* 0x00000001ff067899 */ /* 0x000fe20008011606 */
[----:B------:R-:W-:Y:S01]  /*0120*/  MOV R14, UR14 ;  /* 0x0000000e000e7c02 */ /* 0x000fe20008000f00 */
[----:B------:R-:W-:Y:S02]  /*0130*/  UIADD3.X UR7, UPT, UPT, UR9, UR7, URZ, UP1, !UPT ;  /* 0x0000000709077290 */ /* 0x000fe40008ffe4ff */
[----:B------:R-:W-:Y:S02]  /*0140*/  ULOP3.LUT UP1, UR6, UR6, 0x7, URZ, 0xc0, !UPT ;  /* 0x0000000706067892 */ /* 0x000fe4000f82c0ff */
[----:B------:R-:W-:Y:S01]  /*0150*/  USHF.L.U32 UR10, UR8, 0x2, URZ ;  /* 0x00000002080a7899 */ /* 0x000fe200080006ff */
[--C-:B------:R-:W-:Y:S01]  /*0160*/  IMAD.MOV.U32 R2, RZ, RZ, R14.reuse ;  /* 0x000000ffff027224 */ /* 0x100fe200078e000e */
[----:B------:R-:W-:Y:S01]  /*0170*/  MOV R15, UR7 ;  /* 0x00000007000f7c02 */ /* 0x000fe20008000f00 */
[----:B------:R-:W-:Y:S01]  /*0180*/  USHF.L.U64.HI UR8, UR8, 0x2, UR12 ;  /* 0x0000000208087899 */ /* 0x000fe2000801020c */
[----:B------:R-:W-:Y:S01]  /*0190*/  IMAD R9, RZ, RZ, -UR6 ;  /* 0x80000006ff097e24 */ /* 0x000fe2000f8e02ff */
[----:B------:R-:W-:Y:S01]  /*01a0*/  UIADD3 UR11, UP0, UPT, UR10, UR4, URZ ;  /* 0x000000040a0b7290 */ /* 0x000fe2000ff1e0ff */
[----:B------:R-:W-:Y:S01]  /*01b0*/  MOV R3, R15 ;  /* 0x0000000f00037202 */ /* 0x000fe20000000f00 */
[----:B------:R-:W-:Y:S01]  /*01c0*/  UIADD3 UR4, UPT, UPT, UR10, UR4, URZ ;  /* 0x000000040a047290 */ /* 0x000fe2000fffe0ff */
[----:B------:R-:W-:Y:S01]  /*01d0*/  IMAD.WIDE R8, R9, 0x2, R14 ;  /* 0x0000000209087825 */ /* 0x000fe200078e020e */
[----:B------:R-:W-:-:S02]  /*01e0*/  UIADD3.X UR5, UPT, UPT, UR8, UR5, URZ, UP0, !UPT ;  /* 0x0000000508057290 */ /* 0x000fc400087fe4ff */
[----:B------:R-:W-:Y:S01]  /*01f0*/  MOV R16, UR11 ;  /* 0x0000000b00107c02 */ /* 0x000fe20008000f00 */
[----:B------:R-:W-:Y:S01]  /*0200*/  USHF.R.U32.HI UR4, URZ, 0x2, UR4 ;  /* 0x00000002ff047899 */ /* 0x000fe20008011604 */
[----:B--2---:R-:W-:Y:S02]  /*0210*/  IMAD.WIDE.U32 R10, R19, 0x2, R8 ;  /* 0x00000002130a7825 */ /* 0x004fe400078e0008 */
[----:B------:R-:W-:Y:S01]  /*0220*/  MOV R13, UR5 ;  /* 0x00000005000d7c02 */ /* 0x000fe20008000f00 */
[----:B------:R-:W0:Y:S01]  /*0230*/  LDCU.64 UR8, c[0x0][0x358] ;  /* 0x00006b00ff0877ac */ /* 0x000e220008000a00 */
[----:B------:R-:W-:Y:S07]  /*0240*/  BRA.U !UP1, `(.L_x_9846) ;  /* 0x00000001092c7547 */ /* 0x000fee000b800000 */
        /* <DEDUP_REMOVED lines=11> */
.L_x_9846:
        /* <DEDUP_REMOVED lines=21> */
[----:B------:R-:W-:-:S05]  /*0450*/  SEL R24, R20, R5, !P1 ;  /* 0x0000000514187207 */ /* 0x000fca0004800000 */
[----:B------:R-:W-:-:S05]  /*0460*/  IMAD.IADD R24, R17, 0x1, -R24 ;  /* 0x0000000111187824 */ /* 0x000fca00078e0a18 */
[-C--:B------:R-:W-:Y:S02]  /*0470*/  ISETP.GE.AND P0, PT, R18, R24.reuse, PT ;  /* 0x000000181200720c */ /* 0x080fe40003f06270 */
[----:B------:R-:W-:-:S11]  /*0480*/  IADD3 R26, PT, PT, R19, R24, RZ ;  /* 0x00000018131a7210 */ /* 0x000fd60007ffe0ff */
[----:B------:R-:W-:Y:S05]  /*0490*/  @P0 BRA `(.L_x_9848) ;  /* 0x00000000004c0947 */ /* 0x000fea0003800000 */
[----:B------:R-:W-:-:S07]  /*04a0*/  MOV R25, R19 ;  /* 0x0000001300197202 */ /* 0x000fce0000000f00 */
.L_x_9849:
        /* <DEDUP_REMOVED lines=18> */
.L_x_9848:
[----:B0-----:R-:W-:Y:S05]  /*05d0*/  BSYNC.RECONVERGENT B0 ;  /* 0x0000000000007941 */ /* 0x001fea0003800200 */
.L_x_9847:
[----:B------:R-:W-:Y:S01]  /*05e0*/  ISETP.GE.AND P0, PT, R26, R17, PT ;  /* 0x000000111a00720c */ /* 0x000fe20003f06270 */
[----:B------:R-:W-:-:S12]  /*05f0*/  BSSY.RECONVERGENT B0, `(.L_x_9850) ;  /* 0x0000009000007945 */ /* 0x000fd80003800200 */
[----:B------:R-:W-:Y:S05]  /*0600*/  @P0 BRA `(.L_x_9851) ;  /* 0x00000000001c0947 */ /* 0x000fea0003800000 */
.L_x_9852:
[----:B------:R-:W-:-:S06]  /*0610*/  IMAD.WIDE R4, R26, 0x2, R14 ;  /* 0x000000021a047825 */ /* 0x000fcc00078e020e */
[----:B------:R-:W2:Y:S01]  /*0620*/  LDG.E.U16 R4, desc[UR8][R4.64] ;  /* 0x0000000804047981 */ /* 0x000ea2000c1e1500 */
[----:B------:R-:W-:-:S04]  /*0630*/  IADD3 R26, PT, PT, R12, R26, RZ ;  /* 0x0000001a0c1a7210 */ /* 0x000fc80007ffe0ff */
[----:B------:R-:W-:Y:S01]  /*0640*/  ISETP.GE.AND P0, PT, R26, R17, PT ;  /* 0x000000111a00720c */ /* 0x000fe20003f06270 */
[----:B--2---:R-:W-:-:S05]  /*0650*/  HADD2.F32 R6, -RZ, R4.H0_H0 ;  /* 0x20000004ff067230 */ /* 0x004fca0000004100 */
[----:B------:R-:W-:-:S07]  /*0660*/  FMNMX.FTZ R23, R6, R23, !PT ;  /* 0x0000001706177209 */ /* 0x000fce0007810000 */
[----:B------:R-:W-:Y:S05]  /*0670*/  @!P0 BRA `(.L_x_9852) ;  /* 0xfffffffc00e48947 */ /* 0x000fea000383ffff */
.L_x_9851:
[----:B------:R-:W-:Y:S05]  /*0680*/  BSYNC.RECONVERGENT B0 ;  /* 0x0000000000007941 */ /* 0x000fea0003800200 */
.L_x_9850:
[----:B------:R-:W0:Y:S01]  /*0690*/  SHFL.DOWN PT, R4, R23, 0x10, 0x1f ;  /* 0x0a001f0017047f89 */ /* 0x000e2200000e0000 */
[----:B------:R-:W1:Y:S01]  /*06a0*/  S2UR UR7, SR_CgaCtaId ;  /* 0x00000000000779c3 */ /* 0x000e620000008800 */
[----:B------:R-:W-:Y:S01]  /*06b0*/  UMOV UR5, 0x400 ;  /* 0x0000040000057882 */ /* 0x000fe20000000000 */
[----:B------:R-:W-:-:S06]  /*06c0*/  IMAD.MOV.U32 R17, RZ, RZ, -0x800001 ;  /* 0xff7fffffff117424 */ /* 0x000fcc00078e00ff */
        /* <DEDUP_REMOVED lines=25> */
[----:B------:R-:W-:Y:S02]  /*0860*/  ISETP.GT.U32.AND P0, PT, R19, 0x1f, PT ;  /* 0x0000001f1300780c */ /* 0x000fe40003f04070 */
[----:B0-----:R-:W-:-:S03]  /*0870*/  MOV R14, R16 ;  /* 0x00000010000e7202 */ /* 0x001fc60000000f00 */
        /* <DEDUP_REMOVED lines=17> */
.L_x_9877:
[----:B------:R-:W-:Y:S02]  /*0990*/  ISETP.NE.AND P3, PT, R19, RZ, PT ;  /* 0x000000ff1300720c */ /* 0x000fe40003f65270 */
[----:B--2---:R-:W-:-:S04]  /*09a0*/  FSETP.GEU.FTZ.AND P0, PT, R13, R26, PT ;  /* 0x0000001a0d00720b */ /* 0x004fc80003f1e000 */
[----:B-1----:R-:W-:-:S07]  /*09b0*/  FSEL R13, R26, R13, !P0 ;  /* 0x0000000d1a0d7208 */ /* 0x002fce0004000000 */
[----:B------:R2:W-:Y:S01]  /*09c0*/  @!P3 STS [UR5], R13 ;  /* 0x0000000dff00b988 */ /* 0x0005e20008000805 */
[----:B------:R-:W-:-:S13]  /*09d0*/  @!P3 PLOP3.LUT P2, PT, PT, PT, PT, 0x80, 0x8 ;  /* 0x000000000008b81c */ /* 0x000fda0003f4f070 */
.L_x_9853:
[----:B------:R-:W3:Y:S01]  /*09e0*/  LDC R25, c[0x0][0x390] ;  /* 0x0000e400ff197b82 */ /* 0x000ee20000000800 */
[----:B------:R-:W-:Y:S05]  /*09f0*/  WARPSYNC.ALL ;  /* 0x0000000000007948 */ /* 0x000fea0003800000 */
[----:B------:R-:W-:Y:S02]  /*0a00*/  ISETP.NE.AND P3, PT, RZ, UR6, PT ;  /* 0x00000006ff007c0c */ /* 0x000fe4000bf65270 */
[----:B------:R-:W-:Y:S01]  /*0a10*/  BAR.SYNC.DEFER_BLOCKING 0x0 ;  /* 0x0000000000007b1d */ /* 0x000fe20000010000 */
[----:B------:R-:W-:Y:S01]  /*0a20*/  IMAD.MOV.U32 R24, RZ, RZ, RZ ;  /* 0x000000ffff187224 */ /* 0x000fe200078e00ff */
[----:B------:R-:W-:-:S02]  /*0a30*/  MOV R16, R2 ;  /* 0x0000000200107202 */ /* 0x000fc40000000f00 */
[----:B-1----:R-:W-:Y:S02]  /*0a40*/  MOV R17, R3 ;  /* 0x0000000300117202 */ /* 0x002fe40000000f00 */
[----:B--2---:R-:W1:Y:S05]  /*0a50*/  LDS R13, [UR5] ;  /* 0x00000005ff0d7984 */ /* 0x004e6a0008000800 */
[----:B------:R-:W-:Y:S05]  /*0a60*/  @!P3 BRA `(.L_x_9855) ;  /* 0x000000000034b947 */ /* 0x000fea0003800000 */
[----:B------:R-:W-:-:S06]  /*0a70*/  UIADD3 UR5, UPT, UPT, UR6, UR13, URZ ;  /* 0x0000000d06057290 */ /* 0x000fcc000fffe0ff */
[----:B------:R-:W-:-:S04]  /*0a80*/  ISETP.GE.AND P0, PT, R19, UR5, PT ;  /* 0x0000000513007c0c */ /* 0x000fc8000bf06270 */
[----:B------:R-:W-:-:S13]  /*0a90*/  ISETP.LT.U32.OR P0, PT, R19, UR6, P0 ;  /* 0x0000000613007c0c */ /* 0x000fda0008701470 */
[----:B------:R-:W0:Y:S01]  /*0aa0*/  @!P0 LDG.E.U16 R10, desc[UR8][R10.64] ;  /* 0x000000080a0a8981 */ /* 0x000e22000c1e1500 */
[C---:B---3--:R-:W-:Y:S01]  /*0ab0*/  VIMNMX.U32 R25, PT, PT, R12.reuse, UR5, !PT ;  /* 0x000000050c197c48 */ /* 0x048fe2000ffe0000 */
[----:B------:R-:W-:Y:S02]  /*0ac0*/  IMAD.MOV.U32 R24, RZ, RZ, RZ ;  /* 0x000000ffff187224 */ /* 0x000fe400078e00ff */
[----:B------:R-:W-:Y:S01]  /*0ad0*/  IMAD.WIDE.U32 R16, R12, 0x2, R8 ;  /* 0x000000020c107825 */ /* 0x000fe200078e0008 */
[----:B------:R-:W-:-:S03]  /*0ae0*/  IADD3 R25, PT, PT, R25, -R12, RZ ;  /* 0x8000000c19197210 */ /* 0x000fc60007ffe0ff */
[----:B0-----:R-:W-:-:S05]  /*0af0*/  @!P0 HADD2.F32 R4, -RZ, R10.H0_H0 ;  /* 0x2000000aff048230 */ /* 0x001fca0000004100 */
[----:B-1----:R-:W-:-:S04]  /*0b00*/  @!P0 FADD.FTZ R4, -R13, R4 ;  /* 0x000000040d048221 */ /* 0x002fc80000010100 */
[----:B------:R-:W-:-:S06]  /*0b10*/  @!P0 FMUL.FTZ R4, R4, 1.4426950216293334961 ;  /* 0x3fb8aa3b04048820 */ /* 0x000fcc0000410000 */
[----:B------:R-:W0:Y:S02]  /*0b20*/  @!P0 MUFU.EX2 R4, R4 ;  /* 0x0000000400048308 */ /* 0x000e240000000800 */
[----:B0-----:R-:W-:-:S07]  /*0b30*/  @!P0 FADD.FTZ R24, RZ, R4 ;  /* 0x00000004ff188221 */ /* 0x001fce0000010000 */
.L_x_9855:
        /* <DEDUP_REMOVED lines=14> */
.L_x_9858:
        /* <DEDUP_REMOVED lines=15> */
[----:B------:R-:W-:Y:S02]  /*0d10*/  IMAD.SHL.U32 R29, R11, 0x8, RZ ;  /* 0x000000080b1d7824 */ /* 0x000fe400078e00ff */
[----:B------:R-:W-:-:S03]  /*0d20*/  FMUL.FTZ R4, R4, 1.4426950216293334961 ;  /* 0x3fb8aa3b04047820 */ /* 0x000fc60000410000 */
[----:B------:R-:W-:Y:S01]  /*0d30*/  ISETP.GE.AND P0, PT, R29, R10, PT ;  /* 0x0000000a1d00720c */ /* 0x000fe20003f06270 */
        /* <DEDUP_REMOVED lines=28> */
.L_x_9857:
[----:B------:R-:W-:Y:S05]  /*0f00*/  BSYNC.RECONVERGENT B0 ;  /* 0x0000000000007941 */ /* 0x000fea0003800200 */
.L_x_9856:
[----:B------:R-:W-:Y:S01]  /*0f10*/  ISETP.GE.AND P0, PT, R20, R25, PT ;  /* 0x000000191400720c */ /* 0x000fe20003f06270 */
[----:B------:R-:W-:-:S12]  /*0f20*/  BSSY.RECONVERGENT B0, `(.L_x_9859) ;  /* 0x000000c000007945 */ /* 0x000fd80003800200 */
[----:B------:R-:W-:Y:S05]  /*0f30*/  @P0 BRA `(.L_x_9860) ;  /* 0x0000000000280947 */ /* 0x000fea0003800000 */
.L_x_9861:
        /* <DEDUP_REMOVED lines=10> */
.L_x_9860:
[----:B------:R-:W-:Y:S05]  /*0fe0*/  BSYNC.RECONVERGENT B0 ;  /* 0x0000000000007941 */ /* 0x000fea0003800200 */
.L_x_9859:
        /* <DEDUP_REMOVED lines=15> */
[----:B------:R-:W-:-:S04]  /*10e0*/  @!P4 SHF.L.U32 R4, R19, 0x2, RZ ;  /* 0x000000021304c819 */ /* 0x000fc800000006ff */
[----:B------:R-:W0:Y:S01]  /*10f0*/  SHFL.DOWN PT, R6, R7, 0x2, 0x1f ;  /* 0x08401f0007067f89 */ /* 0x000e2200000e0000 */
[----:B------:R-:W-:Y:S01]  /*1100*/  @!P4 LOP3.LUT R4, R4, 0x7c, RZ, 0xc0, !PT ;  /* 0x0000007c0404c812 */ /* 0x000fe200078ec0ff */
[----:B0-----:R-:W-:Y:S01]  /*1110*/  FADD.FTZ R6, R7, R6 ;  /* 0x0000000607067221 */ /* 0x001fe20000010000 */
[----:B------:R-:W-:-:S04]  /*1120*/  IMAD.MOV.U32 R7, RZ, RZ, RZ ;  /* 0x000000ffff077224 */ /* 0x000fc800078e00ff */
        /* <DEDUP_REMOVED lines=18> */
.L_x_9883:
[----:B--2---:R-:W-:-:S07]  /*1250*/  FADD.FTZ R7, R17, R20 ;  /* 0x0000001411077221 */ /* 0x004fce0000010000 */
.L_x_9863:
[----:B------:R-:W-:Y:S05]  /*1260*/  BSYNC B0 ;  /* 0x0000000000007941 */ /* 0x000fea0003800000 */
.L_x_9862:
        /* <DEDUP_REMOVED lines=10> */
.L_x_9866:
[----:B------:R-:W-:-:S06]  /*1310*/  IMAD.WIDE R4, R19, 0x2, R2 ;  /* 0x0000000213047825 */ /* 0x000fcc00078e0202 */
[----:B---3--:R-:W3:Y:S01]  /*1320*/  LDG.E.U16 R4, desc[UR8][R4.64] ;  /* 0x0000000804047981 */ /* 0x008ee2000c1e1500 */
[----:B------:R-:W-:Y:S01]  /*1330*/  IMAD.WIDE R6, R19, 0x4, R14 ;  /* 0x0000000413067825 */ /* 0x000fe200078e020e */
[----:B------:R-:W-:-:S04]  /*1340*/  IADD3 R19, PT, PT, R12, R19, RZ ;  /* 0x000000130c137210 */ /* 0x000fc80007ffe0ff */
[----:B------:R-:W-:Y:S01]  /*1350*/  ISETP.GE.AND P0, PT, R19, UR13, PT ;  /* 0x0000000d13007c0c */ /* 0x000fe2000bf06270 */
[----:B---3--:R-:W-:-:S05]  /*1360*/  HADD2.F32 R0, -RZ, R4.H0_H0 ;  /* 0x20000004ff007230 */ /* 0x008fca0000004100 */
[----:B-1----:R-:W-:-:S04]  /*1370*/  FADD.FTZ R9, -R13, R0 ;  /* 0x000000000d097221 */ /* 0x002fc80000010100 */
[----:B--2---:R-:W-:-:S05]  /*1380*/  FFMA.FTZ R9, R16, -0.69314718246459960938, R9 ;  /* 0xbf31721810097823 */ /* 0x004fca0000010009 */
[----:B------:R3:W-:Y:S01]  /*1390*/  STG.E desc[UR8][R6.64], R9 ;  /* 0x0000000906007986 */ /* 0x0007e2000c101908 */
[----:B------:R-:W-:Y:S05]  /*13a0*/  @!P0 BRA `(.L_x_9866) ;  /* 0xfffffffc00d88947 */ /* 0x000fea000383ffff */
[----:B------:R-:W-:Y:S05]  /*13b0*/  EXIT ;  /* 0x000000000000794d */ /* 0x000fea0003800000 */
.L_x_9865:
[----:B------:R-:W-:Y:S05]  /*13c0*/  @!P3 BRA `(.L_x_9867) ;  /* 0x000000000040b947 */ /* 0x000fea0003800000 */
[----:B------:R-:W-:-:S06]  /*13d0*/  UIADD3 UR13, UPT, UPT, UR6, UR13, URZ ;  /* 0x0000000d060d7290 */ /* 0x000fcc000fffe0ff */
[----:B------:R-:W-:-:S04]  /*13e0*/  ISETP.GE.AND P0, PT, R19, UR13, PT ;  /* 0x0000000d13007c0c */ /* 0x000fc8000bf06270 */
[----:B------:R-:W-:-:S13]  /*13f0*/  ISETP.LT.U32.OR P0, PT, R19, UR6, P0 ;  /* 0x0000000613007c0c */ /* 0x000fda0008701470 */
[----:B------:R-:W-:-:S06]  /*1400*/  @!P0 IMAD.WIDE.U32 R4, R19, 0x2, R8 ;  /* 0x0000000213048825 */ /* 0x000fcc00078e0008 */
[----:B------:R-:W3:Y:S01]  /*1410*/  @!P0 LDG.E.U16 R4, desc[UR8][R4.64] ;  /* 0x0000000804048981 */ /* 0x000ee2000c1e1500 */
[----:B------:R-:W-:Y:S02]  /*1420*/  IADD3 R3, PT, PT, RZ, -UR6, RZ ;  /* 0x80000006ff037c10 */ /* 0x000fe4000fffe0ff */
[----:B0-----:R-:W-:-:S03]  /*1430*/  VIMNMX.U32 R17, PT, PT, R12, UR13, !PT ;  /* 0x0000000d0c117c48 */ /* 0x001fc6000ffe0000 */
[----:B------:R-:W-:-:S04]  /*1440*/  IMAD.WIDE R14, R3, 0x4, R14 ;  /* 0x00000004030e7825 */ /* 0x000fc800078e020e */
[----:B------:R-:W-:-:S04]  /*1450*/  @!P0 IMAD.WIDE.U32 R6, R19, 0x4, R14 ;  /* 0x0000000413068825 */ /* 0x000fc800078e000e */
[----:B------:R-:W-:-:S04]  /*1460*/  IMAD.WIDE.U32 R14, R12, 0x4, R14 ;  /* 0x000000040c0e7825 */ /* 0x000fc800078e000e */
[----:B---3--:R-:W-:-:S05]  /*1470*/  @!P0 HADD2.F32 R0, -RZ, R4.H0_H0 ;  /* 0x20000004ff008230 */ /* 0x008fca0000004100 */
[----:B-1----:R-:W-:Y:S01]  /*1480*/  @!P0 FADD.FTZ R3, -R13, R0 ;  /* 0x000000000d038221 */ /* 0x002fe20000010100 */
[----:B------:R-:W-:-:S03]  /*1490*/  IMAD.IADD R0, R17, 0x1, -R12 ;  /* 0x0000000111007824 */ /* 0x000fc600078e0a0c */
[----:B--2---:R-:W-:Y:S01]  /*14a0*/  @!P0 FFMA.FTZ R11, R16, -0.69314718246459960938, R3 ;  /* 0xbf317218100b8823 */ /* 0x004fe20000010003 */
[----:B------:R-:W-:-:S04]  /*14b0*/  IMAD.WIDE.U32 R2, R12, 0x2, R8 ;  /* 0x000000020c027825 */ /* 0x000fc800078e0008 */
[----:B------:R3:W-:Y:S03]  /*14c0*/  @!P0 STG.E desc[UR8][R6.64], R11 ;  /* 0x0000000b06008986 */ /* 0x0007e6000c101908 */
.L_x_9867:
[----:B------:R-:W-:Y:S01]  /*14d0*/  IMAD.HI.U32 R21, R21, R0, RZ ;  /* 0x0000000015157227 */ /* 0x000fe200078e00ff */
[----:B------:R-:W-:Y:S01]  /*14e0*/  SHF.L.U32 R5, R12, 0x3, RZ ;  /* 0x000000030c057819 */ /* 0x000fe200000006ff */
        /* <DEDUP_REMOVED lines=13> */
[----:B------:R-:W-:-:S07]  /*15c0*/  MOV R23, R19 ;  /* 0x0000001300177202 */ /* 0x000fce0000000f00 */
.L_x_9870:
[----:B0-----:R-:W-:-:S06]  /*15d0*/  IMAD.WIDE R4, R23, 0x10, R2 ;  /* 0x0000001017047825 */ /* 0x001fcc00078e0202 */
[----:B---3--:R-:W3:Y:S01]  /*15e0*/  LDG.E.128 R4, desc[UR8][R4.64] ;  /* 0x0000000804047981 */ /* 0x008ee2000c1e1d00 */
[----:B------:R-:W-:-:S04]  /*15f0*/  IMAD.WIDE R18, R23, 0x20, R14 ;  /* 0x0000002017127825 */ /* 0x000fc800078e020e */
[----:B------:R-:W-:Y:S02]  /*1600*/  IMAD.IADD R23, R12, 0x1, R23 ;  /* 0x000000010c177824 */ /* 0x000fe400078e0217 */
[----:B---3--:R-:W-:Y:S02]  /*1610*/  HADD2.F32 R8, -RZ, R4.H0_H0 ;  /* 0x20000004ff087230 */ /* 0x008fe40000004100 */
[--C-:B------:R-:W-:Y:S02]  /*1620*/  HADD2.F32 R20, -RZ, R5.reuse.H0_H0 ;  /* 0x20000005ff147230 */ /* 0x100fe40000004100 */
[----:B------:R-:W-:Y:S02]  /*1630*/  HADD2.F32 R22, -RZ, R5.H1_H1 ;  /* 0x30000005ff167230 */ /* 0x000fe40000004100 */
[----:B------:R-:W-:Y:S02]  /*1640*/  HADD2.F32 R24, -RZ, R6.H0_H0 ;  /* 0x20000006ff187230 */ /* 0x000fe40000004100 */
[----:B-1----:R-:W-:Y:S01]  /*1650*/  FADD.FTZ R9, -R13, R20 ;  /* 0x000000140d097221 */ /* 0x002fe20000010100 */
[----:B------:R-:W-:-:S02]  /*1660*/  HADD2.F32 R10, -RZ, R4.H1_H1 ;  /* 0x30000004ff0a7230 */ /* 0x000fc40000004100 */
[C---:B------:R-:W-:Y:S01]  /*1670*/  FADD.FTZ R11, -R13.reuse, R22 ;  /* 0x000000160d0b7221 */ /* 0x040fe20000010100 */
[----:B------:R-:W-:Y:S02]  /*1680*/  HADD2.F32 R6, -RZ, R6.H1_H1 ;  /* 0x30000006ff067230 */ /* 0x000fe40000004100 */
[C---:B------:R-:W-:Y:S01]  /*1690*/  FADD.FTZ R25, -R13.reuse, R24 ;  /* 0x000000180d197221 */ /* 0x040fe20000010100 */
[--C-:B------:R-:W-:Y:S02]  /*16a0*/  HADD2.F32 R26, -RZ, R7.reuse.H0_H0 ;  /* 0x20000007ff1a7230 */ /* 0x100fe40000004100 */
[C---:B------:R-:W-:Y:S01]  /*16b0*/  FADD.FTZ R5, -R13.reuse, R10 ;  /* 0x0000000a0d057221 */ /* 0x040fe20000010100 */
[----:B------:R-:W-:Y:S02]  /*16c0*/  HADD2.F32 R28, -RZ, R7.H1_H1 ;  /* 0x30000007ff1c7230 */ /* 0x000fe40000004100 */
[C---:B------:R-:W-:Y:S01]  /*16d0*/  FADD.FTZ R7, -R13.reuse, R8 ;  /* 0x000000080d077221 */ /* 0x040fe20000010100 */
[C---:B------:R-:W-:Y:S01]  /*16e0*/  FADD.FTZ R27, -R13.reuse, R6 ;  /* 0x000000060d1b7221 */ /* 0x040fe20000010100 */
[C---:B------:R-:W-:Y:S01]  /*16f0*/  FADD.FTZ R29, -R13.reuse, R26 ;  /* 0x0000001a0d1d7221 */ /* 0x040fe20000010100 */
[C---:B--2---:R-:W-:Y:S01]  /*1700*/  FFMA.FTZ R6, R16.reuse, -0.69314718246459960938, R9 ;  /* 0xbf31721810067823 */ /* 0x044fe20000010009 */
        /* <DEDUP_REMOVED lines=8> */
[----:B------:R-:W-:-:S04]  /*1790*/  SHF.L.U32 R20, R23, 0x3, RZ ;  /* 0x0000000317147819 */ /* 0x000fc800000006ff */
[----:B------:R0:W-:Y:S01]  /*17a0*/  STG.E.ENL2.256 desc[UR8][R18.64], R4, R8 ;  /* 0xf80000041208797f */ /* 0x0001e2000f121808 */
[----:B------:R-:W-:-:S13]  /*17b0*/  ISETP.GE.AND P0, PT, R20, R17, PT ;  /* 0x000000111400720c */ /* 0x000fda0003f06270 */
[----:B------:R-:W-:Y:S05]  /*17c0*/  @!P0 BRA `(.L_x_9870) ;  /* 0xfffffffc00808947 */ /* 0x000fea000383ffff */
.L_x_9869:
[----:B------:R-:W-:Y:S05]  /*17d0*/  BSYNC.RECONVERGENT B0 ;  /* 0x0000000000007941 */ /* 0x000fea0003800200 */
.L_x_9868:
[----:B------:R-:W-:-:S13]  /*17e0*/  ISETP.GE.AND P0, PT, R21, R0, PT ;  /* 0x000000001500720c */ /* 0x000fda0003f06270 */
[----:B------:R-:W-:Y:S05]  /*17f0*/  @P0 EXIT ;  /* 0x000000000000094d */ /* 0x000fea0003800000 */
.L_x_9871:
[----:B0-----:R-:W-:-:S06]  /*1800*/  IMAD.WIDE R4, R21, 0x2, R2 ;  /* 0x0000000215047825 */ /* 0x001fcc00078e0202 */
[----:B------:R-:W3:Y:S02]  /*1810*/  LDG.E.U16 R4, desc[UR8][R4.64] ;  /* 0x0000000804047981 */ /* 0x000ee4000c1e1500 */
[----:B---34-:R-:W-:-:S05]  /*1820*/  HADD2.F32 R6, -RZ, R4.H0_H0 ;  /* 0x20000004ff067230 */ /* 0x018fca0000004100 */
[----:B-1----:R-:W-:Y:S01]  /*1830*/  FADD.FTZ R9, -R13, R6 ;  /* 0x000000060d097221 */ /* 0x002fe20000010100 */
[----:B------:R-:W-:Y:S01]  /*1840*/  IMAD.WIDE R6, R21, 0x4, R14 ;  /* 0x0000000415067825 */ /* 0x000fe200078e020e */
[----:B------:R-:W-:-:S03]  /*1850*/  IADD3 R21, PT, PT, R12, R21, RZ ;  /* 0x000000150c157210 */ /* 0x000fc60007ffe0ff */
[----:B--2---:R-:W-:Y:S01]  /*1860*/  FFMA.FTZ R9, R16, -0.69314718246459960938, R9 ;  /* 0xbf31721810097823 */ /* 0x004fe20000010009 */
[----:B------:R-:W-:-:S04]  /*1870*/  ISETP.GE.AND P0, PT, R21, R0, PT ;  /* 0x000000001500720c */ /* 0x000fc80003f06270 */
[----:B------:R4:W-:Y:S09]  /*1880*/  STG.E desc[UR8][R6.64], R9 ;  /* 0x0000000906007986 */ /* 0x0009f2000c101908 */
[----:B------:R-:W-:Y:S05]  /*1890*/  @!P0 BRA `(.L_x_9871) ;  /* 0xfffffffc00d88947 */ /* 0x000fea000383ffff */
[----:B------:R-:W-:Y:S05]  /*18a0*/  EXIT ;  /* 0x000000000000794d */ /* 0x000fea0003800000 */
.L_x_9854:
[----:B------:R-:W-:Y:S01]  /*18b0*/  HFMA2 R5, -RZ, RZ, 0, 1.847743988037109375e-06 ;  /* 0x0000001fff057431 */ /* 0x000fe200000001ff */
[----:B-1----:R-:W-:Y:S01]  /*18c0*/  MOV R25, R17 ;  /* 0x0000001100197202 */ /* 0x002fe20000000f00 */
[----:B------:R-:W-:Y:S01]  /*18d0*/  IMAD.MOV.U32 R6, RZ, RZ, 0x10 ;  /* 0x00000010ff067424 */ /* 0x000fe200078e00ff */
[----:B0-----:R-:W-:-:S07]  /*18e0*/  MOV R4, 0xffffffff ;  /* 0xffffffff00047802 */ /* 0x001fce0000000f00 */
[----:B------:R-:W-:Y:S05]  /*18f0*/  WARPSYNC.COLLECTIVE R4, `(.L_x_9872) ;  /* 0x0000000004087348 */ /* 0x000fea0003c00000 */
[----:B------:R0:W1:Y:S02]  /*1900*/  SHFL.DOWN P0, R26, R25, R6, R5 ;  /* 0x08000006191a7389 */ /* 0x0000640000000005 */
[----:B01----:R-:W-:Y:S05]  /*1910*/  ENDCOLLECTIVE ;  /* 0x000000000000791b */ /* 0x003fea0003800000 */
.L_x_9872:
        /* <DEDUP_REMOVED lines=8> */
.L_x_9873:
        /* <DEDUP_REMOVED lines=8> */
.L_x_9874:
        /* <DEDUP_REMOVED lines=8> */
.L_x_9875:
        /* <DEDUP_REMOVED lines=8> */
.L_x_9876:
[----:B------:R-:W-:Y:S05]  /*1b20*/  BRA `(.L_x_9877) ;  /* 0xffffffec00987947 */ /* 0x000fea000383ffff */
.L_x_9864:
[----:B------:R-:W-:Y:S01]  /*1b30*/  HFMA2 R5, -RZ, RZ, 0, 1.847743988037109375e-06 ;  /* 0x0000001fff057431 */ /* 0x000fe200000001ff */
[----:B--2---:R-:W-:Y:S01]  /*1b40*/  MOV R25, R7 ;  /* 0x0000000700197202 */ /* 0x004fe20000000f00 */
[----:B------:R-:W-:Y:S01]  /*1b50*/  IMAD.MOV.U32 R6, RZ, RZ, 0x10 ;  /* 0x00000010ff067424 */ /* 0x000fe200078e00ff */
[----:B------:R-:W-:-:S07]  /*1b60*/  MOV R4, 0xffffffff ;  /* 0xffffffff00047802 */ /* 0x000fce0000000f00 */
[----:B-1----:R-:W-:Y:S05]  /*1b70*/  WARPSYNC.COLLECTIVE R4, `(.L_x_9878) ;  /* 0x0000000004087348 */ /* 0x002fea0003c00000 */
[----:B------:R0:W2:Y:S02]  /*1b80*/  SHFL.DOWN P0, R26, R25, R6, R5 ;  /* 0x08000006191a7389 */ /* 0x0000a40000000005 */
[----:B012---:R-:W-:Y:S05]  /*1b90*/  ENDCOLLECTIVE ;  /* 0x000000000000791b */ /* 0x007fea0003800000 */
.L_x_9878:
[----:B------:R-:W-:Y:S01]  /*1ba0*/  HFMA2 R6, -RZ, RZ, 0, 4.76837158203125e-07 ;  /* 0x00000008ff067431 */ /* 0x000fe200000001ff */
[----:B------:R-:W-:-:S05]  /*1bb0*/  MOV R10, R26 ;  /* 0x0000001a000a7202 */ /* 0x000fca0000000f00 */
[----:B------:R-:W-:-:S04]  /*1bc0*/  FADD.FTZ R10, R7, R10 ;  /* 0x0000000a070a7221 */ /* 0x000fc80000010000 */
[----:B------:R-:W-:-:S07]  /*1bd0*/  IMAD.MOV.U32 R25, RZ, RZ, R10 ;  /* 0x000000ffff197224 */ /* 0x000fce00078e000a */
[----:B------:R-:W-:Y:S05]  /*1be0*/  WARPSYNC.COLLECTIVE R4, `(.L_x_9879) ;  /* 0x0000000004087348 */ /* 0x000fea0003c00000 */
[----:B------:R0:W1:Y:S02]  /*1bf0*/  SHFL.DOWN P0, R26, R25, R6, R5 ;  /* 0x08000006191a7389 */ /* 0x0000640000000005 */
[----:B01----:R-:W-:Y:S05]  /*1c00*/  ENDCOLLECTIVE ;  /* 0x000000000000791b */ /* 0x003fea0003800000 */
.L_x_9879:
[----:B------:R-:W-:Y:S01]  /*1c10*/  IMAD.MOV.U32 R6, RZ, RZ, 0x4 ;  /* 0x00000004ff067424 */ /* 0x000fe200078e00ff */
[----:B------:R-:W-:-:S05]  /*1c20*/  MOV R11, R26 ;  /* 0x0000001a000b7202 */ /* 0x000fca0000000f00 */
[----:B------:R-:W-:-:S05]  /*1c30*/  FADD.FTZ R11, R10, R11 ;  /* 0x0000000b0a0b7221 */ /* 0x000fca0000010000 */
[----:B------:R-:W-:-:S07]  /*1c40*/  MOV R25, R11 ;  /* 0x0000000b00197202 */ /* 0x000fce0000000f00 */
[----:B------:R-:W-:Y:S05]  /*1c50*/  WARPSYNC.COLLECTIVE R4, `(.L_x_9880) ;  /* 0x0000000004087348 */ /* 0x000fea0003c00000 */
[----:B------:R0:W1:Y:S02]  /*1c60*/  SHFL.DOWN P0, R26, R25, R6, R5 ;  /* 0x08000006191a7389 */ /* 0x0000640000000005 */
[----:B01----:R-:W-:Y:S05]  /*1c70*/  ENDCOLLECTIVE ;  /* 0x000000000000791b */ /* 0x003fea0003800000 */
.L_x_9880:
[----:B------:R-:W-:Y:S01]  /*1c80*/  HFMA2 R6, -RZ, RZ, 0, 1.1920928955078125e-07 ;  /* 0x00000002ff067431 */ /* 0x000fe200000001ff */
[----:B------:R-:W-:-:S05]  /*1c90*/  MOV R16, R26 ;  /* 0x0000001a00107202 */ /* 0x000fca0000000f00 */
[----:B------:R-:W-:-:S05]  /*1ca0*/  FADD.FTZ R16, R11, R16 ;  /* 0x000000100b107221 */ /* 0x000fca0000010000 */
[----:B------:R-:W-:-:S07]  /*1cb0*/  MOV R25, R16 ;  /* 0x0000001000197202 */ /* 0x000fce0000000f00 */
[----:B------:R-:W-:Y:S05]  /*1cc0*/  WARPSYNC.COLLECTIVE R4, `(.L_x_9881) ;  /* 0x0000000004087348 */ /* 0x000fea0003c00000 */
[----:B------:R0:W1:Y:S02]  /*1cd0*/  SHFL.DOWN P0, R26, R25, R6, R5 ;  /* 0x08000006191a7389 */ /* 0x0000640000000005 */
[----:B01----:R-:W-:Y:S05]  /*1ce0*/  ENDCOLLECTIVE ;  /* 0x000000000000791b */ /* 0x003fea0003800000 */
.L_x_9881:
[----:B------:R-:W-:Y:S02]  /*1cf0*/  HFMA2 R6, -RZ, RZ, 0, 5.9604644775390625e-08 ;  /* 0x00000001ff067431 */ /* 0x000fe400000001ff */
[----:B------:R-:W-:-:S04]  /*1d00*/  IMAD.MOV.U32 R17, RZ, RZ, R26 ;  /* 0x000000ffff117224 */ /* 0x000fc800078e001a */
[----:B------:R-:W-:-:S05]  /*1d10*/  FADD.FTZ R17, R16, R17 ;  /* 0x0000001110117221 */ /* 0x000fca0000010000 */
[----:B------:R-:W-:-:S07]  /*1d20*/  MOV R25, R17 ;  /* 0x0000001100197202 */ /* 0x000fce0000000f00 */
[----:B------:R-:W-:Y:S05]  /*1d30*/  WARPSYNC.COLLECTIVE R4, `(.L_x_9882) ;  /* 0x0000000004087348 */ /* 0x000fea0003c00000 */
[----:B------:R0:W1:Y:S02]  /*1d40*/  SHFL.DOWN P0, R26, R25, R6, R5 ;  /* 0x08000006191a7389 */ /* 0x0000640000000005 */
[----:B01----:R-:W-:Y:S05]  /*1d50*/  ENDCOLLECTIVE ;  /* 0x000000000000791b */ /* 0x003fea0003800000 */
.L_x_9882:
[----:B------:R-:W-:Y:S01]  /*1d60*/  MOV R20, R26 ;  /* 0x0000001a00147202 */ /* 0x000fe20000000f00 */
[----:B------:R-:W-:Y:S06]  /*1d70*/  BRA `(.L_x_9883) ;  /* 0xfffffff400347947 */ /* 0x000fec000383ffff */
.L_x_9884:
        /* <DEDUP_REMOVED lines=16> */
.L_x_11679:


//--------------------- .text._ZN2at6native43_GLOBAL__N__9ae7fba5_10_SoftMax_cu_9f978f6323cunn_SoftMaxForwardSmemILi8EN3c104HalfEffNS1_25LogSoftMaxForwardEpilogueElEEvPT2_PKT0_T4_ --------------------------
	.section	.text._ZN2at6native43_GLOBAL__N__9ae7fba5_10_SoftMax_cu_9f978f6323cunn_SoftMaxForwardSmemILi8EN3c104HalfEffNS1_25LogSoftMaxForwardEpilogueElEEvPT2_PKT0_T4_,"ax",@progbits
	.align	128
.text._ZN2at6native43_GLOBAL__N__9ae7fba5_10_SoftMax_cu_9f978f6323cunn_SoftMaxForwardSmemILi8EN3c104HalfEffNS1_25LogSoftMaxForwardEpilogueElEEvPT2_PKT0_T4_:
        .type           _ZN2at6native43_GLOBAL__N__9ae7fba5_10_SoftMax_cu_9f978f6323cunn_SoftMaxForwardSmemILi8EN3c104HalfEffNS1_25LogSoftMaxForwardEpilogueElEEvPT2_PKT0_T4_,@function
        .size           _ZN2at6native43_GLOBAL__N__9ae7fba5_10_SoftMax_cu_9f978f6323cunn_SoftMaxForwardSmemILi8EN3c104HalfEffNS1_25LogSoftMaxForwardEpilogueElEEvPT2_PKT0_T4_,(.L_x_11680 - _ZN2at6native43_GLOBAL__N__9ae7fba5_10_SoftMax_cu_9f978f6323cunn_SoftMaxForwardSmemILi8EN3c104HalfEffNS1_25LogSoftMaxForwardEpilogueElEEvPT2_PKT0_T4_)
        .other          _ZN2at6native43_GLOBAL__N__9ae7fba5_10_SoftMax_cu_9f978f6323cunn_SoftMaxForwardSmemILi8EN3c104HalfEffNS1_25LogSoftMaxForwardEpilogueElEEvPT2_PKT0_T4_,@"STO_CUDA_ENTRY STV_DEFAULT"
_ZN2at6native43_GLOBAL__N__9ae7fba5_10_SoftMax_cu_9f978f6323cunn_SoftMaxForwardSmemILi8EN3c104HalfEffNS1_25LogSoftMaxForwardEpilogueElEEvPT2_PKT0_T4_:
[----:B------:R-:W-:Y:S01]  /*0000*/  LDC R1, c[0x0][0x37c] ;  /* 0x0000df00ff017b82 */ /* 0x000fe20000000800 */
[----:B------:R-:W0:Y:S01]  /*0010*/  S2R R3, SR_TID.X ;  /* 0x0000000000037919 */ /* 0x000e220000002100 */
[----:B------:R-:W1:Y:S06]  /*0020*/  LDCU.64 UR16, c[0x0][0x390] ;  /* 0x00007200ff1077ac */ /* 0x000e6c0008000a00 */
[----:B------:R-:W1:Y:S01]  /*0030*/  S2UR UR6, SR_CTAID.X ;  /* 0x00000000000679c3 */ /* 0x000e620000002500 */
[----:B------:R-:W-:Y:S01]  /*0040*/  BSSY.RECONVERGENT B0, `(.L_x_9885) ;  /* 0x000002e000007945 */ /* 0x000fe20003800200 */
[----:B------:R-:W-:Y:S01]  /*0050*/  HFMA2 R0, -RZ, RZ, 0, 0 ;  /* 0x00000000ff007431 */ /* 0x000fe200000001ff */
[----:B------:R-:W2:Y:S01]  /*0060*/  LDCU.128 UR12, c[0x0][0x380] ;  /* 0x00007000ff0c77ac */ /* 0x000ea20008000c00 */
[----:B------:R-:W-:Y:S01]  /*0070*/  IMAD.MOV.U32 R2, RZ, RZ, -0x800001 ;  /* 0xff7fffffff027424 */ /* 0x000fe200078e00ff */
        /* <DEDUP_REMOVED lines=9> */
[----:B------:R-:W-:-:S13]  /*0110*/  ISETP.GE.AND.EX P0, PT, R5, UR17, PT, P0 ;  /* 0x0000001105007c0c */ /* 0x000fda000bf06300 */
[----:B---3--:R-:W-:Y:S05]  /*0120*/  @P0 BRA `(.L_x_9886) ;  /* 0x00000000007c0947 */ /* 0x008fea0003800000 */
[----:B------:R-:W0:Y:S01]  /*0130*/  S2R R5, SR_CgaCtaId ;  /* 0x0000000000057919 */ /* 0x000e220000008800 */
[----:B------:R-:W1:Y:S01]  /*0140*/  LDC R14, c[0x0][0x360] ;  /* 0x0000d800ff0e7b82 */ /* 0x000e620000000800 */
[----:B------:R-:W-:Y:S01]  /*0150*/  MOV R4, 0x400 ;  /* 0x0000040000047802 */ /* 0x000fe20000000f00 */
[----:B------:R-:W-:Y:S01]  /*0160*/  IMAD.MOV.U32 R17, RZ, RZ, R3 ;  /* 0x000000ffff117224 */ /* 0x000fe200078e0003 */
[----:B------:R-:W-:Y:S02]  /*0170*/  MOV R2, 0xff7fffff ;  /* 0xff7fffff00027802 */ /* 0x000fe40000000f00 */
[----:B------:R-:W-:Y:S02]  /*0180*/  MOV R16, R0 ;  /* 0x0000000000107202 */ /* 0x000fe40000000f00 */
[----:B0-----:R-:W-:-:S07]  /*0190*/  LEA R8, R5, R4, 0x18 ;  /* 0x0000000405087211 */ /* 0x001fce00078ec0ff */
.L_x_9887:
[----:B------:R-:W-:-:S04]  /*01a0*/  LEA R4, P1, R17, UR7, 0x4 ;  /* 0x0000000711047c11 */ /* 0x000fc8000f8220ff */
[----:B------:R-:W-:-:S06]  /*01b0*/  LEA.HI.X R5, R17, UR6, R16, 0x4, P1 ;  /* 0x0000000611057c11 */ /* 0x000fcc00088f2410 */
[----:B------:R-:W2:Y:S01]  /*01c0*/  LDG.E.128 R4, desc[UR10][R4.64] ;  /* 0x0000000a04047981 */ /* 0x000ea2000c1e1d00 */
[----:B------:R-:W-:Y:S01]  /*01d0*/  IMAD R9, R17, 0x10, R8 ;  /* 0x0000001011097824 */ /* 0x000fe200078e0208 */
[----:B-1----:R-:W-:-:S04]  /*01e0*/  IADD3 R17, P2, PT, R14, R17, RZ ;  /* 0x000000110e117210 */ /* 0x002fc80007f5e0ff */
[----:B------:R-:W-:Y:S01]  /*01f0*/  SHF.L.U32 R12, R17, 0x3, RZ ;  /* 0x00000003110c7819 */ /* 0x000fe200000006ff */
[----:B------:R-:W-:-:S03]  /*0200*/  IMAD.X R16, RZ, RZ, R16, P2 ;  /* 0x000000ffff107224 */ /* 0x000fc600010e0610 */
        /* <DEDUP_REMOVED lines=17> */
.L_x_9886:
[----:B------:R-:W-:Y:S05]  /*0320*/  BSYNC.RECONVERGENT B0 ;  /* 0x0000000000007941 */ /* 0x000fea0003800200 */
.L_x_9885:
        /* <DEDUP_REMOVED lines=11> */
[----:B------:R-:W-:-:S03]  /*03e0*/  MOV R2, 0xff7fffff ;  /* 0xff7fffff00027802 */ /* 0x000fc60000000f00 */
        /* <DEDUP_REMOVED lines=36> */
.L_x_9902:
[----:B------:R-:W-:Y:S02]  /*0630*/  ISETP.NE.AND P3, PT, R3, RZ, PT ;  /* 0x000000ff0300720c */ /* 0x000fe40003f65270 */
[----:B-1----:R-:W-:-:S04]  /*0640*/  FSETP.GEU.FTZ.AND P1, PT, R6, R11, PT ;  /* 0x0000000b0600720b */ /* 0x002fc80003f3e000 */
[----:B0-----:R-:W-:-:S07]  /*0650*/  FSEL R6, R11, R6, !P1 ;  /* 0x000000060b067208 */ /* 0x001fce0004800000 */
[----:B------:R0:W-:Y:S01]  /*0660*/  @!P3 STS [UR7], R6 ;  /* 0x00000006ff00b988 */ /* 0x0001e20008000807 */
[----:B------:R-:W-:-:S13]  /*0670*/  @!P3 PLOP3.LUT P2, PT, PT, PT, PT, 0x80, 0x8 ;  /* 0x000000000008b81c */ /* 0x000fda0003f4f070 */
.L_x_9888:
[----:B------:R-:W-:Y:S05]  /*0680*/  WARPSYNC.ALL ;  /* 0x0000000000007948 */ /* 0x000fea0003800000 */
[----:B------:R-:W-:Y:S01]  /*0690*/  BAR.SYNC.DEFER_BLOCKING 0x0 ;  /* 0x0000000000007b1d */ /* 0x000fe20000010000 */
[----:B------:R-:W-:-:S05]  /*06a0*/  IMAD.MOV.U32 R12, RZ, RZ, RZ ;  /* 0x000000ffff0c7224 */ /* 0x000fca00078e00ff */
[----:B------:R-:W-:Y:S01]  /*06b0*/  BSSY.RECONVERGENT B0, `(.L_x_9890) ;  /* 0x0000037000007945 */ /* 0x000fe20003800200 */
[----:B-1----:R-:W1:Y:S03]  /*06c0*/  LDS R2, [UR7] ;  /* 0x00000007ff027984 */ /* 0x002e660008000800 */
[----:B------:R-:W-:Y:S05]  /*06d0*/  @P0 BRA `(.L_x_9891) ;  /* 0x0000000000d00947 */ /* 0x000fea0003800000 */
[----:B------:R-:W-:Y:S01]  /*06e0*/  HFMA2 R12, -RZ, RZ, 0, 0 ;  /* 0x00000000ff0c7431 */ /* 0x000fe200000001ff */
[----:B------:R-:W-:Y:S01]  /*06f0*/  MOV R11, R3 ;  /* 0x00000003000b7202 */ /* 0x000fe20000000f00 */
[----:B------:R-:W-:-:S07]  /*0700*/  IMAD.MOV.U32 R10, RZ, RZ, R0 ;  /* 0x000000ffff0a7224 */ /* 0x000fce00078e0000 */
.L_x_9892:
[C---:B------:R-:W-:Y:S02]  /*0710*/  LEA R5, R11.reuse, UR6, 0x4 ;  /* 0x000000060b057c11 */ /* 0x040fe4000f8e20ff */
[----:B------:R-:W-:-:S04]  /*0720*/  IADD3 R11, P1, PT, R11, UR9, RZ ;  /* 0x000000090b0b7c10 */ /* 0x000fc8000ff3e0ff */
[----:B0-----:R-:W0:Y:S01]  /*0730*/  LDS.128 R4, [R5] ;  /* 0x0000000005047984 */ /* 0x001e220000000c00 */
[----:B------:R-:W-:Y:S01]  /*0740*/  IADD3.X R10, PT, PT, RZ, R10, RZ, P1, !PT ;  /* 0x0000000aff0a7210 */ /* 0x000fe20000ffe4ff */
        /* <DEDUP_REMOVED lines=45> */
.L_x_9891:
[----:B------:R-:W-:Y:S05]  /*0a20*/  BSYNC.RECONVERGENT B0 ;  /* 0x0000000000007941 */ /* 0x000fea0003800200 */
.L_x_9890:
        /* <DEDUP_REMOVED lines=31> */
.L_x_9908:
[----:B--2---:R-:W-:-:S07]  /*0c20*/  FADD.FTZ R8, R6, R9 ;  /* 0x0000000906087221 */ /* 0x004fce0000010000 */
.L_x_9894:
[----:B------:R-:W-:Y:S05]  /*0c30*/  BSYNC B0 ;  /* 0x0000000000007941 */ /* 0x000fea0003800000 */
.L_x_9893:
[----:B--2---:R2:W-:Y:S01]  /*0c40*/  @P2 STS [UR7], R8 ;  /* 0x00000008ff002988 */ /* 0x0045e20008000807 */
[----:B------:R-:W-:Y:S05]  /*0c50*/  WARPSYNC.ALL ;  /* 0x0000000000007948 */ /* 0x000fea0003800000 */
[----:B------:R-:W-:Y:S06]  /*0c60*/  BAR.SYNC.DEFER_BLOCKING 0x0 ;  /* 0x0000000000007b1d */ /* 0x000fec0000010000 */
[----:B------:R-:W-:Y:S05]  /*0c70*/  @P0 EXIT ;  /* 0x000000000000094d */ /* 0x000fea0003800000 */
[----:B------:R-:W3:Y:S02]  /*0c80*/  LDS R14, [UR7] ;  /* 0x00000007ff0e7984 */ /* 0x000ee40008000800 */
[----:B---3--:R-:W3:Y:S02]  /*0c90*/  MUFU.LG2 R14, R14 ;  /* 0x0000000e000e7308 */ /* 0x008ee40000000c00 */
.L_x_9896:
[C---:B----4-:R-:W-:Y:S02]  /*0ca0*/  LEA R4, R3.reuse, UR6, 0x4 ;  /* 0x0000000603047c11 */ /* 0x050fe4000f8e20ff */
[----:B------:R-:W-:-:S04]  /*0cb0*/  LEA R12, P0, R3, UR5, 0x5 ;  /* 0x00000005030c7c11 */ /* 0x000fc8000f8028ff */
[----:B0-----:R-:W0:Y:S01]  /*0cc0*/  LDS.128 R4, [R4] ;  /* 0x0000000004047984 */ /* 0x001e220000000c00 */
[C---:B------:R-:W-:Y:S02]  /*0cd0*/  LEA.HI.X R13, R3.reuse, UR4, R0, 0x5, P0 ;  /* 0x00000004030d7c11 */ /* 0x040fe400080f2c00 */
[----:B------:R-:W-:-:S04]  /*0ce0*/  IADD3 R3, P0, PT, R3, UR9, RZ ;  /* 0x0000000903037c10 */ /* 0x000fc8000ff1e0ff */
[----:B------:R-:W-:Y:S01]  /*0cf0*/  IADD3.X R0, PT, PT, RZ, R0, RZ, P0, !PT ;  /* 0x00000000ff007210 */ /* 0x000fe200007fe4ff */
[--C-:B0-----:R-:W-:Y:S02]  /*0d00*/  HADD2.F32 R9, -RZ, R4.reuse.H0_H0 ;  /* 0x20000004ff097230 */ /* 0x101fe40000004100 */
[----:B------:R-:W-:Y:S02]  /*0d10*/  HADD2.F32 R11, -RZ, R4.H1_H1 ;  /* 0x30000004ff0b7230 */ /* 0x000fe40000004100 */
[--C-:B------:R-:W-:Y:S02]  /*0d20*/  HADD2.F32 R15, -RZ, R5.reuse.H0_H0 ;  /* 0x20000005ff0f7230 */ /* 0x100fe40000004100 */
[C---:B-1----:R-:W-:Y:S01]  /*0d30*/  FADD.FTZ R9, -R2.reuse, R9 ;  /* 0x0000000902097221 */ /* 0x042fe20000010100 */
[----:B------:R-:W-:Y:S02]  /*0d40*/  HADD2.F32 R17, -RZ, R5.H1_H1 ;  /* 0x30000005ff117230 */ /* 0x000fe40000004100 */
[----:B------:R-:W-:Y:S01]  /*0d50*/  FADD.FTZ R5, -R2, R11 ;  /* 0x0000000b02057221 */ /* 0x000fe20000010100 */
[----:B------:R-:W-:-:S02]  /*0d60*/  HADD2.F32 R19, -RZ, R6.H0_H0 ;  /* 0x20000006ff137230 */ /* 0x000fc40000004100 */
[----:B------:R-:W-:Y:S01]  /*0d70*/  FADD.FTZ R15, -R2, R15 ;  /* 0x0000000f020f7221 */ /* 0x000fe20000010100 */
[----:B------:R-:W-:Y:S02]  /*0d80*/  HADD2.F32 R21, -RZ, R6.H1_H1 ;  /* 0x30000006ff157230 */ /* 0x000fe40000004100 */
[----:B---3--:R-:W-:Y:S01]  /*0d90*/  FFMA.FTZ R4, R14, -0.69314718246459960938, R9 ;  /* 0xbf3172180e047823 */ /* 0x008fe20000010009 */
[--C-:B------:R-:W-:Y:S02]  /*0da0*/  HADD2.F32 R23, -RZ, R7.reuse.H0_H0 ;  /* 0x20000007ff177230 */ /* 0x100fe40000004100 */
[C---:B------:R-:W-:Y:S01]  /*0db0*/  FADD.FTZ R19, -R2.reuse, R19 ;  /* 0x0000001302137221 */ /* 0x040fe20000010100 */
[----:B------:R-:W-:Y:S02]  /*0dc0*/  HADD2.F32 R25, -RZ, R7.H1_H1 ;  /* 0x30000007ff197230 */ /* 0x000fe40000004100 */
[C---:B------:R-:W-:Y:S01]  /*0dd0*/  FADD.FTZ R7, -R2.reuse, R17 ;  /* 0x0000001102077221 */ /* 0x040fe20000010100 */
[C---:B------:R-:W-:Y:S01]  /*0de0*/  FADD.FTZ R21, -R2.reuse, R21 ;  /* 0x0000001502157221 */ /* 0x040fe20000010100 */
[----:B------:R-:W-:Y:S01]  /*0df0*/  FADD.FTZ R23, -R2, R23 ;  /* 0x0000001702177221 */ /* 0x000fe20000010100 */
[----:B------:R-:W-:Y:S01]  /*0e00*/  FFMA.FTZ R5, R14, -0.69314718246459960938, R5 ;  /* 0xbf3172180e057823 */ /* 0x000fe20000010005 */
[----:B------:R-:W-:Y:S01]  /*0e10*/  FADD.FTZ R11, -R2, R25 ;  /* 0x00000019020b7221 */ /* 0x000fe20000010100 */
[C---:B------:R-:W-:Y:S01]  /*0e20*/  FFMA.FTZ R6, R14.reuse, -0.69314718246459960938, R15 ;  /* 0xbf3172180e067823 */ /* 0x040fe2000001000f */
[C---:B------:R-:W-:Y:S01]  /*0e30*/  FFMA.FTZ R7, R14.reuse, -0.69314718246459960938, R7 ;  /* 0xbf3172180e077823 */ /* 0x040fe20000010007 */
[C---:B--2---:R-:W-:Y:S01]  /*0e40*/  FFMA.FTZ R8, R14.reuse, -0.69314718246459960938, R19 ;  /* 0xbf3172180e087823 */ /* 0x044fe20000010013 */
[C---:B------:R-:W-:Y:S01]  /*0e50*/  FFMA.FTZ R9, R14.reuse, -0.69314718246459960938, R21 ;  /* 0xbf3172180e097823 */ /* 0x040fe20000010015 */
[C---:B------:R-:W-:Y:S01]  /*0e60*/  FFMA.FTZ R10, R14.reuse, -0.69314718246459960938, R23 ;  /* 0xbf3172180e0a7823 */ /* 0x040fe20000010017 */
[----:B------:R-:W-:Y:S01]  /*0e70*/  FFMA.FTZ R11, R14, -0.69314718246459960938, R11 ;  /* 0xbf3172180e0b7823 */ /* 0x000fe2000001000b */
[----:B------:R-:W-:-:S04]  /*0e80*/  SHF.L.U32 R15, R3, 0x3, RZ ;  /* 0x00000003030f7819 */ /* 0x000fc800000006ff */
[----:B------:R4:W-:Y:S01]  /*0e90*/  STG.E.ENL2.256 desc[UR10][R12.64], R4, R8 ;  /* 0xf80000040c08797f */ /* 0x0009e2000f12180a */
[----:B------:R-:W-:Y:S02]  /*0ea0*/  ISETP.GE.U32.AND P0, PT, R15, UR16, PT ;  /* 0x000000100f007c0c */ /* 0x000fe4000bf06070 */
[----:B------:R-:W-:-:S04]  /*0eb0*/  SHF.L.U64.HI R15, R3, 0x3, R0 ;  /* 0x00000003030f7819 */ /* 0x000fc80000010200 */
[----:B------:R-:W-:-:S13]  /*0ec0*/  ISETP.GE.AND.EX P0, PT, R15, UR17, PT, P0 ;  /* 0x000000110f007c0c */ /* 0x000fda000bf06300 */
[----:B------:R-:W-:Y:S05]  /*0ed0*/  @!P0 BRA `(.L_x_9896) ;  /* 0xfffffffc00708947 */ /* 0x000fea000383ffff */
[----:B------:R-:W-:Y:S05]  /*0ee0*/  EXIT ;  /* 0x000000000000794d */ /* 0x000fea0003800000 */
.L_x_9889:
[----:B------:R-:W-:Y:S02]  /*0ef0*/  HFMA2 R12, -RZ, RZ, 0, 9.5367431640625e-07 ;  /* 0x00000010ff0c7431 */ /* 0x000fe400000001ff */
[----:B-1----:R-:W-:Y:S01]  /*0f00*/  IMAD.MOV.U32 R13, RZ, RZ, R2 ;  /* 0x000000ffff0d7224 */ /* 0x002fe200078e0002 */
[----:B------:R-:W-:Y:S01]  /*0f10*/  MOV R15, 0x1f ;  /* 0x0000001f000f7802 */ /* 0x000fe20000000f00 */
[----:B------:R-:W-:-:S07]  /*0f20*/  IMAD.MOV.U32 R10, RZ, RZ, -0x1 ;  /* 0xffffffffff0a7424 */ /* 0x000fce00078e00ff */
[----:B------:R-:W-:Y:S05]  /*0f30*/  WARPSYNC.COLLECTIVE R10, `(.L_x_9897) ;  /* 0x000000000a087348 */ /* 0x000fea0003c00000 */
[----:B------:R0:W1:Y:S02]  /*0f40*/  SHFL.DOWN P1, R11, R13, R12, R15 ;  /* 0x0800000c0d0b7389 */ /* 0x000064000002000f */
[----:B01----:R-:W-:Y:S05]  /*0f50*/  ENDCOLLECTIVE ;  /* 0x000000000000791b */ /* 0x003fea0003800000 */
.L_x_9897:
        /* <DEDUP_REMOVED lines=8> */
.L_x_9898:
        /* <DEDUP_REMOVED lines=8> */
.L_x_9899:
        /* <DEDUP_REMOVED lines=8> */
.L_x_9900:
        /* <DEDUP_REMOVED lines=8> */
.L_x_9901:
[----:B------:R-:W-:Y:S05]  /*1160*/  BRA `(.L_x_9902) ;  /* 0xfffffff400307947 */ /* 0x000fea000383ffff */
.L_x_9895:
[----:B------:R-:W-:Y:S01]  /*1170*/  HFMA2 R12, -RZ, RZ, 0, 9.5367431640625e-07 ;  /* 0x00000010ff0c7431 */ /* 0x000fe200000001ff */
[----:B--2---:R-:W-:Y:S01]  /*1180*/  MOV R13, R8 ;  /* 0x00000008000d7202 */ /* 0x004fe20000000f00 */
[----:B------:R-:W-:Y:S01]  /*1190*/  IMAD.MOV.U32 R15, RZ, RZ, 0x1f ;  /* 0x0000001fff0f7424 */ /* 0x000fe200078e00ff */
[----:B------:R-:W-:-:S07]  /*11a0*/  MOV R10, 0xffffffff ;  /* 0xffffffff000a7802 */ /* 0x000fce0000000f00 */
[----:B-1----:R-:W-:Y:S05]  /*11b0*/  WARPSYNC.COLLECTIVE R10, `(.L_x_9903) ;  /* 0x000000000a087348 */ /* 0x002fea0003c00000 */
[----:B------:R0:W2:Y:S02]  /*11c0*/  SHFL.DOWN P1, R11, R13, R12, R15 ;  /* 0x0800000c0d0b7389 */ /* 0x0000a4000002000f */
[----:B012---:R-:W-:Y:S05]  /*11d0*/  ENDCOLLECTIVE ;  /* 0x000000000000791b */ /* 0x007fea0003800000 */
.L_x_9903:
[----:B------:R-:W-:Y:S01]  /*11e0*/  HFMA2 R12, -RZ, RZ, 0, 4.76837158203125e-07 ;  /* 0x00000008ff0c7431 */ /* 0x000fe200000001ff */
[----:B------:R-:W-:-:S05]  /*11f0*/  MOV R5, R11 ;  /* 0x0000000b00057202 */ /* 0x000fca0000000f00 */
[----:B------:R-:W-:-:S04]  /*1200*/  FADD.FTZ R5, R8, R5 ;  /* 0x0000000508057221 */ /* 0x000fc80000010000 */
[----:B------:R-:W-:-:S07]  /*1210*/  IMAD.MOV.U32 R13, RZ, RZ, R5 ;  /* 0x000000ffff0d7224 */ /* 0x000fce00078e0005 */
[----:B------:R-:W-:Y:S05]  /*1220*/  WARPSYNC.COLLECTIVE R10, `(.L_x_9904) ;  /* 0x000000000a087348 */ /* 0x000fea0003c00000 */
[----:B------:R0:W1:Y:S02]  /*1230*/  SHFL.DOWN P1, R11, R13, R12, R15 ;  /* 0x0800000c0d0b7389 */ /* 0x000064000002000f */
[----:B01----:R-:W-:Y:S05]  /*1240*/  ENDCOLLECTIVE ;  /* 0x000000000000791b */ /* 0x003fea0003800000 */
.L_x_9904:
[----:B------:R-:W-:Y:S01]  /*1250*/  HFMA2 R12, -RZ, RZ, 0, 2.384185791015625e-07 ;  /* 0x00000004ff0c7431 */ /* 0x000fe200000001ff */
[----:B------:R-:W-:-:S05]  /*1260*/  MOV R4, R11 ;  /* 0x0000000b00047202 */ /* 0x000fca0000000f00 */
[----:B------:R-:W-:-:S04]  /*1270*/  FADD.FTZ R4, R5, R4 ;  /* 0x0000000405047221 */ /* 0x000fc80000010000 */
[----:B------:R-:W-:-:S07]  /*1280*/  IMAD.MOV.U32 R13, RZ, RZ, R4 ;  /* 0x000000ffff0d7224 */ /* 0x000fce00078e0004 */
[----:B------:R-:W-:Y:S05]  /*1290*/  WARPSYNC.COLLECTIVE R10, `(.L_x_9905) ;  /* 0x000000000a087348 */ /* 0x000fea0003c00000 */
[----:B------:R0:W1:Y:S02]  /*12a0*/  SHFL.DOWN P1, R11, R13, R12, R15 ;  /* 0x0800000c0d0b7389 */ /* 0x000064000002000f */
[----:B01----:R-:W-:Y:S05]  /*12b0*/  ENDCOLLECTIVE ;  /* 0x000000000000791b */ /* 0x003fea0003800000 */
.L_x_9905:
[----:B------:R-:W-:Y:S01]  /*12c0*/  HFMA2 R12, -RZ, RZ, 0, 1.1920928955078125e-07 ;  /* 0x00000002ff0c7431 */ /* 0x000fe200000001ff */
[----:B------:R-:W-:-:S05]  /*12d0*/  MOV R7, R11 ;  /* 0x0000000b00077202 */ /* 0x000fca0000000f00 */
[----:B------:R-:W-:-:S04]  /*12e0*/  FADD.FTZ R7, R4, R7 ;  /* 0x0000000704077221 */ /* 0x000fc80000010000 */
[----:B------:R-:W-:-:S07]  /*12f0*/  IMAD.MOV.U32 R13, RZ, RZ, R7 ;  /* 0x000000ffff0d7224 */ /* 0x000fce00078e0007 */
[----:B------:R-:W-:Y:S05]  /*1300*/  WARPSYNC.COLLECTIVE R10, `(.L_x_9906) ;  /* 0x000000000a087348 */ /* 0x000fea0003c00000 */
[----:B------:R0:W1:Y:S02]  /*1310*/  SHFL.DOWN P1, R11, R13, R12, R15 ;  /* 0x0800000c0d0b7389 */ /* 0x000064000002000f */
[----:B01----:R-:W-:Y:S05]  /*1320*/  ENDCOLLECTIVE ;  /* 0x000000000000791b */ /* 0x003fea0003800000 */
.L_x_9906:
[----:B------:R-:W-:Y:S01]  /*1330*/  HFMA2 R12, -RZ, RZ, 0, 5.9604644775390625e-08 ;  /* 0x00000001ff0c7431 */ /* 0x000fe200000001ff */
[----:B------:R-:W-:-:S05]  /*1340*/  MOV R6, R11 ;  /* 0x0000000b00067202 */ /* 0x000fca0000000f00 */
[----:B------:R-:W-:-:S04]  /*1350*/  FADD.FTZ R6, R7, R6 ;  /* 0x0000000607067221 */ /* 0x000fc80000010000 */
[----:B------:R-:W-:-:S07]  /*1360*/  IMAD.MOV.U32 R13, RZ, RZ, R6 ;  /* 0x000000ffff0d7224 */ /* 0x000fce00078e0006 */
[----:B------:R-:W-:Y:S05]  /*1370*/  WARPSYNC.COLLECTIVE R10, `(.L_x_9907) ;  /* 0x000000000a087348 */ /* 0x000fea0003c00000 */
[----:B------:R0:W1:Y:S02]  /*1380*/  SHFL.DOWN P1, R11, R13, R12, R15 ;  /* 0x0800000c0d0b7389 */ /* 0x000064000002000f */
[----:B01----:R-:W-:Y:S05]  /*1390*/  ENDCOLLECTIVE ;  /* 0x000000000000791b */ /* 0x003fea0003800000 */
.L_x_9907:
[----:B------:R-:W-:Y:S01]  /*13a0*/  MOV R9, R11 ;  /* 0x0000000b00097202 */ /* 0x000fe20000000f00 */
[----:B------:R-:W-:Y:S06]  /*13b0*/  BRA `(.L_x_9908) ;  /* 0xfffffff800187947 */ /* 0x000fec000383ffff */
.L_x_9909:
        /* <DEDUP_REMOVED lines=12> */
.L_x_11680:


//--------------------- .text._ZN2at6native43_GLOBAL__N__9ae7fba5_10_SoftMax_cu_9f978f6319cunn_SoftMaxForwardILi8EN3c104HalfEfS4_NS1_25LogSoftMaxForwardEpilogueEEEvPT2_PKT0_i --------------------------
	.section	.text._ZN2at6native43_GLOBAL__N__9ae7fba5_10_SoftMax_cu_9f978f6319cunn_SoftMaxForwardILi8EN3c104HalfEfS4_NS1_25LogSoftMaxForwardEpilogueEEEvPT2_PKT0_i,"ax",@progbits
	.align	128
.text._ZN2at6native43_GLOBAL__N__9ae7fba5_10_SoftMax_cu_9f978f6319cunn_SoftMaxForwardILi8EN3c104HalfEfS4_NS1_25LogSoftMaxForwardEpilogueEEEvPT2_PKT0_i:
        .type           _ZN2at6native43_GLOBAL__N__9ae7fba5_10_SoftMax_cu_9f978f6319cunn_SoftMaxForwardILi8EN3c104HalfEfS4_NS1_25LogSoftMaxForwardEpilogueEEEvPT2_PKT0_i,@function
        .size           _ZN2at6native43_GLOBAL__N__9ae7fba5_10_SoftMax_cu_9f978f6319cunn_SoftMaxForwardILi8EN3c104HalfEfS4_NS1_25LogSoftMaxForwardEpilogueEEEvPT2_PKT0_i,(.L_x_11681 - _ZN2at6native43_GLOBAL__N__9ae7fba5_10_SoftMax_cu_9f978f6319cunn_SoftMaxForwardILi8EN3c104HalfEfS4_NS1_25LogSoftMaxForwardEpilogueEEEvPT2_PKT0_i)
        .other          _ZN2at6native43_GLOBAL__N__9ae7fba5_10_SoftMax_cu_9f978f6319cunn_SoftMaxForwardILi8EN3c104HalfEfS4_NS1_25LogSoftMaxForwardEpilogueEEEvPT2_PKT0_i,@"STO_CUDA_ENTRY STV_DEFAULT"
_ZN2at6native43_GLOBAL__N__9ae7fba5_10_SoftMax_cu_9f978f6319cunn_SoftMaxForwardILi8EN3c104HalfEfS4_NS1_25LogSoftMaxForwardEpilogueEEEvPT2_PKT0_i:
        /* <DEDUP_REMOVED lines=46> */
.L_x_9910:
        /* <DEDUP_REMOVED lines=27> */
.L_x_9913:
[----:B------:R-:W-:-:S06]  /*0490*/  IMAD.WIDE R4, R24, 0x10, R12 ;  /* 0x0000001018047825 */ /* 0x000fcc00078e020c */
[----:B0-----:R-:W2:Y:S01]  /*04a0*/  LDG.E.128 R4, desc[UR8][R4.64] ;  /* 0x0000000804047981 */ /* 0x001ea2000c1e1d00 */
[----:B------:R-:W-:Y:S02]  /*04b0*/  IMAD.IADD R24, R19, 0x1, R24 ;  /* 0x0000000113187824 */ /* 0x000fe400078e0218 */
        /* <DEDUP_REMOVED lines=15> */
.L_x_9912:
[----:B0-----:R-:W-:Y:S05]  /*05b0*/  BSYNC.RECONVERGENT B0 ;  /* 0x0000000000007941 */ /* 0x001fea0003800200 */
.L_x_9911:
[----:B------:R-:W-:Y:S01]  /*05c0*/  ISETP.GE.AND P0, PT, R27, R22, PT ;  /* 0x000000161b00720c */ /* 0x000fe20003f06270 */
[----:B------:R-:W-:-:S12]  /*05d0*/  BSSY.RECONVERGENT B0, `(.L_x_9914) ;  /* 0x0000009000007945 */ /* 0x000fd80003800200 */
[----:B------:R-:W-:Y:S05]  /*05e0*/  @P0 BRA `(.L_x_9915) ;  /* 0x00000000001c0947 */ /* 0x000fea0003800000 */
.L_x_9916:
[----:B------:R-:W-:-:S06]  /*05f0*/  IMAD.WIDE R4, R27, 0x2, R12 ;  /* 0x000000021b047825 */ /* 0x000fcc00078e020c */
[----:B------:R-:W2:Y:S01]  /*0600*/  LDG.E.U16 R4, desc[UR8][R4.64] ;  /* 0x0000000804047981 */ /* 0x000ea2000c1e1500 */
[----:B------:R-:W-:-:S04]  /*0610*/  IADD3 R27, PT, PT, R19, R27, RZ ;  /* 0x0000001b131b7210 */ /* 0x000fc80007ffe0ff */
[----:B------:R-:W-:Y:S01]  /*0620*/  ISETP.GE.AND P0, PT, R27, R22, PT ;  /* 0x000000161b00720c */ /* 0x000fe20003f06270 */
[----:B--2---:R-:W-:-:S05]  /*0630*/  HADD2.F32 R6, -RZ, R4.H0_H0 ;  /* 0x20000004ff067230 */ /* 0x004fca0000004100 */
[----:B------:R-:W-:-:S07]  /*0640*/  FMNMX.FTZ R23, R6, R23, !PT ;  /* 0x0000001706177209 */ /* 0x000fce0007810000 */
[----:B------:R-:W-:Y:S05]  /*0650*/  @!P0 BRA `(.L_x_9916) ;  /* 0xfffffffc00e48947 */ /* 0x000fea000383ffff */
.L_x_9915:
[----:B------:R-:W-:Y:S05]  /*0660*/  BSYNC.RECONVERGENT B0 ;  /* 0x0000000000007941 */ /* 0x000fea0003800200 */
.L_x_9914:
        /* <DEDUP_REMOVED lines=46> */
.L_x_9941:
[----:B------:R-:W-:Y:S02]  /*0950*/  ISETP.NE.AND P3, PT, R17, RZ, PT ;  /* 0x000000ff1100720c */ /* 0x000fe40003f65270 */
[----:B-1----:R-:W-:-:S04]  /*0960*/  FSETP.GEU.FTZ.AND P0, PT, R24, R25, PT ;  /* 0x000000191800720b */ /* 0x002fc80003f1e000 */
[----:B0-----:R-:W-:-:S07]  /*0970*/  FSEL R24, R25, R24, !P0 ;  /* 0x0000001819187208 */ /* 0x001fce0004000000 */
[----:B------:R0:W-:Y:S01]  /*0980*/  @!P3 STS [UR6], R24 ;  /* 0x00000018ff00b988 */ /* 0x0001e20008000806 */
[----:B------:R-:W-:-:S13]  /*0990*/  @!P3 PLOP3.LUT P2, PT, PT, PT, PT, 0x80, 0x8 ;  /* 0x000000000008b81c */ /* 0x000fda0003f4f070 */
.L_x_9917:
        /* <DEDUP_REMOVED lines=22> */
.L_x_9919:
[----:B--2---:R-:W-:Y:S01]  /*0b00*/  IMAD.HI.U32 R4, R21, R25, RZ ;  /* 0x0000001915047227 */ /* 0x004fe200078e00ff */
[----:B------:R-:W-:Y:S03]  /*0b10*/  BSSY.RECONVERGENT B0, `(.L_x_9920) ;  /* 0x000003b000007945 */ /* 0x000fe60003800200 */
[----:B------:R-:W-:-:S04]  /*0b20*/  IMAD.MOV R4, RZ, RZ, -R4 ;  /* 0x000000ffff047224 */ /* 0x000fc800078e0a04 */
[----:B------:R-:W-:-:S05]  /*0b30*/  IMAD R5, R20, R4, R25 ;  /* 0x0000000414057224 */ /* 0x000fca00078e0219 */
[----:B------:R-:W-:-:S13]  /*0b40*/  ISETP.GE.U32.AND P0, PT, R5, R20, PT ;  /* 0x000000140500720c */ /* 0x000fda0003f06070 */
[----:B------:R-:W-:-:S04]  /*0b50*/  @P0 IADD3 R5, PT, PT, -R20, R5, RZ ;  /* 0x0000000514050210 */ /* 0x000fc80007ffe1ff */
        /* <DEDUP_REMOVED lines=8> */
.L_x_9922:
[----:B------:R-:W-:-:S06]  /*0be0*/  IMAD.WIDE R4, R11, 0x10, R12 ;  /* 0x000000100b047825 */ /* 0x000fcc00078e020c */
[----:B------:R-:W2:Y:S01]  /*0bf0*/  LDG.E.128 R4, desc[UR8][R4.64] ;  /* 0x0000000804047981 */ /* 0x000ea2000c1e1d00 */
[----:B------:R-:W-:Y:S02]  /*0c00*/  IMAD.IADD R11, R19, 0x1, R11 ;  /* 0x00000001130b7824 */ /* 0x000fe400078e020b */
[--C-:B--2---:R-:W-:Y:S02]  /*0c10*/  HADD2.F32 R27, -RZ, R4.reuse.H0_H0 ;  /* 0x20000004ff1b7230 */ /* 0x104fe40000004100 */
[----:B------:R-:W-:Y:S02]  /*0c20*/  HADD2.F32 R29, -RZ, R4.H1_H1 ;  /* 0x30000004ff1d7230 */ /* 0x000fe40000004100 */
[--C-:B------:R-:W-:Y:S02]  /*0c30*/  HADD2.F32 R28, -RZ, R5.reuse.H0_H0 ;  /* 0x20000005ff1c7230 */ /* 0x100fe40000004100 */
[----:B0-----:R-:W-:Y:S01]  /*0c40*/  FADD.FTZ R27, -R22, R27 ;  /* 0x0000001b161b7221 */ /* 0x001fe20000010100 */
[----:B------:R-:W-:-:S02]  /*0c50*/  HADD2.F32 R4, -RZ, R5.H1_H1 ;  /* 0x30000005ff047230 */ /* 0x000fc40000004100 */
[C---:B------:R-:W-:Y:S01]  /*0c60*/  FADD.FTZ R29, -R22.reuse, R29 ;  /* 0x0000001d161d7221 */ /* 0x040fe20000010100 */
[----:B------:R-:W-:Y:S01]  /*0c70*/  FMUL.FTZ R27, R27, 1.4426950216293334961 ;  /* 0x3fb8aa3b1b1b7820 */ /* 0x000fe20000410000 */
[C---:B------:R-:W-:Y:S02]  /*0c80*/  FADD.FTZ R28, -R22.reuse, R28 ;  /* 0x0000001c161c7221 */ /* 0x040fe40000010100 */
        /* <DEDUP_REMOVED lines=35> */
.L_x_9921:
[----:B------:R-:W-:Y:S05]  /*0ec0*/  BSYNC.RECONVERGENT B0 ;  /* 0x0000000000007941 */ /* 0x000fea0003800200 */
.L_x_9920:
[----:B------:R-:W-:Y:S01]  /*0ed0*/  ISETP.GE.AND P0, PT, R18, R25, PT ;  /* 0x000000191200720c */ /* 0x000fe20003f06270 */
[----:B------:R-:W-:-:S12]  /*0ee0*/  BSSY.RECONVERGENT B0, `(.L_x_9923) ;  /* 0x000000c000007945 */ /* 0x000fd80003800200 */
[----:B------:R-:W-:Y:S05]  /*0ef0*/  @P0 BRA `(.L_x_9924) ;  /* 0x0000000000280947 */ /* 0x000fea0003800000 */
.L_x_9925:
        /* <DEDUP_REMOVED lines=10> */
.L_x_9924:
[----:B------:R-:W-:Y:S05]  /*0fa0*/  BSYNC.RECONVERGENT B0 ;  /* 0x0000000000007941 */ /* 0x000fea0003800200 */
.L_x_9923:
        /* <DEDUP_REMOVED lines=38> */
.L_x_9947:
[----:B--2---:R-:W-:-:S07]  /*1210*/  FADD.FTZ R7, R13, R18 ;  /* 0x000000120d077221 */ /* 0x004fce0000010000 */
.L_x_9927:
[----:B------:R-:W-:Y:S05]  /*1220*/  BSYNC B0 ;  /* 0x0000000000007941 */ /* 0x000fea0003800000 */
.L_x_9926:
        /* <DEDUP_REMOVED lines=10> */
.L_x_9930:
[----:B------:R-:W-:-:S06]  /*12d0*/  IMAD.WIDE R2, R17, 0x2, R8 ;  /* 0x0000000211027825 */ /* 0x000fcc00078e0208 */
[----:B------:R-:W3:Y:S02]  /*12e0*/  LDG.E.U16 R2, desc[UR8][R2.64] ;  /* 0x0000000802027981 */ /* 0x000ee4000c1e1500 */
[----:B---3--:R-:W-:-:S05]  /*12f0*/  HADD2.F32 R5, -RZ, R2.H0_H0 ;  /* 0x20000002ff057230 */ /* 0x008fca0000004100 */
[----:B0-----:R-:W-:-:S04]  /*1300*/  FADD.FTZ R5, -R22, R5 ;  /* 0x0000000516057221 */ /* 0x001fc80000010100 */
[----:B--2---:R-:W-:-:S05]  /*1310*/  FFMA.FTZ R5, R10, -0.69314718246459960938, R5 ;  /* 0xbf3172180a057823 */ /* 0x004fca0000010005 */
[----:B------:R-:W-:Y:S01]  /*1320*/  F2FP.F16.F32.PACK_AB R0, RZ, R5 ;  /* 0x00000005ff00723e */ /* 0x000fe200000000ff */
[----:B------:R-:W-:Y:S01]  /*1330*/  IMAD.WIDE R4, R17, 0x2, R14 ;  /* 0x0000000211047825 */ /* 0x000fe200078e020e */
[----:B------:R-:W-:-:S04]  /*1340*/  IADD3 R17, PT, PT, R19, R17, RZ ;  /* 0x0000001113117210 */ /* 0x000fc80007ffe0ff */
[----:B------:R3:W-:Y:S01]  /*1350*/  STG.E.U16 desc[UR8][R4.64], R0 ;  /* 0x0000000004007986 */ /* 0x0007e2000c101508 */
[----:B------:R-:W-:-:S13]  /*1360*/  ISETP.GE.AND P0, PT, R17, UR10, PT ;  /* 0x0000000a11007c0c */ /* 0x000fda000bf06270 */
[----:B---3--:R-:W-:Y:S05]  /*1370*/  @!P0 BRA `(.L_x_9930) ;  /* 0xfffffffc00d48947 */ /* 0x008fea000383ffff */
[----:B------:R-:W-:Y:S05]  /*1380*/  EXIT ;  /* 0x000000000000794d */ /* 0x000fea0003800000 */
.L_x_9929:
[----:B------:R-:W-:Y:S05]  /*1390*/  @!P3 BRA `(.L_x_9931) ;  /* 0x000000000048b947 */ /* 0x000fea0003800000 */
[----:B------:R-:W-:-:S06]  /*13a0*/  UIADD3 UR10, UPT, UPT, UR5, UR10, URZ ;  /* 0x0000000a050a7290 */ /* 0x000fcc000fffe0ff */
[----:B------:R-:W-:-:S04]  /*13b0*/  ISETP.GE.AND P0, PT, R17, UR10, PT ;  /* 0x0000000a11007c0c */ /* 0x000fc8000bf06270 */
[----:B------:R-:W-:-:S13]  /*13c0*/  ISETP.LT.U32.OR P0, PT, R17, UR5, P0 ;  /* 0x0000000511007c0c */ /* 0x000fda0008701470 */
[----:B------:R-:W-:-:S06]  /*13d0*/  @!P0 IMAD.WIDE.U32 R4, R17, 0x2, R2 ;  /* 0x0000000211048825 */ /* 0x000fcc00078e0002 */
[----:B------:R-:W3:Y:S01]  /*13e0*/  @!P0 LDG.E.U16 R4, desc[UR8][R4.64] ;  /* 0x0000000804048981 */ /* 0x000ee2000c1e1500 */
[----:B------:R-:W-:-:S04]  /*13f0*/  IMAD R9, RZ, RZ, -UR5 ;  /* 0x80000005ff097e24 */ /* 0x000fc8000f8e02ff */
[----:B------:R-:W-:-:S04]  /*1400*/  IMAD.WIDE R14, R9, 0x2, R14 ;  /* 0x00000002090e7825 */ /* 0x000fc800078e020e */
[----:B------:R-:W-:-:S04]  /*1410*/  IMAD.WIDE.U32 R8, R19, 0x2, R2 ;  /* 0x0000000213087825 */ /* 0x000fc800078e0002 */
[----:B---3--:R-:W-:-:S05]  /*1420*/  @!P0 HADD2.F32 R7, -RZ, R4.H0_H0 ;  /* 0x20000004ff078230 */ /* 0x008fca0000004100 */
[----:B0-----:R-:W-:-:S04]  /*1430*/  @!P0 FADD.FTZ R7, -R22, R7 ;  /* 0x0000000716078221 */ /* 0x001fc80000010100 */
[----:B--2---:R-:W-:-:S05]  /*1440*/  @!P0 FFMA.FTZ R7, R10, -0.69314718246459960938, R7 ;  /* 0xbf3172180a078823 */ /* 0x004fca0000010007 */
[----:B------:R-:W-:Y:S01]  /*1450*/  @!P0 F2FP.F16.F32.PACK_AB R0, RZ, R7 ;  /* 0x00000007ff00823e */ /* 0x000fe200000000ff */
[----:B------:R-:W-:-:S03]  /*1460*/  @!P0 IMAD.WIDE.U32 R6, R17, 0x2, R14 ;  /* 0x0000000211068825 */ /* 0x000fc600078e000e */
[----:B------:R-:W-:Y:S01]  /*1470*/  PRMT R5, R0, 0x7610, R5 ;  /* 0x0000761000057816 */ /* 0x000fe20000000005 */
[C---:B------:R-:W-:Y:S01]  /*1480*/  IMAD.WIDE.U32 R14, R19.reuse, 0x2, R14 ;  /* 0x00000002130e7825 */ /* 0x040fe200078e000e */
[----:B------:R-:W-:-:S03]  /*1490*/  VIMNMX.U32 R0, PT, PT, R19, UR10, !PT ;  /* 0x0000000a13007c48 */ /* 0x000fc6000ffe0000 */
[----:B------:R3:W-:Y:S01]  /*14a0*/  @!P0 STG.E.U16 desc[UR8][R6.64], R5 ;  /* 0x0000000506008986 */ /* 0x0007e2000c101508 */
[----:B------:R-:W-:-:S07]  /*14b0*/  IADD3 R0, PT, PT, R0, -R19, RZ ;  /* 0x8000001300007210 */ /* 0x000fce0007ffe0ff */
.L_x_9931:
[----:B------:R-:W-:Y:S01]  /*14c0*/  IMAD.HI.U32 R21, R21, R0, RZ ;  /* 0x0000000015157227 */ /* 0x000fe200078e00ff */
[----:B------:R-:W-:Y:S01]  /*14d0*/  SHF.L.U32 R3, R19, 0x3, RZ ;  /* 0x0000000313037819 */ /* 0x000fe200000006ff */
[----:B------:R-:W-:Y:S02]  /*14e0*/  BSSY.RECONVERGENT B0, `(.L_x_9932) ;  /* 0x0000031000007945 */ /* 0x000fe40003800200 */
[----:B------:R-:W-:Y:S01]  /*14f0*/  IMAD.MOV R21, RZ, RZ, -R21 ;  /* 0x000000ffff157224 */ /* 0x000fe200078e0a15 */
[----:B---3--:R-:W-:-:S03]  /*1500*/  LOP3.LUT R5, RZ, R3, RZ, 0x33, !PT ;  /* 0x00000003ff057212 */ /* 0x008fc600078e33ff */
        /* <DEDUP_REMOVED lines=10> */
.L_x_9934:
[----:B------:R-:W-:-:S06]  /*15b0*/  IMAD.WIDE R4, R17, 0x10, R8 ;  /* 0x0000001011047825 */ /* 0x000fcc00078e0208 */
[----:B------:R-:W3:Y:S02]  /*15c0*/  LDG.E.128 R4, desc[UR8][R4.64] ;  /* 0x0000000804047981 */ /* 0x000ee4000c1e1d00 */
[--C-:B---3--:R-:W-:Y:S02]  /*15d0*/  HADD2.F32 R21, -RZ, R5.reuse.H0_H0 ;  /* 0x20000005ff157230 */ /* 0x108fe40000004100 */
[----:B------:R-:W-:Y:S02]  /*15e0*/  HADD2.F32 R23, -RZ, R5.H1_H1 ;  /* 0x30000005ff177230 */ /* 0x000fe40000004100 */
[--C-:B------:R-:W-:Y:S02]  /*15f0*/  HADD2.F32 R11, -RZ, R4.reuse.H0_H0 ;  /* 0x20000004ff0b7230 */ /* 0x100fe40000004100 */
[C---:B0-----:R-:W-:Y:S01]  /*1600*/  FADD.FTZ R21, -R22.reuse, R21 ;  /* 0x0000001516157221 */ /* 0x041fe20000010100 */
[----:B-1----:R-:W-:Y:S02]  /*1610*/  HADD2.F32 R13, -RZ, R4.H1_H1 ;  /* 0x30000004ff0d7230 */ /* 0x002fe40000004100 */
[----:B------:R-:W-:Y:S01]  /*1620*/  FADD.FTZ R23, -R22, R23 ;  /* 0x0000001716177221 */ /* 0x000fe20000010100 */
[----:B------:R-:W-:-:S02]  /*1630*/  HADD2.F32 R25, -RZ, R6.H0_H0 ;  /* 0x20000006ff197230 */ /* 0x000fc40000004100 */
[C---:B------:R-:W-:Y:S01]  /*1640*/  FADD.FTZ R11, -R22.reuse, R11 ;  /* 0x0000000b160b7221 */ /* 0x040fe20000010100 */
[----:B------:R-:W-:Y:S02]  /*1650*/  HADD2.F32 R27, -RZ, R6.H1_H1 ;  /* 0x30000006ff1b7230 */ /* 0x000fe40000004100 */
[C---:B------:R-:W-:Y:S01]  /*1660*/  FADD.FTZ R13, -R22.reuse, R13 ;  /* 0x0000000d160d7221 */ /* 0x040fe20000010100 */
[--C-:B------:R-:W-:Y:S02]  /*1670*/  HADD2.F32 R29, -RZ, R7.reuse.H0_H0 ;  /* 0x20000007ff1d7230 */ /* 0x100fe40000004100 */
[C---:B------:R-:W-:Y:S01]  /*1680*/  FADD.FTZ R25, -R22.reuse, R25 ;  /* 0x0000001916197221 */ /* 0x040fe20000010100 */
[----:B------:R-:W-:Y:S02]  /*1690*/  HADD2.F32 R7, -RZ, R7.H1_H1 ;  /* 0x30000007ff077230 */ /* 0x000fe40000004100 */
[----:B------:R-:W-:Y:S01]  /*16a0*/  FADD.FTZ R27, -R22, R27 ;  /* 0x0000001b161b7221 */ /* 0x000fe20000010100 */
[----:B--2---:R-:W-:Y:S01]  /*16b0*/  FFMA.FTZ R5, R10, -0.69314718246459960938, R21 ;  /* 0xbf3172180a057823 */ /* 0x004fe20000010015 */
[----:B------:R-:W-:Y:S01]  /*16c0*/  FADD.FTZ R29, -R22, R29 ;  /* 0x0000001d161d7221 */ /* 0x000fe20000010100 */
[----:B------:R-:W-:Y:S01]  /*16d0*/  FFMA.FTZ R6, R10, -0.69314718246459960938, R23 ;  /* 0xbf3172180a067823 */ /* 0x000fe20000010017 */
[----:B------:R-:W-:Y:S01]  /*16e0*/  FADD.FTZ R16, -R22, R7 ;  /* 0x0000000716107221 */ /* 0x000fe20000010100 */
[C---:B------:R-:W-:Y:S01]  /*16f0*/  FFMA.FTZ R4, R10.reuse, -0.69314718246459960938, R11 ;  /* 0xbf3172180a047823 */ /* 0x040fe2000001000b */
[C---:B------:R-:W-:Y:S01]  /*1700*/  FFMA.FTZ R13, R10.reuse, -0.69314718246459960938, R13 ;  /* 0xbf3172180a0d7823 */ /* 0x040fe2000001000d */
[C---:B------:R-:W-:Y:S01]  /*1710*/  FFMA.FTZ R25, R10.reuse, -0.69314718246459960938, R25 ;  /* 0xbf3172180a197823 */ /* 0x040fe20000010019 */
[C---:B------:R-:W-:Y:S01]  /*1720*/  FFMA.FTZ R12, R10.reuse, -0.69314718246459960938, R27 ;  /* 0xbf3172180a0c7823 */ /* 0x040fe2000001001b */
[C---:B------:R-:W-:Y:S01]  /*1730*/  FFMA.FTZ R7, R10.reuse, -0.69314718246459960938, R29 ;  /* 0xbf3172180a077823 */ /* 0x040fe2000001001d */
[----:B------:R-:W-:Y:S01]  /*1740*/  FFMA.FTZ R16, R10, -0.69314718246459960938, R16 ;  /* 0xbf3172180a107823 */ /* 0x000fe20000010010 */
[----:B------:R-:W-:-:S02]  /*1750*/  F2FP.F16.F32.PACK_AB R5, R6, R5 ;  /* 0x000000050605723e */ /* 0x000fc400000000ff */
[----:B------:R-:W-:Y:S02]  /*1760*/  F2FP.F16.F32.PACK_AB R4, R13, R4 ;  /* 0x000000040d04723e */ /* 0x000fe400000000ff */
[----:B------:R-:W-:Y:S01]  /*1770*/  F2FP.F16.F32.PACK_AB R6, R12, R25 ;  /* 0x000000190c06723e */ /* 0x000fe200000000ff */
[----:B------:R-:W-:Y:S01]  /*1780*/  IMAD.WIDE R12, R17, 0x10, R14 ;  /* 0x00000010110c7825 */ /* 0x000fe200078e020e */
[----:B------:R-:W-:Y:S02]  /*1790*/  F2FP.F16.F32.PACK_AB R7, R16, R7 ;  /* 0x000000071007723e */ /* 0x000fe400000000ff */
[----:B------:R-:W-:-:S03]  /*17a0*/  IADD3 R17, PT, PT, R19, R17, RZ ;  /* 0x0000001113117210 */ /* 0x000fc60007ffe0ff */
[----:B------:R3:W-:Y:S02]  /*17b0*/  STG.E.128 desc[UR8][R12.64], R4 ;  /* 0x000000040c007986 */ /* 0x0007e4000c101d08 */
[----:B------:R-:W-:-:S05]  /*17c0*/  IMAD.SHL.U32 R11, R17, 0x8, RZ ;  /* 0x00000008110b7824 */ /* 0x000fca00078e00ff */
[----:B------:R-:W-:-:S13]  /*17d0*/  ISETP.GE.AND P0, PT, R11, R2, PT ;  /* 0x000000020b00720c */ /* 0x000fda0003f06270 */
[----:B---3--:R-:W-:Y:S05]  /*17e0*/  @!P0 BRA `(.L_x_9934) ;  /* 0xfffffffc00708947 */ /* 0x008fea000383ffff */
.L_x_9933:
[----:B------:R-:W-:Y:S05]  /*17f0*/  BSYNC.RECONVERGENT B0 ;  /* 0x0000000000007941 */ /* 0x000fea0003800200 */
.L_x_9932:
[----:B------:R-:W-:-:S13]  /*1800*/  ISETP.GE.AND P0, PT, R3, R0, PT ;  /* 0x000000000300720c */ /* 0x000fda0003f06270 */
[----:B------:R-:W-:Y:S05]  /*1810*/  @P0 EXIT ;  /* 0x000000000000094d */ /* 0x000fea0003800000 */
[----:B------:R-:W-:-:S07]  /*1820*/  MOV R7, R3 ;  /* 0x0000000300077202 */ /* 0x000fce0000000f00 */
.L_x_9935:
        /* <DEDUP_REMOVED lines=9> */
[----:B------:R-:W-:-:S13]  /*18c0*/  ISETP.GE.AND P0, PT, R7, R0, PT ;  /* 0x000000000700720c */ /* 0x000fda0003f06270 */
[----:B---3--:R-:W-:Y:S05]  /*18d0*/  @!P0 BRA `(.L_x_9935) ;  /* 0xfffffffc00d48947 */ /* 0x008fea000383ffff */
[----:B------:R-:W-:Y:S05]  /*18e0*/  EXIT ;  /* 0x000000000000794d */ /* 0x000fea0003800000 */
.L_x_9918:
[----:B------:R-:W-:Y:S02]  /*18f0*/  HFMA2 R6, -RZ, RZ, 0, 9.5367431640625e-07 ;  /* 0x00000010ff067431 */ /* 0x000fe400000001ff */
[----:B-1----:R-:W-:Y:S01]  /*1900*/  IMAD.MOV.U32 R27, RZ, RZ, R12 ;  /* 0x000000ffff1b7224 */ /* 0x002fe200078e000c */
[----:B------:R-:W-:Y:S01]  /*1910*/  MOV R5, 0x1f ;  /* 0x0000001f00057802 */ /* 0x000fe20000000f00 */
[----:B------:R-:W-:-:S07]  /*1920*/  IMAD.MOV.U32 R4, RZ, RZ, -0x1 ;  /* 0xffffffffff047424 */ /* 0x000fce00078e00ff */
[----:B------:R-:W-:Y:S05]  /*1930*/  WARPSYNC.COLLECTIVE R4, `(.L_x_9936) ;  /* 0x0000000004087348 */ /* 0x000fea0003c00000 */
[----:B------:R0:W1:Y:S02]  /*1940*/  SHFL.DOWN P0, R25, R27, R6, R5 ;  /* 0x080000061b197389 */ /* 0x0000640000000005 */
[----:B01----:R-:W-:Y:S05]  /*1950*/  ENDCOLLECTIVE ;  /* 0x000000000000791b */ /* 0x003fea0003800000 */
.L_x_9936:
        /* <DEDUP_REMOVED lines=8> */
.L_x_9937:
        /* <DEDUP_REMOVED lines=8> */
.L_x_9938:
        /* <DEDUP_REMOVED lines=8> */
.L_x_9939:
        /* <DEDUP_REMOVED lines=8> */
.L_x_9940:
[----:B------:R-:W-:Y:S05]  /*1b60*/  BRA `(.L_x_9941) ;  /* 0xffffffec00787947 */ /* 0x000fea000383ffff */
.L_x_9928:
[----:B------:R-:W-:Y:S01]  /*1b70*/  HFMA2 R6, -RZ, RZ, 0, 9.5367431640625e-07 ;  /* 0x00000010ff067431 */ /* 0x000fe200000001ff */
[----:B--2---:R-:W-:Y:S01]  /*1b80*/  MOV R27, R7 ;  /* 0x00000007001b7202 */ /* 0x004fe20000000f00 */
[----:B------:R-:W-:Y:S01]  /*1b90*/  IMAD.MOV.U32 R5, RZ, RZ, 0x1f ;  /* 0x0000001fff057424 */ /* 0x000fe200078e00ff */
[----:B------:R-:W-:-:S07]  /*1ba0*/  MOV R4, 0xffffffff ;  /* 0xffffffff00047802 */ /* 0x000fce0000000f00 */
[----:B0-----:R-:W-:Y:S05]  /*1bb0*/  WARPSYNC.COLLECTIVE R4, `(.L_x_9942) ;  /* 0x0000000004087348 */ /* 0x001fea0003c00000 */
[----:B------:R1:W2:Y:S02]  /*1bc0*/  SHFL.DOWN P0, R25, R27, R6, R5 ;  /* 0x080000061b197389 */ /* 0x0002a40000000005 */
[----:B012---:R-:W-:Y:S05]  /*1bd0*/  ENDCOLLECTIVE ;  /* 0x000000000000791b */ /* 0x007fea0003800000 */
.L_x_9942:
[----:B------:R-:W-:Y:S01]  /*1be0*/  HFMA2 R6, -RZ, RZ, 0, 4.76837158203125e-07 ;  /* 0x00000008ff067431 */ /* 0x000fe200000001ff */
[----:B------:R-:W-:-:S05]  /*1bf0*/  MOV R10, R25 ;  /* 0x00000019000a7202 */ /* 0x000fca0000000f00 */
[----:B------:R-:W-:-:S04]  /*1c00*/  FADD.FTZ R10, R7, R10 ;  /* 0x0000000a070a7221 */ /* 0x000fc80000010000 */
[----:B------:R-:W-:-:S07]  /*1c10*/  IMAD.MOV.U32 R27, RZ, RZ, R10 ;  /* 0x000000ffff1b7224 */ /* 0x000fce00078e000a */
[----:B------:R-:W-:Y:S05]  /*1c20*/  WARPSYNC.COLLECTIVE R4, `(.L_x_9943) ;  /* 0x0000000004087348 */ /* 0x000fea0003c00000 */
[----:B------:R0:W1:Y:S02]  /*1c30*/  SHFL.DOWN P0, R25, R27, R6, R5 ;  /* 0x080000061b197389 */ /* 0x0000640000000005 */
[----:B01----:R-:W-:Y:S05]  /*1c40*/  ENDCOLLECTIVE ;  /* 0x000000000000791b */ /* 0x003fea0003800000 */
.L_x_9943:
[----:B------:R-:W-:Y:S01]  /*1c50*/  HFMA2 R6, -RZ, RZ, 0, 2.384185791015625e-07 ;  /* 0x00000004ff067431 */ /* 0x000fe200000001ff */
[----:B------:R-:W-:-:S05]  /*1c60*/  MOV R11, R25 ;  /* 0x00000019000b7202 */ /* 0x000fca0000000f00 */
[----:B------:R-:W-:-:S04]  /*1c70*/  FADD.FTZ R11, R10, R11 ;  /* 0x0000000b0a0b7221 */ /* 0x000fc80000010000 */
[----:B------:R-:W-:-:S07]  /*1c80*/  IMAD.MOV.U32 R27, RZ, RZ, R11 ;  /* 0x000000ffff1b7224 */ /* 0x000fce00078e000b */
[----:B------:R-:W-:Y:S05]  /*1c90*/  WARPSYNC.COLLECTIVE R4, `(.L_x_9944) ;  /* 0x0000000004087348 */ /* 0x000fea0003c00000 */
[----:B------:R0:W1:Y:S02]  /*1ca0*/  SHFL.DOWN P0, R25, R27, R6, R5 ;  /* 0x080000061b197389 */ /* 0x0000640000000005 */
[----:B01----:R-:W-:Y:S05]  /*1cb0*/  ENDCOLLECTIVE ;  /* 0x000000000000791b */ /* 0x003fea0003800000 */
.L_x_9944:
[----:B------:R-:W-:Y:S01]  /*1cc0*/  HFMA2 R6, -RZ, RZ, 0, 1.1920928955078125e-07 ;  /* 0x00000002ff067431 */ /* 0x000fe200000001ff */
[----:B------:R-:W-:-:S05]  /*1cd0*/  MOV R12, R25 ;  /* 0x00000019000c7202 */ /* 0x000fca0000000f00 */
[----:B------:R-:W-:-:S04]  /*1ce0*/  FADD.FTZ R12, R11, R12 ;  /* 0x0000000c0b0c7221 */ /* 0x000fc80000010000 */
[----:B------:R-:W-:-:S07]  /*1cf0*/  IMAD.MOV.U32 R27, RZ, RZ, R12 ;  /* 0x000000ffff1b7224 */ /* 0x000fce00078e000c */
[----:B------:R-:W-:Y:S05]  /*1d00*/  WARPSYNC.COLLECTIVE R4, `(.L_x_9945) ;  /* 0x0000000004087348 */ /* 0x000fea0003c00000 */
[----:B------:R0:W1:Y:S02]  /*1d10*/  SHFL.DOWN P0, R25, R27, R6, R5 ;  /* 0x080000061b197389 */ /* 0x0000640000000005 */
[----:B01----:R-:W-:Y:S05]  /*1d20*/  ENDCOLLECTIVE ;  /* 0x000000000000791b */ /* 0x003fea0003800000 */
.L_x_9945:
[----:B------:R-:W-:Y:S01]  /*1d30*/  HFMA2 R6, -RZ, RZ, 0, 5.9604644775390625e-08 ;  /* 0x00000001ff067431 */ /* 0x000fe200000001ff */
[----:B------:R-:W-:-:S05]  /*1d40*/  MOV R13, R25 ;  /* 0x00000019000d7202 */ /* 0x000fca0000000f00 */
[----:B------:R-:W-:-:S04]  /*1d50*/  FADD.FTZ R13, R12, R13 ;  /* 0x0000000d0c0d7221 */ /* 0x000fc80000010000 */
[----:B------:R-:W-:-:S07]  /*1d60*/  IMAD.MOV.U32 R27, RZ, RZ, R13 ;  /* 0x000000ffff1b7224 */ /* 0x000fce00078e000d */
[----:B------:R-:W-:Y:S05]  /*1d70*/  WARPSYNC.COLLECTIVE R4, `(.L_x_9946) ;  /* 0x0000000004087348 */ /* 0x000fea0003c00000 */
[----:B------:R0:W1:Y:S02]  /*1d80*/  SHFL.DOWN P0, R25, R27, R6, R5 ;  /* 0x080000061b197389 */ /* 0x0000640000000005 */
[----:B01----:R-:W-:Y:S05]  /*1d90*/  ENDCOLLECTIVE ;  /* 0x000000000000791b */ /* 0x003fea0003800000 */
.L_x_9946:
[----:B------:R-:W-:Y:S01]  /*1da0*/  MOV R18, R25 ;  /* 0x0000001900127202 */ /* 0x000fe20000000f00 */
[----:B------:R-:W-:Y:S06]  /*1db0*/  BRA `(.L_x_9947) ;  /* 0xfffffff400147947 */ /* 0x000fec000383ffff */
.L_x_9948:
        /* <DEDUP_REMOVED lines=12> */
.L_x_11681:


//--------------------- .text._ZN2at6native43_GLOBAL__N__9ae7fba5_10_SoftMax_cu_9f978f6323cunn_SoftMaxForwardSmemILi8EN3c104HalfEfS4_NS1_25LogSoftMaxForwardEpilogueElEEvPT2_PKT0_T4_ --------------------------
	.section	.text._ZN2at6native43_GLOBAL__N__9ae7fba5_10_SoftMax_cu_9f978f6323cunn_SoftMaxForwardSmemILi8EN3c104HalfEfS4_NS1_25LogSoftMaxForwardEpilogueElEEvPT2_PKT0_T4_,"ax",@progbits
	.align	128
.text._ZN2at6native43_GLOBAL__N__9ae7fba5_10_SoftMax_cu_9f978f6323cunn_SoftMaxForwardSmemILi8EN3c104HalfEfS4_NS1_25LogSoftMaxForwardEpilogueElEEvPT2_PKT0_T4_:
        .type           _ZN2at6native43_GLOBAL__N__9ae7fba5_10_SoftMax_cu_9f978f6323cunn_SoftMaxForwardSmemILi8EN3c104HalfEfS4_NS1_25LogSoftMaxForwardEpilogueElEEvPT2_PKT0_T4_,@function
        .size           _ZN2at6native43_GLOBAL__N__9ae7fba5_10_SoftMax_cu_9f978f6323cunn_SoftMaxForwardSmemILi8EN3c104HalfEfS4_NS1_25LogSoftMaxForwardEpilogueElEEvPT2_PKT0_T4_,(.L_x_11682 - _ZN2at6native43_GLOBAL__N__9ae7fba5_10_SoftMax_cu_9f978f6323cunn_SoftMaxForwardSmemILi8EN3c104HalfEfS4_NS1_25LogSoftMaxForwardEpilogueElEEvPT2_PKT0_T4_)
        .other          _ZN2at6native43_GLOBAL__N__9ae7fba5_10_SoftMax_cu_9f978f6323cunn_SoftMaxForwardSmemILi8EN3c104HalfEfS4_NS1_25LogSoftMaxForwardEpilogueElEEvPT2_PKT0_T4_,@"STO_CUDA_ENTRY STV_DEFAULT"
_ZN2at6native43_GLOBAL__N__9ae7fba5_10_SoftMax_cu_9f978f6323cunn_SoftMaxForwardSmemILi8EN3c104HalfEfS4_NS1_25LogSoftMaxForwardEpilogueElEEvPT2_PKT0_T4_:
        /* <DEDUP_REMOVED lines=14> */
[----:B------:R-:W-:Y:S01]  /*00e0*/  IMAD.MOV.U32 R2, RZ, RZ, -0x800001 ;  /* 0xff7fffffff027424 */ /* 0x000fe200078e00ff */
        /* <DEDUP_REMOVED lines=9> */
[----:B------:R-:W-:Y:S01]  /*0180*/  IMAD.MOV.U32 R17, RZ, RZ, R0 ;  /* 0x000000ffff117224 */ /* 0x000fe200078e0000 */
[----:B------:R-:W-:Y:S02]  /*0190*/  MOV R2, 0xff7fffff ;  /* 0xff7fffff00027802 */ /* 0x000fe40000000f00 */
[----:B------:R-:W-:Y:S02]  /*01a0*/  MOV R16, R3 ;  /* 0x0000000300107202 */ /* 0x000fe40000000f00 */
[----:B-1----:R-:W-:-:S07]  /*01b0*/  LEA R8, R5, R4, 0x18 ;  /* 0x0000000405087211 */ /* 0x002fce00078ec0ff */
.L_x_9951:
[----:B------:R-:W-:-:S04]  /*01c0*/  LEA R4, P1, R17, UR6, 0x4 ;  /* 0x0000000611047c11 */ /* 0x000fc8000f8220ff */
[----:B------:R-:W-:-:S06]  /*01d0*/  LEA.HI.X R5, R17, UR7, R16, 0x4, P1 ;  /* 0x0000000711057c11 */ /* 0x000fcc00088f2410 */
[----:B0-----:R-:W3:Y:S01]  /*01e0*/  LDG.E.128 R4, desc[UR10][R4.64] ;  /* 0x0000000a04047981 */ /* 0x001ee2000c1e1d00 */
[----:B------:R-:W-:Y:S01]  /*01f0*/  IMAD R9, R17, 0x10, R8 ;  /* 0x0000001011097824 */ /* 0x000fe200078e0208 */
[----:B--2---:R-:W-:-:S04]  /*0200*/  IADD3 R17, P2, PT, R14, R17, RZ ;  /* 0x000000110e117210 */ /* 0x004fc80007f5e0ff */
[----:B------:R-:W-:Y:S01]  /*0210*/  SHF.L.U32 R12, R17, 0x3, RZ ;  /* 0x00000003110c7819 */ /* 0x000fe200000006ff */
[----:B------:R-:W-:-:S03]  /*0220*/  IMAD.X R16, RZ, RZ, R16, P2 ;  /* 0x000000ffff107224 */ /* 0x000fc600010e0610 */
        /* <DEDUP_REMOVED lines=17> */
.L_x_9950:
[----:B0-----:R-:W-:Y:S05]  /*0340*/  BSYNC.RECONVERGENT B0 ;  /* 0x0000000000007941 */ /* 0x001fea0003800200 */
.L_x_9949:
        /* <DEDUP_REMOVED lines=48> */
.L_x_9966:
[----:B------:R-:W-:Y:S02]  /*0650*/  ISETP.NE.AND P3, PT, R0, RZ, PT ;  /* 0x000000ff0000720c */ /* 0x000fe40003f65270 */
[----:B-1----:R-:W-:-:S04]  /*0660*/  FSETP.GEU.FTZ.AND P1, PT, R8, R11, PT ;  /* 0x0000000b0800720b */ /* 0x002fc80003f3e000 */
[----:B0-----:R-:W-:-:S07]  /*0670*/  FSEL R8, R11, R8, !P1 ;  /* 0x000000080b087208 */ /* 0x001fce0004800000 */
[----:B------:R0:W-:Y:S01]  /*0680*/  @!P3 STS [UR7], R8 ;  /* 0x00000008ff00b988 */ /* 0x0001e20008000807 */
[----:B------:R-:W-:-:S13]  /*0690*/  @!P3 PLOP3.LUT P2, PT, PT, PT, PT, 0x80, 0x8 ;  /* 0x000000000008b81c */ /* 0x000fda0003f4f070 */
.L_x_9952:
[----:B------:R-:W-:Y:S05]  /*06a0*/  WARPSYNC.ALL ;  /* 0x0000000000007948 */ /* 0x000fea0003800000 */
[----:B------:R-:W-:Y:S01]  /*06b0*/  BAR.SYNC.DEFER_BLOCKING 0x0 ;  /* 0x0000000000007b1d */ /* 0x000fe20000010000 */
[----:B------:R-:W-:-:S05]  /*06c0*/  IMAD.MOV.U32 R12, RZ, RZ, RZ ;  /* 0x000000ffff0c7224 */ /* 0x000fca00078e00ff */
[----:B------:R-:W-:Y:S01]  /*06d0*/  BSSY.RECONVERGENT B0, `(.L_x_9954) ;  /* 0x0000037000007945 */ /* 0x000fe20003800200 */
[----:B0-----:R-:W0:Y:S03]  /*06e0*/  LDS R8, [UR7] ;  /* 0x00000007ff087984 */ /* 0x001e260008000800 */
[----:B------:R-:W-:Y:S05]  /*06f0*/  @P0 BRA `(.L_x_9955) ;  /* 0x0000000000d00947 */ /* 0x000fea0003800000 */
[----:B------:R-:W-:Y:S02]  /*0700*/  HFMA2 R12, -RZ, RZ, 0, 0 ;  /* 0x00000000ff0c7431 */ /* 0x000fe400000001ff */
[----:B------:R-:W-:Y:S01]  /*0710*/  IMAD.MOV.U32 R11, RZ, RZ, R0 ;  /* 0x000000ffff0b7224 */ /* 0x000fe200078e0000 */
[----:B------:R-:W-:-:S07]  /*0720*/  MOV R10, R3 ;  /* 0x00000003000a7202 */ /* 0x000fce0000000f00 */
.L_x_9956:
[C---:B------:R-:W-:Y:S02]  /*0730*/  LEA R5, R11.reuse, UR6, 0x4 ;  /* 0x000000060b057c11 */ /* 0x040fe4000f8e20ff */
[----:B------:R-:W-:-:S04]  /*0740*/  IADD3 R11, P1, PT, R11, UR9, RZ ;  /* 0x000000090b0b7c10 */ /* 0x000fc8000ff3e0ff */
[----:B-1----:R-:W1:Y:S01]  /*0750*/  LDS.128 R4, [R5] ;  /* 0x0000000005047984 */ /* 0x002e620000000c00 */
[----:B------:R-:W-:Y:S01]  /*0760*/  IADD3.X R10, PT, PT, RZ, R10, RZ, P1, !PT ;  /* 0x0000000aff0a7210 */ /* 0x000fe20000ffe4ff */
[--C-:B-1----:R-:W-:Y:S02]  /*0770*/  HADD2.F32 R13, -RZ, R4.reuse.H0_H0 ;  /* 0x20000004ff0d7230 */ /* 0x102fe40000004100 */
[----:B------:R-:W-:Y:S02]  /*0780*/  HADD2.F32 R15, -RZ, R4.H1_H1 ;  /* 0x30000004ff0f7230 */ /* 0x000fe40000004100 */
[----:B------:R-:W-:Y:S02]  /*0790*/  HADD2.F32 R17, -RZ, R5.H0_H0 ;  /* 0x20000005ff117230 */ /* 0x000fe40000004100 */
[C---:B0-----:R-:W-:Y:S01]  /*07a0*/  FADD.FTZ R13, -R8.reuse, R13 ;  /* 0x0000000d080d7221 */ /* 0x041fe20000010100 */
        /* <DEDUP_REMOVED lines=28> */
[----:B------:R-:W-:-:S05]  /*0970*/  IMAD.SHL.U32 R4, R11, 0x8, RZ ;  /* 0x000000080b047824 */ /* 0x000fca00078e00ff */
[----:B------:R-:W-:Y:S01]  /*0980*/  ISETP.GE.U32.AND P1, PT, R4, UR12, PT ;  /* 0x0000000c04007c0c */ /* 0x000fe2000bf26070 */
        /* <DEDUP_REMOVED lines=11> */
.L_x_9955:
[----:B------:R-:W-:Y:S05]  /*0a40*/  BSYNC.RECONVERGENT B0 ;  /* 0x0000000000007941 */ /* 0x000fea0003800200 */
.L_x_9954:
[----:B------:R-:W2:Y:S01]  /*0a50*/  SHFL.DOWN PT, R5, R12, 0x10, 0x1f ;  /* 0x0a001f000c057f89 */ /* 0x000ea200000e0000 */
[----:B------:R-:W-:Y:S01]  /*0a60*/  BAR.SYNC.DEFER_BLOCKING 0x0 ;  /* 0x0000000000007b1d */ /* 0x000fe20000010000 */
[----:B------:R-:W-:Y:S01]  /*0a70*/  ISETP.NE.AND P1, PT, R2, RZ, PT ;  /* 0x000000ff0200720c */ /* 0x000fe20003f25270 */
[----:B------:R-:W-:Y:S01]  /*0a80*/  IMAD.MOV.U32 R2, RZ, RZ, RZ ;  /* 0x000000ffff027224 */ /* 0x000fe200078e00ff */
[----:B------:R-:W-:-:S03]  /*0a90*/  ISETP.GE.U32.AND P3, PT, R0, UR8, PT ;  /* 0x0000000800007c0c */ /* 0x000fc6000bf66070 */
[----:B------:R-:W-:Y:S01]  /*0aa0*/  BSSY B0, `(.L_x_9957) ;  /* 0x000001b000007945 */ /* 0x000fe20003800000 */
[----:B--2---:R-:W-:-:S05]  /*0ab0*/  FADD.FTZ R5, R5, R12 ;  /* 0x0000000c05057221 */ /* 0x004fca0000010000 */
[----:B-1----:R-:W1:Y:S02]  /*0ac0*/  SHFL.DOWN PT, R4, R5, 0x8, 0x1f ;  /* 0x09001f0005047f89 */ /* 0x002e6400000e0000 */
        /* <DEDUP_REMOVED lines=10> */
[----:B------:R1:W2:Y:S08]  /*0b70*/  @!P3 LDS R2, [R16] ;  /* 0x000000001002b984 */ /* 0x0002b00000000800 */
        /* <DEDUP_REMOVED lines=12> */
.L_x_9972:
[----:B--2---:R-:W-:-:S07]  /*0c40*/  FADD.FTZ R2, R6, R9 ;  /* 0x0000000906027221 */ /* 0x004fce0000010000 */
.L_x_9958:
[----:B------:R-:W-:Y:S05]  /*0c50*/  BSYNC B0 ;  /* 0x0000000000007941 */ /* 0x000fea0003800000 */
.L_x_9957:
[----:B--2---:R2:W-:Y:S01]  /*0c60*/  @P2 STS [UR7], R2 ;  /* 0x00000002ff002988 */ /* 0x0045e20008000807 */
[----:B------:R-:W-:Y:S05]  /*0c70*/  WARPSYNC.ALL ;  /* 0x0000000000007948 */ /* 0x000fea0003800000 */
[----:B------:R-:W-:Y:S06]  /*0c80*/  BAR.SYNC.DEFER_BLOCKING 0x0 ;  /* 0x0000000000007b1d */ /* 0x000fec0000010000 */
[----:B------:R-:W-:Y:S05]  /*0c90*/  @P0 EXIT ;  /* 0x000000000000094d */ /* 0x000fea0003800000 */
[----:B--2---:R-:W2:Y:S02]  /*0ca0*/  LDS R2, [UR7] ;  /* 0x00000007ff027984 */ /* 0x004ea40008000800 */
[----:B--2---:R-:W2:Y:S02]  /*0cb0*/  MUFU.LG2 R2, R2 ;  /* 0x0000000200027308 */ /* 0x004ea40000000c00 */
.L_x_9960:
[----:B-1----:R-:W-:-:S06]  /*0cc0*/  LEA R6, R0, UR6, 0x4 ;  /* 0x0000000600067c11 */ /* 0x002fcc000f8e20ff */
[----:B------:R-:W1:Y:S02]  /*0cd0*/  LDS.128 R4, [R6] ;  /* 0x0000000006047984 */ /* 0x000e640000000c00 */
[--C-:B-1----:R-:W-:Y:S02]  /*0ce0*/  HADD2.F32 R13, -RZ, R5.reuse.H0_H0 ;  /* 0x20000005ff0d7230 */ /* 0x102fe40000004100 */
[----:B------:R-:W-:Y:S02]  /*0cf0*/  HADD2.F32 R5, -RZ, R5.H1_H1 ;  /* 0x30000005ff057230 */ /* 0x000fe40000004100 */
[----:B------:R-:W-:Y:S02]  /*0d00*/  HADD2.F32 R15, -RZ, R6.H0_H0 ;  /* 0x20000006ff0f7230 */ /* 0x000fe40000004100 */
[C---:B0-----:R-:W-:Y:S01]  /*0d10*/  FADD.FTZ R13, -R8.reuse, R13 ;  /* 0x0000000d080d7221 */ /* 0x041fe20000010100 */
[----:B------:R-:W-:Y:S02]  /*0d20*/  HADD2.F32 R19, -RZ, R7.H0_H0 ;  /* 0x20000007ff137230 */ /* 0x000fe40000004100 */
[----:B------:R-:W-:Y:S01]  /*0d30*/  FADD.FTZ R5, -R8, R5 ;  /* 0x0000000508057221 */ /* 0x000fe20000010100 */
[----:B------:R-:W-:-:S02]  /*0d40*/  HADD2.F32 R9, -RZ, R4.H0_H0 ;  /* 0x20000004ff097230 */ /* 0x000fc40000004100 */
[----:B------:R-:W-:Y:S01]  /*0d50*/  FADD.FTZ R15, -R8, R15 ;  /* 0x0000000f080f7221 */ /* 0x000fe20000010100 */
[----:B------:R-:W-:Y:S01]  /*0d60*/  HADD2.F32 R11, -RZ, R4.H1_H1 ;  /* 0x30000004ff0b7230 */ /* 0x000fe20000004100 */
[----:B------:R-:W-:Y:S01]  /*0d70*/  LEA R4, P0, R0, UR4, 0x4 ;  /* 0x0000000400047c11 */ /* 0x000fe2000f8020ff */
[----:B------:R-:W-:Y:S02]  /*0d80*/  HADD2.F32 R17, -RZ, R6.H1_H1 ;  /* 0x30000006ff117230 */ /* 0x000fe40000004100 */
[C---:B------:R-:W-:Y:S01]  /*0d90*/  FADD.FTZ R9, -R8.reuse, R9 ;  /* 0x0000000908097221 */ /* 0x040fe20000010100 */
[----:B------:R-:W-:Y:S02]  /*0da0*/  HADD2.F32 R7, -RZ, R7.H1_H1 ;  /* 0x30000007ff077230 */ /* 0x000fe40000004100 */
[C---:B------:R-:W-:Y:S01]  /*0db0*/  FADD.FTZ R11, -R8.reuse, R11 ;  /* 0x0000000b080b7221 */ /* 0x040fe20000010100 */
[C---:B------:R-:W-:Y:S01]  /*0dc0*/  FADD.FTZ R19, -R8.reuse, R19 ;  /* 0x0000001308137221 */ /* 0x040fe20000010100 */
[----:B------:R-:W-:Y:S01]  /*0dd0*/  FADD.FTZ R17, -R8, R17 ;  /* 0x0000001108117221 */ /* 0x000fe20000010100 */
[----:B--2---:R-:W-:Y:S01]  /*0de0*/  FFMA.FTZ R6, R2, -0.69314718246459960938, R5 ;  /* 0xbf31721802067823 */ /* 0x004fe20000010005 */
        /* <DEDUP_REMOVED lines=8> */
[----:B------:R-:W-:-:S02]  /*0e70*/  LEA.HI.X R5, R0, UR5, R3, 0x4, P0 ;  /* 0x0000000500057c11 */ /* 0x000fc400080f2403 */
[----:B------:R-:W-:Y:S02]  /*0e80*/  IADD3 R0, P0, PT, R0, UR9, RZ ;  /* 0x0000000900007c10 */ /* 0x000fe4000ff1e0ff */
[----:B------:R-:W-:Y:S02]  /*0e90*/  F2FP.F16.F32.PACK_AB R12, R12, R9 ;  /* 0x000000090c0c723e */ /* 0x000fe400000000ff */
[----:B------:R-:W-:Y:S01]  /*0ea0*/  F2FP.F16.F32.PACK_AB R13, R6, R13 ;  /* 0x0000000d060d723e */ /* 0x000fe200000000ff */
[----:B------:R-:W-:Y:S01]  /*0eb0*/  IMAD.X R3, RZ, RZ, R3, P0 ;  /* 0x000000ffff037224 */ /* 0x000fe200000e0603 */
[----:B------:R-:W-:Y:S02]  /*0ec0*/  F2FP.F16.F32.PACK_AB R14, R17, R14 ;  /* 0x0000000e110e723e */ /* 0x000fe400000000ff */
[----:B------:R-:W-:Y:S02]  /*0ed0*/  F2FP.F16.F32.PACK_AB R15, R10, R15 ;  /* 0x0000000f0a0f723e */ /* 0x000fe400000000ff */
[----:B------:R-:W-:-:S03]  /*0ee0*/  SHF.L.U32 R6, R0, 0x3, RZ ;  /* 0x0000000300067819 */ /* 0x000fc600000006ff */
[----:B------:R3:W-:Y:S01]  /*0ef0*/  STG.E.128 desc[UR10][R4.64], R12 ;  /* 0x0000000c04007986 */ /* 0x0007e2000c101d0a */
[----:B------:R-:W-:Y:S02]  /*0f00*/  ISETP.GE.U32.AND P0, PT, R6, UR12, PT ;  /* 0x0000000c06007c0c */ /* 0x000fe4000bf06070 */
[----:B------:R-:W-:-:S04]  /*0f10*/  SHF.L.U64.HI R6, R0, 0x3, R3 ;  /* 0x0000000300067819 */ /* 0x000fc80000010203 */
[----:B------:R-:W-:-:S13]  /*0f20*/  ISETP.GE.AND.EX P0, PT, R6, UR13, PT, P0 ;  /* 0x0000000d06007c0c */ /* 0x000fda000bf06300 */
[----:B---3--:R-:W-:Y:S05]  /*0f30*/  @!P0 BRA `(.L_x_9960) ;  /* 0xfffffffc00608947 */ /* 0x008fea000383ffff */
[----:B------:R-:W-:Y:S05]  /*0f40*/  EXIT ;  /* 0x000000000000794d */ /* 0x000fea0003800000 */
.L_x_9953:
[----:B------:R-:W-:Y:S01]  /*0f50*/  HFMA2 R15, -RZ, RZ, 0, 1.847743988037109375e-06 ;  /* 0x0000001fff0f7431 */ /* 0x000fe200000001ff */
[----:B-1----:R-:W-:Y:S01]  /*0f60*/  MOV R13, R4 ;  /* 0x00000004000d7202 */ /* 0x002fe20000000f00 */
[----:B------:R-:W-:Y:S02]  /*0f70*/  IMAD.MOV.U32 R12, RZ, RZ, 0x10 ;  /* 0x00000010ff0c7424 */ /* 0x000fe400078e00ff */
[----:B------:R-:W-:-:S07]  /*0f80*/  IMAD.MOV.U32 R10, RZ, RZ, -0x1 ;  /* 0xffffffffff0a7424 */ /* 0x000fce00078e00ff */
[----:B------:R-:W-:Y:S05]  /*0f90*/  WARPSYNC.COLLECTIVE R10, `(.L_x_9961) ;  /* 0x000000000a087348 */ /* 0x000fea0003c00000 */
[----:B------:R0:W1:Y:S02]  /*0fa0*/  SHFL.DOWN P1, R11, R13, R12, R15 ;  /* 0x0800000c0d0b7389 */ /* 0x000064000002000f */
[----:B01----:R-:W-:Y:S05]  /*0fb0*/  ENDCOLLECTIVE ;  /* 0x000000000000791b */ /* 0x003fea0003800000 */
.L_x_9961:
        /* <DEDUP_REMOVED lines=8> */
.L_x_9962:
        /* <DEDUP_REMOVED lines=8> */
.L_x_9963:
        /* <DEDUP_REMOVED lines=8> */
.L_x_9964:
        /* <DEDUP_REMOVED lines=8> */
.L_x_9965:
[----:B------:R-:W-:Y:S05]  /*11c0*/  BRA `(.L_x_9966) ;  /* 0xfffffff400207947 */ /* 0x000fea000383ffff */
.L_x_9959:
[----:B------:R-:W-:Y:S01]  /*11d0*/  HFMA2 R12, -RZ, RZ, 0, 9.5367431640625e-07 ;  /* 0x00000010ff0c7431 */ /* 0x000fe200000001ff */
[----:B--2---:R-:W-:Y:S01]  /*11e0*/  MOV R13, R2 ;  /* 0x00000002000d7202 */ /* 0x004fe20000000f00 */
[----:B------:R-:W-:Y:S01]  /*11f0*/  IMAD.MOV.U32 R15, RZ, RZ, 0x1f ;  /* 0x0000001fff0f7424 */ /* 0x000fe200078e00ff */
[----:B------:R-:W-:-:S07]  /*1200*/  MOV R10, 0xffffffff ;  /* 0xffffffff000a7802 */ /* 0x000fce0000000f00 */
[----:B0-----:R-:W-:Y:S05]  /*1210*/  WARPSYNC.COLLECTIVE R10, `(.L_x_9967) ;  /* 0x000000000a087348 */ /* 0x001fea0003c00000 */
[----:B------:R1:W2:Y:S02]  /*1220*/  SHFL.DOWN P1, R11, R13, R12, R15 ;  /* 0x0800000c0d0b7389 */ /* 0x0002a4000002000f */
[----:B012---:R-:W-:Y:S05]  /*1230*/  ENDCOLLECTIVE ;  /* 0x000000000000791b */ /* 0x007fea0003800000 */
.L_x_9967:
[----:B------:R-:W-:Y:S01]  /*1240*/  HFMA2 R12, -RZ, RZ, 0, 4.76837158203125e-07 ;  /* 0x00000008ff0c7431 */ /* 0x000fe200000001ff */
[----:B------:R-:W-:-:S05]  /*1250*/  MOV R5, R11 ;  /* 0x0000000b00057202 */ /* 0x000fca0000000f00 */
[----:B------:R-:W-:-:S04]  /*1260*/  FADD.FTZ R5, R2, R5 ;  /* 0x0000000502057221 */ /* 0x000fc80000010000 */
[----:B------:R-:W-:-:S07]  /*1270*/  IMAD.MOV.U32 R13, RZ, RZ, R5 ;  /* 0x000000ffff0d7224 */ /* 0x000fce00078e0005 */
[----:B------:R-:W-:Y:S05]  /*1280*/  WARPSYNC.COLLECTIVE R10, `(.L_x_9968) ;  /* 0x000000000a087348 */ /* 0x000fea0003c00000 */
[----:B------:R0:W1:Y:S02]  /*1290*/  SHFL.DOWN P1, R11, R13, R12, R15 ;  /* 0x0800000c0d0b7389 */ /* 0x000064000002000f */
[----:B01----:R-:W-:Y:S05]  /*12a0*/  ENDCOLLECTIVE ;  /* 0x000000000000791b */ /* 0x003fea0003800000 */
.L_x_9968:
[----:B------:R-:W-:Y:S01]  /*12b0*/  HFMA2 R12, -RZ, RZ, 0, 2.384185791015625e-07 ;  /* 0x00000004ff0c7431 */ /* 0x000fe200000001ff */
[----:B------:R-:W-:-:S05]  /*12c0*/  MOV R4, R11 ;  /* 0x0000000b00047202 */ /* 0x000fca0000000f00 */
[----:B------:R-:W-:-:S04]  /*12d0*/  FADD.FTZ R4, R5, R4 ;  /* 0x0000000405047221 */ /* 0x000fc80000010000 */
[----:B------:R-:W-:-:S07]  /*12e0*/  IMAD.MOV.U32 R13, RZ, RZ, R4 ;  /* 0x000000ffff0d7224 */ /* 0x000fce00078e0004 */
[----:B------:R-:W-:Y:S05]  /*12f0*/  WARPSYNC.COLLECTIVE R10, `(.L_x_9969) ;  /* 0x000000000a087348 */ /* 0x000fea0003c00000 */
[----:B------:R0:W1:Y:S02]  /*1300*/  SHFL.DOWN P1, R11, R13, R12, R15 ;  /* 0x0800000c0d0b7389 */ /* 0x000064000002000f */
[----:B01----:R-:W-:Y:S05]  /*1310*/  ENDCOLLECTIVE ;  /* 0x000000000000791b */ /* 0x003fea0003800000 */
.L_x_9969:
[----:B------:R-:W-:Y:S01]  /*1320*/  HFMA2 R12, -RZ, RZ, 0, 1.1920928955078125e-07 ;  /* 0x00000002ff0c7431 */ /* 0x000fe200000001ff */
[----:B------:R-:W-:-:S05]  /*1330*/  MOV R7, R11 ;  /* 0x0000000b00077202 */ /* 0x000fca0000000f00 */
[----:B------:R-:W-:-:S04]  /*1340*/  FADD.FTZ R7, R4, R7 ;  /* 0x0000000704077221 */ /* 0x000fc80000010000 */
[----:B------:R-:W-:-:S07]  /*1350*/  IMAD.MOV.U32 R13, RZ, RZ, R7 ;  /* 0x000000ffff0d7224 */ /* 0x000fce00078e0007 */
[----:B------:R-:W-:Y:S05]  /*1360*/  WARPSYNC.COLLECTIVE R10, `(.L_x_9970) ;  /* 0x000000000a087348 */ /* 0x000fea0003c00000 */
[----:B------:R0:W1:Y:S02]  /*1370*/  SHFL.DOWN P1, R11, R13, R12, R15 ;  /* 0x0800000c0d0b7389 */ /* 0x000064000002000f */
[----:B01----:R-:W-:Y:S05]  /*1380*/  ENDCOLLECTIVE ;  /* 0x000000000000791b */ /* 0x003fea0003800000 */
.L_x_9970:
[----:B------:R-:W-:Y:S01]  /*1390*/  HFMA2 R12, -RZ, RZ, 0, 5.9604644775390625e-08 ;  /* 0x00000001ff0c7431 */ /* 0x000fe200000001ff */
[----:B------:R-:W-:-:S05]  /*13a0*/  MOV R6, R11 ;  /* 0x0000000b00067202 */ /* 0x000fca0000000f00 */
[----:B------:R-:W-:-:S04]  /*13b0*/  FADD.FTZ R6, R7, R6 ;  /* 0x0000000607067221 */ /* 0x000fc80000010000 */
[----:B------:R-:W-:-:S07]  /*13c0*/  IMAD.MOV.U32 R13, RZ, RZ, R6 ;  /* 0x000000ffff0d7224 */ /* 0x000fce00078e0006 */
[----:B------:R-:W-:Y:S05]  /*13d0*/  WARPSYNC.COLLECTIVE R10, `(.L_x_9971) ;  /* 0x000000000a087348 */ /* 0x000fea0003c00000 */
[----:B------:R0:W1:Y:S02]  /*13e0*/  SHFL.DOWN P1, R11, R13, R12, R15 ;  /* 0x0800000c0d0b7389 */ /* 0x000064000002000f */
[----:B01----:R-:W-:Y:S05]  /*13f0*/  ENDCOLLECTIVE ;  /* 0x000000000000791b */ /* 0x003fea0003800000 */
.L_x_9971:
[----:B------:R-:W-:Y:S01]  /*1400*/  MOV R9, R11 ;  /* 0x0000000b00097202 */ /* 0x000fe20000000f00 */
[----:B------:R-:W-:Y:S06]  /*1410*/  BRA `(.L_x_9972) ;  /* 0xfffffff800087947 */ /* 0x000fec000383ffff */
.L_x_9973:
        /* <DEDUP_REMOVED lines=14> */
.L_x_11682:


//--------------------- .text._ZN2at6native43_GLOBAL__N__9ae7fba5_10_SoftMax_cu_9f978f6322cunn_SoftMaxForwardRegIN3c104HalfEfS4_NS1_25LogSoftMaxForwardEpilogueElLi9EEEvPT1_PKT_T3_ --------------------------
	.section	.text._ZN2at6native43_GLOBAL__N__9ae7fba5_10_SoftMax_cu_9f978f6322cunn_SoftMaxForwardRegIN3c104HalfEfS4_NS1_25LogSoftMaxForwardEpilogueElLi9EEEvPT1_PKT_T3_,"ax",@progbits
	.align	128
.text._ZN2at6native43_GLOBAL__N__9ae7fba5_10_SoftMax_cu_9f978f6322cunn_SoftMaxForwardRegIN3c104HalfEfS4_NS1_25LogSoftMaxForwardEpilogueElLi9EEEvPT1_PKT_T3_:
        .type           _ZN2at6native43_GLOBAL__N__9ae7fba5_10_SoftMax_cu_9f978f6322cunn_SoftMaxForwardRegIN3c104HalfEfS4_NS1_25LogSoftMaxForwardEpilogueElLi9EEEvPT1_PKT_T3_,@function
        .size           _ZN2at6native43_GLOBAL__N__9ae7fba5_10_SoftMax_cu_9f978f6322cunn_SoftMaxForwardRegIN3c104HalfEfS4_NS1_25LogSoftMaxForwardEpilogueElLi9EEEvPT1_PKT_T3_,(.L_x_11683 - _ZN2at6native43_GLOBAL__N__9ae7fba5_10_SoftMax_cu_9f978f6322cunn_SoftMaxForwardRegIN3c104HalfEfS4_NS1_25LogSoftMaxForwardEpilogueElLi9EEEvPT1_PKT_T3_)
        .other          _ZN2at6native43_GLOBAL__N__9ae7fba5_10_SoftMax_cu_9f978f6322cunn_SoftMaxForwardRegIN3c104HalfEfS4_NS1_25LogSoftMaxForwardEpilogueElLi9EEEvPT1_PKT_T3_,@"STO_CUDA_ENTRY STV_DEFAULT"
_ZN2at6native43_GLOBAL__N__9ae7fba5_10_SoftMax_cu_9f978f6322cunn_SoftMaxForwardRegIN3c104HalfEfS4_NS1_25LogSoftMaxForwardEpilogueElLi9EEEvPT1_PKT_T3_:
        /* <DEDUP_REMOVED lines=27> */
[----:B------:R-:W3:Y:S03]  /*01b0*/  @!P5 LDC.64 R34, c[0x0][0x388] ;  /* 0x0000e200ff22db82 */ /* 0x000ee60000000a00 */
[----:B------:R-:W-:Y:S02]  /*01c0*/  @!P4 IMAD R11, R23, UR8, R11 ;  /* 0x00000008170bcc24 */ /* 0x000fe4000f8e020b */
[----:B------:R-:W-:Y:S01]  /*01d0*/  @!P0 IMAD.MOV.U32 R21, RZ, RZ, RZ ;  /* 0x000000ffff158224 */ /* 0x000fe200078e00ff */
[C---:B0-----:R-:W-:Y:S02]  /*01e0*/  @!P3 LEA R14, P1, R18.reuse, R14, 0x1 ;  /* 0x0000000e120eb211 */ /* 0x041fe400078208ff */
[----:B------:R-:W0:Y:S02]  /*01f0*/  @!P0 LDC.64 R32, c[0x0][0x388] ;  /* 0x0000e200ff208b82 */ /* 0x000e240000000a00 */
[----:B------:R-:W-:Y:S01]  /*0200*/  @!P3 LEA.HI.X R15, R18, R15, R17, 0x1, P1 ;  /* 0x0000000f120fb211 */ /* 0x000fe200008f0c11 */
[----:B------:R-:W-:Y:S01]  /*0210*/  @!P5 IMAD.MOV.U32 R17, RZ, RZ, RZ ;  /* 0x000000ffff11d224 */ /* 0x000fe200078e00ff */
[----:B------:R-:W-:-:S02]  /*0220*/  IADD3 R18, PT, PT, R20, UR9, RZ ;  /* 0x0000000914127c10 */ /* 0x000fc4000fffe0ff */
[----:B-1----:R-:W-:Y:S01]  /*0230*/  @!P4 LEA R12, P1, R10, R12, 0x1 ;  /* 0x0000000c0a0cc211 */ /* 0x002fe200078208ff */
[----:B------:R-:W-:Y:S01]  /*0240*/  @!P5 IMAD.WIDE.U32 R16, R22, UR8, R16 ;  /* 0x000000081610dc25 */ /* 0x000fe2000f8e0010 */
[----:B--2---:R1:W2:Y:S02]  /*0250*/  @!P3 LDG.E.U16 R4, desc[UR6][R14.64] ;  /* 0x000000060e04b981 */ /* 0x0042a4000c1e1500 */
[----:B------:R-:W-:Y:S01]  /*0260*/  @!P4 LEA.HI.X R13, R10, R13, R11, 0x1, P1 ;  /* 0x0000000d0a0dc211 */ /* 0x000fe200008f0c0b */
[----:B------:R-:W-:Y:S01]  /*0270*/  @!P5 IMAD R10, R23, UR8, R17 ;  /* 0x00000008170adc24 */ /* 0x000fe2000f8e0211 */
[----:B------:R-:W-:Y:S02]  /*0280*/  ISETP.GE.U32.AND P1, PT, R18, R22, PT ;  /* 0x000000161200720c */ /* 0x000fe40003f26070 */
[----:B---3--:R-:W-:Y:S01]  /*0290*/  @!P5 LEA R34, P2, R16, R34, 0x1 ;  /* 0x000000221022d211 */ /* 0x008fe200078408ff */
[----:B------:R3:W4:Y:S01]  /*02a0*/  @!P4 LDG.E.U16 R3, desc[UR6][R12.64] ;  /* 0x000000060c03c981 */ /* 0x000722000c1e1500 */
[----:B------:R-:W-:-:S02]  /*02b0*/  ISETP.GE.AND.EX P1, PT, RZ, R23, PT, P1 ;  /* 0x00000017ff00720c */ /* 0x000fc40003f26310 */
        /* <DEDUP_REMOVED lines=29> */
[----:B------:R-:W-:-:S03]  /*0490*/  @!P3 MOV R15, RZ ;  /* 0x000000ff000fb202 */ /* 0x000fc60000000f00 */
        /* <DEDUP_REMOVED lines=28> */
[----:B------:R-:W-:Y:S01]  /*0660*/  ISETP.NE.AND P0, PT, R38, RZ, PT ;  /* 0x000000ff2600720c */ /* 0x000fe20003f05270 */
[----:B------:R-:W-:Y:S01]  /*0670*/  IMAD.MOV.U32 R34, RZ, RZ, -0x800001 ;  /* 0xff7fffffff227424 */ /* 0x000fe200078e00ff */
[----:B------:R-:W-:-:S07]  /*0680*/  ISETP.NE.AND P6, PT, R37, RZ, PT ;  /* 0x000000ff2500720c */ /* 0x000fce0003fc5270 */
        /* <DEDUP_REMOVED lines=71> */
.L_x_10000:
        /* <DEDUP_REMOVED lines=12> */
.L_x_9974:
        /* <DEDUP_REMOVED lines=95> */
.L_x_10006:
[----:B-1----:R-:W-:-:S07]  /*11b0*/  FADD.FTZ R27, R33, R42 ;  /* 0x0000002a211b7221 */ /* 0x002fce0000010000 */
.L_x_9977:
[----:B------:R-:W-:Y:S05]  /*11c0*/  BSYNC B0 ;  /* 0x0000000000007941 */ /* 0x000fea0003800000 */
.L_x_9976:
        /* <DEDUP_REMOVED lines=9> */
[----:B------:R-:W-:Y:S02]  /*1260*/  HFMA2 R29, -RZ, RZ, 0, 0 ;  /* 0x00000000ff1d7431 */ /* 0x000fe400000001ff */
[----:B------:R-:W-:Y:S01]  /*1270*/  IMAD.MOV.U32 R28, RZ, RZ, R24 ;  /* 0x000000ffff1c7224 */ /* 0x000fe200078e0018 */
[----:B------:R-:W2:Y:S03]  /*1280*/  LDCU.64 UR4, c[0x0][0x380] ;  /* 0x00007000ff0477ac */ /* 0x000ea60008000a00 */
[----:B------:R-:W-:-:S04]  /*1290*/  IMAD.WIDE.U32 R28, R22, UR8, R28 ;  /* 0x00000008161c7c25 */ /* 0x000fc8000f8e001c */
[----:B------:R-:W-:Y:S02]  /*12a0*/  IMAD R25, R23, UR8, R29 ;  /* 0x0000000817197c24 */ /* 0x000fe4000f8e021d */
[----:B------:R-:W-:Y:S01]  /*12b0*/  HADD2.F32 R29, -RZ, R4.H0_H0 ;  /* 0x20000004ff1d7230 */ /* 0x000fe20000004100 */
[----:B--2---:R-:W-:-:S04]  /*12c0*/  LEA R24, P6, R28, UR4, 0x1 ;  /* 0x000000041c187c11 */ /* 0x004fc8000f8c08ff */
[----:B------:R-:W-:Y:S01]  /*12d0*/  FADD.FTZ R4, R29, -R26 ;  /* 0x8000001a1d047221 */ /* 0x000fe20000010000 */
[----:B------:R-:W-:-:S03]  /*12e0*/  LEA.HI.X R25, R28, UR5, R25, 0x1, P6 ;  /* 0x000000051c197c11 */ /* 0x000fc6000b0f0c19 */
[----:B-1----:R-:W-:-:S05]  /*12f0*/  FFMA.FTZ R4, R27, -0.69314718246459960938, R4 ;  /* 0xbf3172181b047823 */ /* 0x002fca0000010004 */
[----:B------:R-:W-:-:S05]  /*1300*/  F2FP.F16.F32.PACK_AB R4, RZ, R4 ;  /* 0x00000004ff04723e */ /* 0x000fca00000000ff */
[----:B------:R2:W-:Y:S02]  /*1310*/  STG.E.U16 desc[UR6][R24.64], R4 ;  /* 0x0000000418007986 */ /* 0x0005e4000c101506 */
.L_x_9980:
[----:B------:R-:W-:Y:S05]  /*1320*/  BSYNC.RECONVERGENT B0 ;  /* 0x0000000000007941 */ /* 0x000fea0003800200 */
.L_x_9979:
[----:B------:R-:W-:Y:S01]  /*1330*/  ISETP.NE.AND P6, PT, R38, RZ, PT ;  /* 0x000000ff2600720c */ /* 0x000fe20003fc5270 */
[----:B------:R-:W-:-:S12]  /*1340*/  BSSY.RECONVERGENT B0, `(.L_x_9981) ;  /* 0x000000f000007945 */ /* 0x000fd80003800200 */
[----:B------:R-:W-:Y:S05]  /*1350*/  @P6 BRA `(.L_x_9982) ;  /* 0x0000000000346947 */ /* 0x000fea0003800000 */
[----:B--2---:R-:W2:Y:S01]  /*1360*/  S2R R24, SR_TID.X ;  /* 0x0000000000187919 */ /* 0x004ea20000002100 */
[----:B------:R-:W3:Y:S01]  /*1370*/  LDCU.64 UR4, c[0x0][0x380] ;  /* 0x00007000ff0477ac */ /* 0x000ee20008000a00 */
[----:B------:R-:W-:Y:S02]  /*1380*/  HADD2.F32 R3, -RZ, R3.H0_H0 ;  /* 0x20000003ff037230 */ /* 0x000fe40000004100 */
[----:B------:R-:W-:-:S03]  /*1390*/  IMAD.MOV.U32 R25, RZ, RZ, RZ ;  /* 0x000000ffff197224 */ /* 0x000fc600078e00ff */
[----:B------:R-:W-:-:S04]  /*13a0*/  FADD.FTZ R4, R3, -R26 ;  /* 0x8000001a03047221 */ /* 0x000fc80000010000 */
[----:B-1----:R-:W-:-:S05]  /*13b0*/  FFMA.FTZ R3, R27, -0.69314718246459960938, R4 ;  /* 0xbf3172181b037823 */ /* 0x002fca0000010004 */
[----:B------:R-:W-:Y:S01]  /*13c0*/  F2FP.F16.F32.PACK_AB R3, RZ, R3 ;  /* 0x00000003ff03723e */ /* 0x000fe200000000ff */
[----:B--2---:R-:W-:-:S04]  /*13d0*/  VIADD R24, R24, UR9 ;  /* 0x0000000918187c36 */ /* 0x004fc80008000000 */
[----:B------:R-:W-:-:S04]  /*13e0*/  IMAD.WIDE.U32 R28, R22, UR8, R24 ;  /* 0x00000008161c7c25 */ /* 0x000fc8000f8e0018 */
[----:B------:R-:W-:Y:S01]  /*13f0*/  IMAD R25, R23, UR8, R29 ;  /* 0x0000000817197c24 */ /* 0x000fe2000f8e021d */
[----:B---3--:R-:W-:-:S04]  /*1400*/  LEA R24, P6, R28, UR4, 0x1 ;  /* 0x000000041c187c11 */ /* 0x008fc8000f8c08ff */
[----:B------:R-:W-:-:S05]  /*1410*/  LEA.HI.X R25, R28, UR5, R25, 0x1, P6 ;  /* 0x000000051c197c11 */ /* 0x000fca000b0f0c19 */
[----:B------:R3:W-:Y:S04]  /*1420*/  STG.E.U16 desc[UR6][R24.64], R3 ;  /* 0x0000000318007986 */ /* 0x0007e8000c101506 */
.L_x_9982:
[----:B------:R-:W-:Y:S05]  /*1430*/  BSYNC.RECONVERGENT B0 ;  /* 0x0000000000007941 */ /* 0x000fea0003800200 */
.L_x_9981:
[----:B------:R-:W-:Y:S01]  /*1440*/  ISETP.NE.AND P6, PT, R37, RZ, PT ;  /* 0x000000ff2500720c */ /* 0x000fe20003fc5270 */
[----:B------:R-:W-:-:S12]  /*1450*/  BSSY.RECONVERGENT B0, `(.L_x_9983) ;  /* 0x0000010000007945 */ /* 0x000fd80003800200 */
[----:B------:R-:W-:Y:S05]  /*1460*/  @P6 BRA `(.L_x_9984) ;  /* 0x0000000000386947 */ /* 0x000fea0003800000 */
[----:B---3--:R-:W2:Y:S01]  /*1470*/  S2R R3, SR_TID.X ;  /* 0x0000000000037919 */ /* 0x008ea20000002100 */
[----:B------:R-:W3:Y:S01]  /*1480*/  LDCU.64 UR4, c[0x0][0x380] ;  /* 0x00007000ff0477ac */ /* 0x000ee20008000a00 */
[----:B--2---:R-:W-:Y:S01]  /*1490*/  IADD3 R4, PT, PT, R3, UR9, RZ ;  /* 0x0000000903047c10 */ /* 0x004fe2000fffe0ff */
[----:B------:R-:W-:-:S04]  /*14a0*/  HADD2.F32 R3, -RZ, R2.H0_H0 ;  /* 0x20000002ff037230 */ /* 0x000fc80000004100 */
[----:B------:R-:W-:Y:S02]  /*14b0*/  VIADD R2, R4, UR9 ;  /* 0x0000000904027c36 */ /* 0x000fe40008000000 */
[----:B------:R-:W-:Y:S01]  /*14c0*/  FADD.FTZ R4, R3, -R26 ;  /* 0x8000001a03047221 */ /* 0x000fe20000010000 */
[----:B------:R-:W-:Y:S02]  /*14d0*/  IMAD.MOV.U32 R3, RZ, RZ, RZ ;  /* 0x000000ffff037224 */ /* 0x000fe400078e00ff */
[----:B------:R-:W-:-:S04]  /*14e0*/  IMAD.WIDE.U32 R24, R22, UR8, R2 ;  /* 0x0000000816187c25 */ /* 0x000fc8000f8e0002 */
[----:B-1----:R-:W-:Y:S01]  /*14f0*/  FFMA.FTZ R3, R27, -0.69314718246459960938, R4 ;  /* 0xbf3172181b037823 */ /* 0x002fe20000010004 */
[----:B------:R-:W-:Y:S01]  /*1500*/  IMAD R25, R23, UR8, R25 ;  /* 0x0000000817197c24 */ /* 0x000fe2000f8e0219 */
[----:B---3--:R-:W-:-:S03]  /*1510*/  LEA R2, P6, R24, UR4, 0x1 ;  /* 0x0000000418027c11 */ /* 0x008fc6000f8c08ff */
[----:B------:R-:W-:Y:S02]  /*1520*/  F2FP.F16.F32.PACK_AB R4, RZ, R3 ;  /* 0x00000003ff04723e */ /* 0x000fe400000000ff */
[----:B------:R-:W-:-:S05]  /*1530*/  LEA.HI.X R3, R24, UR5, R25, 0x1, P6 ;  /* 0x0000000518037c11 */ /* 0x000fca000b0f0c19 */
[----:B------:R4:W-:Y:S03]  /*1540*/  STG.E.U16 desc[UR6][R2.64], R4 ;  /* 0x0000000402007986 */ /* 0x0009e6000c101506 */
.L_x_9984:
[----:B------:R-:W-:Y:S05]  /*1550*/  BSYNC.RECONVERGENT B0 ;  /* 0x0000000000007941 */ /* 0x000fea0003800200 */
.L_x_9983:
[----:B------:R-:W-:Y:S04]  /*1560*/  BSSY.RECONVERGENT B0, `(.L_x_9985) ;  /* 0x000000d000007945 */ /* 0x000fe80003800200 */
[----:B------:R-:W-:Y:S05]  /*1570*/  @P0 BRA `(.L_x_9986) ;  /* 0x00000000002c0947 */ /* 0x000fea0003800000 */
[----:B------:R-:W5:Y:S01]  /*1580*/  LDCU.64 UR4, c[0x0][0x380] ;  /* 0x00007000ff0477ac */ /* 0x000f620008000a00 */
[----:B---34-:R-:W-:Y:S01]  /*1590*/  HADD2.F32 R3, -RZ, R0.H0_H0 ;  /* 0x20000000ff037230 */ /* 0x018fe20000004100 */
[----:B------:R-:W-:-:S04]  /*15a0*/  MOV R21, RZ ;  /* 0x000000ff00157202 */ /* 0x000fc80000000f00 */
[----:B------:R-:W-:Y:S01]  /*15b0*/  FADD.FTZ R0, R3, -R26 ;  /* 0x8000001a03007221 */ /* 0x000fe20000010000 */
[----:B------:R-:W-:-:S04]  /*15c0*/  IMAD.WIDE.U32 R20, R22, UR8, R20 ;  /* 0x0000000816147c25 */ /* 0x000fc8000f8e0014 */
[----:B-1----:R-:W-:Y:S01]  /*15d0*/  FFMA.FTZ R0, R27, -0.69314718246459960938, R0 ;  /* 0xbf3172181b007823 */ /* 0x002fe20000010000 */
[----:B------:R-:W-:-:S04]  /*15e0*/  IMAD R3, R23, UR8, R21 ;  /* 0x0000000817037c24 */ /* 0x000fc8000f8e0215 */
[----:B------:R-:W-:Y:S02]  /*15f0*/  F2FP.F16.F32.PACK_AB R0, RZ, R0 ;  /* 0x00000000ff00723e */ /* 0x000fe400000000ff */
[----:B-----5:R-:W-:-:S04]  /*1600*/  LEA R2, P0, R20, UR4, 0x1 ;  /* 0x0000000414027c11 */ /* 0x020fc8000f8008ff */
[----:B------:R-:W-:-:S05]  /*1610*/  LEA.HI.X R3, R20, UR5, R3, 0x1, P0 ;  /* 0x0000000514037c11 */ /* 0x000fca00080f0c03 */
[----:B------:R1:W-:Y:S04]  /*1620*/  STG.E.U16 desc[UR6][R2.64], R0 ;  /* 0x0000000002007986 */ /* 0x0003e8000c101506 */
.L_x_9986:
[----:B------:R-:W-:Y:S05]  /*1630*/  BSYNC.RECONVERGENT B0 ;  /* 0x0000000000007941 */ /* 0x000fea0003800200 */
.L_x_9985:
[----:B------:R-:W-:Y:S04]  /*1640*/  BSSY.RECONVERGENT B0, `(.L_x_9987) ;  /* 0x000000d000007945 */ /* 0x000fe80003800200 */
[----:B------:R-:W-:Y:S05]  /*1650*/  @P1 BRA `(.L_x_9988) ;  /* 0x00000000002c1947 */ /* 0x000fea0003800000 */
[----:B------:R-:W5:Y:S01]  /*1660*/  LDCU.64 UR4, c[0x0][0x380] ;  /* 0x00007000ff0477ac */ /* 0x000f620008000a00 */
[----:B------:R-:W-:Y:S02]  /*1670*/  HADD2.F32 R5, -RZ, R5.H0_H0 ;  /* 0x20000005ff057230 */ /* 0x000fe40000004100 */
[----:B------:R-:W-:-:S03]  /*1680*/  IMAD.MOV.U32 R19, RZ, RZ, RZ ;  /* 0x000000ffff137224 */ /* 0x000fc600078e00ff */
[----:B-1----:R-:W-:Y:S01]  /*1690*/  FADD.FTZ R0, R5, -R26 ;  /* 0x8000001a05007221 */ /* 0x002fe20000010000 */
[----:B------:R-:W-:-:S04]  /*16a0*/  IMAD.WIDE.U32 R18, R22, UR8, R18 ;  /* 0x0000000816127c25 */ /* 0x000fc8000f8e0012 */
[----:B------:R-:W-:Y:S01]  /*16b0*/  FFMA.FTZ R0, R27, -0.69314718246459960938, R0 ;  /* 0xbf3172181b007823 */ /* 0x000fe20000010000 */
[----:B---34-:R-:W-:-:S04]  /*16c0*/  IMAD R3, R23, UR8, R19 ;  /* 0x0000000817037c24 */ /* 0x018fc8000f8e0213 */
[----:B------:R-:W-:Y:S02]  /*16d0*/  F2FP.F16.F32.PACK_AB R0, RZ, R0 ;  /* 0x00000000ff00723e */ /* 0x000fe400000000ff */
[----:B-----5:R-:W-:-:S04]  /*16e0*/  LEA R2, P0, R18, UR4, 0x1 ;  /* 0x0000000412027c11 */ /* 0x020fc8000f8008ff */
[----:B------:R-:W-:-:S05]  /*16f0*/  LEA.HI.X R3, R18, UR5, R3, 0x1, P0 ;  /* 0x0000000512037c11 */ /* 0x000fca00080f0c03 */
[----:B------:R1:W-:Y:S04]  /*1700*/  STG.E.U16 desc[UR6][R2.64], R0 ;  /* 0x0000000002007986 */ /* 0x0003e8000c101506 */
.L_x_9988:
[----:B------:R-:W-:Y:S05]  /*1710*/  BSYNC.RECONVERGENT B0 ;  /* 0x0000000000007941 */ /* 0x000fea0003800200 */
.L_x_9987:
[----:B------:R-:W-:Y:S04]  /*1720*/  BSSY.RECONVERGENT B0, `(.L_x_9989) ;  /* 0x000000d000007945 */ /* 0x000fe80003800200 */
[----:B------:R-:W-:Y:S05]  /*1730*/  @P2 BRA `(.L_x_9990) ;  /* 0x00000000002c2947 */ /* 0x000fea0003800000 */
[----:B------:R-:W5:Y:S01]  /*1740*/  LDCU.64 UR4, c[0x0][0x380] ;  /* 0x00007000ff0477ac */ /* 0x000f620008000a00 */
[----:B-1-34-:R-:W-:Y:S02]  /*1750*/  HADD2.F32 R3, -RZ, R6.H0_H0 ;  /* 0x20000006ff037230 */ /* 0x01afe40000004100 */
[----:B------:R-:W-:-:S03]  /*1760*/  IMAD.MOV.U32 R17, RZ, RZ, RZ ;  /* 0x000000ffff117224 */ /* 0x000fc600078e00ff */
[----:B------:R-:W-:Y:S01]  /*1770*/  FADD.FTZ R0, R3, -R26 ;  /* 0x8000001a03007221 */ /* 0x000fe20000010000 */
[----:B------:R-:W-:-:S04]  /*1780*/  IMAD.WIDE.U32 R16, R22, UR8, R16 ;  /* 0x0000000816107c25 */ /* 0x000fc8000f8e0010 */
[----:B------:R-:W-:Y:S01]  /*1790*/  FFMA.FTZ R0, R27, -0.69314718246459960938, R0 ;  /* 0xbf3172181b007823 */ /* 0x000fe20000010000 */
[----:B------:R-:W-:-:S04]  /*17a0*/  IMAD R3, R23, UR8, R17 ;  /* 0x0000000817037c24 */ /* 0x000fc8000f8e0211 */
[----:B------:R-:W-:Y:S02]  /*17b0*/  F2FP.F16.F32.PACK_AB R0, RZ, R0 ;  /* 0x00000000ff00723e */ /* 0x000fe400000000ff */
[----:B-----5:R-:W-:-:S04]  /*17c0*/  LEA R2, P0, R16, UR4, 0x1 ;  /* 0x0000000410027c11 */ /* 0x020fc8000f8008ff */
[----:B------:R-:W-:-:S05]  /*17d0*/  LEA.HI.X R3, R16, UR5, R3, 0x1, P0 ;  /* 0x0000000510037c11 */ /* 0x000fca00080f0c03 */
[----:B------:R1:W-:Y:S04]  /*17e0*/  STG.E.U16 desc[UR6][R2.64], R0 ;  /* 0x0000000002007986 */ /* 0x0003e8000c101506 */
.L_x_9990:
[----:B------:R-:W-:Y:S05]  /*17f0*/  BSYNC.RECONVERGENT B0 ;  /* 0x0000000000007941 */ /* 0x000fea0003800200 */
.L_x_9989:
[----:B------:R-:W-:Y:S04]  /*1800*/  BSSY.RECONVERGENT B0, `(.L_x_9991) ;  /* 0x000000d000007945 */ /* 0x000fe80003800200 */
[----:B------:R-:W-:Y:S05]  /*1810*/  @P3 BRA `(.L_x_9992) ;  /* 0x00000000002c3947 */ /* 0x000fea0003800000 */
[----:B------:R-:W5:Y:S01]  /*1820*/  LDCU.64 UR4, c[0x0][0x380] ;  /* 0x00007000ff0477ac */ /* 0x000f620008000a00 */
[----:B------:R-:W-:Y:S02]  /*1830*/  HFMA2 R15, -RZ, RZ, 0, 0 ;  /* 0x00000000ff0f7431 */ /* 0x000fe400000001ff */
[----:B------:R-:W-:-:S05]  /*1840*/  HADD2.F32 R7, -RZ, R7.H0_H0 ;  /* 0x20000007ff077230 */ /* 0x000fca0000004100 */
        /* <DEDUP_REMOVED lines=8> */
.L_x_9992:
[----:B------:R-:W-:Y:S05]  /*18d0*/  BSYNC.RECONVERGENT B0 ;  /* 0x0000000000007941 */ /* 0x000fea0003800200 */
.L_x_9991:
        /* <DEDUP_REMOVED lines=13> */
.L_x_9994:
[----:B------:R-:W-:Y:S05]  /*19b0*/  BSYNC.RECONVERGENT B0 ;  /* 0x0000000000007941 */ /* 0x000fea0003800200 */
.L_x_9993:
[----:B------:R-:W-:Y:S05]  /*19c0*/  @P5 EXIT ;  /* 0x000000000000594d */ /* 0x000fea0003800000 */
[----:B------:R-:W4:Y:S01]  /*19d0*/  LDCU.64 UR4, c[0x0][0x380] ;  /* 0x00007000ff0477ac */ /* 0x000f220008000a00 */
[----:B------:R-:W-:Y:S02]  /*19e0*/  HADD2.F32 R9, -RZ, R9.H0_H0 ;  /* 0x20000009ff097230 */ /* 0x000fe40000004100 */
[----:B------:R-:W-:-:S03]  /*19f0*/  IMAD.MOV.U32 R11, RZ, RZ, RZ ;  /* 0x000000ffff0b7224 */ /* 0x000fc600078e00ff */
[----:B------:R-:W-:Y:S01]  /*1a00*/  FADD.FTZ R26, R9, -R26 ;  /* 0x8000001a091a7221 */ /* 0x000fe20000010000 */
[----:B------:R-:W-:-:S04]  /*1a10*/  IMAD.WIDE.U32 R10, R22, UR8, R10 ;  /* 0x00000008160a7c25 */ /* 0x000fc8000f8e000a */
[----:B-1----:R-:W-:Y:S01]  /*1a20*/  FFMA.FTZ R27, R27, -0.69314718246459960938, R26 ;  /* 0xbf3172181b1b7823 */ /* 0x002fe2000001001a */
[----:B------:R-:W-:-:S04]  /*1a30*/  IMAD R23, R23, UR8, R11 ;  /* 0x0000000817177c24 */ /* 0x000fc8000f8e020b */
[----:B------:R-:W-:Y:S02]  /*1a40*/  F2FP.F16.F32.PACK_AB R27, RZ, R27 ;  /* 0x0000001bff1b723e */ /* 0x000fe400000000ff */
[----:B----4-:R-:W-:-:S04]  /*1a50*/  LEA R2, P0, R10, UR4, 0x1 ;  /* 0x000000040a027c11 */ /* 0x010fc8000f8008ff */
[----:B---3--:R-:W-:-:S05]  /*1a60*/  LEA.HI.X R3, R10, UR5, R23, 0x1, P0 ;  /* 0x000000050a037c11 */ /* 0x008fca00080f0c17 */
[----:B------:R-:W-:Y:S01]  /*1a70*/  STG.E.U16 desc[UR6][R2.64], R27 ;  /* 0x0000001b02007986 */ /* 0x000fe2000c101506 */
[----:B------:R-:W-:Y:S05]  /*1a80*/  EXIT ;  /* 0x000000000000794d */ /* 0x000fea0003800000 */
.L_x_9975:
[----:B-1----:R-:W-:Y:S01]  /*1a90*/  MOV R41, R26 ;  /* 0x0000001a00297202 */ /* 0x002fe20000000f00 */
[----:B------:R-:W-:Y:S01]  /*1aa0*/  IMAD.MOV.U32 R30, RZ, RZ, 0x10 ;  /* 0x00000010ff1e7424 */ /* 0x000fe200078e00ff */
[----:B------:R-:W-:Y:S01]  /*1ab0*/  MOV R28, 0xffffffff ;  /* 0xffffffff001c7802 */ /* 0x000fe20000000f00 */
[----:B------:R-:W-:-:S07]  /*1ac0*/  IMAD.MOV.U32 R29, RZ, RZ, 0x1f ;  /* 0x0000001fff1d7424 */ /* 0x000fce00078e00ff */
[----:B------:R-:W-:Y:S05]  /*1ad0*/  WARPSYNC.COLLECTIVE R28, `(.L_x_9995) ;  /* 0x000000001c087348 */ /* 0x000fea0003c00000 */
[----:B------:R0:W1:Y:S02]  /*1ae0*/  SHFL.DOWN P6, R35, R41, R30, R29 ;  /* 0x0800001e29237389 */ /* 0x00006400000c001d */
[----:B01----:R-:W-:Y:S05]  /*1af0*/  ENDCOLLECTIVE ;  /* 0x000000000000791b */ /* 0x003fea0003800000 */
.L_x_9995:
        /* <DEDUP_REMOVED lines=8> */
.L_x_9996:
        /* <DEDUP_REMOVED lines=8> */
.L_x_9997:
        /* <DEDUP_REMOVED lines=8> */
.L_x_9998:
        /* <DEDUP_REMOVED lines=8> */
.L_x_9999:
[----:B------:R-:W-:Y:S05]  /*1d00*/  BRA `(.L_x_10000) ;  /* 0xffffffec007c7947 */ /* 0x000fea000383ffff */
.L_x_9978:
[----:B------:R-:W-:Y:S02]  /*1d10*/  HFMA2 R29, -RZ, RZ, 0, 1.847743988037109375e-06 ;  /* 0x0000001fff1d7431 */ /* 0x000fe400000001ff */
[----:B--2---:R-:W-:Y:S02]  /*1d20*/  IMAD.MOV.U32 R41, RZ, RZ, R27 ;  /* 0x000000ffff297224 */ /* 0x004fe400078e001b */
[----:B------:R-:W-:Y:S02]  /*1d30*/  IMAD.MOV.U32 R30, RZ, RZ, 0x10 ;  /* 0x00000010ff1e7424 */ /* 0x000fe400078e00ff */
[----:B------:R-:W-:-:S07]  /*1d40*/  IMAD.MOV.U32 R28, RZ, RZ, -0x1 ;  /* 0xffffffffff1c7424 */ /* 0x000fce00078e00ff */
[----:B0-----:R-:W-:Y:S05]  /*1d50*/  WARPSYNC.COLLECTIVE R28, `(.L_x_10001) ;  /* 0x000000001c087348 */ /* 0x001fea0003c00000 */
[----:B------:R1:W2:Y:S02]  /*1d60*/  SHFL.DOWN P6, R35, R41, R30, R29 ;  /* 0x0800001e29237389 */ /* 0x0002a400000c001d */
[----:B012---:R-:W-:Y:S05]  /*1d70*/  ENDCOLLECTIVE ;  /* 0x000000000000791b */ /* 0x007fea0003800000 */
.L_x_10001:
[----:B------:R-:W-:Y:S02]  /*1d80*/  IMAD.MOV.U32 R30, RZ, RZ, 0x8 ;  /* 0x00000008ff1e7424 */ /* 0x000fe400078e00ff */
[----:B------:R-:W-:-:S04]  /*1d90*/  IMAD.MOV.U32 R34, RZ, RZ, R35 ;  /* 0x000000ffff227224 */ /* 0x000fc800078e0023 */
[----:B------:R-:W-:-:S05]  /*1da0*/  FADD.FTZ R34, R27, R34 ;  /* 0x000000221b227221 */ /* 0x000fca0000010000 */
[----:B------:R-:W-:-:S07]  /*1db0*/  MOV R41, R34 ;  /* 0x0000002200297202 */ /* 0x000fce0000000f00 */
[----:B------:R-:W-:Y:S05]  /*1dc0*/  WARPSYNC.COLLECTIVE R28, `(.L_x_10002) ;  /* 0x000000001c087348 */ /* 0x000fea0003c00000 */
[----:B------:R0:W1:Y:S02]  /*1dd0*/  SHFL.DOWN P6, R35, R41, R30, R29 ;  /* 0x0800001e29237389 */ /* 0x00006400000c001d */
[----:B01----:R-:W-:Y:S05]  /*1de0*/  ENDCOLLECTIVE ;  /* 0x000000000000791b */ /* 0x003fea0003800000 */
.L_x_10002:
[----:B------:R-:W-:Y:S02]  /*1df0*/  IMAD.MOV.U32 R30, RZ, RZ, 0x4 ;  /* 0x00000004ff1e7424 */ /* 0x000fe400078e00ff */
[----:B------:R-:W-:-:S04]  /*1e00*/  IMAD.MOV.U32 R31, RZ, RZ, R35 ;  /* 0x000000ffff1f7224 */ /* 0x000fc800078e0023 */
[----:B------:R-:W-:-:S05]  /*1e10*/  FADD.FTZ R31, R34, R31 ;  /* 0x0000001f221f7221 */ /* 0x000fca0000010000 */
[----:B------:R-:W-:-:S07]  /*1e20*/  MOV R41, R31 ;  /* 0x0000001f00297202 */ /* 0x000fce0000000f00 */
[----:B------:R-:W-:Y:S05]  /*1e30*/  WARPSYNC.COLLECTIVE R28, `(.L_x_10003) ;  /* 0x000000001c087348 */ /* 0x000fea0003c00000 */
[----:B------:R0:W1:Y:S02]  /*1e40*/  SHFL.DOWN P6, R35, R41, R30, R29 ;  /* 0x0800001e29237389 */ /* 0x00006400000c001d */
[----:B01----:R-:W-:Y:S05]  /*1e50*/  ENDCOLLECTIVE ;  /* 0x000000000000791b */ /* 0x003fea0003800000 */
.L_x_10003:
[----:B------:R-:W-:Y:S02]  /*1e60*/  IMAD.MOV.U32 R30, RZ, RZ, 0x2 ;  /* 0x00000002ff1e7424 */ /* 0x000fe400078e00ff */
[----:B------:R-:W-:-:S04]  /*1e70*/  IMAD.MOV.U32 R40, RZ, RZ, R35 ;  /* 0x000000ffff287224 */ /* 0x000fc800078e0023 */
[----:B------:R-:W-:-:S05]  /*1e80*/  FADD.FTZ R40, R31, R40 ;  /* 0x000000281f287221 */ /* 0x000fca0000010000 */
[----:B------:R-:W-:-:S07]  /*1e90*/  MOV R41, R40 ;  /* 0x0000002800297202 */ /* 0x000fce0000000f00 */
[----:B------:R-:W-:Y:S05]  /*1ea0*/  WARPSYNC.COLLECTIVE R28, `(.L_x_10004) ;  /* 0x000000001c087348 */ /* 0x000fea0003c00000 */
[----:B------:R0:W1:Y:S02]  /*1eb0*/  SHFL.DOWN P6, R35, R41, R30, R29 ;  /* 0x0800001e29237389 */ /* 0x00006400000c001d */
[----:B01----:R-:W-:Y:S05]  /*1ec0*/  ENDCOLLECTIVE ;  /* 0x000000000000791b */ /* 0x003fea0003800000 */
.L_x_10004:
[----:B------:R-:W-:Y:S02]  /*1ed0*/  IMAD.MOV.U32 R30, RZ, RZ, 0x1 ;  /* 0x00000001ff1e7424 */ /* 0x000fe400078e00ff */
[----:B------:R-:W-:-:S04]  /*1ee0*/  IMAD.MOV.U32 R33, RZ, RZ, R35 ;  /* 0x000000ffff217224 */ /* 0x000fc800078e0023 */
[----:B------:R-:W-:-:S05]  /*1ef0*/  FADD.FTZ R33, R40, R33 ;  /* 0x0000002128217221 */ /* 0x000fca0000010000 */
[----:B------:R-:W-:-:S07]  /*1f00*/  MOV R41, R33 ;  /* 0x0000002100297202 */ /* 0x000fce0000000f00 */
[----:B------:R-:W-:Y:S05]  /*1f10*/  WARPSYNC.COLLECTIVE R28, `(.L_x_10005) ;  /* 0x000000001c087348 */ /* 0x000fea0003c00000 */
[----:B------:R0:W1:Y:S02]  /*1f20*/  SHFL.DOWN P6, R35, R41, R30, R29 ;  /* 0x0800001e29237389 */ /* 0x00006400000c001d */
[----:B01----:R-:W-:Y:S05]  /*1f30*/  ENDCOLLECTIVE ;  /* 0x000000000000791b */ /* 0x003fea0003800000 */
.L_x_10005:
[----:B------:R-:W-:Y:S01]  /*1f40*/  MOV R42, R35 ;  /* 0x00000023002a7202 */ /* 0x000fe20000000f00 */
[----:B------:R-:W-:Y:S06]  /*1f50*/  BRA `(.L_x_10006) ;  /* 0xfffffff000947947 */ /* 0x000fec000383ffff */
.L_x_10007:
        /* <DEDUP_REMOVED lines=10> */
.L_x_11683:


//--------------------- .text._ZN2at6native43_GLOBAL__N__9ae7fba5_10_SoftMax_cu_9f978f6322cunn_SoftMaxForwardRegIN3c104HalfEfS4_NS1_25LogSoftMaxForwardEpilogueElLi8EEEvPT1_PKT_T3_ --------------------------
	.section	.text._ZN2at6native43_GLOBAL__N__9ae7fba5_10_SoftMax_cu_9f978f6322cunn_SoftMaxForwardRegIN3c104HalfEfS4_NS1_25LogSoftMaxForwardEpilogueElLi8EEEvPT1_PKT_T3_,"ax",@progbits
	.align	128
.text._ZN2at6native43_GLOBAL__N__9ae7fba5_10_SoftMax_cu_9f978f6322cunn_SoftMaxForwardRegIN3c104HalfEfS4_NS1_25LogSoftMaxForwardEpilogueElLi8EEEvPT1_PKT_T3_:
        .type           _ZN2at6native43_GLOBAL__N__9ae7fba5_10_SoftMax_cu_9f978f6322cunn_SoftMaxForwardRegIN3c104HalfEfS4_NS1_25LogSoftMaxForwardEpilogueElLi8EEEvPT1_PKT_T3_,@function
        .size           _ZN2at6native43_GLOBAL__N__9ae7fba5_10_SoftMax_cu_9f978f6322cunn_SoftMaxForwardRegIN3c104HalfEfS4_NS1_25LogSoftMaxForwardEpilogueElLi8EEEvPT1_PKT_T3_,(.L_x_11684 - _ZN2at6native43_GLOBAL__N__9ae7fba5_10_SoftMax_cu_9f978f6322cunn_SoftMaxForwardRegIN3c104HalfEfS4_NS1_25LogSoftMaxForwardEpilogueElLi8EEEvPT1_PKT_T3_)
        .other          _ZN2at6native43_GLOBAL__N__9ae7fba5_10_SoftMax_cu_9f978f6322cunn_SoftMaxForwardRegIN3c104HalfEfS4_NS1_25LogSoftMaxForwardEpilogueElLi8EEEvPT1_PKT_T3_,@"STO_CUDA_ENTRY STV_DEFAULT"
_ZN2at6native43_GLOBAL__N__9ae7fba5_10_SoftMax_cu_9f978f6322cunn_SoftMaxForwardRegIN3c104HalfEfS4_NS1_25LogSoftMaxForwardEpilogueElLi8EEEvPT1_PKT_T3_:
        /* <DEDUP_REMOVED lines=161> */
.L_x_10032:
        /* <DEDUP_REMOVED lines=12> */
.L_x_10008:
        /* <DEDUP_REMOVED lines=89> */
.L_x_10038:
[----:B-1----:R-:W-:-:S07]  /*1060*/  FADD.FTZ R21, R27, R26 ;  /* 0x0000001a1b157221 */ /* 0x002fce0000010000 */
.L_x_10011:
[----:B------:R-:W-:Y:S05]  /*1070*/  BSYNC B0 ;  /* 0x0000000000007941 */ /* 0x000fea0003800000 */
.L_x_10010:
        /* <DEDUP_REMOVED lines=10> */
[----:B------:R-:W-:-:S05]  /*1120*/  HADD2.F32 R17, -RZ, R4.H0_H0 ;  /* 0x20000004ff117230 */ /* 0x000fca0000004100 */
[----:B------:R-:W-:Y:S01]  /*1130*/  FADD.FTZ R4, R17, -R18 ;  /* 0x8000001211047221 */ /* 0x000fe20000010000 */
[----:B------:R-:W-:-:S03]  /*1140*/  IMAD.MOV.U32 R17, RZ, RZ, RZ ;  /* 0x000000ffff117224 */ /* 0x000fc600078e00ff */
[----:B-1----:R-:W-:Y:S01]  /*1150*/  FFMA.FTZ R4, R19, -0.69314718246459960938, R4 ;  /* 0xbf31721813047823 */ /* 0x002fe20000010004 */
[----:B------:R-:W-:-:S04]  /*1160*/  IMAD.WIDE.U32 R16, R14, UR8, R16 ;  /* 0x000000080e107c25 */ /* 0x000fc8000f8e0010 */
[----:B------:R-:W-:Y:S01]  /*1170*/  IMAD R17, R15, UR8, R17 ;  /* 0x000000080f117c24 */ /* 0x000fe2000f8e0211 */
[----:B------:R-:W-:Y:S02]  /*1180*/  F2FP.F16.F32.PACK_AB R4, RZ, R4 ;  /* 0x00000004ff04723e */ /* 0x000fe400000000ff */
[----:B--2---:R-:W-:-:S04]  /*1190*/  LEA R20, P0, R16, UR4, 0x1 ;  /* 0x0000000410147c11 */ /* 0x004fc8000f8008ff */
[----:B------:R-:W-:-:S05]  /*11a0*/  LEA.HI.X R21, R16, UR5, R17, 0x1, P0 ;  /* 0x0000000510157c11 */ /* 0x000fca00080f0c11 */
[----:B------:R2:W-:Y:S04]  /*11b0*/  STG.E.U16 desc[UR6][R20.64], R4 ;  /* 0x0000000414007986 */ /* 0x0005e8000c101506 */
.L_x_10014:
[----:B------:R-:W-:Y:S05]  /*11c0*/  BSYNC.RECONVERGENT B0 ;  /* 0x0000000000007941 */ /* 0x000fea0003800200 */
.L_x_10013:
[----:B------:R-:W-:Y:S01]  /*11d0*/  ISETP.GE.U32.AND P0, PT, R2, R14, PT ;  /* 0x0000000e0200720c */ /* 0x000fe20003f06070 */
[----:B------:R-:W-:Y:S03]  /*11e0*/  BSSY.RECONVERGENT B0, `(.L_x_10015) ;  /* 0x000000e000007945 */ /* 0x000fe60003800200 */
[----:B------:R-:W-:-:S13]  /*11f0*/  ISETP.GE.AND.EX P0, PT, RZ, R15, PT, P0 ;  /* 0x0000000fff00720c */ /* 0x000fda0003f06300 */
[----:B------:R-:W-:Y:S05]  /*1200*/  @P0 BRA `(.L_x_10016) ;  /* 0x00000000002c0947 */ /* 0x000fea0003800000 */
[----:B------:R-:W3:Y:S01]  /*1210*/  LDCU.64 UR4, c[0x0][0x380] ;  /* 0x00007000ff0477ac */ /* 0x000ee20008000a00 */
[----:B------:R-:W-:-:S05]  /*1220*/  HADD2.F32 R3, -RZ, R3.H0_H0 ;  /* 0x20000003ff037230 */ /* 0x000fca0000004100 */
[----:B--2---:R-:W-:Y:S01]  /*1230*/  FADD.FTZ R4, R3, -R18 ;  /* 0x8000001203047221 */ /* 0x004fe20000010000 */
[----:B------:R-:W-:-:S03]  /*1240*/  IMAD.MOV.U32 R3, RZ, RZ, RZ ;  /* 0x000000ffff037224 */ /* 0x000fc600078e00ff */
[----:B-1----:R-:W-:Y:S01]  /*1250*/  FFMA.FTZ R4, R19, -0.69314718246459960938, R4 ;  /* 0xbf31721813047823 */ /* 0x002fe20000010004 */
[----:B------:R-:W-:-:S04]  /*1260*/  IMAD.WIDE.U32 R2, R14, UR8, R2 ;  /* 0x000000080e027c25 */ /* 0x000fc8000f8e0002 */
[----:B------:R-:W-:Y:S01]  /*1270*/  IMAD R3, R15, UR8, R3 ;  /* 0x000000080f037c24 */ /* 0x000fe2000f8e0203 */
[----:B------:R-:W-:Y:S02]  /*1280*/  F2FP.F16.F32.PACK_AB R4, RZ, R4 ;  /* 0x00000004ff04723e */ /* 0x000fe400000000ff */
[----:B---3--:R-:W-:-:S04]  /*1290*/  LEA R16, P0, R2, UR4, 0x1 ;  /* 0x0000000402107c11 */ /* 0x008fc8000f8008ff */
[----:B------:R-:W-:-:S05]  /*12a0*/  LEA.HI.X R17, R2, UR5, R3, 0x1, P0 ;  /* 0x0000000502117c11 */ /* 0x000fca00080f0c03 */
[----:B------:R3:W-:Y:S04]  /*12b0*/  STG.E.U16 desc[UR6][R16.64], R4 ;  /* 0x0000000410007986 */ /* 0x0007e8000c101506 */
.L_x_10016:
[----:B------:R-:W-:Y:S05]  /*12c0*/  BSYNC.RECONVERGENT B0 ;  /* 0x0000000000007941 */ /* 0x000fea0003800200 */
.L_x_10015:
[----:B------:R-:W-:Y:S01]  /*12d0*/  ISETP.NE.AND P0, PT, R30, RZ, PT ;  /* 0x000000ff1e00720c */ /* 0x000fe20003f05270 */
[----:B------:R-:W-:-:S12]  /*12e0*/  BSSY.RECONVERGENT B0, `(.L_x_10017) ;  /* 0x0000010000007945 */ /* 0x000fd80003800200 */
[----:B------:R-:W-:Y:S05]  /*12f0*/  @P0 BRA `(.L_x_10018) ;  /* 0x0000000000380947 */ /* 0x000fea0003800000 */
[----:B------:R-:W4:Y:S01]  /*1300*/  S2R R2, SR_TID.X ;  /* 0x0000000000027919 */ /* 0x000f220000002100 */
[----:B------:R-:W5:Y:S01]  /*1310*/  LDCU.64 UR4, c[0x0][0x380] ;  /* 0x00007000ff0477ac */ /* 0x000f620008000a00 */
[----:B------:R-:W-:-:S05]  /*1320*/  HADD2.F32 R3, -RZ, R0.H0_H0 ;  /* 0x20000000ff037230 */ /* 0x000fca0000004100 */
[----:B------:R-:W-:Y:S01]  /*1330*/  FADD.FTZ R0, R3, -R18 ;  /* 0x8000001203007221 */ /* 0x000fe20000010000 */
[----:B------:R-:W-:-:S03]  /*1340*/  IMAD.MOV.U32 R3, RZ, RZ, RZ ;  /* 0x000000ffff037224 */ /* 0x000fc600078e00ff */
[----:B-1----:R-:W-:-:S05]  /*1350*/  FFMA.FTZ R0, R19, -0.69314718246459960938, R0 ;  /* 0xbf31721813007823 */ /* 0x002fca0000010000 */
[----:B------:R-:W-:Y:S02]  /*1360*/  F2FP.F16.F32.PACK_AB R0, RZ, R0 ;  /* 0x00000000ff00723e */ /* 0x000fe400000000ff */
[----:B----4-:R-:W-:-:S05]  /*1370*/  IADD3 R2, PT, PT, R2, UR9, RZ ;  /* 0x0000000902027c10 */ /* 0x010fca000fffe0ff */
[----:B------:R-:W-:-:S04]  /*1380*/  VIADD R2, R2, UR9 ;  /* 0x0000000902027c36 */ /* 0x000fc80008000000 */
[----:B---3--:R-:W-:-:S04]  /*1390*/  IMAD.WIDE.U32 R16, R14, UR8, R2 ;  /* 0x000000080e107c25 */ /* 0x008fc8000f8e0002 */
[----:B------:R-:W-:Y:S01]  /*13a0*/  IMAD R3, R15, UR8, R17 ;  /* 0x000000080f037c24 */ /* 0x000fe2000f8e0211 */
[----:B-----5:R-:W-:-:S04]  /*13b0*/  LEA R2, P0, R16, UR4, 0x1 ;  /* 0x0000000410027c11 */ /* 0x020fc8000f8008ff */
[----:B------:R-:W-:-:S05]  /*13c0*/  LEA.HI.X R3, R16, UR5, R3, 0x1, P0 ;  /* 0x0000000510037c11 */ /* 0x000fca00080f0c03 */
[----:B------:R4:W-:Y:S04]  /*13d0*/  STG.E.U16 desc[UR6][R2.64], R0 ;  /* 0x0000000002007986 */ /* 0x0009e8000c101506 */
.L_x_10018:
[----:B------:R-:W-:Y:S05]  /*13e0*/  BSYNC.RECONVERGENT B0 ;  /* 0x0000000000007941 */ /* 0x000fea0003800200 */
.L_x_10017:
[----:B------:R-:W-:Y:S04]  /*13f0*/  BSSY.RECONVERGENT B0, `(.L_x_10019) ;  /* 0x0000011000007945 */ /* 0x000fe80003800200 */
[----:B------:R-:W-:Y:S05]  /*1400*/  @P1 BRA `(.L_x_10020) ;  /* 0x00000000003c1947 */ /* 0x000fea0003800000 */
[----:B----4-:R-:W4:Y:S01]  /*1410*/  S2R R0, SR_TID.X ;  /* 0x0000000000007919 */ /* 0x010f220000002100 */
[----:B------:R-:W5:Y:S01]  /*1420*/  LDCU.64 UR4, c[0x0][0x380] ;  /* 0x00007000ff0477ac */ /* 0x000f620008000a00 */
[----:B------:R-:W-:Y:S01]  /*1430*/  HADD2.F32 R5, -RZ, R5.H0_H0 ;  /* 0x20000005ff057230 */ /* 0x000fe20000004100 */
[----:B------:R-:W-:Y:S02]  /*1440*/  MOV R3, RZ ;  /* 0x000000ff00037202 */ /* 0x000fe40000000f00 */
[----:B----4-:R-:W-:-:S05]  /*1450*/  IADD3 R0, PT, PT, R0, UR9, RZ ;  /* 0x0000000900007c10 */ /* 0x010fca000fffe0ff */
[----:B------:R-:W-:-:S04]  /*1460*/  VIADD R0, R0, UR9 ;  /* 0x0000000900007c36 */ /* 0x000fc80008000000 */
[----:B------:R-:W-:Y:S02]  /*1470*/  VIADD R2, R0, UR9 ;  /* 0x0000000900027c36 */ /* 0x000fe40008000000 */
[----:B------:R-:W-:Y:S02]  /*1480*/  FADD.FTZ R0, R5, -R18 ;  /* 0x8000001205007221 */ /* 0x000fe40000010000 */
[----:B--23--:R-:W-:-:S04]  /*1490*/  IMAD.WIDE.U32 R4, R14, UR8, R2 ;  /* 0x000000080e047c25 */ /* 0x00cfc8000f8e0002 */
[----:B-1----:R-:W-:Y:S01]  /*14a0*/  FFMA.FTZ R0, R19, -0.69314718246459960938, R0 ;  /* 0xbf31721813007823 */ /* 0x002fe20000010000 */
[----:B------:R-:W-:Y:S01]  /*14b0*/  IMAD R3, R15, UR8, R5 ;  /* 0x000000080f037c24 */ /* 0x000fe2000f8e0205 */
[----:B-----5:R-:W-:-:S03]  /*14c0*/  LEA R2, P0, R4, UR4, 0x1 ;  /* 0x0000000404027c11 */ /* 0x020fc6000f8008ff */
[----:B------:R-:W-:Y:S02]  /*14d0*/  F2FP.F16.F32.PACK_AB R0, RZ, R0 ;  /* 0x00000000ff00723e */ /* 0x000fe400000000ff */
[----:B------:R-:W-:-:S05]  /*14e0*/  LEA.HI.X R3, R4, UR5, R3, 0x1, P0 ;  /* 0x0000000504037c11 */ /* 0x000fca00080f0c03 */
[----:B------:R1:W-:Y:S03]  /*14f0*/  STG.E.U16 desc[UR6][R2.64], R0 ;  /* 0x0000000002007986 */ /* 0x0003e6000c101506 */
.L_x_10020:
[----:B------:R-:W-:Y:S05]  /*1500*/  BSYNC.RECONVERGENT B0 ;  /* 0x0000000000007941 */ /* 0x000fea0003800200 */
.L_x_10019:
[----:B------:R-:W-:Y:S04]  /*1510*/  BSSY.RECONVERGENT B0, `(.L_x_10021) ;  /* 0x000000d000007945 */ /* 0x000fe80003800200 */
[----:B------:R-:W-:Y:S05]  /*1520*/  @P2 BRA `(.L_x_10022) ;  /* 0x00000000002c2947 */ /* 0x000fea0003800000 */
[----:B------:R-:W5:Y:S01]  /*1530*/  LDCU.64 UR4, c[0x0][0x380] ;  /* 0x00007000ff0477ac */ /* 0x000f620008000a00 */
[----:B-1--4-:R-:W-:Y:S02]  /*1540*/  HADD2.F32 R3, -RZ, R6.H0_H0 ;  /* 0x20000006ff037230 */ /* 0x012fe40000004100 */
        /* <DEDUP_REMOVED lines=9> */
.L_x_10022:
[----:B------:R-:W-:Y:S05]  /*15e0*/  BSYNC.RECONVERGENT B0 ;  /* 0x0000000000007941 */ /* 0x000fea0003800200 */
.L_x_10021:
[----:B------:R-:W-:Y:S04]  /*15f0*/  BSSY.RECONVERGENT B0, `(.L_x_10023) ;  /* 0x000000d000007945 */ /* 0x000fe80003800200 */
[----:B------:R-:W-:Y:S05]  /*1600*/  @P3 BRA `(.L_x_10024) ;  /* 0x00000000002c3947 */ /* 0x000fea0003800000 */
[----:B------:R-:W5:Y:S01]  /*1610*/  LDCU.64 UR4, c[0x0][0x380] ;  /* 0x00007000ff0477ac */ /* 0x000f620008000a00 */
[----:B------:R-:W-:Y:S02]  /*1620*/  HADD2.F32 R7, -RZ, R7.H0_H0 ;  /* 0x20000007ff077230 */ /* 0x000fe40000004100 */
[----:B------:R-:W-:-:S03]  /*1630*/  IMAD.MOV.U32 R11, RZ, RZ, RZ ;  /* 0x000000ffff0b7224 */ /* 0x000fc600078e00ff */
[----:B-1--4-:R-:W-:Y:S01]  /*1640*/  FADD.FTZ R0, R7, -R18 ;  /* 0x8000001207007221 */ /* 0x012fe20000010000 */
[----:B------:R-:W-:-:S04]  /*1650*/  IMAD.WIDE.U32 R10, R14, UR8, R10 ;  /* 0x000000080e0a7c25 */ /* 0x000fc8000f8e000a */
[----:B------:R-:W-:Y:S01]  /*1660*/  FFMA.FTZ R0, R19, -0.69314718246459960938, R0 ;  /* 0xbf31721813007823 */ /* 0x000fe20000010000 */
[----:B------:R-:W-:-:S04]  /*1670*/  IMAD R3, R15, UR8, R11 ;  /* 0x000000080f037c24 */ /* 0x000fc8000f8e020b */
[----:B------:R-:W-:Y:S02]  /*1680*/  F2FP.F16.F32.PACK_AB R0, RZ, R0 ;  /* 0x00000000ff00723e */ /* 0x000fe400000000ff */
[----:B-----5:R-:W-:-:S04]  /*1690*/  LEA R2, P0, R10, UR4, 0x1 ;  /* 0x000000040a027c11 */ /* 0x020fc8000f8008ff */
[----:B------:R-:W-:-:S05]  /*16a0*/  LEA.HI.X R3, R10, UR5, R3, 0x1, P0 ;  /* 0x000000050a037c11 */ /* 0x000fca00080f0c03 */
[----:B------:R1:W-:Y:S04]  /*16b0*/  STG.E.U16 desc[UR6][R2.64], R0 ;  /* 0x0000000002007986 */ /* 0x0003e8000c101506 */
.L_x_10024:
[----:B------:R-:W-:Y:S05]  /*16c0*/  BSYNC.RECONVERGENT B0 ;  /* 0x0000000000007941 */ /* 0x000fea0003800200 */
.L_x_10023:
[----:B------:R-:W-:Y:S04]  /*16d0*/  BSSY.RECONVERGENT B0, `(.L_x_10025) ;  /* 0x000000d000007945 */ /* 0x000fe80003800200 */
[----:B------:R-:W-:Y:S05]  /*16e0*/  @P4 BRA `(.L_x_10026) ;  /* 0x00000000002c4947 */ /* 0x000fea0003800000 */
[----:B------:R-:W5:Y:S01]  /*16f0*/  LDCU.64 UR4, c[0x0][0x380] ;  /* 0x00007000ff0477ac */ /* 0x000f620008000a00 */
[----:B------:R-:W-:Y:S02]  /*1700*/  HFMA2 R9, -RZ, RZ, 0, 0 ;  /* 0x00000000ff097431 */ /* 0x000fe400000001ff */
[----:B-1--4-:R-:W-:-:S05]  /*1710*/  HADD2.F32 R3, -RZ, R28.H0_H0 ;  /* 0x2000001cff037230 */ /* 0x012fca0000004100 */
        /* <DEDUP_REMOVED lines=8> */
.L_x_10026:
[----:B------:R-:W-:Y:S05]  /*17a0*/  BSYNC.RECONVERGENT B0 ;  /* 0x0000000000007941 */ /* 0x000fea0003800200 */
.L_x_10025:
        /* <DEDUP_REMOVED lines=10> */
[----:B------:R-:W-:-:S05]  /*1850*/  LEA.HI.X R3, R32, UR5, R15, 0x1, P0 ;  /* 0x0000000520037c11 */ /* 0x000fca00080f0c0f */
[----:B------:R-:W-:Y:S01]  /*1860*/  STG.E.U16 desc[UR6][R2.64], R19 ;  /* 0x0000001302007986 */ /* 0x000fe2000c101506 */
[----:B------:R-:W-:Y:S05]  /*1870*/  EXIT ;  /* 0x000000000000794d */ /* 0x000fea0003800000 */
.L_x_10009:
[----:B0-----:R-:W-:Y:S01]  /*1880*/  IMAD.MOV.U32 R35, RZ, RZ, R18 ;  /* 0x000000ffff237224 */ /* 0x001fe200078e0012 */
[----:B------:R-:W-:Y:S01]  /*1890*/  MOV R20, 0x10 ;  /* 0x0000001000147802 */ /* 0x000fe20000000f00 */
[----:B------:R-:W-:Y:S02]  /*18a0*/  IMAD.MOV.U32 R19, RZ, RZ, 0x1f ;  /* 0x0000001fff137424 */ /* 0x000fe400078e00ff */
[----:B------:R-:W-:-:S07]  /*18b0*/  IMAD.MOV.U32 R2, RZ, RZ, -0x1 ;  /* 0xffffffffff027424 */ /* 0x000fce00078e00ff */
[----:B------:R-:W-:Y:S05]  /*18c0*/  WARPSYNC.COLLECTIVE R2, `(.L_x_10027) ;  /* 0x0000000002087348 */ /* 0x000fea0003c00000 */
[----:B------:R0:W1:Y:S02]  /*18d0*/  SHFL.DOWN P6, R31, R35, R20, R19 ;  /* 0x08000014231f7389 */ /* 0x00006400000c0013 */
[----:B01----:R-:W-:Y:S05]  /*18e0*/  ENDCOLLECTIVE ;  /* 0x000000000000791b */ /* 0x003fea0003800000 */
.L_x_10027:
        /* <DEDUP_REMOVED lines=8> */
.L_x_10028:
        /* <DEDUP_REMOVED lines=8> */
.L_x_10029:
        /* <DEDUP_REMOVED lines=8> */
.L_x_10030:
        /* <DEDUP_REMOVED lines=8> */
.L_x_10031:
[----:B------:R-:W-:Y:S01]  /*1af0*/  MOV R27, R31 ;  /* 0x0000001f001b7202 */ /* 0x000fe20000000f00 */
[----:B------:R-:W-:Y:S06]  /*1b00*/  BRA `(.L_x_10032) ;  /* 0xffffffec00c07947 */ /* 0x000fec000383ffff */
.L_x_10012:
[----:B------:R-:W-:Y:S02]  /*1b10*/  HFMA2 R19, -RZ, RZ, 0, 1.847743988037109375e-06 ;  /* 0x0000001fff137431 */ /* 0x000fe400000001ff */
[----:B-1----:R-:W-:Y:S02]  /*1b20*/  IMAD.MOV.U32 R35, RZ, RZ, R21 ;  /* 0x000000ffff237224 */ /* 0x002fe400078e0015 */
[----:B------:R-:W-:Y:S02]  /*1b30*/  IMAD.MOV.U32 R20, RZ, RZ, 0x10 ;  /* 0x00000010ff147424 */ /* 0x000fe400078e00ff */
[----:B------:R-:W-:-:S07]  /*1b40*/  IMAD.MOV.U32 R2, RZ, RZ, -0x1 ;  /* 0xffffffffff027424 */ /* 0x000fce00078e00ff */
[----:B------:R-:W-:Y:S05]  /*1b50*/  WARPSYNC.COLLECTIVE R2, `(.L_x_10033) ;  /* 0x0000000002087348 */ /* 0x000fea0003c00000 */
[----:B------:R0:W1:Y:S02]  /*1b60*/  SHFL.DOWN P6, R31, R35, R20, R19 ;  /* 0x08000014231f7389 */ /* 0x00006400000c0013 */
[----:B01----:R-:W-:Y:S05]  /*1b70*/  ENDCOLLECTIVE ;  /* 0x000000000000791b */ /* 0x003fea0003800000 */
.L_x_10033:
[----:B------:R-:W-:Y:S01]  /*1b80*/  HFMA2 R20, -RZ, RZ, 0, 4.76837158203125e-07 ;  /* 0x00000008ff147431 */ /* 0x000fe200000001ff */
[----:B------:R-:W-:-:S05]  /*1b90*/  MOV R22, R31 ;  /* 0x0000001f00167202 */ /* 0x000fca0000000f00 */
[----:B------:R-:W-:-:S04]  /*1ba0*/  FADD.FTZ R22, R21, R22 ;  /* 0x0000001615167221 */ /* 0x000fc80000010000 */
[----:B------:R-:W-:-:S07]  /*1bb0*/  IMAD.MOV.U32 R35, RZ, RZ, R22 ;  /* 0x000000ffff237224 */ /* 0x000fce00078e0016 */
[----:B------:R-:W-:Y:S05]  /*1bc0*/  WARPSYNC.COLLECTIVE R2, `(.L_x_10034) ;  /* 0x0000000002087348 */ /* 0x000fea0003c00000 */
[----:B------:R0:W1:Y:S02]  /*1bd0*/  SHFL.DOWN P6, R31, R35, R20, R19 ;  /* 0x08000014231f7389 */ /* 0x00006400000c0013 */
[----:B01----:R-:W-:Y:S05]  /*1be0*/  ENDCOLLECTIVE ;  /* 0x000000000000791b */ /* 0x003fea0003800000 */
.L_x_10034:
[----:B------:R-:W-:Y:S02]  /*1bf0*/  IMAD.MOV.U32 R20, RZ, RZ, 0x4 ;  /* 0x00000004ff147424 */ /* 0x000fe400078e00ff */
[----:B------:R-:W-:-:S04]  /*1c00*/  IMAD.MOV.U32 R23, RZ, RZ, R31 ;  /* 0x000000ffff177224 */ /* 0x000fc800078e001f */
[----:B------:R-:W-:-:S05]  /*1c10*/  FADD.FTZ R23, R22, R23 ;  /* 0x0000001716177221 */ /* 0x000fca0000010000 */
[----:B------:R-:W-:-:S07]  /*1c20*/  MOV R35, R23 ;  /* 0x0000001700237202 */ /* 0x000fce0000000f00 */
[----:B------:R-:W-:Y:S05]  /*1c30*/  WARPSYNC.COLLECTIVE R2, `(.L_x_10035) ;  /* 0x0000000002087348 */ /* 0x000fea0003c00000 */
[----:B------:R0:W1:Y:S02]  /*1c40*/  SHFL.DOWN P6, R31, R35, R20, R19 ;  /* 0x08000014231f7389 */ /* 0x00006400000c0013 */
[----:B01----:R-:W-:Y:S05]  /*1c50*/  ENDCOLLECTIVE ;  /* 0x000000000000791b */ /* 0x003fea0003800000 */
.L_x_10035:
[----:B------:R-:W-:Y:S01]  /*1c60*/  HFMA2 R20, -RZ, RZ, 0, 1.1920928955078125e-07 ;  /* 0x00000002ff147431 */ /* 0x000fe200000001ff */
[----:B------:R-:W-:-:S05]  /*1c70*/  MOV R24, R31 ;  /* 0x0000001f00187202 */ /* 0x000fca0000000f00 */
[----:B------:R-:W-:-:S04]  /*1c80*/  FADD.FTZ R24, R23, R24 ;  /* 0x0000001817187221 */ /* 0x000fc80000010000 */
[----:B------:R-:W-:-:S07]  /*1c90*/  IMAD.MOV.U32 R35, RZ, RZ, R24 ;  /* 0x000000ffff237224 */ /* 0x000fce00078e0018 */
[----:B------:R-:W-:Y:S05]  /*1ca0*/  WARPSYNC.COLLECTIVE R2, `(.L_x_10036) ;  /* 0x0000000002087348 */ /* 0x000fea0003c00000 */
[----:B------:R0:W1:Y:S02]  /*1cb0*/  SHFL.DOWN P6, R31, R35, R20, R19 ;  /* 0x08000014231f7389 */ /* 0x00006400000c0013 */
[----:B01----:R-:W-:Y:S05]  /*1cc0*/  ENDCOLLECTIVE ;  /* 0x000000000000791b */ /* 0x003fea0003800000 */
.L_x_10036:
[----:B------:R-:W-:Y:S02]  /*1cd0*/  IMAD.MOV.U32 R20, RZ, RZ, 0x1 ;  /* 0x00000001ff147424 */ /* 0x000fe400078e00ff */
[----:B------:R-:W-:-:S04]  /*1ce0*/  IMAD.MOV.U32 R27, RZ, RZ, R31 ;  /* 0x000000ffff1b7224 */ /* 0x000fc800078e001f */
[----:B------:R-:W-:-:S05]  /*1cf0*/  FADD.FTZ R27, R24, R27 ;  /* 0x0000001b181b7221 */ /* 0x000fca0000010000 */
[----:B------:R-:W-:-:S07]  /*1d00*/  MOV R35, R27 ;  /* 0x0000001b00237202 */ /* 0x000fce0000000f00 */
[----:B------:R-:W-:Y:S05]  /*1d10*/  WARPSYNC.COLLECTIVE R2, `(.L_x_10037) ;  /* 0x0000000002087348 */ /* 0x000fea0003c00000 */
[----:B------:R0:W1:Y:S02]  /*1d20*/  SHFL.DOWN P6, R31, R35, R20, R19 ;  /* 0x08000014231f7389 */ /* 0x00006400000c0013 */
[----:B01----:R-:W-:Y:S05]  /*1d30*/  ENDCOLLECTIVE ;  /* 0x000000000000791b */ /* 0x003fea0003800000 */
.L_x_10037:
[----:B------:R-:W-:Y:S01]  /*1d40*/  MOV R26, R31 ;  /* 0x0000001f001a7202 */ /* 0x000fe20000000f00 */
[----:B------:R-:W-:Y:S06]  /*1d50*/  BRA `(.L_x_10038) ;  /* 0xfffffff000c07947 */ /* 0x000fec000383ffff */
.L_x_10039:
        /* <DEDUP_REMOVED lines=10> */
.L_x_11684:


//--------------------- .text._ZN2at6native43_GLOBAL__N__9ae7fba5_10_SoftMax_cu_9f978f6322cunn_SoftMaxForwardRegIN3c104HalfEfS4_NS1_25LogSoftMaxForwardEpilogueElLi7EEEvPT1_PKT_T3_ --------------------------
	.section	.text._ZN2at6native43_GLOBAL__N__9ae7fba5_10_SoftMax_cu_9f978f6322cunn_SoftMaxForwardRegIN3c104HalfEfS4_NS1_25LogSoftMaxForwardEpilogueElLi7EEEvPT1_PKT_T3_,"ax",@progbits
	.align	128
.text._ZN2at6native43_GLOBAL__N__9ae7fba5_10_SoftMax_cu_9f978f6322cunn_SoftMaxForwardRegIN3c104HalfEfS4_NS1_25LogSoftMaxForwardEpilogueElLi7EEEvPT1_PKT_T3_:
        .type           _ZN2at6native43_GLOBAL__N__9ae7fba5_10_SoftMax_cu_9f978f6322cunn_SoftMaxForwardRegIN3c104HalfEfS4_NS1_25LogSoftMaxForwardEpilogueElLi7EEEvPT1_PKT_T3_,@function
        .size           _ZN2at6native43_GLOBAL__N__9ae7fba5_10_SoftMax_cu_9f978f6322cunn_SoftMaxForwardRegIN3c104HalfEfS4_NS1_25LogSoftMaxForwardEpilogueElLi7EEEvPT1_PKT_T3_,(.L_x_11685 - _ZN2at6native43_GLOBAL__N__9ae7fba5_10_SoftMax_cu_9f978f6322cunn_SoftMaxForwardRegIN3c104HalfEfS4_NS1_25LogSoftMaxForwardEpilogueElLi7EEEvPT1_PKT_T3_)
        .other          _ZN2at6native43_GLOBAL__N__9ae7fba5_10_SoftMax_cu_9f978f6322cunn_SoftMaxForwardRegIN3c104HalfEfS4_NS1_25LogSoftMaxForwardEpilogueElLi7EEEvPT1_PKT_T3_,@"STO_CUDA_ENTRY STV_DEFAULT"
_ZN2at6native43_GLOBAL__N__9ae7fba5_10_SoftMax_cu_9f978f6322cunn_SoftMaxForwardRegIN3c104HalfEfS4_NS1_25LogSoftMaxForwardEpilogueElLi7EEEvPT1_PKT_T3_:
        /* <DEDUP_REMOVED lines=148> */
.L_x_10062:
        /* <DEDUP_REMOVED lines=12> */
.L_x_10040:
        /* <DEDUP_REMOVED lines=81> */
.L_x_10068:
[----:B-1----:R-:W-:-:S07]  /*0f10*/  FADD.FTZ R22, R26, R29 ;  /* 0x0000001d1a167221 */ /* 0x002fce0000010000 */
.L_x_10043:
[----:B------:R-:W-:Y:S05]  /*0f20*/  BSYNC B0 ;  /* 0x0000000000007941 */ /* 0x000fea0003800000 */
.L_x_10042:
        /* <DEDUP_REMOVED lines=9> */
[----:B------:R-:W-:-:S05]  /*0fc0*/  HADD2.F32 R17, -RZ, R0.H0_H0 ;  /* 0x20000000ff117230 */ /* 0x000fca0000004100 */
[----:B------:R-:W-:Y:S01]  /*0fd0*/  FADD.FTZ R0, R17, -R18 ;  /* 0x8000001211007221 */ /* 0x000fe20000010000 */
[----:B------:R-:W-:-:S03]  /*0fe0*/  MOV R17, RZ ;  /* 0x000000ff00117202 */ /* 0x000fc60000000f00 */
[----:B-1----:R-:W-:Y:S01]  /*0ff0*/  FFMA.FTZ R0, R19, -0.69314718246459960938, R0 ;  /* 0xbf31721813007823 */ /* 0x002fe20000010000 */
[----:B------:R-:W-:-:S04]  /*1000*/  IMAD.WIDE.U32 R16, R14, UR8, R16 ;  /* 0x000000080e107c25 */ /* 0x000fc8000f8e0010 */
[----:B------:R-:W-:Y:S01]  /*1010*/  F2FP.F16.F32.PACK_AB R0, RZ, R0 ;  /* 0x00000000ff00723e */ /* 0x000fe200000000ff */
[----:B------:R-:W-:Y:S01]  /*1020*/  IMAD R17, R15, UR8, R17 ;  /* 0x000000080f117c24 */ /* 0x000fe2000f8e0211 */
[----:B--2---:R-:W-:-:S04]  /*1030*/  LEA R20, P0, R16, UR4, 0x1 ;  /* 0x0000000410147c11 */ /* 0x004fc8000f8008ff */
[----:B------:R-:W-:-:S05]  /*1040*/  LEA.HI.X R21, R16, UR5, R17, 0x1, P0 ;  /* 0x0000000510157c11 */ /* 0x000fca00080f0c11 */
[----:B------:R2:W-:Y:S04]  /*1050*/  STG.E.U16 desc[UR6][R20.64], R0 ;  /* 0x0000000014007986 */ /* 0x0005e8000c101506 */
.L_x_10046:
[----:B------:R-:W-:Y:S05]  /*1060*/  BSYNC.RECONVERGENT B0 ;  /* 0x0000000000007941 */ /* 0x000fea0003800200 */
.L_x_10045:
[----:B------:R-:W-:Y:S01]  /*1070*/  ISETP.NE.AND P0, PT, R32, RZ, PT ;  /* 0x000000ff2000720c */ /* 0x000fe20003f05270 */
[----:B------:R-:W-:-:S12]  /*1080*/  BSSY.RECONVERGENT B0, `(.L_x_10047) ;  /* 0x000000f000007945 */ /* 0x000fd80003800200 */
[----:B------:R-:W-:Y:S05]  /*1090*/  @P0 BRA `(.L_x_10048) ;  /* 0x0000000000340947 */ /* 0x000fea0003800000 */
[----:B------:R-:W3:Y:S01]  /*10a0*/  S2R R16, SR_TID.X ;  /* 0x0000000000107919 */ /* 0x000ee20000002100 */
[----:B------:R-:W4:Y:S01]  /*10b0*/  LDCU.64 UR4, c[0x0][0x380] ;  /* 0x00007000ff0477ac */ /* 0x000f220008000a00 */
[----:B------:R-:W-:-:S05]  /*10c0*/  HADD2.F32 R17, -RZ, R2.H0_H0 ;  /* 0x20000002ff117230 */ /* 0x000fca0000004100 */
[----:B--2---:R-:W-:Y:S01]  /*10d0*/  FADD.FTZ R0, R17, -R18 ;  /* 0x8000001211007221 */ /* 0x004fe20000010000 */
[----:B------:R-:W-:-:S03]  /*10e0*/  IMAD.MOV.U32 R17, RZ, RZ, RZ ;  /* 0x000000ffff117224 */ /* 0x000fc600078e00ff */
[----:B-1----:R-:W-:-:S05]  /*10f0*/  FFMA.FTZ R0, R19, -0.69314718246459960938, R0 ;  /* 0xbf31721813007823 */ /* 0x002fca0000010000 */
[----:B------:R-:W-:Y:S01]  /*1100*/  F2FP.F16.F32.PACK_AB R0, RZ, R0 ;  /* 0x00000000ff00723e */ /* 0x000fe200000000ff */
[----:B---3--:R-:W-:-:S04]  /*1110*/  VIADD R16, R16, UR9 ;  /* 0x0000000910107c36 */ /* 0x008fc80008000000 */
[----:B------:R-:W-:-:S04]  /*1120*/  IMAD.WIDE.U32 R20, R14, UR8, R16 ;  /* 0x000000080e147c25 */ /* 0x000fc8000f8e0010 */
[----:B------:R-:W-:Y:S01]  /*1130*/  IMAD R17, R15, UR8, R21 ;  /* 0x000000080f117c24 */ /* 0x000fe2000f8e0215 */
[----:B----4-:R-:W-:-:S04]  /*1140*/  LEA R16, P0, R20, UR4, 0x1 ;  /* 0x0000000414107c11 */ /* 0x010fc8000f8008ff */
[----:B------:R-:W-:-:S05]  /*1150*/  LEA.HI.X R17, R20, UR5, R17, 0x1, P0 ;  /* 0x0000000514117c11 */ /* 0x000fca00080f0c11 */
[----:B------:R3:W-:Y:S04]  /*1160*/  STG.E.U16 desc[UR6][R16.64], R0 ;  /* 0x0000000010007986 */ /* 0x0007e8000c101506 */
.L_x_10048:
[----:B------:R-:W-:Y:S05]  /*1170*/  BSYNC.RECONVERGENT B0 ;  /* 0x0000000000007941 */ /* 0x000fea0003800200 */
.L_x_10047:
[----:B------:R-:W-:Y:S04]  /*1180*/  BSSY.RECONVERGENT B0, `(.L_x_10049) ;  /* 0x0000010000007945 */ /* 0x000fe80003800200 */
[----:B------:R-:W-:Y:S05]  /*1190*/  @P1 BRA `(.L_x_10050) ;  /* 0x0000000000381947 */ /* 0x000fea0003800000 */
[----:B--23--:R-:W2:Y:S01]  /*11a0*/  S2R R0, SR_TID.X ;  /* 0x0000000000007919 */ /* 0x00cea20000002100 */
[----:B------:R-:W3:Y:S01]  /*11b0*/  LDCU.64 UR4, c[0x0][0x380] ;  /* 0x00007000ff0477ac */ /* 0x000ee20008000a00 */
[----:B------:R-:W-:Y:S01]  /*11c0*/  HADD2.F32 R3, -RZ, R3.H0_H0 ;  /* 0x20000003ff037230 */ /* 0x000fe20000004100 */
        /* <DEDUP_REMOVED lines=8> */
[----:B------:R-:W-:Y:S02]  /*1250*/  F2FP.F16.F32.PACK_AB R0, RZ, R0 ;  /* 0x00000000ff00723e */ /* 0x000fe400000000ff */
[----:B------:R-:W-:-:S05]  /*1260*/  LEA.HI.X R3, R16, UR5, R3, 0x1, P0 ;  /* 0x0000000510037c11 */ /* 0x000fca00080f0c03 */
[----:B------:R4:W-:Y:S04]  /*1270*/  STG.E.U16 desc[UR6][R2.64], R0 ;  /* 0x0000000002007986 */ /* 0x0009e8000c101506 */
.L_x_10050:
[----:B------:R-:W-:Y:S05]  /*1280*/  BSYNC.RECONVERGENT B0 ;  /* 0x0000000000007941 */ /* 0x000fea0003800200 */
.L_x_10049:
[----:B------:R-:W-:Y:S04]  /*1290*/  BSSY.RECONVERGENT B0, `(.L_x_10051) ;  /* 0x000000d000007945 */ /* 0x000fe80003800200 */
[----:B------:R-:W-:Y:S05]  /*12a0*/  @P2 BRA `(.L_x_10052) ;  /* 0x00000000002c2947 */ /* 0x000fea0003800000 */
[----:B------:R-:W5:Y:S01]  /*12b0*/  LDCU.64 UR4, c[0x0][0x380] ;  /* 0x00007000ff0477ac */ /* 0x000f620008000a00 */
[----:B------:R-:W-:Y:S02]  /*12c0*/  HFMA2 R13, -RZ, RZ, 0, 0 ;  /* 0x00000000ff0d7431 */ /* 0x000fe400000001ff */
[----:B----4-:R-:W-:-:S05]  /*12d0*/  HADD2.F32 R3, -RZ, R4.H0_H0 ;  /* 0x20000004ff037230 */ /* 0x010fca0000004100 */
[----:B--23--:R-:W-:Y:S01]  /*12e0*/  FADD.FTZ R0, R3, -R18 ;  /* 0x8000001203007221 */ /* 0x00cfe20000010000 */
[----:B------:R-:W-:-:S04]  /*12f0*/  IMAD.WIDE.U32 R12, R14, UR8, R12 ;  /* 0x000000080e0c7c25 */ /* 0x000fc8000f8e000c */
[----:B-1----:R-:W-:Y:S01]  /*1300*/  FFMA.FTZ R0, R19, -0.69314718246459960938, R0 ;  /* 0xbf31721813007823 */ /* 0x002fe20000010000 */
[----:B------:R-:W-:-:S04]  /*1310*/  IMAD R3, R15, UR8, R13 ;  /* 0x000000080f037c24 */ /* 0x000fc8000f8e020d */
[----:B------:R-:W-:Y:S02]  /*1320*/  F2FP.F16.F32.PACK_AB R0, RZ, R0 ;  /* 0x00000000ff00723e */ /* 0x000fe400000000ff */
[----:B-----5:R-:W-:-:S04]  /*1330*/  LEA R2, P0, R12, UR4, 0x1 ;  /* 0x000000040c027c11 */ /* 0x020fc8000f8008ff */
[----:B------:R-:W-:-:S05]  /*1340*/  LEA.HI.X R3, R12, UR5, R3, 0x1, P0 ;  /* 0x000000050c037c11 */ /* 0x000fca00080f0c03 */
[----:B------:R1:W-:Y:S04]  /*1350*/  STG.E.U16 desc[UR6][R2.64], R0 ;  /* 0x0000000002007986 */ /* 0x0003e8000c101506 */
.L_x_10052:
[----:B------:R-:W-:Y:S05]  /*1360*/  BSYNC.RECONVERGENT B0 ;  /* 0x0000000000007941 */ /* 0x000fea0003800200 */
.L_x_10051:
[----:B------:R-:W-:Y:S04]  /*1370*/  BSSY.RECONVERGENT B0, `(.L_x_10053) ;  /* 0x000000d000007945 */ /* 0x000fe80003800200 */
[----:B------:R-:W-:Y:S05]  /*1380*/  @P3 BRA `(.L_x_10054) ;  /* 0x00000000002c3947 */ /* 0x000fea0003800000 */
[----:B------:R-:W5:Y:S01]  /*1390*/  LDCU.64 UR4, c[0x0][0x380] ;  /* 0x00007000ff0477ac */ /* 0x000f620008000a00 */
[----:B------:R-:W-:Y:S02]  /*13a0*/  HADD2.F32 R5, -RZ, R5.H0_H0 ;  /* 0x20000005ff057230 */ /* 0x000fe40000004100 */
[----:B------:R-:W-:-:S03]  /*13b0*/  IMAD.MOV.U32 R11, RZ, RZ, RZ ;  /* 0x000000ffff0b7224 */ /* 0x000fc600078e00ff */
[----:B-1234-:R-:W-:Y:S01]  /*13c0*/  FADD.FTZ R0, R5, -R18 ;  /* 0x8000001205007221 */ /* 0x01efe20000010000 */
[----:B------:R-:W-:-:S04]  /*13d0*/  IMAD.WIDE.U32 R10, R14, UR8, R10 ;  /* 0x000000080e0a7c25 */ /* 0x000fc8000f8e000a */
[----:B------:R-:W-:Y:S01]  /*13e0*/  FFMA.FTZ R0, R19, -0.69314718246459960938, R0 ;  /* 0xbf31721813007823 */ /* 0x000fe20000010000 */
[----:B------:R-:W-:-:S04]  /*13f0*/  IMAD R3, R15, UR8, R11 ;  /* 0x000000080f037c24 */ /* 0x000fc8000f8e020b */
[----:B------:R-:W-:Y:S02]  /*1400*/  F2FP.F16.F32.PACK_AB R0, RZ, R0 ;  /* 0x00000000ff00723e */ /* 0x000fe400000000ff */
[----:B-----5:R-:W-:-:S04]  /*1410*/  LEA R2, P0, R10, UR4, 0x1 ;  /* 0x000000040a027c11 */ /* 0x020fc8000f8008ff */
[----:B------:R-:W-:-:S05]  /*1420*/  LEA.HI.X R3, R10, UR5, R3, 0x1, P0 ;  /* 0x000000050a037c11 */ /* 0x000fca00080f0c03 */
[----:B------:R1:W-:Y:S04]  /*1430*/  STG.E.U16 desc[UR6][R2.64], R0 ;  /* 0x0000000002007986 */ /* 0x0003e8000c101506 */
.L_x_10054:
[----:B------:R-:W-:Y:S05]  /*1440*/  BSYNC.RECONVERGENT B0 ;  /* 0x0000000000007941 */ /* 0x000fea0003800200 */
.L_x_10053:
[----:B------:R-:W-:Y:S04]  /*1450*/  BSSY.RECONVERGENT B0, `(.L_x_10055) ;  /* 0x000000d000007945 */ /* 0x000fe80003800200 */
[----:B------:R-:W-:Y:S05]  /*1460*/  @P4 BRA `(.L_x_10056) ;  /* 0x00000000002c4947 */ /* 0x000fea0003800000 */
[----:B------:R-:W5:Y:S01]  /*1470*/  LDCU.64 UR4, c[0x0][0x380] ;  /* 0x00007000ff0477ac */ /* 0x000f620008000a00 */
[----:B-1--4-:R-:W-:Y:S02]  /*1480*/  HADD2.F32 R3, -RZ, R30.H0_H0 ;  /* 0x2000001eff037230 */ /* 0x012fe40000004100 */
[----:B------:R-:W-:-:S03]  /*1490*/  IMAD.MOV.U32 R9, RZ, RZ, RZ ;  /* 0x000000ffff097224 */ /* 0x000fc600078e00ff */
[----:B--23--:R-:W-:Y:S01]  /*14a0*/  FADD.FTZ R0, R3, -R18 ;  /* 0x8000001203007221 */ /* 0x00cfe20000010000 */
[----:B------:R-:W-:-:S04]  /*14b0*/  IMAD.WIDE.U32 R8, R14, UR8, R8 ;  /* 0x000000080e087c25 */ /* 0x000fc8000f8e0008 */
[----:B------:R-:W-:Y:S01]  /*14c0*/  FFMA.FTZ R0, R19, -0.69314718246459960938, R0 ;  /* 0xbf31721813007823 */ /* 0x000fe20000010000 */
[----:B------:R-:W-:-:S04]  /*14d0*/  IMAD R3, R15, UR8, R9 ;  /* 0x000000080f037c24 */ /* 0x000fc8000f8e0209 */
[----:B------:R-:W-:Y:S02]  /*14e0*/  F2FP.F16.F32.PACK_AB R0, RZ, R0 ;  /* 0x00000000ff00723e */ /* 0x000fe400000000ff */
[----:B-----5:R-:W-:-:S04]  /*14f0*/  LEA R2, P0, R8, UR4, 0x1 ;  /* 0x0000000408027c11 */ /* 0x020fc8000f8008ff */
[----:B------:R-:W-:-:S05]  /*1500*/  LEA.HI.X R3, R8, UR5, R3, 0x1, P0 ;  /* 0x0000000508037c11 */ /* 0x000fca00080f0c03 */
[----:B------:R1:W-:Y:S04]  /*1510*/  STG.E.U16 desc[UR6][R2.64], R0 ;  /* 0x0000000002007986 */ /* 0x0003e8000c101506 */
.L_x_10056:
[----:B------:R-:W-:Y:S05]  /*1520*/  BSYNC.RECONVERGENT B0 ;  /* 0x0000000000007941 */ /* 0x000fea0003800200 */
.L_x_10055:
[----:B------:R-:W-:Y:S05]  /*1530*/  @P5 EXIT ;  /* 0x000000000000594d */ /* 0x000fea0003800000 */
[----:B------:R-:W4:Y:S01]  /*1540*/  LDCU.64 UR4, c[0x0][0x380] ;  /* 0x00007000ff0477ac */ /* 0x000f220008000a00 */
[----:B------:R-:W-:Y:S01]  /*1550*/  HADD2.F32 R31, -RZ, R31.H0_H0 ;  /* 0x2000001fff1f7230 */ /* 0x000fe20000004100 */
[----:B------:R-:W-:-:S04]  /*1560*/  MOV R7, RZ ;  /* 0x000000ff00077202 */ /* 0x000fc80000000f00 */
        /* <DEDUP_REMOVED lines=9> */
.L_x_10041:
[----:B------:R-:W-:Y:S02]  /*1600*/  HFMA2 R20, -RZ, RZ, 0, 1.847743988037109375e-06 ;  /* 0x0000001fff147431 */ /* 0x000fe400000001ff */
[----:B0-----:R-:W-:Y:S02]  /*1610*/  IMAD.MOV.U32 R34, RZ, RZ, R18 ;  /* 0x000000ffff227224 */ /* 0x001fe400078e0012 */
[----:B------:R-:W-:Y:S02]  /*1620*/  IMAD.MOV.U32 R19, RZ, RZ, 0x10 ;  /* 0x00000010ff137424 */ /* 0x000fe400078e00ff */
[----:B------:R-:W-:-:S07]  /*1630*/  IMAD.MOV.U32 R21, RZ, RZ, -0x1 ;  /* 0xffffffffff157424 */ /* 0x000fce00078e00ff */
[----:B------:R-:W-:Y:S05]  /*1640*/  WARPSYNC.COLLECTIVE R21, `(.L_x_10057) ;  /* 0x0000000015087348 */ /* 0x000fea0003c00000 */
[----:B------:R0:W1:Y:S02]  /*1650*/  SHFL.DOWN P6, R29, R34, R19, R20 ;  /* 0x08000013221d7389 */ /* 0x00006400000c0014 */
[----:B01----:R-:W-:Y:S05]  /*1660*/  ENDCOLLECTIVE ;  /* 0x000000000000791b */ /* 0x003fea0003800000 */
.L_x_10057:
        /* <DEDUP_REMOVED lines=8> */
.L_x_10058:
        /* <DEDUP_REMOVED lines=8> */
.L_x_10059:
        /* <DEDUP_REMOVED lines=8> */
.L_x_10060:
        /* <DEDUP_REMOVED lines=8> */
.L_x_10061:
[----:B------:R-:W-:Y:S05]  /*1870*/  BRA `(.L_x_10062) ;  /* 0xfffffff000307947 */ /* 0x000fea000383ffff */
.L_x_10044:
[----:B------:R-:W-:Y:S02]  /*1880*/  HFMA2 R19, -RZ, RZ, 0, 9.5367431640625e-07 ;  /* 0x00000010ff137431 */ /* 0x000fe400000001ff */
[----:B-1----:R-:W-:Y:S02]  /*1890*/  IMAD.MOV.U32 R34, RZ, RZ, R22 ;  /* 0x000000ffff227224 */ /* 0x002fe400078e0016 */
[----:B------:R-:W-:Y:S02]  /*18a0*/  IMAD.MOV.U32 R20, RZ, RZ, 0x1f ;  /* 0x0000001fff147424 */ /* 0x000fe400078e00ff */
[----:B------:R-:W-:-:S07]  /*18b0*/  IMAD.MOV.U32 R21, RZ, RZ, -0x1 ;  /* 0xffffffffff157424 */ /* 0x000fce00078e00ff */
[----:B------:R-:W-:Y:S05]  /*18c0*/  WARPSYNC.COLLECTIVE R21, `(.L_x_10063) ;  /* 0x0000000015087348 */ /* 0x000fea0003c00000 */
[----:B------:R0:W1:Y:S02]  /*18d0*/  SHFL.DOWN P6, R29, R34, R19, R20 ;  /* 0x08000013221d7389 */ /* 0x00006400000c0014 */
[----:B01----:R-:W-:Y:S05]  /*18e0*/  ENDCOLLECTIVE ;  /* 0x000000000000791b */ /* 0x003fea0003800000 */
.L_x_10063:
[----:B------:R-:W-:Y:S01]  /*18f0*/  IMAD.MOV.U32 R19, RZ, RZ, 0x8 ;  /* 0x00000008ff137424 */ /* 0x000fe200078e00ff */
[----:B------:R-:W-:-:S05]  /*1900*/  MOV R23, R29 ;  /* 0x0000001d00177202 */ /* 0x000fca0000000f00 */
[----:B------:R-:W-:-:S04]  /*1910*/  FADD.FTZ R23, R22, R23 ;  /* 0x0000001716177221 */ /* 0x000fc80000010000 */
[----:B------:R-:W-:-:S07]  /*1920*/  IMAD.MOV.U32 R34, RZ, RZ, R23 ;  /* 0x000000ffff227224 */ /* 0x000fce00078e0017 */
[----:B------:R-:W-:Y:S05]  /*1930*/  WARPSYNC.COLLECTIVE R21, `(.L_x_10064) ;  /* 0x0000000015087348 */ /* 0x000fea0003c00000 */
[----:B------:R0:W1:Y:S02]  /*1940*/  SHFL.DOWN P6, R29, R34, R19, R20 ;  /* 0x08000013221d7389 */ /* 0x00006400000c0014 */
[----:B01----:R-:W-:Y:S05]  /*1950*/  ENDCOLLECTIVE ;  /* 0x000000000000791b */ /* 0x003fea0003800000 */
.L_x_10064:
[----:B------:R-:W-:Y:S01]  /*1960*/  HFMA2 R19, -RZ, RZ, 0, 2.384185791015625e-07 ;  /* 0x00000004ff137431 */ /* 0x000fe200000001ff */
[----:B------:R-:W-:-:S05]  /*1970*/  MOV R24, R29 ;  /* 0x0000001d00187202 */ /* 0x000fca0000000f00 */
[----:B------:R-:W-:-:S04]  /*1980*/  FADD.FTZ R24, R23, R24 ;  /* 0x0000001817187221 */ /* 0x000fc80000010000 */
[----:B------:R-:W-:-:S07]  /*1990*/  IMAD.MOV.U32 R34, RZ, RZ, R24 ;  /* 0x000000ffff227224 */ /* 0x000fce00078e0018 */
[----:B------:R-:W-:Y:S05]  /*19a0*/  WARPSYNC.COLLECTIVE R21, `(.L_x_10065) ;  /* 0x0000000015087348 */ /* 0x000fea0003c00000 */
[----:B------:R0:W1:Y:S02]  /*19b0*/  SHFL.DOWN P6, R29, R34, R19, R20 ;  /* 0x08000013221d7389 */ /* 0x00006400000c0014 */
[----:B01----:R-:W-:Y:S05]  /*19c0*/  ENDCOLLECTIVE ;  /* 0x000000000000791b */ /* 0x003fea0003800000 */
.L_x_10065:
[----:B------:R-:W-:Y:S02]  /*19d0*/  IMAD.MOV.U32 R19, RZ, RZ, 0x2 ;  /* 0x00000002ff137424 */ /* 0x000fe400078e00ff */
[----:B------:R-:W-:-:S04]  /*19e0*/  IMAD.MOV.U32 R27, RZ, RZ, R29 ;  /* 0x000000ffff1b7224 */ /* 0x000fc800078e001d */
[----:B------:R-:W-:-:S05]  /*19f0*/  FADD.FTZ R27, R24, R27 ;  /* 0x0000001b181b7221 */ /* 0x000fca0000010000 */
[----:B------:R-:W-:-:S07]  /*1a00*/  MOV R34, R27 ;  /* 0x0000001b00227202 */ /* 0x000fce0000000f00 */
[----:B------:R-:W-:Y:S05]  /*1a10*/  WARPSYNC.COLLECTIVE R21, `(.L_x_10066) ;  /* 0x0000000015087348 */ /* 0x000fea0003c00000 */
[----:B------:R0:W1:Y:S02]  /*1a20*/  SHFL.DOWN P6, R29, R34, R19, R20 ;  /* 0x08000013221d7389 */ /* 0x00006400000c0014 */
[----:B01----:R-:W-:Y:S05]  /*1a30*/  ENDCOLLECTIVE ;  /* 0x000000000000791b */ /* 0x003fea0003800000 */
.L_x_10066:
[----:B------:R-:W-:Y:S01]  /*1a40*/  HFMA2 R19, -RZ, RZ, 0, 5.9604644775390625e-08 ;  /* 0x00000001ff137431 */ /* 0x000fe200000001ff */
[----:B------:R-:W-:-:S05]  /*1a50*/  MOV R26, R29 ;  /* 0x0000001d001a7202 */ /* 0x000fca0000000f00 */
[----:B------:R-:W-:-:S04]  /*1a60*/  FADD.FTZ R26, R27, R26 ;  /* 0x0000001a1b1a7221 */ /* 0x000fc80000010000 */
[----:B------:R-:W-:-:S07]  /*1a70*/  IMAD.MOV.U32 R34, RZ, RZ, R26 ;  /* 0x000000ffff227224 */ /* 0x000fce00078e001a */
[----:B------:R-:W-:Y:S05]  /*1a80*/  WARPSYNC.COLLECTIVE R21, `(.L_x_10067) ;  /* 0x0000000015087348 */ /* 0x000fea0003c00000 */
[----:B------:R0:W1:Y:S02]  /*1a90*/  SHFL.DOWN P6, R29, R34, R19, R20 ;  /* 0x08000013221d7389 */ /* 0x00006400000c0014 */
[----:B01----:R-:W-:Y:S05]  /*1aa0*/  ENDCOLLECTIVE ;  /* 0x000000000000791b */ /* 0x003fea0003800000 */
.L_x_10067:
[----:B------:R-:W-:Y:S05]  /*1ab0*/  BRA `(.L_x_10068) ;  /* 0xfffffff400147947 */ /* 0x000fea000383ffff */
.L_x_10069:
        /* <DEDUP_REMOVED lines=12> */
.L_x_11685:


//--------------------- .text._ZN2at6native43_GLOBAL__N__9ae7fba5_10_SoftMax_cu_9f978f6322cunn_SoftMaxForwardRegIN3c104HalfEfS4_NS1_25LogSoftMaxForwardEpilogueElLi6EEEvPT1_PKT_T3_ --------------------------
	.section	.text._ZN2at6native43_GLOBAL__N__9ae7fba5_10_SoftMax_cu_9f978f6322cunn_SoftMaxForwardRegIN3c104HalfEfS4_NS1_25LogSoftMaxForwardEpilogueElLi6EEEvPT1_PKT_T3_,"ax",@progbits
	.align	128
.text._ZN2at6native43_GLOBAL__N__9ae7fba5_10_SoftMax_cu_9f978f6322cunn_SoftMaxForwardRegIN3c104HalfEfS4_NS1_25LogSoftMaxForwardEpilogueElLi6EEEvPT1_PKT_T3_:
        .type           _ZN2at6native43_GLOBAL__N__9ae7fba5_10_SoftMax_cu_9f978f6322cunn_SoftMaxForwardRegIN3c104HalfEfS4_NS1_25LogSoftMaxForwardEpilogueElLi6EEEvPT1_PKT_T3_,@function
        .size           _ZN2at6native43_GLOBAL__N__9ae7fba5_10_SoftMax_cu_9f978f6322cunn_SoftMaxForwardRegIN3c104HalfEfS4_NS1_25LogSoftMaxForwardEpilogueElLi6EEEvPT1_PKT_T3_,(.L_x_11686 - _ZN2at6native43_GLOBAL__N__9ae7fba5_10_SoftMax_cu_9f978f6322cunn_SoftMaxForwardRegIN3c104HalfEfS4_NS1_25LogSoftMaxForwardEpilogueElLi6EEEvPT1_PKT_T3_)
        .other          _ZN2at6native43_GLOBAL__N__9ae7fba5_10_SoftMax_cu_9f978f6322cunn_SoftMaxForwardRegIN3c104HalfEfS4_NS1_25LogSoftMaxForwardEpilogueElLi6EEEvPT1_PKT_T3_,@"STO_CUDA_ENTRY STV_DEFAULT"
_ZN2at6native43_GLOBAL__N__9ae7fba5_10_SoftMax_cu_9f978f6322cunn_SoftMaxForwardRegIN3c104HalfEfS4_NS1_25LogSoftMaxForwardEpilogueElLi6EEEvPT1_PKT_T3_:
        /* <DEDUP_REMOVED lines=127> */
.L_x_10090:
        /* <DEDUP_REMOVED lines=9> */
.L_x_10070:
        /* <DEDUP_REMOVED lines=70> */
.L_x_10096:
[----:B-1----:R-:W-:-:S07]  /*0ce0*/  FADD.FTZ R19, R25, R30 ;  /* 0x0000001e19137221 */ /* 0x002fce0000010000 */
.L_x_10073:
[----:B------:R-:W-:Y:S05]  /*0cf0*/  BSYNC B0 ;  /* 0x0000000000007941 */ /* 0x000fea0003800000 */
.L_x_10072:
        /* <DEDUP_REMOVED lines=19> */
.L_x_10076:
[----:B------:R-:W-:Y:S05]  /*0e30*/  BSYNC.RECONVERGENT B0 ;  /* 0x0000000000007941 */ /* 0x000fea0003800200 */
.L_x_10075:
[----:B------:R-:W-:Y:S04]  /*0e40*/  BSSY.RECONVERGENT B0, `(.L_x_10077) ;  /* 0x000000d000007945 */ /* 0x000fe80003800200 */
[----:B------:R-:W-:Y:S05]  /*0e50*/  @P1 BRA `(.L_x_10078) ;  /* 0x00000000002c1947 */ /* 0x000fea0003800000 */
[----:B------:R-:W-:Y:S01]  /*0e60*/  HADD2.F32 R13, -RZ, R2.H0_H0 ;  /* 0x20000002ff0d7230 */ /* 0x000fe20000004100 */
[----:B------:R-:W3:Y:S04]  /*0e70*/  LDCU.64 UR4, c[0x0][0x380] ;  /* 0x00007000ff0477ac */ /* 0x000ee80008000a00 */
[----:B--2---:R-:W-:Y:S01]  /*0e80*/  FADD.FTZ R0, R13, -R18 ;  /* 0x800000120d007221 */ /* 0x004fe20000010000 */
[----:B------:R-:W-:-:S03]  /*0e90*/  HFMA2 R13, -RZ, RZ, 0, 0 ;  /* 0x00000000ff0d7431 */ /* 0x000fc600000001ff */
[----:B-1----:R-:W-:-:S05]  /*0ea0*/  FFMA.FTZ R0, R19, -0.69314718246459960938, R0 ;  /* 0xbf31721813007823 */ /* 0x002fca0000010000 */
[----:B------:R-:W-:Y:S01]  /*0eb0*/  F2FP.F16.F32.PACK_AB R0, RZ, R0 ;  /* 0x00000000ff00723e */ /* 0x000fe200000000ff */
[----:B------:R-:W-:-:S04]  /*0ec0*/  IMAD.WIDE.U32 R16, R14, UR7, R12 ;  /* 0x000000070e107c25 */ /* 0x000fc8000f8e000c */
[----:B------:R-:W-:Y:S01]  /*0ed0*/  IMAD R13, R15, UR7, R17 ;  /* 0x000000070f0d7c24 */ /* 0x000fe2000f8e0211 */
[----:B---3--:R-:W-:-:S04]  /*0ee0*/  LEA R12, P0, R16, UR4, 0x1 ;  /* 0x00000004100c7c11 */ /* 0x008fc8000f8008ff */
[----:B------:R-:W-:-:S05]  /*0ef0*/  LEA.HI.X R13, R16, UR5, R13, 0x1, P0 ;  /* 0x00000005100d7c11 */ /* 0x000fca00080f0c0d */
[----:B------:R3:W-:Y:S04]  /*0f00*/  STG.E.U16 desc[UR8][R12.64], R0 ;  /* 0x000000000c007986 */ /* 0x0007e8000c101508 */
.L_x_10078:
[----:B------:R-:W-:Y:S05]  /*0f10*/  BSYNC.RECONVERGENT B0 ;  /* 0x0000000000007941 */ /* 0x000fea0003800200 */
.L_x_10077:
[----:B------:R-:W-:Y:S04]  /*0f20*/  BSSY.RECONVERGENT B0, `(.L_x_10079) ;  /* 0x000000d000007945 */ /* 0x000fe80003800200 */
[----:B------:R-:W-:Y:S05]  /*0f30*/  @P2 BRA `(.L_x_10080) ;  /* 0x00000000002c2947 */ /* 0x000fea0003800000 */
[----:B------:R-:W4:Y:S01]  /*0f40*/  LDCU.64 UR4, c[0x0][0x380] ;  /* 0x00007000ff0477ac */ /* 0x000f220008000a00 */
[----:B------:R-:W-:Y:S02]  /*0f50*/  HADD2.F32 R3, -RZ, R3.H0_H0 ;  /* 0x20000003ff037230 */ /* 0x000fe40000004100 */
[----:B------:R-:W-:-:S03]  /*0f60*/  IMAD.MOV.U32 R11, RZ, RZ, RZ ;  /* 0x000000ffff0b7224 */ /* 0x000fc600078e00ff */
[----:B--23--:R-:W-:Y:S01]  /*0f70*/  FADD.FTZ R0, R3, -R18 ;  /* 0x8000001203007221 */ /* 0x00cfe20000010000 */
[----:B------:R-:W-:-:S04]  /*0f80*/  IMAD.WIDE.U32 R10, R14, UR7, R10 ;  /* 0x000000070e0a7c25 */ /* 0x000fc8000f8e000a */
[----:B-1----:R-:W-:Y:S01]  /*0f90*/  FFMA.FTZ R0, R19, -0.69314718246459960938, R0 ;  /* 0xbf31721813007823 */ /* 0x002fe20000010000 */
[----:B------:R-:W-:-:S04]  /*0fa0*/  IMAD R3, R15, UR7, R11 ;  /* 0x000000070f037c24 */ /* 0x000fc8000f8e020b */
[----:B------:R-:W-:Y:S02]  /*0fb0*/  F2FP.F16.F32.PACK_AB R0, RZ, R0 ;  /* 0x00000000ff00723e */ /* 0x000fe400000000ff */
[----:B----4-:R-:W-:-:S04]  /*0fc0*/  LEA R2, P0, R10, UR4, 0x1 ;  /* 0x000000040a027c11 */ /* 0x010fc8000f8008ff */
[----:B------:R-:W-:-:S05]  /*0fd0*/  LEA.HI.X R3, R10, UR5, R3, 0x1, P0 ;  /* 0x000000050a037c11 */ /* 0x000fca00080f0c03 */
[----:B------:R4:W-:Y:S04]  /*0fe0*/  STG.E.U16 desc[UR8][R2.64], R0 ;  /* 0x0000000002007986 */ /* 0x0009e8000c101508 */
.L_x_10080:
[----:B------:R-:W-:Y:S05]  /*0ff0*/  BSYNC.RECONVERGENT B0 ;  /* 0x0000000000007941 */ /* 0x000fea0003800200 */
.L_x_10079:
[----:B------:R-:W-:Y:S04]  /*1000*/  BSSY.RECONVERGENT B0, `(.L_x_10081) ;  /* 0x000000d000007945 */ /* 0x000fe80003800200 */
[----:B------:R-:W-:Y:S05]  /*1010*/  @P3 BRA `(.L_x_10082) ;  /* 0x00000000002c3947 */ /* 0x000fea0003800000 */
[----:B------:R-:W5:Y:S01]  /*1020*/  LDCU.64 UR4, c[0x0][0x380] ;  /* 0x00007000ff0477ac */ /* 0x000f620008000a00 */
[----:B----4-:R-:W-:Y:S02]  /*1030*/  HADD2.F32 R3, -RZ, R4.H0_H0 ;  /* 0x20000004ff037230 */ /* 0x010fe40000004100 */
[----:B------:R-:W-:-:S03]  /*1040*/  IMAD.MOV.U32 R9, RZ, RZ, RZ ;  /* 0x000000ffff097224 */ /* 0x000fc600078e00ff */
        /* <DEDUP_REMOVED lines=8> */
.L_x_10082:
[----:B------:R-:W-:Y:S05]  /*10d0*/  BSYNC.RECONVERGENT B0 ;  /* 0x0000000000007941 */ /* 0x000fea0003800200 */
.L_x_10081:
[----:B------:R-:W-:Y:S04]  /*10e0*/  BSSY.RECONVERGENT B0, `(.L_x_10083) ;  /* 0x000000d000007945 */ /* 0x000fe80003800200 */
[----:B------:R-:W-:Y:S05]  /*10f0*/  @P4 BRA `(.L_x_10084) ;  /* 0x00000000002c4947 */ /* 0x000fea0003800000 */
[----:B------:R-:W5:Y:S01]  /*1100*/  LDCU.64 UR4, c[0x0][0x380] ;  /* 0x00007000ff0477ac */ /* 0x000f620008000a00 */
[----:B------:R-:W-:Y:S01]  /*1110*/  HADD2.F32 R5, -RZ, R5.H0_H0 ;  /* 0x20000005ff057230 */ /* 0x000fe20000004100 */
[----:B------:R-:W-:-:S04]  /*1120*/  MOV R7, RZ ;  /* 0x000000ff00077202 */ /* 0x000fc80000000f00 */
        /* <DEDUP_REMOVED lines=8> */
.L_x_10084:
[----:B------:R-:W-:Y:S05]  /*11b0*/  BSYNC.RECONVERGENT B0 ;  /* 0x0000000000007941 */ /* 0x000fea0003800200 */
.L_x_10083:
[----:B------:R-:W-:Y:S05]  /*11c0*/  @P5 EXIT ;  /* 0x000000000000594d */ /* 0x000fea0003800000 */
        /* <DEDUP_REMOVED lines=10> */
[----:B------:R-:W-:Y:S01]  /*1270*/  STG.E.U16 desc[UR8][R2.64], R19 ;  /* 0x0000001302007986 */ /* 0x000fe2000c101508 */
[----:B------:R-:W-:Y:S05]  /*1280*/  EXIT ;  /* 0x000000000000794d */ /* 0x000fea0003800000 */
.L_x_10071:
[----:B------:R-:W-:Y:S02]  /*1290*/  HFMA2 R22, -RZ, RZ, 0, 9.5367431640625e-07 ;  /* 0x00000010ff167431 */ /* 0x000fe400000001ff */
[----:B-1----:R-:W-:Y:S02]  /*12a0*/  IMAD.MOV.U32 R33, RZ, RZ, R23 ;  /* 0x000000ffff217224 */ /* 0x002fe400078e0017 */
[----:B------:R-:W-:Y:S02]  /*12b0*/  IMAD.MOV.U32 R21, RZ, RZ, 0x1f ;  /* 0x0000001fff157424 */ /* 0x000fe400078e00ff */
[----:B------:R-:W-:-:S07]  /*12c0*/  IMAD.MOV.U32 R20, RZ, RZ, -0x1 ;  /* 0xffffffffff147424 */ /* 0x000fce00078e00ff */
[----:B------:R-:W-:Y:S05]  /*12d0*/  WARPSYNC.COLLECTIVE R20, `(.L_x_10085) ;  /* 0x0000000014087348 */ /* 0x000fea0003c00000 */
[----:B------:R0:W1:Y:S02]  /*12e0*/  SHFL.DOWN P6, R34, R33, R22, R21 ;  /* 0x0800001621227389 */ /* 0x00006400000c0015 */
[----:B01----:R-:W-:Y:S05]  /*12f0*/  ENDCOLLECTIVE ;  /* 0x000000000000791b */ /* 0x003fea0003800000 */
.L_x_10085:
        /* <DEDUP_REMOVED lines=8> */
.L_x_10086:
        /* <DEDUP_REMOVED lines=8> */
.L_x_10087:
        /* <DEDUP_REMOVED lines=8> */
.L_x_10088:
        /* <DEDUP_REMOVED lines=8> */
.L_x_10089:
[----:B------:R-:W-:Y:S05]  /*1500*/  BRA `(.L_x_10090) ;  /* 0xfffffff000b87947 */ /* 0x000fea000383ffff */
.L_x_10074:
[----:B------:R-:W-:Y:S01]  /*1510*/  HFMA2 R21, -RZ, RZ, 0, 1.847743988037109375e-06 ;  /* 0x0000001fff157431 */ /* 0x000fe200000001ff */
[----:B-1----:R-:W-:Y:S01]  /*1520*/  MOV R33, R19 ;  /* 0x0000001300217202 */ /* 0x002fe20000000f00 */
[----:B------:R-:W-:Y:S02]  /*1530*/  IMAD.MOV.U32 R22, RZ, RZ, 0x10 ;  /* 0x00000010ff167424 */ /* 0x000fe400078e00ff */
[----:B------:R-:W-:-:S07]  /*1540*/  IMAD.MOV.U32 R20, RZ, RZ, -0x1 ;  /* 0xffffffffff147424 */ /* 0x000fce00078e00ff */
[----:B------:R-:W-:Y:S05]  /*1550*/  WARPSYNC.COLLECTIVE R20, `(.L_x_10091) ;  /* 0x0000000014087348 */ /* 0x000fea0003c00000 */
[----:B------:R0:W1:Y:S02]  /*1560*/  SHFL.DOWN P6, R34, R33, R22, R21 ;  /* 0x0800001621227389 */ /* 0x00006400000c0015 */
[----:B01----:R-:W-:Y:S05]  /*1570*/  ENDCOLLECTIVE ;  /* 0x000000000000791b */ /* 0x003fea0003800000 */
.L_x_10091:
[----:B------:R-:W-:Y:S01]  /*1580*/  HFMA2 R22, -RZ, RZ, 0, 4.76837158203125e-07 ;  /* 0x00000008ff167431 */ /* 0x000fe200000001ff */
[----:B------:R-:W-:-:S05]  /*1590*/  MOV R24, R34 ;  /* 0x0000002200187202 */ /* 0x000fca0000000f00 */
[----:B------:R-:W-:-:S04]  /*15a0*/  FADD.FTZ R24, R19, R24 ;  /* 0x0000001813187221 */ /* 0x000fc80000010000 */
[----:B------:R-:W-:-:S07]  /*15b0*/  IMAD.MOV.U32 R33, RZ, RZ, R24 ;  /* 0x000000ffff217224 */ /* 0x000fce00078e0018 */
[----:B------:R-:W-:Y:S05]  /*15c0*/  WARPSYNC.COLLECTIVE R20, `(.L_x_10092) ;  /* 0x0000000014087348 */ /* 0x000fea0003c00000 */
[----:B------:R0:W1:Y:S02]  /*15d0*/  SHFL.DOWN P6, R34, R33, R22, R21 ;  /* 0x0800001621227389 */ /* 0x00006400000c0015 */
[----:B01----:R-:W-:Y:S05]  /*15e0*/  ENDCOLLECTIVE ;  /* 0x000000000000791b */ /* 0x003fea0003800000 */
.L_x_10092:
[----:B------:R-:W-:Y:S02]  /*15f0*/  IMAD.MOV.U32 R22, RZ, RZ, 0x4 ;  /* 0x00000004ff167424 */ /* 0x000fe400078e00ff */
[----:B------:R-:W-:-:S04]  /*1600*/  IMAD.MOV.U32 R23, RZ, RZ, R34 ;  /* 0x000000ffff177224 */ /* 0x000fc800078e0022 */
[----:B------:R-:W-:-:S05]  /*1610*/  FADD.FTZ R23, R24, R23 ;  /* 0x0000001718177221 */ /* 0x000fca0000010000 */
[----:B------:R-:W-:-:S07]  /*1620*/  MOV R33, R23 ;  /* 0x0000001700217202 */ /* 0x000fce0000000f00 */
[----:B------:R-:W-:Y:S05]  /*1630*/  WARPSYNC.COLLECTIVE R20, `(.L_x_10093) ;  /* 0x0000000014087348 */ /* 0x000fea0003c00000 */
[----:B------:R0:W1:Y:S02]  /*1640*/  SHFL.DOWN P6, R34, R33, R22, R21 ;  /* 0x0800001621227389 */ /* 0x00006400000c0015 */
[----:B01----:R-:W-:Y:S05]  /*1650*/  ENDCOLLECTIVE ;  /* 0x000000000000791b */ /* 0x003fea0003800000 */
.L_x_10093:
[----:B------:R-:W-:Y:S01]  /*1660*/  HFMA2 R22, -RZ, RZ, 0, 1.1920928955078125e-07 ;  /* 0x00000002ff167431 */ /* 0x000fe200000001ff */
[----:B------:R-:W-:-:S05]  /*1670*/  MOV R26, R34 ;  /* 0x00000022001a7202 */ /* 0x000fca0000000f00 */
[----:B------:R-:W-:-:S04]  /*1680*/  FADD.FTZ R26, R23, R26 ;  /* 0x0000001a171a7221 */ /* 0x000fc80000010000 */
[----:B------:R-:W-:-:S07]  /*1690*/  IMAD.MOV.U32 R33, RZ, RZ, R26 ;  /* 0x000000ffff217224 */ /* 0x000fce00078e001a */
[----:B------:R-:W-:Y:S05]  /*16a0*/  WARPSYNC.COLLECTIVE R20, `(.L_x_10094) ;  /* 0x0000000014087348 */ /* 0x000fea0003c00000 */
[----:B------:R0:W1:Y:S02]  /*16b0*/  SHFL.DOWN P6, R34, R33, R22, R21 ;  /* 0x0800001621227389 */ /* 0x00006400000c0015 */
[----:B01----:R-:W-:Y:S05]  /*16c0*/  ENDCOLLECTIVE ;  /* 0x000000000000791b */ /* 0x003fea0003800000 */
.L_x_10094:
[----:B------:R-:W-:Y:S02]  /*16d0*/  IMAD.MOV.U32 R22, RZ, RZ, 0x1 ;  /* 0x00000001ff167424 */ /* 0x000fe400078e00ff */
[----:B------:R-:W-:-:S04]  /*16e0*/  IMAD.MOV.U32 R25, RZ, RZ, R34 ;  /* 0x000000ffff197224 */ /* 0x000fc800078e0022 */
[----:B------:R-:W-:-:S05]  /*16f0*/  FADD.FTZ R25, R26, R25 ;  /* 0x000000191a197221 */ /* 0x000fca0000010000 */
[----:B------:R-:W-:-:S07]  /*1700*/  MOV R33, R25 ;  /* 0x0000001900217202 */ /* 0x000fce0000000f00 */
[----:B------:R-:W-:Y:S05]  /*1710*/  WARPSYNC.COLLECTIVE R20, `(.L_x_10095) ;  /* 0x0000000014087348 */ /* 0x000fea0003c00000 */
[----:B------:R0:W1:Y:S02]  /*1720*/  SHFL.DOWN P6, R34, R33, R22, R21 ;  /* 0x0800001621227389 */ /* 0x00006400000c0015 */
[----:B01----:R-:W-:Y:S05]  /*1730*/  ENDCOLLECTIVE ;  /* 0x000000000000791b */ /* 0x003fea0003800000 */
.L_x_10095:
[----:B------:R-:W-:Y:S01]  /*1740*/  MOV R30, R34 ;  /* 0x00000022001e7202 */ /* 0x000fe20000000f00 */
[----:B------:R-:W-:Y:S06]  /*1750*/  BRA `(.L_x_10096) ;  /* 0xfffffff400607947 */ /* 0x000fec000383ffff */
.L_x_10097:
        /* <DEDUP_REMOVED lines=10> */
.L_x_11686:


//--------------------- .text._ZN2at6native43_GLOBAL__N__9ae7fba5_10_SoftMax_cu_9f978f6322cunn_SoftMaxForwardRegIN3c104HalfEfS4_NS1_25LogSoftMaxForwardEpilogueElLi5EEEvPT1_PKT_T3_ --------------------------
	.section	.text._ZN2at6native43_GLOBAL__N__9ae7fba5_10_SoftMax_cu_9f978f6322cunn_SoftMaxForwardRegIN3c104HalfEfS4_NS1_25LogSoftMaxForwardEpilogueElLi5EEEvPT1_PKT_T3_,"ax",@progbits
	.align	128
.text._ZN2at6native43_GLOBAL__N__9ae7fba5_10_SoftMax_cu_9f978f6322cunn_SoftMaxForwardRegIN3c104HalfEfS4_NS1_25LogSoftMaxForwardEpilogueElLi5EEEvPT1_PKT_T3_:
        .type           _ZN2at6native43_GLOBAL__N__9ae7fba5_10_SoftMax_cu_9f978f6322cunn_SoftMaxForwardRegIN3c104HalfEfS4_NS1_25LogSoftMaxForwardEpilogueElLi5EEEvPT1_PKT_T3_,@function
        .size           _ZN2at6native43_GLOBAL__N__9ae7fba5_10_SoftMax_cu_9f978f6322cunn_SoftMaxForwardRegIN3c104HalfEfS4_NS1_25LogSoftMaxForwardEpilogueElLi5EEEvPT1_PKT_T3_,(.L_x_11687 - _ZN2at6native43_GLOBAL__N__9ae7fba5_10_SoftMax_cu_9f978f6322cunn_SoftMaxForwardRegIN3c104HalfEfS4_NS1_25LogSoftMaxForwardEpilogueElLi5EEEvPT1_PKT_T3_)
        .other          _ZN2at6native43_GLOBAL__N__9ae7fba5_10_SoftMax_cu_9f978f6322cunn_SoftMaxForwardRegIN3c104HalfEfS4_NS1_25LogSoftMaxForwardEpilogueElLi5EEEvPT1_PKT_T3_,@"STO_CUDA_ENTRY STV_DEFAULT"
_ZN2at6native43_GLOBAL__N__9ae7fba5_10_SoftMax_cu_9f978f6322cunn_SoftMaxForwardRegIN3c104HalfEfS4_NS1_25LogSoftMaxForwardEpilogueElLi5EEEvPT1_PKT_T3_:
        /* <DEDUP_REMOVED lines=114> */
.L_x_10116:
        /* <DEDUP_REMOVED lines=9> */
.L_x_10098:
[----:B------:R-:W-:Y:S05]  /*07b0*/  WARPSYNC.ALL ;  /* 0x0000000000007948 */ /* 0x000fea0003800000 */
[----:B------:R-:W-:Y:S01]  /*07c0*/  BAR.SYNC.DEFER_BLOCKING 0x0 ;  /* 0x0000000000007b1d */ /* 0x000fe20000010000 */
[----:B------:R-:W-:Y:S02]  /*07d0*/  @!P0 HADD2.F32 R21, -RZ, R0.H0_H0 ;  /* 0x20000000ff158230 */ /* 0x000fe40000004100 */
[----:B------:R-:W-:Y:S02]  /*07e0*/  HFMA2 R28, -RZ, RZ, 0, 0 ;  /* 0x00000000ff1c7431 */ /* 0x000fe400000001ff */
[----:B0-----:R-:W-:Y:S01]  /*07f0*/  @!P1 HADD2.F32 R23, -RZ, R2.H0_H0 ;  /* 0x20000002ff179230 */ /* 0x001fe20000004100 */
[----:B------:R-:W-:Y:S01]  /*0800*/  ISETP.NE.AND P6, PT, R7, RZ, PT ;  /* 0x000000ff0700720c */ /* 0x000fe20003fc5270 */
[----:B------:R-:W-:Y:S01]  /*0810*/  @!P3 HADD2.F32 R27, -RZ, R4.H0_H0 ;  /* 0x20000004ff1bb230 */ /* 0x000fe20000004100 */
[----:B------:R-:W-:Y:S01]  /*0820*/  BSSY B0, `(.L_x_10100) ;  /* 0x0000035000007945 */ /* 0x000fe20003800000 */
[----:B------:R-:W-:-:S02]  /*0830*/  @!P4 HADD2.F32 R31, -RZ, R5.H0_H0 ;  /* 0x20000005ff1fc230 */ /* 0x000fc40000004100 */
        /* <DEDUP_REMOVED lines=50> */
.L_x_10122:
[----:B-1----:R-:W-:-:S07]  /*0b60*/  FADD.FTZ R7, R28, R27 ;  /* 0x0000001b1c077221 */ /* 0x002fce0000010000 */
.L_x_10101:
[----:B------:R-:W-:Y:S05]  /*0b70*/  BSYNC B0 ;  /* 0x0000000000007941 */ /* 0x000fea0003800000 */
.L_x_10100:
        /* <DEDUP_REMOVED lines=9> */
[----:B------:R-:W-:Y:S01]  /*0c10*/  HADD2.F32 R13, -RZ, R0.H0_H0 ;  /* 0x20000000ff0d7230 */ /* 0x000fe20000004100 */
[----:B------:R-:W-:Y:S01]  /*0c20*/  MOV R21, RZ ;  /* 0x000000ff00157202 */ /* 0x000fe20000000f00 */
[----:B0-----:R-:W-:-:S03]  /*0c30*/  IMAD.MOV.U32 R20, RZ, RZ, R12 ;  /* 0x000000ffff147224 */ /* 0x001fc600078e000c */
[----:B------:R-:W-:Y:S01]  /*0c40*/  FADD.FTZ R0, R13, -R6 ;  /* 0x800000060d007221 */ /* 0x000fe20000010000 */
[----:B------:R-:W-:-:S04]  /*0c50*/  IMAD.WIDE.U32 R20, R16, UR7, R20 ;  /* 0x0000000710147c25 */ /* 0x000fc8000f8e0014 */
[----:B-1----:R-:W-:Y:S01]  /*0c60*/  FFMA.FTZ R0, R7, -0.69314718246459960938, R0 ;  /* 0xbf31721807007823 */ /* 0x002fe20000010000 */
[----:B------:R-:W-:-:S04]  /*0c70*/  IMAD R13, R17, UR7, R21 ;  /* 0x00000007110d7c24 */ /* 0x000fc8000f8e0215 */
[----:B------:R-:W-:Y:S02]  /*0c80*/  F2FP.F16.F32.PACK_AB R0, RZ, R0 ;  /* 0x00000000ff00723e */ /* 0x000fe400000000ff */
[----:B--2---:R-:W-:-:S04]  /*0c90*/  LEA R12, P0, R20, UR4, 0x1 ;  /* 0x00000004140c7c11 */ /* 0x004fc8000f8008ff */
[----:B------:R-:W-:-:S05]  /*0ca0*/  LEA.HI.X R13, R20, UR5, R13, 0x1, P0 ;  /* 0x00000005140d7c11 */ /* 0x000fca00080f0c0d */
[----:B------:R2:W-:Y:S04]  /*0cb0*/  STG.E.U16 desc[UR8][R12.64], R0 ;  /* 0x000000000c007986 */ /* 0x0005e8000c101508 */
.L_x_10104:
[----:B------:R-:W-:Y:S05]  /*0cc0*/  BSYNC.RECONVERGENT B0 ;  /* 0x0000000000007941 */ /* 0x000fea0003800200 */
.L_x_10103:
[----:B------:R-:W-:Y:S04]  /*0cd0*/  BSSY.RECONVERGENT B0, `(.L_x_10105) ;  /* 0x000000d000007945 */ /* 0x000fe80003800200 */
        /* <DEDUP_REMOVED lines=12> */
.L_x_10106:
[----:B------:R-:W-:Y:S05]  /*0da0*/  BSYNC.RECONVERGENT B0 ;  /* 0x0000000000007941 */ /* 0x000fea0003800200 */
.L_x_10105:
        /* <DEDUP_REMOVED lines=13> */
.L_x_10108:
[----:B------:R-:W-:Y:S05]  /*0e80*/  BSYNC.RECONVERGENT B0 ;  /* 0x0000000000007941 */ /* 0x000fea0003800200 */
.L_x_10107:
        /* <DEDUP_REMOVED lines=13> */
.L_x_10110:
[----:B------:R-:W-:Y:S05]  /*0f60*/  BSYNC.RECONVERGENT B0 ;  /* 0x0000000000007941 */ /* 0x000fea0003800200 */
.L_x_10109:
        /* <DEDUP_REMOVED lines=13> */
.L_x_10099:
[----:B-1----:R-:W-:Y:S01]  /*1040*/  IMAD.MOV.U32 R32, RZ, RZ, R6 ;  /* 0x000000ffff207224 */ /* 0x002fe200078e0006 */
[----:B0-----:R-:W-:Y:S01]  /*1050*/  MOV R23, 0x10 ;  /* 0x0000001000177802 */ /* 0x001fe20000000f00 */
[----:B------:R-:W-:Y:S02]  /*1060*/  IMAD.MOV.U32 R22, RZ, RZ, 0x1f ;  /* 0x0000001fff167424 */ /* 0x000fe400078e00ff */
[----:B------:R-:W-:-:S07]  /*1070*/  IMAD.MOV.U32 R21, RZ, RZ, -0x1 ;  /* 0xffffffffff157424 */ /* 0x000fce00078e00ff */
[----:B------:R-:W-:Y:S05]  /*1080*/  WARPSYNC.COLLECTIVE R21, `(.L_x_10111) ;  /* 0x0000000015087348 */ /* 0x000fea0003c00000 */
[----:B------:R0:W1:Y:S02]  /*1090*/  SHFL.DOWN P6, R27, R32, R23, R22 ;  /* 0x08000017201b7389 */ /* 0x00006400000c0016 */
[----:B01----:R-:W-:Y:S05]  /*10a0*/  ENDCOLLECTIVE ;  /* 0x000000000000791b */ /* 0x003fea0003800000 */
.L_x_10111:
[----:B------:R-:W-:Y:S01]  /*10b0*/  IMAD.MOV.U32 R23, RZ, RZ, 0x8 ;  /* 0x00000008ff177424 */ /* 0x000fe200078e00ff */
[----:B------:R-:W-:-:S04]  /*10c0*/  FSETP.GEU.FTZ.AND P6, PT, R6, R27, PT ;  /* 0x0000001b0600720b */ /* 0x000fc80003fde000 */
[----:B------:R-:W-:-:S04]  /*10d0*/  FSEL R28, R27, R6, !P6 ;  /* 0x000000061b1c7208 */ /* 0x000fc80007000000 */
[----:B------:R-:W-:-:S07]  /*10e0*/  MOV R32, R28 ;  /* 0x0000001c00207202 */ /* 0x000fce0000000f00 */
[----:B------:R-:W-:Y:S05]  /*10f0*/  WARPSYNC.COLLECTIVE R21, `(.L_x_10112) ;  /* 0x0000000015087348 */ /* 0x000fea0003c00000 */
[----:B------:R0:W1:Y:S02]  /*1100*/  SHFL.DOWN P6, R27, R32, R23, R22 ;  /* 0x08000017201b7389 */ /* 0x00006400000c0016 */
[----:B01----:R-:W-:Y:S05]  /*1110*/  ENDCOLLECTIVE ;  /* 0x000000000000791b */ /* 0x003fea0003800000 */
.L_x_10112:
[----:B------:R-:W-:Y:S01]  /*1120*/  HFMA2 R23, -RZ, RZ, 0, 2.384185791015625e-07 ;  /* 0x00000004ff177431 */ /* 0x000fe200000001ff */
[----:B------:R-:W-:-:S04]  /*1130*/  FSETP.GEU.FTZ.AND P6, PT, R28, R27, PT ;  /* 0x0000001b1c00720b */ /* 0x000fc80003fde000 */
[----:B------:R-:W-:-:S05]  /*1140*/  FSEL R29, R27, R28, !P6 ;  /* 0x0000001c1b1d7208 */ /* 0x000fca0007000000 */
[----:B------:R-:W-:-:S07]  /*1150*/  IMAD.MOV.U32 R32, RZ, RZ, R29 ;  /* 0x000000ffff207224 */ /* 0x000fce00078e001d */
[----:B------:R-:W-:Y:S05]  /*1160*/  WARPSYNC.COLLECTIVE R21, `(.L_x_10113) ;  /* 0x0000000015087348 */ /* 0x000fea0003c00000 */
[----:B------:R0:W1:Y:S02]  /*1170*/  SHFL.DOWN P6, R27, R32, R23, R22 ;  /* 0x08000017201b7389 */ /* 0x00006400000c0016 */
[----:B01----:R-:W-:Y:S05]  /*1180*/  ENDCOLLECTIVE ;  /* 0x000000000000791b */ /* 0x003fea0003800000 */
.L_x_10113:
[----:B------:R-:W-:Y:S02]  /*1190*/  MOV R23, 0x2 ;  /* 0x0000000200177802 */ /* 0x000fe40000000f00 */
[----:B------:R-:W-:-:S04]  /*11a0*/  FSETP.GEU.FTZ.AND P6, PT, R29, R27, PT ;  /* 0x0000001b1d00720b */ /* 0x000fc80003fde000 */
[----:B------:R-:W-:-:S05]  /*11b0*/  FSEL R30, R27, R29, !P6 ;  /* 0x0000001d1b1e7208 */ /* 0x000fca0007000000 */
[----:B------:R-:W-:-:S07]  /*11c0*/  IMAD.MOV.U32 R32, RZ, RZ, R30 ;  /* 0x000000ffff207224 */ /* 0x000fce00078e001e */
[----:B------:R-:W-:Y:S05]  /*11d0*/  WARPSYNC.COLLECTIVE R21, `(.L_x_10114) ;  /* 0x0000000015087348 */ /* 0x000fea0003c00000 */
[----:B------:R0:W1:Y:S02]  /*11e0*/  SHFL.DOWN P6, R27, R32, R23, R22 ;  /* 0x08000017201b7389 */ /* 0x00006400000c0016 */
[----:B01----:R-:W-:Y:S05]  /*11f0*/  ENDCOLLECTIVE ;  /* 0x000000000000791b */ /* 0x003fea0003800000 */
.L_x_10114:
[----:B------:R-:W-:Y:S01]  /*1200*/  HFMA2 R23, -RZ, RZ, 0, 5.9604644775390625e-08 ;  /* 0x00000001ff177431 */ /* 0x000fe200000001ff */
[----:B------:R-:W-:-:S04]  /*1210*/  FSETP.GEU.FTZ.AND P6, PT, R30, R27, PT ;  /* 0x0000001b1e00720b */ /* 0x000fc80003fde000 */
[----:B------:R-:W-:-:S05]  /*1220*/  FSEL R6, R27, R30, !P6 ;  /* 0x0000001e1b067208 */ /* 0x000fca0007000000 */
[----:B------:R-:W-:-:S07]  /*1230*/  IMAD.MOV.U32 R32, RZ, RZ, R6 ;  /* 0x000000ffff207224 */ /* 0x000fce00078e0006 */
[----:B------:R-:W-:Y:S05]  /*1240*/  WARPSYNC.COLLECTIVE R21, `(.L_x_10115) ;  /* 0x0000000015087348 */ /* 0x000fea0003c00000 */
[----:B------:R0:W1:Y:S02]  /*1250*/  SHFL.DOWN P6, R27, R32, R23, R22 ;  /* 0x08000017201b7389 */ /* 0x00006400000c0016 */
[----:B01----:R-:W-:Y:S05]  /*1260*/  ENDCOLLECTIVE ;  /* 0x000000000000791b */ /* 0x003fea0003800000 */
.L_x_10115:
[----:B------:R-:W-:Y:S05]  /*1270*/  BRA `(.L_x_10116) ;  /* 0xfffffff400287947 */ /* 0x000fea000383ffff */
.L_x_10102:
[----:B-1----:R-:W-:Y:S01]  /*1280*/  IMAD.MOV.U32 R32, RZ, RZ, R7 ;  /* 0x000000ffff207224 */ /* 0x002fe200078e0007 */
[----:B------:R-:W-:Y:S01]  /*1290*/  MOV R23, 0x10 ;  /* 0x0000001000177802 */ /* 0x000fe20000000f00 */
[----:B------:R-:W-:Y:S01]  /*12a0*/  IMAD.MOV.U32 R22, RZ, RZ, 0x1f ;  /* 0x0000001fff167424 */ /* 0x000fe200078e00ff */
[----:B------:R-:W-:-:S07]  /*12b0*/  MOV R21, 0xffffffff ;  /* 0xffffffff00157802 */ /* 0x000fce0000000f00 */
[----:B0-----:R-:W-:Y:S05]  /*12c0*/  WARPSYNC.COLLECTIVE R21, `(.L_x_10117) ;  /* 0x0000000015087348 */ /* 0x001fea0003c00000 */
[----:B0-----:R0:W1:Y:S02]  /*12d0*/  SHFL.DOWN P6, R27, R32, R23, R22 ;  /* 0x08000017201b7389 */ /* 0x00106400000c0016 */
[----:B01----:R-:W-:Y:S05]  /*12e0*/  ENDCOLLECTIVE ;  /* 0x000000000000791b */ /* 0x003fea0003800000 */
.L_x_10117:
[----:B------:R-:W-:Y:S02]  /*12f0*/  HFMA2 R23, -RZ, RZ, 0, 4.76837158203125e-07 ;  /* 0x00000008ff177431 */ /* 0x000fe400000001ff */
[----:B------:R-:W-:-:S04]  /*1300*/  FADD.FTZ R20, R7, R27 ;  /* 0x0000001b07147221 */ /* 0x000fc80000010000 */
[----:B------:R-:W-:-:S07]  /*1310*/  IMAD.MOV.U32 R32, RZ, RZ, R20 ;  /* 0x000000ffff207224 */ /* 0x000fce00078e0014 */
[----:B------:R-:W-:Y:S05]  /*1320*/  WARPSYNC.COLLECTIVE R21, `(.L_x_10118) ;  /* 0x0000000015087348 */ /* 0x000fea0003c00000 */
[----:B------:R0:W1:Y:S02]  /*1330*/  SHFL.DOWN P6, R27, R32, R23, R22 ;  /* 0x08000017201b7389 */ /* 0x00006400000c0016 */
[----:B01----:R-:W-:Y:S05]  /*1340*/  ENDCOLLECTIVE ;  /* 0x000000000000791b */ /* 0x003fea0003800000 */
.L_x_10118:
[----:B------:R-:W-:Y:S01]  /*1350*/  MOV R23, 0x4 ;  /* 0x0000000400177802 */ /* 0x000fe20000000f00 */
[----:B------:R-:W-:-:S04]  /*1360*/  FADD.FTZ R25, R20, R27 ;  /* 0x0000001b14197221 */ /* 0x000fc80000010000 */
[----:B------:R-:W-:-:S07]  /*1370*/  IMAD.MOV.U32 R32, RZ, RZ, R25 ;  /* 0x000000ffff207224 */ /* 0x000fce00078e0019 */
[----:B------:R-:W-:Y:S05]  /*1380*/  WARPSYNC.COLLECTIVE R21, `(.L_x_10119) ;  /* 0x0000000015087348 */ /* 0x000fea0003c00000 */
[----:B------:R0:W1:Y:S02]  /*1390*/  SHFL.DOWN P6, R27, R32, R23, R22 ;  /* 0x08000017201b7389 */ /* 0x00006400000c0016 */
[----:B01----:R-:W-:Y:S05]  /*13a0*/  ENDCOLLECTIVE ;  /* 0x000000000000791b */ /* 0x003fea0003800000 */
.L_x_10119:
[----:B------:R-:W-:Y:S02]  /*13b0*/  HFMA2 R23, -RZ, RZ, 0, 1.1920928955078125e-07 ;  /* 0x00000002ff177431 */ /* 0x000fe400000001ff */
[----:B------:R-:W-:-:S04]  /*13c0*/  FADD.FTZ R26, R25, R27 ;  /* 0x0000001b191a7221 */ /* 0x000fc80000010000 */
[----:B------:R-:W-:-:S07]  /*13d0*/  IMAD.MOV.U32 R32, RZ, RZ, R26 ;  /* 0x000000ffff207224 */ /* 0x000fce00078e001a */
[----:B------:R-:W-:Y:S05]  /*13e0*/  WARPSYNC.COLLECTIVE R21, `(.L_x_10120) ;  /* 0x0000000015087348 */ /* 0x000fea0003c00000 */
[----:B------:R0:W1:Y:S02]  /*13f0*/  SHFL.DOWN P6, R27, R32, R23, R22 ;  /* 0x08000017201b7389 */ /* 0x00006400000c0016 */
[----:B01----:R-:W-:Y:S05]  /*1400*/  ENDCOLLECTIVE ;  /* 0x000000000000791b */ /* 0x003fea0003800000 */
.L_x_10120:
[----:B------:R-:W-:Y:S01]  /*1410*/  MOV R23, 0x1 ;  /* 0x0000000100177802 */ /* 0x000fe20000000f00 */
[----:B------:R-:W-:-:S04]  /*1420*/  FADD.FTZ R28, R26, R27 ;  /* 0x0000001b1a1c7221 */ /* 0x000fc80000010000 */
[----:B------:R-:W-:-:S07]  /*1430*/  IMAD.MOV.U32 R32, RZ, RZ, R28 ;  /* 0x000000ffff207224 */ /* 0x000fce00078e001c */
[----:B------:R-:W-:Y:S05]  /*1440*/  WARPSYNC.COLLECTIVE R21, `(.L_x_10121) ;  /* 0x0000000015087348 */ /* 0x000fea0003c00000 */
[----:B------:R0:W1:Y:S02]  /*1450*/  SHFL.DOWN P6, R27, R32, R23, R22 ;  /* 0x08000017201b7389 */ /* 0x00006400000c0016 */
[----:B01----:R-:W-:Y:S05]  /*1460*/  ENDCOLLECTIVE ;  /* 0x000000000000791b */ /* 0x003fea0003800000 */
.L_x_10121:
[----:B------:R-:W-:Y:S05]  /*1470*/  BRA `(.L_x_10122) ;  /* 0xfffffff400b87947 */ /* 0x000fea000383ffff */
.L_x_10123:
        /* <DEDUP_REMOVED lines=16> */
.L_x_11687:


//--------------------- .text._ZN2at6native43_GLOBAL__N__9ae7fba5_10_SoftMax_cu_9f978f6322cunn_SoftMaxForwardRegIN3c104HalfEfS4_NS1_25LogSoftMaxForwardEpilogueElLi4EEEvPT1_PKT_T3_ --------------------------
	.section	.text._ZN2at6native43_GLOBAL__N__9ae7fba5_10_SoftMax_cu_9f978f6322cunn_SoftMaxForwardRegIN3c104HalfEfS4_NS1_25LogSoftMaxForwardEpilogueElLi4EEEvPT1_PKT_T3_,"ax",@progbits
	.align	128
.text._ZN2at6native43_GLOBAL__N__9ae7fba5_10_SoftMax_cu_9f978f6322cunn_SoftMaxForwardRegIN3c104HalfEfS4_NS1_25LogSoftMaxForwardEpilogueElLi4EEEvPT1_PKT_T3_:
        .type           _ZN2at6native43_GLOBAL__N__9ae7fba5_10_SoftMax_cu_9f978f6322cunn_SoftMaxForwardRegIN3c104HalfEfS4_NS1_25LogSoftMaxForwardEpilogueElLi4EEEvPT1_PKT_T3_,@function
        .size           _ZN2at6native43_GLOBAL__N__9ae7fba5_10_SoftMax_cu_9f978f6322cunn_SoftMaxForwardRegIN3c104HalfEfS4_NS1_25LogSoftMaxForwardEpilogueElLi4EEEvPT1_PKT_T3_,(.L_x_11688 - _ZN2at6native43_GLOBAL__N__9ae7fba5_10_SoftMax_cu_9f978f6322cunn_SoftMaxForwardRegIN3c104HalfEfS4_NS1_25LogSoftMaxForwardEpilogueElLi4EEEvPT1_PKT_T3_)
        .other          _ZN2at6native43_GLOBAL__N__9ae7fba5_10_SoftMax_cu_9f978f6322cunn_SoftMaxForwardRegIN3c104HalfEfS4_NS1_25LogSoftMaxForwardEpilogueElLi4EEEvPT1_PKT_T3_,@"STO_CUDA_ENTRY STV_DEFAULT"
_ZN2at6native43_GLOBAL__N__9ae7fba5_10_SoftMax_cu_9f978f6322cunn_SoftMaxForwardRegIN3c104HalfEfS4_NS1_25LogSoftMaxForwardEpilogueElLi4EEEvPT1_PKT_T3_:
        /* <DEDUP_REMOVED lines=101> */
.L_x_10140:
        /* <DEDUP_REMOVED lines=9> */
.L_x_10124:
        /* <DEDUP_REMOVED lines=53> */
.L_x_10146:
[----:B-1----:R-:W-:-:S07]  /*0a30*/  FADD.FTZ R15, R23, R21 ;  /* 0x00000015170f7221 */ /* 0x002fce0000010000 */
.L_x_10127:
[----:B------:R-:W-:Y:S05]  /*0a40*/  BSYNC B0 ;  /* 0x0000000000007941 */ /* 0x000fea0003800000 */
.L_x_10126:
        /* <DEDUP_REMOVED lines=8> */
[----:B------:R-:W-:Y:S01]  /*0ad0*/  HADD2.F32 R7, -RZ, R0.H0_H0 ;  /* 0x20000000ff077230 */ /* 0x000fe20000004100 */
[----:B------:R-:W0:Y:S04]  /*0ae0*/  LDCU.64 UR4, c[0x0][0x380] ;  /* 0x00007000ff0477ac */ /* 0x000e280008000a00 */
[----:B------:R-:W-:Y:S01]  /*0af0*/  FADD.FTZ R0, R7, -R14 ;  /* 0x8000000e07007221 */ /* 0x000fe20000010000 */
[----:B------:R-:W-:-:S03]  /*0b00*/  HFMA2 R7, -RZ, RZ, 0, 0 ;  /* 0x00000000ff077431 */ /* 0x000fc600000001ff */
[----:B-1----:R-:W-:-:S05]  /*0b10*/  FFMA.FTZ R0, R15, -0.69314718246459960938, R0 ;  /* 0xbf3172180f007823 */ /* 0x002fca0000010000 */
[----:B------:R-:W-:Y:S01]  /*0b20*/  F2FP.F16.F32.PACK_AB R0, RZ, R0 ;  /* 0x00000000ff00723e */ /* 0x000fe200000000ff */
[----:B------:R-:W-:-:S04]  /*0b30*/  IMAD.WIDE.U32 R6, R8, UR7, R6 ;  /* 0x0000000708067c25 */ /* 0x000fc8000f8e0006 */
[----:B------:R-:W-:Y:S01]  /*0b40*/  IMAD R7, R9, UR7, R7 ;  /* 0x0000000709077c24 */ /* 0x000fe2000f8e0207 */
[----:B0-----:R-:W-:-:S04]  /*0b50*/  LEA R16, P0, R6, UR4, 0x1 ;  /* 0x0000000406107c11 */ /* 0x001fc8000f8008ff */
[----:B------:R-:W-:-:S05]  /*0b60*/  LEA.HI.X R17, R6, UR5, R7, 0x1, P0 ;  /* 0x0000000506117c11 */ /* 0x000fca00080f0c07 */
[----:B------:R2:W-:Y:S04]  /*0b70*/  STG.E.U16 desc[UR8][R16.64], R0 ;  /* 0x0000000010007986 */ /* 0x0005e8000c101508 */
.L_x_10130:
[----:B------:R-:W-:Y:S05]  /*0b80*/  BSYNC.RECONVERGENT B0 ;  /* 0x0000000000007941 */ /* 0x000fea0003800200 */
.L_x_10129:
[----:B------:R-:W-:Y:S04]  /*0b90*/  BSSY.RECONVERGENT B0, `(.L_x_10131) ;  /* 0x000000d000007945 */ /* 0x000fe80003800200 */
[----:B------:R-:W-:Y:S05]  /*0ba0*/  @P1 BRA `(.L_x_10132) ;  /* 0x00000000002c1947 */ /* 0x000fea0003800000 */
[----:B------:R-:W3:Y:S01]  /*0bb0*/  LDCU.64 UR4, c[0x0][0x380] ;  /* 0x00007000ff0477ac */ /* 0x000ee20008000a00 */
[----:B------:R-:W-:Y:S02]  /*0bc0*/  HADD2.F32 R7, -RZ, R2.H0_H0 ;  /* 0x20000002ff077230 */ /* 0x000fe40000004100 */
[----:B------:R-:W-:-:S03]  /*0bd0*/  IMAD.MOV.U32 R11, RZ, RZ, RZ ;  /* 0x000000ffff0b7224 */ /* 0x000fc600078e00ff */
[----:B--2---:R-:W-:Y:S01]  /*0be0*/  FADD.FTZ R0, R7, -R14 ;  /* 0x8000000e07007221 */ /* 0x004fe20000010000 */
[----:B------:R-:W-:-:S04]  /*0bf0*/  IMAD.WIDE.U32 R10, R8, UR7, R10 ;  /* 0x00000007080a7c25 */ /* 0x000fc8000f8e000a */
[----:B-1----:R-:W-:Y:S01]  /*0c00*/  FFMA.FTZ R0, R15, -0.69314718246459960938, R0 ;  /* 0xbf3172180f007823 */ /* 0x002fe20000010000 */
[----:B------:R-:W-:-:S04]  /*0c10*/  IMAD R7, R9, UR7, R11 ;  /* 0x0000000709077c24 */ /* 0x000fc8000f8e020b */
[----:B------:R-:W-:Y:S02]  /*0c20*/  F2FP.F16.F32.PACK_AB R0, RZ, R0 ;  /* 0x00000000ff00723e */ /* 0x000fe400000000ff */
[----:B---3--:R-:W-:-:S04]  /*0c30*/  LEA R6, P0, R10, UR4, 0x1 ;  /* 0x000000040a067c11 */ /* 0x008fc8000f8008ff */
[----:B------:R-:W-:-:S05]  /*0c40*/  LEA.HI.X R7, R10, UR5, R7, 0x1, P0 ;  /* 0x000000050a077c11 */ /* 0x000fca00080f0c07 */
[----:B------:R3:W-:Y:S04]  /*0c50*/  STG.E.U16 desc[UR8][R6.64], R0 ;  /* 0x0000000006007986 */ /* 0x0007e8000c101508 */
.L_x_10132:
[----:B------:R-:W-:Y:S05]  /*0c60*/  BSYNC.RECONVERGENT B0 ;  /* 0x0000000000007941 */ /* 0x000fea0003800200 */
.L_x_10131:
        /* <DEDUP_REMOVED lines=13> */
.L_x_10134:
[----:B------:R-:W-:Y:S05]  /*0d40*/  BSYNC.RECONVERGENT B0 ;  /* 0x0000000000007941 */ /* 0x000fea0003800200 */
.L_x_10133:
[----:B------:R-:W-:Y:S05]  /*0d50*/  @P3 EXIT ;  /* 0x000000000000394d */ /* 0x000fea0003800000 */
[----:B------:R-:W5:Y:S01]  /*0d60*/  LDCU.64 UR4, c[0x0][0x380] ;  /* 0x00007000ff0477ac */ /* 0x000f620008000a00 */
[----:B----4-:R-:W-:Y:S01]  /*0d70*/  HADD2.F32 R3, -RZ, R26.H0_H0 ;  /* 0x2000001aff037230 */ /* 0x010fe20000004100 */
        /* <DEDUP_REMOVED lines=8> */
[----:B------:R-:W-:Y:S01]  /*0e00*/  STG.E.U16 desc[UR8][R2.64], R15 ;  /* 0x0000000f02007986 */ /* 0x000fe2000c101508 */
[----:B------:R-:W-:Y:S05]  /*0e10*/  EXIT ;  /* 0x000000000000794d */ /* 0x000fea0003800000 */
.L_x_10125:
[----:B------:R-:W-:Y:S02]  /*0e20*/  HFMA2 R19, -RZ, RZ, 0, 1.847743988037109375e-06 ;  /* 0x0000001fff137431 */ /* 0x000fe400000001ff */
[----:B-1----:R-:W-:Y:S02]  /*0e30*/  IMAD.MOV.U32 R27, RZ, RZ, R14 ;  /* 0x000000ffff1b7224 */ /* 0x002fe400078e000e */
[----:B------:R-:W-:Y:S02]  /*0e40*/  IMAD.MOV.U32 R20, RZ, RZ, 0x10 ;  /* 0x00000010ff147424 */ /* 0x000fe400078e00ff */
[----:B------:R-:W-:-:S07]  /*0e50*/  IMAD.MOV.U32 R18, RZ, RZ, -0x1 ;  /* 0xffffffffff127424 */ /* 0x000fce00078e00ff */
[----:B------:R-:W-:Y:S05]  /*0e60*/  WARPSYNC.COLLECTIVE R18, `(.L_x_10135) ;  /* 0x0000000012087348 */ /* 0x000fea0003c00000 */
[----:B------:R0:W1:Y:S02]  /*0e70*/  SHFL.DOWN P6, R21, R27, R20, R19 ;  /* 0x080000141b157389 */ /* 0x00006400000c0013 */
[----:B01----:R-:W-:Y:S05]  /*0e80*/  ENDCOLLECTIVE ;  /* 0x000000000000791b */ /* 0x003fea0003800000 */
.L_x_10135:
[----:B------:R-:W-:Y:S02]  /*0e90*/  MOV R20, 0x8 ;  /* 0x0000000800147802 */ /* 0x000fe40000000f00 */
[----:B------:R-:W-:-:S04]  /*0ea0*/  FSETP.GEU.FTZ.AND P6, PT, R14, R21, PT ;  /* 0x000000150e00720b */ /* 0x000fc80003fde000 */
[----:B------:R-:W-:-:S05]  /*0eb0*/  FSEL R22, R21, R14, !P6 ;  /* 0x0000000e15167208 */ /* 0x000fca0007000000 */
[----:B------:R-:W-:-:S07]  /*0ec0*/  IMAD.MOV.U32 R27, RZ, RZ, R22 ;  /* 0x000000ffff1b7224 */ /* 0x000fce00078e0016 */
[----:B------:R-:W-:Y:S05]  /*0ed0*/  WARPSYNC.COLLECTIVE R18, `(.L_x_10136) ;  /* 0x0000000012087348 */ /* 0x000fea0003c00000 */
[----:B------:R0:W1:Y:S02]  /*0ee0*/  SHFL.DOWN P6, R21, R27, R20, R19 ;  /* 0x080000141b157389 */ /* 0x00006400000c0013 */
[----:B01----:R-:W-:Y:S05]  /*0ef0*/  ENDCOLLECTIVE ;  /* 0x000000000000791b */ /* 0x003fea0003800000 */
.L_x_10136:
[----:B------:R-:W-:Y:S01]  /*0f00*/  IMAD.MOV.U32 R20, RZ, RZ, 0x4 ;  /* 0x00000004ff147424 */ /* 0x000fe200078e00ff */
[----:B------:R-:W-:-:S04]  /*0f10*/  FSETP.GEU.FTZ.AND P6, PT, R22, R21, PT ;  /* 0x000000151600720b */ /* 0x000fc80003fde000 */
[----:B------:R-:W-:-:S05]  /*0f20*/  FSEL R23, R21, R22, !P6 ;  /* 0x0000001615177208 */ /* 0x000fca0007000000 */
[----:B------:R-:W-:-:S07]  /*0f30*/  IMAD.MOV.U32 R27, RZ, RZ, R23 ;  /* 0x000000ffff1b7224 */ /* 0x000fce00078e0017 */
[----:B------:R-:W-:Y:S05]  /*0f40*/  WARPSYNC.COLLECTIVE R18, `(.L_x_10137) ;  /* 0x0000000012087348 */ /* 0x000fea0003c00000 */
[----:B------:R0:W1:Y:S02]  /*0f50*/  SHFL.DOWN P6, R21, R27, R20, R19 ;  /* 0x080000141b157389 */ /* 0x00006400000c0013 */
[----:B01----:R-:W-:Y:S05]  /*0f60*/  ENDCOLLECTIVE ;  /* 0x000000000000791b */ /* 0x003fea0003800000 */
.L_x_10137:
[----:B------:R-:W-:Y:S01]  /*0f70*/  IMAD.MOV.U32 R20, RZ, RZ, 0x2 ;  /* 0x00000002ff147424 */ /* 0x000fe200078e00ff */
[----:B------:R-:W-:-:S04]  /*0f80*/  FSETP.GEU.FTZ.AND P6, PT, R23, R21, PT ;  /* 0x000000151700720b */ /* 0x000fc80003fde000 */
[----:B------:R-:W-:-:S04]  /*0f90*/  FSEL R25, R21, R23, !P6 ;  /* 0x0000001715197208 */ /* 0x000fc80007000000 */
[----:B------:R-:W-:-:S07]  /*0fa0*/  MOV R27, R25 ;  /* 0x00000019001b7202 */ /* 0x000fce0000000f00 */
[----:B------:R-:W-:Y:S05]  /*0fb0*/  WARPSYNC.COLLECTIVE R18, `(.L_x_10138) ;  /* 0x0000000012087348 */ /* 0x000fea0003c00000 */
[----:B------:R0:W1:Y:S02]  /*0fc0*/  SHFL.DOWN P6, R21, R27, R20, R19 ;  /* 0x080000141b157389 */ /* 0x00006400000c0013 */
[----:B01----:R-:W-:Y:S05]  /*0fd0*/  ENDCOLLECTIVE ;  /* 0x000000000000791b */ /* 0x003fea0003800000 */
.L_x_10138:
[----:B------:R-:W-:Y:S01]  /*0fe0*/  HFMA2 R20, -RZ, RZ, 0, 5.9604644775390625e-08 ;  /* 0x00000001ff147431 */ /* 0x000fe200000001ff */
[----:B------:R-:W-:-:S04]  /*0ff0*/  FSETP.GEU.FTZ.AND P6, PT, R25, R21, PT ;  /* 0x000000151900720b */ /* 0x000fc80003fde000 */
[----:B------:R-:W-:-:S05]  /*1000*/  FSEL R14, R21, R25, !P6 ;  /* 0x00000019150e7208 */ /* 0x000fca0007000000 */
[----:B------:R-:W-:-:S07]  /*1010*/  IMAD.MOV.U32 R27, RZ, RZ, R14 ;  /* 0x000000ffff1b7224 */ /* 0x000fce00078e000e */
[----:B------:R-:W-:Y:S05]  /*1020*/  WARPSYNC.COLLECTIVE R18, `(.L_x_10139) ;  /* 0x0000000012087348 */ /* 0x000fea0003c00000 */
[----:B------:R0:W1:Y:S02]  /*1030*/  SHFL.DOWN P6, R21, R27, R20, R19 ;  /* 0x080000141b157389 */ /* 0x00006400000c0013 */
[----:B01----:R-:W-:Y:S05]  /*1040*/  ENDCOLLECTIVE ;  /* 0x000000000000791b */ /* 0x003fea0003800000 */
.L_x_10139:
[----:B------:R-:W-:Y:S05]  /*1050*/  BRA `(.L_x_10140) ;  /* 0xfffffff4007c7947 */ /* 0x000fea000383ffff */
.L_x_10128:
[----:B-1----:R-:W-:Y:S01]  /*1060*/  IMAD.MOV.U32 R27, RZ, RZ, R15 ;  /* 0x000000ffff1b7224 */ /* 0x002fe200078e000f */
[----:B------:R-:W-:Y:S01]  /*1070*/  MOV R19, 0x1f ;  /* 0x0000001f00137802 */ /* 0x000fe20000000f00 */
[----:B------:R-:W-:Y:S02]  /*1080*/  IMAD.MOV.U32 R20, RZ, RZ, 0x10 ;  /* 0x00000010ff147424 */ /* 0x000fe400078e00ff */
[----:B------:R-:W-:-:S07]  /*1090*/  IMAD.MOV.U32 R18, RZ, RZ, -0x1 ;  /* 0xffffffffff127424 */ /* 0x000fce00078e00ff */
[----:B0-----:R-:W-:Y:S05]  /*10a0*/  WARPSYNC.COLLECTIVE R18, `(.L_x_10141) ;  /* 0x0000000012087348 */ /* 0x001fea0003c00000 */
[----:B------:R1:W2:Y:S02]  /*10b0*/  SHFL.DOWN P6, R21, R27, R20, R19 ;  /* 0x080000141b157389 */ /* 0x0002a400000c0013 */
[----:B012---:R-:W-:Y:S05]  /*10c0*/  ENDCOLLECTIVE ;  /* 0x000000000000791b */ /* 0x007fea0003800000 */
.L_x_10141:
[----:B------:R-:W-:Y:S02]  /*10d0*/  HFMA2 R20, -RZ, RZ, 0, 4.76837158203125e-07 ;  /* 0x00000008ff147431 */ /* 0x000fe400000001ff */
[----:B------:R-:W-:-:S04]  /*10e0*/  FADD.FTZ R16, R15, R21 ;  /* 0x000000150f107221 */ /* 0x000fc80000010000 */
[----:B------:R-:W-:-:S07]  /*10f0*/  IMAD.MOV.U32 R27, RZ, RZ, R16 ;  /* 0x000000ffff1b7224 */ /* 0x000fce00078e0010 */
[----:B------:R-:W-:Y:S05]  /*1100*/  WARPSYNC.COLLECTIVE R18, `(.L_x_10142) ;  /* 0x0000000012087348 */ /* 0x000fea0003c00000 */
[----:B------:R0:W1:Y:S02]  /*1110*/  SHFL.DOWN P6, R21, R27, R20, R19 ;  /* 0x080000141b157389 */ /* 0x00006400000c0013 */
[----:B01----:R-:W-:Y:S05]  /*1120*/  ENDCOLLECTIVE ;  /* 0x000000000000791b */ /* 0x003fea0003800000 */
.L_x_10142:
[----:B------:R-:W-:Y:S01]  /*1130*/  MOV R20, 0x4 ;  /* 0x0000000400147802 */ /* 0x000fe20000000f00 */
[----:B------:R-:W-:-:S04]  /*1140*/  FADD.FTZ R17, R16, R21 ;  /* 0x0000001510117221 */ /* 0x000fc80000010000 */
[----:B------:R-:W-:-:S07]  /*1150*/  IMAD.MOV.U32 R27, RZ, RZ, R17 ;  /* 0x000000ffff1b7224 */ /* 0x000fce00078e0011 */
[----:B------:R-:W-:Y:S05]  /*1160*/  WARPSYNC.COLLECTIVE R18, `(.L_x_10143) ;  /* 0x0000000012087348 */ /* 0x000fea0003c00000 */
[----:B------:R0:W1:Y:S02]  /*1170*/  SHFL.DOWN P6, R21, R27, R20, R19 ;  /* 0x080000141b157389 */ /* 0x00006400000c0013 */
[----:B01----:R-:W-:Y:S05]  /*1180*/  ENDCOLLECTIVE ;  /* 0x000000000000791b */ /* 0x003fea0003800000 */
.L_x_10143:
[----:B------:R-:W-:Y:S02]  /*1190*/  HFMA2 R20, -RZ, RZ, 0, 1.1920928955078125e-07 ;  /* 0x00000002ff147431 */ /* 0x000fe400000001ff */
[----:B------:R-:W-:-:S04]  /*11a0*/  FADD.FTZ R22, R17, R21 ;  /* 0x0000001511167221 */ /* 0x000fc80000010000 */
[----:B------:R-:W-:-:S07]  /*11b0*/  IMAD.MOV.U32 R27, RZ, RZ, R22 ;  /* 0x000000ffff1b7224 */ /* 0x000fce00078e0016 */
[----:B------:R-:W-:Y:S05]  /*11c0*/  WARPSYNC.COLLECTIVE R18, `(.L_x_10144) ;  /* 0x0000000012087348 */ /* 0x000fea0003c00000 */
[----:B------:R0:W1:Y:S02]  /*11d0*/  SHFL.DOWN P6, R21, R27, R20, R19 ;  /* 0x080000141b157389 */ /* 0x00006400000c0013 */
[----:B01----:R-:W-:Y:S05]  /*11e0*/  ENDCOLLECTIVE ;  /* 0x000000000000791b */ /* 0x003fea0003800000 */
.L_x_10144:
[----:B------:R-:W-:Y:S01]  /*11f0*/  MOV R20, 0x1 ;  /* 0x0000000100147802 */ /* 0x000fe20000000f00 */
[----:B------:R-:W-:-:S04]  /*1200*/  FADD.FTZ R23, R22, R21 ;  /* 0x0000001516177221 */ /* 0x000fc80000010000 */
[----:B------:R-:W-:-:S07]  /*1210*/  IMAD.MOV.U32 R27, RZ, RZ, R23 ;  /* 0x000000ffff1b7224 */ /* 0x000fce00078e0017 */
[----:B------:R-:W-:Y:S05]  /*1220*/  WARPSYNC.COLLECTIVE R18, `(.L_x_10145) ;  /* 0x0000000012087348 */ /* 0x000fea0003c00000 */
[----:B------:R0:W1:Y:S02]  /*1230*/  SHFL.DOWN P6, R21, R27, R20, R19 ;  /* 0x080000141b157389 */ /* 0x00006400000c0013 */
[----:B01----:R-:W-:Y:S05]  /*1240*/  ENDCOLLECTIVE ;  /* 0x000000000000791b */ /* 0x003fea0003800000 */
.L_x_10145:
[----:B------:R-:W-:Y:S05]  /*1250*/  BRA `(.L_x_10146) ;  /* 0xfffffff400f47947 */ /* 0x000fea000383ffff */
.L_x_10147:
        /* <DEDUP_REMOVED lines=10> */
.L_x_11688:


//--------------------- .text._ZN2at6native43_GLOBAL__N__9ae7fba5_10_SoftMax_cu_9f978f6322cunn_SoftMaxForwardRegIN3c104HalfEfS4_NS1_25LogSoftMaxForwardEpilogueElLi3EEEvPT1_PKT_T3_ --------------------------
	.section	.text._ZN2at6native43_GLOBAL__N__9ae7fba5_10_SoftMax_cu_9f978f6322cunn_SoftMaxForwardRegIN3c104HalfEfS4_NS1_25LogSoftMaxForwardEpilogueElLi3EEEvPT1_PKT_T3_,"ax",@progbits
	.align	128
.text._ZN2at6native43_GLOBAL__N__9ae7fba5_10_SoftMax_cu_9f978f6322cunn_SoftMaxForwardRegIN3c104HalfEfS4_NS1_25LogSoftMaxForwardEpilogueElLi3EEEvPT1_PKT_T3_:
        .type           _ZN2at6native43_GLOBAL__N__9ae7fba5_10_SoftMax_cu_9f978f6322cunn_SoftMaxForwardRegIN3c104HalfEfS4_NS1_25LogSoftMaxForwardEpilogueElLi3EEEvPT1_PKT_T3_,@function
        .size           _ZN2at6native43_GLOBAL__N__9ae7fba5_10_SoftMax_cu_9f978f6322cunn_SoftMaxForwardRegIN3c104HalfEfS4_NS1_25LogSoftMaxForwardEpilogueElLi3EEEvPT1_PKT_T3_,(.L_x_11689 - _ZN2at6native43_GLOBAL__N__9ae7fba5_10_SoftMax_cu_9f978f6322cunn_SoftMaxForwardRegIN3c104HalfEfS4_NS1_25LogSoftMaxForwardEpilogueElLi3EEEvPT1_PKT_T3_)
        .other          _ZN2at6native43_GLOBAL__N__9ae7fba5_10_SoftMax_cu_9f978f6322cunn_SoftMaxForwardRegIN3c104HalfEfS4_NS1_25LogSoftMaxForwardEpilogueElLi3EEEvPT1_PKT_T3_,@"STO_CUDA_ENTRY STV_DEFAULT"
_ZN2at6native43_GLOBAL__N__9ae7fba5_10_SoftMax_cu_9f978f6322cunn_SoftMaxForwardRegIN3c104HalfEfS4_NS1_25LogSoftMaxForwardEpilogueElLi3EEEvPT1_PKT_T3_:
        /* <DEDUP_REMOVED lines=88> */
.L_x_10162:
[----:B-1----:R-:W-:-:S04]  /*0580*/  FSETP.GEU.FTZ.AND P6, PT, R16, R19, PT ;  /* 0x000000131000720b */ /* 0x002fc80003fde000 */
[----:B0-----:R-:W-:Y:S02]  /*0590*/  FSEL R16, R19, R16, !P6 ;  /* 0x0000001013107208 */ /* 0x001fe40007000000 */
[----:B------:R-:W-:-:S13]  /*05a0*/  ISETP.NE.AND P6, PT, R8, RZ, PT ;  /* 0x000000ff0800720c */ /* 0x000fda0003fc5270 */
[----:B------:R0:W-:Y:S01]  /*05b0*/  @!P6 STS [UR4], R16 ;  /* 0x00000010ff00e988 */ /* 0x0001e20008000804 */
[----:B------:R-:W-:-:S13]  /*05c0*/  @!P6 PLOP3.LUT P4, PT, PT, PT, PT, 0x80, 0x8 ;  /* 0x000000000008e81c */ /* 0x000fda0003f8f070 */
.L_x_10148:
        /* <DEDUP_REMOVED lines=48> */
.L_x_10168:
[----:B-1----:R-:W-:-:S07]  /*08d0*/  FADD.FTZ R11, R15, R16 ;  /* 0x000000100f0b7221 */ /* 0x002fce0000010000 */
.L_x_10151:
[----:B------:R-:W-:Y:S05]  /*08e0*/  BSYNC B0 ;  /* 0x0000000000007941 */ /* 0x000fea0003800000 */
.L_x_10150:
        /* <DEDUP_REMOVED lines=8> */
[----:B------:R-:W-:Y:S02]  /*0970*/  HADD2.F32 R23, -RZ, R23.H0_H0 ;  /* 0x20000017ff177230 */ /* 0x000fe40000004100 */
[----:B------:R-:W-:-:S03]  /*0980*/  IMAD.MOV.U32 R9, RZ, RZ, RZ ;  /* 0x000000ffff097224 */ /* 0x000fc600078e00ff */
[----:B------:R-:W-:Y:S01]  /*0990*/  FADD.FTZ R14, R23, -R10 ;  /* 0x8000000a170e7221 */ /* 0x000fe20000010000 */
[----:B0-----:R-:W-:-:S04]  /*09a0*/  IMAD.WIDE.U32 R12, R6, UR7, R8 ;  /* 0x00000007060c7c25 */ /* 0x001fc8000f8e0008 */
[----:B-1----:R-:W-:Y:S01]  /*09b0*/  FFMA.FTZ R9, R11, -0.69314718246459960938, R14 ;  /* 0xbf3172180b097823 */ /* 0x002fe2000001000e */
[----:B------:R-:W-:-:S04]  /*09c0*/  IMAD R15, R7, UR7, R13 ;  /* 0x00000007070f7c24 */ /* 0x000fc8000f8e020d */
[----:B------:R-:W-:Y:S02]  /*09d0*/  F2FP.F16.F32.PACK_AB R13, RZ, R9 ;  /* 0x00000009ff0d723e */ /* 0x000fe400000000ff */
[----:B--2---:R-:W-:-:S04]  /*09e0*/  LEA R8, P0, R12, UR4, 0x1 ;  /* 0x000000040c087c11 */ /* 0x004fc8000f8008ff */
[----:B------:R-:W-:-:S05]  /*09f0*/  LEA.HI.X R9, R12, UR5, R15, 0x1, P0 ;  /* 0x000000050c097c11 */ /* 0x000fca00080f0c0f */
[----:B------:R2:W-:Y:S04]  /*0a00*/  STG.E.U16 desc[UR8][R8.64], R13 ;  /* 0x0000000d08007986 */ /* 0x0005e8000c101508 */
.L_x_10154:
[----:B------:R-:W-:Y:S05]  /*0a10*/  BSYNC.RECONVERGENT B0 ;  /* 0x0000000000007941 */ /* 0x000fea0003800200 */
.L_x_10153:
[----:B------:R-:W-:Y:S04]  /*0a20*/  BSSY.RECONVERGENT B0, `(.L_x_10155) ;  /* 0x000000d000007945 */ /* 0x000fe80003800200 */
[----:B------:R-:W-:Y:S05]  /*0a30*/  @P1 BRA `(.L_x_10156) ;  /* 0x00000000002c1947 */ /* 0x000fea0003800000 */
[----:B------:R-:W3:Y:S01]  /*0a40*/  LDCU.64 UR4, c[0x0][0x380] ;  /* 0x00007000ff0477ac */ /* 0x000ee20008000a00 */
[----:B------:R-:W-:-:S05]  /*0a50*/  HADD2.F32 R5, -RZ, R22.H0_H0 ;  /* 0x20000016ff057230 */ /* 0x000fca0000004100 */
[----:B0-----:R-:W-:Y:S01]  /*0a60*/  FADD.FTZ R12, R5, -R10 ;  /* 0x8000000a050c7221 */ /* 0x001fe20000010000 */
[----:B------:R-:W-:Y:S02]  /*0a70*/  IMAD.MOV.U32 R5, RZ, RZ, RZ ;  /* 0x000000ffff057224 */ /* 0x000fe400078e00ff */
[----:B--2---:R-:W-:-:S04]  /*0a80*/  IMAD.WIDE.U32 R8, R6, UR7, R4 ;  /* 0x0000000706087c25 */ /* 0x004fc8000f8e0004 */
[----:B-1----:R-:W-:Y:S01]  /*0a90*/  FFMA.FTZ R5, R11, -0.69314718246459960938, R12 ;  /* 0xbf3172180b057823 */ /* 0x002fe2000001000c */
[----:B------:R-:W-:-:S04]  /*0aa0*/  IMAD R13, R7, UR7, R9 ;  /* 0x00000007070d7c24 */ /* 0x000fc8000f8e0209 */
[----:B------:R-:W-:Y:S02]  /*0ab0*/  F2FP.F16.F32.PACK_AB R9, RZ, R5 ;  /* 0x00000005ff09723e */ /* 0x000fe400000000ff */
[----:B---3--:R-:W-:-:S04]  /*0ac0*/  LEA R4, P0, R8, UR4, 0x1 ;  /* 0x0000000408047c11 */ /* 0x008fc8000f8008ff */
[----:B------:R-:W-:-:S05]  /*0ad0*/  LEA.HI.X R5, R8, UR5, R13, 0x1, P0 ;  /* 0x0000000508057c11 */ /* 0x000fca00080f0c0d */
[----:B------:R3:W-:Y:S04]  /*0ae0*/  STG.E.U16 desc[UR8][R4.64], R9 ;  /* 0x0000000904007986 */ /* 0x0007e8000c101508 */
.L_x_10156:
[----:B------:R-:W-:Y:S05]  /*0af0*/  BSYNC.RECONVERGENT B0 ;  /* 0x0000000000007941 */ /* 0x000fea0003800200 */
.L_x_10155:
[----:B------:R-:W-:Y:S05]  /*0b00*/  @P2 EXIT ;  /* 0x000000000000294d */ /* 0x000fea0003800000 */
[----:B------:R-:W4:Y:S01]  /*0b10*/  LDCU.64 UR4, c[0x0][0x380] ;  /* 0x00007000ff0477ac */ /* 0x000f220008000a00 */
[----:B------:R-:W-:-:S05]  /*0b20*/  HADD2.F32 R3, -RZ, R0.H0_H0 ;  /* 0x20000000ff037230 */ /* 0x000fca0000004100 */
[----:B------:R-:W-:Y:S01]  /*0b30*/  FADD.FTZ R10, R3, -R10 ;  /* 0x8000000a030a7221 */ /* 0x000fe20000010000 */
[----:B------:R-:W-:-:S03]  /*0b40*/  MOV R3, RZ ;  /* 0x000000ff00037202 */ /* 0x000fc60000000f00 */
[----:B-1----:R-:W-:Y:S01]  /*0b50*/  FFMA.FTZ R11, R11, -0.69314718246459960938, R10 ;  /* 0xbf3172180b0b7823 */ /* 0x002fe2000001000a */
[----:B---3--:R-:W-:-:S04]  /*0b60*/  IMAD.WIDE.U32 R4, R6, UR7, R2 ;  /* 0x0000000706047c25 */ /* 0x008fc8000f8e0002 */
[----:B------:R-:W-:Y:S01]  /*0b70*/  F2FP.F16.F32.PACK_AB R11, RZ, R11 ;  /* 0x0000000bff0b723e */ /* 0x000fe200000000ff */
[----:B------:R-:W-:Y:S01]  /*0b80*/  IMAD R7, R7, UR7, R5 ;  /* 0x0000000707077c24 */ /* 0x000fe2000f8e0205 */
[----:B----4-:R-:W-:-:S04]  /*0b90*/  LEA R2, P0, R4, UR4, 0x1 ;  /* 0x0000000404027c11 */ /* 0x010fc8000f8008ff */
[----:B------:R-:W-:-:S05]  /*0ba0*/  LEA.HI.X R3, R4, UR5, R7, 0x1, P0 ;  /* 0x0000000504037c11 */ /* 0x000fca00080f0c07 */
[----:B------:R-:W-:Y:S01]  /*0bb0*/  STG.E.U16 desc[UR8][R2.64], R11 ;  /* 0x0000000b02007986 */ /* 0x000fe2000c101508 */
[----:B------:R-:W-:Y:S05]  /*0bc0*/  EXIT ;  /* 0x000000000000794d */ /* 0x000fea0003800000 */
.L_x_10149:
[----:B------:R-:W-:Y:S02]  /*0bd0*/  HFMA2 R25, -RZ, RZ, 0, 1.847743988037109375e-06 ;  /* 0x0000001fff197431 */ /* 0x000fe400000001ff */
[----:B-1----:R-:W-:Y:S02]  /*0be0*/  IMAD.MOV.U32 R21, RZ, RZ, R10 ;  /* 0x000000ffff157224 */ /* 0x002fe400078e000a */
[----:B------:R-:W-:Y:S02]  /*0bf0*/  IMAD.MOV.U32 R20, RZ, RZ, 0x10 ;  /* 0x00000010ff147424 */ /* 0x000fe400078e00ff */
[----:B------:R-:W-:-:S07]  /*0c00*/  IMAD.MOV.U32 R18, RZ, RZ, -0x1 ;  /* 0xffffffffff127424 */ /* 0x000fce00078e00ff */
[----:B------:R-:W-:Y:S05]  /*0c10*/  WARPSYNC.COLLECTIVE R18, `(.L_x_10157) ;  /* 0x0000000012087348 */ /* 0x000fea0003c00000 */
[----:B------:R0:W1:Y:S02]  /*0c20*/  SHFL.DOWN P6, R19, R21, R20, R25 ;  /* 0x0800001415137389 */ /* 0x00006400000c0019 */
[----:B01----:R-:W-:Y:S05]  /*0c30*/  ENDCOLLECTIVE ;  /* 0x000000000000791b */ /* 0x003fea0003800000 */
.L_x_10157:
        /* <DEDUP_REMOVED lines=8> */
.L_x_10158:
        /* <DEDUP_REMOVED lines=8> */
.L_x_10159:
        /* <DEDUP_REMOVED lines=8> */
.L_x_10160:
        /* <DEDUP_REMOVED lines=8> */
.L_x_10161:
[----:B------:R-:W-:Y:S05]  /*0e40*/  BRA `(.L_x_10162) ;  /* 0xfffffff400cc7947 */ /* 0x000fea000383ffff */
.L_x_10152:
[----:B------:R-:W-:Y:S01]  /*0e50*/  HFMA2 R25, -RZ, RZ, 0, 1.847743988037109375e-06 ;  /* 0x0000001fff197431 */ /* 0x000fe200000001ff */
[----:B-1----:R-:W-:Y:S01]  /*0e60*/  MOV R21, R11 ;  /* 0x0000000b00157202 */ /* 0x002fe20000000f00 */
[----:B------:R-:W-:Y:S02]  /*0e70*/  IMAD.MOV.U32 R20, RZ, RZ, 0x10 ;  /* 0x00000010ff147424 */ /* 0x000fe400078e00ff */
[----:B------:R-:W-:-:S07]  /*0e80*/  IMAD.MOV.U32 R18, RZ, RZ, -0x1 ;  /* 0xffffffffff127424 */ /* 0x000fce00078e00ff */
[----:B0-----:R-:W-:Y:S05]  /*0e90*/  WARPSYNC.COLLECTIVE R18, `(.L_x_10163) ;  /* 0x0000000012087348 */ /* 0x001fea0003c00000 */
[----:B0-----:R0:W1:Y:S02]  /*0ea0*/  SHFL.DOWN P6, R19, R21, R20, R25 ;  /* 0x0800001415137389 */ /* 0x00106400000c0019 */
[----:B01----:R-:W-:Y:S05]  /*0eb0*/  ENDCOLLECTIVE ;  /* 0x000000000000791b */ /* 0x003fea0003800000 */
.L_x_10163:
[----:B------:R-:W-:Y:S01]  /*0ec0*/  HFMA2 R20, -RZ, RZ, 0, 4.76837158203125e-07 ;  /* 0x00000008ff147431 */ /* 0x000fe200000001ff */
[----:B------:R-:W-:-:S05]  /*0ed0*/  MOV R12, R19 ;  /* 0x00000013000c7202 */ /* 0x000fca0000000f00 */
[----:B------:R-:W-:-:S04]  /*0ee0*/  FADD.FTZ R12, R11, R12 ;  /* 0x0000000c0b0c7221 */ /* 0x000fc80000010000 */
[----:B------:R-:W-:-:S07]  /*0ef0*/  IMAD.MOV.U32 R21, RZ, RZ, R12 ;  /* 0x000000ffff157224 */ /* 0x000fce00078e000c */
[----:B------:R-:W-:Y:S05]  /*0f00*/  WARPSYNC.COLLECTIVE R18, `(.L_x_10164) ;  /* 0x0000000012087348 */ /* 0x000fea0003c00000 */
[----:B------:R0:W1:Y:S02]  /*0f10*/  SHFL.DOWN P6, R19, R21, R20, R25 ;  /* 0x0800001415137389 */ /* 0x00006400000c0019 */
[----:B01----:R-:W-:Y:S05]  /*0f20*/  ENDCOLLECTIVE ;  /* 0x000000000000791b */ /* 0x003fea0003800000 */
.L_x_10164:
[----:B------:R-:W-:Y:S02]  /*0f30*/  IMAD.MOV.U32 R20, RZ, RZ, 0x4 ;  /* 0x00000004ff147424 */ /* 0x000fe400078e00ff */
[----:B------:R-:W-:-:S04]  /*0f40*/  IMAD.MOV.U32 R13, RZ, RZ, R19 ;  /* 0x000000ffff0d7224 */ /* 0x000fc800078e0013 */
[----:B------:R-:W-:-:S05]  /*0f50*/  FADD.FTZ R13, R12, R13 ;  /* 0x0000000d0c0d7221 */ /* 0x000fca0000010000 */
[----:B------:R-:W-:-:S07]  /*0f60*/  MOV R21, R13 ;  /* 0x0000000d00157202 */ /* 0x000fce0000000f00 */
[----:B------:R-:W-:Y:S05]  /*0f70*/  WARPSYNC.COLLECTIVE R18, `(.L_x_10165) ;  /* 0x0000000012087348 */ /* 0x000fea0003c00000 */
[----:B------:R0:W1:Y:S02]  /*0f80*/  SHFL.DOWN P6, R19, R21, R20, R25 ;  /* 0x0800001415137389 */ /* 0x00006400000c0019 */
[----:B01----:R-:W-:Y:S05]  /*0f90*/  ENDCOLLECTIVE ;  /* 0x000000000000791b */ /* 0x003fea0003800000 */
.L_x_10165:
[----:B------:R-:W-:Y:S01]  /*0fa0*/  HFMA2 R20, -RZ, RZ, 0, 1.1920928955078125e-07 ;  /* 0x00000002ff147431 */ /* 0x000fe200000001ff */
[----:B------:R-:W-:-:S05]  /*0fb0*/  MOV R14, R19 ;  /* 0x00000013000e7202 */ /* 0x000fca0000000f00 */
[----:B------:R-:W-:-:S04]  /*0fc0*/  FADD.FTZ R14, R13, R14 ;  /* 0x0000000e0d0e7221 */ /* 0x000fc80000010000 */
[----:B------:R-:W-:-:S07]  /*0fd0*/  IMAD.MOV.U32 R21, RZ, RZ, R14 ;  /* 0x000000ffff157224 */ /* 0x000fce00078e000e */
[----:B------:R-:W-:Y:S05]  /*0fe0*/  WARPSYNC.COLLECTIVE R18, `(.L_x_10166) ;  /* 0x0000000012087348 */ /* 0x000fea0003c00000 */
[----:B------:R0:W1:Y:S02]  /*0ff0*/  SHFL.DOWN P6, R19, R21, R20, R25 ;  /* 0x0800001415137389 */ /* 0x00006400000c0019 */
[----:B01----:R-:W-:Y:S05]  /*1000*/  ENDCOLLECTIVE ;  /* 0x000000000000791b */ /* 0x003fea0003800000 */
.L_x_10166:
[----:B------:R-:W-:Y:S02]  /*1010*/  IMAD.MOV.U32 R20, RZ, RZ, 0x1 ;  /* 0x00000001ff147424 */ /* 0x000fe400078e00ff */
[----:B------:R-:W-:-:S04]  /*1020*/  IMAD.MOV.U32 R15, RZ, RZ, R19 ;  /* 0x000000ffff0f7224 */ /* 0x000fc800078e0013 */
[----:B------:R-:W-:-:S05]  /*1030*/  FADD.FTZ R15, R14, R15 ;  /* 0x0000000f0e0f7221 */ /* 0x000fca0000010000 */
[----:B------:R-:W-:-:S07]  /*1040*/  MOV R21, R15 ;  /* 0x0000000f00157202 */ /* 0x000fce0000000f00 */
[----:B------:R-:W-:Y:S05]  /*1050*/  WARPSYNC.COLLECTIVE R18, `(.L_x_10167) ;  /* 0x0000000012087348 */ /* 0x000fea0003c00000 */
[----:B------:R0:W1:Y:S02]  /*1060*/  SHFL.DOWN P6, R19, R21, R20, R25 ;  /* 0x0800001415137389 */ /* 0x00006400000c0019 */
[----:B01----:R-:W-:Y:S05]  /*1070*/  ENDCOLLECTIVE ;  /* 0x000000000000791b */ /* 0x003fea0003800000 */
.L_x_10167:
[----:B------:R-:W-:Y:S01]  /*1080*/  MOV R16, R19 ;  /* 0x0000001300107202 */ /* 0x000fe20000000f00 */
[----:B------:R-:W-:Y:S06]  /*1090*/  BRA `(.L_x_10168) ;  /* 0xfffffff8000c7947 */ /* 0x000fec000383ffff */
.L_x_10169:
        /* <DEDUP_REMOVED lines=14> */
.L_x_11689:


//--------------------- .text._ZN2at6native43_GLOBAL__N__9ae7fba5_10_SoftMax_cu_9f978f6322cunn_SoftMaxForwardRegIN3c104HalfEfS4_NS1_25LogSoftMaxForwardEpilogueElLi2EEEvPT1_PKT_T3_ --------------------------
	.section	.text._ZN2at6native43_GLOBAL__N__9ae7fba5_10_SoftMax_cu_9f978f6322cunn_SoftMaxForwardRegIN3c104HalfEfS4_NS1_25LogSoftMaxForwardEpilogueElLi2EEEvPT1_PKT_T3_,"ax",@progbits
	.align	128
.text._ZN2at6native43_GLOBAL__N__9ae7fba5_10_SoftMax_cu_9f978f6322cunn_SoftMaxForwardRegIN3c104HalfEfS4_NS1_25LogSoftMaxForwardEpilogueElLi2EEEvPT1_PKT_T3_:
        .type           _ZN2at6native43_GLOBAL__N__9ae7fba5_10_SoftMax_cu_9f978f6322cunn_SoftMaxForwardRegIN3c104HalfEfS4_NS1_25LogSoftMaxForwardEpilogueElLi2EEEvPT1_PKT_T3_,@function
        .size           _ZN2at6native43_GLOBAL__N__9ae7fba5_10_SoftMax_cu_9f978f6322cunn_SoftMaxForwardRegIN3c104HalfEfS4_NS1_25LogSoftMaxForwardEpilogueElLi2EEEvPT1_PKT_T3_,(.L_x_11690 - _ZN2at6native43_GLOBAL__N__9ae7fba5_10_SoftMax_cu_9f978f6322cunn_SoftMaxForwardRegIN3c104HalfEfS4_NS1_25LogSoftMaxForwardEpilogueElLi2EEEvPT1_PKT_T3_)
        .other          _ZN2at6native43_GLOBAL__N__9ae7fba5_10_SoftMax_cu_9f978f6322cunn_SoftMaxForwardRegIN3c104HalfEfS4_NS1_25LogSoftMaxForwardEpilogueElLi2EEEvPT1_PKT_T3_,@"STO_CUDA_ENTRY STV_DEFAULT"
_ZN2at6native43_GLOBAL__N__9ae7fba5_10_SoftMax_cu_9f978f6322cunn_SoftMaxForwardRegIN3c104HalfEfS4_NS1_25LogSoftMaxForwardEpilogueElLi2EEEvPT1_PKT_T3_:
        /* <DEDUP_REMOVED lines=76> */
.L_x_10182:
[----:B------:R-:W-:Y:S02]  /*04c0*/  ISETP.NE.AND P6, PT, R6, RZ, PT ;  /* 0x000000ff0600720c */ /* 0x000fe40003fc5270 */
[----:B-1----:R-:W-:-:S04]  /*04d0*/  FSETP.GEU.FTZ.AND P5, PT, R17, R16, PT ;  /* 0x000000101100720b */ /* 0x002fc80003fbe000 */
[----:B------:R-:W-:-:S07]  /*04e0*/  FSEL R16, R16, R17, !P5 ;  /* 0x0000001110107208 */ /* 0x000fce0006800000 */
[----:B------:R2:W-:Y:S01]  /*04f0*/  @!P6 STS [UR4], R16 ;  /* 0x00000010ff00e988 */ /* 0x0005e20008000804 */
[----:B------:R-:W-:-:S13]  /*0500*/  @!P6 PLOP3.LUT P3, PT, PT, PT, PT, 0x80, 0x8 ;  /* 0x000000000008e81c */ /* 0x000fda0003f6f070 */
.L_x_10170:
        /* <DEDUP_REMOVED lines=43> */
.L_x_10188:
[----:B-1----:R-:W-:-:S07]  /*07c0*/  FADD.FTZ R9, R13, R16 ;  /* 0x000000100d097221 */ /* 0x002fce0000010000 */
.L_x_10173:
[----:B------:R-:W-:Y:S05]  /*07d0*/  BSYNC B0 ;  /* 0x0000000000007941 */ /* 0x000fea0003800000 */
.L_x_10172:
        /* <DEDUP_REMOVED lines=8> */
[----:B------:R-:W-:-:S05]  /*0860*/  HADD2.F32 R7, -RZ, R8.H0_H0 ;  /* 0x20000008ff077230 */ /* 0x000fca0000004100 */
[----:B------:R-:W-:Y:S01]  /*0870*/  FADD.FTZ R11, R7, -R12 ;  /* 0x8000000c070b7221 */ /* 0x000fe20000010000 */
[----:B------:R-:W-:Y:S02]  /*0880*/  IMAD.MOV.U32 R7, RZ, RZ, RZ ;  /* 0x000000ffff077224 */ /* 0x000fe400078e00ff */
[----:B0-----:R-:W-:-:S04]  /*0890*/  IMAD.WIDE.U32 R8, R2, UR7, R6 ;  /* 0x0000000702087c25 */ /* 0x001fc8000f8e0006 */
[----:B-1----:R-:W-:Y:S01]  /*08a0*/  FFMA.FTZ R7, R10, -0.69314718246459960938, R11 ;  /* 0xbf3172180a077823 */ /* 0x002fe2000001000b */
[----:B------:R-:W-:-:S04]  /*08b0*/  IMAD R11, R3, UR7, R9 ;  /* 0x00000007030b7c24 */ /* 0x000fc8000f8e0209 */
[----:B------:R-:W-:Y:S02]  /*08c0*/  F2FP.F16.F32.PACK_AB R9, RZ, R7 ;  /* 0x00000007ff09723e */ /* 0x000fe400000000ff */
[----:B--2---:R-:W-:-:S04]  /*08d0*/  LEA R6, P0, R8, UR4, 0x1 ;  /* 0x0000000408067c11 */ /* 0x004fc8000f8008ff */
[----:B------:R-:W-:-:S05]  /*08e0*/  LEA.HI.X R7, R8, UR5, R11, 0x1, P0 ;  /* 0x0000000508077c11 */ /* 0x000fca00080f0c0b */
[----:B------:R2:W-:Y:S04]  /*08f0*/  STG.E.U16 desc[UR8][R6.64], R9 ;  /* 0x0000000906007986 */ /* 0x0005e8000c101508 */
.L_x_10176:
[----:B------:R-:W-:Y:S05]  /*0900*/  BSYNC.RECONVERGENT B0 ;  /* 0x0000000000007941 */ /* 0x000fea0003800200 */
.L_x_10175:
[----:B------:R-:W-:Y:S05]  /*0910*/  @P1 EXIT ;  /* 0x000000000000194d */ /* 0x000fea0003800000 */
[----:B------:R-:W3:Y:S01]  /*0920*/  LDCU.64 UR4, c[0x0][0x380] ;  /* 0x00007000ff0477ac */ /* 0x000ee20008000a00 */
[----:B------:R-:W-:-:S05]  /*0930*/  HADD2.F32 R5, -RZ, R0.H0_H0 ;  /* 0x20000000ff057230 */ /* 0x000fca0000004100 */
[----:B--2---:R-:W-:Y:S01]  /*0940*/  FADD.FTZ R7, R5, -R12 ;  /* 0x8000000c05077221 */ /* 0x004fe20000010000 */
[----:B------:R-:W-:-:S03]  /*0950*/  MOV R5, RZ ;  /* 0x000000ff00057202 */ /* 0x000fc60000000f00 */
[----:B-1----:R-:W-:Y:S01]  /*0960*/  FFMA.FTZ R10, R10, -0.69314718246459960938, R7 ;  /* 0xbf3172180a0a7823 */ /* 0x002fe20000010007 */
[----:B------:R-:W-:-:S04]  /*0970*/  IMAD.WIDE.U32 R4, R2, UR7, R4 ;  /* 0x0000000702047c25 */ /* 0x000fc8000f8e0004 */
[----:B------:R-:W-:Y:S01]  /*0980*/  F2FP.F16.F32.PACK_AB R10, RZ, R10 ;  /* 0x0000000aff0a723e */ /* 0x000fe200000000ff */
[----:B------:R-:W-:Y:S01]  /*0990*/  IMAD R3, R3, UR7, R5 ;  /* 0x0000000703037c24 */ /* 0x000fe2000f8e0205 */
[----:B---3--:R-:W-:-:S04]  /*09a0*/  LEA R2, P0, R4, UR4, 0x1 ;  /* 0x0000000404027c11 */ /* 0x008fc8000f8008ff */
[----:B------:R-:W-:-:S05]  /*09b0*/  LEA.HI.X R3, R4, UR5, R3, 0x1, P0 ;  /* 0x0000000504037c11 */ /* 0x000fca00080f0c03 */
[----:B------:R-:W-:Y:S01]  /*09c0*/  STG.E.U16 desc[UR8][R2.64], R10 ;  /* 0x0000000a02007986 */ /* 0x000fe2000c101508 */
[----:B------:R-:W-:Y:S05]  /*09d0*/  EXIT ;  /* 0x000000000000794d */ /* 0x000fea0003800000 */
.L_x_10171:
[----:B------:R-:W-:Y:S02]  /*09e0*/  HFMA2 R21, -RZ, RZ, 0, 1.847743988037109375e-06 ;  /* 0x0000001fff157431 */ /* 0x000fe400000001ff */
[----:B-1----:R-:W-:Y:S02]  /*09f0*/  IMAD.MOV.U32 R19, RZ, RZ, R13 ;  /* 0x000000ffff137224 */ /* 0x002fe400078e000d */
[----:B------:R-:W-:Y:S02]  /*0a00*/  IMAD.MOV.U32 R20, RZ, RZ, 0x10 ;  /* 0x00000010ff147424 */ /* 0x000fe400078e00ff */
[----:B------:R-:W-:-:S07]  /*0a10*/  IMAD.MOV.U32 R18, RZ, RZ, -0x1 ;  /* 0xffffffffff127424 */ /* 0x000fce00078e00ff */
[----:B------:R-:W-:Y:S05]  /*0a20*/  WARPSYNC.COLLECTIVE R18, `(.L_x_10177) ;  /* 0x0000000012087348 */ /* 0x000fea0003c00000 */
[----:B------:R0:W1:Y:S02]  /*0a30*/  SHFL.DOWN P5, R16, R19, R20, R21 ;  /* 0x0800001413107389 */ /* 0x00006400000a0015 */
[----:B01----:R-:W-:Y:S05]  /*0a40*/  ENDCOLLECTIVE ;  /* 0x000000000000791b */ /* 0x003fea0003800000 */
.L_x_10177:
        /* <DEDUP_REMOVED lines=8> */
.L_x_10178:
        /* <DEDUP_REMOVED lines=8> */
.L_x_10179:
        /* <DEDUP_REMOVED lines=8> */
.L_x_10180:
        /* <DEDUP_REMOVED lines=8> */
.L_x_10181:
[----:B------:R-:W-:Y:S05]  /*0c50*/  BRA `(.L_x_10182) ;  /* 0xfffffff800187947 */ /* 0x000fea000383ffff */
.L_x_10174:
[----:B------:R-:W-:Y:S02]  /*0c60*/  HFMA2 R20, -RZ, RZ, 0, 9.5367431640625e-07 ;  /* 0x00000010ff147431 */ /* 0x000fe400000001ff */
[----:B-1----:R-:W-:Y:S02]  /*0c70*/  IMAD.MOV.U32 R19, RZ, RZ, R9 ;  /* 0x000000ffff137224 */ /* 0x002fe400078e0009 */
[----:B------:R-:W-:Y:S02]  /*0c80*/  IMAD.MOV.U32 R21, RZ, RZ, 0x1f ;  /* 0x0000001fff157424 */ /* 0x000fe400078e00ff */
[----:B------:R-:W-:-:S07]  /*0c90*/  IMAD.MOV.U32 R18, RZ, RZ, -0x1 ;  /* 0xffffffffff127424 */ /* 0x000fce00078e00ff */
[----:B0-----:R-:W-:Y:S05]  /*0ca0*/  WARPSYNC.COLLECTIVE R18, `(.L_x_10183) ;  /* 0x0000000012087348 */ /* 0x001fea0003c00000 */
[----:B------:R1:W2:Y:S02]  /*0cb0*/  SHFL.DOWN P5, R16, R19, R20, R21 ;  /* 0x0800001413107389 */ /* 0x0002a400000a0015 */
[----:B012---:R-:W-:Y:S05]  /*0cc0*/  ENDCOLLECTIVE ;  /* 0x000000000000791b */ /* 0x007fea0003800000 */
.L_x_10183:
[----:B------:R-:W-:Y:S01]  /*0cd0*/  IMAD.MOV.U32 R20, RZ, RZ, 0x8 ;  /* 0x00000008ff147424 */ /* 0x000fe200078e00ff */
[----:B------:R-:W-:-:S05]  /*0ce0*/  MOV R10, R16 ;  /* 0x00000010000a7202 */ /* 0x000fca0000000f00 */
[----:B------:R-:W-:-:S04]  /*0cf0*/  FADD.FTZ R10, R9, R10 ;  /* 0x0000000a090a7221 */ /* 0x000fc80000010000 */
[----:B------:R-:W-:-:S07]  /*0d00*/  IMAD.MOV.U32 R19, RZ, RZ, R10 ;  /* 0x000000ffff137224 */ /* 0x000fce00078e000a */
[----:B------:R-:W-:Y:S05]  /*0d10*/  WARPSYNC.COLLECTIVE R18, `(.L_x_10184) ;  /* 0x0000000012087348 */ /* 0x000fea0003c00000 */
[----:B------:R0:W1:Y:S02]  /*0d20*/  SHFL.DOWN P5, R16, R19, R20, R21 ;  /* 0x0800001413107389 */ /* 0x00006400000a0015 */
[----:B01----:R-:W-:Y:S05]  /*0d30*/  ENDCOLLECTIVE ;  /* 0x000000000000791b */ /* 0x003fea0003800000 */
.L_x_10184:
[----:B------:R-:W-:Y:S01]  /*0d40*/  IMAD.MOV.U32 R20, RZ, RZ, 0x4 ;  /* 0x00000004ff147424 */ /* 0x000fe200078e00ff */
[----:B------:R-:W-:-:S05]  /*0d50*/  MOV R11, R16 ;  /* 0x00000010000b7202 */ /* 0x000fca0000000f00 */
[----:B------:R-:W-:-:S04]  /*0d60*/  FADD.FTZ R11, R10, R11 ;  /* 0x0000000b0a0b7221 */ /* 0x000fc80000010000 */
[----:B------:R-:W-:-:S07]  /*0d70*/  IMAD.MOV.U32 R19, RZ, RZ, R11 ;  /* 0x000000ffff137224 */ /* 0x000fce00078e000b */
[----:B------:R-:W-:Y:S05]  /*0d80*/  WARPSYNC.COLLECTIVE R18, `(.L_x_10185) ;  /* 0x0000000012087348 */ /* 0x000fea0003c00000 */
[----:B------:R0:W1:Y:S02]  /*0d90*/  SHFL.DOWN P5, R16, R19, R20, R21 ;  /* 0x0800001413107389 */ /* 0x00006400000a0015 */
[----:B01----:R-:W-:Y:S05]  /*0da0*/  ENDCOLLECTIVE ;  /* 0x000000000000791b */ /* 0x003fea0003800000 */
.L_x_10185:
[----:B------:R-:W-:Y:S01]  /*0db0*/  IMAD.MOV.U32 R20, RZ, RZ, 0x2 ;  /* 0x00000002ff147424 */ /* 0x000fe200078e00ff */
[----:B------:R-:W-:-:S05]  /*0dc0*/  MOV R14, R16 ;  /* 0x00000010000e7202 */ /* 0x000fca0000000f00 */
[----:B------:R-:W-:-:S04]  /*0dd0*/  FADD.FTZ R14, R11, R14 ;  /* 0x0000000e0b0e7221 */ /* 0x000fc80000010000 */
[----:B------:R-:W-:-:S07]  /*0de0*/  IMAD.MOV.U32 R19, RZ, RZ, R14 ;  /* 0x000000ffff137224 */ /* 0x000fce00078e000e */
[----:B------:R-:W-:Y:S05]  /*0df0*/  WARPSYNC.COLLECTIVE R18, `(.L_x_10186) ;  /* 0x0000000012087348 */ /* 0x000fea0003c00000 */
[----:B------:R0:W1:Y:S02]  /*0e00*/  SHFL.DOWN P5, R16, R19, R20, R21 ;  /* 0x0800001413107389 */ /* 0x00006400000a0015 */
[----:B01----:R-:W-:Y:S05]  /*0e10*/  ENDCOLLECTIVE ;  /* 0x000000000000791b */ /* 0x003fea0003800000 */
.L_x_10186:
[----:B------:R-:W-:Y:S01]  /*0e20*/  HFMA2 R20, -RZ, RZ, 0, 5.9604644775390625e-08 ;  /* 0x00000001ff147431 */ /* 0x000fe200000001ff */
[----:B------:R-:W-:-:S05]  /*0e30*/  MOV R13, R16 ;  /* 0x00000010000d7202 */ /* 0x000fca0000000f00 */
[----:B------:R-:W-:-:S04]  /*0e40*/  FADD.FTZ R13, R14, R13 ;  /* 0x0000000d0e0d7221 */ /* 0x000fc80000010000 */
[----:B------:R-:W-:-:S07]  /*0e50*/  IMAD.MOV.U32 R19, RZ, RZ, R13 ;  /* 0x000000ffff137224 */ /* 0x000fce00078e000d */
[----:B------:R-:W-:Y:S05]  /*0e60*/  WARPSYNC.COLLECTIVE R18, `(.L_x_10187) ;  /* 0x0000000012087348 */ /* 0x000fea0003c00000 */
[----:B------:R0:W1:Y:S02]  /*0e70*/  SHFL.DOWN P5, R16, R19, R20, R21 ;  /* 0x0800001413107389 */ /* 0x00006400000a0015 */
[----:B01----:R-:W-:Y:S05]  /*0e80*/  ENDCOLLECTIVE ;  /* 0x000000000000791b */ /* 0x003fea0003800000 */
.L_x_10187:
[----:B------:R-:W-:Y:S05]  /*0e90*/  BRA `(.L_x_10188) ;  /* 0xfffffff800487947 */ /* 0x000fea000383ffff */
.L_x_10189:
        /* <DEDUP_REMOVED lines=14> */
.L_x_11690:


//--------------------- .text._ZN2at6native43_GLOBAL__N__9ae7fba5_10_SoftMax_cu_9f978f6322cunn_SoftMaxForwardRegIN3c104HalfEfS4_NS1_25LogSoftMaxForwardEpilogueElLi1EEEvPT1_PKT_T3_ --------------------------
	.section	.text._ZN2at6native43_GLOBAL__N__9ae7fba5_10_SoftMax_cu_9f978f6322cunn_SoftMaxForwardRegIN3c104HalfEfS4_NS1_25LogSoftMaxForwardEpilogueElLi1EEEvPT1_PKT_T3_,"ax",@progbits
	.align	128
.text._ZN2at6native43_GLOBAL__N__9ae7fba5_10_SoftMax_cu_9f978f6322cunn_SoftMaxForwardRegIN3c104HalfEfS4_NS1_25LogSoftMaxForwardEpilogueElLi1EEEvPT1_PKT_T3_:
        .type           _ZN2at6native43_GLOBAL__N__9ae7fba5_10_SoftMax_cu_9f978f6322cunn_SoftMaxForwardRegIN3c104HalfEfS4_NS1_25LogSoftMaxForwardEpilogueElLi1EEEvPT1_PKT_T3_,@function
        .size           _ZN2at6native43_GLOBAL__N__9ae7fba5_10_SoftMax_cu_9f978f6322cunn_SoftMaxForwardRegIN3c104HalfEfS4_NS1_25LogSoftMaxForwardEpilogueElLi1EEEvPT1_PKT_T3_,(.L_x_11691 - _ZN2at6native43_GLOBAL__N__9ae7fba5_10_SoftMax_cu_9f978f6322cunn_SoftMaxForwardRegIN3c104HalfEfS4_NS1_25LogSoftMaxForwardEpilogueElLi1EEEvPT1_PKT_T3_)
        .other          _ZN2at6native43_GLOBAL__N__9ae7fba5_10_SoftMax_cu_9f978f6322cunn_SoftMaxForwardRegIN3c104HalfEfS4_NS1_25LogSoftMaxForwardEpilogueElLi1EEEvPT1_PKT_T3_,@"STO_CUDA_ENTRY STV_DEFAULT"
_ZN2at6native43_GLOBAL__N__9ae7fba5_10_SoftMax_cu_9f978f6322cunn_SoftMaxForwardRegIN3c104HalfEfS4_NS1_25LogSoftMaxForwardEpilogueElLi1EEEvPT1_PKT_T3_:
        /* <DEDUP_REMOVED lines=64> */
.L_x_10200:
[----:B------:R-:W-:Y:S02]  /*0400*/  ISETP.NE.AND P5, PT, R4, RZ, PT ;  /* 0x000000ff0400720c */ /* 0x000fe40003fa5270 */
[----:B-1----:R-:W-:-:S04]  /*0410*/  FSETP.GEU.FTZ.AND P4, PT, R14, R13, PT ;  /* 0x0000000d0e00720b */ /* 0x002fc80003f9e000 */
[----:B------:R-:W-:-:S07]  /*0420*/  FSEL R13, R13, R14, !P4 ;  /* 0x0000000e0d0d7208 */ /* 0x000fce0006000000 */
[----:B------:R2:W-:Y:S01]  /*0430*/  @!P5 STS [UR4], R13 ;  /* 0x0000000dff00d988 */ /* 0x0005e20008000804 */
[----:B------:R-:W-:-:S13]  /*0440*/  @!P5 PLOP3.LUT P2, PT, PT, PT, PT, 0x80, 0x8 ;  /* 0x000000000008d81c */ /* 0x000fda0003f4f070 */
.L_x_10190:
        /* <DEDUP_REMOVED lines=38> */
.L_x_10206:
[----:B-1----:R-:W-:-:S07]  /*06b0*/  FADD.FTZ R6, R10, R13 ;  /* 0x0000000d0a067221 */ /* 0x002fce0000010000 */
.L_x_10193:
[----:B------:R-:W-:Y:S05]  /*06c0*/  BSYNC B0 ;  /* 0x0000000000007941 */ /* 0x000fea0003800000 */
.L_x_10192:
[----:B-1----:R1:W-:Y:S01]  /*06d0*/  @P2 STS [UR4], R6 ;  /* 0x00000006ff002988 */ /* 0x0023e20008000804 */
[----:B------:R-:W-:Y:S05]  /*06e0*/  WARPSYNC.ALL ;  /* 0x0000000000007948 */ /* 0x000fea0003800000 */
[----:B------:R-:W-:Y:S06]  /*06f0*/  BAR.SYNC.DEFER_BLOCKING 0x0 ;  /* 0x0000000000007b1d */ /* 0x000fec0000010000 */
[----:B------:R-:W-:Y:S05]  /*0700*/  @P0 EXIT ;  /* 0x000000000000094d */ /* 0x000fea0003800000 */
[----:B-1----:R-:W1:Y:S01]  /*0710*/  LDS R6, [UR4] ;  /* 0x00000004ff067984 */ /* 0x002e620008000800 */
[----:B------:R-:W2:Y:S01]  /*0720*/  LDCU.64 UR10, c[0x0][0x380] ;  /* 0x00007000ff0a77ac */ /* 0x000ea20008000a00 */
[----:B------:R-:W-:Y:S02]  /*0730*/  HADD2.F32 R0, -RZ, R0.H0_H0 ;  /* 0x20000000ff007230 */ /* 0x000fe40000004100 */
[----:B------:R-:W-:-:S03]  /*0740*/  IMAD.MOV.U32 R5, RZ, RZ, RZ ;  /* 0x000000ffff057224 */ /* 0x000fc600078e00ff */
[----:B------:R-:W-:Y:S01]  /*0750*/  FADD.FTZ R9, R0, -R9 ;  /* 0x8000000900097221 */ /* 0x000fe20000010000 */
[----:B------:R-:W-:-:S04]  /*0760*/  IMAD.WIDE.U32 R4, R2, UR7, R4 ;  /* 0x0000000702047c25 */ /* 0x000fc8000f8e0004 */
[----:B------:R-:W-:Y:S01]  /*0770*/  IMAD R3, R3, UR7, R5 ;  /* 0x0000000703037c24 */ /* 0x000fe2000f8e0205 */
[----:B--2---:R-:W-:-:S04]  /*0780*/  LEA R2, P0, R4, UR10, 0x1 ;  /* 0x0000000a04027c11 */ /* 0x004fc8000f8008ff */
[----:B------:R-:W-:Y:S01]  /*0790*/  LEA.HI.X R3, R4, UR11, R3, 0x1, P0 ;  /* 0x0000000b04037c11 */ /* 0x000fe200080f0c03 */
[----:B-1----:R-:W1:Y:S02]  /*07a0*/  MUFU.LG2 R6, R6 ;  /* 0x0000000600067308 */ /* 0x002e640000000c00 */
[----:B-1----:R-:W-:-:S05]  /*07b0*/  FFMA.FTZ R0, R6, -0.69314718246459960938, R9 ;  /* 0xbf31721806007823 */ /* 0x002fca0000010009 */
[----:B------:R-:W-:-:S05]  /*07c0*/  F2FP.F16.F32.PACK_AB R0, RZ, R0 ;  /* 0x00000000ff00723e */ /* 0x000fca00000000ff */
[----:B------:R-:W-:Y:S01]  /*07d0*/  STG.E.U16 desc[UR8][R2.64], R0 ;  /* 0x0000000002007986 */ /* 0x000fe2000c101508 */
[----:B------:R-:W-:Y:S05]  /*07e0*/  EXIT ;  /* 0x000000000000794d */ /* 0x000fea0003800000 */
.L_x_10191:
[----:B-1----:R-:W-:Y:S01]  /*07f0*/  IMAD.MOV.U32 R16, RZ, RZ, R10 ;  /* 0x000000ffff107224 */ /* 0x002fe200078e000a */
[----:B------:R-:W-:Y:S01]  /*0800*/  MOV R17, 0x10 ;  /* 0x0000001000117802 */ /* 0x000fe20000000f00 */
[----:B------:R-:W-:Y:S02]  /*0810*/  IMAD.MOV.U32 R18, RZ, RZ, 0x1f ;  /* 0x0000001fff127424 */ /* 0x000fe400078e00ff */
[----:B------:R-:W-:-:S07]  /*0820*/  IMAD.MOV.U32 R15, RZ, RZ, -0x1 ;  /* 0xffffffffff0f7424 */ /* 0x000fce00078e00ff */
[----:B------:R-:W-:Y:S05]  /*0830*/  WARPSYNC.COLLECTIVE R15, `(.L_x_10195) ;  /* 0x000000000f087348 */ /* 0x000fea0003c00000 */
[----:B------:R0:W1:Y:S02]  /*0840*/  SHFL.DOWN P4, R13, R16, R17, R18 ;  /* 0x08000011100d7389 */ /* 0x0000640000080012 */
[----:B01----:R-:W-:Y:S05]  /*0850*/  ENDCOLLECTIVE ;  /* 0x000000000000791b */ /* 0x003fea0003800000 */
.L_x_10195:
        /* <DEDUP_REMOVED lines=8> */
.L_x_10196:
        /* <DEDUP_REMOVED lines=8> */
.L_x_10197:
        /* <DEDUP_REMOVED lines=8> */
.L_x_10198:
        /* <DEDUP_REMOVED lines=8> */
.L_x_10199:
[----:B------:R-:W-:Y:S05]  /*0a60*/  BRA `(.L_x_10200) ;  /* 0xfffffff800647947 */ /* 0x000fea000383ffff */
.L_x_10194:
[----:B01----:R-:W-:Y:S01]  /*0a70*/  IMAD.MOV.U32 R16, RZ, RZ, R6 ;  /* 0x000000ffff107224 */ /* 0x003fe200078e0006 */
[----:B------:R-:W-:Y:S01]  /*0a80*/  MOV R18, 0x1f ;  /* 0x0000001f00127802 */ /* 0x000fe20000000f00 */
[----:B------:R-:W-:Y:S02]  /*0a90*/  IMAD.MOV.U32 R17, RZ, RZ, 0x10 ;  /* 0x00000010ff117424 */ /* 0x000fe400078e00ff */
[----:B------:R-:W-:-:S07]  /*0aa0*/  IMAD.MOV.U32 R15, RZ, RZ, -0x1 ;  /* 0xffffffffff0f7424 */ /* 0x000fce00078e00ff */
[----:B------:R-:W-:Y:S05]  /*0ab0*/  WARPSYNC.COLLECTIVE R15, `(.L_x_10201) ;  /* 0x000000000f087348 */ /* 0x000fea0003c00000 */
[----:B------:R0:W1:Y:S02]  /*0ac0*/  SHFL.DOWN P4, R13, R16, R17, R18 ;  /* 0x08000011100d7389 */ /* 0x0000640000080012 */
[----:B01----:R-:W-:Y:S05]  /*0ad0*/  ENDCOLLECTIVE ;  /* 0x000000000000791b */ /* 0x003fea0003800000 */
.L_x_10201:
[----:B------:R-:W-:Y:S02]  /*0ae0*/  IMAD.MOV.U32 R17, RZ, RZ, 0x8 ;  /* 0x00000008ff117424 */ /* 0x000fe400078e00ff */
[----:B------:R-:W-:-:S04]  /*0af0*/  IMAD.MOV.U32 R7, RZ, RZ, R13 ;  /* 0x000000ffff077224 */ /* 0x000fc800078e000d */
[----:B------:R-:W-:-:S05]  /*0b00*/  FADD.FTZ R7, R6, R7 ;  /* 0x0000000706077221 */ /* 0x000fca0000010000 */
[----:B------:R-:W-:-:S07]  /*0b10*/  MOV R16, R7 ;  /* 0x0000000700107202 */ /* 0x000fce0000000f00 */
[----:B------:R-:W-:Y:S05]  /*0b20*/  WARPSYNC.COLLECTIVE R15, `(.L_x_10202) ;  /* 0x000000000f087348 */ /* 0x000fea0003c00000 */
[----:B------:R0:W1:Y:S02]  /*0b30*/  SHFL.DOWN P4, R13, R16, R17, R18 ;  /* 0x08000011100d7389 */ /* 0x0000640000080012 */
[----:B01----:R-:W-:Y:S05]  /*0b40*/  ENDCOLLECTIVE ;  /* 0x000000000000791b */ /* 0x003fea0003800000 */
.L_x_10202:
[----:B------:R-:W-:Y:S02]  /*0b50*/  IMAD.MOV.U32 R17, RZ, RZ, 0x4 ;  /* 0x00000004ff117424 */ /* 0x000fe400078e00ff */
[----:B------:R-:W-:-:S04]  /*0b60*/  IMAD.MOV.U32 R8, RZ, RZ, R13 ;  /* 0x000000ffff087224 */ /* 0x000fc800078e000d */
[----:B------:R-:W-:-:S05]  /*0b70*/  FADD.FTZ R8, R7, R8 ;  /* 0x0000000807087221 */ /* 0x000fca0000010000 */
[----:B------:R-:W-:-:S07]  /*0b80*/  MOV R16, R8 ;  /* 0x0000000800107202 */ /* 0x000fce0000000f00 */
[----:B------:R-:W-:Y:S05]  /*0b90*/  WARPSYNC.COLLECTIVE R15, `(.L_x_10203) ;  /* 0x000000000f087348 */ /* 0x000fea0003c00000 */
[----:B------:R0:W1:Y:S02]  /*0ba0*/  SHFL.DOWN P4, R13, R16, R17, R18 ;  /* 0x08000011100d7389 */ /* 0x0000640000080012 */
[----:B01----:R-:W-:Y:S05]  /*0bb0*/  ENDCOLLECTIVE ;  /* 0x000000000000791b */ /* 0x003fea0003800000 */
.L_x_10203:
[----:B------:R-:W-:Y:S02]  /*0bc0*/  IMAD.MOV.U32 R17, RZ, RZ, 0x2 ;  /* 0x00000002ff117424 */ /* 0x000fe400078e00ff */
[----:B------:R-:W-:-:S04]  /*0bd0*/  IMAD.MOV.U32 R11, RZ, RZ, R13 ;  /* 0x000000ffff0b7224 */ /* 0x000fc800078e000d */
[----:B------:R-:W-:-:S05]  /*0be0*/  FADD.FTZ R11, R8, R11 ;  /* 0x0000000b080b7221 */ /* 0x000fca0000010000 */
[----:B------:R-:W-:-:S07]  /*0bf0*/  MOV R16, R11 ;  /* 0x0000000b00107202 */ /* 0x000fce0000000f00 */
[----:B------:R-:W-:Y:S05]  /*0c00*/  WARPSYNC.COLLECTIVE R15, `(.L_x_10204) ;  /* 0x000000000f087348 */ /* 0x000fea0003c00000 */
[----:B------:R0:W1:Y:S02]  /*0c10*/  SHFL.DOWN P4, R13, R16, R17, R18 ;  /* 0x08000011100d7389 */ /* 0x0000640000080012 */
[----:B01----:R-:W-:Y:S05]  /*0c20*/  ENDCOLLECTIVE ;  /* 0x000000000000791b */ /* 0x003fea0003800000 */
.L_x_10204:
[----:B------:R-:W-:Y:S02]  /*0c30*/  IMAD.MOV.U32 R17, RZ, RZ, 0x1 ;  /* 0x00000001ff117424 */ /* 0x000fe400078e00ff */
[----:B------:R-:W-:-:S04]  /*0c40*/  IMAD.MOV.U32 R10, RZ, RZ, R13 ;  /* 0x000000ffff0a7224 */ /* 0x000fc800078e000d */
[----:B------:R-:W-:-:S05]  /*0c50*/  FADD.FTZ R10, R11, R10 ;  /* 0x0000000a0b0a7221 */ /* 0x000fca0000010000 */
[----:B------:R-:W-:-:S07]  /*0c60*/  MOV R16, R10 ;  /* 0x0000000a00107202 */ /* 0x000fce0000000f00 */
[----:B------:R-:W-:Y:S05]  /*0c70*/  WARPSYNC.COLLECTIVE R15, `(.L_x_10205) ;  /* 0x000000000f087348 */ /* 0x000fea0003c00000 */
[----:B------:R0:W1:Y:S02]  /*0c80*/  SHFL.DOWN P4, R13, R16, R17, R18 ;  /* 0x08000011100d7389 */ /* 0x0000640000080012 */
[----:B01----:R-:W-:Y:S05]  /*0c90*/  ENDCOLLECTIVE ;  /* 0x000000000000791b */ /* 0x003fea0003800000 */
.L_x_10205:
[----:B------:R-:W-:Y:S05]  /*0ca0*/  BRA `(.L_x_10206) ;  /* 0xfffffff800807947 */ /* 0x000fea000383ffff */
.L_x_10207:
        /* <DEDUP_REMOVED lines=13> */
.L_x_11691:


//--------------------- .text._ZN2at6native43_GLOBAL__N__9ae7fba5_10_SoftMax_cu_9f978f6319cunn_SoftMaxForwardILi4EfffNS1_25LogSoftMaxForwardEpilogueEEEvPT2_PKT0_i --------------------------
	.section	.text._ZN2at6native43_GLOBAL__N__9ae7fba5_10_SoftMax_cu_9f978f6319cunn_SoftMaxForwardILi4EfffNS1_25LogSoftMaxForwardEpilogueEEEvPT2_PKT0_i,"ax",@progbits
	.align	128
.text._ZN2at6native43_GLOBAL__N__9ae7fba5_10_SoftMax_cu_9f978f6319cunn_SoftMaxForwardILi4EfffNS1_25LogSoftMaxForwardEpilogueEEEvPT2_PKT0_i:
        .type           _ZN2at6native43_GLOBAL__N__9ae7fba5_10_SoftMax_cu_9f978f6319cunn_SoftMaxForwardILi4EfffNS1_25LogSoftMaxForwardEpilogueEEEvPT2_PKT0_i,@function
        .size           _ZN2at6native43_GLOBAL__N__9ae7fba5_10_SoftMax_cu_9f978f6319cunn_SoftMaxForwardILi4EfffNS1_25LogSoftMaxForwardEpilogueEEEvPT2_PKT0_i,(.L_x_11692 - _ZN2at6native43_GLOBAL__N__9ae7fba5_10_SoftMax_cu_9f978f6319cunn_SoftMaxForwardILi4EfffNS1_25LogSoftMaxForwardEpilogueEEEvPT2_PKT0_i)
        .other          _ZN2at6native43_GLOBAL__N__9ae7fba5_10_SoftMax_cu_9f978f6319cunn_SoftMaxForwardILi4EfffNS1_25LogSoftMaxForwardEpilogueEEEvPT2_PKT0_i,@"STO_CUDA_ENTRY STV_DEFAULT"
_ZN2at6native43_GLOBAL__N__9ae7fba5_10_SoftMax_cu_9f978f6319cunn_SoftMaxForwardILi4EfffNS1_25LogSoftMaxForwardEpilogueEEEvPT2_PKT0_i:
        /* <DEDUP_REMOVED lines=19> */
[----:B------:R-:W-:Y:S01]  /*0130*/  MOV R8, UR20 ;  /* 0x0000001400087c02 */ /* 0x000fe20008000f00 */
[----:B------:R-:W-:Y:S01]  /*0140*/  USHF.R.U32.HI UR4, URZ, 0x2, UR7 ;  /* 0x00000002ff047899 */ /* 0x000fe20008011607 */
[----:B------:R-:W-:Y:S01]  /*0150*/  IMAD.U32 R12, RZ, RZ, UR20 ;  /* 0x00000014ff0c7e24 */ /* 0x000fe2000f8e00ff */
[----:B------:R-:W-:Y:S02]  /*0160*/  UIADD3.X UR21, UPT, UPT, UR8, UR15, URZ, UP0, !UPT ;  /* 0x0000000f08157290 */ /* 0x000fe400087fe4ff */
[----:B------:R-:W-:-:S02]  /*0170*/  ULOP3.LUT UP0, UR10, UR4, 0x3, URZ, 0xc0, !UPT ;  /* 0x00000003040a7892 */ /* 0x000fc4000f80c0ff */
[----:B------:R-:W-:Y:S02]  /*0180*/  UIADD3.X UR7, UPT, UPT, UR8, UR13, URZ, UP1, !UPT ;  /* 0x0000000d08077290 */ /* 0x000fe40008ffe4ff */
[----:B------:R-:W-:Y:S01]  /*0190*/  UIADD3 UR8, UPT, UPT, -UR10, URZ, URZ ;  /* 0x000000ff0a087290 */ /* 0x000fe2000fffe1ff */
[----:B------:R-:W-:Y:S01]  /*01a0*/  IMAD.U32 R9, RZ, RZ, UR21 ;  /* 0x00000015ff097e24 */ /* 0x000fe2000f8e00ff */
[----:B------:R-:W-:Y:S01]  /*01b0*/  MOV R13, UR21 ;  /* 0x00000015000d7c02 */ /* 0x000fe20008000f00 */
[----:B----4-:R-:W-:Y:S01]  /*01c0*/  UMOV UR12, UR16 ;  /* 0x00000010000c7c82 */ /* 0x010fe20008000000 */
        /* <DEDUP_REMOVED lines=13> */
[----:B------:R-:W-:Y:S01]  /*02a0*/  IMAD.U32 R12, RZ, RZ, UR14 ;  /* 0x0000000eff0c7e24 */ /* 0x000fe2000f8e00ff */
[----:B------:R-:W-:Y:S02]  /*02b0*/  MOV R13, UR15 ;  /* 0x0000000f000d7c02 */ /* 0x000fe40008000f00 */
[----:B------:R-:W-:Y:S01]  /*02c0*/  UIADD3 UR12, UPT, UPT, UR4, -UR12, URZ ;  /* 0x8000000c040c7290 */ /* 0x000fe2000fffe0ff */
[----:B--2---:R-:W-:-:S11]  /*02d0*/  @!P0 FMNMX.FTZ R0, R4, -3.40282346638528859812e+38, !PT ;  /* 0xff7fffff04008809 */ /* 0x004fd60007810000 */
.L_x_10208:
        /* <DEDUP_REMOVED lines=29> */
.L_x_10211:
[----:B------:R-:W-:-:S06]  /*04b0*/  IMAD.WIDE R4, R15, 0x10, R12 ;  /* 0x000000100f047825 */ /* 0x000fcc00078e020c */
[----:B------:R-:W2:Y:S01]  /*04c0*/  LDG.E.128 R4, desc[UR18][R4.64] ;  /* 0x0000001204047981 */ /* 0x000ea2000c1e1d00 */
[----:B------:R-:W-:-:S05]  /*04d0*/  VIADD R15, R15, UR21 ;  /* 0x000000150f0f7c36 */ /* 0x000fca0008000000 */
[----:B------:R-:W-:-:S04]  /*04e0*/  SHF.L.U32 R10, R15, 0x2, RZ ;  /* 0x000000020f0a7819 */ /* 0x000fc800000006ff */
[----:B------:R-:W-:Y:S02]  /*04f0*/  ISETP.GE.AND P0, PT, R10, UR4, PT ;  /* 0x000000040a007c0c */ /* 0x000fe4000bf06270 */
[----:B--2---:R-:W-:-:S04]  /*0500*/  FMNMX3.FTZ R0, R0, R4, R5, !PT ;  /* 0x0000000400007276 */ /* 0x004fc80007810005 */
[----:B------:R-:W-:-:S07]  /*0510*/  FMNMX3.FTZ R0, R0, R6, R7, !PT ;  /* 0x0000000600007276 */ /* 0x000fce0007810007 */
[----:B------:R-:W-:Y:S05]  /*0520*/  @!P0 BRA `(.L_x_10211) ;  /* 0xfffffffc00e08947 */ /* 0x000fea000383ffff */
.L_x_10210:
[----:B------:R-:W-:Y:S05]  /*0530*/  BSYNC.RECONVERGENT B0 ;  /* 0x0000000000007941 */ /* 0x000fea0003800200 */
.L_x_10209:
[----:B------:R-:W-:Y:S01]  /*0540*/  ISETP.GE.AND P0, PT, R14, UR12, PT ;  /* 0x0000000c0e007c0c */ /* 0x000fe2000bf06270 */
[----:B------:R-:W-:-:S12]  /*0550*/  BSSY.RECONVERGENT B0, `(.L_x_10212) ;  /* 0x0000008000007945 */ /* 0x000fd80003800200 */
[----:B------:R-:W-:Y:S05]  /*0560*/  @P0 BRA `(.L_x_10213) ;  /* 0x0000000000180947 */ /* 0x000fea0003800000 */
.L_x_10214:
[----:B------:R-:W-:-:S06]  /*0570*/  IMAD.WIDE R4, R14, 0x4, R12 ;  /* 0x000000040e047825 */ /* 0x000fcc00078e020c */
[----:B------:R-:W2:Y:S01]  /*0580*/  LDG.E R5, desc[UR18][R4.64] ;  /* 0x0000001204057981 */ /* 0x000ea2000c1e1900 */
[----:B------:R-:W-:-:S05]  /*0590*/  VIADD R14, R14, UR21 ;  /* 0x000000150e0e7c36 */ /* 0x000fca0008000000 */
[----:B------:R-:W-:Y:S02]  /*05a0*/  ISETP.GE.AND P0, PT, R14, UR12, PT ;  /* 0x0000000c0e007c0c */ /* 0x000fe4000bf06270 */
[----:B--2---:R-:W-:-:S11]  /*05b0*/  FMNMX.FTZ R0, R5, R0, !PT ;  /* 0x0000000005007209 */ /* 0x004fd60007810000 */
[----:B------:R-:W-:Y:S05]  /*05c0*/  @!P0 BRA `(.L_x_10214) ;  /* 0xfffffffc00e88947 */ /* 0x000fea000383ffff */
.L_x_10213:
[----:B------:R-:W-:Y:S05]  /*05d0*/  BSYNC.RECONVERGENT B0 ;  /* 0x0000000000007941 */ /* 0x000fea0003800200 */
.L_x_10212:
        /* <DEDUP_REMOVED lines=9> */
[----:B------:R-:W-:Y:S02]  /*0670*/  FSEL R5, R5, R0, !P0 ;  /* 0x0000000005057208 */ /* 0x000fe40004000000 */
[----:B------:R-:W-:Y:S02]  /*0680*/  MOV R0, 0xff7fffff ;  /* 0xff7fffff00007802 */ /* 0x000fe40000000f00 */
[----:B------:R-:W-:Y:S01]  /*0690*/  LEA.HI R14, R11, UR15, RZ, 0x1d ;  /* 0x0000000f0b0e7c11 */ /* 0x000fe2000f8fe8ff */
        /* <DEDUP_REMOVED lines=35> */
.L_x_10239:
[----:B------:R-:W-:Y:S02]  /*08d0*/  ISETP.NE.AND P2, PT, R11, RZ, PT ;  /* 0x000000ff0b00720c */ /* 0x000fe40003f45270 */
[----:B-1----:R-:W-:-:S04]  /*08e0*/  FSETP.GEU.FTZ.AND P0, PT, R6, R13, PT ;  /* 0x0000000d0600720b */ /* 0x002fc80003f1e000 */
[----:B0-----:R-:W-:-:S07]  /*08f0*/  FSEL R6, R13, R6, !P0 ;  /* 0x000000060d067208 */ /* 0x001fce0004000000 */
[----:B------:R0:W-:Y:S01]  /*0900*/  @!P2 STS [UR15], R6 ;  /* 0x00000006ff00a988 */ /* 0x0001e2000800080f */
[----:B------:R-:W-:-:S13]  /*0910*/  @!P2 PLOP3.LUT P1, PT, PT, PT, PT, 0x80, 0x8 ;  /* 0x000000000008a81c */ /* 0x000fda0003f2f070 */
.L_x_10215:
[----:B------:R-:W-:Y:S05]  /*0920*/  WARPSYNC.ALL ;  /* 0x0000000000007948 */ /* 0x000fea0003800000 */
[----:B------:R-:W-:Y:S01]  /*0930*/  ISETP.NE.AND P2, PT, RZ, UR10, PT ;  /* 0x0000000aff007c0c */ /* 0x000fe2000bf45270 */
[----:B------:R-:W-:Y:S01]  /*0940*/  BAR.SYNC.DEFER_BLOCKING 0x0 ;  /* 0x0000000000007b1d */ /* 0x000fe20000010000 */
[----:B------:R-:W-:Y:S01]  /*0950*/  IMAD.MOV.U32 R15, RZ, RZ, RZ ;  /* 0x000000ffff0f7224 */ /* 0x000fe200078e00ff */
[----:B------:R-:W-:Y:S01]  /*0960*/  MOV R12, R8 ;  /* 0x00000008000c7202 */ /* 0x000fe20000000f00 */
[----:B------:R-:W-:-:S03]  /*0970*/  IMAD.MOV.U32 R13, RZ, RZ, R9 ;  /* 0x000000ffff0d7224 */ /* 0x000fc600078e0009 */
[----:B-1----:R-:W1:Y:S06]  /*0980*/  LDS R0, [UR15] ;  /* 0x0000000fff007984 */ /* 0x002e6c0008000800 */
[----:B------:R-:W-:Y:S05]  /*0990*/  @!P2 BRA `(.L_x_10217) ;  /* 0x00000000003ca947 */ /* 0x000fea0003800000 */
[----:B------:R-:W-:-:S06]  /*09a0*/  UIADD3 UR16, UPT, UPT, UR10, UR17, URZ ;  /* 0x000000110a107290 */ /* 0x000fcc000fffe0ff */
[----:B------:R-:W-:-:S04]  /*09b0*/  ISETP.GE.AND P0, PT, R11, UR16, PT ;  /* 0x000000100b007c0c */ /* 0x000fc8000bf06270 */
[----:B------:R-:W-:-:S13]  /*09c0*/  ISETP.LT.U32.OR P0, PT, R11, UR10, P0 ;  /* 0x0000000a0b007c0c */ /* 0x000fda0008701470 */
[----:B------:R-:W1:Y:S01]  /*09d0*/  @!P0 LDG.E R5, desc[UR18][R2.64] ;  /* 0x0000001202058981 */ /* 0x000e62000c1e1900 */
[----:B------:R-:W-:Y:S01]  /*09e0*/  UIMAD.WIDE.U32 UR4, UR21, 0x4, UR8 ;  /* 0x00000004150478a5 */ /* 0x000fe2000f8e0008 */
[----:B------:R-:W-:Y:S01]  /*09f0*/  HFMA2 R15, -RZ, RZ, 0, 0 ;  /* 0x00000000ff0f7431 */ /* 0x000fe200000001ff */
[----:B------:R-:W-:-:S04]  /*0a00*/  UISETP.LT.U32.AND UP1, UPT, UR16, UR21, UPT ;  /* 0x000000151000728c */ /* 0x000fc8000bf21070 */
[----:B------:R-:W-:Y:S01]  /*0a10*/  USEL UR16, UR16, UR21, !UP1 ;  /* 0x0000001510107287 */ /* 0x000fe2000c800000 */
[----:B------:R-:W-:Y:S01]  /*0a20*/  IMAD.U32 R12, RZ, RZ, UR4 ;  /* 0x00000004ff0c7e24 */ /* 0x000fe2000f8e00ff */
[----:B------:R-:W-:Y:S02]  /*0a30*/  MOV R13, UR5 ;  /* 0x00000005000d7c02 */ /* 0x000fe40008000f00 */
[----:B------:R-:W-:Y:S01]  /*0a40*/  UIADD3 UR16, UPT, UPT, UR16, -UR21, URZ ;  /* 0x8000001510107290 */ /* 0x000fe2000fffe0ff */
[----:B-1----:R-:W-:-:S04]  /*0a50*/  @!P0 FADD.FTZ R5, -R0, R5 ;  /* 0x0000000500058221 */ /* 0x002fc80000010100 */
[----:B------:R-:W-:-:S06]  /*0a60*/  @!P0 FMUL.FTZ R5, R5, 1.4426950216293334961 ;  /* 0x3fb8aa3b05058820 */ /* 0x000fcc0000410000 */
[----:B------:R-:W1:Y:S02]  /*0a70*/  @!P0 MUFU.EX2 R5, R5 ;  /* 0x0000000500058308 */ /* 0x000e640000000800 */
[----:B-1----:R-:W-:-:S07]  /*0a80*/  @!P0 FADD.FTZ R15, RZ, R5 ;  /* 0x00000005ff0f8221 */ /* 0x002fce0000010000 */
.L_x_10217:
        /* <DEDUP_REMOVED lines=10> */
[----:B------:R-:W-:Y:S01]  /*0b30*/  ISETP.GE.AND P0, PT, R18, UR4, PT ;  /* 0x0000000412007c0c */ /* 0x000fe2000bf06270 */
[----:B------:R-:W-:-:S12]  /*0b40*/  VIADD R16, R11, UR4 ;  /* 0x000000040b107c36 */ /* 0x000fd80008000000 */
[----:B------:R-:W-:Y:S05]  /*0b50*/  @P0 BRA `(.L_x_10219) ;  /* 0x00000000005c0947 */ /* 0x000fea0003800000 */
[----:B------:R-:W-:-:S07]  /*0b60*/  MOV R17, R11 ;  /* 0x0000000b00117202 */ /* 0x000fce0000000f00 */
.L_x_10220:
[----:B------:R-:W-:-:S06]  /*0b70*/  IMAD.WIDE R4, R17, 0x10, R12 ;  /* 0x0000001011047825 */ /* 0x000fcc00078e020c */
[----:B0-----:R-:W1:Y:S01]  /*0b80*/  LDG.E.128 R4, desc[UR18][R4.64] ;  /* 0x0000001204047981 */ /* 0x001e62000c1e1d00 */
[----:B------:R-:W-:Y:S02]  /*0b90*/  VIADD R17, R17, UR21 ;  /* 0x0000001511117c36 */ /* 0x000fe40008000000 */
        /* <DEDUP_REMOVED lines=9> */
[----:B------:R-:W-:-:S04]  /*0c30*/  SHF.L.U32 R4, R17, 0x2, RZ ;  /* 0x0000000211047819 */ /* 0x000fc800000006ff */
[----:B------:R-:W-:-:S03]  /*0c40*/  ISETP.GE.AND P0, PT, R4, UR4, PT ;  /* 0x0000000404007c0c */ /* 0x000fc6000bf06270 */
        /* <DEDUP_REMOVED lines=8> */
.L_x_10219:
[----:B------:R-:W-:Y:S05]  /*0cd0*/  BSYNC.RECONVERGENT B0 ;  /* 0x0000000000007941 */ /* 0x000fea0003800200 */
.L_x_10218:
[----:B------:R-:W-:Y:S01]  /*0ce0*/  ISETP.GE.AND P0, PT, R16, UR16, PT ;  /* 0x0000001010007c0c */ /* 0x000fe2000bf06270 */
[----:B------:R-:W-:-:S12]  /*0cf0*/  BSSY.RECONVERGENT B0, `(.L_x_10221) ;  /* 0x000000b000007945 */ /* 0x000fd80003800200 */
[----:B------:R-:W-:Y:S05]  /*0d00*/  @P0 BRA `(.L_x_10222) ;  /* 0x0000000000240947 */ /* 0x000fea0003800000 */
.L_x_10223:
[----:B------:R-:W-:-:S06]  /*0d10*/  IMAD.WIDE R4, R16, 0x4, R12 ;  /* 0x0000000410047825 */ /* 0x000fcc00078e020c */
[----:B------:R-:W0:Y:S01]  /*0d20*/  LDG.E R5, desc[UR18][R4.64] ;  /* 0x0000001204057981 */ /* 0x000e22000c1e1900 */
[----:B------:R-:W-:-:S05]  /*0d30*/  VIADD R16, R16, UR21 ;  /* 0x0000001510107c36 */ /* 0x000fca0008000000 */
[----:B------:R-:W-:Y:S01]  /*0d40*/  ISETP.GE.AND P0, PT, R16, UR16, PT ;  /* 0x0000001010007c0c */ /* 0x000fe2000bf06270 */
[----:B01----:R-:W-:-:S04]  /*0d50*/  FADD.FTZ R6, -R0, R5 ;  /* 0x0000000500067221 */ /* 0x003fc80000010100 */
[----:B------:R-:W-:-:S06]  /*0d60*/  FMUL.FTZ R6, R6, 1.4426950216293334961 ;  /* 0x3fb8aa3b06067820 */ /* 0x000fcc0000410000 */
[----:B------:R-:W0:Y:S02]  /*0d70*/  MUFU.EX2 R6, R6 ;  /* 0x0000000600067308 */ /* 0x000e240000000800 */
[----:B0-----:R-:W-:Y:S01]  /*0d80*/  FADD.FTZ R15, R6, R15 ;  /* 0x0000000f060f7221 */ /* 0x001fe20000010000 */
[----:B------:R-:W-:Y:S06]  /*0d90*/  @!P0 BRA `(.L_x_10223) ;  /* 0xfffffffc00dc8947 */ /* 0x000fec000383ffff */
.L_x_10222:
[----:B------:R-:W-:Y:S05]  /*0da0*/  BSYNC.RECONVERGENT B0 ;  /* 0x0000000000007941 */ /* 0x000fea0003800200 */
.L_x_10221:
        /* <DEDUP_REMOVED lines=10> */
[----:B------:R-:W-:-:S04]  /*0e50*/  HFMA2 R4, -RZ, RZ, 0, 0 ;  /* 0x00000000ff047431 */ /* 0x000fc800000001ff */
        /* <DEDUP_REMOVED lines=22> */
.L_x_10245:
[----:B--2---:R-:W-:-:S07]  /*0fc0*/  FADD.FTZ R4, R10, R13 ;  /* 0x0000000d0a047221 */ /* 0x004fce0000010000 */
.L_x_10225:
[----:B------:R-:W-:Y:S05]  /*0fd0*/  BSYNC B0 ;  /* 0x0000000000007941 */ /* 0x000fea0003800000 */
.L_x_10224:
        /* <DEDUP_REMOVED lines=10> */
.L_x_10228:
[----:B------:R-:W-:-:S06]  /*1080*/  IMAD.WIDE R2, R11, 0x4, R8 ;  /* 0x000000040b027825 */ /* 0x000fcc00078e0208 */
[----:B------:R-:W1:Y:S01]  /*1090*/  LDG.E R3, desc[UR18][R2.64] ;  /* 0x0000001202037981 */ /* 0x000e62000c1e1900 */
[----:B---3--:R-:W-:-:S04]  /*10a0*/  IMAD.MOV.U32 R6, RZ, RZ, 0x4 ;  /* 0x00000004ff067424 */ /* 0x008fc800078e00ff */
[C---:B------:R-:W-:Y:S01]  /*10b0*/  IMAD.WIDE R6, R11.reuse, R6, UR6 ;  /* 0x000000060b067e25 */ /* 0x040fe2000f8e0206 */
[----:B------:R-:W-:-:S04]  /*10c0*/  IADD3 R11, PT, PT, R11, UR21, RZ ;  /* 0x000000150b0b7c10 */ /* 0x000fc8000fffe0ff */
[----:B------:R-:W-:Y:S01]  /*10d0*/  ISETP.GE.AND P0, PT, R11, UR17, PT ;  /* 0x000000110b007c0c */ /* 0x000fe2000bf06270 */
[----:B-1----:R-:W-:-:S04]  /*10e0*/  FADD.FTZ R5, -R0, R3 ;  /* 0x0000000300057221 */ /* 0x002fc80000010100 */
[----:B--2---:R-:W-:-:S05]  /*10f0*/  FFMA.FTZ R5, R4, -0.69314718246459960938, R5 ;  /* 0xbf31721804057823 */ /* 0x004fca0000010005 */
[----:B------:R3:W-:Y:S03]  /*1100*/  STG.E desc[UR18][R6.64], R5 ;  /* 0x0000000506007986 */ /* 0x0007e6000c101912 */
[----:B------:R-:W-:Y:S05]  /*1110*/  @!P0 BRA `(.L_x_10228) ;  /* 0xfffffffc00d88947 */ /* 0x000fea000383ffff */
[----:B------:R-:W-:Y:S05]  /*1120*/  EXIT ;  /* 0x000000000000794d */ /* 0x000fea0003800000 */
.L_x_10227:
[----:B------:R-:W-:Y:S05]  /*1130*/  @!P2 BRA `(.L_x_10229) ;  /* 0x00000000004ca947 */ /* 0x000fea0003800000 */
[----:B------:R-:W-:-:S06]  /*1140*/  UIADD3 UR17, UPT, UPT, UR10, UR17, URZ ;  /* 0x000000110a117290 */ /* 0x000fcc000fffe0ff */
[----:B------:R-:W-:-:S04]  /*1150*/  ISETP.GE.AND P0, PT, R11, UR17, PT ;  /* 0x000000110b007c0c */ /* 0x000fc8000bf06270 */
[----:B------:R-:W-:-:S13]  /*1160*/  ISETP.LT.U32.OR P0, PT, R11, UR10, P0 ;  /* 0x0000000a0b007c0c */ /* 0x000fda0008701470 */
[----:B------:R-:W1:Y:S01]  /*1170*/  @!P0 LDG.E R3, desc[UR18][R2.64] ;  /* 0x0000001202038981 */ /* 0x000e62000c1e1900 */
[----:B------:R-:W-:Y:S02]  /*1180*/  UIADD3 UR10, UPT, UPT, -UR10, URZ, URZ ;  /* 0x000000ff0a0a7290 */ /* 0x000fe4000fffe1ff */
[----:B------:R-:W-:Y:S02]  /*1190*/  UIMAD.WIDE.U32 UR8, UR21, 0x4, UR8 ;  /* 0x00000004150878a5 */ /* 0x000fe4000f8e0008 */
[----:B------:R-:W-:Y:S02]  /*11a0*/  UIMAD.WIDE UR6, UR10, 0x4, UR6 ;  /* 0x000000040a0678a5 */ /* 0x000fe4000f8e0206 */
[----:B------:R-:W-:Y:S02]  /*11b0*/  UISETP.LT.U32.AND UP1, UPT, UR17, UR21, UPT ;  /* 0x000000151100728c */ /* 0x000fe4000bf21070 */
[----:B------:R-:W-:Y:S01]  /*11c0*/  IMAD.U32 R8, RZ, RZ, UR8 ;  /* 0x00000008ff087e24 */ /* 0x000fe2000f8e00ff */
[----:B------:R-:W-:Y:S01]  /*11d0*/  MOV R9, UR9 ;  /* 0x0000000900097c02 */ /* 0x000fe20008000f00 */
[----:B------:R-:W-:Y:S01]  /*11e0*/  IMAD.U32 R6, RZ, RZ, UR6 ;  /* 0x00000006ff067e24 */ /* 0x000fe2000f8e00ff */
[----:B------:R-:W-:Y:S01]  /*11f0*/  MOV R7, UR7 ;  /* 0x0000000700077c02 */ /* 0x000fe20008000f00 */
[----:B------:R-:W-:-:S02]  /*1200*/  USEL UR12, UR17, UR21, !UP1 ;  /* 0x00000015110c7287 */ /* 0x000fc4000c800000 */
[----:B------:R-:W-:Y:S01]  /*1210*/  UIMAD.WIDE.U32 UR6, UR21, 0x4, UR6 ;  /* 0x00000004150678a5 */ /* 0x000fe2000f8e0006 */
[----:B------:R-:W-:Y:S01]  /*1220*/  @!P0 IMAD.WIDE.U32 R6, R11, 0x4, R6 ;  /* 0x000000040b068825 */ /* 0x000fe200078e0006 */
[----:B------:R-:W-:-:S03]  /*1230*/  UIADD3 UR12, UPT, UPT, UR12, -UR21, URZ ;  /* 0x800000150c0c7290 */ /* 0x000fc6000fffe0ff */
[----:B-1----:R-:W-:-:S04]  /*1240*/  @!P0 FADD.FTZ R5, -R0, R3 ;  /* 0x0000000300058221 */ /* 0x002fc80000010100 */
[----:B--2---:R-:W-:-:S05]  /*1250*/  @!P0 FFMA.FTZ R5, R4, -0.69314718246459960938, R5 ;  /* 0xbf31721804058823 */ /* 0x004fca0000010005 */
[----:B------:R3:W-:Y:S02]  /*1260*/  @!P0 STG.E desc[UR18][R6.64], R5 ;  /* 0x0000000506008986 */ /* 0x0007e4000c101912 */
.L_x_10229:
        /* <DEDUP_REMOVED lines=11> */
[----:B0-----:R-:W-:-:S12]  /*1320*/  VIADD R10, R11, UR4 ;  /* 0x000000040b0a7c36 */ /* 0x001fd80008000000 */
[----:B------:R-:W-:Y:S05]  /*1330*/  @P0 BRA `(.L_x_10231) ;  /* 0x0000000000440947 */ /* 0x000fea0003800000 */
.L_x_10232:
[----:B------:R-:W-:-:S05]  /*1340*/  IMAD.WIDE R2, R11, 0x10, R8 ;  /* 0x000000100b027825 */ /* 0x000fca00078e0208 */
[----:B0-----:R0:W1:Y:S01]  /*1350*/  LDG.E.128 R12, desc[UR18][R2.64] ;  /* 0x00000012020c7981 */ /* 0x001062000c1e1d00 */
[----:B---3--:R-:W-:-:S05]  /*1360*/  MOV R6, 0x10 ;  /* 0x0000001000067802 */ /* 0x008fca0000000f00 */
[----:B------:R-:W-:-:S04]  /*1370*/  IMAD.WIDE R6, R11, R6, UR6 ;  /* 0x000000060b067e25 */ /* 0x000fc8000f8e0206 */
[----:B------:R-:W-:-:S05]  /*1380*/  VIADD R11, R11, UR21 ;  /* 0x000000150b0b7c36 */ /* 0x000fca0008000000 */
[----:B0-----:R-:W-:-:S04]  /*1390*/  SHF.L.U32 R2, R11, 0x2, RZ ;  /* 0x000000020b027819 */ /* 0x001fc800000006ff */
[----:B------:R-:W-:Y:S01]  /*13a0*/  ISETP.GE.AND P0, PT, R2, UR4, PT ;  /* 0x0000000402007c0c */ /* 0x000fe2000bf06270 */
[C---:B-1----:R-:W-:Y:S01]  /*13b0*/  FADD.FTZ R5, -R0.reuse, R12 ;  /* 0x0000000c00057221 */ /* 0x042fe20000010100 */
[C---:B------:R-:W-:Y:S01]  /*13c0*/  FADD.FTZ R13, -R0.reuse, R13 ;  /* 0x0000000d000d7221 */ /* 0x040fe20000010100 */
[C---:B------:R-:W-:Y:S01]  /*13d0*/  FADD.FTZ R17, -R0.reuse, R14 ;  /* 0x0000000e00117221 */ /* 0x040fe20000010100 */
[----:B------:R-:W-:Y:S01]  /*13e0*/  FADD.FTZ R15, -R0, R15 ;  /* 0x0000000f000f7221 */ /* 0x000fe20000010100 */
[C---:B--2---:R-:W-:Y:S01]  /*13f0*/  FFMA.FTZ R12, R4.reuse, -0.69314718246459960938, R5 ;  /* 0xbf317218040c7823 */ /* 0x044fe20000010005 */
[C---:B------:R-:W-:Y:S01]  /*1400*/  FFMA.FTZ R13, R4.reuse, -0.69314718246459960938, R13 ;  /* 0xbf317218040d7823 */ /* 0x040fe2000001000d */
[C---:B------:R-:W-:Y:S01]  /*1410*/  FFMA.FTZ R14, R4.reuse, -0.69314718246459960938, R17 ;  /* 0xbf317218040e7823 */ /* 0x040fe20000010011 */
[----:B------:R-:W-:-:S05]  /*1420*/  FFMA.FTZ R15, R4, -0.69314718246459960938, R15 ;  /* 0xbf317218040f7823 */ /* 0x000fca000001000f */
[----:B------:R0:W-:Y:S01]  /*1430*/  STG.E.128 desc[UR18][R6.64], R12 ;  /* 0x0000000c06007986 */ /* 0x0001e2000c101d12 */
[----:B------:R-:W-:Y:S05]  /*1440*/  @!P0 BRA `(.L_x_10232) ;  /* 0xfffffffc00bc8947 */ /* 0x000fea000383ffff */
.L_x_10231:
[----:B------:R-:W-:Y:S05]  /*1450*/  BSYNC.RECONVERGENT B0 ;  /* 0x0000000000007941 */ /* 0x000fea0003800200 */
.L_x_10230:
[----:B------:R-:W-:-:S13]  /*1460*/  ISETP.GE.AND P0, PT, R10, UR12, PT ;  /* 0x0000000c0a007c0c */ /* 0x000fda000bf06270 */
[----:B------:R-:W-:Y:S05]  /*1470*/  @P0 EXIT ;  /* 0x000000000000094d */ /* 0x000fea0003800000 */
.L_x_10233:
[----:B------:R-:W-:-:S06]  /*1480*/  IMAD.WIDE R2, R10, 0x4, R8 ;  /* 0x000000040a027825 */ /* 0x000fcc00078e0208 */
[----:B------:R-:W1:Y:S01]  /*1490*/  LDG.E R3, desc[UR18][R2.64] ;  /* 0x0000001202037981 */ /* 0x000e62000c1e1900 */
[----:B0--34-:R-:W-:-:S04]  /*14a0*/  IMAD.MOV.U32 R7, RZ, RZ, 0x4 ;  /* 0x00000004ff077424 */ /* 0x019fc800078e00ff */
        /* <DEDUP_REMOVED lines=8> */
.L_x_10216:
[----:B------:R-:W-:Y:S02]  /*1530*/  HFMA2 R16, -RZ, RZ, 0, 9.5367431640625e-07 ;  /* 0x00000010ff107431 */ /* 0x000fe400000001ff */
[----:B-1----:R-:W-:Y:S01]  /*1540*/  IMAD.MOV.U32 R15, RZ, RZ, R0 ;  /* 0x000000ffff0f7224 */ /* 0x002fe200078e0000 */
[----:B------:R-:W-:Y:S01]  /*1550*/  MOV R12, 0xffffffff ;  /* 0xffffffff000c7802 */ /* 0x000fe20000000f00 */
[----:B------:R-:W-:-:S07]  /*1560*/  IMAD.MOV.U32 R17, RZ, RZ, 0x1f ;  /* 0x0000001fff117424 */ /* 0x000fce00078e00ff */
[----:B------:R-:W-:Y:S05]  /*1570*/  WARPSYNC.COLLECTIVE R12, `(.L_x_10234) ;  /* 0x000000000c087348 */ /* 0x000fea0003c00000 */
[----:B------:R0:W1:Y:S02]  /*1580*/  SHFL.DOWN P0, R13, R15, R16, R17 ;  /* 0x080000100f0d7389 */ /* 0x0000640000000011 */
[----:B01----:R-:W-:Y:S05]  /*1590*/  ENDCOLLECTIVE ;  /* 0x000000000000791b */ /* 0x003fea0003800000 */
.L_x_10234:
        /* <DEDUP_REMOVED lines=8> */
.L_x_10235:
        /* <DEDUP_REMOVED lines=8> */
.L_x_10236:
        /* <DEDUP_REMOVED lines=8> */
.L_x_10237:
        /* <DEDUP_REMOVED lines=8> */
.L_x_10238:
[----:B------:R-:W-:Y:S05]  /*17a0*/  BRA `(.L_x_10239) ;  /* 0xfffffff000487947 */ /* 0x000fea000383ffff */
.L_x_10226:
[----:B--2---:R-:W-:Y:S01]  /*17b0*/  IMAD.MOV.U32 R15, RZ, RZ, R4 ;  /* 0x000000ffff0f7224 */ /* 0x004fe200078e0004 */
[----:B------:R-:W-:Y:S01]  /*17c0*/  MOV R16, 0x10 ;  /* 0x0000001000107802 */ /* 0x000fe20000000f00 */
[----:B------:R-:W-:Y:S01]  /*17d0*/  IMAD.MOV.U32 R17, RZ, RZ, 0x1f ;  /* 0x0000001fff117424 */ /* 0x000fe200078e00ff */
[----:B------:R-:W-:-:S07]  /*17e0*/  MOV R12, 0xffffffff ;  /* 0xffffffff000c7802 */ /* 0x000fce0000000f00 */
[----:B-1----:R-:W-:Y:S05]  /*17f0*/  WARPSYNC.COLLECTIVE R12, `(.L_x_10240) ;  /* 0x000000000c087348 */ /* 0x002fea0003c00000 */
[----:B------:R0:W2:Y:S02]  /*1800*/  SHFL.DOWN P0, R13, R15, R16, R17 ;  /* 0x080000100f0d7389 */ /* 0x0000a40000000011 */
[----:B012---:R-:W-:Y:S05]  /*1810*/  ENDCOLLECTIVE ;  /* 0x000000000000791b */ /* 0x007fea0003800000 */
.L_x_10240:
[----:B------:R-:W-:Y:S02]  /*1820*/  IMAD.MOV.U32 R16, RZ, RZ, 0x8 ;  /* 0x00000008ff107424 */ /* 0x000fe400078e00ff */
[----:B------:R-:W-:-:S04]  /*1830*/  IMAD.MOV.U32 R5, RZ, RZ, R13 ;  /* 0x000000ffff057224 */ /* 0x000fc800078e000d */
[----:B------:R-:W-:-:S05]  /*1840*/  FADD.FTZ R5, R4, R5 ;  /* 0x0000000504057221 */ /* 0x000fca0000010000 */
[----:B------:R-:W-:-:S07]  /*1850*/  MOV R15, R5 ;  /* 0x00000005000f7202 */ /* 0x000fce0000000f00 */
[----:B------:R-:W-:Y:S05]  /*1860*/  WARPSYNC.COLLECTIVE R12, `(.L_x_10241) ;  /* 0x000000000c087348 */ /* 0x000fea0003c00000 */
[----:B------:R0:W1:Y:S02]  /*1870*/  SHFL.DOWN P0, R13, R15, R16, R17 ;  /* 0x080000100f0d7389 */ /* 0x0000640000000011 */
[----:B01----:R-:W-:Y:S05]  /*1880*/  ENDCOLLECTIVE ;  /* 0x000000000000791b */ /* 0x003fea0003800000 */
.L_x_10241:
[----:B------:R-:W-:Y:S01]  /*1890*/  HFMA2 R16, -RZ, RZ, 0, 2.384185791015625e-07 ;  /* 0x00000004ff107431 */ /* 0x000fe200000001ff */
[----:B------:R-:W-:-:S05]  /*18a0*/  MOV R6, R13 ;  /* 0x0000000d00067202 */ /* 0x000fca0000000f00 */
[----:B------:R-:W-:-:S04]  /*18b0*/  FADD.FTZ R6, R5, R6 ;  /* 0x0000000605067221 */ /* 0x000fc80000010000 */
[----:B------:R-:W-:-:S07]  /*18c0*/  IMAD.MOV.U32 R15, RZ, RZ, R6 ;  /* 0x000000ffff0f7224 */ /* 0x000fce00078e0006 */
[----:B------:R-:W-:Y:S05]  /*18d0*/  WARPSYNC.COLLECTIVE R12, `(.L_x_10242) ;  /* 0x000000000c087348 */ /* 0x000fea0003c00000 */
[----:B------:R0:W1:Y:S02]  /*18e0*/  SHFL.DOWN P0, R13, R15, R16, R17 ;  /* 0x080000100f0d7389 */ /* 0x0000640000000011 */
[----:B01----:R-:W-:Y:S05]  /*18f0*/  ENDCOLLECTIVE ;  /* 0x000000000000791b */ /* 0x003fea0003800000 */
.L_x_10242:
[----:B------:R-:W-:Y:S02]  /*1900*/  IMAD.MOV.U32 R16, RZ, RZ, 0x2 ;  /* 0x00000002ff107424 */ /* 0x000fe400078e00ff */
[----:B------:R-:W-:-:S04]  /*1910*/  IMAD.MOV.U32 R7, RZ, RZ, R13 ;  /* 0x000000ffff077224 */ /* 0x000fc800078e000d */
[----:B------:R-:W-:-:S05]  /*1920*/  FADD.FTZ R7, R6, R7 ;  /* 0x0000000706077221 */ /* 0x000fca0000010000 */
[----:B------:R-:W-:-:S07]  /*1930*/  MOV R15, R7 ;  /* 0x00000007000f7202 */ /* 0x000fce0000000f00 */
[----:B------:R-:W-:Y:S05]  /*1940*/  WARPSYNC.COLLECTIVE R12, `(.L_x_10243) ;  /* 0x000000000c087348 */ /* 0x000fea0003c00000 */
[----:B------:R0:W1:Y:S02]  /*1950*/  SHFL.DOWN P0, R13, R15, R16, R17 ;  /* 0x080000100f0d7389 */ /* 0x0000640000000011 */
[----:B01----:R-:W-:Y:S05]  /*1960*/  ENDCOLLECTIVE ;  /* 0x000000000000791b */ /* 0x003fea0003800000 */
.L_x_10243:
[----:B------:R-:W-:Y:S01]  /*1970*/  HFMA2 R16, -RZ, RZ, 0, 5.9604644775390625e-08 ;  /* 0x00000001ff107431 */ /* 0x000fe200000001ff */
[----:B------:R-:W-:-:S05]  /*1980*/  MOV R10, R13 ;  /* 0x0000000d000a7202 */ /* 0x000fca0000000f00 */
[----:B------:R-:W-:-:S04]  /*1990*/  FADD.FTZ R10, R7, R10 ;  /* 0x0000000a070a7221 */ /* 0x000fc80000010000 */
[----:B------:R-:W-:-:S07]  /*19a0*/  IMAD.MOV.U32 R15, RZ, RZ, R10 ;  /* 0x000000ffff0f7224 */ /* 0x000fce00078e000a */
[----:B------:R-:W-:Y:S05]  /*19b0*/  WARPSYNC.COLLECTIVE R12, `(.L_x_10244) ;  /* 0x000000000c087348 */ /* 0x000fea0003c00000 */
[----:B------:R0:W1:Y:S02]  /*19c0*/  SHFL.DOWN P0, R13, R15, R16, R17 ;  /* 0x080000100f0d7389 */ /* 0x0000640000000011 */
[----:B01----:R-:W-:Y:S05]  /*19d0*/  ENDCOLLECTIVE ;  /* 0x000000000000791b */ /* 0x003fea0003800000 */
.L_x_10244:
[----:B------:R-:W-:Y:S05]  /*19e0*/  BRA `(.L_x_10245) ;  /* 0xfffffff400747947 */ /* 0x000fea000383ffff */
.L_x_10246:
        /* <DEDUP_REMOVED lines=9> */
.L_x_11692:


//--------------------- .text._ZN2at6native43_GLOBAL__N__9ae7fba5_10_SoftMax_cu_9f978f6323cunn_SoftMaxForwardSmemILi4EfffNS1_25LogSoftMaxForwardEpilogueElEEvPT2_PKT0_T4_ --------------------------
	.section	.text._ZN2at6native43_GLOBAL__N__9ae7fba5_10_SoftMax_cu_9f978f6323cunn_SoftMaxForwardSmemILi4EfffNS1_25LogSoftMaxForwardEpilogueElEEvPT2_PKT0_T4_,"ax",@progbits
	.align	128
.text._ZN2at6native43_GLOBAL__N__9ae7fba5_10_SoftMax_cu_9f978f6323cunn_SoftMaxForwardSmemILi4EfffNS1_25LogSoftMaxForwardEpilogueElEEvPT2_PKT0_T4_:
        .type           _ZN2at6native43_GLOBAL__N__9ae7fba5_10_SoftMax_cu_9f978f6323cunn_SoftMaxForwardSmemILi4EfffNS1_25LogSoftMaxForwardEpilogueElEEvPT2_PKT0_T4_,@function
        .size           _ZN2at6native43_GLOBAL__N__9ae7fba5_10_SoftMax_cu_9f978f6323cunn_SoftMaxForwardSmemILi4EfffNS1_25LogSoftMaxForwardEpilogueElEEvPT2_PKT0_T4_,(.L_x_11693 - _ZN2at6native43_GLOBAL__N__9ae7fba5_10_SoftMax_cu_9f978f6323cunn_SoftMaxForwardSmemILi4EfffNS1_25LogSoftMaxForwardEpilogueElEEvPT2_PKT0_T4_)
        .other          _ZN2at6native43_GLOBAL__N__9ae7fba5_10_SoftMax_cu_9f978f6323cunn_SoftMaxForwardSmemILi4EfffNS1_25LogSoftMaxForwardEpilogueElEEvPT2_PKT0_T4_,@"STO_CUDA_ENTRY STV_DEFAULT"
_ZN2at6native43_GLOBAL__N__9ae7fba5_10_SoftMax_cu_9f978f6323cunn_SoftMaxForwardSmemILi4EfffNS1_25LogSoftMaxForwardEpilogueElEEvPT2_PKT0_T4_:
        /* <DEDUP_REMOVED lines=29> */
.L_x_10249:
[----:B------:R-:W-:Y:S01]  /*01d0*/  IMAD.MOV.U32 R12, RZ, RZ, R10 ;  /* 0x000000ffff0c7224 */ /* 0x000fe200078e000a */
[----:B------:R-:W-:-:S05]  /*01e0*/  MOV R13, R11 ;  /* 0x0000000b000d7202 */ /* 0x000fca0000000f00 */
[----:B------:R-:W3:Y:S01]  /*01f0*/  LDG.E.128 R4, desc[UR6][R12.64] ;  /* 0x000000060c047981 */ /* 0x000ee2000c1e1d00 */
[----:B--2---:R-:W-:-:S05]  /*0200*/  IADD3 R18, P1, PT, R15, R18, RZ ;  /* 0x000000120f127210 */ /* 0x004fca0007f3e0ff */
[----:B------:R-:W-:Y:S02]  /*0210*/  IMAD.SHL.U32 R11, R18, 0x4, RZ ;  /* 0x00000004120b7824 */ /* 0x000fe400078e00ff */
[----:B------:R-:W-:-:S03]  /*0220*/  IMAD.X R17, RZ, RZ, R17, P1 ;  /* 0x000000ffff117224 */ /* 0x000fc600008e0611 */
[----:B------:R-:W-:Y:S01]  /*0230*/  ISETP.GE.U32.AND P1, PT, R11, R2, PT ;  /* 0x000000020b00720c */ /* 0x000fe20003f26070 */
[----:B------:R-:W-:Y:S01]  /*0240*/  IMAD.WIDE.U32 R10, R15, 0x10, R12 ;  /* 0x000000100f0a7825 */ /* 0x000fe200078e000c */
[----:B------:R-:W-:-:S04]  /*0250*/  SHF.L.U64.HI R16, R18, 0x2, R17 ;  /* 0x0000000212107819 */ /* 0x000fc80000010211 */
[----:B------:R-:W-:Y:S02]  /*0260*/  ISETP.GE.AND.EX P1, PT, R16, R3, PT, P1 ;  /* 0x000000031000720c */ /* 0x000fe40003f26310 */
[----:B---3--:R-:W-:Y:S01]  /*0270*/  FMNMX3.FTZ R8, R8, R4, R5, !PT ;  /* 0x0000000408087276 */ /* 0x008fe20007810005 */
[----:B------:R0:W-:Y:S03]  /*0280*/  STS.128 [R14], R4 ;  /* 0x000000040e007388 */ /* 0x0001e60000000c00 */
[----:B------:R-:W-:Y:S01]  /*0290*/  FMNMX3.FTZ R8, R8, R6, R7, !PT ;  /* 0x0000000608087276 */ /* 0x000fe20007810007 */
[----:B0-----:R-:W-:-:S06]  /*02a0*/  IMAD R14, R15, 0x10, R14 ;  /* 0x000000100f0e7824 */ /* 0x001fcc00078e020e */
[----:B------:R-:W-:Y:S05]  /*02b0*/  @!P1 BRA `(.L_x_10249) ;  /* 0xfffffffc00c49947 */ /* 0x000fea000383ffff */
.L_x_10248:
[----:B------:R-:W-:Y:S05]  /*02c0*/  BSYNC.RECONVERGENT B0 ;  /* 0x0000000000007941 */ /* 0x000fea0003800200 */
.L_x_10247:
[----:B------:R-:W0:Y:S01]  /*02d0*/  SHFL.DOWN PT, R5, R8, 0x10, 0x1f ;  /* 0x0a001f0008057f89 */ /* 0x000e2200000e0000 */
[----:B------:R-:W-:Y:S01]  /*02e0*/  MOV R12, 0x400 ;  /* 0x00000400000c7802 */ /* 0x000fe20000000f00 */
[----:B------:R-:W1:Y:S01]  /*02f0*/  S2R R11, SR_CgaCtaId ;  /* 0x00000000000b7919 */ /* 0x000e620000008800 */
[----:B------:R-:W-:Y:S01]  /*0300*/  BAR.SYNC.DEFER_BLOCKING 0x0 ;  /* 0x0000000000007b1d */ /* 0x000fe20000010000 */
[----:B0-----:R-:W-:-:S04]  /*0310*/  FSETP.GEU.FTZ.AND P1, PT, R8, R5, PT ;  /* 0x000000050800720b */ /* 0x001fc80003f3e000 */
[----:B------:R-:W-:-:S03]  /*0320*/  FSEL R5, R5, R8, !P1 ;  /* 0x0000000805057208 */ /* 0x000fc60004800000 */
[----:B------:R-:W0:Y:S02]  /*0330*/  LDC R8, c[0x0][0x360] ;  /* 0x0000d800ff087b82 */ /* 0x000e240000000800 */
[----:B------:R-:W2:Y:S01]  /*0340*/  SHFL.DOWN PT, R4, R5, 0x8, 0x1f ;  /* 0x09001f0005047f89 */ /* 0x000ea200000e0000 */
[----:B-1----:R-:W-:-:S04]  /*0350*/  LEA R12, R11, R12, 0x18 ;  /* 0x0000000c0b0c7211 */ /* 0x002fc800078ec0ff */
[----:B------:R-:W-:-:S04]  /*0360*/  LEA R14, R2, R12, 0x2 ;  /* 0x0000000c020e7211 */ /* 0x000fc800078e10ff */
[----:B------:R-:W-:Y:S02]  /*0370*/  LEA.HI R13, R9, R14, RZ, 0x1d ;  /* 0x0000000e090d7211 */ /* 0x000fe400078fe8ff */
[----:B0-----:R-:W-:Y:S02]  /*0380*/  SHF.R.U32.HI R16, RZ, 0x5, R8 ;  /* 0x00000005ff107819 */ /* 0x001fe40000011608 */
[----:B--2---:R-:W-:Y:S02]  /*0390*/  FSETP.GEU.FTZ.AND P1, PT, R5, R4, PT ;  /* 0x000000040500720b */ /* 0x004fe40003f3e000 */
[----:B------:R-:W-:Y:S02]  /*03a0*/  ISETP.GE.U32.AND P3, PT, R9, R16, PT ;  /* 0x000000100900720c */ /* 0x000fe40003f66070 */
        /* <DEDUP_REMOVED lines=34> */
.L_x_10264:
[----:B------:R-:W-:Y:S02]  /*05d0*/  ISETP.NE.AND P3, PT, R9, RZ, PT ;  /* 0x000000ff0900720c */ /* 0x000fe40003f65270 */
[----:B-1----:R-:W-:-:S04]  /*05e0*/  FSETP.GEU.FTZ.AND P1, PT, R10, R15, PT ;  /* 0x0000000f0a00720b */ /* 0x002fc80003f3e000 */
[----:B------:R-:W-:-:S07]  /*05f0*/  FSEL R15, R15, R10, !P1 ;  /* 0x0000000a0f0f7208 */ /* 0x000fce0004800000 */
[----:B------:R2:W-:Y:S01]  /*0600*/  @!P3 STS [R14], R15 ;  /* 0x0000000f0e00b388 */ /* 0x0005e20000000800 */
[----:B------:R-:W-:-:S13]  /*0610*/  @!P3 PLOP3.LUT P2, PT, PT, PT, PT, 0x80, 0x8 ;  /* 0x000000000008b81c */ /* 0x000fda0003f4f070 */
.L_x_10250:
[----:B------:R-:W-:Y:S05]  /*0620*/  WARPSYNC.ALL ;  /* 0x0000000000007948 */ /* 0x000fea0003800000 */
[----:B------:R-:W-:Y:S01]  /*0630*/  BAR.SYNC.DEFER_BLOCKING 0x0 ;  /* 0x0000000000007b1d */ /* 0x000fe20000010000 */
[----:B------:R-:W-:-:S05]  /*0640*/  IMAD.MOV.U32 R19, RZ, RZ, RZ ;  /* 0x000000ffff137224 */ /* 0x000fca00078e00ff */
[----:B------:R-:W-:Y:S01]  /*0650*/  BSSY.RECONVERGENT B0, `(.L_x_10252) ;  /* 0x0000020000007945 */ /* 0x000fe20003800200 */
[----:B0-----:R0:W3:Y:S03]  /*0660*/  LDS R10, [R14] ;  /* 0x000000000e0a7984 */ /* 0x0010e60000000800 */
[----:B------:R-:W-:Y:S05]  /*0670*/  @P0 BRA `(.L_x_10253) ;  /* 0x0000000000740947 */ /* 0x000fea0003800000 */
[----:B------:R-:W-:Y:S01]  /*0680*/  LEA R17, R9, R12, 0x4 ;  /* 0x0000000c09117211 */ /* 0x000fe200078e20ff */
[----:B------:R-:W-:Y:S02]  /*0690*/  IMAD.MOV.U32 R19, RZ, RZ, RZ ;  /* 0x000000ffff137224 */ /* 0x000fe400078e00ff */
[----:B--2---:R-:W-:Y:S02]  /*06a0*/  IMAD.MOV.U32 R15, RZ, RZ, R9 ;  /* 0x000000ffff0f7224 */ /* 0x004fe400078e0009 */
[----:B------:R-:W-:-:S07]  /*06b0*/  IMAD.MOV.U32 R18, RZ, RZ, R0 ;  /* 0x000000ffff127224 */ /* 0x000fce00078e0000 */
.L_x_10254:
[----:B-1----:R1:W3:Y:S01]  /*06c0*/  LDS.128 R4, [R17] ;  /* 0x0000000011047984 */ /* 0x0022e20000000c00 */
[----:B------:R-:W-:-:S04]  /*06d0*/  IADD3 R15, P1, PT, R8, R15, RZ ;  /* 0x0000000f080f7210 */ /* 0x000fc80007f3e0ff */
[----:B------:R-:W-:Y:S01]  /*06e0*/  SHF.L.U32 R23, R15, 0x2, RZ ;  /* 0x000000020f177819 */ /* 0x000fe200000006ff */
[----:B------:R-:W-:Y:S02]  /*06f0*/  IMAD.X R18, RZ, RZ, R18, P1 ;  /* 0x000000ffff127224 */ /* 0x000fe400008e0612 */
[----:B-1----:R-:W-:Y:S01]  /*0700*/  IMAD R17, R8, 0x10, R17 ;  /* 0x0000001008117824 */ /* 0x002fe200078e0211 */
        /* <DEDUP_REMOVED lines=20> */
.L_x_10253:
[----:B------:R-:W-:Y:S05]  /*0850*/  BSYNC.RECONVERGENT B0 ;  /* 0x0000000000007941 */ /* 0x000fea0003800200 */
.L_x_10252:
[----:B-1----:R-:W1:Y:S01]  /*0860*/  SHFL.DOWN PT, R4, R19, 0x10, 0x1f ;  /* 0x0a001f0013047f89 */ /* 0x002e6200000e0000 */
[----:B------:R-:W-:Y:S01]  /*0870*/  BAR.SYNC.DEFER_BLOCKING 0x0 ;  /* 0x0000000000007b1d */ /* 0x000fe20000010000 */
[----:B------:R-:W-:Y:S01]  /*0880*/  ISETP.NE.AND P1, PT, R11, RZ, PT ;  /* 0x000000ff0b00720c */ /* 0x000fe20003f25270 */
[----:B------:R-:W-:Y:S01]  /*0890*/  HFMA2 R11, -RZ, RZ, 0, 0 ;  /* 0x00000000ff0b7431 */ /* 0x000fe200000001ff */
        /* <DEDUP_REMOVED lines=27> */
.L_x_10270:
[----:B----4-:R-:W-:-:S07]  /*0a50*/  FADD.FTZ R11, R7, R16 ;  /* 0x00000010070b7221 */ /* 0x010fce0000010000 */
.L_x_10256:
[----:B------:R-:W-:Y:S05]  /*0a60*/  BSYNC B0 ;  /* 0x0000000000007941 */ /* 0x000fea0003800000 */
.L_x_10255:
[----:B----4-:R4:W-:Y:S01]  /*0a70*/  @P2 STS [R14], R11 ;  /* 0x0000000b0e002388 */ /* 0x0109e20000000800 */
[----:B------:R-:W-:Y:S05]  /*0a80*/  WARPSYNC.ALL ;  /* 0x0000000000007948 */ /* 0x000fea0003800000 */
[----:B------:R-:W-:Y:S06]  /*0a90*/  BAR.SYNC.DEFER_BLOCKING 0x0 ;  /* 0x0000000000007b1d */ /* 0x000fec0000010000 */
[----:B------:R-:W-:Y:S05]  /*0aa0*/  @P0 EXIT ;  /* 0x000000000000094d */ /* 0x000fea0003800000 */
[----:B----4-:R-:W4:Y:S01]  /*0ab0*/  LDS R11, [R14] ;  /* 0x000000000e0b7984 */ /* 0x010f220000000800 */
[----:B------:R-:W5:Y:S01]  /*0ac0*/  LDCU.64 UR4, c[0x0][0x380] ;  /* 0x00007000ff0477ac */ /* 0x000f620008000a00 */
[----:B------:R-:W-:Y:S01]  /*0ad0*/  IMAD.WIDE.U32 R4, R2, UR8, RZ ;  /* 0x0000000802047c25 */ /* 0x000fe2000f8e00ff */
[----:B------:R-:W-:-:S03]  /*0ae0*/  SHF.L.U64.HI R6, R9, 0x4, R0 ;  /* 0x0000000409067819 */ /* 0x000fc60000010200 */
[----:B-1----:R-:W-:Y:S02]  /*0af0*/  IMAD.SHL.U32 R7, R9, 0x10, RZ ;  /* 0x0000001009077824 */ /* 0x002fe400078e00ff */
[----:B------:R-:W-:Y:S02]  /*0b00*/  IMAD R5, R3, UR8, R5 ;  /* 0x0000000803057c24 */ /* 0x000fe4000f8e0205 */
[----:B--2---:R-:W-:Y:S01]  /*0b10*/  IMAD R15, R9, 0x10, R12 ;  /* 0x00000010090f7824 */ /* 0x004fe200078e020c */
[----:B------:R-:W-:-:S04]  /*0b20*/  LEA R7, P1, R4, R7, 0x2 ;  /* 0x0000000704077211 */ /* 0x000fc800078210ff */
[----:B------:R-:W-:Y:S02]  /*0b30*/  LEA.HI.X R5, R4, R6, R5, 0x2, P1 ;  /* 0x0000000604057211 */ /* 0x000fe400008f1405 */
[----:B-----5:R-:W-:-:S04]  /*0b40*/  IADD3 R16, P0, PT, R7, UR4, RZ ;  /* 0x0000000407107c10 */ /* 0x020fc8000ff1e0ff */
[----:B------:R-:W-:Y:S01]  /*0b50*/  IADD3.X R17, PT, PT, R5, UR5, RZ, P0, !PT ;  /* 0x0000000505117c10 */ /* 0x000fe200087fe4ff */
[----:B----4-:R-:W1:Y:S08]  /*0b60*/  MUFU.LG2 R11, R11 ;  /* 0x0000000b000b7308 */ /* 0x010e700000000c00 */
.L_x_10258:
[----:B--2---:R2:W3:Y:S01]  /*0b70*/  LDS.128 R4, [R15] ;  /* 0x000000000f047984 */ /* 0x0044e20000000c00 */
[----:B------:R-:W-:Y:S01]  /*0b80*/  IADD3 R9, P0, PT, R8, R9, RZ ;  /* 0x0000000908097210 */ /* 0x000fe20007f1e0ff */
[----:B------:R-:W-:-:S03]  /*0b90*/  IMAD.MOV.U32 R13, RZ, RZ, R17 ;  /* 0x000000ffff0d7224 */ /* 0x000fc600078e0011 */
[----:B------:R-:W-:Y:S01]  /*0ba0*/  IADD3.X R0, PT, PT, RZ, R0, RZ, P0, !PT ;  /* 0x00000000ff007210 */ /* 0x000fe200007fe4ff */
[----:B------:R-:W-:Y:S02]  /*0bb0*/  IMAD.SHL.U32 R17, R9, 0x4, RZ ;  /* 0x0000000409117824 */ /* 0x000fe400078e00ff */
[----:B--2---:R-:W-:-:S03]  /*0bc0*/  IMAD R15, R8, 0x10, R15 ;  /* 0x00000010080f7824 */ /* 0x004fc600078e020f */
[----:B------:R-:W-:Y:S01]  /*0bd0*/  ISETP.GE.U32.AND P0, PT, R17, R2, PT ;  /* 0x000000021100720c */ /* 0x000fe20003f06070 */
[C---:B---3--:R-:W-:Y:S01]  /*0be0*/  FADD.FTZ R12, -R10.reuse, R5 ;  /* 0x000000050a0c7221 */ /* 0x048fe20000010100 */
[C---:B------:R-:W-:Y:S01]  /*0bf0*/  FADD.FTZ R4, -R10.reuse, R4 ;  /* 0x000000040a047221 */ /* 0x040fe20000010100 */
[C---:B------:R-:W-:Y:S01]  /*0c00*/  FADD.FTZ R6, -R10.reuse, R6 ;  /* 0x000000060a067221 */ /* 0x040fe20000010100 */
[----:B0-----:R-:W-:Y:S01]  /*0c10*/  FADD.FTZ R14, -R10, R7 ;  /* 0x000000070a0e7221 */ /* 0x001fe20000010100 */
[C---:B-1----:R-:W-:Y:S01]  /*0c20*/  FFMA.FTZ R5, R11.reuse, -0.69314718246459960938, R12 ;  /* 0xbf3172180b057823 */ /* 0x042fe2000001000c */
[C---:B------:R-:W-:Y:S01]  /*0c30*/  FFMA.FTZ R4, R11.reuse, -0.69314718246459960938, R4 ;  /* 0xbf3172180b047823 */ /* 0x040fe20000010004 */
[C---:B------:R-:W-:Y:S01]  /*0c40*/  FFMA.FTZ R6, R11.reuse, -0.69314718246459960938, R6 ;  /* 0xbf3172180b067823 */ /* 0x040fe20000010006 */
[----:B------:R-:W-:Y:S01]  /*0c50*/  FFMA.FTZ R7, R11, -0.69314718246459960938, R14 ;  /* 0xbf3172180b077823 */ /* 0x000fe2000001000e */
[----:B------:R-:W-:Y:S02]  /*0c60*/  MOV R12, R16 ;  /* 0x00000010000c7202 */ /* 0x000fe40000000f00 */
[----:B------:R-:W-:-:S03]  /*0c70*/  SHF.L.U64.HI R14, R9, 0x2, R0 ;  /* 0x00000002090e7819 */ /* 0x000fc60000010200 */
[----:B------:R2:W-:Y:S01]  /*0c80*/  STG.E.128 desc[UR6][R12.64], R4 ;  /* 0x000000040c007986 */ /* 0x0005e2000c101d06 */
[----:B------:R-:W-:Y:S01]  /*0c90*/  ISETP.GE.AND.EX P0, PT, R14, R3, PT, P0 ;  /* 0x000000030e00720c */ /* 0x000fe20003f06300 */
[----:B------:R-:W-:-:S12]  /*0ca0*/  IMAD.WIDE.U32 R16, R8, 0x10, R12 ;  /* 0x0000001008107825 */ /* 0x000fd800078e000c */
[----:B------:R-:W-:Y:S05]  /*0cb0*/  @!P0 BRA `(.L_x_10258) ;  /* 0xfffffffc00ac8947 */ /* 0x000fea000383ffff */
[----:B------:R-:W-:Y:S05]  /*0cc0*/  EXIT ;  /* 0x000000000000794d */ /* 0x000fea0003800000 */
.L_x_10251:
[----:B------:R-:W-:Y:S02]  /*0cd0*/  HFMA2 R19, -RZ, RZ, 0, 9.5367431640625e-07 ;  /* 0x00000010ff137431 */ /* 0x000fe400000001ff */
[----:B-1----:R-:W-:Y:S02]  /*0ce0*/  IMAD.MOV.U32 R18, RZ, RZ, R4 ;  /* 0x000000ffff127224 */ /* 0x002fe400078e0004 */
[----:B------:R-:W-:Y:S02]  /*0cf0*/  IMAD.MOV.U32 R22, RZ, RZ, 0x1f ;  /* 0x0000001fff167424 */ /* 0x000fe400078e00ff */
[----:B------:R-:W-:-:S07]  /*0d00*/  IMAD.MOV.U32 R17, RZ, RZ, -0x1 ;  /* 0xffffffffff117424 */ /* 0x000fce00078e00ff */
[----:B------:R-:W-:Y:S05]  /*0d10*/  WARPSYNC.COLLECTIVE R17, `(.L_x_10259) ;  /* 0x0000000011087348 */ /* 0x000fea0003c00000 */
[----:B------:R0:W1:Y:S02]  /*0d20*/  SHFL.DOWN P1, R15, R18, R19, R22 ;  /* 0x08000013120f7389 */ /* 0x0000640000020016 */
[----:B01----:R-:W-:Y:S05]  /*0d30*/  ENDCOLLECTIVE ;  /* 0x000000000000791b */ /* 0x003fea0003800000 */
.L_x_10259:
        /* <DEDUP_REMOVED lines=8> */
.L_x_10260:
        /* <DEDUP_REMOVED lines=8> */
.L_x_10261:
        /* <DEDUP_REMOVED lines=8> */
.L_x_10262:
        /* <DEDUP_REMOVED lines=8> */
.L_x_10263:
[----:B------:R-:W-:Y:S05]  /*0f40*/  BRA `(.L_x_10264) ;  /* 0xfffffff400a07947 */ /* 0x000fea000383ffff */
.L_x_10257:
[----:B----4-:R-:W-:Y:S01]  /*0f50*/  MOV R18, R11 ;  /* 0x0000000b00127202 */ /* 0x010fe20000000f00 */
[----:B------:R-:W-:Y:S01]  /*0f60*/  IMAD.MOV.U32 R19, RZ, RZ, 0x10 ;  /* 0x00000010ff137424 */ /* 0x000fe200078e00ff */
[----:B------:R-:W-:Y:S01]  /*0f70*/  MOV R17, 0xffffffff ;  /* 0xffffffff00117802 */ /* 0x000fe20000000f00 */
[----:B------:R-:W-:-:S07]  /*0f80*/  IMAD.MOV.U32 R22, RZ, RZ, 0x1f ;  /* 0x0000001fff167424 */ /* 0x000fce00078e00ff */
[----:B0-23--:R-:W-:Y:S05]  /*0f90*/  WARPSYNC.COLLECTIVE R17, `(.L_x_10265) ;  /* 0x0000000011087348 */ /* 0x00dfea0003c00000 */
[----:B--2---:R1:W2:Y:S02]  /*0fa0*/  SHFL.DOWN P1, R15, R18, R19, R22 ;  /* 0x08000013120f7389 */ /* 0x0042a40000020016 */
[----:B0123--:R-:W-:Y:S05]  /*0fb0*/  ENDCOLLECTIVE ;  /* 0x000000000000791b */ /* 0x00ffea0003800000 */
.L_x_10265:
[----:B------:R-:W-:Y:S02]  /*0fc0*/  HFMA2 R19, -RZ, RZ, 0, 4.76837158203125e-07 ;  /* 0x00000008ff137431 */ /* 0x000fe400000001ff */
[----:B------:R-:W-:-:S04]  /*0fd0*/  IMAD.MOV.U32 R4, RZ, RZ, R15 ;  /* 0x000000ffff047224 */ /* 0x000fc800078e000f */
[----:B------:R-:W-:-:S04]  /*0fe0*/  FADD.FTZ R4, R11, R4 ;  /* 0x000000040b047221 */ /* 0x000fc80000010000 */
[----:B------:R-:W-:-:S07]  /*0ff0*/  IMAD.MOV.U32 R18, RZ, RZ, R4 ;  /* 0x000000ffff127224 */ /* 0x000fce00078e0004 */
[----:B------:R-:W-:Y:S05]  /*1000*/  WARPSYNC.COLLECTIVE R17, `(.L_x_10266) ;  /* 0x0000000011087348 */ /* 0x000fea0003c00000 */
[----:B------:R0:W1:Y:S02]  /*1010*/  SHFL.DOWN P1, R15, R18, R19, R22 ;  /* 0x08000013120f7389 */ /* 0x0000640000020016 */
[----:B01----:R-:W-:Y:S05]  /*1020*/  ENDCOLLECTIVE ;  /* 0x000000000000791b */ /* 0x003fea0003800000 */
.L_x_10266:
[----:B------:R-:W-:Y:S01]  /*1030*/  MOV R19, 0x4 ;  /* 0x0000000400137802 */ /* 0x000fe20000000f00 */
[----:B------:R-:W-:-:S04]  /*1040*/  IMAD.MOV.U32 R5, RZ, RZ, R15 ;  /* 0x000000ffff057224 */ /* 0x000fc800078e000f */
[----:B------:R-:W-:-:S04]  /*1050*/  FADD.FTZ R5, R4, R5 ;  /* 0x0000000504057221 */ /* 0x000fc80000010000 */
[----:B------:R-:W-:-:S07]  /*1060*/  IMAD.MOV.U32 R18, RZ, RZ, R5 ;  /* 0x000000ffff127224 */ /* 0x000fce00078e0005 */
[----:B------:R-:W-:Y:S05]  /*1070*/  WARPSYNC.COLLECTIVE R17, `(.L_x_10267) ;  /* 0x0000000011087348 */ /* 0x000fea0003c00000 */
[----:B------:R0:W1:Y:S02]  /*1080*/  SHFL.DOWN P1, R15, R18, R19, R22 ;  /* 0x08000013120f7389 */ /* 0x0000640000020016 */
[----:B01----:R-:W-:Y:S05]  /*1090*/  ENDCOLLECTIVE ;  /* 0x000000000000791b */ /* 0x003fea0003800000 */
.L_x_10267:
[----:B------:R-:W-:Y:S02]  /*10a0*/  HFMA2 R19, -RZ, RZ, 0, 1.1920928955078125e-07 ;  /* 0x00000002ff137431 */ /* 0x000fe400000001ff */
[----:B------:R-:W-:-:S04]  /*10b0*/  IMAD.MOV.U32 R6, RZ, RZ, R15 ;  /* 0x000000ffff067224 */ /* 0x000fc800078e000f */
[----:B------:R-:W-:-:S04]  /*10c0*/  FADD.FTZ R6, R5, R6 ;  /* 0x0000000605067221 */ /* 0x000fc80000010000 */
[----:B------:R-:W-:-:S07]  /*10d0*/  IMAD.MOV.U32 R18, RZ, RZ, R6 ;  /* 0x000000ffff127224 */ /* 0x000fce00078e0006 */
[----:B------:R-:W-:Y:S05]  /*10e0*/  WARPSYNC.COLLECTIVE R17, `(.L_x_10268) ;  /* 0x0000000011087348 */ /* 0x000fea0003c00000 */
[----:B------:R0:W1:Y:S02]  /*10f0*/  SHFL.DOWN P1, R15, R18, R19, R22 ;  /* 0x08000013120f7389 */ /* 0x0000640000020016 */
[----:B01----:R-:W-:Y:S05]  /*1100*/  ENDCOLLECTIVE ;  /* 0x000000000000791b */ /* 0x003fea0003800000 */
.L_x_10268:
[----:B------:R-:W-:Y:S01]  /*1110*/  MOV R19, 0x1 ;  /* 0x0000000100137802 */ /* 0x000fe20000000f00 */
[----:B------:R-:W-:-:S04]  /*1120*/  IMAD.MOV.U32 R7, RZ, RZ, R15 ;  /* 0x000000ffff077224 */ /* 0x000fc800078e000f */
[----:B------:R-:W-:-:S04]  /*1130*/  FADD.FTZ R7, R6, R7 ;  /* 0x0000000706077221 */ /* 0x000fc80000010000 */
[----:B------:R-:W-:-:S07]  /*1140*/  IMAD.MOV.U32 R18, RZ, RZ, R7 ;  /* 0x000000ffff127224 */ /* 0x000fce00078e0007 */
[----:B------:R-:W-:Y:S05]  /*1150*/  WARPSYNC.COLLECTIVE R17, `(.L_x_10269) ;  /* 0x0000000011087348 */ /* 0x000fea0003c00000 */
[----:B------:R0:W1:Y:S02]  /*1160*/  SHFL.DOWN P1, R15, R18, R19, R22 ;  /* 0x08000013120f7389 */ /* 0x0000640000020016 */
[----:B01----:R-:W-:Y:S05]  /*1170*/  ENDCOLLECTIVE ;  /* 0x000000000000791b */ /* 0x003fea0003800000 */
.L_x_10269:
[----:B------:R-:W-:Y:S01]  /*1180*/  IMAD.MOV.U32 R16, RZ, RZ, R15 ;  /* 0x000000ffff107224 */ /* 0x000fe200078e000f */
[----:B------:R-:W-:Y:S06]  /*1190*/  BRA `(.L_x_10270) ;  /* 0xfffffff8002c7947 */ /* 0x000fec000383ffff */
.L_x_10271:
        /* <DEDUP_REMOVED lines=14> */
.L_x_11693:


//--------------------- .text._ZN2at6native43_GLOBAL__N__9ae7fba5_10_SoftMax_cu_9f978f6322cunn_SoftMaxForwardRegIfffNS1_25LogSoftMaxForwardEpilogueElLi9EEEvPT1_PKT_T3_ --------------------------
	.section	.text._ZN2at6native43_GLOBAL__N__9ae7fba5_10_SoftMax_cu_9f978f6322cunn_SoftMaxForwardRegIfffNS1_25LogSoftMaxForwardEpilogueElLi9EEEvPT1_PKT_T3_,"ax",@progbits
	.align	128
.text._ZN2at6native43_GLOBAL__N__9ae7fba5_10_SoftMax_cu_9f978f6322cunn_SoftMaxForwardRegIfffNS1_25LogSoftMaxForwardEpilogueElLi9EEEvPT1_PKT_T3_:
        .type           _ZN2at6native43_GLOBAL__N__9ae7fba5_10_SoftMax_cu_9f978f6322cunn_SoftMaxForwardRegIfffNS1_25LogSoftMaxForwardEpilogueElLi9EEEvPT1_PKT_T3_,@function
        .size           _ZN2at6native43_GLOBAL__N__9ae7fba5_10_SoftMax_cu_9f978f6322cunn_SoftMaxForwardRegIfffNS1_25LogSoftMaxForwardEpilogueElLi9EEEvPT1_PKT_T3_,(.L_x_11694 - _ZN2at6native43_GLOBAL__N__9ae7fba5_10_SoftMax_cu_9f978f6322cunn_SoftMaxForwardRegIfffNS1_25LogSoftMaxForwardEpilogueElLi9EEEvPT1_PKT_T3_)
        .other          _ZN2at6native43_GLOBAL__N__9ae7fba5_10_SoftMax_cu_9f978f6322cunn_SoftMaxForwardRegIfffNS1_25LogSoftMaxForwardEpilogueElLi9EEEvPT1_PKT_T3_,@"STO_CUDA_ENTRY STV_DEFAULT"
_ZN2at6native43_GLOBAL__N__9ae7fba5_10_SoftMax_cu_9f978f6322cunn_SoftMaxForwardRegIfffNS1_25LogSoftMaxForwardEpilogueElLi9EEEvPT1_PKT_T3_:
        /* <DEDUP_REMOVED lines=52> */
[C---:B------:R-:W-:Y:S02]  /*0340*/  ISETP.GE.U32.AND P2, PT, R16.reuse, R22, PT ;  /* 0x000000161000720c */ /* 0x040fe40003f46070 */
[----:B------:R-:W-:Y:S01]  /*0350*/  @!P1 MOV R19, RZ ;  /* 0x000000ff00139202 */ /* 0x000fe20000000f00 */
[----:B-1----:R-:W-:Y:S01]  /*0360*/  VIADD R14, R16, UR9 ;  /* 0x00000009100e7c36 */ /* 0x002fe20008000000 */
[----:B------:R-:W-:Y:S01]  /*0370*/  ISETP.GE.AND.EX P2, PT, RZ, R23, PT, P2 ;  /* 0x00000017ff00720c */ /* 0x000fe20003f46320 */
[----:B------:R1:W5:Y:S01]  /*0380*/  @!P0 LDG.E R4, desc[UR6][R32.64] ;  /* 0x0000000620048981 */ /* 0x000362000c1e1900 */
        /* <DEDUP_REMOVED lines=110> */
.L_x_10298:
        /* <DEDUP_REMOVED lines=12> */
.L_x_10272:
        /* <DEDUP_REMOVED lines=86> */
.L_x_10304:
[----:B-1----:R-:W-:-:S07]  /*1090*/  FADD.FTZ R26, R34, R39 ;  /* 0x00000027221a7221 */ /* 0x002fce0000010000 */
.L_x_10275:
[----:B------:R-:W-:Y:S05]  /*10a0*/  BSYNC B0 ;  /* 0x0000000000007941 */ /* 0x000fea0003800000 */
.L_x_10274:
[----:B------:R-:W-:Y:S01]  /*10b0*/  ISETP.NE.AND P6, PT, R35, RZ, PT ;  /* 0x000000ff2300720c */ /* 0x000fe20003fc5270 */
[----:B------:R-:W-:-:S12]  /*10c0*/  WARPSYNC.ALL ;  /* 0x0000000000007948 */ /* 0x000fd80003800000 */
[----:B-1----:R-:W-:Y:S01]  /*10d0*/  @P6 STS [UR4], R26 ;  /* 0x0000001aff006988 */ /* 0x002fe20008000804 */
[----:B------:R-:W-:Y:S01]  /*10e0*/  BAR.SYNC.DEFER_BLOCKING 0x0 ;  /* 0x0000000000007b1d */ /* 0x000fe20000010000 */
[----:B------:R-:W-:-:S05]  /*10f0*/  ISETP.NE.AND P6, PT, R36, RZ, PT ;  /* 0x000000ff2400720c */ /* 0x000fca0003fc5270 */
[----:B------:R-:W-:Y:S01]  /*1100*/  BSSY.RECONVERGENT B0, `(.L_x_10277) ;  /* 0x000000e000007945 */ /* 0x000fe20003800200 */
[----:B------:R-:W1:Y:S02]  /*1110*/  LDS R26, [UR4] ;  /* 0x00000004ff1a7984 */ /* 0x000e640008000800 */
[----:B-1----:R-:W1:Y:S05]  /*1120*/  MUFU.LG2 R26, R26 ;  /* 0x0000001a001a7308 */ /* 0x002e6a0000000c00 */
[----:B------:R-:W-:Y:S05]  /*1130*/  @P6 BRA `(.L_x_10278) ;  /* 0x0000000000286947 */ /* 0x000fea0003800000 */
[----:B------:R-:W2:Y:S01]  /*1140*/  LDCU.64 UR4, c[0x0][0x380] ;  /* 0x00007000ff0477ac */ /* 0x000ea20008000a00 */
[----:B------:R-:W-:Y:S02]  /*1150*/  HFMA2 R29, -RZ, RZ, 0, 0 ;  /* 0x00000000ff1d7431 */ /* 0x000fe400000001ff */
[----:B------:R-:W-:-:S04]  /*1160*/  IMAD.MOV.U32 R28, RZ, RZ, R24 ;  /* 0x000000ffff1c7224 */ /* 0x000fc800078e0018 */
[----:B------:R-:W-:-:S04]  /*1170*/  IMAD.WIDE.U32 R28, R22, UR8, R28 ;  /* 0x00000008161c7c25 */ /* 0x000fc8000f8e001c */
[----:B------:R-:W-:Y:S02]  /*1180*/  IMAD R25, R23, UR8, R29 ;  /* 0x0000000817197c24 */ /* 0x000fe4000f8e021d */
[----:B------:R-:W-:Y:S01]  /*1190*/  FADD.FTZ R29, R0, -R27 ;  /* 0x8000001b001d7221 */ /* 0x000fe20000010000 */
[----:B--2---:R-:W-:-:S03]  /*11a0*/  LEA R24, P6, R28, UR4, 0x2 ;  /* 0x000000041c187c11 */ /* 0x004fc6000f8c10ff */
[----:B-1----:R-:W-:Y:S01]  /*11b0*/  FFMA.FTZ R29, R26, -0.69314718246459960938, R29 ;  /* 0xbf3172181a1d7823 */ /* 0x002fe2000001001d */
[----:B------:R-:W-:-:S05]  /*11c0*/  LEA.HI.X R25, R28, UR5, R25, 0x2, P6 ;  /* 0x000000051c197c11 */ /* 0x000fca000b0f1419 */
[----:B------:R2:W-:Y:S04]  /*11d0*/  STG.E desc[UR6][R24.64], R29 ;  /* 0x0000001d18007986 */ /* 0x0005e8000c101906 */
.L_x_10278:
[----:B------:R-:W-:Y:S05]  /*11e0*/  BSYNC.RECONVERGENT B0 ;  /* 0x0000000000007941 */ /* 0x000fea0003800200 */
.L_x_10277:
[----:B------:R-:W-:Y:S01]  /*11f0*/  ISETP.NE.AND P6, PT, R38, RZ, PT ;  /* 0x000000ff2600720c */ /* 0x000fe20003fc5270 */
[----:B------:R-:W-:-:S12]  /*1200*/  BSSY.RECONVERGENT B0, `(.L_x_10279) ;  /* 0x000000d000007945 */ /* 0x000fd80003800200 */
[----:B------:R-:W-:Y:S05]  /*1210*/  @P6 BRA `(.L_x_10280) ;  /* 0x00000000002c6947 */ /* 0x000fea0003800000 */
[----:B--2---:R-:W2:Y:S01]  /*1220*/  S2R R24, SR_TID.X ;  /* 0x0000000000187919 */ /* 0x004ea20000002100 */
[----:B------:R-:W3:Y:S01]  /*1230*/  LDCU.64 UR4, c[0x0][0x380] ;  /* 0x00007000ff0477ac */ /* 0x000ee20008000a00 */
[----:B------:R-:W-:Y:S02]  /*1240*/  IMAD.MOV.U32 R25, RZ, RZ, RZ ;  /* 0x000000ffff197224 */ /* 0x000fe400078e00ff */
[----:B--2---:R-:W-:-:S04]  /*1250*/  VIADD R24, R24, UR9 ;  /* 0x0000000918187c36 */ /* 0x004fc80008000000 */
[----:B------:R-:W-:-:S04]  /*1260*/  IMAD.WIDE.U32 R28, R22, UR8, R24 ;  /* 0x00000008161c7c25 */ /* 0x000fc8000f8e0018 */
[----:B------:R-:W-:Y:S01]  /*1270*/  IMAD R25, R23, UR8, R29 ;  /* 0x0000000817197c24 */ /* 0x000fe2000f8e021d */
[----:B---3--:R-:W-:Y:S01]  /*1280*/  LEA R24, P6, R28, UR4, 0x2 ;  /* 0x000000041c187c11 */ /* 0x008fe2000f8c10ff */
[----:B------:R-:W-:-:S03]  /*1290*/  FADD.FTZ R29, R2, -R27 ;  /* 0x8000001b021d7221 */ /* 0x000fc60000010000 */
[----:B------:R-:W-:Y:S01]  /*12a0*/  LEA.HI.X R25, R28, UR5, R25, 0x2, P6 ;  /* 0x000000051c197c11 */ /* 0x000fe2000b0f1419 */
[----:B-1----:R-:W-:-:S05]  /*12b0*/  FFMA.FTZ R29, R26, -0.69314718246459960938, R29 ;  /* 0xbf3172181a1d7823 */ /* 0x002fca000001001d */
[----:B------:R3:W-:Y:S03]  /*12c0*/  STG.E desc[UR6][R24.64], R29 ;  /* 0x0000001d18007986 */ /* 0x0007e6000c101906 */
.L_x_10280:
[----:B------:R-:W-:Y:S05]  /*12d0*/  BSYNC.RECONVERGENT B0 ;  /* 0x0000000000007941 */ /* 0x000fea0003800200 */
.L_x_10279:
[----:B------:R-:W-:Y:S01]  /*12e0*/  ISETP.NE.AND P6, PT, R37, RZ, PT ;  /* 0x000000ff2500720c */ /* 0x000fe20003fc5270 */
[----:B------:R-:W-:-:S12]  /*12f0*/  BSSY.RECONVERGENT B0, `(.L_x_10281) ;  /* 0x000000e000007945 */ /* 0x000fd80003800200 */
[----:B------:R-:W-:Y:S05]  /*1300*/  @P6 BRA `(.L_x_10282) ;  /* 0x0000000000306947 */ /* 0x000fea0003800000 */
[----:B------:R-:W4:Y:S01]  /*1310*/  S2R R0, SR_TID.X ;  /* 0x0000000000007919 */ /* 0x000f220000002100 */
[----:B------:R-:W5:Y:S01]  /*1320*/  LDCU.64 UR4, c[0x0][0x380] ;  /* 0x00007000ff0477ac */ /* 0x000f620008000a00 */
[----:B--23--:R-:W-:Y:S01]  /*1330*/  MOV R25, RZ ;  /* 0x000000ff00197202 */ /* 0x00cfe20000000f00 */
[----:B----4-:R-:W-:-:S04]  /*1340*/  VIADD R0, R0, UR9 ;  /* 0x0000000900007c36 */ /* 0x010fc80008000000 */
[----:B------:R-:W-:-:S04]  /*1350*/  VIADD R24, R0, UR9 ;  /* 0x0000000900187c36 */ /* 0x000fc80008000000 */
[----:B------:R-:W-:-:S04]  /*1360*/  IMAD.WIDE.U32 R24, R22, UR8, R24 ;  /* 0x0000000816187c25 */ /* 0x000fc8000f8e0018 */
[----:B------:R-:W-:Y:S01]  /*1370*/  IMAD R29, R23, UR8, R25 ;  /* 0x00000008171d7c24 */ /* 0x000fe2000f8e0219 */
[----:B-----5:R-:W-:Y:S01]  /*1380*/  LEA R2, P6, R24, UR4, 0x2 ;  /* 0x0000000418027c11 */ /* 0x020fe2000f8c10ff */
[----:B------:R-:W-:-:S03]  /*1390*/  FADD.FTZ R25, R3, -R27 ;  /* 0x8000001b03197221 */ /* 0x000fc60000010000 */
[----:B------:R-:W-:Y:S01]  /*13a0*/  LEA.HI.X R3, R24, UR5, R29, 0x2, P6 ;  /* 0x0000000518037c11 */ /* 0x000fe2000b0f141d */
[----:B-1----:R-:W-:-:S05]  /*13b0*/  FFMA.FTZ R25, R26, -0.69314718246459960938, R25 ;  /* 0xbf3172181a197823 */ /* 0x002fca0000010019 */
[----:B------:R4:W-:Y:S03]  /*13c0*/  STG.E desc[UR6][R2.64], R25 ;  /* 0x0000001902007986 */ /* 0x0009e6000c101906 */
.L_x_10282:
[----:B------:R-:W-:Y:S05]  /*13d0*/  BSYNC.RECONVERGENT B0 ;  /* 0x0000000000007941 */ /* 0x000fea0003800200 */
.L_x_10281:
[----:B------:R-:W-:Y:S04]  /*13e0*/  BSSY.RECONVERGENT B0, `(.L_x_10283) ;  /* 0x000000b000007945 */ /* 0x000fe80003800200 */
[----:B------:R-:W-:Y:S05]  /*13f0*/  @P0 BRA `(.L_x_10284) ;  /* 0x0000000000240947 */ /* 0x000fea0003800000 */
[----:B------:R-:W5:Y:S01]  /*1400*/  LDCU.64 UR4, c[0x0][0x380] ;  /* 0x00007000ff0477ac */ /* 0x000f620008000a00 */
[----:B------:R-:W-:Y:S02]  /*1410*/  IMAD.MOV.U32 R21, RZ, RZ, RZ ;  /* 0x000000ffff157224 */ /* 0x000fe400078e00ff */
[----:B------:R-:W-:-:S04]  /*1420*/  IMAD.WIDE.U32 R20, R22, UR8, R20 ;  /* 0x0000000816147c25 */ /* 0x000fc8000f8e0014 */
[----:B----4-:R-:W-:Y:S02]  /*1430*/  IMAD R3, R23, UR8, R21 ;  /* 0x0000000817037c24 */ /* 0x010fe4000f8e0215 */
[----:B------:R-:W-:-:S04]  /*1440*/  FADD.FTZ R21, R4, -R27 ;  /* 0x8000001b04157221 */ /* 0x000fc80000010000 */
[----:B-1----:R-:W-:Y:S01]  /*1450*/  FFMA.FTZ R21, R26, -0.69314718246459960938, R21 ;  /* 0xbf3172181a157823 */ /* 0x002fe20000010015 */
[----:B-----5:R-:W-:-:S04]  /*1460*/  LEA R2, P0, R20, UR4, 0x2 ;  /* 0x0000000414027c11 */ /* 0x020fc8000f8010ff */
[----:B------:R-:W-:-:S05]  /*1470*/  LEA.HI.X R3, R20, UR5, R3, 0x2, P0 ;  /* 0x0000000514037c11 */ /* 0x000fca00080f1403 */
[----:B------:R1:W-:Y:S04]  /*1480*/  STG.E desc[UR6][R2.64], R21 ;  /* 0x0000001502007986 */ /* 0x0003e8000c101906 */
.L_x_10284:
[----:B------:R-:W-:Y:S05]  /*1490*/  BSYNC.RECONVERGENT B0 ;  /* 0x0000000000007941 */ /* 0x000fea0003800200 */
.L_x_10283:
[----:B------:R-:W-:Y:S04]  /*14a0*/  BSSY.RECONVERGENT B0, `(.L_x_10285) ;  /* 0x000000b000007945 */ /* 0x000fe80003800200 */
[----:B------:R-:W-:Y:S05]  /*14b0*/  @P1 BRA `(.L_x_10286) ;  /* 0x0000000000241947 */ /* 0x000fea0003800000 */
[----:B------:R-:W5:Y:S01]  /*14c0*/  LDCU.64 UR4, c[0x0][0x380] ;  /* 0x00007000ff0477ac */ /* 0x000f620008000a00 */
[----:B------:R-:W-:Y:S02]  /*14d0*/  IMAD.MOV.U32 R19, RZ, RZ, RZ ;  /* 0x000000ffff137224 */ /* 0x000fe400078e00ff */
[----:B------:R-:W-:Y:S01]  /*14e0*/  FADD.FTZ R5, R5, -R27 ;  /* 0x8000001b05057221 */ /* 0x000fe20000010000 */
[----:B------:R-:W-:-:S04]  /*14f0*/  IMAD.WIDE.U32 R18, R22, UR8, R18 ;  /* 0x0000000816127c25 */ /* 0x000fc8000f8e0012 */
[----:B-1----:R-:W-:Y:S01]  /*1500*/  FFMA.FTZ R5, R26, -0.69314718246459960938, R5 ;  /* 0xbf3172181a057823 */ /* 0x002fe20000010005 */
[----:B----4-:R-:W-:Y:S01]  /*1510*/  IMAD R3, R23, UR8, R19 ;  /* 0x0000000817037c24 */ /* 0x010fe2000f8e0213 */
[----:B-----5:R-:W-:-:S04]  /*1520*/  LEA R2, P0, R18, UR4, 0x2 ;  /* 0x0000000412027c11 */ /* 0x020fc8000f8010ff */
[----:B------:R-:W-:-:S05]  /*1530*/  LEA.HI.X R3, R18, UR5, R3, 0x2, P0 ;  /* 0x0000000512037c11 */ /* 0x000fca00080f1403 */
[----:B------:R1:W-:Y:S04]  /*1540*/  STG.E desc[UR6][R2.64], R5 ;  /* 0x0000000502007986 */ /* 0x0003e8000c101906 */
.L_x_10286:
[----:B------:R-:W-:Y:S05]  /*1550*/  BSYNC.RECONVERGENT B0 ;  /* 0x0000000000007941 */ /* 0x000fea0003800200 */
.L_x_10285:
[----:B------:R-:W-:Y:S04]  /*1560*/  BSSY.RECONVERGENT B0, `(.L_x_10287) ;  /* 0x000000b000007945 */ /* 0x000fe80003800200 */
[----:B------:R-:W-:Y:S05]  /*1570*/  @P2 BRA `(.L_x_10288) ;  /* 0x0000000000242947 */ /* 0x000fea0003800000 */
[----:B------:R-:W5:Y:S01]  /*1580*/  LDCU.64 UR4, c[0x0][0x380] ;  /* 0x00007000ff0477ac */ /* 0x000f620008000a00 */
[----:B------:R-:W-:Y:S02]  /*1590*/  IMAD.MOV.U32 R17, RZ, RZ, RZ ;  /* 0x000000ffff117224 */ /* 0x000fe400078e00ff */
[----:B-1----:R-:W-:Y:S01]  /*15a0*/  FADD.FTZ R5, R6, -R27 ;  /* 0x8000001b06057221 */ /* 0x002fe20000010000 */
[----:B------:R-:W-:-:S04]  /*15b0*/  IMAD.WIDE.U32 R16, R22, UR8, R16 ;  /* 0x0000000816107c25 */ /* 0x000fc8000f8e0010 */
[----:B------:R-:W-:Y:S01]  /*15c0*/  FFMA.FTZ R5, R26, -0.69314718246459960938, R5 ;  /* 0xbf3172181a057823 */ /* 0x000fe20000010005 */
[----:B----4-:R-:W-:Y:S01]  /*15d0*/  IMAD R3, R23, UR8, R17 ;  /* 0x0000000817037c24 */ /* 0x010fe2000f8e0211 */
[----:B-----5:R-:W-:-:S04]  /*15e0*/  LEA R2, P0, R16, UR4, 0x2 ;  /* 0x0000000410027c11 */ /* 0x020fc8000f8010ff */
[----:B------:R-:W-:-:S05]  /*15f0*/  LEA.HI.X R3, R16, UR5, R3, 0x2, P0 ;  /* 0x0000000510037c11 */ /* 0x000fca00080f1403 */
[----:B------:R1:W-:Y:S04]  /*1600*/  STG.E desc[UR6][R2.64], R5 ;  /* 0x0000000502007986 */ /* 0x0003e8000c101906 */
.L_x_10288:
[----:B------:R-:W-:Y:S05]  /*1610*/  BSYNC.RECONVERGENT B0 ;  /* 0x0000000000007941 */ /* 0x000fea0003800200 */
.L_x_10287:
        /* <DEDUP_REMOVED lines=11> */
.L_x_10290:
[----:B------:R-:W-:Y:S05]  /*16d0*/  BSYNC.RECONVERGENT B0 ;  /* 0x0000000000007941 */ /* 0x000fea0003800200 */
.L_x_10289:
[----:B------:R-:W-:Y:S04]  /*16e0*/  BSSY.RECONVERGENT B0, `(.L_x_10291) ;  /* 0x000000b000007945 */ /* 0x000fe80003800200 */
[----:B------:R-:W-:Y:S05]  /*16f0*/  @P4 BRA `(.L_x_10292) ;  /* 0x0000000000244947 */ /* 0x000fea0003800000 */
[----:B------:R-:W5:Y:S01]  /*1700*/  LDCU.64 UR4, c[0x0][0x380] ;  /* 0x00007000ff0477ac */ /* 0x000f620008000a00 */
[----:B------:R-:W-:Y:S02]  /*1710*/  HFMA2 R13, -RZ, RZ, 0, 0 ;  /* 0x00000000ff0d7431 */ /* 0x000fe400000001ff */
[----:B-1----:R-:W-:-:S04]  /*1720*/  FADD.FTZ R5, R8, -R27 ;  /* 0x8000001b08057221 */ /* 0x002fc80000010000 */
[----:B------:R-:W-:Y:S01]  /*1730*/  FFMA.FTZ R5, R26, -0.69314718246459960938, R5 ;  /* 0xbf3172181a057823 */ /* 0x000fe20000010005 */
[----:B------:R-:W-:-:S04]  /*1740*/  IMAD.WIDE.U32 R12, R22, UR8, R12 ;  /* 0x00000008160c7c25 */ /* 0x000fc8000f8e000c */
[----:B----4-:R-:W-:Y:S01]  /*1750*/  IMAD R3, R23, UR8, R13 ;  /* 0x0000000817037c24 */ /* 0x010fe2000f8e020d */
[----:B-----5:R-:W-:-:S04]  /*1760*/  LEA R2, P0, R12, UR4, 0x2 ;  /* 0x000000040c027c11 */ /* 0x020fc8000f8010ff */
[----:B------:R-:W-:-:S05]  /*1770*/  LEA.HI.X R3, R12, UR5, R3, 0x2, P0 ;  /* 0x000000050c037c11 */ /* 0x000fca00080f1403 */
[----:B------:R1:W-:Y:S04]  /*1780*/  STG.E desc[UR6][R2.64], R5 ;  /* 0x0000000502007986 */ /* 0x0003e8000c101906 */
.L_x_10292:
[----:B------:R-:W-:Y:S05]  /*1790*/  BSYNC.RECONVERGENT B0 ;  /* 0x0000000000007941 */ /* 0x000fea0003800200 */
.L_x_10291:
[----:B------:R-:W-:Y:S05]  /*17a0*/  @P5 EXIT ;  /* 0x000000000000594d */ /* 0x000fea0003800000 */
[----:B------:R-:W4:Y:S01]  /*17b0*/  LDCU.64 UR4, c[0x0][0x380] ;  /* 0x00007000ff0477ac */ /* 0x000f220008000a00 */
[----:B------:R-:W-:Y:S02]  /*17c0*/  IMAD.MOV.U32 R11, RZ, RZ, RZ ;  /* 0x000000ffff0b7224 */ /* 0x000fe400078e00ff */
[----:B-1----:R-:W-:Y:S01]  /*17d0*/  FADD.FTZ R5, R9, -R27 ;  /* 0x8000001b09057221 */ /* 0x002fe20000010000 */
[----:B------:R-:W-:-:S04]  /*17e0*/  IMAD.WIDE.U32 R10, R22, UR8, R10 ;  /* 0x00000008160a7c25 */ /* 0x000fc8000f8e000a */
[----:B------:R-:W-:Y:S01]  /*17f0*/  FFMA.FTZ R5, R26, -0.69314718246459960938, R5 ;  /* 0xbf3172181a057823 */ /* 0x000fe20000010005 */
[----:B------:R-:W-:Y:S01]  /*1800*/  IMAD R23, R23, UR8, R11 ;  /* 0x0000000817177c24 */ /* 0x000fe2000f8e020b */
[----:B----4-:R-:W-:-:S04]  /*1810*/  LEA R2, P0, R10, UR4, 0x2 ;  /* 0x000000040a027c11 */ /* 0x010fc8000f8010ff */
[----:B------:R-:W-:-:S05]  /*1820*/  LEA.HI.X R3, R10, UR5, R23, 0x2, P0 ;  /* 0x000000050a037c11 */ /* 0x000fca00080f1417 */
[----:B------:R-:W-:Y:S01]  /*1830*/  STG.E desc[UR6][R2.64], R5 ;  /* 0x0000000502007986 */ /* 0x000fe2000c101906 */
[----:B------:R-:W-:Y:S05]  /*1840*/  EXIT ;  /* 0x000000000000794d */ /* 0x000fea0003800000 */
.L_x_10273:
[----:B-1----:R-:W-:Y:S01]  /*1850*/  IMAD.MOV.U32 R43, RZ, RZ, R31 ;  /* 0x000000ffff2b7224 */ /* 0x002fe200078e001f */
[----:B------:R-:W-:Y:S01]  /*1860*/  MOV R28, 0xffffffff ;  /* 0xffffffff001c7802 */ /* 0x000fe20000000f00 */
[----:B------:R-:W-:Y:S02]  /*1870*/  IMAD.MOV.U32 R30, RZ, RZ, 0x10 ;  /* 0x00000010ff1e7424 */ /* 0x000fe400078e00ff */
[----:B------:R-:W-:-:S07]  /*1880*/  IMAD.MOV.U32 R29, RZ, RZ, 0x1f ;  /* 0x0000001fff1d7424 */ /* 0x000fce00078e00ff */
[----:B------:R-:W-:Y:S05]  /*1890*/  WARPSYNC.COLLECTIVE R28, `(.L_x_10293) ;  /* 0x000000001c087348 */ /* 0x000fea0003c00000 */
[----:B------:R0:W1:Y:S02]  /*18a0*/  SHFL.DOWN P6, R40, R43, R30, R29 ;  /* 0x0800001e2b287389 */ /* 0x00006400000c001d */
[----:B01----:R-:W-:Y:S05]  /*18b0*/  ENDCOLLECTIVE ;  /* 0x000000000000791b */ /* 0x003fea0003800000 */
.L_x_10293:
        /* <DEDUP_REMOVED lines=8> */
.L_x_10294:
        /* <DEDUP_REMOVED lines=8> */
.L_x_10295:
        /* <DEDUP_REMOVED lines=8> */
.L_x_10296:
        /* <DEDUP_REMOVED lines=8> */
.L_x_10297:
[----:B------:R-:W-:Y:S05]  /*1ac0*/  BRA `(.L_x_10298) ;  /* 0xffffffec00e87947 */ /* 0x000fea000383ffff */
.L_x_10276:
[----:B------:R-:W-:Y:S02]  /*1ad0*/  HFMA2 R29, -RZ, RZ, 0, 1.847743988037109375e-06 ;  /* 0x0000001fff1d7431 */ /* 0x000fe400000001ff */
[----:B-1----:R-:W-:Y:S02]  /*1ae0*/  IMAD.MOV.U32 R43, RZ, RZ, R26 ;  /* 0x000000ffff2b7224 */ /* 0x002fe400078e001a */
[----:B------:R-:W-:Y:S02]  /*1af0*/  IMAD.MOV.U32 R30, RZ, RZ, 0x10 ;  /* 0x00000010ff1e7424 */ /* 0x000fe400078e00ff */
[----:B------:R-:W-:-:S07]  /*1b00*/  IMAD.MOV.U32 R28, RZ, RZ, -0x1 ;  /* 0xffffffffff1c7424 */ /* 0x000fce00078e00ff */
[----:B------:R-:W-:Y:S05]  /*1b10*/  WARPSYNC.COLLECTIVE R28, `(.L_x_10299) ;  /* 0x000000001c087348 */ /* 0x000fea0003c00000 */
[----:B------:R0:W1:Y:S02]  /*1b20*/  SHFL.DOWN P6, R40, R43, R30, R29 ;  /* 0x0800001e2b287389 */ /* 0x00006400000c001d */
[----:B01----:R-:W-:Y:S05]  /*1b30*/  ENDCOLLECTIVE ;  /* 0x000000000000791b */ /* 0x003fea0003800000 */
.L_x_10299:
[----:B------:R-:W-:Y:S01]  /*1b40*/  MOV R30, 0x8 ;  /* 0x00000008001e7802 */ /* 0x000fe20000000f00 */
[----:B------:R-:W-:-:S04]  /*1b50*/  IMAD.MOV.U32 R31, RZ, RZ, R40 ;  /* 0x000000ffff1f7224 */ /* 0x000fc800078e0028 */
[----:B------:R-:W-:-:S04]  /*1b60*/  FADD.FTZ R31, R26, R31 ;  /* 0x0000001f1a1f7221 */ /* 0x000fc80000010000 */
[----:B------:R-:W-:-:S07]  /*1b70*/  IMAD.MOV.U32 R43, RZ, RZ, R31 ;  /* 0x000000ffff2b7224 */ /* 0x000fce00078e001f */
[----:B------:R-:W-:Y:S05]  /*1b80*/  WARPSYNC.COLLECTIVE R28, `(.L_x_10300) ;  /* 0x000000001c087348 */ /* 0x000fea0003c00000 */
[----:B------:R0:W1:Y:S02]  /*1b90*/  SHFL.DOWN P6, R40, R43, R30, R29 ;  /* 0x0800001e2b287389 */ /* 0x00006400000c001d */
[----:B01----:R-:W-:Y:S05]  /*1ba0*/  ENDCOLLECTIVE ;  /* 0x000000000000791b */ /* 0x003fea0003800000 */
.L_x_10300:
[----:B------:R-:W-:Y:S02]  /*1bb0*/  IMAD.MOV.U32 R30, RZ, RZ, 0x4 ;  /* 0x00000004ff1e7424 */ /* 0x000fe400078e00ff */
[----:B------:R-:W-:-:S04]  /*1bc0*/  IMAD.MOV.U32 R32, RZ, RZ, R40 ;  /* 0x000000ffff207224 */ /* 0x000fc800078e0028 */
[----:B------:R-:W-:-:S04]  /*1bd0*/  FADD.FTZ R32, R31, R32 ;  /* 0x000000201f207221 */ /* 0x000fc80000010000 */
[----:B------:R-:W-:-:S07]  /*1be0*/  IMAD.MOV.U32 R43, RZ, RZ, R32 ;  /* 0x000000ffff2b7224 */ /* 0x000fce00078e0020 */
[----:B------:R-:W-:Y:S05]  /*1bf0*/  WARPSYNC.COLLECTIVE R28, `(.L_x_10301) ;  /* 0x000000001c087348 */ /* 0x000fea0003c00000 */
[----:B------:R0:W1:Y:S02]  /*1c00*/  SHFL.DOWN P6, R40, R43, R30, R29 ;  /* 0x0800001e2b287389 */ /* 0x00006400000c001d */
[----:B01----:R-:W-:Y:S05]  /*1c10*/  ENDCOLLECTIVE ;  /* 0x000000000000791b */ /* 0x003fea0003800000 */
.L_x_10301:
[----:B------:R-:W-:Y:S01]  /*1c20*/  IMAD.MOV.U32 R30, RZ, RZ, 0x2 ;  /* 0x00000002ff1e7424 */ /* 0x000fe200078e00ff */
[----:B------:R-:W-:-:S05]  /*1c30*/  MOV R33, R40 ;  /* 0x0000002800217202 */ /* 0x000fca0000000f00 */
[----:B------:R-:W-:-:S04]  /*1c40*/  FADD.FTZ R33, R32, R33 ;  /* 0x0000002120217221 */ /* 0x000fc80000010000 */
[----:B------:R-:W-:-:S07]  /*1c50*/  IMAD.MOV.U32 R43, RZ, RZ, R33 ;  /* 0x000000ffff2b7224 */ /* 0x000fce00078e0021 */
[----:B------:R-:W-:Y:S05]  /*1c60*/  WARPSYNC.COLLECTIVE R28, `(.L_x_10302) ;  /* 0x000000001c087348 */ /* 0x000fea0003c00000 */
[----:B------:R0:W1:Y:S02]  /*1c70*/  SHFL.DOWN P6, R40, R43, R30, R29 ;  /* 0x0800001e2b287389 */ /* 0x00006400000c001d */
[----:B01----:R-:W-:Y:S05]  /*1c80*/  ENDCOLLECTIVE ;  /* 0x000000000000791b */ /* 0x003fea0003800000 */
.L_x_10302:
[----:B------:R-:W-:Y:S02]  /*1c90*/  IMAD.MOV.U32 R30, RZ, RZ, 0x1 ;  /* 0x00000001ff1e7424 */ /* 0x000fe400078e00ff */
[----:B------:R-:W-:-:S04]  /*1ca0*/  IMAD.MOV.U32 R34, RZ, RZ, R40 ;  /* 0x000000ffff227224 */ /* 0x000fc800078e0028 */
[----:B------:R-:W-:-:S05]  /*1cb0*/  FADD.FTZ R34, R33, R34 ;  /* 0x0000002221227221 */ /* 0x000fca0000010000 */
[----:B------:R-:W-:-:S07]  /*1cc0*/  MOV R43, R34 ;  /* 0x00000022002b7202 */ /* 0x000fce0000000f00 */
[----:B------:R-:W-:Y:S05]  /*1cd0*/  WARPSYNC.COLLECTIVE R28, `(.L_x_10303) ;  /* 0x000000001c087348 */ /* 0x000fea0003c00000 */
[----:B------:R0:W1:Y:S02]  /*1ce0*/  SHFL.DOWN P6, R40, R43, R30, R29 ;  /* 0x0800001e2b287389 */ /* 0x00006400000c001d */
[----:B01----:R-:W-:Y:S05]  /*1cf0*/  ENDCOLLECTIVE ;  /* 0x000000000000791b */ /* 0x003fea0003800000 */
.L_x_10303:
[----:B------:R-:W-:Y:S01]  /*1d00*/  IMAD.MOV.U32 R39, RZ, RZ, R40 ;  /* 0x000000ffff277224 */ /* 0x000fe200078e0028 */
[----:B------:R-:W-:Y:S06]  /*1d10*/  BRA `(.L_x_10304) ;  /* 0xfffffff000dc7947 */ /* 0x000fec000383ffff */
.L_x_10305:
        /* <DEDUP_REMOVED lines=14> */
.L_x_11694:


//--------------------- .text._ZN2at6native43_GLOBAL__N__9ae7fba5_10_SoftMax_cu_9f978f6322cunn_SoftMaxForwardRegIfffNS1_25LogSoftMaxForwardEpilogueElLi8EEEvPT1_PKT_T3_ --------------------------
	.section	.text._ZN2at6native43_GLOBAL__N__9ae7fba5_10_SoftMax_cu_9f978f6322cunn_SoftMaxForwardRegIfffNS1_25LogSoftMaxForwardEpilogueElLi8EEEvPT1_PKT_T3_,"ax",@progbits
	.align	128
.text._ZN2at6native43_GLOBAL__N__9ae7fba5_10_SoftMax_cu_9f978f6322cunn_SoftMaxForwardRegIfffNS1_25LogSoftMaxForwardEpilogueElLi8EEEvPT1_PKT_T3_:
        .type           _ZN2at6native43_GLOBAL__N__9ae7fba5_10_SoftMax_cu_9f978f6322cunn_SoftMaxForwardRegIfffNS1_25LogSoftMaxForwardEpilogueElLi8EEEvPT1_PKT_T3_,@function
        .size           _ZN2at6native43_GLOBAL__N__9ae7fba5_10_SoftMax_cu_9f978f6322cunn_SoftMaxForwardRegIfffNS1_25LogSoftMaxForwardEpilogueElLi8EEEvPT1_PKT_T3_,(.L_x_11695 - _ZN2at6native43_GLOBAL__N__9ae7fba5_10_SoftMax_cu_9f978f6322cunn_SoftMaxForwardRegIfffNS1_25LogSoftMaxForwardEpilogueElLi8EEEvPT1_PKT_T3_)
        .other          _ZN2at6native43_GLOBAL__N__9ae7fba5_10_SoftMax_cu_9f978f6322cunn_SoftMaxForwardRegIfffNS1_25LogSoftMaxForwardEpilogueElLi8EEEvPT1_PKT_T3_,@"STO_CUDA_ENTRY STV_DEFAULT"
_ZN2at6native43_GLOBAL__N__9ae7fba5_10_SoftMax_cu_9f978f6322cunn_SoftMaxForwardRegIfffNS1_25LogSoftMaxForwardEpilogueElLi8EEEvPT1_PKT_T3_:
        /* <DEDUP_REMOVED lines=26> */
[----:B------:R-:W-:Y:S02]  /*01a0*/  @!P4 IMAD.MOV.U32 R21, RZ, RZ, RZ ;  /* 0x000000ffff15c224 */ /* 0x000fe400078e00ff */
        /* <DEDUP_REMOVED lines=20> */
[----:B------:R-:W-:Y:S02]  /*02f0*/  @!P2 MOV R15, RZ ;  /* 0x000000ff000fa202 */ /* 0x000fe40000000f00 */
[----:B------:R-:W-:Y:S01]  /*0300*/  @!P1 LEA.HI.X R19, R16, R19, R7, 0x2, P3 ;  /* 0x0000001310139211 */ /* 0x000fe200018f1407 */
[----:B------:R-:W-:Y:S01]  /*0310*/  VIADD R16, R14, UR9 ;  /* 0x000000090e107c36 */ /* 0x000fe20008000000 */
[----:B------:R-:W-:Y:S01]  /*0320*/  P2R R7, PR, RZ, 0x2 ;  /* 0x00000002ff077803 */ /* 0x000fe20000000000 */
[----:B------:R-:W-:Y:S01]  /*0330*/  @!P2 IMAD.WIDE.U32 R22, R12, UR8, R14 ;  /* 0x000000080c16ac25 */ /* 0x000fe2000f8e000e */
[----:B------:R-:W-:Y:S02]  /*0340*/  ISETP.NE.AND P1, PT, R30, RZ, PT ;  /* 0x000000ff1e00720c */ /* 0x000fe40003f25270 */
[----:B------:R-:W-:Y:S01]  /*0350*/  ISETP.GE.U32.AND P3, PT, R16, R12, PT ;  /* 0x0000000c1000720c */ /* 0x000fe20003f66070 */
[----:B------:R-:W-:-:S03]  /*0360*/  @!P2 IMAD R17, R13, UR8, R23 ;  /* 0x000000080d11ac24 */ /* 0x000fc6000f8e0217 */
[----:B------:R-:W-:Y:S01]  /*0370*/  ISETP.GE.AND.EX P3, PT, RZ, R13, PT, P3 ;  /* 0x0000000dff00720c */ /* 0x000fe20003f66330 */
[----:B------:R-:W-:-:S06]  /*0380*/  VIADD R34, R16, UR9 ;  /* 0x0000000910227c36 */ /* 0x000fcc0008000000 */
        /* <DEDUP_REMOVED lines=24> */
[----:B------:R-:W-:-:S03]  /*0510*/  @!P5 MOV R37, RZ ;  /* 0x000000ff0025d202 */ /* 0x000fc60000000f00 */
[----:B----4-:R-:W-:-:S04]  /*0520*/  @!P5 IMAD.WIDE.U32 R24, R12, UR8, R36 ;  /* 0x000000080c18dc25 */ /* 0x010fc8000f8e0024 */
[----:B------:R-:W-:Y:S01]  /*0530*/  @!P5 IMAD R31, R13, UR8, R25 ;  /* 0x000000080d1fdc24 */ /* 0x000fe2000f8e0219 */
[----:B0-----:R-:W-:-:S04]  /*0540*/  @!P5 LEA R28, P1, R24, R28, 0x2 ;  /* 0x0000001c181cd211 */ /* 0x001fc800078210ff */
[----:B------:R-:W-:Y:S02]  /*0550*/  @!P5 LEA.HI.X R29, R24, R29, R31, 0x2, P1 ;  /* 0x0000001d181dd211 */ /* 0x000fe400008f141f */
[----:B------:R-:W-:-:S03]  /*0560*/  ISETP.NE.AND P1, PT, R7, RZ, PT ;  /* 0x000000ff0700720c */ /* 0x000fc60003f25270 */
[----:B------:R-:W4:Y:S10]  /*0570*/  @!P5 LDG.E R9, desc[UR6][R28.64] ;  /* 0x000000061c09d981 */ /* 0x000f34000c1e1900 */
[----:B------:R-:W4:Y:S01]  /*0580*/  @!P1 LDG.E R3, desc[UR6][R18.64] ;  /* 0x0000000612039981 */ /* 0x000f22000c1e1900 */
[----:B------:R-:W-:Y:S01]  /*0590*/  IMAD.MOV.U32 R7, RZ, RZ, -0x800001 ;  /* 0xff7fffffff077424 */ /* 0x000fe200078e00ff */
[----:B------:R-:W-:-:S02]  /*05a0*/  P2R R24, PR, RZ, 0x1 ;  /* 0x00000001ff187803 */ /* 0x000fc40000000000 */
        /* <DEDUP_REMOVED lines=65> */
.L_x_10330:
        /* <DEDUP_REMOVED lines=12> */
.L_x_10306:
        /* <DEDUP_REMOVED lines=81> */
.L_x_10336:
[----:B-1----:R-:W-:-:S07]  /*0f90*/  FADD.FTZ R21, R25, R28 ;  /* 0x0000001c19157221 */ /* 0x002fce0000010000 */
.L_x_10309:
[----:B------:R-:W-:Y:S05]  /*0fa0*/  BSYNC B0 ;  /* 0x0000000000007941 */ /* 0x000fea0003800000 */
.L_x_10308:
        /* <DEDUP_REMOVED lines=18> */
.L_x_10312:
[----:B------:R-:W-:Y:S05]  /*10d0*/  BSYNC.RECONVERGENT B0 ;  /* 0x0000000000007941 */ /* 0x000fea0003800200 */
.L_x_10311:
[----:B------:R-:W3:Y:S01]  /*10e0*/  LDCU UR4, c[0x0][0x360] ;  /* 0x00006c00ff0477ac */ /* 0x000ee20008000800 */
[----:B------:R-:W-:Y:S01]  /*10f0*/  BSSY.RECONVERGENT B0, `(.L_x_10313) ;  /* 0x000000e000007945 */ /* 0x000fe20003800200 */
[----:B---3--:R-:W-:-:S05]  /*1100*/  VIADD R10, R10, UR4 ;  /* 0x000000040a0a7c36 */ /* 0x008fca0008000000 */
[----:B------:R-:W-:-:S04]  /*1110*/  ISETP.GE.U32.AND P0, PT, R10, R12, PT ;  /* 0x0000000c0a00720c */ /* 0x000fc80003f06070 */
[----:B------:R-:W-:-:S13]  /*1120*/  ISETP.GE.AND.EX P0, PT, RZ, R13, PT, P0 ;  /* 0x0000000dff00720c */ /* 0x000fda0003f06300 */
[----:B------:R-:W-:Y:S05]  /*1130*/  @P0 BRA `(.L_x_10314) ;  /* 0x0000000000240947 */ /* 0x000fea0003800000 */
[----:B------:R-:W3:Y:S01]  /*1140*/  LDCU.64 UR4, c[0x0][0x380] ;  /* 0x00007000ff0477ac */ /* 0x000ee20008000a00 */
[----:B------:R-:W-:Y:S02]  /*1150*/  IMAD.MOV.U32 R11, RZ, RZ, RZ ;  /* 0x000000ffff0b7224 */ /* 0x000fe400078e00ff */
[----:B------:R-:W-:Y:S01]  /*1160*/  FADD.FTZ R5, R5, -R7 ;  /* 0x8000000705057221 */ /* 0x000fe20000010000 */
[----:B--2---:R-:W-:-:S04]  /*1170*/  IMAD.WIDE.U32 R18, R12, UR8, R10 ;  /* 0x000000080c127c25 */ /* 0x004fc8000f8e000a */
[----:B-1----:R-:W-:Y:S01]  /*1180*/  FFMA.FTZ R5, R22, -0.69314718246459960938, R5 ;  /* 0xbf31721816057823 */ /* 0x002fe20000010005 */
[----:B------:R-:W-:Y:S01]  /*1190*/  IMAD R11, R13, UR8, R19 ;  /* 0x000000080d0b7c24 */ /* 0x000fe2000f8e0213 */
[----:B---3--:R-:W-:-:S04]  /*11a0*/  LEA R10, P0, R18, UR4, 0x2 ;  /* 0x00000004120a7c11 */ /* 0x008fc8000f8010ff */
[----:B------:R-:W-:-:S05]  /*11b0*/  LEA.HI.X R11, R18, UR5, R11, 0x2, P0 ;  /* 0x00000005120b7c11 */ /* 0x000fca00080f140b */
[----:B------:R3:W-:Y:S04]  /*11c0*/  STG.E desc[UR6][R10.64], R5 ;  /* 0x000000050a007986 */ /* 0x0007e8000c101906 */
.L_x_10314:
[----:B------:R-:W-:Y:S05]  /*11d0*/  BSYNC.RECONVERGENT B0 ;  /* 0x0000000000007941 */ /* 0x000fea0003800200 */
.L_x_10313:
[----:B------:R-:W-:Y:S01]  /*11e0*/  ISETP.NE.AND P0, PT, R30, RZ, PT ;  /* 0x000000ff1e00720c */ /* 0x000fe20003f05270 */
[----:B------:R-:W-:-:S12]  /*11f0*/  BSSY.RECONVERGENT B0, `(.L_x_10315) ;  /* 0x000000e000007945 */ /* 0x000fd80003800200 */
[----:B------:R-:W-:Y:S05]  /*1200*/  @P0 BRA `(.L_x_10316) ;  /* 0x0000000000300947 */ /* 0x000fea0003800000 */
[----:B---3--:R-:W3:Y:S01]  /*1210*/  S2R R5, SR_TID.X ;  /* 0x0000000000057919 */ /* 0x008ee20000002100 */
[----:B------:R-:W4:Y:S01]  /*1220*/  LDCU.64 UR4, c[0x0][0x380] ;  /* 0x00007000ff0477ac */ /* 0x000f220008000a00 */
[----:B------:R-:W-:Y:S01]  /*1230*/  MOV R11, RZ ;  /* 0x000000ff000b7202 */ /* 0x000fe20000000f00 */
[----:B---3--:R-:W-:-:S04]  /*1240*/  VIADD R5, R5, UR9 ;  /* 0x0000000905057c36 */ /* 0x008fc80008000000 */
[----:B------:R-:W-:Y:S02]  /*1250*/  VIADD R10, R5, UR9 ;  /* 0x00000009050a7c36 */ /* 0x000fe40008000000 */
[----:B------:R-:W-:Y:S02]  /*1260*/  FADD.FTZ R5, R4, -R7 ;  /* 0x8000000704057221 */ /* 0x000fe40000010000 */
[----:B--2---:R-:W-:-:S04]  /*1270*/  IMAD.WIDE.U32 R18, R12, UR8, R10 ;  /* 0x000000080c127c25 */ /* 0x004fc8000f8e000a */
[----:B-1----:R-:W-:Y:S01]  /*1280*/  FFMA.FTZ R5, R22, -0.69314718246459960938, R5 ;  /* 0xbf31721816057823 */ /* 0x002fe20000010005 */
[----:B------:R-:W-:Y:S01]  /*1290*/  IMAD R11, R13, UR8, R19 ;  /* 0x000000080d0b7c24 */ /* 0x000fe2000f8e0213 */
[----:B----4-:R-:W-:-:S04]  /*12a0*/  LEA R10, P0, R18, UR4, 0x2 ;  /* 0x00000004120a7c11 */ /* 0x010fc8000f8010ff */
[----:B------:R-:W-:-:S05]  /*12b0*/  LEA.HI.X R11, R18, UR5, R11, 0x2, P0 ;  /* 0x00000005120b7c11 */ /* 0x000fca00080f140b */
[----:B------:R4:W-:Y:S04]  /*12c0*/  STG.E desc[UR6][R10.64], R5 ;  /* 0x000000050a007986 */ /* 0x0009e8000c101906 */
.L_x_10316:
[----:B------:R-:W-:Y:S05]  /*12d0*/  BSYNC.RECONVERGENT B0 ;  /* 0x0000000000007941 */ /* 0x000fea0003800200 */
.L_x_10315:
[----:B------:R-:W-:Y:S04]  /*12e0*/  BSSY.RECONVERGENT B0, `(.L_x_10317) ;  /* 0x000000f000007945 */ /* 0x000fe80003800200 */
[----:B------:R-:W-:Y:S05]  /*12f0*/  @P1 BRA `(.L_x_10318) ;  /* 0x0000000000341947 */ /* 0x000fea0003800000 */
[----:B------:R-:W5:Y:S01]  /*1300*/  S2R R4, SR_TID.X ;  /* 0x0000000000047919 */ /* 0x000f620000002100 */
[----:B------:R-:W0:Y:S01]  /*1310*/  LDCU.64 UR4, c[0x0][0x380] ;  /* 0x00007000ff0477ac */ /* 0x000e220008000a00 */
[----:B---34-:R-:W-:Y:S02]  /*1320*/  HFMA2 R5, -RZ, RZ, 0, 0 ;  /* 0x00000000ff057431 */ /* 0x018fe400000001ff */
[----:B------:R-:W-:-:S04]  /*1330*/  FADD.FTZ R3, R3, -R7 ;  /* 0x8000000703037221 */ /* 0x000fc80000010000 */
[----:B-1----:R-:W-:Y:S01]  /*1340*/  FFMA.FTZ R3, R22, -0.69314718246459960938, R3 ;  /* 0xbf31721816037823 */ /* 0x002fe20000010003 */
[----:B-----5:R-:W-:-:S04]  /*1350*/  VIADD R4, R4, UR9 ;  /* 0x0000000904047c36 */ /* 0x020fc80008000000 */
[----:B------:R-:W-:-:S04]  /*1360*/  VIADD R4, R4, UR9 ;  /* 0x0000000904047c36 */ /* 0x000fc80008000000 */
[----:B------:R-:W-:-:S04]  /*1370*/  VIADD R4, R4, UR9 ;  /* 0x0000000904047c36 */ /* 0x000fc80008000000 */
[----:B------:R-:W-:-:S04]  /*1380*/  IMAD.WIDE.U32 R10, R12, UR8, R4 ;  /* 0x000000080c0a7c25 */ /* 0x000fc8000f8e0004 */
[----:B------:R-:W-:Y:S01]  /*1390*/  IMAD R5, R13, UR8, R11 ;  /* 0x000000080d057c24 */ /* 0x000fe2000f8e020b */
[----:B0-----:R-:W-:-:S04]  /*13a0*/  LEA R4, P0, R10, UR4, 0x2 ;  /* 0x000000040a047c11 */ /* 0x001fc8000f8010ff */
[----:B------:R-:W-:-:S05]  /*13b0*/  LEA.HI.X R5, R10, UR5, R5, 0x2, P0 ;  /* 0x000000050a057c11 */ /* 0x000fca00080f1405 */
[----:B------:R0:W-:Y:S04]  /*13c0*/  STG.E desc[UR6][R4.64], R3 ;  /* 0x0000000304007986 */ /* 0x0001e8000c101906 */
.L_x_10318:
[----:B------:R-:W-:Y:S05]  /*13d0*/  BSYNC.RECONVERGENT B0 ;  /* 0x0000000000007941 */ /* 0x000fea0003800200 */
.L_x_10317:
[----:B------:R-:W-:Y:S04]  /*13e0*/  BSSY.RECONVERGENT B0, `(.L_x_10319) ;  /* 0x000000b000007945 */ /* 0x000fe80003800200 */
[----:B------:R-:W-:Y:S05]  /*13f0*/  @P2 BRA `(.L_x_10320) ;  /* 0x0000000000242947 */ /* 0x000fea0003800000 */
[----:B------:R-:W5:Y:S01]  /*1400*/  LDCU.64 UR4, c[0x0][0x380] ;  /* 0x00007000ff0477ac */ /* 0x000f620008000a00 */
[----:B------:R-:W-:Y:S02]  /*1410*/  IMAD.MOV.U32 R15, RZ, RZ, RZ ;  /* 0x000000ffff0f7224 */ /* 0x000fe400078e00ff */
[----:B0-----:R-:W-:Y:S01]  /*1420*/  FADD.FTZ R3, R2, -R7 ;  /* 0x8000000702037221 */ /* 0x001fe20000010000 */
[----:B------:R-:W-:-:S04]  /*1430*/  IMAD.WIDE.U32 R14, R12, UR8, R14 ;  /* 0x000000080c0e7c25 */ /* 0x000fc8000f8e000e */
[----:B-1----:R-:W-:Y:S01]  /*1440*/  FFMA.FTZ R3, R22, -0.69314718246459960938, R3 ;  /* 0xbf31721816037823 */ /* 0x002fe20000010003 */
[----:B---34-:R-:W-:Y:S01]  /*1450*/  IMAD R5, R13, UR8, R15 ;  /* 0x000000080d057c24 */ /* 0x018fe2000f8e020f */
[----:B-----5:R-:W-:-:S04]  /*1460*/  LEA R4, P0, R14, UR4, 0x2 ;  /* 0x000000040e047c11 */ /* 0x020fc8000f8010ff */
[----:B------:R-:W-:-:S05]  /*1470*/  LEA.HI.X R5, R14, UR5, R5, 0x2, P0 ;  /* 0x000000050e057c11 */ /* 0x000fca00080f1405 */
[----:B------:R0:W-:Y:S04]  /*1480*/  STG.E desc[UR6][R4.64], R3 ;  /* 0x0000000304007986 */ /* 0x0001e8000c101906 */
.L_x_10320:
[----:B------:R-:W-:Y:S05]  /*1490*/  BSYNC.RECONVERGENT B0 ;  /* 0x0000000000007941 */ /* 0x000fea0003800200 */
.L_x_10319:
[----:B------:R-:W-:Y:S04]  /*14a0*/  BSSY.RECONVERGENT B0, `(.L_x_10321) ;  /* 0x000000b000007945 */ /* 0x000fe80003800200 */
[----:B------:R-:W-:Y:S05]  /*14b0*/  @P3 BRA `(.L_x_10322) ;  /* 0x0000000000243947 */ /* 0x000fea0003800000 */
[----:B------:R-:W5:Y:S01]  /*14c0*/  LDCU.64 UR4, c[0x0][0x380] ;  /* 0x00007000ff0477ac */ /* 0x000f620008000a00 */
[----:B------:R-:W-:Y:S02]  /*14d0*/  IMAD.MOV.U32 R17, RZ, RZ, RZ ;  /* 0x000000ffff117224 */ /* 0x000fe400078e00ff */
[----:B0--34-:R-:W-:Y:S01]  /*14e0*/  FADD.FTZ R5, R0, -R7 ;  /* 0x8000000700057221 */ /* 0x019fe20000010000 */
[----:B------:R-:W-:-:S04]  /*14f0*/  IMAD.WIDE.U32 R16, R12, UR8, R16 ;  /* 0x000000080c107c25 */ /* 0x000fc8000f8e0010 */
[----:B-1----:R-:W-:Y:S01]  /*1500*/  FFMA.FTZ R5, R22, -0.69314718246459960938, R5 ;  /* 0xbf31721816057823 */ /* 0x002fe20000010005 */
[----:B------:R-:W-:Y:S01]  /*1510*/  IMAD R3, R13, UR8, R17 ;  /* 0x000000080d037c24 */ /* 0x000fe2000f8e0211 */
[----:B-----5:R-:W-:-:S04]  /*1520*/  LEA R2, P0, R16, UR4, 0x2 ;  /* 0x0000000410027c11 */ /* 0x020fc8000f8010ff */
[----:B------:R-:W-:-:S05]  /*1530*/  LEA.HI.X R3, R16, UR5, R3, 0x2, P0 ;  /* 0x0000000510037c11 */ /* 0x000fca00080f1403 */
[----:B------:R0:W-:Y:S04]  /*1540*/  STG.E desc[UR6][R2.64], R5 ;  /* 0x0000000502007986 */ /* 0x0001e8000c101906 */
.L_x_10322:
[----:B------:R-:W-:Y:S05]  /*1550*/  BSYNC.RECONVERGENT B0 ;  /* 0x0000000000007941 */ /* 0x000fea0003800200 */
.L_x_10321:
        /* <DEDUP_REMOVED lines=11> */
.L_x_10324:
[----:B------:R-:W-:Y:S05]  /*1610*/  BSYNC.RECONVERGENT B0 ;  /* 0x0000000000007941 */ /* 0x000fea0003800200 */
.L_x_10323:
[----:B------:R-:W-:Y:S05]  /*1620*/  @P5 EXIT ;  /* 0x000000000000594d */ /* 0x000fea0003800000 */
[----:B------:R-:W5:Y:S01]  /*1630*/  LDCU.64 UR4, c[0x0][0x380] ;  /* 0x00007000ff0477ac */ /* 0x000f620008000a00 */
[----:B------:R-:W-:Y:S01]  /*1640*/  MOV R37, RZ ;  /* 0x000000ff00257202 */ /* 0x000fe20000000f00 */
[----:B0--34-:R-:W-:Y:S02]  /*1650*/  FADD.FTZ R5, R9, -R7 ;  /* 0x8000000709057221 */ /* 0x019fe40000010000 */
[----:B------:R-:W-:-:S04]  /*1660*/  IMAD.WIDE.U32 R36, R12, UR8, R36 ;  /* 0x000000080c247c25 */ /* 0x000fc8000f8e0024 */
[----:B-1----:R-:W-:Y:S01]  /*1670*/  FFMA.FTZ R5, R22, -0.69314718246459960938, R5 ;  /* 0xbf31721816057823 */ /* 0x002fe20000010005 */
[----:B------:R-:W-:Y:S01]  /*1680*/  IMAD R13, R13, UR8, R37 ;  /* 0x000000080d0d7c24 */ /* 0x000fe2000f8e0225 */
[----:B-----5:R-:W-:-:S04]  /*1690*/  LEA R2, P0, R36, UR4, 0x2 ;  /* 0x0000000424027c11 */ /* 0x020fc8000f8010ff */
[----:B------:R-:W-:-:S05]  /*16a0*/  LEA.HI.X R3, R36, UR5, R13, 0x2, P0 ;  /* 0x0000000524037c11 */ /* 0x000fca00080f140d */
[----:B------:R-:W-:Y:S01]  /*16b0*/  STG.E desc[UR6][R2.64], R5 ;  /* 0x0000000502007986 */ /* 0x000fe2000c101906 */
[----:B------:R-:W-:Y:S05]  /*16c0*/  EXIT ;  /* 0x000000000000794d */ /* 0x000fea0003800000 */
.L_x_10307:
[----:B------:R-:W-:Y:S02]  /*16d0*/  IMAD.MOV.U32 R20, RZ, RZ, 0x10 ;  /* 0x00000010ff147424 */ /* 0x000fe400078e00ff */
[----:B------:R-:W-:Y:S02]  /*16e0*/  IMAD.MOV.U32 R19, RZ, RZ, 0x1f ;  /* 0x0000001fff137424 */ /* 0x000fe400078e00ff */
[----:B------:R-:W-:-:S07]  /*16f0*/  IMAD.MOV.U32 R18, RZ, RZ, -0x1 ;  /* 0xffffffffff127424 */ /* 0x000fce00078e00ff */
[----:B-1----:R-:W-:Y:S05]  /*1700*/  WARPSYNC.COLLECTIVE R18, `(.L_x_10325) ;  /* 0x0000000012087348 */ /* 0x002fea0003c00000 */
[----:B-1----:R0:W1:Y:S02]  /*1710*/  SHFL.DOWN P6, R28, R21, R20, R19 ;  /* 0x08000014151c7389 */ /* 0x00206400000c0013 */
[----:B01----:R-:W-:Y:S05]  /*1720*/  ENDCOLLECTIVE ;  /* 0x000000000000791b */ /* 0x003fea0003800000 */
.L_x_10325:
        /* <DEDUP_REMOVED lines=8> */
.L_x_10326:
        /* <DEDUP_REMOVED lines=8> */
.L_x_10327:
        /* <DEDUP_REMOVED lines=8> */
.L_x_10328:
        /* <DEDUP_REMOVED lines=8> */
.L_x_10329:
[----:B------:R-:W-:Y:S05]  /*1930*/  BRA `(.L_x_10330) ;  /* 0xfffffff000207947 */ /* 0x000fea000383ffff */
.L_x_10310:
[----:B------:R-:W-:Y:S01]  /*1940*/  MOV R20, 0x10 ;  /* 0x0000001000147802 */ /* 0x000fe20000000f00 */
[----:B------:R-:W-:Y:S02]  /*1950*/  IMAD.MOV.U32 R19, RZ, RZ, 0x1f ;  /* 0x0000001fff137424 */ /* 0x000fe400078e00ff */
[----:B------:R-:W-:-:S07]  /*1960*/  IMAD.MOV.U32 R18, RZ, RZ, -0x1 ;  /* 0xffffffffff127424 */ /* 0x000fce00078e00ff */
[----:B-1----:R-:W-:Y:S05]  /*1970*/  WARPSYNC.COLLECTIVE R18, `(.L_x_10331) ;  /* 0x0000000012087348 */ /* 0x002fea0003c00000 */
[----:B-1----:R0:W1:Y:S02]  /*1980*/  SHFL.DOWN P6, R28, R21, R20, R19 ;  /* 0x08000014151c7389 */ /* 0x00206400000c0013 */
[----:B01----:R-:W-:Y:S05]  /*1990*/  ENDCOLLECTIVE ;  /* 0x000000000000791b */ /* 0x003fea0003800000 */
.L_x_10331:
[----:B------:R-:W-:Y:S02]  /*19a0*/  IMAD.MOV.U32 R20, RZ, RZ, 0x8 ;  /* 0x00000008ff147424 */ /* 0x000fe400078e00ff */
[----:B------:R-:W-:-:S04]  /*19b0*/  IMAD.MOV.U32 R22, RZ, RZ, R28 ;  /* 0x000000ffff167224 */ /* 0x000fc800078e001c */
[----:B------:R-:W-:-:S05]  /*19c0*/  FADD.FTZ R22, R21, R22 ;  /* 0x0000001615167221 */ /* 0x000fca0000010000 */
[----:B------:R-:W-:-:S07]  /*19d0*/  MOV R21, R22 ;  /* 0x0000001600157202 */ /* 0x000fce0000000f00 */
[----:B------:R-:W-:Y:S05]  /*19e0*/  WARPSYNC.COLLECTIVE R18, `(.L_x_10332) ;  /* 0x0000000012087348 */ /* 0x000fea0003c00000 */
[----:B------:R0:W1:Y:S02]  /*19f0*/  SHFL.DOWN P6, R28, R21, R20, R19 ;  /* 0x08000014151c7389 */ /* 0x00006400000c0013 */
[----:B01----:R-:W-:Y:S05]  /*1a00*/  ENDCOLLECTIVE ;  /* 0x000000000000791b */ /* 0x003fea0003800000 */
.L_x_10332:
[----:B------:R-:W-:Y:S02]  /*1a10*/  HFMA2 R20, -RZ, RZ, 0, 2.384185791015625e-07 ;  /* 0x00000004ff147431 */ /* 0x000fe400000001ff */
[----:B------:R-:W-:-:S04]  /*1a20*/  IMAD.MOV.U32 R23, RZ, RZ, R28 ;  /* 0x000000ffff177224 */ /* 0x000fc800078e001c */
[----:B------:R-:W-:-:S04]  /*1a30*/  FADD.FTZ R23, R22, R23 ;  /* 0x0000001716177221 */ /* 0x000fc80000010000 */
[----:B------:R-:W-:-:S07]  /*1a40*/  IMAD.MOV.U32 R21, RZ, RZ, R23 ;  /* 0x000000ffff157224 */ /* 0x000fce00078e0017 */
[----:B------:R-:W-:Y:S05]  /*1a50*/  WARPSYNC.COLLECTIVE R18, `(.L_x_10333) ;  /* 0x0000000012087348 */ /* 0x000fea0003c00000 */
[----:B------:R0:W1:Y:S02]  /*1a60*/  SHFL.DOWN P6, R28, R21, R20, R19 ;  /* 0x08000014151c7389 */ /* 0x00006400000c0013 */
[----:B01----:R-:W-:Y:S05]  /*1a70*/  ENDCOLLECTIVE ;  /* 0x000000000000791b */ /* 0x003fea0003800000 */
.L_x_10333:
[----:B------:R-:W-:Y:S02]  /*1a80*/  IMAD.MOV.U32 R20, RZ, RZ, 0x2 ;  /* 0x00000002ff147424 */ /* 0x000fe400078e00ff */
[----:B------:R-:W-:-:S04]  /*1a90*/  IMAD.MOV.U32 R26, RZ, RZ, R28 ;  /* 0x000000ffff1a7224 */ /* 0x000fc800078e001c */
[----:B------:R-:W-:-:S04]  /*1aa0*/  FADD.FTZ R26, R23, R26 ;  /* 0x0000001a171a7221 */ /* 0x000fc80000010000 */
[----:B------:R-:W-:-:S07]  /*1ab0*/  IMAD.MOV.U32 R21, RZ, RZ, R26 ;  /* 0x000000ffff157224 */ /* 0x000fce00078e001a */
[----:B------:R-:W-:Y:S05]  /*1ac0*/  WARPSYNC.COLLECTIVE R18, `(.L_x_10334) ;  /* 0x0000000012087348 */ /* 0x000fea0003c00000 */
[----:B------:R0:W1:Y:S02]  /*1ad0*/  SHFL.DOWN P6, R28, R21, R20, R19 ;  /* 0x08000014151c7389 */ /* 0x00006400000c0013 */
[----:B01----:R-:W-:Y:S05]  /*1ae0*/  ENDCOLLECTIVE ;  /* 0x000000000000791b */ /* 0x003fea0003800000 */
.L_x_10334:
[----:B------:R-:W-:Y:S01]  /*1af0*/  IMAD.MOV.U32 R20, RZ, RZ, 0x1 ;  /* 0x00000001ff147424 */ /* 0x000fe200078e00ff */
[----:B------:R-:W-:-:S05]  /*1b00*/  MOV R25, R28 ;  /* 0x0000001c00197202 */ /* 0x000fca0000000f00 */
[----:B------:R-:W-:-:S04]  /*1b10*/  FADD.FTZ R25, R26, R25 ;  /* 0x000000191a197221 */ /* 0x000fc80000010000 */
[----:B------:R-:W-:-:S07]  /*1b20*/  IMAD.MOV.U32 R21, RZ, RZ, R25 ;  /* 0x000000ffff157224 */ /* 0x000fce00078e0019 */
[----:B------:R-:W-:Y:S05]  /*1b30*/  WARPSYNC.COLLECTIVE R18, `(.L_x_10335) ;  /* 0x0000000012087348 */ /* 0x000fea0003c00000 */
[----:B------:R0:W1:Y:S02]  /*1b40*/  SHFL.DOWN P6, R28, R21, R20, R19 ;  /* 0x08000014151c7389 */ /* 0x00006400000c0013 */
[----:B01----:R-:W-:Y:S05]  /*1b50*/  ENDCOLLECTIVE ;  /* 0x000000000000791b */ /* 0x003fea0003800000 */
.L_x_10335:
[----:B------:R-:W-:Y:S05]  /*1b60*/  BRA `(.L_x_10336) ;  /* 0xfffffff400087947 */ /* 0x000fea000383ffff */
.L_x_10337:
        /* <DEDUP_REMOVED lines=9> */
.L_x_11695:


//--------------------- .text._ZN2at6native43_GLOBAL__N__9ae7fba5_10_SoftMax_cu_9f978f6322cunn_SoftMaxForwardRegIfffNS1_25LogSoftMaxForwardEpilogueElLi7EEEvPT1_PKT_T3_ --------------------------
	.section	.text._ZN2at6native43_GLOBAL__N__9ae7fba5_10_SoftMax_cu_9f978f6322cunn_SoftMaxForwardRegIfffNS1_25LogSoftMaxForwardEpilogueElLi7EEEvPT1_PKT_T3_,"ax",@progbits
	.align	128
.text._ZN2at6native43_GLOBAL__N__9ae7fba5_10_SoftMax_cu_9f978f6322cunn_SoftMaxForwardRegIfffNS1_25LogSoftMaxForwardEpilogueElLi7EEEvPT1_PKT_T3_:
        .type           _ZN2at6native43_GLOBAL__N__9ae7fba5_10_SoftMax_cu_9f978f6322cunn_SoftMaxForwardRegIfffNS1_25LogSoftMaxForwardEpilogueElLi7EEEvPT1_PKT_T3_,@function
        .size           _ZN2at6native43_GLOBAL__N__9ae7fba5_10_SoftMax_cu_9f978f6322cunn_SoftMaxForwardRegIfffNS1_25LogSoftMaxForwardEpilogueElLi7EEEvPT1_PKT_T3_,(.L_x_11696 - _ZN2at6native43_GLOBAL__N__9ae7fba5_10_SoftMax_cu_9f978f6322cunn_SoftMaxForwardRegIfffNS1_25LogSoftMaxForwardEpilogueElLi7EEEvPT1_PKT_T3_)
        .other          _ZN2at6native43_GLOBAL__N__9ae7fba5_10_SoftMax_cu_9f978f6322cunn_SoftMaxForwardRegIfffNS1_25LogSoftMaxForwardEpilogueElLi7EEEvPT1_PKT_T3_,@"STO_CUDA_ENTRY STV_DEFAULT"
_ZN2at6native43_GLOBAL__N__9ae7fba5_10_SoftMax_cu_9f978f6322cunn_SoftMaxForwardRegIfffNS1_25LogSoftMaxForwardEpilogueElLi7EEEvPT1_PKT_T3_:
        /* <DEDUP_REMOVED lines=17> */
[----:B------:R-:W-:Y:S01]  /*0110*/  @!P0 IMAD.MOV.U32 R17, RZ, RZ, RZ ;  /* 0x000000ffff118224 */ /* 0x000fe200078e00ff */
[----:B------:R-:W-:-:S02]  /*0120*/  ISETP.GE.AND.EX P2, PT, RZ, R15, PT, P2 ;  /* 0x0000000fff00720c */ /* 0x000fc40003f46320 */
[----:B------:R-:W-:Y:S01]  /*0130*/  IADD3 R10, PT, PT, R12, UR9, RZ ;  /* 0x000000090c0a7c10 */ /* 0x000fe2000fffe0ff */
[C---:B---3--:R-:W-:Y:S01]  /*0140*/  @!P0 IMAD.WIDE.U32 R22, R14.reuse, UR8, R16 ;  /* 0x000000080e168c25 */ /* 0x048fe2000f8e0010 */
[----:B------:R-:W-:Y:S02]  /*0150*/  P2R R32, PR, RZ, 0x20 ;  /* 0x00000020ff207803 */ /* 0x000fe40000000000 */
[----:B------:R-:W1:Y:S01]  /*0160*/  @!P5 LDC.64 R18, c[0x0][0x388] ;  /* 0x0000e200ff12db82 */ /* 0x000e620000000a00 */
[----:B------:R-:W-:Y:S02]  /*0170*/  @!P0 IMAD R7, R15, UR8, R23 ;  /* 0x000000080f078c24 */ /* 0x000fe4000f8e0217 */
[----:B------:R-:W-:Y:S02]  /*0180*/  @!P5 IMAD.MOV.U32 R9, RZ, RZ, RZ ;  /* 0x000000ffff09d224 */ /* 0x000fe400078e00ff */
[----:B------:R-:W-:-:S03]  /*0190*/  @!P5 IMAD.WIDE.U32 R8, R14, UR8, R8 ;  /* 0x000000080e08dc25 */ /* 0x000fc6000f8e0008 */
        /* <DEDUP_REMOVED lines=42> */
[----:B------:R-:W0:Y:S01]  /*0440*/  @!P5 LDC.64 R28, c[0x0][0x388] ;  /* 0x0000e200ff1cdb82 */ /* 0x000e220000000a00 */
[----:B------:R-:W-:-:S03]  /*0450*/  @!P5 MOV R7, RZ ;  /* 0x000000ff0007d202 */ /* 0x000fc60000000f00 */
        /* <DEDUP_REMOVED lines=44> */
[----:B0-----:R-:W-:Y:S02]  /*0720*/  @!P6 LEA R27, R27, R22, 0x18 ;  /* 0x000000161b1be211 */ /* 0x001fe400078ec0ff */
[----:B------:R-:W-:-:S03]  /*0730*/  MOV R22, 0xff7fffff ;  /* 0xff7fffff00167802 */ /* 0x000fc60000000f00 */
        /* <DEDUP_REMOVED lines=25> */
.L_x_10360:
        /* <DEDUP_REMOVED lines=12> */
.L_x_10338:
        /* <DEDUP_REMOVED lines=74> */
.L_x_10366:
[----:B-1----:R-:W-:-:S07]  /*0e30*/  FADD.FTZ R22, R28, R27 ;  /* 0x0000001b1c167221 */ /* 0x002fce0000010000 */
.L_x_10341:
[----:B------:R-:W-:Y:S05]  /*0e40*/  BSYNC B0 ;  /* 0x0000000000007941 */ /* 0x000fea0003800000 */
.L_x_10340:
        /* <DEDUP_REMOVED lines=9> */
[----:B------:R-:W-:Y:S01]  /*0ee0*/  MOV R20, R16 ;  /* 0x0000001000147202 */ /* 0x000fe20000000f00 */
[----:B------:R-:W-:-:S04]  /*0ef0*/  IMAD.MOV.U32 R21, RZ, RZ, RZ ;  /* 0x000000ffff157224 */ /* 0x000fc800078e00ff */
[----:B------:R-:W-:-:S04]  /*0f00*/  IMAD.WIDE.U32 R20, R14, UR8, R20 ;  /* 0x000000080e147c25 */ /* 0x000fc8000f8e0014 */
[----:B------:R-:W-:Y:S02]  /*0f10*/  IMAD R17, R15, UR8, R21 ;  /* 0x000000080f117c24 */ /* 0x000fe4000f8e0215 */
[----:B------:R-:W-:-:S04]  /*0f20*/  FADD.FTZ R21, R0, -R19 ;  /* 0x8000001300157221 */ /* 0x000fc80000010000 */
[----:B-1----:R-:W-:Y:S01]  /*0f30*/  FFMA.FTZ R21, R18, -0.69314718246459960938, R21 ;  /* 0xbf31721812157823 */ /* 0x002fe20000010015 */
[----:B--2---:R-:W-:-:S04]  /*0f40*/  LEA R16, P0, R20, UR4, 0x2 ;  /* 0x0000000414107c11 */ /* 0x004fc8000f8010ff */
[----:B------:R-:W-:-:S05]  /*0f50*/  LEA.HI.X R17, R20, UR5, R17, 0x2, P0 ;  /* 0x0000000514117c11 */ /* 0x000fca00080f1411 */
[----:B------:R2:W-:Y:S04]  /*0f60*/  STG.E desc[UR6][R16.64], R21 ;  /* 0x0000001510007986 */ /* 0x0005e8000c101906 */
.L_x_10344:
[----:B------:R-:W-:Y:S05]  /*0f70*/  BSYNC.RECONVERGENT B0 ;  /* 0x0000000000007941 */ /* 0x000fea0003800200 */
.L_x_10343:
        /* <DEDUP_REMOVED lines=14> */
.L_x_10346:
[----:B------:R-:W-:Y:S05]  /*1060*/  BSYNC.RECONVERGENT B0 ;  /* 0x0000000000007941 */ /* 0x000fea0003800200 */
.L_x_10345:
[----:B------:R-:W-:Y:S04]  /*1070*/  BSSY.RECONVERGENT B0, `(.L_x_10347) ;  /* 0x000000e000007945 */ /* 0x000fe80003800200 */
[----:B------:R-:W-:Y:S05]  /*1080*/  @P1 BRA `(.L_x_10348) ;  /* 0x0000000000301947 */ /* 0x000fea0003800000 */
[----:B------:R-:W4:Y:S01]  /*1090*/  S2R R0, SR_TID.X ;  /* 0x0000000000007919 */ /* 0x000f220000002100 */
[----:B------:R-:W5:Y:S01]  /*10a0*/  LDCU.64 UR4, c[0x0][0x380] ;  /* 0x00007000ff0477ac */ /* 0x000f620008000a00 */
[----:B--23--:R-:W-:Y:S01]  /*10b0*/  IMAD.MOV.U32 R17, RZ, RZ, RZ ;  /* 0x000000ffff117224 */ /* 0x00cfe200078e00ff */
[----:B----4-:R-:W-:-:S05]  /*10c0*/  IADD3 R0, PT, PT, R0, UR9, RZ ;  /* 0x0000000900007c10 */ /* 0x010fca000fffe0ff */
        /* <DEDUP_REMOVED lines=8> */
.L_x_10348:
[----:B------:R-:W-:Y:S05]  /*1150*/  BSYNC.RECONVERGENT B0 ;  /* 0x0000000000007941 */ /* 0x000fea0003800200 */
.L_x_10347:
        /* <DEDUP_REMOVED lines=11> */
.L_x_10350:
[----:B------:R-:W-:Y:S05]  /*1210*/  BSYNC.RECONVERGENT B0 ;  /* 0x0000000000007941 */ /* 0x000fea0003800200 */
.L_x_10349:
[----:B------:R-:W-:Y:S04]  /*1220*/  BSSY.RECONVERGENT B0, `(.L_x_10351) ;  /* 0x000000b000007945 */ /* 0x000fe80003800200 */
[----:B------:R-:W-:Y:S05]  /*1230*/  @P3 BRA `(.L_x_10352) ;  /* 0x0000000000243947 */ /* 0x000fea0003800000 */
[----:B------:R-:W5:Y:S01]  /*1240*/  LDCU.64 UR4, c[0x0][0x380] ;  /* 0x00007000ff0477ac */ /* 0x000f620008000a00 */
[----:B------:R-:W-:Y:S02]  /*1250*/  HFMA2 R11, -RZ, RZ, 0, 0 ;  /* 0x00000000ff0b7431 */ /* 0x000fe400000001ff */
[----:B------:R-:W-:-:S04]  /*1260*/  FADD.FTZ R5, R5, -R19 ;  /* 0x8000001305057221 */ /* 0x000fc80000010000 */
[----:B-1----:R-:W-:Y:S01]  /*1270*/  FFMA.FTZ R5, R18, -0.69314718246459960938, R5 ;  /* 0xbf31721812057823 */ /* 0x002fe20000010005 */
[----:B------:R-:W-:-:S04]  /*1280*/  IMAD.WIDE.U32 R10, R14, UR8, R10 ;  /* 0x000000080e0a7c25 */ /* 0x000fc8000f8e000a */
[----:B----4-:R-:W-:Y:S01]  /*1290*/  IMAD R3, R15, UR8, R11 ;  /* 0x000000080f037c24 */ /* 0x010fe2000f8e020b */
[----:B-----5:R-:W-:-:S04]  /*12a0*/  LEA R2, P0, R10, UR4, 0x2 ;  /* 0x000000040a027c11 */ /* 0x020fc8000f8010ff */
[----:B------:R-:W-:-:S05]  /*12b0*/  LEA.HI.X R3, R10, UR5, R3, 0x2, P0 ;  /* 0x000000050a037c11 */ /* 0x000fca00080f1403 */
[----:B------:R1:W-:Y:S04]  /*12c0*/  STG.E desc[UR6][R2.64], R5 ;  /* 0x0000000502007986 */ /* 0x0003e8000c101906 */
.L_x_10352:
[----:B------:R-:W-:Y:S05]  /*12d0*/  BSYNC.RECONVERGENT B0 ;  /* 0x0000000000007941 */ /* 0x000fea0003800200 */
.L_x_10351:
        /* <DEDUP_REMOVED lines=11> */
.L_x_10354:
[----:B------:R-:W-:Y:S05]  /*1390*/  BSYNC.RECONVERGENT B0 ;  /* 0x0000000000007941 */ /* 0x000fea0003800200 */
.L_x_10353:
        /* <DEDUP_REMOVED lines=11> */
.L_x_10339:
[----:B------:R-:W-:Y:S01]  /*1450*/  IMAD.MOV.U32 R18, RZ, RZ, 0x10 ;  /* 0x00000010ff127424 */ /* 0x000fe200078e00ff */
[----:B------:R-:W-:Y:S01]  /*1460*/  MOV R21, 0x1f ;  /* 0x0000001f00157802 */ /* 0x000fe20000000f00 */
[----:B------:R-:W-:-:S07]  /*1470*/  IMAD.MOV.U32 R20, RZ, RZ, -0x1 ;  /* 0xffffffffff147424 */ /* 0x000fce00078e00ff */
[----:B0-----:R-:W-:Y:S05]  /*1480*/  WARPSYNC.COLLECTIVE R20, `(.L_x_10355) ;  /* 0x0000000014087348 */ /* 0x001fea0003c00000 */
[----:B0-----:R0:W1:Y:S02]  /*1490*/  SHFL.DOWN P6, R29, R22, R18, R21 ;  /* 0x08000012161d7389 */ /* 0x00106400000c0015 */
[----:B01----:R-:W-:Y:S05]  /*14a0*/  ENDCOLLECTIVE ;  /* 0x000000000000791b */ /* 0x003fea0003800000 */
.L_x_10355:
        /* <DEDUP_REMOVED lines=8> */
.L_x_10356:
        /* <DEDUP_REMOVED lines=8> */
.L_x_10357:
        /* <DEDUP_REMOVED lines=8> */
.L_x_10358:
        /* <DEDUP_REMOVED lines=8> */
.L_x_10359:
[----:B------:R-:W-:Y:S05]  /*16b0*/  BRA `(.L_x_10360) ;  /* 0xfffffff000847947 */ /* 0x000fea000383ffff */
.L_x_10342:
[----:B------:R-:W-:Y:S01]  /*16c0*/  IMAD.MOV.U32 R18, RZ, RZ, 0x10 ;  /* 0x00000010ff127424 */ /* 0x000fe200078e00ff */
[----:B------:R-:W-:Y:S01]  /*16d0*/  MOV R20, 0xffffffff ;  /* 0xffffffff00147802 */ /* 0x000fe20000000f00 */
[----:B------:R-:W-:-:S07]  /*16e0*/  IMAD.MOV.U32 R21, RZ, RZ, 0x1f ;  /* 0x0000001fff157424 */ /* 0x000fce00078e00ff */
[----:B-1----:R-:W-:Y:S05]  /*16f0*/  WARPSYNC.COLLECTIVE R20, `(.L_x_10361) ;  /* 0x0000000014087348 */ /* 0x002fea0003c00000 */
[----:B-1----:R0:W1:Y:S02]  /*1700*/  SHFL.DOWN P6, R29, R22, R18, R21 ;  /* 0x08000012161d7389 */ /* 0x00206400000c0015 */
[----:B01----:R-:W-:Y:S05]  /*1710*/  ENDCOLLECTIVE ;  /* 0x000000000000791b */ /* 0x003fea0003800000 */
.L_x_10361:
[----:B------:R-:W-:Y:S02]  /*1720*/  IMAD.MOV.U32 R18, RZ, RZ, 0x8 ;  /* 0x00000008ff127424 */ /* 0x000fe400078e00ff */
[----:B------:R-:W-:-:S04]  /*1730*/  IMAD.MOV.U32 R23, RZ, RZ, R29 ;  /* 0x000000ffff177224 */ /* 0x000fc800078e001d */
[----:B------:R-:W-:-:S04]  /*1740*/  FADD.FTZ R23, R22, R23 ;  /* 0x0000001716177221 */ /* 0x000fc80000010000 */
[----:B------:R-:W-:-:S07]  /*1750*/  IMAD.MOV.U32 R22, RZ, RZ, R23 ;  /* 0x000000ffff167224 */ /* 0x000fce00078e0017 */
[----:B------:R-:W-:Y:S05]  /*1760*/  WARPSYNC.COLLECTIVE R20, `(.L_x_10362) ;  /* 0x0000000014087348 */ /* 0x000fea0003c00000 */
[----:B------:R0:W1:Y:S02]  /*1770*/  SHFL.DOWN P6, R29, R22, R18, R21 ;  /* 0x08000012161d7389 */ /* 0x00006400000c0015 */
[----:B01----:R-:W-:Y:S05]  /*1780*/  ENDCOLLECTIVE ;  /* 0x000000000000791b */ /* 0x003fea0003800000 */
.L_x_10362:
[----:B------:R-:W-:Y:S01]  /*1790*/  IMAD.MOV.U32 R18, RZ, RZ, 0x4 ;  /* 0x00000004ff127424 */ /* 0x000fe200078e00ff */
[----:B------:R-:W-:-:S05]  /*17a0*/  MOV R24, R29 ;  /* 0x0000001d00187202 */ /* 0x000fca0000000f00 */
[----:B------:R-:W-:-:S04]  /*17b0*/  FADD.FTZ R24, R23, R24 ;  /* 0x0000001817187221 */ /* 0x000fc80000010000 */
[----:B------:R-:W-:-:S07]  /*17c0*/  IMAD.MOV.U32 R22, RZ, RZ, R24 ;  /* 0x000000ffff167224 */ /* 0x000fce00078e0018 */
[----:B------:R-:W-:Y:S05]  /*17d0*/  WARPSYNC.COLLECTIVE R20, `(.L_x_10363) ;  /* 0x0000000014087348 */ /* 0x000fea0003c00000 */
[----:B------:R0:W1:Y:S02]  /*17e0*/  SHFL.DOWN P6, R29, R22, R18, R21 ;  /* 0x08000012161d7389 */ /* 0x00006400000c0015 */
[----:B01----:R-:W-:Y:S05]  /*17f0*/  ENDCOLLECTIVE ;  /* 0x000000000000791b */ /* 0x003fea0003800000 */
.L_x_10363:
[----:B------:R-:W-:Y:S02]  /*1800*/  IMAD.MOV.U32 R18, RZ, RZ, 0x2 ;  /* 0x00000002ff127424 */ /* 0x000fe400078e00ff */
[----:B------:R-:W-:-:S04]  /*1810*/  IMAD.MOV.U32 R25, RZ, RZ, R29 ;  /* 0x000000ffff197224 */ /* 0x000fc800078e001d */
[----:B------:R-:W-:-:S05]  /*1820*/  FADD.FTZ R25, R24, R25 ;  /* 0x0000001918197221 */ /* 0x000fca0000010000 */
[----:B------:R-:W-:-:S07]  /*1830*/  MOV R22, R25 ;  /* 0x0000001900167202 */ /* 0x000fce0000000f00 */
[----:B------:R-:W-:Y:S05]  /*1840*/  WARPSYNC.COLLECTIVE R20, `(.L_x_10364) ;  /* 0x0000000014087348 */ /* 0x000fea0003c00000 */
[----:B------:R0:W1:Y:S02]  /*1850*/  SHFL.DOWN P6, R29, R22, R18, R21 ;  /* 0x08000012161d7389 */ /* 0x00006400000c0015 */
[----:B01----:R-:W-:Y:S05]  /*1860*/  ENDCOLLECTIVE ;  /* 0x000000000000791b */ /* 0x003fea0003800000 */
.L_x_10364:
[----:B------:R-:W-:Y:S02]  /*1870*/  HFMA2 R18, -RZ, RZ, 0, 5.9604644775390625e-08 ;  /* 0x00000001ff127431 */ /* 0x000fe400000001ff */
[----:B------:R-:W-:-:S04]  /*1880*/  IMAD.MOV.U32 R28, RZ, RZ, R29 ;  /* 0x000000ffff1c7224 */ /* 0x000fc800078e001d */
[----:B------:R-:W-:-:S04]  /*1890*/  FADD.FTZ R28, R25, R28 ;  /* 0x0000001c191c7221 */ /* 0x000fc80000010000 */
[----:B------:R-:W-:-:S07]  /*18a0*/  IMAD.MOV.U32 R22, RZ, RZ, R28 ;  /* 0x000000ffff167224 */ /* 0x000fce00078e001c */
[----:B------:R-:W-:Y:S05]  /*18b0*/  WARPSYNC.COLLECTIVE R20, `(.L_x_10365) ;  /* 0x0000000014087348 */ /* 0x000fea0003c00000 */
[----:B------:R0:W1:Y:S02]  /*18c0*/  SHFL.DOWN P6, R29, R22, R18, R21 ;  /* 0x08000012161d7389 */ /* 0x00006400000c0015 */
[----:B01----:R-:W-:Y:S05]  /*18d0*/  ENDCOLLECTIVE ;  /* 0x000000000000791b */ /* 0x003fea0003800000 */
.L_x_10365:
[----:B------:R-:W-:Y:S01]  /*18e0*/  IMAD.MOV.U32 R27, RZ, RZ, R29 ;  /* 0x000000ffff1b7224 */ /* 0x000fe200078e001d */
[----:B------:R-:W-:Y:S06]  /*18f0*/  BRA `(.L_x_10366) ;  /* 0xfffffff4004c7947 */ /* 0x000fec000383ffff */
.L_x_10367:
        /* <DEDUP_REMOVED lines=16> */
.L_x_11696:


//--------------------- .text._ZN2at6native43_GLOBAL__N__9ae7fba5_10_SoftMax_cu_9f978f6322cunn_SoftMaxForwardRegIfffNS1_25LogSoftMaxForwardEpilogueElLi6EEEvPT1_PKT_T3_ --------------------------
	.section	.text._ZN2at6native43_GLOBAL__N__9ae7fba5_10_SoftMax_cu_9f978f6322cunn_SoftMaxForwardRegIfffNS1_25LogSoftMaxForwardEpilogueElLi6EEEvPT1_PKT_T3_,"ax",@progbits
	.align	128
.text._ZN2at6native43_GLOBAL__N__9ae7fba5_10_SoftMax_cu_9f978f6322cunn_SoftMaxForwardRegIfffNS1_25LogSoftMaxForwardEpilogueElLi6EEEvPT1_PKT_T3_:
        .type           _ZN2at6native43_GLOBAL__N__9ae7fba5_10_SoftMax_cu_9f978f6322cunn_SoftMaxForwardRegIfffNS1_25LogSoftMaxForwardEpilogueElLi6EEEvPT1_PKT_T3_,@function
        .size           _ZN2at6native43_GLOBAL__N__9ae7fba5_10_SoftMax_cu_9f978f6322cunn_SoftMaxForwardRegIfffNS1_25LogSoftMaxForwardEpilogueElLi6EEEvPT1_PKT_T3_,(.L_x_11697 - _ZN2at6native43_GLOBAL__N__9ae7fba5_10_SoftMax_cu_9f978f6322cunn_SoftMaxForwardRegIfffNS1_25LogSoftMaxForwardEpilogueElLi6EEEvPT1_PKT_T3_)
        .other          _ZN2at6native43_GLOBAL__N__9ae7fba5_10_SoftMax_cu_9f978f6322cunn_SoftMaxForwardRegIfffNS1_25LogSoftMaxForwardEpilogueElLi6EEEvPT1_PKT_T3_,@"STO_CUDA_ENTRY STV_DEFAULT"
_ZN2at6native43_GLOBAL__N__9ae7fba5_10_SoftMax_cu_9f978f6322cunn_SoftMaxForwardRegIfffNS1_25LogSoftMaxForwardEpilogueElLi6EEEvPT1_PKT_T3_:
        /* <DEDUP_REMOVED lines=47> */
[----:B------:R-:W-:Y:S01]  /*02f0*/  @!P3 LEA.HI.X R25, R28, R25, R7, 0x2, P5 ;  /* 0x000000191c19b211 */ /* 0x000fe200028f1407 */
[----:B------:R-:W-:Y:S02]  /*0300*/  @!P4 IMAD.MOV.U32 R7, RZ, RZ, RZ ;  /* 0x000000ffff07c224 */ /* 0x000fe400078e00ff */
[----:B------:R-:W-:Y:S02]  /*0310*/  @!P4 IMAD.WIDE.U32 R28, R14, UR7, R6 ;  /* 0x000000070e1ccc25 */ /* 0x000fe4000f8e0006 */
[----:B------:R-:W5:Y:S02]  /*0320*/  @!P3 LDG.E R4, desc[UR8][R24.64] ;  /* 0x000000081804b981 */ /* 0x000f64000c1e1900 */
        /* <DEDUP_REMOVED lines=16> */
[----:B------:R-:W-:-:S07]  /*0430*/  UMOV UR4, 0x400 ;  /* 0x0000040000047882 */ /* 0x000fce0000000000 */
[----:B------:R-:W-:Y:S01]  /*0440*/  BAR.SYNC.DEFER_BLOCKING 0x0 ;  /* 0x0000000000007b1d */ /* 0x000fe20000010000 */
[----:B--2---:R-:W-:-:S04]  /*0450*/  @!P0 FMNMX.FTZ R19, R0, -3.40282346638528859812e+38, !PT ;  /* 0xff7fffff00138809 */ /* 0x004fc80007810000 */
[----:B---3--:R-:W-:-:S04]  /*0460*/  @!P1 FMNMX.FTZ R19, R19, R2, !PT ;  /* 0x0000000213139209 */ /* 0x008fc80007810000 */
[----:B-----5:R-:W-:-:S04]  /*0470*/  @!P2 FMNMX.FTZ R19, R19, R3, !PT ;  /* 0x000000031313a209 */ /* 0x020fc80007810000 */
[----:B------:R-:W-:-:S04]  /*0480*/  @!P3 FMNMX.FTZ R19, R19, R4, !PT ;  /* 0x000000041313b209 */ /* 0x000fc80007810000 */
[----:B----4-:R-:W-:-:S04]  /*0490*/  @!P4 FMNMX.FTZ R19, R19, R5, !PT ;  /* 0x000000051313c209 */ /* 0x010fc80007810000 */
[----:B------:R-:W-:-:S05]  /*04a0*/  @!P5 FMNMX.FTZ R19, R19, R32, !PT ;  /* 0x000000201313d209 */ /* 0x000fca0007810000 */
        /* <DEDUP_REMOVED lines=46> */
.L_x_10388:
        /* <DEDUP_REMOVED lines=9> */
.L_x_10368:
[----:B------:R-:W-:Y:S05]  /*0820*/  WARPSYNC.ALL ;  /* 0x0000000000007948 */ /* 0x000fea0003800000 */
[----:B------:R-:W-:Y:S01]  /*0830*/  BAR.SYNC.DEFER_BLOCKING 0x0 ;  /* 0x0000000000007b1d */ /* 0x000fe20000010000 */
[----:B------:R-:W-:Y:S02]  /*0840*/  P2R R33, PR, RZ, 0x1 ;  /* 0x00000001ff217803 */ /* 0x000fe40000000000 */
[----:B------:R-:W-:Y:S01]  /*0850*/  ISETP.NE.AND P6, PT, R18, RZ, PT ;  /* 0x000000ff1200720c */ /* 0x000fe20003fc5270 */
[----:B------:R-:W-:Y:S02]  /*0860*/  HFMA2 R18, -RZ, RZ, 0, 0 ;  /* 0x00000000ff127431 */ /* 0x000fe400000001ff */
        /* <DEDUP_REMOVED lines=59> */
.L_x_10394:
[----:B-1----:R-:W-:-:S07]  /*0c20*/  FADD.FTZ R18, R30, R27 ;  /* 0x0000001b1e127221 */ /* 0x002fce0000010000 */
.L_x_10371:
[----:B------:R-:W-:Y:S05]  /*0c30*/  BSYNC B0 ;  /* 0x0000000000007941 */ /* 0x000fea0003800000 */
.L_x_10370:
        /* <DEDUP_REMOVED lines=9> */
[----:B------:R-:W-:Y:S02]  /*0cd0*/  IMAD.MOV.U32 R17, RZ, RZ, RZ ;  /* 0x000000ffff117224 */ /* 0x000fe400078e00ff */
[----:B------:R-:W-:-:S04]  /*0ce0*/  IMAD.WIDE.U32 R20, R14, UR7, R16 ;  /* 0x000000070e147c25 */ /* 0x000fc8000f8e0010 */
[----:B------:R-:W-:Y:S02]  /*0cf0*/  IMAD R17, R15, UR7, R21 ;  /* 0x000000070f117c24 */ /* 0x000fe4000f8e0215 */
[----:B------:R-:W-:-:S04]  /*0d00*/  FADD.FTZ R21, R0, -R19 ;  /* 0x8000001300157221 */ /* 0x000fc80000010000 */
[----:B-1----:R-:W-:Y:S01]  /*0d10*/  FFMA.FTZ R21, R18, -0.69314718246459960938, R21 ;  /* 0xbf31721812157823 */ /* 0x002fe20000010015 */
[----:B--2---:R-:W-:-:S04]  /*0d20*/  LEA R16, P0, R20, UR4, 0x2 ;  /* 0x0000000414107c11 */ /* 0x004fc8000f8010ff */
[----:B------:R-:W-:-:S05]  /*0d30*/  LEA.HI.X R17, R20, UR5, R17, 0x2, P0 ;  /* 0x0000000514117c11 */ /* 0x000fca00080f1411 */
[----:B------:R2:W-:Y:S04]  /*0d40*/  STG.E desc[UR8][R16.64], R21 ;  /* 0x0000001510007986 */ /* 0x0005e8000c101908 */
.L_x_10374:
[----:B------:R-:W-:Y:S05]  /*0d50*/  BSYNC.RECONVERGENT B0 ;  /* 0x0000000000007941 */ /* 0x000fea0003800200 */
.L_x_10373:
[----:B------:R-:W-:Y:S04]  /*0d60*/  BSSY.RECONVERGENT B0, `(.L_x_10375) ;  /* 0x000000b000007945 */ /* 0x000fe80003800200 */
[----:B------:R-:W-:Y:S05]  /*0d70*/  @P1 BRA `(.L_x_10376) ;  /* 0x0000000000241947 */ /* 0x000fea0003800000 */
[----:B------:R-:W3:Y:S01]  /*0d80*/  LDCU.64 UR4, c[0x0][0x380] ;  /* 0x00007000ff0477ac */ /* 0x000ee20008000a00 */
[----:B------:R-:W-:Y:S02]  /*0d90*/  IMAD.MOV.U32 R13, RZ, RZ, RZ ;  /* 0x000000ffff0d7224 */ /* 0x000fe400078e00ff */
[----:B--2---:R-:W-:-:S04]  /*0da0*/  IMAD.WIDE.U32 R16, R14, UR7, R12 ;  /* 0x000000070e107c25 */ /* 0x004fc8000f8e000c */
[----:B------:R-:W-:Y:S02]  /*0db0*/  IMAD R13, R15, UR7, R17 ;  /* 0x000000070f0d7c24 */ /* 0x000fe4000f8e0211 */
[----:B------:R-:W-:-:S04]  /*0dc0*/  FADD.FTZ R17, R2, -R19 ;  /* 0x8000001302117221 */ /* 0x000fc80000010000 */
[----:B-1----:R-:W-:Y:S01]  /*0dd0*/  FFMA.FTZ R17, R18, -0.69314718246459960938, R17 ;  /* 0xbf31721812117823 */ /* 0x002fe20000010011 */
[----:B---3--:R-:W-:-:S04]  /*0de0*/  LEA R12, P0, R16, UR4, 0x2 ;  /* 0x00000004100c7c11 */ /* 0x008fc8000f8010ff */
[----:B------:R-:W-:-:S05]  /*0df0*/  LEA.HI.X R13, R16, UR5, R13, 0x2, P0 ;  /* 0x00000005100d7c11 */ /* 0x000fca00080f140d */
[----:B------:R3:W-:Y:S04]  /*0e00*/  STG.E desc[UR8][R12.64], R17 ;  /* 0x000000110c007986 */ /* 0x0007e8000c101908 */
.L_x_10376:
[----:B------:R-:W-:Y:S05]  /*0e10*/  BSYNC.RECONVERGENT B0 ;  /* 0x0000000000007941 */ /* 0x000fea0003800200 */
.L_x_10375:
[----:B------:R-:W-:Y:S04]  /*0e20*/  BSSY.RECONVERGENT B0, `(.L_x_10377) ;  /* 0x000000b000007945 */ /* 0x000fe80003800200 */
[----:B------:R-:W-:Y:S05]  /*0e30*/  @P2 BRA `(.L_x_10378) ;  /* 0x0000000000242947 */ /* 0x000fea0003800000 */
[----:B------:R-:W4:Y:S01]  /*0e40*/  LDCU.64 UR4, c[0x0][0x380] ;  /* 0x00007000ff0477ac */ /* 0x000f220008000a00 */
[----:B------:R-:W-:Y:S02]  /*0e50*/  IMAD.MOV.U32 R11, RZ, RZ, RZ ;  /* 0x000000ffff0b7224 */ /* 0x000fe400078e00ff */
[----:B------:R-:W-:-:S04]  /*0e60*/  IMAD.WIDE.U32 R10, R14, UR7, R10 ;  /* 0x000000070e0a7c25 */ /* 0x000fc8000f8e000a */
[----:B---3--:R-:W-:Y:S02]  /*0e70*/  IMAD R13, R15, UR7, R11 ;  /* 0x000000070f0d7c24 */ /* 0x008fe4000f8e020b */
[----:B------:R-:W-:-:S04]  /*0e80*/  FADD.FTZ R11, R3, -R19 ;  /* 0x80000013030b7221 */ /* 0x000fc80000010000 */
[----:B-1----:R-:W-:Y:S01]  /*0e90*/  FFMA.FTZ R11, R18, -0.69314718246459960938, R11 ;  /* 0xbf317218120b7823 */ /* 0x002fe2000001000b */
[----:B----4-:R-:W-:-:S04]  /*0ea0*/  LEA R2, P0, R10, UR4, 0x2 ;  /* 0x000000040a027c11 */ /* 0x010fc8000f8010ff */
[----:B------:R-:W-:-:S05]  /*0eb0*/  LEA.HI.X R3, R10, UR5, R13, 0x2, P0 ;  /* 0x000000050a037c11 */ /* 0x000fca00080f140d */
[----:B------:R4:W-:Y:S04]  /*0ec0*/  STG.E desc[UR8][R2.64], R11 ;  /* 0x0000000b02007986 */ /* 0x0009e8000c101908 */
.L_x_10378:
[----:B------:R-:W-:Y:S05]  /*0ed0*/  BSYNC.RECONVERGENT B0 ;  /* 0x0000000000007941 */ /* 0x000fea0003800200 */
.L_x_10377:
[----:B------:R-:W-:Y:S04]  /*0ee0*/  BSSY.RECONVERGENT B0, `(.L_x_10379) ;  /* 0x000000b000007945 */ /* 0x000fe80003800200 */
[----:B------:R-:W-:Y:S05]  /*0ef0*/  @P3 BRA `(.L_x_10380) ;  /* 0x0000000000243947 */ /* 0x000fea0003800000 */
[----:B------:R-:W5:Y:S01]  /*0f00*/  LDCU.64 UR4, c[0x0][0x380] ;  /* 0x00007000ff0477ac */ /* 0x000f620008000a00 */
[----:B------:R-:W-:-:S03]  /*0f10*/  MOV R9, RZ ;  /* 0x000000ff00097202 */ /* 0x000fc60000000f00 */
[----:B------:R-:W-:-:S04]  /*0f20*/  IMAD.WIDE.U32 R8, R14, UR7, R8 ;  /* 0x000000070e087c25 */ /* 0x000fc8000f8e0008 */
[----:B----4-:R-:W-:Y:S02]  /*0f30*/  IMAD R3, R15, UR7, R9 ;  /* 0x000000070f037c24 */ /* 0x010fe4000f8e0209 */
[----:B------:R-:W-:-:S04]  /*0f40*/  FADD.FTZ R9, R4, -R19 ;  /* 0x8000001304097221 */ /* 0x000fc80000010000 */
[----:B-1----:R-:W-:Y:S01]  /*0f50*/  FFMA.FTZ R9, R18, -0.69314718246459960938, R9 ;  /* 0xbf31721812097823 */ /* 0x002fe20000010009 */
[----:B-----5:R-:W-:-:S04]  /*0f60*/  LEA R2, P0, R8, UR4, 0x2 ;  /* 0x0000000408027c11 */ /* 0x020fc8000f8010ff */
[----:B------:R-:W-:-:S05]  /*0f70*/  LEA.HI.X R3, R8, UR5, R3, 0x2, P0 ;  /* 0x0000000508037c11 */ /* 0x000fca00080f1403 */
[----:B------:R1:W-:Y:S04]  /*0f80*/  STG.E desc[UR8][R2.64], R9 ;  /* 0x0000000902007986 */ /* 0x0003e8000c101908 */
.L_x_10380:
[----:B------:R-:W-:Y:S05]  /*0f90*/  BSYNC.RECONVERGENT B0 ;  /* 0x0000000000007941 */ /* 0x000fea0003800200 */
.L_x_10379:
        /* <DEDUP_REMOVED lines=11> */
.L_x_10382:
[----:B------:R-:W-:Y:S05]  /*1050*/  BSYNC.RECONVERGENT B0 ;  /* 0x0000000000007941 */ /* 0x000fea0003800200 */
.L_x_10381:
        /* <DEDUP_REMOVED lines=11> */
.L_x_10369:
[----:B------:R-:W-:Y:S02]  /*1110*/  HFMA2 R22, -RZ, RZ, 0, 9.5367431640625e-07 ;  /* 0x00000010ff167431 */ /* 0x000fe400000001ff */
[----:B-1----:R-:W-:Y:S02]  /*1120*/  IMAD.MOV.U32 R33, RZ, RZ, R23 ;  /* 0x000000ffff217224 */ /* 0x002fe400078e0017 */
[----:B------:R-:W-:Y:S02]  /*1130*/  IMAD.MOV.U32 R21, RZ, RZ, 0x1f ;  /* 0x0000001fff157424 */ /* 0x000fe400078e00ff */
[----:B------:R-:W-:-:S07]  /*1140*/  IMAD.MOV.U32 R20, RZ, RZ, -0x1 ;  /* 0xffffffffff147424 */ /* 0x000fce00078e00ff */
[----:B------:R-:W-:Y:S05]  /*1150*/  WARPSYNC.COLLECTIVE R20, `(.L_x_10383) ;  /* 0x0000000014087348 */ /* 0x000fea0003c00000 */
[----:B------:R0:W1:Y:S02]  /*1160*/  SHFL.DOWN P6, R34, R33, R22, R21 ;  /* 0x0800001621227389 */ /* 0x00006400000c0015 */
[----:B01----:R-:W-:Y:S05]  /*1170*/  ENDCOLLECTIVE ;  /* 0x000000000000791b */ /* 0x003fea0003800000 */
.L_x_10383:
        /* <DEDUP_REMOVED lines=8> */
.L_x_10384:
        /* <DEDUP_REMOVED lines=8> */
.L_x_10385:
        /* <DEDUP_REMOVED lines=8> */
.L_x_10386:
        /* <DEDUP_REMOVED lines=8> */
.L_x_10387:
[----:B------:R-:W-:Y:S05]  /*1380*/  BRA `(.L_x_10388) ;  /* 0xfffffff400007947 */ /* 0x000fea000383ffff */
.L_x_10372:
[----:B-1----:R-:W-:Y:S01]  /*1390*/  MOV R33, R18 ;  /* 0x0000001200217202 */ /* 0x002fe20000000f00 */
[----:B------:R-:W-:Y:S01]  /*13a0*/  IMAD.MOV.U32 R22, RZ, RZ, 0x10 ;  /* 0x00000010ff167424 */ /* 0x000fe200078e00ff */
[----:B------:R-:W-:Y:S01]  /*13b0*/  MOV R20, 0xffffffff ;  /* 0xffffffff00147802 */ /* 0x000fe20000000f00 */
[----:B------:R-:W-:-:S07]  /*13c0*/  IMAD.MOV.U32 R21, RZ, RZ, 0x1f ;  /* 0x0000001fff157424 */ /* 0x000fce00078e00ff */
[----:B------:R-:W-:Y:S05]  /*13d0*/  WARPSYNC.COLLECTIVE R20, `(.L_x_10389) ;  /* 0x0000000014087348 */ /* 0x000fea0003c00000 */
[----:B------:R0:W1:Y:S02]  /*13e0*/  SHFL.DOWN P6, R34, R33, R22, R21 ;  /* 0x0800001621227389 */ /* 0x00006400000c0015 */
[----:B01----:R-:W-:Y:S05]  /*13f0*/  ENDCOLLECTIVE ;  /* 0x000000000000791b */ /* 0x003fea0003800000 */
.L_x_10389:
[----:B------:R-:W-:Y:S02]  /*1400*/  HFMA2 R22, -RZ, RZ, 0, 4.76837158203125e-07 ;  /* 0x00000008ff167431 */ /* 0x000fe400000001ff */
[----:B------:R-:W-:-:S04]  /*1410*/  IMAD.MOV.U32 R23, RZ, RZ, R34 ;  /* 0x000000ffff177224 */ /* 0x000fc800078e0022 */
[----:B------:R-:W-:-:S04]  /*1420*/  FADD.FTZ R23, R18, R23 ;  /* 0x0000001712177221 */ /* 0x000fc80000010000 */
[----:B------:R-:W-:-:S07]  /*1430*/  IMAD.MOV.U32 R33, RZ, RZ, R23 ;  /* 0x000000ffff217224 */ /* 0x000fce00078e0017 */
[----:B------:R-:W-:Y:S05]  /*1440*/  WARPSYNC.COLLECTIVE R20, `(.L_x_10390) ;  /* 0x0000000014087348 */ /* 0x000fea0003c00000 */
[----:B------:R0:W1:Y:S02]  /*1450*/  SHFL.DOWN P6, R34, R33, R22, R21 ;  /* 0x0800001621227389 */ /* 0x00006400000c0015 */
[----:B01----:R-:W-:Y:S05]  /*1460*/  ENDCOLLECTIVE ;  /* 0x000000000000791b */ /* 0x003fea0003800000 */
.L_x_10390:
[----:B------:R-:W-:Y:S01]  /*1470*/  MOV R22, 0x4 ;  /* 0x0000000400167802 */ /* 0x000fe20000000f00 */
[----:B------:R-:W-:-:S04]  /*1480*/  IMAD.MOV.U32 R24, RZ, RZ, R34 ;  /* 0x000000ffff187224 */ /* 0x000fc800078e0022 */
[----:B------:R-:W-:-:S04]  /*1490*/  FADD.FTZ R24, R23, R24 ;  /* 0x0000001817187221 */ /* 0x000fc80000010000 */
[----:B------:R-:W-:-:S07]  /*14a0*/  IMAD.MOV.U32 R33, RZ, RZ, R24 ;  /* 0x000000ffff217224 */ /* 0x000fce00078e0018 */
[----:B------:R-:W-:Y:S05]  /*14b0*/  WARPSYNC.COLLECTIVE R20, `(.L_x_10391) ;  /* 0x0000000014087348 */ /* 0x000fea0003c00000 */
[----:B------:R0:W1:Y:S02]  /*14c0*/  SHFL.DOWN P6, R34, R33, R22, R21 ;  /* 0x0800001621227389 */ /* 0x00006400000c0015 */
[----:B01----:R-:W-:Y:S05]  /*14d0*/  ENDCOLLECTIVE ;  /* 0x000000000000791b */ /* 0x003fea0003800000 */
.L_x_10391:
[----:B------:R-:W-:Y:S02]  /*14e0*/  HFMA2 R22, -RZ, RZ, 0, 1.1920928955078125e-07 ;  /* 0x00000002ff167431 */ /* 0x000fe400000001ff */
[----:B------:R-:W-:-:S04]  /*14f0*/  IMAD.MOV.U32 R25, RZ, RZ, R34 ;  /* 0x000000ffff197224 */ /* 0x000fc800078e0022 */
[----:B------:R-:W-:-:S04]  /*1500*/  FADD.FTZ R25, R24, R25 ;  /* 0x0000001918197221 */ /* 0x000fc80000010000 */
[----:B------:R-:W-:-:S07]  /*1510*/  IMAD.MOV.U32 R33, RZ, RZ, R25 ;  /* 0x000000ffff217224 */ /* 0x000fce00078e0019 */
[----:B------:R-:W-:Y:S05]  /*1520*/  WARPSYNC.COLLECTIVE R20, `(.L_x_10392) ;  /* 0x0000000014087348 */ /* 0x000fea0003c00000 */
[----:B------:R0:W1:Y:S02]  /*1530*/  SHFL.DOWN P6, R34, R33, R22, R21 ;  /* 0x0800001621227389 */ /* 0x00006400000c0015 */
[----:B01----:R-:W-:Y:S05]  /*1540*/  ENDCOLLECTIVE ;  /* 0x000000000000791b */ /* 0x003fea0003800000 */
.L_x_10392:
[----:B------:R-:W-:Y:S01]  /*1550*/  MOV R22, 0x1 ;  /* 0x0000000100167802 */ /* 0x000fe20000000f00 */
[----:B------:R-:W-:-:S04]  /*1560*/  IMAD.MOV.U32 R30, RZ, RZ, R34 ;  /* 0x000000ffff1e7224 */ /* 0x000fc800078e0022 */
[----:B------:R-:W-:-:S04]  /*1570*/  FADD.FTZ R30, R25, R30 ;  /* 0x0000001e191e7221 */ /* 0x000fc80000010000 */
[----:B------:R-:W-:-:S07]  /*1580*/  IMAD.MOV.U32 R33, RZ, RZ, R30 ;  /* 0x000000ffff217224 */ /* 0x000fce00078e001e */
[----:B------:R-:W-:Y:S05]  /*1590*/  WARPSYNC.COLLECTIVE R20, `(.L_x_10393) ;  /* 0x0000000014087348 */ /* 0x000fea0003c00000 */
[----:B------:R0:W1:Y:S02]  /*15a0*/  SHFL.DOWN P6, R34, R33, R22, R21 ;  /* 0x0800001621227389 */ /* 0x00006400000c0015 */
[----:B01----:R-:W-:Y:S05]  /*15b0*/  ENDCOLLECTIVE ;  /* 0x000000000000791b */ /* 0x003fea0003800000 */
.L_x_10393:
[----:B------:R-:W-:Y:S01]  /*15c0*/  IMAD.MOV.U32 R27, RZ, RZ, R34 ;  /* 0x000000ffff1b7224 */ /* 0x000fe200078e0022 */
[----:B------:R-:W-:Y:S06]  /*15d0*/  BRA `(.L_x_10394) ;  /* 0xfffffff400907947 */ /* 0x000fec000383ffff */
.L_x_10395:
        /* <DEDUP_REMOVED lines=10> */
.L_x_11697:


//--------------------- .text._ZN2at6native43_GLOBAL__N__9ae7fba5_10_SoftMax_cu_9f978f6322cunn_SoftMaxForwardRegIfffNS1_25LogSoftMaxForwardEpilogueElLi5EEEvPT1_PKT_T3_ --------------------------
	.section	.text._ZN2at6native43_GLOBAL__N__9ae7fba5_10_SoftMax_cu_9f978f6322cunn_SoftMaxForwardRegIfffNS1_25LogSoftMaxForwardEpilogueElLi5EEEvPT1_PKT_T3_,"ax",@progbits
	.align	128
.text._ZN2at6native43_GLOBAL__N__9ae7fba5_10_SoftMax_cu_9f978f6322cunn_SoftMaxForwardRegIfffNS1_25LogSoftMaxForwardEpilogueElLi5EEEvPT1_PKT_T3_:
        .type           _ZN2at6native43_GLOBAL__N__9ae7fba5_10_SoftMax_cu_9f978f6322cunn_SoftMaxForwardRegIfffNS1_25LogSoftMaxForwardEpilogueElLi5EEEvPT1_PKT_T3_,@function
        .size           _ZN2at6native43_GLOBAL__N__9ae7fba5_10_SoftMax_cu_9f978f6322cunn_SoftMaxForwardRegIfffNS1_25LogSoftMaxForwardEpilogueElLi5EEEvPT1_PKT_T3_,(.L_x_11698 - _ZN2at6native43_GLOBAL__N__9ae7fba5_10_SoftMax_cu_9f978f6322cunn_SoftMaxForwardRegIfffNS1_25LogSoftMaxForwardEpilogueElLi5EEEvPT1_PKT_T3_)
        .other          _ZN2at6native43_GLOBAL__N__9ae7fba5_10_SoftMax_cu_9f978f6322cunn_SoftMaxForwardRegIfffNS1_25LogSoftMaxForwardEpilogueElLi5EEEvPT1_PKT_T3_,@"STO_CUDA_ENTRY STV_DEFAULT"
_ZN2at6native43_GLOBAL__N__9ae7fba5_10_SoftMax_cu_9f978f6322cunn_SoftMaxForwardRegIfffNS1_25LogSoftMaxForwardEpilogueElLi5EEEvPT1_PKT_T3_:
        /* <DEDUP_REMOVED lines=34> */
[C---:B-1----:R-:W-:Y:S01]  /*0220*/  @!P1 LEA R26, P5, R30.reuse, R20, 0x2 ;  /* 0x000000141e1a9211 */ /* 0x042fe200078a10ff */
[----:B------:R-:W-:Y:S01]  /*0230*/  @!P4 IMAD.MOV.U32 R11, RZ, RZ, RZ ;  /* 0x000000ffff0bc224 */ /* 0x000fe200078e00ff */
[----:B--2---:R1:W2:Y:S02]  /*0240*/  @!P0 LDG.E R0, desc[UR8][R6.64] ;  /* 0x0000000806008981 */ /* 0x0042a4000c1e1900 */
[----:B------:R-:W-:Y:S01]  /*0250*/  @!P1 LEA.HI.X R27, R30, R21, R28, 0x2, P5 ;  /* 0x000000151e1b9211 */ /* 0x000fe200028f141c */
[----:B------:R-:W-:Y:S02]  /*0260*/  @!P2 IMAD.WIDE.U32 R30, R16, UR7, R18 ;  /* 0x00000007101eac25 */ /* 0x000fe4000f8e0012 */
[----:B------:R-:W4:Y:S02]  /*0270*/  @!P4 LDC.64 R20, c[0x0][0x388] ;  /* 0x0000e200ff14cb82 */ /* 0x000f240000000a00 */
[----:B------:R-:W-:Y:S01]  /*0280*/  @!P2 IMAD R28, R17, UR7, R31 ;  /* 0x00000007111cac24 */ /* 0x000fe2000f8e021f */
[C---:B---3--:R-:W-:Y:S01]  /*0290*/  @!P2 LEA R22, P5, R30.reuse, R22, 0x2 ;  /* 0x000000161e16a211 */ /* 0x048fe200078a10ff */
[----:B------:R3:W5:Y:S03]  /*02a0*/  @!P1 LDG.E R2, desc[UR8][R26.64] ;  /* 0x000000081a029981 */ /* 0x000766000c1e1900 */
        /* <DEDUP_REMOVED lines=66> */
.L_x_10414:
        /* <DEDUP_REMOVED lines=9> */
.L_x_10396:
        /* <DEDUP_REMOVED lines=54> */
.L_x_10420:
[----:B-1----:R-:W-:-:S07]  /*0ac0*/  FADD.FTZ R6, R28, R27 ;  /* 0x0000001b1c067221 */ /* 0x002fce0000010000 */
.L_x_10399:
[----:B------:R-:W-:Y:S05]  /*0ad0*/  BSYNC B0 ;  /* 0x0000000000007941 */ /* 0x000fea0003800000 */
.L_x_10398:
        /* <DEDUP_REMOVED lines=9> */
[----:B0-----:R-:W-:Y:S02]  /*0b70*/  IMAD.MOV.U32 R20, RZ, RZ, R12 ;  /* 0x000000ffff147224 */ /* 0x001fe400078e000c */
        /* <DEDUP_REMOVED lines=8> */
.L_x_10402:
[----:B------:R-:W-:Y:S05]  /*0c00*/  BSYNC.RECONVERGENT B0 ;  /* 0x0000000000007941 */ /* 0x000fea0003800200 */
.L_x_10401:
[----:B------:R-:W-:Y:S04]  /*0c10*/  BSSY.RECONVERGENT B0, `(.L_x_10403) ;  /* 0x000000b000007945 */ /* 0x000fe80003800200 */
[----:B------:R-:W-:Y:S05]  /*0c20*/  @P1 BRA `(.L_x_10404) ;  /* 0x0000000000241947 */ /* 0x000fea0003800000 */
[----:B------:R-:W3:Y:S01]  /*0c30*/  LDCU.64 UR4, c[0x0][0x380] ;  /* 0x00007000ff0477ac */ /* 0x000ee20008000a00 */
[----:B------:R-:W-:-:S03]  /*0c40*/  MOV R9, RZ ;  /* 0x000000ff00097202 */ /* 0x000fc60000000f00 */
[----:B--2---:R-:W-:-:S04]  /*0c50*/  IMAD.WIDE.U32 R12, R16, UR7, R8 ;  /* 0x00000007100c7c25 */ /* 0x004fc8000f8e0008 */
[----:B------:R-:W-:Y:S02]  /*0c60*/  IMAD R9, R17, UR7, R13 ;  /* 0x0000000711097c24 */ /* 0x000fe4000f8e020d */
[----:B------:R-:W-:-:S04]  /*0c70*/  FADD.FTZ R13, R2, -R7 ;  /* 0x80000007020d7221 */ /* 0x000fc80000010000 */
[----:B-1----:R-:W-:Y:S01]  /*0c80*/  FFMA.FTZ R13, R6, -0.69314718246459960938, R13 ;  /* 0xbf317218060d7823 */ /* 0x002fe2000001000d */
[----:B---3--:R-:W-:-:S04]  /*0c90*/  LEA R8, P0, R12, UR4, 0x2 ;  /* 0x000000040c087c11 */ /* 0x008fc8000f8010ff */
[----:B------:R-:W-:-:S05]  /*0ca0*/  LEA.HI.X R9, R12, UR5, R9, 0x2, P0 ;  /* 0x000000050c097c11 */ /* 0x000fca00080f1409 */
[----:B------:R3:W-:Y:S04]  /*0cb0*/  STG.E desc[UR8][R8.64], R13 ;  /* 0x0000000d08007986 */ /* 0x0007e8000c101908 */
.L_x_10404:
[----:B------:R-:W-:Y:S05]  /*0cc0*/  BSYNC.RECONVERGENT B0 ;  /* 0x0000000000007941 */ /* 0x000fea0003800200 */
.L_x_10403:
[----:B------:R-:W-:Y:S04]  /*0cd0*/  BSSY.RECONVERGENT B0, `(.L_x_10405) ;  /* 0x000000b000007945 */ /* 0x000fe80003800200 */
[----:B------:R-:W-:Y:S05]  /*0ce0*/  @P2 BRA `(.L_x_10406) ;  /* 0x0000000000242947 */ /* 0x000fea0003800000 */
[----:B------:R-:W4:Y:S01]  /*0cf0*/  LDCU.64 UR4, c[0x0][0x380] ;  /* 0x00007000ff0477ac */ /* 0x000f220008000a00 */
[----:B------:R-:W-:Y:S02]  /*0d00*/  IMAD.MOV.U32 R19, RZ, RZ, RZ ;  /* 0x000000ffff137224 */ /* 0x000fe400078e00ff */
[----:B---3--:R-:W-:Y:S01]  /*0d10*/  FADD.FTZ R9, R3, -R7 ;  /* 0x8000000703097221 */ /* 0x008fe20000010000 */
[----:B------:R-:W-:-:S04]  /*0d20*/  IMAD.WIDE.U32 R18, R16, UR7, R18 ;  /* 0x0000000710127c25 */ /* 0x000fc8000f8e0012 */
[----:B-1----:R-:W-:Y:S01]  /*0d30*/  FFMA.FTZ R9, R6, -0.69314718246459960938, R9 ;  /* 0xbf31721806097823 */ /* 0x002fe20000010009 */
[----:B--2---:R-:W-:Y:S01]  /*0d40*/  IMAD R13, R17, UR7, R19 ;  /* 0x00000007110d7c24 */ /* 0x004fe2000f8e0213 */
[----:B----4-:R-:W-:-:S04]  /*0d50*/  LEA R2, P0, R18, UR4, 0x2 ;  /* 0x0000000412027c11 */ /* 0x010fc8000f8010ff */
[----:B------:R-:W-:-:S05]  /*0d60*/  LEA.HI.X R3, R18, UR5, R13, 0x2, P0 ;  /* 0x0000000512037c11 */ /* 0x000fca00080f140d */
[----:B------:R4:W-:Y:S04]  /*0d70*/  STG.E desc[UR8][R2.64], R9 ;  /* 0x0000000902007986 */ /* 0x0009e8000c101908 */
.L_x_10406:
[----:B------:R-:W-:Y:S05]  /*0d80*/  BSYNC.RECONVERGENT B0 ;  /* 0x0000000000007941 */ /* 0x000fea0003800200 */
.L_x_10405:
[----:B------:R-:W-:Y:S04]  /*0d90*/  BSSY.RECONVERGENT B0, `(.L_x_10407) ;  /* 0x000000b000007945 */ /* 0x000fe80003800200 */
[----:B------:R-:W-:Y:S05]  /*0da0*/  @P3 BRA `(.L_x_10408) ;  /* 0x0000000000243947 */ /* 0x000fea0003800000 */
[----:B------:R-:W5:Y:S01]  /*0db0*/  LDCU.64 UR4, c[0x0][0x380] ;  /* 0x00007000ff0477ac */ /* 0x000f620008000a00 */
[----:B------:R-:W-:Y:S02]  /*0dc0*/  IMAD.MOV.U32 R15, RZ, RZ, RZ ;  /* 0x000000ffff0f7224 */ /* 0x000fe400078e00ff */
[----:B---34-:R-:W-:Y:S01]  /*0dd0*/  FADD.FTZ R9, R4, -R7 ;  /* 0x8000000704097221 */ /* 0x018fe20000010000 */
[----:B------:R-:W-:-:S04]  /*0de0*/  IMAD.WIDE.U32 R14, R16, UR7, R14 ;  /* 0x00000007100e7c25 */ /* 0x000fc8000f8e000e */
[----:B-1----:R-:W-:Y:S01]  /*0df0*/  FFMA.FTZ R9, R6, -0.69314718246459960938, R9 ;  /* 0xbf31721806097823 */ /* 0x002fe20000010009 */
[----:B------:R-:W-:Y:S01]  /*0e00*/  IMAD R3, R17, UR7, R15 ;  /* 0x0000000711037c24 */ /* 0x000fe2000f8e020f */
[----:B-----5:R-:W-:-:S04]  /*0e10*/  LEA R2, P0, R14, UR4, 0x2 ;  /* 0x000000040e027c11 */ /* 0x020fc8000f8010ff */
[----:B------:R-:W-:-:S05]  /*0e20*/  LEA.HI.X R3, R14, UR5, R3, 0x2, P0 ;  /* 0x000000050e037c11 */ /* 0x000fca00080f1403 */
[----:B------:R1:W-:Y:S04]  /*0e30*/  STG.E desc[UR8][R2.64], R9 ;  /* 0x0000000902007986 */ /* 0x0003e8000c101908 */
.L_x_10408:
[----:B------:R-:W-:Y:S05]  /*0e40*/  BSYNC.RECONVERGENT B0 ;  /* 0x0000000000007941 */ /* 0x000fea0003800200 */
.L_x_10407:
[----:B------:R-:W-:Y:S05]  /*0e50*/  @P4 EXIT ;  /* 0x000000000000494d */ /* 0x000fea0003800000 */
[----:B------:R-:W4:Y:S01]  /*0e60*/  LDCU.64 UR4, c[0x0][0x380] ;  /* 0x00007000ff0477ac */ /* 0x000f220008000a00 */
[----:B------:R-:W-:Y:S02]  /*0e70*/  IMAD.MOV.U32 R11, RZ, RZ, RZ ;  /* 0x000000ffff0b7224 */ /* 0x000fe400078e00ff */
[----:B------:R-:W-:Y:S01]  /*0e80*/  FADD.FTZ R5, R5, -R7 ;  /* 0x8000000705057221 */ /* 0x000fe20000010000 */
[----:B------:R-:W-:-:S04]  /*0e90*/  IMAD.WIDE.U32 R10, R16, UR7, R10 ;  /* 0x00000007100a7c25 */ /* 0x000fc8000f8e000a */
[----:B-1----:R-:W-:Y:S01]  /*0ea0*/  FFMA.FTZ R5, R6, -0.69314718246459960938, R5 ;  /* 0xbf31721806057823 */ /* 0x002fe20000010005 */
[----:B------:R-:W-:Y:S01]  /*0eb0*/  IMAD R17, R17, UR7, R11 ;  /* 0x0000000711117c24 */ /* 0x000fe2000f8e020b */
[----:B----4-:R-:W-:-:S04]  /*0ec0*/  LEA R2, P0, R10, UR4, 0x2 ;  /* 0x000000040a027c11 */ /* 0x010fc8000f8010ff */
[----:B------:R-:W-:-:S05]  /*0ed0*/  LEA.HI.X R3, R10, UR5, R17, 0x2, P0 ;  /* 0x000000050a037c11 */ /* 0x000fca00080f1411 */
[----:B------:R-:W-:Y:S01]  /*0ee0*/  STG.E desc[UR8][R2.64], R5 ;  /* 0x0000000502007986 */ /* 0x000fe2000c101908 */
[----:B------:R-:W-:Y:S05]  /*0ef0*/  EXIT ;  /* 0x000000000000794d */ /* 0x000fea0003800000 */
.L_x_10397:
[----:B-1----:R-:W-:Y:S01]  /*0f00*/  MOV R32, R7 ;  /* 0x0000000700207202 */ /* 0x002fe20000000f00 */
[----:B------:R-:W-:Y:S02]  /*0f10*/  IMAD.MOV.U32 R23, RZ, RZ, 0x10 ;  /* 0x00000010ff177424 */ /* 0x000fe400078e00ff */
[----:B------:R-:W-:Y:S02]  /*0f20*/  IMAD.MOV.U32 R22, RZ, RZ, 0x1f ;  /* 0x0000001fff167424 */ /* 0x000fe400078e00ff */
[----:B------:R-:W-:-:S07]  /*0f30*/  IMAD.MOV.U32 R21, RZ, RZ, -0x1 ;  /* 0xffffffffff157424 */ /* 0x000fce00078e00ff */
[----:B0-----:R-:W-:Y:S05]  /*0f40*/  WARPSYNC.COLLECTIVE R21, `(.L_x_10409) ;  /* 0x0000000015087348 */ /* 0x001fea0003c00000 */
[----:B0-----:R0:W1:Y:S02]  /*0f50*/  SHFL.DOWN P6, R27, R32, R23, R22 ;  /* 0x08000017201b7389 */ /* 0x00106400000c0016 */
[----:B01----:R-:W-:Y:S05]  /*0f60*/  ENDCOLLECTIVE ;  /* 0x000000000000791b */ /* 0x003fea0003800000 */
.L_x_10409:
[----:B------:R-:W-:Y:S01]  /*0f70*/  IMAD.MOV.U32 R23, RZ, RZ, 0x8 ;  /* 0x00000008ff177424 */ /* 0x000fe200078e00ff */
[----:B------:R-:W-:-:S04]  /*0f80*/  FSETP.GEU.FTZ.AND P6, PT, R7, R27, PT ;  /* 0x0000001b0700720b */ /* 0x000fc80003fde000 */
[----:B------:R-:W-:-:S04]  /*0f90*/  FSEL R28, R27, R7, !P6 ;  /* 0x000000071b1c7208 */ /* 0x000fc80007000000 */
[----:B------:R-:W-:-:S07]  /*0fa0*/  MOV R32, R28 ;  /* 0x0000001c00207202 */ /* 0x000fce0000000f00 */
[----:B------:R-:W-:Y:S05]  /*0fb0*/  WARPSYNC.COLLECTIVE R21, `(.L_x_10410) ;  /* 0x0000000015087348 */ /* 0x000fea0003c00000 */
[----:B------:R0:W1:Y:S02]  /*0fc0*/  SHFL.DOWN P6, R27, R32, R23, R22 ;  /* 0x08000017201b7389 */ /* 0x00006400000c0016 */
[----:B01----:R-:W-:Y:S05]  /*0fd0*/  ENDCOLLECTIVE ;  /* 0x000000000000791b */ /* 0x003fea0003800000 */
.L_x_10410:
[----:B------:R-:W-:Y:S01]  /*0fe0*/  HFMA2 R23, -RZ, RZ, 0, 2.384185791015625e-07 ;  /* 0x00000004ff177431 */ /* 0x000fe200000001ff */
[----:B------:R-:W-:-:S04]  /*0ff0*/  FSETP.GEU.FTZ.AND P6, PT, R28, R27, PT ;  /* 0x0000001b1c00720b */ /* 0x000fc80003fde000 */
[----:B------:R-:W-:-:S05]  /*1000*/  FSEL R29, R27, R28, !P6 ;  /* 0x0000001c1b1d7208 */ /* 0x000fca0007000000 */
[----:B------:R-:W-:-:S07]  /*1010*/  IMAD.MOV.U32 R32, RZ, RZ, R29 ;  /* 0x000000ffff207224 */ /* 0x000fce00078e001d */
[----:B------:R-:W-:Y:S05]  /*1020*/  WARPSYNC.COLLECTIVE R21, `(.L_x_10411) ;  /* 0x0000000015087348 */ /* 0x000fea0003c00000 */
[----:B------:R0:W1:Y:S02]  /*1030*/  SHFL.DOWN P6, R27, R32, R23, R22 ;  /* 0x08000017201b7389 */ /* 0x00006400000c0016 */
[----:B01----:R-:W-:Y:S05]  /*1040*/  ENDCOLLECTIVE ;  /* 0x000000000000791b */ /* 0x003fea0003800000 */
.L_x_10411:
[----:B------:R-:W-:Y:S01]  /*1050*/  IMAD.MOV.U32 R23, RZ, RZ, 0x2 ;  /* 0x00000002ff177424 */ /* 0x000fe200078e00ff */
[----:B------:R-:W-:-:S04]  /*1060*/  FSETP.GEU.FTZ.AND P6, PT, R29, R27, PT ;  /* 0x0000001b1d00720b */ /* 0x000fc80003fde000 */
[----:B------:R-:W-:-:S05]  /*1070*/  FSEL R30, R27, R29, !P6 ;  /* 0x0000001d1b1e7208 */ /* 0x000fca0007000000 */
[----:B------:R-:W-:-:S07]  /*1080*/  IMAD.MOV.U32 R32, RZ, RZ, R30 ;  /* 0x000000ffff207224 */ /* 0x000fce00078e001e */
[----:B------:R-:W-:Y:S05]  /*1090*/  WARPSYNC.COLLECTIVE R21, `(.L_x_10412) ;  /* 0x0000000015087348 */ /* 0x000fea0003c00000 */
[----:B------:R0:W1:Y:S02]  /*10a0*/  SHFL.DOWN P6, R27, R32, R23, R22 ;  /* 0x08000017201b7389 */ /* 0x00006400000c0016 */
[----:B01----:R-:W-:Y:S05]  /*10b0*/  ENDCOLLECTIVE ;  /* 0x000000000000791b */ /* 0x003fea0003800000 */
.L_x_10412:
[----:B------:R-:W-:Y:S01]  /*10c0*/  IMAD.MOV.U32 R23, RZ, RZ, 0x1 ;  /* 0x00000001ff177424 */ /* 0x000fe200078e00ff */
[----:B------:R-:W-:-:S04]  /*10d0*/  FSETP.GEU.FTZ.AND P6, PT, R30, R27, PT ;  /* 0x0000001b1e00720b */ /* 0x000fc80003fde000 */
[----:B------:R-:W-:-:S04]  /*10e0*/  FSEL R7, R27, R30, !P6 ;  /* 0x0000001e1b077208 */ /* 0x000fc80007000000 */
[----:B------:R-:W-:-:S07]  /*10f0*/  MOV R32, R7 ;  /* 0x0000000700207202 */ /* 0x000fce0000000f00 */
[----:B------:R-:W-:Y:S05]  /*1100*/  WARPSYNC.COLLECTIVE R21, `(.L_x_10413) ;  /* 0x0000000015087348 */ /* 0x000fea0003c00000 */
[----:B------:R0:W1:Y:S02]  /*1110*/  SHFL.DOWN P6, R27, R32, R23, R22 ;  /* 0x08000017201b7389 */ /* 0x00006400000c0016 */
[----:B01----:R-:W-:Y:S05]  /*1120*/  ENDCOLLECTIVE ;  /* 0x000000000000791b */ /* 0x003fea0003800000 */
.L_x_10413:
[----:B------:R-:W-:Y:S05]  /*1130*/  BRA `(.L_x_10414) ;  /* 0xfffffff400647947 */ /* 0x000fea000383ffff */
.L_x_10400:
[----:B------:R-:W-:Y:S02]  /*1140*/  HFMA2 R23, -RZ, RZ, 0, 9.5367431640625e-07 ;  /* 0x00000010ff177431 */ /* 0x000fe400000001ff */
[----:B-1----:R-:W-:Y:S02]  /*1150*/  IMAD.MOV.U32 R32, RZ, RZ, R6 ;  /* 0x000000ffff207224 */ /* 0x002fe400078e0006 */
[----:B------:R-:W-:Y:S02]  /*1160*/  IMAD.MOV.U32 R22, RZ, RZ, 0x1f ;  /* 0x0000001fff167424 */ /* 0x000fe400078e00ff */
[----:B------:R-:W-:-:S07]  /*1170*/  IMAD.MOV.U32 R21, RZ, RZ, -0x1 ;  /* 0xffffffffff157424 */ /* 0x000fce00078e00ff */
[----:B0-----:R-:W-:Y:S05]  /*1180*/  WARPSYNC.COLLECTIVE R21, `(.L_x_10415) ;  /* 0x0000000015087348 */ /* 0x001fea0003c00000 */
[----:B0-----:R0:W1:Y:S02]  /*1190*/  SHFL.DOWN P6, R27, R32, R23, R22 ;  /* 0x08000017201b7389 */ /* 0x00106400000c0016 */
[----:B01----:R-:W-:Y:S05]  /*11a0*/  ENDCOLLECTIVE ;  /* 0x000000000000791b */ /* 0x003fea0003800000 */
.L_x_10415:
[----:B------:R-:W-:Y:S02]  /*11b0*/  IMAD.MOV.U32 R23, RZ, RZ, 0x8 ;  /* 0x00000008ff177424 */ /* 0x000fe400078e00ff */
[----:B------:R-:W-:-:S05]  /*11c0*/  FADD.FTZ R20, R6, R27 ;  /* 0x0000001b06147221 */ /* 0x000fca0000010000 */
[----:B------:R-:W-:-:S07]  /*11d0*/  MOV R32, R20 ;  /* 0x0000001400207202 */ /* 0x000fce0000000f00 */
[----:B------:R-:W-:Y:S05]  /*11e0*/  WARPSYNC.COLLECTIVE R21, `(.L_x_10416) ;  /* 0x0000000015087348 */ /* 0x000fea0003c00000 */
[----:B------:R0:W1:Y:S02]  /*11f0*/  SHFL.DOWN P6, R27, R32, R23, R22 ;  /* 0x08000017201b7389 */ /* 0x00006400000c0016 */
[----:B01----:R-:W-:Y:S05]  /*1200*/  ENDCOLLECTIVE ;  /* 0x000000000000791b */ /* 0x003fea0003800000 */
.L_x_10416:
[----:B------:R-:W-:Y:S02]  /*1210*/  HFMA2 R23, -RZ, RZ, 0, 2.384185791015625e-07 ;  /* 0x00000004ff177431 */ /* 0x000fe400000001ff */
[----:B------:R-:W-:-:S04]  /*1220*/  FADD.FTZ R25, R20, R27 ;  /* 0x0000001b14197221 */ /* 0x000fc80000010000 */
[----:B------:R-:W-:-:S07]  /*1230*/  IMAD.MOV.U32 R32, RZ, RZ, R25 ;  /* 0x000000ffff207224 */ /* 0x000fce00078e0019 */
[----:B------:R-:W-:Y:S05]  /*1240*/  WARPSYNC.COLLECTIVE R21, `(.L_x_10417) ;  /* 0x0000000015087348 */ /* 0x000fea0003c00000 */
[----:B------:R0:W1:Y:S02]  /*1250*/  SHFL.DOWN P6, R27, R32, R23, R22 ;  /* 0x08000017201b7389 */ /* 0x00006400000c0016 */
[----:B01----:R-:W-:Y:S05]  /*1260*/  ENDCOLLECTIVE ;  /* 0x000000000000791b */ /* 0x003fea0003800000 */
.L_x_10417:
[----:B------:R-:W-:Y:S02]  /*1270*/  IMAD.MOV.U32 R23, RZ, RZ, 0x2 ;  /* 0x00000002ff177424 */ /* 0x000fe400078e00ff */
[----:B------:R-:W-:-:S04]  /*1280*/  FADD.FTZ R26, R25, R27 ;  /* 0x0000001b191a7221 */ /* 0x000fc80000010000 */
[----:B------:R-:W-:-:S07]  /*1290*/  IMAD.MOV.U32 R32, RZ, RZ, R26 ;  /* 0x000000ffff207224 */ /* 0x000fce00078e001a */
[----:B------:R-:W-:Y:S05]  /*12a0*/  WARPSYNC.COLLECTIVE R21, `(.L_x_10418) ;  /* 0x0000000015087348 */ /* 0x000fea0003c00000 */
[----:B------:R0:W1:Y:S02]  /*12b0*/  SHFL.DOWN P6, R27, R32, R23, R22 ;  /* 0x08000017201b7389 */ /* 0x00006400000c0016 */
[----:B01----:R-:W-:Y:S05]  /*12c0*/  ENDCOLLECTIVE ;  /* 0x000000000000791b */ /* 0x003fea0003800000 */
.L_x_10418:
[----:B------:R-:W-:Y:S02]  /*12d0*/  IMAD.MOV.U32 R23, RZ, RZ, 0x1 ;  /* 0x00000001ff177424 */ /* 0x000fe400078e00ff */
[----:B------:R-:W-:-:S05]  /*12e0*/  FADD.FTZ R28, R26, R27 ;  /* 0x0000001b1a1c7221 */ /* 0x000fca0000010000 */
[----:B------:R-:W-:-:S07]  /*12f0*/  MOV R32, R28 ;  /* 0x0000001c00207202 */ /* 0x000fce0000000f00 */
[----:B------:R-:W-:Y:S05]  /*1300*/  WARPSYNC.COLLECTIVE R21, `(.L_x_10419) ;  /* 0x0000000015087348 */ /* 0x000fea0003c00000 */
[----:B------:R0:W1:Y:S02]  /*1310*/  SHFL.DOWN P6, R27, R32, R23, R22 ;  /* 0x08000017201b7389 */ /* 0x00006400000c0016 */
[----:B01----:R-:W-:Y:S05]  /*1320*/  ENDCOLLECTIVE ;  /* 0x000000000000791b */ /* 0x003fea0003800000 */
.L_x_10419:
[----:B------:R-:W-:Y:S05]  /*1330*/  BRA `(.L_x_10420) ;  /* 0xfffffff400e07947 */ /* 0x000fea000383ffff */
.L_x_10421:
        /* <DEDUP_REMOVED lines=12> */
.L_x_11698:


//--------------------- .text._ZN2at6native43_GLOBAL__N__9ae7fba5_10_SoftMax_cu_9f978f6322cunn_SoftMaxForwardRegIfffNS1_25LogSoftMaxForwardEpilogueElLi4EEEvPT1_PKT_T3_ --------------------------
	.section	.text._ZN2at6native43_GLOBAL__N__9ae7fba5_10_SoftMax_cu_9f978f6322cunn_SoftMaxForwardRegIfffNS1_25LogSoftMaxForwardEpilogueElLi4EEEvPT1_PKT_T3_,"ax",@progbits
	.align	128
.text._ZN2at6native43_GLOBAL__N__9ae7fba5_10_SoftMax_cu_9f978f6322cunn_SoftMaxForwardRegIfffNS1_25LogSoftMaxForwardEpilogueElLi4EEEvPT1_PKT_T3_:
        .type           _ZN2at6native43_GLOBAL__N__9ae7fba5_10_SoftMax_cu_9f978f6322cunn_SoftMaxForwardRegIfffNS1_25LogSoftMaxForwardEpilogueElLi4EEEvPT1_PKT_T3_,@function
        .size           _ZN2at6native43_GLOBAL__N__9ae7fba5_10_SoftMax_cu_9f978f6322cunn_SoftMaxForwardRegIfffNS1_25LogSoftMaxForwardEpilogueElLi4EEEvPT1_PKT_T3_,(.L_x_11699 - _ZN2at6native43_GLOBAL__N__9ae7fba5_10_SoftMax_cu_9f978f6322cunn_SoftMaxForwardRegIfffNS1_25LogSoftMaxForwardEpilogueElLi4EEEvPT1_PKT_T3_)
        .other          _ZN2at6native43_GLOBAL__N__9ae7fba5_10_SoftMax_cu_9f978f6322cunn_SoftMaxForwardRegIfffNS1_25LogSoftMaxForwardEpilogueElLi4EEEvPT1_PKT_T3_,@"STO_CUDA_ENTRY STV_DEFAULT"
_ZN2at6native43_GLOBAL__N__9ae7fba5_10_SoftMax_cu_9f978f6322cunn_SoftMaxForwardRegIfffNS1_25LogSoftMaxForwardEpilogueElLi4EEEvPT1_PKT_T3_:
        /* <DEDUP_REMOVED lines=97> */
.L_x_10438:
        /* <DEDUP_REMOVED lines=9> */
.L_x_10422:
[----:B------:R-:W-:Y:S05]  /*06a0*/  WARPSYNC.ALL ;  /* 0x0000000000007948 */ /* 0x000fea0003800000 */
[----:B------:R-:W-:Y:S01]  /*06b0*/  BAR.SYNC.DEFER_BLOCKING 0x0 ;  /* 0x0000000000007b1d */ /* 0x000fe20000010000 */
[----:B------:R-:W-:Y:S01]  /*06c0*/  ISETP.NE.AND P6, PT, R14, RZ, PT ;  /* 0x000000ff0e00720c */ /* 0x000fe20003fc5270 */
[----:B------:R-:W-:-:S04]  /*06d0*/  IMAD.MOV.U32 R14, RZ, RZ, RZ ;  /* 0x000000ffff0e7224 */ /* 0x000fc800078e00ff */
        /* <DEDUP_REMOVED lines=45> */
.L_x_10444:
[----:B-1----:R-:W-:-:S07]  /*09b0*/  FADD.FTZ R14, R23, R21 ;  /* 0x00000015170e7221 */ /* 0x002fce0000010000 */
.L_x_10425:
[----:B------:R-:W-:Y:S05]  /*09c0*/  BSYNC B0 ;  /* 0x0000000000007941 */ /* 0x000fea0003800000 */
.L_x_10424:
        /* <DEDUP_REMOVED lines=9> */
[----:B------:R-:W-:-:S03]  /*0a60*/  HFMA2 R7, -RZ, RZ, 0, 0 ;  /* 0x00000000ff077431 */ /* 0x000fc600000001ff */
[----:B0-----:R-:W-:-:S04]  /*0a70*/  IMAD.WIDE.U32 R16, R8, UR7, R6 ;  /* 0x0000000708107c25 */ /* 0x001fc8000f8e0006 */
[----:B------:R-:W-:Y:S02]  /*0a80*/  IMAD R7, R9, UR7, R17 ;  /* 0x0000000709077c24 */ /* 0x000fe4000f8e0211 */
[----:B------:R-:W-:Y:S01]  /*0a90*/  FADD.FTZ R17, R0, -R15 ;  /* 0x8000000f00117221 */ /* 0x000fe20000010000 */
[----:B--2---:R-:W-:-:S03]  /*0aa0*/  LEA R6, P0, R16, UR4, 0x2 ;  /* 0x0000000410067c11 */ /* 0x004fc6000f8010ff */
[----:B-1----:R-:W-:Y:S01]  /*0ab0*/  FFMA.FTZ R17, R14, -0.69314718246459960938, R17 ;  /* 0xbf3172180e117823 */ /* 0x002fe20000010011 */
[----:B------:R-:W-:-:S05]  /*0ac0*/  LEA.HI.X R7, R16, UR5, R7, 0x2, P0 ;  /* 0x0000000510077c11 */ /* 0x000fca00080f1407 */
[----:B------:R2:W-:Y:S04]  /*0ad0*/  STG.E desc[UR8][R6.64], R17 ;  /* 0x0000001106007986 */ /* 0x0005e8000c101908 */
.L_x_10428:
[----:B------:R-:W-:Y:S05]  /*0ae0*/  BSYNC.RECONVERGENT B0 ;  /* 0x0000000000007941 */ /* 0x000fea0003800200 */
.L_x_10427:
[----:B------:R-:W-:Y:S04]  /*0af0*/  BSSY.RECONVERGENT B0, `(.L_x_10429) ;  /* 0x000000b000007945 */ /* 0x000fe80003800200 */
[----:B------:R-:W-:Y:S05]  /*0b00*/  @P1 BRA `(.L_x_10430) ;  /* 0x0000000000241947 */ /* 0x000fea0003800000 */
[----:B------:R-:W3:Y:S01]  /*0b10*/  LDCU.64 UR4, c[0x0][0x380] ;  /* 0x00007000ff0477ac */ /* 0x000ee20008000a00 */
[----:B------:R-:W-:Y:S02]  /*0b20*/  IMAD.MOV.U32 R11, RZ, RZ, RZ ;  /* 0x000000ffff0b7224 */ /* 0x000fe400078e00ff */
[----:B------:R-:W-:-:S04]  /*0b30*/  IMAD.WIDE.U32 R10, R8, UR7, R10 ;  /* 0x00000007080a7c25 */ /* 0x000fc8000f8e000a */
[----:B--2---:R-:W-:Y:S02]  /*0b40*/  IMAD R7, R9, UR7, R11 ;  /* 0x0000000709077c24 */ /* 0x004fe4000f8e020b */
[----:B------:R-:W-:-:S04]  /*0b50*/  FADD.FTZ R11, R2, -R15 ;  /* 0x8000000f020b7221 */ /* 0x000fc80000010000 */
[----:B-1----:R-:W-:Y:S01]  /*0b60*/  FFMA.FTZ R11, R14, -0.69314718246459960938, R11 ;  /* 0xbf3172180e0b7823 */ /* 0x002fe2000001000b */
[----:B---3--:R-:W-:-:S04]  /*0b70*/  LEA R6, P0, R10, UR4, 0x2 ;  /* 0x000000040a067c11 */ /* 0x008fc8000f8010ff */
[----:B------:R-:W-:-:S05]  /*0b80*/  LEA.HI.X R7, R10, UR5, R7, 0x2, P0 ;  /* 0x000000050a077c11 */ /* 0x000fca00080f1407 */
[----:B------:R3:W-:Y:S04]  /*0b90*/  STG.E desc[UR8][R6.64], R11 ;  /* 0x0000000b06007986 */ /* 0x0007e8000c101908 */
.L_x_10430:
[----:B------:R-:W-:Y:S05]  /*0ba0*/  BSYNC.RECONVERGENT B0 ;  /* 0x0000000000007941 */ /* 0x000fea0003800200 */
.L_x_10429:
[----:B------:R-:W-:Y:S04]  /*0bb0*/  BSSY.RECONVERGENT B0, `(.L_x_10431) ;  /* 0x000000b000007945 */ /* 0x000fe80003800200 */
[----:B------:R-:W-:Y:S05]  /*0bc0*/  @P2 BRA `(.L_x_10432) ;  /* 0x0000000000242947 */ /* 0x000fea0003800000 */
[----:B------:R-:W4:Y:S01]  /*0bd0*/  LDCU.64 UR4, c[0x0][0x380] ;  /* 0x00007000ff0477ac */ /* 0x000f220008000a00 */
[----:B------:R-:W-:Y:S02]  /*0be0*/  IMAD.MOV.U32 R13, RZ, RZ, RZ ;  /* 0x000000ffff0d7224 */ /* 0x000fe400078e00ff */
[----:B--23--:R-:W-:Y:S01]  /*0bf0*/  FADD.FTZ R7, R3, -R15 ;  /* 0x8000000f03077221 */ /* 0x00cfe20000010000 */
[----:B------:R-:W-:-:S04]  /*0c00*/  IMAD.WIDE.U32 R12, R8, UR7, R12 ;  /* 0x00000007080c7c25 */ /* 0x000fc8000f8e000c */
[----:B-1----:R-:W-:Y:S01]  /*0c10*/  FFMA.FTZ R7, R14, -0.69314718246459960938, R7 ;  /* 0xbf3172180e077823 */ /* 0x002fe20000010007 */
[----:B------:R-:W-:Y:S01]  /*0c20*/  IMAD R11, R9, UR7, R13 ;  /* 0x00000007090b7c24 */ /* 0x000fe2000f8e020d */
[----:B----4-:R-:W-:-:S04]  /*0c30*/  LEA R2, P0, R12, UR4, 0x2 ;  /* 0x000000040c027c11 */ /* 0x010fc8000f8010ff */
[----:B------:R-:W-:-:S05]  /*0c40*/  LEA.HI.X R3, R12, UR5, R11, 0x2, P0 ;  /* 0x000000050c037c11 */ /* 0x000fca00080f140b */
[----:B------:R4:W-:Y:S04]  /*0c50*/  STG.E desc[UR8][R2.64], R7 ;  /* 0x0000000702007986 */ /* 0x0009e8000c101908 */
.L_x_10432:
[----:B------:R-:W-:Y:S05]  /*0c60*/  BSYNC.RECONVERGENT B0 ;  /* 0x0000000000007941 */ /* 0x000fea0003800200 */
.L_x_10431:
[----:B------:R-:W-:Y:S05]  /*0c70*/  @P3 EXIT ;  /* 0x000000000000394d */ /* 0x000fea0003800000 */
[----:B------:R-:W4:Y:S01]  /*0c80*/  LDCU.64 UR4, c[0x0][0x380] ;  /* 0x00007000ff0477ac */ /* 0x000f220008000a00 */
[----:B------:R-:W-:Y:S02]  /*0c90*/  IMAD.MOV.U32 R5, RZ, RZ, RZ ;  /* 0x000000ffff057224 */ /* 0x000fe400078e00ff */
[----:B------:R-:W-:-:S04]  /*0ca0*/  IMAD.WIDE.U32 R4, R8, UR7, R4 ;  /* 0x0000000708047c25 */ /* 0x000fc8000f8e0004 */
[----:B------:R-:W-:Y:S02]  /*0cb0*/  IMAD R9, R9, UR7, R5 ;  /* 0x0000000709097c24 */ /* 0x000fe4000f8e0205 */
[----:B------:R-:W-:-:S04]  /*0cc0*/  FADD.FTZ R5, R26, -R15 ;  /* 0x8000000f1a057221 */ /* 0x000fc80000010000 */
[----:B-1----:R-:W-:Y:S01]  /*0cd0*/  FFMA.FTZ R5, R14, -0.69314718246459960938, R5 ;  /* 0xbf3172180e057823 */ /* 0x002fe20000010005 */
[----:B----4-:R-:W-:-:S04]  /*0ce0*/  LEA R2, P0, R4, UR4, 0x2 ;  /* 0x0000000404027c11 */ /* 0x010fc8000f8010ff */
[----:B------:R-:W-:-:S05]  /*0cf0*/  LEA.HI.X R3, R4, UR5, R9, 0x2, P0 ;  /* 0x0000000504037c11 */ /* 0x000fca00080f1409 */
[----:B------:R-:W-:Y:S01]  /*0d00*/  STG.E desc[UR8][R2.64], R5 ;  /* 0x0000000502007986 */ /* 0x000fe2000c101908 */
[----:B------:R-:W-:Y:S05]  /*0d10*/  EXIT ;  /* 0x000000000000794d */ /* 0x000fea0003800000 */
.L_x_10423:
[----:B-1----:R-:W-:Y:S01]  /*0d20*/  MOV R27, R15 ;  /* 0x0000000f001b7202 */ /* 0x002fe20000000f00 */
[----:B------:R-:W-:Y:S02]  /*0d30*/  IMAD.MOV.U32 R20, RZ, RZ, 0x10 ;  /* 0x00000010ff147424 */ /* 0x000fe400078e00ff */
[----:B------:R-:W-:Y:S02]  /*0d40*/  IMAD.MOV.U32 R19, RZ, RZ, 0x1f ;  /* 0x0000001fff137424 */ /* 0x000fe400078e00ff */
[----:B------:R-:W-:-:S07]  /*0d50*/  IMAD.MOV.U32 R18, RZ, RZ, -0x1 ;  /* 0xffffffffff127424 */ /* 0x000fce00078e00ff */
[----:B------:R-:W-:Y:S05]  /*0d60*/  WARPSYNC.COLLECTIVE R18, `(.L_x_10433) ;  /* 0x0000000012087348 */ /* 0x000fea0003c00000 */
[----:B------:R0:W1:Y:S02]  /*0d70*/  SHFL.DOWN P6, R21, R27, R20, R19 ;  /* 0x080000141b157389 */ /* 0x00006400000c0013 */
[----:B01----:R-:W-:Y:S05]  /*0d80*/  ENDCOLLECTIVE ;  /* 0x000000000000791b */ /* 0x003fea0003800000 */
.L_x_10433:
[----:B------:R-:W-:Y:S01]  /*0d90*/  IMAD.MOV.U32 R20, RZ, RZ, 0x8 ;  /* 0x00000008ff147424 */ /* 0x000fe200078e00ff */
[----:B------:R-:W-:-:S04]  /*0da0*/  FSETP.GEU.FTZ.AND P6, PT, R15, R21, PT ;  /* 0x000000150f00720b */ /* 0x000fc80003fde000 */
[----:B------:R-:W-:-:S04]  /*0db0*/  FSEL R22, R21, R15, !P6 ;  /* 0x0000000f15167208 */ /* 0x000fc80007000000 */
[----:B------:R-:W-:-:S07]  /*0dc0*/  MOV R27, R22 ;  /* 0x00000016001b7202 */ /* 0x000fce0000000f00 */
[----:B------:R-:W-:Y:S05]  /*0dd0*/  WARPSYNC.COLLECTIVE R18, `(.L_x_10434) ;  /* 0x0000000012087348 */ /* 0x000fea0003c00000 */
[----:B------:R0:W1:Y:S02]  /*0de0*/  SHFL.DOWN P6, R21, R27, R20, R19 ;  /* 0x080000141b157389 */ /* 0x00006400000c0013 */
[----:B01----:R-:W-:Y:S05]  /*0df0*/  ENDCOLLECTIVE ;  /* 0x000000000000791b */ /* 0x003fea0003800000 */
.L_x_10434:
[----:B------:R-:W-:Y:S01]  /*0e00*/  IMAD.MOV.U32 R20, RZ, RZ, 0x4 ;  /* 0x00000004ff147424 */ /* 0x000fe200078e00ff */
[----:B------:R-:W-:-:S04]  /*0e10*/  FSETP.GEU.FTZ.AND P6, PT, R22, R21, PT ;  /* 0x000000151600720b */ /* 0x000fc80003fde000 */
[----:B------:R-:W-:-:S05]  /*0e20*/  FSEL R23, R21, R22, !P6 ;  /* 0x0000001615177208 */ /* 0x000fca0007000000 */
[----:B------:R-:W-:-:S07]  /*0e30*/  IMAD.MOV.U32 R27, RZ, RZ, R23 ;  /* 0x000000ffff1b7224 */ /* 0x000fce00078e0017 */
[----:B------:R-:W-:Y:S05]  /*0e40*/  WARPSYNC.COLLECTIVE R18, `(.L_x_10435) ;  /* 0x0000000012087348 */ /* 0x000fea0003c00000 */
[----:B------:R0:W1:Y:S02]  /*0e50*/  SHFL.DOWN P6, R21, R27, R20, R19 ;  /* 0x080000141b157389 */ /* 0x00006400000c0013 */
[----:B01----:R-:W-:Y:S05]  /*0e60*/  ENDCOLLECTIVE ;  /* 0x000000000000791b */ /* 0x003fea0003800000 */
.L_x_10435:
[----:B------:R-:W-:Y:S01]  /*0e70*/  IMAD.MOV.U32 R20, RZ, RZ, 0x2 ;  /* 0x00000002ff147424 */ /* 0x000fe200078e00ff */
[----:B------:R-:W-:-:S04]  /*0e80*/  FSETP.GEU.FTZ.AND P6, PT, R23, R21, PT ;  /* 0x000000151700720b */ /* 0x000fc80003fde000 */
[----:B------:R-:W-:-:S04]  /*0e90*/  FSEL R25, R21, R23, !P6 ;  /* 0x0000001715197208 */ /* 0x000fc80007000000 */
[----:B------:R-:W-:-:S07]  /*0ea0*/  MOV R27, R25 ;  /* 0x00000019001b7202 */ /* 0x000fce0000000f00 */
[----:B------:R-:W-:Y:S05]  /*0eb0*/  WARPSYNC.COLLECTIVE R18, `(.L_x_10436) ;  /* 0x0000000012087348 */ /* 0x000fea0003c00000 */
[----:B------:R0:W1:Y:S02]  /*0ec0*/  SHFL.DOWN P6, R21, R27, R20, R19 ;  /* 0x080000141b157389 */ /* 0x00006400000c0013 */
[----:B01----:R-:W-:Y:S05]  /*0ed0*/  ENDCOLLECTIVE ;  /* 0x000000000000791b */ /* 0x003fea0003800000 */
.L_x_10436:
[----:B------:R-:W-:Y:S01]  /*0ee0*/  IMAD.MOV.U32 R20, RZ, RZ, 0x1 ;  /* 0x00000001ff147424 */ /* 0x000fe200078e00ff */
[----:B------:R-:W-:-:S04]  /*0ef0*/  FSETP.GEU.FTZ.AND P6, PT, R25, R21, PT ;  /* 0x000000151900720b */ /* 0x000fc80003fde000 */
[----:B------:R-:W-:-:S05]  /*0f00*/  FSEL R15, R21, R25, !P6 ;  /* 0x00000019150f7208 */ /* 0x000fca0007000000 */
[----:B------:R-:W-:-:S07]  /*0f10*/  IMAD.MOV.U32 R27, RZ, RZ, R15 ;  /* 0x000000ffff1b7224 */ /* 0x000fce00078e000f */
[----:B------:R-:W-:Y:S05]  /*0f20*/  WARPSYNC.COLLECTIVE R18, `(.L_x_10437) ;  /* 0x0000000012087348 */ /* 0x000fea0003c00000 */
[----:B------:R0:W1:Y:S02]  /*0f30*/  SHFL.DOWN P6, R21, R27, R20, R19 ;  /* 0x080000141b157389 */ /* 0x00006400000c0013 */
[----:B01----:R-:W-:Y:S05]  /*0f40*/  ENDCOLLECTIVE ;  /* 0x000000000000791b */ /* 0x003fea0003800000 */
.L_x_10437:
[----:B------:R-:W-:Y:S05]  /*0f50*/  BRA `(.L_x_10438) ;  /* 0xfffffff400ac7947 */ /* 0x000fea000383ffff */
.L_x_10426:
[----:B-1----:R-:W-:Y:S01]  /*0f60*/  MOV R27, R14 ;  /* 0x0000000e001b7202 */ /* 0x002fe20000000f00 */
[----:B------:R-:W-:Y:S02]  /*0f70*/  IMAD.MOV.U32 R20, RZ, RZ, 0x10 ;  /* 0x00000010ff147424 */ /* 0x000fe400078e00ff */
[----:B------:R-:W-:Y:S02]  /*0f80*/  IMAD.MOV.U32 R19, RZ, RZ, 0x1f ;  /* 0x0000001fff137424 */ /* 0x000fe400078e00ff */
[----:B------:R-:W-:-:S07]  /*0f90*/  IMAD.MOV.U32 R18, RZ, RZ, -0x1 ;  /* 0xffffffffff127424 */ /* 0x000fce00078e00ff */
[----:B0-----:R-:W-:Y:S05]  /*0fa0*/  WARPSYNC.COLLECTIVE R18, `(.L_x_10439) ;  /* 0x0000000012087348 */ /* 0x001fea0003c00000 */
[----:B------:R1:W2:Y:S02]  /*0fb0*/  SHFL.DOWN P6, R21, R27, R20, R19 ;  /* 0x080000141b157389 */ /* 0x0002a400000c0013 */
[----:B012---:R-:W-:Y:S05]  /*0fc0*/  ENDCOLLECTIVE ;  /* 0x000000000000791b */ /* 0x007fea0003800000 */
.L_x_10439:
[----:B------:R-:W-:Y:S02]  /*0fd0*/  IMAD.MOV.U32 R20, RZ, RZ, 0x8 ;  /* 0x00000008ff147424 */ /* 0x000fe400078e00ff */
[----:B------:R-:W-:-:S05]  /*0fe0*/  FADD.FTZ R16, R14, R21 ;  /* 0x000000150e107221 */ /* 0x000fca0000010000 */
[----:B------:R-:W-:-:S07]  /*0ff0*/  MOV R27, R16 ;  /* 0x00000010001b7202 */ /* 0x000fce0000000f00 */
[----:B------:R-:W-:Y:S05]  /*1000*/  WARPSYNC.COLLECTIVE R18, `(.L_x_10440) ;  /* 0x0000000012087348 */ /* 0x000fea0003c00000 */
[----:B------:R0:W1:Y:S02]  /*1010*/  SHFL.DOWN P6, R21, R27, R20, R19 ;  /* 0x080000141b157389 */ /* 0x00006400000c0013 */
[----:B01----:R-:W-:Y:S05]  /*1020*/  ENDCOLLECTIVE ;  /* 0x000000000000791b */ /* 0x003fea0003800000 */
.L_x_10440:
[----:B------:R-:W-:Y:S02]  /*1030*/  HFMA2 R20, -RZ, RZ, 0, 2.384185791015625e-07 ;  /* 0x00000004ff147431 */ /* 0x000fe400000001ff */
[----:B------:R-:W-:-:S04]  /*1040*/  FADD.FTZ R17, R16, R21 ;  /* 0x0000001510117221 */ /* 0x000fc80000010000 */
[----:B------:R-:W-:-:S07]  /*1050*/  IMAD.MOV.U32 R27, RZ, RZ, R17 ;  /* 0x000000ffff1b7224 */ /* 0x000fce00078e0011 */
[----:B------:R-:W-:Y:S05]  /*1060*/  WARPSYNC.COLLECTIVE R18, `(.L_x_10441) ;  /* 0x0000000012087348 */ /* 0x000fea0003c00000 */
[----:B------:R0:W1:Y:S02]  /*1070*/  SHFL.DOWN P6, R21, R27, R20, R19 ;  /* 0x080000141b157389 */ /* 0x00006400000c0013 */
[----:B01----:R-:W-:Y:S05]  /*1080*/  ENDCOLLECTIVE ;  /* 0x000000000000791b */ /* 0x003fea0003800000 */
.L_x_10441:
[----:B------:R-:W-:Y:S02]  /*1090*/  IMAD.MOV.U32 R20, RZ, RZ, 0x2 ;  /* 0x00000002ff147424 */ /* 0x000fe400078e00ff */
[----:B------:R-:W-:-:S04]  /*10a0*/  FADD.FTZ R22, R17, R21 ;  /* 0x0000001511167221 */ /* 0x000fc80000010000 */
[----:B------:R-:W-:-:S07]  /*10b0*/  IMAD.MOV.U32 R27, RZ, RZ, R22 ;  /* 0x000000ffff1b7224 */ /* 0x000fce00078e0016 */
[----:B------:R-:W-:Y:S05]  /*10c0*/  WARPSYNC.COLLECTIVE R18, `(.L_x_10442) ;  /* 0x0000000012087348 */ /* 0x000fea0003c00000 */
[----:B------:R0:W1:Y:S02]  /*10d0*/  SHFL.DOWN P6, R21, R27, R20, R19 ;  /* 0x080000141b157389 */ /* 0x00006400000c0013 */
[----:B01----:R-:W-:Y:S05]  /*10e0*/  ENDCOLLECTIVE ;  /* 0x000000000000791b */ /* 0x003fea0003800000 */
.L_x_10442:
[----:B------:R-:W-:Y:S02]  /*10f0*/  IMAD.MOV.U32 R20, RZ, RZ, 0x1 ;  /* 0x00000001ff147424 */ /* 0x000fe400078e00ff */
[----:B------:R-:W-:-:S05]  /*1100*/  FADD.FTZ R23, R22, R21 ;  /* 0x0000001516177221 */ /* 0x000fca0000010000 */
[----:B------:R-:W-:-:S07]  /*1110*/  MOV R27, R23 ;  /* 0x00000017001b7202 */ /* 0x000fce0000000f00 */
[----:B------:R-:W-:Y:S05]  /*1120*/  WARPSYNC.COLLECTIVE R18, `(.L_x_10443) ;  /* 0x0000000012087348 */ /* 0x000fea0003c00000 */
[----:B------:R0:W1:Y:S02]  /*1130*/  SHFL.DOWN P6, R21, R27, R20, R19 ;  /* 0x080000141b157389 */ /* 0x00006400000c0013 */
[----:B01----:R-:W-:Y:S05]  /*1140*/  ENDCOLLECTIVE ;  /* 0x000000000000791b */ /* 0x003fea0003800000 */
.L_x_10443:
[----:B------:R-:W-:Y:S05]  /*1150*/  BRA `(.L_x_10444) ;  /* 0xfffffff800147947 */ /* 0x000fea000383ffff */
.L_x_10445:
        /* <DEDUP_REMOVED lines=10> */
.L_x_11699:


//--------------------- .text._ZN2at6native43_GLOBAL__N__9ae7fba5_10_SoftMax_cu_9f978f6322cunn_SoftMaxForwardRegIfffNS1_25LogSoftMaxForwardEpilogueElLi3EEEvPT1_PKT_T3_ --------------------------
	.section	.text._ZN2at6native43_GLOBAL__N__9ae7fba5_10_SoftMax_cu_9f978f6322cunn_SoftMaxForwardRegIfffNS1_25LogSoftMaxForwardEpilogueElLi3EEEvPT1_PKT_T3_,"ax",@progbits
	.align	128
.text._ZN2at6native43_GLOBAL__N__9ae7fba5_10_SoftMax_cu_9f978f6322cunn_SoftMaxForwardRegIfffNS1_25LogSoftMaxForwardEpilogueElLi3EEEvPT1_PKT_T3_:
        .type           _ZN2at6native43_GLOBAL__N__9ae7fba5_10_SoftMax_cu_9f978f6322cunn_SoftMaxForwardRegIfffNS1_25LogSoftMaxForwardEpilogueElLi3EEEvPT1_PKT_T3_,@function
        .size           _ZN2at6native43_GLOBAL__N__9ae7fba5_10_SoftMax_cu_9f978f6322cunn_SoftMaxForwardRegIfffNS1_25LogSoftMaxForwardEpilogueElLi3EEEvPT1_PKT_T3_,(.L_x_11700 - _ZN2at6native43_GLOBAL__N__9ae7fba5_10_SoftMax_cu_9f978f6322cunn_SoftMaxForwardRegIfffNS1_25LogSoftMaxForwardEpilogueElLi3EEEvPT1_PKT_T3_)
        .other          _ZN2at6native43_GLOBAL__N__9ae7fba5_10_SoftMax_cu_9f978f6322cunn_SoftMaxForwardRegIfffNS1_25LogSoftMaxForwardEpilogueElLi3EEEvPT1_PKT_T3_,@"STO_CUDA_ENTRY STV_DEFAULT"
_ZN2at6native43_GLOBAL__N__9ae7fba5_10_SoftMax_cu_9f978f6322cunn_SoftMaxForwardRegIfffNS1_25LogSoftMaxForwardEpilogueElLi3EEEvPT1_PKT_T3_:
        /* <DEDUP_REMOVED lines=15> */
[----:B------:R-:W-:Y:S01]  /*00f0*/  @!P0 IMAD.MOV.U32 R9, RZ, RZ, RZ ;  /* 0x000000ffff098224 */ /* 0x000fe200078e00ff */
[----:B------:R-:W-:Y:S01]  /*0100*/  @!P1 MOV R5, RZ ;  /* 0x000000ff00059202 */ /* 0x000fe20000000f00 */
[----:B---3--:R-:W-:-:S05]  /*0110*/  @!P0 IMAD.WIDE.U32 R16, R6, UR7, R8 ;  /* 0x0000000706108c25 */ /* 0x008fca000f8e0008 */
[----:B------:R-:W1:Y:S01]  /*0120*/  @!P1 LDC.64 R12, c[0x0][0x388] ;  /* 0x0000e200ff0c9b82 */ /* 0x000e620000000a00 */
[----:B------:R-:W-:-:S04]  /*0130*/  @!P1 IMAD.WIDE.U32 R18, R6, UR7, R4 ;  /* 0x0000000706129c25 */ /* 0x000fc8000f8e0004 */
[C---:B------:R-:W-:Y:S02]  /*0140*/  @!P0 IMAD R24, R7.reuse, UR7, R17 ;  /* 0x0000000707188c24 */ /* 0x040fe4000f8e0211 */
[----:B------:R-:W-:Y:S01]  /*0150*/  @!P2 IMAD.MOV.U32 R3, RZ, RZ, RZ ;  /* 0x000000ffff03a224 */ /* 0x000fe200078e00ff */
[----:B------:R-:W3:Y:S01]  /*0160*/  @!P2 LDC.64 R14, c[0x0][0x388] ;  /* 0x0000e200ff0eab82 */ /* 0x000ee20000000a00 */
        /* <DEDUP_REMOVED lines=62> */
.L_x_10460:
[----:B-1----:R-:W-:-:S04]  /*0550*/  FSETP.GEU.FTZ.AND P6, PT, R17, R18, PT ;  /* 0x000000121100720b */ /* 0x002fc80003fde000 */
[----:B0-----:R-:W-:Y:S02]  /*0560*/  FSEL R17, R18, R17, !P6 ;  /* 0x0000001112117208 */ /* 0x001fe40007000000 */
[----:B------:R-:W-:-:S13]  /*0570*/  ISETP.NE.AND P6, PT, R8, RZ, PT ;  /* 0x000000ff0800720c */ /* 0x000fda0003fc5270 */
[----:B------:R0:W-:Y:S01]  /*0580*/  @!P6 STS [UR4], R17 ;  /* 0x00000011ff00e988 */ /* 0x0001e20008000804 */
[----:B------:R-:W-:-:S13]  /*0590*/  @!P6 PLOP3.LUT P4, PT, PT, PT, PT, 0x80, 0x8 ;  /* 0x000000000008e81c */ /* 0x000fda0003f8f070 */
.L_x_10446:
[----:B------:R-:W-:Y:S05]  /*05a0*/  WARPSYNC.ALL ;  /* 0x0000000000007948 */ /* 0x000fea0003800000 */
[----:B------:R-:W-:Y:S01]  /*05b0*/  BAR.SYNC.DEFER_BLOCKING 0x0 ;  /* 0x0000000000007b1d */ /* 0x000fe20000010000 */
[----:B------:R-:W-:Y:S01]  /*05c0*/  ISETP.NE.AND P6, PT, R10, RZ, PT ;  /* 0x000000ff0a00720c */ /* 0x000fe20003fc5270 */
[----:B------:R-:W-:-:S04]  /*05d0*/  IMAD.MOV.U32 R10, RZ, RZ, RZ ;  /* 0x000000ffff0a7224 */ /* 0x000fc800078e00ff */
        /* <DEDUP_REMOVED lines=41> */
.L_x_10466:
[----:B-1----:R-:W-:-:S07]  /*0870*/  FADD.FTZ R10, R14, R17 ;  /* 0x000000110e0a7221 */ /* 0x002fce0000010000 */
.L_x_10449:
[----:B------:R-:W-:Y:S05]  /*0880*/  BSYNC B0 ;  /* 0x0000000000007941 */ /* 0x000fea0003800000 */
.L_x_10448:
        /* <DEDUP_REMOVED lines=16> */
.L_x_10452:
[----:B------:R-:W-:Y:S05]  /*0990*/  BSYNC.RECONVERGENT B0 ;  /* 0x0000000000007941 */ /* 0x000fea0003800200 */
.L_x_10451:
        /* <DEDUP_REMOVED lines=11> */
.L_x_10454:
[----:B------:R-:W-:Y:S05]  /*0a50*/  BSYNC.RECONVERGENT B0 ;  /* 0x0000000000007941 */ /* 0x000fea0003800200 */
.L_x_10453:
[----:B------:R-:W-:Y:S05]  /*0a60*/  @P2 EXIT ;  /* 0x000000000000294d */ /* 0x000fea0003800000 */
[----:B------:R-:W4:Y:S01]  /*0a70*/  LDCU.64 UR4, c[0x0][0x380] ;  /* 0x00007000ff0477ac */ /* 0x000f220008000a00 */
[----:B------:R-:W-:Y:S02]  /*0a80*/  IMAD.MOV.U32 R3, RZ, RZ, RZ ;  /* 0x000000ffff037224 */ /* 0x000fe400078e00ff */
[----:B---3--:R-:W-:-:S04]  /*0a90*/  IMAD.WIDE.U32 R4, R6, UR7, R2 ;  /* 0x0000000706047c25 */ /* 0x008fc8000f8e0002 */
[----:B------:R-:W-:Y:S02]  /*0aa0*/  IMAD R7, R7, UR7, R5 ;  /* 0x0000000707077c24 */ /* 0x000fe4000f8e0205 */
[----:B------:R-:W-:-:S04]  /*0ab0*/  FADD.FTZ R5, R0, -R11 ;  /* 0x8000000b00057221 */ /* 0x000fc80000010000 */
[----:B-1----:R-:W-:Y:S01]  /*0ac0*/  FFMA.FTZ R5, R10, -0.69314718246459960938, R5 ;  /* 0xbf3172180a057823 */ /* 0x002fe20000010005 */
[----:B----4-:R-:W-:-:S04]  /*0ad0*/  LEA R2, P0, R4, UR4, 0x2 ;  /* 0x0000000404027c11 */ /* 0x010fc8000f8010ff */
[----:B------:R-:W-:-:S05]  /*0ae0*/  LEA.HI.X R3, R4, UR5, R7, 0x2, P0 ;  /* 0x0000000504037c11 */ /* 0x000fca00080f1407 */
[----:B------:R-:W-:Y:S01]  /*0af0*/  STG.E desc[UR8][R2.64], R5 ;  /* 0x0000000502007986 */ /* 0x000fe2000c101908 */
[----:B------:R-:W-:Y:S05]  /*0b00*/  EXIT ;  /* 0x000000000000794d */ /* 0x000fea0003800000 */
.L_x_10447:
[----:B-1----:R-:W-:Y:S01]  /*0b10*/  MOV R20, R11 ;  /* 0x0000000b00147202 */ /* 0x002fe20000000f00 */
[----:B------:R-:W-:Y:S01]  /*0b20*/  IMAD.MOV.U32 R21, RZ, RZ, 0x10 ;  /* 0x00000010ff157424 */ /* 0x000fe200078e00ff */
[----:B------:R-:W-:Y:S01]  /*0b30*/  MOV R19, 0xffffffff ;  /* 0xffffffff00137802 */ /* 0x000fe20000000f00 */
[----:B------:R-:W-:-:S07]  /*0b40*/  IMAD.MOV.U32 R24, RZ, RZ, 0x1f ;  /* 0x0000001fff187424 */ /* 0x000fce00078e00ff */
[----:B------:R-:W-:Y:S05]  /*0b50*/  WARPSYNC.COLLECTIVE R19, `(.L_x_10455) ;  /* 0x0000000013087348 */ /* 0x000fea0003c00000 */
[----:B------:R0:W1:Y:S02]  /*0b60*/  SHFL.DOWN P6, R18, R20, R21, R24 ;  /* 0x0800001514127389 */ /* 0x00006400000c0018 */
[----:B01----:R-:W-:Y:S05]  /*0b70*/  ENDCOLLECTIVE ;  /* 0x000000000000791b */ /* 0x003fea0003800000 */
.L_x_10455:
        /* <DEDUP_REMOVED lines=8> */
.L_x_10456:
        /* <DEDUP_REMOVED lines=8> */
.L_x_10457:
        /* <DEDUP_REMOVED lines=8> */
.L_x_10458:
        /* <DEDUP_REMOVED lines=8> */
.L_x_10459:
[----:B------:R-:W-:Y:S05]  /*0d80*/  BRA `(.L_x_10460) ;  /* 0xfffffff400f07947 */ /* 0x000fea000383ffff */
.L_x_10450:
[----:B------:R-:W-:Y:S02]  /*0d90*/  HFMA2 R24, -RZ, RZ, 0, 1.847743988037109375e-06 ;  /* 0x0000001fff187431 */ /* 0x000fe400000001ff */
[----:B-1----:R-:W-:Y:S02]  /*0da0*/  IMAD.MOV.U32 R20, RZ, RZ, R10 ;  /* 0x000000ffff147224 */ /* 0x002fe400078e000a */
[----:B------:R-:W-:Y:S02]  /*0db0*/  IMAD.MOV.U32 R21, RZ, RZ, 0x10 ;  /* 0x00000010ff157424 */ /* 0x000fe400078e00ff */
[----:B0-----:R-:W-:-:S07]  /*0dc0*/  IMAD.MOV.U32 R19, RZ, RZ, -0x1 ;  /* 0xffffffffff137424 */ /* 0x001fce00078e00ff */
[----:B------:R-:W-:Y:S05]  /*0dd0*/  WARPSYNC.COLLECTIVE R19, `(.L_x_10461) ;  /* 0x0000000013087348 */ /* 0x000fea0003c00000 */
[----:B------:R0:W1:Y:S02]  /*0de0*/  SHFL.DOWN P6, R18, R20, R21, R24 ;  /* 0x0800001514127389 */ /* 0x00006400000c0018 */
[----:B01----:R-:W-:Y:S05]  /*0df0*/  ENDCOLLECTIVE ;  /* 0x000000000000791b */ /* 0x003fea0003800000 */
.L_x_10461:
[----:B------:R-:W-:Y:S02]  /*0e00*/  IMAD.MOV.U32 R21, RZ, RZ, 0x8 ;  /* 0x00000008ff157424 */ /* 0x000fe400078e00ff */
[----:B------:R-:W-:-:S04]  /*0e10*/  IMAD.MOV.U32 R13, RZ, RZ, R18 ;  /* 0x000000ffff0d7224 */ /* 0x000fc800078e0012 */
[----:B------:R-:W-:-:S05]  /*0e20*/  FADD.FTZ R13, R10, R13 ;  /* 0x0000000d0a0d7221 */ /* 0x000fca0000010000 */
[----:B------:R-:W-:-:S07]  /*0e30*/  MOV R20, R13 ;  /* 0x0000000d00147202 */ /* 0x000fce0000000f00 */
[----:B------:R-:W-:Y:S05]  /*0e40*/  WARPSYNC.COLLECTIVE R19, `(.L_x_10462) ;  /* 0x0000000013087348 */ /* 0x000fea0003c00000 */
[----:B------:R0:W1:Y:S02]  /*0e50*/  SHFL.DOWN P6, R18, R20, R21, R24 ;  /* 0x0800001514127389 */ /* 0x00006400000c0018 */
[----:B01----:R-:W-:Y:S05]  /*0e60*/  ENDCOLLECTIVE ;  /* 0x000000000000791b */ /* 0x003fea0003800000 */
.L_x_10462:
[----:B------:R-:W-:Y:S02]  /*0e70*/  IMAD.MOV.U32 R21, RZ, RZ, 0x4 ;  /* 0x00000004ff157424 */ /* 0x000fe400078e00ff */
[----:B------:R-:W-:-:S04]  /*0e80*/  IMAD.MOV.U32 R12, RZ, RZ, R18 ;  /* 0x000000ffff0c7224 */ /* 0x000fc800078e0012 */
[----:B------:R-:W-:-:S05]  /*0e90*/  FADD.FTZ R12, R13, R12 ;  /* 0x0000000c0d0c7221 */ /* 0x000fca0000010000 */
[----:B------:R-:W-:-:S07]  /*0ea0*/  MOV R20, R12 ;  /* 0x0000000c00147202 */ /* 0x000fce0000000f00 */
[----:B------:R-:W-:Y:S05]  /*0eb0*/  WARPSYNC.COLLECTIVE R19, `(.L_x_10463) ;  /* 0x0000000013087348 */ /* 0x000fea0003c00000 */
[----:B------:R0:W1:Y:S02]  /*0ec0*/  SHFL.DOWN P6, R18, R20, R21, R24 ;  /* 0x0800001514127389 */ /* 0x00006400000c0018 */
[----:B01----:R-:W-:Y:S05]  /*0ed0*/  ENDCOLLECTIVE ;  /* 0x000000000000791b */ /* 0x003fea0003800000 */
.L_x_10463:
[----:B------:R-:W-:Y:S02]  /*0ee0*/  IMAD.MOV.U32 R21, RZ, RZ, 0x2 ;  /* 0x00000002ff157424 */ /* 0x000fe400078e00ff */
[----:B------:R-:W-:-:S04]  /*0ef0*/  IMAD.MOV.U32 R15, RZ, RZ, R18 ;  /* 0x000000ffff0f7224 */ /* 0x000fc800078e0012 */
[----:B------:R-:W-:-:S05]  /*0f00*/  FADD.FTZ R15, R12, R15 ;  /* 0x0000000f0c0f7221 */ /* 0x000fca0000010000 */
[----:B------:R-:W-:-:S07]  /*0f10*/  MOV R20, R15 ;  /* 0x0000000f00147202 */ /* 0x000fce0000000f00 */
[----:B------:R-:W-:Y:S05]  /*0f20*/  WARPSYNC.COLLECTIVE R19, `(.L_x_10464) ;  /* 0x0000000013087348 */ /* 0x000fea0003c00000 */
[----:B------:R0:W1:Y:S02]  /*0f30*/  SHFL.DOWN P6, R18, R20, R21, R24 ;  /* 0x0800001514127389 */ /* 0x00006400000c0018 */
[----:B01----:R-:W-:Y:S05]  /*0f40*/  ENDCOLLECTIVE ;  /* 0x000000000000791b */ /* 0x003fea0003800000 */
.L_x_10464:
[----:B------:R-:W-:Y:S02]  /*0f50*/  IMAD.MOV.U32 R21, RZ, RZ, 0x1 ;  /* 0x00000001ff157424 */ /* 0x000fe400078e00ff */
[----:B------:R-:W-:-:S04]  /*0f60*/  IMAD.MOV.U32 R14, RZ, RZ, R18 ;  /* 0x000000ffff0e7224 */ /* 0x000fc800078e0012 */
[----:B------:R-:W-:-:S05]  /*0f70*/  FADD.FTZ R14, R15, R14 ;  /* 0x0000000e0f0e7221 */ /* 0x000fca0000010000 */
[----:B------:R-:W-:-:S07]  /*0f80*/  MOV R20, R14 ;  /* 0x0000000e00147202 */ /* 0x000fce0000000f00 */
[----:B------:R-:W-:Y:S05]  /*0f90*/  WARPSYNC.COLLECTIVE R19, `(.L_x_10465) ;  /* 0x0000000013087348 */ /* 0x000fea0003c00000 */
[----:B------:R0:W1:Y:S02]  /*0fa0*/  SHFL.DOWN P6, R18, R20, R21, R24 ;  /* 0x0800001514127389 */ /* 0x00006400000c0018 */
[----:B01----:R-:W-:Y:S05]  /*0fb0*/  ENDCOLLECTIVE ;  /* 0x000000000000791b */ /* 0x003fea0003800000 */
.L_x_10465:
[----:B------:R-:W-:Y:S01]  /*0fc0*/  MOV R17, R18 ;  /* 0x0000001200117202 */ /* 0x000fe20000000f00 */
[----:B------:R-:W-:Y:S06]  /*0fd0*/  BRA `(.L_x_10466) ;  /* 0xfffffff800247947 */ /* 0x000fec000383ffff */
.L_x_10467:
        /* <DEDUP_REMOVED lines=10> */
.L_x_11700:


//--------------------- .text._ZN2at6native43_GLOBAL__N__9ae7fba5_10_SoftMax_cu_9f978f6322cunn_SoftMaxForwardRegIfffNS1_25LogSoftMaxForwardEpilogueElLi2EEEvPT1_PKT_T3_ --------------------------
	.section	.text._ZN2at6native43_GLOBAL__N__9ae7fba5_10_SoftMax_cu_9f978f6322cunn_SoftMaxForwardRegIfffNS1_25LogSoftMaxForwardEpilogueElLi2EEEvPT1_PKT_T3_,"ax",@progbits
	.align	128
.text._ZN2at6native43_GLOBAL__N__9ae7fba5_10_SoftMax_cu_9f978f6322cunn_SoftMaxForwardRegIfffNS1_25LogSoftMaxForwardEpilogueElLi2EEEvPT1_PKT_T3_:
        .type           _ZN2at6native43_GLOBAL__N__9ae7fba5_10_SoftMax_cu_9f978f6322cunn_SoftMaxForwardRegIfffNS1_25LogSoftMaxForwardEpilogueElLi2EEEvPT1_PKT_T3_,@function
        .size           _ZN2at6native43_GLOBAL__N__9ae7fba5_10_SoftMax_cu_9f978f6322cunn_SoftMaxForwardRegIfffNS1_25LogSoftMaxForwardEpilogueElLi2EEEvPT1_PKT_T3_,(.L_x_11701 - _ZN2at6native43_GLOBAL__N__9ae7fba5_10_SoftMax_cu_9f978f6322cunn_SoftMaxForwardRegIfffNS1_25LogSoftMaxForwardEpilogueElLi2EEEvPT1_PKT_T3_)
        .other          _ZN2at6native43_GLOBAL__N__9ae7fba5_10_SoftMax_cu_9f978f6322cunn_SoftMaxForwardRegIfffNS1_25LogSoftMaxForwardEpilogueElLi2EEEvPT1_PKT_T3_,@"STO_CUDA_ENTRY STV_DEFAULT"
_ZN2at6native43_GLOBAL__N__9ae7fba5_10_SoftMax_cu_9f978f6322cunn_SoftMaxForwardRegIfffNS1_25LogSoftMaxForwardEpilogueElLi2EEEvPT1_PKT_T3_:
        /* <DEDUP_REMOVED lines=24> */
[----:B------:R0:W3:Y:S01]  /*0180*/  @!P1 LDG.E R0, desc[UR8][R10.64] ;  /* 0x000000080a009981 */ /* 0x0000e2000c1e1900 */
[----:B------:R-:W-:Y:S01]  /*0190*/  MOV R9, 0xff7fffff ;  /* 0xff7fffff00097802 */ /* 0x000fe20000000f00 */
[----:B------:R-:W1:Y:S01]  /*01a0*/  S2UR UR6, SR_CgaCtaId ;  /* 0x00000000000679c3 */ /* 0x000e620000008800 */
[----:B------:R-:W-:-:S07]  /*01b0*/  UMOV UR4, 0x400 ;  /* 0x0000040000047882 */ /* 0x000fce0000000000 */
[----:B------:R-:W-:Y:S01]  /*01c0*/  BAR.SYNC.DEFER_BLOCKING 0x0 ;  /* 0x0000000000007b1d */ /* 0x000fe20000010000 */
[----:B0-----:R-:W-:Y:S01]  /*01d0*/  LOP3.LUT P3, R10, R6, 0x1f, RZ, 0xc0, !PT ;  /* 0x0000001f060a7812 */ /* 0x001fe2000786c0ff */
[----:B-1----:R-:W-:Y:S02]  /*01e0*/  ULEA UR4, UR6, UR4, 0x18 ;  /* 0x0000000406047291 */ /* 0x002fe4000f8ec0ff */
[----:B------:R-:W-:Y:S01]  /*01f0*/  USHF.R.U32.HI UR5, URZ, 0x5, UR5 ;  /* 0x00000005ff057899 */ /* 0x000fe20008011605 */
[----:B------:R-:W-:Y:S01]  /*0200*/  IMAD.MOV.U32 R13, RZ, RZ, -0x800001 ;  /* 0xff7fffffff0d7424 */ /* 0x000fe200078e00ff */
        /* <DEDUP_REMOVED lines=15> */
[C---:B------:R-:W-:Y:S02]  /*0300*/  LEA.HI R11, R6.reuse, UR4, RZ, 0x1d ;  /* 0x00000004060b7c11 */ /* 0x040fe4000f8fe8ff */
[----:B------:R-:W-:Y:S02]  /*0310*/  ISETP.GE.U32.AND P2, PT, R6, UR5, PT ;  /* 0x0000000506007c0c */ /* 0x000fe4000bf46070 */
[----:B0-----:R-:W-:-:S04]  /*0320*/  FSETP.GEU.FTZ.AND P4, PT, R9, R16, PT ;  /* 0x000000100900720b */ /* 0x001fc80003f9e000 */
[----:B------:R-:W-:-:S05]  /*0330*/  FSEL R16, R16, R9, !P4 ;  /* 0x0000000910107208 */ /* 0x000fca0006000000 */
[----:B------:R0:W-:Y:S01]  /*0340*/  @!P3 STS [R11], R16 ;  /* 0x000000100b00b388 */ /* 0x0001e20000000800 */
[----:B------:R-:W-:Y:S01]  /*0350*/  LEA R12, R10, UR4, 0x2 ;  /* 0x000000040a0c7c11 */ /* 0x000fe2000f8e10ff */
[----:B------:R-:W-:Y:S01]  /*0360*/  BAR.SYNC.DEFER_BLOCKING 0x0 ;  /* 0x0000000000007b1d */ /* 0x000fe20000010000 */
[----:B------:R-:W-:-:S05]  /*0370*/  ISETP.GT.U32.AND P4, PT, R6, 0x1f, PT ;  /* 0x0000001f0600780c */ /* 0x000fca0003f84070 */
[----:B------:R0:W1:Y:S01]  /*0380*/  @!P2 LDS R13, [R12] ;  /* 0x000000000c0da984 */ /* 0x0000620000000800 */
[----:B------:R-:W-:-:S07]  /*0390*/  PLOP3.LUT P3, PT, PT, PT, PT, 0x8, 0x80 ;  /* 0x000000000080781c */ /* 0x000fce0003f6e170 */
[----:B0-----:R-:W-:Y:S06]  /*03a0*/  @P4 BRA `(.L_x_10468) ;  /* 0x0000000000504947 */ /* 0x001fec0003800000 */
        /* <DEDUP_REMOVED lines=15> */
.L_x_10480:
[----:B------:R-:W-:Y:S02]  /*04a0*/  ISETP.NE.AND P6, PT, R6, RZ, PT ;  /* 0x000000ff0600720c */ /* 0x000fe40003fc5270 */
[----:B-1----:R-:W-:-:S04]  /*04b0*/  FSETP.GEU.FTZ.AND P5, PT, R15, R18, PT ;  /* 0x000000120f00720b */ /* 0x002fc80003fbe000 */
[----:B0-----:R-:W-:-:S07]  /*04c0*/  FSEL R15, R18, R15, !P5 ;  /* 0x0000000f120f7208 */ /* 0x001fce0006800000 */
[----:B------:R0:W-:Y:S01]  /*04d0*/  @!P6 STS [UR4], R15 ;  /* 0x0000000fff00e988 */ /* 0x0001e20008000804 */
[----:B------:R-:W-:-:S13]  /*04e0*/  @!P6 PLOP3.LUT P3, PT, PT, PT, PT, 0x80, 0x8 ;  /* 0x000000000008e81c */ /* 0x000fda0003f6f070 */
.L_x_10468:
        /* <DEDUP_REMOVED lines=8> */
[----:B------:R-:W-:-:S04]  /*0570*/  @!P1 FADD.FTZ R13, R0, -R9 ;  /* 0x80000009000d9221 */ /* 0x000fc80000010000 */
[----:B0-----:R-:W-:Y:S01]  /*0580*/  @!P1 FMUL.FTZ R15, R13, 1.4426950216293334961 ;  /* 0x3fb8aa3b0d0f9820 */ /* 0x001fe20000410000 */
[----:B------:R-:W0:Y:S01]  /*0590*/  @!P0 MUFU.EX2 R14, R14 ;  /* 0x0000000e000e8308 */ /* 0x000e220000000800 */
[----:B------:R-:W-:-:S07]  /*05a0*/  IMAD.MOV.U32 R13, RZ, RZ, RZ ;  /* 0x000000ffff0d7224 */ /* 0x000fce00078e00ff */
[----:B------:R-:W1:Y:S01]  /*05b0*/  @!P1 MUFU.EX2 R16, R15 ;  /* 0x0000000f00109308 */ /* 0x000e620000000800 */
[----:B0-----:R-:W-:-:S04]  /*05c0*/  @!P0 FADD.FTZ R13, RZ, R14 ;  /* 0x0000000eff0d8221 */ /* 0x001fc80000010000 */
        /* <DEDUP_REMOVED lines=27> */
.L_x_10486:
[----:B-1----:R-:W-:-:S07]  /*0780*/  FADD.FTZ R10, R14, R15 ;  /* 0x0000000f0e0a7221 */ /* 0x002fce0000010000 */
.L_x_10471:
[----:B------:R-:W-:Y:S05]  /*0790*/  BSYNC B0 ;  /* 0x0000000000007941 */ /* 0x000fea0003800000 */
.L_x_10470:
        /* <DEDUP_REMOVED lines=16> */
.L_x_10474:
[----:B------:R-:W-:Y:S05]  /*08a0*/  BSYNC.RECONVERGENT B0 ;  /* 0x0000000000007941 */ /* 0x000fea0003800200 */
.L_x_10473:
[----:B------:R-:W-:Y:S05]  /*08b0*/  @P1 EXIT ;  /* 0x000000000000194d */ /* 0x000fea0003800000 */
[----:B------:R-:W3:Y:S01]  /*08c0*/  LDCU.64 UR4, c[0x0][0x380] ;  /* 0x00007000ff0477ac */ /* 0x000ee20008000a00 */
[----:B------:R-:W-:Y:S02]  /*08d0*/  IMAD.MOV.U32 R5, RZ, RZ, RZ ;  /* 0x000000ffff057224 */ /* 0x000fe400078e00ff */
[----:B------:R-:W-:-:S04]  /*08e0*/  IMAD.WIDE.U32 R4, R2, UR7, R4 ;  /* 0x0000000702047c25 */ /* 0x000fc8000f8e0004 */
[----:B------:R-:W-:Y:S02]  /*08f0*/  IMAD R3, R3, UR7, R5 ;  /* 0x0000000703037c24 */ /* 0x000fe4000f8e0205 */
[----:B------:R-:W-:-:S04]  /*0900*/  FADD.FTZ R5, R0, -R9 ;  /* 0x8000000900057221 */ /* 0x000fc80000010000 */
[----:B-1----:R-:W-:Y:S01]  /*0910*/  FFMA.FTZ R5, R12, -0.69314718246459960938, R5 ;  /* 0xbf3172180c057823 */ /* 0x002fe20000010005 */
[----:B---3--:R-:W-:-:S04]  /*0920*/  LEA R2, P0, R4, UR4, 0x2 ;  /* 0x0000000404027c11 */ /* 0x008fc8000f8010ff */
[----:B------:R-:W-:-:S05]  /*0930*/  LEA.HI.X R3, R4, UR5, R3, 0x2, P0 ;  /* 0x0000000504037c11 */ /* 0x000fca00080f1403 */
[----:B------:R-:W-:Y:S01]  /*0940*/  STG.E desc[UR8][R2.64], R5 ;  /* 0x0000000502007986 */ /* 0x000fe2000c101908 */
[----:B------:R-:W-:Y:S05]  /*0950*/  EXIT ;  /* 0x000000000000794d */ /* 0x000fea0003800000 */
.L_x_10469:
[----:B-1----:R-:W-:Y:S01]  /*0960*/  IMAD.MOV.U32 R20, RZ, RZ, R13 ;  /* 0x000000ffff147224 */ /* 0x002fe200078e000d */
[----:B------:R-:W-:Y:S01]  /*0970*/  MOV R19, 0x10 ;  /* 0x0000001000137802 */ /* 0x000fe20000000f00 */
[----:B------:R-:W-:Y:S02]  /*0980*/  IMAD.MOV.U32 R22, RZ, RZ, 0x1f ;  /* 0x0000001fff167424 */ /* 0x000fe400078e00ff */
[----:B------:R-:W-:-:S07]  /*0990*/  IMAD.MOV.U32 R17, RZ, RZ, -0x1 ;  /* 0xffffffffff117424 */ /* 0x000fce00078e00ff */
[----:B------:R-:W-:Y:S05]  /*09a0*/  WARPSYNC.COLLECTIVE R17, `(.L_x_10475) ;  /* 0x0000000011087348 */ /* 0x000fea0003c00000 */
[----:B------:R0:W1:Y:S02]  /*09b0*/  SHFL.DOWN P5, R18, R20, R19, R22 ;  /* 0x0800001314127389 */ /* 0x00006400000a0016 */
[----:B01----:R-:W-:Y:S05]  /*09c0*/  ENDCOLLECTIVE ;  /* 0x000000000000791b */ /* 0x003fea0003800000 */
.L_x_10475:
        /* <DEDUP_REMOVED lines=8> */
.L_x_10476:
        /* <DEDUP_REMOVED lines=8> */
.L_x_10477:
        /* <DEDUP_REMOVED lines=8> */
.L_x_10478:
        /* <DEDUP_REMOVED lines=8> */
.L_x_10479:
[----:B------:R-:W-:Y:S05]  /*0bd0*/  BRA `(.L_x_10480) ;  /* 0xfffffff800307947 */ /* 0x000fea000383ffff */
.L_x_10472:
[----:B-1----:R-:W-:Y:S01]  /*0be0*/  MOV R20, R10 ;  /* 0x0000000a00147202 */ /* 0x002fe20000000f00 */
[----:B------:R-:W-:Y:S01]  /*0bf0*/  IMAD.MOV.U32 R19, RZ, RZ, 0x10 ;  /* 0x00000010ff137424 */ /* 0x000fe200078e00ff */
[----:B------:R-:W-:Y:S01]  /*0c00*/  MOV R17, 0xffffffff ;  /* 0xffffffff00117802 */ /* 0x000fe20000000f00 */
[----:B------:R-:W-:-:S07]  /*0c10*/  IMAD.MOV.U32 R22, RZ, RZ, 0x1f ;  /* 0x0000001fff167424 */ /* 0x000fce00078e00ff */
[----:B0-----:R-:W-:Y:S05]  /*0c20*/  WARPSYNC.COLLECTIVE R17, `(.L_x_10481) ;  /* 0x0000000011087348 */ /* 0x001fea0003c00000 */
[----:B------:R1:W2:Y:S02]  /*0c30*/  SHFL.DOWN P5, R18, R20, R19, R22 ;  /* 0x0800001314127389 */ /* 0x0002a400000a0016 */
[----:B012---:R-:W-:Y:S05]  /*0c40*/  ENDCOLLECTIVE ;  /* 0x000000000000791b */ /* 0x007fea0003800000 */
.L_x_10481:
[----:B------:R-:W-:Y:S02]  /*0c50*/  HFMA2 R19, -RZ, RZ, 0, 4.76837158203125e-07 ;  /* 0x00000008ff137431 */ /* 0x000fe400000001ff */
[----:B------:R-:W-:-:S04]  /*0c60*/  IMAD.MOV.U32 R11, RZ, RZ, R18 ;  /* 0x000000ffff0b7224 */ /* 0x000fc800078e0012 */
[----:B------:R-:W-:-:S04]  /*0c70*/  FADD.FTZ R11, R10, R11 ;  /* 0x0000000b0a0b7221 */ /* 0x000fc80000010000 */
[----:B------:R-:W-:-:S07]  /*0c80*/  IMAD.MOV.U32 R20, RZ, RZ, R11 ;  /* 0x000000ffff147224 */ /* 0x000fce00078e000b */
[----:B------:R-:W-:Y:S05]  /*0c90*/  WARPSYNC.COLLECTIVE R17, `(.L_x_10482) ;  /* 0x0000000011087348 */ /* 0x000fea0003c00000 */
[----:B------:R0:W1:Y:S02]  /*0ca0*/  SHFL.DOWN P5, R18, R20, R19, R22 ;  /* 0x0800001314127389 */ /* 0x00006400000a0016 */
[----:B01----:R-:W-:Y:S05]  /*0cb0*/  ENDCOLLECTIVE ;  /* 0x000000000000791b */ /* 0x003fea0003800000 */
.L_x_10482:
[----:B------:R-:W-:Y:S01]  /*0cc0*/  MOV R19, 0x4 ;  /* 0x0000000400137802 */ /* 0x000fe20000000f00 */
[----:B------:R-:W-:-:S04]  /*0cd0*/  IMAD.MOV.U32 R12, RZ, RZ, R18 ;  /* 0x000000ffff0c7224 */ /* 0x000fc800078e0012 */
[----:B------:R-:W-:-:S04]  /*0ce0*/  FADD.FTZ R12, R11, R12 ;  /* 0x0000000c0b0c7221 */ /* 0x000fc80000010000 */
[----:B------:R-:W-:-:S07]  /*0cf0*/  IMAD.MOV.U32 R20, RZ, RZ, R12 ;  /* 0x000000ffff147224 */ /* 0x000fce00078e000c */
[----:B------:R-:W-:Y:S05]  /*0d00*/  WARPSYNC.COLLECTIVE R17, `(.L_x_10483) ;  /* 0x0000000011087348 */ /* 0x000fea0003c00000 */
[----:B------:R0:W1:Y:S02]  /*0d10*/  SHFL.DOWN P5, R18, R20, R19, R22 ;  /* 0x0800001314127389 */ /* 0x00006400000a0016 */
[----:B01----:R-:W-:Y:S05]  /*0d20*/  ENDCOLLECTIVE ;  /* 0x000000000000791b */ /* 0x003fea0003800000 */
.L_x_10483:
[----:B------:R-:W-:Y:S02]  /*0d30*/  HFMA2 R19, -RZ, RZ, 0, 1.1920928955078125e-07 ;  /* 0x00000002ff137431 */ /* 0x000fe400000001ff */
[----:B------:R-:W-:-:S04]  /*0d40*/  IMAD.MOV.U32 R13, RZ, RZ, R18 ;  /* 0x000000ffff0d7224 */ /* 0x000fc800078e0012 */
[----:B------:R-:W-:-:S04]  /*0d50*/  FADD.FTZ R13, R12, R13 ;  /* 0x0000000d0c0d7221 */ /* 0x000fc80000010000 */
[----:B------:R-:W-:-:S07]  /*0d60*/  IMAD.MOV.U32 R20, RZ, RZ, R13 ;  /* 0x000000ffff147224 */ /* 0x000fce00078e000d */
[----:B------:R-:W-:Y:S05]  /*0d70*/  WARPSYNC.COLLECTIVE R17, `(.L_x_10484) ;  /* 0x0000000011087348 */ /* 0x000fea0003c00000 */
[----:B------:R0:W1:Y:S02]  /*0d80*/  SHFL.DOWN P5, R18, R20, R19, R22 ;  /* 0x0800001314127389 */ /* 0x00006400000a0016 */
[----:B01----:R-:W-:Y:S05]  /*0d90*/  ENDCOLLECTIVE ;  /* 0x000000000000791b */ /* 0x003fea0003800000 */
.L_x_10484:
[----:B------:R-:W-:Y:S01]  /*0da0*/  MOV R19, 0x1 ;  /* 0x0000000100137802 */ /* 0x000fe20000000f00 */
[----:B------:R-:W-:-:S04]  /*0db0*/  IMAD.MOV.U32 R14, RZ, RZ, R18 ;  /* 0x000000ffff0e7224 */ /* 0x000fc800078e0012 */
[----:B------:R-:W-:-:S04]  /*0dc0*/  FADD.FTZ R14, R13, R14 ;  /* 0x0000000e0d0e7221 */ /* 0x000fc80000010000 */
[----:B------:R-:W-:-:S07]  /*0dd0*/  IMAD.MOV.U32 R20, RZ, RZ, R14 ;  /* 0x000000ffff147224 */ /* 0x000fce00078e000e */
[----:B------:R-:W-:Y:S05]  /*0de0*/  WARPSYNC.COLLECTIVE R17, `(.L_x_10485) ;  /* 0x0000000011087348 */ /* 0x000fea0003c00000 */
[----:B------:R0:W1:Y:S02]  /*0df0*/  SHFL.DOWN P5, R18, R20, R19, R22 ;  /* 0x0800001314127389 */ /* 0x00006400000a0016 */
[----:B01----:R-:W-:Y:S05]  /*0e00*/  ENDCOLLECTIVE ;  /* 0x000000000000791b */ /* 0x003fea0003800000 */
.L_x_10485:
[----:B------:R-:W-:Y:S01]  /*0e10*/  IMAD.MOV.U32 R15, RZ, RZ, R18 ;  /* 0x000000ffff0f7224 */ /* 0x000fe200078e0012 */
[----:B------:R-:W-:Y:S06]  /*0e20*/  BRA `(.L_x_10486) ;  /* 0xfffffff800547947 */ /* 0x000fec000383ffff */
.L_x_10487:
        /* <DEDUP_REMOVED lines=13> */
.L_x_11701:


//--------------------- .text._ZN2at6native43_GLOBAL__N__9ae7fba5_10_SoftMax_cu_9f978f6322cunn_SoftMaxForwardRegIfffNS1_25LogSoftMaxForwardEpilogueElLi1EEEvPT1_PKT_T3_ --------------------------
	.section	.text._ZN2at6native43_GLOBAL__N__9ae7fba5_10_SoftMax_cu_9f978f6322cunn_SoftMaxForwardRegIfffNS1_25LogSoftMaxForwardEpilogueElLi1EEEvPT1_PKT_T3_,"ax",@progbits
	.align	128
.text._ZN2at6native43_GLOBAL__N__9ae7fba5_10_SoftMax_cu_9f978f6322cunn_SoftMaxForwardRegIfffNS1_25LogSoftMaxForwardEpilogueElLi1EEEvPT1_PKT_T3_:
        .type           _ZN2at6native43_GLOBAL__N__9ae7fba5_10_SoftMax_cu_9f978f6322cunn_SoftMaxForwardRegIfffNS1_25LogSoftMaxForwardEpilogueElLi1EEEvPT1_PKT_T3_,@function
        .size           _ZN2at6native43_GLOBAL__N__9ae7fba5_10_SoftMax_cu_9f978f6322cunn_SoftMaxForwardRegIfffNS1_25LogSoftMaxForwardEpilogueElLi1EEEvPT1_PKT_T3_,(.L_x_11702 - _ZN2at6native43_GLOBAL__N__9ae7fba5_10_SoftMax_cu_9f978f6322cunn_SoftMaxForwardRegIfffNS1_25LogSoftMaxForwardEpilogueElLi1EEEvPT1_PKT_T3_)
        .other          _ZN2at6native43_GLOBAL__N__9ae7fba5_10_SoftMax_cu_9f978f6322cunn_SoftMaxForwardRegIfffNS1_25LogSoftMaxForwardEpilogueElLi1EEEvPT1_PKT_T3_,@"STO_CUDA_ENTRY STV_DEFAULT"
_ZN2at6native43_GLOBAL__N__9ae7fba5_10_SoftMax_cu_9f978f6322cunn_SoftMaxForwardRegIfffNS1_25LogSoftMaxForwardEpilogueElLi1EEEvPT1_PKT_T3_:
        /* <DEDUP_REMOVED lines=63> */
.L_x_10498:
[----:B------:R-:W-:Y:S02]  /*03f0*/  ISETP.NE.AND P5, PT, R4, RZ, PT ;  /* 0x000000ff0400720c */ /* 0x000fe40003fa5270 */
[----:B-1----:R-:W-:-:S04]  /*0400*/  FSETP.GEU.FTZ.AND P4, PT, R14, R13, PT ;  /* 0x0000000d0e00720b */ /* 0x002fc80003f9e000 */
[----:B------:R-:W-:-:S07]  /*0410*/  FSEL R13, R13, R14, !P4 ;  /* 0x0000000e0d0d7208 */ /* 0x000fce0006000000 */
[----:B------:R2:W-:Y:S01]  /*0420*/  @!P5 STS [UR4], R13 ;  /* 0x0000000dff00d988 */ /* 0x0005e20008000804 */
[----:B------:R-:W-:-:S13]  /*0430*/  @!P5 PLOP3.LUT P2, PT, PT, PT, PT, 0x80, 0x8 ;  /* 0x000000000008d81c */ /* 0x000fda0003f4f070 */
.L_x_10488:
        /* <DEDUP_REMOVED lines=37> */
.L_x_10504:
[----:B-1----:R-:W-:-:S07]  /*0690*/  FADD.FTZ R6, R10, R13 ;  /* 0x0000000d0a067221 */ /* 0x002fce0000010000 */
.L_x_10491:
[----:B------:R-:W-:Y:S05]  /*06a0*/  BSYNC B0 ;  /* 0x0000000000007941 */ /* 0x000fea0003800000 */
.L_x_10490:
[----:B-1----:R1:W-:Y:S01]  /*06b0*/  @P2 STS [UR4], R6 ;  /* 0x00000006ff002988 */ /* 0x0023e20008000804 */
[----:B------:R-:W-:Y:S05]  /*06c0*/  WARPSYNC.ALL ;  /* 0x0000000000007948 */ /* 0x000fea0003800000 */
[----:B------:R-:W-:Y:S06]  /*06d0*/  BAR.SYNC.DEFER_BLOCKING 0x0 ;  /* 0x0000000000007b1d */ /* 0x000fec0000010000 */
[----:B------:R-:W-:Y:S05]  /*06e0*/  @P0 EXIT ;  /* 0x000000000000094d */ /* 0x000fea0003800000 */
[----:B-1----:R-:W1:Y:S01]  /*06f0*/  LDS R6, [UR4] ;  /* 0x00000004ff067984 */ /* 0x002e620008000800 */
[----:B------:R-:W2:Y:S01]  /*0700*/  LDCU.64 UR10, c[0x0][0x380] ;  /* 0x00007000ff0a77ac */ /* 0x000ea20008000a00 */
[----:B------:R-:W-:Y:S02]  /*0710*/  IMAD.MOV.U32 R5, RZ, RZ, RZ ;  /* 0x000000ffff057224 */ /* 0x000fe400078e00ff */
[----:B------:R-:W-:-:S04]  /*0720*/  IMAD.WIDE.U32 R4, R2, UR7, R4 ;  /* 0x0000000702047c25 */ /* 0x000fc8000f8e0004 */
[----:B------:R-:W-:Y:S02]  /*0730*/  IMAD R3, R3, UR7, R5 ;  /* 0x0000000703037c24 */ /* 0x000fe4000f8e0205 */
[----:B------:R-:W-:Y:S01]  /*0740*/  FADD.FTZ R5, R0, -R9 ;  /* 0x8000000900057221 */ /* 0x000fe20000010000 */
[----:B--2---:R-:W-:-:S04]  /*0750*/  LEA R2, P0, R4, UR10, 0x2 ;  /* 0x0000000a04027c11 */ /* 0x004fc8000f8010ff */
[----:B------:R-:W-:Y:S01]  /*0760*/  LEA.HI.X R3, R4, UR11, R3, 0x2, P0 ;  /* 0x0000000b04037c11 */ /* 0x000fe200080f1403 */
[----:B-1----:R-:W1:Y:S02]  /*0770*/  MUFU.LG2 R6, R6 ;  /* 0x0000000600067308 */ /* 0x002e640000000c00 */
[----:B-1----:R-:W-:-:S05]  /*0780*/  FFMA.FTZ R5, R6, -0.69314718246459960938, R5 ;  /* 0xbf31721806057823 */ /* 0x002fca0000010005 */
[----:B------:R-:W-:Y:S01]  /*0790*/  STG.E desc[UR8][R2.64], R5 ;  /* 0x0000000502007986 */ /* 0x000fe2000c101908 */
[----:B------:R-:W-:Y:S05]  /*07a0*/  EXIT ;  /* 0x000000000000794d */ /* 0x000fea0003800000 */
.L_x_10489:
[----:B-1----:R-:W-:Y:S01]  /*07b0*/  IMAD.MOV.U32 R16, RZ, RZ, R10 ;  /* 0x000000ffff107224 */ /* 0x002fe200078e000a */
[----:B------:R-:W-:Y:S01]  /*07c0*/  MOV R17, 0x10 ;  /* 0x0000001000117802 */ /* 0x000fe20000000f00 */
[----:B------:R-:W-:Y:S02]  /*07d0*/  IMAD.MOV.U32 R18, RZ, RZ, 0x1f ;  /* 0x0000001fff127424 */ /* 0x000fe400078e00ff */
[----:B------:R-:W-:-:S07]  /*07e0*/  IMAD.MOV.U32 R15, RZ, RZ, -0x1 ;  /* 0xffffffffff0f7424 */ /* 0x000fce00078e00ff */
[----:B------:R-:W-:Y:S05]  /*07f0*/  WARPSYNC.COLLECTIVE R15, `(.L_x_10493) ;  /* 0x000000000f087348 */ /* 0x000fea0003c00000 */
[----:B------:R0:W1:Y:S02]  /*0800*/  SHFL.DOWN P4, R13, R16, R17, R18 ;  /* 0x08000011100d7389 */ /* 0x0000640000080012 */
[----:B01----:R-:W-:Y:S05]  /*0810*/  ENDCOLLECTIVE ;  /* 0x000000000000791b */ /* 0x003fea0003800000 */
.L_x_10493:
        /* <DEDUP_REMOVED lines=8> */
.L_x_10494:
        /* <DEDUP_REMOVED lines=8> */
.L_x_10495:
        /* <DEDUP_REMOVED lines=8> */
.L_x_10496:
        /* <DEDUP_REMOVED lines=8> */
.L_x_10497:
[----:B------:R-:W-:Y:S05]  /*0a20*/  BRA `(.L_x_10498) ;  /* 0xfffffff800707947 */ /* 0x000fea000383ffff */
.L_x_10492:
[----:B------:R-:W-:Y:S02]  /*0a30*/  HFMA2 R17, -RZ, RZ, 0, 9.5367431640625e-07 ;  /* 0x00000010ff117431 */ /* 0x000fe400000001ff */
[----:B01----:R-:W-:Y:S02]  /*0a40*/  IMAD.MOV.U32 R16, RZ, RZ, R6 ;  /* 0x000000ffff107224 */ /* 0x003fe400078e0006 */
[----:B------:R-:W-:Y:S02]  /*0a50*/  IMAD.MOV.U32 R18, RZ, RZ, 0x1f ;  /* 0x0000001fff127424 */ /* 0x000fe400078e00ff */
[----:B------:R-:W-:-:S07]  /*0a60*/  IMAD.MOV.U32 R15, RZ, RZ, -0x1 ;  /* 0xffffffffff0f7424 */ /* 0x000fce00078e00ff */
[----:B------:R-:W-:Y:S05]  /*0a70*/  WARPSYNC.COLLECTIVE R15, `(.L_x_10499) ;  /* 0x000000000f087348 */ /* 0x000fea0003c00000 */
[----:B------:R0:W1:Y:S02]  /*0a80*/  SHFL.DOWN P4, R13, R16, R17, R18 ;  /* 0x08000011100d7389 */ /* 0x0000640000080012 */
[----:B01----:R-:W-:Y:S05]  /*0a90*/  ENDCOLLECTIVE ;  /* 0x000000000000791b */ /* 0x003fea0003800000 */
.L_x_10499:
[----:B------:R-:W-:Y:S02]  /*0aa0*/  IMAD.MOV.U32 R17, RZ, RZ, 0x8 ;  /* 0x00000008ff117424 */ /* 0x000fe400078e00ff */
[----:B------:R-:W-:-:S04]  /*0ab0*/  IMAD.MOV.U32 R7, RZ, RZ, R13 ;  /* 0x000000ffff077224 */ /* 0x000fc800078e000d */
[----:B------:R-:W-:-:S05]  /*0ac0*/  FADD.FTZ R7, R6, R7 ;  /* 0x0000000706077221 */ /* 0x000fca0000010000 */
[----:B------:R-:W-:-:S07]  /*0ad0*/  MOV R16, R7 ;  /* 0x0000000700107202 */ /* 0x000fce0000000f00 */
[----:B------:R-:W-:Y:S05]  /*0ae0*/  WARPSYNC.COLLECTIVE R15, `(.L_x_10500) ;  /* 0x000000000f087348 */ /* 0x000fea0003c00000 */
[----:B------:R0:W1:Y:S02]  /*0af0*/  SHFL.DOWN P4, R13, R16, R17, R18 ;  /* 0x08000011100d7389 */ /* 0x0000640000080012 */
[----:B01----:R-:W-:Y:S05]  /*0b00*/  ENDCOLLECTIVE ;  /* 0x000000000000791b */ /* 0x003fea0003800000 */
.L_x_10500:
[----:B------:R-:W-:Y:S02]  /*0b10*/  IMAD.MOV.U32 R17, RZ, RZ, 0x4 ;  /* 0x00000004ff117424 */ /* 0x000fe400078e00ff */
[----:B------:R-:W-:-:S04]  /*0b20*/  IMAD.MOV.U32 R8, RZ, RZ, R13 ;  /* 0x000000ffff087224 */ /* 0x000fc800078e000d */
[----:B------:R-:W-:-:S05]  /*0b30*/  FADD.FTZ R8, R7, R8 ;  /* 0x0000000807087221 */ /* 0x000fca0000010000 */
[----:B------:R-:W-:-:S07]  /*0b40*/  MOV R16, R8 ;  /* 0x0000000800107202 */ /* 0x000fce0000000f00 */
[----:B------:R-:W-:Y:S05]  /*0b50*/  WARPSYNC.COLLECTIVE R15, `(.L_x_10501) ;  /* 0x000000000f087348 */ /* 0x000fea0003c00000 */
[----:B------:R0:W1:Y:S02]  /*0b60*/  SHFL.DOWN P4, R13, R16, R17, R18 ;  /* 0x08000011100d7389 */ /* 0x0000640000080012 */
[----:B01----:R-:W-:Y:S05]  /*0b70*/  ENDCOLLECTIVE ;  /* 0x000000000000791b */ /* 0x003fea0003800000 */
.L_x_10501:
[----:B------:R-:W-:Y:S02]  /*0b80*/  IMAD.MOV.U32 R17, RZ, RZ, 0x2 ;  /* 0x00000002ff117424 */ /* 0x000fe400078e00ff */
[----:B------:R-:W-:-:S04]  /*0b90*/  IMAD.MOV.U32 R11, RZ, RZ, R13 ;  /* 0x000000ffff0b7224 */ /* 0x000fc800078e000d */
[----:B------:R-:W-:-:S05]  /*0ba0*/  FADD.FTZ R11, R8, R11 ;  /* 0x0000000b080b7221 */ /* 0x000fca0000010000 */
[----:B------:R-:W-:-:S07]  /*0bb0*/  MOV R16, R11 ;  /* 0x0000000b00107202 */ /* 0x000fce0000000f00 */
[----:B------:R-:W-:Y:S05]  /*0bc0*/  WARPSYNC.COLLECTIVE R15, `(.L_x_10502) ;  /* 0x000000000f087348 */ /* 0x000fea0003c00000 */
[----:B------:R0:W1:Y:S02]  /*0bd0*/  SHFL.DOWN P4, R13, R16, R17, R18 ;  /* 0x08000011100d7389 */ /* 0x0000640000080012 */
[----:B01----:R-:W-:Y:S05]  /*0be0*/  ENDCOLLECTIVE ;  /* 0x000000000000791b */ /* 0x003fea0003800000 */
.L_x_10502:
[----:B------:R-:W-:Y:S02]  /*0bf0*/  IMAD.MOV.U32 R17, RZ, RZ, 0x1 ;  /* 0x00000001ff117424 */ /* 0x000fe400078e00ff */
[----:B------:R-:W-:-:S04]  /*0c00*/  IMAD.MOV.U32 R10, RZ, RZ, R13 ;  /* 0x000000ffff0a7224 */ /* 0x000fc800078e000d */
[----:B------:R-:W-:-:S05]  /*0c10*/  FADD.FTZ R10, R11, R10 ;  /* 0x0000000a0b0a7221 */ /* 0x000fca0000010000 */
[----:B------:R-:W-:-:S07]  /*0c20*/  MOV R16, R10 ;  /* 0x0000000a00107202 */ /* 0x000fce0000000f00 */
[----:B------:R-:W-:Y:S05]  /*0c30*/  WARPSYNC.COLLECTIVE R15, `(.L_x_10503) ;  /* 0x000000000f087348 */ /* 0x000fea0003c00000 */
[----:B------:R0:W1:Y:S02]  /*0c40*/  SHFL.DOWN P4, R13, R16, R17, R18 ;  /* 0x08000011100d7389 */ /* 0x0000640000080012 */
[----:B01----:R-:W-:Y:S05]  /*0c50*/  ENDCOLLECTIVE ;  /* 0x000000000000791b */ /* 0x003fea0003800000 */
.L_x_10503:
[----:B------:R-:W-:Y:S05]  /*0c60*/  BRA `(.L_x_10504) ;  /* 0xfffffff800887947 */ /* 0x000fea000383ffff */
.L_x_10505:
        /* <DEDUP_REMOVED lines=9> */
.L_x_11702:


//--------------------- .text._ZN2at6native43_GLOBAL__N__9ae7fba5_10_SoftMax_cu_9f978f6319cunn_SoftMaxForwardILi2EdddNS1_25LogSoftMaxForwardEpilogueEEEvPT2_PKT0_i --------------------------
	.section	.text._ZN2at6native43_GLOBAL__N__9ae7fba5_10_SoftMax_cu_9f978f6319cunn_SoftMaxForwardILi2EdddNS1_25LogSoftMaxForwardEpilogueEEEvPT2_PKT0_i,"ax",@progbits
	.align	128
.text._ZN2at6native43_GLOBAL__N__9ae7fba5_10_SoftMax_cu_9f978f6319cunn_SoftMaxForwardILi2EdddNS1_25LogSoftMaxForwardEpilogueEEEvPT2_PKT0_i:
        .type           _ZN2at6native43_GLOBAL__N__9ae7fba5_10_SoftMax_cu_9f978f6319cunn_SoftMaxForwardILi2EdddNS1_25LogSoftMaxForwardEpilogueEEEvPT2_PKT0_i,@function
        .size           _ZN2at6native43_GLOBAL__N__9ae7fba5_10_SoftMax_cu_9f978f6319cunn_SoftMaxForwardILi2EdddNS1_25LogSoftMaxForwardEpilogueEEEvPT2_PKT0_i,(.L_x_11703 - _ZN2at6native43_GLOBAL__N__9ae7fba5_10_SoftMax_cu_9f978f6319cunn_SoftMaxForwardILi2EdddNS1_25LogSoftMaxForwardEpilogueEEEvPT2_PKT0_i)
        .other          _ZN2at6native43_GLOBAL__N__9ae7fba5_10_SoftMax_cu_9f978f6319cunn_SoftMaxForwardILi2EdddNS1_25LogSoftMaxForwardEpilogueEEEvPT2_PKT0_i,@"STO_CUDA_ENTRY STV_DEFAULT"
_ZN2at6native43_GLOBAL__N__9ae7fba5_10_SoftMax_cu_9f978f6319cunn_SoftMaxForwardILi2EdddNS1_25LogSoftMaxForwardEpilogueEEEvPT2_PKT0_i:
        /* <DEDUP_REMOVED lines=8> */
[----:B-1----:R-:W-:-:S02]  /*0080*/  USHF.R.S32.HI UR7, URZ, 0x1f, UR21 ;  /* 0x0000001fff077899 */ /* 0x002fc40008011415 */
[----:B0-----:R-:W-:Y:S02]  /*0090*/  UIMAD.WIDE.U32 UR4, UR6, UR21, URZ ;  /* 0x00000015060472a5 */ /* 0x001fe4000f8e00ff */
[----:B------:R-:W-:Y:S01]  /*00a0*/  UIMAD UR6, UR7, UR6, URZ ;  /* 0x00000006070672a4 */ /* 0x000fe2000f8e02ff */
[----:B----4-:R-:W-:Y:S01]  /*00b0*/  IMAD.U32 R4, RZ, RZ, UR16 ;  /* 0x00000010ff047e24 */ /* 0x010fe2000f8e00ff */
        /* <DEDUP_REMOVED lines=8> */
[----:B------:R-:W-:Y:S01]  /*0140*/  IMAD.U32 R12, RZ, RZ, UR8 ;  /* 0x00000008ff0c7e24 */ /* 0x000fe2000f8e00ff */
[----:B------:R-:W-:Y:S02]  /*0150*/  UIADD3 UR6, UP1, UPT, UR7, UR12, URZ ;  /* 0x0000000c07067290 */ /* 0x000fe4000ff3e0ff */
[----:B------:R-:W-:Y:S01]  /*0160*/  ULOP3.LUT UP0, UR10, UR4, 0x1, URZ, 0xc0, !UPT ;  /* 0x00000001040a7892 */ /* 0x000fe2000f80c0ff */
[----:B------:R-:W-:Y:S01]  /*0170*/  MOV R7, UR9 ;  /* 0x0000000900077c02 */ /* 0x000fe20008000f00 */
[----:B------:R-:W-:Y:S01]  /*0180*/  IMAD.U32 R13, RZ, RZ, UR9 ;  /* 0x00000009ff0d7e24 */ /* 0x000fe2000f8e00ff */
[----:B------:R-:W-:Y:S01]  /*0190*/  UIADD3.X UR7, UPT, UPT, UR5, UR13, URZ, UP1, !UPT ;  /* 0x0000000d05077290 */ /* 0x000fe20008ffe4ff */
[----:B------:R-:W0:Y:S01]  /*01a0*/  LDCU.64 UR14, c[0x0][0x358] ;  /* 0x00006b00ff0e77ac */ /* 0x000e220008000a00 */
[----:B--2---:R-:W-:-:S04]  /*01b0*/  IMAD.WIDE.U32 R6, R43, 0x8, R6 ;  /* 0x000000082b067825 */ /* 0x004fc800078e0006 */
[----:B------:R-:W-:Y:S06]  /*01c0*/  BRA.U !UP0, `(.L_x_10506) ;  /* 0x0000000108687547 */ /* 0x000fec000b800000 */
[----:B------:R-:W-:-:S04]  /*01d0*/  ISETP.GT.AND P0, PT, R43, UR21, PT ;  /* 0x000000152b007c0c */ /* 0x000fc8000bf04270 */
[----:B------:R-:W-:-:S13]  /*01e0*/  ISETP.EQ.OR P0, PT, R43, RZ, P0 ;  /* 0x000000ff2b00720c */ /* 0x000fda0000702670 */
[----:B0-----:R-:W2:Y:S01]  /*01f0*/  @!P0 LDG.E.64 R2, desc[UR14][R6.64+-0x8] ;  /* 0xfffff80e06028981 */ /* 0x001ea2000c1e1b00 */
[----:B------:R-:W0:Y:S01]  /*0200*/  LDCU UR11, c[0x0][0x360] ;  /* 0x00006c00ff0b77ac */ /* 0x000e220008000800 */
[----:B------:R-:W1:Y:S01]  /*0210*/  LDC R0, c[0x0][0x360] ;  /* 0x0000d800ff007b82 */ /* 0x000e620000000800 */
[----:B------:R-:W-:Y:S01]  /*0220*/  @!P0 IMAD.MOV.U32 R4, RZ, RZ, -0x1 ;  /* 0xffffffffff048424 */ /* 0x000fe200078e00ff */
[----:B------:R-:W-:Y:S01]  /*0230*/  MOV R9, UR21 ;  /* 0x0000001500097c02 */ /* 0x000fe20008000f00 */
[----:B------:R-:W-:Y:S01]  /*0240*/  @!P0 IMAD.MOV.U32 R5, RZ, RZ, 0x7fefffff ;  /* 0x7fefffffff058424 */ /* 0x000fe200078e00ff */
[----:B0-----:R-:W-:-:S04]  /*0250*/  UIMAD.WIDE.U32 UR4, UR11, 0x8, UR8 ;  /* 0x000000080b0478a5 */ /* 0x001fc8000f8e0008 */
[----:B------:R-:W-:Y:S01]  /*0260*/  UIADD3 UR12, UP0, UPT, UR4, -0x8, URZ ;  /* 0xfffffff8040c7890 */ /* 0x000fe2000ff1e0ff */
[----:B-1----:R-:W-:Y:S01]  /*0270*/  VIADDMNMX.U32 R0, R9, 0x1, R0, !PT ;  /* 0x0000000109007846 */ /* 0x002fe20007800000 */
[----:B------:R-:W-:Y:S02]  /*0280*/  @!P0 IMAD.MOV.U32 R9, RZ, RZ, R4 ;  /* 0x000000ffff098224 */ /* 0x000fe400078e0004 */
[----:B------:R-:W-:Y:S02]  /*0290*/  UIADD3.X UR4, UPT, UPT, UR5, -0x1, URZ, UP0, !UPT ;  /* 0xffffffff05047890 */ /* 0x000fe400087fe4ff */
[----:B------:R-:W-:-:S04]  /*02a0*/  IMAD.U32 R12, RZ, RZ, UR12 ;  /* 0x0000000cff0c7e24 */ /* 0x000fc8000f8e00ff */
[----:B------:R-:W-:Y:S01]  /*02b0*/  IMAD.U32 R13, RZ, RZ, UR4 ;  /* 0x00000004ff0d7e24 */ /* 0x000fe2000f8e00ff */
[----:B--2---:R-:W-:Y:S01]  /*02c0*/  @!P0 DSETP.MAX.AND P1, P2, R2, -R4, PT ;  /* 0x800000040200822a */ /* 0x004fe20003a2f000 */
[----:B------:R-:W-:Y:S02]  /*02d0*/  @!P0 IMAD.MOV.U32 R4, RZ, RZ, R3 ;  /* 0x000000ffff048224 */ /* 0x000fe400078e0003 */
[----:B------:R-:W-:-:S03]  /*02e0*/  IMAD.MOV.U32 R3, RZ, RZ, -0x100001 ;  /* 0xffefffffff037424 */ /* 0x000fc600078e00ff */
[----:B------:R-:W-:Y:S01]  /*02f0*/  @!P0 SEL R9, R2, R9, P1 ;  /* 0x0000000902098207 */ /* 0x000fe20000800000 */
[----:B------:R-:W-:Y:S01]  /*0300*/  IMAD.MOV.U32 R2, RZ, RZ, -0x1 ;  /* 0xffffffffff027424 */ /* 0x000fe200078e00ff */
[----:B------:R-:W-:Y:S02]  /*0310*/  @!P0 FSEL R4, R4, -R5, P1 ;  /* 0x8000000504048208 */ /* 0x000fe40000800000 */
[----:B------:R-:W-:Y:S01]  /*0320*/  @!P0 LOP3.LUT R5, R5, 0x80000, RZ, 0xfc, !PT ;  /* 0x0008000005058812 */ /* 0x000fe200078efcff */
[----:B------:R-:W-:-:S03]  /*0330*/  @!P0 IMAD.MOV.U32 R2, RZ, RZ, R9 ;  /* 0x000000ffff028224 */ /* 0x000fc600078e0009 */
[----:B------:R-:W-:Y:S02]  /*0340*/  @!P0 SEL R8, R5, R4, P2 ;  /* 0x0000000405088207 */ /* 0x000fe40001000000 */
[----:B------:R-:W-:-:S03]  /*0350*/  IADD3 R4, PT, PT, R0, -UR11, RZ ;  /* 0x8000000b00047c10 */ /* 0x000fc6000fffe0ff */
[----:B------:R-:W-:-:S07]  /*0360*/  @!P0 IMAD.MOV.U32 R3, RZ, RZ, R8 ;  /* 0x000000ffff038224 */ /* 0x000fce00078e0008 */
.L_x_10506:
[----:B------:R-:W1:Y:S01]  /*0370*/  LDCU UR17, c[0x0][0x360] ;  /* 0x00006c00ff1177ac */ /* 0x000e620008000800 */
[----:B------:R-:W-:Y:S01]  /*0380*/  BSSY.RECONVERGENT B0, `(.L_x_10507) ;  /* 0x0000032000007945 */ /* 0x000fe20003800200 */
[----:B------:R-:W-:Y:S01]  /*0390*/  UMOV UR4, URZ ;  /* 0x000000ff00047c82 */ /* 0x000fe20008000000 */
[----:B-1----:R-:W-:-:S04]  /*03a0*/  USHF.L.U32 UR20, UR17, 0x1, URZ ;  /* 0x0000000111147899 */ /* 0x002fc800080006ff */
[----:B------:R-:W-:Y:S02]  /*03b0*/  UIADD3 UR11, UPT, UPT, URZ, -UR20, URZ ;  /* 0x80000014ff0b7290 */ /* 0x000fe4000fffe0ff */
[----:B------:R-:W-:-:S03]  /*03c0*/  ISETP.NE.U32.AND P2, PT, RZ, UR20, PT ;  /* 0x00000014ff007c0c */ /* 0x000fc6000bf45070 */
[----:B------:R-:W1:Y:S08]  /*03d0*/  I2F.U32.RP R0, UR20 ;  /* 0x0000001400007d06 */ /* 0x000e700008209000 */
[----:B-1----:R-:W1:Y:S02]  /*03e0*/  MUFU.RCP R0, R0 ;  /* 0x0000000000007308 */ /* 0x002e640000001000 */
[----:B-1----:R-:W-:-:S02]  /*03f0*/  IADD3 R5, PT, PT, R0, 0xffffffe, RZ ;  /* 0x0ffffffe00057810 */ /* 0x002fc40007ffe0ff */
[----:B------:R-:W-:-:S04]  /*0400*/  LOP3.LUT R0, RZ, UR20, RZ, 0x33, !PT ;  /* 0x00000014ff007c12 */ /* 0x000fc8000f8e33ff */
[----:B------:R-:W1:Y:S02]  /*0410*/  F2I.FTZ.U32.TRUNC.NTZ R5, R5 ;  /* 0x0000000500057305 */ /* 0x000e64000021f000 */
[----:B-1----:R-:W-:Y:S01]  /*0420*/  R2UR UR5, R5 ;  /* 0x00000000050572ca */ /* 0x002fe200000e0000 */
[----:B------:R-:W-:-:S12]  /*0430*/  IMAD.SHL.U32 R5, R43, 0x2, RZ ;  /* 0x000000022b057824 */ /* 0x000fd800078e00ff */
[----:B------:R-:W-:-:S04]  /*0440*/  UIMAD UR11, UR11, UR5, URZ ;  /* 0x000000050b0b72a4 */ /* 0x000fc8000f8e02ff */
[----:B------:R-:W-:-:S07]  /*0450*/  UIMAD.WIDE.U32 UR4, UR5, UR11, UR4 ;  /* 0x0000000b050472a5 */ /* 0x000fce000f8e0004 */
[----:B------:R-:W-:Y:S02]  /*0460*/  UMOV UR12, UR5 ;  /* 0x00000005000c7c82 */ /* 0x000fe40008000000 */
[----:B------:R-:W-:-:S04]  /*0470*/  IMAD.HI.U32 R8, R4, UR12, RZ ;  /* 0x0000000c04087c27 */ /* 0x000fc8000f8e00ff */
[----:B------:R-:W-:-:S04]  /*0480*/  IMAD.MOV R9, RZ, RZ, -R8 ;  /* 0x000000ffff097224 */ /* 0x000fc800078e0a08 */
[----:B------:R-:W-:-:S05]  /*0490*/  IMAD R9, R9, UR20, R4 ;  /* 0x0000001409097c24 */ /* 0x000fca000f8e0204 */
[----:B------:R-:W-:-:S13]  /*04a0*/  ISETP.GE.U32.AND P0, PT, R9, UR20, PT ;  /* 0x0000001409007c0c */ /* 0x000fda000bf06070 */
[----:B------:R-:W-:-:S05]  /*04b0*/  @P0 VIADD R9, R9, -UR20 ;  /* 0x8000001409090c36 */ /* 0x000fca0008000000 */
        /* <DEDUP_REMOVED lines=8> */
.L_x_10509:
[----:B------:R-:W-:-:S06]  /*0540*/  IMAD.WIDE R8, R15, 0x10, R12 ;  /* 0x000000100f087825 */ /* 0x000fcc00078e020c */
[----:B0-----:R-:W2:Y:S01]  /*0550*/  LDG.E.128 R8, desc[UR14][R8.64] ;  /* 0x0000000e08087981 */ /* 0x001ea2000c1e1d00 */
[----:B------:R-:W-:Y:S01]  /*0560*/  IMAD.MOV.U32 R21, RZ, RZ, R3 ;  /* 0x000000ffff157224 */ /* 0x000fe200078e0003 */
[----:B------:R-:W-:Y:S01]  /*0570*/  MOV R19, R2 ;  /* 0x0000000200137202 */ /* 0x000fe20000000f00 */
[----:B------:R-:W-:Y:S01]  /*0580*/  VIADD R15, R15, UR17 ;  /* 0x000000110f0f7c36 */ /* 0x000fe20008000000 */
[----:B--2---:R-:W-:Y:S01]  /*0590*/  DSETP.MAX.AND P0, P1, R8, R2, PT ;  /* 0x000000020800722a */ /* 0x004fe2000390f000 */
[----:B------:R-:W-:Y:S01]  /*05a0*/  IMAD.MOV.U32 R16, RZ, RZ, R9 ;  /* 0x000000ffff107224 */ /* 0x000fe200078e0009 */
[----:B------:R-:W-:Y:S01]  /*05b0*/  MOV R9, R10 ;  /* 0x0000000a00097202 */ /* 0x000fe20000000f00 */
[----:B------:R-:W-:Y:S02]  /*05c0*/  IMAD.MOV.U32 R2, RZ, RZ, R8 ;  /* 0x000000ffff027224 */ /* 0x000fe400078e0008 */
[----:B------:R-:W-:Y:S01]  /*05d0*/  IMAD.SHL.U32 R8, R15, 0x2, RZ ;  /* 0x000000020f087824 */ /* 0x000fe200078e00ff */
[----:B------:R-:W-:-:S02]  /*05e0*/  FSEL R23, R16, R21, P0 ;  /* 0x0000001510177208 */ /* 0x000fc40000000000 */
[----:B------:R-:W-:Y:S02]  /*05f0*/  SEL R2, R2, R19, P0 ;  /* 0x0000001302027207 */ /* 0x000fe40000000000 */
[----:B------:R-:W-:-:S04]  /*0600*/  ISETP.GE.AND P0, PT, R8, R14, PT ;  /* 0x0000000e0800720c */ /* 0x000fc80003f06270 */
[----:B------:R-:W-:-:S05]  /*0610*/  @P1 LOP3.LUT R23, R21, 0x80000, RZ, 0xfc, !PT ;  /* 0x0008000015171812 */ /* 0x000fca00078efcff */
[----:B------:R-:W-:-:S06]  /*0620*/  IMAD.MOV.U32 R3, RZ, RZ, R23 ;  /* 0x000000ffff037224 */ /* 0x000fcc00078e0017 */
[----:B------:R-:W-:Y:S01]  /*0630*/  DSETP.MAX.AND P1, P3, R10, R2, PT ;  /* 0x000000020a00722a */ /* 0x000fe20003b2f000 */
[----:B------:R-:W-:-:S05]  /*0640*/  IMAD.MOV.U32 R10, RZ, RZ, R3 ;  /* 0x000000ffff0a7224 */ /* 0x000fca00078e0003 */
[----:B------:R-:W-:Y:S02]  /*0650*/  SEL R2, R9, R2, P1 ;  /* 0x0000000209027207 */ /* 0x000fe40000800000 */
[----:B------:R-:W-:-:S06]  /*0660*/  FSEL R11, R11, R10, P1 ;  /* 0x0000000a0b0b7208 */ /* 0x000fcc0000800000 */
[----:B------:R-:W-:-:S05]  /*0670*/  @P3 LOP3.LUT R11, R10, 0x80000, RZ, 0xfc, !PT ;  /* 0x000800000a0b3812 */ /* 0x000fca00078efcff */
[----:B------:R-:W-:Y:S01]  /*0680*/  IMAD.MOV.U32 R3, RZ, RZ, R11 ;  /* 0x000000ffff037224 */ /* 0x000fe200078e000b */
[----:B------:R-:W-:Y:S06]  /*0690*/  @!P0 BRA `(.L_x_10509) ;  /* 0xfffffffc00a88947 */ /* 0x000fec000383ffff */
.L_x_10508:
[----:B0-----:R-:W-:Y:S05]  /*06a0*/  BSYNC.RECONVERGENT B0 ;  /* 0x0000000000007941 */ /* 0x001fea0003800200 */
.L_x_10507:
[----:B------:R-:W-:Y:S01]  /*06b0*/  ISETP.GE.AND P0, PT, R17, R4, PT ;  /* 0x000000041100720c */ /* 0x000fe20003f06270 */
[----:B------:R-:W-:-:S12]  /*06c0*/  BSSY.RECONVERGENT B0, `(.L_x_10510) ;  /* 0x000000f000007945 */ /* 0x000fd80003800200 */
[----:B------:R-:W-:Y:S05]  /*06d0*/  @P0 BRA `(.L_x_10511) ;  /* 0x0000000000340947 */ /* 0x000fea0003800000 */
.L_x_10512:
[----:B------:R-:W-:-:S06]  /*06e0*/  IMAD.WIDE R8, R17, 0x8, R12 ;  /* 0x0000000811087825 */ /* 0x000fcc00078e020c */
[----:B------:R-:W2:Y:S01]  /*06f0*/  LDG.E.64 R8, desc[UR14][R8.64] ;  /* 0x0000000e08087981 */ /* 0x000ea2000c1e1b00 */
[----:B------:R-:W-:Y:S01]  /*0700*/  VIADD R17, R17, UR17 ;  /* 0x0000001111117c36 */ /* 0x000fe20008000000 */
[----:B------:R-:W-:Y:S01]  /*0710*/  MOV R11, R2 ;  /* 0x00000002000b7202 */ /* 0x000fe20000000f00 */
[----:B------:R-:W-:-:S03]  /*0720*/  IMAD.MOV.U32 R15, RZ, RZ, R3 ;  /* 0x000000ffff0f7224 */ /* 0x000fc600078e0003 */
[----:B------:R-:W-:Y:S01]  /*0730*/  ISETP.GE.AND P0, PT, R17, R4, PT ;  /* 0x000000041100720c */ /* 0x000fe20003f06270 */
[----:B--2---:R-:W-:Y:S01]  /*0740*/  DSETP.MAX.AND P1, P3, R8, R2, PT ;  /* 0x000000020800722a */ /* 0x004fe20003b2f000 */
[----:B------:R-:W-:-:S05]  /*0750*/  IMAD.MOV.U32 R2, RZ, RZ, R9 ;  /* 0x000000ffff027224 */ /* 0x000fca00078e0009 */
[----:B------:R-:W-:Y:S01]  /*0760*/  FSEL R3, R2, R15, P1 ;  /* 0x0000000f02037208 */ /* 0x000fe20000800000 */
[----:B------:R-:W-:-:S05]  /*0770*/  IMAD.MOV.U32 R2, RZ, RZ, R8 ;  /* 0x000000ffff027224 */ /* 0x000fca00078e0008 */
[----:B------:R-:W-:Y:S02]  /*0780*/  SEL R2, R2, R11, P1 ;  /* 0x0000000b02027207 */ /* 0x000fe40000800000 */
[----:B------:R-:W-:Y:S01]  /*0790*/  @P3 LOP3.LUT R3, R15, 0x80000, RZ, 0xfc, !PT ;  /* 0x000800000f033812 */ /* 0x000fe200078efcff */
[----:B------:R-:W-:Y:S06]  /*07a0*/  @!P0 BRA `(.L_x_10512) ;  /* 0xfffffffc00cc8947 */ /* 0x000fec000383ffff */
.L_x_10511:
[----:B------:R-:W-:Y:S05]  /*07b0*/  BSYNC.RECONVERGENT B0 ;  /* 0x0000000000007941 */ /* 0x000fea0003800200 */
.L_x_10510:
        /* <DEDUP_REMOVED lines=67> */
.L_x_10553:
[----:B------:R-:W-:Y:S01]  /*0bf0*/  ISETP.NE.AND P3, PT, R43, RZ, PT ;  /* 0x000000ff2b00720c */ /* 0x000fe20003f65270 */
[----:B-12---:R-:W-:-:S06]  /*0c00*/  DSETP.GEU.AND P0, PT, R10, R8, PT ;  /* 0x000000080a00722a */ /* 0x006fcc0003f0e000 */
[----:B------:R-:W-:Y:S02]  /*0c10*/  FSEL R8, R8, R10, !P0 ;  /* 0x0000000a08087208 */ /* 0x000fe40004000000 */
[----:B------:R-:W-:-:S04]  /*0c20*/  FSEL R9, R9, R11, !P0 ;  /* 0x0000000b09097208 */ /* 0x000fc80004000000 */
[----:B------:R-:W-:Y:S01]  /*0c30*/  @!P3 PLOP3.LUT P1, PT, PT, PT, PT, 0x80, 0x8 ;  /* 0x000000000008b81c */ /* 0x000fe20003f2f070 */
[----:B------:R2:W-:-:S12]  /*0c40*/  @!P3 STS.64 [UR4], R8 ;  /* 0x00000008ff00b988 */ /* 0x0005d80008000a04 */
.L_x_10513:
[----:B------:R-:W-:Y:S05]  /*0c50*/  WARPSYNC.ALL ;  /* 0x0000000000007948 */ /* 0x000fea0003800000 */
[----:B------:R-:W-:Y:S01]  /*0c60*/  ISETP.NE.AND P0, PT, RZ, UR10, PT ;  /* 0x0000000aff007c0c */ /* 0x000fe2000bf05270 */
[----:B------:R-:W-:Y:S01]  /*0c70*/  BAR.SYNC.DEFER_BLOCKING 0x0 ;  /* 0x0000000000007b1d */ /* 0x000fe20000010000 */
[----:B0-----:R-:W-:Y:S02]  /*0c80*/  IMAD.U32 R10, RZ, RZ, UR8 ;  /* 0x00000008ff0a7e24 */ /* 0x001fe4000f8e00ff */
[----:B------:R-:W-:-:S03]  /*0c90*/  IMAD.U32 R11, RZ, RZ, UR9 ;  /* 0x00000009ff0b7e24 */ /* 0x000fc6000f8e00ff */
[----:B------:R-:W-:Y:S01]  /*0ca0*/  UMOV UR13, UR16 ;  /* 0x00000010000d7c82 */ /* 0x000fe20008000000 */
[----:B-12---:R-:W0:Y:S02]  /*0cb0*/  LDS.64 R8, [UR4] ;  /* 0x00000004ff087984 */ /* 0x006e240008000a00 */
[----:B0-----:R-:W-:Y:S02]  /*0cc0*/  R2UR UR18, R8 ;  /* 0x00000000081272ca */ /* 0x001fe400000e0000 */
[----:B------:R-:W-:Y:S02]  /*0cd0*/  MOV R8, UR8 ;  /* 0x0000000800087c02 */ /* 0x000fe40008000f00 */
[----:B------:R-:W-:Y:S01]  /*0ce0*/  R2UR UR19, R9 ;  /* 0x00000000091372ca */ /* 0x000fe200000e0000 */
[----:B------:R-:W-:Y:S02]  /*0cf0*/  IMAD.U32 R9, RZ, RZ, UR9 ;  /* 0x00000009ff097e24 */ /* 0x000fe4000f8e00ff */
        /* <DEDUP_REMOVED lines=10> */
[----:B------:R-:W-:Y:S01]  /*0da0*/  MOV R10, 0x652b82fe ;  /* 0x652b82fe000a7802 */ /* 0x000fe20000000f00 */
[----:B------:R-:W-:Y:S01]  /*0db0*/  IMAD.MOV.U32 R11, RZ, RZ, 0x3ff71547 ;  /* 0x3ff71547ff0b7424 */ /* 0x000fe200078e00ff */
        /* <DEDUP_REMOVED lines=57> */
.L_x_10519:
[----:B------:R-:W-:Y:S05]  /*1150*/  BSYNC.RECONVERGENT B1 ;  /* 0x0000000000017941 */ /* 0x000fea0003800200 */
.L_x_10518:
[----:B------:R-:W-:-:S11]  /*1160*/  DADD R8, RZ, R12 ;  /* 0x00000000ff087229 */ /* 0x000fd6000000000c */
.L_x_10517:
[----:B------:R-:W-:Y:S05]  /*1170*/  BSYNC.RECONVERGENT B0 ;  /* 0x0000000000007941 */ /* 0x000fea0003800200 */
.L_x_10516:
[----:B------:R-:W-:Y:S01]  /*1180*/  IMAD.U32 R2, RZ, RZ, UR21 ;  /* 0x00000015ff027e24 */ /* 0x000fe2000f8e00ff */
[----:B------:R-:W-:Y:S01]  /*1190*/  MOV R7, 0x1 ;  /* 0x0000000100077802 */ /* 0x000fe20000000f00 */
[----:B------:R-:W-:-:S03]  /*11a0*/  UIADD3 UR16, UP0, UPT, UR4, -0x8, URZ ;  /* 0xfffffff804107890 */ /* 0x000fc6000ff1e0ff */
[----:B------:R-:W-:Y:S01]  /*11b0*/  VIADDMNMX.U32 R2, R2, R7, UR17, !PT ;  /* 0x0000001102027e46 */ /* 0x000fe2000f800007 */
[----:B------:R-:W-:Y:S02]  /*11c0*/  UIADD3.X UR4, UPT, UPT, UR5, -0x1, URZ, UP0, !UPT ;  /* 0xffffffff05047890 */ /* 0x000fe400087fe4ff */
[----:B------:R-:W-:Y:S01]  /*11d0*/  IMAD.U32 R4, RZ, RZ, UR16 ;  /* 0x00000010ff047e24 */ /* 0x000fe2000f8e00ff */
[----:B------:R-:W-:-:S03]  /*11e0*/  R2UR UR13, R2 ;  /* 0x00000000020d72ca */ /* 0x000fc600000e0000 */
[----:B------:R-:W-:-:S10]  /*11f0*/  IMAD.U32 R11, RZ, RZ, UR4 ;  /* 0x00000004ff0b7e24 */ /* 0x000fd4000f8e00ff */
[----:B------:R-:W-:-:S12]  /*1200*/  UIADD3 UR13, UPT, UPT, UR13, -UR17, URZ ;  /* 0x800000110d0d7290 */ /* 0x000fd8000fffe0ff */
.L_x_10515:
        /* <DEDUP_REMOVED lines=9> */
[----:B------:R-:W-:-:S06]  /*12a0*/  @UP0 UIADD3 UR4, UPT, UPT, -UR20, UR4, URZ ;  /* 0x0000000414040290 */ /* 0x000fcc000fffe1ff */
[----:B------:R-:W-:-:S04]  /*12b0*/  SEL R2, R0, UR4, !P2 ;  /* 0x0000000400027c07 */ /* 0x000fc8000d000000 */
[----:B------:R-:W-:-:S04]  /*12c0*/  IADD3 R2, PT, PT, -R2, UR13, RZ ;  /* 0x0000000d02027c10 */ /* 0x000fc8000fffe1ff */
[----:B------:R-:W-:-:S13]  /*12d0*/  ISETP.GE.AND P0, PT, R5, R2, PT ;  /* 0x000000020500720c */ /* 0x000fda0003f06270 */
[----:B------:R-:W-:Y:S05]  /*12e0*/  @P0 BRA `(.L_x_10521) ;  /* 0x0000000400b00947 */ /* 0x000fea0003800000 */
[----:B------:R-:W-:-:S07]  /*12f0*/  MOV R0, R43 ;  /* 0x0000002b00007202 */ /* 0x000fce0000000f00 */
.L_x_10526:
[----:B------:R-:W-:-:S06]  /*1300*/  IMAD.WIDE R14, R0, 0x10, R6 ;  /* 0x00000010000e7825 */ /* 0x000fcc00078e0206 */
[----:B------:R-:W2:Y:S01]  /*1310*/  LDG.E.128 R12, desc[UR14][R14.64] ;  /* 0x0000000e0e0c7981 */ /* 0x000ea2000c1e1d00 */
[----:B------:R-:W-:Y:S01]  /*1320*/  IMAD.MOV.U32 R10, RZ, RZ, 0x652b82fe ;  /* 0x652b82feff0a7424 */ /* 0x000fe200078e00ff */
[----:B------:R-:W-:Y:S01]  /*1330*/  UMOV UR4, 0xfefa39ef ;  /* 0xfefa39ef00047882 */ /* 0x000fe20000000000 */
[----:B------:R-:W-:Y:S01]  /*1340*/  IMAD.MOV.U32 R11, RZ, RZ, 0x3ff71547 ;  /* 0x3ff71547ff0b7424 */ /* 0x000fe200078e00ff */
[----:B------:R-:W-:Y:S01]  /*1350*/  UMOV UR5, 0x3fe62e42 ;  /* 0x3fe62e4200057882 */ /* 0x000fe20000000000 */
[----:B------:R-:W-:Y:S01]  /*1360*/  IMAD.MOV.U32 R16, RZ, RZ, 0x3b39803f ;  /* 0x3b39803fff107424 */ /* 0x000fe200078e00ff */
[----:B------:R-:W-:Y:S01]  /*1370*/  MOV R23, 0x3ec71dee ;  /* 0x3ec71dee00177802 */ /* 0x000fe20000000f00 */
[----:B------:R-:W-:Y:S01]  /*1380*/  IMAD.MOV.U32 R17, RZ, RZ, 0x3c7abc9e ;  /* 0x3c7abc9eff117424 */ /* 0x000fe200078e00ff */
[----:B------:R-:W-:Y:S01]  /*1390*/  BSSY.RECONVERGENT B1, `(.L_x_10522) ;  /* 0x0000034000017945 */ /* 0x000fe20003800200 */
[----:B------:R-:W-:Y:S02]  /*13a0*/  IMAD.MOV.U32 R20, RZ, RZ, -0x35dec16 ;  /* 0xfca213eaff147424 */ /* 0x000fe400078e00ff */
[----:B------:R-:W-:-:S02]  /*13b0*/  IMAD.MOV.U32 R21, RZ, RZ, 0x3e928af3 ;  /* 0x3e928af3ff157424 */ /* 0x000fc400078e00ff */
[----:B------:R-:W-:Y:S02]  /*13c0*/  IMAD.MOV.U32 R22, RZ, RZ, 0x62401315 ;  /* 0x62401315ff167424 */ /* 0x000fe400078e00ff */
[----:B------:R-:W-:Y:S02]  /*13d0*/  IMAD.MOV.U32 R36, RZ, RZ, 0xb ;  /* 0x0000000bff247424 */ /* 0x000fe400078e00ff */
[----:B------:R-:W-:Y:S01]  /*13e0*/  IMAD.MOV.U32 R37, RZ, RZ, 0x3fe00000 ;  /* 0x3fe00000ff257424 */ /* 0x000fe200078e00ff */
[----:B--2---:R-:W-:-:S08]  /*13f0*/  DADD R12, R12, -UR18 ;  /* 0x800000120c0c7e29 */ /* 0x004fd00008000000 */
[----:B------:R-:W-:Y:S02]  /*1400*/  DFMA R10, R12, R10, 6.75539944105574400000e+15 ;  /* 0x433800000c0a742b */ /* 0x000fe4000000000a */
[----:B------:R-:W-:-:S06]  /*1410*/  FSETP.GEU.FTZ.AND P0, PT, |R13|, 4.1917929649353027344, PT ;  /* 0x4086232b0d00780b */ /* 0x000fcc0003f1e200 */
[----:B------:R-:W-:-:S08]  /*1420*/  DADD R40, R10, -6.75539944105574400000e+15 ;  /* 0xc33800000a287429 */ /* 0x000fd00000000000 */
[----:B------:R-:W-:-:S08]  /*1430*/  DFMA R18, R40, -UR4, R12 ;  /* 0x8000000428127c2b */ /* 0x000fd0000800000c */
[----:B------:R-:W-:Y:S01]  /*1440*/  DFMA R40, R40, -R16, R18 ;  /* 0x800000102828722b */ /* 0x000fe20000000012 */
[----:B------:R-:W-:Y:S01]  /*1450*/  MOV R18, 0x69ce2bdf ;  /* 0x69ce2bdf00127802 */ /* 0x000fe20000000f00 */
[----:B------:R-:W-:-:S06]  /*1460*/  IMAD.MOV.U32 R19, RZ, RZ, 0x3e5ade15 ;  /* 0x3e5ade15ff137424 */ /* 0x000fcc00078e00ff */
[----:B------:R-:W-:-:S08]  /*1470*/  DFMA R24, R40, R18, R20 ;  /* 0x000000122818722b */ /* 0x000fd00000000014 */
        /* <DEDUP_REMOVED lines=37> */
.L_x_10523:
[----:B------:R-:W-:Y:S05]  /*16d0*/  BSYNC.RECONVERGENT B1 ;  /* 0x0000000000017941 */ /* 0x000fea0003800200 */
.L_x_10522:
[----:B------:R-:W-:Y:S01]  /*16e0*/  DADD R14, R14, -UR18 ;  /* 0x800000120e0e7e29 */ /* 0x000fe20008000000 */
[----:B------:R-:W-:Y:S01]  /*16f0*/  MOV R10, 0x652b82fe ;  /* 0x652b82fe000a7802 */ /* 0x000fe20000000f00 */
[----:B------:R-:W-:Y:S01]  /*1700*/  IMAD.MOV.U32 R11, RZ, RZ, 0x3ff71547 ;  /* 0x3ff71547ff0b7424 */ /* 0x000fe200078e00ff */
[----:B------:R-:W-:Y:S01]  /*1710*/  UMOV UR4, 0xfefa39ef ;  /* 0xfefa39ef00047882 */ /* 0x000fe20000000000 */
[----:B------:R-:W-:Y:S01]  /*1720*/  UMOV UR5, 0x3fe62e42 ;  /* 0x3fe62e4200057882 */ /* 0x000fe20000000000 */
[----:B------:R-:W-:Y:S01]  /*1730*/  BSSY.RECONVERGENT B1, `(.L_x_10524) ;  /* 0x0000022000017945 */ /* 0x000fe20003800200 */
[----:B------:R-:W-:Y:S02]  /*1740*/  DADD R40, R40, R8 ;  /* 0x0000000028287229 */ /* 0x000fe40000000008 */
[----:B------:R-:W-:Y:S02]  /*1750*/  DFMA R10, R14, R10, 6.75539944105574400000e+15 ;  /* 0x433800000e0a742b */ /* 0x000fe4000000000a */
[----:B------:R-:W-:-:S06]  /*1760*/  FSETP.GEU.FTZ.AND P0, PT, |R15|, 4.1917929649353027344, PT ;  /* 0x4086232b0f00780b */ /* 0x000fcc0003f1e200 */
[----:B------:R-:W-:-:S08]  /*1770*/  DADD R38, R10, -6.75539944105574400000e+15 ;  /* 0xc33800000a267429 */ /* 0x000fd00000000000 */
[----:B------:R-:W-:-:S08]  /*1780*/  DFMA R12, R38, -UR4, R14 ;  /* 0x80000004260c7c2b */ /* 0x000fd0000800000e */
        /* <DEDUP_REMOVED lines=28> */
.L_x_10525:
[----:B------:R-:W-:Y:S05]  /*1950*/  BSYNC.RECONVERGENT B1 ;  /* 0x0000000000017941 */ /* 0x000fea0003800200 */
.L_x_10524:
[----:B------:R-:W-:Y:S01]  /*1960*/  VIADD R0, R0, UR17 ;  /* 0x0000001100007c36 */ /* 0x000fe20008000000 */
[----:B------:R-:W-:-:S03]  /*1970*/  DADD R8, R40, R8 ;  /* 0x0000000028087229 */ /* 0x000fc60000000008 */
[----:B------:R-:W-:-:S05]  /*1980*/  IMAD.SHL.U32 R11, R0, 0x2, RZ ;  /* 0x00000002000b7824 */ /* 0x000fca00078e00ff */
[----:B------:R-:W-:-:S13]  /*1990*/  ISETP.GE.AND P0, PT, R11, R2, PT ;  /* 0x000000020b00720c */ /* 0x000fda0003f06270 */
[----:B------:R-:W-:Y:S05]  /*19a0*/  @!P0 BRA `(.L_x_10526) ;  /* 0xfffffff800548947 */ /* 0x000fea000383ffff */
.L_x_10521:
[----:B------:R-:W-:Y:S05]  /*19b0*/  BSYNC.RECONVERGENT B0 ;  /* 0x0000000000007941 */ /* 0x000fea0003800200 */
.L_x_10520:
[----:B------:R-:W-:Y:S01]  /*19c0*/  IADD3 R11, PT, PT, R43, R2, RZ ;  /* 0x000000022b0b7210 */ /* 0x000fe20007ffe0ff */
[----:B------:R-:W-:Y:S03]  /*19d0*/  BSSY.RECONVERGENT B0, `(.L_x_10527) ;  /* 0x0000046000007945 */ /* 0x000fe60003800200 */
[----:B------:R-:W-:-:S13]  /*19e0*/  ISETP.GE.AND P0, PT, R11, UR13, PT ;  /* 0x0000000d0b007c0c */ /* 0x000fda000bf06270 */
[----:B------:R-:W-:Y:S05]  /*19f0*/  @P0 BRA `(.L_x_10528) ;  /* 0x00000004000c0947 */ /* 0x000fea0003800000 */
.L_x_10531:
[----:B------:R-:W-:-:S05]  /*1a00*/  IMAD.WIDE R16, R11, 0x8, R6 ;  /* 0x000000080b107825 */ /* 0x000fca00078e0206 */
[----:B------:R-:W2:Y:S01]  /*1a10*/  LDG.E.64 R14, desc[UR14][R16.64] ;  /* 0x0000000e100e7981 */ /* 0x000ea2000c1e1b00 */
[----:B------:R-:W-:Y:S01]  /*1a20*/  IMAD.MOV.U32 R12, RZ, RZ, 0x652b82fe ;  /* 0x652b82feff0c7424 */ /* 0x000fe200078e00ff */
[----:B------:R-:W-:Y:S01]  /*1a30*/  UMOV UR4, 0xfefa39ef ;  /* 0xfefa39ef00047882 */ /* 0x000fe20000000000 */
[----:B------:R-:W-:Y:S01]  /*1a40*/  IMAD.MOV.U32 R13, RZ, RZ, 0x3ff71547 ;  /* 0x3ff71547ff0d7424 */ /* 0x000fe200078e00ff */
[----:B------:R-:W-:Y:S01]  /*1a50*/  UMOV UR5, 0x3fe62e42 ;  /* 0x3fe62e4200057882 */ /* 0x000fe20000000000 */
[----:B------:R-:W-:Y:S01]  /*1a60*/  IADD3 R11, PT, PT, R11, UR17, RZ ;  /* 0x000000110b0b7c10 */ /* 0x000fe2000fffe0ff */
[----:B------:R-:W-:Y:S03]  /*1a70*/  BSSY.RECONVERGENT B1, `(.L_x_10529) ;  /* 0x0000039000017945 */ /* 0x000fe60003800200 */
        /* <DEDUP_REMOVED lines=56> */
.L_x_10530:
[----:B------:R-:W-:Y:S05]  /*1e00*/  BSYNC.RECONVERGENT B1 ;  /* 0x0000000000017941 */ /* 0x000fea0003800200 */
.L_x_10529:
[----:B------:R-:W-:Y:S01]  /*1e10*/  DADD R8, R16, R8 ;  /* 0x0000000010087229 */ /* 0x000fe20000000008 */
[----:B------:R-:W-:Y:S10]  /*1e20*/  @!P0 BRA `(.L_x_10531) ;  /* 0xfffffff800f48947 */ /* 0x000ff4000383ffff */
.L_x_10528:
[----:B------:R-:W-:Y:S05]  /*1e30*/  BSYNC.RECONVERGENT B0 ;  /* 0x0000000000007941 */ /* 0x000fea0003800200 */
.L_x_10527:
[----:B------:R-:W-:Y:S01]  /*1e40*/  SHFL.DOWN PT, R7, R9, 0x10, 0x1f ;  /* 0x0a001f0009077f89 */ /* 0x000fe200000e0000 */
[----:B------:R-:W-:Y:S01]  /*1e50*/  USHF.R.U32.HI UR4, URZ, 0x5, UR17 ;  /* 0x00000005ff047899 */ /* 0x000fe20008011611 */
[----:B------:R-:W-:Y:S01]  /*1e60*/  BAR.SYNC.DEFER_BLOCKING 0x0 ;  /* 0x0000000000007b1d */ /* 0x000fe20000010000 */
[----:B------:R-:W-:-:S04]  /*1e70*/  ISETP.NE.AND P0, PT, R3, RZ, PT ;  /* 0x000000ff0300720c */ /* 0x000fc80003f05270 */
[----:B------:R-:W-:Y:S01]  /*1e80*/  ISETP.GE.U32.AND P2, PT, R43, UR4, PT ;  /* 0x000000042b007c0c */ /* 0x000fe2000bf46070 */
[----:B------:R-:W0:Y:S08]  /*1e90*/  SHFL.DOWN PT, R6, R8, 0x10, 0x1f ;  /* 0x0a001f0008067f89 */ /* 0x000e3000000e0000 */
[----:B------:R-:W-:-:S04]  /*1ea0*/  @!P0 MOV R4, 0x400 ;  /* 0x0000040000048802 */ /* 0x000fc80000000f00 */
[----:B------:R-:W-:-:S05]  /*1eb0*/  @!P2 IMAD.SHL.U32 R0, R43, 0x8, RZ ;  /* 0x000000082b00a824 */ /* 0x000fca00078e00ff */
[----:B------:R-:W-:Y:S01]  /*1ec0*/  @!P2 LOP3.LUT R0, R0, 0xf8, RZ, 0xc0, !PT ;  /* 0x000000f80000a812 */ /* 0x000fe200078ec0ff */
[----:B0-----:R-:W-:Y:S01]  /*1ed0*/  DADD R6, R6, R8 ;  /* 0x0000000006067229 */ /* 0x001fe20000000008 */
[----:B------:R-:W0:Y:S06]  /*1ee0*/  @!P2 S2R R9, SR_CgaCtaId ;  /* 0x000000000009a919 */ /* 0x000e2c0000008800 */
[----:B------:R-:W-:Y:S04]  /*1ef0*/  SHFL.DOWN PT, R11, R7, 0x8, 0x1f ;  /* 0x09001f00070b7f89 */ /* 0x000fe800000e0000 */
[----:B------:R-:W1:Y:S02]  /*1f00*/  SHFL.DOWN PT, R10, R6, 0x8, 0x1f ;  /* 0x09001f00060a7f89 */ /* 0x000e6400000e0000 */
[----:B-1----:R-:W-:Y:S01]  /*1f10*/  DADD R10, R6, R10 ;  /* 0x00000000060a7229 */ /* 0x002fe2000000000a */
[----:B------:R-:W1:Y:S01]  /*1f20*/  @!P0 S2R R7, SR_CgaCtaId ;  /* 0x0000000000078919 */ /* 0x000e620000008800 */
[----:B------:R-:W-:-:S05]  /*1f30*/  @!P2 MOV R6, 0x400 ;  /* 0x000004000006a802 */ /* 0x000fca0000000f00 */
[----:B------:R-:W-:Y:S04]  /*1f40*/  SHFL.DOWN PT, R13, R11, 0x4, 0x1f ;  /* 0x08801f000b0d7f89 */ /* 0x000fe800000e0000 */
[----:B------:R-:W2:Y:S01]  /*1f50*/  SHFL.DOWN PT, R12, R10, 0x4, 0x1f ;  /* 0x08801f000a0c7f89 */ /* 0x000ea200000e0000 */
[----:B-1----:R-:W-:Y:S01]  /*1f60*/  @!P0 LEA R4, R7, R4, 0x18 ;  /* 0x0000000407048211 */ /* 0x002fe200078ec0ff */
[----:B--2---:R-:W-:Y:S01]  /*1f70*/  DADD R12, R10, R12 ;  /* 0x000000000a0c7229 */ /* 0x004fe2000000000c */
[----:B0-----:R-:W-:Y:S02]  /*1f80*/  @!P2 LEA R11, R9, R6, 0x18 ;  /* 0x00000006090ba211 */ /* 0x001fe400078ec0ff */
[----:B------:R-:W-:-:S04]  /*1f90*/  @!P0 LEA.HI R9, R43, R4, RZ, 0x1e ;  /* 0x000000042b098211 */ /* 0x000fc800078ff0ff */
[----:B------:R-:W-:Y:S01]  /*1fa0*/  SHFL.DOWN PT, R15, R13, 0x2, 0x1f ;  /* 0x08401f000d0f7f89 */ /* 0x000fe200000e0000 */
[----:B------:R-:W-:-:S03]  /*1fb0*/  @!P2 IMAD.IADD R0, R11, 0x1, R0 ;  /* 0x000000010b00a824 */ /* 0x000fc600078e0200 */
        /* <DEDUP_REMOVED lines=18> */
[----:B0-----:R-:W-:Y:S01]  /*20e0*/  MOV R3, R9 ;  /* 0x0000000900037202 */ /* 0x001fe20000000f00 */
[----:B-1----:R-:W-:-:S06]  /*20f0*/  IMAD.MOV.U32 R2, RZ, RZ, R8 ;  /* 0x000000ffff027224 */ /* 0x002fcc00078e0008 */
[----:B------:R-:W-:-:S07]  /*2100*/  DADD R8, R6, R2 ;  /* 0x0000000006087229 */ /* 0x000fce0000000002 */
[----:B------:R-:W0:Y:S04]  /*2110*/  SHFL.DOWN PT, R11, R9, 0x4, 0x1f ;  /* 0x08801f00090b7f89 */ /* 0x000e2800000e0000 */
[----:B------:R-:W1:Y:S01]  /*2120*/  SHFL.DOWN PT, R10, R8, 0x4, 0x1f ;  /* 0x08801f00080a7f89 */ /* 0x000e6200000e0000 */
[----:B0-----:R-:W-:Y:S02]  /*2130*/  IMAD.MOV.U32 R3, RZ, RZ, R11 ;  /* 0x000000ffff037224 */ /* 0x001fe400078e000b */
[----:B-1----:R-:W-:-:S06]  /*2140*/  IMAD.MOV.U32 R2, RZ, RZ, R10 ;  /* 0x000000ffff027224 */ /* 0x002fcc00078e000a */
[----:B------:R-:W-:-:S07]  /*2150*/  DADD R10, R8, R2 ;  /* 0x00000000080a7229 */ /* 0x000fce0000000002 */
[----:B------:R-:W-:Y:S04]  /*2160*/  SHFL.DOWN PT, R3, R11, 0x2, 0x1f ;  /* 0x08401f000b037f89 */ /* 0x000fe800000e0000 */
[----:B------:R-:W0:Y:S02]  /*2170*/  SHFL.DOWN PT, R2, R10, 0x2, 0x1f ;  /* 0x08401f000a027f89 */ /* 0x000e2400000e0000 */
[----:B0-----:R-:W-:-:S07]  /*2180*/  DADD R2, R10, R2 ;  /* 0x000000000a027229 */ /* 0x001fce0000000002 */
[----:B------:R0:W1:Y:S04]  /*2190*/  SHFL.DOWN PT, R7, R3, 0x1, 0x1f ;  /* 0x08201f0003077f89 */ /* 0x00006800000e0000 */
[----:B------:R0:W2:Y:S02]  /*21a0*/  SHFL.DOWN PT, R6, R2, 0x1, 0x1f ;  /* 0x08201f0002067f89 */ /* 0x0000a400000e0000 */
.L_x_10564:
[----:B012---:R-:W-:-:S11]  /*21b0*/  DADD R2, R2, R6 ;  /* 0x0000000002027229 */ /* 0x007fd60000000006 */
.L_x_10532:
[----:B------:R-:W0:Y:S01]  /*21c0*/  S2R R7, SR_CgaCtaId ;  /* 0x0000000000077919 */ /* 0x000e220000008800 */
[----:B------:R-:W-:Y:S01]  /*21d0*/  MOV R0, 0x400 ;  /* 0x0000040000007802 */ /* 0x000fe20000000f00 */
[----:B------:R-:W-:Y:S05]  /*21e0*/  WARPSYNC.ALL ;  /* 0x0000000000007948 */ /* 0x000fea0003800000 */
[----:B------:R-:W-:Y:S01]  /*21f0*/  IMAD.MOV.U32 R17, RZ, RZ, -0x3ff ;  /* 0xfffffc01ff117424 */ /* 0x000fe200078e00ff */
[----:B0-----:R-:W-:-:S05]  /*2200*/  LEA R11, R7, R0, 0x18 ;  /* 0x00000000070b7211 */ /* 0x001fca00078ec0ff */
[----:B-1----:R-:W-:Y:S01]  /*2210*/  @P1 STS.64 [R11], R2 ;  /* 0x000000020b001388 */ /* 0x002fe20000000a00 */
[----:B------:R-:W-:Y:S06]  /*2220*/  BAR.SYNC.DEFER_BLOCKING 0x0 ;  /* 0x0000000000007b1d */ /* 0x000fec0000010000 */
[----:B------:R-:W0:Y:S02]  /*2230*/  LDS.64 R6, [R11] ;  /* 0x000000000b067984 */ /* 0x000e240000000a00 */
[----:B0-----:R-:W-:Y:S01]  /*2240*/  ISETP.GT.AND P0, PT, R7, 0xfffff, PT ;  /* 0x000fffff0700780c */ /* 0x001fe20003f04270 */
[----:B------:R-:W-:Y:S01]  /*2250*/  IMAD.MOV.U32 R8, RZ, RZ, R6 ;  /* 0x000000ffff087224 */ /* 0x000fe200078e0006 */
[----:B------:R-:W-:Y:S01]  /*2260*/  MOV R0, R7 ;  /* 0x0000000700007202 */ /* 0x000fe20000000f00 */
[----:B------:R-:W-:-:S02]  /*2270*/  IMAD.MOV.U32 R9, RZ, RZ, R7 ;  /* 0x000000ffff097224 */ /* 0x000fc400078e0007 */
[----:B------:R-:W-:-:S08]  /*2280*/  IMAD.MOV.U32 R10, RZ, RZ, R6 ;  /* 0x000000ffff0a7224 */ /* 0x000fd000078e0006 */
[----:B------:R-:W-:Y:S01]  /*2290*/  @!P0 DMUL R8, R8, 1.80143985094819840000e+16 ;  /* 0x4350000008088828 */ /* 0x000fe20000000000 */
[----:B------:R-:W-:-:S09]  /*22a0*/  @!P0 MOV R17, 0xfffffbcb ;  /* 0xfffffbcb00118802 */ /* 0x000fd20000000f00 */
        /* <DEDUP_REMOVED lines=8> */
[----:B------:R-:W-:Y:S01]  /*2330*/  IMAD.MOV.U32 R15, RZ, RZ, 0x3ed0ee25 ;  /* 0x3ed0ee25ff0f7424 */ /* 0x000fe200078e00ff */
[----:B------:R-:W-:Y:S01]  /*2340*/  LOP3.LUT R11, R2, 0x3ff00000, RZ, 0xfc, !PT ;  /* 0x3ff00000020b7812 */ /* 0x000fe200078efcff */
[----:B------:R-:W-:Y:S01]  /*2350*/  UMOV UR4, 0x3ae80f1e ;  /* 0x3ae80f1e00047882 */ /* 0x000fe20000000000 */
[----:B------:R-:W-:Y:S01]  /*2360*/  UMOV UR5, 0x3eb1380b ;  /* 0x3eb1380b00057882 */ /* 0x000fe20000000000 */
[----:B------:R-:W-:Y:S01]  /*2370*/  LEA.HI R17, R0, R17, RZ, 0xc ;  /* 0x0000001100117211 */ /* 0x000fe200078f60ff */
[----:B------:R-:W-:Y:S01]  /*2380*/  UMOV UR12, 0x80000000 ;  /* 0x80000000000c7882 */ /* 0x000fe20000000000 */
[----:B------:R-:W-:Y:S01]  /*2390*/  ISETP.GE.U32.AND P0, PT, R11, 0x3ff6a09f, PT ;  /* 0x3ff6a09f0b00780c */ /* 0x000fe20003f06070 */
[----:B------:R-:W-:-:S12]  /*23a0*/  UMOV UR13, 0x43300000 ;  /* 0x43300000000d7882 */ /* 0x000fd80000000000 */
[----:B------:R-:W-:Y:S02]  /*23b0*/  @P0 VIADD R3, R11, 0xfff00000 ;  /* 0xfff000000b030836 */ /* 0x000fe40000000000 */
[----:B------:R-:W-:Y:S02]  /*23c0*/  @P0 VIADD R17, R17, 0x1 ;  /* 0x0000000111110836 */ /* 0x000fe40000000000 */
[----:B------:R-:W-:-:S03]  /*23d0*/  @P0 IMAD.MOV.U32 R11, RZ, RZ, R3 ;  /* 0x000000ffff0b0224 */ /* 0x000fc600078e0003 */
[----:B------:R-:W-:Y:S01]  /*23e0*/  LOP3.LUT R16, R17, 0x80000000, RZ, 0x3c, !PT ;  /* 0x8000000011107812 */ /* 0x000fe200078e3cff */
[----:B------:R-:W-:Y:S02]  /*23f0*/  IMAD.MOV.U32 R17, RZ, RZ, 0x43300000 ;  /* 0x43300000ff117424 */ /* 0x000fe400078e00ff */
        /* <DEDUP_REMOVED lines=48> */
.L_x_10534:
[----:B------:R-:W-:Y:S01]  /*2700*/  IMAD.MOV.U32 R2, RZ, RZ, 0x0 ;  /* 0x00000000ff027424 */ /* 0x000fe200078e00ff */
[----:B------:R-:W-:Y:S02]  /*2710*/  MOV R3, 0x7ff00000 ;  /* 0x7ff0000000037802 */ /* 0x000fe40000000f00 */
[----:B------:R-:W-:-:S04]  /*2720*/  LOP3.LUT P0, RZ, R9, 0x7fffffff, RZ, 0xc0, !PT ;  /* 0x7fffffff09ff7812 */ /* 0x000fc8000780c0ff */
[----:B------:R-:W-:-:S10]  /*2730*/  DFMA R2, R8, R2, +INF ;  /* 0x7ff000000802742b */ /* 0x000fd40000000002 */
[----:B------:R-:W-:Y:S02]  /*2740*/  FSEL R2, R2, RZ, P0 ;  /* 0x000000ff02027208 */ /* 0x000fe40000000000 */
[----:B------:R-:W-:-:S07]  /*2750*/  FSEL R3, R3, -QNAN , P0 ;  /* 0xfff0000003037808 */ /* 0x000fce0000000000 */
.L_x_10535:
[----:B------:R-:W0:Y:S01]  /*2760*/  S2UR UR5, SR_CTAID.X ;  /* 0x00000000000579c3 */ /* 0x000e220000002500 */
[----:B------:R-:W0:Y:S01]  /*2770*/  LDCU UR12, c[0x0][0x390] ;  /* 0x00007200ff0c77ac */ /* 0x000e220008000800 */
[----:B------:R-:W1:Y:S01]  /*2780*/  LDCU UR4, c[0x0][0x380] ;  /* 0x00007000ff0477ac */ /* 0x000e620008000800 */
[----:B0-----:R-:W-:-:S04]  /*2790*/  UIMAD.WIDE.U32 UR20, UR5, UR12, URZ ;  /* 0x0000000c051472a5 */ /* 0x001fc8000f8e00ff */
[----:B-1----:R-:W-:-:S04]  /*27a0*/  ULEA UR4, UR20, UR4, 0x3 ;  /* 0x0000000414047291 */ /* 0x002fc8000f8e18ff */
[----:B------:R-:W-:-:S04]  /*27b0*/  USHF.R.U32.HI UR4, URZ, 0x3, UR4 ;  /* 0x00000003ff047899 */ /* 0x000fc80008011604 */
[----:B------:R-:W-:-:S04]  /*27c0*/  ULOP3.LUT UR4, UR4, 0x1, URZ, 0xc0, !UPT ;  /* 0x0000000104047892 */ /* 0x000fc8000f8ec0ff */
[----:B------:R-:W-:-:S09]  /*27d0*/  UISETP.NE.AND UP0, UPT, UR10, UR4, UPT ;  /* 0x000000040a00728c */ /* 0x000fd2000bf05270 */
[----:B------:R-:W-:Y:S05]  /*27e0*/  BRA.U !UP0, `(.L_x_10536) ;  /* 0x0000000108387547 */ /* 0x000fea000b800000 */
[----:B------:R-:W-:-:S13]  /*27f0*/  ISETP.GE.AND P0, PT, R43, UR12, PT ;  /* 0x0000000c2b007c0c */ /* 0x000fda000bf06270 */
[----:B------:R-:W-:Y:S05]  /*2800*/  @P0 EXIT ;  /* 0x000000000000094d */ /* 0x000fea0003800000 */
.L_x_10537:
[----:B------:R-:W-:-:S04]  /*2810*/  IMAD.MOV.U32 R4, RZ, RZ, 0x8 ;  /* 0x00000008ff047424 */ /* 0x000fc800078e00ff */
[----:B------:R-:W-:-:S06]  /*2820*/  IMAD.WIDE R4, R43, R4, UR8 ;  /* 0x000000082b047e25 */ /* 0x000fcc000f8e0204 */
[----:B------:R-:W2:Y:S01]  /*2830*/  LDG.E.64 R4, desc[UR14][R4.64] ;  /* 0x0000000e04047981 */ /* 0x000ea2000c1e1b00 */
[----:B0-----:R-:W-:-:S04]  /*2840*/  IMAD.MOV.U32 R8, RZ, RZ, 0x8 ;  /* 0x00000008ff087424 */ /* 0x001fc800078e00ff */
[----:B------:R-:W-:-:S04]  /*2850*/  IMAD.WIDE R8, R43, R8, UR6 ;  /* 0x000000062b087e25 */ /* 0x000fc8000f8e0208 */
[----:B------:R-:W-:-:S05]  /*2860*/  VIADD R43, R43, UR17 ;  /* 0x000000112b2b7c36 */ /* 0x000fca0008000000 */
[----:B------:R-:W-:Y:S01]  /*2870*/  ISETP.GE.AND P0, PT, R43, UR12, PT ;  /* 0x0000000c2b007c0c */ /* 0x000fe2000bf06270 */
[----:B--2---:R-:W-:-:S08]  /*2880*/  DADD R6, R4, -UR18 ;  /* 0x8000001204067e29 */ /* 0x004fd00008000000 */
[----:B------:R-:W-:-:S07]  /*2890*/  DADD R6, R6, -R2 ;  /* 0x0000000006067229 */ /* 0x000fce0000000802 */
[----:B------:R0:W-:Y:S01]  /*28a0*/  STG.E.64 desc[UR14][R8.64], R6 ;  /* 0x0000000608007986 */ /* 0x0001e2000c101b0e */
[----:B------:R-:W-:Y:S05]  /*28b0*/  @!P0 BRA `(.L_x_10537) ;  /* 0xfffffffc00d48947 */ /* 0x000fea000383ffff */
[----:B------:R-:W-:Y:S05]  /*28c0*/  EXIT ;  /* 0x000000000000794d */ /* 0x000fea0003800000 */
.L_x_10536:
[----:B------:R-:W-:-:S09]  /*28d0*/  UISETP.NE.AND UP0, UPT, UR10, URZ, UPT ;  /* 0x000000ff0a00728c */ /* 0x000fd2000bf05270 */
[----:B------:R-:W-:Y:S05]  /*28e0*/  BRA.U !UP0, `(.L_x_10538) ;  /* 0x0000000108707547 */ /* 0x000fea000b800000 */
[----:B------:R-:W0:Y:S01]  /*28f0*/  LDCU.64 UR8, c[0x0][0x388] ;  /* 0x00007100ff0877ac */ /* 0x000e220008000a00 */
[----:B------:R-:W-:Y:S01]  /*2900*/  ISETP.GT.AND P0, PT, R43, UR12, PT ;  /* 0x0000000c2b007c0c */ /* 0x000fe2000bf04270 */
[----:B------:R-:W-:-:S03]  /*2910*/  USHF.R.S32.HI UR4, URZ, 0x1f, UR12 ;  /* 0x0000001fff047899 */ /* 0x000fc6000801140c */
[----:B------:R-:W-:Y:S01]  /*2920*/  ISETP.EQ.OR P0, PT, R43, RZ, P0 ;  /* 0x000000ff2b00720c */ /* 0x000fe20000702670 */
[----:B------:R-:W-:-:S04]  /*2930*/  UIMAD UR5, UR4, UR5, URZ ;  /* 0x00000005040572a4 */ /* 0x000fc8000f8e02ff */
[----:B------:R-:W-:Y:S02]  /*2940*/  UIADD3 UR5, UPT, UPT, UR21, UR5, URZ ;  /* 0x0000000515057290 */ /* 0x000fe4000fffe0ff */
[----:B0-----:R-:W-:-:S04]  /*2950*/  ULEA UR4, UP0, UR20, UR8, 0x3 ;  /* 0x0000000814047291 */ /* 0x001fc8000f8018ff */
[----:B------:R-:W-:Y:S02]  /*2960*/  ULEA.HI.X UR5, UR20, UR9, UR5, 0x3, UP0 ;  /* 0x0000000914057291 */ /* 0x000fe400080f1c05 */
[----:B------:R-:W-:-:S04]  /*2970*/  IMAD.U32 R6, RZ, RZ, UR4 ;  /* 0x00000004ff067e24 */ /* 0x000fc8000f8e00ff */
[----:B------:R-:W-:-:S03]  /*2980*/  MOV R7, UR5 ;  /* 0x0000000500077c02 */ /* 0x000fc60008000f00 */
[----:B------:R-:W-:-:S06]  /*2990*/  @!P0 IMAD.WIDE.U32 R6, R43, 0x8, R6 ;  /* 0x000000082b068825 */ /* 0x000fcc00078e0006 */
[----:B------:R-:W2:Y:S01]  /*29a0*/  @!P0 LDG.E.64 R6, desc[UR14][R6.64+-0x8] ;  /* 0xfffff80e06068981 */ /* 0x000ea2000c1e1b00 */
[----:B------:R-:W-:Y:S01]  /*29b0*/  IMAD.U32 R0, RZ, RZ, UR12 ;  /* 0x0000000cff007e24 */ /* 0x000fe2000f8e00ff */
[----:B------:R-:W-:Y:S01]  /*29c0*/  UIMAD.WIDE.U32 UR4, UR17, 0x8, UR4 ;  /* 0x00000008110478a5 */ /* 0x000fe2000f8e0004 */
[----:B------:R-:W-:Y:S02]  /*29d0*/  IMAD.MOV.U32 R11, RZ, RZ, 0x1 ;  /* 0x00000001ff0b7424 */ /* 0x000fe400078e00ff */
[----:B------:R-:W-:Y:S01]  /*29e0*/  IMAD.MOV.U32 R10, RZ, RZ, 0x8 ;  /* 0x00000008ff0a7424 */ /* 0x000fe200078e00ff */
[----:B------:R-:W-:Y:S02]  /*29f0*/  UIADD3 UR8, UP0, UPT, UR4, -0x8, URZ ;  /* 0xfffffff804087890 */ /* 0x000fe4000ff1e0ff */
[----:B------:R-:W-:Y:S01]  /*2a00*/  VIADDMNMX.U32 R0, R0, R11, UR17, !PT ;  /* 0x0000001100007e46 */ /* 0x000fe2000f80000b */
[----:B------:R-:W-:Y:S01]  /*2a10*/  @!P0 IMAD.WIDE.U32 R10, R43, R10, UR6 ;  /* 0x000000062b0a8e25 */ /* 0x000fe2000f8e000a */
[----:B------:R-:W-:-:S02]  /*2a20*/  UIMAD.WIDE.U32 UR6, UR17, 0x8, UR6 ;  /* 0x00000008110678a5 */ /* 0x000fc4000f8e0006 */
[----:B------:R-:W-:Y:S01]  /*2a30*/  R2UR UR11, R0 ;  /* 0x00000000000b72ca */ /* 0x000fe200000e0000 */
[----:B------:R-:W-:Y:S02]  /*2a40*/  UIADD3.X UR9, UPT, UPT, UR5, -0x1, URZ, UP0, !UPT ;  /* 0xffffffff05097890 */ /* 0x000fe400087fe4ff */
[----:B------:R-:W-:-:S04]  /*2a50*/  UIADD3 UR6, UP1, UPT, UR6, -0x8, URZ ;  /* 0xfffffff806067890 */ /* 0x000fc8000ff3e0ff */
[----:B------:R-:W-:-:S06]  /*2a60*/  UIADD3.X UR7, UPT, UPT, UR7, -0x1, URZ, UP1, !UPT ;  /* 0xffffffff07077890 */ /* 0x000fcc0008ffe4ff */
[----:B------:R-:W-:Y:S01]  /*2a70*/  UIADD3 UR11, UPT, UPT, UR11, -UR17, URZ ;  /* 0x800000110b0b7290 */ /* 0x000fe2000fffe0ff */
[----:B--2---:R-:W-:-:S08]  /*2a80*/  @!P0 DADD R8, R6, -UR18 ;  /* 0x8000001206088e29 */ /* 0x004fd00008000000 */
[----:B------:R-:W-:-:S07]  /*2a90*/  @!P0 DADD R8, R8, -R2 ;  /* 0x0000000008088229 */ /* 0x000fce0000000802 */
[----:B------:R0:W-:Y:S04]  /*2aa0*/  @!P0 STG.E.64 desc[UR14][R10.64+-0x8], R8 ;  /* 0xfffff8080a008986 */ /* 0x0001e8000c101b0e */
.L_x_10538:
[----:B------:R-:W-:Y:S01]  /*2ab0*/  USHF.L.U32 UR12, UR17, 0x1, URZ ;  /* 0x00000001110c7899 */ /* 0x000fe200080006ff */
[----:B------:R-:W-:Y:S01]  /*2ac0*/  BSSY.RECONVERGENT B0, `(.L_x_10539) ;  /* 0x0000025000007945 */ /* 0x000fe20003800200 */
[----:B------:R-:W-:Y:S02]  /*2ad0*/  UMOV UR4, URZ ;  /* 0x000000ff00047c82 */ /* 0x000fe40008000000 */
[----:B------:R-:W-:Y:S02]  /*2ae0*/  UIADD3 UR10, UPT, UPT, URZ, -UR12, URZ ;  /* 0x8000000cff0a7290 */ /* 0x000fe4000fffe0ff */
[----:B------:R-:W-:-:S03]  /*2af0*/  UISETP.NE.U32.AND UP1, UPT, UR12, URZ, UPT ;  /* 0x000000ff0c00728c */ /* 0x000fc6000bf25070 */
[----:B------:R-:W1:Y:S08]  /*2b00*/  I2F.U32.RP R0, UR12 ;  /* 0x0000000c00007d06 */ /* 0x000e700008209000 */
[----:B-1----:R-:W1:Y:S02]  /*2b10*/  MUFU.RCP R0, R0 ;  /* 0x0000000000007308 */ /* 0x002e640000001000 */
[----:B-1----:R-:W-:-:S06]  /*2b20*/  IADD3 R4, PT, PT, R0, 0xffffffe, RZ ;  /* 0x0ffffffe00047810 */ /* 0x002fcc0007ffe0ff */
        /* <DEDUP_REMOVED lines=13> */
[----:B------:R-:W-:Y:S01]  /*2c00*/  ISETP.GE.AND P0, PT, R5, UR4, PT ;  /* 0x0000000405007c0c */ /* 0x000fe2000bf06270 */
[----:B------:R-:W-:-:S12]  /*2c10*/  VIADD R12, R43, UR4 ;  /* 0x000000042b0c7c36 */ /* 0x000fd80008000000 */
[----:B------:R-:W-:Y:S05]  /*2c20*/  @P0 BRA `(.L_x_10540) ;  /* 0x0000000000380947 */ /* 0x000fea0003800000 */
.L_x_10541:
[----:B------:R-:W-:-:S04]  /*2c30*/  IMAD.MOV.U32 R4, RZ, RZ, 0x10 ;  /* 0x00000010ff047424 */ /* 0x000fc800078e00ff */
[----:B------:R-:W-:-:S06]  /*2c40*/  IMAD.WIDE R4, R43, R4, UR8 ;  /* 0x000000082b047e25 */ /* 0x000fcc000f8e0204 */
[----:B------:R-:W0:Y:S01]  /*2c50*/  LDG.E.128 R4, desc[UR14][R4.64] ;  /* 0x0000000e04047981 */ /* 0x000e22000c1e1d00 */
[----:B------:R-:W-:Y:S01]  /*2c60*/  IMAD.MOV.U32 R0, RZ, RZ, 0x10 ;  /* 0x00000010ff007424 */ /* 0x000fe200078e00ff */
[----:B0-----:R-:W-:Y:S02]  /*2c70*/  DADD R8, R4, -UR18 ;  /* 0x8000001204087e29 */ /* 0x001fe40008000000 */
[----:B------:R-:W-:-:S06]  /*2c80*/  DADD R6, R6, -UR18 ;  /* 0x8000001206067e29 */ /* 0x000fcc0008000000 */
[--C-:B------:R-:W-:Y:S02]  /*2c90*/  DADD R8, R8, -R2.reuse ;  /* 0x0000000008087229 */ /* 0x100fe40000000802 */
[----:B------:R-:W-:Y:S01]  /*2ca0*/  DADD R10, R6, -R2 ;  /* 0x00000000060a7229 */ /* 0x000fe20000000802 */
[C---:B------:R-:W-:Y:S01]  /*2cb0*/  IMAD.WIDE R6, R43.reuse, R0, UR6 ;  /* 0x000000062b067e25 */ /* 0x040fe2000f8e0200 */
[----:B------:R-:W-:-:S05]  /*2cc0*/  IADD3 R43, PT, PT, R43, UR17, RZ ;  /* 0x000000112b2b7c10 */ /* 0x000fca000fffe0ff */
[----:B------:R1:W-:Y:S01]  /*2cd0*/  STG.E.128 desc[UR14][R6.64], R8 ;  /* 0x0000000806007986 */ /* 0x0003e2000c101d0e */
[----:B------:R-:W-:-:S05]  /*2ce0*/  IMAD.SHL.U32 R0, R43, 0x2, RZ ;  /* 0x000000022b007824 */ /* 0x000fca00078e00ff */
[----:B------:R-:W-:-:S13]  /*2cf0*/  ISETP.GE.AND P0, PT, R0, UR4, PT ;  /* 0x0000000400007c0c */ /* 0x000fda000bf06270 */
[----:B-1----:R-:W-:Y:S05]  /*2d00*/  @!P0 BRA `(.L_x_10541) ;  /* 0xfffffffc00c88947 */ /* 0x002fea000383ffff */
.L_x_10540:
[----:B------:R-:W-:Y:S05]  /*2d10*/  BSYNC.RECONVERGENT B0 ;  /* 0x0000000000007941 */ /* 0x000fea0003800200 */
.L_x_10539:
[----:B------:R-:W-:-:S13]  /*2d20*/  ISETP.GE.AND P0, PT, R12, UR11, PT ;  /* 0x0000000b0c007c0c */ /* 0x000fda000bf06270 */
[----:B------:R-:W-:Y:S05]  /*2d30*/  @P0 EXIT ;  /* 0x000000000000094d */ /* 0x000fea0003800000 */
.L_x_10542:
[----:B------:R-:W-:-:S04]  /*2d40*/  IMAD.MOV.U32 R5, RZ, RZ, 0x8 ;  /* 0x00000008ff057424 */ /* 0x000fc800078e00ff */
[----:B------:R-:W-:-:S06]  /*2d50*/  IMAD.WIDE R4, R12, R5, UR8 ;  /* 0x000000080c047e25 */ /* 0x000fcc000f8e0205 */
[----:B------:R-:W2:Y:S01]  /*2d60*/  LDG.E.64 R4, desc[UR14][R4.64] ;  /* 0x0000000e04047981 */ /* 0x000ea2000c1e1b00 */
[----:B01----:R-:W-:-:S04]  /*2d70*/  IMAD.MOV.U32 R9, RZ, RZ, 0x8 ;  /* 0x00000008ff097424 */ /* 0x003fc800078e00ff */
[C---:B------:R-:W-:Y:S01]  /*2d80*/  IMAD.WIDE R8, R12.reuse, R9, UR6 ;  /* 0x000000060c087e25 */ /* 0x040fe2000f8e0209 */
[----:B------:R-:W-:-:S04]  /*2d90*/  IADD3 R12, PT, PT, R12, UR17, RZ ;  /* 0x000000110c0c7c10 */ /* 0x000fc8000fffe0ff */
[----:B------:R-:W-:Y:S01]  /*2da0*/  ISETP.GE.AND P0, PT, R12, UR11, PT ;  /* 0x0000000b0c007c0c */ /* 0x000fe2000bf06270 */
[----:B--2---:R-:W-:-:S08]  /*2db0*/  DADD R6, R4, -UR18 ;  /* 0x8000001204067e29 */ /* 0x004fd00008000000 */
[----:B------:R-:W-:-:S07]  /*2dc0*/  DADD R6, R6, -R2 ;  /* 0x0000000006067229 */ /* 0x000fce0000000802 */
[----:B------:R1:W-:Y:S01]  /*2dd0*/  STG.E.64 desc[UR14][R8.64], R6 ;  /* 0x0000000608007986 */ /* 0x0003e2000c101b0e */
[----:B------:R-:W-:Y:S05]  /*2de0*/  @!P0 BRA `(.L_x_10542) ;  /* 0xfffffffc00d48947 */ /* 0x000fea000383ffff */
[----:B------:R-:W-:Y:S05]  /*2df0*/  EXIT ;  /* 0x000000000000794d */ /* 0x000fea0003800000 */
.L_x_10514:
[----:B-1----:R-:W-:Y:S01]  /*2e00*/  IMAD.MOV.U32 R13, RZ, RZ, R9 ;  /* 0x000000ffff0d7224 */ /* 0x002fe200078e0009 */
[----:B------:R-:W-:Y:S01]  /*2e10*/  MOV R4, 0xffffffff ;  /* 0xffffffff00047802 */ /* 0x000fe20000000f00 */
[----:B------:R-:W-:Y:S02]  /*2e20*/  IMAD.MOV.U32 R14, RZ, RZ, 0x10 ;  /* 0x00000010ff0e7424 */ /* 0x000fe400078e00ff */
[----:B------:R-:W-:-:S07]  /*2e30*/  IMAD.MOV.U32 R15, RZ, RZ, 0x1f ;  /* 0x0000001fff0f7424 */ /* 0x000fce00078e00ff */
[----:B------:R-:W-:Y:S05]  /*2e40*/  WARPSYNC.COLLECTIVE R4, `(.L_x_10543) ;  /* 0x0000000004087348 */ /* 0x000fea0003c00000 */
[----:B------:R0:W1:Y:S02]  /*2e50*/  SHFL.DOWN P0, R12, R13, R14, R15 ;  /* 0x0800000e0d0c7389 */ /* 0x000064000000000f */
[----:B01----:R-:W-:Y:S05]  /*2e60*/  ENDCOLLECTIVE ;  /* 0x000000000000791b */ /* 0x003fea0003800000 */
.L_x_10543:
[----:B------:R-:W-:Y:S02]  /*2e70*/  IMAD.MOV.U32 R13, RZ, RZ, R8 ;  /* 0x000000ffff0d7224 */ /* 0x000fe400078e0008 */
[----:B------:R-:W-:-:S07]  /*2e80*/  IMAD.MOV.U32 R11, RZ, RZ, R12 ;  /* 0x000000ffff0b7224 */ /* 0x000fce00078e000c */
[----:B------:R-:W-:Y:S05]  /*2e90*/  WARPSYNC.COLLECTIVE R4, `(.L_x_10544) ;  /* 0x0000000004087348 */ /* 0x000fea0003c00000 */
[----:B------:R0:W1:Y:S02]  /*2ea0*/  SHFL.DOWN P0, R12, R13, R14, R15 ;  /* 0x0800000e0d0c7389 */ /* 0x000064000000000f */
[----:B01----:R-:W-:Y:S05]  /*2eb0*/  ENDCOLLECTIVE ;  /* 0x000000000000791b */ /* 0x003fea0003800000 */
.L_x_10544:
        /* <DEDUP_REMOVED lines=9> */
.L_x_10545:
[----:B------:R-:W-:Y:S02]  /*2f50*/  IMAD.MOV.U32 R13, RZ, RZ, R10 ;  /* 0x000000ffff0d7224 */ /* 0x000fe400078e000a */
[----:B------:R-:W-:-:S07]  /*2f60*/  IMAD.MOV.U32 R9, RZ, RZ, R12 ;  /* 0x000000ffff097224 */ /* 0x000fce00078e000c */
[----:B------:R-:W-:Y:S05]  /*2f70*/  WARPSYNC.COLLECTIVE R4, `(.L_x_10546) ;  /* 0x0000000004087348 */ /* 0x000fea0003c00000 */
[----:B------:R0:W1:Y:S02]  /*2f80*/  SHFL.DOWN P0, R12, R13, R14, R15 ;  /* 0x0800000e0d0c7389 */ /* 0x000064000000000f */
[----:B01----:R-:W-:Y:S05]  /*2f90*/  ENDCOLLECTIVE ;  /* 0x000000000000791b */ /* 0x003fea0003800000 */
.L_x_10546:
        /* <DEDUP_REMOVED lines=9> */
.L_x_10547:
[----:B------:R-:W-:Y:S01]  /*3030*/  MOV R13, R10 ;  /* 0x0000000a000d7202 */ /* 0x000fe20000000f00 */
[----:B------:R-:W-:-:S07]  /*3040*/  IMAD.MOV.U32 R9, RZ, RZ, R12 ;  /* 0x000000ffff097224 */ /* 0x000fce00078e000c */
[----:B------:R-:W-:Y:S05]  /*3050*/  WARPSYNC.COLLECTIVE R4, `(.L_x_10548) ;  /* 0x0000000004087348 */ /* 0x000fea0003c00000 */
[----:B------:R0:W1:Y:S02]  /*3060*/  SHFL.DOWN P0, R12, R13, R14, R15 ;  /* 0x0800000e0d0c7389 */ /* 0x000064000000000f */
[----:B01----:R-:W-:Y:S05]  /*3070*/  ENDCOLLECTIVE ;  /* 0x000000000000791b */ /* 0x003fea0003800000 */
.L_x_10548:
        /* <DEDUP_REMOVED lines=9> */
.L_x_10549:
[----:B------:R-:W-:Y:S01]  /*3110*/  IMAD.MOV.U32 R13, RZ, RZ, R10 ;  /* 0x000000ffff0d7224 */ /* 0x000fe200078e000a */
[----:B------:R-:W-:-:S07]  /*3120*/  MOV R9, R12 ;  /* 0x0000000c00097202 */ /* 0x000fce0000000f00 */
[----:B------:R-:W-:Y:S05]  /*3130*/  WARPSYNC.COLLECTIVE R4, `(.L_x_10550) ;  /* 0x0000000004087348 */ /* 0x000fea0003c00000 */
[----:B------:R0:W1:Y:S02]  /*3140*/  SHFL.DOWN P0, R12, R13, R14, R15 ;  /* 0x0800000e0d0c7389 */ /* 0x000064000000000f */
[----:B01----:R-:W-:Y:S05]  /*3150*/  ENDCOLLECTIVE ;  /* 0x000000000000791b */ /* 0x003fea0003800000 */
.L_x_10550:
        /* <DEDUP_REMOVED lines=9> */
.L_x_10551:
[----:B------:R-:W-:Y:S02]  /*31f0*/  IMAD.MOV.U32 R13, RZ, RZ, R10 ;  /* 0x000000ffff0d7224 */ /* 0x000fe400078e000a */
[----:B------:R-:W-:-:S07]  /*3200*/  IMAD.MOV.U32 R9, RZ, RZ, R12 ;  /* 0x000000ffff097224 */ /* 0x000fce00078e000c */
[----:B------:R-:W-:Y:S05]  /*3210*/  WARPSYNC.COLLECTIVE R4, `(.L_x_10552) ;  /* 0x0000000004087348 */ /* 0x000fea0003c00000 */
[----:B------:R0:W1:Y:S02]  /*3220*/  SHFL.DOWN P0, R12, R13, R14, R15 ;  /* 0x0800000e0d0c7389 */ /* 0x000064000000000f */
[----:B01----:R-:W-:Y:S05]  /*3230*/  ENDCOLLECTIVE ;  /* 0x000000000000791b */ /* 0x003fea0003800000 */
.L_x_10552:
[----:B------:R-:W-:Y:S01]  /*3240*/  IMAD.MOV.U32 R8, RZ, RZ, R12 ;  /* 0x000000ffff087224 */ /* 0x000fe200078e000c */
[----:B------:R-:W-:Y:S06]  /*3250*/  BRA `(.L_x_10553) ;  /* 0xffffffd800647947 */ /* 0x000fec000383ffff */
.L_x_10533:
[----:B-1----:R-:W-:Y:S01]  /*3260*/  MOV R13, R3 ;  /* 0x00000003000d7202 */ /* 0x002fe20000000f00 */
[----:B------:R-:W-:Y:S02]  /*3270*/  IMAD.MOV.U32 R14, RZ, RZ, 0x10 ;  /* 0x00000010ff0e7424 */ /* 0x000fe400078e00ff */
[----:B------:R-:W-:Y:S02]  /*3280*/  IMAD.MOV.U32 R15, RZ, RZ, 0x1f ;  /* 0x0000001fff0f7424 */ /* 0x000fe400078e00ff */
[----:B------:R-:W-:-:S07]  /*3290*/  IMAD.MOV.U32 R4, RZ, RZ, -0x1 ;  /* 0xffffffffff047424 */ /* 0x000fce00078e00ff */
[----:B------:R-:W-:Y:S05]  /*32a0*/  WARPSYNC.COLLECTIVE R4, `(.L_x_10554) ;  /* 0x0000000004087348 */ /* 0x000fea0003c00000 */
[----:B------:R0:W1:Y:S02]  /*32b0*/  SHFL.DOWN P0, R12, R13, R14, R15 ;  /* 0x0800000e0d0c7389 */ /* 0x000064000000000f */
[----:B01----:R-:W-:Y:S05]  /*32c0*/  ENDCOLLECTIVE ;  /* 0x000000000000791b */ /* 0x003fea0003800000 */
.L_x_10554:
[----:B------:R-:W-:Y:S01]  /*32d0*/  IMAD.MOV.U32 R13, RZ, RZ, R2 ;  /* 0x000000ffff0d7224 */ /* 0x000fe200078e0002 */
[----:B------:R-:W-:-:S07]  /*32e0*/  MOV R7, R12 ;  /* 0x0000000c00077202 */ /* 0x000fce0000000f00 */
[----:B------:R-:W-:Y:S05]  /*32f0*/  WARPSYNC.COLLECTIVE R4, `(.L_x_10555) ;  /* 0x0000000004087348 */ /* 0x000fea0003c00000 */
[----:B------:R0:W1:Y:S02]  /*3300*/  SHFL.DOWN P0, R12, R13, R14, R15 ;  /* 0x0800000e0d0c7389 */ /* 0x000064000000000f */
[----:B01----:R-:W-:Y:S05]  /*3310*/  ENDCOLLECTIVE ;  /* 0x000000000000791b */ /* 0x003fea0003800000 */
.L_x_10555:
[----:B------:R-:W-:Y:S01]  /*3320*/  MOV R14, 0x8 ;  /* 0x00000008000e7802 */ /* 0x000fe20000000f00 */
[----:B------:R-:W-:-:S06]  /*3330*/  IMAD.MOV.U32 R6, RZ, RZ, R12 ;  /* 0x000000ffff067224 */ /* 0x000fcc00078e000c */
[----:B------:R-:W-:-:S10]  /*3340*/  DADD R6, R2, R6 ;  /* 0x0000000002067229 */ /* 0x000fd40000000006 */
[----:B------:R-:W-:-:S07]  /*3350*/  IMAD.MOV.U32 R13, RZ, RZ, R7 ;  /* 0x000000ffff0d7224 */ /* 0x000fce00078e0007 */
[----:B------:R-:W-:Y:S05]  /*3360*/  WARPSYNC.COLLECTIVE R4, `(.L_x_10556) ;  /* 0x0000000004087348 */ /* 0x000fea0003c00000 */
[----:B------:R0:W1:Y:S02]  /*3370*/  SHFL.DOWN P0, R12, R13, R14, R15 ;  /* 0x0800000e0d0c7389 */ /* 0x000064000000000f */
[----:B01----:R-:W-:Y:S05]  /*3380*/  ENDCOLLECTIVE ;  /* 0x000000000000791b */ /* 0x003fea0003800000 */
.L_x_10556:
[----:B------:R-:W-:Y:S02]  /*3390*/  IMAD.MOV.U32 R13, RZ, RZ, R6 ;  /* 0x000000ffff0d7224 */ /* 0x000fe400078e0006 */
[----:B------:R-:W-:-:S07]  /*33a0*/  IMAD.MOV.U32 R9, RZ, RZ, R12 ;  /* 0x000000ffff097224 */ /* 0x000fce00078e000c */
[----:B------:R-:W-:Y:S05]  /*33b0*/  WARPSYNC.COLLECTIVE R4, `(.L_x_10557) ;  /* 0x0000000004087348 */ /* 0x000fea0003c00000 */
[----:B------:R0:W1:Y:S02]  /*33c0*/  SHFL.DOWN P0, R12, R13, R14, R15 ;  /* 0x0800000e0d0c7389 */ /* 0x000064000000000f */
[----:B01----:R-:W-:Y:S05]  /*33d0*/  ENDCOLLECTIVE ;  /* 0x000000000000791b */ /* 0x003fea0003800000 */
.L_x_10557:
[----:B------:R-:W-:Y:S02]  /*33e0*/  IMAD.MOV.U32 R14, RZ, RZ, 0x4 ;  /* 0x00000004ff0e7424 */ /* 0x000fe400078e00ff */
[----:B------:R-:W-:-:S06]  /*33f0*/  IMAD.MOV.U32 R8, RZ, RZ, R12 ;  /* 0x000000ffff087224 */ /* 0x000fcc00078e000c */
[----:B------:R-:W-:-:S10]  /*3400*/  DADD R8, R6, R8 ;  /* 0x0000000006087229 */ /* 0x000fd40000000008 */
[----:B------:R-:W-:-:S07]  /*3410*/  MOV R13, R9 ;  /* 0x00000009000d7202 */ /* 0x000fce0000000f00 */
[----:B------:R-:W-:Y:S05]  /*3420*/  WARPSYNC.COLLECTIVE R4, `(.L_x_10558) ;  /* 0x0000000004087348 */ /* 0x000fea0003c00000 */
[----:B------:R0:W1:Y:S02]  /*3430*/  SHFL.DOWN P0, R12, R13, R14, R15 ;  /* 0x0800000e0d0c7389 */ /* 0x000064000000000f */
[----:B01----:R-:W-:Y:S05]  /*3440*/  ENDCOLLECTIVE ;  /* 0x000000000000791b */ /* 0x003fea0003800000 */
.L_x_10558:
[----:B------:R-:W-:Y:S02]  /*3450*/  IMAD.MOV.U32 R13, RZ, RZ, R8 ;  /* 0x000000ffff0d7224 */ /* 0x000fe400078e0008 */
[----:B------:R-:W-:-:S07]  /*3460*/  IMAD.MOV.U32 R11, RZ, RZ, R12 ;  /* 0x000000ffff0b7224 */ /* 0x000fce00078e000c */
[----:B------:R-:W-:Y:S05]  /*3470*/  WARPSYNC.COLLECTIVE R4, `(.L_x_10559) ;  /* 0x0000000004087348 */ /* 0x000fea0003c00000 */
[----:B------:R0:W1:Y:S02]  /*3480*/  SHFL.DOWN P0, R12, R13, R14, R15 ;  /* 0x0800000e0d0c7389 */ /* 0x000064000000000f */
[----:B01----:R-:W-:Y:S05]  /*3490*/  ENDCOLLECTIVE ;  /* 0x000000000000791b */ /* 0x003fea0003800000 */
.L_x_10559:
[----:B------:R-:W-:Y:S01]  /*34a0*/  IMAD.MOV.U32 R14, RZ, RZ, 0x2 ;  /* 0x00000002ff0e7424 */ /* 0x000fe200078e00ff */
[----:B------:R-:W-:-:S06]  /*34b0*/  MOV R10, R12 ;  /* 0x0000000c000a7202 */ /* 0x000fcc0000000f00 */
[----:B------:R-:W-:-:S10]  /*34c0*/  DADD R10, R8, R10 ;  /* 0x00000000080a7229 */ /* 0x000fd4000000000a */
[----:B------:R-:W-:-:S07]  /*34d0*/  IMAD.MOV.U32 R13, RZ, RZ, R11 ;  /* 0x000000ffff0d7224 */ /* 0x000fce00078e000b */
[----:B------:R-:W-:Y:S05]  /*34e0*/  WARPSYNC.COLLECTIVE R4, `(.L_x_10560) ;  /* 0x0000000004087348 */ /* 0x000fea0003c00000 */
[----:B------:R0:W1:Y:S02]  /*34f0*/  SHFL.DOWN P0, R12, R13, R14, R15 ;  /* 0x0800000e0d0c7389 */ /* 0x000064000000000f */
[----:B01----:R-:W-:Y:S05]  /*3500*/  ENDCOLLECTIVE ;  /* 0x000000000000791b */ /* 0x003fea0003800000 */
.L_x_10560:
[----:B------:R-:W-:Y:S01]  /*3510*/  MOV R13, R10 ;  /* 0x0000000a000d7202 */ /* 0x000fe20000000f00 */
[----:B------:R-:W-:-:S07]  /*3520*/  IMAD.MOV.U32 R3, RZ, RZ, R12 ;  /* 0x000000ffff037224 */ /* 0x000fce00078e000c */
[----:B------:R-:W-:Y:S05]  /*3530*/  WARPSYNC.COLLECTIVE R4, `(.L_x_10561) ;  /* 0x0000000004087348 */ /* 0x000fea0003c00000 */
[----:B------:R0:W1:Y:S02]  /*3540*/  SHFL.DOWN P0, R12, R13, R14, R15 ;  /* 0x0800000e0d0c7389 */ /* 0x000064000000000f */
[----:B01----:R-:W-:Y:S05]  /*3550*/  ENDCOLLECTIVE ;  /* 0x000000000000791b */ /* 0x003fea0003800000 */
.L_x_10561:
[----:B------:R-:W-:Y:S02]  /*3560*/  IMAD.MOV.U32 R14, RZ, RZ, 0x1 ;  /* 0x00000001ff0e7424 */ /* 0x000fe400078e00ff */
[----:B------:R-:W-:-:S06]  /*3570*/  IMAD.MOV.U32 R2, RZ, RZ, R12 ;  /* 0x000000ffff027224 */ /* 0x000fcc00078e000c */
[----:B------:R-:W-:-:S10]  /*3580*/  DADD R2, R10, R2 ;  /* 0x000000000a027229 */ /* 0x000fd40000000002 */
[----:B------:R-:W-:-:S07]  /*3590*/  IMAD.MOV.U32 R13, RZ, RZ, R3 ;  /* 0x000000ffff0d7224 */ /* 0x000fce00078e0003 */
[----:B------:R-:W-:Y:S05]  /*35a0*/  WARPSYNC.COLLECTIVE R4, `(.L_x_10562) ;  /* 0x0000000004087348 */ /* 0x000fea0003c00000 */
[----:B------:R0:W1:Y:S02]  /*35b0*/  SHFL.DOWN P0, R12, R13, R14, R15 ;  /* 0x0800000e0d0c7389 */ /* 0x000064000000000f */
[----:B01----:R-:W-:Y:S05]  /*35c0*/  ENDCOLLECTIVE ;  /* 0x000000000000791b */ /* 0x003fea0003800000 */
.L_x_10562:
[----:B------:R-:W-:Y:S01]  /*35d0*/  IMAD.MOV.U32 R13, RZ, RZ, R2 ;  /* 0x000000ffff0d7224 */ /* 0x000fe200078e0002 */
[----:B------:R-:W-:-:S07]  /*35e0*/  MOV R7, R12 ;  /* 0x0000000c00077202 */ /* 0x000fce0000000f00 */
[----:B------:R-:W-:Y:S05]  /*35f0*/  WARPSYNC.COLLECTIVE R4, `(.L_x_10563) ;  /* 0x0000000004087348 */ /* 0x000fea0003c00000 */
[----:B------:R0:W1:Y:S02]  /*3600*/  SHFL.DOWN P0, R12, R13, R14, R15 ;  /* 0x0800000e0d0c7389 */ /* 0x000064000000000f */
[----:B01----:R-:W-:Y:S05]  /*3610*/  ENDCOLLECTIVE ;  /* 0x000000000000791b */ /* 0x003fea0003800000 */
.L_x_10563:
[----:B------:R-:W-:Y:S01]  /*3620*/  IMAD.MOV.U32 R6, RZ, RZ, R12 ;  /* 0x000000ffff067224 */ /* 0x000fe200078e000c */
[----:B------:R-:W-:Y:S06]  /*3630*/  BRA `(.L_x_10564) ;  /* 0xffffffe800dc7947 */ /* 0x000fec000383ffff */
.L_x_10565:
        /* <DEDUP_REMOVED lines=12> */
.L_x_11703:


//--------------------- .text._ZN2at6native43_GLOBAL__N__9ae7fba5_10_SoftMax_cu_9f978f6323cunn_SoftMaxForwardSmemILi2EdddNS1_25LogSoftMaxForwardEpilogueElEEvPT2_PKT0_T4_ --------------------------
	.section	.text._ZN2at6native43_GLOBAL__N__9ae7fba5_10_SoftMax_cu_9f978f6323cunn_SoftMaxForwardSmemILi2EdddNS1_25LogSoftMaxForwardEpilogueElEEvPT2_PKT0_T4_,"ax",@progbits
	.align	128
.text._ZN2at6native43_GLOBAL__N__9ae7fba5_10_SoftMax_cu_9f978f6323cunn_SoftMaxForwardSmemILi2EdddNS1_25LogSoftMaxForwardEpilogueElEEvPT2_PKT0_T4_:
        .type           _ZN2at6native43_GLOBAL__N__9ae7fba5_10_SoftMax_cu_9f978f6323cunn_SoftMaxForwardSmemILi2EdddNS1_25LogSoftMaxForwardEpilogueElEEvPT2_PKT0_T4_,@function
        .size           _ZN2at6native43_GLOBAL__N__9ae7fba5_10_SoftMax_cu_9f978f6323cunn_SoftMaxForwardSmemILi2EdddNS1_25LogSoftMaxForwardEpilogueElEEvPT2_PKT0_T4_,(.L_x_11704 - _ZN2at6native43_GLOBAL__N__9ae7fba5_10_SoftMax_cu_9f978f6323cunn_SoftMaxForwardSmemILi2EdddNS1_25LogSoftMaxForwardEpilogueElEEvPT2_PKT0_T4_)
        .other          _ZN2at6native43_GLOBAL__N__9ae7fba5_10_SoftMax_cu_9f978f6323cunn_SoftMaxForwardSmemILi2EdddNS1_25LogSoftMaxForwardEpilogueElEEvPT2_PKT0_T4_,@"STO_CUDA_ENTRY STV_DEFAULT"
_ZN2at6native43_GLOBAL__N__9ae7fba5_10_SoftMax_cu_9f978f6323cunn_SoftMaxForwardSmemILi2EdddNS1_25LogSoftMaxForwardEpilogueElEEvPT2_PKT0_T4_:
[----:B------:R-:W-:Y:S01]  /*0000*/  LDC R1, c[0x0][0x37c] ;  /* 0x0000df00ff017b82 */ /* 0x000fe20000000800 */
[----:B------:R-:W0:Y:S01]  /*0010*/  S2R R0, SR_TID.X ;  /* 0x0000000000007919 */ /* 0x000e220000002100 */
[----:B------:R-:W1:Y:S06]  /*0020*/  LDCU.64 UR4, c[0x0][0x390] ;  /* 0x00007200ff0477ac */ /* 0x000e6c0008000a00 */
[----:B------:R-:W2:Y:S01]  /*0030*/  S2UR UR8, SR_CTAID.X ;  /* 0x00000000000879c3 */ /* 0x000ea20000002500 */
[----:B------:R-:W-:Y:S01]  /*0040*/  BSSY.RECONVERGENT B0, `(.L_x_10566) ;  /* 0x0000036000007945 */ /* 0x000fe20003800200 */
[----:B------:R-:W-:Y:S01]  /*0050*/  IMAD.MOV.U32 R14, RZ, RZ, -0x1 ;  /* 0xffffffffff0e7424 */ /* 0x000fe200078e00ff */
[----:B------:R-:W3:Y:S01]  /*0060*/  LDCU.64 UR6, c[0x0][0x358] ;  /* 0x00006b00ff0677ac */ /* 0x000ee20008000a00 */
[----:B------:R-:W-:Y:S01]  /*0070*/  MOV R15, 0xffefffff ;  /* 0xffefffff000f7802 */ /* 0x000fe20000000f00 */
[----:B-1----:R-:W-:-:S02]  /*0080*/  IMAD.U32 R12, RZ, RZ, UR4 ;  /* 0x00000004ff0c7e24 */ /* 0x002fc4000f8e00ff */
[----:B------:R-:W-:Y:S02]  /*0090*/  IMAD.U32 R13, RZ, RZ, UR5 ;  /* 0x00000005ff0d7e24 */ /* 0x000fe4000f8e00ff */
[----:B0-----:R-:W-:-:S03]  /*00a0*/  IMAD.WIDE.U32 R2, R0, 0x2, RZ ;  /* 0x0000000200027825 */ /* 0x001fc600078e00ff */
[----:B------:R-:W-:-:S04]  /*00b0*/  ISETP.GE.U32.AND P0, PT, R2, R12, PT ;  /* 0x0000000c0200720c */ /* 0x000fc80003f06070 */
[----:B------:R-:W-:Y:S01]  /*00c0*/  ISETP.GE.AND.EX P0, PT, R3, R13, PT, P0 ;  /* 0x0000000d0300720c */ /* 0x000fe20003f06300 */
[----:B------:R-:W-:-:S12]  /*00d0*/  IMAD.MOV.U32 R3, RZ, RZ, RZ ;  /* 0x000000ffff037224 */ /* 0x000fd800078e00ff */
        /* <DEDUP_REMOVED lines=13> */
[----:B------:R-:W-:Y:S01]  /*01b0*/  LEA.HI.X R4, R4, R9, R2, 0x3, P1 ;  /* 0x0000000904047211 */ /* 0x000fe200008f1c02 */
[----:B------:R-:W-:Y:S01]  /*01c0*/  IMAD.MOV.U32 R14, RZ, RZ, -0x1 ;  /* 0xffffffffff0e7424 */ /* 0x000fe200078e00ff */
[----:B-1----:R-:W-:-:S04]  /*01d0*/  IADD3 R8, P1, PT, R8, UR10, RZ ;  /* 0x0000000a08087c10 */ /* 0x002fc8000ff3e0ff */
[----:B------:R-:W-:Y:S01]  /*01e0*/  IADD3.X R9, PT, PT, R4, UR11, RZ, P1, !PT ;  /* 0x0000000b04097c10 */ /* 0x000fe20008ffe4ff */
[----:B0-----:R-:W-:-:S06]  /*01f0*/  ULEA UR4, UR5, UR4, 0x18 ;  /* 0x0000000405047291 */ /* 0x001fcc000f8ec0ff */
[----:B------:R-:W-:-:S07]  /*0200*/  LEA R17, R0, UR4, 0x4 ;  /* 0x0000000400117c11 */ /* 0x000fce000f8e20ff */
.L_x_10568:
[----:B------:R0:W3:Y:S01]  /*0210*/  LDG.E.128 R4, desc[UR6][R8.64] ;  /* 0x0000000608047981 */ /* 0x0000e2000c1e1d00 */
[----:B------:R-:W-:Y:S01]  /*0220*/  IMAD.MOV.U32 R19, RZ, RZ, R15 ;  /* 0x000000ffff137224 */ /* 0x000fe200078e000f */
[----:B--2---:R-:W-:-:S04]  /*0230*/  IADD3 R10, P1, PT, R11, R10, RZ ;  /* 0x0000000a0b0a7210 */ /* 0x004fc80007f3e0ff */
[----:B------:R-:W-:Y:S01]  /*0240*/  IADD3.X R21, PT, PT, RZ, R21, RZ, P1, !PT ;  /* 0x00000015ff157210 */ /* 0x000fe20000ffe4ff */
[----:B0-----:R-:W-:Y:S01]  /*0250*/  IMAD.WIDE.U32 R8, R11, 0x10, R8 ;  /* 0x000000100b087825 */ /* 0x001fe200078e0008 */
[----:B---3--:R-:W-:-:S03]  /*0260*/  DSETP.MAX.AND P2, P3, R4, R14, PT ;  /* 0x0000000e0400722a */ /* 0x008fc60003b4f000 */
[----:B------:R-:W-:Y:S01]  /*0270*/  IMAD.MOV.U32 R2, RZ, RZ, R5 ;  /* 0x000000ffff027224 */ /* 0x000fe200078e0005 */
[----:B------:R0:W-:Y:S04]  /*0280*/  STS.128 [R17], R4 ;  /* 0x0000000411007388 */ /* 0x0001e80000000c00 */
[----:B------:R-:W-:Y:S01]  /*0290*/  FSEL R15, R2, R19, P2 ;  /* 0x00000013020f7208 */ /* 0x000fe20001000000 */
[----:B------:R-:W-:-:S05]  /*02a0*/  IMAD.MOV.U32 R2, RZ, RZ, R4 ;  /* 0x000000ffff027224 */ /* 0x000fca00078e0004 */
[----:B------:R-:W-:Y:S02]  /*02b0*/  SEL R14, R2, R14, P2 ;  /* 0x0000000e020e7207 */ /* 0x000fe40001000000 */
[----:B------:R-:W-:Y:S01]  /*02c0*/  @P3 LOP3.LUT R15, R19, 0x80000, RZ, 0xfc, !PT ;  /* 0x00080000130f3812 */ /* 0x000fe200078efcff */
[C---:B------:R-:W-:Y:S01]  /*02d0*/  IMAD.SHL.U32 R19, R10.reuse, 0x2, RZ ;  /* 0x000000020a137824 */ /* 0x040fe200078e00ff */
[----:B------:R-:W-:Y:S01]  /*02e0*/  SHF.L.U64.HI R2, R10, 0x1, R21 ;  /* 0x000000010a027819 */ /* 0x000fe20000010215 */
[----:B0-----:R-:W-:-:S03]  /*02f0*/  IMAD R17, R11, 0x10, R17 ;  /* 0x000000100b117824 */ /* 0x001fc600078e0211 */
[----:B------:R-:W-:Y:S01]  /*0300*/  DSETP.MAX.AND P2, P3, R6, R14, PT ;  /* 0x0000000e0600722a */ /* 0x000fe20003b4f000 */
[----:B------:R-:W-:Y:S01]  /*0310*/  ISETP.GE.U32.AND P1, PT, R19, R12, PT ;  /* 0x0000000c1300720c */ /* 0x000fe20003f26070 */
[----:B------:R-:W-:-:S03]  /*0320*/  IMAD.MOV.U32 R19, RZ, RZ, R15 ;  /* 0x000000ffff137224 */ /* 0x000fc600078e000f */
[----:B------:R-:W-:Y:S01]  /*0330*/  ISETP.GE.AND.EX P1, PT, R2, R13, PT, P1 ;  /* 0x0000000d0200720c */ /* 0x000fe20003f26310 */
[----:B------:R-:W-:Y:S01]  /*0340*/  IMAD.MOV.U32 R2, RZ, RZ, R7 ;  /* 0x000000ffff027224 */ /* 0x000fe200078e0007 */
[----:B------:R-:W-:-:S04]  /*0350*/  SEL R14, R6, R14, P2 ;  /* 0x0000000e060e7207 */ /* 0x000fc80001000000 */
[----:B------:R-:W-:-:S03]  /*0360*/  FSEL R5, R2, R19, P2 ;  /* 0x0000001302057208 */ /* 0x000fc60001000000 */
[----:B------:R-:W-:-:S05]  /*0370*/  @P3 LOP3.LUT R5, R19, 0x80000, RZ, 0xfc, !PT ;  /* 0x0008000013053812 */ /* 0x000fca00078efcff */
[----:B------:R-:W-:Y:S01]  /*0380*/  IMAD.MOV.U32 R15, RZ, RZ, R5 ;  /* 0x000000ffff0f7224 */ /* 0x000fe200078e0005 */
[----:B------:R-:W-:Y:S06]  /*0390*/  @!P1 BRA `(.L_x_10568) ;  /* 0xfffffffc009c9947 */ /* 0x000fec000383ffff */
.L_x_10567:
[----:B------:R-:W-:Y:S05]  /*03a0*/  BSYNC.RECONVERGENT B0 ;  /* 0x0000000000007941 */ /* 0x000fea0003800200 */
.L_x_10566:
[----:B------:R-:W-:Y:S01]  /*03b0*/  SHFL.DOWN PT, R5, R15, 0x10, 0x1f ;  /* 0x0a001f000f057f89 */ /* 0x000fe200000e0000 */
[----:B------:R-:W0:Y:S01]  /*03c0*/  S2UR UR5, SR_CgaCtaId ;  /* 0x00000000000579c3 */ /* 0x000e220000008800 */
[----:B------:R-:W-:Y:S02]  /*03d0*/  UMOV UR4, 0x400 ;  /* 0x0000040000047882 */ /* 0x000fe40000000000 */
[----:B------:R-:W1:Y:S05]  /*03e0*/  SHFL.DOWN PT, R4, R14, 0x10, 0x1f ;  /* 0x0a001f000e047f89 */ /* 0x000e6a00000e0000 */
[----:B------:R-:W-:Y:S01]  /*03f0*/  BAR.SYNC.DEFER_BLOCKING 0x0 ;  /* 0x0000000000007b1d */ /* 0x000fe20000010000 */
[----:B0-----:R-:W-:-:S05]  /*0400*/  ULEA UR4, UR5, UR4, 0x18 ;  /* 0x0000000405047291 */ /* 0x001fca000f8ec0ff */
        /* <DEDUP_REMOVED lines=17> */
[----:B------:R-:W-:Y:S01]  /*0520*/  FSEL R14, R4, R10, !P1 ;  /* 0x0000000a040e7208 */ /* 0x000fe20004800000 */
[----:B------:R-:W0:Y:S01]  /*0530*/  LDC R5, c[0x0][0x360] ;  /* 0x0000d800ff057b82 */ /* 0x000e220000000800 */
[----:B------:R-:W-:Y:S01]  /*0540*/  LOP3.LUT P1, R2, R0, 0x1f, RZ, 0xc0, !PT ;  /* 0x0000001f00027812 */ /* 0x000fe2000782c0ff */
[----:B------:R-:W-:Y:S04]  /*0550*/  SHFL.DOWN PT, R9, R15, 0x1, 0x1f ;  /* 0x08201f000f097f89 */ /* 0x000fe800000e0000 */
[----:B------:R-:W1:Y:S01]  /*0560*/  SHFL.DOWN PT, R8, R14, 0x1, 0x1f ;  /* 0x08201f000e087f89 */ /* 0x000e6200000e0000 */
[----:B0-----:R-:W-:-:S04]  /*0570*/  SHF.R.U32.HI R7, RZ, 0x5, R5 ;  /* 0x00000005ff077819 */ /* 0x001fc80000011605 */
[----:B------:R-:W-:Y:S01]  /*0580*/  ISETP.GE.U32.AND P3, PT, R0, R7, PT ;  /* 0x000000070000720c */ /* 0x000fe20003f66070 */
[----:B-1----:R-:W-:Y:S01]  /*0590*/  DSETP.GEU.AND P2, PT, R14, R8, PT ;  /* 0x000000080e00722a */ /* 0x002fe20003f4e000 */
[----:B------:R-:W-:-:S04]  /*05a0*/  LEA R7, R12, UR4, 0x3 ;  /* 0x000000040c077c11 */ /* 0x000fc8000f8e18ff */
[----:B------:R-:W-:Y:S01]  /*05b0*/  LEA.HI R4, R0, R7, RZ, 0x1e ;  /* 0x0000000700047211 */ /* 0x000fe200078ff0ff */
[----:B------:R-:W-:Y:S01]  /*05c0*/  IMAD R6, R2, 0x8, R7 ;  /* 0x0000000802067824 */ /* 0x000fe200078e0207 */
[----:B------:R-:W-:Y:S02]  /*05d0*/  FSEL R10, R8, R14, !P2 ;  /* 0x0000000e080a7208 */ /* 0x000fe40005000000 */
[----:B------:R-:W-:Y:S01]  /*05e0*/  FSEL R11, R9, R15, !P2 ;  /* 0x0000000f090b7208 */ /* 0x000fe20005000000 */
[----:B------:R-:W-:Y:S01]  /*05f0*/  IMAD.MOV.U32 R9, RZ, RZ, -0x100001 ;  /* 0xffefffffff097424 */ /* 0x000fe200078e00ff */
[----:B------:R-:W-:Y:S02]  /*0600*/  MOV R8, 0xffffffff ;  /* 0xffffffff00087802 */ /* 0x000fe40000000f00 */
[----:B------:R-:W-:Y:S01]  /*0610*/  ISETP.GT.U32.AND P2, PT, R0, 0x1f, PT ;  /* 0x0000001f0000780c */ /* 0x000fe20003f44070 */
[----:B------:R0:W-:Y:S01]  /*0620*/  @!P1 STS.64 [R4], R10 ;  /* 0x0000000a04009388 */ /* 0x0001e20000000a00 */
[----:B------:R-:W-:Y:S01]  /*0630*/  BAR.SYNC.DEFER_BLOCKING 0x0 ;  /* 0x0000000000007b1d */ /* 0x000fe20000010000 */
[----:B------:R-:W-:-:S05]  /*0640*/  PLOP3.LUT P1, PT, PT, PT, PT, 0x8, 0x80 ;  /* 0x000000000080781c */ /* 0x000fca0003f2e170 */
[----:B------:R0:W1:Y:S05]  /*0650*/  @!P3 LDS.64 R8, [R6] ;  /* 0x000000000608b984 */ /* 0x00006a0000000a00 */
[----:B0-----:R-:W-:Y:S05]  /*0660*/  @P2 BRA `(.L_x_10569) ;  /* 0x0000000000a02947 */ /* 0x001fea0003800000 */
[----:B------:R-:W-:-:S03]  /*0670*/  UMOV UR5, 0xffffffff ;  /* 0xffffffff00057882 */ /* 0x000fc60000000000 */
[----:B------:R-:W-:Y:S05]  /*0680*/  BRA.DIV UR5, `(.L_x_10570) ;  /* 0x0000001605387947 */ /* 0x000fea000b800000 */
[----:B-1----:R-:W0:Y:S04]  /*0690*/  SHFL.DOWN PT, R15, R9, 0x10, 0x1f ;  /* 0x0a001f00090f7f89 */ /* 0x002e2800000e0000 */
[----:B------:R-:W1:Y:S01]  /*06a0*/  SHFL.DOWN PT, R16, R8, 0x10, 0x1f ;  /* 0x0a001f0008107f89 */ /* 0x000e6200000e0000 */
[----:B0-----:R-:W-:Y:S02]  /*06b0*/  IMAD.MOV.U32 R11, RZ, RZ, R15 ;  /* 0x000000ffff0b7224 */ /* 0x001fe400078e000f */
[----:B-1----:R-:W-:-:S06]  /*06c0*/  IMAD.MOV.U32 R10, RZ, RZ, R16 ;  /* 0x000000ffff0a7224 */ /* 0x002fcc00078e0010 */
[----:B------:R-:W-:-:S06]  /*06d0*/  DSETP.GEU.AND P2, PT, R8, R10, PT ;  /* 0x0000000a0800722a */ /* 0x000fcc0003f4e000 */
[----:B------:R-:W-:Y:S02]  /*06e0*/  FSEL R18, R15, R9, !P2 ;  /* 0x000000090f127208 */ /* 0x000fe40005000000 */
[----:B------:R-:W-:-:S03]  /*06f0*/  FSEL R19, R16, R8, !P2 ;  /* 0x0000000810137208 */ /* 0x000fc60005000000 */
[----:B------:R-:W-:Y:S01]  /*0700*/  SHFL.DOWN PT, R9, R18, 0x8, 0x1f ;  /* 0x09001f0012097f89 */ /* 0x000fe200000e0000 */
[----:B------:R-:W-:Y:S01]  /*0710*/  MOV R10, R19 ;  /* 0x00000013000a7202 */ /* 0x000fe20000000f00 */
        /* <DEDUP_REMOVED lines=21> */
.L_x_10594:
[----:B------:R-:W-:Y:S01]  /*0870*/  IMAD.MOV.U32 R10, RZ, RZ, R15 ;  /* 0x000000ffff0a7224 */ /* 0x000fe200078e000f */
[----:B------:R-:W-:Y:S01]  /*0880*/  ISETP.NE.AND P3, PT, R0, RZ, PT ;  /* 0x000000ff0000720c */ /* 0x000fe20003f65270 */
[----:B------:R-:W-:-:S06]  /*0890*/  IMAD.MOV.U32 R11, RZ, RZ, R14 ;  /* 0x000000ffff0b7224 */ /* 0x000fcc00078e000e */
[----:B-12---:R-:W-:-:S06]  /*08a0*/  DSETP.GEU.AND P2, PT, R10, R8, PT ;  /* 0x000000080a00722a */ /* 0x006fcc0003f4e000 */
[----:B------:R-:W-:Y:S02]  /*08b0*/  FSEL R8, R8, R15, !P2 ;  /* 0x0000000f08087208 */ /* 0x000fe40005000000 */
[----:B------:R-:W-:Y:S02]  /*08c0*/  FSEL R9, R9, R14, !P2 ;  /* 0x0000000e09097208 */ /* 0x000fe40005000000 */
[----:B------:R-:W-:-:S03]  /*08d0*/  @!P3 PLOP3.LUT P1, PT, PT, PT, PT, 0x80, 0x8 ;  /* 0x000000000008b81c */ /* 0x000fc60003f2f070 */
[----:B------:R2:W-:Y:S10]  /*08e0*/  @!P3 STS.64 [R7], R8 ;  /* 0x000000080700b388 */ /* 0x0005f40000000a00 */
.L_x_10569:
[----:B------:R-:W-:Y:S05]  /*08f0*/  WARPSYNC.ALL ;  /* 0x0000000000007948 */ /* 0x000fea0003800000 */
[----:B------:R-:W-:Y:S01]  /*0900*/  BAR.SYNC.DEFER_BLOCKING 0x0 ;  /* 0x0000000000007b1d */ /* 0x000fe20000010000 */
[----:B------:R-:W-:-:S05]  /*0910*/  CS2R R10, SRZ ;  /* 0x00000000000a7805 */ /* 0x000fca000001ff00 */
[----:B------:R-:W3:Y:S01]  /*0920*/  LDCU.64 UR10, c[0x0][0x390] ;  /* 0x00007200ff0a77ac */ /* 0x000ee20008000a00 */
[----:B------:R-:W-:Y:S01]  /*0930*/  BSSY.RECONVERGENT B0, `(.L_x_10571) ;  /* 0x0000071000007945 */ /* 0x000fe20003800200 */
[----:B-12---:R1:W2:Y:S03]  /*0940*/  LDS.64 R8, [R7] ;  /* 0x0000000007087984 */ /* 0x0062a60000000a00 */
[----:B------:R-:W-:Y:S05]  /*0950*/  @P0 BRA `(.L_x_10572) ;  /* 0x0000000400b80947 */ /* 0x000fea0003800000 */
[----:B------:R-:W-:Y:S01]  /*0960*/  IMAD.MOV.U32 R6, RZ, RZ, R0 ;  /* 0x000000ffff067224 */ /* 0x000fe200078e0000 */
[----:B------:R-:W-:Y:S01]  /*0970*/  CS2R R10, SRZ ;  /* 0x00000000000a7805 */ /* 0x000fe2000001ff00 */
[----:B------:R-:W-:-:S07]  /*0980*/  IMAD.MOV.U32 R33, RZ, RZ, R3 ;  /* 0x000000ffff217224 */ /* 0x000fce00078e0003 */
.L_x_10577:
[----:B------:R-:W-:Y:S01]  /*0990*/  LEA R28, R6, UR4, 0x4 ;  /* 0x00000004061c7c11 */ /* 0x000fe2000f8e20ff */
[----:B------:R-:W-:Y:S01]  /*09a0*/  IMAD.MOV.U32 R19, RZ, RZ, 0x3ff71547 ;  /* 0x3ff71547ff137424 */ /* 0x000fe200078e00ff */
[----:B------:R-:W-:Y:S01]  /*09b0*/  MOV R18, 0x652b82fe ;  /* 0x652b82fe00127802 */ /* 0x000fe20000000f00 */
[----:B------:R-:W-:Y:S01]  /*09c0*/  IMAD.MOV.U32 R26, RZ, RZ, -0x105c611 ;  /* 0xfefa39efff1a7424 */ /* 0x000fe200078e00ff */
[----:B------:R-:W-:Y:S01]  /*09d0*/  MOV R21, 0x3c7abc9e ;  /* 0x3c7abc9e00157802 */ /* 0x000fe20000000f00 */
[----:B0-----:R0:W2:Y:S01]  /*09e0*/  LDS.128 R12, [R28] ;  /* 0x000000001c0c7984 */ /* 0x0010a20000000c00 */
[----:B------:R-:W-:Y:S01]  /*09f0*/  IMAD.MOV.U32 R27, RZ, RZ, 0x3fe62e42 ;  /* 0x3fe62e42ff1b7424 */ /* 0x000fe200078e00ff */
[----:B------:R-:W-:Y:S01]  /*0a00*/  BSSY.RECONVERGENT B1, `(.L_x_10573) ;  /* 0x0000047000017945 */ /* 0x000fe20003800200 */
[----:B------:R-:W-:Y:S02]  /*0a10*/  IMAD.MOV.U32 R20, RZ, RZ, 0x3b39803f ;  /* 0x3b39803fff147424 */ /* 0x000fe400078e00ff */
[----:B------:R-:W-:-:S02]  /*0a20*/  IMAD.MOV.U32 R29, RZ, RZ, 0x3e928af3 ;  /* 0x3e928af3ff1d7424 */ /* 0x000fc400078e00ff */
[----:B0-----:R-:W-:Y:S01]  /*0a30*/  IMAD.MOV.U32 R28, RZ, RZ, -0x35dec16 ;  /* 0xfca213eaff1c7424 */ /* 0x001fe200078e00ff */
[C---:B--2---:R-:W-:Y:S02]  /*0a40*/  DADD R12, -R8.reuse, R12 ;  /* 0x00000000080c7229 */ /* 0x044fe4000000010c */
        /* <DEDUP_REMOVED lines=9> */
[-C--:B------:R-:W-:Y:S01]  /*0ae0*/  DFMA R34, R24, -R20.reuse, R34 ;  /* 0x800000141822722b */ /* 0x080fe20000000022 */
[----:B------:R-:W-:Y:S01]  /*0af0*/  IMAD.MOV.U32 R24, RZ, RZ, 0x69ce2bdf ;  /* 0x69ce2bdfff187424 */ /* 0x000fe200078e00ff */
[----:B------:R-:W-:Y:S01]  /*0b00*/  DFMA R26, R22, -R20, R26 ;  /* 0x80000014161a722b */ /* 0x000fe2000000001a */
[----:B------:R-:W-:Y:S01]  /*0b10*/  IMAD.MOV.U32 R25, RZ, RZ, 0x3e5ade15 ;  /* 0x3e5ade15ff197424 */ /* 0x000fe200078e00ff */
[----:B------:R-:W-:Y:S01]  /*0b20*/  MOV R20, 0x62401315 ;  /* 0x6240131500147802 */ /* 0x000fe20000000f00 */
[----:B------:R-:W-:Y:S02]  /*0b30*/  IMAD.MOV.U32 R21, RZ, RZ, 0x3ec71dee ;  /* 0x3ec71deeff157424 */ /* 0x000fe400078e00ff */
[----:B------:R-:W-:Y:S02]  /*0b40*/  IMAD.MOV.U32 R22, RZ, RZ, 0x7c89eb71 ;  /* 0x7c89eb71ff167424 */ /* 0x000fe400078e00ff */
[-CC-:B------:R-:W-:Y:S01]  /*0b50*/  DFMA R30, R34, R24.reuse, R28.reuse ;  /* 0x00000018221e722b */ /* 0x180fe2000000001c */
[----:B------:R-:W-:Y:S01]  /*0b60*/  IMAD.MOV.U32 R23, RZ, RZ, 0x3efa0199 ;  /* 0x3efa0199ff177424 */ /* 0x000fe200078e00ff */
[----:B------:R-:W-:-:S06]  /*0b70*/  DFMA R24, R26, R24, R28 ;  /* 0x000000181a18722b */ /* 0x000fcc000000001c */
[--C-:B------:R-:W-:Y:S02]  /*0b80*/  DFMA R30, R34, R30, R20.reuse ;  /* 0x0000001e221e722b */ /* 0x100fe40000000014 */
[----:B------:R-:W-:Y:S01]  /*0b90*/  DFMA R24, R26, R24, R20 ;  /* 0x000000181a18722b */ /* 0x000fe20000000014 */
[----:B------:R-:W-:Y:S01]  /*0ba0*/  IMAD.MOV.U32 R20, RZ, RZ, 0x14761f65 ;  /* 0x14761f65ff147424 */ /* 0x000fe200078e00ff */
[----:B------:R-:W-:-:S04]  /*0bb0*/  MOV R21, 0x3f2a01a0 ;  /* 0x3f2a01a000157802 */ /* 0x000fc80000000f00 */
[--C-:B------:R-:W-:Y:S02]  /*0bc0*/  DFMA R30, R34, R30, R22.reuse ;  /* 0x0000001e221e722b */ /* 0x100fe40000000016 */
[----:B------:R-:W-:Y:S01]  /*0bd0*/  DFMA R24, R26, R24, R22 ;  /* 0x000000181a18722b */ /* 0x000fe20000000016 */
[----:B------:R-:W-:Y:S02]  /*0be0*/  IMAD.MOV.U32 R22, RZ, RZ, 0x1852b7af ;  /* 0x1852b7afff167424 */ /* 0x000fe400078e00ff */
[----:B------:R-:W-:-:S03]  /*0bf0*/  IMAD.MOV.U32 R23, RZ, RZ, 0x3f56c16c ;  /* 0x3f56c16cff177424 */ /* 0x000fc600078e00ff */
[--C-:B------:R-:W-:Y:S02]  /*0c00*/  DFMA R30, R34, R30, R20.reuse ;  /* 0x0000001e221e722b */ /* 0x100fe40000000014 */
        /* <DEDUP_REMOVED lines=18> */
[----:B------:R-:W-:-:S06]  /*0d30*/  DFMA R24, R26, R24, R22 ;  /* 0x000000181a18722b */ /* 0x000fcc0000000016 */
[----:B------:R-:W-:Y:S02]  /*0d40*/  DFMA R30, R34, R30, 1 ;  /* 0x3ff00000221e742b */ /* 0x000fe4000000001e */
[----:B------:R-:W-:-:S06]  /*0d50*/  DFMA R24, R26, R24, 1 ;  /* 0x3ff000001a18742b */ /* 0x000fcc0000000018 */
[----:B------:R-:W-:Y:S02]  /*0d60*/  DFMA R30, R34, R30, 1 ;  /* 0x3ff00000221e742b */ /* 0x000fe4000000001e */
[----:B------:R-:W-:-:S08]  /*0d70*/  DFMA R26, R26, R24, 1 ;  /* 0x3ff000001a1a742b */ /* 0x000fd00000000018 */
        /* <DEDUP_REMOVED lines=15> */
.L_x_10574:
[----:B---3--:R-:W-:Y:S05]  /*0e70*/  BSYNC.RECONVERGENT B1 ;  /* 0x0000000000017941 */ /* 0x008fea0003800200 */
.L_x_10573:
[----:B------:R-:W-:Y:S01]  /*0e80*/  BSSY.RECONVERGENT B1, `(.L_x_10575) ;  /* 0x0000011000017945 */ /* 0x000fe20003800200 */
[----:B------:R-:W-:Y:S01]  /*0e90*/  DADD R10, R20, R10 ;  /* 0x00000000140a7229 */ /* 0x000fe2000000000a */
        /* <DEDUP_REMOVED lines=15> */
.L_x_10576:
[----:B------:R-:W-:Y:S05]  /*0f90*/  BSYNC.RECONVERGENT B1 ;  /* 0x0000000000017941 */ /* 0x000fea0003800200 */
.L_x_10575:
[----:B------:R-:W-:Y:S01]  /*0fa0*/  IADD3 R6, P0, PT, R5, R6, RZ ;  /* 0x0000000605067210 */ /* 0x000fe20007f1e0ff */
[----:B------:R-:W-:Y:S01]  /*0fb0*/  IMAD.U32 R13, RZ, RZ, UR11 ;  /* 0x0000000bff0d7e24 */ /* 0x000fe2000f8e00ff */
[----:B------:R-:W-:Y:S01]  /*0fc0*/  MOV R12, UR10 ;  /* 0x0000000a000c7c02 */ /* 0x000fe20008000f00 */
[----:B------:R-:W-:Y:S02]  /*0fd0*/  DADD R10, R10, R16 ;  /* 0x000000000a0a7229 */ /* 0x000fe40000000010 */
[----:B------:R-:W-:Y:S02]  /*0fe0*/  IMAD.SHL.U32 R15, R6, 0x2, RZ ;  /* 0x00000002060f7824 */ /* 0x000fe400078e00ff */
[----:B------:R-:W-:-:S03]  /*0ff0*/  IMAD.X R33, RZ, RZ, R33, P0 ;  /* 0x000000ffff217224 */ /* 0x000fc600000e0621 */
[----:B------:R-:W-:Y:S02]  /*1000*/  ISETP.GE.U32.AND P0, PT, R15, R12, PT ;  /* 0x0000000c0f00720c */ /* 0x000fe40003f06070 */
[----:B------:R-:W-:-:S04]  /*1010*/  SHF.L.U64.HI R14, R6, 0x1, R33 ;  /* 0x00000001060e7819 */ /* 0x000fc80000010221 */
[----:B------:R-:W-:-:S13]  /*1020*/  ISETP.GE.AND.EX P0, PT, R14, R13, PT, P0 ;  /* 0x0000000d0e00720c */ /* 0x000fda0003f06300 */
[----:B------:R-:W-:Y:S05]  /*1030*/  @!P0 BRA `(.L_x_10577) ;  /* 0xfffffff800548947 */ /* 0x000fea000383ffff */
.L_x_10572:
[----:B---3--:R-:W-:Y:S05]  /*1040*/  BSYNC.RECONVERGENT B0 ;  /* 0x0000000000007941 */ /* 0x008fea0003800200 */
.L_x_10571:
[----:B0-----:R-:W-:Y:S01]  /*1050*/  SHFL.DOWN PT, R15, R11, 0x10, 0x1f ;  /* 0x0a001f000b0f7f89 */ /* 0x001fe200000e0000 */
[----:B------:R-:W-:Y:S01]  /*1060*/  BAR.SYNC.DEFER_BLOCKING 0x0 ;  /* 0x0000000000007b1d */ /* 0x000fe20000010000 */
[C---:B------:R-:W-:Y:S02]  /*1070*/  ISETP.NE.AND P0, PT, R2.reuse, RZ, PT ;  /* 0x000000ff0200720c */ /* 0x040fe40003f05270 */
[----:B------:R-:W-:-:S03]  /*1080*/  LEA R2, R2, R7, 0x3 ;  /* 0x0000000702027211 */ /* 0x000fc600078e18ff */
[----:B------:R-:W-:Y:S01]  /*1090*/  BSSY B0, `(.L_x_10578) ;  /* 0x0000032000007945 */ /* 0x000fe20003800000 */
[----:B------:R-:W0:Y:S02]  /*10a0*/  SHFL.DOWN PT, R14, R10, 0x10, 0x1f ;  /* 0x0a001f000a0e7f89 */ /* 0x000e2400000e0000 */
[----:B0-----:R-:W-:-:S07]  /*10b0*/  DADD R14, R14, R10 ;  /* 0x000000000e0e7229 */ /* 0x001fce000000000a */
[----:B------:R-:W-:Y:S04]  /*10c0*/  SHFL.DOWN PT, R17, R15, 0x8, 0x1f ;  /* 0x09001f000f117f89 */ /* 0x000fe800000e0000 */
[----:B------:R-:W0:Y:S02]  /*10d0*/  SHFL.DOWN PT, R16, R14, 0x8, 0x1f ;  /* 0x09001f000e107f89 */ /* 0x000e2400000e0000 */
[----:B0-----:R-:W-:Y:S01]  /*10e0*/  DADD R16, R14, R16 ;  /* 0x000000000e107229 */ /* 0x001fe20000000010 */
[----:B------:R-:W-:-:S04]  /*10f0*/  SHF.R.U32.HI R15, RZ, 0x5, R5 ;  /* 0x00000005ff0f7819 */ /* 0x000fc80000011605 */
[----:B------:R-:W-:Y:S02]  /*1100*/  ISETP.GE.U32.AND P2, PT, R0, R15, PT ;  /* 0x0000000f0000720c */ /* 0x000fe40003f46070 */
[----:B------:R-:W-:Y:S01]  /*1110*/  SHFL.DOWN PT, R19, R17, 0x4, 0x1f ;  /* 0x08801f0011137f89 */ /* 0x000fe200000e0000 */
[----:B------:R-:W-:-:S03]  /*1120*/  CS2R R14, SRZ ;  /* 0x00000000000e7805 */ /* 0x000fc6000001ff00 */
        /* <DEDUP_REMOVED lines=8> */
[----:B------:R0:W-:Y:S01]  /*11b0*/  @!P0 STS.64 [R4], R10 ;  /* 0x0000000a04008388 */ /* 0x0001e20000000a00 */
[----:B------:R-:W-:Y:S01]  /*11c0*/  BAR.SYNC.DEFER_BLOCKING 0x0 ;  /* 0x0000000000007b1d */ /* 0x000fe20000010000 */
[----:B------:R-:W-:-:S05]  /*11d0*/  ISETP.GT.U32.AND P0, PT, R0, 0x1f, PT ;  /* 0x0000001f0000780c */ /* 0x000fca0003f04070 */
[----:B------:R0:W3:Y:S08]  /*11e0*/  @!P2 LDS.64 R14, [R2] ;  /* 0x00000000020ea984 */ /* 0x0000f00000000a00 */
[----:B0-----:R-:W-:Y:S05]  /*11f0*/  @P0 BRA `(.L_x_10579) ;  /* 0x00000000006c0947 */ /* 0x001fea0003800000 */
[----:B------:R-:W-:-:S03]  /*1200*/  UMOV UR4, 0xffffffff ;  /* 0xffffffff00047882 */ /* 0x000fc60000000000 */
[----:B------:R-:W-:Y:S05]  /*1210*/  BRA.DIV UR4, `(.L_x_10580) ;  /* 0x0000000e04987947 */ /* 0x000fea000b800000 */
[----:B---3--:R-:W0:Y:S04]  /*1220*/  SHFL.DOWN PT, R19, R15, 0x10, 0x1f ;  /* 0x0a001f000f137f89 */ /* 0x008e2800000e0000 */
[----:B------:R-:W3:Y:S01]  /*1230*/  SHFL.DOWN PT, R18, R14, 0x10, 0x1f ;  /* 0x0a001f000e127f89 */ /* 0x000ee200000e0000 */
[----:B0-----:R-:W-:Y:S02]  /*1240*/  IMAD.MOV.U32 R11, RZ, RZ, R19 ;  /* 0x000000ffff0b7224 */ /* 0x001fe400078e0013 */
[----:B---3--:R-:W-:-:S06]  /*1250*/  IMAD.MOV.U32 R10, RZ, RZ, R18 ;  /* 0x000000ffff0a7224 */ /* 0x008fcc00078e0012 */
[----:B------:R-:W-:-:S07]  /*1260*/  DADD R18, R14, R10 ;  /* 0x000000000e127229 */ /* 0x000fce000000000a */
[----:B------:R-:W0:Y:S04]  /*1270*/  SHFL.DOWN PT, R21, R19, 0x8, 0x1f ;  /* 0x09001f0013157f89 */ /* 0x000e2800000e0000 */
[----:B------:R-:W3:Y:S01]  /*1280*/  SHFL.DOWN PT, R20, R18, 0x8, 0x1f ;  /* 0x09001f0012147f89 */ /* 0x000ee200000e0000 */
[----:B0-----:R-:W-:Y:S01]  /*1290*/  MOV R11, R21 ;  /* 0x00000015000b7202 */ /* 0x001fe20000000f00 */
[----:B---3--:R-:W-:-:S06]  /*12a0*/  IMAD.MOV.U32 R10, RZ, RZ, R20 ;  /* 0x000000ffff0a7224 */ /* 0x008fcc00078e0014 */
[----:B------:R-:W-:-:S07]  /*12b0*/  DADD R20, R18, R10 ;  /* 0x0000000012147229 */ /* 0x000fce000000000a */
[----:B------:R-:W0:Y:S04]  /*12c0*/  SHFL.DOWN PT, R23, R21, 0x4, 0x1f ;  /* 0x08801f0015177f89 */ /* 0x000e2800000e0000 */
        /* <DEDUP_REMOVED lines=9> */
[----:B------:R0:W3:Y:S04]  /*1360*/  SHFL.DOWN PT, R2, R15, 0x1, 0x1f ;  /* 0x08201f000f027f89 */ /* 0x0000e800000e0000 */
[----:B------:R0:W4:Y:S02]  /*1370*/  SHFL.DOWN PT, R16, R14, 0x1, 0x1f ;  /* 0x08201f000e107f89 */ /* 0x00012400000e0000 */
.L_x_10605:
[----:B----4-:R-:W-:Y:S02]  /*1380*/  IMAD.MOV.U32 R10, RZ, RZ, R16 ;  /* 0x000000ffff0a7224 */ /* 0x010fe400078e0010 */
[----:B---3--:R-:W-:-:S06]  /*1390*/  IMAD.MOV.U32 R11, RZ, RZ, R2 ;  /* 0x000000ffff0b7224 */ /* 0x008fcc00078e0002 */
[----:B0-----:R-:W-:-:S11]  /*13a0*/  DADD R14, R14, R10 ;  /* 0x000000000e0e7229 */ /* 0x001fd6000000000a */
.L_x_10579:
[----:B------:R-:W-:Y:S05]  /*13b0*/  BSYNC B0 ;  /* 0x0000000000007941 */ /* 0x000fea0003800000 */
.L_x_10578:
[----:B---3--:R-:W-:Y:S01]  /*13c0*/  @P1 STS.64 [R7], R14 ;  /* 0x0000000e07001388 */ /* 0x008fe20000000a00 */
[----:B------:R-:W-:Y:S05]  /*13d0*/  WARPSYNC.ALL ;  /* 0x0000000000007948 */ /* 0x000fea0003800000 */
[----:B------:R-:W-:Y:S06]  /*13e0*/  BAR.SYNC.DEFER_BLOCKING 0x0 ;  /* 0x0000000000007b1d */ /* 0x000fec0000010000 */
[----:B------:R-:W0:Y:S02]  /*13f0*/  LDS.64 R10, [R7] ;  /* 0x00000000070a7984 */ /* 0x000e240000000a00 */
[----:B0-----:R-:W-:Y:S01]  /*1400*/  ISETP.GT.AND P0, PT, R11, 0xfffff, PT ;  /* 0x000fffff0b00780c */ /* 0x001fe20003f04270 */
[----:B------:R-:W-:Y:S01]  /*1410*/  IMAD.MOV.U32 R16, RZ, RZ, R10 ;  /* 0x000000ffff107224 */ /* 0x000fe200078e000a */
[----:B------:R-:W-:-:S02]  /*1420*/  MOV R17, R11 ;  /* 0x0000000b00117202 */ /* 0x000fc40000000f00 */
[----:B------:R-:W-:-:S09]  /*1430*/  MOV R6, R10 ;  /* 0x0000000a00067202 */ /* 0x000fd20000000f00 */
[----:B------:R-:W-:-:S10]  /*1440*/  @!P0 DMUL R16, R16, 1.80143985094819840000e+16 ;  /* 0x4350000010108828 */ /* 0x000fd40000000000 */
[----:B------:R-:W-:Y:S02]  /*1450*/  @!P0 IMAD.MOV.U32 R11, RZ, RZ, R17 ;  /* 0x000000ffff0b8224 */ /* 0x000fe400078e0011 */
[----:B------:R-:W-:Y:S02]  /*1460*/  @!P0 IMAD.MOV.U32 R6, RZ, RZ, R16 ;  /* 0x000000ffff068224 */ /* 0x000fe400078e0010 */
[----:B------:R-:W-:-:S05]  /*1470*/  VIADD R2, R11, 0xffffffff ;  /* 0xffffffff0b027836 */ /* 0x000fca0000000000 */
[----:B------:R-:W-:Y:S01]  /*1480*/  ISETP.GT.U32.AND P1, PT, R2, 0x7feffffe, PT ;  /* 0x7feffffe0200780c */ /* 0x000fe20003f24070 */
[----:B------:R-:W-:Y:S02]  /*1490*/  IMAD.MOV.U32 R2, RZ, RZ, -0x3ff ;  /* 0xfffffc01ff027424 */ /* 0x000fe400078e00ff */
[----:B------:R-:W-:-:S10]  /*14a0*/  @!P0 IMAD.MOV.U32 R2, RZ, RZ, -0x435 ;  /* 0xfffffbcbff028424 */ /* 0x000fd400078e00ff */
[----:B------:R-:W-:Y:S05]  /*14b0*/  @P1 BRA `(.L_x_10581) ;  /* 0x0000000400001947 */ /* 0x000fea0003800000 */
[C---:B------:R-:W-:Y:S01]  /*14c0*/  LOP3.LUT R4, R11.reuse, 0xfffff, RZ, 0xc0, !PT ;  /* 0x000fffff0b047812 */ /* 0x040fe200078ec0ff */
[----:B------:R-:W-:Y:S01]  /*14d0*/  IMAD.MOV.U32 R14, RZ, RZ, RZ ;  /* 0x000000ffff0e7224 */ /* 0x000fe200078e00ff */
[----:B------:R-:W-:Y:S01]  /*14e0*/  UMOV UR4, 0x3ae80f1e ;  /* 0x3ae80f1e00047882 */ /* 0x000fe20000000000 */
[----:B------:R-:W-:Y:S01]  /*14f0*/  IMAD.MOV.U32 R22, RZ, RZ, -0x748574fc ;  /* 0x8b7a8b04ff167424 */ /* 0x000fe200078e00ff */
[----:B-1----:R-:W-:Y:S01]  /*1500*/  LOP3.LUT R7, R4, 0x3ff00000, RZ, 0xfc, !PT ;  /* 0x3ff0000004077812 */ /* 0x002fe200078efcff */
[----:B------:R-:W-:Y:S01]  /*1510*/  IMAD.MOV.U32 R23, RZ, RZ, 0x3ed0ee25 ;  /* 0x3ed0ee25ff177424 */ /* 0x000fe200078e00ff */
[----:B------:R-:W-:Y:S01]  /*1520*/  UMOV UR5, 0x3eb1380b ;  /* 0x3eb1380b00057882 */ /* 0x000fe20000000000 */
[----:B------:R-:W-:Y:S01]  /*1530*/  LEA.HI R2, R11, R2, RZ, 0xc ;  /* 0x000000020b027211 */ /* 0x000fe200078f60ff */
[----:B------:R-:W-:Y:S01]  /*1540*/  IMAD.MOV.U32 R25, RZ, RZ, 0x43300000 ;  /* 0x43300000ff197424 */ /* 0x000fe200078e00ff */
[----:B------:R-:W-:Y:S01]  /*1550*/  ISETP.GE.U32.AND P0, PT, R7, 0x3ff6a09f, PT ;  /* 0x3ff6a09f0700780c */ /* 0x000fe20003f06070 */
[----:B------:R-:W-:Y:S01]  /*1560*/  UMOV UR10, 0x80000000 ;  /* 0x80000000000a7882 */ /* 0x000fe20000000000 */
[----:B------:R-:W-:-:S11]  /*1570*/  UMOV UR11, 0x43300000 ;  /* 0x43300000000b7882 */ /* 0x000fd60000000000 */
[----:B------:R-:W-:Y:S01]  /*1580*/  @P0 VIADD R15, R7, 0xfff00000 ;  /* 0xfff00000070f0836 */ /* 0x000fe20000000000 */
[----:B------:R-:W-:-:S04]  /*1590*/  @P0 IADD3 R2, PT, PT, R2, 0x1, RZ ;  /* 0x0000000102020810 */ /* 0x000fc80007ffe0ff */
[----:B------:R-:W-:Y:S02]  /*15a0*/  @P0 MOV R7, R15 ;  /* 0x0000000f00070202 */ /* 0x000fe40000000f00 */
[----:B------:R-:W-:-:S04]  /*15b0*/  LOP3.LUT R24, R2, 0x80000000, RZ, 0x3c, !PT ;  /* 0x8000000002187812 */ /* 0x000fc800078e3cff */
        /* <DEDUP_REMOVED lines=48> */
.L_x_10581:
[----:B------:R-:W-:Y:S01]  /*18c0*/  IMAD.MOV.U32 R6, RZ, RZ, 0x0 ;  /* 0x00000000ff067424 */ /* 0x000fe200078e00ff */
[----:B------:R-:W-:Y:S01]  /*18d0*/  LOP3.LUT P0, RZ, R17, 0x7fffffff, RZ, 0xc0, !PT ;  /* 0x7fffffff11ff7812 */ /* 0x000fe2000780c0ff */
[----:B-1----:R-:W-:-:S06]  /*18e0*/  IMAD.MOV.U32 R7, RZ, RZ, 0x7ff00000 ;  /* 0x7ff00000ff077424 */ /* 0x002fcc00078e00ff */
[----:B------:R-:W-:-:S10]  /*18f0*/  DFMA R6, R16, R6, +INF ;  /* 0x7ff000001006742b */ /* 0x000fd40000000006 */
[----:B------:R-:W-:Y:S02]  /*1900*/  FSEL R6, R6, RZ, P0 ;  /* 0x000000ff06067208 */ /* 0x000fe40000000000 */
[----:B------:R-:W-:-:S07]  /*1910*/  FSEL R7, R7, -QNAN , P0 ;  /* 0xfff0000007077808 */ /* 0x000fce0000000000 */
.L_x_10582:
[----:B------:R-:W0:Y:S02]  /*1920*/  S2R R10, SR_TID.X ;  /* 0x00000000000a7919 */ /* 0x000e240000002100 */
[----:B0-----:R-:W-:-:S03]  /*1930*/  IMAD.WIDE.U32 R10, R10, 0x2, RZ ;  /* 0x000000020a0a7825 */ /* 0x001fc600078e00ff */
[----:B------:R-:W-:-:S04]  /*1940*/  ISETP.GE.U32.AND P0, PT, R10, R12, PT ;  /* 0x0000000c0a00720c */ /* 0x000fc80003f06070 */
[----:B------:R-:W-:-:S13]  /*1950*/  ISETP.GE.AND.EX P0, PT, R11, R13, PT, P0 ;  /* 0x0000000d0b00720c */ /* 0x000fda0003f06300 */
[----:B------:R-:W-:Y:S05]  /*1960*/  @P0 EXIT ;  /* 0x000000000000094d */ /* 0x000fea0003800000 */
[----:B------:R-:W0:Y:S01]  /*1970*/  S2UR UR5, SR_CgaCtaId ;  /* 0x00000000000579c3 */ /* 0x000e220000008800 */
[----:B------:R-:W1:Y:S01]  /*1980*/  LDCU.64 UR10, c[0x0][0x380] ;  /* 0x00007000ff0a77ac */ /* 0x000e620008000a00 */
[----:B------:R-:W-:Y:S01]  /*1990*/  IMAD.WIDE.U32 R10, R12, UR8, RZ ;  /* 0x000000080c0a7c25 */ /* 0x000fe2000f8e00ff */
[----:B------:R-:W-:Y:S01]  /*19a0*/  SHF.L.U32 R15, R0, 0x4, RZ ;  /* 0x00000004000f7819 */ /* 0x000fe200000006ff */
[----:B------:R-:W-:Y:S02]  /*19b0*/  UMOV UR4, 0x400 ;  /* 0x0000040000047882 */ /* 0x000fe40000000000 */
[----:B------:R-:W-:Y:S01]  /*19c0*/  IMAD R11, R13, UR8, R11 ;  /* 0x000000080d0b7c24 */ /* 0x000fe2000f8e020b */
[----:B------:R-:W-:Y:S02]  /*19d0*/  LEA R15, P1, R10, R15, 0x3 ;  /* 0x0000000f0a0f7211 */ /* 0x000fe400078218ff */
[----:B------:R-:W-:-:S04]  /*19e0*/  SHF.L.U64.HI R2, R0, 0x4, R3 ;  /* 0x0000000400027819 */ /* 0x000fc80000010203 */
[----:B------:R-:W-:Y:S02]  /*19f0*/  LEA.HI.X R11, R10, R2, R11, 0x3, P1 ;  /* 0x000000020a0b7211 */ /* 0x000fe400008f1c0b */
[----:B-1----:R-:W-:-:S04]  /*1a00*/  IADD3 R4, P0, PT, R15, UR10, RZ ;  /* 0x0000000a0f047c10 */ /* 0x002fc8000ff1e0ff */
[----:B------:R-:W-:Y:S01]  /*1a10*/  IADD3.X R11, PT, PT, R11, UR11, RZ, P0, !PT ;  /* 0x0000000b0b0b7c10 */ /* 0x000fe200087fe4ff */
[----:B0-----:R-:W-:-:S06]  /*1a20*/  ULEA UR4, UR5, UR4, 0x18 ;  /* 0x0000000405047291 */ /* 0x001fcc000f8ec0ff */
[----:B------:R-:W-:-:S07]  /*1a30*/  LEA R2, R0, UR4, 0x4 ;  /* 0x0000000400027c11 */ /* 0x000fce000f8e20ff */
.L_x_10583:
[----:B0-----:R0:W2:Y:S01]  /*1a40*/  LDS.128 R16, [R2] ;  /* 0x0000000002107984 */ /* 0x0010a20000000c00 */
[C---:B------:R-:W-:Y:S01]  /*1a50*/  IADD3 R0, P0, PT, R5.reuse, R0, RZ ;  /* 0x0000000005007210 */ /* 0x040fe20007f1e0ff */
[----:B------:R-:W-:Y:S02]  /*1a60*/  IMAD.MOV.U32 R14, RZ, RZ, R4 ;  /* 0x000000ffff0e7224 */ /* 0x000fe400078e0004 */
[----:B------:R-:W-:Y:S01]  /*1a70*/  IMAD.MOV.U32 R15, RZ, RZ, R11 ;  /* 0x000000ffff0f7224 */ /* 0x000fe200078e000b */
[----:B------:R-:W-:Y:S01]  /*1a80*/  IADD3.X R3, PT, PT, RZ, R3, RZ, P0, !PT ;  /* 0x00000003ff037210 */ /* 0x000fe200007fe4ff */
[C---:B------:R-:W-:Y:S02]  /*1a90*/  IMAD.SHL.U32 R11, R0.reuse, 0x2, RZ ;  /* 0x00000002000b7824 */ /* 0x040fe400078e00ff */
[----:B0-----:R-:W-:Y:S01]  /*1aa0*/  IMAD R2, R5, 0x10, R2 ;  /* 0x0000001005027824 */ /* 0x001fe200078e0202 */
[----:B------:R-:W-:Y:S02]  /*1ab0*/  SHF.L.U64.HI R4, R0, 0x1, R3 ;  /* 0x0000000100047819 */ /* 0x000fe40000010203 */
[----:B------:R-:W-:Y:S01]  /*1ac0*/  ISETP.GE.U32.AND P0, PT, R11, R12, PT ;  /* 0x0000000c0b00720c */ /* 0x000fe20003f06070 */
[----:B------:R-:W-:-:S03]  /*1ad0*/  IMAD.WIDE.U32 R10, R5, 0x10, R14 ;  /* 0x00000010050a7825 */ /* 0x000fc600078e000e */
[----:B------:R-:W-:Y:S01]  /*1ae0*/  ISETP.GE.AND.EX P0, PT, R4, R13, PT, P0 ;  /* 0x0000000d0400720c */ /* 0x000fe20003f06300 */
[----:B------:R-:W-:Y:S01]  /*1af0*/  IMAD.MOV.U32 R4, RZ, RZ, R10 ;  /* 0x000000ffff047224 */ /* 0x000fe200078e000a */
[C---:B--2---:R-:W-:Y:S02]  /*1b00*/  DADD R16, -R8.reuse, R16 ;  /* 0x0000000008107229 */ /* 0x044fe40000000110 */
[----:B------:R-:W-:-:S06]  /*1b10*/  DADD R18, -R8, R18 ;  /* 0x0000000008127229 */ /* 0x000fcc0000000112 */
[--C-:B------:R-:W-:Y:S02]  /*1b20*/  DADD R16, R16, -R6.reuse ;  /* 0x0000000010107229 */ /* 0x100fe40000000806 */
[----:B------:R-:W-:-:S07]  /*1b30*/  DADD R18, R18, -R6 ;  /* 0x0000000012127229 */ /* 0x000fce0000000806 */
[----:B------:R0:W-:Y:S01]  /*1b40*/  STG.E.128 desc[UR6][R14.64], R16 ;  /* 0x000000100e007986 */ /* 0x0001e2000c101d06 */
[----:B------:R-:W-:Y:S05]  /*1b50*/  @!P0 BRA `(.L_x_10583) ;  /* 0xfffffffc00b88947 */ /* 0x000fea000383ffff */
[----:B------:R-:W-:Y:S05]  /*1b60*/  EXIT ;  /* 0x000000000000794d */ /* 0x000fea0003800000 */
.L_x_10570:
[----:B-1----:R-:W-:Y:S01]  /*1b70*/  IMAD.MOV.U32 R17, RZ, RZ, R9 ;  /* 0x000000ffff117224 */ /* 0x002fe200078e0009 */
[----:B------:R-:W-:Y:S01]  /*1b80*/  MOV R10, 0x10 ;  /* 0x00000010000a7802 */ /* 0x000fe20000000f00 */
[----:B------:R-:W-:Y:S02]  /*1b90*/  IMAD.MOV.U32 R11, RZ, RZ, 0x1f ;  /* 0x0000001fff0b7424 */ /* 0x000fe400078e00ff */
[----:B------:R-:W-:-:S07]  /*1ba0*/  IMAD.MOV.U32 R6, RZ, RZ, -0x1 ;  /* 0xffffffffff067424 */ /* 0x000fce00078e00ff */
[----:B------:R-:W-:Y:S05]  /*1bb0*/  WARPSYNC.COLLECTIVE R6, `(.L_x_10584) ;  /* 0x0000000006087348 */ /* 0x000fea0003c00000 */
[----:B------:R0:W1:Y:S02]  /*1bc0*/  SHFL.DOWN P2, R16, R17, R10, R11 ;  /* 0x0800000a11107389 */ /* 0x000064000004000b */
[----:B01----:R-:W-:Y:S05]  /*1bd0*/  ENDCOLLECTIVE ;  /* 0x000000000000791b */ /* 0x003fea0003800000 */
.L_x_10584:
[----:B------:R-:W-:Y:S01]  /*1be0*/  MOV R17, R8 ;  /* 0x0000000800117202 */ /* 0x000fe20000000f00 */
[----:B------:R-:W-:-:S07]  /*1bf0*/  IMAD.MOV.U32 R15, RZ, RZ, R16 ;  /* 0x000000ffff0f7224 */ /* 0x000fce00078e0010 */
[----:B------:R-:W-:Y:S05]  /*1c00*/  WARPSYNC.COLLECTIVE R6, `(.L_x_10585) ;  /* 0x0000000006087348 */ /* 0x000fea0003c00000 */
[----:B------:R0:W1:Y:S02]  /*1c10*/  SHFL.DOWN P2, R16, R17, R10, R11 ;  /* 0x0800000a11107389 */ /* 0x000064000004000b */
[----:B01----:R-:W-:Y:S05]  /*1c20*/  ENDCOLLECTIVE ;  /* 0x000000000000791b */ /* 0x003fea0003800000 */
.L_x_10585:
        /* <DEDUP_REMOVED lines=11> */
.L_x_10586:
[----:B------:R-:W-:Y:S02]  /*1ce0*/  IMAD.MOV.U32 R17, RZ, RZ, R19 ;  /* 0x000000ffff117224 */ /* 0x000fe400078e0013 */
[----:B------:R-:W-:-:S07]  /*1cf0*/  IMAD.MOV.U32 R9, RZ, RZ, R16 ;  /* 0x000000ffff097224 */ /* 0x000fce00078e0010 */
[----:B------:R-:W-:Y:S05]  /*1d00*/  WARPSYNC.COLLECTIVE R6, `(.L_x_10587) ;  /* 0x0000000006087348 */ /* 0x000fea0003c00000 */
[----:B------:R0:W1:Y:S02]  /*1d10*/  SHFL.DOWN P2, R16, R17, R10, R11 ;  /* 0x0800000a11107389 */ /* 0x000064000004000b */
[----:B01----:R-:W-:Y:S05]  /*1d20*/  ENDCOLLECTIVE ;  /* 0x000000000000791b */ /* 0x003fea0003800000 */
.L_x_10587:
[----:B------:R-:W-:Y:S02]  /*1d30*/  IMAD.MOV.U32 R10, RZ, RZ, R19 ;  /* 0x000000ffff0a7224 */ /* 0x000fe400078e0013 */
[----:B------:R-:W-:Y:S01]  /*1d40*/  IMAD.MOV.U32 R11, RZ, RZ, R18 ;  /* 0x000000ffff0b7224 */ /* 0x000fe200078e0012 */
[----:B------:R-:W-:-:S06]  /*1d50*/  MOV R8, R16 ;  /* 0x0000001000087202 */ /* 0x000fcc0000000f00 */
        /* <DEDUP_REMOVED lines=9> */
.L_x_10588:
[----:B------:R-:W-:Y:S02]  /*1df0*/  IMAD.MOV.U32 R17, RZ, RZ, R15 ;  /* 0x000000ffff117224 */ /* 0x000fe400078e000f */
[----:B------:R-:W-:-:S07]  /*1e00*/  IMAD.MOV.U32 R9, RZ, RZ, R16 ;  /* 0x000000ffff097224 */ /* 0x000fce00078e0010 */
[----:B------:R-:W-:Y:S05]  /*1e10*/  WARPSYNC.COLLECTIVE R6, `(.L_x_10589) ;  /* 0x0000000006087348 */ /* 0x000fea0003c00000 */
[----:B------:R0:W1:Y:S02]  /*1e20*/  SHFL.DOWN P2, R16, R17, R10, R11 ;  /* 0x0800000a11107389 */ /* 0x000064000004000b */
[----:B01----:R-:W-:Y:S05]  /*1e30*/  ENDCOLLECTIVE ;  /* 0x000000000000791b */ /* 0x003fea0003800000 */
.L_x_10589:
        /* <DEDUP_REMOVED lines=12> */
.L_x_10590:
[----:B------:R-:W-:Y:S02]  /*1f00*/  IMAD.MOV.U32 R17, RZ, RZ, R19 ;  /* 0x000000ffff117224 */ /* 0x000fe400078e0013 */
[----:B------:R-:W-:-:S07]  /*1f10*/  IMAD.MOV.U32 R9, RZ, RZ, R16 ;  /* 0x000000ffff097224 */ /* 0x000fce00078e0010 */
[----:B------:R-:W-:Y:S05]  /*1f20*/  WARPSYNC.COLLECTIVE R6, `(.L_x_10591) ;  /* 0x0000000006087348 */ /* 0x000fea0003c00000 */
[----:B------:R0:W1:Y:S02]  /*1f30*/  SHFL.DOWN P2, R16, R17, R10, R11 ;  /* 0x0800000a11107389 */ /* 0x000064000004000b */
[----:B01----:R-:W-:Y:S05]  /*1f40*/  ENDCOLLECTIVE ;  /* 0x000000000000791b */ /* 0x003fea0003800000 */
.L_x_10591:
        /* <DEDUP_REMOVED lines=12> */
.L_x_10592:
[----:B------:R-:W-:Y:S02]  /*2010*/  IMAD.MOV.U32 R17, RZ, RZ, R15 ;  /* 0x000000ffff117224 */ /* 0x000fe400078e000f */
[----:B------:R-:W-:-:S07]  /*2020*/  IMAD.MOV.U32 R9, RZ, RZ, R16 ;  /* 0x000000ffff097224 */ /* 0x000fce00078e0010 */
[----:B------:R-:W-:Y:S05]  /*2030*/  WARPSYNC.COLLECTIVE R6, `(.L_x_10593) ;  /* 0x0000000006087348 */ /* 0x000fea0003c00000 */
[----:B------:R0:W1:Y:S02]  /*2040*/  SHFL.DOWN P2, R16, R17, R10, R11 ;  /* 0x0800000a11107389 */ /* 0x000064000004000b */
[----:B01----:R-:W-:Y:S05]  /*2050*/  ENDCOLLECTIVE ;  /* 0x000000000000791b */ /* 0x003fea0003800000 */
.L_x_10593:
[----:B------:R-:W-:Y:S01]  /*2060*/  MOV R8, R16 ;  /* 0x0000001000087202 */ /* 0x000fe20000000f00 */
[----:B------:R-:W-:Y:S06]  /*2070*/  BRA `(.L_x_10594) ;  /* 0xffffffe400fc7947 */ /* 0x000fec000383ffff */
.L_x_10580:
[----:B---3--:R-:W-:Y:S01]  /*2080*/  IMAD.MOV.U32 R17, RZ, RZ, R15 ;  /* 0x000000ffff117224 */ /* 0x008fe200078e000f */
[----:B------:R-:W-:Y:S01]  /*2090*/  MOV R6, 0xffffffff ;  /* 0xffffffff00067802 */ /* 0x000fe20000000f00 */
[----:B------:R-:W-:Y:S02]  /*20a0*/  IMAD.MOV.U32 R10, RZ, RZ, 0x10 ;  /* 0x00000010ff0a7424 */ /* 0x000fe400078e00ff */
[----:B------:R-:W-:-:S07]  /*20b0*/  IMAD.MOV.U32 R11, RZ, RZ, 0x1f ;  /* 0x0000001fff0b7424 */ /* 0x000fce00078e00ff */
[----:B-12---:R-:W-:Y:S05]  /*20c0*/  WARPSYNC.COLLECTIVE R6, `(.L_x_10595) ;  /* 0x0000000006087348 */ /* 0x006fea0003c00000 */
[----:B------:R0:W3:Y:S02]  /*20d0*/  SHFL.DOWN P2, R16, R17, R10, R11 ;  /* 0x0800000a11107389 */ /* 0x0000e4000004000b */
[----:B0123--:R-:W-:Y:S05]  /*20e0*/  ENDCOLLECTIVE ;  /* 0x000000000000791b */ /* 0x00ffea0003800000 */
.L_x_10595:
[----:B------:R-:W-:Y:S02]  /*20f0*/  IMAD.MOV.U32 R17, RZ, RZ, R14 ;  /* 0x000000ffff117224 */ /* 0x000fe400078e000e */
[----:B------:R-:W-:-:S07]  /*2100*/  IMAD.MOV.U32 R19, RZ, RZ, R16 ;  /* 0x000000ffff137224 */ /* 0x000fce00078e0010 */
[----:B------:R-:W-:Y:S05]  /*2110*/  WARPSYNC.COLLECTIVE R6, `(.L_x_10596) ;  /* 0x0000000006087348 */ /* 0x000fea0003c00000 */
[----:B------:R0:W1:Y:S02]  /*2120*/  SHFL.DOWN P2, R16, R17, R10, R11 ;  /* 0x0800000a11107389 */ /* 0x000064000004000b */
[----:B01----:R-:W-:Y:S05]  /*2130*/  ENDCOLLECTIVE ;  /* 0x000000000000791b */ /* 0x003fea0003800000 */
.L_x_10596:
[----:B------:R-:W-:Y:S02]  /*2140*/  IMAD.MOV.U32 R10, RZ, RZ, 0x8 ;  /* 0x00000008ff0a7424 */ /* 0x000fe400078e00ff */
[----:B------:R-:W-:-:S06]  /*2150*/  IMAD.MOV.U32 R18, RZ, RZ, R16 ;  /* 0x000000ffff127224 */ /* 0x000fcc00078e0010 */
[----:B------:R-:W-:-:S10]  /*2160*/  DADD R18, R14, R18 ;  /* 0x000000000e127229 */ /* 0x000fd40000000012 */
[----:B------:R-:W-:-:S07]  /*2170*/  MOV R17, R19 ;  /* 0x0000001300117202 */ /* 0x000fce0000000f00 */
[----:B------:R-:W-:Y:S05]  /*2180*/  WARPSYNC.COLLECTIVE R6, `(.L_x_10597) ;  /* 0x0000000006087348 */ /* 0x000fea0003c00000 */
[----:B------:R0:W1:Y:S02]  /*2190*/  SHFL.DOWN P2, R16, R17, R10, R11 ;  /* 0x0800000a11107389 */ /* 0x000064000004000b */
[----:B01----:R-:W-:Y:S05]  /*21a0*/  ENDCOLLECTIVE ;  /* 0x000000000000791b */ /* 0x003fea0003800000 */
.L_x_10597:
[----:B------:R-:W-:Y:S02]  /*21b0*/  IMAD.MOV.U32 R17, RZ, RZ, R18 ;  /* 0x000000ffff117224 */ /* 0x000fe400078e0012 */
[----:B------:R-:W-:-:S07]  /*21c0*/  IMAD.MOV.U32 R21, RZ, RZ, R16 ;  /* 0x000000ffff157224 */ /* 0x000fce00078e0010 */
[----:B------:R-:W-:Y:S05]  /*21d0*/  WARPSYNC.COLLECTIVE R6, `(.L_x_10598) ;  /* 0x0000000006087348 */ /* 0x000fea0003c00000 */
[----:B------:R0:W1:Y:S02]  /*21e0*/  SHFL.DOWN P2, R16, R17, R10, R11 ;  /* 0x0800000a11107389 */ /* 0x000064000004000b */
[----:B01----:R-:W-:Y:S05]  /*21f0*/  ENDCOLLECTIVE ;  /* 0x000000000000791b */ /* 0x003fea0003800000 */
.L_x_10598:
[----:B------:R-:W-:Y:S01]  /*2200*/  IMAD.MOV.U32 R10, RZ, RZ, 0x4 ;  /* 0x00000004ff0a7424 */ /* 0x000fe200078e00ff */
[----:B------:R-:W-:-:S06]  /*2210*/  MOV R20, R16 ;  /* 0x0000001000147202 */ /* 0x000fcc0000000f00 */
[----:B------:R-:W-:-:S10]  /*2220*/  DADD R20, R18, R20 ;  /* 0x0000000012147229 */ /* 0x000fd40000000014 */
[----:B------:R-:W-:-:S07]  /*2230*/  IMAD.MOV.U32 R17, RZ, RZ, R21 ;  /* 0x000000ffff117224 */ /* 0x000fce00078e0015 */
[----:B------:R-:W-:Y:S05]  /*2240*/  WARPSYNC.COLLECTIVE R6, `(.L_x_10599) ;  /* 0x0000000006087348 */ /* 0x000fea0003c00000 */
[----:B------:R0:W1:Y:S02]  /*2250*/  SHFL.DOWN P2, R16, R17, R10, R11 ;  /* 0x0800000a11107389 */ /* 0x000064000004000b */
[----:B01----:R-:W-:Y:S05]  /*2260*/  ENDCOLLECTIVE ;  /* 0x000000000000791b */ /* 0x003fea0003800000 */
.L_x_10599:
[----:B------:R-:W-:Y:S01]  /*2270*/  MOV R17, R20 ;  /* 0x0000001400117202 */ /* 0x000fe20000000f00 */
[----:B------:R-:W-:-:S07]  /*2280*/  IMAD.MOV.U32 R23, RZ, RZ, R16 ;  /* 0x000000ffff177224 */ /* 0x000fce00078e0010 */
[----:B------:R-:W-:Y:S05]  /*2290*/  WARPSYNC.COLLECTIVE R6, `(.L_x_10600) ;  /* 0x0000000006087348 */ /* 0x000fea0003c00000 */
[----:B------:R0:W1:Y:S02]  /*22a0*/  SHFL.DOWN P2, R16, R17, R10, R11 ;  /* 0x0800000a11107389 */ /* 0x000064000004000b */
[----:B01----:R-:W-:Y:S05]  /*22b0*/  ENDCOLLECTIVE ;  /* 0x000000000000791b */ /* 0x003fea0003800000 */
.L_x_10600:
[----:B------:R-:W-:Y:S02]  /*22c0*/  IMAD.MOV.U32 R10, RZ, RZ, 0x2 ;  /* 0x00000002ff0a7424 */ /* 0x000fe400078e00ff */
[----:B------:R-:W-:-:S06]  /*22d0*/  IMAD.MOV.U32 R22, RZ, RZ, R16 ;  /* 0x000000ffff167224 */ /* 0x000fcc00078e0010 */
[----:B------:R-:W-:-:S10]  /*22e0*/  DADD R22, R20, R22 ;  /* 0x0000000014167229 */ /* 0x000fd40000000016 */
[----:B------:R-:W-:-:S07]  /*22f0*/  IMAD.MOV.U32 R17, RZ, RZ, R23 ;  /* 0x000000ffff117224 */ /* 0x000fce00078e0017 */
[----:B------:R-:W-:Y:S05]  /*2300*/  WARPSYNC.COLLECTIVE R6, `(.L_x_10601) ;  /* 0x0000000006087348 */ /* 0x000fea0003c00000 */
[----:B------:R0:W1:Y:S02]  /*2310*/  SHFL.DOWN P2, R16, R17, R10, R11 ;  /* 0x0800000a11107389 */ /* 0x000064000004000b */
[----:B01----:R-:W-:Y:S05]  /*2320*/  ENDCOLLECTIVE ;  /* 0x000000000000791b */ /* 0x003fea0003800000 */
.L_x_10601:
[----:B------:R-:W-:Y:S01]  /*2330*/  IMAD.MOV.U32 R17, RZ, RZ, R22 ;  /* 0x000000ffff117224 */ /* 0x000fe200078e0016 */
[----:B------:R-:W-:-:S07]  /*2340*/  MOV R15, R16 ;  /* 0x00000010000f7202 */ /* 0x000fce0000000f00 */
[----:B------:R-:W-:Y:S05]  /*2350*/  WARPSYNC.COLLECTIVE R6, `(.L_x_10602) ;  /* 0x0000000006087348 */ /* 0x000fea0003c00000 */
[----:B------:R0:W1:Y:S02]  /*2360*/  SHFL.DOWN P2, R16, R17, R10, R11 ;  /* 0x0800000a11107389 */ /* 0x000064000004000b */
[----:B01----:R-:W-:Y:S05]  /*2370*/  ENDCOLLECTIVE ;  /* 0x000000000000791b */ /* 0x003fea0003800000 */
.L_x_10602:
[----:B------:R-:W-:Y:S01]  /*2380*/  MOV R10, 0x1 ;  /* 0x00000001000a7802 */ /* 0x000fe20000000f00 */
[----:B------:R-:W-:-:S06]  /*2390*/  IMAD.MOV.U32 R14, RZ, RZ, R16 ;  /* 0x000000ffff0e7224 */ /* 0x000fcc00078e0010 */
[----:B------:R-:W-:-:S10]  /*23a0*/  DADD R14, R22, R14 ;  /* 0x00000000160e7229 */ /* 0x000fd4000000000e */
[----:B------:R-:W-:-:S07]  /*23b0*/  IMAD.MOV.U32 R17, RZ, RZ, R15 ;  /* 0x000000ffff117224 */ /* 0x000fce00078e000f */
[----:B------:R-:W-:Y:S05]  /*23c0*/  WARPSYNC.COLLECTIVE R6, `(.L_x_10603) ;  /* 0x0000000006087348 */ /* 0x000fea0003c00000 */
[----:B------:R0:W1:Y:S02]  /*23d0*/  SHFL.DOWN P2, R16, R17, R10, R11 ;  /* 0x0800000a11107389 */ /* 0x000064000004000b */
[----:B01----:R-:W-:Y:S05]  /*23e0*/  ENDCOLLECTIVE ;  /* 0x000000000000791b */ /* 0x003fea0003800000 */
.L_x_10603:
[----:B------:R-:W-:Y:S02]  /*23f0*/  IMAD.MOV.U32 R17, RZ, RZ, R14 ;  /* 0x000000ffff117224 */ /* 0x000fe400078e000e */
[----:B------:R-:W-:-:S07]  /*2400*/  IMAD.MOV.U32 R2, RZ, RZ, R16 ;  /* 0x000000ffff027224 */ /* 0x000fce00078e0010 */
[----:B------:R-:W-:Y:S05]  /*2410*/  WARPSYNC.COLLECTIVE R6, `(.L_x_10604) ;  /* 0x0000000006087348 */ /* 0x000fea0003c00000 */
[----:B------:R0:W1:Y:S02]  /*2420*/  SHFL.DOWN P2, R16, R17, R10, R11 ;  /* 0x0800000a11107389 */ /* 0x000064000004000b */
[----:B01----:R-:W-:Y:S05]  /*2430*/  ENDCOLLECTIVE ;  /* 0x000000000000791b */ /* 0x003fea0003800000 */
.L_x_10604:
[----:B------:R-:W-:Y:S05]  /*2440*/  BRA `(.L_x_10605) ;  /* 0xffffffec00cc7947 */ /* 0x000fea000383ffff */
.L_x_10606:
        /* <DEDUP_REMOVED lines=11> */
.L_x_11704:


//--------------------- .text._ZN2at6native43_GLOBAL__N__9ae7fba5_10_SoftMax_cu_9f978f6322cunn_SoftMaxForwardRegIdddNS1_25LogSoftMaxForwardEpilogueElLi9EEEvPT1_PKT_T3_ --------------------------
	.section	.text._ZN2at6native43_GLOBAL__N__9ae7fba5_10_SoftMax_cu_9f978f6322cunn_SoftMaxForwardRegIdddNS1_25LogSoftMaxForwardEpilogueElLi9EEEvPT1_PKT_T3_,"ax",@progbits
	.align	128
.text._ZN2at6native43_GLOBAL__N__9ae7fba5_10_SoftMax_cu_9f978f6322cunn_SoftMaxForwardRegIdddNS1_25LogSoftMaxForwardEpilogueElLi9EEEvPT1_PKT_T3_:
        .type           _ZN2at6native43_GLOBAL__N__9ae7fba5_10_SoftMax_cu_9f978f6322cunn_SoftMaxForwardRegIdddNS1_25LogSoftMaxForwardEpilogueElLi9EEEvPT1_PKT_T3_,@function
        .size           _ZN2at6native43_GLOBAL__N__9ae7fba5_10_SoftMax_cu_9f978f6322cunn_SoftMaxForwardRegIdddNS1_25LogSoftMaxForwardEpilogueElLi9EEEvPT1_PKT_T3_,(.L_x_11705 - _ZN2at6native43_GLOBAL__N__9ae7fba5_10_SoftMax_cu_9f978f6322cunn_SoftMaxForwardRegIdddNS1_25LogSoftMaxForwardEpilogueElLi9EEEvPT1_PKT_T3_)
        .other          _ZN2at6native43_GLOBAL__N__9ae7fba5_10_SoftMax_cu_9f978f6322cunn_SoftMaxForwardRegIdddNS1_25LogSoftMaxForwardEpilogueElLi9EEEvPT1_PKT_T3_,@"STO_CUDA_ENTRY STV_DEFAULT"
_ZN2at6native43_GLOBAL__N__9ae7fba5_10_SoftMax_cu_9f978f6322cunn_SoftMaxForwardRegIdddNS1_25LogSoftMaxForwardEpilogueElLi9EEEvPT1_PKT_T3_:
        /* <DEDUP_REMOVED lines=16> */
[----:B---3--:R-:W-:-:S05]  /*0100*/  @!P0 IMAD.WIDE.U32 R2, R36, UR9, R38 ;  /* 0x0000000924028c25 */ /* 0x008fca000f8e0026 */
[----:B------:R-:W1:Y:S01]  /*0110*/  @!P2 LDC.64 R6, c[0x0][0x388] ;  /* 0x0000e200ff06ab82 */ /* 0x000e620000000a00 */
[----:B------:R-:W-:Y:S02]  /*0120*/  @!P0 IMAD R0, R37, UR9, R3 ;  /* 0x0000000925008c24 */ /* 0x000fe4000f8e0203 */
[----:B------:R-:W-:-:S05]  /*0130*/  @!P2 IMAD.MOV.U32 R21, RZ, RZ, RZ ;  /* 0x000000ffff15a224 */ /* 0x000fca00078e00ff */
[----:B------:R-:W3:Y:S01]  /*0140*/  @!P3 LDC.64 R8, c[0x0][0x388] ;  /* 0x0000e200ff08bb82 */ /* 0x000ee20000000a00 */
[----:B0-----:R-:W-:-:S04]  /*0150*/  @!P0 LEA R12, P1, R2, R12, 0x3 ;  /* 0x0000000c020c8211 */ /* 0x001fc800078218ff */
[----:B------:R-:W-:-:S05]  /*0160*/  @!P0 LEA.HI.X R13, R2, R13, R0, 0x3, P1 ;  /* 0x0000000d020d8211 */ /* 0x000fca00008f1c00 */
[----:B--2---:R0:W2:Y:S01]  /*0170*/  @!P0 LDG.E.64 R34, desc[UR6][R12.64] ;  /* 0x000000060c228981 */ /* 0x0040a2000c1e1b00 */
[----:B------:R-:W-:-:S04]  /*0180*/  @!P2 IMAD.WIDE.U32 R20, R36, UR9, R20 ;  /* 0x000000092414ac25 */ /* 0x000fc8000f8e0014 */
[----:B------:R-:W-:Y:S01]  /*0190*/  @!P2 IMAD R0, R37, UR9, R21 ;  /* 0x000000092500ac24 */ /* 0x000fe2000f8e0215 */
[----:B-1----:R-:W-:Y:S01]  /*01a0*/  @!P2 LEA R6, P1, R20, R6, 0x3 ;  /* 0x000000061406a211 */ /* 0x002fe200078218ff */
[----:B------:R-:W-:-:S03]  /*01b0*/  VIADD R2, R4, UR8 ;  /* 0x0000000804027c36 */ /* 0x000fc60008000000 */
[----:B------:R-:W-:Y:S02]  /*01c0*/  @!P2 LEA.HI.X R7, R20, R7, R0, 0x3, P1 ;  /* 0x000000071407a211 */ /* 0x000fe400008f1c00 */
[----:B------:R-:W-:Y:S01]  /*01d0*/  ISETP.GE.U32.AND P5, PT, R2, R36, PT ;  /* 0x000000240200720c */ /* 0x000fe20003fa6070 */
[----:B------:R-:W-:Y:S02]  /*01e0*/  @!P3 IMAD.MOV.U32 R5, RZ, RZ, RZ ;  /* 0x000000ffff05b224 */ /* 0x000fe400078e00ff */
[----:B------:R1:W4:Y:S01]  /*01f0*/  @!P2 LDG.E.64 R32, desc[UR6][R6.64] ;  /* 0x000000060620a981 */ /* 0x000322000c1e1b00 */
[----:B------:R-:W-:Y:S01]  /*0200*/  ISETP.GE.AND.EX P5, PT, RZ, R37, PT, P5 ;  /* 0x00000025ff00720c */ /* 0x000fe20003fa6350 */
[----:B------:R-:W-:-:S04]  /*0210*/  @!P3 IMAD.WIDE.U32 R4, R36, UR9, R4 ;  /* 0x000000092404bc25 */ /* 0x000fc8000f8e0004 */
[----:B------:R-:W-:Y:S01]  /*0220*/  @!P3 IMAD R0, R37, UR9, R5 ;  /* 0x000000092500bc24 */ /* 0x000fe2000f8e0205 */
[----:B---3--:R-:W-:-:S04]  /*0230*/  @!P3 LEA R8, P1, R4, R8, 0x3 ;  /* 0x000000080408b211 */ /* 0x008fc800078218ff */
[----:B------:R-:W-:-:S03]  /*0240*/  @!P3 LEA.HI.X R9, R4, R9, R0, 0x3, P1 ;  /* 0x000000090409b211 */ /* 0x000fc600008f1c00 */
[----:B0-----:R-:W1:Y:S02]  /*0250*/  @!P5 LDC.64 R12, c[0x0][0x388] ;  /* 0x0000e200ff0cdb82 */ /* 0x001e640000000a00 */
[----:B------:R0:W3:Y:S01]  /*0260*/  @!P3 LDG.E.64 R30, desc[UR6][R8.64] ;  /* 0x00000006081eb981 */ /* 0x0000e2000c1e1b00 */
[----:B------:R-:W-:Y:S02]  /*0270*/  @!P5 IMAD.MOV.U32 R3, RZ, RZ, RZ ;  /* 0x000000ffff03d224 */ /* 0x000fe400078e00ff */
[----:B------:R-:W-:-:S04]  /*0280*/  @!P5 IMAD.WIDE.U32 R4, R36, UR9, R2 ;  /* 0x000000092404dc25 */ /* 0x000fc8000f8e0002 */
[----:B------:R-:W-:Y:S01]  /*0290*/  @!P5 IMAD R0, R37, UR9, R5 ;  /* 0x000000092500dc24 */ /* 0x000fe2000f8e0205 */
[----:B-1----:R-:W-:-:S04]  /*02a0*/  @!P5 LEA R6, P1, R4, R12, 0x3 ;  /* 0x0000000c0406d211 */ /* 0x002fc800078218ff */
[----:B------:R-:W-:-:S05]  /*02b0*/  @!P5 LEA.HI.X R7, R4, R13, R0, 0x3, P1 ;  /* 0x0000000d0407d211 */ /* 0x000fca00008f1c00 */
[----:B------:R4:W5:Y:S01]  /*02c0*/  @!P5 LDG.E.64 R28, desc[UR6][R6.64] ;  /* 0x00000006061cd981 */ /* 0x000962000c1e1b00 */
[----:B------:R-:W-:Y:S02]  /*02d0*/  @!P0 IMAD.MOV.U32 R4, RZ, RZ, -0x1 ;  /* 0xffffffffff048424 */ /* 0x000fe400078e00ff */
[----:B------:R-:W-:Y:S02]  /*02e0*/  @!P0 IMAD.MOV.U32 R5, RZ, RZ, 0x7fefffff ;  /* 0x7fefffffff058424 */ /* 0x000fe400078e00ff */
[----:B------:R-:W-:-:S04]  /*02f0*/  @!P0 IMAD.MOV.U32 R3, RZ, RZ, R4 ;  /* 0x000000ffff038224 */ /* 0x000fc800078e0004 */
[----:B--2---:R-:W-:Y:S01]  /*0300*/  @!P0 DSETP.MAX.AND P1, P4, R34, -R4, PT ;  /* 0x800000042200822a */ /* 0x004fe20003c2f000 */
[----:B------:R-:W-:-:S05]  /*0310*/  @!P0 IMAD.MOV.U32 R0, RZ, RZ, R35 ;  /* 0x000000ffff008224 */ /* 0x000fca00078e0023 */
[----:B0-----:R-:W-:Y:S01]  /*0320*/  @!P0 FSEL R8, R0, -R5, P1 ;  /* 0x8000000500088208 */ /* 0x001fe20000800000 */
[----:B------:R-:W-:Y:S01]  /*0330*/  @!P0 IMAD.MOV.U32 R0, RZ, RZ, R34 ;  /* 0x000000ffff008224 */ /* 0x000fe200078e0022 */
[----:B------:R-:W-:Y:S01]  /*0340*/  @!P0 LOP3.LUT R5, R5, 0x80000, RZ, 0xfc, !PT ;  /* 0x0008000005058812 */ /* 0x000fe200078efcff */
[----:B------:R-:W-:-:S03]  /*0350*/  VIADD R4, R2, UR8 ;  /* 0x0000000802047c36 */ /* 0x000fc60008000000 */
[----:B------:R-:W-:Y:S02]  /*0360*/  @!P0 SEL R0, R0, R3, P1 ;  /* 0x0000000300008207 */ /* 0x000fe40000800000 */
[----:B------:R-:W-:Y:S01]  /*0370*/  @!P0 SEL R5, R5, R8, P4 ;  /* 0x0000000805058207 */ /* 0x000fe20002000000 */
[----:B------:R-:W-:Y:S01]  /*0380*/  IMAD.MOV.U32 R2, RZ, RZ, -0x1 ;  /* 0xffffffffff027424 */ /* 0x000fe200078e00ff */
[----:B------:R-:W-:Y:S01]  /*0390*/  MOV R3, 0xffefffff ;  /* 0xffefffff00037802 */ /* 0x000fe20000000f00 */
[----:B------:R-:W-:Y:S02]  /*03a0*/  @!P0 IMAD.MOV.U32 R2, RZ, RZ, R0 ;  /* 0x000000ffff028224 */ /* 0x000fe400078e0000 */
[----:B------:R-:W-:Y:S02]  /*03b0*/  @!P0 IMAD.MOV.U32 R3, RZ, RZ, R5 ;  /* 0x000000ffff038224 */ /* 0x000fe400078e0005 */
[----:B----4-:R-:W-:Y:S02]  /*03c0*/  @!P2 IMAD.MOV.U32 R6, RZ, RZ, R33 ;  /* 0x000000ffff06a224 */ /* 0x010fe400078e0021 */
[----:B------:R-:W-:-:S02]  /*03d0*/  @!P2 IMAD.MOV.U32 R5, RZ, RZ, R3 ;  /* 0x000000ffff05a224 */ /* 0x000fc400078e0003 */
[----:B------:R-:W-:Y:S01]  /*03e0*/  @!P2 DSETP.MAX.AND P4, P6, R2, R32, PT ;  /* 0x000000200200a22a */ /* 0x000fe20003e8f000 */
[----:B------:R-:W-:Y:S02]  /*03f0*/  ISETP.GE.U32.AND P1, PT, R4, R36, PT ;  /* 0x000000240400720c */ /* 0x000fe40003f26070 */
[----:B------:R-:W-:Y:S02]  /*0400*/  @!P2 LOP3.LUT R8, R6, 0x80000, RZ, 0xfc, !PT ;  /* 0x000800000608a812 */ /* 0x000fe400078efcff */
[----:B------:R-:W-:Y:S02]  /*0410*/  ISETP.GE.AND.EX P1, PT, RZ, R37, PT, P1 ;  /* 0x00000025ff00720c */ /* 0x000fe40003f26310 */
[----:B------:R-:W-:Y:S01]  /*0420*/  @!P2 FSEL R7, R5, R6, P4 ;  /* 0x000000060507a208 */ /* 0x000fe20002000000 */
[----:B------:R-:W-:Y:S02]  /*0430*/  @!P2 IMAD.MOV.U32 R6, RZ, RZ, R32 ;  /* 0x000000ffff06a224 */ /* 0x000fe400078e0020 */
[----:B------:R-:W-:Y:S01]  /*0440*/  @!P2 IMAD.MOV.U32 R5, RZ, RZ, R2 ;  /* 0x000000ffff05a224 */ /* 0x000fe200078e0002 */
[----:B------:R-:W-:Y:S01]  /*0450*/  @!P2 SEL R3, R8, R7, P6 ;  /* 0x000000070803a207 */ /* 0x000fe20003000000 */
[----:B------:R-:W-:-:S03]  /*0460*/  VIADD R26, R4, UR8 ;  /* 0x00000008041a7c36 */ /* 0x000fc60008000000 */
[----:B------:R-:W-:Y:S01]  /*0470*/  @!P2 SEL R2, R5, R6, P4 ;  /* 0x000000060502a207 */ /* 0x000fe20002000000 */
[----:B---3--:R-:W-:Y:S01]  /*0480*/  @!P3 IMAD.MOV.U32 R6, RZ, RZ, R31 ;  /* 0x000000ffff06b224 */ /* 0x008fe200078e001f */
[----:B------:R-:W-:Y:S01]  /*0490*/  ISETP.GE.U32.AND P2, PT, R26, R36, PT ;  /* 0x000000241a00720c */ /* 0x000fe20003f46070 */
[----:B------:R-:W-:Y:S01]  /*04a0*/  @!P3 IMAD.MOV.U32 R5, RZ, RZ, R3 ;  /* 0x000000ffff05b224 */ /* 0x000fe200078e0003 */
[----:B------:R-:W0:Y:S02]  /*04b0*/  @!P1 LDC.64 R12, c[0x0][0x388] ;  /* 0x0000e200ff0c9b82 */ /* 0x000e240000000a00 */
[----:B------:R-:W-:Y:S01]  /*04c0*/  @!P3 DSETP.MAX.AND P4, P6, R2, R30, PT ;  /* 0x0000001e0200b22a */ /* 0x000fe20003e8f000 */
[----:B------:R-:W-:Y:S02]  /*04d0*/  ISETP.GE.AND.EX P2, PT, RZ, R37, PT, P2 ;  /* 0x00000025ff00720c */ /* 0x000fe40003f46320 */
[----:B------:R-:W-:-:S03]  /*04e0*/  @!P3 LOP3.LUT R8, R6, 0x80000, RZ, 0xfc, !PT ;  /* 0x000800000608b812 */ /* 0x000fc600078efcff */
[----:B------:R-:W-:Y:S01]  /*04f0*/  @!P3 FSEL R7, R5, R6, P4 ;  /* 0x000000060507b208 */ /* 0x000fe20002000000 */
[----:B------:R-:W-:Y:S02]  /*0500*/  @!P3 IMAD.MOV.U32 R6, RZ, RZ, R30 ;  /* 0x000000ffff06b224 */ /* 0x000fe400078e001e */
[----:B------:R-:W-:-:S05]  /*0510*/  @!P3 IMAD.MOV.U32 R5, RZ, RZ, R2 ;  /* 0x000000ffff05b224 */ /* 0x000fca00078e0002 */
[----:B------:R-:W-:Y:S01]  /*0520*/  @!P3 SEL R2, R5, R6, P4 ;  /* 0x000000060502b207 */ /* 0x000fe20002000000 */
[----:B------:R-:W-:Y:S01]  /*0530*/  @!P1 IMAD.MOV.U32 R5, RZ, RZ, RZ ;  /* 0x000000ffff059224 */ /* 0x000fe200078e00ff */
[----:B------:R-:W-:Y:S01]  /*0540*/  @!P3 SEL R3, R8, R7, P6 ;  /* 0x000000070803b207 */ /* 0x000fe20003000000 */
[----:B------:R-:W-:-:S04]  /*0550*/  @!P1 IMAD.WIDE.U32 R6, R36, UR9, R4 ;  /* 0x0000000924069c25 */ /* 0x000fc8000f8e0004 */
[----:B------:R-:W1:Y:S01]  /*0560*/  @!P2 LDC.64 R4, c[0x0][0x388] ;  /* 0x0000e200ff04ab82 */ /* 0x000e620000000a00 */
[----:B------:R-:W-:Y:S01]  /*0570*/  @!P1 IMAD R7, R37, UR9, R7 ;  /* 0x0000000925079c24 */ /* 0x000fe2000f8e0207 */
[----:B0-----:R-:W-:Y:S01]  /*0580*/  @!P1 LEA R12, P3, R6, R12, 0x3 ;  /* 0x0000000c060c9211 */ /* 0x001fe200078618ff */
[----:B------:R-:W-:Y:S01]  /*0590*/  VIADD R24, R26, UR8 ;  /* 0x000000081a187c36 */ /* 0x000fe20008000000 */
[----:B-----5:R-:W-:Y:S02]  /*05a0*/  @!P5 DSETP.MAX.AND P6, P4, R2, R28, PT ;  /* 0x0000001c0200d22a */ /* 0x020fe40003ccf000 */
[----:B------:R-:W-:Y:S01]  /*05b0*/  @!P1 LEA.HI.X R13, R6, R13, R7, 0x3, P3 ;  /* 0x0000000d060d9211 */ /* 0x000fe200018f1c07 */
[----:B------:R-:W-:Y:S01]  /*05c0*/  @!P5 IMAD.MOV.U32 R7, RZ, RZ, R29 ;  /* 0x000000ffff07d224 */ /* 0x000fe200078e001d */
[----:B------:R-:W-:Y:S02]  /*05d0*/  ISETP.GE.U32.AND P3, PT, R24, R36, PT ;  /* 0x000000241800720c */ /* 0x000fe40003f66070 */
[----:B------:R-:W-:Y:S01]  /*05e0*/  @!P5 MOV R6, R3 ;  /* 0x000000030006d202 */ /* 0x000fe20000000f00 */
[----:B------:R-:W-:Y:S01]  /*05f0*/  @!P2 IMAD.MOV.U32 R27, RZ, RZ, RZ ;  /* 0x000000ffff1ba224 */ /* 0x000fe200078e00ff */
[----:B------:R-:W-:Y:S01]  /*0600*/  ISETP.GE.AND.EX P3, PT, RZ, R37, PT, P3 ;  /* 0x00000025ff00720c */ /* 0x000fe20003f66330 */
[----:B------:R0:W2:Y:S01]  /*0610*/  @!P1 LDG.E.64 R22, desc[UR6][R12.64] ;  /* 0x000000060c169981 */ /* 0x0000a2000c1e1b00 */
[----:B------:R-:W-:Y:S01]  /*0620*/  @!P5 FSEL R6, R6, R7, P6 ;  /* 0x000000070606d208 */ /* 0x000fe20003000000 */
[----:B------:R-:W-:Y:S01]  /*0630*/  @!P2 IMAD.WIDE.U32 R8, R36, UR9, R26 ;  /* 0x000000092408ac25 */ /* 0x000fe2000f8e001a */
[----:B------:R-:W-:-:S04]  /*0640*/  @!P5 LOP3.LUT R7, R7, 0x80000, RZ, 0xfc, !PT ;  /* 0x000800000707d812 */ /* 0x000fc800078efcff */
[----:B------:R-:W-:Y:S01]  /*0650*/  @!P5 SEL R7, R7, R6, P4 ;  /* 0x000000060707d207 */ /* 0x000fe20002000000 */
[----:B------:R-:W-:Y:S01]  /*0660*/  @!P2 IMAD R6, R37, UR9, R9 ;  /* 0x000000092506ac24 */ /* 0x000fe2000f8e0209 */
[----:B-1----:R-:W-:-:S04]  /*0670*/  @!P2 LEA R4, P4, R8, R4, 0x3 ;  /* 0x000000040804a211 */ /* 0x002fc800078818ff */
[----:B------:R-:W-:Y:S02]  /*0680*/  @!P2 LEA.HI.X R5, R8, R5, R6, 0x3, P4 ;  /* 0x000000050805a211 */ /* 0x000fe400020f1c06 */
[----:B------:R-:W1:Y:S01]  /*0690*/  @!P3 LDC.64 R8, c[0x0][0x388] ;  /* 0x0000e200ff08bb82 */ /* 0x000e620000000a00 */
[----:B------:R-:W-:Y:S02]  /*06a0*/  @!P3 IMAD.MOV.U32 R25, RZ, RZ, RZ ;  /* 0x000000ffff19b224 */ /* 0x000fe400078e00ff */
[----:B------:R3:W4:Y:S01]  /*06b0*/  @!P2 LDG.E.64 R18, desc[UR6][R4.64] ;  /* 0x000000060412a981 */ /* 0x000722000c1e1b00 */
[----:B------:R-:W-:-:S04]  /*06c0*/  @!P3 IMAD.WIDE.U32 R20, R36, UR9, R24 ;  /* 0x000000092414bc25 */ /* 0x000fc8000f8e0018 */
[----:B------:R-:W-:Y:S01]  /*06d0*/  @!P3 IMAD R6, R37, UR9, R21 ;  /* 0x000000092506bc24 */ /* 0x000fe2000f8e0215 */
[----:B-1----:R-:W-:-:S04]  /*06e0*/  @!P3 LEA R8, P4, R20, R8, 0x3 ;  /* 0x000000081408b211 */ /* 0x002fc800078818ff */
[----:B------:R-:W-:Y:S01]  /*06f0*/  @!P3 LEA.HI.X R9, R20, R9, R6, 0x3, P4 ;  /* 0x000000091409b211 */ /* 0x000fe200020f1c06 */
[----:B------:R-:W-:-:S04]  /*0700*/  VIADD R20, R24, UR8 ;  /* 0x0000000818147c36 */ /* 0x000fc80008000000 */
[----:B------:R-:W5:Y:S01]  /*0710*/  @!P3 LDG.E.64 R16, desc[UR6][R8.64] ;  /* 0x000000060810b981 */ /* 0x000f62000c1e1b00 */
[----:B------:R-:W-:-:S04]  /*0720*/  ISETP.GE.U32.AND P4, PT, R20, R36, PT ;  /* 0x000000241400720c */ /* 0x000fc80003f86070 */
[----:B------:R-:W-:-:S13]  /*0730*/  ISETP.GE.AND.EX P4, PT, RZ, R37, PT, P4 ;  /* 0x00000025ff00720c */ /* 0x000fda0003f86340 */
[----:B------:R-:W1:Y:S01]  /*0740*/  @!P4 LDC.64 R40, c[0x0][0x388] ;  /* 0x0000e200ff28cb82 */ /* 0x000e620000000a00 */
[----:B------:R-:W-:Y:S02]  /*0750*/  @!P4 IMAD.MOV.U32 R21, RZ, RZ, RZ ;  /* 0x000000ffff15c224 */ /* 0x000fe400078e00ff */
[----:B0-----:R-:W-:Y:S01]  /*0760*/  @!P4 IMAD.WIDE.U32 R12, R36, UR9, R20 ;  /* 0x00000009240ccc25 */ /* 0x001fe2000f8e0014 */
[----:B------:R-:W-:-:S03]  /*0770*/  P2R R0, PR, RZ, 0x1 ;  /* 0x00000001ff007803 */ /* 0x000fc60000000000 */
[----:B------:R-:W-:Y:S01]  /*0780*/  @!P4 IMAD R6, R37, UR9, R13 ;  /* 0x000000092506cc24 */ /* 0x000fe2000f8e020d */
[----:B-1----:R-:W-:-:S04]  /*0790*/  @!P4 LEA R40, P0, R12, R40, 0x3 ;  /* 0x000000280c28c211 */ /* 0x002fc800078018ff */
[----:B------:R-:W-:-:S05]  /*07a0*/  @!P4 LEA.HI.X R41, R12, R41, R6, 0x3, P0 ;  /* 0x000000290c29c211 */ /* 0x000fca00000f1c06 */
[----:B------:R-:W5:Y:S01]  /*07b0*/  @!P4 LDG.E.64 R14, desc[UR6][R40.64] ;  /* 0x00000006280ec981 */ /* 0x000f62000c1e1b00 */
[----:B------:R-:W-:Y:S02]  /*07c0*/  @!P5 IMAD.MOV.U32 R13, RZ, RZ, R28 ;  /* 0x000000ffff0dd224 */ /* 0x000fe400078e001c */
[----:B------:R-:W-:Y:S02]  /*07d0*/  @!P5 IMAD.MOV.U32 R6, RZ, RZ, R2 ;  /* 0x000000ffff06d224 */ /* 0x000fe400078e0002 */
[----:B------:R-:W-:-:S03]  /*07e0*/  @!P5 IMAD.MOV.U32 R3, RZ, RZ, R7 ;  /* 0x000000ffff03d224 */ /* 0x000fc600078e0007 */
[----:B------:R-:W-:Y:S01]  /*07f0*/  @!P5 SEL R2, R6, R13, P6 ;  /* 0x0000000d0602d207 */ /* 0x000fe20003000000 */
[----:B---3--:R-:W-:-:S04]  /*0800*/  @!P1 IMAD.MOV.U32 R4, RZ, RZ, R3 ;  /* 0x000000ffff049224 */ /* 0x008fc800078e0003 */
[----:B------:R-:W-:Y:S02]  /*0810*/  @!P1 IMAD.MOV.U32 R6, RZ, RZ, R2 ;  /* 0x000000ffff069224 */ /* 0x000fe400078e0002 */
[----:B------:R-:W-:Y:S01]  /*0820*/  VIADD R12, R20, UR8 ;  /* 0x00000008140c7c36 */ /* 0x000fe20008000000 */
[----:B--2---:R-:W-:Y:S01]  /*0830*/  @!P1 DSETP.MAX.AND P5, P6, R2, R22, PT ;  /* 0x000000160200922a */ /* 0x004fe20003eaf000 */
[----:B------:R-:W-:Y:S02]  /*0840*/  @!P1 IMAD.MOV.U32 R7, RZ, RZ, R22 ;  /* 0x000000ffff079224 */ /* 0x000fe400078e0016 */
[----:B------:R-:W-:-:S03]  /*0850*/  @!P1 IMAD.MOV.U32 R5, RZ, RZ, R23 ;  /* 0x000000ffff059224 */ /* 0x000fc600078e0017 */
[----:B------:R-:W-:Y:S02]  /*0860*/  @!P1 SEL R7, R6, R7, P5 ;  /* 0x0000000706079207 */ /* 0x000fe40002800000 */
[----:B------:R-:W-:Y:S02]  /*0870*/  @!P1 FSEL R4, R4, R5, P5 ;  /* 0x0000000504049208 */ /* 0x000fe40002800000 */
[----:B------:R-:W-:Y:S01]  /*0880*/  @!P1 LOP3.LUT R5, R5, 0x80000, RZ, 0xfc, !PT ;  /* 0x0008000005059812 */ /* 0x000fe200078efcff */
[----:B------:R-:W-:-:S03]  /*0890*/  @!P1 IMAD.MOV.U32 R2, RZ, RZ, R7 ;  /* 0x000000ffff029224 */ /* 0x000fc600078e0007 */
[----:B------:R-:W-:Y:S01]  /*08a0*/  @!P1 SEL R3, R5, R4, P6 ;  /* 0x0000000405039207 */ /* 0x000fe20003000000 */
[----:B------:R-:W-:-:S05]  /*08b0*/  @!P2 IMAD.MOV.U32 R4, RZ, RZ, R2 ;  /* 0x000000ffff04a224 */ /* 0x000fca00078e0002 */
[----:B----4-:R-:W-:Y:S01]  /*08c0*/  @!P2 DSETP.MAX.AND P5, P6, R2, R18, PT ;  /* 0x000000120200a22a */ /* 0x010fe20003eaf000 */
[----:B------:R-:W-:-:S05]  /*08d0*/  @!P2 MOV R5, R18 ;  /* 0x000000120005a202 */ /* 0x000fca0000000f00 */
[----:B------:R-:W-:Y:S01]  /*08e0*/  @!P2 SEL R7, R4, R5, P5 ;  /* 0x000000050407a207 */ /* 0x000fe20002800000 */
[----:B------:R-:W-:Y:S02]  /*08f0*/  @!P2 IMAD.MOV.U32 R5, RZ, RZ, R19 ;  /* 0x000000ffff05a224 */ /* 0x000fe400078e0013 */
[----:B------:R-:W-:-:S05]  /*0900*/  @!P2 IMAD.MOV.U32 R4, RZ, RZ, R3 ;  /* 0x000000ffff04a224 */ /* 0x000fca00078e0003 */
[----:B------:R-:W-:Y:S02]  /*0910*/  @!P2 FSEL R4, R4, R5, P5 ;  /* 0x000000050404a208 */ /* 0x000fe40002800000 */
[----:B------:R-:W-:Y:S01]  /*0920*/  @!P2 LOP3.LUT R5, R5, 0x80000, RZ, 0xfc, !PT ;  /* 0x000800000505a812 */ /* 0x000fe200078efcff */
[----:B------:R-:W-:-:S03]  /*0930*/  @!P2 IMAD.MOV.U32 R2, RZ, RZ, R7 ;  /* 0x000000ffff02a224 */ /* 0x000fc600078e0007 */
[----:B------:R-:W-:Y:S01]  /*0940*/  @!P2 SEL R3, R5, R4, P6 ;  /* 0x000000040503a207 */ /* 0x000fe20003000000 */
[----:B------:R-:W-:-:S05]  /*0950*/  @!P3 IMAD.MOV.U32 R4, RZ, RZ, R2 ;  /* 0x000000ffff04b224 */ /* 0x000fca00078e0002 */
[----:B-----5:R-:W-:Y:S01]  /*0960*/  @!P3 DSETP.MAX.AND P5, P6, R2, R16, PT ;  /* 0x000000100200b22a */ /* 0x020fe20003eaf000 */
[----:B------:R-:W-:Y:S02]  /*0970*/  @!P3 IMAD.MOV.U32 R5, RZ, RZ, R16 ;  /* 0x000000ffff05b224 */ /* 0x000fe400078e0010 */
[----:B------:R-:W-:-:S03]  /*0980*/  @!P3 IMAD.MOV.U32 R7, RZ, RZ, R17 ;  /* 0x000000ffff07b224 */ /* 0x000fc600078e0011 */
[----:B------:R-:W-:Y:S01]  /*0990*/  @!P3 SEL R5, R4, R5, P5 ;  /* 0x000000050405b207 */ /* 0x000fe20002800000 */
[----:B------:R-:W-:-:S05]  /*09a0*/  @!P3 IMAD.MOV.U32 R4, RZ, RZ, R3 ;  /* 0x000000ffff04b224 */ /* 0x000fca00078e0003 */
[----:B------:R-:W-:Y:S02]  /*09b0*/  @!P3 FSEL R4, R4, R7, P5 ;  /* 0x000000070404b208 */ /* 0x000fe40002800000 */
[----:B------:R-:W-:Y:S01]  /*09c0*/  @!P3 LOP3.LUT R7, R7, 0x80000, RZ, 0xfc, !PT ;  /* 0x000800000707b812 */ /* 0x000fe200078efcff */
[----:B------:R-:W-:-:S03]  /*09d0*/  @!P3 IMAD.MOV.U32 R2, RZ, RZ, R5 ;  /* 0x000000ffff02b224 */ /* 0x000fc600078e0005 */
[----:B------:R-:W-:Y:S01]  /*09e0*/  @!P3 SEL R3, R7, R4, P6 ;  /* 0x000000040703b207 */ /* 0x000fe20003000000 */
[----:B------:R-:W-:-:S05]  /*09f0*/  @!P4 IMAD.MOV.U32 R4, RZ, RZ, R2 ;  /* 0x000000ffff04c224 */ /* 0x000fca00078e0002 */
[----:B------:R-:W-:Y:S01]  /*0a00*/  @!P4 DSETP.MAX.AND P5, P6, R2, R14, PT ;  /* 0x0000000e0200c22a */ /* 0x000fe20003eaf000 */
[----:B------:R-:W-:Y:S02]  /*0a10*/  @!P4 IMAD.MOV.U32 R5, RZ, RZ, R14 ;  /* 0x000000ffff05c224 */ /* 0x000fe400078e000e */
[----:B------:R-:W-:-:S03]  /*0a20*/  @!P4 IMAD.MOV.U32 R41, RZ, RZ, R15 ;  /* 0x000000ffff29c224 */ /* 0x000fc600078e000f */
[----:B------:R-:W-:Y:S02]  /*0a30*/  @!P4 SEL R9, R4, R5, P5 ;  /* 0x000000050409c207 */ /* 0x000fe40002800000 */
        /* <DEDUP_REMOVED lines=14> */
[----:B------:R-:W-:Y:S02]  /*0b20*/  @!P5 IMAD.MOV.U32 R7, RZ, RZ, R3 ;  /* 0x000000ffff07d224 */ /* 0x000fe400078e0003 */
[----:B------:R-:W-:Y:S01]  /*0b30*/  @!P5 IMAD.MOV.U32 R6, RZ, RZ, R2 ;  /* 0x000000ffff06d224 */ /* 0x000fe200078e0002 */
[----:B------:R-:W0:Y:S02]  /*0b40*/  LDCU UR4, c[0x0][0x360] ;  /* 0x00006c00ff0477ac */ /* 0x000e240008000800 */
[----:B0-----:R-:W-:Y:S01]  /*0b50*/  USHF.R.U32.HI UR4, URZ, 0x5, UR4 ;  /* 0x00000005ff047899 */ /* 0x001fe20008011604 */
[----:B------:R-:W-:Y:S06]  /*0b60*/  BAR.SYNC.DEFER_BLOCKING 0x0 ;  /* 0x0000000000007b1d */ /* 0x000fec0000010000 */
[----:B--2---:R-:W-:Y:S01]  /*0b70*/  @!P5 DSETP.MAX.AND P6, P0, R2, R10, PT ;  /* 0x0000000a0200d22a */ /* 0x004fe200038cf000 */
[----:B------:R-:W-:-:S02]  /*0b80*/  @!P5 IMAD.MOV.U32 R41, RZ, RZ, R10 ;  /* 0x000000ffff29d224 */ /* 0x000fc400078e000a */
[----:B------:R-:W-:-:S03]  /*0b90*/  @!P5 IMAD.MOV.U32 R8, RZ, RZ, R11 ;  /* 0x000000ffff08d224 */ /* 0x000fc600078e000b */
        /* <DEDUP_REMOVED lines=24> */
[----:B------:R-:W-:-:S03]  /*0d20*/  FSEL R7, R3, R41, !P6 ;  /* 0x0000002903077208 */ /* 0x000fc60007000000 */
[----:B------:R-:W-:Y:S04]  /*0d30*/  SHFL.DOWN PT, R2, R6, 0x1, 0x1f ;  /* 0x08201f0006027f89 */ /* 0x000fe800000e0000 */
[----:B------:R-:W0:Y:S01]  /*0d40*/  SHFL.DOWN PT, R3, R7, 0x1, 0x1f ;  /* 0x08201f0007037f89 */ /* 0x000e2200000e0000 */
[----:B------:R-:W1:Y:S01]  /*0d50*/  @!P0 S2R R8, SR_CgaCtaId ;  /* 0x0000000000088919 */ /* 0x000e620000008800 */
[----:B0-----:R-:W-:-:S06]  /*0d60*/  DSETP.GEU.AND P6, PT, R6, R2, PT ;  /* 0x000000020600722a */ /* 0x001fcc0003fce000 */
[----:B------:R-:W-:Y:S02]  /*0d70*/  FSEL R4, R2, R6, !P6 ;  /* 0x0000000602047208 */ /* 0x000fe40007000000 */
[----:B------:R-:W-:Y:S02]  /*0d80*/  FSEL R5, R3, R7, !P6 ;  /* 0x0000000703057208 */ /* 0x000fe40007000000 */
[----:B------:R-:W-:Y:S02]  /*0d90*/  ISETP.GE.U32.AND P6, PT, R38, UR4, PT ;  /* 0x0000000426007c0c */ /* 0x000fe4000bfc6070 */
[----:B------:R-:W-:-:S04]  /*0da0*/  @!P0 MOV R3, 0x400 ;  /* 0x0000040000038802 */ /* 0x000fc80000000f00 */
[----:B-1----:R-:W-:-:S07]  /*0db0*/  @!P0 LEA R3, R8, R3, 0x18 ;  /* 0x0000000308038211 */ /* 0x002fce00078ec0ff */
[----:B------:R-:W0:Y:S01]  /*0dc0*/  @!P6 S2R R8, SR_CgaCtaId ;  /* 0x000000000008e919 */ /* 0x000e220000008800 */
[----:B------:R-:W-:-:S05]  /*0dd0*/  @!P0 LEA.HI R3, R38, R3, RZ, 0x1e ;  /* 0x0000000326038211 */ /* 0x000fca00078ff0ff */
[----:B------:R1:W-:Y:S01]  /*0de0*/  @!P0 STS.64 [R3], R4 ;  /* 0x0000000403008388 */ /* 0x0003e20000000a00 */
[----:B------:R-:W-:Y:S01]  /*0df0*/  @!P6 IMAD.SHL.U32 R6, R38, 0x8, RZ ;  /* 0x000000082606e824 */ /* 0x000fe200078e00ff */
[----:B------:R-:W-:-:S04]  /*0e00*/  @!P6 MOV R7, 0x400 ;  /* 0x000004000007e802 */ /* 0x000fc80000000f00 */
[----:B------:R-:W-:Y:S01]  /*0e10*/  @!P6 LOP3.LUT R6, R6, 0xf8, RZ, 0xc0, !PT ;  /* 0x000000f80606e812 */ /* 0x000fe200078ec0ff */
[----:B------:R-:W-:Y:S01]  /*0e20*/  IMAD.MOV.U32 R9, RZ, RZ, -0x100001 ;  /* 0xffefffffff097424 */ /* 0x000fe200078e00ff */
[----:B------:R-:W-:Y:S01]  /*0e30*/  P2R R2, PR, RZ, 0x1 ;  /* 0x00000001ff027803 */ /* 0x000fe20000000000 */
[----:B------:R-:W-:Y:S01]  /*0e40*/  BAR.SYNC.DEFER_BLOCKING 0x0 ;  /* 0x0000000000007b1d */ /* 0x000fe20000010000 */
[----:B------:R-:W-:Y:S02]  /*0e50*/  ISETP.NE.AND P0, PT, R0, RZ, PT ;  /* 0x000000ff0000720c */ /* 0x000fe40003f05270 */
[----:B0-----:R-:W-:Y:S01]  /*0e60*/  @!P6 LEA R7, R8, R7, 0x18 ;  /* 0x000000070807e211 */ /* 0x001fe200078ec0ff */
[----:B------:R-:W-:-:S04]  /*0e70*/  IMAD.MOV.U32 R8, RZ, RZ, -0x1 ;  /* 0xffffffffff087424 */ /* 0x000fc800078e00ff */
[----:B------:R-:W-:-:S05]  /*0e80*/  @!P6 IMAD.IADD R6, R7, 0x1, R6 ;  /* 0x000000010706e824 */ /* 0x000fca00078e0206 */
[----:B------:R0:W2:Y:S01]  /*0e90*/  @!P6 LDS.64 R8, [R6] ;  /* 0x000000000608e984 */ /* 0x0000a20000000a00 */
[----:B------:R-:W-:-:S04]  /*0ea0*/  PLOP3.LUT P6, PT, PT, PT, PT, 0x8, 0x80 ;  /* 0x000000000080781c */ /* 0x000fc80003fce170 */
[----:B------:R-:W-:Y:S02]  /*0eb0*/  P2R R0, PR, RZ, 0x40 ;  /* 0x00000040ff007803 */ /* 0x000fe40000000000 */
[----:B------:R-:W-:-:S04]  /*0ec0*/  ISETP.GT.U32.AND P6, PT, R38, 0x1f, PT ;  /* 0x0000001f2600780c */ /* 0x000fc80003fc4070 */
[----:B-1----:R-:W-:-:S09]  /*0ed0*/  P2R R3, PR, RZ, 0x40 ;  /* 0x00000040ff037803 */ /* 0x002fd20000000000 */
[----:B0-----:R-:W-:Y:S05]  /*0ee0*/  @P6 BRA `(.L_x_10607) ;  /* 0x0000000000ac6947 */ /* 0x001fea0003800000 */
[----:B------:R-:W-:-:S03]  /*0ef0*/  UMOV UR4, 0xffffffff ;  /* 0xffffffff00047882 */ /* 0x000fc60000000000 */
[----:B------:R-:W-:Y:S05]  /*0f00*/  BRA.DIV UR4, `(.L_x_10608) ;  /* 0x0000003a04447947 */ /* 0x000fea000b800000 */
[----:B--2---:R-:W-:Y:S04]  /*0f10*/  SHFL.DOWN PT, R41, R9, 0x10, 0x1f ;  /* 0x0a001f0009297f89 */ /* 0x004fe800000e0000 */
[----:B------:R-:W0:Y:S02]  /*0f20*/  SHFL.DOWN PT, R40, R8, 0x10, 0x1f ;  /* 0x0a001f0008287f89 */ /* 0x000e2400000e0000 */
[----:B0-----:R-:W-:-:S06]  /*0f30*/  DSETP.GEU.AND P6, PT, R8, R40, PT ;  /* 0x000000280800722a */ /* 0x001fcc0003fce000 */
        /* <DEDUP_REMOVED lines=23> */
[----:B------:R0:W1:Y:S04]  /*10b0*/  SHFL.DOWN PT, R43, R9, 0x1, 0x1f ;  /* 0x08201f00092b7f89 */ /* 0x00006800000e0000 */
[----:B------:R0:W2:Y:S02]  /*10c0*/  SHFL.DOWN PT, R42, R8, 0x1, 0x1f ;  /* 0x08201f00082a7f89 */ /* 0x0000a400000e0000 */
.L_x_10676:
[----:B-12---:R-:W-:Y:S01]  /*10d0*/  DSETP.GEU.AND P6, PT, R8, R42, PT ;  /* 0x0000002a0800722a */ /* 0x006fe20003fce000 */
[----:B------:R-:W-:Y:S02]  /*10e0*/  P2R R4, PR, RZ, 0x1 ;  /* 0x00000001ff047803 */ /* 0x000fe40000000000 */
[----:B------:R-:W-:-:S03]  /*10f0*/  ISETP.NE.AND P0, PT, R0, RZ, PT ;  /* 0x000000ff0000720c */ /* 0x000fc60003f05270 */
[----:B0-----:R-:W-:Y:S02]  /*1100*/  FSEL R8, R42, R8, !P6 ;  /* 0x000000082a087208 */ /* 0x001fe40007000000 */
[----:B------:R-:W-:Y:S02]  /*1110*/  FSEL R9, R43, R9, !P6 ;  /* 0x000000092b097208 */ /* 0x000fe40007000000 */
[----:B------:R-:W-:-:S13]  /*1120*/  ISETP.NE.AND P6, PT, R38, RZ, PT ;  /* 0x000000ff2600720c */ /* 0x000fda0003fc5270 */
[----:B------:R-:W0:Y:S01]  /*1130*/  @!P6 S2R R5, SR_CgaCtaId ;  /* 0x000000000005e919 */ /* 0x000e220000008800 */
[----:B------:R-:W-:Y:S02]  /*1140*/  @!P6 MOV R0, 0x400 ;  /* 0x000004000000e802 */ /* 0x000fe40000000f00 */
[----:B------:R-:W-:Y:S02]  /*1150*/  @!P6 PLOP3.LUT P0, PT, PT, PT, PT, 0x80, 0x8 ;  /* 0x000000000008e81c */ /* 0x000fe40003f0f070 */
[----:B0-----:R-:W-:Y:S02]  /*1160*/  @!P6 LEA R5, R5, R0, 0x18 ;  /* 0x000000000505e211 */ /* 0x001fe400078ec0ff */
[----:B------:R-:W-:Y:S02]  /*1170*/  P2R R0, PR, RZ, 0x1 ;  /* 0x00000001ff007803 */ /* 0x000fe40000000000 */
[----:B------:R-:W-:Y:S01]  /*1180*/  ISETP.NE.AND P0, PT, R4, RZ, PT ;  /* 0x000000ff0400720c */ /* 0x000fe20003f05270 */
[----:B------:R0:W-:-:S12]  /*1190*/  @!P6 STS.64 [R5], R8 ;  /* 0x000000080500e388 */ /* 0x0001d80000000a00 */
.L_x_10607:
[----:B------:R-:W-:Y:S05]  /*11a0*/  WARPSYNC.ALL ;  /* 0x0000000000007948 */ /* 0x000fea0003800000 */
[----:B------:R-:W1:Y:S08]  /*11b0*/  S2UR UR5, SR_CgaCtaId ;  /* 0x00000000000579c3 */ /* 0x000e700000008800 */
[----:B------:R-:W-:Y:S01]  /*11c0*/  BAR.SYNC.DEFER_BLOCKING 0x0 ;  /* 0x0000000000007b1d */ /* 0x000fe20000010000 */
[----:B------:R-:W-:-:S05]  /*11d0*/  CS2R R6, SRZ ;  /* 0x0000000000067805 */ /* 0x000fca000001ff00 */
[----:B------:R-:W-:Y:S01]  /*11e0*/  UMOV UR4, 0x400 ;  /* 0x0000040000047882 */ /* 0x000fe20000000000 */
[----:B------:R-:W-:Y:S01]  /*11f0*/  BSSY.RECONVERGENT B0, `(.L_x_10609) ;  /* 0x0000043000007945 */ /* 0x000fe20003800200 */
[----:B-1----:R-:W-:-:S09]  /*1200*/  ULEA UR4, UR5, UR4, 0x18 ;  /* 0x0000000405047291 */ /* 0x002fd2000f8ec0ff */
[----:B0-2---:R-:W0:Y:S01]  /*1210*/  LDS.64 R8, [UR4] ;  /* 0x00000004ff087984 */ /* 0x005e220008000a00 */
        /* <DEDUP_REMOVED lines=49> */
[C---:B------:R-:W-:Y:S01]  /*1530*/  DADD R40, R42.reuse, +INF ;  /* 0x7ff000002a287429 */ /* 0x040fe20000000000 */
[----:B------:R-:W-:Y:S01]  /*1540*/  P2R R5, PR, RZ, 0x1 ;  /* 0x00000001ff057803 */ /* 0x000fe20000000000 */
[----:B------:R-:W-:-:S08]  /*1550*/  DSETP.GEU.AND P0, PT, R42, RZ, PT ;  /* 0x000000ff2a00722a */ /* 0x000fd00003f0e000 */
[----:B------:R-:W-:Y:S02]  /*1560*/  FSEL R40, R40, RZ, P0 ;  /* 0x000000ff28287208 */ /* 0x000fe40000000000 */
[----:B------:R-:W-:Y:S02]  /*1570*/  FSEL R41, R41, RZ, P0 ;  /* 0x000000ff29297208 */ /* 0x000fe40000000000 */
[----:B------:R-:W-:Y:S02]  /*1580*/  ISETP.NE.AND P0, PT, R5, RZ, PT ;  /* 0x000000ff0500720c */ /* 0x000fe40003f05270 */
[----:B------:R-:W-:-:S04]  /*1590*/  @!P6 LEA.HI R5, R4, R4, RZ, 0x1 ;  /* 0x000000040405e211 */ /* 0x000fc800078f08ff */
[----:B------:R-:W-:-:S05]  /*15a0*/  @!P6 SHF.R.S32.HI R5, RZ, 0x1, R5 ;  /* 0x00000001ff05e819 */ /* 0x000fca0000011405 */
[----:B------:R-:W-:Y:S02]  /*15b0*/  @!P6 IMAD.IADD R4, R4, 0x1, -R5 ;  /* 0x000000010404e824 */ /* 0x000fe400078e0a05 */
[----:B------:R-:W-:-:S03]  /*15c0*/  @!P6 IMAD R7, R5, 0x100000, R7 ;  /* 0x001000000507e824 */ /* 0x000fc600078e0207 */
[----:B------:R-:W-:Y:S01]  /*15d0*/  @!P6 LEA R5, R4, 0x3ff00000, 0x14 ;  /* 0x3ff000000405e811 */ /* 0x000fe200078ea0ff */
[----:B------:R-:W-:-:S06]  /*15e0*/  @!P6 IMAD.MOV.U32 R4, RZ, RZ, RZ ;  /* 0x000000ffff04e224 */ /* 0x000fcc00078e00ff */
[----:B------:R-:W-:-:S11]  /*15f0*/  @!P6 DMUL R40, R6, R4 ;  /* 0x000000040628e228 */ /* 0x000fd60000000000 */
.L_x_10612:
[----:B------:R-:W-:Y:S05]  /*1600*/  BSYNC.RECONVERGENT B1 ;  /* 0x0000000000017941 */ /* 0x000fea0003800200 */
.L_x_10611:
[----:B------:R-:W-:-:S11]  /*1610*/  DADD R6, RZ, R40 ;  /* 0x00000000ff067229 */ /* 0x000fd60000000028 */
.L_x_10610:
[----:B------:R-:W-:Y:S05]  /*1620*/  BSYNC.RECONVERGENT B0 ;  /* 0x0000000000007941 */ /* 0x000fea0003800200 */
.L_x_10609:
        /* <DEDUP_REMOVED lines=58> */
[----:B------:R-:W-:Y:S02]  /*19d0*/  @!P6 LEA.HI R45, R42, R42, RZ, 0x1 ;  /* 0x0000002a2a2de211 */ /* 0x000fe400078f08ff */
[----:B------:R-:W-:Y:S02]  /*19e0*/  FSEL R5, R5, RZ, P0 ;  /* 0x000000ff05057208 */ /* 0x000fe40000000000 */
[----:B------:R-:W-:Y:S02]  /*19f0*/  @!P6 SHF.R.S32.HI R45, RZ, 0x1, R45 ;  /* 0x00000001ff2de819 */ /* 0x000fe4000001142d */
[----:B------:R-:W-:-:S03]  /*1a00*/  ISETP.NE.AND P0, PT, R43, RZ, PT ;  /* 0x000000ff2b00720c */ /* 0x000fc60003f05270 */
[----:B------:R-:W-:Y:S02]  /*1a10*/  @!P6 IMAD.IADD R42, R42, 0x1, -R45 ;  /* 0x000000012a2ae824 */ /* 0x000fe400078e0a2d */
[----:B------:R-:W-:-:S03]  /*1a20*/  @!P6 IMAD R41, R45, 0x100000, R41 ;  /* 0x001000002d29e824 */ /* 0x000fc600078e0229 */
[----:B------:R-:W-:Y:S01]  /*1a30*/  @!P6 LEA R43, R42, 0x3ff00000, 0x14 ;  /* 0x3ff000002a2be811 */ /* 0x000fe200078ea0ff */
[----:B------:R-:W-:-:S06]  /*1a40*/  @!P6 IMAD.MOV.U32 R42, RZ, RZ, RZ ;  /* 0x000000ffff2ae224 */ /* 0x000fcc00078e00ff */
[----:B------:R-:W-:-:S11]  /*1a50*/  @!P6 DMUL R4, R40, R42 ;  /* 0x0000002a2804e228 */ /* 0x000fd60000000000 */
.L_x_10616:
[----:B------:R-:W-:Y:S05]  /*1a60*/  BSYNC.RECONVERGENT B1 ;  /* 0x0000000000017941 */ /* 0x000fea0003800200 */
.L_x_10615:
[----:B------:R-:W-:-:S11]  /*1a70*/  DADD R6, R6, R4 ;  /* 0x0000000006067229 */ /* 0x000fd60000000004 */
.L_x_10614:
[----:B------:R-:W-:Y:S05]  /*1a80*/  BSYNC.RECONVERGENT B0 ;  /* 0x0000000000007941 */ /* 0x000fea0003800200 */
.L_x_10613:
[----:B------:R-:W1:Y:S01]  /*1a90*/  LDC R5, c[0x0][0x360] ;  /* 0x0000d800ff057b82 */ /* 0x000e620000000800 */
[----:B------:R-:W-:Y:S01]  /*1aa0*/  BSSY.RECONVERGENT B0, `(.L_x_10617) ;  /* 0x0000044000007945 */ /* 0x000fe20003800200 */
[----:B-1----:R-:W-:-:S04]  /*1ab0*/  IADD3 R5, PT, PT, R5, R5, R38 ;  /* 0x0000000505057210 */ /* 0x002fc80007ffe026 */
        /* <DEDUP_REMOVED lines=64> */
.L_x_10620:
[----:B------:R-:W-:Y:S05]  /*1ec0*/  BSYNC.RECONVERGENT B1 ;  /* 0x0000000000017941 */ /* 0x000fea0003800200 */
.L_x_10619:
[----:B------:R-:W-:-:S11]  /*1ed0*/  DADD R6, R6, R4 ;  /* 0x0000000006067229 */ /* 0x000fd60000000004 */
.L_x_10618:
[----:B------:R-:W-:Y:S05]  /*1ee0*/  BSYNC.RECONVERGENT B0 ;  /* 0x0000000000007941 */ /* 0x000fea0003800200 */
.L_x_10617:
[----:B------:R-:W1:Y:S01]  /*1ef0*/  LDC R5, c[0x0][0x360] ;  /* 0x0000d800ff057b82 */ /* 0x000e620000000800 */
[----:B------:R-:W-:Y:S01]  /*1f00*/  BSSY.RECONVERGENT B0, `(.L_x_10621) ;  /* 0x0000045000007945 */ /* 0x000fe20003800200 */
[----:B-1----:R-:W-:-:S05]  /*1f10*/  IADD3 R4, PT, PT, R5, R5, R38 ;  /* 0x0000000505047210 */ /* 0x002fca0007ffe026 */
[----:B------:R-:W-:-:S05]  /*1f20*/  IMAD.IADD R5, R4, 0x1, R5 ;  /* 0x0000000104057824 */ /* 0x000fca00078e0205 */
        /* <DEDUP_REMOVED lines=61> */
[----:B------:R-:W-:Y:S02]  /*2300*/  @!P6 LEA R43, R42, 0x3ff00000, 0x14 ;  /* 0x3ff000002a2be811 */ /* 0x000fe400078ea0ff */
[----:B------:R-:W-:-:S06]  /*2310*/  @!P6 MOV R42, RZ ;  /* 0x000000ff002ae202 */ /* 0x000fcc0000000f00 */
[----:B------:R-:W-:-:S11]  /*2320*/  @!P6 DMUL R4, R40, R42 ;  /* 0x0000002a2804e228 */ /* 0x000fd60000000000 */
.L_x_10624:
[----:B------:R-:W-:Y:S05]  /*2330*/  BSYNC.RECONVERGENT B1 ;  /* 0x0000000000017941 */ /* 0x000fea0003800200 */
.L_x_10623:
[----:B------:R-:W-:-:S11]  /*2340*/  DADD R6, R6, R4 ;  /* 0x0000000006067229 */ /* 0x000fd60000000004 */
.L_x_10622:
[----:B------:R-:W-:Y:S05]  /*2350*/  BSYNC.RECONVERGENT B0 ;  /* 0x0000000000007941 */ /* 0x000fea0003800200 */
.L_x_10621:
        /* <DEDUP_REMOVED lines=63> */
.L_x_10628:
[----:B------:R-:W-:Y:S05]  /*2750*/  BSYNC.RECONVERGENT B1 ;  /* 0x0000000000017941 */ /* 0x000fea0003800200 */
.L_x_10627:
[----:B------:R-:W-:-:S11]  /*2760*/  DADD R6, R6, R4 ;  /* 0x0000000006067229 */ /* 0x000fd60000000004 */
.L_x_10626:
[----:B------:R-:W-:Y:S05]  /*2770*/  BSYNC.RECONVERGENT B0 ;  /* 0x0000000000007941 */ /* 0x000fea0003800200 */
.L_x_10625:
        /* <DEDUP_REMOVED lines=63> */
.L_x_10632:
[----:B------:R-:W-:Y:S05]  /*2b70*/  BSYNC.RECONVERGENT B1 ;  /* 0x0000000000017941 */ /* 0x000fea0003800200 */
.L_x_10631:
[----:B------:R-:W-:-:S11]  /*2b80*/  DADD R6, R6, R4 ;  /* 0x0000000006067229 */ /* 0x000fd60000000004 */
.L_x_10630:
[----:B------:R-:W-:Y:S05]  /*2b90*/  BSYNC.RECONVERGENT B0 ;  /* 0x0000000000007941 */ /* 0x000fea0003800200 */
.L_x_10629:
        /* <DEDUP_REMOVED lines=54> */
[C---:B------:R-:W-:Y:S02]  /*2f00*/  @!P6 LEA.HI R45, R42.reuse, R42, RZ, 0x1 ;  /* 0x0000002a2a2de211 */ /* 0x040fe400078f08ff */
[----:B------:R-:W-:Y:S02]  /*2f10*/  FSEL R5, R5, RZ, P0 ;  /* 0x000000ff05057208 */ /* 0x000fe40000000000 */
[----:B------:R-:W-:Y:S02]  /*2f20*/  @!P6 SHF.R.S32.HI R45, RZ, 0x1, R45 ;  /* 0x00000001ff2de819 */ /* 0x000fe4000001142d */
[----:B------:R-:W-:Y:S02]  /*2f30*/  ISETP.NE.AND P0, PT, R43, RZ, PT ;  /* 0x000000ff2b00720c */ /* 0x000fe40003f05270 */
[----:B------:R-:W-:Y:S01]  /*2f40*/  @!P6 IADD3 R42, PT, PT, R42, -R45, RZ ;  /* 0x8000002d2a2ae210 */ /* 0x000fe20007ffe0ff */
[----:B------:R-:W-:-:S03]  /*2f50*/  @!P6 IMAD R41, R45, 0x100000, R41 ;  /* 0x001000002d29e824 */ /* 0x000fc600078e0229 */
[----:B------:R-:W-:Y:S01]  /*2f60*/  @!P6 LEA R43, R42, 0x3ff00000, 0x14 ;  /* 0x3ff000002a2be811 */ /* 0x000fe200078ea0ff */
[----:B------:R-:W-:-:S06]  /*2f70*/  @!P6 IMAD.MOV.U32 R42, RZ, RZ, RZ ;  /* 0x000000ffff2ae224 */ /* 0x000fcc00078e00ff */
[----:B------:R-:W-:-:S11]  /*2f80*/  @!P6 DMUL R4, R40, R42 ;  /* 0x0000002a2804e228 */ /* 0x000fd60000000000 */
.L_x_10636:
[----:B------:R-:W-:Y:S05]  /*2f90*/  BSYNC.RECONVERGENT B1 ;  /* 0x0000000000017941 */ /* 0x000fea0003800200 */
.L_x_10635:
[----:B------:R-:W-:-:S11]  /*2fa0*/  DADD R6, R6, R4 ;  /* 0x0000000006067229 */ /* 0x000fd60000000004 */
.L_x_10634:
[----:B------:R-:W-:Y:S05]  /*2fb0*/  BSYNC.RECONVERGENT B0 ;  /* 0x0000000000007941 */ /* 0x000fea0003800200 */
.L_x_10633:
        /* <DEDUP_REMOVED lines=63> */
.L_x_10640:
[----:B------:R-:W-:Y:S05]  /*33b0*/  BSYNC.RECONVERGENT B1 ;  /* 0x0000000000017941 */ /* 0x000fea0003800200 */
.L_x_10639:
[----:B------:R-:W-:-:S11]  /*33c0*/  DADD R6, R6, R4 ;  /* 0x0000000006067229 */ /* 0x000fd60000000004 */
.L_x_10638:
[----:B------:R-:W-:Y:S05]  /*33d0*/  BSYNC.RECONVERGENT B0 ;  /* 0x0000000000007941 */ /* 0x000fea0003800200 */
.L_x_10637:
        /* <DEDUP_REMOVED lines=63> */
.L_x_10644:
[----:B------:R-:W-:Y:S05]  /*37d0*/  BSYNC.RECONVERGENT B1 ;  /* 0x0000000000017941 */ /* 0x000fea0003800200 */
.L_x_10643:
[----:B------:R-:W-:-:S11]  /*37e0*/  DADD R6, R6, R40 ;  /* 0x0000000006067229 */ /* 0x000fd60000000028 */
.L_x_10642:
[----:B------:R-:W-:Y:S05]  /*37f0*/  BSYNC.RECONVERGENT B0 ;  /* 0x0000000000007941 */ /* 0x000fea0003800200 */
.L_x_10641:
[----:B------:R-:W-:Y:S01]  /*3800*/  SHFL.DOWN PT, R5, R7, 0x10, 0x1f ;  /* 0x0a001f0007057f89 */ /* 0x000fe200000e0000 */
[----:B------:R-:W1:Y:S01]  /*3810*/  LDCU UR5, c[0x0][0x360] ;  /* 0x00006c00ff0577ac */ /* 0x000e620008000800 */
[----:B------:R-:W-:Y:S01]  /*3820*/  BAR.SYNC.DEFER_BLOCKING 0x0 ;  /* 0x0000000000007b1d */ /* 0x000fe20000010000 */
[----:B------:R-:W-:-:S05]  /*3830*/  ISETP.NE.AND P6, PT, R2, RZ, PT ;  /* 0x000000ff0200720c */ /* 0x000fca0003fc5270 */
[----:B------:R-:W-:Y:S01]  /*3840*/  BSSY B0, `(.L_x_10645) ;  /* 0x000002c000007945 */ /* 0x000fe20003800000 */
[----:B------:R-:W2:Y:S01]  /*3850*/  SHFL.DOWN PT, R4, R6, 0x10, 0x1f ;  /* 0x0a001f0006047f89 */ /* 0x000ea200000e0000 */
[----:B-1----:R-:W-:Y:S01]  /*3860*/  USHF.R.U32.HI UR5, URZ, 0x5, UR5 ;  /* 0x00000005ff057899 */ /* 0x002fe20008011605 */
[----:B--2---:R-:W-:-:S07]  /*3870*/  DADD R4, R4, R6 ;  /* 0x0000000004047229 */ /* 0x004fce0000000006 */
[----:B------:R-:W-:Y:S04]  /*3880*/  SHFL.DOWN PT, R41, R5, 0x8, 0x1f ;  /* 0x09001f0005297f89 */ /* 0x000fe800000e0000 */
[----:B------:R-:W1:Y:S02]  /*3890*/  SHFL.DOWN PT, R40, R4, 0x8, 0x1f ;  /* 0x09001f0004287f89 */ /* 0x000e6400000e0000 */
[----:B-1----:R-:W-:Y:S01]  /*38a0*/  DADD R40, R4, R40 ;  /* 0x0000000004287229 */ /* 0x002fe20000000028 */
[----:B------:R-:W-:-:S06]  /*38b0*/  @!P6 LEA.HI R5, R38, UR4, RZ, 0x1e ;  /* 0x000000042605ec11 */ /* 0x000fcc000f8ff0ff */
[----:B------:R-:W-:Y:S04]  /*38c0*/  SHFL.DOWN PT, R43, R41, 0x4, 0x1f ;  /* 0x08801f00292b7f89 */ /* 0x000fe800000e0000 */
        /* <DEDUP_REMOVED lines=10> */
[----:B------:R-:W-:Y:S01]  /*3970*/  BAR.SYNC.DEFER_BLOCKING 0x0 ;  /* 0x0000000000007b1d */ /* 0x000fe20000010000 */
[----:B------:R-:W-:-:S13]  /*3980*/  ISETP.GE.U32.AND P6, PT, R38, UR5, PT ;  /* 0x0000000526007c0c */ /* 0x000fda000bfc6070 */
[----:B------:R-:W-:-:S05]  /*3990*/  @!P6 IMAD.SHL.U32 R2, R38, 0x8, RZ ;  /* 0x000000082602e824 */ /* 0x000fca00078e00ff */
[----:B------:R-:W-:-:S05]  /*39a0*/  @!P6 LOP3.LUT R2, R2, 0xf8, RZ, 0xc0, !PT ;  /* 0x000000f80202e812 */ /* 0x000fca00078ec0ff */
[----:B------:R1:W2:Y:S01]  /*39b0*/  @!P6 LDS.64 R40, [R2+UR4] ;  /* 0x000000040228e984 */ /* 0x0002a20008000a00 */
[----:B------:R-:W-:-:S13]  /*39c0*/  ISETP.NE.AND P6, PT, R3, RZ, PT ;  /* 0x000000ff0300720c */ /* 0x000fda0003fc5270 */
[----:B-1----:R-:W-:Y:S05]  /*39d0*/  @P6 BRA `(.L_x_10646) ;  /* 0x0000000000486947 */ /* 0x002fea0003800000 */
[----:B------:R-:W-:-:S03]  /*39e0*/  UMOV UR5, 0xffffffff ;  /* 0xffffffff00057882 */ /* 0x000fc60000000000 */
[----:B------:R-:W-:Y:S05]  /*39f0*/  BRA.DIV UR5, `(.L_x_10647) ;  /* 0x0000001205c07947 */ /* 0x000fea000b800000 */
[----:B--2---:R-:W-:Y:S04]  /*3a00*/  SHFL.DOWN PT, R47, R41, 0x10, 0x1f ;  /* 0x0a001f00292f7f89 */ /* 0x004fe800000e0000 */
        /* <DEDUP_REMOVED lines=13> */
.L_x_10687:
[----:B---3--:R-:W-:-:S06]  /*3ae0*/  IMAD.MOV.U32 R2, RZ, RZ, R42 ;  /* 0x000000ffff027224 */ /* 0x008fcc00078e002a */
[----:B-12---:R-:W-:-:S11]  /*3af0*/  DADD R40, R40, R2 ;  /* 0x0000000028287229 */ /* 0x006fd60000000002 */
.L_x_10646:
[----:B------:R-:W-:Y:S05]  /*3b00*/  BSYNC B0 ;  /* 0x0000000000007941 */ /* 0x000fea0003800000 */
.L_x_10645:
[----:B------:R-:W-:Y:S01]  /*3b10*/  ISETP.NE.AND P6, PT, R0, RZ, PT ;  /* 0x000000ff0000720c */ /* 0x000fe20003fc5270 */
[----:B------:R-:W-:Y:S05]  /*3b20*/  WARPSYNC.ALL ;  /* 0x0000000000007948 */ /* 0x000fea0003800000 */
[----:B------:R-:W-:-:S07]  /*3b30*/  IMAD.MOV.U32 R0, RZ, RZ, -0x3ff ;  /* 0xfffffc01ff007424 */ /* 0x000fce00078e00ff */
[----:B--2---:R-:W-:Y:S01]  /*3b40*/  @P6 STS.64 [UR4], R40 ;  /* 0x00000028ff006988 */ /* 0x004fe20008000a04 */
[----:B------:R-:W-:Y:S06]  /*3b50*/  BAR.SYNC.DEFER_BLOCKING 0x0 ;  /* 0x0000000000007b1d */ /* 0x000fec0000010000 */
[----:B------:R-:W1:Y:S02]  /*3b60*/  LDS.64 R6, [UR4] ;  /* 0x00000004ff067984 */ /* 0x000e640008000a00 */
[----:B-1----:R-:W-:Y:S01]  /*3b70*/  ISETP.GT.AND P6, PT, R7, 0xfffff, PT ;  /* 0x000fffff0700780c */ /* 0x002fe20003fc4270 */
[----:B------:R-:W-:-:S02]  /*3b80*/  IMAD.MOV.U32 R2, RZ, RZ, R6 ;  /* 0x000000ffff027224 */ /* 0x000fc400078e0006 */
[----:B------:R-:W-:-:S10]  /*3b90*/  IMAD.MOV.U32 R3, RZ, RZ, R7 ;  /* 0x000000ffff037224 */ /* 0x000fd400078e0007 */
        /* <DEDUP_REMOVED lines=8> */
[----:B------:R-:W-:Y:S01]  /*3c20*/  IMAD.MOV.U32 R4, RZ, RZ, RZ ;  /* 0x000000ffff047224 */ /* 0x000fe200078e00ff */
[----:B------:R-:W-:Y:S01]  /*3c30*/  LEA.HI R0, R7, R0, RZ, 0xc ;  /* 0x0000000007007211 */ /* 0x000fe200078f60ff */
[----:B------:R-:W-:Y:S01]  /*3c40*/  UMOV UR4, 0x3ae80f1e ;  /* 0x3ae80f1e00047882 */ /* 0x000fe20000000000 */
[----:B------:R-:W-:Y:S01]  /*3c50*/  LOP3.LUT R3, R2, 0x3ff00000, RZ, 0xfc, !PT ;  /* 0x3ff0000002037812 */ /* 0x000fe200078efcff */
[----:B------:R-:W-:Y:S01]  /*3c60*/  IMAD.MOV.U32 R2, RZ, RZ, R6 ;  /* 0x000000ffff027224 */ /* 0x000fe200078e0006 */
[----:B------:R-:W-:Y:S02]  /*3c70*/  UMOV UR5, 0x3eb1380b ;  /* 0x3eb1380b00057882 */ /* 0x000fe40000000000 */
[----:B------:R-:W-:-:S13]  /*3c80*/  ISETP.GE.U32.AND P6, PT, R3, 0x3ff6a09f, PT ;  /* 0x3ff6a09f0300780c */ /* 0x000fda0003fc6070 */
[----:B------:R-:W-:Y:S02]  /*3c90*/  @P6 VIADD R5, R3, 0xfff00000 ;  /* 0xfff0000003056836 */ /* 0x000fe40000000000 */
[----:B------:R-:W-:Y:S02]  /*3ca0*/  @P6 VIADD R0, R0, 0x1 ;  /* 0x0000000100006836 */ /* 0x000fe40000000000 */
[----:B------:R-:W-:-:S06]  /*3cb0*/  @P6 IMAD.MOV.U32 R3, RZ, RZ, R5 ;  /* 0x000000ffff036224 */ /* 0x000fcc00078e0005 */
[----:B------:R-:W-:-:S06]  /*3cc0*/  DADD R40, R2, 1 ;  /* 0x3ff0000002287429 */ /* 0x000fcc0000000000 */
[----:B------:R-:W1:Y:S02]  /*3cd0*/  MUFU.RCP64H R5, R41 ;  /* 0x0000002900057308 */ /* 0x000e640000001800 */
[----:B-1----:R-:W-:Y:S01]  /*3ce0*/  DFMA R6, -R40, R4, 1 ;  /* 0x3ff000002806742b */ /* 0x002fe20000000104 */
[----:B------:R-:W-:Y:S02]  /*3cf0*/  IMAD.MOV.U32 R40, RZ, RZ, -0x748574fc ;  /* 0x8b7a8b04ff287424 */ /* 0x000fe400078e00ff */
[----:B------:R-:W-:-:S05]  /*3d00*/  IMAD.MOV.U32 R41, RZ, RZ, 0x3ed0ee25 ;  /* 0x3ed0ee25ff297424 */ /* 0x000fca00078e00ff */
[----:B------:R-:W-:-:S08]  /*3d10*/  DFMA R6, R6, R6, R6 ;  /* 0x000000060606722b */ /* 0x000fd00000000006 */
[----:B------:R-:W-:Y:S02]  /*3d20*/  DFMA R4, R4, R6, R4 ;  /* 0x000000060404722b */ /* 0x000fe40000000004 */
[----:B------:R-:W-:-:S08]  /*3d30*/  DADD R6, R2, -1 ;  /* 0xbff0000002067429 */ /* 0x000fd00000000000 */
        /* <DEDUP_REMOVED lines=29> */
[----:B------:R-:W-:Y:S01]  /*3f10*/  DFMA R4, R2, R40, R4 ;  /* 0x000000280204722b */ /* 0x000fe20000000004 */
[----:B------:R-:W-:Y:S01]  /*3f20*/  LOP3.LUT R40, R0, 0x80000000, RZ, 0x3c, !PT ;  /* 0x8000000000287812 */ /* 0x000fe200078e3cff */
[----:B------:R-:W-:-:S06]  /*3f30*/  IMAD.MOV.U32 R41, RZ, RZ, 0x43300000 ;  /* 0x43300000ff297424 */ /* 0x000fcc00078e00ff */
        /* <DEDUP_REMOVED lines=12> */
.L_x_10648:
[----:B------:R-:W-:Y:S01]  /*4000*/  IMAD.MOV.U32 R4, RZ, RZ, 0x0 ;  /* 0x00000000ff047424 */ /* 0x000fe200078e00ff */
[----:B------:R-:W-:Y:S01]  /*4010*/  LOP3.LUT P6, RZ, R3, 0x7fffffff, RZ, 0xc0, !PT ;  /* 0x7fffffff03ff7812 */ /* 0x000fe200078cc0ff */
[----:B------:R-:W-:-:S06]  /*4020*/  IMAD.MOV.U32 R5, RZ, RZ, 0x7ff00000 ;  /* 0x7ff00000ff057424 */ /* 0x000fcc00078e00ff */
[----:B------:R-:W-:-:S10]  /*4030*/  DFMA R4, R2, R4, +INF ;  /* 0x7ff000000204742b */ /* 0x000fd40000000004 */
[----:B------:R-:W-:Y:S02]  /*4040*/  FSEL R6, R4, RZ, P6 ;  /* 0x000000ff04067208 */ /* 0x000fe40003000000 */
[----:B------:R-:W-:-:S07]  /*4050*/  FSEL R7, R5, -QNAN , P6 ;  /* 0xfff0000005077808 */ /* 0x000fce0003000000 */
.L_x_10649:
[----:B------:R-:W-:Y:S04]  /*4060*/  BSSY.RECONVERGENT B0, `(.L_x_10650) ;  /* 0x000000c000007945 */ /* 0x000fe80003800200 */
[----:B------:R-:W-:Y:S05]  /*4070*/  @P0 BRA `(.L_x_10651) ;  /* 0x0000000000280947 */ /* 0x000fea0003800000 */
[----:B------:R-:W1:Y:S01]  /*4080*/  LDCU.64 UR4, c[0x0][0x380] ;  /* 0x00007000ff0477ac */ /* 0x000e620008000a00 */
[----:B------:R-:W-:Y:S01]  /*4090*/  MOV R2, R38 ;  /* 0x0000002600027202 */ /* 0x000fe20000000f00 */
[----:B------:R-:W-:-:S04]  /*40a0*/  IMAD.MOV.U32 R3, RZ, RZ, RZ ;  /* 0x000000ffff037224 */ /* 0x000fc800078e00ff */
[----:B------:R-:W-:Y:S01]  /*40b0*/  IMAD.WIDE.U32 R40, R36, UR9, R2 ;  /* 0x0000000924287c25 */ /* 0x000fe2000f8e0002 */
[----:B0-----:R-:W-:-:S03]  /*40c0*/  DADD R2, R34, -R8 ;  /* 0x0000000022027229 */ /* 0x001fc60000000808 */
[----:B------:R-:W-:-:S05]  /*40d0*/  IMAD R5, R37, UR9, R41 ;  /* 0x0000000925057c24 */ /* 0x000fca000f8e0229 */
[----:B------:R-:W-:Y:S01]  /*40e0*/  DADD R2, R2, -R6 ;  /* 0x0000000002027229 */ /* 0x000fe20000000806 */
[----:B-1----:R-:W-:-:S04]  /*40f0*/  LEA R4, P0, R40, UR4, 0x3 ;  /* 0x0000000428047c11 */ /* 0x002fc8000f8018ff */
[----:B------:R-:W-:-:S05]  /*4100*/  LEA.HI.X R5, R40, UR5, R5, 0x3, P0 ;  /* 0x0000000528057c11 */ /* 0x000fca00080f1c05 */
[----:B------:R1:W-:Y:S04]  /*4110*/  STG.E.64 desc[UR6][R4.64], R2 ;  /* 0x0000000204007986 */ /* 0x0003e8000c101b06 */
.L_x_10651:
[----:B------:R-:W-:Y:S05]  /*4120*/  BSYNC.RECONVERGENT B0 ;  /* 0x0000000000007941 */ /* 0x000fea0003800200 */
.L_x_10650:
[----:B------:R-:W2:Y:S01]  /*4130*/  LDCU UR4, c[0x0][0x360] ;  /* 0x00006c00ff0477ac */ /* 0x000ea20008000800 */
[----:B-1----:R-:W1:Y:S01]  /*4140*/  LDC R3, c[0x0][0x360] ;  /* 0x0000d800ff037b82 */ /* 0x002e620000000800 */
[----:B------:R-:W-:Y:S01]  /*4150*/  BSSY.RECONVERGENT B0, `(.L_x_10652) ;  /* 0x0000011000007945 */ /* 0x000fe20003800200 */
[----:B--2---:R-:W-:-:S05]  /*4160*/  VIADD R4, R38, UR4 ;  /* 0x0000000426047c36 */ /* 0x004fca0008000000 */
[-C--:B------:R-:W-:Y:S02]  /*4170*/  ISETP.GE.U32.AND P0, PT, R4, R36.reuse, PT ;  /* 0x000000240400720c */ /* 0x080fe40003f06070 */
[----:B-1----:R-:W-:Y:S02]  /*4180*/  IADD3 R38, PT, PT, R3, R3, R38 ;  /* 0x0000000303267210 */ /* 0x002fe40007ffe026 */
[----:B------:R-:W-:Y:S02]  /*4190*/  ISETP.GE.AND.EX P0, PT, RZ, R37, PT, P0 ;  /* 0x00000025ff00720c */ /* 0x000fe40003f06300 */
[C---:B------:R-:W-:Y:S01]  /*41a0*/  ISETP.GE.U32.AND P6, PT, R38.reuse, R36, PT ;  /* 0x000000242600720c */ /* 0x040fe20003fc6070 */
[----:B------:R-:W-:-:S10]  /*41b0*/  IMAD.IADD R2, R38, 0x1, R3 ;  /* 0x0000000126027824 */ /* 0x000fd400078e0203 */
[----:B------:R-:W-:Y:S05]  /*41c0*/  @P0 BRA `(.L_x_10653) ;  /* 0x0000000000240947 */ /* 0x000fea0003800000 */
[----:B------:R-:W1:Y:S01]  /*41d0*/  LDCU.64 UR4, c[0x0][0x380] ;  /* 0x00007000ff0477ac */ /* 0x000e620008000a00 */
[----:B------:R-:W-:Y:S01]  /*41e0*/  IMAD.MOV.U32 R5, RZ, RZ, RZ ;  /* 0x000000ffff057224 */ /* 0x000fe200078e00ff */
[----:B0-----:R-:W-:Y:S01]  /*41f0*/  DADD R40, R32, -R8 ;  /* 0x0000000020287229 */ /* 0x001fe20000000808 */
[----:B------:R-:W-:-:S04]  /*4200*/  IMAD.WIDE.U32 R32, R36, UR9, R4 ;  /* 0x0000000924207c25 */ /* 0x000fc8000f8e0004 */
[----:B------:R-:W-:-:S03]  /*4210*/  IMAD R33, R37, UR9, R33 ;  /* 0x0000000925217c24 */ /* 0x000fc6000f8e0221 */
[----:B------:R-:W-:Y:S01]  /*4220*/  DADD R4, R40, -R6 ;  /* 0x0000000028047229 */ /* 0x000fe20000000806 */
[----:B-1----:R-:W-:-:S04]  /*4230*/  LEA R34, P0, R32, UR4, 0x3 ;  /* 0x0000000420227c11 */ /* 0x002fc8000f8018ff */
[----:B------:R-:W-:-:S05]  /*4240*/  LEA.HI.X R35, R32, UR5, R33, 0x3, P0 ;  /* 0x0000000520237c11 */ /* 0x000fca00080f1c21 */
[----:B------:R1:W-:Y:S04]  /*4250*/  STG.E.64 desc[UR6][R34.64], R4 ;  /* 0x0000000422007986 */ /* 0x0003e8000c101b06 */
.L_x_10653:
[----:B------:R-:W-:Y:S05]  /*4260*/  BSYNC.RECONVERGENT B0 ;  /* 0x0000000000007941 */ /* 0x000fea0003800200 */
.L_x_10652:
[----:B------:R-:W-:Y:S01]  /*4270*/  ISETP.GE.AND.EX P6, PT, RZ, R37, PT, P6 ;  /* 0x00000025ff00720c */ /* 0x000fe20003fc6360 */
[----:B------:R-:W-:Y:S01]  /*4280*/  BSSY.RECONVERGENT B0, `(.L_x_10654) ;  /* 0x000000d000007945 */ /* 0x000fe20003800200 */
[----:B------:R-:W-:-:S04]  /*4290*/  ISETP.GE.U32.AND P0, PT, R2, R36, PT ;  /* 0x000000240200720c */ /* 0x000fc80003f06070 */
[----:B------:R-:W-:-:S07]  /*42a0*/  ISETP.GE.AND.EX P0, PT, RZ, R37, PT, P0 ;  /* 0x00000025ff00720c */ /* 0x000fce0003f06300 */
[----:B------:R-:W-:Y:S06]  /*42b0*/  @P6 BRA `(.L_x_10655) ;  /* 0x0000000000246947 */ /* 0x000fec0003800000 */
[----:B------:R-:W2:Y:S01]  /*42c0*/  LDCU.64 UR4, c[0x0][0x380] ;  /* 0x00007000ff0477ac */ /* 0x000ea20008000a00 */
[----:B------:R-:W-:Y:S01]  /*42d0*/  IMAD.MOV.U32 R39, RZ, RZ, RZ ;  /* 0x000000ffff277224 */ /* 0x000fe200078e00ff */
[----:B01----:R-:W-:Y:S01]  /*42e0*/  DADD R4, R30, -R8 ;  /* 0x000000001e047229 */ /* 0x003fe20000000808 */
[----:B------:R-:W-:-:S04]  /*42f0*/  IMAD.WIDE.U32 R38, R36, UR9, R38 ;  /* 0x0000000924267c25 */ /* 0x000fc8000f8e0026 */
[----:B------:R-:W-:-:S03]  /*4300*/  IMAD R31, R37, UR9, R39 ;  /* 0x00000009251f7c24 */ /* 0x000fc6000f8e0227 */
[----:B------:R-:W-:Y:S01]  /*4310*/  DADD R4, R4, -R6 ;  /* 0x0000000004047229 */ /* 0x000fe20000000806 */
[----:B--2---:R-:W-:-:S04]  /*4320*/  LEA R30, P6, R38, UR4, 0x3 ;  /* 0x00000004261e7c11 */ /* 0x004fc8000f8c18ff */
[----:B------:R-:W-:-:S05]  /*4330*/  LEA.HI.X R31, R38, UR5, R31, 0x3, P6 ;  /* 0x00000005261f7c11 */ /* 0x000fca000b0f1c1f */
[----:B------:R2:W-:Y:S04]  /*4340*/  STG.E.64 desc[UR6][R30.64], R4 ;  /* 0x000000041e007986 */ /* 0x0005e8000c101b06 */
.L_x_10655:
[----:B------:R-:W-:Y:S05]  /*4350*/  BSYNC.RECONVERGENT B0 ;  /* 0x0000000000007941 */ /* 0x000fea0003800200 */
.L_x_10654:
[----:B------:R-:W-:Y:S04]  /*4360*/  BSSY.RECONVERGENT B0, `(.L_x_10656) ;  /* 0x000000b000007945 */ /* 0x000fe80003800200 */
[----:B------:R-:W-:Y:S05]  /*4370*/  @P0 BRA `(.L_x_10657) ;  /* 0x0000000000240947 */ /* 0x000fea0003800000 */
[----:B------:R-:W3:Y:S01]  /*4380*/  LDCU.64 UR4, c[0x0][0x380] ;  /* 0x00007000ff0477ac */ /* 0x000ee20008000a00 */
[----:B------:R-:W-:Y:S01]  /*4390*/  IMAD.MOV.U32 R3, RZ, RZ, RZ ;  /* 0x000000ffff037224 */ /* 0x000fe200078e00ff */
[----:B0-2---:R-:W-:Y:S01]  /*43a0*/  DADD R30, R28, -R8 ;  /* 0x000000001c1e7229 */ /* 0x005fe20000000808 */
[----:B-1----:R-:W-:-:S04]  /*43b0*/  IMAD.WIDE.U32 R4, R36, UR9, R2 ;  /* 0x0000000924047c25 */ /* 0x002fc8000f8e0002 */
[----:B------:R-:W-:-:S03]  /*43c0*/  IMAD R5, R37, UR9, R5 ;  /* 0x0000000925057c24 */ /* 0x000fc6000f8e0205 */
[----:B------:R-:W-:Y:S01]  /*43d0*/  DADD R2, R30, -R6 ;  /* 0x000000001e027229 */ /* 0x000fe20000000806 */
[----:B---3--:R-:W-:-:S04]  /*43e0*/  LEA R28, P0, R4, UR4, 0x3 ;  /* 0x00000004041c7c11 */ /* 0x008fc8000f8018ff */
[----:B------:R-:W-:-:S05]  /*43f0*/  LEA.HI.X R29, R4, UR5, R5, 0x3, P0 ;  /* 0x00000005041d7c11 */ /* 0x000fca00080f1c05 */
[----:B------:R3:W-:Y:S04]  /*4400*/  STG.E.64 desc[UR6][R28.64], R2 ;  /* 0x000000021c007986 */ /* 0x0007e8000c101b06 */
.L_x_10657:
[----:B------:R-:W-:Y:S05]  /*4410*/  BSYNC.RECONVERGENT B0 ;  /* 0x0000000000007941 */ /* 0x000fea0003800200 */
.L_x_10656:
[----:B------:R-:W-:Y:S04]  /*4420*/  BSSY.RECONVERGENT B0, `(.L_x_10658) ;  /* 0x0000010000007945 */ /* 0x000fe80003800200 */
[----:B------:R-:W-:Y:S05]  /*4430*/  @P1 BRA `(.L_x_10659) ;  /* 0x0000000000381947 */ /* 0x000fea0003800000 */
[----:B------:R-:W4:Y:S01]  /*4440*/  S2R R0, SR_TID.X ;  /* 0x0000000000007919 */ /* 0x000f220000002100 */
[----:B------:R-:W5:Y:S01]  /*4450*/  LDCU.64 UR4, c[0x0][0x380] ;  /* 0x00007000ff0477ac */ /* 0x000f620008000a00 */
[----:B-12---:R-:W-:Y:S01]  /*4460*/  IMAD.MOV.U32 R5, RZ, RZ, RZ ;  /* 0x000000ffff057224 */ /* 0x006fe200078e00ff */
[----:B0--3--:R-:W-:-:S08]  /*4470*/  DADD R2, R22, -R8 ;  /* 0x0000000016027229 */ /* 0x009fd00000000808 */
[----:B------:R-:W-:Y:S01]  /*4480*/  DADD R2, R2, -R6 ;  /* 0x0000000002027229 */ /* 0x000fe20000000806 */
[----:B----4-:R-:W-:-:S04]  /*4490*/  VIADD R0, R0, UR8 ;  /* 0x0000000800007c36 */ /* 0x010fc80008000000 */
[----:B------:R-:W-:-:S04]  /*44a0*/  VIADD R0, R0, UR8 ;  /* 0x0000000800007c36 */ /* 0x000fc80008000000 */
[----:B------:R-:W-:-:S04]  /*44b0*/  VIADD R0, R0, UR8 ;  /* 0x0000000800007c36 */ /* 0x000fc80008000000 */
[----:B------:R-:W-:-:S04]  /*44c0*/  VIADD R4, R0, UR8 ;  /* 0x0000000800047c36 */ /* 0x000fc80008000000 */
[----:B------:R-:W-:-:S04]  /*44d0*/  IMAD.WIDE.U32 R22, R36, UR9, R4 ;  /* 0x0000000924167c25 */ /* 0x000fc8000f8e0004 */
[----:B------:R-:W-:Y:S01]  /*44e0*/  IMAD R5, R37, UR9, R23 ;  /* 0x0000000925057c24 */ /* 0x000fe2000f8e0217 */
[----:B-----5:R-:W-:-:S04]  /*44f0*/  LEA R4, P0, R22, UR4, 0x3 ;  /* 0x0000000416047c11 */ /* 0x020fc8000f8018ff */
[----:B------:R-:W-:-:S05]  /*4500*/  LEA.HI.X R5, R22, UR5, R5, 0x3, P0 ;  /* 0x0000000516057c11 */ /* 0x000fca00080f1c05 */
[----:B------:R4:W-:Y:S04]  /*4510*/  STG.E.64 desc[UR6][R4.64], R2 ;  /* 0x0000000204007986 */ /* 0x0009e8000c101b06 */
.L_x_10659:
[----:B------:R-:W-:Y:S05]  /*4520*/  BSYNC.RECONVERGENT B0 ;  /* 0x0000000000007941 */ /* 0x000fea0003800200 */
.L_x_10658:
[----:B------:R-:W-:Y:S04]  /*4530*/  BSSY.RECONVERGENT B0, `(.L_x_10660) ;  /* 0x000000b000007945 */ /* 0x000fe80003800200 */
[----:B------:R-:W-:Y:S05]  /*4540*/  @P2 BRA `(.L_x_10661) ;  /* 0x0000000000242947 */ /* 0x000fea0003800000 */
[----:B------:R-:W5:Y:S01]  /*4550*/  LDCU.64 UR4, c[0x0][0x380] ;  /* 0x00007000ff0477ac */ /* 0x000f620008000a00 */
[----:B------:R-:W-:Y:S01]  /*4560*/  IMAD.MOV.U32 R27, RZ, RZ, RZ ;  /* 0x000000ffff1b7224 */ /* 0x000fe200078e00ff */
[----:B0--34-:R-:W-:Y:S01]  /*4570*/  DADD R2, R18, -R8 ;  /* 0x0000000012027229 */ /* 0x019fe20000000808 */
[----:B------:R-:W-:-:S04]  /*4580*/  IMAD.WIDE.U32 R26, R36, UR9, R26 ;  /* 0x00000009241a7c25 */ /* 0x000fc8000f8e001a */
[----:B-12---:R-:W-:-:S03]  /*4590*/  IMAD R5, R37, UR9, R27 ;  /* 0x0000000925057c24 */ /* 0x006fc6000f8e021b */
[----:B------:R-:W-:Y:S01]  /*45a0*/  DADD R2, R2, -R6 ;  /* 0x0000000002027229 */ /* 0x000fe20000000806 */
[----:B-----5:R-:W-:-:S04]  /*45b0*/  LEA R4, P0, R26, UR4, 0x3 ;  /* 0x000000041a047c11 */ /* 0x020fc8000f8018ff */
[----:B------:R-:W-:-:S05]  /*45c0*/  LEA.HI.X R5, R26, UR5, R5, 0x3, P0 ;  /* 0x000000051a057c11 */ /* 0x000fca00080f1c05 */
[----:B------:R0:W-:Y:S04]  /*45d0*/  STG.E.64 desc[UR6][R4.64], R2 ;  /* 0x0000000204007986 */ /* 0x0001e8000c101b06 */
.L_x_10661:
[----:B------:R-:W-:Y:S05]  /*45e0*/  BSYNC.RECONVERGENT B0 ;  /* 0x0000000000007941 */ /* 0x000fea0003800200 */
.L_x_10660:
[----:B------:R-:W-:Y:S04]  /*45f0*/  BSSY.RECONVERGENT B0, `(.L_x_10662) ;  /* 0x000000b000007945 */ /* 0x000fe80003800200 */
[----:B------:R-:W-:Y:S05]  /*4600*/  @P3 BRA `(.L_x_10663) ;  /* 0x0000000000243947 */ /* 0x000fea0003800000 */
[----:B------:R-:W5:Y:S01]  /*4610*/  LDCU.64 UR4, c[0x0][0x380] ;  /* 0x00007000ff0477ac */ /* 0x000f620008000a00 */
[----:B------:R-:W-:Y:S01]  /*4620*/  MOV R25, RZ ;  /* 0x000000ff00197202 */ /* 0x000fe20000000f00 */
[----:B0--34-:R-:W-:Y:S02]  /*4630*/  DADD R2, R16, -R8 ;  /* 0x0000000010027229 */ /* 0x019fe40000000808 */
[----:B------:R-:W-:-:S04]  /*4640*/  IMAD.WIDE.U32 R24, R36, UR9, R24 ;  /* 0x0000000924187c25 */ /* 0x000fc8000f8e0018 */
[----:B-12---:R-:W-:Y:S02]  /*4650*/  IMAD R5, R37, UR9, R25 ;  /* 0x0000000925057c24 */ /* 0x006fe4000f8e0219 */
[----:B------:R-:W-:Y:S01]  /*4660*/  DADD R2, R2, -R6 ;  /* 0x0000000002027229 */ /* 0x000fe20000000806 */
[----:B-----5:R-:W-:-:S04]  /*4670*/  LEA R4, P0, R24, UR4, 0x3 ;  /* 0x0000000418047c11 */ /* 0x020fc8000f8018ff */
[----:B------:R-:W-:-:S05]  /*4680*/  LEA.HI.X R5, R24, UR5, R5, 0x3, P0 ;  /* 0x0000000518057c11 */ /* 0x000fca00080f1c05 */
[----:B------:R0:W-:Y:S04]  /*4690*/  STG.E.64 desc[UR6][R4.64], R2 ;  /* 0x0000000204007986 */ /* 0x0001e8000c101b06 */
.L_x_10663:
[----:B------:R-:W-:Y:S05]  /*46a0*/  BSYNC.RECONVERGENT B0 ;  /* 0x0000000000007941 */ /* 0x000fea0003800200 */
.L_x_10662:
        /* <DEDUP_REMOVED lines=11> */
.L_x_10665:
[----:B------:R-:W-:Y:S05]  /*4760*/  BSYNC.RECONVERGENT B0 ;  /* 0x0000000000007941 */ /* 0x000fea0003800200 */
.L_x_10664:
[----:B------:R-:W-:Y:S05]  /*4770*/  @P5 EXIT ;  /* 0x000000000000594d */ /* 0x000fea0003800000 */
[----:B------:R-:W3:Y:S01]  /*4780*/  LDCU.64 UR4, c[0x0][0x380] ;  /* 0x00007000ff0477ac */ /* 0x000ee20008000a00 */
[----:B------:R-:W-:Y:S01]  /*4790*/  IMAD.MOV.U32 R13, RZ, RZ, RZ ;  /* 0x000000ffff0d7224 */ /* 0x000fe200078e00ff */
[----:B0-----:R-:W-:Y:S01]  /*47a0*/  DADD R8, R10, -R8 ;  /* 0x000000000a087229 */ /* 0x001fe20000000808 */
[----:B------:R-:W-:-:S04]  /*47b0*/  IMAD.WIDE.U32 R12, R36, UR9, R12 ;  /* 0x00000009240c7c25 */ /* 0x000fc8000f8e000c */
[----:B------:R-:W-:-:S03]  /*47c0*/  IMAD R37, R37, UR9, R13 ;  /* 0x0000000925257c24 */ /* 0x000fc6000f8e020d */
[----:B------:R-:W-:Y:S01]  /*47d0*/  DADD R6, R8, -R6 ;  /* 0x0000000008067229 */ /* 0x000fe20000000806 */
[----:B---34-:R-:W-:-:S04]  /*47e0*/  LEA R2, P0, R12, UR4, 0x3 ;  /* 0x000000040c027c11 */ /* 0x018fc8000f8018ff */
[----:B------:R-:W-:-:S05]  /*47f0*/  LEA.HI.X R3, R12, UR5, R37, 0x3, P0 ;  /* 0x000000050c037c11 */ /* 0x000fca00080f1c25 */
[----:B------:R-:W-:Y:S01]  /*4800*/  STG.E.64 desc[UR6][R2.64], R6 ;  /* 0x0000000602007986 */ /* 0x000fe2000c101b06 */
[----:B------:R-:W-:Y:S05]  /*4810*/  EXIT ;  /* 0x000000000000794d */ /* 0x000fea0003800000 */
.L_x_10608:
[----:B--2---:R-:W-:Y:S02]  /*4820*/  IMAD.MOV.U32 R7, RZ, RZ, R9 ;  /* 0x000000ffff077224 */ /* 0x004fe400078e0009 */
[----:B------:R-:W-:Y:S02]  /*4830*/  IMAD.MOV.U32 R6, RZ, RZ, 0x10 ;  /* 0x00000010ff067424 */ /* 0x000fe400078e00ff */
[----:B------:R-:W-:Y:S02]  /*4840*/  IMAD.MOV.U32 R5, RZ, RZ, 0x1f ;  /* 0x0000001fff057424 */ /* 0x000fe400078e00ff */
[----:B------:R-:W-:-:S07]  /*4850*/  IMAD.MOV.U32 R4, RZ, RZ, -0x1 ;  /* 0xffffffffff047424 */ /* 0x000fce00078e00ff */
[----:B------:R-:W-:Y:S05]  /*4860*/  WARPSYNC.COLLECTIVE R4, `(.L_x_10666) ;  /* 0x0000000004087348 */ /* 0x000fea0003c00000 */
[----:B------:R0:W1:Y:S02]  /*4870*/  SHFL.DOWN P6, R42, R7, R6, R5 ;  /* 0x08000006072a7389 */ /* 0x00006400000c0005 */
[----:B01----:R-:W-:Y:S05]  /*4880*/  ENDCOLLECTIVE ;  /* 0x000000000000791b */ /* 0x003fea0003800000 */
.L_x_10666:
[----:B------:R-:W-:Y:S02]  /*4890*/  IMAD.MOV.U32 R7, RZ, RZ, R8 ;  /* 0x000000ffff077224 */ /* 0x000fe400078e0008 */
[----:B------:R-:W-:-:S07]  /*48a0*/  IMAD.MOV.U32 R41, RZ, RZ, R42 ;  /* 0x000000ffff297224 */ /* 0x000fce00078e002a */
[----:B------:R-:W-:Y:S05]  /*48b0*/  WARPSYNC.COLLECTIVE R4, `(.L_x_10667) ;  /* 0x0000000004087348 */ /* 0x000fea0003c00000 */
[----:B------:R0:W1:Y:S02]  /*48c0*/  SHFL.DOWN P6, R42, R7, R6, R5 ;  /* 0x08000006072a7389 */ /* 0x00006400000c0005 */
[----:B01----:R-:W-:Y:S05]  /*48d0*/  ENDCOLLECTIVE ;  /* 0x000000000000791b */ /* 0x003fea0003800000 */
.L_x_10667:
        /* <DEDUP_REMOVED lines=9> */
.L_x_10668:
[----:B------:R-:W-:Y:S01]  /*4970*/  MOV R7, R40 ;  /* 0x0000002800077202 */ /* 0x000fe20000000f00 */
[----:B------:R-:W-:-:S07]  /*4980*/  IMAD.MOV.U32 R44, RZ, RZ, R42 ;  /* 0x000000ffff2c7224 */ /* 0x000fce00078e002a */
[----:B------:R-:W-:Y:S05]  /*4990*/  WARPSYNC.COLLECTIVE R4, `(.L_x_10669) ;  /* 0x0000000004087348 */ /* 0x000fea0003c00000 */
[----:B------:R0:W1:Y:S02]  /*49a0*/  SHFL.DOWN P6, R42, R7, R6, R5 ;  /* 0x08000006072a7389 */ /* 0x00006400000c0005 */
[----:B01----:R-:W-:Y:S05]  /*49b0*/  ENDCOLLECTIVE ;  /* 0x000000000000791b */ /* 0x003fea0003800000 */
.L_x_10669:
        /* <DEDUP_REMOVED lines=12> */
.L_x_10670:
[----:B------:R-:W-:Y:S02]  /*4a80*/  IMAD.MOV.U32 R7, RZ, RZ, R8 ;  /* 0x000000ffff077224 */ /* 0x000fe400078e0008 */
[----:B------:R-:W-:-:S07]  /*4a90*/  IMAD.MOV.U32 R44, RZ, RZ, R42 ;  /* 0x000000ffff2c7224 */ /* 0x000fce00078e002a */
[----:B------:R-:W-:Y:S05]  /*4aa0*/  WARPSYNC.COLLECTIVE R4, `(.L_x_10671) ;  /* 0x0000000004087348 */ /* 0x000fea0003c00000 */
[----:B------:R0:W1:Y:S02]  /*4ab0*/  SHFL.DOWN P6, R42, R7, R6, R5 ;  /* 0x08000006072a7389 */ /* 0x00006400000c0005 */
[----:B01----:R-:W-:Y:S05]  /*4ac0*/  ENDCOLLECTIVE ;  /* 0x000000000000791b */ /* 0x003fea0003800000 */
.L_x_10671:
        /* <DEDUP_REMOVED lines=12> */
.L_x_10672:
[----:B------:R-:W-:Y:S02]  /*4b90*/  IMAD.MOV.U32 R7, RZ, RZ, R40 ;  /* 0x000000ffff077224 */ /* 0x000fe400078e0028 */
[----:B------:R-:W-:-:S07]  /*4ba0*/  IMAD.MOV.U32 R44, RZ, RZ, R42 ;  /* 0x000000ffff2c7224 */ /* 0x000fce00078e002a */
[----:B------:R-:W-:Y:S05]  /*4bb0*/  WARPSYNC.COLLECTIVE R4, `(.L_x_10673) ;  /* 0x0000000004087348 */ /* 0x000fea0003c00000 */
[----:B------:R0:W1:Y:S02]  /*4bc0*/  SHFL.DOWN P6, R42, R7, R6, R5 ;  /* 0x08000006072a7389 */ /* 0x00006400000c0005 */
[----:B01----:R-:W-:Y:S05]  /*4bd0*/  ENDCOLLECTIVE ;  /* 0x000000000000791b */ /* 0x003fea0003800000 */
.L_x_10673:
        /* <DEDUP_REMOVED lines=12> */
.L_x_10674:
[----:B------:R-:W-:Y:S02]  /*4ca0*/  IMAD.MOV.U32 R7, RZ, RZ, R8 ;  /* 0x000000ffff077224 */ /* 0x000fe400078e0008 */
[----:B------:R-:W-:-:S07]  /*4cb0*/  IMAD.MOV.U32 R43, RZ, RZ, R42 ;  /* 0x000000ffff2b7224 */ /* 0x000fce00078e002a */
[----:B------:R-:W-:Y:S05]  /*4cc0*/  WARPSYNC.COLLECTIVE R4, `(.L_x_10675) ;  /* 0x0000000004087348 */ /* 0x000fea0003c00000 */
[----:B------:R0:W1:Y:S02]  /*4cd0*/  SHFL.DOWN P6, R42, R7, R6, R5 ;  /* 0x08000006072a7389 */ /* 0x00006400000c0005 */
[----:B01----:R-:W-:Y:S05]  /*4ce0*/  ENDCOLLECTIVE ;  /* 0x000000000000791b */ /* 0x003fea0003800000 */
.L_x_10675:
[----:B------:R-:W-:Y:S05]  /*4cf0*/  BRA `(.L_x_10676) ;  /* 0xffffffc000f47947 */ /* 0x000fea000383ffff */
.L_x_10647:
[----:B--2---:R-:W-:Y:S01]  /*4d00*/  IMAD.MOV.U32 R7, RZ, RZ, R41 ;  /* 0x000000ffff077224 */ /* 0x004fe200078e0029 */
[----:B------:R-:W-:Y:S01]  /*4d10*/  MOV R6, 0x10 ;  /* 0x0000001000067802 */ /* 0x000fe20000000f00 */
[----:B------:R-:W-:Y:S02]  /*4d20*/  IMAD.MOV.U32 R5, RZ, RZ, 0x1f ;  /* 0x0000001fff057424 */ /* 0x000fe400078e00ff */
[----:B------:R-:W-:-:S07]  /*4d30*/  IMAD.MOV.U32 R4, RZ, RZ, -0x1 ;  /* 0xffffffffff047424 */ /* 0x000fce00078e00ff */
[----:B0-----:R-:W-:Y:S05]  /*4d40*/  WARPSYNC.COLLECTIVE R4, `(.L_x_10677) ;  /* 0x0000000004087348 */ /* 0x001fea0003c00000 */
[----:B------:R1:W2:Y:S02]  /*4d50*/  SHFL.DOWN P6, R42, R7, R6, R5 ;  /* 0x08000006072a7389 */ /* 0x0002a400000c0005 */
[----:B012---:R-:W-:Y:S05]  /*4d60*/  ENDCOLLECTIVE ;  /* 0x000000000000791b */ /* 0x007fea0003800000 */
.L_x_10677:
[----:B------:R-:W-:Y:S02]  /*4d70*/  IMAD.MOV.U32 R7, RZ, RZ, R40 ;  /* 0x000000ffff077224 */ /* 0x000fe400078e0028 */
[----:B------:R-:W-:-:S07]  /*4d80*/  IMAD.MOV.U32 R47, RZ, RZ, R42 ;  /* 0x000000ffff2f7224 */ /* 0x000fce00078e002a */
[----:B------:R-:W-:Y:S05]  /*4d90*/  WARPSYNC.COLLECTIVE R4, `(.L_x_10678) ;  /* 0x0000000004087348 */ /* 0x000fea0003c00000 */
[----:B------:R0:W1:Y:S02]  /*4da0*/  SHFL.DOWN P6, R42, R7, R6, R5 ;  /* 0x08000006072a7389 */ /* 0x00006400000c0005 */
[----:B01----:R-:W-:Y:S05]  /*4db0*/  ENDCOLLECTIVE ;  /* 0x000000000000791b */ /* 0x003fea0003800000 */
.L_x_10678:
[----:B------:R-:W-:Y:S02]  /*4dc0*/  IMAD.MOV.U32 R6, RZ, RZ, 0x8 ;  /* 0x00000008ff067424 */ /* 0x000fe400078e00ff */
[----:B------:R-:W-:-:S06]  /*4dd0*/  IMAD.MOV.U32 R46, RZ, RZ, R42 ;  /* 0x000000ffff2e7224 */ /* 0x000fcc00078e002a */
[----:B------:R-:W-:-:S10]  /*4de0*/  DADD R46, R40, R46 ;  /* 0x00000000282e7229 */ /* 0x000fd4000000002e */
[----:B------:R-:W-:-:S07]  /*4df0*/  IMAD.MOV.U32 R7, RZ, RZ, R47 ;  /* 0x000000ffff077224 */ /* 0x000fce00078e002f */
[----:B------:R-:W-:Y:S05]  /*4e00*/  WARPSYNC.COLLECTIVE R4, `(.L_x_10679) ;  /* 0x0000000004087348 */ /* 0x000fea0003c00000 */
[----:B------:R0:W1:Y:S02]  /*4e10*/  SHFL.DOWN P6, R42, R7, R6, R5 ;  /* 0x08000006072a7389 */ /* 0x00006400000c0005 */
[----:B01----:R-:W-:Y:S05]  /*4e20*/  ENDCOLLECTIVE ;  /* 0x000000000000791b */ /* 0x003fea0003800000 */
.L_x_10679:
[----:B------:R-:W-:Y:S02]  /*4e30*/  IMAD.MOV.U32 R7, RZ, RZ, R46 ;  /* 0x000000ffff077224 */ /* 0x000fe400078e002e */
[----:B------:R-:W-:-:S07]  /*4e40*/  IMAD.MOV.U32 R45, RZ, RZ, R42 ;  /* 0x000000ffff2d7224 */ /* 0x000fce00078e002a */
[----:B------:R-:W-:Y:S05]  /*4e50*/  WARPSYNC.COLLECTIVE R4, `(.L_x_10680) ;  /* 0x0000000004087348 */ /* 0x000fea0003c00000 */
[----:B------:R0:W1:Y:S02]  /*4e60*/  SHFL.DOWN P6, R42, R7, R6, R5 ;  /* 0x08000006072a7389 */ /* 0x00006400000c0005 */
[----:B01----:R-:W-:Y:S05]  /*4e70*/  ENDCOLLECTIVE ;  /* 0x000000000000791b */ /* 0x003fea0003800000 */
.L_x_10680:
[----:B------:R-:W-:Y:S02]  /*4e80*/  IMAD.MOV.U32 R6, RZ, RZ, 0x4 ;  /* 0x00000004ff067424 */ /* 0x000fe400078e00ff */
[----:B------:R-:W-:-:S06]  /*4e90*/  IMAD.MOV.U32 R44, RZ, RZ, R42 ;  /* 0x000000ffff2c7224 */ /* 0x000fcc00078e002a */
[----:B------:R-:W-:-:S10]  /*4ea0*/  DADD R44, R46, R44 ;  /* 0x000000002e2c7229 */ /* 0x000fd4000000002c */
[----:B------:R-:W-:-:S07]  /*4eb0*/  IMAD.MOV.U32 R7, RZ, RZ, R45 ;  /* 0x000000ffff077224 */ /* 0x000fce00078e002d */
[----:B------:R-:W-:Y:S05]  /*4ec0*/  WARPSYNC.COLLECTIVE R4, `(.L_x_10681) ;  /* 0x0000000004087348 */ /* 0x000fea0003c00000 */
[----:B------:R0:W1:Y:S02]  /*4ed0*/  SHFL.DOWN P6, R42, R7, R6, R5 ;  /* 0x08000006072a7389 */ /* 0x00006400000c0005 */
[----:B01----:R-:W-:Y:S05]  /*4ee0*/  ENDCOLLECTIVE ;  /* 0x000000000000791b */ /* 0x003fea0003800000 */
.L_x_10681:
[----:B------:R-:W-:Y:S01]  /*4ef0*/  IMAD.MOV.U32 R7, RZ, RZ, R44 ;  /* 0x000000ffff077224 */ /* 0x000fe200078e002c */
[----:B------:R-:W-:-:S07]  /*4f00*/  MOV R3, R42 ;  /* 0x0000002a00037202 */ /* 0x000fce0000000f00 */
[----:B------:R-:W-:Y:S05]  /*4f10*/  WARPSYNC.COLLECTIVE R4, `(.L_x_10682) ;  /* 0x0000000004087348 */ /* 0x000fea0003c00000 */
[----:B------:R0:W1:Y:S02]  /*4f20*/  SHFL.DOWN P6, R42, R7, R6, R5 ;  /* 0x08000006072a7389 */ /* 0x00006400000c0005 */
[----:B01----:R-:W-:Y:S05]  /*4f30*/  ENDCOLLECTIVE ;  /* 0x000000000000791b */ /* 0x003fea0003800000 */
.L_x_10682:
[----:B------:R-:W-:Y:S02]  /*4f40*/  IMAD.MOV.U32 R6, RZ, RZ, 0x2 ;  /* 0x00000002ff067424 */ /* 0x000fe400078e00ff */
[----:B------:R-:W-:-:S06]  /*4f50*/  IMAD.MOV.U32 R2, RZ, RZ, R42 ;  /* 0x000000ffff027224 */ /* 0x000fcc00078e002a */
[----:B------:R-:W-:-:S10]  /*4f60*/  DADD R2, R44, R2 ;  /* 0x000000002c027229 */ /* 0x000fd40000000002 */
[----:B------:R-:W-:-:S07]  /*4f70*/  IMAD.MOV.U32 R7, RZ, RZ, R3 ;  /* 0x000000ffff077224 */ /* 0x000fce00078e0003 */
[----:B------:R-:W-:Y:S05]  /*4f80*/  WARPSYNC.COLLECTIVE R4, `(.L_x_10683) ;  /* 0x0000000004087348 */ /* 0x000fea0003c00000 */
[----:B------:R0:W1:Y:S02]  /*4f90*/  SHFL.DOWN P6, R42, R7, R6, R5 ;  /* 0x08000006072a7389 */ /* 0x00006400000c0005 */
[----:B01----:R-:W-:Y:S05]  /*4fa0*/  ENDCOLLECTIVE ;  /* 0x000000000000791b */ /* 0x003fea0003800000 */
.L_x_10683:
[----:B------:R-:W-:Y:S02]  /*4fb0*/  IMAD.MOV.U32 R7, RZ, RZ, R2 ;  /* 0x000000ffff077224 */ /* 0x000fe400078e0002 */
[----:B------:R-:W-:-:S07]  /*4fc0*/  IMAD.MOV.U32 R41, RZ, RZ, R42 ;  /* 0x000000ffff297224 */ /* 0x000fce00078e002a */
[----:B------:R-:W-:Y:S05]  /*4fd0*/  WARPSYNC.COLLECTIVE R4, `(.L_x_10684) ;  /* 0x0000000004087348 */ /* 0x000fea0003c00000 */
[----:B------:R0:W1:Y:S02]  /*4fe0*/  SHFL.DOWN P6, R42, R7, R6, R5 ;  /* 0x08000006072a7389 */ /* 0x00006400000c0005 */
[----:B01----:R-:W-:Y:S05]  /*4ff0*/  ENDCOLLECTIVE ;  /* 0x000000000000791b */ /* 0x003fea0003800000 */
.L_x_10684:
[----:B------:R-:W-:Y:S02]  /*5000*/  IMAD.MOV.U32 R6, RZ, RZ, 0x1 ;  /* 0x00000001ff067424 */ /* 0x000fe400078e00ff */
[----:B------:R-:W-:-:S06]  /*5010*/  IMAD.MOV.U32 R40, RZ, RZ, R42 ;  /* 0x000000ffff287224 */ /* 0x000fcc00078e002a */
[----:B------:R-:W-:-:S10]  /*5020*/  DADD R40, R2, R40 ;  /* 0x0000000002287229 */ /* 0x000fd40000000028 */
[----:B------:R-:W-:-:S07]  /*5030*/  IMAD.MOV.U32 R7, RZ, RZ, R41 ;  /* 0x000000ffff077224 */ /* 0x000fce00078e0029 */
[----:B------:R-:W-:Y:S05]  /*5040*/  WARPSYNC.COLLECTIVE R4, `(.L_x_10685) ;  /* 0x0000000004087348 */ /* 0x000fea0003c00000 */
[----:B------:R0:W1:Y:S02]  /*5050*/  SHFL.DOWN P6, R42, R7, R6, R5 ;  /* 0x08000006072a7389 */ /* 0x00006400000c0005 */
[----:B01----:R-:W-:Y:S05]  /*5060*/  ENDCOLLECTIVE ;  /* 0x000000000000791b */ /* 0x003fea0003800000 */
.L_x_10685:
[----:B------:R-:W-:Y:S02]  /*5070*/  IMAD.MOV.U32 R7, RZ, RZ, R40 ;  /* 0x000000ffff077224 */ /* 0x000fe400078e0028 */
[----:B------:R-:W-:-:S07]  /*5080*/  IMAD.MOV.U32 R3, RZ, RZ, R42 ;  /* 0x000000ffff037224 */ /* 0x000fce00078e002a */
[----:B------:R-:W-:Y:S05]  /*5090*/  WARPSYNC.COLLECTIVE R4, `(.L_x_10686) ;  /* 0x0000000004087348 */ /* 0x000fea0003c00000 */
[----:B------:R0:W1:Y:S02]  /*50a0*/  SHFL.DOWN P6, R42, R7, R6, R5 ;  /* 0x08000006072a7389 */ /* 0x00006400000c0005 */
[----:B01----:R-:W-:Y:S05]  /*50b0*/  ENDCOLLECTIVE ;  /* 0x000000000000791b */ /* 0x003fea0003800000 */
.L_x_10686:
[----:B------:R-:W-:Y:S05]  /*50c0*/  BRA `(.L_x_10687) ;  /* 0xffffffe800847947 */ /* 0x000fea000383ffff */
.L_x_10688:
        /* <DEDUP_REMOVED lines=11> */
.L_x_11705:


//--------------------- .text._ZN2at6native43_GLOBAL__N__9ae7fba5_10_SoftMax_cu_9f978f6322cunn_SoftMaxForwardRegIdddNS1_25LogSoftMaxForwardEpilogueElLi8EEEvPT1_PKT_T3_ --------------------------
	.section	.text._ZN2at6native43_GLOBAL__N__9ae7fba5_10_SoftMax_cu_9f978f6322cunn_SoftMaxForwardRegIdddNS1_25LogSoftMaxForwardEpilogueElLi8EEEvPT1_PKT_T3_,"ax",@progbits
	.align	128
.text._ZN2at6native43_GLOBAL__N__9ae7fba5_10_SoftMax_cu_9f978f6322cunn_SoftMaxForwardRegIdddNS1_25LogSoftMaxForwardEpilogueElLi8EEEvPT1_PKT_T3_:
        .type           _ZN2at6native43_GLOBAL__N__9ae7fba5_10_SoftMax_cu_9f978f6322cunn_SoftMaxForwardRegIdddNS1_25LogSoftMaxForwardEpilogueElLi8EEEvPT1_PKT_T3_,@function
        .size           _ZN2at6native43_GLOBAL__N__9ae7fba5_10_SoftMax_cu_9f978f6322cunn_SoftMaxForwardRegIdddNS1_25LogSoftMaxForwardEpilogueElLi8EEEvPT1_PKT_T3_,(.L_x_11706 - _ZN2at6native43_GLOBAL__N__9ae7fba5_10_SoftMax_cu_9f978f6322cunn_SoftMaxForwardRegIdddNS1_25LogSoftMaxForwardEpilogueElLi8EEEvPT1_PKT_T3_)
        .other          _ZN2at6native43_GLOBAL__N__9ae7fba5_10_SoftMax_cu_9f978f6322cunn_SoftMaxForwardRegIdddNS1_25LogSoftMaxForwardEpilogueElLi8EEEvPT1_PKT_T3_,@"STO_CUDA_ENTRY STV_DEFAULT"
_ZN2at6native43_GLOBAL__N__9ae7fba5_10_SoftMax_cu_9f978f6322cunn_SoftMaxForwardRegIdddNS1_25LogSoftMaxForwardEpilogueElLi8EEEvPT1_PKT_T3_:
        /* <DEDUP_REMOVED lines=15> */
[----:B------:R-:W-:Y:S01]  /*00f0*/  @!P0 IMAD R0, R7, UR9, R3 ;  /* 0x0000000907008c24 */ /* 0x000fe2000f8e0203 */
[----:B0-----:R-:W-:-:S04]  /*0100*/  @!P0 LEA R12, P1, R2, R12, 0x3 ;  /* 0x0000000c020c8211 */ /* 0x001fc800078218ff */
[----:B------:R-:W-:-:S05]  /*0110*/  @!P0 LEA.HI.X R13, R2, R13, R0, 0x3, P1 ;  /* 0x0000000d020d8211 */ /* 0x000fca00008f1c00 */
[----:B--2---:R0:W2:Y:S01]  /*0120*/  @!P0 LDG.E.64 R8, desc[UR6][R12.64] ;  /* 0x000000060c088981 */ /* 0x0040a2000c1e1b00 */
[----:B------:R-:W-:Y:S02]  /*0130*/  @!P4 IMAD.MOV.U32 R17, RZ, RZ, RZ ;  /* 0x000000ffff11c224 */ /* 0x000fe400078e00ff */
[----:B------:R-:W-:-:S04]  /*0140*/  @!P4 IMAD.WIDE.U32 R2, R6, UR9, R16 ;  /* 0x000000090602cc25 */ /* 0x000fc8000f8e0010 */
[----:B------:R-:W-:Y:S01]  /*0150*/  @!P4 IMAD R0, R7, UR9, R3 ;  /* 0x000000090700cc24 */ /* 0x000fe2000f8e0203 */
[----:B-1----:R-:W-:-:S04]  /*0160*/  @!P4 LEA R14, P1, R2, R14, 0x3 ;  /* 0x0000000e020ec211 */ /* 0x002fc800078218ff */
[----:B------:R-:W-:-:S05]  /*0170*/  @!P4 LEA.HI.X R15, R2, R15, R0, 0x3, P1 ;  /* 0x0000000f020fc211 */ /* 0x000fca00008f1c00 */
[----:B------:R1:W3:Y:S01]  /*0180*/  @!P4 LDG.E.64 R10, desc[UR6][R14.64] ;  /* 0x000000060e0ac981 */ /* 0x0002e2000c1e1b00 */
[----:B------:R-:W-:Y:S01]  /*0190*/  VIADD R16, R16, UR8 ;  /* 0x0000000810107c36 */ /* 0x000fe20008000000 */
[----:B------:R-:W-:Y:S01]  /*01a0*/  P2R R40, PR, RZ, 0x1 ;  /* 0x00000001ff287803 */ /* 0x000fe20000000000 */
[----:B------:R-:W-:Y:S02]  /*01b0*/  @!P0 IMAD.MOV.U32 R2, RZ, RZ, -0x1 ;  /* 0xffffffffff028424 */ /* 0x000fe400078e00ff */
[----:B------:R-:W-:Y:S01]  /*01c0*/  @!P0 IMAD.MOV.U32 R3, RZ, RZ, 0x7fefffff ;  /* 0x7fefffffff038424 */ /* 0x000fe200078e00ff */
[C---:B------:R-:W-:Y:S01]  /*01d0*/  ISETP.GE.U32.AND P1, PT, R16.reuse, R6, PT ;  /* 0x000000061000720c */ /* 0x040fe20003f26070 */
[----:B0-----:R-:W-:Y:S02]  /*01e0*/  @!P0 IMAD.MOV.U32 R13, RZ, RZ, R2 ;  /* 0x000000ffff0d8224 */ /* 0x001fe400078e0002 */
[----:B------:R-:W-:Y:S01]  /*01f0*/  VIADD R12, R16, UR8 ;  /* 0x00000008100c7c36 */ /* 0x000fe20008000000 */
[----:B------:R-:W-:-:S02]  /*0200*/  ISETP.GE.AND.EX P5, PT, RZ, R7, PT, P1 ;  /* 0x00000007ff00720c */ /* 0x000fc40003fa6310 */
[----:B------:R-:W-:Y:S02]  /*0210*/  @!P0 LOP3.LUT R28, R3, 0x80000, RZ, 0xfc, !PT ;  /* 0x00080000031c8812 */ /* 0x000fe400078efcff */
[C---:B------:R-:W-:Y:S02]  /*0220*/  ISETP.GE.U32.AND P1, PT, R12.reuse, R6, PT ;  /* 0x000000060c00720c */ /* 0x040fe40003f26070 */
[----:B------:R-:W-:Y:S02]  /*0230*/  P2R R0, PR, RZ, 0x20 ;  /* 0x00000020ff007803 */ /* 0x000fe40000000000 */
[----:B------:R-:W-:Y:S02]  /*0240*/  ISETP.GE.AND.EX P1, PT, RZ, R7, PT, P1 ;  /* 0x00000007ff00720c */ /* 0x000fe40003f26310 */
[----:B-1----:R-:W-:-:S03]  /*0250*/  IADD3 R14, PT, PT, R12, UR8, RZ ;  /* 0x000000080c0e7c10 */ /* 0x002fc6000fffe0ff */
[----:B------:R-:W0:Y:S01]  /*0260*/  @!P5 LDC.64 R26, c[0x0][0x388] ;  /* 0x0000e200ff1adb82 */ /* 0x000e220000000a00 */
[----:B--2---:R-:W-:Y:S01]  /*0270*/  @!P0 DSETP.MAX.AND P2, P3, R8, -R2, PT ;  /* 0x800000020800822a */ /* 0x004fe20003b4f000 */
[----:B------:R-:W-:-:S05]  /*0280*/  @!P0 IMAD.MOV.U32 R2, RZ, RZ, R9 ;  /* 0x000000ffff028224 */ /* 0x000fca00078e0009 */
[----:B------:R-:W-:Y:S01]  /*0290*/  @!P0 FSEL R15, R2, -R3, P2 ;  /* 0x80000003020f8208 */ /* 0x000fe20001000000 */
[----:B------:R-:W-:Y:S02]  /*02a0*/  @!P0 IMAD.MOV.U32 R2, RZ, RZ, R8 ;  /* 0x000000ffff028224 */ /* 0x000fe400078e0008 */
[----:B------:R-:W-:Y:S01]  /*02b0*/  IMAD.MOV.U32 R3, RZ, RZ, -0x100001 ;  /* 0xffefffffff037424 */ /* 0x000fe200078e00ff */
[----:B------:R-:W-:Y:S02]  /*02c0*/  @!P0 SEL R28, R28, R15, P3 ;  /* 0x0000000f1c1c8207 */ /* 0x000fe40001800000 */
[----:B------:R-:W-:Y:S01]  /*02d0*/  @!P0 SEL R13, R2, R13, P2 ;  /* 0x0000000d020d8207 */ /* 0x000fe20001000000 */
[----:B------:R-:W-:Y:S01]  /*02e0*/  IMAD.MOV.U32 R2, RZ, RZ, -0x1 ;  /* 0xffffffffff027424 */ /* 0x000fe200078e00ff */
[----:B------:R-:W-:Y:S01]  /*02f0*/  ISETP.GE.U32.AND P2, PT, R14, R6, PT ;  /* 0x000000060e00720c */ /* 0x000fe20003f46070 */
[----:B------:R-:W-:Y:S02]  /*0300*/  @!P0 IMAD.MOV.U32 R3, RZ, RZ, R28 ;  /* 0x000000ffff038224 */ /* 0x000fe400078e001c */
[----:B------:R-:W-:Y:S01]  /*0310*/  @!P0 IMAD.MOV.U32 R2, RZ, RZ, R13 ;  /* 0x000000ffff028224 */ /* 0x000fe200078e000d */
[----:B------:R-:W-:Y:S01]  /*0320*/  ISETP.NE.AND P0, PT, R0, RZ, PT ;  /* 0x000000ff0000720c */ /* 0x000fe20003f05270 */
[----:B---3--:R-:W-:Y:S01]  /*0330*/  @!P4 IMAD.MOV.U32 R34, RZ, RZ, R11 ;  /* 0x000000ffff22c224 */ /* 0x008fe200078e000b */
[----:B------:R-:W1:Y:S01]  /*0340*/  @!P1 LDC.64 R28, c[0x0][0x388] ;  /* 0x0000e200ff1c9b82 */ /* 0x000e620000000a00 */
[----:B------:R-:W-:Y:S01]  /*0350*/  @!P4 IMAD.MOV.U32 R13, RZ, RZ, R3 ;  /* 0x000000ffff0dc224 */ /* 0x000fe200078e0003 */
[----:B------:R-:W-:Y:S01]  /*0360*/  ISETP.GE.AND.EX P2, PT, RZ, R7, PT, P2 ;  /* 0x00000007ff00720c */ /* 0x000fe20003f46320 */
[----:B------:R-:W-:-:S06]  /*0370*/  @!P4 DSETP.MAX.AND P5, P3, R2, R10, PT ;  /* 0x0000000a0200c22a */ /* 0x000fcc0003baf000 */
[----:B------:R-:W-:Y:S02]  /*0380*/  @!P4 FSEL R41, R13, R34, P5 ;  /* 0x000000220d29c208 */ /* 0x000fe40002800000 */
[----:B------:R-:W-:Y:S01]  /*0390*/  @!P0 IMAD.MOV.U32 R17, RZ, RZ, RZ ;  /* 0x000000ffff118224 */ /* 0x000fe200078e00ff */
[----:B------:R-:W-:Y:S01]  /*03a0*/  @!P4 LOP3.LUT R34, R34, 0x80000, RZ, 0xfc, !PT ;  /* 0x000800002222c812 */ /* 0x000fe200078efcff */
[----:B------:R-:W-:-:S03]  /*03b0*/  @!P0 IMAD.WIDE.U32 R16, R6, UR9, R16 ;  /* 0x0000000906108c25 */ /* 0x000fc6000f8e0010 */
[----:B------:R-:W-:Y:S02]  /*03c0*/  @!P4 SEL R41, R34, R41, P3 ;  /* 0x000000292229c207 */ /* 0x000fe40001800000 */
[----:B------:R-:W2:Y:S01]  /*03d0*/  @!P2 LDC.64 R34, c[0x0][0x388] ;  /* 0x0000e200ff22ab82 */ /* 0x000ea20000000a00 */
[----:B------:R-:W-:Y:S01]  /*03e0*/  @!P0 IMAD R13, R7, UR9, R17 ;  /* 0x00000009070d8c24 */ /* 0x000fe2000f8e0211 */
[----:B0-----:R-:W-:-:S04]  /*03f0*/  @!P0 LEA R26, P3, R16, R26, 0x3 ;  /* 0x0000001a101a8211 */ /* 0x001fc800078618ff */
[----:B------:R-:W-:Y:S01]  /*0400*/  @!P0 LEA.HI.X R27, R16, R27, R13, 0x3, P3 ;  /* 0x0000001b101b8211 */ /* 0x000fe200018f1c0d */
[----:B------:R-:W-:Y:S02]  /*0410*/  @!P1 IMAD.MOV.U32 R13, RZ, RZ, RZ ;  /* 0x000000ffff0d9224 */ /* 0x000fe400078e00ff */
[----:B------:R-:W-:Y:S02]  /*0420*/  @!P1 IMAD.WIDE.U32 R16, R6, UR9, R12 ;  /* 0x0000000906109c25 */ /* 0x000fe4000f8e000c */
[----:B------:R0:W3:Y:S02]  /*0430*/  @!P0 LDG.E.64 R18, desc[UR6][R26.64] ;  /* 0x000000061a128981 */ /* 0x0000e4000c1e1b00 */
[----:B------:R-:W-:Y:S01]  /*0440*/  @!P1 IMAD R15, R7, UR9, R17 ;  /* 0x00000009070f9c24 */ /* 0x000fe2000f8e0211 */
[----:B-1----:R-:W-:-:S04]  /*0450*/  @!P1 LEA R28, P3, R16, R28, 0x3 ;  /* 0x0000001c101c9211 */ /* 0x002fc800078618ff */
[----:B------:R-:W-:Y:S01]  /*0460*/  @!P1 LEA.HI.X R29, R16, R29, R15, 0x3, P3 ;  /* 0x0000001d101d9211 */ /* 0x000fe200018f1c0f */
[----:B------:R-:W-:Y:S02]  /*0470*/  @!P2 IMAD.MOV.U32 R15, RZ, RZ, RZ ;  /* 0x000000ffff0fa224 */ /* 0x000fe400078e00ff */
[----:B------:R-:W-:Y:S02]  /*0480*/  @!P2 IMAD.WIDE.U32 R16, R6, UR9, R14 ;  /* 0x000000090610ac25 */ /* 0x000fe4000f8e000e */
[----:B------:R-:W4:Y:S02]  /*0490*/  @!P1 LDG.E.64 R20, desc[UR6][R28.64] ;  /* 0x000000061c149981 */ /* 0x000f24000c1e1b00 */
[----:B------:R-:W-:Y:S01]  /*04a0*/  @!P2 IMAD R17, R7, UR9, R17 ;  /* 0x000000090711ac24 */ /* 0x000fe2000f8e0211 */
[----:B--2---:R-:W-:-:S04]  /*04b0*/  @!P2 LEA R34, P3, R16, R34, 0x3 ;  /* 0x000000221022a211 */ /* 0x004fc800078618ff */
[----:B------:R-:W-:Y:S02]  /*04c0*/  @!P2 LEA.HI.X R35, R16, R35, R17, 0x3, P3 ;  /* 0x000000231023a211 */ /* 0x000fe400018f1c11 */
[----:B------:R-:W-:-:S03]  /*04d0*/  IADD3 R16, PT, PT, R14, UR8, RZ ;  /* 0x000000080e107c10 */ /* 0x000fc6000fffe0ff */
[----:B------:R-:W2:Y:S01]  /*04e0*/  @!P2 LDG.E.64 R22, desc[UR6][R34.64] ;  /* 0x000000062216a981 */ /* 0x000ea2000c1e1b00 */
        /* <DEDUP_REMOVED lines=13> */
[----:B0-----:R-:W-:-:S04]  /*05c0*/  @!P0 IMAD.MOV.U32 R26, RZ, RZ, R3 ;  /* 0x000000ffff1a8224 */ /* 0x001fc800078e0003 */
[----:B------:R-:W-:Y:S01]  /*05d0*/  @!P0 IMAD.MOV.U32 R38, RZ, RZ, R2 ;  /* 0x000000ffff268224 */ /* 0x000fe200078e0002 */
[----:B---3--:R-:W-:Y:S01]  /*05e0*/  @!P0 DSETP.MAX.AND P4, P5, R2, R18, PT ;  /* 0x000000120200822a */ /* 0x008fe20003d8f000 */
[----:B------:R-:W-:Y:S02]  /*05f0*/  @!P0 IMAD.MOV.U32 R39, RZ, RZ, R18 ;  /* 0x000000ffff278224 */ /* 0x000fe400078e0012 */
[----:B------:R-:W-:-:S03]  /*0600*/  @!P0 IMAD.MOV.U32 R27, RZ, RZ, R19 ;  /* 0x000000ffff1b8224 */ /* 0x000fc600078e0013 */
[----:B------:R-:W-:Y:S02]  /*0610*/  @!P0 SEL R39, R38, R39, P4 ;  /* 0x0000002726278207 */ /* 0x000fe40002000000 */
[----:B------:R-:W-:Y:S02]  /*0620*/  @!P0 FSEL R26, R26, R27, P4 ;  /* 0x0000001b1a1a8208 */ /* 0x000fe40002000000 */
[----:B------:R-:W-:Y:S01]  /*0630*/  @!P0 LOP3.LUT R27, R27, 0x80000, RZ, 0xfc, !PT ;  /* 0x000800001b1b8812 */ /* 0x000fe200078efcff */
[----:B------:R-:W-:-:S03]  /*0640*/  @!P0 IMAD.MOV.U32 R2, RZ, RZ, R39 ;  /* 0x000000ffff028224 */ /* 0x000fc600078e0027 */
[----:B------:R-:W-:Y:S01]  /*0650*/  @!P0 SEL R3, R27, R26, P5 ;  /* 0x0000001a1b038207 */ /* 0x000fe20002800000 */
[----:B------:R-:W-:Y:S01]  /*0660*/  @!P1 IMAD.MOV.U32 R26, RZ, RZ, R2 ;  /* 0x000000ffff1a9224 */ /* 0x000fe200078e0002 */
[----:B----4-:R-:W-:-:S04]  /*0670*/  @!P1 MOV R27, R20 ;  /* 0x00000014001b9202 */ /* 0x010fc80000000f00 */
        /* <DEDUP_REMOVED lines=8> */
[----:B--2---:R-:W-:Y:S02]  /*0700*/  @!P2 IMAD.MOV.U32 R27, RZ, RZ, R22 ;  /* 0x000000ffff1ba224 */ /* 0x004fe400078e0016 */
[----:B------:R-:W-:-:S03]  /*0710*/  @!P2 IMAD.MOV.U32 R26, RZ, RZ, R2 ;  /* 0x000000ffff1aa224 */ /* 0x000fc600078e0002 */
        /* <DEDUP_REMOVED lines=8> */
[----:B------:R-:W-:Y:S01]  /*07a0*/  @!P3 IMAD.MOV.U32 R27, RZ, RZ, R2 ;  /* 0x000000ffff1bb224 */ /* 0x000fe200078e0002 */
[----:B------:R-:W-:-:S04]  /*07b0*/  IADD3 R26, PT, PT, R16, UR8, RZ ;  /* 0x00000008101a7c10 */ /* 0x000fc8000fffe0ff */
[----:B-----5:R-:W-:Y:S01]  /*07c0*/  @!P3 DSETP.MAX.AND P4, P5, R2, R24, PT ;  /* 0x000000180200b22a */ /* 0x020fe20003d8f000 */
[----:B------:R-:W-:Y:S02]  /*07d0*/  @!P3 IMAD.MOV.U32 R28, RZ, RZ, R24 ;  /* 0x000000ffff1cb224 */ /* 0x000fe400078e0018 */
[----:B------:R-:W-:-:S03]  /*07e0*/  @!P3 IMAD.MOV.U32 R36, RZ, RZ, R25 ;  /* 0x000000ffff24b224 */ /* 0x000fc600078e0019 */
        /* <DEDUP_REMOVED lines=12> */
[----:B------:R-:W-:Y:S01]  /*08b0*/  @!P4 LEA.HI.X R35, R28, R35, R29, 0x3, P5 ;  /* 0x000000231c23c211 */ /* 0x000fe200028f1c1d */
[----:B------:R-:W-:-:S04]  /*08c0*/  VIADD R28, R26, UR8 ;  /* 0x000000081a1c7c36 */ /* 0x000fc80008000000 */
[----:B------:R-:W2:Y:S01]  /*08d0*/  @!P4 LDG.E.64 R30, desc[UR6][R34.64] ;  /* 0x00000006221ec981 */ /* 0x000ea2000c1e1b00 */
        /* <DEDUP_REMOVED lines=13> */
[----:B0-----:R-:W-:-:S05]  /*09b0*/  ULEA UR4, UR5, UR4, 0x18 ;  /* 0x0000000405047291 */ /* 0x001fca000f8ec0ff */
[----:B------:R-:W-:Y:S06]  /*09c0*/  BAR.SYNC.DEFER_BLOCKING 0x0 ;  /* 0x0000000000007b1d */ /* 0x000fec0000010000 */
[----:B--2---:R-:W-:Y:S01]  /*09d0*/  @!P4 DSETP.MAX.AND P6, P0, R2, R30, PT ;  /* 0x0000001e0200c22a */ /* 0x004fe200038cf000 */
[----:B------:R-:W-:Y:S01]  /*09e0*/  @!P4 IMAD.MOV.U32 R39, RZ, RZ, R30 ;  /* 0x000000ffff27c224 */ /* 0x000fe200078e001e */
[----:B------:R-:W-:-:S04]  /*09f0*/  @!P4 MOV R41, R31 ;  /* 0x0000001f0029c202 */ /* 0x000fc80000000f00 */
        /* <DEDUP_REMOVED lines=49> */
[----:B------:R1:W2:Y:S01]  /*0d10*/  @!P6 LDS.64 R34, [R38] ;  /* 0x000000002622e984 */ /* 0x0002a20000000a00 */
[----:B------:R-:W-:-:S04]  /*0d20*/  PLOP3.LUT P6, PT, PT, PT, PT, 0x8, 0x80 ;  /* 0x000000000080781c */ /* 0x000fc80003fce170 */
[----:B0-----:R-:W-:Y:S02]  /*0d30*/  P2R R2, PR, RZ, 0x40 ;  /* 0x00000040ff027803 */ /* 0x001fe40000000000 */
[----:B------:R-:W-:Y:S02]  /*0d40*/  ISETP.GT.U32.AND P6, PT, R4, 0x1f, PT ;  /* 0x0000001f0400780c */ /* 0x000fe40003fc4070 */
[----:B------:R-:W-:Y:S02]  /*0d50*/  ISETP.NE.AND P0, PT, R40, RZ, PT ;  /* 0x000000ff2800720c */ /* 0x000fe40003f05270 */
[----:B------:R-:W-:-:S09]  /*0d60*/  P2R R3, PR, RZ, 0x40 ;  /* 0x00000040ff037803 */ /* 0x000fd20000000000 */
[----:B-1----:R-:W-:Y:S05]  /*0d70*/  @P6 BRA `(.L_x_10689) ;  /* 0x0000000000a06947 */ /* 0x002fea0003800000 */
        /* <DEDUP_REMOVED lines=9> */
[----:B0-----:R-:W-:-:S06]  /*0e10*/  MOV R35, R42 ;  /* 0x0000002a00237202 */ /* 0x001fcc0000000f00 */
[----:B-1----:R-:W-:-:S06]  /*0e20*/  DSETP.GEU.AND P6, PT, R38, R34, PT ;  /* 0x000000222600722a */ /* 0x002fcc0003fce000 */
        /* <DEDUP_REMOVED lines=11> */
[----:B0-----:R-:W-:-:S06]  /*0ee0*/  IMAD.MOV.U32 R35, RZ, RZ, R42 ;  /* 0x000000ffff237224 */ /* 0x001fcc00078e002a */
[----:B-1----:R-:W-:-:S06]  /*0ef0*/  DSETP.GEU.AND P6, PT, R38, R34, PT ;  /* 0x000000222600722a */ /* 0x002fcc0003fce000 */
[----:B------:R-:W-:Y:S02]  /*0f00*/  FSEL R35, R42, R39, !P6 ;  /* 0x000000272a237208 */ /* 0x000fe40007000000 */
[----:B------:R-:W-:-:S03]  /*0f10*/  FSEL R34, R34, R38, !P6 ;  /* 0x0000002622227208 */ /* 0x000fc60007000000 */
[----:B------:R0:W1:Y:S04]  /*0f20*/  SHFL.DOWN PT, R42, R35, 0x1, 0x1f ;  /* 0x08201f00232a7f89 */ /* 0x00006800000e0000 */
[----:B------:R0:W2:Y:S02]  /*0f30*/  SHFL.DOWN PT, R46, R34, 0x1, 0x1f ;  /* 0x08201f00222e7f89 */ /* 0x0000a400000e0000 */
.L_x_10752:
[----:B--2---:R-:W-:Y:S01]  /*0f40*/  IMAD.MOV.U32 R36, RZ, RZ, R46 ;  /* 0x000000ffff247224 */ /* 0x004fe200078e002e */
[----:B------:R-:W-:Y:S01]  /*0f50*/  P2R R38, PR, RZ, 0x1 ;  /* 0x00000001ff267803 */ /* 0x000fe20000000000 */
[----:B-1----:R-:W-:Y:S01]  /*0f60*/  IMAD.MOV.U32 R37, RZ, RZ, R42 ;  /* 0x000000ffff257224 */ /* 0x002fe200078e002a */
[----:B------:R-:W-:-:S05]  /*0f70*/  ISETP.NE.AND P0, PT, R2, RZ, PT ;  /* 0x000000ff0200720c */ /* 0x000fca0003f05270 */
[----:B------:R-:W-:-:S06]  /*0f80*/  DSETP.GEU.AND P6, PT, R34, R36, PT ;  /* 0x000000242200722a */ /* 0x000fcc0003fce000 */
[----:B0-----:R-:W-:Y:S02]  /*0f90*/  FSEL R34, R46, R34, !P6 ;  /* 0x000000222e227208 */ /* 0x001fe40007000000 */
[----:B------:R-:W-:Y:S02]  /*0fa0*/  FSEL R35, R42, R35, !P6 ;  /* 0x000000232a237208 */ /* 0x000fe40007000000 */
[----:B------:R-:W-:-:S13]  /*0fb0*/  ISETP.NE.AND P6, PT, R4, RZ, PT ;  /* 0x000000ff0400720c */ /* 0x000fda0003fc5270 */
[----:B------:R0:W-:Y:S01]  /*0fc0*/  @!P6 STS.64 [UR4], R34 ;  /* 0x00000022ff00e988 */ /* 0x0001e20008000a04 */
[----:B------:R-:W-:-:S04]  /*0fd0*/  @!P6 PLOP3.LUT P0, PT, PT, PT, PT, 0x80, 0x8 ;  /* 0x000000000008e81c */ /* 0x000fc80003f0f070 */
[----:B------:R-:W-:Y:S02]  /*0fe0*/  P2R R2, PR, RZ, 0x1 ;  /* 0x00000001ff027803 */ /* 0x000fe40000000000 */
[----:B------:R-:W-:-:S13]  /*0ff0*/  ISETP.NE.AND P0, PT, R38, RZ, PT ;  /* 0x000000ff2600720c */ /* 0x000fda0003f05270 */
.L_x_10689:
[----:B------:R-:W-:Y:S05]  /*1000*/  WARPSYNC.ALL ;  /* 0x0000000000007948 */ /* 0x000fea0003800000 */
[----:B------:R-:W-:Y:S01]  /*1010*/  BAR.SYNC.DEFER_BLOCKING 0x0 ;  /* 0x0000000000007b1d */ /* 0x000fe20000010000 */
[----:B------:R-:W-:-:S05]  /*1020*/  CS2R R36, SRZ ;  /* 0x0000000000247805 */ /* 0x000fca000001ff00 */
[----:B------:R-:W-:Y:S01]  /*1030*/  BSSY.RECONVERGENT B0, `(.L_x_10691) ;  /* 0x0000040000007945 */ /* 0x000fe20003800200 */
[----:B0-2---:R-:W0:Y:S03]  /*1040*/  LDS.64 R34, [UR4] ;  /* 0x00000004ff227984 */ /* 0x005e260008000a00 */
        /* <DEDUP_REMOVED lines=60> */
.L_x_10694:
[----:B------:R-:W-:Y:S05]  /*1410*/  BSYNC.RECONVERGENT B1 ;  /* 0x0000000000017941 */ /* 0x000fea0003800200 */
.L_x_10693:
[----:B------:R-:W-:-:S11]  /*1420*/  DADD R36, RZ, R40 ;  /* 0x00000000ff247229 */ /* 0x000fd60000000028 */
.L_x_10692:
[----:B------:R-:W-:Y:S05]  /*1430*/  BSYNC.RECONVERGENT B0 ;  /* 0x0000000000007941 */ /* 0x000fea0003800200 */
.L_x_10691:
        /* <DEDUP_REMOVED lines=67> */
.L_x_10698:
[----:B------:R-:W-:Y:S05]  /*1870*/  BSYNC.RECONVERGENT B1 ;  /* 0x0000000000017941 */ /* 0x000fea0003800200 */
.L_x_10697:
[----:B------:R-:W-:-:S11]  /*1880*/  DADD R36, R36, R40 ;  /* 0x0000000024247229 */ /* 0x000fd60000000028 */
.L_x_10696:
[----:B------:R-:W-:Y:S05]  /*1890*/  BSYNC.RECONVERGENT B0 ;  /* 0x0000000000007941 */ /* 0x000fea0003800200 */
.L_x_10695:
        /* <DEDUP_REMOVED lines=64> */
.L_x_10702:
[----:B------:R-:W-:Y:S05]  /*1ca0*/  BSYNC.RECONVERGENT B1 ;  /* 0x0000000000017941 */ /* 0x000fea0003800200 */
.L_x_10701:
[----:B------:R-:W-:-:S11]  /*1cb0*/  DADD R36, R36, R40 ;  /* 0x0000000024247229 */ /* 0x000fd60000000028 */
.L_x_10700:
[----:B------:R-:W-:Y:S05]  /*1cc0*/  BSYNC.RECONVERGENT B0 ;  /* 0x0000000000007941 */ /* 0x000fea0003800200 */
.L_x_10699:
        /* <DEDUP_REMOVED lines=63> */
.L_x_10706:
[----:B------:R-:W-:Y:S05]  /*20c0*/  BSYNC.RECONVERGENT B1 ;  /* 0x0000000000017941 */ /* 0x000fea0003800200 */
.L_x_10705:
[----:B------:R-:W-:-:S11]  /*20d0*/  DADD R36, R36, R40 ;  /* 0x0000000024247229 */ /* 0x000fd60000000028 */
.L_x_10704:
[----:B------:R-:W-:Y:S05]  /*20e0*/  BSYNC.RECONVERGENT B0 ;  /* 0x0000000000007941 */ /* 0x000fea0003800200 */
.L_x_10703:
        /* <DEDUP_REMOVED lines=58> */
[----:B------:R-:W-:Y:S01]  /*2490*/  @!P6 LEA R39, R43, R39, 0x14 ;  /* 0x000000272b27e211 */ /* 0x000fe200078ea0ff */
[----:B------:R-:W-:-:S05]  /*24a0*/  @!P6 IMAD.IADD R44, R44, 0x1, -R43 ;  /* 0x000000012c2ce824 */ /* 0x000fca00078e0a2b */
[----:B------:R-:W-:Y:S01]  /*24b0*/  @!P6 LEA R45, R44, 0x3ff00000, 0x14 ;  /* 0x3ff000002c2de811 */ /* 0x000fe200078ea0ff */
[----:B------:R-:W-:-:S06]  /*24c0*/  @!P6 IMAD.MOV.U32 R44, RZ, RZ, RZ ;  /* 0x000000ffff2ce224 */ /* 0x000fcc00078e00ff */
[----:B------:R-:W-:-:S11]  /*24d0*/  @!P6 DMUL R40, R38, R44 ;  /* 0x0000002c2628e228 */ /* 0x000fd60000000000 */
.L_x_10710:
[----:B------:R-:W-:Y:S05]  /*24e0*/  BSYNC.RECONVERGENT B1 ;  /* 0x0000000000017941 */ /* 0x000fea0003800200 */
.L_x_10709:
[----:B------:R-:W-:-:S11]  /*24f0*/  DADD R36, R36, R40 ;  /* 0x0000000024247229 */ /* 0x000fd60000000028 */
.L_x_10708:
[----:B------:R-:W-:Y:S05]  /*2500*/  BSYNC.RECONVERGENT B0 ;  /* 0x0000000000007941 */ /* 0x000fea0003800200 */
.L_x_10707:
        /* <DEDUP_REMOVED lines=63> */
.L_x_10714:
[----:B------:R-:W-:Y:S05]  /*2900*/  BSYNC.RECONVERGENT B1 ;  /* 0x0000000000017941 */ /* 0x000fea0003800200 */
.L_x_10713:
[----:B------:R-:W-:-:S11]  /*2910*/  DADD R36, R36, R40 ;  /* 0x0000000024247229 */ /* 0x000fd60000000028 */
.L_x_10712:
[----:B------:R-:W-:Y:S05]  /*2920*/  BSYNC.RECONVERGENT B0 ;  /* 0x0000000000007941 */ /* 0x000fea0003800200 */
.L_x_10711:
        /* <DEDUP_REMOVED lines=63> */
.L_x_10718:
[----:B------:R-:W-:Y:S05]  /*2d20*/  BSYNC.RECONVERGENT B1 ;  /* 0x0000000000017941 */ /* 0x000fea0003800200 */
.L_x_10717:
[----:B------:R-:W-:-:S11]  /*2d30*/  DADD R36, R36, R40 ;  /* 0x0000000024247229 */ /* 0x000fd60000000028 */
.L_x_10716:
[----:B------:R-:W-:Y:S05]  /*2d40*/  BSYNC.RECONVERGENT B0 ;  /* 0x0000000000007941 */ /* 0x000fea0003800200 */
.L_x_10715:
        /* <DEDUP_REMOVED lines=63> */
.L_x_10722:
[----:B------:R-:W-:Y:S05]  /*3140*/  BSYNC.RECONVERGENT B1 ;  /* 0x0000000000017941 */ /* 0x000fea0003800200 */
.L_x_10721:
[----:B------:R-:W-:-:S11]  /*3150*/  DADD R36, R36, R40 ;  /* 0x0000000024247229 */ /* 0x000fd60000000028 */
.L_x_10720:
[----:B------:R-:W-:Y:S05]  /*3160*/  BSYNC.RECONVERGENT B0 ;  /* 0x0000000000007941 */ /* 0x000fea0003800200 */
.L_x_10719:
[----:B------:R-:W-:Y:S01]  /*3170*/  SHFL.DOWN PT, R39, R37, 0x10, 0x1f ;  /* 0x0a001f0025277f89 */ /* 0x000fe200000e0000 */
[----:B------:R-:W1:Y:S01]  /*3180*/  LDCU UR5, c[0x0][0x360] ;  /* 0x00006c00ff0577ac */ /* 0x000e620008000800 */
[----:B------:R-:W-:Y:S01]  /*3190*/  BAR.SYNC.DEFER_BLOCKING 0x0 ;  /* 0x0000000000007b1d */ /* 0x000fe20000010000 */
[C---:B------:R-:W-:Y:S02]  /*31a0*/  LOP3.LUT P6, RZ, R4.reuse, 0x1f, RZ, 0xc0, !PT ;  /* 0x0000001f04ff7812 */ /* 0x040fe400078cc0ff */
[----:B------:R-:W-:-:S03]  /*31b0*/  LEA.HI R47, R4, UR4, RZ, 0x1e ;  /* 0x00000004042f7c11 */ /* 0x000fc6000f8ff0ff */
[----:B------:R-:W-:Y:S01]  /*31c0*/  BSSY B0, `(.L_x_10723) ;  /* 0x000002c000007945 */ /* 0x000fe20003800000 */
[----:B------:R-:W2:Y:S01]  /*31d0*/  SHFL.DOWN PT, R38, R36, 0x10, 0x1f ;  /* 0x0a001f0024267f89 */ /* 0x000ea200000e0000 */
[----:B-1----:R-:W-:Y:S01]  /*31e0*/  USHF.R.U32.HI UR5, URZ, 0x5, UR5 ;  /* 0x00000005ff057899 */ /* 0x002fe20008011605 */
[----:B--2---:R-:W-:-:S07]  /*31f0*/  DADD R38, R38, R36 ;  /* 0x0000000026267229 */ /* 0x004fce0000000024 */
        /* <DEDUP_REMOVED lines=37> */
.L_x_10763:
[----:B---3--:R-:W-:Y:S01]  /*3450*/  MOV R36, R46 ;  /* 0x0000002e00247202 */ /* 0x008fe20000000f00 */
[----:B--2---:R-:W-:-:S06]  /*3460*/  IMAD.MOV.U32 R37, RZ, RZ, R3 ;  /* 0x000000ffff257224 */ /* 0x004fcc00078e0003 */
[----:B-1----:R-:W-:-:S11]  /*3470*/  DADD R38, R38, R36 ;  /* 0x0000000026267229 */ /* 0x002fd60000000024 */
.L_x_10724:
[----:B------:R-:W-:Y:S05]  /*3480*/  BSYNC B0 ;  /* 0x0000000000007941 */ /* 0x000fea0003800000 */
.L_x_10723:
[----:B------:R-:W-:Y:S01]  /*3490*/  ISETP.NE.AND P6, PT, R2, RZ, PT ;  /* 0x000000ff0200720c */ /* 0x000fe20003fc5270 */
[----:B------:R-:W-:-:S12]  /*34a0*/  WARPSYNC.ALL ;  /* 0x0000000000007948 */ /* 0x000fd80003800000 */
[----:B--2---:R-:W-:Y:S01]  /*34b0*/  @P6 STS.64 [UR4], R38 ;  /* 0x00000026ff006988 */ /* 0x004fe20008000a04 */
[----:B------:R-:W-:Y:S06]  /*34c0*/  BAR.SYNC.DEFER_BLOCKING 0x0 ;  /* 0x0000000000007b1d */ /* 0x000fec0000010000 */
[----:B------:R-:W1:Y:S02]  /*34d0*/  LDS.64 R36, [UR4] ;  /* 0x00000004ff247984 */ /* 0x000e640008000a00 */
[----:B-1----:R-:W-:Y:S01]  /*34e0*/  ISETP.GT.AND P6, PT, R37, 0xfffff, PT ;  /* 0x000fffff2500780c */ /* 0x002fe20003fc4270 */
[----:B------:R-:W-:-:S02]  /*34f0*/  IMAD.MOV.U32 R2, RZ, RZ, R36 ;  /* 0x000000ffff027224 */ /* 0x000fc400078e0024 */
[----:B------:R-:W-:Y:S02]  /*3500*/  IMAD.MOV.U32 R3, RZ, RZ, R37 ;  /* 0x000000ffff037224 */ /* 0x000fe400078e0025 */
[----:B------:R-:W-:Y:S02]  /*3510*/  IMAD.MOV.U32 R40, RZ, RZ, R36 ;  /* 0x000000ffff287224 */ /* 0x000fe400078e0024 */
[----:B------:R-:W-:-:S06]  /*3520*/  IMAD.MOV.U32 R36, RZ, RZ, -0x3ff ;  /* 0xfffffc01ff247424 */ /* 0x000fcc00078e00ff */
        /* <DEDUP_REMOVED lines=10> */
[----:B------:R-:W-:Y:S01]  /*35d0*/  UMOV UR4, 0x3ae80f1e ;  /* 0x3ae80f1e00047882 */ /* 0x000fe20000000000 */
[----:B------:R-:W-:Y:S01]  /*35e0*/  LOP3.LUT R3, R2, 0x3ff00000, RZ, 0xfc, !PT ;  /* 0x3ff0000002037812 */ /* 0x000fe200078efcff */
[----:B------:R-:W-:Y:S01]  /*35f0*/  UMOV UR5, 0x3eb1380b ;  /* 0x3eb1380b00057882 */ /* 0x000fe20000000000 */
[----:B------:R-:W-:Y:S02]  /*3600*/  MOV R2, R40 ;  /* 0x0000002800027202 */ /* 0x000fe40000000f00 */
[----:B------:R-:W-:-:S13]  /*3610*/  ISETP.GE.U32.AND P6, PT, R3, 0x3ff6a09f, PT ;  /* 0x3ff6a09f0300780c */ /* 0x000fda0003fc6070 */
[----:B------:R-:W-:Y:S02]  /*3620*/  @P6 VIADD R37, R3, 0xfff00000 ;  /* 0xfff0000003256836 */ /* 0x000fe40000000000 */
[----:B------:R-:W-:Y:S02]  /*3630*/  @P6 VIADD R36, R36, 0x1 ;  /* 0x0000000124246836 */ /* 0x000fe40000000000 */
[----:B------:R-:W-:Y:S02]  /*3640*/  @P6 IMAD.MOV.U32 R3, RZ, RZ, R37 ;  /* 0x000000ffff036224 */ /* 0x000fe400078e0025 */
[----:B------:R-:W-:Y:S01]  /*3650*/  IMAD.MOV.U32 R37, RZ, RZ, 0x43300000 ;  /* 0x43300000ff257424 */ /* 0x000fe200078e00ff */
[----:B------:R-:W-:-:S03]  /*3660*/  LOP3.LUT R36, R36, 0x80000000, RZ, 0x3c, !PT ;  /* 0x8000000024247812 */ /* 0x000fc600078e3cff */
        /* <DEDUP_REMOVED lines=36> */
[----:B------:R-:W-:Y:S01]  /*38b0*/  DADD R36, R36, -UR4 ;  /* 0x8000000424247e29 */ /* 0x000fe20008000000 */
[----:B------:R-:W-:Y:S01]  /*38c0*/  UMOV UR4, 0xfefa39ef ;  /* 0xfefa39ef00047882 */ /* 0x000fe20000000000 */
[----:B------:R-:W-:Y:S02]  /*38d0*/  UMOV UR5, 0x3fe62e42 ;  /* 0x3fe62e4200057882 */ /* 0x000fe40000000000 */
[----:B------:R-:W-:-:S08]  /*38e0*/  DMUL R40, R40, R42 ;  /* 0x0000002a28287228 */ /* 0x000fd00000000000 */
[----:B------:R-:W-:Y:S02]  /*38f0*/  DFMA R40, R2, R40, R38 ;  /* 0x000000280228722b */ /* 0x000fe40000000026 */
        /* <DEDUP_REMOVED lines=9> */
.L_x_10726:
[----:B------:R-:W-:Y:S01]  /*3990*/  IMAD.MOV.U32 R36, RZ, RZ, 0x0 ;  /* 0x00000000ff247424 */ /* 0x000fe200078e00ff */
[----:B------:R-:W-:Y:S01]  /*39a0*/  LOP3.LUT P6, RZ, R3, 0x7fffffff, RZ, 0xc0, !PT ;  /* 0x7fffffff03ff7812 */ /* 0x000fe200078cc0ff */
[----:B------:R-:W-:-:S06]  /*39b0*/  IMAD.MOV.U32 R37, RZ, RZ, 0x7ff00000 ;  /* 0x7ff00000ff257424 */ /* 0x000fcc00078e00ff */
[----:B------:R-:W-:-:S10]  /*39c0*/  DFMA R36, R2, R36, +INF ;  /* 0x7ff000000224742b */ /* 0x000fd40000000024 */
[----:B------:R-:W-:Y:S02]  /*39d0*/  FSEL R38, R36, RZ, P6 ;  /* 0x000000ff24267208 */ /* 0x000fe40003000000 */
[----:B------:R-:W-:-:S07]  /*39e0*/  FSEL R39, R37, -QNAN , P6 ;  /* 0xfff0000025277808 */ /* 0x000fce0003000000 */
.L_x_10727:
[----:B------:R-:W-:Y:S04]  /*39f0*/  BSSY.RECONVERGENT B0, `(.L_x_10728) ;  /* 0x000000c000007945 */ /* 0x000fe80003800200 */
[----:B------:R-:W-:Y:S05]  /*3a00*/  @P0 BRA `(.L_x_10729) ;  /* 0x0000000000280947 */ /* 0x000fea0003800000 */
[----:B------:R-:W1:Y:S01]  /*3a10*/  LDCU.64 UR4, c[0x0][0x380] ;  /* 0x00007000ff0477ac */ /* 0x000e620008000a00 */
[----:B0-----:R-:W-:Y:S01]  /*3a20*/  DADD R2, R8, -R34 ;  /* 0x0000000008027229 */ /* 0x001fe20000000822 */
[----:B------:R-:W-:Y:S01]  /*3a30*/  MOV R8, R4 ;  /* 0x0000000400087202 */ /* 0x000fe20000000f00 */
[----:B------:R-:W-:-:S04]  /*3a40*/  IMAD.MOV.U32 R9, RZ, RZ, RZ ;  /* 0x000000ffff097224 */ /* 0x000fc800078e00ff */
[----:B------:R-:W-:Y:S02]  /*3a50*/  IMAD.WIDE.U32 R36, R6, UR9, R8 ;  /* 0x0000000906247c25 */ /* 0x000fe4000f8e0008 */
[----:B------:R-:W-:Y:S02]  /*3a60*/  DADD R2, R2, -R38 ;  /* 0x0000000002027229 */ /* 0x000fe40000000826 */
[----:B------:R-:W-:Y:S01]  /*3a70*/  IMAD R9, R7, UR9, R37 ;  /* 0x0000000907097c24 */ /* 0x000fe2000f8e0225 */
[----:B-1----:R-:W-:-:S04]  /*3a80*/  LEA R8, P0, R36, UR4, 0x3 ;  /* 0x0000000424087c11 */ /* 0x002fc8000f8018ff */
[----:B------:R-:W-:-:S05]  /*3a90*/  LEA.HI.X R9, R36, UR5, R9, 0x3, P0 ;  /* 0x0000000524097c11 */ /* 0x000fca00080f1c09 */
[----:B------:R1:W-:Y:S04]  /*3aa0*/  STG.E.64 desc[UR6][R8.64], R2 ;  /* 0x0000000208007986 */ /* 0x0003e8000c101b06 */
.L_x_10729:
[----:B------:R-:W-:Y:S05]  /*3ab0*/  BSYNC.RECONVERGENT B0 ;  /* 0x0000000000007941 */ /* 0x000fea0003800200 */
.L_x_10728:
[----:B------:R-:W2:Y:S01]  /*3ac0*/  LDCU UR4, c[0x0][0x360] ;  /* 0x00006c00ff0477ac */ /* 0x000ea20008000800 */
[----:B------:R-:W-:Y:S01]  /*3ad0*/  BSSY.RECONVERGENT B0, `(.L_x_10730) ;  /* 0x000000e000007945 */ /* 0x000fe20003800200 */
[----:B--2---:R-:W-:-:S05]  /*3ae0*/  VIADD R4, R4, UR4 ;  /* 0x0000000404047c36 */ /* 0x004fca0008000000 */
[----:B------:R-:W-:-:S04]  /*3af0*/  ISETP.GE.U32.AND P0, PT, R4, R6, PT ;  /* 0x000000060400720c */ /* 0x000fc80003f06070 */
[----:B------:R-:W-:-:S13]  /*3b00*/  ISETP.GE.AND.EX P0, PT, RZ, R7, PT, P0 ;  /* 0x00000007ff00720c */ /* 0x000fda0003f06300 */
[----:B------:R-:W-:Y:S05]  /*3b10*/  @P0 BRA `(.L_x_10731) ;  /* 0x0000000000240947 */ /* 0x000fea0003800000 */
        /* <DEDUP_REMOVED lines=9> */
.L_x_10731:
[----:B------:R-:W-:Y:S05]  /*3bb0*/  BSYNC.RECONVERGENT B0 ;  /* 0x0000000000007941 */ /* 0x000fea0003800200 */
.L_x_10730:
[----:B------:R-:W-:Y:S01]  /*3bc0*/  ISETP.NE.AND P0, PT, R0, RZ, PT ;  /* 0x000000ff0000720c */ /* 0x000fe20003f05270 */
[----:B------:R-:W-:-:S12]  /*3bd0*/  BSSY.RECONVERGENT B0, `(.L_x_10732) ;  /* 0x000000e000007945 */ /* 0x000fd80003800200 */
[----:B------:R-:W-:Y:S05]  /*3be0*/  @P0 BRA `(.L_x_10733) ;  /* 0x0000000000300947 */ /* 0x000fea0003800000 */
[----:B------:R-:W3:Y:S01]  /*3bf0*/  S2R R0, SR_TID.X ;  /* 0x0000000000007919 */ /* 0x000ee20000002100 */
[----:B------:R-:W4:Y:S01]  /*3c00*/  LDCU.64 UR4, c[0x0][0x380] ;  /* 0x00007000ff0477ac */ /* 0x000f220008000a00 */
[----:B------:R-:W-:Y:S01]  /*3c10*/  IMAD.MOV.U32 R5, RZ, RZ, RZ ;  /* 0x000000ffff057224 */ /* 0x000fe200078e00ff */
[----:B012---:R-:W-:-:S08]  /*3c20*/  DADD R2, R18, -R34 ;  /* 0x0000000012027229 */ /* 0x007fd00000000822 */
[----:B------:R-:W-:Y:S01]  /*3c30*/  DADD R2, R2, -R38 ;  /* 0x0000000002027229 */ /* 0x000fe20000000826 */
[----:B---3--:R-:W-:-:S04]  /*3c40*/  VIADD R0, R0, UR8 ;  /* 0x0000000800007c36 */ /* 0x008fc80008000000 */
[----:B------:R-:W-:-:S04]  /*3c50*/  VIADD R4, R0, UR8 ;  /* 0x0000000800047c36 */ /* 0x000fc80008000000 */
[----:B------:R-:W-:-:S04]  /*3c60*/  IMAD.WIDE.U32 R8, R6, UR9, R4 ;  /* 0x0000000906087c25 */ /* 0x000fc8000f8e0004 */
[----:B------:R-:W-:Y:S01]  /*3c70*/  IMAD R5, R7, UR9, R9 ;  /* 0x0000000907057c24 */ /* 0x000fe2000f8e0209 */
[----:B----4-:R-:W-:-:S04]  /*3c80*/  LEA R4, P0, R8, UR4, 0x3 ;  /* 0x0000000408047c11 */ /* 0x010fc8000f8018ff */
[----:B------:R-:W-:-:S05]  /*3c90*/  LEA.HI.X R5, R8, UR5, R5, 0x3, P0 ;  /* 0x0000000508057c11 */ /* 0x000fca00080f1c05 */
[----:B------:R3:W-:Y:S04]  /*3ca0*/  STG.E.64 desc[UR6][R4.64], R2 ;  /* 0x0000000204007986 */ /* 0x0007e8000c101b06 */
.L_x_10733:
[----:B------:R-:W-:Y:S05]  /*3cb0*/  BSYNC.RECONVERGENT B0 ;  /* 0x0000000000007941 */ /* 0x000fea0003800200 */
.L_x_10732:
[----:B------:R-:W-:Y:S04]  /*3cc0*/  BSSY.RECONVERGENT B0, `(.L_x_10734) ;  /* 0x000000b000007945 */ /* 0x000fe80003800200 */
[----:B------:R-:W-:Y:S05]  /*3cd0*/  @P1 BRA `(.L_x_10735) ;  /* 0x0000000000241947 */ /* 0x000fea0003800000 */
[----:B------:R-:W4:Y:S01]  /*3ce0*/  LDCU.64 UR4, c[0x0][0x380] ;  /* 0x00007000ff0477ac */ /* 0x000f220008000a00 */
[----:B------:R-:W-:Y:S01]  /*3cf0*/  IMAD.MOV.U32 R13, RZ, RZ, RZ ;  /* 0x000000ffff0d7224 */ /* 0x000fe200078e00ff */
[----:B0123--:R-:W-:Y:S01]  /*3d00*/  DADD R2, R20, -R34 ;  /* 0x0000000014027229 */ /* 0x00ffe20000000822 */
[----:B------:R-:W-:-:S04]  /*3d10*/  IMAD.WIDE.U32 R12, R6, UR9, R12 ;  /* 0x00000009060c7c25 */ /* 0x000fc8000f8e000c */
[----:B------:R-:W-:-:S03]  /*3d20*/  IMAD R5, R7, UR9, R13 ;  /* 0x0000000907057c24 */ /* 0x000fc6000f8e020d */
[----:B------:R-:W-:Y:S01]  /*3d30*/  DADD R2, R2, -R38 ;  /* 0x0000000002027229 */ /* 0x000fe20000000826 */
[----:B----4-:R-:W-:-:S04]  /*3d40*/  LEA R4, P0, R12, UR4, 0x3 ;  /* 0x000000040c047c11 */ /* 0x010fc8000f8018ff */
[----:B------:R-:W-:-:S05]  /*3d50*/  LEA.HI.X R5, R12, UR5, R5, 0x3, P0 ;  /* 0x000000050c057c11 */ /* 0x000fca00080f1c05 */
[----:B------:R4:W-:Y:S04]  /*3d60*/  STG.E.64 desc[UR6][R4.64], R2 ;  /* 0x0000000204007986 */ /* 0x0009e8000c101b06 */
.L_x_10735:
[----:B------:R-:W-:Y:S05]  /*3d70*/  BSYNC.RECONVERGENT B0 ;  /* 0x0000000000007941 */ /* 0x000fea0003800200 */
.L_x_10734:
[----:B------:R-:W-:Y:S04]  /*3d80*/  BSSY.RECONVERGENT B0, `(.L_x_10736) ;  /* 0x000000b000007945 */ /* 0x000fe80003800200 */
[----:B------:R-:W-:Y:S05]  /*3d90*/  @P2 BRA `(.L_x_10737) ;  /* 0x0000000000242947 */ /* 0x000fea0003800000 */
[----:B------:R-:W5:Y:S01]  /*3da0*/  LDCU.64 UR4, c[0x0][0x380] ;  /* 0x00007000ff0477ac */ /* 0x000f620008000a00 */
[----:B------:R-:W-:Y:S01]  /*3db0*/  IMAD.MOV.U32 R15, RZ, RZ, RZ ;  /* 0x000000ffff0f7224 */ /* 0x000fe200078e00ff */
[----:B01234-:R-:W-:Y:S01]  /*3dc0*/  DADD R2, R22, -R34 ;  /* 0x0000000016027229 */ /* 0x01ffe20000000822 */
[----:B------:R-:W-:-:S04]  /*3dd0*/  IMAD.WIDE.U32 R14, R6, UR9, R14 ;  /* 0x00000009060e7c25 */ /* 0x000fc8000f8e000e */
[----:B------:R-:W-:-:S03]  /*3de0*/  IMAD R5, R7, UR9, R15 ;  /* 0x0000000907057c24 */ /* 0x000fc6000f8e020f */
[----:B------:R-:W-:Y:S01]  /*3df0*/  DADD R2, R2, -R38 ;  /* 0x0000000002027229 */ /* 0x000fe20000000826 */
[----:B-----5:R-:W-:-:S04]  /*3e00*/  LEA R4, P0, R14, UR4, 0x3 ;  /* 0x000000040e047c11 */ /* 0x020fc8000f8018ff */
[----:B------:R-:W-:-:S05]  /*3e10*/  LEA.HI.X R5, R14, UR5, R5, 0x3, P0 ;  /* 0x000000050e057c11 */ /* 0x000fca00080f1c05 */
[----:B------:R0:W-:Y:S04]  /*3e20*/  STG.E.64 desc[UR6][R4.64], R2 ;  /* 0x0000000204007986 */ /* 0x0001e8000c101b06 */
.L_x_10737:
[----:B------:R-:W-:Y:S05]  /*3e30*/  BSYNC.RECONVERGENT B0 ;  /* 0x0000000000007941 */ /* 0x000fea0003800200 */
.L_x_10736:
        /* <DEDUP_REMOVED lines=11> */
.L_x_10739:
[----:B------:R-:W-:Y:S05]  /*3ef0*/  BSYNC.RECONVERGENT B0 ;  /* 0x0000000000007941 */ /* 0x000fea0003800200 */
.L_x_10738:
[----:B------:R-:W-:Y:S04]  /*3f00*/  BSSY.RECONVERGENT B0, `(.L_x_10740) ;  /* 0x000000b000007945 */ /* 0x000fe80003800200 */
[----:B------:R-:W-:Y:S05]  /*3f10*/  @P4 BRA `(.L_x_10741) ;  /* 0x0000000000244947 */ /* 0x000fea0003800000 */
[----:B------:R-:W5:Y:S01]  /*3f20*/  LDCU.64 UR4, c[0x0][0x380] ;  /* 0x00007000ff0477ac */ /* 0x000f620008000a00 */
[----:B------:R-:W-:Y:S01]  /*3f30*/  MOV R27, RZ ;  /* 0x000000ff001b7202 */ /* 0x000fe20000000f00 */
[----:B01234-:R-:W-:Y:S02]  /*3f40*/  DADD R2, R30, -R34 ;  /* 0x000000001e027229 */ /* 0x01ffe40000000822 */
[----:B------:R-:W-:-:S04]  /*3f50*/  IMAD.WIDE.U32 R26, R6, UR9, R26 ;  /* 0x00000009061a7c25 */ /* 0x000fc8000f8e001a */
[----:B------:R-:W-:Y:S02]  /*3f60*/  IMAD R5, R7, UR9, R27 ;  /* 0x0000000907057c24 */ /* 0x000fe4000f8e021b */
[----:B------:R-:W-:Y:S01]  /*3f70*/  DADD R2, R2, -R38 ;  /* 0x0000000002027229 */ /* 0x000fe20000000826 */
[----:B-----5:R-:W-:-:S04]  /*3f80*/  LEA R4, P0, R26, UR4, 0x3 ;  /* 0x000000041a047c11 */ /* 0x020fc8000f8018ff */
[----:B------:R-:W-:-:S05]  /*3f90*/  LEA.HI.X R5, R26, UR5, R5, 0x3, P0 ;  /* 0x000000051a057c11 */ /* 0x000fca00080f1c05 */
[----:B------:R0:W-:Y:S04]  /*3fa0*/  STG.E.64 desc[UR6][R4.64], R2 ;  /* 0x0000000204007986 */ /* 0x0001e8000c101b06 */
.L_x_10741:
[----:B------:R-:W-:Y:S05]  /*3fb0*/  BSYNC.RECONVERGENT B0 ;  /* 0x0000000000007941 */ /* 0x000fea0003800200 */
.L_x_10740:
[----:B------:R-:W-:Y:S05]  /*3fc0*/  @P5 EXIT ;  /* 0x000000000000594d */ /* 0x000fea0003800000 */
[----:B------:R-:W1:Y:S01]  /*3fd0*/  LDCU.64 UR4, c[0x0][0x380] ;  /* 0x00007000ff0477ac */ /* 0x000e620008000a00 */
[----:B------:R-:W-:Y:S01]  /*3fe0*/  IMAD.MOV.U32 R29, RZ, RZ, RZ ;  /* 0x000000ffff1d7224 */ /* 0x000fe200078e00ff */
[----:B0-----:R-:W-:Y:S01]  /*3ff0*/  DADD R32, R32, -R34 ;  /* 0x0000000020207229 */ /* 0x001fe20000000822 */
[----:B------:R-:W-:-:S04]  /*4000*/  IMAD.WIDE.U32 R28, R6, UR9, R28 ;  /* 0x00000009061c7c25 */ /* 0x000fc8000f8e001c */
[----:B------:R-:W-:-:S03]  /*4010*/  IMAD R7, R7, UR9, R29 ;  /* 0x0000000907077c24 */ /* 0x000fc6000f8e021d */
[----:B------:R-:W-:Y:S01]  /*4020*/  DADD R38, R32, -R38 ;  /* 0x0000000020267229 */ /* 0x000fe20000000826 */
[----:B-1234-:R-:W-:-:S04]  /*4030*/  LEA R2, P0, R28, UR4, 0x3 ;  /* 0x000000041c027c11 */ /* 0x01efc8000f8018ff */
[----:B------:R-:W-:-:S05]  /*4040*/  LEA.HI.X R3, R28, UR5, R7, 0x3, P0 ;  /* 0x000000051c037c11 */ /* 0x000fca00080f1c07 */
[----:B------:R-:W-:Y:S01]  /*4050*/  STG.E.64 desc[UR6][R2.64], R38 ;  /* 0x0000002602007986 */ /* 0x000fe2000c101b06 */
[----:B------:R-:W-:Y:S05]  /*4060*/  EXIT ;  /* 0x000000000000794d */ /* 0x000fea0003800000 */
.L_x_10690:
[----:B--2---:R-:W-:Y:S02]  /*4070*/  IMAD.MOV.U32 R41, RZ, RZ, R35 ;  /* 0x000000ffff297224 */ /* 0x004fe400078e0023 */
[----:B------:R-:W-:Y:S02]  /*4080*/  IMAD.MOV.U32 R40, RZ, RZ, 0x10 ;  /* 0x00000010ff287424 */ /* 0x000fe400078e00ff */
[----:B------:R-:W-:Y:S02]  /*4090*/  IMAD.MOV.U32 R37, RZ, RZ, 0x1f ;  /* 0x0000001fff257424 */ /* 0x000fe400078e00ff */
[----:B------:R-:W-:-:S07]  /*40a0*/  IMAD.MOV.U32 R36, RZ, RZ, -0x1 ;  /* 0xffffffffff247424 */ /* 0x000fce00078e00ff */
[----:B------:R-:W-:Y:S05]  /*40b0*/  WARPSYNC.COLLECTIVE R36, `(.L_x_10742) ;  /* 0x0000000024087348 */ /* 0x000fea0003c00000 */
[----:B------:R0:W1:Y:S02]  /*40c0*/  SHFL.DOWN P6, R46, R41, R40, R37 ;  /* 0x08000028292e7389 */ /* 0x00006400000c0025 */
[----:B01----:R-:W-:Y:S05]  /*40d0*/  ENDCOLLECTIVE ;  /* 0x000000000000791b */ /* 0x003fea0003800000 */
.L_x_10742:
[----:B------:R-:W-:Y:S02]  /*40e0*/  IMAD.MOV.U32 R41, RZ, RZ, R34 ;  /* 0x000000ffff297224 */ /* 0x000fe400078e0022 */
[----:B------:R-:W-:-:S07]  /*40f0*/  IMAD.MOV.U32 R39, RZ, RZ, R46 ;  /* 0x000000ffff277224 */ /* 0x000fce00078e002e */
[----:B------:R-:W-:Y:S05]  /*4100*/  WARPSYNC.COLLECTIVE R36, `(.L_x_10743) ;  /* 0x0000000024087348 */ /* 0x000fea0003c00000 */
[----:B------:R0:W1:Y:S02]  /*4110*/  SHFL.DOWN P6, R46, R41, R40, R37 ;  /* 0x08000028292e7389 */ /* 0x00006400000c0025 */
[----:B01----:R-:W-:Y:S05]  /*4120*/  ENDCOLLECTIVE ;  /* 0x000000000000791b */ /* 0x003fea0003800000 */
.L_x_10743:
        /* <DEDUP_REMOVED lines=9> */
.L_x_10744:
[----:B------:R-:W-:Y:S02]  /*41c0*/  IMAD.MOV.U32 R41, RZ, RZ, R38 ;  /* 0x000000ffff297224 */ /* 0x000fe400078e0026 */
[----:B------:R-:W-:-:S07]  /*41d0*/  IMAD.MOV.U32 R42, RZ, RZ, R46 ;  /* 0x000000ffff2a7224 */ /* 0x000fce00078e002e */
[----:B------:R-:W-:Y:S05]  /*41e0*/  WARPSYNC.COLLECTIVE R36, `(.L_x_10745) ;  /* 0x0000000024087348 */ /* 0x000fea0003c00000 */
[----:B------:R0:W1:Y:S02]  /*41f0*/  SHFL.DOWN P6, R46, R41, R40, R37 ;  /* 0x08000028292e7389 */ /* 0x00006400000c0025 */
[----:B01----:R-:W-:Y:S05]  /*4200*/  ENDCOLLECTIVE ;  /* 0x000000000000791b */ /* 0x003fea0003800000 */
.L_x_10745:
[----:B------:R-:W-:Y:S02]  /*4210*/  IMAD.MOV.U32 R35, RZ, RZ, R42 ;  /* 0x000000ffff237224 */ /* 0x000fe400078e002a */
        /* <DEDUP_REMOVED lines=9> */
.L_x_10746:
[----:B------:R-:W-:Y:S02]  /*42b0*/  IMAD.MOV.U32 R41, RZ, RZ, R34 ;  /* 0x000000ffff297224 */ /* 0x000fe400078e0022 */
[----:B------:R-:W-:-:S07]  /*42c0*/  IMAD.MOV.U32 R42, RZ, RZ, R46 ;  /* 0x000000ffff2a7224 */ /* 0x000fce00078e002e */
[----:B------:R-:W-:Y:S05]  /*42d0*/  WARPSYNC.COLLECTIVE R36, `(.L_x_10747) ;  /* 0x0000000024087348 */ /* 0x000fea0003c00000 */
[----:B------:R0:W1:Y:S02]  /*42e0*/  SHFL.DOWN P6, R46, R41, R40, R37 ;  /* 0x08000028292e7389 */ /* 0x00006400000c0025 */
[----:B01----:R-:W-:Y:S05]  /*42f0*/  ENDCOLLECTIVE ;  /* 0x000000000000791b */ /* 0x003fea0003800000 */
.L_x_10747:
[----:B------:R-:W-:Y:S01]  /*4300*/  MOV R37, R42 ;  /* 0x0000002a00257202 */ /* 0x000fe20000000f00 */
        /* <DEDUP_REMOVED lines=11> */
.L_x_10748:
[----:B------:R-:W-:Y:S02]  /*43c0*/  IMAD.MOV.U32 R41, RZ, RZ, R38 ;  /* 0x000000ffff297224 */ /* 0x000fe400078e0026 */
[----:B------:R-:W-:-:S07]  /*43d0*/  IMAD.MOV.U32 R42, RZ, RZ, R46 ;  /* 0x000000ffff2a7224 */ /* 0x000fce00078e002e */
[----:B------:R-:W-:Y:S05]  /*43e0*/  WARPSYNC.COLLECTIVE R36, `(.L_x_10749) ;  /* 0x0000000024087348 */ /* 0x000fea0003c00000 */
[----:B------:R0:W1:Y:S02]  /*43f0*/  SHFL.DOWN P6, R46, R41, R40, R37 ;  /* 0x08000028292e7389 */ /* 0x00006400000c0025 */
[----:B01----:R-:W-:Y:S05]  /*4400*/  ENDCOLLECTIVE ;  /* 0x000000000000791b */ /* 0x003fea0003800000 */
.L_x_10749:
[----:B------:R-:W-:Y:S01]  /*4410*/  IMAD.MOV.U32 R35, RZ, RZ, R42 ;  /* 0x000000ffff237224 */ /* 0x000fe200078e002a */
        /* <DEDUP_REMOVED lines=9> */
.L_x_10750:
[----:B------:R-:W-:Y:S02]  /*44b0*/  IMAD.MOV.U32 R41, RZ, RZ, R34 ;  /* 0x000000ffff297224 */ /* 0x000fe400078e0022 */
[----:B------:R-:W-:-:S07]  /*44c0*/  IMAD.MOV.U32 R42, RZ, RZ, R46 ;  /* 0x000000ffff2a7224 */ /* 0x000fce00078e002e */
[----:B------:R-:W-:Y:S05]  /*44d0*/  WARPSYNC.COLLECTIVE R36, `(.L_x_10751) ;  /* 0x0000000024087348 */ /* 0x000fea0003c00000 */
[----:B------:R0:W1:Y:S02]  /*44e0*/  SHFL.DOWN P6, R46, R41, R40, R37 ;  /* 0x08000028292e7389 */ /* 0x00006400000c0025 */
[----:B01----:R-:W-:Y:S05]  /*44f0*/  ENDCOLLECTIVE ;  /* 0x000000000000791b */ /* 0x003fea0003800000 */
.L_x_10751:
[----:B------:R-:W-:Y:S05]  /*4500*/  BRA `(.L_x_10752) ;  /* 0xffffffc8008c7947 */ /* 0x000fea000383ffff */
.L_x_10725:
[----:B--2---:R-:W-:Y:S02]  /*4510*/  IMAD.MOV.U32 R41, RZ, RZ, R39 ;  /* 0x000000ffff297224 */ /* 0x004fe400078e0027 */
[----:B------:R-:W-:Y:S02]  /*4520*/  IMAD.MOV.U32 R40, RZ, RZ, 0x10 ;  /* 0x00000010ff287424 */ /* 0x000fe400078e00ff */
[----:B------:R-:W-:Y:S02]  /*4530*/  IMAD.MOV.U32 R37, RZ, RZ, 0x1f ;  /* 0x0000001fff257424 */ /* 0x000fe400078e00ff */
[----:B------:R-:W-:-:S07]  /*4540*/  IMAD.MOV.U32 R36, RZ, RZ, -0x1 ;  /* 0xffffffffff247424 */ /* 0x000fce00078e00ff */
[----:B0-----:R-:W-:Y:S05]  /*4550*/  WARPSYNC.COLLECTIVE R36, `(.L_x_10753) ;  /* 0x0000000024087348 */ /* 0x001fea0003c00000 */
[----:B------:R1:W2:Y:S02]  /*4560*/  SHFL.DOWN P6, R46, R41, R40, R37 ;  /* 0x08000028292e7389 */ /* 0x0002a400000c0025 */
[----:B012---:R-:W-:Y:S05]  /*4570*/  ENDCOLLECTIVE ;  /* 0x000000000000791b */ /* 0x007fea0003800000 */
.L_x_10753:
[----:B------:R-:W-:Y:S02]  /*4580*/  IMAD.MOV.U32 R41, RZ, RZ, R38 ;  /* 0x000000ffff297224 */ /* 0x000fe400078e0026 */
[----:B------:R-:W-:-:S07]  /*4590*/  IMAD.MOV.U32 R49, RZ, RZ, R46 ;  /* 0x000000ffff317224 */ /* 0x000fce00078e002e */
[----:B------:R-:W-:Y:S05]  /*45a0*/  WARPSYNC.COLLECTIVE R36, `(.L_x_10754) ;  /* 0x0000000024087348 */ /* 0x000fea0003c00000 */
[----:B------:R0:W1:Y:S02]  /*45b0*/  SHFL.DOWN P6, R46, R41, R40, R37 ;  /* 0x08000028292e7389 */ /* 0x00006400000c0025 */
[----:B01----:R-:W-:Y:S05]  /*45c0*/  ENDCOLLECTIVE ;  /* 0x000000000000791b */ /* 0x003fea0003800000 */
.L_x_10754:
[----:B------:R-:W-:Y:S02]  /*45d0*/  IMAD.MOV.U32 R40, RZ, RZ, 0x8 ;  /* 0x00000008ff287424 */ /* 0x000fe400078e00ff */
[----:B------:R-:W-:-:S06]  /*45e0*/  IMAD.MOV.U32 R48, RZ, RZ, R46 ;  /* 0x000000ffff307224 */ /* 0x000fcc00078e002e */
[----:B------:R-:W-:-:S10]  /*45f0*/  DADD R48, R38, R48 ;  /* 0x0000000026307229 */ /* 0x000fd40000000030 */
[----:B------:R-:W-:-:S07]  /*4600*/  MOV R41, R49 ;  /* 0x0000003100297202 */ /* 0x000fce0000000f00 */
[----:B------:R-:W-:Y:S05]  /*4610*/  WARPSYNC.COLLECTIVE R36, `(.L_x_10755) ;  /* 0x0000000024087348 */ /* 0x000fea0003c00000 */
[----:B------:R0:W1:Y:S02]  /*4620*/  SHFL.DOWN P6, R46, R41, R40, R37 ;  /* 0x08000028292e7389 */ /* 0x00006400000c0025 */
[----:B01----:R-:W-:Y:S05]  /*4630*/  ENDCOLLECTIVE ;  /* 0x000000000000791b */ /* 0x003fea0003800000 */
.L_x_10755:
[----:B------:R-:W-:Y:S02]  /*4640*/  IMAD.MOV.U32 R41, RZ, RZ, R48 ;  /* 0x000000ffff297224 */ /* 0x000fe400078e0030 */
[----:B------:R-:W-:-:S07]  /*4650*/  IMAD.MOV.U32 R45, RZ, RZ, R46 ;  /* 0x000000ffff2d7224 */ /* 0x000fce00078e002e */
[----:B------:R-:W-:Y:S05]  /*4660*/  WARPSYNC.COLLECTIVE R36, `(.L_x_10756) ;  /* 0x0000000024087348 */ /* 0x000fea0003c00000 */
[----:B------:R0:W1:Y:S02]  /*4670*/  SHFL.DOWN P6, R46, R41, R40, R37 ;  /* 0x08000028292e7389 */ /* 0x00006400000c0025 */
[----:B01----:R-:W-:Y:S05]  /*4680*/  ENDCOLLECTIVE ;  /* 0x000000000000791b */ /* 0x003fea0003800000 */
.L_x_10756:
[----:B------:R-:W-:Y:S02]  /*4690*/  IMAD.MOV.U32 R40, RZ, RZ, 0x4 ;  /* 0x00000004ff287424 */ /* 0x000fe400078e00ff */
[----:B------:R-:W-:-:S06]  /*46a0*/  IMAD.MOV.U32 R44, RZ, RZ, R46 ;  /* 0x000000ffff2c7224 */ /* 0x000fcc00078e002e */
[----:B------:R-:W-:-:S10]  /*46b0*/  DADD R44, R48, R44 ;  /* 0x00000000302c7229 */ /* 0x000fd4000000002c */
[----:B------:R-:W-:-:S07]  /*46c0*/  IMAD.MOV.U32 R41, RZ, RZ, R45 ;  /* 0x000000ffff297224 */ /* 0x000fce00078e002d */
[----:B------:R-:W-:Y:S05]  /*46d0*/  WARPSYNC.COLLECTIVE R36, `(.L_x_10757) ;  /* 0x0000000024087348 */ /* 0x000fea0003c00000 */
[----:B------:R0:W1:Y:S02]  /*46e0*/  SHFL.DOWN P6, R46, R41, R40, R37 ;  /* 0x08000028292e7389 */ /* 0x00006400000c0025 */
[----:B01----:R-:W-:Y:S05]  /*46f0*/  ENDCOLLECTIVE ;  /* 0x000000000000791b */ /* 0x003fea0003800000 */
.L_x_10757:
[----:B------:R-:W-:Y:S02]  /*4700*/  IMAD.MOV.U32 R41, RZ, RZ, R44 ;  /* 0x000000ffff297224 */ /* 0x000fe400078e002c */
[----:B------:R-:W-:-:S07]  /*4710*/  IMAD.MOV.U32 R43, RZ, RZ, R46 ;  /* 0x000000ffff2b7224 */ /* 0x000fce00078e002e */
[----:B------:R-:W-:Y:S05]  /*4720*/  WARPSYNC.COLLECTIVE R36, `(.L_x_10758) ;  /* 0x0000000024087348 */ /* 0x000fea0003c00000 */
[----:B------:R0:W1:Y:S02]  /*4730*/  SHFL.DOWN P6, R46, R41, R40, R37 ;  /* 0x08000028292e7389 */ /* 0x00006400000c0025 */
[----:B01----:R-:W-:Y:S05]  /*4740*/  ENDCOLLECTIVE ;  /* 0x000000000000791b */ /* 0x003fea0003800000 */
.L_x_10758:
[----:B------:R-:W-:Y:S02]  /*4750*/  IMAD.MOV.U32 R40, RZ, RZ, 0x2 ;  /* 0x00000002ff287424 */ /* 0x000fe400078e00ff */
[----:B------:R-:W-:-:S06]  /*4760*/  IMAD.MOV.U32 R42, RZ, RZ, R46 ;  /* 0x000000ffff2a7224 */ /* 0x000fcc00078e002e */
[----:B------:R-:W-:-:S10]  /*4770*/  DADD R42, R44, R42 ;  /* 0x000000002c2a7229 */ /* 0x000fd4000000002a */
[----:B------:R-:W-:-:S07]  /*4780*/  MOV R41, R43 ;  /* 0x0000002b00297202 */ /* 0x000fce0000000f00 */
[----:B------:R-:W-:Y:S05]  /*4790*/  WARPSYNC.COLLECTIVE R36, `(.L_x_10759) ;  /* 0x0000000024087348 */ /* 0x000fea0003c00000 */
[----:B------:R0:W1:Y:S02]  /*47a0*/  SHFL.DOWN P6, R46, R41, R40, R37 ;  /* 0x08000028292e7389 */ /* 0x00006400000c0025 */
[----:B01----:R-:W-:Y:S05]  /*47b0*/  ENDCOLLECTIVE ;  /* 0x000000000000791b */ /* 0x003fea0003800000 */
.L_x_10759:
[----:B------:R-:W-:Y:S02]  /*47c0*/  IMAD.MOV.U32 R41, RZ, RZ, R42 ;  /* 0x000000ffff297224 */ /* 0x000fe400078e002a */
[----:B------:R-:W-:-:S07]  /*47d0*/  IMAD.MOV.U32 R39, RZ, RZ, R46 ;  /* 0x000000ffff277224 */ /* 0x000fce00078e002e */
[----:B------:R-:W-:Y:S05]  /*47e0*/  WARPSYNC.COLLECTIVE R36, `(.L_x_10760) ;  /* 0x0000000024087348 */ /* 0x000fea0003c00000 */
[----:B------:R0:W1:Y:S02]  /*47f0*/  SHFL.DOWN P6, R46, R41, R40, R37 ;  /* 0x08000028292e7389 */ /* 0x00006400000c0025 */
[----:B01----:R-:W-:Y:S05]  /*4800*/  ENDCOLLECTIVE ;  /* 0x000000000000791b */ /* 0x003fea0003800000 */
.L_x_10760:
[----:B------:R-:W-:Y:S02]  /*4810*/  IMAD.MOV.U32 R40, RZ, RZ, 0x1 ;  /* 0x00000001ff287424 */ /* 0x000fe400078e00ff */
[----:B------:R-:W-:-:S06]  /*4820*/  IMAD.MOV.U32 R38, RZ, RZ, R46 ;  /* 0x000000ffff267224 */ /* 0x000fcc00078e002e */
[----:B------:R-:W-:-:S10]  /*4830*/  DADD R38, R42, R38 ;  /* 0x000000002a267229 */ /* 0x000fd40000000026 */
[----:B------:R-:W-:-:S07]  /*4840*/  IMAD.MOV.U32 R41, RZ, RZ, R39 ;  /* 0x000000ffff297224 */ /* 0x000fce00078e0027 */
[----:B------:R-:W-:Y:S05]  /*4850*/  WARPSYNC.COLLECTIVE R36, `(.L_x_10761) ;  /* 0x0000000024087348 */ /* 0x000fea0003c00000 */
[----:B------:R0:W1:Y:S02]  /*4860*/  SHFL.DOWN P6, R46, R41, R40, R37 ;  /* 0x08000028292e7389 */ /* 0x00006400000c0025 */
[----:B01----:R-:W-:Y:S05]  /*4870*/  ENDCOLLECTIVE ;  /* 0x000000000000791b */ /* 0x003fea0003800000 */
.L_x_10761:
[----:B------:R-:W-:Y:S02]  /*4880*/  IMAD.MOV.U32 R41, RZ, RZ, R38 ;  /* 0x000000ffff297224 */ /* 0x000fe400078e0026 */
[----:B------:R-:W-:-:S07]  /*4890*/  IMAD.MOV.U32 R3, RZ, RZ, R46 ;  /* 0x000000ffff037224 */ /* 0x000fce00078e002e */
[----:B------:R-:W-:Y:S05]  /*48a0*/  WARPSYNC.COLLECTIVE R36, `(.L_x_10762) ;  /* 0x0000000024087348 */ /* 0x000fea0003c00000 */
[----:B------:R0:W1:Y:S02]  /*48b0*/  SHFL.DOWN P6, R46, R41, R40, R37 ;  /* 0x08000028292e7389 */ /* 0x00006400000c0025 */
[----:B01----:R-:W-:Y:S05]  /*48c0*/  ENDCOLLECTIVE ;  /* 0x000000000000791b */ /* 0x003fea0003800000 */
.L_x_10762:
[----:B------:R-:W-:Y:S05]  /*48d0*/  BRA `(.L_x_10763) ;  /* 0xffffffe800dc7947 */ /* 0x000fea000383ffff */
.L_x_10764:
        /* <DEDUP_REMOVED lines=10> */
.L_x_11706:


//--------------------- .text._ZN2at6native43_GLOBAL__N__9ae7fba5_10_SoftMax_cu_9f978f6322cunn_SoftMaxForwardRegIdddNS1_25LogSoftMaxForwardEpilogueElLi7EEEvPT1_PKT_T3_ --------------------------
	.section	.text._ZN2at6native43_GLOBAL__N__9ae7fba5_10_SoftMax_cu_9f978f6322cunn_SoftMaxForwardRegIdddNS1_25LogSoftMaxForwardEpilogueElLi7EEEvPT1_PKT_T3_,"ax",@progbits
	.align	128
.text._ZN2at6native43_GLOBAL__N__9ae7fba5_10_SoftMax_cu_9f978f6322cunn_SoftMaxForwardRegIdddNS1_25LogSoftMaxForwardEpilogueElLi7EEEvPT1_PKT_T3_:
        .type           _ZN2at6native43_GLOBAL__N__9ae7fba5_10_SoftMax_cu_9f978f6322cunn_SoftMaxForwardRegIdddNS1_25LogSoftMaxForwardEpilogueElLi7EEEvPT1_PKT_T3_,@function
        .size           _ZN2at6native43_GLOBAL__N__9ae7fba5_10_SoftMax_cu_9f978f6322cunn_SoftMaxForwardRegIdddNS1_25LogSoftMaxForwardEpilogueElLi7EEEvPT1_PKT_T3_,(.L_x_11707 - _ZN2at6native43_GLOBAL__N__9ae7fba5_10_SoftMax_cu_9f978f6322cunn_SoftMaxForwardRegIdddNS1_25LogSoftMaxForwardEpilogueElLi7EEEvPT1_PKT_T3_)
        .other          _ZN2at6native43_GLOBAL__N__9ae7fba5_10_SoftMax_cu_9f978f6322cunn_SoftMaxForwardRegIdddNS1_25LogSoftMaxForwardEpilogueElLi7EEEvPT1_PKT_T3_,@"STO_CUDA_ENTRY STV_DEFAULT"
_ZN2at6native43_GLOBAL__N__9ae7fba5_10_SoftMax_cu_9f978f6322cunn_SoftMaxForwardRegIdddNS1_25LogSoftMaxForwardEpilogueElLi7EEEvPT1_PKT_T3_:
        /* <DEDUP_REMOVED lines=19> */
[----:B------:R-:W-:Y:S02]  /*0130*/  @!P1 IMAD.MOV.U32 R27, RZ, RZ, RZ ;  /* 0x000000ffff1b9224 */ /* 0x000fe400078e00ff */
[----:B------:R-:W-:-:S03]  /*0140*/  VIADD R20, R24, UR6 ;  /* 0x0000000618147c36 */ /* 0x000fc60008000000 */
[----:B------:R-:W3:Y:S01]  /*0150*/  @!P2 LDC.64 R34, c[0x0][0x388] ;  /* 0x0000e200ff22ab82 */ /* 0x000ee20000000a00 */
[----:B0-----:R-:W-:-:S04]  /*0160*/  @!P0 LEA R8, P3, R6, R8, 0x3 ;  /* 0x0000000806088211 */ /* 0x001fc800078618ff */
[----:B------:R-:W-:-:S05]  /*0170*/  @!P0 LEA.HI.X R9, R6, R9, R0, 0x3, P3 ;  /* 0x0000000906098211 */ /* 0x000fca00018f1c00 */
[----:B--2---:R3:W2:Y:S01]  /*0180*/  @!P0 LDG.E.64 R22, desc[UR8][R8.64] ;  /* 0x0000000808168981 */ /* 0x0046a2000c1e1b00 */
[----:B------:R-:W-:Y:S01]  /*0190*/  @!P1 IMAD.WIDE.U32 R6, R28, UR7, R26 ;  /* 0x000000071c069c25 */ /* 0x000fe2000f8e001a */
[----:B------:R-:W-:-:S03]  /*01a0*/  ISETP.GE.U32.AND P3, PT, R20, R28, PT ;  /* 0x0000001c1400720c */ /* 0x000fc60003f66070 */
[----:B------:R-:W-:Y:S01]  /*01b0*/  @!P1 IMAD R0, R29, UR7, R7 ;  /* 0x000000071d009c24 */ /* 0x000fe2000f8e0207 */
[C---:B-1----:R-:W-:Y:S02]  /*01c0*/  @!P1 LEA R32, P4, R6.reuse, R32, 0x3 ;  /* 0x0000002006209211 */ /* 0x042fe400078818ff */
[----:B------:R-:W-:Y:S02]  /*01d0*/  ISETP.GE.AND.EX P3, PT, RZ, R29, PT, P3 ;  /* 0x0000001dff00720c */ /* 0x000fe40003f66330 */
[----:B------:R-:W-:-:S05]  /*01e0*/  @!P1 LEA.HI.X R33, R6, R33, R0, 0x3, P4 ;  /* 0x0000002106219211 */ /* 0x000fca00020f1c00 */
[----:B------:R0:W4:Y:S01]  /*01f0*/  @!P1 LDG.E.64 R18, desc[UR8][R32.64] ;  /* 0x0000000820129981 */ /* 0x000122000c1e1b00 */
[----:B------:R-:W-:Y:S02]  /*0200*/  @!P2 IMAD.MOV.U32 R25, RZ, RZ, RZ ;  /* 0x000000ffff19a224 */ /* 0x000fe400078e00ff */
[----:B------:R-:W-:Y:S02]  /*0210*/  VIADD R16, R20, UR6 ;  /* 0x0000000614107c36 */ /* 0x000fe40008000000 */
[----:B------:R-:W-:Y:S01]  /*0220*/  @!P2 IMAD.WIDE.U32 R6, R28, UR7, R24 ;  /* 0x000000071c06ac25 */ /* 0x000fe2000f8e0018 */
[----:B------:R-:W0:Y:S02]  /*0230*/  @!P3 LDC.64 R36, c[0x0][0x388] ;  /* 0x0000e200ff24bb82 */ /* 0x000e240000000a00 */
[----:B------:R-:W-:Y:S01]  /*0240*/  ISETP.GE.U32.AND P4, PT, R16, R28, PT ;  /* 0x0000001c1000720c */ /* 0x000fe20003f86070 */
[----:B------:R-:W-:Y:S01]  /*0250*/  @!P2 IMAD R0, R29, UR7, R7 ;  /* 0x000000071d00ac24 */ /* 0x000fe2000f8e0207 */
[----:B---3--:R-:W-:-:S02]  /*0260*/  @!P2 LEA R8, P5, R6, R34, 0x3 ;  /* 0x000000220608a211 */ /* 0x008fc400078a18ff */
[----:B------:R-:W-:Y:S02]  /*0270*/  ISETP.GE.AND.EX P4, PT, RZ, R29, PT, P4 ;  /* 0x0000001dff00720c */ /* 0x000fe40003f86340 */
[----:B------:R-:W-:-:S05]  /*0280*/  @!P2 LEA.HI.X R9, R6, R35, R0, 0x3, P5 ;  /* 0x000000230609a211 */ /* 0x000fca00028f1c00 */
[----:B------:R1:W3:Y:S01]  /*0290*/  @!P2 LDG.E.64 R14, desc[UR8][R8.64] ;  /* 0x00000008080ea981 */ /* 0x0002e2000c1e1b00 */
        /* <DEDUP_REMOVED lines=14> */
[----:B------:R-:W-:Y:S01]  /*0380*/  @!P0 MOV R7, 0x7fefffff ;  /* 0x7fefffff00078802 */ /* 0x000fe20000000f00 */
[----:B0-----:R-:W-:Y:S01]  /*0390*/  IMAD.MOV.U32 R32, RZ, RZ, -0x1 ;  /* 0xffffffffff207424 */ /* 0x001fe200078e00ff */
[----:B------:R-:W-:Y:S01]  /*03a0*/  P2R R40, PR, RZ, 0x2 ;  /* 0x00000002ff287803 */ /* 0x000fe20000000000 */
[----:B------:R-:W-:Y:S01]  /*03b0*/  @!P0 IMAD.MOV.U32 R35, RZ, RZ, R6 ;  /* 0x000000ffff238224 */ /* 0x000fe200078e0006 */
[----:B------:R-:W-:Y:S01]  /*03c0*/  P2R R36, PR, RZ, 0x1 ;  /* 0x00000001ff247803 */ /* 0x000fe20000000000 */
[----:B------:R-:W-:Y:S02]  /*03d0*/  IMAD.MOV.U32 R33, RZ, RZ, -0x100001 ;  /* 0xffefffffff217424 */ /* 0x000fe400078e00ff */
[----:B-1----:R-:W-:Y:S01]  /*03e0*/  VIADD R8, R16, UR6 ;  /* 0x0000000610087c36 */ /* 0x002fe20008000000 */
[----:B--2---:R-:W-:Y:S01]  /*03f0*/  @!P0 DSETP.MAX.AND P5, P6, R22, -R6, PT ;  /* 0x800000061600822a */ /* 0x004fe20003eaf000 */
[----:B------:R-:W-:-:S02]  /*0400*/  @!P0 IMAD.MOV.U32 R0, RZ, RZ, R22 ;  /* 0x000000ffff008224 */ /* 0x000fc400078e0016 */
[----:B------:R-:W-:-:S03]  /*0410*/  VIADD R6, R8, UR6 ;  /* 0x0000000608067c36 */ /* 0x000fc60008000000 */
[----:B------:R-:W-:Y:S01]  /*0420*/  @!P0 SEL R35, R0, R35, P5 ;  /* 0x0000002300238207 */ /* 0x000fe20002800000 */
[----:B------:R-:W-:-:S04]  /*0430*/  @!P0 IMAD.MOV.U32 R0, RZ, RZ, R23 ;  /* 0x000000ffff008224 */ /* 0x000fc800078e0017 */
        /* <DEDUP_REMOVED lines=15> */
[----:B---3--:R-:W-:Y:S02]  /*0530*/  @!P2 IMAD.MOV.U32 R7, RZ, RZ, R14 ;  /* 0x000000ffff07a224 */ /* 0x008fe400078e000e */
        /* <DEDUP_REMOVED lines=11> */
[----:B------:R-:W-:Y:S01]  /*05f0*/  @!P3 MOV R0, R32 ;  /* 0x000000200000b202 */ /* 0x000fe20000000f00 */
        /* <DEDUP_REMOVED lines=11> */
[----:B------:R-:W-:Y:S01]  /*06b0*/  @!P4 SEL R37, R0, R7, P5 ;  /* 0x000000070025c207 */ /* 0x000fe20002800000 */
[----:B------:R-:W-:Y:S01]  /*06c0*/  @!P4 IMAD.MOV.U32 R0, RZ, RZ, R33 ;  /* 0x000000ffff00c224 */ /* 0x000fe200078e0021 */
[----:B------:R-:W-:-:S04]  /*06d0*/  @!P4 LOP3.LUT R7, R39, 0x80000, RZ, 0xfc, !PT ;  /* 0x000800002707c812 */ /* 0x000fc800078efcff */
[----:B------:R-:W-:Y:S02]  /*06e0*/  @!P4 FSEL R0, R0, R39, P5 ;  /* 0x000000270000c208 */ /* 0x000fe40002800000 */
[----:B------:R-:W-:Y:S02]  /*06f0*/  ISETP.GE.U32.AND P5, PT, R8, R28, PT ;  /* 0x0000001c0800720c */ /* 0x000fe40003fa6070 */
[----:B------:R-:W-:Y:S02]  /*0700*/  @!P4 SEL R33, R7, R0, P6 ;  /* 0x000000000721c207 */ /* 0x000fe40003000000 */
        /* <DEDUP_REMOVED lines=15> */
[----:B------:R-:W-:-:S03]  /*0800*/  @!P1 MOV R7, RZ ;  /* 0x000000ff00079202 */ /* 0x000fc60000000f00 */
        /* <DEDUP_REMOVED lines=12> */
[----:B------:R-:W-:Y:S01]  /*08d0*/  @!P5 SEL R43, R0, R43, P6 ;  /* 0x0000002b002bd207 */ /* 0x000fe20003000000 */
[----:B------:R-:W-:-:S05]  /*08e0*/  @!P5 IMAD.MOV.U32 R0, RZ, RZ, R33 ;  /* 0x000000ffff00d224 */ /* 0x000fca00078e0021 */
[----:B------:R-:W-:Y:S02]  /*08f0*/  @!P5 FSEL R0, R0, R37, P6 ;  /* 0x000000250000d208 */ /* 0x000fe40003000000 */
[----:B------:R-:W-:Y:S01]  /*0900*/  @!P5 LOP3.LUT R37, R37, 0x80000, RZ, 0xfc, !PT ;  /* 0x000800002525d812 */ /* 0x000fe200078efcff */
[----:B------:R-:W-:-:S03]  /*0910*/  @!P5 IMAD.MOV.U32 R32, RZ, RZ, R43 ;  /* 0x000000ffff20d224 */ /* 0x000fc600078e002b */
[----:B------:R-:W-:Y:S01]  /*0920*/  @!P5 SEL R33, R37, R0, P0 ;  /* 0x000000002521d207 */ /* 0x000fe20000000000 */
[----:B------:R-:W-:-:S03]  /*0930*/  @!P1 IMAD.MOV.U32 R0, RZ, RZ, R32 ;  /* 0x000000ffff009224 */ /* 0x000fc600078e0020 */
[----:B------:R-:W-:Y:S02]  /*0940*/  @!P1 MOV R34, R33 ;  /* 0x0000002100229202 */ /* 0x000fe40000000f00 */
[----:B---3--:R-:W-:Y:S01]  /*0950*/  @!P1 DSETP.MAX.AND P6, P0, R32, R2, PT ;  /* 0x000000022000922a */ /* 0x008fe200038cf000 */
[----:B------:R-:W-:Y:S02]  /*0960*/  @!P1 IMAD.MOV.U32 R35, RZ, RZ, R2 ;  /* 0x000000ffff239224 */ /* 0x000fe400078e0002 */
[----:B------:R-:W-:-:S03]  /*0970*/  @!P1 IMAD.MOV.U32 R37, RZ, RZ, R3 ;  /* 0x000000ffff259224 */ /* 0x000fc600078e0003 */
[----:B------:R-:W-:Y:S02]  /*0980*/  @!P1 SEL R32, R0, R35, P6 ;  /* 0x0000002300209207 */ /* 0x000fe40003000000 */
[----:B------:R-:W-:Y:S02]  /*0990*/  @!P1 FSEL R0, R34, R37, P6 ;  /* 0x0000002522009208 */ /* 0x000fe40003000000 */
[----:B------:R-:W-:-:S04]  /*09a0*/  @!P1 LOP3.LUT R35, R37, 0x80000, RZ, 0xfc, !PT ;  /* 0x0008000025239812 */ /* 0x000fc800078efcff */
[----:B------:R-:W-:Y:S01]  /*09b0*/  @!P1 SEL R33, R35, R0, P0 ;  /* 0x0000000023219207 */ /* 0x000fe20000000000 */
        /* <DEDUP_REMOVED lines=34> */
[----:B------:R-:W-:Y:S02]  /*0be0*/  P2R R42, PR, RZ, 0x40 ;  /* 0x00000040ff2a7803 */ /* 0x000fe40000000000 */
[----:B------:R-:W-:-:S07]  /*0bf0*/  ISETP.NE.AND P1, PT, R40, RZ, PT ;  /* 0x000000ff2800720c */ /* 0x000fce0003f25270 */
        /* <DEDUP_REMOVED lines=15> */
[----:B------:R-:W-:Y:S04]  /*0cf0*/  SHFL.DOWN PT, R33, R39, 0x8, 0x1f ;  /* 0x09001f0027217f89 */ /* 0x000fe800000e0000 */
[----:B------:R-:W0:Y:S02]  /*0d00*/  SHFL.DOWN PT, R32, R38, 0x8, 0x1f ;  /* 0x09001f0026207f89 */ /* 0x000e2400000e0000 */
        /* <DEDUP_REMOVED lines=19> */
.L_x_10822:
        /* <DEDUP_REMOVED lines=12> */
.L_x_10765:
        /* <DEDUP_REMOVED lines=65> */
.L_x_10770:
[----:B------:R-:W-:Y:S05]  /*1310*/  BSYNC.RECONVERGENT B1 ;  /* 0x0000000000017941 */ /* 0x000fea0003800200 */
.L_x_10769:
[----:B------:R-:W-:-:S11]  /*1320*/  DADD R34, RZ, R38 ;  /* 0x00000000ff227229 */ /* 0x000fd60000000026 */
.L_x_10768:
[----:B------:R-:W-:Y:S05]  /*1330*/  BSYNC.RECONVERGENT B0 ;  /* 0x0000000000007941 */ /* 0x000fea0003800200 */
.L_x_10767:
[----:B------:R-:W-:Y:S04]  /*1340*/  BSSY.RECONVERGENT B0, `(.L_x_10771) ;  /* 0x0000041000007945 */ /* 0x000fe80003800200 */
[----:B------:R-:W-:Y:S05]  /*1350*/  @P1 BRA `(.L_x_10772) ;  /* 0x0000000000fc1947 */ /* 0x000fea0003800000 */
[----:B-1----:R-:W-:Y:S01]  /*1360*/  DADD R36, R18, -R32 ;  /* 0x0000000012247229 */ /* 0x002fe20000000820 */
[----:B0-----:R-:W-:Y:S01]  /*1370*/  MOV R38, 0x652b82fe ;  /* 0x652b82fe00267802 */ /* 0x001fe20000000f00 */
        /* <DEDUP_REMOVED lines=59> */
.L_x_10774:
[----:B------:R-:W-:Y:S05]  /*1730*/  BSYNC.RECONVERGENT B1 ;  /* 0x0000000000017941 */ /* 0x000fea0003800200 */
.L_x_10773:
[----:B------:R-:W-:-:S11]  /*1740*/  DADD R34, R34, R44 ;  /* 0x0000000022227229 */ /* 0x000fd6000000002c */
.L_x_10772:
[----:B------:R-:W-:Y:S05]  /*1750*/  BSYNC.RECONVERGENT B0 ;  /* 0x0000000000007941 */ /* 0x000fea0003800200 */
.L_x_10771:
[----:B------:R-:W-:Y:S04]  /*1760*/  BSSY.RECONVERGENT B0, `(.L_x_10775) ;  /* 0x0000041000007945 */ /* 0x000fe80003800200 */
[----:B------:R-:W-:Y:S05]  /*1770*/  @P2 BRA `(.L_x_10776) ;  /* 0x0000000000fc2947 */ /* 0x000fea0003800000 */
[----:B-1----:R-:W-:Y:S01]  /*1780*/  DADD R36, R14, -R32 ;  /* 0x000000000e247229 */ /* 0x002fe20000000820 */
[----:B0-----:R-:W-:Y:S01]  /*1790*/  IMAD.MOV.U32 R38, RZ, RZ, 0x652b82fe ;  /* 0x652b82feff267424 */ /* 0x001fe200078e00ff */
        /* <DEDUP_REMOVED lines=59> */
.L_x_10778:
[----:B------:R-:W-:Y:S05]  /*1b50*/  BSYNC.RECONVERGENT B1 ;  /* 0x0000000000017941 */ /* 0x000fea0003800200 */
.L_x_10777:
[----:B------:R-:W-:-:S11]  /*1b60*/  DADD R34, R34, R44 ;  /* 0x0000000022227229 */ /* 0x000fd6000000002c */
.L_x_10776:
[----:B------:R-:W-:Y:S05]  /*1b70*/  BSYNC.RECONVERGENT B0 ;  /* 0x0000000000007941 */ /* 0x000fea0003800200 */
.L_x_10775:
[----:B------:R-:W-:Y:S04]  /*1b80*/  BSSY.RECONVERGENT B0, `(.L_x_10779) ;  /* 0x0000041000007945 */ /* 0x000fe80003800200 */
        /* <DEDUP_REMOVED lines=62> */
.L_x_10782:
[----:B------:R-:W-:Y:S05]  /*1f70*/  BSYNC.RECONVERGENT B1 ;  /* 0x0000000000017941 */ /* 0x000fea0003800200 */
.L_x_10781:
[----:B------:R-:W-:-:S11]  /*1f80*/  DADD R34, R34, R44 ;  /* 0x0000000022227229 */ /* 0x000fd6000000002c */
.L_x_10780:
[----:B------:R-:W-:Y:S05]  /*1f90*/  BSYNC.RECONVERGENT B0 ;  /* 0x0000000000007941 */ /* 0x000fea0003800200 */
.L_x_10779:
        /* <DEDUP_REMOVED lines=63> */
.L_x_10786:
[----:B------:R-:W-:Y:S05]  /*2390*/  BSYNC.RECONVERGENT B1 ;  /* 0x0000000000017941 */ /* 0x000fea0003800200 */
.L_x_10785:
[----:B------:R-:W-:-:S11]  /*23a0*/  DADD R34, R34, R44 ;  /* 0x0000000022227229 */ /* 0x000fd6000000002c */
.L_x_10784:
[----:B------:R-:W-:Y:S05]  /*23b0*/  BSYNC.RECONVERGENT B0 ;  /* 0x0000000000007941 */ /* 0x000fea0003800200 */
.L_x_10783:
        /* <DEDUP_REMOVED lines=63> */
.L_x_10790:
[----:B------:R-:W-:Y:S05]  /*27b0*/  BSYNC.RECONVERGENT B1 ;  /* 0x0000000000017941 */ /* 0x000fea0003800200 */
.L_x_10789:
[----:B------:R-:W-:-:S11]  /*27c0*/  DADD R34, R34, R44 ;  /* 0x0000000022227229 */ /* 0x000fd6000000002c */
.L_x_10788:
[----:B------:R-:W-:Y:S05]  /*27d0*/  BSYNC.RECONVERGENT B0 ;  /* 0x0000000000007941 */ /* 0x000fea0003800200 */
.L_x_10787:
[----:B------:R-:W-:Y:S01]  /*27e0*/  ISETP.NE.AND P6, PT, R41, RZ, PT ;  /* 0x000000ff2900720c */ /* 0x000fe20003fc5270 */
[----:B------:R-:W-:-:S12]  /*27f0*/  BSSY.RECONVERGENT B0, `(.L_x_10791) ;  /* 0x0000041000007945 */ /* 0x000fd80003800200 */
        /* <DEDUP_REMOVED lines=62> */
.L_x_10794:
[----:B------:R-:W-:Y:S05]  /*2be0*/  BSYNC.RECONVERGENT B1 ;  /* 0x0000000000017941 */ /* 0x000fea0003800200 */
.L_x_10793:
[----:B------:R-:W-:-:S11]  /*2bf0*/  DADD R34, R34, R44 ;  /* 0x0000000022227229 */ /* 0x000fd6000000002c */
.L_x_10792:
[----:B------:R-:W-:Y:S05]  /*2c00*/  BSYNC.RECONVERGENT B0 ;  /* 0x0000000000007941 */ /* 0x000fea0003800200 */
.L_x_10791:
[----:B------:R-:W-:Y:S01]  /*2c10*/  SHFL.DOWN PT, R37, R35, 0x10, 0x1f ;  /* 0x0a001f0023257f89 */ /* 0x000fe200000e0000 */
[----:B------:R-:W2:Y:S01]  /*2c20*/  S2UR UR5, SR_CgaCtaId ;  /* 0x00000000000579c3 */ /* 0x000ea20000008800 */
[----:B------:R-:W-:-:S07]  /*2c30*/  UMOV UR4, 0x400 ;  /* 0x0000040000047882 */ /* 0x000fce0000000000 */
[----:B------:R-:W-:Y:S01]  /*2c40*/  BAR.SYNC.DEFER_BLOCKING 0x0 ;  /* 0x0000000000007b1d */ /* 0x000fe20000010000 */
[----:B------:R-:W-:Y:S02]  /*2c50*/  LOP3.LUT P6, RZ, R30, 0x1f, RZ, 0xc0, !PT ;  /* 0x0000001f1eff7812 */ /* 0x000fe400078cc0ff */
[----:B------:R-:W-:Y:S02]  /*2c60*/  P2R R0, PR, RZ, 0x1 ;  /* 0x00000001ff007803 */ /* 0x000fe40000000000 */
[----:B------:R-:W-:Y:S01]  /*2c70*/  ISETP.NE.AND P0, PT, R42, RZ, PT ;  /* 0x000000ff2a00720c */ /* 0x000fe20003f05270 */
[----:B------:R-:W-:Y:S01]  /*2c80*/  BSSY B0, `(.L_x_10795) ;  /* 0x000002d000007945 */ /* 0x000fe20003800000 */
[----:B------:R-:W3:Y:S01]  /*2c90*/  SHFL.DOWN PT, R36, R34, 0x10, 0x1f ;  /* 0x0a001f0022247f89 */ /* 0x000ee200000e0000 */
[----:B--2---:R-:W-:Y:S01]  /*2ca0*/  ULEA UR4, UR5, UR4, 0x18 ;  /* 0x0000000405047291 */ /* 0x004fe2000f8ec0ff */
[----:B---3--:R-:W-:-:S07]  /*2cb0*/  DADD R36, R36, R34 ;  /* 0x0000000024247229 */ /* 0x008fce0000000022 */
[----:B0-----:R-:W-:Y:S04]  /*2cc0*/  SHFL.DOWN PT, R39, R37, 0x8, 0x1f ;  /* 0x09001f0025277f89 */ /* 0x001fe800000e0000 */
[----:B------:R-:W0:Y:S02]  /*2cd0*/  SHFL.DOWN PT, R38, R36, 0x8, 0x1f ;  /* 0x09001f0024267f89 */ /* 0x000e2400000e0000 */
[----:B0-----:R-:W-:Y:S01]  /*2ce0*/  DADD R38, R36, R38 ;  /* 0x0000000024267229 */ /* 0x001fe20000000026 */
[C---:B------:R-:W-:Y:S01]  /*2cf0*/  LEA.HI R37, R30.reuse, UR4, RZ, 0x1e ;  /* 0x000000041e257c11 */ /* 0x040fe2000f8ff0ff */
[----:B------:R-:W-:-:S05]  /*2d00*/  @!P0 IMAD.SHL.U32 R36, R30, 0x8, RZ ;  /* 0x000000081e248824 */ /* 0x000fca00078e00ff */
[----:B------:R-:W-:Y:S01]  /*2d10*/  SHFL.DOWN PT, R45, R39, 0x4, 0x1f ;  /* 0x08801f00272d7f89 */ /* 0x000fe200000e0000 */
[----:B------:R-:W-:-:S03]  /*2d20*/  @!P0 LOP3.LUT R36, R36, 0xf8, RZ, 0xc0, !PT ;  /* 0x000000f824248812 */ /* 0x000fc600078ec0ff */
[----:B------:R-:W0:Y:S02]  /*2d30*/  SHFL.DOWN PT, R44, R38, 0x4, 0x1f ;  /* 0x08801f00262c7f89 */ /* 0x000e2400000e0000 */
[----:B0-----:R-:W-:Y:S01]  /*2d40*/  DADD R44, R38, R44 ;  /* 0x00000000262c7229 */ /* 0x001fe2000000002c */
[----:B------:R-:W-:-:S06]  /*2d50*/  CS2R R38, SRZ ;  /* 0x0000000000267805 */ /* 0x000fcc000001ff00 */
        /* <DEDUP_REMOVED lines=8> */
[----:B------:R-:W-:-:S05]  /*2de0*/  ISETP.NE.AND P6, PT, R43, RZ, PT ;  /* 0x000000ff2b00720c */ /* 0x000fca0003fc5270 */
[----:B------:R0:W2:Y:S01]  /*2df0*/  @!P0 LDS.64 R38, [R36+UR4] ;  /* 0x0000000424268984 */ /* 0x0000a20008000a00 */
[----:B------:R-:W-:-:S07]  /*2e00*/  ISETP.NE.AND P0, PT, R0, RZ, PT ;  /* 0x000000ff0000720c */ /* 0x000fce0003f05270 */
[----:B0-----:R-:W-:Y:S06]  /*2e10*/  @P6 BRA `(.L_x_10796) ;  /* 0x00000000004c6947 */ /* 0x001fec0003800000 */
[----:B------:R-:W-:-:S03]  /*2e20*/  UMOV UR5, 0xffffffff ;  /* 0xffffffff00057882 */ /* 0x000fc60000000000 */
[----:B------:R-:W-:Y:S05]  /*2e30*/  BRA.DIV UR5, `(.L_x_10797) ;  /* 0x0000001205247947 */ /* 0x000fea000b800000 */
[----:B--2---:R-:W-:Y:S04]  /*2e40*/  SHFL.DOWN PT, R43, R39, 0x10, 0x1f ;  /* 0x0a001f00272b7f89 */ /* 0x004fe800000e0000 */
        /* <DEDUP_REMOVED lines=13> */
.L_x_10833:
[----:B---3--:R-:W-:Y:S02]  /*2f20*/  IMAD.MOV.U32 R34, RZ, RZ, R36 ;  /* 0x000000ffff227224 */ /* 0x008fe400078e0024 */
[----:B--2---:R-:W-:-:S06]  /*2f30*/  IMAD.MOV.U32 R35, RZ, RZ, R42 ;  /* 0x000000ffff237224 */ /* 0x004fcc00078e002a */
[----:B0-----:R-:W-:-:S11]  /*2f40*/  DADD R38, R38, R34 ;  /* 0x0000000026267229 */ /* 0x001fd60000000022 */
.L_x_10796:
[----:B------:R-:W-:Y:S05]  /*2f50*/  BSYNC B0 ;  /* 0x0000000000007941 */ /* 0x000fea0003800000 */
.L_x_10795:
[----:B------:R-:W-:Y:S01]  /*2f60*/  ISETP.NE.AND P6, PT, R40, RZ, PT ;  /* 0x000000ff2800720c */ /* 0x000fe20003fc5270 */
[----:B------:R-:W-:Y:S05]  /*2f70*/  WARPSYNC.ALL ;  /* 0x0000000000007948 */ /* 0x000fea0003800000 */
[----:B------:R-:W-:-:S07]  /*2f80*/  IMAD.MOV.U32 R0, RZ, RZ, -0x3ff ;  /* 0xfffffc01ff007424 */ /* 0x000fce00078e00ff */
[----:B--2---:R-:W-:Y:S01]  /*2f90*/  @P6 STS.64 [UR4], R38 ;  /* 0x00000026ff006988 */ /* 0x004fe20008000a04 */
[----:B------:R-:W-:Y:S06]  /*2fa0*/  BAR.SYNC.DEFER_BLOCKING 0x0 ;  /* 0x0000000000007b1d */ /* 0x000fec0000010000 */
[----:B------:R-:W0:Y:S02]  /*2fb0*/  LDS.64 R34, [UR4] ;  /* 0x00000004ff227984 */ /* 0x000e240008000a00 */
[----:B0-----:R-:W-:Y:S01]  /*2fc0*/  ISETP.GT.AND P6, PT, R35, 0xfffff, PT ;  /* 0x000fffff2300780c */ /* 0x001fe20003fc4270 */
[----:B------:R-:W-:-:S02]  /*2fd0*/  IMAD.MOV.U32 R36, RZ, RZ, R34 ;  /* 0x000000ffff247224 */ /* 0x000fc400078e0022 */
[----:B------:R-:W-:-:S10]  /*2fe0*/  IMAD.MOV.U32 R37, RZ, RZ, R35 ;  /* 0x000000ffff257224 */ /* 0x000fd400078e0023 */
[----:B------:R-:W-:Y:S01]  /*2ff0*/  @!P6 DMUL R36, R36, 1.80143985094819840000e+16 ;  /* 0x435000002424e828 */ /* 0x000fe20000000000 */
[----:B------:R-:W-:-:S09]  /*3000*/  @!P6 IMAD.MOV.U32 R0, RZ, RZ, -0x435 ;  /* 0xfffffbcbff00e424 */ /* 0x000fd200078e00ff */
[----:B------:R-:W-:Y:S01]  /*3010*/  @!P6 MOV R35, R37 ;  /* 0x000000250023e202 */ /* 0x000fe20000000f00 */
[----:B------:R-:W-:-:S04]  /*3020*/  @!P6 IMAD.MOV.U32 R34, RZ, RZ, R36 ;  /* 0x000000ffff22e224 */ /* 0x000fc800078e0024 */
[----:B------:R-:W-:-:S05]  /*3030*/  VIADD R38, R35, 0xffffffff ;  /* 0xffffffff23267836 */ /* 0x000fca0000000000 */
[----:B------:R-:W-:-:S13]  /*3040*/  ISETP.GT.U32.AND P6, PT, R38, 0x7feffffe, PT ;  /* 0x7feffffe2600780c */ /* 0x000fda0003fc4070 */
[----:B------:R-:W-:Y:S05]  /*3050*/  @P6 BRA `(.L_x_10798) ;  /* 0x0000000000fc6947 */ /* 0x000fea0003800000 */
[C---:B------:R-:W-:Y:S01]  /*3060*/  LOP3.LUT R36, R35.reuse, 0xfffff, RZ, 0xc0, !PT ;  /* 0x000fffff23247812 */ /* 0x040fe200078ec0ff */
[----:B------:R-:W-:Y:S01]  /*3070*/  UMOV UR4, 0x3ae80f1e ;  /* 0x3ae80f1e00047882 */ /* 0x000fe20000000000 */
[----:B------:R-:W-:Y:S01]  /*3080*/  LEA.HI R0, R35, R0, RZ, 0xc ;  /* 0x0000000023007211 */ /* 0x000fe200078f60ff */
[----:B------:R-:W-:Y:S01]  /*3090*/  UMOV UR5, 0x3eb1380b ;  /* 0x3eb1380b00057882 */ /* 0x000fe20000000000 */
[----:B------:R-:W-:Y:S01]  /*30a0*/  LOP3.LUT R37, R36, 0x3ff00000, RZ, 0xfc, !PT ;  /* 0x3ff0000024257812 */ /* 0x000fe200078efcff */
[----:B------:R-:W-:-:S03]  /*30b0*/  IMAD.MOV.U32 R36, RZ, RZ, RZ ;  /* 0x000000ffff247224 */ /* 0x000fc600078e00ff */
[----:B------:R-:W-:Y:S01]  /*30c0*/  ISETP.GE.U32.AND P6, PT, R37, 0x3ff6a09f, PT ;  /* 0x3ff6a09f2500780c */ /* 0x000fe20003fc6070 */
[----:B------:R-:W-:-:S12]  /*30d0*/  IMAD.MOV.U32 R35, RZ, RZ, R37 ;  /* 0x000000ffff237224 */ /* 0x000fd800078e0025 */
[----:B------:R-:W-:Y:S02]  /*30e0*/  @P6 VIADD R37, R35, 0xfff00000 ;  /* 0xfff0000023256836 */ /* 0x000fe40000000000 */
[----:B------:R-:W-:Y:S02]  /*30f0*/  @P6 VIADD R0, R0, 0x1 ;  /* 0x0000000100006836 */ /* 0x000fe40000000000 */
[----:B------:R-:W-:-:S06]  /*3100*/  @P6 IMAD.MOV.U32 R35, RZ, RZ, R37 ;  /* 0x000000ffff236224 */ /* 0x000fcc00078e0025 */
[----:B------:R-:W-:-:S06]  /*3110*/  DADD R38, R34, 1 ;  /* 0x3ff0000022267429 */ /* 0x000fcc0000000000 */
[----:B------:R-:W0:Y:S02]  /*3120*/  MUFU.RCP64H R37, R39 ;  /* 0x0000002700257308 */ /* 0x000e240000001800 */
[----:B0-----:R-:W-:-:S08]  /*3130*/  DFMA R42, -R38, R36, 1 ;  /* 0x3ff00000262a742b */ /* 0x001fd00000000124 */
[----:B------:R-:W-:-:S08]  /*3140*/  DFMA R42, R42, R42, R42 ;  /* 0x0000002a2a2a722b */ /* 0x000fd0000000002a */
[----:B------:R-:W-:Y:S02]  /*3150*/  DFMA R42, R36, R42, R36 ;  /* 0x0000002a242a722b */ /* 0x000fe40000000024 */
[----:B------:R-:W-:-:S08]  /*3160*/  DADD R36, R34, -1 ;  /* 0xbff0000022247429 */ /* 0x000fd00000000000 */
[----:B------:R-:W-:-:S08]  /*3170*/  DMUL R34, R36, R42 ;  /* 0x0000002a24227228 */ /* 0x000fd00000000000 */
[----:B------:R-:W-:-:S08]  /*3180*/  DFMA R34, R36, R42, R34 ;  /* 0x0000002a2422722b */ /* 0x000fd00000000022 */
[----:B------:R-:W-:Y:S02]  /*3190*/  DADD R44, R36, -R34 ;  /* 0x00000000242c7229 */ /* 0x000fe40000000822 */
[----:B------:R-:W-:-:S06]  /*31a0*/  DMUL R38, R34, R34 ;  /* 0x0000002222267228 */ /* 0x000fcc0000000000 */
[----:B------:R-:W-:-:S08]  /*31b0*/  DADD R44, R44, R44 ;  /* 0x000000002c2c7229 */ /* 0x000fd0000000002c */
[----:B------:R-:W-:-:S08]  /*31c0*/  DFMA R36, R36, -R34, R44 ;  /* 0x800000222424722b */ /* 0x000fd0000000002c */
[----:B------:R-:W-:Y:S01]  /*31d0*/  DMUL R36, R42, R36 ;  /* 0x000000242a247228 */ /* 0x000fe20000000000 */
[----:B------:R-:W-:Y:S01]  /*31e0*/  IMAD.MOV.U32 R42, RZ, RZ, -0x748574fc ;  /* 0x8b7a8b04ff2a7424 */ /* 0x000fe200078e00ff */
[----:B------:R-:W-:-:S06]  /*31f0*/  MOV R43, 0x3ed0ee25 ;  /* 0x3ed0ee25002b7802 */ /* 0x000fcc0000000f00 */
        /* <DEDUP_REMOVED lines=22> */
[----:B------:R-:W-:Y:S01]  /*3360*/  LOP3.LUT R38, R0, 0x80000000, RZ, 0x3c, !PT ;  /* 0x8000000000267812 */ /* 0x000fe200078e3cff */
[----:B------:R-:W-:-:S06]  /*3370*/  IMAD.MOV.U32 R39, RZ, RZ, 0x43300000 ;  /* 0x43300000ff277424 */ /* 0x000fcc00078e00ff */
        /* <DEDUP_REMOVED lines=13> */
.L_x_10798:
[----:B------:R-:W-:Y:S01]  /*3450*/  IMAD.MOV.U32 R34, RZ, RZ, 0x0 ;  /* 0x00000000ff227424 */ /* 0x000fe200078e00ff */
[----:B------:R-:W-:Y:S01]  /*3460*/  LOP3.LUT P6, RZ, R37, 0x7fffffff, RZ, 0xc0, !PT ;  /* 0x7fffffff25ff7812 */ /* 0x000fe200078cc0ff */
[----:B------:R-:W-:-:S06]  /*3470*/  IMAD.MOV.U32 R35, RZ, RZ, 0x7ff00000 ;  /* 0x7ff00000ff237424 */ /* 0x000fcc00078e00ff */
[----:B------:R-:W-:-:S10]  /*3480*/  DFMA R34, R36, R34, +INF ;  /* 0x7ff000002422742b */ /* 0x000fd40000000022 */
[----:B------:R-:W-:Y:S02]  /*3490*/  FSEL R34, R34, RZ, P6 ;  /* 0x000000ff22227208 */ /* 0x000fe40003000000 */
[----:B------:R-:W-:-:S07]  /*34a0*/  FSEL R35, R35, -QNAN , P6 ;  /* 0xfff0000023237808 */ /* 0x000fce0003000000 */
.L_x_10799:
[----:B------:R-:W-:Y:S04]  /*34b0*/  BSSY.RECONVERGENT B0, `(.L_x_10800) ;  /* 0x000000b000007945 */ /* 0x000fe80003800200 */
[----:B------:R-:W-:Y:S05]  /*34c0*/  @P0 BRA `(.L_x_10801) ;  /* 0x0000000000240947 */ /* 0x000fea0003800000 */
[----:B------:R-:W0:Y:S01]  /*34d0*/  LDCU.64 UR4, c[0x0][0x380] ;  /* 0x00007000ff0477ac */ /* 0x000e220008000a00 */
[----:B------:R-:W-:Y:S01]  /*34e0*/  IMAD.MOV.U32 R31, RZ, RZ, RZ ;  /* 0x000000ffff1f7224 */ /* 0x000fe200078e00ff */
[----:B-1----:R-:W-:Y:S01]  /*34f0*/  DADD R22, R22, -R32 ;  /* 0x0000000016167229 */ /* 0x002fe20000000820 */
[----:B------:R-:W-:-:S04]  /*3500*/  IMAD.WIDE.U32 R36, R28, UR7, R30 ;  /* 0x000000071c247c25 */ /* 0x000fc8000f8e001e */
[----:B------:R-:W-:-:S03]  /*3510*/  IMAD R31, R29, UR7, R37 ;  /* 0x000000071d1f7c24 */ /* 0x000fc6000f8e0225 */
[----:B------:R-:W-:Y:S01]  /*3520*/  DADD R22, R22, -R34 ;  /* 0x0000000016167229 */ /* 0x000fe20000000822 */
[----:B0-----:R-:W-:-:S04]  /*3530*/  LEA R30, P0, R36, UR4, 0x3 ;  /* 0x00000004241e7c11 */ /* 0x001fc8000f8018ff */
[----:B------:R-:W-:-:S05]  /*3540*/  LEA.HI.X R31, R36, UR5, R31, 0x3, P0 ;  /* 0x00000005241f7c11 */ /* 0x000fca00080f1c1f */
[----:B------:R0:W-:Y:S04]  /*3550*/  STG.E.64 desc[UR8][R30.64], R22 ;  /* 0x000000161e007986 */ /* 0x0001e8000c101b08 */
.L_x_10801:
[----:B------:R-:W-:Y:S05]  /*3560*/  BSYNC.RECONVERGENT B0 ;  /* 0x0000000000007941 */ /* 0x000fea0003800200 */
.L_x_10800:
[----:B------:R-:W-:Y:S04]  /*3570*/  BSSY.RECONVERGENT B0, `(.L_x_10802) ;  /* 0x000000b000007945 */ /* 0x000fe80003800200 */
[----:B------:R-:W-:Y:S05]  /*3580*/  @P1 BRA `(.L_x_10803) ;  /* 0x0000000000241947 */ /* 0x000fea0003800000 */
[----:B------:R-:W2:Y:S01]  /*3590*/  LDCU.64 UR4, c[0x0][0x380] ;  /* 0x00007000ff0477ac */ /* 0x000ea20008000a00 */
[----:B------:R-:W-:Y:S01]  /*35a0*/  IMAD.MOV.U32 R27, RZ, RZ, RZ ;  /* 0x000000ffff1b7224 */ /* 0x000fe200078e00ff */
[----:B-1----:R-:W-:Y:S01]  /*35b0*/  DADD R18, R18, -R32 ;  /* 0x0000000012127229 */ /* 0x002fe20000000820 */
[----:B------:R-:W-:-:S04]  /*35c0*/  IMAD.WIDE.U32 R26, R28, UR7, R26 ;  /* 0x000000071c1a7c25 */ /* 0x000fc8000f8e001a */
[----:B0-----:R-:W-:-:S03]  /*35d0*/  IMAD R23, R29, UR7, R27 ;  /* 0x000000071d177c24 */ /* 0x001fc6000f8e021b */
[----:B------:R-:W-:Y:S01]  /*35e0*/  DADD R18, R18, -R34 ;  /* 0x0000000012127229 */ /* 0x000fe20000000822 */
[----:B--2---:R-:W-:-:S04]  /*35f0*/  LEA R22, P0, R26, UR4, 0x3 ;  /* 0x000000041a167c11 */ /* 0x004fc8000f8018ff */
[----:B------:R-:W-:-:S05]  /*3600*/  LEA.HI.X R23, R26, UR5, R23, 0x3, P0 ;  /* 0x000000051a177c11 */ /* 0x000fca00080f1c17 */
[----:B------:R2:W-:Y:S04]  /*3610*/  STG.E.64 desc[UR8][R22.64], R18 ;  /* 0x0000001216007986 */ /* 0x0005e8000c101b08 */
.L_x_10803:
[----:B------:R-:W-:Y:S05]  /*3620*/  BSYNC.RECONVERGENT B0 ;  /* 0x0000000000007941 */ /* 0x000fea0003800200 */
.L_x_10802:
[----:B------:R-:W-:Y:S04]  /*3630*/  BSSY.RECONVERGENT B0, `(.L_x_10804) ;  /* 0x000000b000007945 */ /* 0x000fe80003800200 */
[----:B------:R-:W-:Y:S05]  /*3640*/  @P2 BRA `(.L_x_10805) ;  /* 0x0000000000242947 */ /* 0x000fea0003800000 */
[----:B------:R-:W3:Y:S01]  /*3650*/  LDCU.64 UR4, c[0x0][0x380] ;  /* 0x00007000ff0477ac */ /* 0x000ee20008000a00 */
[----:B------:R-:W-:Y:S01]  /*3660*/  IMAD.MOV.U32 R25, RZ, RZ, RZ ;  /* 0x000000ffff197224 */ /* 0x000fe200078e00ff */
[----:B-1----:R-:W-:Y:S01]  /*3670*/  DADD R14, R14, -R32 ;  /* 0x000000000e0e7229 */ /* 0x002fe20000000820 */
[----:B------:R-:W-:-:S04]  /*3680*/  IMAD.WIDE.U32 R24, R28, UR7, R24 ;  /* 0x000000071c187c25 */ /* 0x000fc8000f8e0018 */
[----:B--2---:R-:W-:-:S03]  /*3690*/  IMAD R19, R29, UR7, R25 ;  /* 0x000000071d137c24 */ /* 0x004fc6000f8e0219 */
[----:B------:R-:W-:Y:S01]  /*36a0*/  DADD R14, R14, -R34 ;  /* 0x000000000e0e7229 */ /* 0x000fe20000000822 */
[----:B---3--:R-:W-:-:S04]  /*36b0*/  LEA R18, P0, R24, UR4, 0x3 ;  /* 0x0000000418127c11 */ /* 0x008fc8000f8018ff */
[----:B------:R-:W-:-:S05]  /*36c0*/  LEA.HI.X R19, R24, UR5, R19, 0x3, P0 ;  /* 0x0000000518137c11 */ /* 0x000fca00080f1c13 */
[----:B------:R3:W-:Y:S04]  /*36d0*/  STG.E.64 desc[UR8][R18.64], R14 ;  /* 0x0000000e12007986 */ /* 0x0007e8000c101b08 */
.L_x_10805:
[----:B------:R-:W-:Y:S05]  /*36e0*/  BSYNC.RECONVERGENT B0 ;  /* 0x0000000000007941 */ /* 0x000fea0003800200 */
.L_x_10804:
[----:B------:R-:W-:Y:S04]  /*36f0*/  BSSY.RECONVERGENT B0, `(.L_x_10806) ;  /* 0x000000b000007945 */ /* 0x000fe80003800200 */
[----:B------:R-:W-:Y:S05]  /*3700*/  @P3 BRA `(.L_x_10807) ;  /* 0x0000000000243947 */ /* 0x000fea0003800000 */
[----:B------:R-:W4:Y:S01]  /*3710*/  LDCU.64 UR4, c[0x0][0x380] ;  /* 0x00007000ff0477ac */ /* 0x000f220008000a00 */
[----:B------:R-:W-:Y:S01]  /*3720*/  IMAD.MOV.U32 R21, RZ, RZ, RZ ;  /* 0x000000ffff157224 */ /* 0x000fe200078e00ff */
[----:B-1----:R-:W-:Y:S01]  /*3730*/  DADD R12, R12, -R32 ;  /* 0x000000000c0c7229 */ /* 0x002fe20000000820 */
[----:B------:R-:W-:-:S04]  /*3740*/  IMAD.WIDE.U32 R20, R28, UR7, R20 ;  /* 0x000000071c147c25 */ /* 0x000fc8000f8e0014 */
[----:B---3--:R-:W-:-:S03]  /*3750*/  IMAD R15, R29, UR7, R21 ;  /* 0x000000071d0f7c24 */ /* 0x008fc6000f8e0215 */
[----:B------:R-:W-:Y:S01]  /*3760*/  DADD R12, R12, -R34 ;  /* 0x000000000c0c7229 */ /* 0x000fe20000000822 */
[----:B----4-:R-:W-:-:S04]  /*3770*/  LEA R14, P0, R20, UR4, 0x3 ;  /* 0x00000004140e7c11 */ /* 0x010fc8000f8018ff */
[----:B------:R-:W-:-:S05]  /*3780*/  LEA.HI.X R15, R20, UR5, R15, 0x3, P0 ;  /* 0x00000005140f7c11 */ /* 0x000fca00080f1c0f */
[----:B------:R4:W-:Y:S04]  /*3790*/  STG.E.64 desc[UR8][R14.64], R12 ;  /* 0x0000000c0e007986 */ /* 0x0009e8000c101b08 */
.L_x_10807:
[----:B------:R-:W-:Y:S05]  /*37a0*/  BSYNC.RECONVERGENT B0 ;  /* 0x0000000000007941 */ /* 0x000fea0003800200 */
.L_x_10806:
[----:B------:R-:W-:Y:S04]  /*37b0*/  BSSY.RECONVERGENT B0, `(.L_x_10808) ;  /* 0x000000b000007945 */ /* 0x000fe80003800200 */
[----:B------:R-:W-:Y:S05]  /*37c0*/  @P4 BRA `(.L_x_10809) ;  /* 0x0000000000244947 */ /* 0x000fea0003800000 */
[----:B------:R-:W5:Y:S01]  /*37d0*/  LDCU.64 UR4, c[0x0][0x380] ;  /* 0x00007000ff0477ac */ /* 0x000f620008000a00 */
[----:B------:R-:W-:Y:S01]  /*37e0*/  IMAD.MOV.U32 R17, RZ, RZ, RZ ;  /* 0x000000ffff117224 */ /* 0x000fe200078e00ff */
[----:B-1----:R-:W-:Y:S01]  /*37f0*/  DADD R10, R10, -R32 ;  /* 0x000000000a0a7229 */ /* 0x002fe20000000820 */
[----:B------:R-:W-:-:S04]  /*3800*/  IMAD.WIDE.U32 R16, R28, UR7, R16 ;  /* 0x000000071c107c25 */ /* 0x000fc8000f8e0010 */
[----:B----4-:R-:W-:-:S03]  /*3810*/  IMAD R13, R29, UR7, R17 ;  /* 0x000000071d0d7c24 */ /* 0x010fc6000f8e0211 */
[----:B------:R-:W-:Y:S01]  /*3820*/  DADD R10, R10, -R34 ;  /* 0x000000000a0a7229 */ /* 0x000fe20000000822 */
[----:B-----5:R-:W-:-:S04]  /*3830*/  LEA R12, P0, R16, UR4, 0x3 ;  /* 0x00000004100c7c11 */ /* 0x020fc8000f8018ff */
[----:B------:R-:W-:-:S05]  /*3840*/  LEA.HI.X R13, R16, UR5, R13, 0x3, P0 ;  /* 0x00000005100d7c11 */ /* 0x000fca00080f1c0d */
[----:B------:R1:W-:Y:S04]  /*3850*/  STG.E.64 desc[UR8][R12.64], R10 ;  /* 0x0000000a0c007986 */ /* 0x0003e8000c101b08 */
.L_x_10809:
[----:B------:R-:W-:Y:S05]  /*3860*/  BSYNC.RECONVERGENT B0 ;  /* 0x0000000000007941 */ /* 0x000fea0003800200 */
.L_x_10808:
[----:B------:R-:W-:Y:S04]  /*3870*/  BSSY.RECONVERGENT B0, `(.L_x_10810) ;  /* 0x000000b000007945 */ /* 0x000fe80003800200 */
[----:B------:R-:W-:Y:S05]  /*3880*/  @P5 BRA `(.L_x_10811) ;  /* 0x0000000000245947 */ /* 0x000fea0003800000 */
[----:B------:R-:W5:Y:S01]  /*3890*/  LDCU.64 UR4, c[0x0][0x380] ;  /* 0x00007000ff0477ac */ /* 0x000f620008000a00 */
[----:B------:R-:W-:Y:S01]  /*38a0*/  IMAD.MOV.U32 R9, RZ, RZ, RZ ;  /* 0x000000ffff097224 */ /* 0x000fe200078e00ff */
[----:B-1----:R-:W-:Y:S01]  /*38b0*/  DADD R4, R4, -R32 ;  /* 0x0000000004047229 */ /* 0x002fe20000000820 */
[----:B------:R-:W-:-:S04]  /*38c0*/  IMAD.WIDE.U32 R10, R28, UR7, R8 ;  /* 0x000000071c0a7c25 */ /* 0x000fc8000f8e0008 */
[----:B------:R-:W-:-:S03]  /*38d0*/  IMAD R9, R29, UR7, R11 ;  /* 0x000000071d097c24 */ /* 0x000fc6000f8e020b */
[----:B------:R-:W-:Y:S01]  /*38e0*/  DADD R4, R4, -R34 ;  /* 0x0000000004047229 */ /* 0x000fe20000000822 */
[----:B-----5:R-:W-:-:S04]  /*38f0*/  LEA R8, P0, R10, UR4, 0x3 ;  /* 0x000000040a087c11 */ /* 0x020fc8000f8018ff */
[----:B------:R-:W-:-:S05]  /*3900*/  LEA.HI.X R9, R10, UR5, R9, 0x3, P0 ;  /* 0x000000050a097c11 */ /* 0x000fca00080f1c09 */
[----:B------:R1:W-:Y:S04]  /*3910*/  STG.E.64 desc[UR8][R8.64], R4 ;  /* 0x0000000408007986 */ /* 0x0003e8000c101b08 */
.L_x_10811:
[----:B------:R-:W-:Y:S05]  /*3920*/  BSYNC.RECONVERGENT B0 ;  /* 0x0000000000007941 */ /* 0x000fea0003800200 */
.L_x_10810:
[----:B------:R-:W-:-:S13]  /*3930*/  ISETP.NE.AND P0, PT, R41, RZ, PT ;  /* 0x000000ff2900720c */ /* 0x000fda0003f05270 */
[----:B------:R-:W-:Y:S05]  /*3940*/  @P0 EXIT ;  /* 0x000000000000094d */ /* 0x000fea0003800000 */
[----:B------:R-:W5:Y:S01]  /*3950*/  LDCU.64 UR4, c[0x0][0x380] ;  /* 0x00007000ff0477ac */ /* 0x000f620008000a00 */
[----:B------:R-:W-:Y:S01]  /*3960*/  MOV R7, RZ ;  /* 0x000000ff00077202 */ /* 0x000fe20000000f00 */
[----:B-1----:R-:W-:Y:S02]  /*3970*/  DADD R32, R2, -R32 ;  /* 0x0000000002207229 */ /* 0x002fe40000000820 */
[----:B------:R-:W-:-:S04]  /*3980*/  IMAD.WIDE.U32 R6, R28, UR7, R6 ;  /* 0x000000071c067c25 */ /* 0x000fc8000f8e0006 */
[----:B------:R-:W-:Y:S02]  /*3990*/  IMAD R29, R29, UR7, R7 ;  /* 0x000000071d1d7c24 */ /* 0x000fe4000f8e0207 */
[----:B------:R-:W-:Y:S01]  /*39a0*/  DADD R34, R32, -R34 ;  /* 0x0000000020227229 */ /* 0x000fe20000000822 */
[----:B-----5:R-:W-:-:S04]  /*39b0*/  LEA R2, P0, R6, UR4, 0x3 ;  /* 0x0000000406027c11 */ /* 0x020fc8000f8018ff */
[----:B------:R-:W-:-:S05]  /*39c0*/  LEA.HI.X R3, R6, UR5, R29, 0x3, P0 ;  /* 0x0000000506037c11 */ /* 0x000fca00080f1c1d */
[----:B------:R-:W-:Y:S01]  /*39d0*/  STG.E.64 desc[UR8][R2.64], R34 ;  /* 0x0000002202007986 */ /* 0x000fe2000c101b08 */
[----:B------:R-:W-:Y:S05]  /*39e0*/  EXIT ;  /* 0x000000000000794d */ /* 0x000fea0003800000 */
.L_x_10766:
[----:B-1----:R-:W-:Y:S02]  /*39f0*/  IMAD.MOV.U32 R37, RZ, RZ, R33 ;  /* 0x000000ffff257224 */ /* 0x002fe400078e0021 */
[----:B------:R-:W-:Y:S02]  /*3a00*/  IMAD.MOV.U32 R34, RZ, RZ, 0x10 ;  /* 0x00000010ff227424 */ /* 0x000fe400078e00ff */
[----:B------:R-:W-:Y:S02]  /*3a10*/  IMAD.MOV.U32 R35, RZ, RZ, 0x1f ;  /* 0x0000001fff237424 */ /* 0x000fe400078e00ff */
[----:B------:R-:W-:-:S07]  /*3a20*/  IMAD.MOV.U32 R0, RZ, RZ, -0x1 ;  /* 0xffffffffff007424 */ /* 0x000fce00078e00ff */
[----:B------:R-:W-:Y:S05]  /*3a30*/  WARPSYNC.COLLECTIVE R0, `(.L_x_10812) ;  /* 0x0000000000087348 */ /* 0x000fea0003c00000 */
[----:B------:R0:W1:Y:S02]  /*3a40*/  SHFL.DOWN P6, R36, R37, R34, R35 ;  /* 0x0800002225247389 */ /* 0x00006400000c0023 */
[----:B01----:R-:W-:Y:S05]  /*3a50*/  ENDCOLLECTIVE ;  /* 0x000000000000791b */ /* 0x003fea0003800000 */
.L_x_10812:
[----:B------:R-:W-:Y:S02]  /*3a60*/  IMAD.MOV.U32 R37, RZ, RZ, R32 ;  /* 0x000000ffff257224 */ /* 0x000fe400078e0020 */
[----:B------:R-:W-:-:S07]  /*3a70*/  IMAD.MOV.U32 R39, RZ, RZ, R36 ;  /* 0x000000ffff277224 */ /* 0x000fce00078e0024 */
[----:B------:R-:W-:Y:S05]  /*3a80*/  WARPSYNC.COLLECTIVE R0, `(.L_x_10813) ;  /* 0x0000000000087348 */ /* 0x000fea0003c00000 */
[----:B------:R0:W1:Y:S02]  /*3a90*/  SHFL.DOWN P6, R36, R37, R34, R35 ;  /* 0x0800002225247389 */ /* 0x00006400000c0023 */
[----:B01----:R-:W-:Y:S05]  /*3aa0*/  ENDCOLLECTIVE ;  /* 0x000000000000791b */ /* 0x003fea0003800000 */
.L_x_10813:
[----:B------:R-:W-:Y:S02]  /*3ab0*/  IMAD.MOV.U32 R35, RZ, RZ, R39 ;  /* 0x000000ffff237224 */ /* 0x000fe400078e0027 */
[----:B------:R-:W-:-:S06]  /*3ac0*/  IMAD.MOV.U32 R34, RZ, RZ, R36 ;  /* 0x000000ffff227224 */ /* 0x000fcc00078e0024 */
[----:B------:R-:W-:Y:S01]  /*3ad0*/  DSETP.GEU.AND P6, PT, R32, R34, PT ;  /* 0x000000222000722a */ /* 0x000fe20003fce000 */
[----:B------:R-:W-:Y:S02]  /*3ae0*/  IMAD.MOV.U32 R34, RZ, RZ, 0x8 ;  /* 0x00000008ff227424 */ /* 0x000fe400078e00ff */
[----:B------:R-:W-:-:S03]  /*3af0*/  IMAD.MOV.U32 R35, RZ, RZ, 0x1f ;  /* 0x0000001fff237424 */ /* 0x000fc600078e00ff */
[----:B------:R-:W-:Y:S02]  /*3b00*/  FSEL R39, R39, R33, !P6 ;  /* 0x0000002127277208 */ /* 0x000fe40007000000 */
[----:B------:R-:W-:Y:S02]  /*3b10*/  FSEL R38, R36, R32, !P6 ;  /* 0x0000002024267208 */ /* 0x000fe40007000000 */
[----:B------:R-:W-:-:S07]  /*3b20*/  MOV R37, R39 ;  /* 0x0000002700257202 */ /* 0x000fce0000000f00 */
[----:B------:R-:W-:Y:S05]  /*3b30*/  WARPSYNC.COLLECTIVE R0, `(.L_x_10814) ;  /* 0x0000000000087348 */ /* 0x000fea0003c00000 */
[----:B------:R0:W1:Y:S02]  /*3b40*/  SHFL.DOWN P6, R36, R37, R34, R35 ;  /* 0x0800002225247389 */ /* 0x00006400000c0023 */
[----:B01----:R-:W-:Y:S05]  /*3b50*/  ENDCOLLECTIVE ;  /* 0x000000000000791b */ /* 0x003fea0003800000 */
.L_x_10814:
[----:B------:R-:W-:Y:S02]  /*3b60*/  IMAD.MOV.U32 R37, RZ, RZ, R38 ;  /* 0x000000ffff257224 */ /* 0x000fe400078e0026 */
[----:B------:R-:W-:-:S07]  /*3b70*/  IMAD.MOV.U32 R33, RZ, RZ, R36 ;  /* 0x000000ffff217224 */ /* 0x000fce00078e0024 */
[----:B------:R-:W-:Y:S05]  /*3b80*/  WARPSYNC.COLLECTIVE R0, `(.L_x_10815) ;  /* 0x0000000000087348 */ /* 0x000fea0003c00000 */
[----:B------:R0:W1:Y:S02]  /*3b90*/  SHFL.DOWN P6, R36, R37, R34, R35 ;  /* 0x0800002225247389 */ /* 0x00006400000c0023 */
[----:B01----:R-:W-:Y:S05]  /*3ba0*/  ENDCOLLECTIVE ;  /* 0x000000000000791b */ /* 0x003fea0003800000 */
.L_x_10815:
        /* <DEDUP_REMOVED lines=9> */
.L_x_10816:
[----:B------:R-:W-:Y:S01]  /*3c40*/  MOV R37, R47 ;  /* 0x0000002f00257202 */ /* 0x000fe20000000f00 */
[----:B------:R-:W-:-:S07]  /*3c50*/  IMAD.MOV.U32 R33, RZ, RZ, R36 ;  /* 0x000000ffff217224 */ /* 0x000fce00078e0024 */
[----:B------:R-:W-:Y:S05]  /*3c60*/  WARPSYNC.COLLECTIVE R0, `(.L_x_10817) ;  /* 0x0000000000087348 */ /* 0x000fea0003c00000 */
[----:B------:R0:W1:Y:S02]  /*3c70*/  SHFL.DOWN P6, R36, R37, R34, R35 ;  /* 0x0800002225247389 */ /* 0x00006400000c0023 */
[----:B01----:R-:W-:Y:S05]  /*3c80*/  ENDCOLLECTIVE ;  /* 0x000000000000791b */ /* 0x003fea0003800000 */
.L_x_10817:
[----:B------:R-:W-:Y:S02]  /*3c90*/  IMAD.MOV.U32 R34, RZ, RZ, R47 ;  /* 0x000000ffff227224 */ /* 0x000fe400078e002f */
[----:B------:R-:W-:Y:S02]  /*3ca0*/  IMAD.MOV.U32 R35, RZ, RZ, R46 ;  /* 0x000000ffff237224 */ /* 0x000fe400078e002e */
        /* <DEDUP_REMOVED lines=10> */
.L_x_10818:
[----:B------:R-:W-:Y:S02]  /*3d50*/  IMAD.MOV.U32 R37, RZ, RZ, R45 ;  /* 0x000000ffff257224 */ /* 0x000fe400078e002d */
[----:B------:R-:W-:-:S07]  /*3d60*/  IMAD.MOV.U32 R33, RZ, RZ, R36 ;  /* 0x000000ffff217224 */ /* 0x000fce00078e0024 */
[----:B------:R-:W-:Y:S05]  /*3d70*/  WARPSYNC.COLLECTIVE R0, `(.L_x_10819) ;  /* 0x0000000000087348 */ /* 0x000fea0003c00000 */
[----:B------:R0:W1:Y:S02]  /*3d80*/  SHFL.DOWN P6, R36, R37, R34, R35 ;  /* 0x0800002225247389 */ /* 0x00006400000c0023 */
[----:B01----:R-:W-:Y:S05]  /*3d90*/  ENDCOLLECTIVE ;  /* 0x000000000000791b */ /* 0x003fea0003800000 */
.L_x_10819:
        /* <DEDUP_REMOVED lines=12> */
.L_x_10820:
[----:B------:R-:W-:Y:S02]  /*3e60*/  IMAD.MOV.U32 R37, RZ, RZ, R39 ;  /* 0x000000ffff257224 */ /* 0x000fe400078e0027 */
[----:B------:R-:W-:-:S07]  /*3e70*/  IMAD.MOV.U32 R33, RZ, RZ, R36 ;  /* 0x000000ffff217224 */ /* 0x000fce00078e0024 */
[----:B------:R-:W-:Y:S05]  /*3e80*/  WARPSYNC.COLLECTIVE R0, `(.L_x_10821) ;  /* 0x0000000000087348 */ /* 0x000fea0003c00000 */
[----:B------:R0:W1:Y:S02]  /*3e90*/  SHFL.DOWN P6, R36, R37, R34, R35 ;  /* 0x0800002225247389 */ /* 0x00006400000c0023 */
[----:B01----:R-:W-:Y:S05]  /*3ea0*/  ENDCOLLECTIVE ;  /* 0x000000000000791b */ /* 0x003fea0003800000 */
.L_x_10821:
[----:B------:R-:W-:Y:S01]  /*3eb0*/  IMAD.MOV.U32 R32, RZ, RZ, R36 ;  /* 0x000000ffff207224 */ /* 0x000fe200078e0024 */
[----:B------:R-:W-:Y:S06]  /*3ec0*/  BRA `(.L_x_10822) ;  /* 0xffffffcc00dc7947 */ /* 0x000fec000383ffff */
.L_x_10797:
[----:B--2---:R-:W-:Y:S01]  /*3ed0*/  MOV R37, R39 ;  /* 0x0000002700257202 */ /* 0x004fe20000000f00 */
[----:B------:R-:W-:Y:S02]  /*3ee0*/  IMAD.MOV.U32 R34, RZ, RZ, 0x10 ;  /* 0x00000010ff227424 */ /* 0x000fe400078e00ff */
[----:B------:R-:W-:Y:S02]  /*3ef0*/  IMAD.MOV.U32 R35, RZ, RZ, 0x1f ;  /* 0x0000001fff237424 */ /* 0x000fe400078e00ff */
[----:B------:R-:W-:-:S07]  /*3f00*/  IMAD.MOV.U32 R0, RZ, RZ, -0x1 ;  /* 0xffffffffff007424 */ /* 0x000fce00078e00ff */
[----:B-1----:R-:W-:Y:S05]  /*3f10*/  WARPSYNC.COLLECTIVE R0, `(.L_x_10823) ;  /* 0x0000000000087348 */ /* 0x002fea0003c00000 */
[----:B------:R0:W2:Y:S02]  /*3f20*/  SHFL.DOWN P6, R36, R37, R34, R35 ;  /* 0x0800002225247389 */ /* 0x0000a400000c0023 */
[----:B012---:R-:W-:Y:S05]  /*3f30*/  ENDCOLLECTIVE ;  /* 0x000000000000791b */ /* 0x007fea0003800000 */
.L_x_10823:
[----:B------:R-:W-:Y:S02]  /*3f40*/  IMAD.MOV.U32 R37, RZ, RZ, R38 ;  /* 0x000000ffff257224 */ /* 0x000fe400078e0026 */
[----:B------:R-:W-:-:S07]  /*3f50*/  IMAD.MOV.U32 R43, RZ, RZ, R36 ;  /* 0x000000ffff2b7224 */ /* 0x000fce00078e0024 */
[----:B------:R-:W-:Y:S05]  /*3f60*/  WARPSYNC.COLLECTIVE R0, `(.L_x_10824) ;  /* 0x0000000000087348 */ /* 0x000fea0003c00000 */
[----:B------:R0:W1:Y:S02]  /*3f70*/  SHFL.DOWN P6, R36, R37, R34, R35 ;  /* 0x0800002225247389 */ /* 0x00006400000c0023 */
[----:B01----:R-:W-:Y:S05]  /*3f80*/  ENDCOLLECTIVE ;  /* 0x000000000000791b */ /* 0x003fea0003800000 */
.L_x_10824:
[----:B------:R-:W-:Y:S02]  /*3f90*/  IMAD.MOV.U32 R34, RZ, RZ, 0x8 ;  /* 0x00000008ff227424 */ /* 0x000fe400078e00ff */
[----:B------:R-:W-:-:S06]  /*3fa0*/  IMAD.MOV.U32 R42, RZ, RZ, R36 ;  /* 0x000000ffff2a7224 */ /* 0x000fcc00078e0024 */
[----:B------:R-:W-:-:S10]  /*3fb0*/  DADD R42, R38, R42 ;  /* 0x00000000262a7229 */ /* 0x000fd4000000002a */
[----:B------:R-:W-:-:S07]  /*3fc0*/  IMAD.MOV.U32 R37, RZ, RZ, R43 ;  /* 0x000000ffff257224 */ /* 0x000fce00078e002b */
[----:B------:R-:W-:Y:S05]  /*3fd0*/  WARPSYNC.COLLECTIVE R0, `(.L_x_10825) ;  /* 0x0000000000087348 */ /* 0x000fea0003c00000 */
[----:B------:R0:W1:Y:S02]  /*3fe0*/  SHFL.DOWN P6, R36, R37, R34, R35 ;  /* 0x0800002225247389 */ /* 0x00006400000c0023 */
[----:B01----:R-:W-:Y:S05]  /*3ff0*/  ENDCOLLECTIVE ;  /* 0x000000000000791b */ /* 0x003fea0003800000 */
.L_x_10825:
[----:B------:R-:W-:Y:S01]  /*4000*/  IMAD.MOV.U32 R37, RZ, RZ, R42 ;  /* 0x000000ffff257224 */ /* 0x000fe200078e002a */
[----:B------:R-:W-:-:S07]  /*4010*/  MOV R45, R36 ;  /* 0x00000024002d7202 */ /* 0x000fce0000000f00 */
[----:B------:R-:W-:Y:S05]  /*4020*/  WARPSYNC.COLLECTIVE R0, `(.L_x_10826) ;  /* 0x0000000000087348 */ /* 0x000fea0003c00000 */
[----:B------:R0:W1:Y:S02]  /*4030*/  SHFL.DOWN P6, R36, R37, R34, R35 ;  /* 0x0800002225247389 */ /* 0x00006400000c0023 */
[----:B01----:R-:W-:Y:S05]  /*4040*/  ENDCOLLECTIVE ;  /* 0x000000000000791b */ /* 0x003fea0003800000 */
.L_x_10826:
[----:B------:R-:W-:Y:S02]  /*4050*/  IMAD.MOV.U32 R34, RZ, RZ, 0x4 ;  /* 0x00000004ff227424 */ /* 0x000fe400078e00ff */
[----:B------:R-:W-:-:S06]  /*4060*/  IMAD.MOV.U32 R44, RZ, RZ, R36 ;  /* 0x000000ffff2c7224 */ /* 0x000fcc00078e0024 */
[----:B------:R-:W-:-:S10]  /*4070*/  DADD R44, R42, R44 ;  /* 0x000000002a2c7229 */ /* 0x000fd4000000002c */
[----:B------:R-:W-:-:S07]  /*4080*/  IMAD.MOV.U32 R37, RZ, RZ, R45 ;  /* 0x000000ffff257224 */ /* 0x000fce00078e002d */
[----:B------:R-:W-:Y:S05]  /*4090*/  WARPSYNC.COLLECTIVE R0, `(.L_x_10827) ;  /* 0x0000000000087348 */ /* 0x000fea0003c00000 */
[----:B------:R0:W1:Y:S02]  /*40a0*/  SHFL.DOWN P6, R36, R37, R34, R35 ;  /* 0x0800002225247389 */ /* 0x00006400000c0023 */
[----:B01----:R-:W-:Y:S05]  /*40b0*/  ENDCOLLECTIVE ;  /* 0x000000000000791b */ /* 0x003fea0003800000 */
.L_x_10827:
[----:B------:R-:W-:Y:S02]  /*40c0*/  IMAD.MOV.U32 R37, RZ, RZ, R44 ;  /* 0x000000ffff257224 */ /* 0x000fe400078e002c */
[----:B------:R-:W-:-:S07]  /*40d0*/  IMAD.MOV.U32 R47, RZ, RZ, R36 ;  /* 0x000000ffff2f7224 */ /* 0x000fce00078e0024 */
[----:B------:R-:W-:Y:S05]  /*40e0*/  WARPSYNC.COLLECTIVE R0, `(.L_x_10828) ;  /* 0x0000000000087348 */ /* 0x000fea0003c00000 */
[----:B------:R0:W1:Y:S02]  /*40f0*/  SHFL.DOWN P6, R36, R37, R34, R35 ;  /* 0x0800002225247389 */ /* 0x00006400000c0023 */
[----:B01----:R-:W-:Y:S05]  /*4100*/  ENDCOLLECTIVE ;  /* 0x000000000000791b */ /* 0x003fea0003800000 */
.L_x_10828:
[----:B------:R-:W-:Y:S01]  /*4110*/  MOV R34, 0x2 ;  /* 0x0000000200227802 */ /* 0x000fe20000000f00 */
[----:B------:R-:W-:-:S06]  /*4120*/  IMAD.MOV.U32 R46, RZ, RZ, R36 ;  /* 0x000000ffff2e7224 */ /* 0x000fcc00078e0024 */
[----:B------:R-:W-:-:S10]  /*4130*/  DADD R46, R44, R46 ;  /* 0x000000002c2e7229 */ /* 0x000fd4000000002e */
[----:B------:R-:W-:-:S07]  /*4140*/  IMAD.MOV.U32 R37, RZ, RZ, R47 ;  /* 0x000000ffff257224 */ /* 0x000fce00078e002f */
[----:B------:R-:W-:Y:S05]  /*4150*/  WARPSYNC.COLLECTIVE R0, `(.L_x_10829) ;  /* 0x0000000000087348 */ /* 0x000fea0003c00000 */
[----:B------:R0:W1:Y:S02]  /*4160*/  SHFL.DOWN P6, R36, R37, R34, R35 ;  /* 0x0800002225247389 */ /* 0x00006400000c0023 */
[----:B01----:R-:W-:Y:S05]  /*4170*/  ENDCOLLECTIVE ;  /* 0x000000000000791b */ /* 0x003fea0003800000 */
.L_x_10829:
[----:B------:R-:W-:Y:S02]  /*4180*/  IMAD.MOV.U32 R37, RZ, RZ, R46 ;  /* 0x000000ffff257224 */ /* 0x000fe400078e002e */
[----:B------:R-:W-:-:S07]  /*4190*/  IMAD.MOV.U32 R39, RZ, RZ, R36 ;  /* 0x000000ffff277224 */ /* 0x000fce00078e0024 */
[----:B------:R-:W-:Y:S05]  /*41a0*/  WARPSYNC.COLLECTIVE R0, `(.L_x_10830) ;  /* 0x0000000000087348 */ /* 0x000fea0003c00000 */
[----:B------:R0:W1:Y:S02]  /*41b0*/  SHFL.DOWN P6, R36, R37, R34, R35 ;  /* 0x0800002225247389 */ /* 0x00006400000c0023 */
[----:B01----:R-:W-:Y:S05]  /*41c0*/  ENDCOLLECTIVE ;  /* 0x000000000000791b */ /* 0x003fea0003800000 */
.L_x_10830:
[----:B------:R-:W-:Y:S02]  /*41d0*/  IMAD.MOV.U32 R34, RZ, RZ, 0x1 ;  /* 0x00000001ff227424 */ /* 0x000fe400078e00ff */
[----:B------:R-:W-:-:S06]  /*41e0*/  IMAD.MOV.U32 R38, RZ, RZ, R36 ;  /* 0x000000ffff267224 */ /* 0x000fcc00078e0024 */
[----:B------:R-:W-:-:S10]  /*41f0*/  DADD R38, R46, R38 ;  /* 0x000000002e267229 */ /* 0x000fd40000000026 */
[----:B------:R-:W-:-:S07]  /*4200*/  IMAD.MOV.U32 R37, RZ, RZ, R39 ;  /* 0x000000ffff257224 */ /* 0x000fce00078e0027 */
[----:B------:R-:W-:Y:S05]  /*4210*/  WARPSYNC.COLLECTIVE R0, `(.L_x_10831) ;  /* 0x0000000000087348 */ /* 0x000fea0003c00000 */
[----:B------:R0:W1:Y:S02]  /*4220*/  SHFL.DOWN P6, R36, R37, R34, R35 ;  /* 0x0800002225247389 */ /* 0x00006400000c0023 */
[----:B01----:R-:W-:Y:S05]  /*4230*/  ENDCOLLECTIVE ;  /* 0x000000000000791b */ /* 0x003fea0003800000 */
.L_x_10831:
[----:B------:R-:W-:Y:S02]  /*4240*/  IMAD.MOV.U32 R37, RZ, RZ, R38 ;  /* 0x000000ffff257224 */ /* 0x000fe400078e0026 */
[----:B------:R-:W-:-:S07]  /*4250*/  IMAD.MOV.U32 R42, RZ, RZ, R36 ;  /* 0x000000ffff2a7224 */ /* 0x000fce00078e0024 */
[----:B------:R-:W-:Y:S05]  /*4260*/  WARPSYNC.COLLECTIVE R0, `(.L_x_10832) ;  /* 0x0000000000087348 */ /* 0x000fea0003c00000 */
[----:B------:R0:W1:Y:S02]  /*4270*/  SHFL.DOWN P6, R36, R37, R34, R35 ;  /* 0x0800002225247389 */ /* 0x00006400000c0023 */
[----:B01----:R-:W-:Y:S05]  /*4280*/  ENDCOLLECTIVE ;  /* 0x000000000000791b */ /* 0x003fea0003800000 */
.L_x_10832:
[----:B------:R-:W-:Y:S05]  /*4290*/  BRA `(.L_x_10833) ;  /* 0xffffffec00207947 */ /* 0x000fea000383ffff */
.L_x_10834:
        /* <DEDUP_REMOVED lines=14> */
.L_x_11707:


//--------------------- .text._ZN2at6native43_GLOBAL__N__9ae7fba5_10_SoftMax_cu_9f978f6322cunn_SoftMaxForwardRegIdddNS1_25LogSoftMaxForwardEpilogueElLi6EEEvPT1_PKT_T3_ --------------------------
	.section	.text._ZN2at6native43_GLOBAL__N__9ae7fba5_10_SoftMax_cu_9f978f6322cunn_SoftMaxForwardRegIdddNS1_25LogSoftMaxForwardEpilogueElLi6EEEvPT1_PKT_T3_,"ax",@progbits
	.align	128
.text._ZN2at6native43_GLOBAL__N__9ae7fba5_10_SoftMax_cu_9f978f6322cunn_SoftMaxForwardRegIdddNS1_25LogSoftMaxForwardEpilogueElLi6EEEvPT1_PKT_T3_:
        .type           _ZN2at6native43_GLOBAL__N__9ae7fba5_10_SoftMax_cu_9f978f6322cunn_SoftMaxForwardRegIdddNS1_25LogSoftMaxForwardEpilogueElLi6EEEvPT1_PKT_T3_,@function
        .size           _ZN2at6native43_GLOBAL__N__9ae7fba5_10_SoftMax_cu_9f978f6322cunn_SoftMaxForwardRegIdddNS1_25LogSoftMaxForwardEpilogueElLi6EEEvPT1_PKT_T3_,(.L_x_11708 - _ZN2at6native43_GLOBAL__N__9ae7fba5_10_SoftMax_cu_9f978f6322cunn_SoftMaxForwardRegIdddNS1_25LogSoftMaxForwardEpilogueElLi6EEEvPT1_PKT_T3_)
        .other          _ZN2at6native43_GLOBAL__N__9ae7fba5_10_SoftMax_cu_9f978f6322cunn_SoftMaxForwardRegIdddNS1_25LogSoftMaxForwardEpilogueElLi6EEEvPT1_PKT_T3_,@"STO_CUDA_ENTRY STV_DEFAULT"
_ZN2at6native43_GLOBAL__N__9ae7fba5_10_SoftMax_cu_9f978f6322cunn_SoftMaxForwardRegIdddNS1_25LogSoftMaxForwardEpilogueElLi6EEEvPT1_PKT_T3_:
[----:B------:R-:W-:Y:S01]  /*0000*/  LDC R1, c[0x0][0x37c] ;  /* 0x0000df00ff017b82 */ /* 0x000fe20000000800 */
[----:B------:R-:W0:Y:S07]  /*0010*/  S2R R2, SR_TID.X ;  /* 0x0000000000027919 */ /* 0x000e2e0000002100 */
[----:B------:R-:W0:Y:S01]  /*0020*/  LDC.64 R4, c[0x0][0x390] ;  /* 0x0000e400ff047b82 */ /* 0x000e220000000a00 */
[----:B------:R-:W1:Y:S01]  /*0030*/  LDCU.64 UR6, c[0x0][0x358] ;  /* 0x00006b00ff0677ac */ /* 0x000e620008000a00 */
[----:B------:R-:W2:Y:S06]  /*0040*/  LDCU UR9, c[0x0][0x360] ;  /* 0x00006c00ff0977ac */ /* 0x000eac0008000800 */
[----:B------:R-:W3:Y:S01]  /*0050*/  S2UR UR8, SR_CTAID.X ;  /* 0x00000000000879c3 */ /* 0x000ee20000002500 */
[C---:B0-----:R-:W-:Y:S01]  /*0060*/  ISETP.GE.U32.AND P1, PT, R2.reuse, R4, PT ;  /* 0x000000040200720c */ /* 0x041fe20003f26070 */
[----:B--2---:R-:W-:-:S03]  /*0070*/  VIADD R30, R2, UR9 ;  /* 0x00000009021e7c36 */ /* 0x004fc60008000000 */
[----:B------:R-:W-:-:S13]  /*0080*/  ISETP.GE.AND.EX P1, PT, RZ, R5, PT, P1 ;  /* 0x00000005ff00720c */ /* 0x000fda0003f26310 */
[----:B------:R-:W0:Y:S01]  /*0090*/  @!P1 LDC.64 R12, c[0x0][0x388] ;  /* 0x0000e200ff0c9b82 */ /* 0x000e220000000a00 */
[----:B------:R-:W-:Y:S02]  /*00a0*/  @!P1 IMAD.MOV.U32 R3, RZ, RZ, RZ ;  /* 0x000000ffff039224 */ /* 0x000fe400078e00ff */
[----:B---3--:R-:W-:-:S04]  /*00b0*/  @!P1 IMAD.WIDE.U32 R10, R4, UR8, R2 ;  /* 0x00000008040a9c25 */ /* 0x008fc8000f8e0002 */
[----:B------:R-:W-:Y:S01]  /*00c0*/  @!P1 IMAD R0, R5, UR8, R11 ;  /* 0x0000000805009c24 */ /* 0x000fe2000f8e020b */
[----:B0-----:R-:W-:-:S04]  /*00d0*/  @!P1 LEA R12, P0, R10, R12, 0x3 ;  /* 0x0000000c0a0c9211 */ /* 0x001fc800078018ff */
[----:B------:R-:W-:-:S05]  /*00e0*/  @!P1 LEA.HI.X R13, R10, R13, R0, 0x3, P0 ;  /* 0x0000000d0a0d9211 */ /* 0x000fca00000f1c00 */
[----:B-1----:R0:W2:Y:S01]  /*00f0*/  @!P1 LDG.E.64 R6, desc[UR6][R12.64] ;  /* 0x000000060c069981 */ /* 0x0020a2000c1e1b00 */
        /* <DEDUP_REMOVED lines=8> */
[----:B------:R1:W3:Y:S01]  /*0180*/  @!P6 LDG.E.64 R8, desc[UR6][R14.64] ;  /* 0x000000060e08e981 */ /* 0x0002e2000c1e1b00 */
[----:B------:R-:W-:Y:S02]  /*0190*/  VIADD R30, R30, UR9 ;  /* 0x000000091e1e7c36 */ /* 0x000fe40008000000 */
[----:B------:R-:W-:Y:S02]  /*01a0*/  @!P1 IMAD.MOV.U32 R26, RZ, RZ, -0x1 ;  /* 0xffffffffff1a9424 */ /* 0x000fe400078e00ff */
[C---:B------:R-:W-:Y:S01]  /*01b0*/  VIADD R10, R30.reuse, UR9 ;  /* 0x000000091e0a7c36 */ /* 0x040fe20008000000 */
[----:B------:R-:W-:Y:S01]  /*01c0*/  ISETP.GE.U32.AND P2, PT, R30, R4, PT ;  /* 0x000000041e00720c */ /* 0x000fe20003f46070 */
[----:B------:R-:W-:Y:S02]  /*01d0*/  @!P1 IMAD.MOV.U32 R27, RZ, RZ, 0x7fefffff ;  /* 0x7fefffffff1b9424 */ /* 0x000fe400078e00ff */
[----:B------:R-:W-:Y:S01]  /*01e0*/  @!P1 IMAD.MOV.U32 R11, RZ, RZ, R26 ;  /* 0x000000ffff0b9224 */ /* 0x000fe200078e001a */
[----:B------:R-:W-:-:S02]  /*01f0*/  ISETP.GE.AND.EX P2, PT, RZ, R5, PT, P2 ;  /* 0x00000005ff00720c */ /* 0x000fc40003f46320 */
[CC--:B------:R-:W-:Y:S02]  /*0200*/  ISETP.GE.U32.AND P3, PT, R10.reuse, R4.reuse, PT ;  /* 0x000000040a00720c */ /* 0x0c0fe40003f66070 */
[----:B0-----:R-:W-:Y:S02]  /*0210*/  IADD3 R12, PT, PT, R10, UR9, RZ ;  /* 0x000000090a0c7c10 */ /* 0x001fe4000fffe0ff */
[-C--:B------:R-:W-:Y:S02]  /*0220*/  ISETP.GE.AND.EX P3, PT, RZ, R5.reuse, PT, P3 ;  /* 0x00000005ff00720c */ /* 0x080fe40003f66330 */
[C---:B------:R-:W-:Y:S01]  /*0230*/  ISETP.GE.U32.AND P4, PT, R12.reuse, R4, PT ;  /* 0x000000040c00720c */ /* 0x040fe20003f86070 */
[----:B-1----:R-:W-:Y:S01]  /*0240*/  VIADD R14, R12, UR9 ;  /* 0x000000090c0e7c36 */ /* 0x002fe20008000000 */
[----:B------:R-:W-:Y:S02]  /*0250*/  @!P1 LOP3.LUT R34, R27, 0x80000, RZ, 0xfc, !PT ;  /* 0x000800001b229812 */ /* 0x000fe400078efcff */
[----:B------:R-:W-:Y:S01]  /*0260*/  ISETP.GE.AND.EX P4, PT, RZ, R5, PT, P4 ;  /* 0x00000005ff00720c */ /* 0x000fe20003f86340 */
[----:B------:R-:W0:Y:S01]  /*0270*/  @!P2 LDC.64 R24, c[0x0][0x388] ;  /* 0x0000e200ff18ab82 */ /* 0x000e220000000a00 */
[----:B------:R-:W-:-:S02]  /*0280*/  @!P2 IMAD.MOV.U32 R31, RZ, RZ, RZ ;  /* 0x000000ffff1fa224 */ /* 0x000fc400078e00ff */
[----:B------:R-:W-:Y:S01]  /*0290*/  @!P2 IMAD.WIDE.U32 R32, R4, UR8, R30 ;  /* 0x000000080420ac25 */ /* 0x000fe2000f8e001e */
[----:B------:R-:W-:-:S04]  /*02a0*/  P2R R30, PR, RZ, 0x4 ;  /* 0x00000004ff1e7803 */ /* 0x000fc80000000000 */
[----:B------:R-:W1:Y:S01]  /*02b0*/  @!P3 LDC.64 R28, c[0x0][0x388] ;  /* 0x0000e200ff1cbb82 */ /* 0x000e620000000a00 */
[----:B------:R-:W-:Y:S01]  /*02c0*/  @!P2 IMAD R13, R5, UR8, R33 ;  /* 0x00000008050dac24 */ /* 0x000fe2000f8e0221 */
[----:B--2---:R-:W-:Y:S01]  /*02d0*/  @!P1 DSETP.MAX.AND P5, P0, R6, -R26, PT ;  /* 0x8000001a0600922a */ /* 0x004fe200038af000 */
[----:B------:R-:W-:-:S05]  /*02e0*/  @!P1 IMAD.MOV.U32 R0, RZ, RZ, R6 ;  /* 0x000000ffff009224 */ /* 0x000fca00078e0006 */
[----:B------:R-:W-:Y:S02]  /*02f0*/  @!P1 SEL R0, R0, R11, P5 ;  /* 0x0000000b00009207 */ /* 0x000fe40002800000 */
[----:B------:R-:W-:-:S04]  /*0300*/  @!P1 MOV R11, R7 ;  /* 0x00000007000b9202 */ /* 0x000fc80000000f00 */
[----:B------:R-:W-:Y:S02]  /*0310*/  @!P1 FSEL R11, R11, -R27, P5 ;  /* 0x8000001b0b0b9208 */ /* 0x000fe40002800000 */
[----:B------:R-:W-:Y:S01]  /*0320*/  ISETP.GE.U32.AND P5, PT, R14, R4, PT ;  /* 0x000000040e00720c */ /* 0x000fe20003fa6070 */
[----:B------:R-:W2:Y:S01]  /*0330*/  @!P4 LDC.64 R26, c[0x0][0x388] ;  /* 0x0000e200ff1acb82 */ /* 0x000ea20000000a00 */
[----:B------:R-:W-:Y:S01]  /*0340*/  @!P1 SEL R31, R34, R11, P0 ;  /* 0x0000000b221f9207 */ /* 0x000fe20000000000 */
[----:B------:R-:W-:Y:S01]  /*0350*/  @!P3 IMAD.MOV.U32 R11, RZ, RZ, RZ ;  /* 0x000000ffff0bb224 */ /* 0x000fe200078e00ff */
[----:B------:R-:W-:Y:S02]  /*0360*/  ISETP.GE.AND.EX P5, PT, RZ, R5, PT, P5 ;  /* 0x00000005ff00720c */ /* 0x000fe40003fa6350 */
[----:B0-----:R-:W-:Y:S01]  /*0370*/  @!P2 LEA R24, P0, R32, R24, 0x3 ;  /* 0x000000182018a211 */ /* 0x001fe200078018ff */
[----:B------:R-:W-:-:S03]  /*0380*/  @!P3 IMAD.WIDE.U32 R34, R4, UR8, R10 ;  /* 0x000000080422bc25 */ /* 0x000fc6000f8e000a */
[----:B------:R-:W-:Y:S01]  /*0390*/  @!P2 LEA.HI.X R25, R32, R25, R13, 0x3, P0 ;  /* 0x000000192019a211 */ /* 0x000fe200000f1c0d */
[----:B------:R-:W-:Y:S01]  /*03a0*/  @!P3 IMAD R13, R5, UR8, R35 ;  /* 0x00000008050dbc24 */ /* 0x000fe2000f8e0223 */
[----:B-1----:R-:W-:-:S04]  /*03b0*/  @!P3 LEA R28, P0, R34, R28, 0x3 ;  /* 0x0000001c221cb211 */ /* 0x002fc800078018ff */
[----:B------:R-:W-:Y:S01]  /*03c0*/  @!P3 LEA.HI.X R29, R34, R29, R13, 0x3, P0 ;  /* 0x0000001d221db211 */ /* 0x000fe200000f1c0d */
[----:B------:R-:W0:Y:S01]  /*03d0*/  @!P5 LDC.64 R32, c[0x0][0x388] ;  /* 0x0000e200ff20db82 */ /* 0x000e220000000a00 */
[----:B------:R-:W-:-:S03]  /*03e0*/  @!P4 IMAD.MOV.U32 R13, RZ, RZ, RZ ;  /* 0x000000ffff0dc224 */ /* 0x000fc600078e00ff */
[----:B------:R-:W4:Y:S01]  /*03f0*/  @!P3 LDG.E.64 R18, desc[UR6][R28.64] ;  /* 0x000000061c12b981 */ /* 0x000f22000c1e1b00 */
[----:B------:R-:W-:-:S04]  /*0400*/  @!P4 IMAD.WIDE.U32 R34, R4, UR8, R12 ;  /* 0x000000080422cc25 */ /* 0x000fc8000f8e000c */
[----:B------:R-:W-:Y:S01]  /*0410*/  @!P4 IMAD R15, R5, UR8, R35 ;  /* 0x00000008050fcc24 */ /* 0x000fe2000f8e0223 */
[C---:B--2---:R-:W-:Y:S01]  /*0420*/  @!P4 LEA R26, P0, R34.reuse, R26, 0x3 ;  /* 0x0000001a221ac211 */ /* 0x044fe200078018ff */
[----:B------:R-:W-:Y:S02]  /*0430*/  IMAD.MOV.U32 R35, RZ, RZ, -0x100001 ;  /* 0xffefffffff237424 */ /* 0x000fe400078e00ff */
[----:B------:R-:W-:Y:S01]  /*0440*/  @!P1 IMAD.MOV.U32 R35, RZ, RZ, R31 ;  /* 0x000000ffff239224 */ /* 0x000fe200078e001f */
[----:B------:R-:W-:Y:S01]  /*0450*/  @!P4 LEA.HI.X R27, R34, R27, R15, 0x3, P0 ;  /* 0x0000001b221bc211 */ /* 0x000fe200000f1c0f */
[----:B------:R-:W-:Y:S01]  /*0460*/  IMAD.MOV.U32 R34, RZ, RZ, -0x1 ;  /* 0xffffffffff227424 */ /* 0x000fe200078e00ff */
[----:B------:R-:W-:Y:S01]  /*0470*/  @!P5 MOV R15, RZ ;  /* 0x000000ff000fd202 */ /* 0x000fe20000000f00 */
[----:B------:R-:W-:Y:S02]  /*0480*/  @!P1 IMAD.MOV.U32 R34, RZ, RZ, R0 ;  /* 0x000000ffff229224 */ /* 0x000fe400078e0000 */
[----:B------:R1:W2:Y:S01]  /*0490*/  @!P4 LDG.E.64 R20, desc[UR6][R26.64] ;  /* 0x000000061a14c981 */ /* 0x0002a2000c1e1b00 */
[----:B---3--:R-:W-:-:S02]  /*04a0*/  @!P6 IMAD.MOV.U32 R31, RZ, RZ, R9 ;  /* 0x000000ffff1fe224 */ /* 0x008fc400078e0009 */
[----:B------:R-:W-:-:S04]  /*04b0*/  @!P5 IMAD.WIDE.U32 R36, R4, UR8, R14 ;  /* 0x000000080424dc25 */ /* 0x000fc8000f8e000e */
[----:B------:R-:W-:Y:S01]  /*04c0*/  @!P5 IMAD R0, R5, UR8, R37 ;  /* 0x000000080500dc24 */ /* 0x000fe2000f8e0225 */
[----:B0-----:R-:W-:-:S04]  /*04d0*/  @!P5 LEA R32, P0, R36, R32, 0x3 ;  /* 0x000000202420d211 */ /* 0x001fc800078018ff */
[----:B------:R-:W-:Y:S01]  /*04e0*/  @!P5 LEA.HI.X R33, R36, R33, R0, 0x3, P0 ;  /* 0x000000212421d211 */ /* 0x000fe200000f1c00 */
[----:B------:R-:W-:Y:S02]  /*04f0*/  @!P6 IMAD.MOV.U32 R0, RZ, RZ, R35 ;  /* 0x000000ffff00e224 */ /* 0x000fe400078e0023 */
[----:B------:R-:W-:Y:S02]  /*0500*/  @!P6 DSETP.MAX.AND P0, P2, R34, R8, PT ;  /* 0x000000082200e22a */ /* 0x000fe40003a0f000 */
[----:B------:R-:W3:Y:S04]  /*0510*/  @!P5 LDG.E.64 R22, desc[UR6][R32.64] ;  /* 0x000000062016d981 */ /* 0x000ee8000c1e1b00 */
[----:B------:R-:W-:Y:S02]  /*0520*/  @!P6 FSEL R0, R0, R31, P0 ;  /* 0x0000001f0000e208 */ /* 0x000fe40000000000 */
[----:B------:R-:W-:-:S04]  /*0530*/  @!P6 LOP3.LUT R31, R31, 0x80000, RZ, 0xfc, !PT ;  /* 0x000800001f1fe812 */ /* 0x000fc800078efcff */
[----:B------:R-:W-:Y:S02]  /*0540*/  @!P6 SEL R37, R31, R0, P2 ;  /* 0x000000001f25e207 */ /* 0x000fe40001000000 */
[----:B------:R-:W-:-:S13]  /*0550*/  ISETP.NE.AND P2, PT, R30, RZ, PT ;  /* 0x000000ff1e00720c */ /* 0x000fda0003f45270 */
[----:B------:R-:W5:Y:S01]  /*0560*/  @!P2 LDG.E.64 R16, desc[UR6][R24.64] ;  /* 0x000000061810a981 */ /* 0x000f62000c1e1b00 */
[----:B------:R-:W-:Y:S01]  /*0570*/  @!P6 IMAD.MOV.U32 R31, RZ, RZ, R8 ;  /* 0x000000ffff1fe224 */ /* 0x000fe200078e0008 */
[----:B------:R-:W-:Y:S01]  /*0580*/  @!P6 MOV R0, R34 ;  /* 0x000000220000e202 */ /* 0x000fe20000000f00 */
[----:B------:R-:W-:-:S03]  /*0590*/  @!P6 IMAD.MOV.U32 R35, RZ, RZ, R37 ;  /* 0x000000ffff23e224 */ /* 0x000fc600078e0025 */
[----:B------:R-:W-:-:S05]  /*05a0*/  @!P6 SEL R34, R0, R31, P0 ;  /* 0x0000001f0022e207 */ /* 0x000fca0000000000 */
[----:B------:R-:W-:Y:S01]  /*05b0*/  @!P2 IMAD.MOV.U32 R0, RZ, RZ, R34 ;  /* 0x000000ffff00a224 */ /* 0x000fe200078e0022 */
[----:B------:R-:W0:Y:S01]  /*05c0*/  S2UR UR5, SR_CgaCtaId ;  /* 0x00000000000579c3 */ /* 0x000e220000008800 */
[----:B------:R-:W-:-:S07]  /*05d0*/  USHF.R.U32.HI UR4, URZ, 0x5, UR9 ;  /* 0x00000005ff047899 */ /* 0x000fce0008011609 */
[----:B------:R-:W-:Y:S06]  /*05e0*/  BAR.SYNC.DEFER_BLOCKING 0x0 ;  /* 0x0000000000007b1d */ /* 0x000fec0000010000 */
[----:B-----5:R-:W-:Y:S01]  /*05f0*/  @!P2 DSETP.MAX.AND P0, P6, R34, R16, PT ;  /* 0x000000102200a22a */ /* 0x020fe20003e0f000 */
[----:B------:R-:W-:Y:S02]  /*0600*/  @!P2 IMAD.MOV.U32 R31, RZ, RZ, R16 ;  /* 0x000000ffff1fa224 */ /* 0x000fe400078e0010 */
[----:B------:R-:W-:-:S03]  /*0610*/  @!P2 IMAD.MOV.U32 R25, RZ, RZ, R17 ;  /* 0x000000ffff19a224 */ /* 0x000fc600078e0011 */
[----:B------:R-:W-:Y:S01]  /*0620*/  @!P2 SEL R31, R0, R31, P0 ;  /* 0x0000001f001fa207 */ /* 0x000fe20000000000 */
[----:B------:R-:W-:-:S05]  /*0630*/  @!P2 IMAD.MOV.U32 R0, RZ, RZ, R35 ;  /* 0x000000ffff00a224 */ /* 0x000fca00078e0023 */
[----:B------:R-:W-:Y:S02]  /*0640*/  @!P2 FSEL R0, R0, R25, P0 ;  /* 0x000000190000a208 */ /* 0x000fe40000000000 */
[----:B------:R-:W-:Y:S02]  /*0650*/  @!P2 LOP3.LUT R25, R25, 0x80000, RZ, 0xfc, !PT ;  /* 0x000800001919a812 */ /* 0x000fe400078efcff */
[----:B------:R-:W-:Y:S02]  /*0660*/  @!P2 MOV R34, R31 ;  /* 0x0000001f0022a202 */ /* 0x000fe40000000f00 */
[----:B------:R-:W-:Y:S01]  /*0670*/  @!P2 SEL R35, R25, R0, P6 ;  /* 0x000000001923a207 */ /* 0x000fe20003000000 */
[----:B----4-:R-:W-:Y:S02]  /*0680*/  @!P3 IMAD.MOV.U32 R25, RZ, RZ, R18 ;  /* 0x000000ffff19b224 */ /* 0x010fe400078e0012 */
[----:B------:R-:W-:-:S03]  /*0690*/  @!P3 IMAD.MOV.U32 R0, RZ, RZ, R34 ;  /* 0x000000ffff00b224 */ /* 0x000fc600078e0022 */
[----:B------:R-:W-:-:S06]  /*06a0*/  @!P3 DSETP.MAX.AND P0, P6, R34, R18, PT ;  /* 0x000000122200b22a */ /* 0x000fcc0003e0f000 */
[----:B-1----:R-:W-:Y:S01]  /*06b0*/  @!P3 SEL R27, R0, R25, P0 ;  /* 0x00000019001bb207 */ /* 0x002fe20000000000 */
[----:B------:R-:W-:Y:S02]  /*06c0*/  @!P3 IMAD.MOV.U32 R25, RZ, RZ, R19 ;  /* 0x000000ffff19b224 */ /* 0x000fe400078e0013 */
[----:B------:R-:W-:-:S05]  /*06d0*/  @!P3 IMAD.MOV.U32 R0, RZ, RZ, R35 ;  /* 0x000000ffff00b224 */ /* 0x000fca00078e0023 */
[----:B------:R-:W-:Y:S02]  /*06e0*/  @!P3 FSEL R0, R0, R25, P0 ;  /* 0x000000190000b208 */ /* 0x000fe40000000000 */
[----:B------:R-:W-:Y:S01]  /*06f0*/  @!P3 LOP3.LUT R25, R25, 0x80000, RZ, 0xfc, !PT ;  /* 0x000800001919b812 */ /* 0x000fe200078efcff */
[----:B------:R-:W-:-:S03]  /*0700*/  @!P3 IMAD.MOV.U32 R34, RZ, RZ, R27 ;  /* 0x000000ffff22b224 */ /* 0x000fc600078e001b */
[----:B------:R-:W-:Y:S01]  /*0710*/  @!P3 SEL R35, R25, R0, P6 ;  /* 0x000000001923b207 */ /* 0x000fe20003000000 */
[----:B------:R-:W-:Y:S01]  /*0720*/  @!P4 IMAD.MOV.U32 R0, RZ, RZ, R34 ;  /* 0x000000ffff00c224 */ /* 0x000fe200078e0022 */
[----:B--2---:R-:W-:-:S04]  /*0730*/  @!P4 MOV R25, R20 ;  /* 0x000000140019c202 */ /* 0x004fc80000000f00 */
        /* <DEDUP_REMOVED lines=11> */
[----:B------:R-:W-:Y:S01]  /*07f0*/  @!P5 IMAD.MOV.U32 R24, RZ, RZ, R35 ;  /* 0x000000ffff18d224 */ /* 0x000fe200078e0023 */
[----:B------:R-:W-:-:S04]  /*0800*/  @!P5 MOV R27, R23 ;  /* 0x00000017001bd202 */ /* 0x000fc80000000f00 */
[----:B------:R-:W-:Y:S02]  /*0810*/  @!P5 SEL R34, R0, R25, P0 ;  /* 0x000000190022d207 */ /* 0x000fe40000000000 */
[----:B------:R-:W-:Y:S02]  /*0820*/  @!P5 LOP3.LUT R29, R27, 0x80000, RZ, 0xfc, !PT ;  /* 0x000800001b1dd812 */ /* 0x000fe400078efcff */
[----:B------:R-:W-:-:S04]  /*0830*/  @!P5 FSEL R0, R24, R27, P0 ;  /* 0x0000001b1800d208 */ /* 0x000fc80000000000 */
[----:B------:R-:W-:Y:S01]  /*0840*/  @!P5 SEL R35, R29, R0, P6 ;  /* 0x000000001d23d207 */ /* 0x000fe20003000000 */
        /* <DEDUP_REMOVED lines=31> */
[----:B------:R-:W-:Y:S01]  /*0a40*/  IMAD.MOV.U32 R24, RZ, RZ, -0x1 ;  /* 0xffffffffff187424 */ /* 0x000fe200078e00ff */
[----:B------:R-:W-:Y:S01]  /*0a50*/  @!P0 LEA R0, R0, UR4, 0x3 ;  /* 0x0000000400008c11 */ /* 0x000fe2000f8e18ff */
[----:B------:R-:W-:Y:S01]  /*0a60*/  IMAD.MOV.U32 R25, RZ, RZ, -0x100001 ;  /* 0xffefffffff197424 */ /* 0x000fe200078e00ff */
        /* <DEDUP_REMOVED lines=8> */
[----:B-1----:R-:W0:Y:S04]  /*0af0*/  SHFL.DOWN PT, R31, R25, 0x10, 0x1f ;  /* 0x0a001f00191f7f89 */ /* 0x002e2800000e0000 */
[----:B------:R-:W1:Y:S01]  /*0b00*/  SHFL.DOWN PT, R34, R24, 0x10, 0x1f ;  /* 0x0a001f0018227f89 */ /* 0x000e6200000e0000 */
[----:B0-----:R-:W-:Y:S01]  /*0b10*/  MOV R27, R31 ;  /* 0x0000001f001b7202 */ /* 0x001fe20000000f00 */
[----:B-1----:R-:W-:-:S06]  /*0b20*/  IMAD.MOV.U32 R26, RZ, RZ, R34 ;  /* 0x000000ffff1a7224 */ /* 0x002fcc00078e0022 */
        /* <DEDUP_REMOVED lines=26> */
.L_x_10886:
[----:B------:R-:W-:Y:S01]  /*0cd0*/  IMAD.MOV.U32 R26, RZ, RZ, R31 ;  /* 0x000000ffff1a7224 */ /* 0x000fe200078e001f */
[----:B------:R-:W-:Y:S01]  /*0ce0*/  P2R R28, PR, RZ, 0x1 ;  /* 0x00000001ff1c7803 */ /* 0x000fe20000000000 */
[----:B------:R-:W-:Y:S01]  /*0cf0*/  IMAD.MOV.U32 R27, RZ, RZ, R30 ;  /* 0x000000ffff1b7224 */ /* 0x000fe200078e001e */
[----:B------:R-:W-:-:S05]  /*0d00*/  ISETP.NE.AND P0, PT, R0, RZ, PT ;  /* 0x000000ff0000720c */ /* 0x000fca0003f05270 */
        /* <DEDUP_REMOVED lines=8> */
.L_x_10835:
        /* <DEDUP_REMOVED lines=65> */
.L_x_10840:
[----:B------:R-:W-:Y:S05]  /*11a0*/  BSYNC.RECONVERGENT B1 ;  /* 0x0000000000017941 */ /* 0x000fea0003800200 */
.L_x_10839:
[----:B------:R-:W-:-:S11]  /*11b0*/  DADD R26, RZ, R30 ;  /* 0x00000000ff1a7229 */ /* 0x000fd6000000001e */
.L_x_10838:
[----:B------:R-:W-:Y:S05]  /*11c0*/  BSYNC.RECONVERGENT B0 ;  /* 0x0000000000007941 */ /* 0x000fea0003800200 */
.L_x_10837:
[----:B------:R-:W2:Y:S01]  /*11d0*/  LDCU UR5, c[0x0][0x360] ;  /* 0x00006c00ff0577ac */ /* 0x000ea20008000800 */
[----:B------:R-:W-:Y:S01]  /*11e0*/  BSSY.RECONVERGENT B0, `(.L_x_10841) ;  /* 0x0000042000007945 */ /* 0x000fe20003800200 */
[----:B--2---:R-:W-:-:S04]  /*11f0*/  IADD3 R29, PT, PT, R2, UR5, RZ ;  /* 0x00000005021d7c10 */ /* 0x004fc8000fffe0ff */
[----:B------:R-:W-:-:S04]  /*1200*/  ISETP.GE.U32.AND P6, PT, R29, R4, PT ;  /* 0x000000041d00720c */ /* 0x000fc80003fc6070 */
[----:B------:R-:W-:-:S13]  /*1210*/  ISETP.GE.AND.EX P6, PT, RZ, R5, PT, P6 ;  /* 0x00000005ff00720c */ /* 0x000fda0003fc6360 */
        /* <DEDUP_REMOVED lines=60> */
.L_x_10844:
[----:B------:R-:W-:Y:S05]  /*15e0*/  BSYNC.RECONVERGENT B1 ;  /* 0x0000000000017941 */ /* 0x000fea0003800200 */
.L_x_10843:
[----:B------:R-:W-:-:S11]  /*15f0*/  DADD R26, R26, R32 ;  /* 0x000000001a1a7229 */ /* 0x000fd60000000020 */
.L_x_10842:
[----:B------:R-:W-:Y:S05]  /*1600*/  BSYNC.RECONVERGENT B0 ;  /* 0x0000000000007941 */ /* 0x000fea0003800200 */
.L_x_10841:
        /* <DEDUP_REMOVED lines=61> */
.L_x_10848:
[----:B------:R-:W-:Y:S05]  /*19e0*/  BSYNC.RECONVERGENT B1 ;  /* 0x0000000000017941 */ /* 0x000fea0003800200 */
.L_x_10847:
[----:B------:R-:W-:-:S11]  /*19f0*/  DADD R26, R26, R32 ;  /* 0x000000001a1a7229 */ /* 0x000fd60000000020 */
.L_x_10846:
[----:B------:R-:W-:Y:S05]  /*1a00*/  BSYNC.RECONVERGENT B0 ;  /* 0x0000000000007941 */ /* 0x000fea0003800200 */
.L_x_10845:
        /* <DEDUP_REMOVED lines=61> */
.L_x_10852:
[----:B------:R-:W-:Y:S05]  /*1de0*/  BSYNC.RECONVERGENT B1 ;  /* 0x0000000000017941 */ /* 0x000fea0003800200 */
.L_x_10851:
[----:B------:R-:W-:-:S11]  /*1df0*/  DADD R26, R26, R32 ;  /* 0x000000001a1a7229 */ /* 0x000fd60000000020 */
.L_x_10850:
[----:B------:R-:W-:Y:S05]  /*1e00*/  BSYNC.RECONVERGENT B0 ;  /* 0x0000000000007941 */ /* 0x000fea0003800200 */
.L_x_10849:
        /* <DEDUP_REMOVED lines=61> */
.L_x_10856:
[----:B------:R-:W-:Y:S05]  /*21e0*/  BSYNC.RECONVERGENT B1 ;  /* 0x0000000000017941 */ /* 0x000fea0003800200 */
.L_x_10855:
[----:B------:R-:W-:-:S11]  /*21f0*/  DADD R26, R26, R32 ;  /* 0x000000001a1a7229 */ /* 0x000fd60000000020 */
.L_x_10854:
[----:B------:R-:W-:Y:S05]  /*2200*/  BSYNC.RECONVERGENT B0 ;  /* 0x0000000000007941 */ /* 0x000fea0003800200 */
.L_x_10853:
        /* <DEDUP_REMOVED lines=61> */
.L_x_10860:
[----:B------:R-:W-:Y:S05]  /*25e0*/  BSYNC.RECONVERGENT B1 ;  /* 0x0000000000017941 */ /* 0x000fea0003800200 */
.L_x_10859:
[----:B------:R-:W-:-:S11]  /*25f0*/  DADD R26, R26, R32 ;  /* 0x000000001a1a7229 */ /* 0x000fd60000000020 */
.L_x_10858:
[----:B------:R-:W-:Y:S05]  /*2600*/  BSYNC.RECONVERGENT B0 ;  /* 0x0000000000007941 */ /* 0x000fea0003800200 */
.L_x_10857:
[----:B------:R-:W-:Y:S01]  /*2610*/  SHFL.DOWN PT, R29, R27, 0x10, 0x1f ;  /* 0x0a001f001b1d7f89 */ /* 0x000fe200000e0000 */
[----:B------:R-:W2:Y:S01]  /*2620*/  LDCU UR5, c[0x0][0x360] ;  /* 0x00006c00ff0577ac */ /* 0x000ea20008000800 */
[----:B------:R-:W-:Y:S01]  /*2630*/  BAR.SYNC.DEFER_BLOCKING 0x0 ;  /* 0x0000000000007b1d */ /* 0x000fe20000010000 */
[----:B------:R-:W-:-:S05]  /*2640*/  LOP3.LUT P6, RZ, R2, 0x1f, RZ, 0xc0, !PT ;  /* 0x0000001f02ff7812 */ /* 0x000fca00078cc0ff */
[----:B------:R-:W-:Y:S01]  /*2650*/  BSSY B0, `(.L_x_10861) ;  /* 0x000002e000007945 */ /* 0x000fe20003800000 */
[----:B------:R-:W3:Y:S01]  /*2660*/  SHFL.DOWN PT, R28, R26, 0x10, 0x1f ;  /* 0x0a001f001a1c7f89 */ /* 0x000ee200000e0000 */
[----:B--2---:R-:W-:Y:S01]  /*2670*/  USHF.R.U32.HI UR5, URZ, 0x5, UR5 ;  /* 0x00000005ff057899 */ /* 0x004fe20008011605 */
[----:B---3--:R-:W-:-:S07]  /*2680*/  DADD R28, R28, R26 ;  /* 0x000000001c1c7229 */ /* 0x008fce000000001a */
[----:B0-----:R-:W-:Y:S04]  /*2690*/  SHFL.DOWN PT, R31, R29, 0x8, 0x1f ;  /* 0x09001f001d1f7f89 */ /* 0x001fe800000e0000 */
[----:B------:R-:W0:Y:S02]  /*26a0*/  SHFL.DOWN PT, R30, R28, 0x8, 0x1f ;  /* 0x09001f001c1e7f89 */ /* 0x000e2400000e0000 */
[----:B0-----:R-:W-:Y:S01]  /*26b0*/  DADD R30, R28, R30 ;  /* 0x000000001c1e7229 */ /* 0x001fe2000000001e */
[----:B------:R-:W-:-:S06]  /*26c0*/  LEA.HI R29, R2, UR4, RZ, 0x1e ;  /* 0x00000004021d7c11 */ /* 0x000fcc000f8ff0ff */
[----:B------:R-:W-:Y:S04]  /*26d0*/  SHFL.DOWN PT, R33, R31, 0x4, 0x1f ;  /* 0x08801f001f217f89 */ /* 0x000fe800000e0000 */
        /* <DEDUP_REMOVED lines=11> */
[----:B------:R-:W-:-:S13]  /*2790*/  ISETP.GE.U32.AND P6, PT, R2, UR5, PT ;  /* 0x0000000502007c0c */ /* 0x000fda000bfc6070 */
[----:B------:R-:W-:-:S05]  /*27a0*/  @!P6 IMAD.SHL.U32 R28, R2, 0x8, RZ ;  /* 0x00000008021ce824 */ /* 0x000fca00078e00ff */
[----:B------:R-:W-:-:S05]  /*27b0*/  @!P6 LOP3.LUT R28, R28, 0xf8, RZ, 0xc0, !PT ;  /* 0x000000f81c1ce812 */ /* 0x000fca00078ec0ff */
        /* <DEDUP_REMOVED lines=13> */
[----:B------:R-:W0:Y:S04]  /*2890*/  SHFL.DOWN PT, R31, R39, 0x2, 0x1f ;  /* 0x08401f00271f7f89 */ /* 0x000e2800000e0000 */
[----:B------:R-:W2:Y:S01]  /*28a0*/  SHFL.DOWN PT, R30, R38, 0x2, 0x1f ;  /* 0x08401f00261e7f89 */ /* 0x000ea200000e0000 */
[----:B0-----:R-:W-:Y:S01]  /*28b0*/  MOV R27, R31 ;  /* 0x0000001f001b7202 */ /* 0x001fe20000000f00 */
[----:B--2---:R-:W-:-:S06]  /*28c0*/  IMAD.MOV.U32 R26, RZ, RZ, R30 ;  /* 0x000000ffff1a7224 */ /* 0x004fcc00078e001e */
[----:B------:R-:W-:-:S07]  /*28d0*/  DADD R30, R38, R26 ;  /* 0x00000000261e7229 */ /* 0x000fce000000001a */
[----:B------:R0:W2:Y:S04]  /*28e0*/  SHFL.DOWN PT, R32, R31, 0x1, 0x1f ;  /* 0x08201f001f207f89 */ /* 0x0000a800000e0000 */
[----:B------:R0:W3:Y:S02]  /*28f0*/  SHFL.DOWN PT, R34, R30, 0x1, 0x1f ;  /* 0x08201f001e227f89 */ /* 0x0000e400000e0000 */
.L_x_10897:
[----:B---3--:R-:W-:Y:S02]  /*2900*/  IMAD.MOV.U32 R26, RZ, RZ, R34 ;  /* 0x000000ffff1a7224 */ /* 0x008fe400078e0022 */
[----:B--2---:R-:W-:-:S06]  /*2910*/  IMAD.MOV.U32 R27, RZ, RZ, R32 ;  /* 0x000000ffff1b7224 */ /* 0x004fcc00078e0020 */
[----:B0-----:R-:W-:-:S11]  /*2920*/  DADD R30, R30, R26 ;  /* 0x000000001e1e7229 */ /* 0x001fd6000000001a */
.L_x_10862:
[----:B------:R-:W-:Y:S05]  /*2930*/  BSYNC B0 ;  /* 0x0000000000007941 */ /* 0x000fea0003800000 */
.L_x_10861:
[----:B------:R-:W-:Y:S01]  /*2940*/  ISETP.NE.AND P0, PT, R0, RZ, PT ;  /* 0x000000ff0000720c */ /* 0x000fe20003f05270 */
[----:B------:R-:W-:-:S12]  /*2950*/  WARPSYNC.ALL ;  /* 0x0000000000007948 */ /* 0x000fd80003800000 */
[----:B--2---:R-:W-:Y:S01]  /*2960*/  @P0 STS.64 [UR4], R30 ;  /* 0x0000001eff000988 */ /* 0x004fe20008000a04 */
[----:B------:R-:W-:Y:S06]  /*2970*/  BAR.SYNC.DEFER_BLOCKING 0x0 ;  /* 0x0000000000007b1d */ /* 0x000fec0000010000 */
[----:B0-----:R-:W0:Y:S02]  /*2980*/  LDS.64 R26, [UR4] ;  /* 0x00000004ff1a7984 */ /* 0x001e240008000a00 */
[----:B0-----:R-:W-:Y:S01]  /*2990*/  ISETP.GT.AND P0, PT, R27, 0xfffff, PT ;  /* 0x000fffff1b00780c */ /* 0x001fe20003f04270 */
[----:B------:R-:W-:-:S02]  /*29a0*/  IMAD.MOV.U32 R28, RZ, RZ, R26 ;  /* 0x000000ffff1c7224 */ /* 0x000fc400078e001a */
[----:B------:R-:W-:Y:S02]  /*29b0*/  IMAD.MOV.U32 R29, RZ, RZ, R27 ;  /* 0x000000ffff1d7224 */ /* 0x000fe400078e001b */
[----:B------:R-:W-:-:S08]  /*29c0*/  IMAD.MOV.U32 R34, RZ, RZ, R26 ;  /* 0x000000ffff227224 */ /* 0x000fd000078e001a */
[----:B------:R-:W-:-:S10]  /*29d0*/  @!P0 DMUL R28, R28, 1.80143985094819840000e+16 ;  /* 0x435000001c1c8828 */ /* 0x000fd40000000000 */
[----:B------:R-:W-:Y:S02]  /*29e0*/  @!P0 IMAD.MOV.U32 R27, RZ, RZ, R29 ;  /* 0x000000ffff1b8224 */ /* 0x000fe400078e001d */
[----:B------:R-:W-:-:S03]  /*29f0*/  @!P0 IMAD.MOV.U32 R34, RZ, RZ, R28 ;  /* 0x000000ffff228224 */ /* 0x000fc600078e001c */
[----:B------:R-:W-:-:S04]  /*2a00*/  IADD3 R0, PT, PT, R27, -0x1, RZ ;  /* 0xffffffff1b007810 */ /* 0x000fc80007ffe0ff */
        /* <DEDUP_REMOVED lines=8> */
[----:B------:R-:W-:Y:S01]  /*2a90*/  LOP3.LUT R35, R26, 0x3ff00000, RZ, 0xfc, !PT ;  /* 0x3ff000001a237812 */ /* 0x000fe200078efcff */
[----:B------:R-:W-:Y:S01]  /*2aa0*/  IMAD.MOV.U32 R39, RZ, RZ, 0x3ed0ee25 ;  /* 0x3ed0ee25ff277424 */ /* 0x000fe200078e00ff */
[----:B------:R-:W-:Y:S01]  /*2ab0*/  UMOV UR5, 0x3eb1380b ;  /* 0x3eb1380b00057882 */ /* 0x000fe20000000000 */
[----:B------:R-:W-:Y:S02]  /*2ac0*/  LEA.HI R27, R27, R0, RZ, 0xc ;  /* 0x000000001b1b7211 */ /* 0x000fe400078f60ff */
[----:B------:R-:W-:-:S13]  /*2ad0*/  ISETP.GE.U32.AND P0, PT, R35, 0x3ff6a09f, PT ;  /* 0x3ff6a09f2300780c */ /* 0x000fda0003f06070 */
[----:B------:R-:W-:Y:S02]  /*2ae0*/  @P0 VIADD R29, R35, 0xfff00000 ;  /* 0xfff00000231d0836 */ /* 0x000fe40000000000 */
[----:B------:R-:W-:-:S03]  /*2af0*/  @P0 VIADD R27, R27, 0x1 ;  /* 0x000000011b1b0836 */ /* 0x000fc60000000000 */
[----:B------:R-:W-:Y:S02]  /*2b00*/  @P0 MOV R35, R29 ;  /* 0x0000001d00230202 */ /* 0x000fe40000000f00 */
[----:B------:R-:W-:Y:S01]  /*2b10*/  LOP3.LUT R26, R27, 0x80000000, RZ, 0x3c, !PT ;  /* 0x800000001b1a7812 */ /* 0x000fe200078e3cff */
[----:B------:R-:W-:-:S03]  /*2b20*/  IMAD.MOV.U32 R27, RZ, RZ, 0x43300000 ;  /* 0x43300000ff1b7424 */ /* 0x000fc600078e00ff */
        /* <DEDUP_REMOVED lines=48> */
.L_x_10864:
[----:B------:R-:W-:Y:S01]  /*2e30*/  MOV R26, 0x0 ;  /* 0x00000000001a7802 */ /* 0x000fe20000000f00 */
[----:B------:R-:W-:Y:S01]  /*2e40*/  IMAD.MOV.U32 R27, RZ, RZ, 0x7ff00000 ;  /* 0x7ff00000ff1b7424 */ /* 0x000fe200078e00ff */
[----:B------:R-:W-:-:S05]  /*2e50*/  LOP3.LUT P0, RZ, R29, 0x7fffffff, RZ, 0xc0, !PT ;  /* 0x7fffffff1dff7812 */ /* 0x000fca000780c0ff */
[----:B------:R-:W-:-:S10]  /*2e60*/  DFMA R26, R28, R26, +INF ;  /* 0x7ff000001c1a742b */ /* 0x000fd4000000001a */
[----:B------:R-:W-:Y:S02]  /*2e70*/  FSEL R32, R26, RZ, P0 ;  /* 0x000000ff1a207208 */ /* 0x000fe40000000000 */
[----:B------:R-:W-:-:S07]  /*2e80*/  FSEL R33, R27, -QNAN , P0 ;  /* 0xfff000001b217808 */ /* 0x000fce0000000000 */
.L_x_10865:
[----:B------:R-:W-:Y:S04]  /*2e90*/  BSSY.RECONVERGENT B0, `(.L_x_10866) ;  /* 0x000000c000007945 */ /* 0x000fe80003800200 */
[----:B------:R-:W-:Y:S05]  /*2ea0*/  @P1 BRA `(.L_x_10867) ;  /* 0x0000000000281947 */ /* 0x000fea0003800000 */
[----:B------:R-:W0:Y:S01]  /*2eb0*/  LDCU.64 UR4, c[0x0][0x380] ;  /* 0x00007000ff0477ac */ /* 0x000e220008000a00 */
[----:B------:R-:W-:Y:S01]  /*2ec0*/  IMAD.MOV.U32 R26, RZ, RZ, R2 ;  /* 0x000000ffff1a7224 */ /* 0x000fe200078e0002 */
[----:B-1----:R-:W-:Y:S01]  /*2ed0*/  DADD R6, R6, -R24 ;  /* 0x0000000006067229 */ /* 0x002fe20000000818 */
[----:B------:R-:W-:Y:S02]  /*2ee0*/  IMAD.MOV.U32 R27, RZ, RZ, RZ ;  /* 0x000000ffff1b7224 */ /* 0x000fe400078e00ff */
[----:B------:R-:W-:-:S05]  /*2ef0*/  IMAD.WIDE.U32 R28, R4, UR8, R26 ;  /* 0x00000008041c7c25 */ /* 0x000fca000f8e001a */
[----:B------:R-:W-:Y:S01]  /*2f00*/  DADD R6, R6, -R32 ;  /* 0x0000000006067229 */ /* 0x000fe20000000820 */
[----:B------:R-:W-:Y:S01]  /*2f10*/  IMAD R27, R5, UR8, R29 ;  /* 0x00000008051b7c24 */ /* 0x000fe2000f8e021d */
[----:B0-----:R-:W-:-:S04]  /*2f20*/  LEA R26, P0, R28, UR4, 0x3 ;  /* 0x000000041c1a7c11 */ /* 0x001fc8000f8018ff */
[----:B------:R-:W-:-:S05]  /*2f30*/  LEA.HI.X R27, R28, UR5, R27, 0x3, P0 ;  /* 0x000000051c1b7c11 */ /* 0x000fca00080f1c1b */
[----:B------:R0:W-:Y:S04]  /*2f40*/  STG.E.64 desc[UR6][R26.64], R6 ;  /* 0x000000061a007986 */ /* 0x0001e8000c101b06 */
.L_x_10867:
[----:B------:R-:W-:Y:S05]  /*2f50*/  BSYNC.RECONVERGENT B0 ;  /* 0x0000000000007941 */ /* 0x000fea0003800200 */
.L_x_10866:
        /* <DEDUP_REMOVED lines=15> */
.L_x_10869:
[----:B------:R-:W-:Y:S05]  /*3050*/  BSYNC.RECONVERGENT B0 ;  /* 0x0000000000007941 */ /* 0x000fea0003800200 */
.L_x_10868:
[----:B------:R-:W-:Y:S04]  /*3060*/  BSSY.RECONVERGENT B0, `(.L_x_10870) ;  /* 0x000000e000007945 */ /* 0x000fe80003800200 */
[----:B------:R-:W-:Y:S05]  /*3070*/  @P2 BRA `(.L_x_10871) ;  /* 0x0000000000302947 */ /* 0x000fea0003800000 */
[----:B------:R-:W3:Y:S01]  /*3080*/  S2R R0, SR_TID.X ;  /* 0x0000000000007919 */ /* 0x000ee20000002100 */
[----:B------:R-:W4:Y:S01]  /*3090*/  LDCU.64 UR4, c[0x0][0x380] ;  /* 0x00007000ff0477ac */ /* 0x000f220008000a00 */
[----:B0-----:R-:W-:Y:S01]  /*30a0*/  IMAD.MOV.U32 R7, RZ, RZ, RZ ;  /* 0x000000ffff077224 */ /* 0x001fe200078e00ff */
[----:B-12---:R-:W-:-:S08]  /*30b0*/  DADD R2, R16, -R24 ;  /* 0x0000000010027229 */ /* 0x006fd00000000818 */
[----:B------:R-:W-:Y:S01]  /*30c0*/  DADD R2, R2, -R32 ;  /* 0x0000000002027229 */ /* 0x000fe20000000820 */
[----:B---3--:R-:W-:-:S05]  /*30d0*/  IADD3 R0, PT, PT, R0, UR9, RZ ;  /* 0x0000000900007c10 */ /* 0x008fca000fffe0ff */
[----:B------:R-:W-:-:S04]  /*30e0*/  VIADD R6, R0, UR9 ;  /* 0x0000000900067c36 */ /* 0x000fc80008000000 */
[----:B------:R-:W-:-:S04]  /*30f0*/  IMAD.WIDE.U32 R8, R4, UR8, R6 ;  /* 0x0000000804087c25 */ /* 0x000fc8000f8e0006 */
[----:B------:R-:W-:Y:S01]  /*3100*/  IMAD R7, R5, UR8, R9 ;  /* 0x0000000805077c24 */ /* 0x000fe2000f8e0209 */
[----:B----4-:R-:W-:-:S04]  /*3110*/  LEA R6, P0, R8, UR4, 0x3 ;  /* 0x0000000408067c11 */ /* 0x010fc8000f8018ff */
[----:B------:R-:W-:-:S05]  /*3120*/  LEA.HI.X R7, R8, UR5, R7, 0x3, P0 ;  /* 0x0000000508077c11 */ /* 0x000fca00080f1c07 */
[----:B------:R3:W-:Y:S04]  /*3130*/  STG.E.64 desc[UR6][R6.64], R2 ;  /* 0x0000000206007986 */ /* 0x0007e8000c101b06 */
.L_x_10871:
[----:B------:R-:W-:Y:S05]  /*3140*/  BSYNC.RECONVERGENT B0 ;  /* 0x0000000000007941 */ /* 0x000fea0003800200 */
.L_x_10870:
[----:B------:R-:W-:Y:S04]  /*3150*/  BSSY.RECONVERGENT B0, `(.L_x_10872) ;  /* 0x000000b000007945 */ /* 0x000fe80003800200 */
[----:B------:R-:W-:Y:S05]  /*3160*/  @P3 BRA `(.L_x_10873) ;  /* 0x0000000000243947 */ /* 0x000fea0003800000 */
[----:B------:R-:W4:Y:S01]  /*3170*/  LDCU.64 UR4, c[0x0][0x380] ;  /* 0x00007000ff0477ac */ /* 0x000f220008000a00 */
[----:B------:R-:W-:Y:S01]  /*3180*/  IMAD.MOV.U32 R11, RZ, RZ, RZ ;  /* 0x000000ffff0b7224 */ /* 0x000fe200078e00ff */
[----:B-123--:R-:W-:Y:S01]  /*3190*/  DADD R2, R18, -R24 ;  /* 0x0000000012027229 */ /* 0x00efe20000000818 */
[----:B------:R-:W-:-:S04]  /*31a0*/  IMAD.WIDE.U32 R10, R4, UR8, R10 ;  /* 0x00000008040a7c25 */ /* 0x000fc8000f8e000a */
[----:B0-----:R-:W-:-:S03]  /*31b0*/  IMAD R7, R5, UR8, R11 ;  /* 0x0000000805077c24 */ /* 0x001fc6000f8e020b */
[----:B------:R-:W-:Y:S01]  /*31c0*/  DADD R2, R2, -R32 ;  /* 0x0000000002027229 */ /* 0x000fe20000000820 */
[----:B----4-:R-:W-:-:S04]  /*31d0*/  LEA R6, P0, R10, UR4, 0x3 ;  /* 0x000000040a067c11 */ /* 0x010fc8000f8018ff */
[----:B------:R-:W-:-:S05]  /*31e0*/  LEA.HI.X R7, R10, UR5, R7, 0x3, P0 ;  /* 0x000000050a077c11 */ /* 0x000fca00080f1c07 */
[----:B------:R4:W-:Y:S04]  /*31f0*/  STG.E.64 desc[UR6][R6.64], R2 ;  /* 0x0000000206007986 */ /* 0x0009e8000c101b06 */
.L_x_10873:
[----:B------:R-:W-:Y:S05]  /*3200*/  BSYNC.RECONVERGENT B0 ;  /* 0x0000000000007941 */ /* 0x000fea0003800200 */
.L_x_10872:
[----:B------:R-:W-:Y:S04]  /*3210*/  BSSY.RECONVERGENT B0, `(.L_x_10874) ;  /* 0x000000b000007945 */ /* 0x000fe80003800200 */
[----:B------:R-:W-:Y:S05]  /*3220*/  @P4 BRA `(.L_x_10875) ;  /* 0x0000000000244947 */ /* 0x000fea0003800000 */
[----:B------:R-:W5:Y:S01]  /*3230*/  LDCU.64 UR4, c[0x0][0x380] ;  /* 0x00007000ff0477ac */ /* 0x000f620008000a00 */
[----:B------:R-:W-:Y:S01]  /*3240*/  IMAD.MOV.U32 R13, RZ, RZ, RZ ;  /* 0x000000ffff0d7224 */ /* 0x000fe200078e00ff */
[----:B-1234-:R-:W-:Y:S01]  /*3250*/  DADD R2, R20, -R24 ;  /* 0x0000000014027229 */ /* 0x01efe20000000818 */
[----:B------:R-:W-:-:S04]  /*3260*/  IMAD.WIDE.U32 R12, R4, UR8, R12 ;  /* 0x00000008040c7c25 */ /* 0x000fc8000f8e000c */
[----:B0-----:R-:W-:-:S03]  /*3270*/  IMAD R7, R5, UR8, R13 ;  /* 0x0000000805077c24 */ /* 0x001fc6000f8e020d */
[----:B------:R-:W-:Y:S01]  /*3280*/  DADD R2, R2, -R32 ;  /* 0x0000000002027229 */ /* 0x000fe20000000820 */
[----:B-----5:R-:W-:-:S04]  /*3290*/  LEA R6, P0, R12, UR4, 0x3 ;  /* 0x000000040c067c11 */ /* 0x020fc8000f8018ff */
[----:B------:R-:W-:-:S05]  /*32a0*/  LEA.HI.X R7, R12, UR5, R7, 0x3, P0 ;  /* 0x000000050c077c11 */ /* 0x000fca00080f1c07 */
[----:B------:R0:W-:Y:S04]  /*32b0*/  STG.E.64 desc[UR6][R6.64], R2 ;  /* 0x0000000206007986 */ /* 0x0001e8000c101b06 */
.L_x_10875:
[----:B------:R-:W-:Y:S05]  /*32c0*/  BSYNC.RECONVERGENT B0 ;  /* 0x0000000000007941 */ /* 0x000fea0003800200 */
.L_x_10874:
[----:B------:R-:W-:Y:S05]  /*32d0*/  @P5 EXIT ;  /* 0x000000000000594d */ /* 0x000fea0003800000 */
[----:B------:R-:W0:Y:S01]  /*32e0*/  LDCU.64 UR4, c[0x0][0x380] ;  /* 0x00007000ff0477ac */ /* 0x000e220008000a00 */
[----:B------:R-:W-:Y:S01]  /*32f0*/  IMAD.MOV.U32 R15, RZ, RZ, RZ ;  /* 0x000000ffff0f7224 */ /* 0x000fe200078e00ff */
[----:B-1----:R-:W-:Y:S01]  /*3300*/  DADD R22, R22, -R24 ;  /* 0x0000000016167229 */ /* 0x002fe20000000818 */
[----:B------:R-:W-:-:S04]  /*3310*/  IMAD.WIDE.U32 R14, R4, UR8, R14 ;  /* 0x00000008040e7c25 */ /* 0x000fc8000f8e000e */
[----:B------:R-:W-:-:S03]  /*3320*/  IMAD R5, R5, UR8, R15 ;  /* 0x0000000805057c24 */ /* 0x000fc6000f8e020f */
[----:B------:R-:W-:Y:S01]  /*3330*/  DADD R32, R22, -R32 ;  /* 0x0000000016207229 */ /* 0x000fe20000000820 */
[----:B0-234-:R-:W-:-:S04]  /*3340*/  LEA R2, P0, R14, UR4, 0x3 ;  /* 0x000000040e027c11 */ /* 0x01dfc8000f8018ff */
[----:B------:R-:W-:-:S05]  /*3350*/  LEA.HI.X R3, R14, UR5, R5, 0x3, P0 ;  /* 0x000000050e037c11 */ /* 0x000fca00080f1c05 */
[----:B------:R-:W-:Y:S01]  /*3360*/  STG.E.64 desc[UR6][R2.64], R32 ;  /* 0x0000002002007986 */ /* 0x000fe2000c101b06 */
[----:B------:R-:W-:Y:S05]  /*3370*/  EXIT ;  /* 0x000000000000794d */ /* 0x000fea0003800000 */
.L_x_10836:
[----:B-1----:R-:W-:Y:S01]  /*3380*/  MOV R29, R25 ;  /* 0x00000019001d7202 */ /* 0x002fe20000000f00 */
[----:B------:R-:W-:Y:S02]  /*3390*/  IMAD.MOV.U32 R28, RZ, RZ, 0x10 ;  /* 0x00000010ff1c7424 */ /* 0x000fe400078e00ff */
[----:B------:R-:W-:Y:S02]  /*33a0*/  IMAD.MOV.U32 R27, RZ, RZ, 0x1f ;  /* 0x0000001fff1b7424 */ /* 0x000fe400078e00ff */
[----:B------:R-:W-:-:S07]  /*33b0*/  IMAD.MOV.U32 R26, RZ, RZ, -0x1 ;  /* 0xffffffffff1a7424 */ /* 0x000fce00078e00ff */
[----:B------:R-:W-:Y:S05]  /*33c0*/  WARPSYNC.COLLECTIVE R26, `(.L_x_10876) ;  /* 0x000000001a087348 */ /* 0x000fea0003c00000 */
[----:B------:R0:W1:Y:S02]  /*33d0*/  SHFL.DOWN P6, R34, R29, R28, R27 ;  /* 0x0800001c1d227389 */ /* 0x00006400000c001b */
[----:B01----:R-:W-:Y:S05]  /*33e0*/  ENDCOLLECTIVE ;  /* 0x000000000000791b */ /* 0x003fea0003800000 */
.L_x_10876:
[----:B------:R-:W-:Y:S02]  /*33f0*/  IMAD.MOV.U32 R29, RZ, RZ, R24 ;  /* 0x000000ffff1d7224 */ /* 0x000fe400078e0018 */
[----:B------:R-:W-:-:S07]  /*3400*/  IMAD.MOV.U32 R31, RZ, RZ, R34 ;  /* 0x000000ffff1f7224 */ /* 0x000fce00078e0022 */
[----:B------:R-:W-:Y:S05]  /*3410*/  WARPSYNC.COLLECTIVE R26, `(.L_x_10877) ;  /* 0x000000001a087348 */ /* 0x000fea0003c00000 */
[----:B------:R0:W1:Y:S02]  /*3420*/  SHFL.DOWN P6, R34, R29, R28, R27 ;  /* 0x0800001c1d227389 */ /* 0x00006400000c001b */
[----:B01----:R-:W-:Y:S05]  /*3430*/  ENDCOLLECTIVE ;  /* 0x000000000000791b */ /* 0x003fea0003800000 */
.L_x_10877:
        /* <DEDUP_REMOVED lines=12> */
.L_x_10878:
[----:B------:R-:W-:Y:S01]  /*3500*/  IMAD.MOV.U32 R29, RZ, RZ, R33 ;  /* 0x000000ffff1d7224 */ /* 0x000fe200078e0021 */
[----:B------:R-:W-:-:S07]  /*3510*/  MOV R25, R34 ;  /* 0x0000002200197202 */ /* 0x000fce0000000f00 */
[----:B------:R-:W-:Y:S05]  /*3520*/  WARPSYNC.COLLECTIVE R26, `(.L_x_10879) ;  /* 0x000000001a087348 */ /* 0x000fea0003c00000 */
[----:B------:R0:W1:Y:S02]  /*3530*/  SHFL.DOWN P6, R34, R29, R28, R27 ;  /* 0x0800001c1d227389 */ /* 0x00006400000c001b */
[----:B01----:R-:W-:Y:S05]  /*3540*/  ENDCOLLECTIVE ;  /* 0x000000000000791b */ /* 0x003fea0003800000 */
.L_x_10879:
        /* <DEDUP_REMOVED lines=13> */
.L_x_10880:
[----:B------:R-:W-:Y:S02]  /*3620*/  IMAD.MOV.U32 R29, RZ, RZ, R31 ;  /* 0x000000ffff1d7224 */ /* 0x000fe400078e001f */
[----:B------:R-:W-:-:S07]  /*3630*/  IMAD.MOV.U32 R25, RZ, RZ, R34 ;  /* 0x000000ffff197224 */ /* 0x000fce00078e0022 */
[----:B------:R-:W-:Y:S05]  /*3640*/  WARPSYNC.COLLECTIVE R26, `(.L_x_10881) ;  /* 0x000000001a087348 */ /* 0x000fea0003c00000 */
[----:B------:R0:W1:Y:S02]  /*3650*/  SHFL.DOWN P6, R34, R29, R28, R27 ;  /* 0x0800001c1d227389 */ /* 0x00006400000c001b */
[----:B01----:R-:W-:Y:S05]  /*3660*/  ENDCOLLECTIVE ;  /* 0x000000000000791b */ /* 0x003fea0003800000 */
.L_x_10881:
[----:B------:R-:W-:Y:S01]  /*3670*/  MOV R26, R31 ;  /* 0x0000001f001a7202 */ /* 0x000fe20000000f00 */
        /* <DEDUP_REMOVED lines=12> */
.L_x_10882:
[----:B------:R-:W-:Y:S02]  /*3740*/  IMAD.MOV.U32 R29, RZ, RZ, R33 ;  /* 0x000000ffff1d7224 */ /* 0x000fe400078e0021 */
[----:B------:R-:W-:-:S07]  /*3750*/  IMAD.MOV.U32 R25, RZ, RZ, R34 ;  /* 0x000000ffff197224 */ /* 0x000fce00078e0022 */
[----:B------:R-:W-:Y:S05]  /*3760*/  WARPSYNC.COLLECTIVE R26, `(.L_x_10883) ;  /* 0x000000001a087348 */ /* 0x000fea0003c00000 */
[----:B------:R0:W1:Y:S02]  /*3770*/  SHFL.DOWN P6, R34, R29, R28, R27 ;  /* 0x0800001c1d227389 */ /* 0x00006400000c001b */
[----:B01----:R-:W-:Y:S05]  /*3780*/  ENDCOLLECTIVE ;  /* 0x000000000000791b */ /* 0x003fea0003800000 */
.L_x_10883:
[----:B------:R-:W-:Y:S01]  /*3790*/  IMAD.MOV.U32 R26, RZ, RZ, R33 ;  /* 0x000000ffff1a7224 */ /* 0x000fe200078e0021 */
        /* <DEDUP_REMOVED lines=12> */
.L_x_10884:
[----:B------:R-:W-:Y:S01]  /*3860*/  IMAD.MOV.U32 R29, RZ, RZ, R31 ;  /* 0x000000ffff1d7224 */ /* 0x000fe200078e001f */
[----:B------:R-:W-:-:S07]  /*3870*/  MOV R25, R34 ;  /* 0x0000002200197202 */ /* 0x000fce0000000f00 */
[----:B------:R-:W-:Y:S05]  /*3880*/  WARPSYNC.COLLECTIVE R26, `(.L_x_10885) ;  /* 0x000000001a087348 */ /* 0x000fea0003c00000 */
[----:B------:R0:W1:Y:S02]  /*3890*/  SHFL.DOWN P6, R34, R29, R28, R27 ;  /* 0x0800001c1d227389 */ /* 0x00006400000c001b */
[----:B01----:R-:W-:Y:S05]  /*38a0*/  ENDCOLLECTIVE ;  /* 0x000000000000791b */ /* 0x003fea0003800000 */
.L_x_10885:
[----:B------:R-:W-:Y:S01]  /*38b0*/  IMAD.MOV.U32 R24, RZ, RZ, R34 ;  /* 0x000000ffff187224 */ /* 0x000fe200078e0022 */
[----:B------:R-:W-:Y:S06]  /*38c0*/  BRA `(.L_x_10886) ;  /* 0xffffffd400007947 */ /* 0x000fec000383ffff */
.L_x_10863:
[----:B0-----:R-:W-:Y:S02]  /*38d0*/  HFMA2 R27, -RZ, RZ, 0, 1.847743988037109375e-06 ;  /* 0x0000001fff1b7431 */ /* 0x001fe400000001ff */
[----:B--2---:R-:W-:Y:S02]  /*38e0*/  IMAD.MOV.U32 R29, RZ, RZ, R31 ;  /* 0x000000ffff1d7224 */ /* 0x004fe400078e001f */
[----:B------:R-:W-:Y:S02]  /*38f0*/  IMAD.MOV.U32 R28, RZ, RZ, 0x10 ;  /* 0x00000010ff1c7424 */ /* 0x000fe400078e00ff */
[----:B------:R-:W-:-:S07]  /*3900*/  IMAD.MOV.U32 R26, RZ, RZ, -0x1 ;  /* 0xffffffffff1a7424 */ /* 0x000fce00078e00ff */
[----:B-1----:R-:W-:Y:S05]  /*3910*/  WARPSYNC.COLLECTIVE R26, `(.L_x_10887) ;  /* 0x000000001a087348 */ /* 0x002fea0003c00000 */
[----:B------:R0:W2:Y:S02]  /*3920*/  SHFL.DOWN P6, R34, R29, R28, R27 ;  /* 0x0800001c1d227389 */ /* 0x0000a400000c001b */
[----:B012---:R-:W-:Y:S05]  /*3930*/  ENDCOLLECTIVE ;  /* 0x000000000000791b */ /* 0x007fea0003800000 */
.L_x_10887:
[----:B------:R-:W-:Y:S02]  /*3940*/  IMAD.MOV.U32 R29, RZ, RZ, R30 ;  /* 0x000000ffff1d7224 */ /* 0x000fe400078e001e */
[----:B------:R-:W-:-:S07]  /*3950*/  IMAD.MOV.U32 R33, RZ, RZ, R34 ;  /* 0x000000ffff217224 */ /* 0x000fce00078e0022 */
[----:B------:R-:W-:Y:S05]  /*3960*/  WARPSYNC.COLLECTIVE R26, `(.L_x_10888) ;  /* 0x000000001a087348 */ /* 0x000fea0003c00000 */
[----:B------:R0:W1:Y:S02]  /*3970*/  SHFL.DOWN P6, R34, R29, R28, R27 ;  /* 0x0800001c1d227389 */ /* 0x00006400000c001b */
[----:B01----:R-:W-:Y:S05]  /*3980*/  ENDCOLLECTIVE ;  /* 0x000000000000791b */ /* 0x003fea0003800000 */
.L_x_10888:
[----:B------:R-:W-:Y:S02]  /*3990*/  IMAD.MOV.U32 R28, RZ, RZ, 0x8 ;  /* 0x00000008ff1c7424 */ /* 0x000fe400078e00ff */
[----:B------:R-:W-:-:S06]  /*39a0*/  IMAD.MOV.U32 R32, RZ, RZ, R34 ;  /* 0x000000ffff207224 */ /* 0x000fcc00078e0022 */
[----:B------:R-:W-:-:S10]  /*39b0*/  DADD R32, R30, R32 ;  /* 0x000000001e207229 */ /* 0x000fd40000000020 */
[----:B------:R-:W-:-:S07]  /*39c0*/  MOV R29, R33 ;  /* 0x00000021001d7202 */ /* 0x000fce0000000f00 */
[----:B------:R-:W-:Y:S05]  /*39d0*/  WARPSYNC.COLLECTIVE R26, `(.L_x_10889) ;  /* 0x000000001a087348 */ /* 0x000fea0003c00000 */
[----:B------:R0:W1:Y:S02]  /*39e0*/  SHFL.DOWN P6, R34, R29, R28, R27 ;  /* 0x0800001c1d227389 */ /* 0x00006400000c001b */
[----:B01----:R-:W-:Y:S05]  /*39f0*/  ENDCOLLECTIVE ;  /* 0x000000000000791b */ /* 0x003fea0003800000 */
.L_x_10889:
[----:B------:R-:W-:Y:S02]  /*3a00*/  IMAD.MOV.U32 R29, RZ, RZ, R32 ;  /* 0x000000ffff1d7224 */ /* 0x000fe400078e0020 */
[----:B------:R-:W-:-:S07]  /*3a10*/  IMAD.MOV.U32 R37, RZ, RZ, R34 ;  /* 0x000000ffff257224 */ /* 0x000fce00078e0022 */
[----:B------:R-:W-:Y:S05]  /*3a20*/  WARPSYNC.COLLECTIVE R26, `(.L_x_10890) ;  /* 0x000000001a087348 */ /* 0x000fea0003c00000 */
[----:B------:R0:W1:Y:S02]  /*3a30*/  SHFL.DOWN P6, R34, R29, R28, R27 ;  /* 0x0800001c1d227389 */ /* 0x00006400000c001b */
[----:B01----:R-:W-:Y:S05]  /*3a40*/  ENDCOLLECTIVE ;  /* 0x000000000000791b */ /* 0x003fea0003800000 */
.L_x_10890:
[----:B------:R-:W-:Y:S02]  /*3a50*/  IMAD.MOV.U32 R28, RZ, RZ, 0x4 ;  /* 0x00000004ff1c7424 */ /* 0x000fe400078e00ff */
[----:B------:R-:W-:-:S06]  /*3a60*/  IMAD.MOV.U32 R36, RZ, RZ, R34 ;  /* 0x000000ffff247224 */ /* 0x000fcc00078e0022 */
[----:B------:R-:W-:-:S10]  /*3a70*/  DADD R36, R32, R36 ;  /* 0x0000000020247229 */ /* 0x000fd40000000024 */
[----:B------:R-:W-:-:S07]  /*3a80*/  MOV R29, R37 ;  /* 0x00000025001d7202 */ /* 0x000fce0000000f00 */
[----:B------:R-:W-:Y:S05]  /*3a90*/  WARPSYNC.COLLECTIVE R26, `(.L_x_10891) ;  /* 0x000000001a087348 */ /* 0x000fea0003c00000 */
[----:B------:R0:W1:Y:S02]  /*3aa0*/  SHFL.DOWN P6, R34, R29, R28, R27 ;  /* 0x0800001c1d227389 */ /* 0x00006400000c001b */
[----:B01----:R-:W-:Y:S05]  /*3ab0*/  ENDCOLLECTIVE ;  /* 0x000000000000791b */ /* 0x003fea0003800000 */
.L_x_10891:
[----:B------:R-:W-:Y:S02]  /*3ac0*/  IMAD.MOV.U32 R29, RZ, RZ, R36 ;  /* 0x000000ffff1d7224 */ /* 0x000fe400078e0024 */
[----:B------:R-:W-:-:S07]  /*3ad0*/  IMAD.MOV.U32 R39, RZ, RZ, R34 ;  /* 0x000000ffff277224 */ /* 0x000fce00078e0022 */
[----:B------:R-:W-:Y:S05]  /*3ae0*/  WARPSYNC.COLLECTIVE R26, `(.L_x_10892) ;  /* 0x000000001a087348 */ /* 0x000fea0003c00000 */
[----:B------:R0:W1:Y:S02]  /*3af0*/  SHFL.DOWN P6, R34, R29, R28, R27 ;  /* 0x0800001c1d227389 */ /* 0x00006400000c001b */
[----:B01----:R-:W-:Y:S05]  /*3b00*/  ENDCOLLECTIVE ;  /* 0x000000000000791b */ /* 0x003fea0003800000 */
.L_x_10892:
[----:B------:R-:W-:Y:S02]  /*3b10*/  IMAD.MOV.U32 R28, RZ, RZ, 0x2 ;  /* 0x00000002ff1c7424 */ /* 0x000fe400078e00ff */
[----:B------:R-:W-:-:S06]  /*3b20*/  IMAD.MOV.U32 R38, RZ, RZ, R34 ;  /* 0x000000ffff267224 */ /* 0x000fcc00078e0022 */
[----:B------:R-:W-:-:S10]  /*3b30*/  DADD R38, R36, R38 ;  /* 0x0000000024267229 */ /* 0x000fd40000000026 */
[----:B------:R-:W-:-:S07]  /*3b40*/  MOV R29, R39 ;  /* 0x00000027001d7202 */ /* 0x000fce0000000f00 */
[----:B------:R-:W-:Y:S05]  /*3b50*/  WARPSYNC.COLLECTIVE R26, `(.L_x_10893) ;  /* 0x000000001a087348 */ /* 0x000fea0003c00000 */
[----:B------:R0:W1:Y:S02]  /*3b60*/  SHFL.DOWN P6, R34, R29, R28, R27 ;  /* 0x0800001c1d227389 */ /* 0x00006400000c001b */
[----:B01----:R-:W-:Y:S05]  /*3b70*/  ENDCOLLECTIVE ;  /* 0x000000000000791b */ /* 0x003fea0003800000 */
.L_x_10893:
[----:B------:R-:W-:Y:S02]  /*3b80*/  IMAD.MOV.U32 R29, RZ, RZ, R38 ;  /* 0x000000ffff1d7224 */ /* 0x000fe400078e0026 */
[----:B------:R-:W-:-:S07]  /*3b90*/  IMAD.MOV.U32 R31, RZ, RZ, R34 ;  /* 0x000000ffff1f7224 */ /* 0x000fce00078e0022 */
[----:B------:R-:W-:Y:S05]  /*3ba0*/  WARPSYNC.COLLECTIVE R26, `(.L_x_10894) ;  /* 0x000000001a087348 */ /* 0x000fea0003c00000 */
[----:B------:R0:W1:Y:S02]  /*3bb0*/  SHFL.DOWN P6, R34, R29, R28, R27 ;  /* 0x0800001c1d227389 */ /* 0x00006400000c001b */
[----:B01----:R-:W-:Y:S05]  /*3bc0*/  ENDCOLLECTIVE ;  /* 0x000000000000791b */ /* 0x003fea0003800000 */
.L_x_10894:
[----:B------:R-:W-:Y:S02]  /*3bd0*/  IMAD.MOV.U32 R28, RZ, RZ, 0x1 ;  /* 0x00000001ff1c7424 */ /* 0x000fe400078e00ff */
[----:B------:R-:W-:-:S06]  /*3be0*/  IMAD.MOV.U32 R30, RZ, RZ, R34 ;  /* 0x000000ffff1e7224 */ /* 0x000fcc00078e0022 */
[----:B------:R-:W-:-:S10]  /*3bf0*/  DADD R30, R38, R30 ;  /* 0x00000000261e7229 */ /* 0x000fd4000000001e */
[----:B------:R-:W-:-:S07]  /*3c00*/  MOV R29, R31 ;  /* 0x0000001f001d7202 */ /* 0x000fce0000000f00 */
[----:B------:R-:W-:Y:S05]  /*3c10*/  WARPSYNC.COLLECTIVE R26, `(.L_x_10895) ;  /* 0x000000001a087348 */ /* 0x000fea0003c00000 */
[----:B------:R0:W1:Y:S02]  /*3c20*/  SHFL.DOWN P6, R34, R29, R28, R27 ;  /* 0x0800001c1d227389 */ /* 0x00006400000c001b */
[----:B01----:R-:W-:Y:S05]  /*3c30*/  ENDCOLLECTIVE ;  /* 0x000000000000791b */ /* 0x003fea0003800000 */
.L_x_10895:
[----:B------:R-:W-:Y:S02]  /*3c40*/  IMAD.MOV.U32 R29, RZ, RZ, R30 ;  /* 0x000000ffff1d7224 */ /* 0x000fe400078e001e */
[----:B------:R-:W-:-:S07]  /*3c50*/  IMAD.MOV.U32 R32, RZ, RZ, R34 ;  /* 0x000000ffff207224 */ /* 0x000fce00078e0022 */
[----:B------:R-:W-:Y:S05]  /*3c60*/  WARPSYNC.COLLECTIVE R26, `(.L_x_10896) ;  /* 0x000000001a087348 */ /* 0x000fea0003c00000 */
[----:B------:R0:W1:Y:S02]  /*3c70*/  SHFL.DOWN P6, R34, R29, R28, R27 ;  /* 0x0800001c1d227389 */ /* 0x00006400000c001b */
[----:B01----:R-:W-:Y:S05]  /*3c80*/  ENDCOLLECTIVE ;  /* 0x000000000000791b */ /* 0x003fea0003800000 */
.L_x_10896:
[----:B------:R-:W-:Y:S05]  /*3c90*/  BRA `(.L_x_10897) ;  /* 0xffffffec00187947 */ /* 0x000fea000383ffff */
.L_x_10898:
        /* <DEDUP_REMOVED lines=14> */
.L_x_11708:


//--------------------- .text._ZN2at6native43_GLOBAL__N__9ae7fba5_10_SoftMax_cu_9f978f6322cunn_SoftMaxForwardRegIdddNS1_25LogSoftMaxForwardEpilogueElLi5EEEvPT1_PKT_T3_ --------------------------
	.section	.text._ZN2at6native43_GLOBAL__N__9ae7fba5_10_SoftMax_cu_9f978f6322cunn_SoftMaxForwardRegIdddNS1_25LogSoftMaxForwardEpilogueElLi5EEEvPT1_PKT_T3_,"ax",@progbits
	.align	128
.text._ZN2at6native43_GLOBAL__N__9ae7fba5_10_SoftMax_cu_9f978f6322cunn_SoftMaxForwardRegIdddNS1_25LogSoftMaxForwardEpilogueElLi5EEEvPT1_PKT_T3_:
        .type           _ZN2at6native43_GLOBAL__N__9ae7fba5_10_SoftMax_cu_9f978f6322cunn_SoftMaxForwardRegIdddNS1_25LogSoftMaxForwardEpilogueElLi5EEEvPT1_PKT_T3_,@function
        .size           _ZN2at6native43_GLOBAL__N__9ae7fba5_10_SoftMax_cu_9f978f6322cunn_SoftMaxForwardRegIdddNS1_25LogSoftMaxForwardEpilogueElLi5EEEvPT1_PKT_T3_,(.L_x_11709 - _ZN2at6native43_GLOBAL__N__9ae7fba5_10_SoftMax_cu_9f978f6322cunn_SoftMaxForwardRegIdddNS1_25LogSoftMaxForwardEpilogueElLi5EEEvPT1_PKT_T3_)
        .other          _ZN2at6native43_GLOBAL__N__9ae7fba5_10_SoftMax_cu_9f978f6322cunn_SoftMaxForwardRegIdddNS1_25LogSoftMaxForwardEpilogueElLi5EEEvPT1_PKT_T3_,@"STO_CUDA_ENTRY STV_DEFAULT"
_ZN2at6native43_GLOBAL__N__9ae7fba5_10_SoftMax_cu_9f978f6322cunn_SoftMaxForwardRegIdddNS1_25LogSoftMaxForwardEpilogueElLi5EEEvPT1_PKT_T3_:
        /* <DEDUP_REMOVED lines=18> */
[----:B------:R-:W-:Y:S01]  /*0120*/  @!P0 IMAD R0, R29, UR7, R5 ;  /* 0x000000071d008c24 */ /* 0x000fe2000f8e0205 */
[----:B0-----:R-:W-:-:S04]  /*0130*/  @!P0 LEA R6, P3, R4, R6, 0x3 ;  /* 0x0000000604068211 */ /* 0x001fc800078618ff */
[----:B------:R-:W-:Y:S01]  /*0140*/  @!P0 LEA.HI.X R7, R4, R7, R0, 0x3, P3 ;  /* 0x0000000704078211 */ /* 0x000fe200018f1c00 */
[----:B------:R-:W-:Y:S01]  /*0150*/  @!P1 IMAD.MOV.U32 R27, RZ, RZ, RZ ;  /* 0x000000ffff1b9224 */ /* 0x000fe200078e00ff */
[----:B------:R-:W0:Y:S03]  /*0160*/  @!P2 LDC.64 R4, c[0x0][0x388] ;  /* 0x0000e200ff04ab82 */ /* 0x000e260000000a00 */
[----:B--2---:R2:W3:Y:S01]  /*0170*/  @!P0 LDG.E.64 R22, desc[UR8][R6.64] ;  /* 0x0000000806168981 */ /* 0x0044e2000c1e1b00 */
[----:B------:R-:W-:-:S04]  /*0180*/  @!P1 IMAD.WIDE.U32 R8, R28, UR7, R26 ;  /* 0x000000071c089c25 */ /* 0x000fc8000f8e001a */
[----:B------:R-:W-:Y:S01]  /*0190*/  VIADD R20, R24, UR5 ;  /* 0x0000000518147c36 */ /* 0x000fe20008000000 */
[----:B-1----:R-:W-:Y:S01]  /*01a0*/  @!P1 LEA R2, P4, R8, R2, 0x3 ;  /* 0x0000000208029211 */ /* 0x002fe200078818ff */
[----:B------:R-:W-:-:S03]  /*01b0*/  @!P1 IMAD R0, R29, UR7, R9 ;  /* 0x000000071d009c24 */ /* 0x000fc6000f8e0209 */
[----:B------:R-:W-:Y:S02]  /*01c0*/  ISETP.GE.U32.AND P3, PT, R20, R28, PT ;  /* 0x0000001c1400720c */ /* 0x000fe40003f66070 */
[----:B------:R-:W-:Y:S02]  /*01d0*/  @!P1 LEA.HI.X R3, R8, R3, R0, 0x3, P4 ;  /* 0x0000000308039211 */ /* 0x000fe400020f1c00 */
[----:B------:R-:W-:-:S03]  /*01e0*/  ISETP.GE.AND.EX P3, PT, RZ, R29, PT, P3 ;  /* 0x0000001dff00720c */ /* 0x000fc60003f66330 */
[----:B------:R1:W4:Y:S01]  /*01f0*/  @!P1 LDG.E.64 R18, desc[UR8][R2.64] ;  /* 0x0000000802129981 */ /* 0x000322000c1e1b00 */
[----:B------:R-:W-:Y:S02]  /*0200*/  @!P2 IMAD.MOV.U32 R25, RZ, RZ, RZ ;  /* 0x000000ffff19a224 */ /* 0x000fe400078e00ff */
[----:B--2---:R-:W-:-:S04]  /*0210*/  @!P2 IMAD.WIDE.U32 R6, R28, UR7, R24 ;  /* 0x000000071c06ac25 */ /* 0x004fc8000f8e0018 */
[----:B------:R-:W-:-:S03]  /*0220*/  @!P2 IMAD R0, R29, UR7, R7 ;  /* 0x000000071d00ac24 */ /* 0x000fc6000f8e0207 */
[----:B------:R-:W1:Y:S01]  /*0230*/  @!P3 LDC.64 R8, c[0x0][0x388] ;  /* 0x0000e200ff08bb82 */ /* 0x000e620000000a00 */
[----:B0-----:R-:W-:-:S04]  /*0240*/  @!P2 LEA R4, P4, R6, R4, 0x3 ;  /* 0x000000040604a211 */ /* 0x001fc800078818ff */
[----:B------:R-:W-:Y:S02]  /*0250*/  @!P2 LEA.HI.X R5, R6, R5, R0, 0x3, P4 ;  /* 0x000000050605a211 */ /* 0x000fe400020f1c00 */
[----:B------:R-:W-:-:S03]  /*0260*/  @!P3 MOV R21, RZ ;  /* 0x000000ff0015b202 */ /* 0x000fc60000000f00 */
[----:B------:R-:W2:Y:S01]  /*0270*/  @!P2 LDG.E.64 R16, desc[UR8][R4.64] ;  /* 0x000000080410a981 */ /* 0x000ea2000c1e1b00 */
[----:B------:R-:W-:-:S04]  /*0280*/  @!P3 IMAD.WIDE.U32 R6, R28, UR7, R20 ;  /* 0x000000071c06bc25 */ /* 0x000fc8000f8e0014 */
[----:B------:R-:W-:Y:S01]  /*0290*/  @!P3 IMAD R0, R29, UR7, R7 ;  /* 0x000000071d00bc24 */ /* 0x000fe2000f8e0207 */
[----:B-1----:R-:W-:-:S04]  /*02a0*/  @!P3 LEA R2, P4, R6, R8, 0x3 ;  /* 0x000000080602b211 */ /* 0x002fc800078818ff */
[----:B------:R-:W-:-:S05]  /*02b0*/  @!P3 LEA.HI.X R3, R6, R9, R0, 0x3, P4 ;  /* 0x000000090603b211 */ /* 0x000fca00020f1c00 */
[----:B------:R0:W5:Y:S01]  /*02c0*/  @!P3 LDG.E.64 R14, desc[UR8][R2.64] ;  /* 0x00000008020eb981 */ /* 0x000162000c1e1b00 */
[----:B------:R-:W-:Y:S01]  /*02d0*/  @!P0 IMAD.MOV.U32 R6, RZ, RZ, -0x1 ;  /* 0xffffffffff068424 */ /* 0x000fe200078e00ff */
[----:B------:R-:W-:Y:S01]  /*02e0*/  IADD3 R12, PT, PT, R20, UR5, RZ ;  /* 0x00000005140c7c10 */ /* 0x000fe2000fffe0ff */
[----:B------:R-:W-:-:S04]  /*02f0*/  @!P0 IMAD.MOV.U32 R7, RZ, RZ, 0x7fefffff ;  /* 0x7fefffffff078424 */ /* 0x000fc800078e00ff */
[----:B------:R-:W-:Y:S02]  /*0300*/  @!P0 IMAD.MOV.U32 R9, RZ, RZ, R7 ;  /* 0x000000ffff098224 */ /* 0x000fe400078e0007 */
[----:B0-----:R-:W-:Y:S01]  /*0310*/  IMAD.MOV.U32 R2, RZ, RZ, -0x1 ;  /* 0xffffffffff027424 */ /* 0x001fe200078e00ff */
[----:B------:R-:W-:Y:S02]  /*0320*/  MOV R3, 0xffefffff ;  /* 0xffefffff00037802 */ /* 0x000fe40000000f00 */
[----:B------:R-:W-:Y:S01]  /*0330*/  @!P0 LOP3.LUT R5, R9, 0x80000, RZ, 0xfc, !PT ;  /* 0x0008000009058812 */ /* 0x000fe200078efcff */
[----:B---3--:R-:W-:Y:S01]  /*0340*/  @!P0 DSETP.MAX.AND P4, P5, R22, -R6, PT ;  /* 0x800000061600822a */ /* 0x008fe20003d8f000 */
[----:B------:R-:W-:-:S05]  /*0350*/  @!P0 IMAD.MOV.U32 R0, RZ, RZ, R23 ;  /* 0x000000ffff008224 */ /* 0x000fca00078e0017 */
[----:B------:R-:W-:Y:S01]  /*0360*/  @!P0 FSEL R4, R0, -R9, P4 ;  /* 0x8000000900048208 */ /* 0x000fe20002000000 */
[----:B------:R-:W-:-:S03]  /*0370*/  @!P0 IMAD.MOV.U32 R0, RZ, RZ, R22 ;  /* 0x000000ffff008224 */ /* 0x000fc600078e0016 */
[----:B------:R-:W-:Y:S02]  /*0380*/  @!P0 SEL R5, R5, R4, P5 ;  /* 0x0000000405058207 */ /* 0x000fe40002800000 */
[----:B------:R-:W-:-:S03]  /*0390*/  @!P0 SEL R6, R0, R6, P4 ;  /* 0x0000000600068207 */ /* 0x000fc60002000000 */
[----:B------:R-:W-:Y:S02]  /*03a0*/  @!P0 IMAD.MOV.U32 R3, RZ, RZ, R5 ;  /* 0x000000ffff038224 */ /* 0x000fe400078e0005 */
[----:B------:R-:W-:Y:S02]  /*03b0*/  @!P0 IMAD.MOV.U32 R2, RZ, RZ, R6 ;  /* 0x000000ffff028224 */ /* 0x000fe400078e0006 */
[----:B----4-:R-:W-:Y:S02]  /*03c0*/  @!P1 IMAD.MOV.U32 R5, RZ, RZ, R18 ;  /* 0x000000ffff059224 */ /* 0x010fe400078e0012 */
[----:B------:R-:W-:Y:S02]  /*03d0*/  @!P1 IMAD.MOV.U32 R0, RZ, RZ, R2 ;  /* 0x000000ffff009224 */ /* 0x000fe400078e0002 */
[----:B------:R-:W-:-:S06]  /*03e0*/  @!P1 DSETP.MAX.AND P4, P5, R2, R18, PT ;  /* 0x000000120200922a */ /* 0x000fcc0003d8f000 */
[----:B------:R-:W-:Y:S01]  /*03f0*/  @!P1 SEL R7, R0, R5, P4 ;  /* 0x0000000500079207 */ /* 0x000fe20002000000 */
[----:B------:R-:W-:Y:S02]  /*0400*/  @!P1 IMAD.MOV.U32 R5, RZ, RZ, R19 ;  /* 0x000000ffff059224 */ /* 0x000fe400078e0013 */
[----:B------:R-:W-:Y:S02]  /*0410*/  @!P1 IMAD.MOV.U32 R0, RZ, RZ, R3 ;  /* 0x000000ffff009224 */ /* 0x000fe400078e0003 */
[----:B------:R-:W-:-:S03]  /*0420*/  @!P1 IMAD.MOV.U32 R2, RZ, RZ, R7 ;  /* 0x000000ffff029224 */ /* 0x000fc600078e0007 */
[----:B------:R-:W-:Y:S02]  /*0430*/  @!P1 FSEL R0, R0, R5, P4 ;  /* 0x0000000500009208 */ /* 0x000fe40002000000 */
[----:B------:R-:W-:Y:S02]  /*0440*/  @!P1 LOP3.LUT R5, R5, 0x80000, RZ, 0xfc, !PT ;  /* 0x0008000005059812 */ /* 0x000fe400078efcff */
[----:B------:R-:W-:Y:S02]  /*0450*/  ISETP.GE.U32.AND P4, PT, R12, R28, PT ;  /* 0x0000001c0c00720c */ /* 0x000fe40003f86070 */
[----:B------:R-:W-:Y:S01]  /*0460*/  @!P1 SEL R3, R5, R0, P5 ;  /* 0x0000000005039207 */ /* 0x000fe20002800000 */
[----:B--2---:R-:W-:Y:S01]  /*0470*/  @!P2 IMAD.MOV.U32 R5, RZ, RZ, R16 ;  /* 0x000000ffff05a224 */ /* 0x004fe200078e0010 */
[----:B------:R-:W-:Y:S01]  /*0480*/  ISETP.GE.AND.EX P4, PT, RZ, R29, PT, P4 ;  /* 0x0000001dff00720c */ /* 0x000fe20003f86340 */
[----:B------:R-:W-:-:S03]  /*0490*/  @!P2 IMAD.MOV.U32 R0, RZ, RZ, R2 ;  /* 0x000000ffff00a224 */ /* 0x000fc600078e0002 */
[----:B------:R-:W-:-:S06]  /*04a0*/  @!P2 DSETP.MAX.AND P5, P6, R2, R16, PT ;  /* 0x000000100200a22a */ /* 0x000fcc0003eaf000 */
[----:B------:R-:W-:Y:S01]  /*04b0*/  @!P2 SEL R7, R0, R5, P5 ;  /* 0x000000050007a207 */ /* 0x000fe20002800000 */
[----:B------:R-:W-:Y:S02]  /*04c0*/  @!P2 IMAD.MOV.U32 R5, RZ, RZ, R17 ;  /* 0x000000ffff05a224 */ /* 0x000fe400078e0011 */
[----:B------:R-:W-:Y:S02]  /*04d0*/  @!P2 IMAD.MOV.U32 R0, RZ, RZ, R3 ;  /* 0x000000ffff00a224 */ /* 0x000fe400078e0003 */
[----:B------:R-:W-:Y:S01]  /*04e0*/  @!P2 IMAD.MOV.U32 R2, RZ, RZ, R7 ;  /* 0x000000ffff02a224 */ /* 0x000fe200078e0007 */
[----:B------:R-:W-:Y:S01]  /*04f0*/  @!P2 LOP3.LUT R9, R5, 0x80000, RZ, 0xfc, !PT ;  /* 0x000800000509a812 */ /* 0x000fe200078efcff */
[----:B------:R-:W-:Y:S01]  /*0500*/  @!P4 IMAD.MOV.U32 R13, RZ, RZ, RZ ;  /* 0x000000ffff0dc224 */ /* 0x000fe200078e00ff */
[----:B------:R-:W-:Y:S02]  /*0510*/  @!P2 FSEL R0, R0, R5, P5 ;  /* 0x000000050000a208 */ /* 0x000fe40002800000 */
[----:B------:R-:W0:Y:S01]  /*0520*/  @!P4 LDC.64 R4, c[0x0][0x388] ;  /* 0x0000e200ff04cb82 */ /* 0x000e220000000a00 */
[----:B-----5:R-:W-:-:S02]  /*0530*/  @!P3 MOV R7, R15 ;  /* 0x0000000f0007b202 */ /* 0x020fc40000000f00 */
[----:B------:R-:W-:Y:S02]  /*0540*/  @!P2 SEL R3, R9, R0, P6 ;  /* 0x000000000903a207 */ /* 0x000fe40003000000 */
[----:B------:R-:W-:-:S03]  /*0550*/  @!P3 LOP3.LUT R9, R7, 0x80000, RZ, 0xfc, !PT ;  /* 0x000800000709b812 */ /* 0x000fc600078efcff */
[----:B------:R-:W-:Y:S01]  /*0560*/  @!P3 IMAD.MOV.U32 R0, RZ, RZ, R3 ;  /* 0x000000ffff00b224 */ /* 0x000fe200078e0003 */
[----:B------:R-:W-:-:S06]  /*0570*/  @!P3 DSETP.MAX.AND P5, P6, R2, R14, PT ;  /* 0x0000000e0200b22a */ /* 0x000fcc0003eaf000 */
[----:B------:R-:W-:Y:S01]  /*0580*/  @!P3 FSEL R0, R0, R7, P5 ;  /* 0x000000070000b208 */ /* 0x000fe20002800000 */
[----:B------:R-:W-:-:S03]  /*0590*/  @!P4 IMAD.WIDE.U32 R6, R28, UR7, R12 ;  /* 0x000000071c06cc25 */ /* 0x000fc6000f8e000c */
[----:B------:R-:W-:Y:S01]  /*05a0*/  @!P3 SEL R33, R9, R0, P6 ;  /* 0x000000000921b207 */ /* 0x000fe20003000000 */
[----:B------:R-:W-:Y:S02]  /*05b0*/  @!P3 IMAD.MOV.U32 R9, RZ, RZ, R14 ;  /* 0x000000ffff09b224 */ /* 0x000fe400078e000e */
[----:B------:R-:W-:-:S05]  /*05c0*/  @!P3 IMAD.MOV.U32 R0, RZ, RZ, R2 ;  /* 0x000000ffff00b224 */ /* 0x000fca00078e0002 */
[----:B------:R-:W-:Y:S01]  /*05d0*/  @!P3 SEL R2, R0, R9, P5 ;  /* 0x000000090002b207 */ /* 0x000fe20002800000 */
[----:B------:R-:W-:Y:S01]  /*05e0*/  @!P4 IMAD R0, R29, UR7, R7 ;  /* 0x000000071d00cc24 */ /* 0x000fe2000f8e0207 */
[----:B0-----:R-:W-:-:S04]  /*05f0*/  @!P4 LEA R4, P5, R6, R4, 0x3 ;  /* 0x000000040604c211 */ /* 0x001fc800078a18ff */
[----:B------:R-:W-:-:S05]  /*0600*/  @!P4 LEA.HI.X R5, R6, R5, R0, 0x3, P5 ;  /* 0x000000050605c211 */ /* 0x000fca00028f1c00 */
[----:B------:R-:W2:Y:S01]  /*0610*/  @!P4 LDG.E.64 R10, desc[UR8][R4.64] ;  /* 0x00000008040ac981 */ /* 0x000ea2000c1e1b00 */
[----:B------:R-:W-:Y:S01]  /*0620*/  @!P3 IMAD.MOV.U32 R3, RZ, RZ, R33 ;  /* 0x000000ffff03b224 */ /* 0x000fe200078e0021 */
[----:B------:R-:W0:Y:S01]  /*0630*/  S2UR UR6, SR_CgaCtaId ;  /* 0x00000000000679c3 */ /* 0x000e220000008800 */
[----:B------:R-:W-:Y:S01]  /*0640*/  @!P4 IMAD.MOV.U32 R0, RZ, RZ, R2 ;  /* 0x000000ffff00c224 */ /* 0x000fe200078e0002 */
[----:B------:R-:W-:Y:S01]  /*0650*/  UMOV UR4, 0x400 ;  /* 0x0000040000047882 */ /* 0x000fe20000000000 */
[----:B------:R-:W-:Y:S01]  /*0660*/  @!P4 IMAD.MOV.U32 R6, RZ, RZ, R3 ;  /* 0x000000ffff06c224 */ /* 0x000fe200078e0003 */
[----:B------:R-:W-:Y:S02]  /*0670*/  USHF.R.U32.HI UR5, URZ, 0x5, UR5 ;  /* 0x00000005ff057899 */ /* 0x000fe40008011605 */
[----:B0-----:R-:W-:Y:S02]  /*0680*/  ULEA UR4, UR6, UR4, 0x18 ;  /* 0x0000000406047291 */ /* 0x001fe4000f8ec0ff */
[----:B------:R-:W-:Y:S06]  /*0690*/  BAR.SYNC.DEFER_BLOCKING 0x0 ;  /* 0x0000000000007b1d */ /* 0x000fec0000010000 */
[----:B--2---:R-:W-:Y:S01]  /*06a0*/  @!P4 DSETP.MAX.AND P5, P6, R2, R10, PT ;  /* 0x0000000a0200c22a */ /* 0x004fe20003eaf000 */
[----:B------:R-:W-:Y:S01]  /*06b0*/  @!P4 IMAD.MOV.U32 R7, RZ, RZ, R10 ;  /* 0x000000ffff07c224 */ /* 0x000fe200078e000a */
[----:B------:R-:W-:-:S04]  /*06c0*/  @!P4 MOV R9, R11 ;  /* 0x0000000b0009c202 */ /* 0x000fc80000000f00 */
[----:B------:R-:W-:Y:S02]  /*06d0*/  @!P4 SEL R2, R0, R7, P5 ;  /* 0x000000070002c207 */ /* 0x000fe40002800000 */
[----:B------:R-:W-:Y:S02]  /*06e0*/  @!P4 LOP3.LUT R33, R9, 0x80000, RZ, 0xfc, !PT ;  /* 0x000800000921c812 */ /* 0x000fe400078efcff */
[----:B------:R-:W-:Y:S01]  /*06f0*/  @!P4 FSEL R0, R6, R9, P5 ;  /* 0x000000090600c208 */ /* 0x000fe20002800000 */
[----:B------:R-:W-:Y:S03]  /*0700*/  SHFL.DOWN PT, R4, R2, 0x10, 0x1f ;  /* 0x0a001f0002047f89 */ /* 0x000fe600000e0000 */
[----:B------:R-:W-:-:S05]  /*0710*/  @!P4 SEL R3, R33, R0, P6 ;  /* 0x000000002103c207 */ /* 0x000fca0003000000 */
        /* <DEDUP_REMOVED lines=12> */
[----:B------:R-:W-:Y:S01]  /*07e0*/  FSEL R5, R5, R9, !P5 ;  /* 0x0000000905057208 */ /* 0x000fe20006800000 */
[----:B------:R-:W-:Y:S01]  /*07f0*/  IMAD.MOV.U32 R9, RZ, RZ, -0x100001 ;  /* 0xffefffffff097424 */ /* 0x000fe200078e00ff */
[----:B------:R-:W-:Y:S01]  /*0800*/  FSEL R4, R4, R8, !P5 ;  /* 0x0000000804047208 */ /* 0x000fe20006800000 */
[----:B------:R-:W-:Y:S02]  /*0810*/  IMAD.MOV.U32 R8, RZ, RZ, -0x1 ;  /* 0xffffffffff087424 */ /* 0x000fe400078e00ff */
[----:B------:R-:W-:Y:S04]  /*0820*/  SHFL.DOWN PT, R3, R5, 0x2, 0x1f ;  /* 0x08401f0005037f89 */ /* 0x000fe800000e0000 */
[----:B------:R-:W0:Y:S02]  /*0830*/  SHFL.DOWN PT, R2, R4, 0x2, 0x1f ;  /* 0x08401f0004027f89 */ /* 0x000e2400000e0000 */
[----:B0-----:R-:W-:-:S06]  /*0840*/  DSETP.GEU.AND P5, PT, R4, R2, PT ;  /* 0x000000020400722a */ /* 0x001fcc0003fae000 */
[----:B------:R-:W-:Y:S02]  /*0850*/  FSEL R7, R3, R5, !P5 ;  /* 0x0000000503077208 */ /* 0x000fe40006800000 */
[----:B------:R-:W-:Y:S02]  /*0860*/  FSEL R6, R2, R4, !P5 ;  /* 0x0000000402067208 */ /* 0x000fe40006800000 */
[C---:B------:R-:W-:Y:S01]  /*0870*/  LOP3.LUT P5, R0, R30.reuse, 0x1f, RZ, 0xc0, !PT ;  /* 0x0000001f1e007812 */ /* 0x040fe200078ac0ff */
[----:B------:R-:W-:Y:S01]  /*0880*/  SHFL.DOWN PT, R3, R7, 0x1, 0x1f ;  /* 0x08201f0007037f89 */ /* 0x000fe200000e0000 */
[----:B------:R-:W-:Y:S02]  /*0890*/  LEA.HI R5, R30, UR4, RZ, 0x1e ;  /* 0x000000041e057c11 */ /* 0x000fe4000f8ff0ff */
[----:B------:R-:W-:Y:S01]  /*08a0*/  LEA R0, R0, UR4, 0x3 ;  /* 0x0000000400007c11 */ /* 0x000fe2000f8e18ff */
[----:B------:R-:W0:Y:S02]  /*08b0*/  SHFL.DOWN PT, R2, R6, 0x1, 0x1f ;  /* 0x08201f0006027f89 */ /* 0x000e2400000e0000 */
[----:B0-----:R-:W-:-:S06]  /*08c0*/  DSETP.GEU.AND P6, PT, R6, R2, PT ;  /* 0x000000020600722a */ /* 0x001fcc0003fce000 */
[----:B------:R-:W-:Y:S02]  /*08d0*/  FSEL R32, R2, R6, !P6 ;  /* 0x0000000602207208 */ /* 0x000fe40007000000 */
[----:B------:R-:W-:Y:S02]  /*08e0*/  FSEL R33, R3, R7, !P6 ;  /* 0x0000000703217208 */ /* 0x000fe40007000000 */
[----:B------:R-:W-:-:S03]  /*08f0*/  ISETP.GE.U32.AND P6, PT, R30, UR5, PT ;  /* 0x000000051e007c0c */ /* 0x000fc6000bfc6070 */
[----:B------:R-:W-:Y:S01]  /*0900*/  @!P5 STS.64 [R5], R32 ;  /* 0x000000200500d388 */ /* 0x000fe20000000a00 */
[----:B------:R-:W-:Y:S01]  /*0910*/  BAR.SYNC.DEFER_BLOCKING 0x0 ;  /* 0x0000000000007b1d */ /* 0x000fe20000010000 */
[----:B------:R-:W-:Y:S02]  /*0920*/  ISETP.GT.U32.AND P5, PT, R30, 0x1f, PT ;  /* 0x0000001f1e00780c */ /* 0x000fe40003fa4070 */
[----:B------:R-:W-:Y:S02]  /*0930*/  P2R R3, PR, RZ, 0x40 ;  /* 0x00000040ff037803 */ /* 0x000fe40000000000 */
[----:B------:R-:W-:-:S04]  /*0940*/  P2R R2, PR, RZ, 0x20 ;  /* 0x00000020ff027803 */ /* 0x000fc80000000000 */
[----:B------:R0:W1:Y:S01]  /*0950*/  @!P6 LDS.64 R8, [R0] ;  /* 0x000000000008e984 */ /* 0x0000620000000a00 */
[----:B------:R-:W-:-:S04]  /*0960*/  PLOP3.LUT P6, PT, PT, PT, PT, 0x8, 0x80 ;  /* 0x000000000080781c */ /* 0x000fc80003fce170 */
[----:B0-----:R-:W-:Y:S01]  /*0970*/  P2R R0, PR, RZ, 0x40 ;  /* 0x00000040ff007803 */ /* 0x001fe20000000000 */
[----:B------:R-:W-:Y:S08]  /*0980*/  @P5 BRA `(.L_x_10899) ;  /* 0x0000000000a05947 */ /* 0x000ff00003800000 */
[----:B------:R-:W-:-:S03]  /*0990*/  UMOV UR5, 0xffffffff ;  /* 0xffffffff00057882 */ /* 0x000fc60000000000 */
[----:B------:R-:W-:Y:S05]  /*09a0*/  BRA.DIV UR5, `(.L_x_10900) ;  /* 0x0000002205a87947 */ /* 0x000fea000b800000 */
[----:B-1----:R-:W-:Y:S04]  /*09b0*/  SHFL.DOWN PT, R33, R9, 0x10, 0x1f ;  /* 0x0a001f0009217f89 */ /* 0x002fe800000e0000 */
        /* <DEDUP_REMOVED lines=27> */
.L_x_10944:
[----:B--2---:R-:W-:Y:S01]  /*0b70*/  IMAD.MOV.U32 R4, RZ, RZ, R36 ;  /* 0x000000ffff047224 */ /* 0x004fe200078e0024 */
[----:B------:R-:W-:Y:S01]  /*0b80*/  ISETP.NE.AND P6, PT, R0, RZ, PT ;  /* 0x000000ff0000720c */ /* 0x000fe20003fc5270 */
[----:B-1----:R-:W-:-:S06]  /*0b90*/  IMAD.MOV.U32 R5, RZ, RZ, R34 ;  /* 0x000000ffff057224 */ /* 0x002fcc00078e0022 */
[----:B------:R-:W-:-:S06]  /*0ba0*/  DSETP.GEU.AND P5, PT, R8, R4, PT ;  /* 0x000000040800722a */ /* 0x000fcc0003fae000 */
[----:B0-----:R-:W-:Y:S02]  /*0bb0*/  FSEL R8, R36, R8, !P5 ;  /* 0x0000000824087208 */ /* 0x001fe40006800000 */
[----:B------:R-:W-:Y:S02]  /*0bc0*/  FSEL R9, R34, R9, !P5 ;  /* 0x0000000922097208 */ /* 0x000fe40006800000 */
[----:B------:R-:W-:-:S13]  /*0bd0*/  ISETP.NE.AND P5, PT, R30, RZ, PT ;  /* 0x000000ff1e00720c */ /* 0x000fda0003fa5270 */
[----:B------:R0:W-:Y:S01]  /*0be0*/  @!P5 STS.64 [UR4], R8 ;  /* 0x00000008ff00d988 */ /* 0x0001e20008000a04 */
[----:B------:R-:W-:-:S04]  /*0bf0*/  @!P5 PLOP3.LUT P6, PT, PT, PT, PT, 0x80, 0x8 ;  /* 0x000000000008d81c */ /* 0x000fc80003fcf070 */
[----:B------:R-:W-:-:S09]  /*0c00*/  P2R R0, PR, RZ, 0x40 ;  /* 0x00000040ff007803 */ /* 0x000fd20000000000 */
.L_x_10899:
[----:B------:R-:W-:Y:S05]  /*0c10*/  WARPSYNC.ALL ;  /* 0x0000000000007948 */ /* 0x000fea0003800000 */
[----:B------:R-:W-:Y:S01]  /*0c20*/  BAR.SYNC.DEFER_BLOCKING 0x0 ;  /* 0x0000000000007b1d */ /* 0x000fe20000010000 */
[----:B------:R-:W-:-:S05]  /*0c30*/  CS2R R6, SRZ ;  /* 0x0000000000067805 */ /* 0x000fca000001ff00 */
[----:B------:R-:W-:Y:S01]  /*0c40*/  BSSY.RECONVERGENT B0, `(.L_x_10901) ;  /* 0x0000040000007945 */ /* 0x000fe20003800200 */
[----:B01----:R-:W0:Y:S03]  /*0c50*/  LDS.64 R8, [UR4] ;  /* 0x00000004ff087984 */ /* 0x003e260008000a00 */
        /* <DEDUP_REMOVED lines=60> */
.L_x_10904:
[----:B------:R-:W-:Y:S05]  /*1020*/  BSYNC.RECONVERGENT B1 ;  /* 0x0000000000017941 */ /* 0x000fea0003800200 */
.L_x_10903:
[----:B------:R-:W-:-:S11]  /*1030*/  DADD R6, RZ, R32 ;  /* 0x00000000ff067229 */ /* 0x000fd60000000020 */
.L_x_10902:
[----:B------:R-:W-:Y:S05]  /*1040*/  BSYNC.RECONVERGENT B0 ;  /* 0x0000000000007941 */ /* 0x000fea0003800200 */
.L_x_10901:
        /* <DEDUP_REMOVED lines=57> */
[----:B------:R-:W-:Y:S02]  /*13e0*/  @!P5 IMAD.IADD R35, R34, 0x1, -R35 ;  /* 0x000000012223d824 */ /* 0x000fe400078e0a23 */
[----:B------:R-:W-:-:S03]  /*13f0*/  @!P5 IMAD.MOV.U32 R34, RZ, RZ, RZ ;  /* 0x000000ffff22d224 */ /* 0x000fc600078e00ff */
[----:B------:R-:W-:-:S06]  /*1400*/  @!P5 LEA R35, R35, 0x3ff00000, 0x14 ;  /* 0x3ff000002323d811 */ /* 0x000fcc00078ea0ff */
[----:B------:R-:W-:-:S11]  /*1410*/  @!P5 DMUL R4, R32, R34 ;  /* 0x000000222004d228 */ /* 0x000fd60000000000 */
.L_x_10908:
[----:B------:R-:W-:Y:S05]  /*1420*/  BSYNC.RECONVERGENT B1 ;  /* 0x0000000000017941 */ /* 0x000fea0003800200 */
.L_x_10907:
[----:B------:R-:W-:-:S11]  /*1430*/  DADD R6, R6, R4 ;  /* 0x0000000006067229 */ /* 0x000fd60000000004 */
.L_x_10906:
[----:B------:R-:W-:Y:S05]  /*1440*/  BSYNC.RECONVERGENT B0 ;  /* 0x0000000000007941 */ /* 0x000fea0003800200 */
.L_x_10905:
        /* <DEDUP_REMOVED lines=56> */
[----:B------:R-:W-:Y:S02]  /*17d0*/  @!P5 IMAD R33, R35, 0x100000, R33 ;  /* 0x001000002321d824 */ /* 0x000fe400078e0221 */
[----:B------:R-:W-:Y:S02]  /*17e0*/  @!P5 IMAD.IADD R35, R34, 0x1, -R35 ;  /* 0x000000012223d824 */ /* 0x000fe400078e0a23 */
[----:B------:R-:W-:-:S03]  /*17f0*/  @!P5 IMAD.MOV.U32 R34, RZ, RZ, RZ ;  /* 0x000000ffff22d224 */ /* 0x000fc600078e00ff */
[----:B------:R-:W-:-:S06]  /*1800*/  @!P5 LEA R35, R35, 0x3ff00000, 0x14 ;  /* 0x3ff000002323d811 */ /* 0x000fcc00078ea0ff */
[----:B------:R-:W-:-:S11]  /*1810*/  @!P5 DMUL R4, R32, R34 ;  /* 0x000000222004d228 */ /* 0x000fd60000000000 */
.L_x_10912:
[----:B------:R-:W-:Y:S05]  /*1820*/  BSYNC.RECONVERGENT B1 ;  /* 0x0000000000017941 */ /* 0x000fea0003800200 */
.L_x_10911:
[----:B------:R-:W-:-:S11]  /*1830*/  DADD R6, R6, R4 ;  /* 0x0000000006067229 */ /* 0x000fd60000000004 */
.L_x_10910:
[----:B------:R-:W-:Y:S05]  /*1840*/  BSYNC.RECONVERGENT B0 ;  /* 0x0000000000007941 */ /* 0x000fea0003800200 */
.L_x_10909:
        /* <DEDUP_REMOVED lines=57> */
[----:B------:R-:W-:Y:S01]  /*1be0*/  @!P5 IMAD.IADD R35, R34, 0x1, -R35 ;  /* 0x000000012223d824 */ /* 0x000fe200078e0a23 */
[----:B------:R-:W-:-:S04]  /*1bf0*/  @!P5 MOV R34, RZ ;  /* 0x000000ff0022d202 */ /* 0x000fc80000000f00 */
[----:B------:R-:W-:-:S06]  /*1c00*/  @!P5 LEA R35, R35, 0x3ff00000, 0x14 ;  /* 0x3ff000002323d811 */ /* 0x000fcc00078ea0ff */
[----:B------:R-:W-:-:S11]  /*1c10*/  @!P5 DMUL R4, R32, R34 ;  /* 0x000000222004d228 */ /* 0x000fd60000000000 */
.L_x_10916:
[----:B------:R-:W-:Y:S05]  /*1c20*/  BSYNC.RECONVERGENT B1 ;  /* 0x0000000000017941 */ /* 0x000fea0003800200 */
.L_x_10915:
[----:B------:R-:W-:-:S11]  /*1c30*/  DADD R6, R6, R4 ;  /* 0x0000000006067229 */ /* 0x000fd60000000004 */
.L_x_10914:
[----:B------:R-:W-:Y:S05]  /*1c40*/  BSYNC.RECONVERGENT B0 ;  /* 0x0000000000007941 */ /* 0x000fea0003800200 */
.L_x_10913:
        /* <DEDUP_REMOVED lines=61> */
.L_x_10920:
[----:B------:R-:W-:Y:S05]  /*2020*/  BSYNC.RECONVERGENT B1 ;  /* 0x0000000000017941 */ /* 0x000fea0003800200 */
.L_x_10919:
[----:B------:R-:W-:-:S11]  /*2030*/  DADD R6, R6, R32 ;  /* 0x0000000006067229 */ /* 0x000fd60000000020 */
.L_x_10918:
[----:B------:R-:W-:Y:S05]  /*2040*/  BSYNC.RECONVERGENT B0 ;  /* 0x0000000000007941 */ /* 0x000fea0003800200 */
.L_x_10917:
[----:B------:R-:W-:Y:S01]  /*2050*/  SHFL.DOWN PT, R5, R7, 0x10, 0x1f ;  /* 0x0a001f0007057f89 */ /* 0x000fe200000e0000 */
[----:B------:R-:W-:Y:S01]  /*2060*/  BAR.SYNC.DEFER_BLOCKING 0x0 ;  /* 0x0000000000007b1d */ /* 0x000fe20000010000 */
[----:B------:R-:W-:Y:S02]  /*2070*/  ISETP.NE.AND P6, PT, R2, RZ, PT ;  /* 0x000000ff0200720c */ /* 0x000fe40003fc5270 */
[----:B------:R-:W-:-:S03]  /*2080*/  LOP3.LUT R2, R30, 0x1f, RZ, 0xc0, !PT ;  /* 0x0000001f1e027812 */ /* 0x000fc600078ec0ff */
[----:B------:R-:W-:Y:S01]  /*2090*/  BSSY B0, `(.L_x_10921) ;  /* 0x000002b000007945 */ /* 0x000fe20003800000 */
[----:B------:R-:W-:Y:S01]  /*20a0*/  ISETP.NE.AND P5, PT, R2, RZ, PT ;  /* 0x000000ff0200720c */ /* 0x000fe20003fa5270 */
        /* <DEDUP_REMOVED lines=18> */
[----:B------:R-:W-:-:S13]  /*21d0*/  ISETP.NE.AND P5, PT, R3, RZ, PT ;  /* 0x000000ff0300720c */ /* 0x000fda0003fa5270 */
        /* <DEDUP_REMOVED lines=20> */
.L_x_10955:
[----:B---3--:R-:W-:-:S06]  /*2320*/  IMAD.MOV.U32 R32, RZ, RZ, R36 ;  /* 0x000000ffff207224 */ /* 0x008fcc00078e0024 */
[----:B--2---:R-:W-:-:S11]  /*2330*/  DADD R32, R34, R32 ;  /* 0x0000000022207229 */ /* 0x004fd60000000020 */
.L_x_10922:
[----:B------:R-:W-:Y:S05]  /*2340*/  BSYNC B0 ;  /* 0x0000000000007941 */ /* 0x000fea0003800000 */
.L_x_10921:
[----:B------:R-:W-:Y:S01]  /*2350*/  ISETP.NE.AND P5, PT, R0, RZ, PT ;  /* 0x000000ff0000720c */ /* 0x000fe20003fa5270 */
[----:B------:R-:W-:-:S12]  /*2360*/  WARPSYNC.ALL ;  /* 0x0000000000007948 */ /* 0x000fd80003800000 */
[----:B--2---:R-:W-:Y:S01]  /*2370*/  @P5 STS.64 [UR4], R32 ;  /* 0x00000020ff005988 */ /* 0x004fe20008000a04 */
[----:B------:R-:W-:Y:S06]  /*2380*/  BAR.SYNC.DEFER_BLOCKING 0x0 ;  /* 0x0000000000007b1d */ /* 0x000fec0000010000 */
[----:B-1----:R-:W1:Y:S02]  /*2390*/  LDS.64 R6, [UR4] ;  /* 0x00000004ff067984 */ /* 0x002e640008000a00 */
[----:B-1----:R-:W-:Y:S01]  /*23a0*/  ISETP.GT.AND P5, PT, R7, 0xfffff, PT ;  /* 0x000fffff0700780c */ /* 0x002fe20003fa4270 */
[----:B------:R-:W-:Y:S01]  /*23b0*/  IMAD.MOV.U32 R3, RZ, RZ, R7 ;  /* 0x000000ffff037224 */ /* 0x000fe200078e0007 */
[----:B------:R-:W-:-:S11]  /*23c0*/  MOV R2, R6 ;  /* 0x0000000600027202 */ /* 0x000fd60000000f00 */
[----:B------:R-:W-:-:S10]  /*23d0*/  @!P5 DMUL R2, R2, 1.80143985094819840000e+16 ;  /* 0x435000000202d828 */ /* 0x000fd40000000000 */
[----:B------:R-:W-:Y:S02]  /*23e0*/  @!P5 IMAD.MOV.U32 R7, RZ, RZ, R3 ;  /* 0x000000ffff07d224 */ /* 0x000fe400078e0003 */
[----:B------:R-:W-:Y:S02]  /*23f0*/  @!P5 IMAD.MOV.U32 R6, RZ, RZ, R2 ;  /* 0x000000ffff06d224 */ /* 0x000fe400078e0002 */
[----:B------:R-:W-:-:S05]  /*2400*/  VIADD R0, R7, 0xffffffff ;  /* 0xffffffff07007836 */ /* 0x000fca0000000000 */
[----:B------:R-:W-:Y:S01]  /*2410*/  ISETP.GT.U32.AND P6, PT, R0, 0x7feffffe, PT ;  /* 0x7feffffe0000780c */ /* 0x000fe20003fc4070 */
[----:B------:R-:W-:Y:S01]  /*2420*/  IMAD.MOV.U32 R0, RZ, RZ, -0x3ff ;  /* 0xfffffc01ff007424 */ /* 0x000fe200078e00ff */
[----:B------:R-:W-:-:S11]  /*2430*/  @!P5 MOV R0, 0xfffffbcb ;  /* 0xfffffbcb0000d802 */ /* 0x000fd60000000f00 */
        /* <DEDUP_REMOVED lines=15> */
[----:B------:R-:W-:Y:S01]  /*2530*/  IMAD.MOV.U32 R32, RZ, RZ, -0x748574fc ;  /* 0x8b7a8b04ff207424 */ /* 0x000fe200078e00ff */
[----:B------:R-:W-:-:S06]  /*2540*/  MOV R33, 0x3ed0ee25 ;  /* 0x3ed0ee2500217802 */ /* 0x000fcc0000000f00 */
        /* <DEDUP_REMOVED lines=47> */
.L_x_10924:
[----:B------:R-:W-:Y:S01]  /*2840*/  IMAD.MOV.U32 R4, RZ, RZ, 0x0 ;  /* 0x00000000ff047424 */ /* 0x000fe200078e00ff */
[----:B------:R-:W-:Y:S01]  /*2850*/  LOP3.LUT P5, RZ, R3, 0x7fffffff, RZ, 0xc0, !PT ;  /* 0x7fffffff03ff7812 */ /* 0x000fe200078ac0ff */
[----:B------:R-:W-:-:S06]  /*2860*/  IMAD.MOV.U32 R5, RZ, RZ, 0x7ff00000 ;  /* 0x7ff00000ff057424 */ /* 0x000fcc00078e00ff */
[----:B------:R-:W-:-:S10]  /*2870*/  DFMA R4, R2, R4, +INF ;  /* 0x7ff000000204742b */ /* 0x000fd40000000004 */
[----:B------:R-:W-:Y:S02]  /*2880*/  FSEL R6, R4, RZ, P5 ;  /* 0x000000ff04067208 */ /* 0x000fe40002800000 */
[----:B------:R-:W-:-:S07]  /*2890*/  FSEL R7, R5, -QNAN , P5 ;  /* 0xfff0000005077808 */ /* 0x000fce0002800000 */
.L_x_10925:
[----:B------:R-:W-:Y:S04]  /*28a0*/  BSSY.RECONVERGENT B0, `(.L_x_10926) ;  /* 0x000000b000007945 */ /* 0x000fe80003800200 */
        /* <DEDUP_REMOVED lines=10> */
.L_x_10927:
[----:B------:R-:W-:Y:S05]  /*2950*/  BSYNC.RECONVERGENT B0 ;  /* 0x0000000000007941 */ /* 0x000fea0003800200 */
.L_x_10926:
[----:B------:R-:W-:Y:S04]  /*2960*/  BSSY.RECONVERGENT B0, `(.L_x_10928) ;  /* 0x000000b000007945 */ /* 0x000fe80003800200 */
[----:B------:R-:W-:Y:S05]  /*2970*/  @P1 BRA `(.L_x_10929) ;  /* 0x0000000000241947 */ /* 0x000fea0003800000 */
[----:B------:R-:W2:Y:S01]  /*2980*/  LDCU.64 UR4, c[0x0][0x380] ;  /* 0x00007000ff0477ac */ /* 0x000ea20008000a00 */
[----:B------:R-:W-:Y:S01]  /*2990*/  MOV R27, RZ ;  /* 0x000000ff001b7202 */ /* 0x000fe20000000f00 */
[----:B01----:R-:W-:Y:S02]  /*29a0*/  DADD R2, R18, -R8 ;  /* 0x0000000012027229 */ /* 0x003fe40000000808 */
[----:B------:R-:W-:-:S04]  /*29b0*/  IMAD.WIDE.U32 R26, R28, UR7, R26 ;  /* 0x000000071c1a7c25 */ /* 0x000fc8000f8e001a */
[----:B------:R-:W-:Y:S02]  /*29c0*/  IMAD R5, R29, UR7, R27 ;  /* 0x000000071d057c24 */ /* 0x000fe4000f8e021b */
[----:B------:R-:W-:Y:S01]  /*29d0*/  DADD R2, R2, -R6 ;  /* 0x0000000002027229 */ /* 0x000fe20000000806 */
[----:B--2---:R-:W-:-:S04]  /*29e0*/  LEA R4, P0, R26, UR4, 0x3 ;  /* 0x000000041a047c11 */ /* 0x004fc8000f8018ff */
[----:B------:R-:W-:-:S05]  /*29f0*/  LEA.HI.X R5, R26, UR5, R5, 0x3, P0 ;  /* 0x000000051a057c11 */ /* 0x000fca00080f1c05 */
[----:B------:R2:W-:Y:S04]  /*2a00*/  STG.E.64 desc[UR8][R4.64], R2 ;  /* 0x0000000204007986 */ /* 0x0005e8000c101b08 */
.L_x_10929:
[----:B------:R-:W-:Y:S05]  /*2a10*/  BSYNC.RECONVERGENT B0 ;  /* 0x0000000000007941 */ /* 0x000fea0003800200 */
.L_x_10928:
[----:B------:R-:W-:Y:S04]  /*2a20*/  BSSY.RECONVERGENT B0, `(.L_x_10930) ;  /* 0x000000b000007945 */ /* 0x000fe80003800200 */
[----:B------:R-:W-:Y:S05]  /*2a30*/  @P2 BRA `(.L_x_10931) ;  /* 0x0000000000242947 */ /* 0x000fea0003800000 */
[----:B------:R-:W3:Y:S01]  /*2a40*/  LDCU.64 UR4, c[0x0][0x380] ;  /* 0x00007000ff0477ac */ /* 0x000ee20008000a00 */
[----:B------:R-:W-:Y:S01]  /*2a50*/  IMAD.MOV.U32 R25, RZ, RZ, RZ ;  /* 0x000000ffff197224 */ /* 0x000fe200078e00ff */
[----:B012---:R-:W-:Y:S01]  /*2a60*/  DADD R2, R16, -R8 ;  /* 0x0000000010027229 */ /* 0x007fe20000000808 */
[----:B------:R-:W-:-:S04]  /*2a70*/  IMAD.WIDE.U32 R24, R28, UR7, R24 ;  /* 0x000000071c187c25 */ /* 0x000fc8000f8e0018 */
[----:B------:R-:W-:-:S03]  /*2a80*/  IMAD R5, R29, UR7, R25 ;  /* 0x000000071d057c24 */ /* 0x000fc6000f8e0219 */
[----:B------:R-:W-:Y:S01]  /*2a90*/  DADD R2, R2, -R6 ;  /* 0x0000000002027229 */ /* 0x000fe20000000806 */
[----:B---3--:R-:W-:-:S04]  /*2aa0*/  LEA R4, P0, R24, UR4, 0x3 ;  /* 0x0000000418047c11 */ /* 0x008fc8000f8018ff */
[----:B------:R-:W-:-:S05]  /*2ab0*/  LEA.HI.X R5, R24, UR5, R5, 0x3, P0 ;  /* 0x0000000518057c11 */ /* 0x000fca00080f1c05 */
[----:B------:R3:W-:Y:S04]  /*2ac0*/  STG.E.64 desc[UR8][R4.64], R2 ;  /* 0x0000000204007986 */ /* 0x0007e8000c101b08 */
.L_x_10931:
[----:B------:R-:W-:Y:S05]  /*2ad0*/  BSYNC.RECONVERGENT B0 ;  /* 0x0000000000007941 */ /* 0x000fea0003800200 */
.L_x_10930:
        /* <DEDUP_REMOVED lines=11> */
.L_x_10933:
[----:B------:R-:W-:Y:S05]  /*2b90*/  BSYNC.RECONVERGENT B0 ;  /* 0x0000000000007941 */ /* 0x000fea0003800200 */
.L_x_10932:
        /* <DEDUP_REMOVED lines=11> */
.L_x_10900:
[----:B-1----:R-:W-:Y:S01]  /*2c50*/  IMAD.MOV.U32 R7, RZ, RZ, R9 ;  /* 0x000000ffff077224 */ /* 0x002fe200078e0009 */
[----:B------:R-:W-:Y:S01]  /*2c60*/  MOV R5, 0x1f ;  /* 0x0000001f00057802 */ /* 0x000fe20000000f00 */
[----:B------:R-:W-:Y:S02]  /*2c70*/  IMAD.MOV.U32 R6, RZ, RZ, 0x10 ;  /* 0x00000010ff067424 */ /* 0x000fe400078e00ff */
[----:B------:R-:W-:-:S07]  /*2c80*/  IMAD.MOV.U32 R4, RZ, RZ, -0x1 ;  /* 0xffffffffff047424 */ /* 0x000fce00078e00ff */
[----:B------:R-:W-:Y:S05]  /*2c90*/  WARPSYNC.COLLECTIVE R4, `(.L_x_10934) ;  /* 0x0000000004087348 */ /* 0x000fea0003c00000 */
[----:B------:R0:W1:Y:S02]  /*2ca0*/  SHFL.DOWN P5, R36, R7, R6, R5 ;  /* 0x0800000607247389 */ /* 0x00006400000a0005 */
[----:B01----:R-:W-:Y:S05]  /*2cb0*/  ENDCOLLECTIVE ;  /* 0x000000000000791b */ /* 0x003fea0003800000 */
.L_x_10934:
[----:B------:R-:W-:Y:S02]  /*2cc0*/  IMAD.MOV.U32 R7, RZ, RZ, R8 ;  /* 0x000000ffff077224 */ /* 0x000fe400078e0008 */
[----:B------:R-:W-:-:S07]  /*2cd0*/  IMAD.MOV.U32 R33, RZ, RZ, R36 ;  /* 0x000000ffff217224 */ /* 0x000fce00078e0024 */
[----:B------:R-:W-:Y:S05]  /*2ce0*/  WARPSYNC.COLLECTIVE R4, `(.L_x_10935) ;  /* 0x0000000004087348 */ /* 0x000fea0003c00000 */
[----:B------:R0:W1:Y:S02]  /*2cf0*/  SHFL.DOWN P5, R36, R7, R6, R5 ;  /* 0x0800000607247389 */ /* 0x00006400000a0005 */
[----:B01----:R-:W-:Y:S05]  /*2d00*/  ENDCOLLECTIVE ;  /* 0x000000000000791b */ /* 0x003fea0003800000 */
.L_x_10935:
        /* <DEDUP_REMOVED lines=9> */
.L_x_10936:
[----:B------:R-:W-:Y:S02]  /*2da0*/  IMAD.MOV.U32 R7, RZ, RZ, R32 ;  /* 0x000000ffff077224 */ /* 0x000fe400078e0020 */
[----:B------:R-:W-:-:S07]  /*2db0*/  IMAD.MOV.U32 R34, RZ, RZ, R36 ;  /* 0x000000ffff227224 */ /* 0x000fce00078e0024 */
[----:B------:R-:W-:Y:S05]  /*2dc0*/  WARPSYNC.COLLECTIVE R4, `(.L_x_10937) ;  /* 0x0000000004087348 */ /* 0x000fea0003c00000 */
[----:B------:R0:W1:Y:S02]  /*2dd0*/  SHFL.DOWN P5, R36, R7, R6, R5 ;  /* 0x0800000607247389 */ /* 0x00006400000a0005 */
[----:B01----:R-:W-:Y:S05]  /*2de0*/  ENDCOLLECTIVE ;  /* 0x000000000000791b */ /* 0x003fea0003800000 */
.L_x_10937:
[----:B------:R-:W-:Y:S01]  /*2df0*/  IMAD.MOV.U32 R5, RZ, RZ, R34 ;  /* 0x000000ffff057224 */ /* 0x000fe200078e0022 */
[----:B------:R-:W-:Y:S01]  /*2e00*/  MOV R6, 0x4 ;  /* 0x0000000400067802 */ /* 0x000fe20000000f00 */
        /* <DEDUP_REMOVED lines=10> */
.L_x_10938:
[----:B------:R-:W-:Y:S02]  /*2eb0*/  IMAD.MOV.U32 R7, RZ, RZ, R8 ;  /* 0x000000ffff077224 */ /* 0x000fe400078e0008 */
[----:B------:R-:W-:-:S07]  /*2ec0*/  IMAD.MOV.U32 R34, RZ, RZ, R36 ;  /* 0x000000ffff227224 */ /* 0x000fce00078e0024 */
[----:B------:R-:W-:Y:S05]  /*2ed0*/  WARPSYNC.COLLECTIVE R4, `(.L_x_10939) ;  /* 0x0000000004087348 */ /* 0x000fea0003c00000 */
[----:B------:R0:W1:Y:S02]  /*2ee0*/  SHFL.DOWN P5, R36, R7, R6, R5 ;  /* 0x0800000607247389 */ /* 0x00006400000a0005 */
[----:B01----:R-:W-:Y:S05]  /*2ef0*/  ENDCOLLECTIVE ;  /* 0x000000000000791b */ /* 0x003fea0003800000 */
.L_x_10939:
        /* <DEDUP_REMOVED lines=12> */
.L_x_10940:
[----:B------:R-:W-:Y:S01]  /*2fc0*/  MOV R7, R32 ;  /* 0x0000002000077202 */ /* 0x000fe20000000f00 */
[----:B------:R-:W-:-:S07]  /*2fd0*/  IMAD.MOV.U32 R34, RZ, RZ, R36 ;  /* 0x000000ffff227224 */ /* 0x000fce00078e0024 */
[----:B------:R-:W-:Y:S05]  /*2fe0*/  WARPSYNC.COLLECTIVE R4, `(.L_x_10941) ;  /* 0x0000000004087348 */ /* 0x000fea0003c00000 */
[----:B------:R0:W1:Y:S02]  /*2ff0*/  SHFL.DOWN P5, R36, R7, R6, R5 ;  /* 0x0800000607247389 */ /* 0x00006400000a0005 */
[----:B01----:R-:W-:Y:S05]  /*3000*/  ENDCOLLECTIVE ;  /* 0x000000000000791b */ /* 0x003fea0003800000 */
.L_x_10941:
        /* <DEDUP_REMOVED lines=12> */
.L_x_10942:
[----:B------:R-:W-:Y:S02]  /*30d0*/  IMAD.MOV.U32 R7, RZ, RZ, R8 ;  /* 0x000000ffff077224 */ /* 0x000fe400078e0008 */
[----:B------:R-:W-:-:S07]  /*30e0*/  IMAD.MOV.U32 R34, RZ, RZ, R36 ;  /* 0x000000ffff227224 */ /* 0x000fce00078e0024 */
[----:B------:R-:W-:Y:S05]  /*30f0*/  WARPSYNC.COLLECTIVE R4, `(.L_x_10943) ;  /* 0x0000000004087348 */ /* 0x000fea0003c00000 */
[----:B------:R0:W1:Y:S02]  /*3100*/  SHFL.DOWN P5, R36, R7, R6, R5 ;  /* 0x0800000607247389 */ /* 0x00006400000a0005 */
[----:B01----:R-:W-:Y:S05]  /*3110*/  ENDCOLLECTIVE ;  /* 0x000000000000791b */ /* 0x003fea0003800000 */
.L_x_10943:
[----:B------:R-:W-:Y:S05]  /*3120*/  BRA `(.L_x_10944) ;  /* 0xffffffd800907947 */ /* 0x000fea000383ffff */
.L_x_10923:
[----:B-12---:R-:W-:Y:S01]  /*3130*/  IMAD.MOV.U32 R7, RZ, RZ, R33 ;  /* 0x000000ffff077224 */ /* 0x006fe200078e0021 */
[----:B------:R-:W-:Y:S01]  /*3140*/  MOV R4, 0xffffffff ;  /* 0xffffffff00047802 */ /* 0x000fe20000000f00 */
[----:B------:R-:W-:Y:S02]  /*3150*/  IMAD.MOV.U32 R6, RZ, RZ, 0x10 ;  /* 0x00000010ff067424 */ /* 0x000fe400078e00ff */
[----:B------:R-:W-:-:S07]  /*3160*/  IMAD.MOV.U32 R5, RZ, RZ, 0x1f ;  /* 0x0000001fff057424 */ /* 0x000fce00078e00ff */
[----:B0-----:R-:W-:Y:S05]  /*3170*/  WARPSYNC.COLLECTIVE R4, `(.L_x_10945) ;  /* 0x0000000004087348 */ /* 0x001fea0003c00000 */
[----:B------:R1:W2:Y:S02]  /*3180*/  SHFL.DOWN P5, R36, R7, R6, R5 ;  /* 0x0800000607247389 */ /* 0x0002a400000a0005 */
[----:B012---:R-:W-:Y:S05]  /*3190*/  ENDCOLLECTIVE ;  /* 0x000000000000791b */ /* 0x007fea0003800000 */
.L_x_10945:
[----:B------:R-:W-:Y:S02]  /*31a0*/  IMAD.MOV.U32 R7, RZ, RZ, R32 ;  /* 0x000000ffff077224 */ /* 0x000fe400078e0020 */
[----:B------:R-:W-:-:S07]  /*31b0*/  IMAD.MOV.U32 R35, RZ, RZ, R36 ;  /* 0x000000ffff237224 */ /* 0x000fce00078e0024 */
[----:B------:R-:W-:Y:S05]  /*31c0*/  WARPSYNC.COLLECTIVE R4, `(.L_x_10946) ;  /* 0x0000000004087348 */ /* 0x000fea0003c00000 */
[----:B------:R0:W1:Y:S02]  /*31d0*/  SHFL.DOWN P5, R36, R7, R6, R5 ;  /* 0x0800000607247389 */ /* 0x00006400000a0005 */
[----:B01----:R-:W-:Y:S05]  /*31e0*/  ENDCOLLECTIVE ;  /* 0x000000000000791b */ /* 0x003fea0003800000 */
.L_x_10946:
[----:B------:R-:W-:Y:S02]  /*31f0*/  IMAD.MOV.U32 R6, RZ, RZ, 0x8 ;  /* 0x00000008ff067424 */ /* 0x000fe400078e00ff */
[----:B------:R-:W-:-:S06]  /*3200*/  IMAD.MOV.U32 R34, RZ, RZ, R36 ;  /* 0x000000ffff227224 */ /* 0x000fcc00078e0024 */
[----:B------:R-:W-:-:S10]  /*3210*/  DADD R34, R32, R34 ;  /* 0x0000000020227229 */ /* 0x000fd40000000022 */
[----:B------:R-:W-:-:S07]  /*3220*/  IMAD.MOV.U32 R7, RZ, RZ, R35 ;  /* 0x000000ffff077224 */ /* 0x000fce00078e0023 */
[----:B------:R-:W-:Y:S05]  /*3230*/  WARPSYNC.COLLECTIVE R4, `(.L_x_10947) ;  /* 0x0000000004087348 */ /* 0x000fea0003c00000 */
[----:B------:R0:W1:Y:S02]  /*3240*/  SHFL.DOWN P5, R36, R7, R6, R5 ;  /* 0x0800000607247389 */ /* 0x00006400000a0005 */
[----:B01----:R-:W-:Y:S05]  /*3250*/  ENDCOLLECTIVE ;  /* 0x000000000000791b */ /* 0x003fea0003800000 */
.L_x_10947:
[----:B------:R-:W-:Y:S01]  /*3260*/  IMAD.MOV.U32 R7, RZ, RZ, R34 ;  /* 0x000000ffff077224 */ /* 0x000fe200078e0022 */
[----:B------:R-:W-:-:S07]  /*3270*/  MOV R3, R36 ;  /* 0x0000002400037202 */ /* 0x000fce0000000f00 */
[----:B------:R-:W-:Y:S05]  /*3280*/  WARPSYNC.COLLECTIVE R4, `(.L_x_10948) ;  /* 0x0000000004087348 */ /* 0x000fea0003c00000 */
[----:B------:R0:W1:Y:S02]  /*3290*/  SHFL.DOWN P5, R36, R7, R6, R5 ;  /* 0x0800000607247389 */ /* 0x00006400000a0005 */
[----:B01----:R-:W-:Y:S05]  /*32a0*/  ENDCOLLECTIVE ;  /* 0x000000000000791b */ /* 0x003fea0003800000 */
.L_x_10948:
[----:B------:R-:W-:Y:S02]  /*32b0*/  IMAD.MOV.U32 R6, RZ, RZ, 0x4 ;  /* 0x00000004ff067424 */ /* 0x000fe400078e00ff */
[----:B------:R-:W-:-:S06]  /*32c0*/  IMAD.MOV.U32 R2, RZ, RZ, R36 ;  /* 0x000000ffff027224 */ /* 0x000fcc00078e0024 */
[----:B------:R-:W-:-:S10]  /*32d0*/  DADD R2, R34, R2 ;  /* 0x0000000022027229 */ /* 0x000fd40000000002 */
[----:B------:R-:W-:-:S07]  /*32e0*/  IMAD.MOV.U32 R7, RZ, RZ, R3 ;  /* 0x000000ffff077224 */ /* 0x000fce00078e0003 */
[----:B------:R-:W-:Y:S05]  /*32f0*/  WARPSYNC.COLLECTIVE R4, `(.L_x_10949) ;  /* 0x0000000004087348 */ /* 0x000fea0003c00000 */
[----:B------:R0:W1:Y:S02]  /*3300*/  SHFL.DOWN P5, R36, R7, R6, R5 ;  /* 0x0800000607247389 */ /* 0x00006400000a0005 */
[----:B01----:R-:W-:Y:S05]  /*3310*/  ENDCOLLECTIVE ;  /* 0x000000000000791b */ /* 0x003fea0003800000 */
.L_x_10949:
[----:B------:R-:W-:Y:S01]  /*3320*/  MOV R7, R2 ;  /* 0x0000000200077202 */ /* 0x000fe20000000f00 */
[----:B------:R-:W-:-:S07]  /*3330*/  IMAD.MOV.U32 R33, RZ, RZ, R36 ;  /* 0x000000ffff217224 */ /* 0x000fce00078e0024 */
[----:B------:R-:W-:Y:S05]  /*3340*/  WARPSYNC.COLLECTIVE R4, `(.L_x_10950) ;  /* 0x0000000004087348 */ /* 0x000fea0003c00000 */
[----:B------:R0:W1:Y:S02]  /*3350*/  SHFL.DOWN P5, R36, R7, R6, R5 ;  /* 0x0800000607247389 */ /* 0x00006400000a0005 */
[----:B01----:R-:W-:Y:S05]  /*3360*/  ENDCOLLECTIVE ;  /* 0x000000000000791b */ /* 0x003fea0003800000 */
.L_x_10950:
[----:B------:R-:W-:Y:S02]  /*3370*/  IMAD.MOV.U32 R6, RZ, RZ, 0x2 ;  /* 0x00000002ff067424 */ /* 0x000fe400078e00ff */
[----:B------:R-:W-:-:S06]  /*3380*/  IMAD.MOV.U32 R32, RZ, RZ, R36 ;  /* 0x000000ffff207224 */ /* 0x000fcc00078e0024 */
[----:B------:R-:W-:-:S10]  /*3390*/  DADD R32, R2, R32 ;  /* 0x0000000002207229 */ /* 0x000fd40000000020 */
[----:B------:R-:W-:-:S07]  /*33a0*/  IMAD.MOV.U32 R7, RZ, RZ, R33 ;  /* 0x000000ffff077224 */ /* 0x000fce00078e0021 */
[----:B------:R-:W-:Y:S05]  /*33b0*/  WARPSYNC.COLLECTIVE R4, `(.L_x_10951) ;  /* 0x0000000004087348 */ /* 0x000fea0003c00000 */
[----:B------:R0:W1:Y:S02]  /*33c0*/  SHFL.DOWN P5, R36, R7, R6, R5 ;  /* 0x0800000607247389 */ /* 0x00006400000a0005 */
[----:B01----:R-:W-:Y:S05]  /*33d0*/  ENDCOLLECTIVE ;  /* 0x000000000000791b */ /* 0x003fea0003800000 */
.L_x_10951:
[----:B------:R-:W-:Y:S02]  /*33e0*/  IMAD.MOV.U32 R7, RZ, RZ, R32 ;  /* 0x000000ffff077224 */ /* 0x000fe400078e0020 */
[----:B------:R-:W-:-:S07]  /*33f0*/  IMAD.MOV.U32 R35, RZ, RZ, R36 ;  /* 0x000000ffff237224 */ /* 0x000fce00078e0024 */
[----:B------:R-:W-:Y:S05]  /*3400*/  WARPSYNC.COLLECTIVE R4, `(.L_x_10952) ;  /* 0x0000000004087348 */ /* 0x000fea0003c00000 */
[----:B------:R0:W1:Y:S02]  /*3410*/  SHFL.DOWN P5, R36, R7, R6, R5 ;  /* 0x0800000607247389 */ /* 0x00006400000a0005 */
[----:B01----:R-:W-:Y:S05]  /*3420*/  ENDCOLLECTIVE ;  /* 0x000000000000791b */ /* 0x003fea0003800000 */
.L_x_10952:
[----:B------:R-:W-:Y:S01]  /*3430*/  IMAD.MOV.U32 R6, RZ, RZ, 0x1 ;  /* 0x00000001ff067424 */ /* 0x000fe200078e00ff */
[----:B------:R-:W-:-:S06]  /*3440*/  MOV R34, R36 ;  /* 0x0000002400227202 */ /* 0x000fcc0000000f00 */
[----:B------:R-:W-:-:S10]  /*3450*/  DADD R34, R32, R34 ;  /* 0x0000000020227229 */ /* 0x000fd40000000022 */
[----:B------:R-:W-:-:S07]  /*3460*/  IMAD.MOV.U32 R7, RZ, RZ, R35 ;  /* 0x000000ffff077224 */ /* 0x000fce00078e0023 */
[----:B------:R-:W-:Y:S05]  /*3470*/  WARPSYNC.COLLECTIVE R4, `(.L_x_10953) ;  /* 0x0000000004087348 */ /* 0x000fea0003c00000 */
[----:B------:R0:W1:Y:S02]  /*3480*/  SHFL.DOWN P5, R36, R7, R6, R5 ;  /* 0x0800000607247389 */ /* 0x00006400000a0005 */
[----:B01----:R-:W-:Y:S05]  /*3490*/  ENDCOLLECTIVE ;  /* 0x000000000000791b */ /* 0x003fea0003800000 */
.L_x_10953:
[----:B------:R-:W-:Y:S02]  /*34a0*/  IMAD.MOV.U32 R7, RZ, RZ, R34 ;  /* 0x000000ffff077224 */ /* 0x000fe400078e0022 */
[----:B------:R-:W-:-:S07]  /*34b0*/  IMAD.MOV.U32 R33, RZ, RZ, R36 ;  /* 0x000000ffff217224 */ /* 0x000fce00078e0024 */
[----:B------:R-:W-:Y:S05]  /*34c0*/  WARPSYNC.COLLECTIVE R4, `(.L_x_10954) ;  /* 0x0000000004087348 */ /* 0x000fea0003c00000 */
[----:B------:R0:W1:Y:S02]  /*34d0*/  SHFL.DOWN P5, R36, R7, R6, R5 ;  /* 0x0800000607247389 */ /* 0x00006400000a0005 */
[----:B01----:R-:W-:Y:S05]  /*34e0*/  ENDCOLLECTIVE ;  /* 0x000000000000791b */ /* 0x003fea0003800000 */
.L_x_10954:
[----:B------:R-:W-:Y:S05]  /*34f0*/  BRA `(.L_x_10955) ;  /* 0xffffffec00887947 */ /* 0x000fea000383ffff */
.L_x_10956:
        /* <DEDUP_REMOVED lines=16> */
.L_x_11709:


//--------------------- .text._ZN2at6native43_GLOBAL__N__9ae7fba5_10_SoftMax_cu_9f978f6322cunn_SoftMaxForwardRegIdddNS1_25LogSoftMaxForwardEpilogueElLi4EEEvPT1_PKT_T3_ --------------------------
	.section	.text._ZN2at6native43_GLOBAL__N__9ae7fba5_10_SoftMax_cu_9f978f6322cunn_SoftMaxForwardRegIdddNS1_25LogSoftMaxForwardEpilogueElLi4EEEvPT1_PKT_T3_,"ax",@progbits
	.align	128
.text._ZN2at6native43_GLOBAL__N__9ae7fba5_10_SoftMax_cu_9f978f6322cunn_SoftMaxForwardRegIdddNS1_25LogSoftMaxForwardEpilogueElLi4EEEvPT1_PKT_T3_:
        .type           _ZN2at6native43_GLOBAL__N__9ae7fba5_10_SoftMax_cu_9f978f6322cunn_SoftMaxForwardRegIdddNS1_25LogSoftMaxForwardEpilogueElLi4EEEvPT1_PKT_T3_,@function
        .size           _ZN2at6native43_GLOBAL__N__9ae7fba5_10_SoftMax_cu_9f978f6322cunn_SoftMaxForwardRegIdddNS1_25LogSoftMaxForwardEpilogueElLi4EEEvPT1_PKT_T3_,(.L_x_11710 - _ZN2at6native43_GLOBAL__N__9ae7fba5_10_SoftMax_cu_9f978f6322cunn_SoftMaxForwardRegIdddNS1_25LogSoftMaxForwardEpilogueElLi4EEEvPT1_PKT_T3_)
        .other          _ZN2at6native43_GLOBAL__N__9ae7fba5_10_SoftMax_cu_9f978f6322cunn_SoftMaxForwardRegIdddNS1_25LogSoftMaxForwardEpilogueElLi4EEEvPT1_PKT_T3_,@"STO_CUDA_ENTRY STV_DEFAULT"
_ZN2at6native43_GLOBAL__N__9ae7fba5_10_SoftMax_cu_9f978f6322cunn_SoftMaxForwardRegIdddNS1_25LogSoftMaxForwardEpilogueElLi4EEEvPT1_PKT_T3_:
        /* <DEDUP_REMOVED lines=25> */
[----:B------:R-:W-:Y:S01]  /*0190*/  ISETP.GE.U32.AND P3, PT, R12, R18, PT ;  /* 0x000000120c00720c */ /* 0x000fe20003f66070 */
[----:B------:R-:W-:-:S03]  /*01a0*/  @!P1 IMAD.WIDE.U32 R2, R18, UR8, R16 ;  /* 0x0000000812029c25 */ /* 0x000fc6000f8e0010 */
[----:B------:R-:W-:Y:S01]  /*01b0*/  ISETP.GE.AND.EX P3, PT, RZ, R19, PT, P3 ;  /* 0x00000013ff00720c */ /* 0x000fe20003f66330 */
[----:B------:R-:W-:Y:S01]  /*01c0*/  @!P1 IMAD R0, R19, UR8, R3 ;  /* 0x0000000813009c24 */ /* 0x000fe2000f8e0203 */
[----:B-1----:R-:W-:-:S04]  /*01d0*/  @!P1 LEA R24, P4, R2, R24, 0x3 ;  /* 0x0000001802189211 */ /* 0x002fc800078818ff */
[----:B------:R-:W-:Y:S02]  /*01e0*/  @!P1 LEA.HI.X R25, R2, R25, R0, 0x3, P4 ;  /* 0x0000001902199211 */ /* 0x000fe400020f1c00 */
[----:B------:R-:W-:-:S03]  /*01f0*/  @!P2 MOV R15, RZ ;  /* 0x000000ff000fa202 */ /* 0x000fc60000000f00 */
[----:B------:R0:W4:Y:S02]  /*0200*/  @!P1 LDG.E.64 R8, desc[UR6][R24.64] ;  /* 0x0000000618089981 */ /* 0x000124000c1e1b00 */
[----:B------:R-:W0:Y:S01]  /*0210*/  @!P3 LDC.64 R28, c[0x0][0x388] ;  /* 0x0000e200ff1cbb82 */ /* 0x000e220000000a00 */
[----:B------:R-:W-:-:S04]  /*0220*/  @!P2 IMAD.WIDE.U32 R2, R18, UR8, R14 ;  /* 0x000000081202ac25 */ /* 0x000fc8000f8e000e */
[----:B------:R-:W-:Y:S01]  /*0230*/  @!P2 IMAD R0, R19, UR8, R3 ;  /* 0x000000081300ac24 */ /* 0x000fe2000f8e0203 */
[----:B---3--:R-:W-:-:S04]  /*0240*/  @!P2 LEA R22, P4, R2, R26, 0x3 ;  /* 0x0000001a0216a211 */ /* 0x008fc800078818ff */
[----:B------:R-:W-:Y:S01]  /*0250*/  @!P2 LEA.HI.X R23, R2, R27, R0, 0x3, P4 ;  /* 0x0000001b0217a211 */ /* 0x000fe200020f1c00 */
[----:B------:R-:W-:-:S04]  /*0260*/  @!P3 IMAD.MOV.U32 R13, RZ, RZ, RZ ;  /* 0x000000ffff0db224 */ /* 0x000fc800078e00ff */
[----:B------:R1:W3:Y:S01]  /*0270*/  @!P2 LDG.E.64 R6, desc[UR6][R22.64] ;  /* 0x000000061606a981 */ /* 0x0002e2000c1e1b00 */
[----:B------:R-:W-:-:S04]  /*0280*/  @!P3 IMAD.WIDE.U32 R2, R18, UR8, R12 ;  /* 0x000000081202bc25 */ /* 0x000fc8000f8e000c */
[----:B------:R-:W-:Y:S01]  /*0290*/  @!P3 IMAD R0, R19, UR8, R3 ;  /* 0x000000081300bc24 */ /* 0x000fe2000f8e0203 */
[----:B0-----:R-:W-:-:S04]  /*02a0*/  @!P3 LEA R24, P4, R2, R28, 0x3 ;  /* 0x0000001c0218b211 */ /* 0x001fc800078818ff */
[----:B------:R-:W-:-:S05]  /*02b0*/  @!P3 LEA.HI.X R25, R2, R29, R0, 0x3, P4 ;  /* 0x0000001d0219b211 */ /* 0x000fca00020f1c00 */
[----:B------:R0:W5:Y:S01]  /*02c0*/  @!P3 LDG.E.64 R4, desc[UR6][R24.64] ;  /* 0x000000061804b981 */ /* 0x000162000c1e1b00 */
[----:B------:R-:W-:Y:S01]  /*02d0*/  @!P0 IMAD.MOV.U32 R2, RZ, RZ, -0x1 ;  /* 0xffffffffff028424 */ /* 0x000fe200078e00ff */
[----:B------:R-:W0:Y:S01]  /*02e0*/  S2UR UR5, SR_CgaCtaId ;  /* 0x00000000000579c3 */ /* 0x000e220000008800 */
[----:B------:R-:W-:Y:S01]  /*02f0*/  @!P0 IMAD.MOV.U32 R3, RZ, RZ, 0x7fefffff ;  /* 0x7fefffffff038424 */ /* 0x000fe200078e00ff */
[----:B------:R-:W-:-:S03]  /*0300*/  USHF.R.U32.HI UR4, URZ, 0x5, UR4 ;  /* 0x00000005ff047899 */ /* 0x000fc60008011604 */
[----:B------:R-:W-:-:S03]  /*0310*/  @!P0 IMAD.MOV.U32 R27, RZ, RZ, R3 ;  /* 0x000000ffff1b8224 */ /* 0x000fc600078e0003 */
[----:B------:R-:W-:Y:S01]  /*0320*/  BAR.SYNC.DEFER_BLOCKING 0x0 ;  /* 0x0000000000007b1d */ /* 0x000fe20000010000 */
[----:B------:R-:W-:Y:S02]  /*0330*/  ISETP.GE.U32.AND P6, PT, R20, UR4, PT ;  /* 0x0000000414007c0c */ /* 0x000fe4000bfc6070 */
[----:B-1----:R-:W-:-:S03]  /*0340*/  @!P0 LOP3.LUT R23, R27, 0x80000, RZ, 0xfc, !PT ;  /* 0x000800001b178812 */ /* 0x002fc600078efcff */
[----:B------:R-:W-:Y:S02]  /*0350*/  UMOV UR4, 0x400 ;  /* 0x0000040000047882 */ /* 0x000fe40000000000 */
[----:B0-----:R-:W-:Y:S01]  /*0360*/  ULEA UR4, UR5, UR4, 0x18 ;  /* 0x0000000405047291 */ /* 0x001fe2000f8ec0ff */
[----:B--2---:R-:W-:Y:S01]  /*0370*/  @!P0 DSETP.MAX.AND P4, P5, R10, -R2, PT ;  /* 0x800000020a00822a */ /* 0x004fe20003d8f000 */
[----:B------:R-:W-:Y:S02]  /*0380*/  @!P0 IMAD.MOV.U32 R0, RZ, RZ, R11 ;  /* 0x000000ffff008224 */ /* 0x000fe400078e000b */
[----:B------:R-:W-:-:S03]  /*0390*/  IMAD.MOV.U32 R3, RZ, RZ, -0x100001 ;  /* 0xffefffffff037424 */ /* 0x000fc600078e00ff */
[----:B------:R-:W-:Y:S02]  /*03a0*/  @!P0 FSEL R22, R0, -R27, P4 ;  /* 0x8000001b00168208 */ /* 0x000fe40002000000 */
[----:B------:R-:W-:Y:S02]  /*03b0*/  @!P0 MOV R0, R10 ;  /* 0x0000000a00008202 */ /* 0x000fe40000000f00 */
[----:B------:R-:W-:Y:S02]  /*03c0*/  @!P0 SEL R23, R23, R22, P5 ;  /* 0x0000001617178207 */ /* 0x000fe40002800000 */
[----:B------:R-:W-:Y:S01]  /*03d0*/  @!P0 SEL R0, R0, R2, P4 ;  /* 0x0000000200008207 */ /* 0x000fe20002000000 */
[----:B------:R-:W-:Y:S02]  /*03e0*/  IMAD.MOV.U32 R2, RZ, RZ, -0x1 ;  /* 0xffffffffff027424 */ /* 0x000fe400078e00ff */
[----:B------:R-:W-:Y:S02]  /*03f0*/  @!P0 IMAD.MOV.U32 R3, RZ, RZ, R23 ;  /* 0x000000ffff038224 */ /* 0x000fe400078e0017 */
[----:B------:R-:W-:-:S02]  /*0400*/  @!P0 IMAD.MOV.U32 R2, RZ, RZ, R0 ;  /* 0x000000ffff028224 */ /* 0x000fc400078e0000 */
[----:B----4-:R-:W-:Y:S01]  /*0410*/  @!P1 IMAD.MOV.U32 R23, RZ, RZ, R9 ;  /* 0x000000ffff179224 */ /* 0x010fe200078e0009 */
[----:B------:R-:W-:-:S03]  /*0420*/  @!P1 MOV R0, R3 ;  /* 0x0000000300009202 */ /* 0x000fc60000000f00 */
        /* <DEDUP_REMOVED lines=12> */
[----:B------:R-:W-:Y:S01]  /*04f0*/  @!P2 IMAD.MOV.U32 R23, RZ, RZ, R6 ;  /* 0x000000ffff17a224 */ /* 0x000fe200078e0006 */
[----:B------:R-:W-:Y:S02]  /*0500*/  @!P2 MOV R0, R2 ;  /* 0x000000020000a202 */ /* 0x000fe40000000f00 */
[----:B------:R-:W-:Y:S02]  /*0510*/  @!P2 SEL R3, R25, R22, P5 ;  /* 0x000000161903a207 */ /* 0x000fe40002800000 */
[----:B------:R-:W-:Y:S01]  /*0520*/  @!P2 SEL R2, R0, R23, P4 ;  /* 0x000000170002a207 */ /* 0x000fe20002000000 */
[----:B-----5:R-:W-:Y:S02]  /*0530*/  @!P3 IMAD.MOV.U32 R23, RZ, RZ, R5 ;  /* 0x000000ffff17b224 */ /* 0x020fe400078e0005 */
[----:B------:R-:W-:-:S03]  /*0540*/  @!P3 IMAD.MOV.U32 R0, RZ, RZ, R3 ;  /* 0x000000ffff00b224 */ /* 0x000fc600078e0003 */
        /* <DEDUP_REMOVED lines=32> */
[----:B------:R-:W-:Y:S02]  /*0750*/  FSEL R23, R3, R25, !P5 ;  /* 0x0000001903177208 */ /* 0x000fe40006800000 */
[----:B------:R-:W-:Y:S01]  /*0760*/  FSEL R22, R2, R24, !P5 ;  /* 0x0000001802167208 */ /* 0x000fe20006800000 */
[----:B------:R-:W-:Y:S01]  /*0770*/  IMAD.MOV.U32 R2, RZ, RZ, -0x1 ;  /* 0xffffffffff027424 */ /* 0x000fe200078e00ff */
[C---:B------:R-:W-:Y:S02]  /*0780*/  LEA.HI R25, R20.reuse, UR4, RZ, 0x1e ;  /* 0x0000000414197c11 */ /* 0x040fe4000f8ff0ff */
        /* <DEDUP_REMOVED lines=38> */
.L_x_10996:
[----:B------:R-:W-:Y:S02]  /*09f0*/  IMAD.MOV.U32 R22, RZ, RZ, R27 ;  /* 0x000000ffff167224 */ /* 0x000fe400078e001b */
[----:B------:R-:W-:-:S06]  /*0a00*/  IMAD.MOV.U32 R23, RZ, RZ, R26 ;  /* 0x000000ffff177224 */ /* 0x000fcc00078e001a */
[----:B-12---:R-:W-:-:S06]  /*0a10*/  DSETP.GEU.AND P6, PT, R22, R2, PT ;  /* 0x000000021600722a */ /* 0x006fcc0003fce000 */
[----:B------:R-:W-:Y:S02]  /*0a20*/  FSEL R2, R2, R27, !P6 ;  /* 0x0000001b02027208 */ /* 0x000fe40007000000 */
[----:B------:R-:W-:Y:S02]  /*0a30*/  FSEL R3, R3, R26, !P6 ;  /* 0x0000001a03037208 */ /* 0x000fe40007000000 */
[----:B------:R-:W-:-:S13]  /*0a40*/  ISETP.NE.AND P6, PT, R20, RZ, PT ;  /* 0x000000ff1400720c */ /* 0x000fda0003fc5270 */
[----:B------:R2:W-:Y:S01]  /*0a50*/  @!P6 STS.64 [UR4], R2 ;  /* 0x00000002ff00e988 */ /* 0x0005e20008000a04 */
[----:B------:R-:W-:-:S13]  /*0a60*/  @!P6 PLOP3.LUT P4, PT, PT, PT, PT, 0x80, 0x8 ;  /* 0x000000000008e81c */ /* 0x000fda0003f8f070 */
.L_x_10957:
        /* <DEDUP_REMOVED lines=65> */
.L_x_10962:
[----:B------:R-:W-:Y:S05]  /*0e80*/  BSYNC.RECONVERGENT B1 ;  /* 0x0000000000017941 */ /* 0x000fea0003800200 */
.L_x_10961:
[----:B------:R-:W-:-:S11]  /*0e90*/  DADD R22, RZ, R26 ;  /* 0x00000000ff167229 */ /* 0x000fd6000000001a */
.L_x_10960:
[----:B------:R-:W-:Y:S05]  /*0ea0*/  BSYNC.RECONVERGENT B0 ;  /* 0x0000000000007941 */ /* 0x000fea0003800200 */
.L_x_10959:
        /* <DEDUP_REMOVED lines=61> */
.L_x_10966:
[----:B------:R-:W-:Y:S05]  /*1280*/  BSYNC.RECONVERGENT B1 ;  /* 0x0000000000017941 */ /* 0x000fea0003800200 */
.L_x_10965:
[----:B------:R-:W-:-:S11]  /*1290*/  DADD R22, R22, R28 ;  /* 0x0000000016167229 */ /* 0x000fd6000000001c */
.L_x_10964:
[----:B------:R-:W-:Y:S05]  /*12a0*/  BSYNC.RECONVERGENT B0 ;  /* 0x0000000000007941 */ /* 0x000fea0003800200 */
.L_x_10963:
        /* <DEDUP_REMOVED lines=61> */
.L_x_10970:
[----:B------:R-:W-:Y:S05]  /*1680*/  BSYNC.RECONVERGENT B1 ;  /* 0x0000000000017941 */ /* 0x000fea0003800200 */
.L_x_10969:
[----:B------:R-:W-:-:S11]  /*1690*/  DADD R22, R22, R28 ;  /* 0x0000000016167229 */ /* 0x000fd6000000001c */
.L_x_10968:
[----:B------:R-:W-:Y:S05]  /*16a0*/  BSYNC.RECONVERGENT B0 ;  /* 0x0000000000007941 */ /* 0x000fea0003800200 */
.L_x_10967:
        /* <DEDUP_REMOVED lines=61> */
.L_x_10974:
[----:B------:R-:W-:Y:S05]  /*1a80*/  BSYNC.RECONVERGENT B1 ;  /* 0x0000000000017941 */ /* 0x000fea0003800200 */
.L_x_10973:
[----:B------:R-:W-:-:S11]  /*1a90*/  DADD R22, R22, R28 ;  /* 0x0000000016167229 */ /* 0x000fd6000000001c */
.L_x_10972:
[----:B------:R-:W-:Y:S05]  /*1aa0*/  BSYNC.RECONVERGENT B0 ;  /* 0x0000000000007941 */ /* 0x000fea0003800200 */
.L_x_10971:
        /* <DEDUP_REMOVED lines=45> */
.L_x_11007:
[----:B0---4-:R-:W-:Y:S01]  /*1d80*/  IMAD.MOV.U32 R22, RZ, RZ, R24 ;  /* 0x000000ffff167224 */ /* 0x011fe200078e0018 */
[----:B---3--:R-:W-:-:S06]  /*1d90*/  MOV R23, R28 ;  /* 0x0000001c00177202 */ /* 0x008fcc0000000f00 */
[----:B--2---:R-:W-:-:S11]  /*1da0*/  DADD R26, R26, R22 ;  /* 0x000000001a1a7229 */ /* 0x004fd60000000016 */
.L_x_10976:
[----:B------:R-:W-:Y:S05]  /*1db0*/  BSYNC B0 ;  /* 0x0000000000007941 */ /* 0x000fea0003800000 */
.L_x_10975:
[----:B--2---:R-:W-:Y:S01]  /*1dc0*/  @P4 STS.64 [UR4], R26 ;  /* 0x0000001aff004988 */ /* 0x004fe20008000a04 */
[----:B------:R-:W-:Y:S05]  /*1dd0*/  WARPSYNC.ALL ;  /* 0x0000000000007948 */ /* 0x000fea0003800000 */
        /* <DEDUP_REMOVED lines=8> */
[----:B------:R-:W-:Y:S02]  /*1e60*/  @!P4 IMAD.MOV.U32 R26, RZ, RZ, R22 ;  /* 0x000000ffff1ac224 */ /* 0x000fe400078e0016 */
[----:B------:R-:W-:-:S05]  /*1e70*/  VIADD R0, R25, 0xffffffff ;  /* 0xffffffff19007836 */ /* 0x000fca0000000000 */
[----:B------:R-:W-:Y:S02]  /*1e80*/  ISETP.GT.U32.AND P5, PT, R0, 0x7feffffe, PT ;  /* 0x7feffffe0000780c */ /* 0x000fe40003fa4070 */
[----:B------:R-:W-:Y:S01]  /*1e90*/  MOV R0, 0xfffffc01 ;  /* 0xfffffc0100007802 */ /* 0x000fe20000000f00 */
[----:B------:R-:W-:-:S10]  /*1ea0*/  @!P4 IMAD.MOV.U32 R0, RZ, RZ, -0x435 ;  /* 0xfffffbcbff00c424 */ /* 0x000fd400078e00ff */
[----:B------:R-:W-:Y:S05]  /*1eb0*/  @P5 BRA `(.L_x_10978) ;  /* 0x0000000000f85947 */ /* 0x000fea0003800000 */
[C---:B------:R-:W-:Y:S01]  /*1ec0*/  LOP3.LUT R22, R25.reuse, 0xfffff, RZ, 0xc0, !PT ;  /* 0x000fffff19167812 */ /* 0x040fe200078ec0ff */
[----:B------:R-:W-:Y:S01]  /*1ed0*/  IMAD.MOV.U32 R28, RZ, RZ, RZ ;  /* 0x000000ffff1c7224 */ /* 0x000fe200078e00ff */
[----:B------:R-:W-:Y:S01]  /*1ee0*/  UMOV UR4, 0x3ae80f1e ;  /* 0x3ae80f1e00047882 */ /* 0x000fe20000000000 */
[----:B------:R-:W-:Y:S01]  /*1ef0*/  UMOV UR5, 0x3eb1380b ;  /* 0x3eb1380b00057882 */ /* 0x000fe20000000000 */
[----:B------:R-:W-:Y:S02]  /*1f00*/  LOP3.LUT R27, R22, 0x3ff00000, RZ, 0xfc, !PT ;  /* 0x3ff00000161b7812 */ /* 0x000fe400078efcff */
[----:B------:R-:W-:Y:S02]  /*1f10*/  LEA.HI R25, R25, R0, RZ, 0xc ;  /* 0x0000000019197211 */ /* 0x000fe400078f60ff */
[----:B------:R-:W-:-:S13]  /*1f20*/  ISETP.GE.U32.AND P4, PT, R27, 0x3ff6a09f, PT ;  /* 0x3ff6a09f1b00780c */ /* 0x000fda0003f86070 */
[----:B------:R-:W-:Y:S02]  /*1f30*/  @P4 VIADD R23, R27, 0xfff00000 ;  /* 0xfff000001b174836 */ /* 0x000fe40000000000 */
[----:B------:R-:W-:-:S03]  /*1f40*/  @P4 VIADD R25, R25, 0x1 ;  /* 0x0000000119194836 */ /* 0x000fc60000000000 */
[----:B------:R-:W-:Y:S02]  /*1f50*/  @P4 MOV R27, R23 ;  /* 0x00000017001b4202 */ /* 0x000fe40000000f00 */
[----:B------:R-:W-:Y:S02]  /*1f60*/  LOP3.LUT R24, R25, 0x80000000, RZ, 0x3c, !PT ;  /* 0x8000000019187812 */ /* 0x000fe400078e3cff */
[----:B------:R-:W-:Y:S02]  /*1f70*/  MOV R25, 0x43300000 ;  /* 0x4330000000197802 */ /* 0x000fe40000000f00 */
        /* <DEDUP_REMOVED lines=12> */
[----:B------:R-:W-:-:S08]  /*2040*/  DFMA R26, R26, -R22, R32 ;  /* 0x800000161a1a722b */ /* 0x000fd00000000020 */
[----:B------:R-:W-:Y:S02]  /*2050*/  DMUL R26, R28, R26 ;  /* 0x0000001a1c1a7228 */ /* 0x000fe40000000000 */
        /* <DEDUP_REMOVED lines=25> */
[----:B------:R-:W-:-:S04]  /*21f0*/  DMUL R30, R28, R30 ;  /* 0x0000001e1c1e7228 */ /* 0x000fc80000000000 */
[----:B------:R-:W-:-:S04]  /*2200*/  DFMA R28, R24, UR4, R22 ;  /* 0x00000004181c7c2b */ /* 0x000fc80008000016 */
[----:B------:R-:W-:-:S04]  /*2210*/  DFMA R26, R22, R30, R26 ;  /* 0x0000001e161a722b */ /* 0x000fc8000000001a */
        /* <DEDUP_REMOVED lines=8> */
.L_x_10978:
[----:B------:R-:W-:Y:S01]  /*22a0*/  IMAD.MOV.U32 R24, RZ, RZ, 0x0 ;  /* 0x00000000ff187424 */ /* 0x000fe200078e00ff */
[----:B------:R-:W-:Y:S01]  /*22b0*/  LOP3.LUT P4, RZ, R23, 0x7fffffff, RZ, 0xc0, !PT ;  /* 0x7fffffff17ff7812 */ /* 0x000fe2000788c0ff */
[----:B------:R-:W-:-:S06]  /*22c0*/  IMAD.MOV.U32 R25, RZ, RZ, 0x7ff00000 ;  /* 0x7ff00000ff197424 */ /* 0x000fcc00078e00ff */
[----:B------:R-:W-:-:S10]  /*22d0*/  DFMA R24, R22, R24, +INF ;  /* 0x7ff000001618742b */ /* 0x000fd40000000018 */
[----:B------:R-:W-:Y:S02]  /*22e0*/  FSEL R28, R24, RZ, P4 ;  /* 0x000000ff181c7208 */ /* 0x000fe40002000000 */
[----:B------:R-:W-:-:S07]  /*22f0*/  FSEL R29, R25, -QNAN , P4 ;  /* 0xfff00000191d7808 */ /* 0x000fce0002000000 */
.L_x_10979:
        /* <DEDUP_REMOVED lines=11> */
.L_x_10981:
[----:B------:R-:W-:Y:S05]  /*23b0*/  BSYNC.RECONVERGENT B0 ;  /* 0x0000000000007941 */ /* 0x000fea0003800200 */
.L_x_10980:
        /* <DEDUP_REMOVED lines=11> */
.L_x_10983:
[----:B------:R-:W-:Y:S05]  /*2470*/  BSYNC.RECONVERGENT B0 ;  /* 0x0000000000007941 */ /* 0x000fea0003800200 */
.L_x_10982:
[----:B------:R-:W-:Y:S04]  /*2480*/  BSSY.RECONVERGENT B0, `(.L_x_10984) ;  /* 0x000000b000007945 */ /* 0x000fe80003800200 */
[----:B------:R-:W-:Y:S05]  /*2490*/  @P2 BRA `(.L_x_10985) ;  /* 0x0000000000242947 */ /* 0x000fea0003800000 */
[----:B------:R-:W3:Y:S01]  /*24a0*/  LDCU.64 UR4, c[0x0][0x380] ;  /* 0x00007000ff0477ac */ /* 0x000ee20008000a00 */
[----:B------:R-:W-:Y:S01]  /*24b0*/  MOV R15, RZ ;  /* 0x000000ff000f7202 */ /* 0x000fe20000000f00 */
[----:B-1----:R-:W-:Y:S02]  /*24c0*/  DADD R6, R6, -R2 ;  /* 0x0000000006067229 */ /* 0x002fe40000000802 */
[----:B------:R-:W-:-:S04]  /*24d0*/  IMAD.WIDE.U32 R14, R18, UR8, R14 ;  /* 0x00000008120e7c25 */ /* 0x000fc8000f8e000e */
[----:B--2---:R-:W-:Y:S02]  /*24e0*/  IMAD R9, R19, UR8, R15 ;  /* 0x0000000813097c24 */ /* 0x004fe4000f8e020f */
[----:B------:R-:W-:Y:S01]  /*24f0*/  DADD R6, R6, -R28 ;  /* 0x0000000006067229 */ /* 0x000fe2000000081c */
[----:B---3--:R-:W-:-:S04]  /*2500*/  LEA R8, P0, R14, UR4, 0x3 ;  /* 0x000000040e087c11 */ /* 0x008fc8000f8018ff */
[----:B------:R-:W-:-:S05]  /*2510*/  LEA.HI.X R9, R14, UR5, R9, 0x3, P0 ;  /* 0x000000050e097c11 */ /* 0x000fca00080f1c09 */
[----:B------:R3:W-:Y:S04]  /*2520*/  STG.E.64 desc[UR6][R8.64], R6 ;  /* 0x0000000608007986 */ /* 0x0007e8000c101b06 */
.L_x_10985:
[----:B------:R-:W-:Y:S05]  /*2530*/  BSYNC.RECONVERGENT B0 ;  /* 0x0000000000007941 */ /* 0x000fea0003800200 */
.L_x_10984:
[----:B------:R-:W-:Y:S05]  /*2540*/  @P3 EXIT ;  /* 0x000000000000394d */ /* 0x000fea0003800000 */
[----:B------:R-:W4:Y:S01]  /*2550*/  LDCU.64 UR4, c[0x0][0x380] ;  /* 0x00007000ff0477ac */ /* 0x000f220008000a00 */
[----:B------:R-:W-:Y:S01]  /*2560*/  IMAD.MOV.U32 R13, RZ, RZ, RZ ;  /* 0x000000ffff0d7224 */ /* 0x000fe200078e00ff */
[----:B-1----:R-:W-:Y:S01]  /*2570*/  DADD R4, R4, -R2 ;  /* 0x0000000004047229 */ /* 0x002fe20000000802 */
[----:B------:R-:W-:-:S04]  /*2580*/  IMAD.WIDE.U32 R12, R18, UR8, R12 ;  /* 0x00000008120c7c25 */ /* 0x000fc8000f8e000c */
[----:B------:R-:W-:-:S03]  /*2590*/  IMAD R19, R19, UR8, R13 ;  /* 0x0000000813137c24 */ /* 0x000fc6000f8e020d */
[----:B------:R-:W-:Y:S01]  /*25a0*/  DADD R28, R4, -R28 ;  /* 0x00000000041c7229 */ /* 0x000fe2000000081c */
[----:B----4-:R-:W-:-:S04]  /*25b0*/  LEA R2, P0, R12, UR4, 0x3 ;  /* 0x000000040c027c11 */ /* 0x010fc8000f8018ff */
[----:B------:R-:W-:-:S05]  /*25c0*/  LEA.HI.X R3, R12, UR5, R19, 0x3, P0 ;  /* 0x000000050c037c11 */ /* 0x000fca00080f1c13 */
[----:B------:R-:W-:Y:S01]  /*25d0*/  STG.E.64 desc[UR6][R2.64], R28 ;  /* 0x0000001c02007986 */ /* 0x000fe2000c101b06 */
[----:B------:R-:W-:Y:S05]  /*25e0*/  EXIT ;  /* 0x000000000000794d */ /* 0x000fea0003800000 */
.L_x_10958:
[----:B-1----:R-:W-:Y:S01]  /*25f0*/  IMAD.MOV.U32 R25, RZ, RZ, R3 ;  /* 0x000000ffff197224 */ /* 0x002fe200078e0003 */
[----:B------:R-:W-:Y:S01]  /*2600*/  MOV R0, 0xffffffff ;  /* 0xffffffff00007802 */ /* 0x000fe20000000f00 */
[----:B------:R-:W-:Y:S02]  /*2610*/  IMAD.MOV.U32 R22, RZ, RZ, 0x10 ;  /* 0x00000010ff167424 */ /* 0x000fe400078e00ff */
[----:B------:R-:W-:-:S07]  /*2620*/  IMAD.MOV.U32 R23, RZ, RZ, 0x1f ;  /* 0x0000001fff177424 */ /* 0x000fce00078e00ff */
[----:B------:R-:W-:Y:S05]  /*2630*/  WARPSYNC.COLLECTIVE R0, `(.L_x_10986) ;  /* 0x0000000000087348 */ /* 0x000fea0003c00000 */
[----:B------:R0:W1:Y:S02]  /*2640*/  SHFL.DOWN P6, R24, R25, R22, R23 ;  /* 0x0800001619187389 */ /* 0x00006400000c0017 */
[----:B01----:R-:W-:Y:S05]  /*2650*/  ENDCOLLECTIVE ;  /* 0x000000000000791b */ /* 0x003fea0003800000 */
.L_x_10986:
[----:B------:R-:W-:Y:S02]  /*2660*/  IMAD.MOV.U32 R25, RZ, RZ, R2 ;  /* 0x000000ffff197224 */ /* 0x000fe400078e0002 */
[----:B------:R-:W-:-:S07]  /*2670*/  IMAD.MOV.U32 R27, RZ, RZ, R24 ;  /* 0x000000ffff1b7224 */ /* 0x000fce00078e0018 */
[----:B------:R-:W-:Y:S05]  /*2680*/  WARPSYNC.COLLECTIVE R0, `(.L_x_10987) ;  /* 0x0000000000087348 */ /* 0x000fea0003c00000 */
[----:B------:R0:W1:Y:S02]  /*2690*/  SHFL.DOWN P6, R24, R25, R22, R23 ;  /* 0x0800001619187389 */ /* 0x00006400000c0017 */
[----:B01----:R-:W-:Y:S05]  /*26a0*/  ENDCOLLECTIVE ;  /* 0x000000000000791b */ /* 0x003fea0003800000 */
.L_x_10987:
[----:B------:R-:W-:Y:S02]  /*26b0*/  IMAD.MOV.U32 R23, RZ, RZ, R27 ;  /* 0x000000ffff177224 */ /* 0x000fe400078e001b */
[----:B------:R-:W-:-:S06]  /*26c0*/  IMAD.MOV.U32 R22, RZ, RZ, R24 ;  /* 0x000000ffff167224 */ /* 0x000fcc00078e0018 */
[----:B------:R-:W-:Y:S01]  /*26d0*/  DSETP.GEU.AND P6, PT, R2, R22, PT ;  /* 0x000000160200722a */ /* 0x000fe20003fce000 */
[----:B------:R-:W-:Y:S02]  /*26e0*/  IMAD.MOV.U32 R22, RZ, RZ, 0x8 ;  /* 0x00000008ff167424 */ /* 0x000fe400078e00ff */
[----:B------:R-:W-:-:S03]  /*26f0*/  IMAD.MOV.U32 R23, RZ, RZ, 0x1f ;  /* 0x0000001fff177424 */ /* 0x000fc600078e00ff */
[----:B------:R-:W-:Y:S02]  /*2700*/  FSEL R28, R27, R3, !P6 ;  /* 0x000000031b1c7208 */ /* 0x000fe40007000000 */
[----:B------:R-:W-:Y:S02]  /*2710*/  FSEL R26, R24, R2, !P6 ;  /* 0x00000002181a7208 */ /* 0x000fe40007000000 */
[----:B------:R-:W-:Y:S01]  /*2720*/  MOV R25, R28 ;  /* 0x0000001c00197202 */ /* 0x000fe20000000f00 */
[----:B------:R-:W-:-:S07]  /*2730*/  IMAD.MOV.U32 R27, RZ, RZ, R28 ;  /* 0x000000ffff1b7224 */ /* 0x000fce00078e001c */
[----:B------:R-:W-:Y:S05]  /*2740*/  WARPSYNC.COLLECTIVE R0, `(.L_x_10988) ;  /* 0x0000000000087348 */ /* 0x000fea0003c00000 */
[----:B------:R0:W1:Y:S02]  /*2750*/  SHFL.DOWN P6, R24, R25, R22, R23 ;  /* 0x0800001619187389 */ /* 0x00006400000c0017 */
[----:B01----:R-:W-:Y:S05]  /*2760*/  ENDCOLLECTIVE ;  /* 0x000000000000791b */ /* 0x003fea0003800000 */
.L_x_10988:
[----:B------:R-:W-:Y:S02]  /*2770*/  IMAD.MOV.U32 R25, RZ, RZ, R26 ;  /* 0x000000ffff197224 */ /* 0x000fe400078e001a */
[----:B------:R-:W-:-:S07]  /*2780*/  IMAD.MOV.U32 R3, RZ, RZ, R24 ;  /* 0x000000ffff037224 */ /* 0x000fce00078e0018 */
[----:B------:R-:W-:Y:S05]  /*2790*/  WARPSYNC.COLLECTIVE R0, `(.L_x_10989) ;  /* 0x0000000000087348 */ /* 0x000fea0003c00000 */
[----:B------:R0:W1:Y:S02]  /*27a0*/  SHFL.DOWN P6, R24, R25, R22, R23 ;  /* 0x0800001619187389 */ /* 0x00006400000c0017 */
[----:B01----:R-:W-:Y:S05]  /*27b0*/  ENDCOLLECTIVE ;  /* 0x000000000000791b */ /* 0x003fea0003800000 */
.L_x_10989:
        /* <DEDUP_REMOVED lines=9> */
.L_x_10990:
[----:B------:R-:W-:Y:S01]  /*2850*/  MOV R25, R27 ;  /* 0x0000001b00197202 */ /* 0x000fe20000000f00 */
[----:B------:R-:W-:-:S07]  /*2860*/  IMAD.MOV.U32 R3, RZ, RZ, R24 ;  /* 0x000000ffff037224 */ /* 0x000fce00078e0018 */
[----:B------:R-:W-:Y:S05]  /*2870*/  WARPSYNC.COLLECTIVE R0, `(.L_x_10991) ;  /* 0x0000000000087348 */ /* 0x000fea0003c00000 */
[----:B------:R0:W1:Y:S02]  /*2880*/  SHFL.DOWN P6, R24, R25, R22, R23 ;  /* 0x0800001619187389 */ /* 0x00006400000c0017 */
[----:B01----:R-:W-:Y:S05]  /*2890*/  ENDCOLLECTIVE ;  /* 0x000000000000791b */ /* 0x003fea0003800000 */
.L_x_10991:
        /* <DEDUP_REMOVED lines=12> */
.L_x_10992:
[----:B------:R-:W-:Y:S02]  /*2960*/  IMAD.MOV.U32 R25, RZ, RZ, R29 ;  /* 0x000000ffff197224 */ /* 0x000fe400078e001d */
[----:B------:R-:W-:-:S07]  /*2970*/  IMAD.MOV.U32 R3, RZ, RZ, R24 ;  /* 0x000000ffff037224 */ /* 0x000fce00078e0018 */
[----:B------:R-:W-:Y:S05]  /*2980*/  WARPSYNC.COLLECTIVE R0, `(.L_x_10993) ;  /* 0x0000000000087348 */ /* 0x000fea0003c00000 */
[----:B------:R0:W1:Y:S02]  /*2990*/  SHFL.DOWN P6, R24, R25, R22, R23 ;  /* 0x0800001619187389 */ /* 0x00006400000c0017 */
[----:B01----:R-:W-:Y:S05]  /*29a0*/  ENDCOLLECTIVE ;  /* 0x000000000000791b */ /* 0x003fea0003800000 */
.L_x_10993:
[----:B------:R-:W-:Y:S01]  /*29b0*/  MOV R22, R29 ;  /* 0x0000001d00167202 */ /* 0x000fe20000000f00 */
        /* <DEDUP_REMOVED lines=11> */
.L_x_10994:
[----:B------:R-:W-:Y:S01]  /*2a70*/  IMAD.MOV.U32 R25, RZ, RZ, R27 ;  /* 0x000000ffff197224 */ /* 0x000fe200078e001b */
[----:B------:R-:W-:-:S07]  /*2a80*/  MOV R3, R24 ;  /* 0x0000001800037202 */ /* 0x000fce0000000f00 */
[----:B------:R-:W-:Y:S05]  /*2a90*/  WARPSYNC.COLLECTIVE R0, `(.L_x_10995) ;  /* 0x0000000000087348 */ /* 0x000fea0003c00000 */
[----:B------:R0:W1:Y:S02]  /*2aa0*/  SHFL.DOWN P6, R24, R25, R22, R23 ;  /* 0x0800001619187389 */ /* 0x00006400000c0017 */
[----:B01----:R-:W-:Y:S05]  /*2ab0*/  ENDCOLLECTIVE ;  /* 0x000000000000791b */ /* 0x003fea0003800000 */
.L_x_10995:
[----:B------:R-:W-:Y:S01]  /*2ac0*/  IMAD.MOV.U32 R2, RZ, RZ, R24 ;  /* 0x000000ffff027224 */ /* 0x000fe200078e0018 */
[----:B------:R-:W-:Y:S06]  /*2ad0*/  BRA `(.L_x_10996) ;  /* 0xffffffdc00c47947 */ /* 0x000fec000383ffff */
.L_x_10977:
[----:B0-----:R-:W-:Y:S02]  /*2ae0*/  HFMA2 R23, -RZ, RZ, 0, 1.847743988037109375e-06 ;  /* 0x0000001fff177431 */ /* 0x001fe400000001ff */
[----:B--2---:R-:W-:Y:S02]  /*2af0*/  IMAD.MOV.U32 R25, RZ, RZ, R27 ;  /* 0x000000ffff197224 */ /* 0x004fe400078e001b */
[----:B------:R-:W-:Y:S02]  /*2b00*/  IMAD.MOV.U32 R22, RZ, RZ, 0x10 ;  /* 0x00000010ff167424 */ /* 0x000fe400078e00ff */
[----:B------:R-:W-:-:S07]  /*2b10*/  IMAD.MOV.U32 R0, RZ, RZ, -0x1 ;  /* 0xffffffffff007424 */ /* 0x000fce00078e00ff */
[----:B-1----:R-:W-:Y:S05]  /*2b20*/  WARPSYNC.COLLECTIVE R0, `(.L_x_10997) ;  /* 0x0000000000087348 */ /* 0x002fea0003c00000 */
[----:B------:R0:W2:Y:S02]  /*2b30*/  SHFL.DOWN P6, R24, R25, R22, R23 ;  /* 0x0800001619187389 */ /* 0x0000a400000c0017 */
[----:B012---:R-:W-:Y:S05]  /*2b40*/  ENDCOLLECTIVE ;  /* 0x000000000000791b */ /* 0x007fea0003800000 */
.L_x_10997:
[----:B------:R-:W-:Y:S02]  /*2b50*/  IMAD.MOV.U32 R25, RZ, RZ, R26 ;  /* 0x000000ffff197224 */ /* 0x000fe400078e001a */
[----:B------:R-:W-:-:S07]  /*2b60*/  IMAD.MOV.U32 R29, RZ, RZ, R24 ;  /* 0x000000ffff1d7224 */ /* 0x000fce00078e0018 */
[----:B------:R-:W-:Y:S05]  /*2b70*/  WARPSYNC.COLLECTIVE R0, `(.L_x_10998) ;  /* 0x0000000000087348 */ /* 0x000fea0003c00000 */
[----:B------:R0:W1:Y:S02]  /*2b80*/  SHFL.DOWN P6, R24, R25, R22, R23 ;  /* 0x0800001619187389 */ /* 0x00006400000c0017 */
[----:B01----:R-:W-:Y:S05]  /*2b90*/  ENDCOLLECTIVE ;  /* 0x000000000000791b */ /* 0x003fea0003800000 */
.L_x_10998:
[----:B------:R-:W-:Y:S02]  /*2ba0*/  IMAD.MOV.U32 R22, RZ, RZ, 0x8 ;  /* 0x00000008ff167424 */ /* 0x000fe400078e00ff */
[----:B------:R-:W-:-:S06]  /*2bb0*/  IMAD.MOV.U32 R28, RZ, RZ, R24 ;  /* 0x000000ffff1c7224 */ /* 0x000fcc00078e0018 */
[----:B------:R-:W-:-:S10]  /*2bc0*/  DADD R28, R26, R28 ;  /* 0x000000001a1c7229 */ /* 0x000fd4000000001c */
[----:B------:R-:W-:-:S07]  /*2bd0*/  MOV R25, R29 ;  /* 0x0000001d00197202 */ /* 0x000fce0000000f00 */
[----:B------:R-:W-:Y:S05]  /*2be0*/  WARPSYNC.COLLECTIVE R0, `(.L_x_10999) ;  /* 0x0000000000087348 */ /* 0x000fea0003c00000 */
[----:B------:R0:W1:Y:S02]  /*2bf0*/  SHFL.DOWN P6, R24, R25, R22, R23 ;  /* 0x0800001619187389 */ /* 0x00006400000c0017 */
[----:B01----:R-:W-:Y:S05]  /*2c00*/  ENDCOLLECTIVE ;  /* 0x000000000000791b */ /* 0x003fea0003800000 */
.L_x_10999:
[----:B------:R-:W-:Y:S02]  /*2c10*/  IMAD.MOV.U32 R25, RZ, RZ, R28 ;  /* 0x000000ffff197224 */ /* 0x000fe400078e001c */
[----:B------:R-:W-:-:S07]  /*2c20*/  IMAD.MOV.U32 R31, RZ, RZ, R24 ;  /* 0x000000ffff1f7224 */ /* 0x000fce00078e0018 */
[----:B------:R-:W-:Y:S05]  /*2c30*/  WARPSYNC.COLLECTIVE R0, `(.L_x_11000) ;  /* 0x0000000000087348 */ /* 0x000fea0003c00000 */
[----:B------:R0:W1:Y:S02]  /*2c40*/  SHFL.DOWN P6, R24, R25, R22, R23 ;  /* 0x0800001619187389 */ /* 0x00006400000c0017 */
[----:B01----:R-:W-:Y:S05]  /*2c50*/  ENDCOLLECTIVE ;  /* 0x000000000000791b */ /* 0x003fea0003800000 */
.L_x_11000:
[----:B------:R-:W-:Y:S02]  /*2c60*/  IMAD.MOV.U32 R22, RZ, RZ, 0x4 ;  /* 0x00000004ff167424 */ /* 0x000fe400078e00ff */
[----:B------:R-:W-:-:S06]  /*2c70*/  IMAD.MOV.U32 R30, RZ, RZ, R24 ;  /* 0x000000ffff1e7224 */ /* 0x000fcc00078e0018 */
[----:B------:R-:W-:-:S10]  /*2c80*/  DADD R30, R28, R30 ;  /* 0x000000001c1e7229 */ /* 0x000fd4000000001e */
[----:B------:R-:W-:-:S07]  /*2c90*/  MOV R25, R31 ;  /* 0x0000001f00197202 */ /* 0x000fce0000000f00 */
[----:B------:R-:W-:Y:S05]  /*2ca0*/  WARPSYNC.COLLECTIVE R0, `(.L_x_11001) ;  /* 0x0000000000087348 */ /* 0x000fea0003c00000 */
[----:B------:R0:W1:Y:S02]  /*2cb0*/  SHFL.DOWN P6, R24, R25, R22, R23 ;  /* 0x0800001619187389 */ /* 0x00006400000c0017 */
[----:B01----:R-:W-:Y:S05]  /*2cc0*/  ENDCOLLECTIVE ;  /* 0x000000000000791b */ /* 0x003fea0003800000 */
.L_x_11001:
[----:B------:R-:W-:Y:S02]  /*2cd0*/  IMAD.MOV.U32 R25, RZ, RZ, R30 ;  /* 0x000000ffff197224 */ /* 0x000fe400078e001e */
[----:B------:R-:W-:-:S07]  /*2ce0*/  IMAD.MOV.U32 R33, RZ, RZ, R24 ;  /* 0x000000ffff217224 */ /* 0x000fce00078e0018 */
[----:B------:R-:W-:Y:S05]  /*2cf0*/  WARPSYNC.COLLECTIVE R0, `(.L_x_11002) ;  /* 0x0000000000087348 */ /* 0x000fea0003c00000 */
[----:B------:R0:W1:Y:S02]  /*2d00*/  SHFL.DOWN P6, R24, R25, R22, R23 ;  /* 0x0800001619187389 */ /* 0x00006400000c0017 */
[----:B01----:R-:W-:Y:S05]  /*2d10*/  ENDCOLLECTIVE ;  /* 0x000000000000791b */ /* 0x003fea0003800000 */
.L_x_11002:
[----:B------:R-:W-:Y:S02]  /*2d20*/  IMAD.MOV.U32 R22, RZ, RZ, 0x2 ;  /* 0x00000002ff167424 */ /* 0x000fe400078e00ff */
[----:B------:R-:W-:-:S06]  /*2d30*/  IMAD.MOV.U32 R32, RZ, RZ, R24 ;  /* 0x000000ffff207224 */ /* 0x000fcc00078e0018 */
[----:B------:R-:W-:-:S10]  /*2d40*/  DADD R32, R30, R32 ;  /* 0x000000001e207229 */ /* 0x000fd40000000020 */
[----:B------:R-:W-:-:S07]  /*2d50*/  MOV R25, R33 ;  /* 0x0000002100197202 */ /* 0x000fce0000000f00 */
[----:B------:R-:W-:Y:S05]  /*2d60*/  WARPSYNC.COLLECTIVE R0, `(.L_x_11003) ;  /* 0x0000000000087348 */ /* 0x000fea0003c00000 */
[----:B------:R0:W1:Y:S02]  /*2d70*/  SHFL.DOWN P6, R24, R25, R22, R23 ;  /* 0x0800001619187389 */ /* 0x00006400000c0017 */
[----:B01----:R-:W-:Y:S05]  /*2d80*/  ENDCOLLECTIVE ;  /* 0x000000000000791b */ /* 0x003fea0003800000 */
.L_x_11003:
[----:B------:R-:W-:Y:S02]  /*2d90*/  IMAD.MOV.U32 R25, RZ, RZ, R32 ;  /* 0x000000ffff197224 */ /* 0x000fe400078e0020 */
[----:B------:R-:W-:-:S07]  /*2da0*/  IMAD.MOV.U32 R27, RZ, RZ, R24 ;  /* 0x000000ffff1b7224 */ /* 0x000fce00078e0018 */
[----:B------:R-:W-:Y:S05]  /*2db0*/  WARPSYNC.COLLECTIVE R0, `(.L_x_11004) ;  /* 0x0000000000087348 */ /* 0x000fea0003c00000 */
[----:B------:R0:W1:Y:S02]  /*2dc0*/  SHFL.DOWN P6, R24, R25, R22, R23 ;  /* 0x0800001619187389 */ /* 0x00006400000c0017 */
[----:B01----:R-:W-:Y:S05]  /*2dd0*/  ENDCOLLECTIVE ;  /* 0x000000000000791b */ /* 0x003fea0003800000 */
.L_x_11004:
[----:B------:R-:W-:Y:S02]  /*2de0*/  IMAD.MOV.U32 R22, RZ, RZ, 0x1 ;  /* 0x00000001ff167424 */ /* 0x000fe400078e00ff */
[----:B------:R-:W-:-:S06]  /*2df0*/  IMAD.MOV.U32 R26, RZ, RZ, R24 ;  /* 0x000000ffff1a7224 */ /* 0x000fcc00078e0018 */
[----:B------:R-:W-:-:S10]  /*2e00*/  DADD R26, R32, R26 ;  /* 0x00000000201a7229 */ /* 0x000fd4000000001a */
[----:B------:R-:W-:-:S07]  /*2e10*/  MOV R25, R27 ;  /* 0x0000001b00197202 */ /* 0x000fce0000000f00 */
[----:B------:R-:W-:Y:S05]  /*2e20*/  WARPSYNC.COLLECTIVE R0, `(.L_x_11005) ;  /* 0x0000000000087348 */ /* 0x000fea0003c00000 */
[----:B------:R0:W1:Y:S02]  /*2e30*/  SHFL.DOWN P6, R24, R25, R22, R23 ;  /* 0x0800001619187389 */ /* 0x00006400000c0017 */
[----:B01----:R-:W-:Y:S05]  /*2e40*/  ENDCOLLECTIVE ;  /* 0x000000000000791b */ /* 0x003fea0003800000 */
.L_x_11005:
[----:B------:R-:W-:Y:S02]  /*2e50*/  IMAD.MOV.U32 R25, RZ, RZ, R26 ;  /* 0x000000ffff197224 */ /* 0x000fe400078e001a */
[----:B------:R-:W-:-:S07]  /*2e60*/  IMAD.MOV.U32 R28, RZ, RZ, R24 ;  /* 0x000000ffff1c7224 */ /* 0x000fce00078e0018 */
[----:B------:R-:W-:Y:S05]  /*2e70*/  WARPSYNC.COLLECTIVE R0, `(.L_x_11006) ;  /* 0x0000000000087348 */ /* 0x000fea0003c00000 */
[----:B------:R0:W1:Y:S02]  /*2e80*/  SHFL.DOWN P6, R24, R25, R22, R23 ;  /* 0x0800001619187389 */ /* 0x00006400000c0017 */
[----:B01----:R-:W-:Y:S05]  /*2e90*/  ENDCOLLECTIVE ;  /* 0x000000000000791b */ /* 0x003fea0003800000 */
.L_x_11006:
[----:B------:R-:W-:Y:S05]  /*2ea0*/  BRA `(.L_x_11007) ;  /* 0xffffffec00b47947 */ /* 0x000fea000383ffff */
.L_x_11008:
        /* <DEDUP_REMOVED lines=13> */
.L_x_11710:


//--------------------- .text._ZN2at6native43_GLOBAL__N__9ae7fba5_10_SoftMax_cu_9f978f6322cunn_SoftMaxForwardRegIdddNS1_25LogSoftMaxForwardEpilogueElLi3EEEvPT1_PKT_T3_ --------------------------
	.section	.text._ZN2at6native43_GLOBAL__N__9ae7fba5_10_SoftMax_cu_9f978f6322cunn_SoftMaxForwardRegIdddNS1_25LogSoftMaxForwardEpilogueElLi3EEEvPT1_PKT_T3_,"ax",@progbits
	.align	128
.text._ZN2at6native43_GLOBAL__N__9ae7fba5_10_SoftMax_cu_9f978f6322cunn_SoftMaxForwardRegIdddNS1_25LogSoftMaxForwardEpilogueElLi3EEEvPT1_PKT_T3_:
        .type           _ZN2at6native43_GLOBAL__N__9ae7fba5_10_SoftMax_cu_9f978f6322cunn_SoftMaxForwardRegIdddNS1_25LogSoftMaxForwardEpilogueElLi3EEEvPT1_PKT_T3_,@function
        .size           _ZN2at6native43_GLOBAL__N__9ae7fba5_10_SoftMax_cu_9f978f6322cunn_SoftMaxForwardRegIdddNS1_25LogSoftMaxForwardEpilogueElLi3EEEvPT1_PKT_T3_,(.L_x_11711 - _ZN2at6native43_GLOBAL__N__9ae7fba5_10_SoftMax_cu_9f978f6322cunn_SoftMaxForwardRegIdddNS1_25LogSoftMaxForwardEpilogueElLi3EEEvPT1_PKT_T3_)
        .other          _ZN2at6native43_GLOBAL__N__9ae7fba5_10_SoftMax_cu_9f978f6322cunn_SoftMaxForwardRegIdddNS1_25LogSoftMaxForwardEpilogueElLi3EEEvPT1_PKT_T3_,@"STO_CUDA_ENTRY STV_DEFAULT"
_ZN2at6native43_GLOBAL__N__9ae7fba5_10_SoftMax_cu_9f978f6322cunn_SoftMaxForwardRegIdddNS1_25LogSoftMaxForwardEpilogueElLi3EEEvPT1_PKT_T3_:
        /* <DEDUP_REMOVED lines=25> */
[----:B------:R-:W-:Y:S01]  /*0190*/  @!P1 IMAD R0, R17, UR7, R23 ;  /* 0x0000000711009c24 */ /* 0x000fe2000f8e0217 */
[----:B-1----:R-:W-:-:S04]  /*01a0*/  @!P1 LEA R4, P3, R22, R4, 0x3 ;  /* 0x0000000416049211 */ /* 0x002fc800078618ff */
[----:B------:R-:W-:Y:S01]  /*01b0*/  @!P1 LEA.HI.X R5, R22, R5, R0, 0x3, P3 ;  /* 0x0000000516059211 */ /* 0x000fe200018f1c00 */
[----:B------:R-:W-:-:S04]  /*01c0*/  @!P2 IMAD.MOV.U32 R13, RZ, RZ, RZ ;  /* 0x000000ffff0da224 */ /* 0x000fc800078e00ff */
[----:B------:R-:W4:Y:S01]  /*01d0*/  @!P1 LDG.E.64 R8, desc[UR8][R4.64] ;  /* 0x0000000804089981 */ /* 0x000f22000c1e1b00 */
[----:B------:R-:W-:-:S04]  /*01e0*/  @!P2 IMAD.WIDE.U32 R22, R16, UR7, R12 ;  /* 0x000000071016ac25 */ /* 0x000fc8000f8e000c */
[----:B------:R-:W-:Y:S01]  /*01f0*/  @!P2 IMAD R0, R17, UR7, R23 ;  /* 0x000000071100ac24 */ /* 0x000fe2000f8e0217 */
[----:B0-----:R-:W-:-:S04]  /*0200*/  @!P2 LEA R2, P3, R22, R2, 0x3 ;  /* 0x000000021602a211 */ /* 0x001fc800078618ff */
[----:B------:R-:W-:-:S05]  /*0210*/  @!P2 LEA.HI.X R3, R22, R3, R0, 0x3, P3 ;  /* 0x000000031603a211 */ /* 0x000fca00018f1c00 */
[----:B------:R0:W5:Y:S01]  /*0220*/  @!P2 LDG.E.64 R6, desc[UR8][R2.64] ;  /* 0x000000080206a981 */ /* 0x000162000c1e1b00 */
[----:B--2---:R-:W-:Y:S01]  /*0230*/  @!P0 MOV R20, 0xffffffff ;  /* 0xffffffff00148802 */ /* 0x004fe20000000f00 */
[----:B------:R-:W-:Y:S01]  /*0240*/  @!P0 IMAD.MOV.U32 R21, RZ, RZ, 0x7fefffff ;  /* 0x7fefffffff158424 */ /* 0x000fe200078e00ff */
[----:B------:R-:W1:Y:S01]  /*0250*/  S2UR UR6, SR_CgaCtaId ;  /* 0x00000000000679c3 */ /* 0x000e620000008800 */
[----:B------:R-:W-:Y:S01]  /*0260*/  UMOV UR4, 0x400 ;  /* 0x0000040000047882 */ /* 0x000fe20000000000 */
[----:B------:R-:W-:Y:S01]  /*0270*/  USHF.R.U32.HI UR5, URZ, 0x5, UR5 ;  /* 0x00000005ff057899 */ /* 0x000fe20008011605 */
[----:B------:R-:W-:Y:S02]  /*0280*/  @!P0 IMAD.MOV.U32 R23, RZ, RZ, R21 ;  /* 0x000000ffff178224 */ /* 0x000fe400078e0015 */
[----:B0-----:R-:W-:-:S03]  /*0290*/  IMAD.MOV.U32 R2, RZ, RZ, -0x1 ;  /* 0xffffffffff027424 */ /* 0x001fc600078e00ff */
[----:B------:R-:W-:Y:S02]  /*02a0*/  @!P0 LOP3.LUT R5, R23, 0x80000, RZ, 0xfc, !PT ;  /* 0x0008000017058812 */ /* 0x000fe400078efcff */
[----:B------:R-:W-:Y:S01]  /*02b0*/  MOV R3, 0xffefffff ;  /* 0xffefffff00037802 */ /* 0x000fe20000000f00 */
[----:B-1----:R-:W-:Y:S01]  /*02c0*/  ULEA UR4, UR6, UR4, 0x18 ;  /* 0x0000000406047291 */ /* 0x002fe2000f8ec0ff */
[----:B------:R-:W-:Y:S06]  /*02d0*/  BAR.SYNC.DEFER_BLOCKING 0x0 ;  /* 0x0000000000007b1d */ /* 0x000fec0000010000 */
        /* <DEDUP_REMOVED lines=49> */
[----:B------:R-:W-:Y:S01]  /*05f0*/  IMAD.MOV.U32 R4, RZ, RZ, -0x1 ;  /* 0xffffffffff047424 */ /* 0x000fe200078e00ff */
[----:B------:R-:W-:Y:S01]  /*0600*/  ISETP.GE.U32.AND P3, PT, R18, UR5, PT ;  /* 0x0000000512007c0c */ /* 0x000fe2000bf66070 */
[----:B------:R-:W-:Y:S04]  /*0610*/  SHFL.DOWN PT, R3, R21, 0x1, 0x1f ;  /* 0x08201f0015037f89 */ /* 0x000fe800000e0000 */
[----:B------:R-:W0:Y:S02]  /*0620*/  SHFL.DOWN PT, R2, R20, 0x1, 0x1f ;  /* 0x08201f0014027f89 */ /* 0x000e2400000e0000 */
[----:B0-----:R-:W-:-:S06]  /*0630*/  DSETP.GEU.AND P5, PT, R20, R2, PT ;  /* 0x000000021400722a */ /* 0x001fcc0003fae000 */
[----:B------:R-:W-:Y:S02]  /*0640*/  FSEL R3, R3, R21, !P5 ;  /* 0x0000001503037208 */ /* 0x000fe40006800000 */
[----:B------:R-:W-:Y:S02]  /*0650*/  FSEL R2, R2, R20, !P5 ;  /* 0x0000001402027208 */ /* 0x000fe40006800000 */
        /* <DEDUP_REMOVED lines=37> */
[----:B------:R0:W1:Y:S04]  /*08b0*/  SHFL.DOWN PT, R20, R25, 0x1, 0x1f ;  /* 0x08201f0019147f89 */ /* 0x00006800000e0000 */
[----:B------:R0:W2:Y:S02]  /*08c0*/  SHFL.DOWN PT, R24, R5, 0x1, 0x1f ;  /* 0x08201f0005187f89 */ /* 0x0000a400000e0000 */
.L_x_11042:
[----:B-1----:R-:W-:Y:S02]  /*08d0*/  IMAD.MOV.U32 R2, RZ, RZ, R20 ;  /* 0x000000ffff027224 */ /* 0x002fe400078e0014 */
[----:B--2---:R-:W-:Y:S02]  /*08e0*/  IMAD.MOV.U32 R3, RZ, RZ, R24 ;  /* 0x000000ffff037224 */ /* 0x004fe400078e0018 */
[----:B------:R-:W-:-:S06]  /*08f0*/  IMAD.MOV.U32 R4, RZ, RZ, R25 ;  /* 0x000000ffff047224 */ /* 0x000fcc00078e0019 */
[----:B------:R-:W-:-:S06]  /*0900*/  DSETP.GEU.AND P6, PT, R4, R2, PT ;  /* 0x000000020400722a */ /* 0x000fcc0003fce000 */
[----:B------:R-:W-:Y:S02]  /*0910*/  FSEL R2, R20, R25, !P6 ;  /* 0x0000001914027208 */ /* 0x000fe40007000000 */
[----:B------:R-:W-:Y:S02]  /*0920*/  FSEL R3, R24, R5, !P6 ;  /* 0x0000000518037208 */ /* 0x000fe40007000000 */
[----:B------:R-:W-:-:S13]  /*0930*/  ISETP.NE.AND P6, PT, R18, RZ, PT ;  /* 0x000000ff1200720c */ /* 0x000fda0003fc5270 */
[----:B------:R2:W-:Y:S01]  /*0940*/  @!P6 STS.64 [UR4], R2 ;  /* 0x00000002ff00e988 */ /* 0x0005e20008000a04 */
[----:B------:R-:W-:-:S13]  /*0950*/  @!P6 PLOP3.LUT P4, PT, PT, PT, PT, 0x80, 0x8 ;  /* 0x000000000008e81c */ /* 0x000fda0003f8f070 */
.L_x_11009:
[----:B------:R-:W-:Y:S05]  /*0960*/  WARPSYNC.ALL ;  /* 0x0000000000007948 */ /* 0x000fea0003800000 */
[----:B------:R-:W-:Y:S01]  /*0970*/  BAR.SYNC.DEFER_BLOCKING 0x0 ;  /* 0x0000000000007b1d */ /* 0x000fe20000010000 */
[----:B0-2---:R-:W-:-:S05]  /*0980*/  CS2R R2, SRZ ;  /* 0x0000000000027805 */ /* 0x005fca000001ff00 */
[----:B------:R-:W-:Y:S01]  /*0990*/  BSSY.RECONVERGENT B0, `(.L_x_11011) ;  /* 0x0000040000007945 */ /* 0x000fe20003800200 */
[----:B-1----:R-:W0:Y:S03]  /*09a0*/  LDS.64 R4, [UR4] ;  /* 0x00000004ff047984 */ /* 0x002e260008000a00 */
        /* <DEDUP_REMOVED lines=60> */
.L_x_11014:
[----:B------:R-:W-:Y:S05]  /*0d70*/  BSYNC.RECONVERGENT B1 ;  /* 0x0000000000017941 */ /* 0x000fea0003800200 */
.L_x_11013:
[----:B------:R-:W-:-:S11]  /*0d80*/  DADD R2, RZ, R22 ;  /* 0x00000000ff027229 */ /* 0x000fd60000000016 */
.L_x_11012:
[----:B------:R-:W-:Y:S05]  /*0d90*/  BSYNC.RECONVERGENT B0 ;  /* 0x0000000000007941 */ /* 0x000fea0003800200 */
.L_x_11011:
        /* <DEDUP_REMOVED lines=61> */
.L_x_11018:
[----:B------:R-:W-:Y:S05]  /*1170*/  BSYNC.RECONVERGENT B1 ;  /* 0x0000000000017941 */ /* 0x000fea0003800200 */
.L_x_11017:
[----:B------:R-:W-:-:S11]  /*1180*/  DADD R2, R2, R24 ;  /* 0x0000000002027229 */ /* 0x000fd60000000018 */
.L_x_11016:
[----:B------:R-:W-:Y:S05]  /*1190*/  BSYNC.RECONVERGENT B0 ;  /* 0x0000000000007941 */ /* 0x000fea0003800200 */
.L_x_11015:
        /* <DEDUP_REMOVED lines=61> */
.L_x_11022:
[----:B------:R-:W-:Y:S05]  /*1570*/  BSYNC.RECONVERGENT B1 ;  /* 0x0000000000017941 */ /* 0x000fea0003800200 */
.L_x_11021:
[----:B------:R-:W-:-:S11]  /*1580*/  DADD R2, R2, R24 ;  /* 0x0000000002027229 */ /* 0x000fd60000000018 */
.L_x_11020:
[----:B------:R-:W-:Y:S05]  /*1590*/  BSYNC.RECONVERGENT B0 ;  /* 0x0000000000007941 */ /* 0x000fea0003800200 */
.L_x_11019:
        /* <DEDUP_REMOVED lines=43> */
.L_x_11053:
[----:B-1--4-:R-:W-:Y:S02]  /*1850*/  IMAD.MOV.U32 R2, RZ, RZ, R20 ;  /* 0x000000ffff027224 */ /* 0x012fe400078e0014 */
[----:B---3--:R-:W-:-:S06]  /*1860*/  IMAD.MOV.U32 R3, RZ, RZ, R24 ;  /* 0x000000ffff037224 */ /* 0x008fcc00078e0018 */
[----:B--2---:R-:W-:-:S11]  /*1870*/  DADD R22, R22, R2 ;  /* 0x0000000016167229 */ /* 0x004fd60000000002 */
.L_x_11024:
[----:B------:R-:W-:Y:S05]  /*1880*/  BSYNC B0 ;  /* 0x0000000000007941 */ /* 0x000fea0003800000 */
.L_x_11023:
[----:B--2---:R-:W-:Y:S01]  /*1890*/  @P4 STS.64 [UR4], R22 ;  /* 0x00000016ff004988 */ /* 0x004fe20008000a04 */
[----:B------:R-:W-:Y:S05]  /*18a0*/  WARPSYNC.ALL ;  /* 0x0000000000007948 */ /* 0x000fea0003800000 */
[----:B------:R-:W-:Y:S06]  /*18b0*/  BAR.SYNC.DEFER_BLOCKING 0x0 ;  /* 0x0000000000007b1d */ /* 0x000fec0000010000 */
[----:B-1----:R-:W1:Y:S02]  /*18c0*/  LDS.64 R2, [UR4] ;  /* 0x00000004ff027984 */ /* 0x002e640008000a00 */
[----:B-1----:R-:W-:Y:S01]  /*18d0*/  ISETP.GT.AND P3, PT, R3, 0xfffff, PT ;  /* 0x000fffff0300780c */ /* 0x002fe20003f64270 */
[--C-:B------:R-:W-:Y:S01]  /*18e0*/  IMAD.MOV.U32 R20, RZ, RZ, R2.reuse ;  /* 0x000000ffff147224 */ /* 0x100fe200078e0002 */
[----:B------:R-:W-:Y:S01]  /*18f0*/  MOV R21, R3 ;  /* 0x0000000300157202 */ /* 0x000fe20000000f00 */
[----:B------:R-:W-:-:S10]  /*1900*/  IMAD.MOV.U32 R22, RZ, RZ, R2 ;  /* 0x000000ffff167224 */ /* 0x000fd400078e0002 */
        /* <DEDUP_REMOVED lines=16> */
[----:B------:R-:W-:Y:S02]  /*1a10*/  @P3 VIADD R3, R3, 0x1 ;  /* 0x0000000103033836 */ /* 0x000fe40000000000 */
[----:B------:R-:W-:-:S03]  /*1a20*/  @P3 IMAD.MOV.U32 R23, RZ, RZ, R21 ;  /* 0x000000ffff173224 */ /* 0x000fc600078e0015 */
[----:B------:R-:W-:Y:S01]  /*1a30*/  LOP3.LUT R2, R3, 0x80000000, RZ, 0x3c, !PT ;  /* 0x8000000003027812 */ /* 0x000fe200078e3cff */
[----:B------:R-:W-:Y:S02]  /*1a40*/  IMAD.MOV.U32 R3, RZ, RZ, 0x43300000 ;  /* 0x43300000ff037424 */ /* 0x000fe400078e00ff */
[----:B------:R-:W-:-:S06]  /*1a50*/  DADD R26, R22, 1 ;  /* 0x3ff00000161a7429 */ /* 0x000fcc0000000000 */
[----:B------:R-:W1:Y:S02]  /*1a60*/  MUFU.RCP64H R21, R27 ;  /* 0x0000001b00157308 */ /* 0x000e640000001800 */
[----:B-1----:R-:W-:-:S08]  /*1a70*/  DFMA R24, -R26, R20, 1 ;  /* 0x3ff000001a18742b */ /* 0x002fd00000000114 */
[----:B------:R-:W-:Y:S02]  /*1a80*/  DFMA R28, R24, R24, R24 ;  /* 0x00000018181c722b */ /* 0x000fe40000000018 */
[----:B------:R-:W-:-:S06]  /*1a90*/  DADD R24, R22, -1 ;  /* 0xbff0000016187429 */ /* 0x000fcc0000000000 */
[----:B------:R-:W-:-:S08]  /*1aa0*/  DFMA R20, R20, R28, R20 ;  /* 0x0000001c1414722b */ /* 0x000fd00000000014 */
[----:B------:R-:W-:-:S08]  /*1ab0*/  DMUL R22, R24, R20 ;  /* 0x0000001418167228 */ /* 0x000fd00000000000 */
[----:B------:R-:W-:-:S08]  /*1ac0*/  DFMA R22, R24, R20, R22 ;  /* 0x000000141816722b */ /* 0x000fd00000000016 */
[----:B------:R-:W-:Y:S02]  /*1ad0*/  DADD R28, R24, -R22 ;  /* 0x00000000181c7229 */ /* 0x000fe40000000816 */
[----:B------:R-:W-:-:S06]  /*1ae0*/  DMUL R26, R22, R22 ;  /* 0x00000016161a7228 */ /* 0x000fcc0000000000 */
[----:B------:R-:W-:-:S08]  /*1af0*/  DADD R28, R28, R28 ;  /* 0x000000001c1c7229 */ /* 0x000fd0000000001c */
[----:B------:R-:W-:Y:S01]  /*1b00*/  DFMA R24, R24, -R22, R28 ;  /* 0x800000161818722b */ /* 0x000fe2000000001c */
[----:B------:R-:W-:Y:S01]  /*1b10*/  MOV R28, 0x8b7a8b04 ;  /* 0x8b7a8b04001c7802 */ /* 0x000fe20000000f00 */
[----:B------:R-:W-:-:S06]  /*1b20*/  IMAD.MOV.U32 R29, RZ, RZ, 0x3ed0ee25 ;  /* 0x3ed0ee25ff1d7424 */ /* 0x000fcc00078e00ff */
        /* <DEDUP_REMOVED lines=36> */
.L_x_11026:
[----:B------:R-:W-:Y:S01]  /*1d70*/  IMAD.MOV.U32 R2, RZ, RZ, 0x0 ;  /* 0x00000000ff027424 */ /* 0x000fe200078e00ff */
[----:B------:R-:W-:Y:S02]  /*1d80*/  MOV R3, 0x7ff00000 ;  /* 0x7ff0000000037802 */ /* 0x000fe40000000f00 */
[----:B------:R-:W-:-:S04]  /*1d90*/  LOP3.LUT P3, RZ, R21, 0x7fffffff, RZ, 0xc0, !PT ;  /* 0x7fffffff15ff7812 */ /* 0x000fc8000786c0ff */
[----:B------:R-:W-:-:S10]  /*1da0*/  DFMA R2, R20, R2, +INF ;  /* 0x7ff000001402742b */ /* 0x000fd40000000002 */
[----:B------:R-:W-:Y:S02]  /*1db0*/  FSEL R20, R2, RZ, P3 ;  /* 0x000000ff02147208 */ /* 0x000fe40001800000 */
[----:B------:R-:W-:-:S07]  /*1dc0*/  FSEL R21, R3, -QNAN , P3 ;  /* 0xfff0000003157808 */ /* 0x000fce0001800000 */
.L_x_11027:
        /* <DEDUP_REMOVED lines=11> */
.L_x_11029:
[----:B------:R-:W-:Y:S05]  /*1e80*/  BSYNC.RECONVERGENT B0 ;  /* 0x0000000000007941 */ /* 0x000fea0003800200 */
.L_x_11028:
[----:B------:R-:W-:Y:S04]  /*1e90*/  BSSY.RECONVERGENT B0, `(.L_x_11030) ;  /* 0x000000b000007945 */ /* 0x000fe80003800200 */
        /* <DEDUP_REMOVED lines=10> */
.L_x_11031:
[----:B------:R-:W-:Y:S05]  /*1f40*/  BSYNC.RECONVERGENT B0 ;  /* 0x0000000000007941 */ /* 0x000fea0003800200 */
.L_x_11030:
[----:B------:R-:W-:Y:S05]  /*1f50*/  @P2 EXIT ;  /* 0x000000000000294d */ /* 0x000fea0003800000 */
[----:B------:R-:W1:Y:S01]  /*1f60*/  LDCU.64 UR4, c[0x0][0x380] ;  /* 0x00007000ff0477ac */ /* 0x000e620008000a00 */
[----:B------:R-:W-:Y:S01]  /*1f70*/  IMAD.MOV.U32 R13, RZ, RZ, RZ ;  /* 0x000000ffff0d7224 */ /* 0x000fe200078e00ff */
[----:B0-----:R-:W-:Y:S01]  /*1f80*/  DADD R4, R6, -R4 ;  /* 0x0000000006047229 */ /* 0x001fe20000000804 */
[----:B------:R-:W-:-:S04]  /*1f90*/  IMAD.WIDE.U32 R12, R16, UR7, R12 ;  /* 0x00000007100c7c25 */ /* 0x000fc8000f8e000c */
[----:B------:R-:W-:-:S03]  /*1fa0*/  IMAD R17, R17, UR7, R13 ;  /* 0x0000000711117c24 */ /* 0x000fc6000f8e020d */
[----:B------:R-:W-:Y:S01]  /*1fb0*/  DADD R20, R4, -R20 ;  /* 0x0000000004147229 */ /* 0x000fe20000000814 */
[----:B-12---:R-:W-:-:S04]  /*1fc0*/  LEA R2, P0, R12, UR4, 0x3 ;  /* 0x000000040c027c11 */ /* 0x006fc8000f8018ff */
[----:B------:R-:W-:-:S05]  /*1fd0*/  LEA.HI.X R3, R12, UR5, R17, 0x3, P0 ;  /* 0x000000050c037c11 */ /* 0x000fca00080f1c11 */
[----:B------:R-:W-:Y:S01]  /*1fe0*/  STG.E.64 desc[UR8][R2.64], R20 ;  /* 0x0000001402007986 */ /* 0x000fe2000c101b08 */
[----:B------:R-:W-:Y:S05]  /*1ff0*/  EXIT ;  /* 0x000000000000794d */ /* 0x000fea0003800000 */
.L_x_11010:
[----:B01----:R-:W-:Y:S01]  /*2000*/  IMAD.MOV.U32 R21, RZ, RZ, R5 ;  /* 0x000000ffff157224 */ /* 0x003fe200078e0005 */
[----:B------:R-:W-:Y:S01]  /*2010*/  MOV R2, 0x10 ;  /* 0x0000001000027802 */ /* 0x000fe20000000f00 */
[----:B------:R-:W-:Y:S02]  /*2020*/  IMAD.MOV.U32 R3, RZ, RZ, 0x1f ;  /* 0x0000001fff037424 */ /* 0x000fe400078e00ff */
[----:B------:R-:W-:-:S07]  /*2030*/  IMAD.MOV.U32 R0, RZ, RZ, -0x1 ;  /* 0xffffffffff007424 */ /* 0x000fce00078e00ff */
[----:B------:R-:W-:Y:S05]  /*2040*/  WARPSYNC.COLLECTIVE R0, `(.L_x_11032) ;  /* 0x0000000000087348 */ /* 0x000fea0003c00000 */
[----:B------:R0:W1:Y:S02]  /*2050*/  SHFL.DOWN P6, R20, R21, R2, R3 ;  /* 0x0800000215147389 */ /* 0x00006400000c0003 */
[----:B01----:R-:W-:Y:S05]  /*2060*/  ENDCOLLECTIVE ;  /* 0x000000000000791b */ /* 0x003fea0003800000 */
.L_x_11032:
[----:B------:R-:W-:Y:S02]  /*2070*/  IMAD.MOV.U32 R21, RZ, RZ, R4 ;  /* 0x000000ffff157224 */ /* 0x000fe400078e0004 */
[----:B------:R-:W-:-:S07]  /*2080*/  IMAD.MOV.U32 R23, RZ, RZ, R20 ;  /* 0x000000ffff177224 */ /* 0x000fce00078e0014 */
[----:B------:R-:W-:Y:S05]  /*2090*/  WARPSYNC.COLLECTIVE R0, `(.L_x_11033) ;  /* 0x0000000000087348 */ /* 0x000fea0003c00000 */
[----:B------:R0:W1:Y:S02]  /*20a0*/  SHFL.DOWN P6, R20, R21, R2, R3 ;  /* 0x0800000215147389 */ /* 0x00006400000c0003 */
[----:B01----:R-:W-:Y:S05]  /*20b0*/  ENDCOLLECTIVE ;  /* 0x000000000000791b */ /* 0x003fea0003800000 */
.L_x_11033:
        /* <DEDUP_REMOVED lines=11> */
.L_x_11034:
[----:B------:R-:W-:Y:S01]  /*2170*/  IMAD.MOV.U32 R21, RZ, RZ, R22 ;  /* 0x000000ffff157224 */ /* 0x000fe200078e0016 */
[----:B------:R-:W-:-:S07]  /*2180*/  MOV R24, R20 ;  /* 0x0000001400187202 */ /* 0x000fce0000000f00 */
[----:B------:R-:W-:Y:S05]  /*2190*/  WARPSYNC.COLLECTIVE R0, `(.L_x_11035) ;  /* 0x0000000000087348 */ /* 0x000fea0003c00000 */
[----:B------:R0:W1:Y:S02]  /*21a0*/  SHFL.DOWN P6, R20, R21, R2, R3 ;  /* 0x0800000215147389 */ /* 0x00006400000c0003 */
[----:B01----:R-:W-:Y:S05]  /*21b0*/  ENDCOLLECTIVE ;  /* 0x000000000000791b */ /* 0x003fea0003800000 */
.L_x_11035:
        /* <DEDUP_REMOVED lines=11> */
.L_x_11036:
[----:B------:R-:W-:Y:S02]  /*2270*/  IMAD.MOV.U32 R21, RZ, RZ, R26 ;  /* 0x000000ffff157224 */ /* 0x000fe400078e001a */
[----:B------:R-:W-:-:S07]  /*2280*/  IMAD.MOV.U32 R4, RZ, RZ, R20 ;  /* 0x000000ffff047224 */ /* 0x000fce00078e0014 */
[----:B------:R-:W-:Y:S05]  /*2290*/  WARPSYNC.COLLECTIVE R0, `(.L_x_11037) ;  /* 0x0000000000087348 */ /* 0x000fea0003c00000 */
[----:B------:R0:W1:Y:S02]  /*22a0*/  SHFL.DOWN P6, R20, R21, R2, R3 ;  /* 0x0800000215147389 */ /* 0x00006400000c0003 */
[----:B01----:R-:W-:Y:S05]  /*22b0*/  ENDCOLLECTIVE ;  /* 0x000000000000791b */ /* 0x003fea0003800000 */
.L_x_11037:
        /* <DEDUP_REMOVED lines=11> */
.L_x_11038:
[----:B------:R-:W-:Y:S01]  /*2370*/  MOV R21, R22 ;  /* 0x0000001600157202 */ /* 0x000fe20000000f00 */
[----:B------:R-:W-:-:S07]  /*2380*/  IMAD.MOV.U32 R4, RZ, RZ, R20 ;  /* 0x000000ffff047224 */ /* 0x000fce00078e0014 */
[----:B------:R-:W-:Y:S05]  /*2390*/  WARPSYNC.COLLECTIVE R0, `(.L_x_11039) ;  /* 0x0000000000087348 */ /* 0x000fea0003c00000 */
[----:B------:R0:W1:Y:S02]  /*23a0*/  SHFL.DOWN P6, R20, R21, R2, R3 ;  /* 0x0800000215147389 */ /* 0x00006400000c0003 */
[----:B01----:R-:W-:Y:S05]  /*23b0*/  ENDCOLLECTIVE ;  /* 0x000000000000791b */ /* 0x003fea0003800000 */
.L_x_11039:
[----:B------:R-:W-:Y:S02]  /*23c0*/  IMAD.MOV.U32 R3, RZ, RZ, R4 ;  /* 0x000000ffff037224 */ /* 0x000fe400078e0004 */
        /* <DEDUP_REMOVED lines=10> */
.L_x_11040:
[----:B------:R-:W-:Y:S02]  /*2470*/  IMAD.MOV.U32 R21, RZ, RZ, R25 ;  /* 0x000000ffff157224 */ /* 0x000fe400078e0019 */
[----:B------:R-:W-:-:S07]  /*2480*/  IMAD.MOV.U32 R24, RZ, RZ, R20 ;  /* 0x000000ffff187224 */ /* 0x000fce00078e0014 */
[----:B------:R-:W-:Y:S05]  /*2490*/  WARPSYNC.COLLECTIVE R0, `(.L_x_11041) ;  /* 0x0000000000087348 */ /* 0x000fea0003c00000 */
[----:B------:R0:W1:Y:S02]  /*24a0*/  SHFL.DOWN P6, R20, R21, R2, R3 ;  /* 0x0800000215147389 */ /* 0x00006400000c0003 */
[----:B01----:R-:W-:Y:S05]  /*24b0*/  ENDCOLLECTIVE ;  /* 0x000000000000791b */ /* 0x003fea0003800000 */
.L_x_11041:
[----:B------:R-:W-:Y:S05]  /*24c0*/  BRA `(.L_x_11042) ;  /* 0xffffffe400007947 */ /* 0x000fea000383ffff */
.L_x_11025:
[----:B-1----:R-:W-:Y:S02]  /*24d0*/  HFMA2 R3, -RZ, RZ, 0, 1.847743988037109375e-06 ;  /* 0x0000001fff037431 */ /* 0x002fe400000001ff */
[----:B--2---:R-:W-:Y:S02]  /*24e0*/  IMAD.MOV.U32 R21, RZ, RZ, R23 ;  /* 0x000000ffff157224 */ /* 0x004fe400078e0017 */
[----:B------:R-:W-:Y:S02]  /*24f0*/  IMAD.MOV.U32 R2, RZ, RZ, 0x10 ;  /* 0x00000010ff027424 */ /* 0x000fe400078e00ff */
[----:B------:R-:W-:-:S07]  /*2500*/  IMAD.MOV.U32 R0, RZ, RZ, -0x1 ;  /* 0xffffffffff007424 */ /* 0x000fce00078e00ff */
[----:B0-----:R-:W-:Y:S05]  /*2510*/  WARPSYNC.COLLECTIVE R0, `(.L_x_11043) ;  /* 0x0000000000087348 */ /* 0x001fea0003c00000 */
[----:B------:R1:W2:Y:S02]  /*2520*/  SHFL.DOWN P6, R20, R21, R2, R3 ;  /* 0x0800000215147389 */ /* 0x0002a400000c0003 */
[----:B012---:R-:W-:Y:S05]  /*2530*/  ENDCOLLECTIVE ;  /* 0x000000000000791b */ /* 0x007fea0003800000 */
.L_x_11043:
[----:B------:R-:W-:Y:S02]  /*2540*/  IMAD.MOV.U32 R21, RZ, RZ, R22 ;  /* 0x000000ffff157224 */ /* 0x000fe400078e0016 */
[----:B------:R-:W-:-:S07]  /*2550*/  IMAD.MOV.U32 R25, RZ, RZ, R20 ;  /* 0x000000ffff197224 */ /* 0x000fce00078e0014 */
[----:B------:R-:W-:Y:S05]  /*2560*/  WARPSYNC.COLLECTIVE R0, `(.L_x_11044) ;  /* 0x0000000000087348 */ /* 0x000fea0003c00000 */
[----:B------:R0:W1:Y:S02]  /*2570*/  SHFL.DOWN P6, R20, R21, R2, R3 ;  /* 0x0800000215147389 */ /* 0x00006400000c0003 */
[----:B01----:R-:W-:Y:S05]  /*2580*/  ENDCOLLECTIVE ;  /* 0x000000000000791b */ /* 0x003fea0003800000 */
.L_x_11044:
[----:B------:R-:W-:Y:S02]  /*2590*/  IMAD.MOV.U32 R2, RZ, RZ, 0x8 ;  /* 0x00000008ff027424 */ /* 0x000fe400078e00ff */
[----:B------:R-:W-:-:S06]  /*25a0*/  IMAD.MOV.U32 R24, RZ, RZ, R20 ;  /* 0x000000ffff187224 */ /* 0x000fcc00078e0014 */
[----:B------:R-:W-:-:S10]  /*25b0*/  DADD R24, R22, R24 ;  /* 0x0000000016187229 */ /* 0x000fd40000000018 */
[----:B------:R-:W-:-:S07]  /*25c0*/  MOV R21, R25 ;  /* 0x0000001900157202 */ /* 0x000fce0000000f00 */
[----:B------:R-:W-:Y:S05]  /*25d0*/  WARPSYNC.COLLECTIVE R0, `(.L_x_11045) ;  /* 0x0000000000087348 */ /* 0x000fea0003c00000 */
[----:B------:R0:W1:Y:S02]  /*25e0*/  SHFL.DOWN P6, R20, R21, R2, R3 ;  /* 0x0800000215147389 */ /* 0x00006400000c0003 */
[----:B01----:R-:W-:Y:S05]  /*25f0*/  ENDCOLLECTIVE ;  /* 0x000000000000791b */ /* 0x003fea0003800000 */
.L_x_11045:
[----:B------:R-:W-:Y:S02]  /*2600*/  IMAD.MOV.U32 R21, RZ, RZ, R24 ;  /* 0x000000ffff157224 */ /* 0x000fe400078e0018 */
[----:B------:R-:W-:-:S07]  /*2610*/  IMAD.MOV.U32 R27, RZ, RZ, R20 ;  /* 0x000000ffff1b7224 */ /* 0x000fce00078e0014 */
[----:B------:R-:W-:Y:S05]  /*2620*/  WARPSYNC.COLLECTIVE R0, `(.L_x_11046) ;  /* 0x0000000000087348 */ /* 0x000fea0003c00000 */
[----:B------:R0:W1:Y:S02]  /*2630*/  SHFL.DOWN P6, R20, R21, R2, R3 ;  /* 0x0800000215147389 */ /* 0x00006400000c0003 */
[----:B01----:R-:W-:Y:S05]  /*2640*/  ENDCOLLECTIVE ;  /* 0x000000000000791b */ /* 0x003fea0003800000 */
.L_x_11046:
[----:B------:R-:W-:Y:S02]  /*2650*/  IMAD.MOV.U32 R2, RZ, RZ, 0x4 ;  /* 0x00000004ff027424 */ /* 0x000fe400078e00ff */
[----:B------:R-:W-:-:S06]  /*2660*/  IMAD.MOV.U32 R26, RZ, RZ, R20 ;  /* 0x000000ffff1a7224 */ /* 0x000fcc00078e0014 */
[----:B------:R-:W-:-:S10]  /*2670*/  DADD R26, R24, R26 ;  /* 0x00000000181a7229 */ /* 0x000fd4000000001a */
[----:B------:R-:W-:-:S07]  /*2680*/  MOV R21, R27 ;  /* 0x0000001b00157202 */ /* 0x000fce0000000f00 */
[----:B------:R-:W-:Y:S05]  /*2690*/  WARPSYNC.COLLECTIVE R0, `(.L_x_11047) ;  /* 0x0000000000087348 */ /* 0x000fea0003c00000 */
[----:B------:R0:W1:Y:S02]  /*26a0*/  SHFL.DOWN P6, R20, R21, R2, R3 ;  /* 0x0800000215147389 */ /* 0x00006400000c0003 */
[----:B01----:R-:W-:Y:S05]  /*26b0*/  ENDCOLLECTIVE ;  /* 0x000000000000791b */ /* 0x003fea0003800000 */
.L_x_11047:
[----:B------:R-:W-:Y:S02]  /*26c0*/  IMAD.MOV.U32 R21, RZ, RZ, R26 ;  /* 0x000000ffff157224 */ /* 0x000fe400078e001a */
[----:B------:R-:W-:-:S07]  /*26d0*/  IMAD.MOV.U32 R29, RZ, RZ, R20 ;  /* 0x000000ffff1d7224 */ /* 0x000fce00078e0014 */
[----:B------:R-:W-:Y:S05]  /*26e0*/  WARPSYNC.COLLECTIVE R0, `(.L_x_11048) ;  /* 0x0000000000087348 */ /* 0x000fea0003c00000 */
[----:B------:R0:W1:Y:S02]  /*26f0*/  SHFL.DOWN P6, R20, R21, R2, R3 ;  /* 0x0800000215147389 */ /* 0x00006400000c0003 */
[----:B01----:R-:W-:Y:S05]  /*2700*/  ENDCOLLECTIVE ;  /* 0x000000000000791b */ /* 0x003fea0003800000 */
.L_x_11048:
[----:B------:R-:W-:Y:S02]  /*2710*/  IMAD.MOV.U32 R2, RZ, RZ, 0x2 ;  /* 0x00000002ff027424 */ /* 0x000fe400078e00ff */
[----:B------:R-:W-:-:S06]  /*2720*/  IMAD.MOV.U32 R28, RZ, RZ, R20 ;  /* 0x000000ffff1c7224 */ /* 0x000fcc00078e0014 */
[----:B------:R-:W-:-:S10]  /*2730*/  DADD R28, R26, R28 ;  /* 0x000000001a1c7229 */ /* 0x000fd4000000001c */
[----:B------:R-:W-:-:S07]  /*2740*/  MOV R21, R29 ;  /* 0x0000001d00157202 */ /* 0x000fce0000000f00 */
[----:B------:R-:W-:Y:S05]  /*2750*/  WARPSYNC.COLLECTIVE R0, `(.L_x_11049) ;  /* 0x0000000000087348 */ /* 0x000fea0003c00000 */
[----:B------:R0:W1:Y:S02]  /*2760*/  SHFL.DOWN P6, R20, R21, R2, R3 ;  /* 0x0800000215147389 */ /* 0x00006400000c0003 */
[----:B01----:R-:W-:Y:S05]  /*2770*/  ENDCOLLECTIVE ;  /* 0x000000000000791b */ /* 0x003fea0003800000 */
.L_x_11049:
[----:B------:R-:W-:Y:S02]  /*2780*/  IMAD.MOV.U32 R21, RZ, RZ, R28 ;  /* 0x000000ffff157224 */ /* 0x000fe400078e001c */
[----:B------:R-:W-:-:S07]  /*2790*/  IMAD.MOV.U32 R23, RZ, RZ, R20 ;  /* 0x000000ffff177224 */ /* 0x000fce00078e0014 */
[----:B------:R-:W-:Y:S05]  /*27a0*/  WARPSYNC.COLLECTIVE R0, `(.L_x_11050) ;  /* 0x0000000000087348 */ /* 0x000fea0003c00000 */
[----:B------:R0:W1:Y:S02]  /*27b0*/  SHFL.DOWN P6, R20, R21, R2, R3 ;  /* 0x0800000215147389 */ /* 0x00006400000c0003 */
[----:B01----:R-:W-:Y:S05]  /*27c0*/  ENDCOLLECTIVE ;  /* 0x000000000000791b */ /* 0x003fea0003800000 */
.L_x_11050:
[----:B------:R-:W-:Y:S02]  /*27d0*/  IMAD.MOV.U32 R2, RZ, RZ, 0x1 ;  /* 0x00000001ff027424 */ /* 0x000fe400078e00ff */
[----:B------:R-:W-:-:S06]  /*27e0*/  IMAD.MOV.U32 R22, RZ, RZ, R20 ;  /* 0x000000ffff167224 */ /* 0x000fcc00078e0014 */
[----:B------:R-:W-:-:S10]  /*27f0*/  DADD R22, R28, R22 ;  /* 0x000000001c167229 */ /* 0x000fd40000000016 */
[----:B------:R-:W-:-:S07]  /*2800*/  MOV R21, R23 ;  /* 0x0000001700157202 */ /* 0x000fce0000000f00 */
[----:B------:R-:W-:Y:S05]  /*2810*/  WARPSYNC.COLLECTIVE R0, `(.L_x_11051) ;  /* 0x0000000000087348 */ /* 0x000fea0003c00000 */
[----:B------:R0:W1:Y:S02]  /*2820*/  SHFL.DOWN P6, R20, R21, R2, R3 ;  /* 0x0800000215147389 */ /* 0x00006400000c0003 */
[----:B01----:R-:W-:Y:S05]  /*2830*/  ENDCOLLECTIVE ;  /* 0x000000000000791b */ /* 0x003fea0003800000 */
.L_x_11051:
[----:B------:R-:W-:Y:S02]  /*2840*/  IMAD.MOV.U32 R21, RZ, RZ, R22 ;  /* 0x000000ffff157224 */ /* 0x000fe400078e0016 */
[----:B------:R-:W-:-:S07]  /*2850*/  IMAD.MOV.U32 R24, RZ, RZ, R20 ;  /* 0x000000ffff187224 */ /* 0x000fce00078e0014 */
[----:B------:R-:W-:Y:S05]  /*2860*/  WARPSYNC.COLLECTIVE R0, `(.L_x_11052) ;  /* 0x0000000000087348 */ /* 0x000fea0003c00000 */
[----:B------:R0:W1:Y:S02]  /*2870*/  SHFL.DOWN P6, R20, R21, R2, R3 ;  /* 0x0800000215147389 */ /* 0x00006400000c0003 */
[----:B01----:R-:W-:Y:S05]  /*2880*/  ENDCOLLECTIVE ;  /* 0x000000000000791b */ /* 0x003fea0003800000 */
.L_x_11052:
[----:B------:R-:W-:Y:S05]  /*2890*/  BRA `(.L_x_11053) ;  /* 0xffffffec00ec7947 */ /* 0x000fea000383ffff */
.L_x_11054:
        /* <DEDUP_REMOVED lines=14> */
.L_x_11711:


//--------------------- .text._ZN2at6native43_GLOBAL__N__9ae7fba5_10_SoftMax_cu_9f978f6322cunn_SoftMaxForwardRegIdddNS1_25LogSoftMaxForwardEpilogueElLi2EEEvPT1_PKT_T3_ --------------------------
	.section	.text._ZN2at6native43_GLOBAL__N__9ae7fba5_10_SoftMax_cu_9f978f6322cunn_SoftMaxForwardRegIdddNS1_25LogSoftMaxForwardEpilogueElLi2EEEvPT1_PKT_T3_,"ax",@progbits
	.align	128
.text._ZN2at6native43_GLOBAL__N__9ae7fba5_10_SoftMax_cu_9f978f6322cunn_SoftMaxForwardRegIdddNS1_25LogSoftMaxForwardEpilogueElLi2EEEvPT1_PKT_T3_:
        .type           _ZN2at6native43_GLOBAL__N__9ae7fba5_10_SoftMax_cu_9f978f6322cunn_SoftMaxForwardRegIdddNS1_25LogSoftMaxForwardEpilogueElLi2EEEvPT1_PKT_T3_,@function
        .size           _ZN2at6native43_GLOBAL__N__9ae7fba5_10_SoftMax_cu_9f978f6322cunn_SoftMaxForwardRegIdddNS1_25LogSoftMaxForwardEpilogueElLi2EEEvPT1_PKT_T3_,(.L_x_11712 - _ZN2at6native43_GLOBAL__N__9ae7fba5_10_SoftMax_cu_9f978f6322cunn_SoftMaxForwardRegIdddNS1_25LogSoftMaxForwardEpilogueElLi2EEEvPT1_PKT_T3_)
        .other          _ZN2at6native43_GLOBAL__N__9ae7fba5_10_SoftMax_cu_9f978f6322cunn_SoftMaxForwardRegIdddNS1_25LogSoftMaxForwardEpilogueElLi2EEEvPT1_PKT_T3_,@"STO_CUDA_ENTRY STV_DEFAULT"
_ZN2at6native43_GLOBAL__N__9ae7fba5_10_SoftMax_cu_9f978f6322cunn_SoftMaxForwardRegIdddNS1_25LogSoftMaxForwardEpilogueElLi2EEEvPT1_PKT_T3_:
        /* <DEDUP_REMOVED lines=18> */
[----:B--2---:R-:W2:Y:S01]  /*0120*/  @!P0 LDG.E.64 R4, desc[UR8][R14.64] ;  /* 0x000000080e048981 */ /* 0x004ea2000c1e1b00 */
        /* <DEDUP_REMOVED lines=16> */
[----:B------:R-:W-:Y:S01]  /*0230*/  @!P0 IMAD.MOV.U32 R0, RZ, RZ, R5 ;  /* 0x000000ffff008224 */ /* 0x000fe200078e0005 */
[----:B------:R-:W-:-:S04]  /*0240*/  MOV R13, 0xffefffff ;  /* 0xffefffff000d7802 */ /* 0x000fc80000000f00 */
[----:B------:R-:W-:Y:S01]  /*0250*/  @!P0 FSEL R14, R0, -R19, P2 ;  /* 0x80000013000e8208 */ /* 0x000fe20001000000 */
[----:B------:R-:W-:-:S03]  /*0260*/  @!P0 IMAD.MOV.U32 R0, RZ, RZ, R4 ;  /* 0x000000ffff008224 */ /* 0x000fc600078e0004 */
[----:B------:R-:W-:Y:S02]  /*0270*/  @!P0 SEL R21, R21, R14, P3 ;  /* 0x0000000e15158207 */ /* 0x000fe40001800000 */
[----:B------:R-:W-:Y:S01]  /*0280*/  @!P0 SEL R0, R0, R12, P2 ;  /* 0x0000000c00008207 */ /* 0x000fe20001000000 */
[----:B------:R-:W-:Y:S02]  /*0290*/  IMAD.MOV.U32 R12, RZ, RZ, -0x1 ;  /* 0xffffffffff0c7424 */ /* 0x000fe400078e00ff */
[----:B------:R-:W-:Y:S02]  /*02a0*/  @!P0 IMAD.MOV.U32 R13, RZ, RZ, R21 ;  /* 0x000000ffff0d8224 */ /* 0x000fe400078e0015 */
[----:B------:R-:W-:Y:S02]  /*02b0*/  @!P0 IMAD.MOV.U32 R12, RZ, RZ, R0 ;  /* 0x000000ffff0c8224 */ /* 0x000fe400078e0000 */
[----:B---3--:R-:W-:Y:S02]  /*02c0*/  @!P1 IMAD.MOV.U32 R15, RZ, RZ, R3 ;  /* 0x000000ffff0f9224 */ /* 0x008fe400078e0003 */
[----:B------:R-:W-:-:S02]  /*02d0*/  @!P1 IMAD.MOV.U32 R0, RZ, RZ, R13 ;  /* 0x000000ffff009224 */ /* 0x000fc400078e000d */
        /* <DEDUP_REMOVED lines=73> */
.L_x_11082:
[----:B------:R-:W-:Y:S01]  /*0770*/  IMAD.MOV.U32 R14, RZ, RZ, R19 ;  /* 0x000000ffff0e7224 */ /* 0x000fe200078e0013 */
[----:B------:R-:W-:Y:S02]  /*0780*/  MOV R15, R18 ;  /* 0x00000012000f7202 */ /* 0x000fe40000000f00 */
[----:B------:R-:W-:-:S04]  /*0790*/  ISETP.NE.AND P6, PT, R10, RZ, PT ;  /* 0x000000ff0a00720c */ /* 0x000fc80003fc5270 */
[----:B-12---:R-:W-:-:S06]  /*07a0*/  DSETP.GEU.AND P5, PT, R14, R12, PT ;  /* 0x0000000c0e00722a */ /* 0x006fcc0003fae000 */
[----:B------:R-:W-:Y:S02]  /*07b0*/  FSEL R12, R12, R19, !P5 ;  /* 0x000000130c0c7208 */ /* 0x000fe40006800000 */
[----:B------:R-:W-:Y:S02]  /*07c0*/  FSEL R13, R13, R18, !P5 ;  /* 0x000000120d0d7208 */ /* 0x000fe40006800000 */
[----:B------:R-:W-:-:S03]  /*07d0*/  @!P6 PLOP3.LUT P3, PT, PT, PT, PT, 0x80, 0x8 ;  /* 0x000000000008e81c */ /* 0x000fc60003f6f070 */
[----:B------:R2:W-:Y:S10]  /*07e0*/  @!P6 STS.64 [UR4], R12 ;  /* 0x0000000cff00e988 */ /* 0x0005f40008000a04 */
.L_x_11055:
        /* <DEDUP_REMOVED lines=65> */
.L_x_11060:
[----:B------:R-:W-:Y:S05]  /*0c00*/  BSYNC.RECONVERGENT B1 ;  /* 0x0000000000017941 */ /* 0x000fea0003800200 */
.L_x_11059:
[----:B------:R-:W-:-:S11]  /*0c10*/  DADD R14, RZ, R18 ;  /* 0x00000000ff0e7229 */ /* 0x000fd60000000012 */
.L_x_11058:
[----:B------:R-:W-:Y:S05]  /*0c20*/  BSYNC.RECONVERGENT B0 ;  /* 0x0000000000007941 */ /* 0x000fea0003800200 */
.L_x_11057:
        /* <DEDUP_REMOVED lines=61> */
.L_x_11064:
[----:B------:R-:W-:Y:S05]  /*1000*/  BSYNC.RECONVERGENT B1 ;  /* 0x0000000000017941 */ /* 0x000fea0003800200 */
.L_x_11063:
[----:B------:R-:W-:-:S11]  /*1010*/  DADD R14, R14, R20 ;  /* 0x000000000e0e7229 */ /* 0x000fd60000000014 */
.L_x_11062:
[----:B------:R-:W-:Y:S05]  /*1020*/  BSYNC.RECONVERGENT B0 ;  /* 0x0000000000007941 */ /* 0x000fea0003800200 */
.L_x_11061:
[----:B------:R-:W-:Y:S01]  /*1030*/  SHFL.DOWN PT, R17, R15, 0x10, 0x1f ;  /* 0x0a001f000f117f89 */ /* 0x000fe200000e0000 */
[----:B------:R-:W-:Y:S03]  /*1040*/  BSSY B0, `(.L_x_11065) ;  /* 0x000002b000007945 */ /* 0x000fe60003800000 */
[----:B------:R-:W1:Y:S01]  /*1050*/  SHFL.DOWN PT, R16, R14, 0x10, 0x1f ;  /* 0x0a001f000e107f89 */ /* 0x000e6200000e0000 */
[----:B------:R-:W-:Y:S06]  /*1060*/  BAR.SYNC.DEFER_BLOCKING 0x0 ;  /* 0x0000000000007b1d */ /* 0x000fec0000010000 */
[----:B-1----:R-:W-:-:S07]  /*1070*/  DADD R16, R16, R14 ;  /* 0x0000000010107229 */ /* 0x002fce000000000e */
[----:B------:R-:W-:Y:S04]  /*1080*/  SHFL.DOWN PT, R19, R17, 0x8, 0x1f ;  /* 0x09001f0011137f89 */ /* 0x000fe800000e0000 */
        /* <DEDUP_REMOVED lines=35> */
.L_x_11093:
[----:B---3--:R-:W-:Y:S01]  /*12c0*/  IMAD.MOV.U32 R14, RZ, RZ, R20 ;  /* 0x000000ffff0e7224 */ /* 0x008fe200078e0014 */
[----:B--2---:R-:W-:-:S06]  /*12d0*/  MOV R15, R0 ;  /* 0x00000000000f7202 */ /* 0x004fcc0000000f00 */
[----:B-1----:R-:W-:-:S11]  /*12e0*/  DADD R18, R18, R14 ;  /* 0x0000000012127229 */ /* 0x002fd6000000000e */
.L_x_11066:
[----:B------:R-:W-:Y:S05]  /*12f0*/  BSYNC B0 ;  /* 0x0000000000007941 */ /* 0x000fea0003800000 */
.L_x_11065:
[----:B--2---:R-:W-:Y:S01]  /*1300*/  @P3 STS.64 [UR4], R18 ;  /* 0x00000012ff003988 */ /* 0x004fe20008000a04 */
[----:B------:R-:W-:Y:S05]  /*1310*/  WARPSYNC.ALL ;  /* 0x0000000000007948 */ /* 0x000fea0003800000 */
[----:B------:R-:W-:Y:S06]  /*1320*/  BAR.SYNC.DEFER_BLOCKING 0x0 ;  /* 0x0000000000007b1d */ /* 0x000fec0000010000 */
[----:B------:R-:W2:Y:S02]  /*1330*/  LDS.64 R22, [UR4] ;  /* 0x00000004ff167984 */ /* 0x000ea40008000a00 */
[----:B--2---:R-:W-:Y:S01]  /*1340*/  ISETP.GT.AND P2, PT, R23, 0xfffff, PT ;  /* 0x000fffff1700780c */ /* 0x004fe20003f44270 */
[----:B-1----:R-:W-:-:S02]  /*1350*/  IMAD.MOV.U32 R14, RZ, RZ, R22 ;  /* 0x000000ffff0e7224 */ /* 0x002fc400078e0016 */
        /* <DEDUP_REMOVED lines=17> */
[----:B------:R-:W-:Y:S01]  /*1470*/  LEA.HI R23, R23, R0, RZ, 0xc ;  /* 0x0000000017177211 */ /* 0x000fe200078f60ff */
[----:B------:R-:W-:Y:S01]  /*1480*/  UMOV UR10, 0x80000000 ;  /* 0x80000000000a7882 */ /* 0x000fe20000000000 */
[----:B------:R-:W-:Y:S01]  /*1490*/  ISETP.GE.U32.AND P2, PT, R21, 0x3ff6a09f, PT ;  /* 0x3ff6a09f1500780c */ /* 0x000fe20003f46070 */
[----:B------:R-:W-:-:S12]  /*14a0*/  UMOV UR11, 0x43300000 ;  /* 0x43300000000b7882 */ /* 0x000fd80000000000 */
[----:B------:R-:W-:Y:S02]  /*14b0*/  @P2 VIADD R15, R21, 0xfff00000 ;  /* 0xfff00000150f2836 */ /* 0x000fe40000000000 */
[----:B------:R-:W-:-:S03]  /*14c0*/  @P2 VIADD R23, R23, 0x1 ;  /* 0x0000000117172836 */ /* 0x000fc60000000000 */
[----:B------:R-:W-:Y:S02]  /*14d0*/  @P2 MOV R21, R15 ;  /* 0x0000000f00152202 */ /* 0x000fe40000000f00 */
[----:B------:R-:W-:Y:S02]  /*14e0*/  LOP3.LUT R22, R23, 0x80000000, RZ, 0x3c, !PT ;  /* 0x8000000017167812 */ /* 0x000fe400078e3cff */
[----:B------:R-:W-:Y:S02]  /*14f0*/  MOV R23, 0x43300000 ;  /* 0x4330000000177802 */ /* 0x000fe40000000f00 */
[C---:B------:R-:W-:Y:S02]  /*1500*/  DADD R24, R20.reuse, 1 ;  /* 0x3ff0000014187429 */ /* 0x040fe40000000000 */
[----:B------:R-:W-:Y:S02]  /*1510*/  DADD R20, R20, -1 ;  /* 0xbff0000014147429 */ /* 0x000fe40000000000 */
[----:B------:R-:W-:Y:S01]  /*1520*/  DADD R22, R22, -UR10 ;  /* 0x8000000a16167e29 */ /* 0x000fe20008000000 */
[----:B------:R-:W-:Y:S01]  /*1530*/  UMOV UR10, 0xfefa39ef ;  /* 0xfefa39ef000a7882 */ /* 0x000fe20000000000 */
[----:B------:R-:W1:Y:S01]  /*1540*/  MUFU.RCP64H R19, R25 ;  /* 0x0000001900137308 */ /* 0x000e620000001800 */
[----:B------:R-:W-:Y:S01]  /*1550*/  UMOV UR11, 0x3fe62e42 ;  /* 0x3fe62e42000b7882 */ /* 0x000fe20000000000 */
[----:B-1----:R-:W-:-:S08]  /*1560*/  DFMA R14, -R24, R18, 1 ;  /* 0x3ff00000180e742b */ /* 0x002fd00000000112 */
        /* <DEDUP_REMOVED lines=41> */
.L_x_11068:
[----:B------:R-:W-:Y:S01]  /*1800*/  IMAD.MOV.U32 R16, RZ, RZ, 0x0 ;  /* 0x00000000ff107424 */ /* 0x000fe200078e00ff */
[----:B------:R-:W-:Y:S01]  /*1810*/  LOP3.LUT P2, RZ, R15, 0x7fffffff, RZ, 0xc0, !PT ;  /* 0x7fffffff0fff7812 */ /* 0x000fe2000784c0ff */
[----:B------:R-:W-:-:S06]  /*1820*/  IMAD.MOV.U32 R17, RZ, RZ, 0x7ff00000 ;  /* 0x7ff00000ff117424 */ /* 0x000fcc00078e00ff */
[----:B------:R-:W-:-:S10]  /*1830*/  DFMA R16, R14, R16, +INF ;  /* 0x7ff000000e10742b */ /* 0x000fd40000000010 */
[----:B------:R-:W-:Y:S02]  /*1840*/  FSEL R20, R16, RZ, P2 ;  /* 0x000000ff10147208 */ /* 0x000fe40001000000 */
[----:B------:R-:W-:-:S07]  /*1850*/  FSEL R21, R17, -QNAN , P2 ;  /* 0xfff0000011157808 */ /* 0x000fce0001000000 */
.L_x_11069:
        /* <DEDUP_REMOVED lines=11> */
.L_x_11071:
[----:B------:R-:W-:Y:S05]  /*1910*/  BSYNC.RECONVERGENT B0 ;  /* 0x0000000000007941 */ /* 0x000fea0003800200 */
.L_x_11070:
[----:B------:R-:W-:Y:S05]  /*1920*/  @P1 EXIT ;  /* 0x000000000000194d */ /* 0x000fea0003800000 */
[----:B------:R-:W2:Y:S01]  /*1930*/  LDCU.64 UR4, c[0x0][0x380] ;  /* 0x00007000ff0477ac */ /* 0x000ea20008000a00 */
[----:B------:R-:W-:Y:S01]  /*1940*/  IMAD.MOV.U32 R7, RZ, RZ, RZ ;  /* 0x000000ffff077224 */ /* 0x000fe200078e00ff */
[----:B0-----:R-:W-:Y:S01]  /*1950*/  DADD R12, R2, -R12 ;  /* 0x00000000020c7229 */ /* 0x001fe2000000080c */
[----:B------:R-:W-:-:S04]  /*1960*/  IMAD.WIDE.U32 R6, R8, UR7, R6 ;  /* 0x0000000708067c25 */ /* 0x000fc8000f8e0006 */
[----:B------:R-:W-:-:S03]  /*1970*/  IMAD R9, R9, UR7, R7 ;  /* 0x0000000709097c24 */ /* 0x000fc6000f8e0207 */
[----:B------:R-:W-:Y:S01]  /*1980*/  DADD R20, R12, -R20 ;  /* 0x000000000c147229 */ /* 0x000fe20000000814 */
[----:B--2---:R-:W-:-:S04]  /*1990*/  LEA R2, P0, R6, UR4, 0x3 ;  /* 0x0000000406027c11 */ /* 0x004fc8000f8018ff */
[----:B------:R-:W-:-:S05]  /*19a0*/  LEA.HI.X R3, R6, UR5, R9, 0x3, P0 ;  /* 0x0000000506037c11 */ /* 0x000fca00080f1c09 */
[----:B------:R-:W-:Y:S01]  /*19b0*/  STG.E.64 desc[UR8][R2.64], R20 ;  /* 0x0000001402007986 */ /* 0x000fe2000c101b08 */
[----:B------:R-:W-:Y:S05]  /*19c0*/  EXIT ;  /* 0x000000000000794d */ /* 0x000fea0003800000 */
.L_x_11056:
[----:B01----:R-:W-:Y:S01]  /*19d0*/  MOV R17, R13 ;  /* 0x0000000d00117202 */ /* 0x003fe20000000f00 */
[----:B------:R-:W-:Y:S02]  /*19e0*/  IMAD.MOV.U32 R16, RZ, RZ, 0x10 ;  /* 0x00000010ff107424 */ /* 0x000fe400078e00ff */
[----:B------:R-:W-:Y:S02]  /*19f0*/  IMAD.MOV.U32 R15, RZ, RZ, 0x1f ;  /* 0x0000001fff0f7424 */ /* 0x000fe400078e00ff */
[----:B------:R-:W-:-:S07]  /*1a00*/  IMAD.MOV.U32 R14, RZ, RZ, -0x1 ;  /* 0xffffffffff0e7424 */ /* 0x000fce00078e00ff */
[----:B------:R-:W-:Y:S05]  /*1a10*/  WARPSYNC.COLLECTIVE R14, `(.L_x_11072) ;  /* 0x000000000e087348 */ /* 0x000fea0003c00000 */
[----:B------:R0:W1:Y:S02]  /*1a20*/  SHFL.DOWN P5, R20, R17, R16, R15 ;  /* 0x0800001011147389 */ /* 0x00006400000a000f */
[----:B01----:R-:W-:Y:S05]  /*1a30*/  ENDCOLLECTIVE ;  /* 0x000000000000791b */ /* 0x003fea0003800000 */
.L_x_11072:
[----:B------:R-:W-:Y:S01]  /*1a40*/  MOV R17, R12 ;  /* 0x0000000c00117202 */ /* 0x000fe20000000f00 */
[----:B------:R-:W-:-:S07]  /*1a50*/  IMAD.MOV.U32 R19, RZ, RZ, R20 ;  /* 0x000000ffff137224 */ /* 0x000fce00078e0014 */
[----:B------:R-:W-:Y:S05]  /*1a60*/  WARPSYNC.COLLECTIVE R14, `(.L_x_11073) ;  /* 0x000000000e087348 */ /* 0x000fea0003c00000 */
[----:B------:R0:W1:Y:S02]  /*1a70*/  SHFL.DOWN P5, R20, R17, R16, R15 ;  /* 0x0800001011147389 */ /* 0x00006400000a000f */
[----:B01----:R-:W-:Y:S05]  /*1a80*/  ENDCOLLECTIVE ;  /* 0x000000000000791b */ /* 0x003fea0003800000 */
.L_x_11073:
        /* <DEDUP_REMOVED lines=12> */
.L_x_11074:
[----:B------:R-:W-:Y:S02]  /*1b50*/  IMAD.MOV.U32 R17, RZ, RZ, R18 ;  /* 0x000000ffff117224 */ /* 0x000fe400078e0012 */
[----:B------:R-:W-:-:S07]  /*1b60*/  IMAD.MOV.U32 R13, RZ, RZ, R20 ;  /* 0x000000ffff0d7224 */ /* 0x000fce00078e0014 */
[----:B------:R-:W-:Y:S05]  /*1b70*/  WARPSYNC.COLLECTIVE R14, `(.L_x_11075) ;  /* 0x000000000e087348 */ /* 0x000fea0003c00000 */
[----:B------:R0:W1:Y:S02]  /*1b80*/  SHFL.DOWN P5, R20, R17, R16, R15 ;  /* 0x0800001011147389 */ /* 0x00006400000a000f */
[----:B01----:R-:W-:Y:S05]  /*1b90*/  ENDCOLLECTIVE ;  /* 0x000000000000791b */ /* 0x003fea0003800000 */
.L_x_11075:
        /* <DEDUP_REMOVED lines=9> */
.L_x_11076:
[----:B------:R-:W-:Y:S02]  /*1c30*/  IMAD.MOV.U32 R17, RZ, RZ, R22 ;  /* 0x000000ffff117224 */ /* 0x000fe400078e0016 */
[----:B------:R-:W-:-:S07]  /*1c40*/  IMAD.MOV.U32 R13, RZ, RZ, R20 ;  /* 0x000000ffff0d7224 */ /* 0x000fce00078e0014 */
[----:B------:R-:W-:Y:S05]  /*1c50*/  WARPSYNC.COLLECTIVE R14, `(.L_x_11077) ;  /* 0x000000000e087348 */ /* 0x000fea0003c00000 */
[----:B------:R0:W1:Y:S02]  /*1c60*/  SHFL.DOWN P5, R20, R17, R16, R15 ;  /* 0x0800001011147389 */ /* 0x00006400000a000f */
[----:B01----:R-:W-:Y:S05]  /*1c70*/  ENDCOLLECTIVE ;  /* 0x000000000000791b */ /* 0x003fea0003800000 */
.L_x_11077:
[----:B------:R-:W-:Y:S02]  /*1c80*/  IMAD.MOV.U32 R16, RZ, RZ, 0x2 ;  /* 0x00000002ff107424 */ /* 0x000fe400078e00ff */
[----:B------:R-:W-:Y:S01]  /*1c90*/  IMAD.MOV.U32 R12, RZ, RZ, R20 ;  /* 0x000000ffff0c7224 */ /* 0x000fe200078e0014 */
        /* <DEDUP_REMOVED lines=8> */
.L_x_11078:
[----:B------:R-:W-:Y:S02]  /*1d20*/  IMAD.MOV.U32 R17, RZ, RZ, R12 ;  /* 0x000000ffff117224 */ /* 0x000fe400078e000c */
[----:B------:R-:W-:-:S07]  /*1d30*/  IMAD.MOV.U32 R18, RZ, RZ, R20 ;  /* 0x000000ffff127224 */ /* 0x000fce00078e0014 */
[----:B------:R-:W-:Y:S05]  /*1d40*/  WARPSYNC.COLLECTIVE R14, `(.L_x_11079) ;  /* 0x000000000e087348 */ /* 0x000fea0003c00000 */
[----:B------:R0:W1:Y:S02]  /*1d50*/  SHFL.DOWN P5, R20, R17, R16, R15 ;  /* 0x0800001011147389 */ /* 0x00006400000a000f */
[----:B01----:R-:W-:Y:S05]  /*1d60*/  ENDCOLLECTIVE ;  /* 0x000000000000791b */ /* 0x003fea0003800000 */
.L_x_11079:
[----:B------:R-:W-:Y:S02]  /*1d70*/  IMAD.MOV.U32 R15, RZ, RZ, R18 ;  /* 0x000000ffff0f7224 */ /* 0x000fe400078e0012 */
[----:B------:R-:W-:Y:S01]  /*1d80*/  IMAD.MOV.U32 R16, RZ, RZ, 0x1 ;  /* 0x00000001ff107424 */ /* 0x000fe200078e00ff */
[----:B------:R-:W-:-:S06]  /*1d90*/  MOV R14, R20 ;  /* 0x00000014000e7202 */ /* 0x000fcc0000000f00 */
        /* <DEDUP_REMOVED lines=9> */
.L_x_11080:
[----:B------:R-:W-:Y:S02]  /*1e30*/  IMAD.MOV.U32 R17, RZ, RZ, R19 ;  /* 0x000000ffff117224 */ /* 0x000fe400078e0013 */
[----:B------:R-:W-:-:S07]  /*1e40*/  IMAD.MOV.U32 R13, RZ, RZ, R20 ;  /* 0x000000ffff0d7224 */ /* 0x000fce00078e0014 */
[----:B------:R-:W-:Y:S05]  /*1e50*/  WARPSYNC.COLLECTIVE R14, `(.L_x_11081) ;  /* 0x000000000e087348 */ /* 0x000fea0003c00000 */
[----:B------:R0:W1:Y:S02]  /*1e60*/  SHFL.DOWN P5, R20, R17, R16, R15 ;  /* 0x0800001011147389 */ /* 0x00006400000a000f */
[----:B01----:R-:W-:Y:S05]  /*1e70*/  ENDCOLLECTIVE ;  /* 0x000000000000791b */ /* 0x003fea0003800000 */
.L_x_11081:
[----:B------:R-:W-:Y:S01]  /*1e80*/  IMAD.MOV.U32 R12, RZ, RZ, R20 ;  /* 0x000000ffff0c7224 */ /* 0x000fe200078e0014 */
[----:B------:R-:W-:Y:S06]  /*1e90*/  BRA `(.L_x_11082) ;  /* 0xffffffe800347947 */ /* 0x000fec000383ffff */
.L_x_11067:
[----:B------:R-:W-:Y:S02]  /*1ea0*/  HFMA2 R16, -RZ, RZ, 0, 9.5367431640625e-07 ;  /* 0x00000010ff107431 */ /* 0x000fe400000001ff */
[----:B-12---:R-:W-:Y:S02]  /*1eb0*/  IMAD.MOV.U32 R17, RZ, RZ, R19 ;  /* 0x000000ffff117224 */ /* 0x006fe400078e0013 */
[----:B------:R-:W-:Y:S02]  /*1ec0*/  IMAD.MOV.U32 R15, RZ, RZ, 0x1f ;  /* 0x0000001fff0f7424 */ /* 0x000fe400078e00ff */
[----:B------:R-:W-:-:S07]  /*1ed0*/  IMAD.MOV.U32 R14, RZ, RZ, -0x1 ;  /* 0xffffffffff0e7424 */ /* 0x000fce00078e00ff */
[----:B0-----:R-:W-:Y:S05]  /*1ee0*/  WARPSYNC.COLLECTIVE R14, `(.L_x_11083) ;  /* 0x000000000e087348 */ /* 0x001fea0003c00000 */
[----:B------:R1:W2:Y:S02]  /*1ef0*/  SHFL.DOWN P5, R20, R17, R16, R15 ;  /* 0x0800001011147389 */ /* 0x0002a400000a000f */
[----:B012---:R-:W-:Y:S05]  /*1f00*/  ENDCOLLECTIVE ;  /* 0x000000000000791b */ /* 0x007fea0003800000 */
.L_x_11083:
[----:B------:R-:W-:Y:S02]  /*1f10*/  IMAD.MOV.U32 R17, RZ, RZ, R18 ;  /* 0x000000ffff117224 */ /* 0x000fe400078e0012 */
[----:B------:R-:W-:-:S07]  /*1f20*/  IMAD.MOV.U32 R23, RZ, RZ, R20 ;  /* 0x000000ffff177224 */ /* 0x000fce00078e0014 */
[----:B------:R-:W-:Y:S05]  /*1f30*/  WARPSYNC.COLLECTIVE R14, `(.L_x_11084) ;  /* 0x000000000e087348 */ /* 0x000fea0003c00000 */
[----:B------:R0:W1:Y:S02]  /*1f40*/  SHFL.DOWN P5, R20, R17, R16, R15 ;  /* 0x0800001011147389 */ /* 0x00006400000a000f */
[----:B01----:R-:W-:Y:S05]  /*1f50*/  ENDCOLLECTIVE ;  /* 0x000000000000791b */ /* 0x003fea0003800000 */
.L_x_11084:
[----:B------:R-:W-:Y:S01]  /*1f60*/  IMAD.MOV.U32 R16, RZ, RZ, 0x8 ;  /* 0x00000008ff107424 */ /* 0x000fe200078e00ff */
[----:B------:R-:W-:-:S06]  /*1f70*/  MOV R22, R20 ;  /* 0x0000001400167202 */ /* 0x000fcc0000000f00 */
[----:B------:R-:W-:-:S10]  /*1f80*/  DADD R22, R18, R22 ;  /* 0x0000000012167229 */ /* 0x000fd40000000016 */
[----:B------:R-:W-:-:S07]  /*1f90*/  IMAD.MOV.U32 R17, RZ, RZ, R23 ;  /* 0x000000ffff117224 */ /* 0x000fce00078e0017 */
[----:B------:R-:W-:Y:S05]  /*1fa0*/  WARPSYNC.COLLECTIVE R14, `(.L_x_11085) ;  /* 0x000000000e087348 */ /* 0x000fea0003c00000 */
[----:B------:R0:W1:Y:S02]  /*1fb0*/  SHFL.DOWN P5, R20, R17, R16, R15 ;  /* 0x0800001011147389 */ /* 0x00006400000a000f */
[----:B01----:R-:W-:Y:S05]  /*1fc0*/  ENDCOLLECTIVE ;  /* 0x000000000000791b */ /* 0x003fea0003800000 */
.L_x_11085:
[----:B------:R-:W-:Y:S02]  /*1fd0*/  IMAD.MOV.U32 R17, RZ, RZ, R22 ;  /* 0x000000ffff117224 */ /* 0x000fe400078e0016 */
[----:B------:R-:W-:-:S07]  /*1fe0*/  IMAD.MOV.U32 R25, RZ, RZ, R20 ;  /* 0x000000ffff197224 */ /* 0x000fce00078e0014 */
[----:B------:R-:W-:Y:S05]  /*1ff0*/  WARPSYNC.COLLECTIVE R14, `(.L_x_11086) ;  /* 0x000000000e087348 */ /* 0x000fea0003c00000 */
[----:B------:R0:W1:Y:S02]  /*2000*/  SHFL.DOWN P5, R20, R17, R16, R15 ;  /* 0x0800001011147389 */ /* 0x00006400000a000f */
[----:B01----:R-:W-:Y:S05]  /*2010*/  ENDCOLLECTIVE ;  /* 0x000000000000791b */ /* 0x003fea0003800000 */
.L_x_11086:
[----:B------:R-:W-:Y:S01]  /*2020*/  IMAD.MOV.U32 R16, RZ, RZ, 0x4 ;  /* 0x00000004ff107424 */ /* 0x000fe200078e00ff */
[----:B------:R-:W-:-:S06]  /*2030*/  MOV R24, R20 ;  /* 0x0000001400187202 */ /* 0x000fcc0000000f00 */
[----:B------:R-:W-:-:S10]  /*2040*/  DADD R24, R22, R24 ;  /* 0x0000000016187229 */ /* 0x000fd40000000018 */
[----:B------:R-:W-:-:S07]  /*2050*/  IMAD.MOV.U32 R17, RZ, RZ, R25 ;  /* 0x000000ffff117224 */ /* 0x000fce00078e0019 */
[----:B------:R-:W-:Y:S05]  /*2060*/  WARPSYNC.COLLECTIVE R14, `(.L_x_11087) ;  /* 0x000000000e087348 */ /* 0x000fea0003c00000 */
[----:B------:R0:W1:Y:S02]  /*2070*/  SHFL.DOWN P5, R20, R17, R16, R15 ;  /* 0x0800001011147389 */ /* 0x00006400000a000f */
[----:B01----:R-:W-:Y:S05]  /*2080*/  ENDCOLLECTIVE ;  /* 0x000000000000791b */ /* 0x003fea0003800000 */
.L_x_11087:
[----:B------:R-:W-:Y:S01]  /*2090*/  MOV R17, R24 ;  /* 0x0000001800117202 */ /* 0x000fe20000000f00 */
[----:B------:R-:W-:-:S07]  /*20a0*/  IMAD.MOV.U32 R27, RZ, RZ, R20 ;  /* 0x000000ffff1b7224 */ /* 0x000fce00078e0014 */
[----:B------:R-:W-:Y:S05]  /*20b0*/  WARPSYNC.COLLECTIVE R14, `(.L_x_11088) ;  /* 0x000000000e087348 */ /* 0x000fea0003c00000 */
[----:B------:R0:W1:Y:S02]  /*20c0*/  SHFL.DOWN P5, R20, R17, R16, R15 ;  /* 0x0800001011147389 */ /* 0x00006400000a000f */
[----:B01----:R-:W-:Y:S05]  /*20d0*/  ENDCOLLECTIVE ;  /* 0x000000000000791b */ /* 0x003fea0003800000 */
.L_x_11088:
[----:B------:R-:W-:Y:S02]  /*20e0*/  IMAD.MOV.U32 R16, RZ, RZ, 0x2 ;  /* 0x00000002ff107424 */ /* 0x000fe400078e00ff */
[----:B------:R-:W-:-:S06]  /*20f0*/  IMAD.MOV.U32 R26, RZ, RZ, R20 ;  /* 0x000000ffff1a7224 */ /* 0x000fcc00078e0014 */
[----:B------:R-:W-:-:S10]  /*2100*/  DADD R26, R24, R26 ;  /* 0x00000000181a7229 */ /* 0x000fd4000000001a */
[----:B------:R-:W-:-:S07]  /*2110*/  IMAD.MOV.U32 R17, RZ, RZ, R27 ;  /* 0x000000ffff117224 */ /* 0x000fce00078e001b */
[----:B------:R-:W-:Y:S05]  /*2120*/  WARPSYNC.COLLECTIVE R14, `(.L_x_11089) ;  /* 0x000000000e087348 */ /* 0x000fea0003c00000 */
[----:B------:R0:W1:Y:S02]  /*2130*/  SHFL.DOWN P5, R20, R17, R16, R15 ;  /* 0x0800001011147389 */ /* 0x00006400000a000f */
[----:B01----:R-:W-:Y:S05]  /*2140*/  ENDCOLLECTIVE ;  /* 0x000000000000791b */ /* 0x003fea0003800000 */
.L_x_11089:
[----:B------:R-:W-:Y:S01]  /*2150*/  IMAD.MOV.U32 R17, RZ, RZ, R26 ;  /* 0x000000ffff117224 */ /* 0x000fe200078e001a */
[----:B------:R-:W-:-:S07]  /*2160*/  MOV R19, R20 ;  /* 0x0000001400137202 */ /* 0x000fce0000000f00 */
[----:B------:R-:W-:Y:S05]  /*2170*/  WARPSYNC.COLLECTIVE R14, `(.L_x_11090) ;  /* 0x000000000e087348 */ /* 0x000fea0003c00000 */
[----:B------:R0:W1:Y:S02]  /*2180*/  SHFL.DOWN P5, R20, R17, R16, R15 ;  /* 0x0800001011147389 */ /* 0x00006400000a000f */
[----:B01----:R-:W-:Y:S05]  /*2190*/  ENDCOLLECTIVE ;  /* 0x000000000000791b */ /* 0x003fea0003800000 */
.L_x_11090:
[----:B------:R-:W-:Y:S01]  /*21a0*/  MOV R16, 0x1 ;  /* 0x0000000100107802 */ /* 0x000fe20000000f00 */
[----:B------:R-:W-:-:S06]  /*21b0*/  IMAD.MOV.U32 R18, RZ, RZ, R20 ;  /* 0x000000ffff127224 */ /* 0x000fcc00078e0014 */
[----:B------:R-:W-:-:S10]  /*21c0*/  DADD R18, R26, R18 ;  /* 0x000000001a127229 */ /* 0x000fd40000000012 */
[----:B------:R-:W-:-:S07]  /*21d0*/  IMAD.MOV.U32 R17, RZ, RZ, R19 ;  /* 0x000000ffff117224 */ /* 0x000fce00078e0013 */
[----:B------:R-:W-:Y:S05]  /*21e0*/  WARPSYNC.COLLECTIVE R14, `(.L_x_11091) ;  /* 0x000000000e087348 */ /* 0x000fea0003c00000 */
[----:B------:R0:W1:Y:S02]  /*21f0*/  SHFL.DOWN P5, R20, R17, R16, R15 ;  /* 0x0800001011147389 */ /* 0x00006400000a000f */
[----:B01----:R-:W-:Y:S05]  /*2200*/  ENDCOLLECTIVE ;  /* 0x000000000000791b */ /* 0x003fea0003800000 */
.L_x_11091:
[----:B------:R-:W-:Y:S02]  /*2210*/  IMAD.MOV.U32 R17, RZ, RZ, R18 ;  /* 0x000000ffff117224 */ /* 0x000fe400078e0012 */
[----:B------:R-:W-:-:S07]  /*2220*/  IMAD.MOV.U32 R0, RZ, RZ, R20 ;  /* 0x000000ffff007224 */ /* 0x000fce00078e0014 */
[----:B------:R-:W-:Y:S05]  /*2230*/  WARPSYNC.COLLECTIVE R14, `(.L_x_11092) ;  /* 0x000000000e087348 */ /* 0x000fea0003c00000 */
[----:B------:R0:W1:Y:S02]  /*2240*/  SHFL.DOWN P5, R20, R17, R16, R15 ;  /* 0x0800001011147389 */ /* 0x00006400000a000f */
[----:B01----:R-:W-:Y:S05]  /*2250*/  ENDCOLLECTIVE ;  /* 0x000000000000791b */ /* 0x003fea0003800000 */
.L_x_11092:
[----:B------:R-:W-:Y:S05]  /*2260*/  BRA `(.L_x_11093) ;  /* 0xfffffff000147947 */ /* 0x000fea000383ffff */
.L_x_11094:
        /* <DEDUP_REMOVED lines=9> */
.L_x_11712:


//--------------------- .text._ZN2at6native43_GLOBAL__N__9ae7fba5_10_SoftMax_cu_9f978f6322cunn_SoftMaxForwardRegIdddNS1_25LogSoftMaxForwardEpilogueElLi1EEEvPT1_PKT_T3_ --------------------------
	.section	.text._ZN2at6native43_GLOBAL__N__9ae7fba5_10_SoftMax_cu_9f978f6322cunn_SoftMaxForwardRegIdddNS1_25LogSoftMaxForwardEpilogueElLi1EEEvPT1_PKT_T3_,"ax",@progbits
	.align	128
.text._ZN2at6native43_GLOBAL__N__9ae7fba5_10_SoftMax_cu_9f978f6322cunn_SoftMaxForwardRegIdddNS1_25LogSoftMaxForwardEpilogueElLi1EEEvPT1_PKT_T3_:
        .type           _ZN2at6native43_GLOBAL__N__9ae7fba5_10_SoftMax_cu_9f978f6322cunn_SoftMaxForwardRegIdddNS1_25LogSoftMaxForwardEpilogueElLi1EEEvPT1_PKT_T3_,@function
        .size           _ZN2at6native43_GLOBAL__N__9ae7fba5_10_SoftMax_cu_9f978f6322cunn_SoftMaxForwardRegIdddNS1_25LogSoftMaxForwardEpilogueElLi1EEEvPT1_PKT_T3_,(.L_x_11713 - _ZN2at6native43_GLOBAL__N__9ae7fba5_10_SoftMax_cu_9f978f6322cunn_SoftMaxForwardRegIdddNS1_25LogSoftMaxForwardEpilogueElLi1EEEvPT1_PKT_T3_)
        .other          _ZN2at6native43_GLOBAL__N__9ae7fba5_10_SoftMax_cu_9f978f6322cunn_SoftMaxForwardRegIdddNS1_25LogSoftMaxForwardEpilogueElLi1EEEvPT1_PKT_T3_,@"STO_CUDA_ENTRY STV_DEFAULT"
_ZN2at6native43_GLOBAL__N__9ae7fba5_10_SoftMax_cu_9f978f6322cunn_SoftMaxForwardRegIdddNS1_25LogSoftMaxForwardEpilogueElLi1EEEvPT1_PKT_T3_:
        /* <DEDUP_REMOVED lines=18> */
[----:B------:R-:W1:Y:S01]  /*0120*/  LDCU UR5, c[0x0][0x360] ;  /* 0x00006c00ff0577ac */ /* 0x000e620008000800 */
[----:B------:R-:W-:Y:S02]  /*0130*/  @!P0 MOV R13, R8 ;  /* 0x00000008000d8202 */ /* 0x000fe40000000f00 */
[----:B------:R-:W-:Y:S01]  /*0140*/  @!P0 LOP3.LUT R15, R9, 0x80000, RZ, 0xfc, !PT ;  /* 0x00080000090f8812 */ /* 0x000fe200078efcff */
[----:B-1----:R-:W-:Y:S02]  /*0150*/  USHF.R.U32.HI UR5, URZ, 0x5, UR5 ;  /* 0x00000005ff057899 */ /* 0x002fe40008011605 */
[----:B0-----:R-:W-:Y:S01]  /*0160*/  ULEA UR4, UR6, UR4, 0x18 ;  /* 0x0000000406047291 */ /* 0x001fe2000f8ec0ff */
[----:B------:R-:W-:Y:S06]  /*0170*/  BAR.SYNC.DEFER_BLOCKING 0x0 ;  /* 0x0000000000007b1d */ /* 0x000fec0000010000 */
[----:B--2---:R-:W-:Y:S01]  /*0180*/  @!P0 DSETP.MAX.AND P1, P2, R6, -R8, PT ;  /* 0x800000080600822a */ /* 0x004fe20003a2f000 */
[----:B------:R-:W-:-:S02]  /*0190*/  @!P0 IMAD.MOV.U32 R0, RZ, RZ, R7 ;  /* 0x000000ffff008224 */ /* 0x000fc400078e0007 */
[----:B------:R-:W-:-:S03]  /*01a0*/  IMAD.MOV.U32 R8, RZ, RZ, -0x1 ;  /* 0xffffffffff087424 */ /* 0x000fc600078e00ff */
[----:B------:R-:W-:Y:S01]  /*01b0*/  @!P0 FSEL R12, R0, -R9, P1 ;  /* 0x80000009000c8208 */ /* 0x000fe20000800000 */
[----:B------:R-:W-:Y:S01]  /*01c0*/  @!P0 IMAD.MOV.U32 R0, RZ, RZ, R6 ;  /* 0x000000ffff008224 */ /* 0x000fe200078e0006 */
[----:B------:R-:W-:Y:S02]  /*01d0*/  MOV R9, 0xffefffff ;  /* 0xffefffff00097802 */ /* 0x000fe40000000f00 */
[----:B------:R-:W-:Y:S02]  /*01e0*/  @!P0 SEL R9, R15, R12, P2 ;  /* 0x0000000c0f098207 */ /* 0x000fe40001000000 */
[----:B------:R-:W-:Y:S02]  /*01f0*/  @!P0 SEL R13, R0, R13, P1 ;  /* 0x0000000d000d8207 */ /* 0x000fe40000800000 */
[----:B------:R-:W-:Y:S01]  /*0200*/  LEA.HI R0, R2, UR4, RZ, 0x1e ;  /* 0x0000000402007c11 */ /* 0x000fe2000f8ff0ff */
[----:B------:R-:W-:Y:S02]  /*0210*/  SHFL.DOWN PT, R11, R9, 0x10, 0x1f ;  /* 0x0a001f00090b7f89 */ /* 0x000fe400000e0000 */
[----:B------:R-:W-:-:S05]  /*0220*/  @!P0 IMAD.MOV.U32 R8, RZ, RZ, R13 ;  /* 0x000000ffff088224 */ /* 0x000fca00078e000d */
        /* <DEDUP_REMOVED lines=38> */
[----:B------:R-:W2:Y:S01]  /*0490*/  SHFL.DOWN PT, R16, R8, 0x10, 0x1f ;  /* 0x0a001f0008107f89 */ /* 0x000ea200000e0000 */
[----:B-1----:R-:W-:Y:S01]  /*04a0*/  IMAD.MOV.U32 R13, RZ, RZ, R11 ;  /* 0x000000ffff0d7224 */ /* 0x002fe200078e000b */
[----:B--2---:R-:W-:-:S06]  /*04b0*/  MOV R12, R16 ;  /* 0x00000010000c7202 */ /* 0x004fcc0000000f00 */
[----:B------:R-:W-:-:S06]  /*04c0*/  DSETP.GEU.AND P4, PT, R8, R12, PT ;  /* 0x0000000c0800722a */ /* 0x000fcc0003f8e000 */
[----:B------:R-:W-:Y:S02]  /*04d0*/  FSEL R22, R11, R9, !P4 ;  /* 0x000000090b167208 */ /* 0x000fe40006000000 */
[----:B------:R-:W-:-:S03]  /*04e0*/  FSEL R17, R16, R8, !P4 ;  /* 0x0000000810117208 */ /* 0x000fc60006000000 */
[----:B------:R-:W-:Y:S01]  /*04f0*/  SHFL.DOWN PT, R9, R22, 0x8, 0x1f ;  /* 0x09001f0016097f89 */ /* 0x000fe200000e0000 */
[----:B------:R-:W-:Y:S02]  /*0500*/  IMAD.MOV.U32 R13, RZ, RZ, R22 ;  /* 0x000000ffff0d7224 */ /* 0x000fe400078e0016 */
[----:B------:R-:W-:Y:S01]  /*0510*/  IMAD.MOV.U32 R12, RZ, RZ, R17 ;  /* 0x000000ffff0c7224 */ /* 0x000fe200078e0011 */
[----:B------:R-:W1:Y:S05]  /*0520*/  SHFL.DOWN PT, R8, R17, 0x8, 0x1f ;  /* 0x09001f0011087f89 */ /* 0x000e6a00000e0000 */
[----:B-1----:R-:W-:-:S06]  /*0530*/  DSETP.GEU.AND P4, PT, R12, R8, PT ;  /* 0x000000080c00722a */ /* 0x002fcc0003f8e000 */
[----:B------:R-:W-:Y:S02]  /*0540*/  FSEL R20, R9, R22, !P4 ;  /* 0x0000001609147208 */ /* 0x000fe40006000000 */
[----:B------:R-:W-:-:S03]  /*0550*/  FSEL R11, R8, R17, !P4 ;  /* 0x00000011080b7208 */ /* 0x000fc60006000000 */
[----:B------:R-:W-:Y:S01]  /*0560*/  SHFL.DOWN PT, R9, R20, 0x4, 0x1f ;  /* 0x08801f0014097f89 */ /* 0x000fe200000e0000 */
[----:B------:R-:W-:Y:S01]  /*0570*/  MOV R12, R11 ;  /* 0x0000000b000c7202 */ /* 0x000fe20000000f00 */
[----:B------:R-:W-:Y:S02]  /*0580*/  IMAD.MOV.U32 R13, RZ, RZ, R20 ;  /* 0x000000ffff0d7224 */ /* 0x000fe400078e0014 */
[----:B------:R-:W1:Y:S04]  /*0590*/  SHFL.DOWN PT, R8, R11, 0x4, 0x1f ;  /* 0x08801f000b087f89 */ /* 0x000e6800000e0000 */
[----:B-1----:R-:W-:-:S06]  /*05a0*/  DSETP.GEU.AND P4, PT, R12, R8, PT ;  /* 0x000000080c00722a */ /* 0x002fcc0003f8e000 */
        /* <DEDUP_REMOVED lines=9> */
[----:B------:R1:W2:Y:S04]  /*0640*/  SHFL.DOWN PT, R9, R20, 0x1, 0x1f ;  /* 0x08201f0014097f89 */ /* 0x0002a800000e0000 */
[----:B------:R1:W3:Y:S02]  /*0650*/  SHFL.DOWN PT, R8, R11, 0x1, 0x1f ;  /* 0x08201f000b087f89 */ /* 0x0002e400000e0000 */
.L_x_11116:
[----:B------:R-:W-:Y:S01]  /*0660*/  MOV R12, R11 ;  /* 0x0000000b000c7202 */ /* 0x000fe20000000f00 */
[----:B------:R-:W-:Y:S01]  /*0670*/  IMAD.MOV.U32 R13, RZ, RZ, R20 ;  /* 0x000000ffff0d7224 */ /* 0x000fe200078e0014 */
[----:B------:R-:W-:-:S05]  /*0680*/  ISETP.NE.AND P5, PT, R2, RZ, PT ;  /* 0x000000ff0200720c */ /* 0x000fca0003fa5270 */
[----:B--23--:R-:W-:-:S06]  /*0690*/  DSETP.GEU.AND P4, PT, R12, R8, PT ;  /* 0x000000080c00722a */ /* 0x00cfcc0003f8e000 */
[----:B------:R-:W-:Y:S02]  /*06a0*/  FSEL R8, R8, R11, !P4 ;  /* 0x0000000b08087208 */ /* 0x000fe40006000000 */
[----:B------:R-:W-:Y:S02]  /*06b0*/  FSEL R9, R9, R20, !P4 ;  /* 0x0000001409097208 */ /* 0x000fe40006000000 */
[----:B------:R-:W-:-:S03]  /*06c0*/  @!P5 PLOP3.LUT P2, PT, PT, PT, PT, 0x80, 0x8 ;  /* 0x000000000008d81c */ /* 0x000fc60003f4f070 */
[----:B------:R2:W-:Y:S10]  /*06d0*/  @!P5 STS.64 [UR4], R8 ;  /* 0x00000008ff00d988 */ /* 0x0005f40008000a04 */
.L_x_11095:
        /* <DEDUP_REMOVED lines=65> */
.L_x_11100:
[----:B------:R-:W-:Y:S05]  /*0af0*/  BSYNC.RECONVERGENT B1 ;  /* 0x0000000000017941 */ /* 0x000fea0003800200 */
.L_x_11099:
[----:B------:R-:W-:-:S11]  /*0b00*/  DADD R16, RZ, R16 ;  /* 0x00000000ff107229 */ /* 0x000fd60000000010 */
.L_x_11098:
[----:B------:R-:W-:Y:S05]  /*0b10*/  BSYNC.RECONVERGENT B0 ;  /* 0x0000000000007941 */ /* 0x000fea0003800200 */
.L_x_11097:
[----:B------:R-:W-:Y:S01]  /*0b20*/  SHFL.DOWN PT, R13, R17, 0x10, 0x1f ;  /* 0x0a001f00110d7f89 */ /* 0x000fe200000e0000 */
[----:B------:R-:W-:Y:S01]  /*0b30*/  BAR.SYNC.DEFER_BLOCKING 0x0 ;  /* 0x0000000000007b1d */ /* 0x000fe20000010000 */
[----:B------:R-:W-:Y:S02]  /*0b40*/  ISETP.NE.AND P4, PT, R10, RZ, PT ;  /* 0x000000ff0a00720c */ /* 0x000fe40003f85270 */
[----:B------:R-:W-:-:S03]  /*0b50*/  CS2R R10, SRZ ;  /* 0x00000000000a7805 */ /* 0x000fc6000001ff00 */
[----:B------:R-:W-:Y:S01]  /*0b60*/  BSSY B0, `(.L_x_11101) ;  /* 0x000002c000007945 */ /* 0x000fe20003800000 */
        /* <DEDUP_REMOVED lines=22> */
[----:B--2---:R-:W-:Y:S01]  /*0cd0*/  MOV R13, R19 ;  /* 0x00000013000d7202 */ /* 0x004fe20000000f00 */
[----:B0-----:R-:W-:-:S06]  /*0ce0*/  IMAD.MOV.U32 R12, RZ, RZ, R18 ;  /* 0x000000ffff0c7224 */ /* 0x001fcc00078e0012 */
        /* <DEDUP_REMOVED lines=8> */
[----:B0-----:R-:W-:Y:S01]  /*0d70*/  MOV R11, R23 ;  /* 0x00000017000b7202 */ /* 0x001fe20000000f00 */
[----:B--2---:R-:W-:-:S06]  /*0d80*/  IMAD.MOV.U32 R10, RZ, RZ, R22 ;  /* 0x000000ffff0a7224 */ /* 0x004fcc00078e0016 */
[----:B------:R-:W-:-:S07]  /*0d90*/  DADD R22, R20, R10 ;  /* 0x0000000014167229 */ /* 0x000fce000000000a */
[----:B------:R-:W-:Y:S04]  /*0da0*/  SHFL.DOWN PT, R11, R23, 0x2, 0x1f ;  /* 0x08401f00170b7f89 */ /* 0x000fe800000e0000 */
[----:B------:R-:W0:Y:S02]  /*0db0*/  SHFL.DOWN PT, R10, R22, 0x2, 0x1f ;  /* 0x08401f00160a7f89 */ /* 0x000e2400000e0000 */
[----:B0-----:R-:W-:-:S07]  /*0dc0*/  DADD R10, R22, R10 ;  /* 0x00000000160a7229 */ /* 0x001fce000000000a */
[----:B------:R0:W2:Y:S04]  /*0dd0*/  SHFL.DOWN PT, R0, R11, 0x1, 0x1f ;  /* 0x08201f000b007f89 */ /* 0x0000a800000e0000 */
[----:B------:R0:W3:Y:S02]  /*0de0*/  SHFL.DOWN PT, R16, R10, 0x1, 0x1f ;  /* 0x08201f000a107f89 */ /* 0x0000e400000e0000 */
.L_x_11127:
[----:B---3--:R-:W-:Y:S02]  /*0df0*/  IMAD.MOV.U32 R12, RZ, RZ, R16 ;  /* 0x000000ffff0c7224 */ /* 0x008fe400078e0010 */
[----:B--2---:R-:W-:-:S06]  /*0e00*/  IMAD.MOV.U32 R13, RZ, RZ, R0 ;  /* 0x000000ffff0d7224 */ /* 0x004fcc00078e0000 */
[----:B0-----:R-:W-:-:S11]  /*0e10*/  DADD R10, R10, R12 ;  /* 0x000000000a0a7229 */ /* 0x001fd6000000000c */
.L_x_11102:
[----:B------:R-:W-:Y:S05]  /*0e20*/  BSYNC B0 ;  /* 0x0000000000007941 */ /* 0x000fea0003800000 */
.L_x_11101:
[----:B--2---:R2:W-:Y:S01]  /*0e30*/  @P2 STS.64 [UR4], R10 ;  /* 0x0000000aff002988 */ /* 0x0045e20008000a04 */
[----:B------:R-:W-:Y:S05]  /*0e40*/  WARPSYNC.ALL ;  /* 0x0000000000007948 */ /* 0x000fea0003800000 */
[----:B------:R-:W-:Y:S06]  /*0e50*/  BAR.SYNC.DEFER_BLOCKING 0x0 ;  /* 0x0000000000007b1d */ /* 0x000fec0000010000 */
[----:B------:R-:W-:Y:S05]  /*0e60*/  @P0 EXIT ;  /* 0x000000000000094d */ /* 0x000fea0003800000 */
[----:B--2---:R-:W2:Y:S02]  /*0e70*/  LDS.64 R10, [UR4] ;  /* 0x00000004ff0a7984 */ /* 0x004ea40008000a00 */
[----:B--2---:R-:W-:Y:S01]  /*0e80*/  ISETP.GT.AND P0, PT, R11, 0xfffff, PT ;  /* 0x000fffff0b00780c */ /* 0x004fe20003f04270 */
[----:B------:R-:W-:Y:S01]  /*0e90*/  IMAD.MOV.U32 R12, RZ, RZ, R10 ;  /* 0x000000ffff0c7224 */ /* 0x000fe200078e000a */
[----:B------:R-:W-:-:S11]  /*0ea0*/  MOV R13, R11 ;  /* 0x0000000b000d7202 */ /* 0x000fd60000000f00 */
[----:B------:R-:W-:-:S10]  /*0eb0*/  @!P0 DMUL R12, R12, 1.80143985094819840000e+16 ;  /* 0x435000000c0c8828 */ /* 0x000fd40000000000 */
[----:B------:R-:W-:Y:S02]  /*0ec0*/  @!P0 IMAD.MOV.U32 R11, RZ, RZ, R13 ;  /* 0x000000ffff0b8224 */ /* 0x000fe400078e000d */
[----:B------:R-:W-:Y:S02]  /*0ed0*/  @!P0 IMAD.MOV.U32 R10, RZ, RZ, R12 ;  /* 0x000000ffff0a8224 */ /* 0x000fe400078e000c */
[----:B0-----:R-:W-:-:S05]  /*0ee0*/  VIADD R0, R11, 0xffffffff ;  /* 0xffffffff0b007836 */ /* 0x001fca0000000000 */
[----:B------:R-:W-:Y:S01]  /*0ef0*/  ISETP.GT.U32.AND P1, PT, R0, 0x7feffffe, PT ;  /* 0x7feffffe0000780c */ /* 0x000fe20003f24070 */
[----:B------:R-:W-:Y:S01]  /*0f00*/  IMAD.MOV.U32 R0, RZ, RZ, -0x3ff ;  /* 0xfffffc01ff007424 */ /* 0x000fe200078e00ff */
[----:B------:R-:W-:-:S11]  /*0f10*/  @!P0 MOV R0, 0xfffffbcb ;  /* 0xfffffbcb00008802 */ /* 0x000fd60000000f00 */
[----:B------:R-:W-:Y:S05]  /*0f20*/  @P1 BRA `(.L_x_11104) ;  /* 0x0000000400041947 */ /* 0x000fea0003800000 */
        /* <DEDUP_REMOVED lines=65> */
.L_x_11104:
[----:B------:R-:W-:Y:S01]  /*1340*/  IMAD.MOV.U32 R10, RZ, RZ, 0x0 ;  /* 0x00000000ff0a7424 */ /* 0x000fe200078e00ff */
[----:B------:R-:W-:Y:S01]  /*1350*/  LOP3.LUT P0, RZ, R13, 0x7fffffff, RZ, 0xc0, !PT ;  /* 0x7fffffff0dff7812 */ /* 0x000fe2000780c0ff */
[----:B------:R-:W-:-:S06]  /*1360*/  IMAD.MOV.U32 R11, RZ, RZ, 0x7ff00000 ;  /* 0x7ff00000ff0b7424 */ /* 0x000fcc00078e00ff */
[----:B------:R-:W-:-:S10]  /*1370*/  DFMA R10, R12, R10, +INF ;  /* 0x7ff000000c0a742b */ /* 0x000fd4000000000a */
[----:B------:R-:W-:Y:S02]  /*1380*/  FSEL R12, R10, RZ, P0 ;  /* 0x000000ff0a0c7208 */ /* 0x000fe40000000000 */
[----:B------:R-:W-:-:S07]  /*1390*/  FSEL R13, R11, -QNAN , P0 ;  /* 0xfff000000b0d7808 */ /* 0x000fce0000000000 */
.L_x_11105:
[----:B------:R-:W0:Y:S01]  /*13a0*/  LDCU.64 UR4, c[0x0][0x380] ;  /* 0x00007000ff0477ac */ /* 0x000e220008000a00 */
[----:B------:R-:W-:Y:S01]  /*13b0*/  MOV R3, RZ ;  /* 0x000000ff00037202 */ /* 0x000fe20000000f00 */
[----:B-1----:R-:W-:Y:S02]  /*13c0*/  DADD R6, R6, -R8 ;  /* 0x0000000006067229 */ /* 0x002fe40000000808 */
[----:B------:R-:W-:-:S04]  /*13d0*/  IMAD.WIDE.U32 R8, R4, UR7, R2 ;  /* 0x0000000704087c25 */ /* 0x000fc8000f8e0002 */
[----:B------:R-:W-:Y:S02]  /*13e0*/  IMAD R5, R5, UR7, R9 ;  /* 0x0000000705057c24 */ /* 0x000fe4000f8e0209 */
[----:B------:R-:W-:Y:S01]  /*13f0*/  DADD R12, R6, -R12 ;  /* 0x00000000060c7229 */ /* 0x000fe2000000080c */
[----:B0-----:R-:W-:-:S04]  /*1400*/  LEA R2, P0, R8, UR4, 0x3 ;  /* 0x0000000408027c11 */ /* 0x001fc8000f8018ff */
[----:B------:R-:W-:-:S05]  /*1410*/  LEA.HI.X R3, R8, UR5, R5, 0x3, P0 ;  /* 0x0000000508037c11 */ /* 0x000fca00080f1c05 */
[----:B------:R-:W-:Y:S01]  /*1420*/  STG.E.64 desc[UR8][R2.64], R12 ;  /* 0x0000000c02007986 */ /* 0x000fe2000c101b08 */
[----:B------:R-:W-:Y:S05]  /*1430*/  EXIT ;  /* 0x000000000000794d */ /* 0x000fea0003800000 */
.L_x_11096:
[----:B01----:R-:W-:Y:S01]  /*1440*/  IMAD.MOV.U32 R15, RZ, RZ, R9 ;  /* 0x000000ffff0f7224 */ /* 0x003fe200078e0009 */
[----:B------:R-:W-:Y:S01]  /*1450*/  MOV R12, 0xffffffff ;  /* 0xffffffff000c7802 */ /* 0x000fe20000000f00 */
[----:B------:R-:W-:Y:S02]  /*1460*/  IMAD.MOV.U32 R14, RZ, RZ, 0x10 ;  /* 0x00000010ff0e7424 */ /* 0x000fe400078e00ff */
[----:B------:R-:W-:-:S07]  /*1470*/  IMAD.MOV.U32 R13, RZ, RZ, 0x1f ;  /* 0x0000001fff0d7424 */ /* 0x000fce00078e00ff */
[----:B------:R-:W-:Y:S05]  /*1480*/  WARPSYNC.COLLECTIVE R12, `(.L_x_11106) ;  /* 0x000000000c087348 */ /* 0x000fea0003c00000 */
[----:B------:R0:W1:Y:S02]  /*1490*/  SHFL.DOWN P4, R16, R15, R14, R13 ;  /* 0x0800000e0f107389 */ /* 0x000064000008000d */
[----:B01----:R-:W-:Y:S05]  /*14a0*/  ENDCOLLECTIVE ;  /* 0x000000000000791b */ /* 0x003fea0003800000 */
.L_x_11106:
[----:B------:R-:W-:Y:S02]  /*14b0*/  IMAD.MOV.U32 R15, RZ, RZ, R8 ;  /* 0x000000ffff0f7224 */ /* 0x000fe400078e0008 */
[----:B------:R-:W-:-:S07]  /*14c0*/  IMAD.MOV.U32 R11, RZ, RZ, R16 ;  /* 0x000000ffff0b7224 */ /* 0x000fce00078e0010 */
[----:B------:R-:W-:Y:S05]  /*14d0*/  WARPSYNC.COLLECTIVE R12, `(.L_x_11107) ;  /* 0x000000000c087348 */ /* 0x000fea0003c00000 */
[----:B------:R0:W1:Y:S02]  /*14e0*/  SHFL.DOWN P4, R16, R15, R14, R13 ;  /* 0x0800000e0f107389 */ /* 0x000064000008000d */
[----:B01----:R-:W-:Y:S05]  /*14f0*/  ENDCOLLECTIVE ;  /* 0x000000000000791b */ /* 0x003fea0003800000 */
.L_x_11107:
[----:B------:R-:W-:Y:S01]  /*1500*/  MOV R13, R11 ;  /* 0x0000000b000d7202 */ /* 0x000fe20000000f00 */
        /* <DEDUP_REMOVED lines=11> */
.L_x_11108:
[----:B------:R-:W-:Y:S02]  /*15c0*/  IMAD.MOV.U32 R15, RZ, RZ, R17 ;  /* 0x000000ffff0f7224 */ /* 0x000fe400078e0011 */
[----:B------:R-:W-:-:S07]  /*15d0*/  IMAD.MOV.U32 R9, RZ, RZ, R16 ;  /* 0x000000ffff097224 */ /* 0x000fce00078e0010 */
[----:B------:R-:W-:Y:S05]  /*15e0*/  WARPSYNC.COLLECTIVE R12, `(.L_x_11109) ;  /* 0x000000000c087348 */ /* 0x000fea0003c00000 */
[----:B------:R0:W1:Y:S02]  /*15f0*/  SHFL.DOWN P4, R16, R15, R14, R13 ;  /* 0x0800000e0f107389 */ /* 0x000064000008000d */
[----:B01----:R-:W-:Y:S05]  /*1600*/  ENDCOLLECTIVE ;  /* 0x000000000000791b */ /* 0x003fea0003800000 */
.L_x_11109:
[----:B------:R-:W-:Y:S01]  /*1610*/  MOV R12, R17 ;  /* 0x00000011000c7202 */ /* 0x000fe20000000f00 */
        /* <DEDUP_REMOVED lines=12> */
.L_x_11110:
[----:B------:R-:W-:Y:S02]  /*16e0*/  IMAD.MOV.U32 R15, RZ, RZ, R11 ;  /* 0x000000ffff0f7224 */ /* 0x000fe400078e000b */
[----:B------:R-:W-:-:S07]  /*16f0*/  IMAD.MOV.U32 R9, RZ, RZ, R16 ;  /* 0x000000ffff097224 */ /* 0x000fce00078e0010 */
[----:B------:R-:W-:Y:S05]  /*1700*/  WARPSYNC.COLLECTIVE R12, `(.L_x_11111) ;  /* 0x000000000c087348 */ /* 0x000fea0003c00000 */
[----:B------:R0:W1:Y:S02]  /*1710*/  SHFL.DOWN P4, R16, R15, R14, R13 ;  /* 0x0800000e0f107389 */ /* 0x000064000008000d */
[----:B01----:R-:W-:Y:S05]  /*1720*/  ENDCOLLECTIVE ;  /* 0x000000000000791b */ /* 0x003fea0003800000 */
.L_x_11111:
[----:B------:R-:W-:Y:S01]  /*1730*/  IMAD.MOV.U32 R12, RZ, RZ, R11 ;  /* 0x000000ffff0c7224 */ /* 0x000fe200078e000b */
[----:B------:R-:W-:Y:S01]  /*1740*/  MOV R14, 0x2 ;  /* 0x00000002000e7802 */ /* 0x000fe20000000f00 */
[----:B------:R-:W-:Y:S01]  /*1750*/  IMAD.MOV.U32 R13, RZ, RZ, R20 ;  /* 0x000000ffff0d7224 */ /* 0x000fe200078e0014 */
        /* <DEDUP_REMOVED lines=10> */
.L_x_11112:
[----:B------:R-:W-:Y:S01]  /*1800*/  MOV R15, R17 ;  /* 0x00000011000f7202 */ /* 0x000fe20000000f00 */
[----:B------:R-:W-:-:S07]  /*1810*/  IMAD.MOV.U32 R9, RZ, RZ, R16 ;  /* 0x000000ffff097224 */ /* 0x000fce00078e0010 */
[----:B------:R-:W-:Y:S05]  /*1820*/  WARPSYNC.COLLECTIVE R12, `(.L_x_11113) ;  /* 0x000000000c087348 */ /* 0x000fea0003c00000 */
[----:B------:R0:W1:Y:S02]  /*1830*/  SHFL.DOWN P4, R16, R15, R14, R13 ;  /* 0x0800000e0f107389 */ /* 0x000064000008000d */
[----:B01----:R-:W-:Y:S05]  /*1840*/  ENDCOLLECTIVE ;  /* 0x000000000000791b */ /* 0x003fea0003800000 */
.L_x_11113:
[----:B------:R-:W-:Y:S02]  /*1850*/  IMAD.MOV.U32 R12, RZ, RZ, R17 ;  /* 0x000000ffff0c7224 */ /* 0x000fe400078e0011 */
        /* <DEDUP_REMOVED lines=12> */
.L_x_11114:
[----:B------:R-:W-:Y:S01]  /*1920*/  IMAD.MOV.U32 R15, RZ, RZ, R11 ;  /* 0x000000ffff0f7224 */ /* 0x000fe200078e000b */
[----:B------:R-:W-:-:S07]  /*1930*/  MOV R9, R16 ;  /* 0x0000001000097202 */ /* 0x000fce0000000f00 */
[----:B------:R-:W-:Y:S05]  /*1940*/  WARPSYNC.COLLECTIVE R12, `(.L_x_11115) ;  /* 0x000000000c087348 */ /* 0x000fea0003c00000 */
[----:B------:R0:W1:Y:S02]  /*1950*/  SHFL.DOWN P4, R16, R15, R14, R13 ;  /* 0x0800000e0f107389 */ /* 0x000064000008000d */
[----:B01----:R-:W-:Y:S05]  /*1960*/  ENDCOLLECTIVE ;  /* 0x000000000000791b */ /* 0x003fea0003800000 */
.L_x_11115:
[----:B------:R-:W-:Y:S01]  /*1970*/  IMAD.MOV.U32 R8, RZ, RZ, R16 ;  /* 0x000000ffff087224 */ /* 0x000fe200078e0010 */
[----:B------:R-:W-:Y:S06]  /*1980*/  BRA `(.L_x_11116) ;  /* 0xffffffec00347947 */ /* 0x000fec000383ffff */
.L_x_11103:
[----:B------:R-:W-:Y:S02]  /*1990*/  HFMA2 R14, -RZ, RZ, 0, 9.5367431640625e-07 ;  /* 0x00000010ff0e7431 */ /* 0x000fe400000001ff */
[----:B--2---:R-:W-:Y:S02]  /*19a0*/  IMAD.MOV.U32 R15, RZ, RZ, R11 ;  /* 0x000000ffff0f7224 */ /* 0x004fe400078e000b */
[----:B------:R-:W-:Y:S02]  /*19b0*/  IMAD.MOV.U32 R13, RZ, RZ, 0x1f ;  /* 0x0000001fff0d7424 */ /* 0x000fe400078e00ff */
[----:B------:R-:W-:-:S07]  /*19c0*/  IMAD.MOV.U32 R12, RZ, RZ, -0x1 ;  /* 0xffffffffff0c7424 */ /* 0x000fce00078e00ff */
[----:B01----:R-:W-:Y:S05]  /*19d0*/  WARPSYNC.COLLECTIVE R12, `(.L_x_11117) ;  /* 0x000000000c087348 */ /* 0x003fea0003c00000 */
[----:B0-----:R0:W2:Y:S02]  /*19e0*/  SHFL.DOWN P4, R16, R15, R14, R13 ;  /* 0x0800000e0f107389 */ /* 0x0010a4000008000d */
[----:B012---:R-:W-:Y:S05]  /*19f0*/  ENDCOLLECTIVE ;  /* 0x000000000000791b */ /* 0x007fea0003800000 */
.L_x_11117:
[----:B------:R-:W-:Y:S01]  /*1a00*/  MOV R15, R10 ;  /* 0x0000000a000f7202 */ /* 0x000fe20000000f00 */
[----:B------:R-:W-:-:S07]  /*1a10*/  IMAD.MOV.U32 R19, RZ, RZ, R16 ;  /* 0x000000ffff137224 */ /* 0x000fce00078e0010 */
[----:B------:R-:W-:Y:S05]  /*1a20*/  WARPSYNC.COLLECTIVE R12, `(.L_x_11118) ;  /* 0x000000000c087348 */ /* 0x000fea0003c00000 */
[----:B------:R0:W1:Y:S02]  /*1a30*/  SHFL.DOWN P4, R16, R15, R14, R13 ;  /* 0x0800000e0f107389 */ /* 0x000064000008000d */
[----:B01----:R-:W-:Y:S05]  /*1a40*/  ENDCOLLECTIVE ;  /* 0x000000000000791b */ /* 0x003fea0003800000 */
.L_x_11118:
[----:B------:R-:W-:Y:S02]  /*1a50*/  IMAD.MOV.U32 R14, RZ, RZ, 0x8 ;  /* 0x00000008ff0e7424 */ /* 0x000fe400078e00ff */
[----:B------:R-:W-:-:S06]  /*1a60*/  IMAD.MOV.U32 R18, RZ, RZ, R16 ;  /* 0x000000ffff127224 */ /* 0x000fcc00078e0010 */
[----:B------:R-:W-:-:S10]  /*1a70*/  DADD R18, R10, R18 ;  /* 0x000000000a127229 */ /* 0x000fd40000000012 */
[----:B------:R-:W-:-:S07]  /*1a80*/  IMAD.MOV.U32 R15, RZ, RZ, R19 ;  /* 0x000000ffff0f7224 */ /* 0x000fce00078e0013 */
[----:B------:R-:W-:Y:S05]  /*1a90*/  WARPSYNC.COLLECTIVE R12, `(.L_x_11119) ;  /* 0x000000000c087348 */ /* 0x000fea0003c00000 */
[----:B------:R0:W1:Y:S02]  /*1aa0*/  SHFL.DOWN P4, R16, R15, R14, R13 ;  /* 0x0800000e0f107389 */ /* 0x000064000008000d */
[----:B01----:R-:W-:Y:S05]  /*1ab0*/  ENDCOLLECTIVE ;  /* 0x000000000000791b */ /* 0x003fea0003800000 */
.L_x_11119:
[----:B------:R-:W-:Y:S01]  /*1ac0*/  IMAD.MOV.U32 R15, RZ, RZ, R18 ;  /* 0x000000ffff0f7224 */ /* 0x000fe200078e0012 */
[----:B------:R-:W-:-:S07]  /*1ad0*/  MOV R21, R16 ;  /* 0x0000001000157202 */ /* 0x000fce0000000f00 */
[----:B------:R-:W-:Y:S05]  /*1ae0*/  WARPSYNC.COLLECTIVE R12, `(.L_x_11120) ;  /* 0x000000000c087348 */ /* 0x000fea0003c00000 */
[----:B------:R0:W1:Y:S02]  /*1af0*/  SHFL.DOWN P4, R16, R15, R14, R13 ;  /* 0x0800000e0f107389 */ /* 0x000064000008000d */
[----:B01----:R-:W-:Y:S05]  /*1b00*/  ENDCOLLECTIVE ;  /* 0x000000000000791b */ /* 0x003fea0003800000 */
.L_x_11120:
[----:B------:R-:W-:Y:S02]  /*1b10*/  IMAD.MOV.U32 R14, RZ, RZ, 0x4 ;  /* 0x00000004ff0e7424 */ /* 0x000fe400078e00ff */
[----:B------:R-:W-:-:S06]  /*1b20*/  IMAD.MOV.U32 R20, RZ, RZ, R16 ;  /* 0x000000ffff147224 */ /* 0x000fcc00078e0010 */
[----:B------:R-:W-:-:S10]  /*1b30*/  DADD R20, R18, R20 ;  /* 0x0000000012147229 */ /* 0x000fd40000000014 */
[----:B------:R-:W-:-:S07]  /*1b40*/  MOV R15, R21 ;  /* 0x00000015000f7202 */ /* 0x000fce0000000f00 */
[----:B------:R-:W-:Y:S05]  /*1b50*/  WARPSYNC.COLLECTIVE R12, `(.L_x_11121) ;  /* 0x000000000c087348 */ /* 0x000fea0003c00000 */
[----:B------:R0:W1:Y:S02]  /*1b60*/  SHFL.DOWN P4, R16, R15, R14, R13 ;  /* 0x0800000e0f107389 */ /* 0x000064000008000d */
[----:B01----:R-:W-:Y:S05]  /*1b70*/  ENDCOLLECTIVE ;  /* 0x000000000000791b */ /* 0x003fea0003800000 */
.L_x_11121:
[----:B------:R-:W-:Y:S01]  /*1b80*/  MOV R15, R20 ;  /* 0x00000014000f7202 */ /* 0x000fe20000000f00 */
[----:B------:R-:W-:-:S07]  /*1b90*/  IMAD.MOV.U32 R23, RZ, RZ, R16 ;  /* 0x000000ffff177224 */ /* 0x000fce00078e0010 */
[----:B------:R-:W-:Y:S05]  /*1ba0*/  WARPSYNC.COLLECTIVE R12, `(.L_x_11122) ;  /* 0x000000000c087348 */ /* 0x000fea0003c00000 */
[----:B------:R0:W1:Y:S02]  /*1bb0*/  SHFL.DOWN P4, R16, R15, R14, R13 ;  /* 0x0800000e0f107389 */ /* 0x000064000008000d */
[----:B01----:R-:W-:Y:S05]  /*1bc0*/  ENDCOLLECTIVE ;  /* 0x000000000000791b */ /* 0x003fea0003800000 */
.L_x_11122:
[----:B------:R-:W-:Y:S01]  /*1bd0*/  MOV R14, 0x2 ;  /* 0x00000002000e7802 */ /* 0x000fe20000000f00 */
[----:B------:R-:W-:-:S06]  /*1be0*/  IMAD.MOV.U32 R22, RZ, RZ, R16 ;  /* 0x000000ffff167224 */ /* 0x000fcc00078e0010 */
[----:B------:R-:W-:-:S10]  /*1bf0*/  DADD R22, R20, R22 ;  /* 0x0000000014167229 */ /* 0x000fd40000000016 */
[----:B------:R-:W-:-:S07]  /*1c00*/  IMAD.MOV.U32 R15, RZ, RZ, R23 ;  /* 0x000000ffff0f7224 */ /* 0x000fce00078e0017 */
[----:B------:R-:W-:Y:S05]  /*1c10*/  WARPSYNC.COLLECTIVE R12, `(.L_x_11123) ;  /* 0x000000000c087348 */ /* 0x000fea0003c00000 */
[----:B------:R0:W1:Y:S02]  /*1c20*/  SHFL.DOWN P4, R16, R15, R14, R13 ;  /* 0x0800000e0f107389 */ /* 0x000064000008000d */
[----:B01----:R-:W-:Y:S05]  /*1c30*/  ENDCOLLECTIVE ;  /* 0x000000000000791b */ /* 0x003fea0003800000 */
.L_x_11123:
[----:B------:R-:W-:Y:S02]  /*1c40*/  IMAD.MOV.U32 R15, RZ, RZ, R22 ;  /* 0x000000ffff0f7224 */ /* 0x000fe400078e0016 */
[----:B------:R-:W-:-:S07]  /*1c50*/  IMAD.MOV.U32 R11, RZ, RZ, R16 ;  /* 0x000000ffff0b7224 */ /* 0x000fce00078e0010 */
[----:B------:R-:W-:Y:S05]  /*1c60*/  WARPSYNC.COLLECTIVE R12, `(.L_x_11124) ;  /* 0x000000000c087348 */ /* 0x000fea0003c00000 */
[----:B------:R0:W1:Y:S02]  /*1c70*/  SHFL.DOWN P4, R16, R15, R14, R13 ;  /* 0x0800000e0f107389 */ /* 0x000064000008000d */
[----:B01----:R-:W-:Y:S05]  /*1c80*/  ENDCOLLECTIVE ;  /* 0x000000000000791b */ /* 0x003fea0003800000 */
.L_x_11124:
[----:B------:R-:W-:Y:S01]  /*1c90*/  IMAD.MOV.U32 R14, RZ, RZ, 0x1 ;  /* 0x00000001ff0e7424 */ /* 0x000fe200078e00ff */
[----:B------:R-:W-:-:S06]  /*1ca0*/  MOV R10, R16 ;  /* 0x00000010000a7202 */ /* 0x000fcc0000000f00 */
[----:B------:R-:W-:-:S10]  /*1cb0*/  DADD R10, R22, R10 ;  /* 0x00000000160a7229 */ /* 0x000fd4000000000a */
[----:B------:R-:W-:-:S07]  /*1cc0*/  IMAD.MOV.U32 R15, RZ, RZ, R11 ;  /* 0x000000ffff0f7224 */ /* 0x000fce00078e000b */
[----:B------:R-:W-:Y:S05]  /*1cd0*/  WARPSYNC.COLLECTIVE R12, `(.L_x_11125) ;  /* 0x000000000c087348 */ /* 0x000fea0003c00000 */
[----:B------:R0:W1:Y:S02]  /*1ce0*/  SHFL.DOWN P4, R16, R15, R14, R13 ;  /* 0x0800000e0f107389 */ /* 0x000064000008000d */
[----:B01----:R-:W-:Y:S05]  /*1cf0*/  ENDCOLLECTIVE ;  /* 0x000000000000791b */ /* 0x003fea0003800000 */
.L_x_11125:
[----:B------:R-:W-:Y:S01]  /*1d00*/  IMAD.MOV.U32 R15, RZ, RZ, R10 ;  /* 0x000000ffff0f7224 */ /* 0x000fe200078e000a */
[----:B------:R-:W-:-:S07]  /*1d10*/  MOV R0, R16 ;  /* 0x0000001000007202 */ /* 0x000fce0000000f00 */
[----:B------:R-:W-:Y:S05]  /*1d20*/  WARPSYNC.COLLECTIVE R12, `(.L_x_11126) ;  /* 0x000000000c087348 */ /* 0x000fea0003c00000 */
[----:B------:R0:W1:Y:S02]  /*1d30*/  SHFL.DOWN P4, R16, R15, R14, R13 ;  /* 0x0800000e0f107389 */ /* 0x000064000008000d */
[----:B01----:R-:W-:Y:S05]  /*1d40*/  ENDCOLLECTIVE ;  /* 0x000000000000791b */ /* 0x003fea0003800000 */
.L_x_11126:
[----:B------:R-:W-:Y:S05]  /*1d50*/  BRA `(.L_x_11127) ;  /* 0xfffffff000247947 */ /* 0x000fea000383ffff */
.L_x_11128:
        /* <DEDUP_REMOVED lines=10> */
.L_x_11713:


//--------------------- .nv.shared._ZN43_GLOBAL__N__9ae7fba5_10_SoftMax_cu_9f978f6321softmax_warp_backwardIN3c108BFloat16ES2_fLi10ELb0ELb1EEEvPT0_PKT_S7_iiiPKb --------------------------
	.section	.nv.shared._ZN43_GLOBAL__N__9ae7fba5_10_SoftMax_cu_9f978f6321softmax_warp_backwardIN3c108BFloat16ES2_fLi10ELb0ELb1EEEvPT0_PKT_S7_iiiPKb,"aw",@nobits
	.sectionflags	@""
	.align	16
	.zero		1024


//--------------------- .nv.shared.reserved.0     --------------------------
	.section	.nv.shared.reserved.0,"aw",@nobits
	.weak		__nv_reservedSMEM_offset_0_alias
	.size		__nv_reservedSMEM_offset_0_alias, 0, 64
	.other		__nv_reservedSMEM_offset_0_alias,@"STO_CUDA_RESERVED_SHARED STV_DEFAULT"
__nv_reservedSMEM_offset_0_alias:
	.zero		0
	.zero		64


//--------------------- .nv.global                --------------------------
	.section	.nv.global,"aw",@nobits
.nv.global:
	.type		_ZN41_INTERNAL_9ae7fba5_10_SoftMax_cu_9f978f634cuda3std3__48in_placeE,@object
	.size		_ZN41_INTERNAL_9ae7fba5_10_SoftMax_cu_9f978f634cuda3std3__48in_placeE,(_ZN41_INTERNAL_9ae7fba5_10_SoftMax_cu_9f978f634cuda3std6ranges3__45__cpo8distanceE - _ZN41_INTERNAL_9ae7fba5_10_SoftMax_cu_9f978f634cuda3std3__48in_placeE)
_ZN41_INTERNAL_9ae7fba5_10_SoftMax_cu_9f978f634cuda3std3__48in_placeE:
	.zero		1
	.type		_ZN41_INTERNAL_9ae7fba5_10_SoftMax_cu_9f978f634cuda3std6ranges3__45__cpo8distanceE,@object
	.size		_ZN41_INTERNAL_9ae7fba5_10_SoftMax_cu_9f978f634cuda3std6ranges3__45__cpo8distanceE,(_ZN41_INTERNAL_9ae7fba5_10_SoftMax_cu_9f978f634cuda3std3__45__cpo6cbeginE - _ZN41_INTERNAL_9ae7fba5_10_SoftMax_cu_9f978f634cuda3std6ranges3__45__cpo8distanceE)
_ZN41_INTERNAL_9ae7fba5_10_SoftMax_cu_9f978f634cuda3std6ranges3__45__cpo8distanceE:
	.zero		1
	.type		_ZN41_INTERNAL_9ae7fba5_10_SoftMax_cu_9f978f634cuda3std3__45__cpo6cbeginE,@object
	.size		_ZN41_INTERNAL_9ae7fba5_10_SoftMax_cu_9f978f634cuda3std3__45__cpo6cbeginE,(_ZN41_INTERNAL_9ae7fba5_10_SoftMax_cu_9f978f634cuda3std6ranges3__45__cpo7advanceE - _ZN41_INTERNAL_9ae7fba5_10_SoftMax_cu_9f978f634cuda3std3__45__cpo6cbeginE)
_ZN41_INTERNAL_9ae7fba5_10_SoftMax_cu_9f978f634cuda3std3__45__cpo6cbeginE:
	.zero		1
	.type		_ZN41_INTERNAL_9ae7fba5_10_SoftMax_cu_9f978f634cuda3std6ranges3__45__cpo7advanceE,@object
	.size		_ZN41_INTERNAL_9ae7fba5_10_SoftMax_cu_9f978f634cuda3std6ranges3__45__cpo7advanceE,(_ZN41_INTERNAL_9ae7fba5_10_SoftMax_cu_9f978f634cuda3std3__45__cpo7crbeginE - _ZN41_INTERNAL_9ae7fba5_10_SoftMax_cu_9f978f634cuda3std6ranges3__45__cpo7advanceE)
_ZN41_INTERNAL_9ae7fba5_10_SoftMax_cu_9f978f634cuda3std6ranges3__45__cpo7advanceE:
	.zero		1
	.type		_ZN41_INTERNAL_9ae7fba5_10_SoftMax_cu_9f978f634cuda3std3__45__cpo7crbeginE,@object
	.size		_ZN41_INTERNAL_9ae7fba5_10_SoftMax_cu_9f978f634cuda3std3__45__cpo7crbeginE,(_ZN41_INTERNAL_9ae7fba5_10_SoftMax_cu_9f978f634cuda3std6ranges3__45__cpo4dataE - _ZN41_INTERNAL_9ae7fba5_10_SoftMax_cu_9f978f634cuda3std3__45__cpo7crbeginE)
_ZN41_INTERNAL_9ae7fba5_10_SoftMax_cu_9f978f634cuda3std3__45__cpo7crbeginE:
	.zero		1
	.type		_ZN41_INTERNAL_9ae7fba5_10_SoftMax_cu_9f978f634cuda3std6ranges3__45__cpo4dataE,@object
	.size		_ZN41_INTERNAL_9ae7fba5_10_SoftMax_cu_9f978f634cuda3std6ranges3__45__cpo4dataE,(_ZN41_INTERNAL_9ae7fba5_10_SoftMax_cu_9f978f634cuda3std6ranges3__45__cpo5beginE - _ZN41_INTERNAL_9ae7fba5_10_SoftMax_cu_9f978f634cuda3std6ranges3__45__cpo4dataE)
_ZN41_INTERNAL_9ae7fba5_10_SoftMax_cu_9f978f634cuda3std6ranges3__45__cpo4dataE:
	.zero		1
	.type		_ZN41_INTERNAL_9ae7fba5_10_SoftMax_cu_9f978f634cuda3std6ranges3__45__cpo5beginE,@object
	.size		_ZN41_INTERNAL_9ae7fba5_10_SoftMax_cu_9f978f634cuda3std6ranges3__45__cpo5beginE,(_ZN41_INTERNAL_9ae7fba5_10_SoftMax_cu_9f978f634cuda3std3__443_GLOBAL__N__9ae7fba5_10_SoftMax_cu_9f978f636ignoreE - _ZN41_INTERNAL_9ae7fba5_10_SoftMax_cu_9f978f634cuda3std6ranges3__45__cpo5beginE)
_ZN41_INTERNAL_9ae7fba5_10_SoftMax_cu_9f978f634cuda3std6ranges3__45__cpo5beginE:
	.zero		1
	.type		_ZN41_INTERNAL_9ae7fba5_10_SoftMax_cu_9f978f634cuda3std3__443_GLOBAL__N__9ae7fba5_10_SoftMax_cu_9f978f636ignoreE,@object
	.size		_ZN41_INTERNAL_9ae7fba5_10_SoftMax_cu_9f978f634cuda3std3__443_GLOBAL__N__9ae7fba5_10_SoftMax_cu_9f978f636ignoreE,(_ZN41_INTERNAL_9ae7fba5_10_SoftMax_cu_9f978f634cuda3std6ranges3__45__cpo4sizeE - _ZN41_INTERNAL_9ae7fba5_10_SoftMax_cu_9f978f634cuda3std3__443_GLOBAL__N__9ae7fba5_10_SoftMax_cu_9f978f636ignoreE)
_ZN41_INTERNAL_9ae7fba5_10_SoftMax_cu_9f978f634cuda3std3__443_GLOBAL__N__9ae7fba5_10_SoftMax_cu_9f978f636ignoreE:
	.zero		1
	.type		_ZN41_INTERNAL_9ae7fba5_10_SoftMax_cu_9f978f634cuda3std6ranges3__45__cpo4sizeE,@object
	.size		_ZN41_INTERNAL_9ae7fba5_10_SoftMax_cu_9f978f634cuda3std6ranges3__45__cpo4sizeE,(_ZN41_INTERNAL_9ae7fba5_10_SoftMax_cu_9f978f634cuda3std3__45__cpo5beginE - _ZN41_INTERNAL_9ae7fba5_10_SoftMax_cu_9f978f634cuda3std6ranges3__45__cpo4sizeE)
_ZN41_INTERNAL_9ae7fba5_10_SoftMax_cu_9f978f634cuda3std6ranges3__45__cpo4sizeE:
	.zero		1
	.type		_ZN41_INTERNAL_9ae7fba5_10_SoftMax_cu_9f978f634cuda3std3__45__cpo5beginE,@object
	.size		_ZN41_INTERNAL_9ae7fba5_10_SoftMax_cu_9f978f634cuda3std3__45__cpo5beginE,(_ZN41_INTERNAL_9ae7fba5_10_SoftMax_cu_9f978f634cuda3std6ranges3__45__cpo6cbeginE - _ZN41_INTERNAL_9ae7fba5_10_SoftMax_cu_9f978f634cuda3std3__45__cpo5beginE)
_ZN41_INTERNAL_9ae7fba5_10_SoftMax_cu_9f978f634cuda3std3__45__cpo5beginE:
	.zero		1
	.type		_ZN41_INTERNAL_9ae7fba5_10_SoftMax_cu_9f978f634cuda3std6ranges3__45__cpo6cbeginE,@object
	.size		_ZN41_INTERNAL_9ae7fba5_10_SoftMax_cu_9f978f634cuda3std6ranges3__45__cpo6cbeginE,(_ZN41_INTERNAL_9ae7fba5_10_SoftMax_cu_9f978f634cuda3std3__45__cpo6rbeginE - _ZN41_INTERNAL_9ae7fba5_10_SoftMax_cu_9f978f634cuda3std6ranges3__45__cpo6cbeginE)
_ZN41_INTERNAL_9ae7fba5_10_SoftMax_cu_9f978f634cuda3std6ranges3__45__cpo6cbeginE:
	.zero		1
	.type		_ZN41_INTERNAL_9ae7fba5_10_SoftMax_cu_9f978f634cuda3std3__45__cpo6rbeginE,@object
	.size		_ZN41_INTERNAL_9ae7fba5_10_SoftMax_cu_9f978f634cuda3std3__45__cpo6rbeginE,(_ZN41_INTERNAL_9ae7fba5_10_SoftMax_cu_9f978f634cuda3std6ranges3__45__cpo4nextE - _ZN41_INTERNAL_9ae7fba5_10_SoftMax_cu_9f978f634cuda3std3__45__cpo6rbeginE)
_ZN41_INTERNAL_9ae7fba5_10_SoftMax_cu_9f978f634cuda3std3__45__cpo6rbeginE:
	.zero		1
	.type		_ZN41_INTERNAL_9ae7fba5_10_SoftMax_cu_9f978f634cuda3std6ranges3__45__cpo4nextE,@object
	.size		_ZN41_INTERNAL_9ae7fba5_10_SoftMax_cu_9f978f634cuda3std6ranges3__45__cpo4nextE,(_ZN41_INTERNAL_9ae7fba5_10_SoftMax_cu_9f978f634cuda3std6ranges3__45__cpo4swapE - _ZN41_INTERNAL_9ae7fba5_10_SoftMax_cu_9f978f634cuda3std6ranges3__45__cpo4nextE)
_ZN41_INTERNAL_9ae7fba5_10_SoftMax_cu_9f978f634cuda3std6ranges3__45__cpo4nextE:
	.zero		1
	.type		_ZN41_INTERNAL_9ae7fba5_10_SoftMax_cu_9f978f634cuda3std6ranges3__45__cpo4swapE,@object
	.size		_ZN41_INTERNAL_9ae7fba5_10_SoftMax_cu_9f978f634cuda3std6ranges3__45__cpo4swapE,(_ZN41_INTERNAL_9ae7fba5_10_SoftMax_cu_9f978f634cuda3std3__420unreachable_sentinelE - _ZN41_INTERNAL_9ae7fba5_10_SoftMax_cu_9f978f634cuda3std6ranges3__45__cpo4swapE)
_ZN41_INTERNAL_9ae7fba5_10_SoftMax_cu_9f978f634cuda3std6ranges3__45__cpo4swapE:
	.zero		1
	.type		_ZN41_INTERNAL_9ae7fba5_10_SoftMax_cu_9f978f634cuda3std3__420unreachable_sentinelE,@object
	.size		_ZN41_INTERNAL_9ae7fba5_10_SoftMax_cu_9f978f634cuda3std3__420unreachable_sentinelE,(_ZN41_INTERNAL_9ae7fba5_10_SoftMax_cu_9f978f636thrust24THRUST_300001_SM_1000_NS6system6detail10sequential3seqE - _ZN41_INTERNAL_9ae7fba5_10_SoftMax_cu_9f978f634cuda3std3__420unreachable_sentinelE)
_ZN41_INTERNAL_9ae7fba5_10_SoftMax_cu_9f978f634cuda3std3__420unreachable_sentinelE:
	.zero		1
	.type		_ZN41_INTERNAL_9ae7fba5_10_SoftMax_cu_9f978f636thrust24THRUST_300001_SM_1000_NS6system6detail10sequential3seqE,@object
	.size		_ZN41_INTERNAL_9ae7fba5_10_SoftMax_cu_9f978f636thrust24THRUST_300001_SM_1000_NS6system6detail10sequential3seqE,(_ZN41_INTERNAL_9ae7fba5_10_SoftMax_cu_9f978f634cuda3std3__45__cpo4cendE - _ZN41_INTERNAL_9ae7fba5_10_SoftMax_cu_9f978f636thrust24THRUST_300001_SM_1000_NS6system6detail10sequential3seqE)
_ZN41_INTERNAL_9ae7fba5_10_SoftMax_cu_9f978f636thrust24THRUST_300001_SM_1000_NS6system6detail10sequential3seqE:
	.zero		1
	.type		_ZN41_INTERNAL_9ae7fba5_10_SoftMax_cu_9f978f634cuda3std3__45__cpo4cendE,@object
	.size		_ZN41_INTERNAL_9ae7fba5_10_SoftMax_cu_9f978f634cuda3std3__45__cpo4cendE,(_ZN41_INTERNAL_9ae7fba5_10_SoftMax_cu_9f978f634cuda3std6ranges3__45__cpo9iter_swapE - _ZN41_INTERNAL_9ae7fba5_10_SoftMax_cu_9f978f634cuda3std3__45__cpo4cendE)
_ZN41_INTERNAL_9ae7fba5_10_SoftMax_cu_9f978f634cuda3std3__45__cpo4cendE:
	.zero		1
	.type		_ZN41_INTERNAL_9ae7fba5_10_SoftMax_cu_9f978f634cuda3std6ranges3__45__cpo9iter_swapE,@object
	.size		_ZN41_INTERNAL_9ae7fba5_10_SoftMax_cu_9f978f634cuda3std6ranges3__45__cpo9iter_swapE,(_ZN41_INTERNAL_9ae7fba5_10_SoftMax_cu_9f978f634cuda3std3__45__cpo5crendE - _ZN41_INTERNAL_9ae7fba5_10_SoftMax_cu_9f978f634cuda3std6ranges3__45__cpo9iter_swapE)
_ZN41_INTERNAL_9ae7fba5_10_SoftMax_cu_9f978f634cuda3std6ranges3__45__cpo9iter_swapE:
	.zero		1
	.type		_ZN41_INTERNAL_9ae7fba5_10_SoftMax_cu_9f978f634cuda3std3__45__cpo5crendE,@object
	.size		_ZN41_INTERNAL_9ae7fba5_10_SoftMax_cu_9f978f634cuda3std3__45__cpo5crendE,(_ZN41_INTERNAL_9ae7fba5_10_SoftMax_cu_9f978f634cuda3std6ranges3__45__cpo5cdataE - _ZN41_INTERNAL_9ae7fba5_10_SoftMax_cu_9f978f634cuda3std3__45__cpo5crendE)
_ZN41_INTERNAL_9ae7fba5_10_SoftMax_cu_9f978f634cuda3std3__45__cpo5crendE:
	.zero		1
	.type		_ZN41_INTERNAL_9ae7fba5_10_SoftMax_cu_9f978f634cuda3std6ranges3__45__cpo5cdataE,@object
	.size		_ZN41_INTERNAL_9ae7fba5_10_SoftMax_cu_9f978f634cuda3std6ranges3__45__cpo5cdataE,(_ZN41_INTERNAL_9ae7fba5_10_SoftMax_cu_9f978f634cuda3std6ranges3__45__cpo3endE - _ZN41_INTERNAL_9ae7fba5_10_SoftMax_cu_9f978f634cuda3std6ranges3__45__cpo5cdataE)
_ZN41_INTERNAL_9ae7fba5_10_SoftMax_cu_9f978f634cuda3std6ranges3__45__cpo5cdataE:
	.zero		1
	.type		_ZN41_INTERNAL_9ae7fba5_10_SoftMax_cu_9f978f634cuda3std6ranges3__45__cpo3endE,@object
	.size		_ZN41_INTERNAL_9ae7fba5_10_SoftMax_cu_9f978f634cuda3std6ranges3__45__cpo3endE,(_ZN41_INTERNAL_9ae7fba5_10_SoftMax_cu_9f978f634cuda3std3__419piecewise_constructE - _ZN41_INTERNAL_9ae7fba5_10_SoftMax_cu_9f978f634cuda3std6ranges3__45__cpo3endE)
_ZN41_INTERNAL_9ae7fba5_10_SoftMax_cu_9f978f634cuda3std6ranges3__45__cpo3endE:
	.zero		1
	.type		_ZN41_INTERNAL_9ae7fba5_10_SoftMax_cu_9f978f634cuda3std3__419piecewise_constructE,@object
	.size		_ZN41_INTERNAL_9ae7fba5_10_SoftMax_cu_9f978f634cuda3std3__419piecewise_constructE,(_ZN41_INTERNAL_9ae7fba5_10_SoftMax_cu_9f978f634cuda3std6ranges3__45__cpo5ssizeE - _ZN41_INTERNAL_9ae7fba5_10_SoftMax_cu_9f978f634cuda3std3__419piecewise_constructE)
_ZN41_INTERNAL_9ae7fba5_10_SoftMax_cu_9f978f634cuda3std3__419piecewise_constructE:
	.zero		1
	.type		_ZN41_INTERNAL_9ae7fba5_10_SoftMax_cu_9f978f634cuda3std6ranges3__45__cpo5ssizeE,@object
	.size		_ZN41_INTERNAL_9ae7fba5_10_SoftMax_cu_9f978f634cuda3std6ranges3__45__cpo5ssizeE,(_ZN41_INTERNAL_9ae7fba5_10_SoftMax_cu_9f978f634cuda3std3__45__cpo3endE - _ZN41_INTERNAL_9ae7fba5_10_SoftMax_cu_9f978f634cuda3std6ranges3__45__cpo5ssizeE)
_ZN41_INTERNAL_9ae7fba5_10_SoftMax_cu_9f978f634cuda3std6ranges3__45__cpo5ssizeE:
	.zero		1
	.type		_ZN41_INTERNAL_9ae7fba5_10_SoftMax_cu_9f978f634cuda3std3__45__cpo3endE,@object
	.size		_ZN41_INTERNAL_9ae7fba5_10_SoftMax_cu_9f978f634cuda3std3__45__cpo3endE,(_ZN41_INTERNAL_9ae7fba5_10_SoftMax_cu_9f978f634cuda3std6ranges3__45__cpo4cendE - _ZN41_INTERNAL_9ae7fba5_10_SoftMax_cu_9f978f634cuda3std3__45__cpo3endE)
_ZN41_INTERNAL_9ae7fba5_10_SoftMax_cu_9f978f634cuda3std3__45__cpo3endE:
	.zero		1
	.type		_ZN41_INTERNAL_9ae7fba5_10_SoftMax_cu_9f978f634cuda3std6ranges3__45__cpo4cendE,@object
	.size		_ZN41_INTERNAL_9ae7fba5_10_SoftMax_cu_9f978f634cuda3std6ranges3__45__cpo4cendE,(_ZN41_INTERNAL_9ae7fba5_10_SoftMax_cu_9f978f634cuda3std3__45__cpo4rendE - _ZN41_INTERNAL_9ae7fba5_10_SoftMax_cu_9f978f634cuda3std6ranges3__45__cpo4cendE)
_ZN41_INTERNAL_9ae7fba5_10_SoftMax_cu_9f978f634cuda3std6ranges3__45__cpo4cendE:
	.zero		1
	.type		_ZN41_INTERNAL_9ae7fba5_10_SoftMax_cu_9f978f634cuda3std3__45__cpo4rendE,@object
	.size		_ZN41_INTERNAL_9ae7fba5_10_SoftMax_cu_9f978f634cuda3std3__45__cpo4rendE,(_ZN41_INTERNAL_9ae7fba5_10_SoftMax_cu_9f978f634cuda3std6ranges3__45__cpo4prevE - _ZN41_INTERNAL_9ae7fba5_10_SoftMax_cu_9f978f634cuda3std3__45__cpo4rendE)
_ZN41_INTERNAL_9ae7fba5_10_SoftMax_cu_9f978f634cuda3std3__45__cpo4rendE:
	.zero		1
	.type		_ZN41_INTERNAL_9ae7fba5_10_SoftMax_cu_9f978f634cuda3std6ranges3__45__cpo4prevE,@object
	.size		_ZN41_INTERNAL_9ae7fba5_10_SoftMax_cu_9f978f634cuda3std6ranges3__45__cpo4prevE,(_ZN41_INTERNAL_9ae7fba5_10_SoftMax_cu_9f978f634cuda3std6ranges3__45__cpo9iter_moveE - _ZN41_INTERNAL_9ae7fba5_10_SoftMax_cu_9f978f634cuda3std6ranges3__45__cpo4prevE)
_ZN41_INTERNAL_9ae7fba5_10_SoftMax_cu_9f978f634cuda3std6ranges3__45__cpo4prevE:
	.zero		1
	.type		_ZN41_INTERNAL_9ae7fba5_10_SoftMax_cu_9f978f634cuda3std6ranges3__45__cpo9iter_moveE,@object
	.size		_ZN41_INTERNAL_9ae7fba5_10_SoftMax_cu_9f978f634cuda3std6ranges3__45__cpo9iter_moveE,(.L_13 - _ZN41_INTERNAL_9ae7fba5_10_SoftMax_cu_9f978f634cuda3std6ranges3__45__cpo9iter_moveE)
_ZN41_INTERNAL_9ae7fba5_10_SoftMax_cu_9f978f634cuda3std6ranges3__45__cpo9iter_moveE:
	.zero		1
.L_13:


//--------------------- .nv.shared._ZN43_GLOBAL__N__9ae7fba5_10_SoftMax_cu_9f978f6321softmax_warp_backwardIN3c108BFloat16ES2_fLi9ELb0ELb1EEEvPT0_PKT_S7_iiiPKb --------------------------
	.section	.nv.shared._ZN43_GLOBAL__N__9ae7fba5_10_SoftMax_cu_9f978f6321softmax_warp_backwardIN3c108BFloat16ES2_fLi9ELb0ELb1EEEvPT0_PKT_S7_iiiPKb,"aw",@nobits
	.sectionflags	@""
	.align	16
	.zero		1024


//--------------------- .nv.shared._ZN43_GLOBAL__N__9ae7fba5_10_SoftMax_cu_9f978f6321softmax_warp_backwardIN3c108BFloat16ES2_fLi8ELb0ELb1EEEvPT0_PKT_S7_iiiPKb --------------------------
	.section	.nv.shared._ZN43_GLOBAL__N__9ae7fba5_10_SoftMax_cu_9f978f6321softmax_warp_backwardIN3c108BFloat16ES2_fLi8ELb0ELb1EEEvPT0_PKT_S7_iiiPKb,"aw",@nobits
	.sectionflags	@""
	.align	16
	.zero		1024


//--------------------- .nv.shared._ZN43_GLOBAL__N__9ae7fba5_10_SoftMax_cu_9f978f6321softmax_warp_backwardIN3c108BFloat16ES2_fLi7ELb0ELb1EEEvPT0_PKT_S7_iiiPKb --------------------------
	.section	.nv.shared._ZN43_GLOBAL__N__9ae7fba5_10_SoftMax_cu_9f978f6321softmax_warp_backwardIN3c108BFloat16ES2_fLi7ELb0ELb1EEEvPT0_PKT_S7_iiiPKb,"aw",@nobits
	.sectionflags	@""
	.align	16
	.zero		1024


//--------------------- .nv.shared._ZN43_GLOBAL__N__9ae7fba5_10_SoftMax_cu_9f978f6321softmax_warp_backwardIN3c108BFloat16ES2_fLi6ELb0ELb1EEEvPT0_PKT_S7_iiiPKb --------------------------
	.section	.nv.shared._ZN43_GLOBAL__N__9ae7fba5_10_SoftMax_cu_9f978f6321softmax_warp_backwardIN3c108BFloat16ES2_fLi6ELb0ELb1EEEvPT0_PKT_S7_iiiPKb,"aw",@nobits
	.sectionflags	@""
	.align	16
	.zero		1024


//--------------------- .nv.shared._ZN43_GLOBAL__N__9ae7fba5_10_SoftMax_cu_9f978f6321softmax_warp_backwardIN3c108BFloat16ES2_fLi5ELb0ELb1EEEvPT0_PKT_S7_iiiPKb --------------------------
	.section	.nv.shared._ZN43_GLOBAL__N__9ae7fba5_10_SoftMax_cu_9f978f6321softmax_warp_backwardIN3c108BFloat16ES2_fLi5ELb0ELb1EEEvPT0_PKT_S7_iiiPKb,"aw",@nobits
	.sectionflags	@""
	.align	16
	.zero		1024


//--------------------- .nv.shared._ZN43_GLOBAL__N__9ae7fba5_10_SoftMax_cu_9f978f6321softmax_warp_backwardIN3c108BFloat16ES2_fLi4ELb0ELb1EEEvPT0_PKT_S7_iiiPKb --------------------------
	.section	.nv.shared._ZN43_GLOBAL__N__9ae7fba5_10_SoftMax_cu_9f978f6321softmax_warp_backwardIN3c108BFloat16ES2_fLi4ELb0ELb1EEEvPT0_PKT_S7_iiiPKb,"aw",@nobits
	.sectionflags	@""
	.align	16
	.zero		1024


//--------------------- .nv.shared._ZN43_GLOBAL__N__9ae7fba5_10_SoftMax_cu_9f978f6321softmax_warp_backwardIN3c108BFloat16ES2_fLi3ELb0ELb1EEEvPT0_PKT_S7_iiiPKb --------------------------
	.section	.nv.shared._ZN43_GLOBAL__N__9ae7fba5_10_SoftMax_cu_9f978f6321softmax_warp_backwardIN3c108BFloat16ES2_fLi3ELb0ELb1EEEvPT0_PKT_S7_iiiPKb,"aw",@nobits
	.sectionflags	@""
	.align	16
	.zero		1024


//--------------------- .nv.shared._ZN43_GLOBAL__N__9ae7fba5_10_SoftMax_cu_9f978f6321softmax_warp_backwardIN3c108BFloat16ES2_fLi2ELb0ELb1EEEvPT0_PKT_S7_iiiPKb --------------------------
	.section	.nv.shared._ZN43_GLOBAL__N__9ae7fba5_10_SoftMax_cu_9f978f6321softmax_warp_backwardIN3c108BFloat16ES2_fLi2ELb0ELb1EEEvPT0_PKT_S7_iiiPKb,"aw",@nobits
	.sectionflags	@""
	.align	16
	.zero		1024


//--------------------- .nv.shared._ZN43_GLOBAL__N__9ae7fba5_10_SoftMax_cu_9f978f6321softmax_warp_backwardIN3c108BFloat16ES2_fLi1ELb0ELb1EEEvPT0_PKT_S7_iiiPKb --------------------------
	.section	.nv.shared._ZN43_GLOBAL__N__9ae7fba5_10_SoftMax_cu_9f978f6321softmax_warp_backwardIN3c108BFloat16ES2_fLi1ELb0ELb1EEEvPT0_PKT_S7_iiiPKb,"aw",@nobits
	.sectionflags	@""
	.align	16
	.zero		1024


//--------------------- .nv.shared._ZN43_GLOBAL__N__9ae7fba5_10_SoftMax_cu_9f978f6321softmax_warp_backwardIN3c108BFloat16ES2_fLi0ELb0ELb1EEEvPT0_PKT_S7_iiiPKb --------------------------
	.section	.nv.shared._ZN43_GLOBAL__N__9ae7fba5_10_SoftMax_cu_9f978f6321softmax_warp_backwardIN3c108BFloat16ES2_fLi0ELb0ELb1EEEvPT0_PKT_S7_iiiPKb,"aw",@nobits
	.sectionflags	@""
	.align	16
	.zero		1024


//--------------------- .nv.shared._ZN43_GLOBAL__N__9ae7fba5_10_SoftMax_cu_9f978f6321softmax_warp_backwardIN3c104HalfES2_fLi10ELb0ELb1EEEvPT0_PKT_S7_iiiPKb --------------------------
	.section	.nv.shared._ZN43_GLOBAL__N__9ae7fba5_10_SoftMax_cu_9f978f6321softmax_warp_backwardIN3c104HalfES2_fLi10ELb0ELb1EEEvPT0_PKT_S7_iiiPKb,"aw",@nobits
	.sectionflags	@""
	.align	16
	.zero		1024


//--------------------- .nv.shared._ZN43_GLOBAL__N__9ae7fba5_10_SoftMax_cu_9f978f6321softmax_warp_backwardIN3c104HalfES2_fLi9ELb0ELb1EEEvPT0_PKT_S7_iiiPKb --------------------------
	.section	.nv.shared._ZN43_GLOBAL__N__9ae7fba5_10_SoftMax_cu_9f978f6321softmax_warp_backwardIN3c104HalfES2_fLi9ELb0ELb1EEEvPT0_PKT_S7_iiiPKb,"aw",@nobits
	.sectionflags	@""
	.align	16
	.zero		1024


//--------------------- .nv.shared._ZN43_GLOBAL__N__9ae7fba5_10_SoftMax_cu_9f978f6321softmax_warp_backwardIN3c104HalfES2_fLi8ELb0ELb1EEEvPT0_PKT_S7_iiiPKb --------------------------
	.section	.nv.shared._ZN43_GLOBAL__N__9ae7fba5_10_SoftMax_cu_9f978f6321softmax_warp_backwardIN3c104HalfES2_fLi8ELb0ELb1EEEvPT0_PKT_S7_iiiPKb,"aw",@nobits
	.sectionflags	@""
	.align	16
	.zero		1024


//--------------------- .nv.shared._ZN43_GLOBAL__N__9ae7fba5_10_SoftMax_cu_9f978f6321softmax_warp_backwardIN3c104HalfES2_fLi7ELb0ELb1EEEvPT0_PKT_S7_iiiPKb --------------------------
	.section	.nv.shared._ZN43_GLOBAL__N__9ae7fba5_10_SoftMax_cu_9f978f6321softmax_warp_backwardIN3c104HalfES2_fLi7ELb0ELb1EEEvPT0_PKT_S7_iiiPKb,"aw",@nobits
	.sectionflags	@""
	.align	16
	.zero		1024


//--------------------- .nv.shared._ZN43_GLOBAL__N__9ae7fba5_10_SoftMax_cu_9f978f6321softmax_warp_backwardIN3c104HalfES2_fLi6ELb0ELb1EEEvPT0_PKT_S7_iiiPKb --------------------------
	.section	.nv.shared._ZN43_GLOBAL__N__9ae7fba5_10_SoftMax_cu_9f978f6321softmax_warp_backwardIN3c104HalfES2_fLi6ELb0ELb1EEEvPT0_PKT_S7_iiiPKb,"aw",@nobits
	.sectionflags	@""
	.align	16
	.zero		1024


//--------------------- .nv.shared._ZN43_GLOBAL__N__9ae7fba5_10_SoftMax_cu_9f978f6321softmax_warp_backwardIN3c104HalfES2_fLi5ELb0ELb1EEEvPT0_PKT_S7_iiiPKb --------------------------
	.section	.nv.shared._ZN43_GLOBAL__N__9ae7fba5_10_SoftMax_cu_9f978f6321softmax_warp_backwardIN3c104HalfES2_fLi5ELb0ELb1EEEvPT0_PKT_S7_iiiPKb,"aw",@nobits
	.sectionflags	@""
	.align	16
	.zero		1024


//--------------------- .nv.shared._ZN43_GLOBAL__N__9ae7fba5_10_SoftMax_cu_9f978f6321softmax_warp_backwardIN3c104HalfES2_fLi4ELb0ELb1EEEvPT0_PKT_S7_iiiPKb --------------------------
	.section	.nv.shared._ZN43_GLOBAL__N__9ae7fba5_10_SoftMax_cu_9f978f6321softmax_warp_backwardIN3c104HalfES2_fLi4ELb0ELb1EEEvPT0_PKT_S7_iiiPKb,"aw",@nobits
	.sectionflags	@""
	.align	16
	.zero		1024


//--------------------- .nv.shared._ZN43_GLOBAL__N__9ae7fba5_10_SoftMax_cu_9f978f6321softmax_warp_backwardIN3c104HalfES2_fLi3ELb0ELb1EEEvPT0_PKT_S7_iiiPKb --------------------------
	.section	.nv.shared._ZN43_GLOBAL__N__9ae7fba5_10_SoftMax_cu_9f978f6321softmax_warp_backwardIN3c104HalfES2_fLi3ELb0ELb1EEEvPT0_PKT_S7_iiiPKb,"aw",@nobits
	.sectionflags	@""
	.align	16
	.zero		1024


//--------------------- .nv.shared._ZN43_GLOBAL__N__9ae7fba5_10_SoftMax_cu_9f978f6321softmax_warp_backwardIN3c104HalfES2_fLi2ELb0ELb1EEEvPT0_PKT_S7_iiiPKb --------------------------
	.section	.nv.shared._ZN43_GLOBAL__N__9ae7fba5_10_SoftMax_cu_9f978f6321softmax_warp_backwardIN3c104HalfES2_fLi2ELb0ELb1EEEvPT0_PKT_S7_iiiPKb,"aw",@nobits
	.sectionflags	@""
	.align	16
	.zero		1024


//--------------------- .nv.shared._ZN43_GLOBAL__N__9ae7fba5_10_SoftMax_cu_9f978f6321softmax_warp_backwardIN3c104HalfES2_fLi1ELb0ELb1EEEvPT0_PKT_S7_iiiPKb --------------------------
	.section	.nv.shared._ZN43_GLOBAL__N__9ae7fba5_10_SoftMax_cu_9f978f6321softmax_warp_backwardIN3c104HalfES2_fLi1ELb0ELb1EEEvPT0_PKT_S7_iiiPKb,"aw",@nobits
	.sectionflags	@""
	.align	16
	.zero		1024


//--------------------- .nv.shared._ZN43_GLOBAL__N__9ae7fba5_10_SoftMax_cu_9f978f6321softmax_warp_backwardIN3c104HalfES2_fLi0ELb0ELb1EEEvPT0_PKT_S7_iiiPKb --------------------------
	.section	.nv.shared._ZN43_GLOBAL__N__9ae7fba5_10_SoftMax_cu_9f978f6321softmax_warp_backwardIN3c104HalfES2_fLi0ELb0ELb1EEEvPT0_PKT_S7_iiiPKb,"aw",@nobits
	.sectionflags	@""
	.align	16
	.zero		1024


//--------------------- .nv.shared._ZN43_GLOBAL__N__9ae7fba5_10_SoftMax_cu_9f978f6321softmax_warp_backwardIfffLi10ELb0ELb1EEEvPT0_PKT_S5_iiiPKb --------------------------
	.section	.nv.shared._ZN43_GLOBAL__N__9ae7fba5_10_SoftMax_cu_9f978f6321softmax_warp_backwardIfffLi10ELb0ELb1EEEvPT0_PKT_S5_iiiPKb,"aw",@nobits
	.sectionflags	@""
	.align	16
	.zero		1024


//--------------------- .nv.shared._ZN43_GLOBAL__N__9ae7fba5_10_SoftMax_cu_9f978f6321softmax_warp_backwardIfffLi9ELb0ELb1EEEvPT0_PKT_S5_iiiPKb --------------------------
	.section	.nv.shared._ZN43_GLOBAL__N__9ae7fba5_10_SoftMax_cu_9f978f6321softmax_warp_backwardIfffLi9ELb0ELb1EEEvPT0_PKT_S5_iiiPKb,"aw",@nobits
	.sectionflags	@""
	.align	16
	.zero		1024


//--------------------- .nv.shared._ZN43_GLOBAL__N__9ae7fba5_10_SoftMax_cu_9f978f6321softmax_warp_backwardIfffLi8ELb0ELb1EEEvPT0_PKT_S5_iiiPKb --------------------------
	.section	.nv.shared._ZN43_GLOBAL__N__9ae7fba5_10_SoftMax_cu_9f978f6321softmax_warp_backwardIfffLi8ELb0ELb1EEEvPT0_PKT_S5_iiiPKb,"aw",@nobits
	.sectionflags	@""
	.align	16
	.zero		1024


//--------------------- .nv.shared._ZN43_GLOBAL__N__9ae7fba5_10_SoftMax_cu_9f978f6321softmax_warp_backwardIfffLi7ELb0ELb1EEEvPT0_PKT_S5_iiiPKb --------------------------
	.section	.nv.shared._ZN43_GLOBAL__N__9ae7fba5_10_SoftMax_cu_9f978f6321softmax_warp_backwardIfffLi7ELb0ELb1EEEvPT0_PKT_S5_iiiPKb,"aw",@nobits
	.sectionflags	@""
	.align	16
	.zero		1024


//--------------------- .nv.shared._ZN43_GLOBAL__N__9ae7fba5_10_SoftMax_cu_9f978f6321softmax_warp_backwardIfffLi6ELb0ELb1EEEvPT0_PKT_S5_iiiPKb --------------------------
	.section	.nv.shared._ZN43_GLOBAL__N__9ae7fba5_10_SoftMax_cu_9f978f6321softmax_warp_backwardIfffLi6ELb0ELb1EEEvPT0_PKT_S5_iiiPKb,"aw",@nobits
	.sectionflags	@""
	.align	16
	.zero		1024


//--------------------- .nv.shared._ZN43_GLOBAL__N__9ae7fba5_10_SoftMax_cu_9f978f6321softmax_warp_backwardIfffLi5ELb0ELb1EEEvPT0_PKT_S5_iiiPKb --------------------------
	.section	.nv.shared._ZN43_GLOBAL__N__9ae7fba5_10_SoftMax_cu_9f978f6321softmax_warp_backwardIfffLi5ELb0ELb1EEEvPT0_PKT_S5_iiiPKb,"aw",@nobits
	.sectionflags	@""
	.align	16
	.zero		1024


//--------------------- .nv.shared._ZN43_GLOBAL__N__9ae7fba5_10_SoftMax_cu_9f978f6321softmax_warp_backwardIfffLi4ELb0ELb1EEEvPT0_PKT_S5_iiiPKb --------------------------
	.section	.nv.shared._ZN43_GLOBAL__N__9ae7fba5_10_SoftMax_cu_9f978f6321softmax_warp_backwardIfffLi4ELb0ELb1EEEvPT0_PKT_S5_iiiPKb,"aw",@nobits
	.sectionflags	@""
	.align	16
	.zero		1024


//--------------------- .nv.shared._ZN43_GLOBAL__N__9ae7fba5_10_SoftMax_cu_9f978f6321softmax_warp_backwardIfffLi3ELb0ELb1EEEvPT0_PKT_S5_iiiPKb --------------------------
	.section	.nv.shared._ZN43_GLOBAL__N__9ae7fba5_10_SoftMax_cu_9f978f6321softmax_warp_backwardIfffLi3ELb0ELb1EEEvPT0_PKT_S5_iiiPKb,"aw",@nobits
	.sectionflags	@""
	.align	16
	.zero		1024


//--------------------- .nv.shared._ZN43_GLOBAL__N__9ae7fba5_10_SoftMax_cu_9f978f6321softmax_warp_backwardIfffLi2ELb0ELb1EEEvPT0_PKT_S5_iiiPKb --------------------------
	.section	.nv.shared._ZN43_GLOBAL__N__9ae7fba5_10_SoftMax_cu_9f978f6321softmax_warp_backwardIfffLi2ELb0ELb1EEEvPT0_PKT_S5_iiiPKb,"aw",@nobits
	.sectionflags	@""
	.align	16
	.zero		1024


//--------------------- .nv.shared._ZN43_GLOBAL__N__9ae7fba5_10_SoftMax_cu_9f978f6321softmax_warp_backwardIfffLi1ELb0ELb1EEEvPT0_PKT_S5_iiiPKb --------------------------
	.section	.nv.shared._ZN43_GLOBAL__N__9ae7fba5_10_SoftMax_cu_9f978f6321softmax_warp_backwardIfffLi1ELb0ELb1EEEvPT0_PKT_S5_iiiPKb,"aw",@nobits
	.sectionflags	@""
	.align	16
	.zero		1024


//--------------------- .nv.shared._ZN43_GLOBAL__N__9ae7fba5_10_SoftMax_cu_9f978f6321softmax_warp_backwardIfffLi0ELb0ELb1EEEvPT0_PKT_S5_iiiPKb --------------------------
	.section	.nv.shared._ZN43_GLOBAL__N__9ae7fba5_10_SoftMax_cu_9f978f6321softmax_warp_backwardIfffLi0ELb0ELb1EEEvPT0_PKT_S5_iiiPKb,"aw",@nobits
	.sectionflags	@""
	.align	16
	.zero		1024


//--------------------- .nv.shared._ZN43_GLOBAL__N__9ae7fba5_10_SoftMax_cu_9f978f6321softmax_warp_backwardIdddLi10ELb0ELb1EEEvPT0_PKT_S5_iiiPKb --------------------------
	.section	.nv.shared._ZN43_GLOBAL__N__9ae7fba5_10_SoftMax_cu_9f978f6321softmax_warp_backwardIdddLi10ELb0ELb1EEEvPT0_PKT_S5_iiiPKb,"aw",@nobits
	.sectionflags	@""
	.align	16
	.zero		1024


//--------------------- .nv.shared._ZN43_GLOBAL__N__9ae7fba5_10_SoftMax_cu_9f978f6321softmax_warp_backwardIdddLi9ELb0ELb1EEEvPT0_PKT_S5_iiiPKb --------------------------
	.section	.nv.shared._ZN43_GLOBAL__N__9ae7fba5_10_SoftMax_cu_9f978f6321softmax_warp_backwardIdddLi9ELb0ELb1EEEvPT0_PKT_S5_iiiPKb,"aw",@nobits
	.sectionflags	@""
	.align	16
	.zero		1024


//--------------------- .nv.shared._ZN43_GLOBAL__N__9ae7fba5_10_SoftMax_cu_9f978f6321softmax_warp_backwardIdddLi8ELb0ELb1EEEvPT0_PKT_S5_iiiPKb --------------------------
	.section	.nv.shared._ZN43_GLOBAL__N__9ae7fba5_10_SoftMax_cu_9f978f6321softmax_warp_backwardIdddLi8ELb0ELb1EEEvPT0_PKT_S5_iiiPKb,"aw",@nobits
	.sectionflags	@""
	.align	16
	.zero		1024


//--------------------- .nv.shared._ZN43_GLOBAL__N__9ae7fba5_10_SoftMax_cu_9f978f6321softmax_warp_backwardIdddLi7ELb0ELb1EEEvPT0_PKT_S5_iiiPKb --------------------------
	.section	.nv.shared._ZN43_GLOBAL__N__9ae7fba5_10_SoftMax_cu_9f978f6321softmax_warp_backwardIdddLi7ELb0ELb1EEEvPT0_PKT_S5_iiiPKb,"aw",@nobits
	.sectionflags	@""
	.align	16
	.zero		1024


//--------------------- .nv.shared._ZN43_GLOBAL__N__9ae7fba5_10_SoftMax_cu_9f978f6321softmax_warp_backwardIdddLi6ELb0ELb1EEEvPT0_PKT_S5_iiiPKb --------------------------
	.section	.nv.shared._ZN43_GLOBAL__N__9ae7fba5_10_SoftMax_cu_9f978f6321softmax_warp_backwardIdddLi6ELb0ELb1EEEvPT0_PKT_S5_iiiPKb,"aw",@nobits
	.sectionflags	@""
	.align	16
	.zero		1024


//--------------------- .nv.shared._ZN43_GLOBAL__N__9ae7fba5_10_SoftMax_cu_9f978f6321softmax_warp_backwardIdddLi5ELb0ELb1EEEvPT0_PKT_S5_iiiPKb --------------------------
	.section	.nv.shared._ZN43_GLOBAL__N__9ae7fba5_10_SoftMax_cu_9f978f6321softmax_warp_backwardIdddLi5ELb0ELb1EEEvPT0_PKT_S5_iiiPKb,"aw",@nobits
	.sectionflags	@""
	.align	16
	.zero		1024


//--------------------- .nv.shared._ZN43_GLOBAL__N__9ae7fba5_10_SoftMax_cu_9f978f6321softmax_warp_backwardIdddLi4ELb0ELb1EEEvPT0_PKT_S5_iiiPKb --------------------------
	.section	.nv.shared._ZN43_GLOBAL__N__9ae7fba5_10_SoftMax_cu_9f978f6321softmax_warp_backwardIdddLi4ELb0ELb1EEEvPT0_PKT_S5_iiiPKb,"aw",@nobits
	.sectionflags	@""
	.align	16
	.zero		1024


//--------------------- .nv.shared._ZN43_GLOBAL__N__9ae7fba5_10_SoftMax_cu_9f978f6321softmax_warp_backwardIdddLi3ELb0ELb1EEEvPT0_PKT_S5_iiiPKb --------------------------
	.section	.nv.shared._ZN43_GLOBAL__N__9ae7fba5_10_SoftMax_cu_9f978f6321softmax_warp_backwardIdddLi3ELb0ELb1EEEvPT0_PKT_S5_iiiPKb,"aw",@nobits
	.sectionflags	@""
	.align	16
	.zero		1024


//--------------------- .nv.shared._ZN43_GLOBAL__N__9ae7fba5_10_SoftMax_cu_9f978f6321softmax_warp_backwardIdddLi2ELb0ELb1EEEvPT0_PKT_S5_iiiPKb --------------------------
	.section	.nv.shared._ZN43_GLOBAL__N__9ae7fba5_10_SoftMax_cu_9f978f6321softmax_warp_backwardIdddLi2ELb0ELb1EEEvPT0_PKT_S5_iiiPKb,"aw",@nobits
	.sectionflags	@""
	.align	16
	.zero		1024


//--------------------- .nv.shared._ZN43_GLOBAL__N__9ae7fba5_10_SoftMax_cu_9f978f6321softmax_warp_backwardIdddLi1ELb0ELb1EEEvPT0_PKT_S5_iiiPKb --------------------------
	.section	.nv.shared._ZN43_GLOBAL__N__9ae7fba5_10_SoftMax_cu_9f978f6321softmax_warp_backwardIdddLi1ELb0ELb1EEEvPT0_PKT_S5_iiiPKb,"aw",@nobits
	.sectionflags	@""
	.align	16
	.zero		1024


//--------------------- .nv.shared._ZN43_GLOBAL__N__9ae7fba5_10_SoftMax_cu_9f978f6321softmax_warp_backwardIdddLi0ELb0ELb1EEEvPT0_PKT_S5_iiiPKb --------------------------
	.section	.nv.shared._ZN43_GLOBAL__N__9ae7fba5_10_SoftMax_cu_9f978f6321softmax_warp_backwardIdddLi0ELb0ELb1EEEvPT0_PKT_S5_iiiPKb,"aw",@nobits
	.sectionflags	@""
	.align	16
	.zero		1024


//--------------------- .nv.shared._ZN43_GLOBAL__N__9ae7fba5_10_SoftMax_cu_9f978f6320softmax_warp_forwardIN3c108BFloat16ES2_fLi11ELb0ELb1EEEvPT0_PKT_iiiPKbib --------------------------
	.section	.nv.shared._ZN43_GLOBAL__N__9ae7fba5_10_SoftMax_cu_9f978f6320softmax_warp_forwardIN3c108BFloat16ES2_fLi11ELb0ELb1EEEvPT0_PKT_iiiPKbib,"aw",@nobits
	.sectionflags	@""
	.align	16
	.zero		1024


//--------------------- .nv.shared._ZN43_GLOBAL__N__9ae7fba5_10_SoftMax_cu_9f978f6320softmax_warp_forwardIN3c108BFloat16ES2_fLi10ELb0ELb1EEEvPT0_PKT_iiiPKbib --------------------------
	.section	.nv.shared._ZN43_GLOBAL__N__9ae7fba5_10_SoftMax_cu_9f978f6320softmax_warp_forwardIN3c108BFloat16ES2_fLi10ELb0ELb1EEEvPT0_PKT_iiiPKbib,"aw",@nobits
	.sectionflags	@""
	.align	16
	.zero		1024


//--------------------- .nv.shared._ZN43_GLOBAL__N__9ae7fba5_10_SoftMax_cu_9f978f6320softmax_warp_forwardIN3c108BFloat16ES2_fLi9ELb0ELb1EEEvPT0_PKT_iiiPKbib --------------------------
	.section	.nv.shared._ZN43_GLOBAL__N__9ae7fba5_10_SoftMax_cu_9f978f6320softmax_warp_forwardIN3c108BFloat16ES2_fLi9ELb0ELb1EEEvPT0_PKT_iiiPKbib,"aw",@nobits
	.sectionflags	@""
	.align	16
	.zero		1024


//--------------------- .nv.shared._ZN43_GLOBAL__N__9ae7fba5_10_SoftMax_cu_9f978f6320softmax_warp_forwardIN3c108BFloat16ES2_fLi8ELb0ELb1EEEvPT0_PKT_iiiPKbib --------------------------
	.section	.nv.shared._ZN43_GLOBAL__N__9ae7fba5_10_SoftMax_cu_9f978f6320softmax_warp_forwardIN3c108BFloat16ES2_fLi8ELb0ELb1EEEvPT0_PKT_iiiPKbib,"aw",@nobits
	.sectionflags	@""
	.align	16
	.zero		1024


//--------------------- .nv.shared._ZN43_GLOBAL__N__9ae7fba5_10_SoftMax_cu_9f978f6320softmax_warp_forwardIN3c108BFloat16ES2_fLi7ELb0ELb1EEEvPT0_PKT_iiiPKbib --------------------------
	.section	.nv.shared._ZN43_GLOBAL__N__9ae7fba5_10_SoftMax_cu_9f978f6320softmax_warp_forwardIN3c108BFloat16ES2_fLi7ELb0ELb1EEEvPT0_PKT_iiiPKbib,"aw",@nobits
	.sectionflags	@""
	.align	16
	.zero		1024


//--------------------- .nv.shared._ZN43_GLOBAL__N__9ae7fba5_10_SoftMax_cu_9f978f6320softmax_warp_forwardIN3c108BFloat16ES2_fLi6ELb0ELb1EEEvPT0_PKT_iiiPKbib --------------------------
	.section	.nv.shared._ZN43_GLOBAL__N__9ae7fba5_10_SoftMax_cu_9f978f6320softmax_warp_forwardIN3c108BFloat16ES2_fLi6ELb0ELb1EEEvPT0_PKT_iiiPKbib,"aw",@nobits
	.sectionflags	@""
	.align	16
	.zero		1024


//--------------------- .nv.shared._ZN43_GLOBAL__N__9ae7fba5_10_SoftMax_cu_9f978f6320softmax_warp_forwardIN3c108BFloat16ES2_fLi5ELb0ELb1EEEvPT0_PKT_iiiPKbib --------------------------
	.section	.nv.shared._ZN43_GLOBAL__N__9ae7fba5_10_SoftMax_cu_9f978f6320softmax_warp_forwardIN3c108BFloat16ES2_fLi5ELb0ELb1EEEvPT0_PKT_iiiPKbib,"aw",@nobits
	.sectionflags	@""
	.align	16
	.zero		1024


//--------------------- .nv.shared._ZN43_GLOBAL__N__9ae7fba5_10_SoftMax_cu_9f978f6320softmax_warp_forwardIN3c108BFloat16ES2_fLi4ELb0ELb1EEEvPT0_PKT_iiiPKbib --------------------------
	.section	.nv.shared._ZN43_GLOBAL__N__9ae7fba5_10_SoftMax_cu_9f978f6320softmax_warp_forwardIN3c108BFloat16ES2_fLi4ELb0ELb1EEEvPT0_PKT_iiiPKbib,"aw",@nobits
	.sectionflags	@""
	.align	16
	.zero		1024


//--------------------- .nv.shared._ZN43_GLOBAL__N__9ae7fba5_10_SoftMax_cu_9f978f6320softmax_warp_forwardIN3c108BFloat16ES2_fLi3ELb0ELb1EEEvPT0_PKT_iiiPKbib --------------------------
	.section	.nv.shared._ZN43_GLOBAL__N__9ae7fba5_10_SoftMax_cu_9f978f6320softmax_warp_forwardIN3c108BFloat16ES2_fLi3ELb0ELb1EEEvPT0_PKT_iiiPKbib,"aw",@nobits
	.sectionflags	@""
	.align	16
	.zero		1024


//--------------------- .nv.shared._ZN43_GLOBAL__N__9ae7fba5_10_SoftMax_cu_9f978f6320softmax_warp_forwardIN3c108BFloat16ES2_fLi2ELb0ELb1EEEvPT0_PKT_iiiPKbib --------------------------
	.section	.nv.shared._ZN43_GLOBAL__N__9ae7fba5_10_SoftMax_cu_9f978f6320softmax_warp_forwardIN3c108BFloat16ES2_fLi2ELb0ELb1EEEvPT0_PKT_iiiPKbib,"aw",@nobits
	.sectionflags	@""
	.align	16
	.zero		1024


//--------------------- .nv.shared._ZN43_GLOBAL__N__9ae7fba5_10_SoftMax_cu_9f978f6320softmax_warp_forwardIN3c108BFloat16ES2_fLi1ELb0ELb1EEEvPT0_PKT_iiiPKbib --------------------------
	.section	.nv.shared._ZN43_GLOBAL__N__9ae7fba5_10_SoftMax_cu_9f978f6320softmax_warp_forwardIN3c108BFloat16ES2_fLi1ELb0ELb1EEEvPT0_PKT_iiiPKbib,"aw",@nobits
	.sectionflags	@""
	.align	16
	.zero		1024


//--------------------- .nv.shared._ZN43_GLOBAL__N__9ae7fba5_10_SoftMax_cu_9f978f6320softmax_warp_forwardIN3c108BFloat16ES2_fLi0ELb0ELb1EEEvPT0_PKT_iiiPKbib --------------------------
	.section	.nv.shared._ZN43_GLOBAL__N__9ae7fba5_10_SoftMax_cu_9f978f6320softmax_warp_forwardIN3c108BFloat16ES2_fLi0ELb0ELb1EEEvPT0_PKT_iiiPKbib,"aw",@nobits
	.sectionflags	@""
	.align	16
	.zero		1024


//--------------------- .nv.shared._ZN43_GLOBAL__N__9ae7fba5_10_SoftMax_cu_9f978f6320softmax_warp_forwardIN3c104HalfES2_fLi11ELb0ELb1EEEvPT0_PKT_iiiPKbib --------------------------
	.section	.nv.shared._ZN43_GLOBAL__N__9ae7fba5_10_SoftMax_cu_9f978f6320softmax_warp_forwardIN3c104HalfES2_fLi11ELb0ELb1EEEvPT0_PKT_iiiPKbib,"aw",@nobits
	.sectionflags	@""
	.align	16
	.zero		1024


//--------------------- .nv.shared._ZN43_GLOBAL__N__9ae7fba5_10_SoftMax_cu_9f978f6320softmax_warp_forwardIN3c104HalfES2_fLi10ELb0ELb1EEEvPT0_PKT_iiiPKbib --------------------------
	.section	.nv.shared._ZN43_GLOBAL__N__9ae7fba5_10_SoftMax_cu_9f978f6320softmax_warp_forwardIN3c104HalfES2_fLi10ELb0ELb1EEEvPT0_PKT_iiiPKbib,"aw",@nobits
	.sectionflags	@""
	.align	16
	.zero		1024


//--------------------- .nv.shared._ZN43_GLOBAL__N__9ae7fba5_10_SoftMax_cu_9f978f6320softmax_warp_forwardIN3c104HalfES2_fLi9ELb0ELb1EEEvPT0_PKT_iiiPKbib --------------------------
	.section	.nv.shared._ZN43_GLOBAL__N__9ae7fba5_10_SoftMax_cu_9f978f6320softmax_warp_forwardIN3c104HalfES2_fLi9ELb0ELb1EEEvPT0_PKT_iiiPKbib,"aw",@nobits
	.sectionflags	@""
	.align	16
	.zero		1024


//--------------------- .nv.shared._ZN43_GLOBAL__N__9ae7fba5_10_SoftMax_cu_9f978f6320softmax_warp_forwardIN3c104HalfES2_fLi8ELb0ELb1EEEvPT0_PKT_iiiPKbib --------------------------
	.section	.nv.shared._ZN43_GLOBAL__N__9ae7fba5_10_SoftMax_cu_9f978f6320softmax_warp_forwardIN3c104HalfES2_fLi8ELb0ELb1EEEvPT0_PKT_iiiPKbib,"aw",@nobits
	.sectionflags	@""
	.align	16
	.zero		1024


//--------------------- .nv.shared._ZN43_GLOBAL__N__9ae7fba5_10_SoftMax_cu_9f978f6320softmax_warp_forwardIN3c104HalfES2_fLi7ELb0ELb1EEEvPT0_PKT_iiiPKbib --------------------------
	.section	.nv.shared._ZN43_GLOBAL__N__9ae7fba5_10_SoftMax_cu_9f978f6320softmax_warp_forwardIN3c104HalfES2_fLi7ELb0ELb1EEEvPT0_PKT_iiiPKbib,"aw",@nobits
	.sectionflags	@""
	.align	16
	.zero		1024


//--------------------- .nv.shared._ZN43_GLOBAL__N__9ae7fba5_10_SoftMax_cu_9f978f6320softmax_warp_forwardIN3c104HalfES2_fLi6ELb0ELb1EEEvPT0_PKT_iiiPKbib --------------------------
	.section	.nv.shared._ZN43_GLOBAL__N__9ae7fba5_10_SoftMax_cu_9f978f6320softmax_warp_forwardIN3c104HalfES2_fLi6ELb0ELb1EEEvPT0_PKT_iiiPKbib,"aw",@nobits
	.sectionflags	@""
	.align	16
	.zero		1024


//--------------------- .nv.shared._ZN43_GLOBAL__N__9ae7fba5_10_SoftMax_cu_9f978f6320softmax_warp_forwardIN3c104HalfES2_fLi5ELb0ELb1EEEvPT0_PKT_iiiPKbib --------------------------
	.section	.nv.shared._ZN43_GLOBAL__N__9ae7fba5_10_SoftMax_cu_9f978f6320softmax_warp_forwardIN3c104HalfES2_fLi5ELb0ELb1EEEvPT0_PKT_iiiPKbib,"aw",@nobits
	.sectionflags	@""
	.align	16
	.zero		1024


//--------------------- .nv.shared._ZN43_GLOBAL__N__9ae7fba5_10_SoftMax_cu_9f978f6320softmax_warp_forwardIN3c104HalfES2_fLi4ELb0ELb1EEEvPT0_PKT_iiiPKbib --------------------------
	.section	.nv.shared._ZN43_GLOBAL__N__9ae7fba5_10_SoftMax_cu_9f978f6320softmax_warp_forwardIN3c104HalfES2_fLi4ELb0ELb1EEEvPT0_PKT_iiiPKbib,"aw",@nobits
	.sectionflags	@""
	.align	16
	.zero		1024


//--------------------- .nv.shared._ZN43_GLOBAL__N__9ae7fba5_10_SoftMax_cu_9f978f6320softmax_warp_forwardIN3c104HalfES2_fLi3ELb0ELb1EEEvPT0_PKT_iiiPKbib --------------------------
	.section	.nv.shared._ZN43_GLOBAL__N__9ae7fba5_10_SoftMax_cu_9f978f6320softmax_warp_forwardIN3c104HalfES2_fLi3ELb0ELb1EEEvPT0_PKT_iiiPKbib,"aw",@nobits
	.sectionflags	@""
	.align	16
	.zero		1024


//--------------------- .nv.shared._ZN43_GLOBAL__N__9ae7fba5_10_SoftMax_cu_9f978f6320softmax_warp_forwardIN3c104HalfES2_fLi2ELb0ELb1EEEvPT0_PKT_iiiPKbib --------------------------
	.section	.nv.shared._ZN43_GLOBAL__N__9ae7fba5_10_SoftMax_cu_9f978f6320softmax_warp_forwardIN3c104HalfES2_fLi2ELb0ELb1EEEvPT0_PKT_iiiPKbib,"aw",@nobits
	.sectionflags	@""
	.align	16
	.zero		1024


//--------------------- .nv.shared._ZN43_GLOBAL__N__9ae7fba5_10_SoftMax_cu_9f978f6320softmax_warp_forwardIN3c104HalfES2_fLi1ELb0ELb1EEEvPT0_PKT_iiiPKbib --------------------------
	.section	.nv.shared._ZN43_GLOBAL__N__9ae7fba5_10_SoftMax_cu_9f978f6320softmax_warp_forwardIN3c104HalfES2_fLi1ELb0ELb1EEEvPT0_PKT_iiiPKbib,"aw",@nobits
	.sectionflags	@""
	.align	16
	.zero		1024


//--------------------- .nv.shared._ZN43_GLOBAL__N__9ae7fba5_10_SoftMax_cu_9f978f6320softmax_warp_forwardIN3c104HalfES2_fLi0ELb0ELb1EEEvPT0_PKT_iiiPKbib --------------------------
	.section	.nv.shared._ZN43_GLOBAL__N__9ae7fba5_10_SoftMax_cu_9f978f6320softmax_warp_forwardIN3c104HalfES2_fLi0ELb0ELb1EEEvPT0_PKT_iiiPKbib,"aw",@nobits
	.sectionflags	@""
	.align	16
	.zero		1024


//--------------------- .nv.shared._ZN43_GLOBAL__N__9ae7fba5_10_SoftMax_cu_9f978f6320softmax_warp_forwardIfffLi11ELb0ELb1EEEvPT0_PKT_iiiPKbib --------------------------
	.section	.nv.shared._ZN43_GLOBAL__N__9ae7fba5_10_SoftMax_cu_9f978f6320softmax_warp_forwardIfffLi11ELb0ELb1EEEvPT0_PKT_iiiPKbib,"aw",@nobits
	.sectionflags	@""
	.align	16
	.zero		1024


//--------------------- .nv.shared._ZN43_GLOBAL__N__9ae7fba5_10_SoftMax_cu_9f978f6320softmax_warp_forwardIfffLi10ELb0ELb1EEEvPT0_PKT_iiiPKbib --------------------------
	.section	.nv.shared._ZN43_GLOBAL__N__9ae7fba5_10_SoftMax_cu_9f978f6320softmax_warp_forwardIfffLi10ELb0ELb1EEEvPT0_PKT_iiiPKbib,"aw",@nobits
	.sectionflags	@""
	.align	16
	.zero		1024


//--------------------- .nv.shared._ZN43_GLOBAL__N__9ae7fba5_10_SoftMax_cu_9f978f6320softmax_warp_forwardIfffLi9ELb0ELb1EEEvPT0_PKT_iiiPKbib --------------------------
	.section	.nv.shared._ZN43_GLOBAL__N__9ae7fba5_10_SoftMax_cu_9f978f6320softmax_warp_forwardIfffLi9ELb0ELb1EEEvPT0_PKT_iiiPKbib,"aw",@nobits
	.sectionflags	@""
	.align	16
	.zero		1024


//--------------------- .nv.shared._ZN43_GLOBAL__N__9ae7fba5_10_SoftMax_cu_9f978f6320softmax_warp_forwardIfffLi8ELb0ELb1EEEvPT0_PKT_iiiPKbib --------------------------
	.section	.nv.shared._ZN43_GLOBAL__N__9ae7fba5_10_SoftMax_cu_9f978f6320softmax_warp_forwardIfffLi8ELb0ELb1EEEvPT0_PKT_iiiPKbib,"aw",@nobits
	.sectionflags	@""
	.align	16
	.zero		1024


//--------------------- .nv.shared._ZN43_GLOBAL__N__9ae7fba5_10_SoftMax_cu_9f978f6320softmax_warp_forwardIfffLi7ELb0ELb1EEEvPT0_PKT_iiiPKbib --------------------------
	.section	.nv.shared._ZN43_GLOBAL__N__9ae7fba5_10_SoftMax_cu_9f978f6320softmax_warp_forwardIfffLi7ELb0ELb1EEEvPT0_PKT_iiiPKbib,"aw",@nobits
	.sectionflags	@""
	.align	16
	.zero		1024


//--------------------- .nv.shared._ZN43_GLOBAL__N__9ae7fba5_10_SoftMax_cu_9f978f6320softmax_warp_forwardIfffLi6ELb0ELb1EEEvPT0_PKT_iiiPKbib --------------------------
	.section	.nv.shared._ZN43_GLOBAL__N__9ae7fba5_10_SoftMax_cu_9f978f6320softmax_warp_forwardIfffLi6ELb0ELb1EEEvPT0_PKT_iiiPKbib,"aw",@nobits
	.sectionflags	@""
	.align	16
	.zero		1024


//--------------------- .nv.shared._ZN43_GLOBAL__N__9ae7fba5_10_SoftMax_cu_9f978f6320softmax_warp_forwardIfffLi5ELb0ELb1EEEvPT0_PKT_iiiPKbib --------------------------
	.section	.nv.shared._ZN43_GLOBAL__N__9ae7fba5_10_SoftMax_cu_9f978f6320softmax_warp_forwardIfffLi5ELb0ELb1EEEvPT0_PKT_iiiPKbib,"aw",@nobits
	.sectionflags	@""
	.align	16
	.zero		1024


//--------------------- .nv.shared._ZN43_GLOBAL__N__9ae7fba5_10_SoftMax_cu_9f978f6320softmax_warp_forwardIfffLi4ELb0ELb1EEEvPT0_PKT_iiiPKbib --------------------------
	.section	.nv.shared._ZN43_GLOBAL__N__9ae7fba5_10_SoftMax_cu_9f978f6320softmax_warp_forwardIfffLi4ELb0ELb1EEEvPT0_PKT_iiiPKbib,"aw",@nobits
	.sectionflags	@""
	.align	16
	.zero		1024


//--------------------- .nv.shared._ZN43_GLOBAL__N__9ae7fba5_10_SoftMax_cu_9f978f6320softmax_warp_forwardIfffLi3ELb0ELb1EEEvPT0_PKT_iiiPKbib --------------------------
	.section	.nv.shared._ZN43_GLOBAL__N__9ae7fba5_10_SoftMax_cu_9f978f6320softmax_warp_forwardIfffLi3ELb0ELb1EEEvPT0_PKT_iiiPKbib,"aw",@nobits
	.sectionflags	@""
	.align	16
	.zero		1024


//--------------------- .nv.shared._ZN43_GLOBAL__N__9ae7fba5_10_SoftMax_cu_9f978f6320softmax_warp_forwardIfffLi2ELb0ELb1EEEvPT0_PKT_iiiPKbib --------------------------
	.section	.nv.shared._ZN43_GLOBAL__N__9ae7fba5_10_SoftMax_cu_9f978f6320softmax_warp_forwardIfffLi2ELb0ELb1EEEvPT0_PKT_iiiPKbib,"aw",@nobits
	.sectionflags	@""
	.align	16
	.zero		1024


//--------------------- .nv.shared._ZN43_GLOBAL__N__9ae7fba5_10_SoftMax_cu_9f978f6320softmax_warp_forwardIfffLi1ELb0ELb1EEEvPT0_PKT_iiiPKbib --------------------------
	.section	.nv.shared._ZN43_GLOBAL__N__9ae7fba5_10_SoftMax_cu_9f978f6320softmax_warp_forwardIfffLi1ELb0ELb1EEEvPT0_PKT_iiiPKbib,"aw",@nobits
	.sectionflags	@""
	.align	16
	.zero		1024


//--------------------- .nv.shared._ZN43_GLOBAL__N__9ae7fba5_10_SoftMax_cu_9f978f6320softmax_warp_forwardIfffLi0ELb0ELb1EEEvPT0_PKT_iiiPKbib --------------------------
	.section	.nv.shared._ZN43_GLOBAL__N__9ae7fba5_10_SoftMax_cu_9f978f6320softmax_warp_forwardIfffLi0ELb0ELb1EEEvPT0_PKT_iiiPKbib,"aw",@nobits
	.sectionflags	@""
	.align	16
	.zero		1024


//--------------------- .nv.shared._ZN43_GLOBAL__N__9ae7fba5_10_SoftMax_cu_9f978f6320softmax_warp_forwardIdddLi11ELb0ELb1EEEvPT0_PKT_iiiPKbib --------------------------
	.section	.nv.shared._ZN43_GLOBAL__N__9ae7fba5_10_SoftMax_cu_9f978f6320softmax_warp_forwardIdddLi11ELb0ELb1EEEvPT0_PKT_iiiPKbib,"aw",@nobits
	.sectionflags	@""
	.align	16
	.zero		1024


//--------------------- .nv.shared._ZN43_GLOBAL__N__9ae7fba5_10_SoftMax_cu_9f978f6320softmax_warp_forwardIdddLi10ELb0ELb1EEEvPT0_PKT_iiiPKbib --------------------------
	.section	.nv.shared._ZN43_GLOBAL__N__9ae7fba5_10_SoftMax_cu_9f978f6320softmax_warp_forwardIdddLi10ELb0ELb1EEEvPT0_PKT_iiiPKbib,"aw",@nobits
	.sectionflags	@""
	.align	16
	.zero		1024


//--------------------- .nv.shared._ZN43_GLOBAL__N__9ae7fba5_10_SoftMax_cu_9f978f6320softmax_warp_forwardIdddLi9ELb0ELb1EEEvPT0_PKT_iiiPKbib --------------------------
	.section	.nv.shared._ZN43_GLOBAL__N__9ae7fba5_10_SoftMax_cu_9f978f6320softmax_warp_forwardIdddLi9ELb0ELb1EEEvPT0_PKT_iiiPKbib,"aw",@nobits
	.sectionflags	@""
	.align	16
	.zero		1024


//--------------------- .nv.shared._ZN43_GLOBAL__N__9ae7fba5_10_SoftMax_cu_9f978f6320softmax_warp_forwardIdddLi8ELb0ELb1EEEvPT0_PKT_iiiPKbib --------------------------
	.section	.nv.shared._ZN43_GLOBAL__N__9ae7fba5_10_SoftMax_cu_9f978f6320softmax_warp_forwardIdddLi8ELb0ELb1EEEvPT0_PKT_iiiPKbib,"aw",@nobits
	.sectionflags	@""
	.align	16
	.zero		1024


//--------------------- .nv.shared._ZN43_GLOBAL__N__9ae7fba5_10_SoftMax_cu_9f978f6320softmax_warp_forwardIdddLi7ELb0ELb1EEEvPT0_PKT_iiiPKbib --------------------------
	.section	.nv.shared._ZN43_GLOBAL__N__9ae7fba5_10_SoftMax_cu_9f978f6320softmax_warp_forwardIdddLi7ELb0ELb1EEEvPT0_PKT_iiiPKbib,"aw",@nobits
	.sectionflags	@""
	.align	16
	.zero		1024


//--------------------- .nv.shared._ZN43_GLOBAL__N__9ae7fba5_10_SoftMax_cu_9f978f6320softmax_warp_forwardIdddLi6ELb0ELb1EEEvPT0_PKT_iiiPKbib --------------------------
	.section	.nv.shared._ZN43_GLOBAL__N__9ae7fba5_10_SoftMax_cu_9f978f6320softmax_warp_forwardIdddLi6ELb0ELb1EEEvPT0_PKT_iiiPKbib,"aw",@nobits
	.sectionflags	@""
	.align	16
	.zero		1024


//--------------------- .nv.shared._ZN43_GLOBAL__N__9ae7fba5_10_SoftMax_cu_9f978f6320softmax_warp_forwardIdddLi5ELb0ELb1EEEvPT0_PKT_iiiPKbib --------------------------
	.section	.nv.shared._ZN43_GLOBAL__N__9ae7fba5_10_SoftMax_cu_9f978f6320softmax_warp_forwardIdddLi5ELb0ELb1EEEvPT0_PKT_iiiPKbib,"aw",@nobits
	.sectionflags	@""
	.align	16
	.zero		1024


//--------------------- .nv.shared._ZN43_GLOBAL__N__9ae7fba5_10_SoftMax_cu_9f978f6320softmax_warp_forwardIdddLi4ELb0ELb1EEEvPT0_PKT_iiiPKbib --------------------------
	.section	.nv.shared._ZN43_GLOBAL__N__9ae7fba5_10_SoftMax_cu_9f978f6320softmax_warp_forwardIdddLi4ELb0ELb1EEEvPT0_PKT_iiiPKbib,"aw",@nobits
	.sectionflags	@""
	.align	16
	.zero		1024


//--------------------- .nv.shared._ZN43_GLOBAL__N__9ae7fba5_10_SoftMax_cu_9f978f6320softmax_warp_forwardIdddLi3ELb0ELb1EEEvPT0_PKT_iiiPKbib --------------------------
	.section	.nv.shared._ZN43_GLOBAL__N__9ae7fba5_10_SoftMax_cu_9f978f6320softmax_warp_forwardIdddLi3ELb0ELb1EEEvPT0_PKT_iiiPKbib,"aw",@nobits
	.sectionflags	@""
	.align	16
	.zero		1024


//--------------------- .nv.shared._ZN43_GLOBAL__N__9ae7fba5_10_SoftMax_cu_9f978f6320softmax_warp_forwardIdddLi2ELb0ELb1EEEvPT0_PKT_iiiPKbib --------------------------
	.section	.nv.shared._ZN43_GLOBAL__N__9ae7fba5_10_SoftMax_cu_9f978f6320softmax_warp_forwardIdddLi2ELb0ELb1EEEvPT0_PKT_iiiPKbib,"aw",@nobits
	.sectionflags	@""
	.align	16
	.zero		1024


//--------------------- .nv.shared._ZN43_GLOBAL__N__9ae7fba5_10_SoftMax_cu_9f978f6320softmax_warp_forwardIdddLi1ELb0ELb1EEEvPT0_PKT_iiiPKbib --------------------------
	.section	.nv.shared._ZN43_GLOBAL__N__9ae7fba5_10_SoftMax_cu_9f978f6320softmax_warp_forwardIdddLi1ELb0ELb1EEEvPT0_PKT_iiiPKbib,"aw",@nobits
	.sectionflags	@""
	.align	16
	.zero		1024


//--------------------- .nv.shared._ZN43_GLOBAL__N__9ae7fba5_10_SoftMax_cu_9f978f6320softmax_warp_forwardIdddLi0ELb0ELb1EEEvPT0_PKT_iiiPKbib --------------------------
	.section	.nv.shared._ZN43_GLOBAL__N__9ae7fba5_10_SoftMax_cu_9f978f6320softmax_warp_forwardIdddLi0ELb0ELb1EEEvPT0_PKT_iiiPKbib,"aw",@nobits
	.sectionflags	@""
	.align	16
	.zero		1024


//--------------------- .nv.shared._ZN43_GLOBAL__N__9ae7fba5_10_SoftMax_cu_9f978f6321softmax_warp_backwardIfN3c108BFloat16EfLi10ELb0ELb0EEEvPT0_PKT_S7_iiiPKb --------------------------
	.section	.nv.shared._ZN43_GLOBAL__N__9ae7fba5_10_SoftMax_cu_9f978f6321softmax_warp_backwardIfN3c108BFloat16EfLi10ELb0ELb0EEEvPT0_PKT_S7_iiiPKb,"aw",@nobits
	.sectionflags	@""
	.align	16
	.zero		1024


//--------------------- .nv.shared._ZN43_GLOBAL__N__9ae7fba5_10_SoftMax_cu_9f978f6321softmax_warp_backwardIfN3c108BFloat16EfLi9ELb0ELb0EEEvPT0_PKT_S7_iiiPKb --------------------------
	.section	.nv.shared._ZN43_GLOBAL__N__9ae7fba5_10_SoftMax_cu_9f978f6321softmax_warp_backwardIfN3c108BFloat16EfLi9ELb0ELb0EEEvPT0_PKT_S7_iiiPKb,"aw",@nobits
	.sectionflags	@""
	.align	16
	.zero		1024


//--------------------- .nv.shared._ZN43_GLOBAL__N__9ae7fba5_10_SoftMax_cu_9f978f6321softmax_warp_backwardIfN3c108BFloat16EfLi8ELb0ELb0EEEvPT0_PKT_S7_iiiPKb --------------------------
	.section	.nv.shared._ZN43_GLOBAL__N__9ae7fba5_10_SoftMax_cu_9f978f6321softmax_warp_backwardIfN3c108BFloat16EfLi8ELb0ELb0EEEvPT0_PKT_S7_iiiPKb,"aw",@nobits
	.sectionflags	@""
	.align	16
	.zero		1024


//--------------------- .nv.shared._ZN43_GLOBAL__N__9ae7fba5_10_SoftMax_cu_9f978f6321softmax_warp_backwardIfN3c108BFloat16EfLi7ELb0ELb0EEEvPT0_PKT_S7_iiiPKb --------------------------
	.section	.nv.shared._ZN43_GLOBAL__N__9ae7fba5_10_SoftMax_cu_9f978f6321softmax_warp_backwardIfN3c108BFloat16EfLi7ELb0ELb0EEEvPT0_PKT_S7_iiiPKb,"aw",@nobits
	.sectionflags	@""
	.align	16
	.zero		1024


//--------------------- .nv.shared._ZN43_GLOBAL__N__9ae7fba5_10_SoftMax_cu_9f978f6321softmax_warp_backwardIfN3c108BFloat16EfLi6ELb0ELb0EEEvPT0_PKT_S7_iiiPKb --------------------------
	.section	.nv.shared._ZN43_GLOBAL__N__9ae7fba5_10_SoftMax_cu_9f978f6321softmax_warp_backwardIfN3c108BFloat16EfLi6ELb0ELb0EEEvPT0_PKT_S7_iiiPKb,"aw",@nobits
	.sectionflags	@""
	.align	16
	.zero		1024


//--------------------- .nv.shared._ZN43_GLOBAL__N__9ae7fba5_10_SoftMax_cu_9f978f6321softmax_warp_backwardIfN3c108BFloat16EfLi5ELb0ELb0EEEvPT0_PKT_S7_iiiPKb --------------------------
	.section	.nv.shared._ZN43_GLOBAL__N__9ae7fba5_10_SoftMax_cu_9f978f6321softmax_warp_backwardIfN3c108BFloat16EfLi5ELb0ELb0EEEvPT0_PKT_S7_iiiPKb,"aw",@nobits
	.sectionflags	@""
	.align	16
	.zero		1024


//--------------------- .nv.shared._ZN43_GLOBAL__N__9ae7fba5_10_SoftMax_cu_9f978f6321softmax_warp_backwardIfN3c108BFloat16EfLi4ELb0ELb0EEEvPT0_PKT_S7_iiiPKb --------------------------
	.section	.nv.shared._ZN43_GLOBAL__N__9ae7fba5_10_SoftMax_cu_9f978f6321softmax_warp_backwardIfN3c108BFloat16EfLi4ELb0ELb0EEEvPT0_PKT_S7_iiiPKb,"aw",@nobits
	.sectionflags	@""
	.align	16
	.zero		1024


//--------------------- .nv.shared._ZN43_GLOBAL__N__9ae7fba5_10_SoftMax_cu_9f978f6321softmax_warp_backwardIfN3c108BFloat16EfLi3ELb0ELb0EEEvPT0_PKT_S7_iiiPKb --------------------------
	.section	.nv.shared._ZN43_GLOBAL__N__9ae7fba5_10_SoftMax_cu_9f978f6321softmax_warp_backwardIfN3c108BFloat16EfLi3ELb0ELb0EEEvPT0_PKT_S7_iiiPKb,"aw",@nobits
	.sectionflags	@""
	.align	16
	.zero		1024


//--------------------- .nv.shared._ZN43_GLOBAL__N__9ae7fba5_10_SoftMax_cu_9f978f6321softmax_warp_backwardIfN3c108BFloat16EfLi2ELb0ELb0EEEvPT0_PKT_S7_iiiPKb --------------------------
	.section	.nv.shared._ZN43_GLOBAL__N__9ae7fba5_10_SoftMax_cu_9f978f6321softmax_warp_backwardIfN3c108BFloat16EfLi2ELb0ELb0EEEvPT0_PKT_S7_iiiPKb,"aw",@nobits
	.sectionflags	@""
	.align	16
	.zero		1024


//--------------------- .nv.shared._ZN43_GLOBAL__N__9ae7fba5_10_SoftMax_cu_9f978f6321softmax_warp_backwardIfN3c108BFloat16EfLi1ELb0ELb0EEEvPT0_PKT_S7_iiiPKb --------------------------
	.section	.nv.shared._ZN43_GLOBAL__N__9ae7fba5_10_SoftMax_cu_9f978f6321softmax_warp_backwardIfN3c108BFloat16EfLi1ELb0ELb0EEEvPT0_PKT_S7_iiiPKb,"aw",@nobits
	.sectionflags	@""
	.align	16
	.zero		1024


//--------------------- .nv.shared._ZN43_GLOBAL__N__9ae7fba5_10_SoftMax_cu_9f978f6321softmax_warp_backwardIfN3c108BFloat16EfLi0ELb0ELb0EEEvPT0_PKT_S7_iiiPKb --------------------------
	.section	.nv.shared._ZN43_GLOBAL__N__9ae7fba5_10_SoftMax_cu_9f978f6321softmax_warp_backwardIfN3c108BFloat16EfLi0ELb0ELb0EEEvPT0_PKT_S7_iiiPKb,"aw",@nobits
	.sectionflags	@""
	.align	16
	.zero		1024


//--------------------- .nv.shared._ZN43_GLOBAL__N__9ae7fba5_10_SoftMax_cu_9f978f6321softmax_warp_backwardIN3c108BFloat16ES2_fLi10ELb0ELb0EEEvPT0_PKT_S7_iiiPKb --------------------------
	.section	.nv.shared._ZN43_GLOBAL__N__9ae7fba5_10_SoftMax_cu_9f978f6321softmax_warp_backwardIN3c108BFloat16ES2_fLi10ELb0ELb0EEEvPT0_PKT_S7_iiiPKb,"aw",@nobits
	.sectionflags	@""
	.align	16
	.zero		1024


//--------------------- .nv.shared._ZN43_GLOBAL__N__9ae7fba5_10_SoftMax_cu_9f978f6321softmax_warp_backwardIN3c108BFloat16ES2_fLi9ELb0ELb0EEEvPT0_PKT_S7_iiiPKb --------------------------
	.section	.nv.shared._ZN43_GLOBAL__N__9ae7fba5_10_SoftMax_cu_9f978f6321softmax_warp_backwardIN3c108BFloat16ES2_fLi9ELb0ELb0EEEvPT0_PKT_S7_iiiPKb,"aw",@nobits
	.sectionflags	@""
	.align	16
	.zero		1024


//--------------------- .nv.shared._ZN43_GLOBAL__N__9ae7fba5_10_SoftMax_cu_9f978f6321softmax_warp_backwardIN3c108BFloat16ES2_fLi8ELb0ELb0EEEvPT0_PKT_S7_iiiPKb --------------------------
	.section	.nv.shared._ZN43_GLOBAL__N__9ae7fba5_10_SoftMax_cu_9f978f6321softmax_warp_backwardIN3c108BFloat16ES2_fLi8ELb0ELb0EEEvPT0_PKT_S7_iiiPKb,"aw",@nobits
	.sectionflags	@""
	.align	16
	.zero		1024


//--------------------- .nv.shared._ZN43_GLOBAL__N__9ae7fba5_10_SoftMax_cu_9f978f6321softmax_warp_backwardIN3c108BFloat16ES2_fLi7ELb0ELb0EEEvPT0_PKT_S7_iiiPKb --------------------------
	.section	.nv.shared._ZN43_GLOBAL__N__9ae7fba5_10_SoftMax_cu_9f978f6321softmax_warp_backwardIN3c108BFloat16ES2_fLi7ELb0ELb0EEEvPT0_PKT_S7_iiiPKb,"aw",@nobits
	.sectionflags	@""
	.align	16
	.zero		1024


//--------------------- .nv.shared._ZN43_GLOBAL__N__9ae7fba5_10_SoftMax_cu_9f978f6321softmax_warp_backwardIN3c108BFloat16ES2_fLi6ELb0ELb0EEEvPT0_PKT_S7_iiiPKb --------------------------
	.section	.nv.shared._ZN43_GLOBAL__N__9ae7fba5_10_SoftMax_cu_9f978f6321softmax_warp_backwardIN3c108BFloat16ES2_fLi6ELb0ELb0EEEvPT0_PKT_S7_iiiPKb,"aw",@nobits
	.sectionflags	@""
	.align	16
	.zero		1024


//--------------------- .nv.shared._ZN43_GLOBAL__N__9ae7fba5_10_SoftMax_cu_9f978f6321softmax_warp_backwardIN3c108BFloat16ES2_fLi5ELb0ELb0EEEvPT0_PKT_S7_iiiPKb --------------------------
	.section	.nv.shared._ZN43_GLOBAL__N__9ae7fba5_10_SoftMax_cu_9f978f6321softmax_warp_backwardIN3c108BFloat16ES2_fLi5ELb0ELb0EEEvPT0_PKT_S7_iiiPKb,"aw",@nobits
	.sectionflags	@""
	.align	16
	.zero		1024


//--------------------- .nv.shared._ZN43_GLOBAL__N__9ae7fba5_10_SoftMax_cu_9f978f6321softmax_warp_backwardIN3c108BFloat16ES2_fLi4ELb0ELb0EEEvPT0_PKT_S7_iiiPKb --------------------------
	.section	.nv.shared._ZN43_GLOBAL__N__9ae7fba5_10_SoftMax_cu_9f978f6321softmax_warp_backwardIN3c108BFloat16ES2_fLi4ELb0ELb0EEEvPT0_PKT_S7_iiiPKb,"aw",@nobits
	.sectionflags	@""
	.align	16
	.zero		1024


//--------------------- .nv.shared._ZN43_GLOBAL__N__9ae7fba5_10_SoftMax_cu_9f978f6321softmax_warp_backwardIN3c108BFloat16ES2_fLi3ELb0ELb0EEEvPT0_PKT_S7_iiiPKb --------------------------
	.section	.nv.shared._ZN43_GLOBAL__N__9ae7fba5_10_SoftMax_cu_9f978f6321softmax_warp_backwardIN3c108BFloat16ES2_fLi3ELb0ELb0EEEvPT0_PKT_S7_iiiPKb,"aw",@nobits
	.sectionflags	@""
	.align	16
	.zero		1024


//--------------------- .nv.shared._ZN43_GLOBAL__N__9ae7fba5_10_SoftMax_cu_9f978f6321softmax_warp_backwardIN3c108BFloat16ES2_fLi2ELb0ELb0EEEvPT0_PKT_S7_iiiPKb --------------------------
	.section	.nv.shared._ZN43_GLOBAL__N__9ae7fba5_10_SoftMax_cu_9f978f6321softmax_warp_backwardIN3c108BFloat16ES2_fLi2ELb0ELb0EEEvPT0_PKT_S7_iiiPKb,"aw",@nobits
	.sectionflags	@""
	.align	16
	.zero		1024


//--------------------- .nv.shared._ZN43_GLOBAL__N__9ae7fba5_10_SoftMax_cu_9f978f6321softmax_warp_backwardIN3c108BFloat16ES2_fLi1ELb0ELb0EEEvPT0_PKT_S7_iiiPKb --------------------------
	.section	.nv.shared._ZN43_GLOBAL__N__9ae7fba5_10_SoftMax_cu_9f978f6321softmax_warp_backwardIN3c108BFloat16ES2_fLi1ELb0ELb0EEEvPT0_PKT_S7_iiiPKb,"aw",@nobits
	.sectionflags	@""
	.align	16
	.zero		1024


//--------------------- .nv.shared._ZN43_GLOBAL__N__9ae7fba5_10_SoftMax_cu_9f978f6321softmax_warp_backwardIN3c108BFloat16ES2_fLi0ELb0ELb0EEEvPT0_PKT_S7_iiiPKb --------------------------
	.section	.nv.shared._ZN43_GLOBAL__N__9ae7fba5_10_SoftMax_cu_9f978f6321softmax_warp_backwardIN3c108BFloat16ES2_fLi0ELb0ELb0EEEvPT0_PKT_S7_iiiPKb,"aw",@nobits
	.sectionflags	@""
	.align	16
	.zero		1024


//--------------------- .nv.shared._ZN43_GLOBAL__N__9ae7fba5_10_SoftMax_cu_9f978f6321softmax_warp_backwardIfN3c104HalfEfLi10ELb0ELb0EEEvPT0_PKT_S7_iiiPKb --------------------------
	.section	.nv.shared._ZN43_GLOBAL__N__9ae7fba5_10_SoftMax_cu_9f978f6321softmax_warp_backwardIfN3c104HalfEfLi10ELb0ELb0EEEvPT0_PKT_S7_iiiPKb,"aw",@nobits
	.sectionflags	@""
	.align	16
	.zero		1024


//--------------------- .nv.shared._ZN43_GLOBAL__N__9ae7fba5_10_SoftMax_cu_9f978f6321softmax_warp_backwardIfN3c104HalfEfLi9ELb0ELb0EEEvPT0_PKT_S7_iiiPKb --------------------------
	.section	.nv.shared._ZN43_GLOBAL__N__9ae7fba5_10_SoftMax_cu_9f978f6321softmax_warp_backwardIfN3c104HalfEfLi9ELb0ELb0EEEvPT0_PKT_S7_iiiPKb,"aw",@nobits
	.sectionflags	@""
	.align	16
	.zero		1024


//--------------------- .nv.shared._ZN43_GLOBAL__N__9ae7fba5_10_SoftMax_cu_9f978f6321softmax_warp_backwardIfN3c104HalfEfLi8ELb0ELb0EEEvPT0_PKT_S7_iiiPKb --------------------------
	.section	.nv.shared._ZN43_GLOBAL__N__9ae7fba5_10_SoftMax_cu_9f978f6321softmax_warp_backwardIfN3c104HalfEfLi8ELb0ELb0EEEvPT0_PKT_S7_iiiPKb,"aw",@nobits
	.sectionflags	@""
	.align	16
	.zero		1024


//--------------------- .nv.shared._ZN43_GLOBAL__N__9ae7fba5_10_SoftMax_cu_9f978f6321softmax_warp_backwardIfN3c104HalfEfLi7ELb0ELb0EEEvPT0_PKT_S7_iiiPKb --------------------------
	.section	.nv.shared._ZN43_GLOBAL__N__9ae7fba5_10_SoftMax_cu_9f978f6321softmax_warp_backwardIfN3c104HalfEfLi7ELb0ELb0EEEvPT0_PKT_S7_iiiPKb,"aw",@nobits
	.sectionflags	@""
	.align	16
	.zero		1024


//--------------------- .nv.shared._ZN43_GLOBAL__N__9ae7fba5_10_SoftMax_cu_9f978f6321softmax_warp_backwardIfN3c104HalfEfLi6ELb0ELb0EEEvPT0_PKT_S7_iiiPKb --------------------------
	.section	.nv.shared._ZN43_GLOBAL__N__9ae7fba5_10_SoftMax_cu_9f978f6321softmax_warp_backwardIfN3c104HalfEfLi6ELb0ELb0EEEvPT0_PKT_S7_iiiPKb,"aw",@nobits
	.sectionflags	@""
	.align	16
	.zero		1024


//--------------------- .nv.shared._ZN43_GLOBAL__N__9ae7fba5_10_SoftMax_cu_9f978f6321softmax_warp_backwardIfN3c104HalfEfLi5ELb0ELb0EEEvPT0_PKT_S7_iiiPKb --------------------------
	.section	.nv.shared._ZN43_GLOBAL__N__9ae7fba5_10_SoftMax_cu_9f978f6321softmax_warp_backwardIfN3c104HalfEfLi5ELb0ELb0EEEvPT0_PKT_S7_iiiPKb,"aw",@nobits
	.sectionflags	@""
	.align	16
	.zero		1024


//--------------------- .nv.shared._ZN43_GLOBAL__N__9ae7fba5_10_SoftMax_cu_9f978f6321softmax_warp_backwardIfN3c104HalfEfLi4ELb0ELb0EEEvPT0_PKT_S7_iiiPKb --------------------------
	.section	.nv.shared._ZN43_GLOBAL__N__9ae7fba5_10_SoftMax_cu_9f978f6321softmax_warp_backwardIfN3c104HalfEfLi4ELb0ELb0EEEvPT0_PKT_S7_iiiPKb,"aw",@nobits
	.sectionflags	@""
	.align	16
	.zero		1024


//--------------------- .nv.shared._ZN43_GLOBAL__N__9ae7fba5_10_SoftMax_cu_9f978f6321softmax_warp_backwardIfN3c104HalfEfLi3ELb0ELb0EEEvPT0_PKT_S7_iiiPKb --------------------------
	.section	.nv.shared._ZN43_GLOBAL__N__9ae7fba5_10_SoftMax_cu_9f978f6321softmax_warp_backwardIfN3c104HalfEfLi3ELb0ELb0EEEvPT0_PKT_S7_iiiPKb,"aw",@nobits
	.sectionflags	@""
	.align	16
	.zero		1024


//--------------------- .nv.shared._ZN43_GLOBAL__N__9ae7fba5_10_SoftMax_cu_9f978f6321softmax_warp_backwardIfN3c104HalfEfLi2ELb0ELb0EEEvPT0_PKT_S7_iiiPKb --------------------------
	.section	.nv.shared._ZN43_GLOBAL__N__9ae7fba5_10_SoftMax_cu_9f978f6321softmax_warp_backwardIfN3c104HalfEfLi2ELb0ELb0EEEvPT0_PKT_S7_iiiPKb,"aw",@nobits
	.sectionflags	@""
	.align	16
	.zero		1024


//--------------------- .nv.shared._ZN43_GLOBAL__N__9ae7fba5_10_SoftMax_cu_9f978f6321softmax_warp_backwardIfN3c104HalfEfLi1ELb0ELb0EEEvPT0_PKT_S7_iiiPKb --------------------------
	.section	.nv.shared._ZN43_GLOBAL__N__9ae7fba5_10_SoftMax_cu_9f978f6321softmax_warp_backwardIfN3c104HalfEfLi1ELb0ELb0EEEvPT0_PKT_S7_iiiPKb,"aw",@nobits
	.sectionflags	@""
	.align	16
	.zero		1024


//--------------------- .nv.shared._ZN43_GLOBAL__N__9ae7fba5_10_SoftMax_cu_9f978f6321softmax_warp_backwardIfN3c104HalfEfLi0ELb0ELb0EEEvPT0_PKT_S7_iiiPKb --------------------------
	.section	.nv.shared._ZN43_GLOBAL__N__9ae7fba5_10_SoftMax_cu_9f978f6321softmax_warp_backwardIfN3c104HalfEfLi0ELb0ELb0EEEvPT0_PKT_S7_iiiPKb,"aw",@nobits
	.sectionflags	@""
	.align	16
	.zero		1024


//--------------------- .nv.shared._ZN43_GLOBAL__N__9ae7fba5_10_SoftMax_cu_9f978f6321softmax_warp_backwardIN3c104HalfES2_fLi10ELb0ELb0EEEvPT0_PKT_S7_iiiPKb --------------------------
	.section	.nv.shared._ZN43_GLOBAL__N__9ae7fba5_10_SoftMax_cu_9f978f6321softmax_warp_backwardIN3c104HalfES2_fLi10ELb0ELb0EEEvPT0_PKT_S7_iiiPKb,"aw",@nobits
	.sectionflags	@""
	.align	16
	.zero		1024


//--------------------- .nv.shared._ZN43_GLOBAL__N__9ae7fba5_10_SoftMax_cu_9f978f6321softmax_warp_backwardIN3c104HalfES2_fLi9ELb0ELb0EEEvPT0_PKT_S7_iiiPKb --------------------------
	.section	.nv.shared._ZN43_GLOBAL__N__9ae7fba5_10_SoftMax_cu_9f978f6321softmax_warp_backwardIN3c104HalfES2_fLi9ELb0ELb0EEEvPT0_PKT_S7_iiiPKb,"aw",@nobits
	.sectionflags	@""
	.align	16
	.zero		1024


//--------------------- .nv.shared._ZN43_GLOBAL__N__9ae7fba5_10_SoftMax_cu_9f978f6321softmax_warp_backwardIN3c104HalfES2_fLi8ELb0ELb0EEEvPT0_PKT_S7_iiiPKb --------------------------
	.section	.nv.shared._ZN43_GLOBAL__N__9ae7fba5_10_SoftMax_cu_9f978f6321softmax_warp_backwardIN3c104HalfES2_fLi8ELb0ELb0EEEvPT0_PKT_S7_iiiPKb,"aw",@nobits
	.sectionflags	@""
	.align	16
	.zero		1024


//--------------------- .nv.shared._ZN43_GLOBAL__N__9ae7fba5_10_SoftMax_cu_9f978f6321softmax_warp_backwardIN3c104HalfES2_fLi7ELb0ELb0EEEvPT0_PKT_S7_iiiPKb --------------------------
	.section	.nv.shared._ZN43_GLOBAL__N__9ae7fba5_10_SoftMax_cu_9f978f6321softmax_warp_backwardIN3c104HalfES2_fLi7ELb0ELb0EEEvPT0_PKT_S7_iiiPKb,"aw",@nobits
	.sectionflags	@""
	.align	16
	.zero		1024


//--------------------- .nv.shared._ZN43_GLOBAL__N__9ae7fba5_10_SoftMax_cu_9f978f6321softmax_warp_backwardIN3c104HalfES2_fLi6ELb0ELb0EEEvPT0_PKT_S7_iiiPKb --------------------------
	.section	.nv.shared._ZN43_GLOBAL__N__9ae7fba5_10_SoftMax_cu_9f978f6321softmax_warp_backwardIN3c104HalfES2_fLi6ELb0ELb0EEEvPT0_PKT_S7_iiiPKb,"aw",@nobits
	.sectionflags	@""
	.align	16
	.zero		1024


//--------------------- .nv.shared._ZN43_GLOBAL__N__9ae7fba5_10_SoftMax_cu_9f978f6321softmax_warp_backwardIN3c104HalfES2_fLi5ELb0ELb0EEEvPT0_PKT_S7_iiiPKb --------------------------
	.section	.nv.shared._ZN43_GLOBAL__N__9ae7fba5_10_SoftMax_cu_9f978f6321softmax_warp_backwardIN3c104HalfES2_fLi5ELb0ELb0EEEvPT0_PKT_S7_iiiPKb,"aw",@nobits
	.sectionflags	@""
	.align	16
	.zero		1024


//--------------------- .nv.shared._ZN43_GLOBAL__N__9ae7fba5_10_SoftMax_cu_9f978f6321softmax_warp_backwardIN3c104HalfES2_fLi4ELb0ELb0EEEvPT0_PKT_S7_iiiPKb --------------------------
	.section	.nv.shared._ZN43_GLOBAL__N__9ae7fba5_10_SoftMax_cu_9f978f6321softmax_warp_backwardIN3c104HalfES2_fLi4ELb0ELb0EEEvPT0_PKT_S7_iiiPKb,"aw",@nobits
	.sectionflags	@""
	.align	16
	.zero		1024


//--------------------- .nv.shared._ZN43_GLOBAL__N__9ae7fba5_10_SoftMax_cu_9f978f6321softmax_warp_backwardIN3c104HalfES2_fLi3ELb0ELb0EEEvPT0_PKT_S7_iiiPKb --------------------------
	.section	.nv.shared._ZN43_GLOBAL__N__9ae7fba5_10_SoftMax_cu_9f978f6321softmax_warp_backwardIN3c104HalfES2_fLi3ELb0ELb0EEEvPT0_PKT_S7_iiiPKb,"aw",@nobits
	.sectionflags	@""
	.align	16
	.zero		1024


//--------------------- .nv.shared._ZN43_GLOBAL__N__9ae7fba5_10_SoftMax_cu_9f978f6321softmax_warp_backwardIN3c104HalfES2_fLi2ELb0ELb0EEEvPT0_PKT_S7_iiiPKb --------------------------
	.section	.nv.shared._ZN43_GLOBAL__N__9ae7fba5_10_SoftMax_cu_9f978f6321softmax_warp_backwardIN3c104HalfES2_fLi2ELb0ELb0EEEvPT0_PKT_S7_iiiPKb,"aw",@nobits
	.sectionflags	@""
	.align	16
	.zero		1024


//--------------------- .nv.shared._ZN43_GLOBAL__N__9ae7fba5_10_SoftMax_cu_9f978f6321softmax_warp_backwardIN3c104HalfES2_fLi1ELb0ELb0EEEvPT0_PKT_S7_iiiPKb --------------------------
	.section	.nv.shared._ZN43_GLOBAL__N__9ae7fba5_10_SoftMax_cu_9f978f6321softmax_warp_backwardIN3c104HalfES2_fLi1ELb0ELb0EEEvPT0_PKT_S7_iiiPKb,"aw",@nobits
	.sectionflags	@""
	.align	16
	.zero		1024


//--------------------- .nv.shared._ZN43_GLOBAL__N__9ae7fba5_10_SoftMax_cu_9f978f6321softmax_warp_backwardIN3c104HalfES2_fLi0ELb0ELb0EEEvPT0_PKT_S7_iiiPKb --------------------------
	.section	.nv.shared._ZN43_GLOBAL__N__9ae7fba5_10_SoftMax_cu_9f978f6321softmax_warp_backwardIN3c104HalfES2_fLi0ELb0ELb0EEEvPT0_PKT_S7_iiiPKb,"aw",@nobits
	.sectionflags	@""
	.align	16
	.zero		1024


//--------------------- .nv.shared._ZN43_GLOBAL__N__9ae7fba5_10_SoftMax_cu_9f978f6321softmax_warp_backwardIfffLi10ELb0ELb0EEEvPT0_PKT_S5_iiiPKb --------------------------
	.section	.nv.shared._ZN43_GLOBAL__N__9ae7fba5_10_SoftMax_cu_9f978f6321softmax_warp_backwardIfffLi10ELb0ELb0EEEvPT0_PKT_S5_iiiPKb,"aw",@nobits
	.sectionflags	@""
	.align	16
	.zero		1024


//--------------------- .nv.shared._ZN43_GLOBAL__N__9ae7fba5_10_SoftMax_cu_9f978f6321softmax_warp_backwardIfffLi9ELb0ELb0EEEvPT0_PKT_S5_iiiPKb --------------------------
	.section	.nv.shared._ZN43_GLOBAL__N__9ae7fba5_10_SoftMax_cu_9f978f6321softmax_warp_backwardIfffLi9ELb0ELb0EEEvPT0_PKT_S5_iiiPKb,"aw",@nobits
	.sectionflags	@""
	.align	16
	.zero		1024


//--------------------- .nv.shared._ZN43_GLOBAL__N__9ae7fba5_10_SoftMax_cu_9f978f6321softmax_warp_backwardIfffLi8ELb0ELb0EEEvPT0_PKT_S5_iiiPKb --------------------------
	.section	.nv.shared._ZN43_GLOBAL__N__9ae7fba5_10_SoftMax_cu_9f978f6321softmax_warp_backwardIfffLi8ELb0ELb0EEEvPT0_PKT_S5_iiiPKb,"aw",@nobits
	.sectionflags	@""
	.align	16
	.zero		1024


//--------------------- .nv.shared._ZN43_GLOBAL__N__9ae7fba5_10_SoftMax_cu_9f978f6321softmax_warp_backwardIfffLi7ELb0ELb0EEEvPT0_PKT_S5_iiiPKb --------------------------
	.section	.nv.shared._ZN43_GLOBAL__N__9ae7fba5_10_SoftMax_cu_9f978f6321softmax_warp_backwardIfffLi7ELb0ELb0EEEvPT0_PKT_S5_iiiPKb,"aw",@nobits
	.sectionflags	@""
	.align	16
	.zero		1024


//--------------------- .nv.shared._ZN43_GLOBAL__N__9ae7fba5_10_SoftMax_cu_9f978f6321softmax_warp_backwardIfffLi6ELb0ELb0EEEvPT0_PKT_S5_iiiPKb --------------------------
	.section	.nv.shared._ZN43_GLOBAL__N__9ae7fba5_10_SoftMax_cu_9f978f6321softmax_warp_backwardIfffLi6ELb0ELb0EEEvPT0_PKT_S5_iiiPKb,"aw",@nobits
	.sectionflags	@""
	.align	16
	.zero		1024


//--------------------- .nv.shared._ZN43_GLOBAL__N__9ae7fba5_10_SoftMax_cu_9f978f6321softmax_warp_backwardIfffLi5ELb0ELb0EEEvPT0_PKT_S5_iiiPKb --------------------------
	.section	.nv.shared._ZN43_GLOBAL__N__9ae7fba5_10_SoftMax_cu_9f978f6321softmax_warp_backwardIfffLi5ELb0ELb0EEEvPT0_PKT_S5_iiiPKb,"aw",@nobits
	.sectionflags	@""
	.align	16
	.zero		1024


//--------------------- .nv.shared._ZN43_GLOBAL__N__9ae7fba5_10_SoftMax_cu_9f978f6321softmax_warp_backwardIfffLi4ELb0ELb0EEEvPT0_PKT_S5_iiiPKb --------------------------
	.section	.nv.shared._ZN43_GLOBAL__N__9ae7fba5_10_SoftMax_cu_9f978f6321softmax_warp_backwardIfffLi4ELb0ELb0EEEvPT0_PKT_S5_iiiPKb,"aw",@nobits
	.sectionflags	@""
	.align	16
	.zero		1024


//--------------------- .nv.shared._ZN43_GLOBAL__N__9ae7fba5_10_SoftMax_cu_9f978f6321softmax_warp_backwardIfffLi3ELb0ELb0EEEvPT0_PKT_S5_iiiPKb --------------------------
	.section	.nv.shared._ZN43_GLOBAL__N__9ae7fba5_10_SoftMax_cu_9f978f6321softmax_warp_backwardIfffLi3ELb0ELb0EEEvPT0_PKT_S5_iiiPKb,"aw",@nobits
	.sectionflags	@""
	.align	16
	.zero		1024


//--------------------- .nv.shared._ZN43_GLOBAL__N__9ae7fba5_10_SoftMax_cu_9f978f6321softmax_warp_backwardIfffLi2ELb0ELb0EEEvPT0_PKT_S5_iiiPKb --------------------------
	.section	.nv.shared._ZN43_GLOBAL__N__9ae7fba5_10_SoftMax_cu_9f978f6321softmax_warp_backwardIfffLi2ELb0ELb0EEEvPT0_PKT_S5_iiiPKb,"aw",@nobits
	.sectionflags	@""
	.align	16
	.zero		1024


//--------------------- .nv.shared._ZN43_GLOBAL__N__9ae7fba5_10_SoftMax_cu_9f978f6321softmax_warp_backwardIfffLi1ELb0ELb0EEEvPT0_PKT_S5_iiiPKb --------------------------
	.section	.nv.shared._ZN43_GLOBAL__N__9ae7fba5_10_SoftMax_cu_9f978f6321softmax_warp_backwardIfffLi1ELb0ELb0EEEvPT0_PKT_S5_iiiPKb,"aw",@nobits
	.sectionflags	@""
	.align	16
	.zero		1024


//--------------------- .nv.shared._ZN43_GLOBAL__N__9ae7fba5_10_SoftMax_cu_9f978f6321softmax_warp_backwardIfffLi0ELb0ELb0EEEvPT0_PKT_S5_iiiPKb --------------------------
	.section	.nv.shared._ZN43_GLOBAL__N__9ae7fba5_10_SoftMax_cu_9f978f6321softmax_warp_backwardIfffLi0ELb0ELb0EEEvPT0_PKT_S5_iiiPKb,"aw",@nobits
	.sectionflags	@""
	.align	16
	.zero		1024


//--------------------- .nv.shared._ZN43_GLOBAL__N__9ae7fba5_10_SoftMax_cu_9f978f6321softmax_warp_backwardIdddLi10ELb0ELb0EEEvPT0_PKT_S5_iiiPKb --------------------------
	.section	.nv.shared._ZN43_GLOBAL__N__9ae7fba5_10_SoftMax_cu_9f978f6321softmax_warp_backwardIdddLi10ELb0ELb0EEEvPT0_PKT_S5_iiiPKb,"aw",@nobits
	.sectionflags	@""
	.align	16
	.zero		1024


//--------------------- .nv.shared._ZN43_GLOBAL__N__9ae7fba5_10_SoftMax_cu_9f978f6321softmax_warp_backwardIdddLi9ELb0ELb0EEEvPT0_PKT_S5_iiiPKb --------------------------
	.section	.nv.shared._ZN43_GLOBAL__N__9ae7fba5_10_SoftMax_cu_9f978f6321softmax_warp_backwardIdddLi9ELb0ELb0EEEvPT0_PKT_S5_iiiPKb,"aw",@nobits
	.sectionflags	@""
	.align	16
	.zero		1024


//--------------------- .nv.shared._ZN43_GLOBAL__N__9ae7fba5_10_SoftMax_cu_9f978f6321softmax_warp_backwardIdddLi8ELb0ELb0EEEvPT0_PKT_S5_iiiPKb --------------------------
	.section	.nv.shared._ZN43_GLOBAL__N__9ae7fba5_10_SoftMax_cu_9f978f6321softmax_warp_backwardIdddLi8ELb0ELb0EEEvPT0_PKT_S5_iiiPKb,"aw",@nobits
	.sectionflags	@""
	.align	16
	.zero		1024


//--------------------- .nv.shared._ZN43_GLOBAL__N__9ae7fba5_10_SoftMax_cu_9f978f6321softmax_warp_backwardIdddLi7ELb0ELb0EEEvPT0_PKT_S5_iiiPKb --------------------------
	.section	.nv.shared._ZN43_GLOBAL__N__9ae7fba5_10_SoftMax_cu_9f978f6321softmax_warp_backwardIdddLi7ELb0ELb0EEEvPT0_PKT_S5_iiiPKb,"aw",@nobits
	.sectionflags	@""
	.align	16
	.zero		1024


//--------------------- .nv.shared._ZN43_GLOBAL__N__9ae7fba5_10_SoftMax_cu_9f978f6321softmax_warp_backwardIdddLi6ELb0ELb0EEEvPT0_PKT_S5_iiiPKb --------------------------
	.section	.nv.shared._ZN43_GLOBAL__N__9ae7fba5_10_SoftMax_cu_9f978f6321softmax_warp_backwardIdddLi6ELb0ELb0EEEvPT0_PKT_S5_iiiPKb,"aw",@nobits
	.sectionflags	@""
	.align	16
	.zero		1024


//--------------------- .nv.shared._ZN43_GLOBAL__N__9ae7fba5_10_SoftMax_cu_9f978f6321softmax_warp_backwardIdddLi5ELb0ELb0EEEvPT0_PKT_S5_iiiPKb --------------------------
	.section	.nv.shared._ZN43_GLOBAL__N__9ae7fba5_10_SoftMax_cu_9f978f6321softmax_warp_backwardIdddLi5ELb0ELb0EEEvPT0_PKT_S5_iiiPKb,"aw",@nobits
	.sectionflags	@""
	.align	16
	.zero		1024


//--------------------- .nv.shared._ZN43_GLOBAL__N__9ae7fba5_10_SoftMax_cu_9f978f6321softmax_warp_backwardIdddLi4ELb0ELb0EEEvPT0_PKT_S5_iiiPKb --------------------------
	.section	.nv.shared._ZN43_GLOBAL__N__9ae7fba5_10_SoftMax_cu_9f978f6321softmax_warp_backwardIdddLi4ELb0ELb0EEEvPT0_PKT_S5_iiiPKb,"aw",@nobits
	.sectionflags	@""
	.align	16
	.zero		1024


//--------------------- .nv.shared._ZN43_GLOBAL__N__9ae7fba5_10_SoftMax_cu_9f978f6321softmax_warp_backwardIdddLi3ELb0ELb0EEEvPT0_PKT_S5_iiiPKb --------------------------
	.section	.nv.shared._ZN43_GLOBAL__N__9ae7fba5_10_SoftMax_cu_9f978f6321softmax_warp_backwardIdddLi3ELb0ELb0EEEvPT0_PKT_S5_iiiPKb,"aw",@nobits
	.sectionflags	@""
	.align	16
	.zero		1024


//--------------------- .nv.shared._ZN43_GLOBAL__N__9ae7fba5_10_SoftMax_cu_9f978f6321softmax_warp_backwardIdddLi2ELb0ELb0EEEvPT0_PKT_S5_iiiPKb --------------------------
	.section	.nv.shared._ZN43_GLOBAL__N__9ae7fba5_10_SoftMax_cu_9f978f6321softmax_warp_backwardIdddLi2ELb0ELb0EEEvPT0_PKT_S5_iiiPKb,"aw",@nobits
	.sectionflags	@""
	.align	16
	.zero		1024


//--------------------- .nv.shared._ZN43_GLOBAL__N__9ae7fba5_10_SoftMax_cu_9f978f6321softmax_warp_backwardIdddLi1ELb0ELb0EEEvPT0_PKT_S5_iiiPKb --------------------------
	.section	.nv.shared._ZN43_GLOBAL__N__9ae7fba5_10_SoftMax_cu_9f978f6321softmax_warp_backwardIdddLi1ELb0ELb0EEEvPT0_PKT_S5_iiiPKb,"aw",@nobits
	.sectionflags	@""
	.align	16
	.zero		1024


//--------------------- .nv.shared._ZN43_GLOBAL__N__9ae7fba5_10_SoftMax_cu_9f978f6321softmax_warp_backwardIdddLi0ELb0ELb0EEEvPT0_PKT_S5_iiiPKb --------------------------
	.section	.nv.shared._ZN43_GLOBAL__N__9ae7fba5_10_SoftMax_cu_9f978f6321softmax_warp_backwardIdddLi0ELb0ELb0EEEvPT0_PKT_S5_iiiPKb,"aw",@nobits
	.sectionflags	@""
	.align	16
	.zero		1024


//--------------------- .nv.shared._ZN43_GLOBAL__N__9ae7fba5_10_SoftMax_cu_9f978f6320softmax_warp_forwardIN3c108BFloat16EffLi11ELb0ELb0EEEvPT0_PKT_iiiPKbib --------------------------
	.section	.nv.shared._ZN43_GLOBAL__N__9ae7fba5_10_SoftMax_cu_9f978f6320softmax_warp_forwardIN3c108BFloat16EffLi11ELb0ELb0EEEvPT0_PKT_iiiPKbib,"aw",@nobits
	.sectionflags	@""
	.align	16
	.zero		1024


//--------------------- .nv.shared._ZN43_GLOBAL__N__9ae7fba5_10_SoftMax_cu_9f978f6320softmax_warp_forwardIN3c108BFloat16EffLi10ELb0ELb0EEEvPT0_PKT_iiiPKbib --------------------------
	.section	.nv.shared._ZN43_GLOBAL__N__9ae7fba5_10_SoftMax_cu_9f978f6320softmax_warp_forwardIN3c108BFloat16EffLi10ELb0ELb0EEEvPT0_PKT_iiiPKbib,"aw",@nobits
	.sectionflags	@""
	.align	16
	.zero		1024


//--------------------- .nv.shared._ZN43_GLOBAL__N__9ae7fba5_10_SoftMax_cu_9f978f6320softmax_warp_forwardIN3c108BFloat16EffLi9ELb0ELb0EEEvPT0_PKT_iiiPKbib --------------------------
	.section	.nv.shared._ZN43_GLOBAL__N__9ae7fba5_10_SoftMax_cu_9f978f6320softmax_warp_forwardIN3c108BFloat16EffLi9ELb0ELb0EEEvPT0_PKT_iiiPKbib,"aw",@nobits
	.sectionflags	@""
	.align	16
	.zero		1024


//--------------------- .nv.shared._ZN43_GLOBAL__N__9ae7fba5_10_SoftMax_cu_9f978f6320softmax_warp_forwardIN3c108BFloat16EffLi8ELb0ELb0EEEvPT0_PKT_iiiPKbib --------------------------
	.section	.nv.shared._ZN43_GLOBAL__N__9ae7fba5_10_SoftMax_cu_9f978f6320softmax_warp_forwardIN3c108BFloat16EffLi8ELb0ELb0EEEvPT0_PKT_iiiPKbib,"aw",@nobits
	.sectionflags	@""
	.align	16
	.zero		1024


//--------------------- .nv.shared._ZN43_GLOBAL__N__9ae7fba5_10_SoftMax_cu_9f978f6320softmax_warp_forwardIN3c108BFloat16EffLi7ELb0ELb0EEEvPT0_PKT_iiiPKbib --------------------------
	.section	.nv.shared._ZN43_GLOBAL__N__9ae7fba5_10_SoftMax_cu_9f978f6320softmax_warp_forwardIN3c108BFloat16EffLi7ELb0ELb0EEEvPT0_PKT_iiiPKbib,"aw",@nobits
	.sectionflags	@""
	.align	16
	.zero		1024


//--------------------- .nv.shared._ZN43_GLOBAL__N__9ae7fba5_10_SoftMax_cu_9f978f6320softmax_warp_forwardIN3c108BFloat16EffLi6ELb0ELb0EEEvPT0_PKT_iiiPKbib --------------------------
	.section	.nv.shared._ZN43_GLOBAL__N__9ae7fba5_10_SoftMax_cu_9f978f6320softmax_warp_forwardIN3c108BFloat16EffLi6ELb0ELb0EEEvPT0_PKT_iiiPKbib,"aw",@nobits
	.sectionflags	@""
	.align	16
	.zero		1024


//--------------------- .nv.shared._ZN43_GLOBAL__N__9ae7fba5_10_SoftMax_cu_9f978f6320softmax_warp_forwardIN3c108BFloat16EffLi5ELb0ELb0EEEvPT0_PKT_iiiPKbib --------------------------
	.section	.nv.shared._ZN43_GLOBAL__N__9ae7fba5_10_SoftMax_cu_9f978f6320softmax_warp_forwardIN3c108BFloat16EffLi5ELb0ELb0EEEvPT0_PKT_iiiPKbib,"aw",@nobits
	.sectionflags	@""
	.align	16
	.zero		1024


//--------------------- .nv.shared._ZN43_GLOBAL__N__9ae7fba5_10_SoftMax_cu_9f978f6320softmax_warp_forwardIN3c108BFloat16EffLi4ELb0ELb0EEEvPT0_PKT_iiiPKbib --------------------------
	.section	.nv.shared._ZN43_GLOBAL__N__9ae7fba5_10_SoftMax_cu_9f978f6320softmax_warp_forwardIN3c108BFloat16EffLi4ELb0ELb0EEEvPT0_PKT_iiiPKbib,"aw",@nobits
	.sectionflags	@""
	.align	16
	.zero		1024


//--------------------- .nv.shared._ZN43_GLOBAL__N__9ae7fba5_10_SoftMax_cu_9f978f6320softmax_warp_forwardIN3c108BFloat16EffLi3ELb0ELb0EEEvPT0_PKT_iiiPKbib --------------------------
	.section	.nv.shared._ZN43_GLOBAL__N__9ae7fba5_10_SoftMax_cu_9f978f6320softmax_warp_forwardIN3c108BFloat16EffLi3ELb0ELb0EEEvPT0_PKT_iiiPKbib,"aw",@nobits
	.sectionflags	@""
	.align	16
	.zero		1024


//--------------------- .nv.shared._ZN43_GLOBAL__N__9ae7fba5_10_SoftMax_cu_9f978f6320softmax_warp_forwardIN3c108BFloat16EffLi2ELb0ELb0EEEvPT0_PKT_iiiPKbib --------------------------
	.section	.nv.shared._ZN43_GLOBAL__N__9ae7fba5_10_SoftMax_cu_9f978f6320softmax_warp_forwardIN3c108BFloat16EffLi2ELb0ELb0EEEvPT0_PKT_iiiPKbib,"aw",@nobits
	.sectionflags	@""
	.align	16
	.zero		1024


//--------------------- .nv.shared._ZN43_GLOBAL__N__9ae7fba5_10_SoftMax_cu_9f978f6320softmax_warp_forwardIN3c108BFloat16EffLi1ELb0ELb0EEEvPT0_PKT_iiiPKbib --------------------------
	.section	.nv.shared._ZN43_GLOBAL__N__9ae7fba5_10_SoftMax_cu_9f978f6320softmax_warp_forwardIN3c108BFloat16EffLi1ELb0ELb0EEEvPT0_PKT_iiiPKbib,"aw",@nobits
	.sectionflags	@""
	.align	16
	.zero		1024


//--------------------- .nv.shared._ZN43_GLOBAL__N__9ae7fba5_10_SoftMax_cu_9f978f6320softmax_warp_forwardIN3c108BFloat16EffLi0ELb0ELb0EEEvPT0_PKT_iiiPKbib --------------------------
	.section	.nv.shared._ZN43_GLOBAL__N__9ae7fba5_10_SoftMax_cu_9f978f6320softmax_warp_forwardIN3c108BFloat16EffLi0ELb0ELb0EEEvPT0_PKT_iiiPKbib,"aw",@nobits
	.sectionflags	@""
	.align	16
	.zero		1024


//--------------------- .nv.shared._ZN43_GLOBAL__N__9ae7fba5_10_SoftMax_cu_9f978f6320softmax_warp_forwardIN3c108BFloat16ES2_fLi11ELb0ELb0EEEvPT0_PKT_iiiPKbib --------------------------
	.section	.nv.shared._ZN43_GLOBAL__N__9ae7fba5_10_SoftMax_cu_9f978f6320softmax_warp_forwardIN3c108BFloat16ES2_fLi11ELb0ELb0EEEvPT0_PKT_iiiPKbib,"aw",@nobits
	.sectionflags	@""
	.align	16
	.zero		1024


//--------------------- .nv.shared._ZN43_GLOBAL__N__9ae7fba5_10_SoftMax_cu_9f978f6320softmax_warp_forwardIN3c108BFloat16ES2_fLi10ELb0ELb0EEEvPT0_PKT_iiiPKbib --------------------------
	.section	.nv.shared._ZN43_GLOBAL__N__9ae7fba5_10_SoftMax_cu_9f978f6320softmax_warp_forwardIN3c108BFloat16ES2_fLi10ELb0ELb0EEEvPT0_PKT_iiiPKbib,"aw",@nobits
	.sectionflags	@""
	.align	16
	.zero		1024


//--------------------- .nv.shared._ZN43_GLOBAL__N__9ae7fba5_10_SoftMax_cu_9f978f6320softmax_warp_forwardIN3c108BFloat16ES2_fLi9ELb0ELb0EEEvPT0_PKT_iiiPKbib --------------------------
	.section	.nv.shared._ZN43_GLOBAL__N__9ae7fba5_10_SoftMax_cu_9f978f6320softmax_warp_forwardIN3c108BFloat16ES2_fLi9ELb0ELb0EEEvPT0_PKT_iiiPKbib,"aw",@nobits
	.sectionflags	@""
	.align	16
	.zero		1024


//--------------------- .nv.shared._ZN43_GLOBAL__N__9ae7fba5_10_SoftMax_cu_9f978f6320softmax_warp_forwardIN3c108BFloat16ES2_fLi8ELb0ELb0EEEvPT0_PKT_iiiPKbib --------------------------
	.section	.nv.shared._ZN43_GLOBAL__N__9ae7fba5_10_SoftMax_cu_9f978f6320softmax_warp_forwardIN3c108BFloat16ES2_fLi8ELb0ELb0EEEvPT0_PKT_iiiPKbib,"aw",@nobits
	.sectionflags	@""
	.align	16
	.zero		1024


//--------------------- .nv.shared._ZN43_GLOBAL__N__9ae7fba5_10_SoftMax_cu_9f978f6320softmax_warp_forwardIN3c108BFloat16ES2_fLi7ELb0ELb0EEEvPT0_PKT_iiiPKbib --------------------------
	.section	.nv.shared._ZN43_GLOBAL__N__9ae7fba5_10_SoftMax_cu_9f978f6320softmax_warp_forwardIN3c108BFloat16ES2_fLi7ELb0ELb0EEEvPT0_PKT_iiiPKbib,"aw",@nobits
	.sectionflags	@""
	.align	16
	.zero		1024


//--------------------- .nv.shared._ZN43_GLOBAL__N__9ae7fba5_10_SoftMax_cu_9f978f6320softmax_warp_forwardIN3c108BFloat16ES2_fLi6ELb0ELb0EEEvPT0_PKT_iiiPKbib --------------------------
	.section	.nv.shared._ZN43_GLOBAL__N__9ae7fba5_10_SoftMax_cu_9f978f6320softmax_warp_forwardIN3c108BFloat16ES2_fLi6ELb0ELb0EEEvPT0_PKT_iiiPKbib,"aw",@nobits
	.sectionflags	@""
	.align	16
	.zero		1024


//--------------------- .nv.shared._ZN43_GLOBAL__N__9ae7fba5_10_SoftMax_cu_9f978f6320softmax_warp_forwardIN3c108BFloat16ES2_fLi5ELb0ELb0EEEvPT0_PKT_iiiPKbib --------------------------
	.section	.nv.shared._ZN43_GLOBAL__N__9ae7fba5_10_SoftMax_cu_9f978f6320softmax_warp_forwardIN3c108BFloat16ES2_fLi5ELb0ELb0EEEvPT0_PKT_iiiPKbib,"aw",@nobits
	.sectionflags	@""
	.align	16
	.zero		1024


//--------------------- .nv.shared._ZN43_GLOBAL__N__9ae7fba5_10_SoftMax_cu_9f978f6320softmax_warp_forwardIN3c108BFloat16ES2_fLi4ELb0ELb0EEEvPT0_PKT_iiiPKbib --------------------------
	.section	.nv.shared._ZN43_GLOBAL__N__9ae7fba5_10_SoftMax_cu_9f978f6320softmax_warp_forwardIN3c108BFloat16ES2_fLi4ELb0ELb0EEEvPT0_PKT_iiiPKbib,"aw",@nobits
	.sectionflags	@""
	.align	16
	.zero		1024


//--------------------- .nv.shared._ZN43_GLOBAL__N__9ae7fba5_10_SoftMax_cu_9f978f6320softmax_warp_forwardIN3c108BFloat16ES2_fLi3ELb0ELb0EEEvPT0_PKT_iiiPKbib --------------------------
	.section	.nv.shared._ZN43_GLOBAL__N__9ae7fba5_10_SoftMax_cu_9f978f6320softmax_warp_forwardIN3c108BFloat16ES2_fLi3ELb0ELb0EEEvPT0_PKT_iiiPKbib,"aw",@nobits
	.sectionflags	@""
	.align	16
	.zero		1024


//--------------------- .nv.shared._ZN43_GLOBAL__N__9ae7fba5_10_SoftMax_cu_9f978f6320softmax_warp_forwardIN3c108BFloat16ES2_fLi2ELb0ELb0EEEvPT0_PKT_iiiPKbib --------------------------
	.section	.nv.shared._ZN43_GLOBAL__N__9ae7fba5_10_SoftMax_cu_9f978f6320softmax_warp_forwardIN3c108BFloat16ES2_fLi2ELb0ELb0EEEvPT0_PKT_iiiPKbib,"aw",@nobits
	.sectionflags	@""
	.align	16
	.zero		1024


//--------------------- .nv.shared._ZN43_GLOBAL__N__9ae7fba5_10_SoftMax_cu_9f978f6320softmax_warp_forwardIN3c108BFloat16ES2_fLi1ELb0ELb0EEEvPT0_PKT_iiiPKbib --------------------------
	.section	.nv.shared._ZN43_GLOBAL__N__9ae7fba5_10_SoftMax_cu_9f978f6320softmax_warp_forwardIN3c108BFloat16ES2_fLi1ELb0ELb0EEEvPT0_PKT_iiiPKbib,"aw",@nobits
	.sectionflags	@""
	.align	16
	.zero		1024


//--------------------- .nv.shared._ZN43_GLOBAL__N__9ae7fba5_10_SoftMax_cu_9f978f6320softmax_warp_forwardIN3c108BFloat16ES2_fLi0ELb0ELb0EEEvPT0_PKT_iiiPKbib --------------------------
	.section	.nv.shared._ZN43_GLOBAL__N__9ae7fba5_10_SoftMax_cu_9f978f6320softmax_warp_forwardIN3c108BFloat16ES2_fLi0ELb0ELb0EEEvPT0_PKT_iiiPKbib,"aw",@nobits
	.sectionflags	@""
	.align	16
	.zero		1024


//--------------------- .nv.shared._ZN43_GLOBAL__N__9ae7fba5_10_SoftMax_cu_9f978f6320softmax_warp_forwardIN3c104HalfEffLi11ELb0ELb0EEEvPT0_PKT_iiiPKbib --------------------------
	.section	.nv.shared._ZN43_GLOBAL__N__9ae7fba5_10_SoftMax_cu_9f978f6320softmax_warp_forwardIN3c104HalfEffLi11ELb0ELb0EEEvPT0_PKT_iiiPKbib,"aw",@nobits
	.sectionflags	@""
	.align	16
	.zero		1024


//--------------------- .nv.shared._ZN43_GLOBAL__N__9ae7fba5_10_SoftMax_cu_9f978f6320softmax_warp_forwardIN3c104HalfEffLi10ELb0ELb0EEEvPT0_PKT_iiiPKbib --------------------------
	.section	.nv.shared._ZN43_GLOBAL__N__9ae7fba5_10_SoftMax_cu_9f978f6320softmax_warp_forwardIN3c104HalfEffLi10ELb0ELb0EEEvPT0_PKT_iiiPKbib,"aw",@nobits
	.sectionflags	@""
	.align	16
	.zero		1024


//--------------------- .nv.shared._ZN43_GLOBAL__N__9ae7fba5_10_SoftMax_cu_9f978f6320softmax_warp_forwardIN3c104HalfEffLi9ELb0ELb0EEEvPT0_PKT_iiiPKbib --------------------------
	.section	.nv.shared._ZN43_GLOBAL__N__9ae7fba5_10_SoftMax_cu_9f978f6320softmax_warp_forwardIN3c104HalfEffLi9ELb0ELb0EEEvPT0_PKT_iiiPKbib,"aw",@nobits
	.sectionflags	@""
	.align	16
	.zero		1024


//--------------------- .nv.shared._ZN43_GLOBAL__N__9ae7fba5_10_SoftMax_cu_9f978f6320softmax_warp_forwardIN3c104HalfEffLi8ELb0ELb0EEEvPT0_PKT_iiiPKbib --------------------------
	.section	.nv.shared._ZN43_GLOBAL__N__9ae7fba5_10_SoftMax_cu_9f978f6320softmax_warp_forwardIN3c104HalfEffLi8ELb0ELb0EEEvPT0_PKT_iiiPKbib,"aw",@nobits
	.sectionflags	@""
	.align	16
	.zero		1024


//--------------------- .nv.shared._ZN43_GLOBAL__N__9ae7fba5_10_SoftMax_cu_9f978f6320softmax_warp_forwardIN3c104HalfEffLi7ELb0ELb0EEEvPT0_PKT_iiiPKbib --------------------------
	.section	.nv.shared._ZN43_GLOBAL__N__9ae7fba5_10_SoftMax_cu_9f978f6320softmax_warp_forwardIN3c104HalfEffLi7ELb0ELb0EEEvPT0_PKT_iiiPKbib,"aw",@nobits
	.sectionflags	@""
	.align	16
	.zero		1024


//--------------------- .nv.shared._ZN43_GLOBAL__N__9ae7fba5_10_SoftMax_cu_9f978f6320softmax_warp_forwardIN3c104HalfEffLi6ELb0ELb0EEEvPT0_PKT_iiiPKbib --------------------------
	.section	.nv.shared._ZN43_GLOBAL__N__9ae7fba5_10_SoftMax_cu_9f978f6320softmax_warp_forwardIN3c104HalfEffLi6ELb0ELb0EEEvPT0_PKT_iiiPKbib,"aw",@nobits
	.sectionflags	@""
	.align	16
	.zero		1024


//--------------------- .nv.shared._ZN43_GLOBAL__N__9ae7fba5_10_SoftMax_cu_9f978f6320softmax_warp_forwardIN3c104HalfEffLi5ELb0ELb0EEEvPT0_PKT_iiiPKbib --------------------------
	.section	.nv.shared._ZN43_GLOBAL__N__9ae7fba5_10_SoftMax_cu_9f978f6320softmax_warp_forwardIN3c104HalfEffLi5ELb0ELb0EEEvPT0_PKT_iiiPKbib,"aw",@nobits
	.sectionflags	@""
	.align	16
	.zero		1024


//--------------------- .nv.shared._ZN43_GLOBAL__N__9ae7fba5_10_SoftMax_cu_9f978f6320softmax_warp_forwardIN3c104HalfEffLi4ELb0ELb0EEEvPT0_PKT_iiiPKbib --------------------------
	.section	.nv.shared._ZN43_GLOBAL__N__9ae7fba5_10_SoftMax_cu_9f978f6320softmax_warp_forwardIN3c104HalfEffLi4ELb0ELb0EEEvPT0_PKT_iiiPKbib,"aw",@nobits
	.sectionflags	@""
	.align	16
	.zero		1024


//--------------------- .nv.shared._ZN43_GLOBAL__N__9ae7fba5_10_SoftMax_cu_9f978f6320softmax_warp_forwardIN3c104HalfEffLi3ELb0ELb0EEEvPT0_PKT_iiiPKbib --------------------------
	.section	.nv.shared._ZN43_GLOBAL__N__9ae7fba5_10_SoftMax_cu_9f978f6320softmax_warp_forwardIN3c104HalfEffLi3ELb0ELb0EEEvPT0_PKT_iiiPKbib,"aw",@nobits
	.sectionflags	@""
	.align	16
	.zero		1024


//--------------------- .nv.shared._ZN43_GLOBAL__N__9ae7fba5_10_SoftMax_cu_9f978f6320softmax_warp_forwardIN3c104HalfEffLi2ELb0ELb0EEEvPT0_PKT_iiiPKbib --------------------------
	.section	.nv.shared._ZN43_GLOBAL__N__9ae7fba5_10_SoftMax_cu_9f978f6320softmax_warp_forwardIN3c104HalfEffLi2ELb0ELb0EEEvPT0_PKT_iiiPKbib,"aw",@nobits
	.sectionflags	@""
	.align	16
	.zero		1024


//--------------------- .nv.shared._ZN43_GLOBAL__N__9ae7fba5_10_SoftMax_cu_9f978f6320softmax_warp_forwardIN3c104HalfEffLi1ELb0ELb0EEEvPT0_PKT_iiiPKbib --------------------------
	.section	.nv.shared._ZN43_GLOBAL__N__9ae7fba5_10_SoftMax_cu_9f978f6320softmax_warp_forwardIN3c104HalfEffLi1ELb0ELb0EEEvPT0_PKT_iiiPKbib,"aw",@nobits
	.sectionflags	@""
	.align	16
	.zero		1024


//--------------------- .nv.shared._ZN43_GLOBAL__N__9ae7fba5_10_SoftMax_cu_9f978f6320softmax_warp_forwardIN3c104HalfEffLi0ELb0ELb0EEEvPT0_PKT_iiiPKbib --------------------------
	.section	.nv.shared._ZN43_GLOBAL__N__9ae7fba5_10_SoftMax_cu_9f978f6320softmax_warp_forwardIN3c104HalfEffLi0ELb0ELb0EEEvPT0_PKT_iiiPKbib,"aw",@nobits
	.sectionflags	@""
	.align	16
	.zero		1024


//--------------------- .nv.shared._ZN43_GLOBAL__N__9ae7fba5_10_SoftMax_cu_9f978f6320softmax_warp_forwardIN3c104HalfES2_fLi11ELb0ELb0EEEvPT0_PKT_iiiPKbib --------------------------
	.section	.nv.shared._ZN43_GLOBAL__N__9ae7fba5_10_SoftMax_cu_9f978f6320softmax_warp_forwardIN3c104HalfES2_fLi11ELb0ELb0EEEvPT0_PKT_iiiPKbib,"aw",@nobits
	.sectionflags	@""
	.align	16
	.zero		1024


//--------------------- .nv.shared._ZN43_GLOBAL__N__9ae7fba5_10_SoftMax_cu_9f978f6320softmax_warp_forwardIN3c104HalfES2_fLi10ELb0ELb0EEEvPT0_PKT_iiiPKbib --------------------------
	.section	.nv.shared._ZN43_GLOBAL__N__9ae7fba5_10_SoftMax_cu_9f978f6320softmax_warp_forwardIN3c104HalfES2_fLi10ELb0ELb0EEEvPT0_PKT_iiiPKbib,"aw",@nobits
	.sectionflags	@""
	.align	16
	.zero		1024


//--------------------- .nv.shared._ZN43_GLOBAL__N__9ae7fba5_10_SoftMax_cu_9f978f6320softmax_warp_forwardIN3c104HalfES2_fLi9ELb0ELb0EEEvPT0_PKT_iiiPKbib --------------------------
	.section	.nv.shared._ZN43_GLOBAL__N__9ae7fba5_10_SoftMax_cu_9f978f6320softmax_warp_forwardIN3c104HalfES2_fLi9ELb0ELb0EEEvPT0_PKT_iiiPKbib,"aw",@nobits
	.sectionflags	@""
	.align	16
	.zero		1024


//--------------------- .nv.shared._ZN43_GLOBAL__N__9ae7fba5_10_SoftMax_cu_9f978f6320softmax_warp_forwardIN3c104HalfES2_fLi8ELb0ELb0EEEvPT0_PKT_iiiPKbib --------------------------
	.section	.nv.shared._ZN43_GLOBAL__N__9ae7fba5_10_SoftMax_cu_9f978f6320softmax_warp_forwardIN3c104HalfES2_fLi8ELb0ELb0EEEvPT0_PKT_iiiPKbib,"aw",@nobits
	.sectionflags	@""
	.align	16
	.zero		1024


//--------------------- .nv.shared._ZN43_GLOBAL__N__9ae7fba5_10_SoftMax_cu_9f978f6320softmax_warp_forwardIN3c104HalfES2_fLi7ELb0ELb0EEEvPT0_PKT_iiiPKbib --------------------------
	.section	.nv.shared._ZN43_GLOBAL__N__9ae7fba5_10_SoftMax_cu_9f978f6320softmax_warp_forwardIN3c104HalfES2_fLi7ELb0ELb0EEEvPT0_PKT_iiiPKbib,"aw",@nobits
	.sectionflags	@""
	.align	16
	.zero		1024


//--------------------- .nv.shared._ZN43_GLOBAL__N__9ae7fba5_10_SoftMax_cu_9f978f6320softmax_warp_forwardIN3c104HalfES2_fLi6ELb0ELb0EEEvPT0_PKT_iiiPKbib --------------------------
	.section	.nv.shared._ZN43_GLOBAL__N__9ae7fba5_10_SoftMax_cu_9f978f6320softmax_warp_forwardIN3c104HalfES2_fLi6ELb0ELb0EEEvPT0_PKT_iiiPKbib,"aw",@nobits
	.sectionflags	@""
	.align	16
	.zero		1024


//--------------------- .nv.shared._ZN43_GLOBAL__N__9ae7fba5_10_SoftMax_cu_9f978f6320softmax_warp_forwardIN3c104HalfES2_fLi5ELb0ELb0EEEvPT0_PKT_iiiPKbib --------------------------
	.section	.nv.shared._ZN43_GLOBAL__N__9ae7fba5_10_SoftMax_cu_9f978f6320softmax_warp_forwardIN3c104HalfES2_fLi5ELb0ELb0EEEvPT0_PKT_iiiPKbib,"aw",@nobits
	.sectionflags	@""
	.align	16
	.zero		1024


//--------------------- .nv.shared._ZN43_GLOBAL__N__9ae7fba5_10_SoftMax_cu_9f978f6320softmax_warp_forwardIN3c104HalfES2_fLi4ELb0ELb0EEEvPT0_PKT_iiiPKbib --------------------------
	.section	.nv.shared._ZN43_GLOBAL__N__9ae7fba5_10_SoftMax_cu_9f978f6320softmax_warp_forwardIN3c104HalfES2_fLi4ELb0ELb0EEEvPT0_PKT_iiiPKbib,"aw",@nobits
	.sectionflags	@""
	.align	16
	.zero		1024


//--------------------- .nv.shared._ZN43_GLOBAL__N__9ae7fba5_10_SoftMax_cu_9f978f6320softmax_warp_forwardIN3c104HalfES2_fLi3ELb0ELb0EEEvPT0_PKT_iiiPKbib --------------------------
	.section	.nv.shared._ZN43_GLOBAL__N__9ae7fba5_10_SoftMax_cu_9f978f6320softmax_warp_forwardIN3c104HalfES2_fLi3ELb0ELb0EEEvPT0_PKT_iiiPKbib,"aw",@nobits
	.sectionflags	@""
	.align	16
	.zero		1024


//--------------------- .nv.shared._ZN43_GLOBAL__N__9ae7fba5_10_SoftMax_cu_9f978f6320softmax_warp_forwardIN3c104HalfES2_fLi2ELb0ELb0EEEvPT0_PKT_iiiPKbib --------------------------
	.section	.nv.shared._ZN43_GLOBAL__N__9ae7fba5_10_SoftMax_cu_9f978f6320softmax_warp_forwardIN3c104HalfES2_fLi2ELb0ELb0EEEvPT0_PKT_iiiPKbib,"aw",@nobits
	.sectionflags	@""
	.align	16
	.zero		1024


//--------------------- .nv.shared._ZN43_GLOBAL__N__9ae7fba5_10_SoftMax_cu_9f978f6320softmax_warp_forwardIN3c104HalfES2_fLi1ELb0ELb0EEEvPT0_PKT_iiiPKbib --------------------------
	.section	.nv.shared._ZN43_GLOBAL__N__9ae7fba5_10_SoftMax_cu_9f978f6320softmax_warp_forwardIN3c104HalfES2_fLi1ELb0ELb0EEEvPT0_PKT_iiiPKbib,"aw",@nobits
	.sectionflags	@""
	.align	16
	.zero		1024


//--------------------- .nv.shared._ZN43_GLOBAL__N__9ae7fba5_10_SoftMax_cu_9f978f6320softmax_warp_forwardIN3c104HalfES2_fLi0ELb0ELb0EEEvPT0_PKT_iiiPKbib --------------------------
	.section	.nv.shared._ZN43_GLOBAL__N__9ae7fba5_10_SoftMax_cu_9f978f6320softmax_warp_forwardIN3c104HalfES2_fLi0ELb0ELb0EEEvPT0_PKT_iiiPKbib,"aw",@nobits
	.sectionflags	@""
	.align	16
	.zero		1024


//--------------------- .nv.shared._ZN43_GLOBAL__N__9ae7fba5_10_SoftMax_cu_9f978f6320softmax_warp_forwardIfffLi11ELb0ELb0EEEvPT0_PKT_iiiPKbib --------------------------
	.section	.nv.shared._ZN43_GLOBAL__N__9ae7fba5_10_SoftMax_cu_9f978f6320softmax_warp_forwardIfffLi11ELb0ELb0EEEvPT0_PKT_iiiPKbib,"aw",@nobits
	.sectionflags	@""
	.align	16
	.zero		1024


//--------------------- .nv.shared._ZN43_GLOBAL__N__9ae7fba5_10_SoftMax_cu_9f978f6320softmax_warp_forwardIfffLi10ELb0ELb0EEEvPT0_PKT_iiiPKbib --------------------------
	.section	.nv.shared._ZN43_GLOBAL__N__9ae7fba5_10_SoftMax_cu_9f978f6320softmax_warp_forwardIfffLi10ELb0ELb0EEEvPT0_PKT_iiiPKbib,"aw",@nobits
	.sectionflags	@""
	.align	16
	.zero		1024


//--------------------- .nv.shared._ZN43_GLOBAL__N__9ae7fba5_10_SoftMax_cu_9f978f6320softmax_warp_forwardIfffLi9ELb0ELb0EEEvPT0_PKT_iiiPKbib --------------------------
	.section	.nv.shared._ZN43_GLOBAL__N__9ae7fba5_10_SoftMax_cu_9f978f6320softmax_warp_forwardIfffLi9ELb0ELb0EEEvPT0_PKT_iiiPKbib,"aw",@nobits
	.sectionflags	@""
	.align	16
	.zero		1024


//--------------------- .nv.shared._ZN43_GLOBAL__N__9ae7fba5_10_SoftMax_cu_9f978f6320softmax_warp_forwardIfffLi8ELb0ELb0EEEvPT0_PKT_iiiPKbib --------------------------
	.section	.nv.shared._ZN43_GLOBAL__N__9ae7fba5_10_SoftMax_cu_9f978f6320softmax_warp_forwardIfffLi8ELb0ELb0EEEvPT0_PKT_iiiPKbib,"aw",@nobits
	.sectionflags	@""
	.align	16
	.zero		1024


//--------------------- .nv.shared._ZN43_GLOBAL__N__9ae7fba5_10_SoftMax_cu_9f978f6320softmax_warp_forwardIfffLi7ELb0ELb0EEEvPT0_PKT_iiiPKbib --------------------------
	.section	.nv.shared._ZN43_GLOBAL__N__9ae7fba5_10_SoftMax_cu_9f978f6320softmax_warp_forwardIfffLi7ELb0ELb0EEEvPT0_PKT_iiiPKbib,"aw",@nobits
	.sectionflags	@""
	.align	16
	.zero		1024


//--------------------- .nv.shared._ZN43_GLOBAL__N__9ae7fba5_10_SoftMax_cu_9f978f6320softmax_warp_forwardIfffLi6ELb0ELb0EEEvPT0_PKT_iiiPKbib --------------------------
	.section	.nv.shared._ZN43_GLOBAL__N__9ae7fba5_10_SoftMax_cu_9f978f6320softmax_warp_forwardIfffLi6ELb0ELb0EEEvPT0_PKT_iiiPKbib,"aw",@nobits
	.sectionflags	@""
	.align	16
	.zero		1024


//--------------------- .nv.shared._ZN43_GLOBAL__N__9ae7fba5_10_SoftMax_cu_9f978f6320softmax_warp_forwardIfffLi5ELb0ELb0EEEvPT0_PKT_iiiPKbib --------------------------
	.section	.nv.shared._ZN43_GLOBAL__N__9ae7fba5_10_SoftMax_cu_9f978f6320softmax_warp_forwardIfffLi5ELb0ELb0EEEvPT0_PKT_iiiPKbib,"aw",@nobits
	.sectionflags	@""
	.align	16
	.zero		1024


//--------------------- .nv.shared._ZN43_GLOBAL__N__9ae7fba5_10_SoftMax_cu_9f978f6320softmax_warp_forwardIfffLi4ELb0ELb0EEEvPT0_PKT_iiiPKbib --------------------------
	.section	.nv.shared._ZN43_GLOBAL__N__9ae7fba5_10_SoftMax_cu_9f978f6320softmax_warp_forwardIfffLi4ELb0ELb0EEEvPT0_PKT_iiiPKbib,"aw",@nobits
	.sectionflags	@""
	.align	16
	.zero		1024


//--------------------- .nv.shared._ZN43_GLOBAL__N__9ae7fba5_10_SoftMax_cu_9f978f6320softmax_warp_forwardIfffLi3ELb0ELb0EEEvPT0_PKT_iiiPKbib --------------------------
	.section	.nv.shared._ZN43_GLOBAL__N__9ae7fba5_10_SoftMax_cu_9f978f6320softmax_warp_forwardIfffLi3ELb0ELb0EEEvPT0_PKT_iiiPKbib,"aw",@nobits
	.sectionflags	@""
	.align	16
	.zero		1024


//--------------------- .nv.shared._ZN43_GLOBAL__N__9ae7fba5_10_SoftMax_cu_9f978f6320softmax_warp_forwardIfffLi2ELb0ELb0EEEvPT0_PKT_iiiPKbib --------------------------
	.section	.nv.shared._ZN43_GLOBAL__N__9ae7fba5_10_SoftMax_cu_9f978f6320softmax_warp_forwardIfffLi2ELb0ELb0EEEvPT0_PKT_iiiPKbib,"aw",@nobits
	.sectionflags	@""
	.align	16
	.zero		1024


//--------------------- .nv.shared._ZN43_GLOBAL__N__9ae7fba5_10_SoftMax_cu_9f978f6320softmax_warp_forwardIfffLi1ELb0ELb0EEEvPT0_PKT_iiiPKbib --------------------------
	.section	.nv.shared._ZN43_GLOBAL__N__9ae7fba5_10_SoftMax_cu_9f978f6320softmax_warp_forwardIfffLi1ELb0ELb0EEEvPT0_PKT_iiiPKbib,"aw",@nobits
	.sectionflags	@""
	.align	16
	.zero		1024


//--------------------- .nv.shared._ZN43_GLOBAL__N__9ae7fba5_10_SoftMax_cu_9f978f6320softmax_warp_forwardIfffLi0ELb0ELb0EEEvPT0_PKT_iiiPKbib --------------------------
	.section	.nv.shared._ZN43_GLOBAL__N__9ae7fba5_10_SoftMax_cu_9f978f6320softmax_warp_forwardIfffLi0ELb0ELb0EEEvPT0_PKT_iiiPKbib,"aw",@nobits
	.sectionflags	@""
	.align	16
	.zero		1024


//--------------------- .nv.shared._ZN43_GLOBAL__N__9ae7fba5_10_SoftMax_cu_9f978f6320softmax_warp_forwardIdddLi11ELb0ELb0EEEvPT0_PKT_iiiPKbib --------------------------
	.section	.nv.shared._ZN43_GLOBAL__N__9ae7fba5_10_SoftMax_cu_9f978f6320softmax_warp_forwardIdddLi11ELb0ELb0EEEvPT0_PKT_iiiPKbib,"aw",@nobits
	.sectionflags	@""
	.align	16
	.zero		1024


//--------------------- .nv.shared._ZN43_GLOBAL__N__9ae7fba5_10_SoftMax_cu_9f978f6320softmax_warp_forwardIdddLi10ELb0ELb0EEEvPT0_PKT_iiiPKbib --------------------------
	.section	.nv.shared._ZN43_GLOBAL__N__9ae7fba5_10_SoftMax_cu_9f978f6320softmax_warp_forwardIdddLi10ELb0ELb0EEEvPT0_PKT_iiiPKbib,"aw",@nobits
	.sectionflags	@""
	.align	16
	.zero		1024


//--------------------- .nv.shared._ZN43_GLOBAL__N__9ae7fba5_10_SoftMax_cu_9f978f6320softmax_warp_forwardIdddLi9ELb0ELb0EEEvPT0_PKT_iiiPKbib --------------------------
	.section	.nv.shared._ZN43_GLOBAL__N__9ae7fba5_10_SoftMax_cu_9f978f6320softmax_warp_forwardIdddLi9ELb0ELb0EEEvPT0_PKT_iiiPKbib,"aw",@nobits
	.sectionflags	@""
	.align	16
	.zero		1024


//--------------------- .nv.shared._ZN43_GLOBAL__N__9ae7fba5_10_SoftMax_cu_9f978f6320softmax_warp_forwardIdddLi8ELb0ELb0EEEvPT0_PKT_iiiPKbib --------------------------
	.section	.nv.shared._ZN43_GLOBAL__N__9ae7fba5_10_SoftMax_cu_9f978f6320softmax_warp_forwardIdddLi8ELb0ELb0EEEvPT0_PKT_iiiPKbib,"aw",@nobits
	.sectionflags	@""
	.align	16
	.zero		1024


//--------------------- .nv.shared._ZN43_GLOBAL__N__9ae7fba5_10_SoftMax_cu_9f978f6320softmax_warp_forwardIdddLi7ELb0ELb0EEEvPT0_PKT_iiiPKbib --------------------------
	.section	.nv.shared._ZN43_GLOBAL__N__9ae7fba5_10_SoftMax_cu_9f978f6320softmax_warp_forwardIdddLi7ELb0ELb0EEEvPT0_PKT_iiiPKbib,"aw",@nobits
	.sectionflags	@""
	.align	16
	.zero		1024


//--------------------- .nv.shared._ZN43_GLOBAL__N__9ae7fba5_10_SoftMax_cu_9f978f6320softmax_warp_forwardIdddLi6ELb0ELb0EEEvPT0_PKT_iiiPKbib --------------------------
	.section	.nv.shared._ZN43_GLOBAL__N__9ae7fba5_10_SoftMax_cu_9f978f6320softmax_warp_forwardIdddLi6ELb0ELb0EEEvPT0_PKT_iiiPKbib,"aw",@nobits
	.sectionflags	@""
	.align	16
	.zero		1024


//--------------------- .nv.shared._ZN43_GLOBAL__N__9ae7fba5_10_SoftMax_cu_9f978f6320softmax_warp_forwardIdddLi5ELb0ELb0EEEvPT0_PKT_iiiPKbib --------------------------
	.section	.nv.shared._ZN43_GLOBAL__N__9ae7fba5_10_SoftMax_cu_9f978f6320softmax_warp_forwardIdddLi5ELb0ELb0EEEvPT0_PKT_iiiPKbib,"aw",@nobits
	.sectionflags	@""
	.align	16
	.zero		1024


//--------------------- .nv.shared._ZN43_GLOBAL__N__9ae7fba5_10_SoftMax_cu_9f978f6320softmax_warp_forwardIdddLi4ELb0ELb0EEEvPT0_PKT_iiiPKbib --------------------------
	.section	.nv.shared._ZN43_GLOBAL__N__9ae7fba5_10_SoftMax_cu_9f978f6320softmax_warp_forwardIdddLi4ELb0ELb0EEEvPT0_PKT_iiiPKbib,"aw",@nobits
	.sectionflags	@""
	.align	16
	.zero		1024


//--------------------- .nv.shared._ZN43_GLOBAL__N__9ae7fba5_10_SoftMax_cu_9f978f6320softmax_warp_forwardIdddLi3ELb0ELb0EEEvPT0_PKT_iiiPKbib --------------------------
	.section	.nv.shared._ZN43_GLOBAL__N__9ae7fba5_10_SoftMax_cu_9f978f6320softmax_warp_forwardIdddLi3ELb0ELb0EEEvPT0_PKT_iiiPKbib,"aw",@nobits
	.sectionflags	@""
	.align	16
	.zero		1024


//--------------------- .nv.shared._ZN43_GLOBAL__N__9ae7fba5_10_SoftMax_cu_9f978f6320softmax_warp_forwardIdddLi2ELb0ELb0EEEvPT0_PKT_iiiPKbib --------------------------
	.section	.nv.shared._ZN43_GLOBAL__N__9ae7fba5_10_SoftMax_cu_9f978f6320softmax_warp_forwardIdddLi2ELb0ELb0EEEvPT0_PKT_iiiPKbib,"aw",@nobits
	.sectionflags	@""
	.align	16
	.zero		1024


//--------------------- .nv.shared._ZN43_GLOBAL__N__9ae7fba5_10_SoftMax_cu_9f978f6320softmax_warp_forwardIdddLi1ELb0ELb0EEEvPT0_PKT_iiiPKbib --------------------------
	.section	.nv.shared._ZN43_GLOBAL__N__9ae7fba5_10_SoftMax_cu_9f978f6320softmax_warp_forwardIdddLi1ELb0ELb0EEEvPT0_PKT_iiiPKbib,"aw",@nobits
	.sectionflags	@""
	.align	16
	.zero		1024


//--------------------- .nv.shared._ZN43_GLOBAL__N__9ae7fba5_10_SoftMax_cu_9f978f6320softmax_warp_forwardIdddLi0ELb0ELb0EEEvPT0_PKT_iiiPKbib --------------------------
	.section	.nv.shared._ZN43_GLOBAL__N__9ae7fba5_10_SoftMax_cu_9f978f6320softmax_warp_forwardIdddLi0ELb0ELb0EEEvPT0_PKT_iiiPKbib,"aw",@nobits
	.sectionflags	@""
	.align	16
	.zero		1024


//--------------------- .nv.shared._ZN43_GLOBAL__N__9ae7fba5_10_SoftMax_cu_9f978f6321softmax_warp_backwardIfN3c108BFloat16EfLi10ELb1ELb0EEEvPT0_PKT_S7_iiiPKb --------------------------
	.section	.nv.shared._ZN43_GLOBAL__N__9ae7fba5_10_SoftMax_cu_9f978f6321softmax_warp_backwardIfN3c108BFloat16EfLi10ELb1ELb0EEEvPT0_PKT_S7_iiiPKb,"aw",@nobits
	.sectionflags	@""
	.align	16
	.zero		1024


//--------------------- .nv.shared._ZN43_GLOBAL__N__9ae7fba5_10_SoftMax_cu_9f978f6321softmax_warp_backwardIfN3c108BFloat16EfLi9ELb1ELb0EEEvPT0_PKT_S7_iiiPKb --------------------------
	.section	.nv.shared._ZN43_GLOBAL__N__9ae7fba5_10_SoftMax_cu_9f978f6321softmax_warp_backwardIfN3c108BFloat16EfLi9ELb1ELb0EEEvPT0_PKT_S7_iiiPKb,"aw",@nobits
	.sectionflags	@""
	.align	16
	.zero		1024


//--------------------- .nv.shared._ZN43_GLOBAL__N__9ae7fba5_10_SoftMax_cu_9f978f6321softmax_warp_backwardIfN3c108BFloat16EfLi8ELb1ELb0EEEvPT0_PKT_S7_iiiPKb --------------------------
	.section	.nv.shared._ZN43_GLOBAL__N__9ae7fba5_10_SoftMax_cu_9f978f6321softmax_warp_backwardIfN3c108BFloat16EfLi8ELb1ELb0EEEvPT0_PKT_S7_iiiPKb,"aw",@nobits
	.sectionflags	@""
	.align	16
	.zero		1024


//--------------------- .nv.shared._ZN43_GLOBAL__N__9ae7fba5_10_SoftMax_cu_9f978f6321softmax_warp_backwardIfN3c108BFloat16EfLi7ELb1ELb0EEEvPT0_PKT_S7_iiiPKb --------------------------
	.section	.nv.shared._ZN43_GLOBAL__N__9ae7fba5_10_SoftMax_cu_9f978f6321softmax_warp_backwardIfN3c108BFloat16EfLi7ELb1ELb0EEEvPT0_PKT_S7_iiiPKb,"aw",@nobits
	.sectionflags	@""
	.align	16
	.zero		1024


//--------------------- .nv.shared._ZN43_GLOBAL__N__9ae7fba5_10_SoftMax_cu_9f978f6321softmax_warp_backwardIfN3c108BFloat16EfLi6ELb1ELb0EEEvPT0_PKT_S7_iiiPKb --------------------------
	.section	.nv.shared._ZN43_GLOBAL__N__9ae7fba5_10_SoftMax_cu_9f978f6321softmax_warp_backwardIfN3c108BFloat16EfLi6ELb1ELb0EEEvPT0_PKT_S7_iiiPKb,"aw",@nobits
	.sectionflags	@""
	.align	16
	.zero		1024


//--------------------- .nv.shared._ZN43_GLOBAL__N__9ae7fba5_10_SoftMax_cu_9f978f6321softmax_warp_backwardIfN3c108BFloat16EfLi5ELb1ELb0EEEvPT0_PKT_S7_iiiPKb --------------------------
	.section	.nv.shared._ZN43_GLOBAL__N__9ae7fba5_10_SoftMax_cu_9f978f6321softmax_warp_backwardIfN3c108BFloat16EfLi5ELb1ELb0EEEvPT0_PKT_S7_iiiPKb,"aw",@nobits
	.sectionflags	@""
	.align	16
	.zero		1024


//--------------------- .nv.shared._ZN43_GLOBAL__N__9ae7fba5_10_SoftMax_cu_9f978f6321softmax_warp_backwardIfN3c108BFloat16EfLi4ELb1ELb0EEEvPT0_PKT_S7_iiiPKb --------------------------
	.section	.nv.shared._ZN43_GLOBAL__N__9ae7fba5_10_SoftMax_cu_9f978f6321softmax_warp_backwardIfN3c108BFloat16EfLi4ELb1ELb0EEEvPT0_PKT_S7_iiiPKb,"aw",@nobits
	.sectionflags	@""
	.align	16
	.zero		1024


//--------------------- .nv.shared._ZN43_GLOBAL__N__9ae7fba5_10_SoftMax_cu_9f978f6321softmax_warp_backwardIfN3c108BFloat16EfLi3ELb1ELb0EEEvPT0_PKT_S7_iiiPKb --------------------------
	.section	.nv.shared._ZN43_GLOBAL__N__9ae7fba5_10_SoftMax_cu_9f978f6321softmax_warp_backwardIfN3c108BFloat16EfLi3ELb1ELb0EEEvPT0_PKT_S7_iiiPKb,"aw",@nobits
	.sectionflags	@""
	.align	16
	.zero		1024


//--------------------- .nv.shared._ZN43_GLOBAL__N__9ae7fba5_10_SoftMax_cu_9f978f6321softmax_warp_backwardIfN3c108BFloat16EfLi2ELb1ELb0EEEvPT0_PKT_S7_iiiPKb --------------------------
	.section	.nv.shared._ZN43_GLOBAL__N__9ae7fba5_10_SoftMax_cu_9f978f6321softmax_warp_backwardIfN3c108BFloat16EfLi2ELb1ELb0EEEvPT0_PKT_S7_iiiPKb,"aw",@nobits
	.sectionflags	@""
	.align	16
	.zero		1024


//--------------------- .nv.shared._ZN43_GLOBAL__N__9ae7fba5_10_SoftMax_cu_9f978f6321softmax_warp_backwardIfN3c108BFloat16EfLi1ELb1ELb0EEEvPT0_PKT_S7_iiiPKb --------------------------
	.section	.nv.shared._ZN43_GLOBAL__N__9ae7fba5_10_SoftMax_cu_9f978f6321softmax_warp_backwardIfN3c108BFloat16EfLi1ELb1ELb0EEEvPT0_PKT_S7_iiiPKb,"aw",@nobits
	.sectionflags	@""
	.align	16
	.zero		1024


//--------------------- .nv.shared._ZN43_GLOBAL__N__9ae7fba5_10_SoftMax_cu_9f978f6321softmax_warp_backwardIfN3c108BFloat16EfLi0ELb1ELb0EEEvPT0_PKT_S7_iiiPKb --------------------------
	.section	.nv.shared._ZN43_GLOBAL__N__9ae7fba5_10_SoftMax_cu_9f978f6321softmax_warp_backwardIfN3c108BFloat16EfLi0ELb1ELb0EEEvPT0_PKT_S7_iiiPKb,"aw",@nobits
	.sectionflags	@""
	.align	16
	.zero		1024


//--------------------- .nv.shared._ZN43_GLOBAL__N__9ae7fba5_10_SoftMax_cu_9f978f6321softmax_warp_backwardIN3c108BFloat16ES2_fLi10ELb1ELb0EEEvPT0_PKT_S7_iiiPKb --------------------------
	.section	.nv.shared._ZN43_GLOBAL__N__9ae7fba5_10_SoftMax_cu_9f978f6321softmax_warp_backwardIN3c108BFloat16ES2_fLi10ELb1ELb0EEEvPT0_PKT_S7_iiiPKb,"aw",@nobits
	.sectionflags	@""
	.align	16
	.zero		1024


//--------------------- .nv.shared._ZN43_GLOBAL__N__9ae7fba5_10_SoftMax_cu_9f978f6321softmax_warp_backwardIN3c108BFloat16ES2_fLi9ELb1ELb0EEEvPT0_PKT_S7_iiiPKb --------------------------
	.section	.nv.shared._ZN43_GLOBAL__N__9ae7fba5_10_SoftMax_cu_9f978f6321softmax_warp_backwardIN3c108BFloat16ES2_fLi9ELb1ELb0EEEvPT0_PKT_S7_iiiPKb,"aw",@nobits
	.sectionflags	@""
	.align	16
	.zero		1024


//--------------------- .nv.shared._ZN43_GLOBAL__N__9ae7fba5_10_SoftMax_cu_9f978f6321softmax_warp_backwardIN3c108BFloat16ES2_fLi8ELb1ELb0EEEvPT0_PKT_S7_iiiPKb --------------------------
	.section	.nv.shared._ZN43_GLOBAL__N__9ae7fba5_10_SoftMax_cu_9f978f6321softmax_warp_backwardIN3c108BFloat16ES2_fLi8ELb1ELb0EEEvPT0_PKT_S7_iiiPKb,"aw",@nobits
	.sectionflags	@""
	.align	16
	.zero		1024


//--------------------- .nv.shared._ZN43_GLOBAL__N__9ae7fba5_10_SoftMax_cu_9f978f6321softmax_warp_backwardIN3c108BFloat16ES2_fLi7ELb1ELb0EEEvPT0_PKT_S7_iiiPKb --------------------------
	.section	.nv.shared._ZN43_GLOBAL__N__9ae7fba5_10_SoftMax_cu_9f978f6321softmax_warp_backwardIN3c108BFloat16ES2_fLi7ELb1ELb0EEEvPT0_PKT_S7_iiiPKb,"aw",@nobits
	.sectionflags	@""
	.align	16
	.zero		1024


//--------------------- .nv.shared._ZN43_GLOBAL__N__9ae7fba5_10_SoftMax_cu_9f978f6321softmax_warp_backwardIN3c108BFloat16ES2_fLi6ELb1ELb0EEEvPT0_PKT_S7_iiiPKb --------------------------
	.section	.nv.shared._ZN43_GLOBAL__N__9ae7fba5_10_SoftMax_cu_9f978f6321softmax_warp_backwardIN3c108BFloat16ES2_fLi6ELb1ELb0EEEvPT0_PKT_S7_iiiPKb,"aw",@nobits
	.sectionflags	@""
	.align	16
	.zero		1024


//--------------------- .nv.shared._ZN43_GLOBAL__N__9ae7fba5_10_SoftMax_cu_9f978f6321softmax_warp_backwardIN3c108BFloat16ES2_fLi5ELb1ELb0EEEvPT0_PKT_S7_iiiPKb --------------------------
	.section	.nv.shared._ZN43_GLOBAL__N__9ae7fba5_10_SoftMax_cu_9f978f6321softmax_warp_backwardIN3c108BFloat16ES2_fLi5ELb1ELb0EEEvPT0_PKT_S7_iiiPKb,"aw",@nobits
	.sectionflags	@""
	.align	16
	.zero		1024


//--------------------- .nv.shared._ZN43_GLOBAL__N__9ae7fba5_10_SoftMax_cu_9f978f6321softmax_warp_backwardIN3c108BFloat16ES2_fLi4ELb1ELb0EEEvPT0_PKT_S7_iiiPKb --------------------------
	.section	.nv.shared._ZN43_GLOBAL__N__9ae7fba5_10_SoftMax_cu_9f978f6321softmax_warp_backwardIN3c108BFloat16ES2_fLi4ELb1ELb0EEEvPT0_PKT_S7_iiiPKb,"aw",@nobits
	.sectionflags	@""
	.align	16
	.zero		1024


//--------------------- .nv.shared._ZN43_GLOBAL__N__9ae7fba5_10_SoftMax_cu_9f978f6321softmax_warp_backwardIN3c108BFloat16ES2_fLi3ELb1ELb0EEEvPT0_PKT_S7_iiiPKb --------------------------
	.section	.nv.shared._ZN43_GLOBAL__N__9ae7fba5_10_SoftMax_cu_9f978f6321softmax_warp_backwardIN3c108BFloat16ES2_fLi3ELb1ELb0EEEvPT0_PKT_S7_iiiPKb,"aw",@nobits
	.sectionflags	@""
	.align	16
	.zero		1024


//--------------------- .nv.shared._ZN43_GLOBAL__N__9ae7fba5_10_SoftMax_cu_9f978f6321softmax_warp_backwardIN3c108BFloat16ES2_fLi2ELb1ELb0EEEvPT0_PKT_S7_iiiPKb --------------------------
	.section	.nv.shared._ZN43_GLOBAL__N__9ae7fba5_10_SoftMax_cu_9f978f6321softmax_warp_backwardIN3c108BFloat16ES2_fLi2ELb1ELb0EEEvPT0_PKT_S7_iiiPKb,"aw",@nobits
	.sectionflags	@""
	.align	16
	.zero		1024


//--------------------- .nv.shared._ZN43_GLOBAL__N__9ae7fba5_10_SoftMax_cu_9f978f6321softmax_warp_backwardIN3c108BFloat16ES2_fLi1ELb1ELb0EEEvPT0_PKT_S7_iiiPKb --------------------------
	.section	.nv.shared._ZN43_GLOBAL__N__9ae7fba5_10_SoftMax_cu_9f978f6321softmax_warp_backwardIN3c108BFloat16ES2_fLi1ELb1ELb0EEEvPT0_PKT_S7_iiiPKb,"aw",@nobits
	.sectionflags	@""
	.align	16
	.zero		1024


//--------------------- .nv.shared._ZN43_GLOBAL__N__9ae7fba5_10_SoftMax_cu_9f978f6321softmax_warp_backwardIN3c108BFloat16ES2_fLi0ELb1ELb0EEEvPT0_PKT_S7_iiiPKb --------------------------
	.section	.nv.shared._ZN43_GLOBAL__N__9ae7fba5_10_SoftMax_cu_9f978f6321softmax_warp_backwardIN3c108BFloat16ES2_fLi0ELb1ELb0EEEvPT0_PKT_S7_iiiPKb,"aw",@nobits
	.sectionflags	@""
	.align	16
	.zero		1024


//--------------------- .nv.shared._ZN43_GLOBAL__N__9ae7fba5_10_SoftMax_cu_9f978f6321softmax_warp_backwardIfN3c104HalfEfLi10ELb1ELb0EEEvPT0_PKT_S7_iiiPKb --------------------------
	.section	.nv.shared._ZN43_GLOBAL__N__9ae7fba5_10_SoftMax_cu_9f978f6321softmax_warp_backwardIfN3c104HalfEfLi10ELb1ELb0EEEvPT0_PKT_S7_iiiPKb,"aw",@nobits
	.sectionflags	@""
	.align	16
	.zero		1024


//--------------------- .nv.shared._ZN43_GLOBAL__N__9ae7fba5_10_SoftMax_cu_9f978f6321softmax_warp_backwardIfN3c104HalfEfLi9ELb1ELb0EEEvPT0_PKT_S7_iiiPKb --------------------------
	.section	.nv.shared._ZN43_GLOBAL__N__9ae7fba5_10_SoftMax_cu_9f978f6321softmax_warp_backwardIfN3c104HalfEfLi9ELb1ELb0EEEvPT0_PKT_S7_iiiPKb,"aw",@nobits
	.sectionflags	@""
	.align	16
	.zero		1024


//--------------------- .nv.shared._ZN43_GLOBAL__N__9ae7fba5_10_SoftMax_cu_9f978f6321softmax_warp_backwardIfN3c104HalfEfLi8ELb1ELb0EEEvPT0_PKT_S7_iiiPKb --------------------------
	.section	.nv.shared._ZN43_GLOBAL__N__9ae7fba5_10_SoftMax_cu_9f978f6321softmax_warp_backwardIfN3c104HalfEfLi8ELb1ELb0EEEvPT0_PKT_S7_iiiPKb,"aw",@nobits
	.sectionflags	@""
	.align	16
	.zero		1024


//--------------------- .nv.shared._ZN43_GLOBAL__N__9ae7fba5_10_SoftMax_cu_9f978f6321softmax_warp_backwardIfN3c104HalfEfLi7ELb1ELb0EEEvPT0_PKT_S7_iiiPKb --------------------------
	.section	.nv.shared._ZN43_GLOBAL__N__9ae7fba5_10_SoftMax_cu_9f978f6321softmax_warp_backwardIfN3c104HalfEfLi7ELb1ELb0EEEvPT0_PKT_S7_iiiPKb,"aw",@nobits
	.sectionflags	@""
	.align	16
	.zero		1024


//--------------------- .nv.shared._ZN43_GLOBAL__N__9ae7fba5_10_SoftMax_cu_9f978f6321softmax_warp_backwardIfN3c104HalfEfLi6ELb1ELb0EEEvPT0_PKT_S7_iiiPKb --------------------------
	.section	.nv.shared._ZN43_GLOBAL__N__9ae7fba5_10_SoftMax_cu_9f978f6321softmax_warp_backwardIfN3c104HalfEfLi6ELb1ELb0EEEvPT0_PKT_S7_iiiPKb,"aw",@nobits
	.sectionflags	@""
	.align	16
	.zero		1024


//--------------------- .nv.shared._ZN43_GLOBAL__N__9ae7fba5_10_SoftMax_cu_9f978f6321softmax_warp_backwardIfN3c104HalfEfLi5ELb1ELb0EEEvPT0_PKT_S7_iiiPKb --------------------------
	.section	.nv.shared._ZN43_GLOBAL__N__9ae7fba5_10_SoftMax_cu_9f978f6321softmax_warp_backwardIfN3c104HalfEfLi5ELb1ELb0EEEvPT0_PKT_S7_iiiPKb,"aw",@nobits
	.sectionflags	@""
	.align	16
	.zero		1024


//--------------------- .nv.shared._ZN43_GLOBAL__N__9ae7fba5_10_SoftMax_cu_9f978f6321softmax_warp_backwardIfN3c104HalfEfLi4ELb1ELb0EEEvPT0_PKT_S7_iiiPKb --------------------------
	.section	.nv.shared._ZN43_GLOBAL__N__9ae7fba5_10_SoftMax_cu_9f978f6321softmax_warp_backwardIfN3c104HalfEfLi4ELb1ELb0EEEvPT0_PKT_S7_iiiPKb,"aw",@nobits
	.sectionflags	@""
	.align	16
	.zero		1024


//--------------------- .nv.shared._ZN43_GLOBAL__N__9ae7fba5_10_SoftMax_cu_9f978f6321softmax_warp_backwardIfN3c104HalfEfLi3ELb1ELb0EEEvPT0_PKT_S7_iiiPKb --------------------------
	.section	.nv.shared._ZN43_GLOBAL__N__9ae7fba5_10_SoftMax_cu_9f978f6321softmax_warp_backwardIfN3c104HalfEfLi3ELb1ELb0EEEvPT0_PKT_S7_iiiPKb,"aw",@nobits
	.sectionflags	@""
	.align	16
	.zero		1024


//--------------------- .nv.shared._ZN43_GLOBAL__N__9ae7fba5_10_SoftMax_cu_9f978f6321softmax_warp_backwardIfN3c104HalfEfLi2ELb1ELb0EEEvPT0_PKT_S7_iiiPKb --------------------------
	.section	.nv.shared._ZN43_GLOBAL__N__9ae7fba5_10_SoftMax_cu_9f978f6321softmax_warp_backwardIfN3c104HalfEfLi2ELb1ELb0EEEvPT0_PKT_S7_iiiPKb,"aw",@nobits
	.sectionflags	@""
	.align	16
	.zero		1024


//--------------------- .nv.shared._ZN43_GLOBAL__N__9ae7fba5_10_SoftMax_cu_9f978f6321softmax_warp_backwardIfN3c104HalfEfLi1ELb1ELb0EEEvPT0_PKT_S7_iiiPKb --------------------------
	.section	.nv.shared._ZN43_GLOBAL__N__9ae7fba5_10_SoftMax_cu_9f978f6321softmax_warp_backwardIfN3c104HalfEfLi1ELb1ELb0EEEvPT0_PKT_S7_iiiPKb,"aw",@nobits
	.sectionflags	@""
	.align	16
	.zero		1024


//--------------------- .nv.shared._ZN43_GLOBAL__N__9ae7fba5_10_SoftMax_cu_9f978f6321softmax_warp_backwardIfN3c104HalfEfLi0ELb1ELb0EEEvPT0_PKT_S7_iiiPKb --------------------------
	.section	.nv.shared._ZN43_GLOBAL__N__9ae7fba5_10_SoftMax_cu_9f978f6321softmax_warp_backwardIfN3c104HalfEfLi0ELb1ELb0EEEvPT0_PKT_S7_iiiPKb,"aw",@nobits
	.sectionflags	@""
	.align	16
	.zero		1024


//--------------------- .nv.shared._ZN43_GLOBAL__N__9ae7fba5_10_SoftMax_cu_9f978f6321softmax_warp_backwardIN3c104HalfES2_fLi10ELb1ELb0EEEvPT0_PKT_S7_iiiPKb --------------------------
	.section	.nv.shared._ZN43_GLOBAL__N__9ae7fba5_10_SoftMax_cu_9f978f6321softmax_warp_backwardIN3c104HalfES2_fLi10ELb1ELb0EEEvPT0_PKT_S7_iiiPKb,"aw",@nobits
	.sectionflags	@""
	.align	16
	.zero		1024


//--------------------- .nv.shared._ZN43_GLOBAL__N__9ae7fba5_10_SoftMax_cu_9f978f6321softmax_warp_backwardIN3c104HalfES2_fLi9ELb1ELb0EEEvPT0_PKT_S7_iiiPKb --------------------------
	.section	.nv.shared._ZN43_GLOBAL__N__9ae7fba5_10_SoftMax_cu_9f978f6321softmax_warp_backwardIN3c104HalfES2_fLi9ELb1ELb0EEEvPT0_PKT_S7_iiiPKb,"aw",@nobits
	.sectionflags	@""
	.align	16
	.zero		1024


//--------------------- .nv.shared._ZN43_GLOBAL__N__9ae7fba5_10_SoftMax_cu_9f978f6321softmax_warp_backwardIN3c104HalfES2_fLi8ELb1ELb0EEEvPT0_PKT_S7_iiiPKb --------------------------
	.section	.nv.shared._ZN43_GLOBAL__N__9ae7fba5_10_SoftMax_cu_9f978f6321softmax_warp_backwardIN3c104HalfES2_fLi8ELb1ELb0EEEvPT0_PKT_S7_iiiPKb,"aw",@nobits
	.sectionflags	@""
	.align	16
	.zero		1024


//--------------------- .nv.shared._ZN43_GLOBAL__N__9ae7fba5_10_SoftMax_cu_9f978f6321softmax_warp_backwardIN3c104HalfES2_fLi7ELb1ELb0EEEvPT0_PKT_S7_iiiPKb --------------------------
	.section	.nv.shared._ZN43_GLOBAL__N__9ae7fba5_10_SoftMax_cu_9f978f6321softmax_warp_backwardIN3c104HalfES2_fLi7ELb1ELb0EEEvPT0_PKT_S7_iiiPKb,"aw",@nobits
	.sectionflags	@""
	.align	16
	.zero		1024


//--------------------- .nv.shared._ZN43_GLOBAL__N__9ae7fba5_10_SoftMax_cu_9f978f6321softmax_warp_backwardIN3c104HalfES2_fLi6ELb1ELb0EEEvPT0_PKT_S7_iiiPKb --------------------------
	.section	.nv.shared._ZN43_GLOBAL__N__9ae7fba5_10_SoftMax_cu_9f978f6321softmax_warp_backwardIN3c104HalfES2_fLi6ELb1ELb0EEEvPT0_PKT_S7_iiiPKb,"aw",@nobits
	.sectionflags	@""
	.align	16
	.zero		1024


//--------------------- .nv.shared._ZN43_GLOBAL__N__9ae7fba5_10_SoftMax_cu_9f978f6321softmax_warp_backwardIN3c104HalfES2_fLi5ELb1ELb0EEEvPT0_PKT_S7_iiiPKb --------------------------
	.section	.nv.shared._ZN43_GLOBAL__N__9ae7fba5_10_SoftMax_cu_9f978f6321softmax_warp_backwardIN3c104HalfES2_fLi5ELb1ELb0EEEvPT0_PKT_S7_iiiPKb,"aw",@nobits
	.sectionflags	@""
	.align	16
	.zero		1024


//--------------------- .nv.shared._ZN43_GLOBAL__N__9ae7fba5_10_SoftMax_cu_9f978f6321softmax_warp_backwardIN3c104HalfES2_fLi4ELb1ELb0EEEvPT0_PKT_S7_iiiPKb --------------------------
	.section	.nv.shared._ZN43_GLOBAL__N__9ae7fba5_10_SoftMax_cu_9f978f6321softmax_warp_backwardIN3c104HalfES2_fLi4ELb1ELb0EEEvPT0_PKT_S7_iiiPKb,"aw",@nobits
	.sectionflags	@""
	.align	16
	.zero		1024


//--------------------- .nv.shared._ZN43_GLOBAL__N__9ae7fba5_10_SoftMax_cu_9f978f6321softmax_warp_backwardIN3c104HalfES2_fLi3ELb1ELb0EEEvPT0_PKT_S7_iiiPKb --------------------------
	.section	.nv.shared._ZN43_GLOBAL__N__9ae7fba5_10_SoftMax_cu_9f978f6321softmax_warp_backwardIN3c104HalfES2_fLi3ELb1ELb0EEEvPT0_PKT_S7_iiiPKb,"aw",@nobits
	.sectionflags	@""
	.align	16
	.zero		1024


//--------------------- .nv.shared._ZN43_GLOBAL__N__9ae7fba5_10_SoftMax_cu_9f978f6321softmax_warp_backwardIN3c104HalfES2_fLi2ELb1ELb0EEEvPT0_PKT_S7_iiiPKb --------------------------
	.section	.nv.shared._ZN43_GLOBAL__N__9ae7fba5_10_SoftMax_cu_9f978f6321softmax_warp_backwardIN3c104HalfES2_fLi2ELb1ELb0EEEvPT0_PKT_S7_iiiPKb,"aw",@nobits
	.sectionflags	@""
	.align	16
	.zero		1024


//--------------------- .nv.shared._ZN43_GLOBAL__N__9ae7fba5_10_SoftMax_cu_9f978f6321softmax_warp_backwardIN3c104HalfES2_fLi1ELb1ELb0EEEvPT0_PKT_S7_iiiPKb --------------------------
	.section	.nv.shared._ZN43_GLOBAL__N__9ae7fba5_10_SoftMax_cu_9f978f6321softmax_warp_backwardIN3c104HalfES2_fLi1ELb1ELb0EEEvPT0_PKT_S7_iiiPKb,"aw",@nobits
	.sectionflags	@""
	.align	16
	.zero		1024


//--------------------- .nv.shared._ZN43_GLOBAL__N__9ae7fba5_10_SoftMax_cu_9f978f6321softmax_warp_backwardIN3c104HalfES2_fLi0ELb1ELb0EEEvPT0_PKT_S7_iiiPKb --------------------------
	.section	.nv.shared._ZN43_GLOBAL__N__9ae7fba5_10_SoftMax_cu_9f978f6321softmax_warp_backwardIN3c104HalfES2_fLi0ELb1ELb0EEEvPT0_PKT_S7_iiiPKb,"aw",@nobits
	.sectionflags	@""
	.align	16
	.zero		1024


//--------------------- .nv.shared._ZN43_GLOBAL__N__9ae7fba5_10_SoftMax_cu_9f978f6321softmax_warp_backwardIfffLi10ELb1ELb0EEEvPT0_PKT_S5_iiiPKb --------------------------
	.section	.nv.shared._ZN43_GLOBAL__N__9ae7fba5_10_SoftMax_cu_9f978f6321softmax_warp_backwardIfffLi10ELb1ELb0EEEvPT0_PKT_S5_iiiPKb,"aw",@nobits
	.sectionflags	@""
	.align	16
	.zero		1024


//--------------------- .nv.shared._ZN43_GLOBAL__N__9ae7fba5_10_SoftMax_cu_9f978f6321softmax_warp_backwardIfffLi9ELb1ELb0EEEvPT0_PKT_S5_iiiPKb --------------------------
	.section	.nv.shared._ZN43_GLOBAL__N__9ae7fba5_10_SoftMax_cu_9f978f6321softmax_warp_backwardIfffLi9ELb1ELb0EEEvPT0_PKT_S5_iiiPKb,"aw",@nobits
	.sectionflags	@""
	.align	16
	.zero		1024


//--------------------- .nv.shared._ZN43_GLOBAL__N__9ae7fba5_10_SoftMax_cu_9f978f6321softmax_warp_backwardIfffLi8ELb1ELb0EEEvPT0_PKT_S5_iiiPKb --------------------------
	.section	.nv.shared._ZN43_GLOBAL__N__9ae7fba5_10_SoftMax_cu_9f978f6321softmax_warp_backwardIfffLi8ELb1ELb0EEEvPT0_PKT_S5_iiiPKb,"aw",@nobits
	.sectionflags	@""
	.align	16
	.zero		1024


//--------------------- .nv.shared._ZN43_GLOBAL__N__9ae7fba5_10_SoftMax_cu_9f978f6321softmax_warp_backwardIfffLi7ELb1ELb0EEEvPT0_PKT_S5_iiiPKb --------------------------
	.section	.nv.shared._ZN43_GLOBAL__N__9ae7fba5_10_SoftMax_cu_9f978f6321softmax_warp_backwardIfffLi7ELb1ELb0EEEvPT0_PKT_S5_iiiPKb,"aw",@nobits
	.sectionflags	@""
	.align	16
	.zero		1024


//--------------------- .nv.shared._ZN43_GLOBAL__N__9ae7fba5_10_SoftMax_cu_9f978f6321softmax_warp_backwardIfffLi6ELb1ELb0EEEvPT0_PKT_S5_iiiPKb --------------------------
	.section	.nv.shared._ZN43_GLOBAL__N__9ae7fba5_10_SoftMax_cu_9f978f6321softmax_warp_backwardIfffLi6ELb1ELb0EEEvPT0_PKT_S5_iiiPKb,"aw",@nobits
	.sectionflags	@""
	.align	16
	.zero		1024


//--------------------- .nv.shared._ZN43_GLOBAL__N__9ae7fba5_10_SoftMax_cu_9f978f6321softmax_warp_backwardIfffLi5ELb1ELb0EEEvPT0_PKT_S5_iiiPKb --------------------------
	.section	.nv.shared._ZN43_GLOBAL__N__9ae7fba5_10_SoftMax_cu_9f978f6321softmax_warp_backwardIfffLi5ELb1ELb0EEEvPT0_PKT_S5_iiiPKb,"aw",@nobits
	.sectionflags	@""
	.align	16
	.zero		1024


//--------------------- .nv.shared._ZN43_GLOBAL__N__9ae7fba5_10_SoftMax_cu_9f978f6321softmax_warp_backwardIfffLi4ELb1ELb0EEEvPT0_PKT_S5_iiiPKb --------------------------
	.section	.nv.shared._ZN43_GLOBAL__N__9ae7fba5_10_SoftMax_cu_9f978f6321softmax_warp_backwardIfffLi4ELb1ELb0EEEvPT0_PKT_S5_iiiPKb,"aw",@nobits
	.sectionflags	@""
	.align	16
	.zero		1024


//--------------------- .nv.shared._ZN43_GLOBAL__N__9ae7fba5_10_SoftMax_cu_9f978f6321softmax_warp_backwardIfffLi3ELb1ELb0EEEvPT0_PKT_S5_iiiPKb --------------------------
	.section	.nv.shared._ZN43_GLOBAL__N__9ae7fba5_10_SoftMax_cu_9f978f6321softmax_warp_backwardIfffLi3ELb1ELb0EEEvPT0_PKT_S5_iiiPKb,"aw",@nobits
	.sectionflags	@""
	.align	16
	.zero		1024


//--------------------- .nv.shared._ZN43_GLOBAL__N__9ae7fba5_10_SoftMax_cu_9f978f6321softmax_warp_backwardIfffLi2ELb1ELb0EEEvPT0_PKT_S5_iiiPKb --------------------------
	.section	.nv.shared._ZN43_GLOBAL__N__9ae7fba5_10_SoftMax_cu_9f978f6321softmax_warp_backwardIfffLi2ELb1ELb0EEEvPT0_PKT_S5_iiiPKb,"aw",@nobits
	.sectionflags	@""
	.align	16
	.zero		1024


//--------------------- .nv.shared._ZN43_GLOBAL__N__9ae7fba5_10_SoftMax_cu_9f978f6321softmax_warp_backwardIfffLi1ELb1ELb0EEEvPT0_PKT_S5_iiiPKb --------------------------
	.section	.nv.shared._ZN43_GLOBAL__N__9ae7fba5_10_SoftMax_cu_9f978f6321softmax_warp_backwardIfffLi1ELb1ELb0EEEvPT0_PKT_S5_iiiPKb,"aw",@nobits
	.sectionflags	@""
	.align	16
	.zero		1024


//--------------------- .nv.shared._ZN43_GLOBAL__N__9ae7fba5_10_SoftMax_cu_9f978f6321softmax_warp_backwardIfffLi0ELb1ELb0EEEvPT0_PKT_S5_iiiPKb --------------------------
	.section	.nv.shared._ZN43_GLOBAL__N__9ae7fba5_10_SoftMax_cu_9f978f6321softmax_warp_backwardIfffLi0ELb1ELb0EEEvPT0_PKT_S5_iiiPKb,"aw",@nobits
	.sectionflags	@""
	.align	16
	.zero		1024


//--------------------- .nv.shared._ZN43_GLOBAL__N__9ae7fba5_10_SoftMax_cu_9f978f6321softmax_warp_backwardIdddLi10ELb1ELb0EEEvPT0_PKT_S5_iiiPKb --------------------------
	.section	.nv.shared._ZN43_GLOBAL__N__9ae7fba5_10_SoftMax_cu_9f978f6321softmax_warp_backwardIdddLi10ELb1ELb0EEEvPT0_PKT_S5_iiiPKb,"aw",@nobits
	.sectionflags	@""
	.align	16
	.zero		1024


//--------------------- .nv.shared._ZN43_GLOBAL__N__9ae7fba5_10_SoftMax_cu_9f978f6321softmax_warp_backwardIdddLi9ELb1ELb0EEEvPT0_PKT_S5_iiiPKb --------------------------
	.section	.nv.shared._ZN43_GLOBAL__N__9ae7fba5_10_SoftMax_cu_9f978f6321softmax_warp_backwardIdddLi9ELb1ELb0EEEvPT0_PKT_S5_iiiPKb,"aw",@nobits
	.sectionflags	@""
	.align	16
	.zero		1024


//--------------------- .nv.shared._ZN43_GLOBAL__N__9ae7fba5_10_SoftMax_cu_9f978f6321softmax_warp_backwardIdddLi8ELb1ELb0EEEvPT0_PKT_S5_iiiPKb --------------------------
	.section	.nv.shared._ZN43_GLOBAL__N__9ae7fba5_10_SoftMax_cu_9f978f6321softmax_warp_backwardIdddLi8ELb1ELb0EEEvPT0_PKT_S5_iiiPKb,"aw",@nobits
	.sectionflags	@""
	.align	16
	.zero		1024


//--------------------- .nv.shared._ZN43_GLOBAL__N__9ae7fba5_10_SoftMax_cu_9f978f6321softmax_warp_backwardIdddLi7ELb1ELb0EEEvPT0_PKT_S5_iiiPKb --------------------------
	.section	.nv.shared._ZN43_GLOBAL__N__9ae7fba5_10_SoftMax_cu_9f978f6321softmax_warp_backwardIdddLi7ELb1ELb0EEEvPT0_PKT_S5_iiiPKb,"aw",@nobits
	.sectionflags	@""
	.align	16
	.zero		1024


//--------------------- .nv.shared._ZN43_GLOBAL__N__9ae7fba5_10_SoftMax_cu_9f978f6321softmax_warp_backwardIdddLi6ELb1ELb0EEEvPT0_PKT_S5_iiiPKb --------------------------
	.section	.nv.shared._ZN43_GLOBAL__N__9ae7fba5_10_SoftMax_cu_9f978f6321softmax_warp_backwardIdddLi6ELb1ELb0EEEvPT0_PKT_S5_iiiPKb,"aw",@nobits
	.sectionflags	@""
	.align	16
	.zero		1024


//--------------------- .nv.shared._ZN43_GLOBAL__N__9ae7fba5_10_SoftMax_cu_9f978f6321softmax_warp_backwardIdddLi5ELb1ELb0EEEvPT0_PKT_S5_iiiPKb --------------------------
	.section	.nv.shared._ZN43_GLOBAL__N__9ae7fba5_10_SoftMax_cu_9f978f6321softmax_warp_backwardIdddLi5ELb1ELb0EEEvPT0_PKT_S5_iiiPKb,"aw",@nobits
	.sectionflags	@""
	.align	16
	.zero		1024


//--------------------- .nv.shared._ZN43_GLOBAL__N__9ae7fba5_10_SoftMax_cu_9f978f6321softmax_warp_backwardIdddLi4ELb1ELb0EEEvPT0_PKT_S5_iiiPKb --------------------------
	.section	.nv.shared._ZN43_GLOBAL__N__9ae7fba5_10_SoftMax_cu_9f978f6321softmax_warp_backwardIdddLi4ELb1ELb0EEEvPT0_PKT_S5_iiiPKb,"aw",@nobits
	.sectionflags	@""
	.align	16
	.zero		1024


//--------------------- .nv.shared._ZN43_GLOBAL__N__9ae7fba5_10_SoftMax_cu_9f978f6321softmax_warp_backwardIdddLi3ELb1ELb0EEEvPT0_PKT_S5_iiiPKb --------------------------
	.section	.nv.shared._ZN43_GLOBAL__N__9ae7fba5_10_SoftMax_cu_9f978f6321softmax_warp_backwardIdddLi3ELb1ELb0EEEvPT0_PKT_S5_iiiPKb,"aw",@nobits
	.sectionflags	@""
	.align	16
	.zero		1024


//--------------------- .nv.shared._ZN43_GLOBAL__N__9ae7fba5_10_SoftMax_cu_9f978f6321softmax_warp_backwardIdddLi2ELb1ELb0EEEvPT0_PKT_S5_iiiPKb --------------------------
	.section	.nv.shared._ZN43_GLOBAL__N__9ae7fba5_10_SoftMax_cu_9f978f6321softmax_warp_backwardIdddLi2ELb1ELb0EEEvPT0_PKT_S5_iiiPKb,"aw",@nobits
	.sectionflags	@""
	.align	16
	.zero		1024


//--------------------- .nv.shared._ZN43_GLOBAL__N__9ae7fba5_10_SoftMax_cu_9f978f6321softmax_warp_backwardIdddLi1ELb1ELb0EEEvPT0_PKT_S5_iiiPKb --------------------------
	.section	.nv.shared._ZN43_GLOBAL__N__9ae7fba5_10_SoftMax_cu_9f978f6321softmax_warp_backwardIdddLi1ELb1ELb0EEEvPT0_PKT_S5_iiiPKb,"aw",@nobits
	.sectionflags	@""
	.align	16
	.zero		1024


//--------------------- .nv.shared._ZN43_GLOBAL__N__9ae7fba5_10_SoftMax_cu_9f978f6321softmax_warp_backwardIdddLi0ELb1ELb0EEEvPT0_PKT_S5_iiiPKb --------------------------
	.section	.nv.shared._ZN43_GLOBAL__N__9ae7fba5_10_SoftMax_cu_9f978f6321softmax_warp_backwardIdddLi0ELb1ELb0EEEvPT0_PKT_S5_iiiPKb,"aw",@nobits
	.sectionflags	@""
	.align	16
	.zero		1024


//--------------------- .nv.shared._ZN43_GLOBAL__N__9ae7fba5_10_SoftMax_cu_9f978f6320softmax_warp_forwardIN3c108BFloat16EffLi11ELb1ELb0EEEvPT0_PKT_iiiPKbib --------------------------
	.section	.nv.shared._ZN43_GLOBAL__N__9ae7fba5_10_SoftMax_cu_9f978f6320softmax_warp_forwardIN3c108BFloat16EffLi11ELb1ELb0EEEvPT0_PKT_iiiPKbib,"aw",@nobits
	.sectionflags	@""
	.align	16
	.zero		1024


//--------------------- .nv.shared._ZN43_GLOBAL__N__9ae7fba5_10_SoftMax_cu_9f978f6320softmax_warp_forwardIN3c108BFloat16EffLi10ELb1ELb0EEEvPT0_PKT_iiiPKbib --------------------------
	.section	.nv.shared._ZN43_GLOBAL__N__9ae7fba5_10_SoftMax_cu_9f978f6320softmax_warp_forwardIN3c108BFloat16EffLi10ELb1ELb0EEEvPT0_PKT_iiiPKbib,"aw",@nobits
	.sectionflags	@""
	.align	16
	.zero		1024


//--------------------- .nv.shared._ZN43_GLOBAL__N__9ae7fba5_10_SoftMax_cu_9f978f6320softmax_warp_forwardIN3c108BFloat16EffLi9ELb1ELb0EEEvPT0_PKT_iiiPKbib --------------------------
	.section	.nv.shared._ZN43_GLOBAL__N__9ae7fba5_10_SoftMax_cu_9f978f6320softmax_warp_forwardIN3c108BFloat16EffLi9ELb1ELb0EEEvPT0_PKT_iiiPKbib,"aw",@nobits
	.sectionflags	@""
	.align	16
	.zero		1024


//--------------------- .nv.shared._ZN43_GLOBAL__N__9ae7fba5_10_SoftMax_cu_9f978f6320softmax_warp_forwardIN3c108BFloat16EffLi8ELb1ELb0EEEvPT0_PKT_iiiPKbib --------------------------
	.section	.nv.shared._ZN43_GLOBAL__N__9ae7fba5_10_SoftMax_cu_9f978f6320softmax_warp_forwardIN3c108BFloat16EffLi8ELb1ELb0EEEvPT0_PKT_iiiPKbib,"aw",@nobits
	.sectionflags	@""
	.align	16
	.zero		1024


//--------------------- .nv.shared._ZN43_GLOBAL__N__9ae7fba5_10_SoftMax_cu_9f978f6320softmax_warp_forwardIN3c108BFloat16EffLi7ELb1ELb0EEEvPT0_PKT_iiiPKbib --------------------------
	.section	.nv.shared._ZN43_GLOBAL__N__9ae7fba5_10_SoftMax_cu_9f978f6320softmax_warp_forwardIN3c108BFloat16EffLi7ELb1ELb0EEEvPT0_PKT_iiiPKbib,"aw",@nobits
	.sectionflags	@""
	.align	16
	.zero		1024


//--------------------- .nv.shared._ZN43_GLOBAL__N__9ae7fba5_10_SoftMax_cu_9f978f6320softmax_warp_forwardIN3c108BFloat16EffLi6ELb1ELb0EEEvPT0_PKT_iiiPKbib --------------------------
	.section	.nv.shared._ZN43_GLOBAL__N__9ae7fba5_10_SoftMax_cu_9f978f6320softmax_warp_forwardIN3c108BFloat16EffLi6ELb1ELb0EEEvPT0_PKT_iiiPKbib,"aw",@nobits
	.sectionflags	@""
	.align	16
	.zero		1024


//--------------------- .nv.shared._ZN43_GLOBAL__N__9ae7fba5_10_SoftMax_cu_9f978f6320softmax_warp_forwardIN3c108BFloat16EffLi5ELb1ELb0EEEvPT0_PKT_iiiPKbib --------------------------
	.section	.nv.shared._ZN43_GLOBAL__N__9ae7fba5_10_SoftMax_cu_9f978f6320softmax_warp_forwardIN3c108BFloat16EffLi5ELb1ELb0EEEvPT0_PKT_iiiPKbib,"aw",@nobits
	.sectionflags	@""
	.align	16
	.zero		1024


//--------------------- .nv.shared._ZN43_GLOBAL__N__9ae7fba5_10_SoftMax_cu_9f978f6320softmax_warp_forwardIN3c108BFloat16EffLi4ELb1ELb0EEEvPT0_PKT_iiiPKbib --------------------------
	.section	.nv.shared._ZN43_GLOBAL__N__9ae7fba5_10_SoftMax_cu_9f978f6320softmax_warp_forwardIN3c108BFloat16EffLi4ELb1ELb0EEEvPT0_PKT_iiiPKbib,"aw",@nobits
	.sectionflags	@""
	.align	16
	.zero		1024


//--------------------- .nv.shared._ZN43_GLOBAL__N__9ae7fba5_10_SoftMax_cu_9f978f6320softmax_warp_forwardIN3c108BFloat16EffLi3ELb1ELb0EEEvPT0_PKT_iiiPKbib --------------------------
	.section	.nv.shared._ZN43_GLOBAL__N__9ae7fba5_10_SoftMax_cu_9f978f6320softmax_warp_forwardIN3c108BFloat16EffLi3ELb1ELb0EEEvPT0_PKT_iiiPKbib,"aw",@nobits
	.sectionflags	@""
	.align	16
	.zero		1024


//--------------------- .nv.shared._ZN43_GLOBAL__N__9ae7fba5_10_SoftMax_cu_9f978f6320softmax_warp_forwardIN3c108BFloat16EffLi2ELb1ELb0EEEvPT0_PKT_iiiPKbib --------------------------
	.section	.nv.shared._ZN43_GLOBAL__N__9ae7fba5_10_SoftMax_cu_9f978f6320softmax_warp_forwardIN3c108BFloat16EffLi2ELb1ELb0EEEvPT0_PKT_iiiPKbib,"aw",@nobits
	.sectionflags	@""
	.align	16
	.zero		1024


//--------------------- .nv.shared._ZN43_GLOBAL__N__9ae7fba5_10_SoftMax_cu_9f978f6320softmax_warp_forwardIN3c108BFloat16EffLi1ELb1ELb0EEEvPT0_PKT_iiiPKbib --------------------------
	.section	.nv.shared._ZN43_GLOBAL__N__9ae7fba5_10_SoftMax_cu_9f978f6320softmax_warp_forwardIN3c108BFloat16EffLi1ELb1ELb0EEEvPT0_PKT_iiiPKbib,"aw",@nobits
	.sectionflags	@""
	.align	16
	.zero		1024


//--------------------- .nv.shared._ZN43_GLOBAL__N__9ae7fba5_10_SoftMax_cu_9f978f6320softmax_warp_forwardIN3c108BFloat16EffLi0ELb1ELb0EEEvPT0_PKT_iiiPKbib --------------------------
	.section	.nv.shared._ZN43_GLOBAL__N__9ae7fba5_10_SoftMax_cu_9f978f6320softmax_warp_forwardIN3c108BFloat16EffLi0ELb1ELb0EEEvPT0_PKT_iiiPKbib,"aw",@nobits
	.sectionflags	@""
	.align	16
	.zero		1024


//--------------------- .nv.shared._ZN43_GLOBAL__N__9ae7fba5_10_SoftMax_cu_9f978f6320softmax_warp_forwardIN3c108BFloat16ES2_fLi11ELb1ELb0EEEvPT0_PKT_iiiPKbib --------------------------
	.section	.nv.shared._ZN43_GLOBAL__N__9ae7fba5_10_SoftMax_cu_9f978f6320softmax_warp_forwardIN3c108BFloat16ES2_fLi11ELb1ELb0EEEvPT0_PKT_iiiPKbib,"aw",@nobits
	.sectionflags	@""
	.align	16
	.zero		1024


//--------------------- .nv.shared._ZN43_GLOBAL__N__9ae7fba5_10_SoftMax_cu_9f978f6320softmax_warp_forwardIN3c108BFloat16ES2_fLi10ELb1ELb0EEEvPT0_PKT_iiiPKbib --------------------------
	.section	.nv.shared._ZN43_GLOBAL__N__9ae7fba5_10_SoftMax_cu_9f978f6320softmax_warp_forwardIN3c108BFloat16ES2_fLi10ELb1ELb0EEEvPT0_PKT_iiiPKbib,"aw",@nobits
	.sectionflags	@""
	.align	16
	.zero		1024


//--------------------- .nv.shared._ZN43_GLOBAL__N__9ae7fba5_10_SoftMax_cu_9f978f6320softmax_warp_forwardIN3c108BFloat16ES2_fLi9ELb1ELb0EEEvPT0_PKT_iiiPKbib --------------------------
	.section	.nv.shared._ZN43_GLOBAL__N__9ae7fba5_10_SoftMax_cu_9f978f6320softmax_warp_forwardIN3c108BFloat16ES2_fLi9ELb1ELb0EEEvPT0_PKT_iiiPKbib,"aw",@nobits
	.sectionflags	@""
	.align	16
	.zero		1024


//--------------------- .nv.shared._ZN43_GLOBAL__N__9ae7fba5_10_SoftMax_cu_9f978f6320softmax_warp_forwardIN3c108BFloat16ES2_fLi8ELb1ELb0EEEvPT0_PKT_iiiPKbib --------------------------
	.section	.nv.shared._ZN43_GLOBAL__N__9ae7fba5_10_SoftMax_cu_9f978f6320softmax_warp_forwardIN3c108BFloat16ES2_fLi8ELb1ELb0EEEvPT0_PKT_iiiPKbib,"aw",@nobits
	.sectionflags	@""
	.align	16
	.zero		1024


//--------------------- .nv.shared._ZN43_GLOBAL__N__9ae7fba5_10_SoftMax_cu_9f978f6320softmax_warp_forwardIN3c108BFloat16ES2_fLi7ELb1ELb0EEEvPT0_PKT_iiiPKbib --------------------------
	.section	.nv.shared._ZN43_GLOBAL__N__9ae7fba5_10_SoftMax_cu_9f978f6320softmax_warp_forwardIN3c108BFloat16ES2_fLi7ELb1ELb0EEEvPT0_PKT_iiiPKbib,"aw",@nobits
	.sectionflags	@""
	.align	16
	.zero		1024


//--------------------- .nv.shared._ZN43_GLOBAL__N__9ae7fba5_10_SoftMax_cu_9f978f6320softmax_warp_forwardIN3c108BFloat16ES2_fLi6ELb1ELb0EEEvPT0_PKT_iiiPKbib --------------------------
	.section	.nv.shared._ZN43_GLOBAL__N__9ae7fba5_10_SoftMax_cu_9f978f6320softmax_warp_forwardIN3c108BFloat16ES2_fLi6ELb1ELb0EEEvPT0_PKT_iiiPKbib,"aw",@nobits
	.sectionflags	@""
	.align	16
	.zero		1024


//--------------------- .nv.shared._ZN43_GLOBAL__N__9ae7fba5_10_SoftMax_cu_9f978f6320softmax_warp_forwardIN3c108BFloat16ES2_fLi5ELb1ELb0EEEvPT0_PKT_iiiPKbib --------------------------
	.section	.nv.shared._ZN43_GLOBAL__N__9ae7fba5_10_SoftMax_cu_9f978f6320softmax_warp_forwardIN3c108BFloat16ES2_fLi5ELb1ELb0EEEvPT0_PKT_iiiPKbib,"aw",@nobits
	.sectionflags	@""
	.align	16
	.zero		1024


//--------------------- .nv.shared._ZN43_GLOBAL__N__9ae7fba5_10_SoftMax_cu_9f978f6320softmax_warp_forwardIN3c108BFloat16ES2_fLi4ELb1ELb0EEEvPT0_PKT_iiiPKbib --------------------------
	.section	.nv.shared._ZN43_GLOBAL__N__9ae7fba5_10_SoftMax_cu_9f978f6320softmax_warp_forwardIN3c108BFloat16ES2_fLi4ELb1ELb0EEEvPT0_PKT_iiiPKbib,"aw",@nobits
	.sectionflags	@""
	.align	16
	.zero		1024


//--------------------- .nv.shared._ZN43_GLOBAL__N__9ae7fba5_10_SoftMax_cu_9f978f6320softmax_warp_forwardIN3c108BFloat16ES2_fLi3ELb1ELb0EEEvPT0_PKT_iiiPKbib --------------------------
	.section	.nv.shared._ZN43_GLOBAL__N__9ae7fba5_10_SoftMax_cu_9f978f6320softmax_warp_forwardIN3c108BFloat16ES2_fLi3ELb1ELb0EEEvPT0_PKT_iiiPKbib,"aw",@nobits
	.sectionflags	@""
	.align	16
	.zero		1024


//--------------------- .nv.shared._ZN43_GLOBAL__N__9ae7fba5_10_SoftMax_cu_9f978f6320softmax_warp_forwardIN3c108BFloat16ES2_fLi2ELb1ELb0EEEvPT0_PKT_iiiPKbib --------------------------
	.section	.nv.shared._ZN43_GLOBAL__N__9ae7fba5_10_SoftMax_cu_9f978f6320softmax_warp_forwardIN3c108BFloat16ES2_fLi2ELb1ELb0EEEvPT0_PKT_iiiPKbib,"aw",@nobits
	.sectionflags	@""
	.align	16
	.zero		1024


//--------------------- .nv.shared._ZN43_GLOBAL__N__9ae7fba5_10_SoftMax_cu_9f978f6320softmax_warp_forwardIN3c108BFloat16ES2_fLi1ELb1ELb0EEEvPT0_PKT_iiiPKbib --------------------------
	.section	.nv.shared._ZN43_GLOBAL__N__9ae7fba5_10_SoftMax_cu_9f978f6320softmax_warp_forwardIN3c108BFloat16ES2_fLi1ELb1ELb0EEEvPT0_PKT_iiiPKbib,"aw",@nobits
	.sectionflags	@""
	.align	16
	.zero		1024


//--------------------- .nv.shared._ZN43_GLOBAL__N__9ae7fba5_10_SoftMax_cu_9f978f6320softmax_warp_forwardIN3c108BFloat16ES2_fLi0ELb1ELb0EEEvPT0_PKT_iiiPKbib --------------------------
	.section	.nv.shared._ZN43_GLOBAL__N__9ae7fba5_10_SoftMax_cu_9f978f6320softmax_warp_forwardIN3c108BFloat16ES2_fLi0ELb1ELb0EEEvPT0_PKT_iiiPKbib,"aw",@nobits
	.sectionflags	@""
	.align	16
	.zero		1024


//--------------------- .nv.shared._ZN43_GLOBAL__N__9ae7fba5_10_SoftMax_cu_9f978f6320softmax_warp_forwardIN3c104HalfEffLi11ELb1ELb0EEEvPT0_PKT_iiiPKbib --------------------------
	.section	.nv.shared._ZN43_GLOBAL__N__9ae7fba5_10_SoftMax_cu_9f978f6320softmax_warp_forwardIN3c104HalfEffLi11ELb1ELb0EEEvPT0_PKT_iiiPKbib,"aw",@nobits
	.sectionflags	@""
	.align	16
	.zero		1024


//--------------------- .nv.shared._ZN43_GLOBAL__N__9ae7fba5_10_SoftMax_cu_9f978f6320softmax_warp_forwardIN3c104HalfEffLi10ELb1ELb0EEEvPT0_PKT_iiiPKbib --------------------------
	.section	.nv.shared._ZN43_GLOBAL__N__9ae7fba5_10_SoftMax_cu_9f978f6320softmax_warp_forwardIN3c104HalfEffLi10ELb1ELb0EEEvPT0_PKT_iiiPKbib,"aw",@nobits
	.sectionflags	@""
	.align	16
	.zero		1024


//--------------------- .nv.shared._ZN43_GLOBAL__N__9ae7fba5_10_SoftMax_cu_9f978f6320softmax_warp_forwardIN3c104HalfEffLi9ELb1ELb0EEEvPT0_PKT_iiiPKbib --------------------------
	.section	.nv.shared._ZN43_GLOBAL__N__9ae7fba5_10_SoftMax_cu_9f978f6320softmax_warp_forwardIN3c104HalfEffLi9ELb1ELb0EEEvPT0_PKT_iiiPKbib,"aw",@nobits
	.sectionflags	@""
	.align	16
	.zero		1024


//--------------------- .nv.shared._ZN43_GLOBAL__N__9ae7fba5_10_SoftMax_cu_9f978f6320softmax_warp_forwardIN3c104HalfEffLi8ELb1ELb0EEEvPT0_PKT_iiiPKbib --------------------------
	.section	.nv.shared._ZN43_GLOBAL__N__9ae7fba5_10_SoftMax_cu_9f978f6320softmax_warp_forwardIN3c104HalfEffLi8ELb1ELb0EEEvPT0_PKT_iiiPKbib,"aw",@nobits
	.sectionflags	@""
	.align	16
	.zero		1024


//--------------------- .nv.shared._ZN43_GLOBAL__N__9ae7fba5_10_SoftMax_cu_9f978f6320softmax_warp_forwardIN3c104HalfEffLi7ELb1ELb0EEEvPT0_PKT_iiiPKbib --------------------------
	.section	.nv.shared._ZN43_GLOBAL__N__9ae7fba5_10_SoftMax_cu_9f978f6320softmax_warp_forwardIN3c104HalfEffLi7ELb1ELb0EEEvPT0_PKT_iiiPKbib,"aw",@nobits
	.sectionflags	@""
	.align	16
	.zero		1024


//--------------------- .nv.shared._ZN43_GLOBAL__N__9ae7fba5_10_SoftMax_cu_9f978f6320softmax_warp_forwardIN3c104HalfEffLi6ELb1ELb0EEEvPT0_PKT_iiiPKbib --------------------------
	.section	.nv.shared._ZN43_GLOBAL__N__9ae7fba5_10_SoftMax_cu_9f978f6320softmax_warp_forwardIN3c104HalfEffLi6ELb1ELb0EEEvPT0_PKT_iiiPKbib,"aw",@nobits
	.sectionflags	@""
	.align	16
	.zero		1024


//--------------------- .nv.shared._ZN43_GLOBAL__N__9ae7fba5_10_SoftMax_cu_9f978f6320softmax_warp_forwardIN3c104HalfEffLi5ELb1ELb0EEEvPT0_PKT_iiiPKbib --------------------------
	.section	.nv.shared._ZN43_GLOBAL__N__9ae7fba5_10_SoftMax_cu_9f978f6320softmax_warp_forwardIN3c104HalfEffLi5ELb1ELb0EEEvPT0_PKT_iiiPKbib,"aw",@nobits
	.sectionflags	@""
	.align	16
	.zero		1024


//--------------------- .nv.shared._ZN43_GLOBAL__N__9ae7fba5_10_SoftMax_cu_9f978f6320softmax_warp_forwardIN3c104HalfEffLi4ELb1ELb0EEEvPT0_PKT_iiiPKbib --------------------------
	.section	.nv.shared._ZN43_GLOBAL__N__9ae7fba5_10_SoftMax_cu_9f978f6320softmax_warp_forwardIN3c104HalfEffLi4ELb1ELb0EEEvPT0_PKT_iiiPKbib,"aw",@nobits
	.sectionflags	@""
	.align	16
	.zero		1024


//--------------------- .nv.shared._ZN43_GLOBAL__N__9ae7fba5_10_SoftMax_cu_9f978f6320softmax_warp_forwardIN3c104HalfEffLi3ELb1ELb0EEEvPT0_PKT_iiiPKbib --------------------------
	.section	.nv.shared._ZN43_GLOBAL__N__9ae7fba5_10_SoftMax_cu_9f978f6320softmax_warp_forwardIN3c104HalfEffLi3ELb1ELb0EEEvPT0_PKT_iiiPKbib,"aw",@nobits
	.sectionflags	@""
	.align	16
	.zero		1024


//--------------------- .nv.shared._ZN43_GLOBAL__N__9ae7fba5_10_SoftMax_cu_9f978f6320softmax_warp_forwardIN3c104HalfEffLi2ELb1ELb0EEEvPT0_PKT_iiiPKbib --------------------------
	.section	.nv.shared._ZN43_GLOBAL__N__9ae7fba5_10_SoftMax_cu_9f978f6320softmax_warp_forwardIN3c104HalfEffLi2ELb1ELb0EEEvPT0_PKT_iiiPKbib,"aw",@nobits
	.sectionflags	@""
	.align	16
	.zero		1024


//--------------------- .nv.shared._ZN43_GLOBAL__N__9ae7fba5_10_SoftMax_cu_9f978f6320softmax_warp_forwardIN3c104HalfEffLi1ELb1ELb0EEEvPT0_PKT_iiiPKbib --------------------------
	.section	.nv.shared._ZN43_GLOBAL__N__9ae7fba5_10_SoftMax_cu_9f978f6320softmax_warp_forwardIN3c104HalfEffLi1ELb1ELb0EEEvPT0_PKT_iiiPKbib,"aw",@nobits
	.sectionflags	@""
	.align	16
	.zero		1024


//--------------------- .nv.shared._ZN43_GLOBAL__N__9ae7fba5_10_SoftMax_cu_9f978f6320softmax_warp_forwardIN3c104HalfEffLi0ELb1ELb0EEEvPT0_PKT_iiiPKbib --------------------------
	.section	.nv.shared._ZN43_GLOBAL__N__9ae7fba5_10_SoftMax_cu_9f978f6320softmax_warp_forwardIN3c104HalfEffLi0ELb1ELb0EEEvPT0_PKT_iiiPKbib,"aw",@nobits
	.sectionflags	@""
	.align	16
	.zero		1024


//--------------------- .nv.shared._ZN43_GLOBAL__N__9ae7fba5_10_SoftMax_cu_9f978f6320softmax_warp_forwardIN3c104HalfES2_fLi11ELb1ELb0EEEvPT0_PKT_iiiPKbib --------------------------
	.section	.nv.shared._ZN43_GLOBAL__N__9ae7fba5_10_SoftMax_cu_9f978f6320softmax_warp_forwardIN3c104HalfES2_fLi11ELb1ELb0EEEvPT0_PKT_iiiPKbib,"aw",@nobits
	.sectionflags	@""
	.align	16
	.zero		1024


//--------------------- .nv.shared._ZN43_GLOBAL__N__9ae7fba5_10_SoftMax_cu_9f978f6320softmax_warp_forwardIN3c104HalfES2_fLi10ELb1ELb0EEEvPT0_PKT_iiiPKbib --------------------------
	.section	.nv.shared._ZN43_GLOBAL__N__9ae7fba5_10_SoftMax_cu_9f978f6320softmax_warp_forwardIN3c104HalfES2_fLi10ELb1ELb0EEEvPT0_PKT_iiiPKbib,"aw",@nobits
	.sectionflags	@""
	.align	16
	.zero		1024


//--------------------- .nv.shared._ZN43_GLOBAL__N__9ae7fba5_10_SoftMax_cu_9f978f6320softmax_warp_forwardIN3c104HalfES2_fLi9ELb1ELb0EEEvPT0_PKT_iiiPKbib --------------------------
	.section	.nv.shared._ZN43_GLOBAL__N__9ae7fba5_10_SoftMax_cu_9f978f6320softmax_warp_forwardIN3c104HalfES2_fLi9ELb1ELb0EEEvPT0_PKT_iiiPKbib,"aw",@nobits
	.sectionflags	@""
	.align	16
	.zero		1024


//--------------------- .nv.shared._ZN43_GLOBAL__N__9ae7fba5_10_SoftMax_cu_9f978f6320softmax_warp_forwardIN3c104HalfES2_fLi8ELb1ELb0EEEvPT0_PKT_iiiPKbib --------------------------
	.section	.nv.shared._ZN43_GLOBAL__N__9ae7fba5_10_SoftMax_cu_9f978f6320softmax_warp_forwardIN3c104HalfES2_fLi8ELb1ELb0EEEvPT0_PKT_iiiPKbib,"aw",@nobits
	.sectionflags	@""
	.align	16
	.zero		1024


//--------------------- .nv.shared._ZN43_GLOBAL__N__9ae7fba5_10_SoftMax_cu_9f978f6320softmax_warp_forwardIN3c104HalfES2_fLi7ELb1ELb0EEEvPT0_PKT_iiiPKbib --------------------------
	.section	.nv.shared._ZN43_GLOBAL__N__9ae7fba5_10_SoftMax_cu_9f978f6320softmax_warp_forwardIN3c104HalfES2_fLi7ELb1ELb0EEEvPT0_PKT_iiiPKbib,"aw",@nobits
	.sectionflags	@""
	.align	16
	.zero		1024


//--------------------- .nv.shared._ZN43_GLOBAL__N__9ae7fba5_10_SoftMax_cu_9f978f6320softmax_warp_forwardIN3c104HalfES2_fLi6ELb1ELb0EEEvPT0_PKT_iiiPKbib --------------------------
	.section	.nv.shared._ZN43_GLOBAL__N__9ae7fba5_10_SoftMax_cu_9f978f6320softmax_warp_forwardIN3c104HalfES2_fLi6ELb1ELb0EEEvPT0_PKT_iiiPKbib,"aw",@nobits
	.sectionflags	@""
	.align	16
	.zero		1024


//--------------------- .nv.shared._ZN43_GLOBAL__N__9ae7fba5_10_SoftMax_cu_9f978f6320softmax_warp_forwardIN3c104HalfES2_fLi5ELb1ELb0EEEvPT0_PKT_iiiPKbib --------------------------
	.section	.nv.shared._ZN43_GLOBAL__N__9ae7fba5_10_SoftMax_cu_9f978f6320softmax_warp_forwardIN3c104HalfES2_fLi5ELb1ELb0EEEvPT0_PKT_iiiPKbib,"aw",@nobits
	.sectionflags	@""
	.align	16
	.zero		1024


//--------------------- .nv.shared._ZN43_GLOBAL__N__9ae7fba5_10_SoftMax_cu_9f978f6320softmax_warp_forwardIN3c104HalfES2_fLi4ELb1ELb0EEEvPT0_PKT_iiiPKbib --------------------------
	.section	.nv.shared._ZN43_GLOBAL__N__9ae7fba5_10_SoftMax_cu_9f978f6320softmax_warp_forwardIN3c104HalfES2_fLi4ELb1ELb0EEEvPT0_PKT_iiiPKbib,"aw",@nobits
	.sectionflags	@""
	.align	16
	.zero		1024


//--------------------- .nv.shared._ZN43_GLOBAL__N__9ae7fba5_10_SoftMax_cu_9f978f6320softmax_warp_forwardIN3c104HalfES2_fLi3ELb1ELb0EEEvPT0_PKT_iiiPKbib --------------------------
	.section	.nv.shared._ZN43_GLOBAL__N__9ae7fba5_10_SoftMax_cu_9f978f6320softmax_warp_forwardIN3c104HalfES2_fLi3ELb1ELb0EEEvPT0_PKT_iiiPKbib,"aw",@nobits
	.sectionflags	@""
	.align	16
	.zero		1024


//--------------------- .nv.shared._ZN43_GLOBAL__N__9ae7fba5_10_SoftMax_cu_9f978f6320softmax_warp_forwardIN3c104HalfES2_fLi2ELb1ELb0EEEvPT0_PKT_iiiPKbib --------------------------
	.section	.nv.shared._ZN43_GLOBAL__N__9ae7fba5_10_SoftMax_cu_9f978f6320softmax_warp_forwardIN3c104HalfES2_fLi2ELb1ELb0EEEvPT0_PKT_iiiPKbib,"aw",@nobits
	.sectionflags	@""
	.align	16
	.zero		1024


//--------------------- .nv.shared._ZN43_GLOBAL__N__9ae7fba5_10_SoftMax_cu_9f978f6320softmax_warp_forwardIN3c104HalfES2_fLi1ELb1ELb0EEEvPT0_PKT_iiiPKbib --------------------------
	.section	.nv.shared._ZN43_GLOBAL__N__9ae7fba5_10_SoftMax_cu_9f978f6320softmax_warp_forwardIN3c104HalfES2_fLi1ELb1ELb0EEEvPT0_PKT_iiiPKbib,"aw",@nobits
	.sectionflags	@""
	.align	16
	.zero		1024


//--------------------- .nv.shared._ZN43_GLOBAL__N__9ae7fba5_10_SoftMax_cu_9f978f6320softmax_warp_forwardIN3c104HalfES2_fLi0ELb1ELb0EEEvPT0_PKT_iiiPKbib --------------------------
	.section	.nv.shared._ZN43_GLOBAL__N__9ae7fba5_10_SoftMax_cu_9f978f6320softmax_warp_forwardIN3c104HalfES2_fLi0ELb1ELb0EEEvPT0_PKT_iiiPKbib,"aw",@nobits
	.sectionflags	@""
	.align	16
	.zero		1024


//--------------------- .nv.shared._ZN43_GLOBAL__N__9ae7fba5_10_SoftMax_cu_9f978f6320softmax_warp_forwardIfffLi11ELb1ELb0EEEvPT0_PKT_iiiPKbib --------------------------
	.section	.nv.shared._ZN43_GLOBAL__N__9ae7fba5_10_SoftMax_cu_9f978f6320softmax_warp_forwardIfffLi11ELb1ELb0EEEvPT0_PKT_iiiPKbib,"aw",@nobits
	.sectionflags	@""
	.align	16
	.zero		1024


//--------------------- .nv.shared._ZN43_GLOBAL__N__9ae7fba5_10_SoftMax_cu_9f978f6320softmax_warp_forwardIfffLi10ELb1ELb0EEEvPT0_PKT_iiiPKbib --------------------------
	.section	.nv.shared._ZN43_GLOBAL__N__9ae7fba5_10_SoftMax_cu_9f978f6320softmax_warp_forwardIfffLi10ELb1ELb0EEEvPT0_PKT_iiiPKbib,"aw",@nobits
	.sectionflags	@""
	.align	16
	.zero		1024


//--------------------- .nv.shared._ZN43_GLOBAL__N__9ae7fba5_10_SoftMax_cu_9f978f6320softmax_warp_forwardIfffLi9ELb1ELb0EEEvPT0_PKT_iiiPKbib --------------------------
	.section	.nv.shared._ZN43_GLOBAL__N__9ae7fba5_10_SoftMax_cu_9f978f6320softmax_warp_forwardIfffLi9ELb1ELb0EEEvPT0_PKT_iiiPKbib,"aw",@nobits
	.sectionflags	@""
	.align	16
	.zero		1024


//--------------------- .nv.shared._ZN43_GLOBAL__N__9ae7fba5_10_SoftMax_cu_9f978f6320softmax_warp_forwardIfffLi8ELb1ELb0EEEvPT0_PKT_iiiPKbib --------------------------
	.section	.nv.shared._ZN43_GLOBAL__N__9ae7fba5_10_SoftMax_cu_9f978f6320softmax_warp_forwardIfffLi8ELb1ELb0EEEvPT0_PKT_iiiPKbib,"aw",@nobits
	.sectionflags	@""
	.align	16
	.zero		1024


//--------------------- .nv.shared._ZN43_GLOBAL__N__9ae7fba5_10_SoftMax_cu_9f978f6320softmax_warp_forwardIfffLi7ELb1ELb0EEEvPT0_PKT_iiiPKbib --------------------------
	.section	.nv.shared._ZN43_GLOBAL__N__9ae7fba5_10_SoftMax_cu_9f978f6320softmax_warp_forwardIfffLi7ELb1ELb0EEEvPT0_PKT_iiiPKbib,"aw",@nobits
	.sectionflags	@""
	.align	16
	.zero		1024


//--------------------- .nv.shared._ZN43_GLOBAL__N__9ae7fba5_10_SoftMax_cu_9f978f6320softmax_warp_forwardIfffLi6ELb1ELb0EEEvPT0_PKT_iiiPKbib --------------------------
	.section	.nv.shared._ZN43_GLOBAL__N__9ae7fba5_10_SoftMax_cu_9f978f6320softmax_warp_forwardIfffLi6ELb1ELb0EEEvPT0_PKT_iiiPKbib,"aw",@nobits
	.sectionflags	@""
	.align	16
	.zero		1024


//--------------------- .nv.shared._ZN43_GLOBAL__N__9ae7fba5_10_SoftMax_cu_9f978f6320softmax_warp_forwardIfffLi5ELb1ELb0EEEvPT0_PKT_iiiPKbib --------------------------
	.section	.nv.shared._ZN43_GLOBAL__N__9ae7fba5_10_SoftMax_cu_9f978f6320softmax_warp_forwardIfffLi5ELb1ELb0EEEvPT0_PKT_iiiPKbib,"aw",@nobits
	.sectionflags	@""
	.align	16
	.zero		1024


//--------------------- .nv.shared._ZN43_GLOBAL__N__9ae7fba5_10_SoftMax_cu_9f978f6320softmax_warp_forwardIfffLi4ELb1ELb0EEEvPT0_PKT_iiiPKbib --------------------------
	.section	.nv.shared._ZN43_GLOBAL__N__9ae7fba5_10_SoftMax_cu_9f978f6320softmax_warp_forwardIfffLi4ELb1ELb0EEEvPT0_PKT_iiiPKbib,"aw",@nobits
	.sectionflags	@""
	.align	16
	.zero		1024


//--------------------- .nv.shared._ZN43_GLOBAL__N__9ae7fba5_10_SoftMax_cu_9f978f6320softmax_warp_forwardIfffLi3ELb1ELb0EEEvPT0_PKT_iiiPKbib --------------------------
	.section	.nv.shared._ZN43_GLOBAL__N__9ae7fba5_10_SoftMax_cu_9f978f6320softmax_warp_forwardIfffLi3ELb1ELb0EEEvPT0_PKT_iiiPKbib,"aw",@nobits
	.sectionflags	@""
	.align	16
	.zero		1024


//--------------------- .nv.shared._ZN43_GLOBAL__N__9ae7fba5_10_SoftMax_cu_9f978f6320softmax_warp_forwardIfffLi2ELb1ELb0EEEvPT0_PKT_iiiPKbib --------------------------
	.section	.nv.shared._ZN43_GLOBAL__N__9ae7fba5_10_SoftMax_cu_9f978f6320softmax_warp_forwardIfffLi2ELb1ELb0EEEvPT0_PKT_iiiPKbib,"aw",@nobits
	.sectionflags	@""
	.align	16
	.zero		1024


//--------------------- .nv.shared._ZN43_GLOBAL__N__9ae7fba5_10_SoftMax_cu_9f978f6320softmax_warp_forwardIfffLi1ELb1ELb0EEEvPT0_PKT_iiiPKbib --------------------------
	.section	.nv.shared._ZN43_GLOBAL__N__9ae7fba5_10_SoftMax_cu_9f978f6320softmax_warp_forwardIfffLi1ELb1ELb0EEEvPT0_PKT_iiiPKbib,"aw",@nobits
	.sectionflags	@""
	.align	16
	.zero		1024


//--------------------- .nv.shared._ZN43_GLOBAL__N__9ae7fba5_10_SoftMax_cu_9f978f6320softmax_warp_forwardIfffLi0ELb1ELb0EEEvPT0_PKT_iiiPKbib --------------------------
	.section	.nv.shared._ZN43_GLOBAL__N__9ae7fba5_10_SoftMax_cu_9f978f6320softmax_warp_forwardIfffLi0ELb1ELb0EEEvPT0_PKT_iiiPKbib,"aw",@nobits
	.sectionflags	@""
	.align	16
	.zero		1024


//--------------------- .nv.shared._ZN43_GLOBAL__N__9ae7fba5_10_SoftMax_cu_9f978f6320softmax_warp_forwardIdddLi11ELb1ELb0EEEvPT0_PKT_iiiPKbib --------------------------
	.section	.nv.shared._ZN43_GLOBAL__N__9ae7fba5_10_SoftMax_cu_9f978f6320softmax_warp_forwardIdddLi11ELb1ELb0EEEvPT0_PKT_iiiPKbib,"aw",@nobits
	.sectionflags	@""
	.align	16
	.zero		1024


//--------------------- .nv.shared._ZN43_GLOBAL__N__9ae7fba5_10_SoftMax_cu_9f978f6320softmax_warp_forwardIdddLi10ELb1ELb0EEEvPT0_PKT_iiiPKbib --------------------------
	.section	.nv.shared._ZN43_GLOBAL__N__9ae7fba5_10_SoftMax_cu_9f978f6320softmax_warp_forwardIdddLi10ELb1ELb0EEEvPT0_PKT_iiiPKbib,"aw",@nobits
	.sectionflags	@""
	.align	16
	.zero		1024


//--------------------- .nv.shared._ZN43_GLOBAL__N__9ae7fba5_10_SoftMax_cu_9f978f6320softmax_warp_forwardIdddLi9ELb1ELb0EEEvPT0_PKT_iiiPKbib --------------------------
	.section	.nv.shared._ZN43_GLOBAL__N__9ae7fba5_10_SoftMax_cu_9f978f6320softmax_warp_forwardIdddLi9ELb1ELb0EEEvPT0_PKT_iiiPKbib,"aw",@nobits
	.sectionflags	@""
	.align	16
	.zero		1024


//--------------------- .nv.shared._ZN43_GLOBAL__N__9ae7fba5_10_SoftMax_cu_9f978f6320softmax_warp_forwardIdddLi8ELb1ELb0EEEvPT0_PKT_iiiPKbib --------------------------
	.section	.nv.shared._ZN43_GLOBAL__N__9ae7fba5_10_SoftMax_cu_9f978f6320softmax_warp_forwardIdddLi8ELb1ELb0EEEvPT0_PKT_iiiPKbib,"aw",@nobits
	.sectionflags	@""
	.align	16
	.zero		1024


//--------------------- .nv.shared._ZN43_GLOBAL__N__9ae7fba5_10_SoftMax_cu_9f978f6320softmax_warp_forwardIdddLi7ELb1ELb0EEEvPT0_PKT_iiiPKbib --------------------------
	.section	.nv.shared._ZN43_GLOBAL__N__9ae7fba5_10_SoftMax_cu_9f978f6320softmax_warp_forwardIdddLi7ELb1ELb0EEEvPT0_PKT_iiiPKbib,"aw",@nobits
	.sectionflags	@""
	.align	16
	.zero		1024


//--------------------- .nv.shared._ZN43_GLOBAL__N__9ae7fba5_10_SoftMax_cu_9f978f6320softmax_warp_forwardIdddLi6ELb1ELb0EEEvPT0_PKT_iiiPKbib --------------------------
	.section	.nv.shared._ZN43_GLOBAL__N__9ae7fba5_10_SoftMax_cu_9f978f6320softmax_warp_forwardIdddLi6ELb1ELb0EEEvPT0_PKT_iiiPKbib,"aw",@nobits
	.sectionflags	@""
	.align	16
	.zero		1024


//--------------------- .nv.shared._ZN43_GLOBAL__N__9ae7fba5_10_SoftMax_cu_9f978f6320softmax_warp_forwardIdddLi5ELb1ELb0EEEvPT0_PKT_iiiPKbib --------------------------
	.section	.nv.shared._ZN43_GLOBAL__N__9ae7fba5_10_SoftMax_cu_9f978f6320softmax_warp_forwardIdddLi5ELb1ELb0EEEvPT0_PKT_iiiPKbib,"aw",@nobits
	.sectionflags	@""
	.align	16
	.zero		1024


//--------------------- .nv.shared._ZN43_GLOBAL__N__9ae7fba5_10_SoftMax_cu_9f978f6320softmax_warp_forwardIdddLi4ELb1ELb0EEEvPT0_PKT_iiiPKbib --------------------------
	.section	.nv.shared._ZN43_GLOBAL__N__9ae7fba5_10_SoftMax_cu_9f978f6320softmax_warp_forwardIdddLi4ELb1ELb0EEEvPT0_PKT_iiiPKbib,"aw",@nobits
	.sectionflags	@""
	.align	16
	.zero		1024


//--------------------- .nv.shared._ZN43_GLOBAL__N__9ae7fba5_10_SoftMax_cu_9f978f6320softmax_warp_forwardIdddLi3ELb1ELb0EEEvPT0_PKT_iiiPKbib --------------------------
	.section	.nv.shared._ZN43_GLOBAL__N__9ae7fba5_10_SoftMax_cu_9f978f6320softmax_warp_forwardIdddLi3ELb1ELb0EEEvPT0_PKT_iiiPKbib,"aw",@nobits
	.sectionflags	@""
	.align	16
	.zero		1024


//--------------------- .nv.shared._ZN43_GLOBAL__N__9ae7fba5_10_SoftMax_cu_9f978f6320softmax_warp_forwardIdddLi2ELb1ELb0EEEvPT0_PKT_iiiPKbib --------------------------
	.section	.nv.shared._ZN43_GLOBAL__N__9ae7fba5_10_SoftMax_cu_9f978f6320softmax_warp_forwardIdddLi2ELb1ELb0EEEvPT0_PKT_iiiPKbib,"aw",@nobits
	.sectionflags	@""
	.align	16
	.zero		1024


//--------------------- .nv.shared._ZN43_GLOBAL__N__9ae7fba5_10_SoftMax_cu_9f978f6320softmax_warp_forwardIdddLi1ELb1ELb0EEEvPT0_PKT_iiiPKbib --------------------------
	.section	.nv.shared._ZN43_GLOBAL__N__9ae7fba5_10_SoftMax_cu_9f978f6320softmax_warp_forwardIdddLi1ELb1ELb0EEEvPT0_PKT_iiiPKbib,"aw",@nobits
	.sectionflags	@""
	.align	16
	.zero		1024


//--------------------- .nv.shared._ZN43_GLOBAL__N__9ae7fba5_10_SoftMax_cu_9f978f6320softmax_warp_forwardIdddLi0ELb1ELb0EEEvPT0_PKT_iiiPKbib --------------------------
	.section	.nv.shared._ZN43_GLOBAL__N__9ae7fba5_10_SoftMax_cu_9f978f6320softmax_warp_forwardIdddLi0ELb1ELb0EEEvPT0_PKT_iiiPKbib,"aw",@nobits
	.sectionflags	@""
	.align	16
	.zero		1024


//--------------------- .nv.shared._ZN2at6native43_GLOBAL__N__9ae7fba5_10_SoftMax_cu_9f978f6327cunn_SpatialSoftMaxBackwardIN3c108BFloat16EffNS1_23SoftMaxBackwardEpilogueEEEvPT_PKT1_SA_jjj --------------------------
	.section	.nv.shared._ZN2at6native43_GLOBAL__N__9ae7fba5_10_SoftMax_cu_9f978f6327cunn_SpatialSoftMaxBackwardIN3c108BFloat16EffNS1_23SoftMaxBackwardEpilogueEEEvPT_PKT1_SA_jjj,"aw",@nobits
	.sectionflags	@""
	.align	16
	.zero		1024


//--------------------- .nv.shared._ZN2at6native43_GLOBAL__N__9ae7fba5_10_SoftMax_cu_9f978f6327cunn_SpatialSoftMaxBackwardIN3c108BFloat16EfS4_NS1_23SoftMaxBackwardEpilogueEEEvPT_PKT1_SA_jjj --------------------------
	.section	.nv.shared._ZN2at6native43_GLOBAL__N__9ae7fba5_10_SoftMax_cu_9f978f6327cunn_SpatialSoftMaxBackwardIN3c108BFloat16EfS4_NS1_23SoftMaxBackwardEpilogueEEEvPT_PKT1_SA_jjj,"aw",@nobits
	.sectionflags	@""
	.align	16
	.zero		1024


//--------------------- .nv.shared._ZN2at6native43_GLOBAL__N__9ae7fba5_10_SoftMax_cu_9f978f6327cunn_SpatialSoftMaxBackwardIN3c104HalfEffNS1_23SoftMaxBackwardEpilogueEEEvPT_PKT1_SA_jjj --------------------------
	.section	.nv.shared._ZN2at6native43_GLOBAL__N__9ae7fba5_10_SoftMax_cu_9f978f6327cunn_SpatialSoftMaxBackwardIN3c104HalfEffNS1_23SoftMaxBackwardEpilogueEEEvPT_PKT1_SA_jjj,"aw",@nobits
	.sectionflags	@""
	.align	16
	.zero		1024


//--------------------- .nv.shared._ZN2at6native43_GLOBAL__N__9ae7fba5_10_SoftMax_cu_9f978f6327cunn_SpatialSoftMaxBackwardIN3c104HalfEfS4_NS1_23SoftMaxBackwardEpilogueEEEvPT_PKT1_SA_jjj --------------------------
	.section	.nv.shared._ZN2at6native43_GLOBAL__N__9ae7fba5_10_SoftMax_cu_9f978f6327cunn_SpatialSoftMaxBackwardIN3c104HalfEfS4_NS1_23SoftMaxBackwardEpilogueEEEvPT_PKT1_SA_jjj,"aw",@nobits
	.sectionflags	@""
	.align	16
	.zero		1024


//--------------------- .nv.shared._ZN2at6native43_GLOBAL__N__9ae7fba5_10_SoftMax_cu_9f978f6327cunn_SpatialSoftMaxBackwardIfffNS1_23SoftMaxBackwardEpilogueEEEvPT_PKT1_S8_jjj --------------------------
	.section	.nv.shared._ZN2at6native43_GLOBAL__N__9ae7fba5_10_SoftMax_cu_9f978f6327cunn_SpatialSoftMaxBackwardIfffNS1_23SoftMaxBackwardEpilogueEEEvPT_PKT1_S8_jjj,"aw",@nobits
	.sectionflags	@""
	.align	16
	.zero		1024


//--------------------- .nv.shared._ZN2at6native43_GLOBAL__N__9ae7fba5_10_SoftMax_cu_9f978f6327cunn_SpatialSoftMaxBackwardIdddNS1_23SoftMaxBackwardEpilogueEEEvPT_PKT1_S8_jjj --------------------------
	.section	.nv.shared._ZN2at6native43_GLOBAL__N__9ae7fba5_10_SoftMax_cu_9f978f6327cunn_SpatialSoftMaxBackwardIdddNS1_23SoftMaxBackwardEpilogueEEEvPT_PKT1_S8_jjj,"aw",@nobits
	.sectionflags	@""
	.align	16
	.zero		1024


//--------------------- .nv.shared._ZN2at6native43_GLOBAL__N__9ae7fba5_10_SoftMax_cu_9f978f6320cunn_SoftMaxBackwardILi4EN3c108BFloat16EffNS1_23SoftMaxBackwardEpilogueEEEvPT0_PKT2_SA_l --------------------------
	.section	.nv.shared._ZN2at6native43_GLOBAL__N__9ae7fba5_10_SoftMax_cu_9f978f6320cunn_SoftMaxBackwardILi4EN3c108BFloat16EffNS1_23SoftMaxBackwardEpilogueEEEvPT0_PKT2_SA_l,"aw",@nobits
	.sectionflags	@""
	.align	16
	.zero		1024


//--------------------- .nv.shared._ZN2at6native43_GLOBAL__N__9ae7fba5_10_SoftMax_cu_9f978f6324cunn_SoftMaxBackwardSmemILi4EN3c108BFloat16EffNS1_23SoftMaxBackwardEpilogueEEEvPT0_PKT2_SA_l --------------------------
	.section	.nv.shared._ZN2at6native43_GLOBAL__N__9ae7fba5_10_SoftMax_cu_9f978f6324cunn_SoftMaxBackwardSmemILi4EN3c108BFloat16EffNS1_23SoftMaxBackwardEpilogueEEEvPT0_PKT2_SA_l,"aw",@nobits
	.sectionflags	@""
	.align	16
	.zero		1024


//--------------------- .nv.shared._ZN2at6native43_GLOBAL__N__9ae7fba5_10_SoftMax_cu_9f978f6320cunn_SoftMaxBackwardILi8EN3c108BFloat16EfS4_NS1_23SoftMaxBackwardEpilogueEEEvPT0_PKT2_SA_l --------------------------
	.section	.nv.shared._ZN2at6native43_GLOBAL__N__9ae7fba5_10_SoftMax_cu_9f978f6320cunn_SoftMaxBackwardILi8EN3c108BFloat16EfS4_NS1_23SoftMaxBackwardEpilogueEEEvPT0_PKT2_SA_l,"aw",@nobits
	.sectionflags	@""
	.align	16
	.zero		1024


//--------------------- .nv.shared._ZN2at6native43_GLOBAL__N__9ae7fba5_10_SoftMax_cu_9f978f6324cunn_SoftMaxBackwardSmemILi8EN3c108BFloat16EfS4_NS1_23SoftMaxBackwardEpilogueEEEvPT0_PKT2_SA_l --------------------------
	.section	.nv.shared._ZN2at6native43_GLOBAL__N__9ae7fba5_10_SoftMax_cu_9f978f6324cunn_SoftMaxBackwardSmemILi8EN3c108BFloat16EfS4_NS1_23SoftMaxBackwardEpilogueEEEvPT0_PKT2_SA_l,"aw",@nobits
	.sectionflags	@""
	.align	16
	.zero		1024


//--------------------- .nv.shared._ZN2at6native43_GLOBAL__N__9ae7fba5_10_SoftMax_cu_9f978f6320cunn_SoftMaxBackwardILi4EN3c104HalfEffNS1_23SoftMaxBackwardEpilogueEEEvPT0_PKT2_SA_l --------------------------
	.section	.nv.shared._ZN2at6native43_GLOBAL__N__9ae7fba5_10_SoftMax_cu_9f978f6320cunn_SoftMaxBackwardILi4EN3c104HalfEffNS1_23SoftMaxBackwardEpilogueEEEvPT0_PKT2_SA_l,"aw",@nobits
	.sectionflags	@""
	.align	16
	.zero		1024


//--------------------- .nv.shared._ZN2at6native43_GLOBAL__N__9ae7fba5_10_SoftMax_cu_9f978f6324cunn_SoftMaxBackwardSmemILi4EN3c104HalfEffNS1_23SoftMaxBackwardEpilogueEEEvPT0_PKT2_SA_l --------------------------
	.section	.nv.shared._ZN2at6native43_GLOBAL__N__9ae7fba5_10_SoftMax_cu_9f978f6324cunn_SoftMaxBackwardSmemILi4EN3c104HalfEffNS1_23SoftMaxBackwardEpilogueEEEvPT0_PKT2_SA_l,"aw",@nobits
	.sectionflags	@""
	.align	16
	.zero		1024


//--------------------- .nv.shared._ZN2at6native43_GLOBAL__N__9ae7fba5_10_SoftMax_cu_9f978f6320cunn_SoftMaxBackwardILi8EN3c104HalfEfS4_NS1_23SoftMaxBackwardEpilogueEEEvPT0_PKT2_SA_l --------------------------
	.section	.nv.shared._ZN2at6native43_GLOBAL__N__9ae7fba5_10_SoftMax_cu_9f978f6320cunn_SoftMaxBackwardILi8EN3c104HalfEfS4_NS1_23SoftMaxBackwardEpilogueEEEvPT0_PKT2_SA_l,"aw",@nobits
	.sectionflags	@""
	.align	16
	.zero		1024


//--------------------- .nv.shared._ZN2at6native43_GLOBAL__N__9ae7fba5_10_SoftMax_cu_9f978f6324cunn_SoftMaxBackwardSmemILi8EN3c104HalfEfS4_NS1_23SoftMaxBackwardEpilogueEEEvPT0_PKT2_SA_l --------------------------
	.section	.nv.shared._ZN2at6native43_GLOBAL__N__9ae7fba5_10_SoftMax_cu_9f978f6324cunn_SoftMaxBackwardSmemILi8EN3c104HalfEfS4_NS1_23SoftMaxBackwardEpilogueEEEvPT0_PKT2_SA_l,"aw",@nobits
	.sectionflags	@""
	.align	16
	.zero		1024


//--------------------- .nv.shared._ZN2at6native43_GLOBAL__N__9ae7fba5_10_SoftMax_cu_9f978f6320cunn_SoftMaxBackwardILi4EfffNS1_23SoftMaxBackwardEpilogueEEEvPT0_PKT2_S8_l --------------------------
	.section	.nv.shared._ZN2at6native43_GLOBAL__N__9ae7fba5_10_SoftMax_cu_9f978f6320cunn_SoftMaxBackwardILi4EfffNS1_23SoftMaxBackwardEpilogueEEEvPT0_PKT2_S8_l,"aw",@nobits
	.sectionflags	@""
	.align	16
	.zero		1024


//--------------------- .nv.shared._ZN2at6native43_GLOBAL__N__9ae7fba5_10_SoftMax_cu_9f978f6324cunn_SoftMaxBackwardSmemILi4EfffNS1_23SoftMaxBackwardEpilogueEEEvPT0_PKT2_S8_l --------------------------
	.section	.nv.shared._ZN2at6native43_GLOBAL__N__9ae7fba5_10_SoftMax_cu_9f978f6324cunn_SoftMaxBackwardSmemILi4EfffNS1_23SoftMaxBackwardEpilogueEEEvPT0_PKT2_S8_l,"aw",@nobits
	.sectionflags	@""
	.align	16
	.zero		1024


//--------------------- .nv.shared._ZN2at6native43_GLOBAL__N__9ae7fba5_10_SoftMax_cu_9f978f6320cunn_SoftMaxBackwardILi2EdddNS1_23SoftMaxBackwardEpilogueEEEvPT0_PKT2_S8_l --------------------------
	.section	.nv.shared._ZN2at6native43_GLOBAL__N__9ae7fba5_10_SoftMax_cu_9f978f6320cunn_SoftMaxBackwardILi2EdddNS1_23SoftMaxBackwardEpilogueEEEvPT0_PKT2_S8_l,"aw",@nobits
	.sectionflags	@""
	.align	16
	.zero		1024


//--------------------- .nv.shared._ZN2at6native43_GLOBAL__N__9ae7fba5_10_SoftMax_cu_9f978f6324cunn_SoftMaxBackwardSmemILi2EdddNS1_23SoftMaxBackwardEpilogueEEEvPT0_PKT2_S8_l --------------------------
	.section	.nv.shared._ZN2at6native43_GLOBAL__N__9ae7fba5_10_SoftMax_cu_9f978f6324cunn_SoftMaxBackwardSmemILi2EdddNS1_23SoftMaxBackwardEpilogueEEEvPT0_PKT2_S8_l,"aw",@nobits
	.sectionflags	@""
	.align	16
	.zero		1024


//--------------------- .nv.shared._ZN2at6native43_GLOBAL__N__9ae7fba5_10_SoftMax_cu_9f978f6326cunn_SpatialSoftMaxForwardIN3c108BFloat16EfflNS1_22SoftMaxForwardEpilogueEEEvPT1_PKT_T2_SB_SB_ --------------------------
	.section	.nv.shared._ZN2at6native43_GLOBAL__N__9ae7fba5_10_SoftMax_cu_9f978f6326cunn_SpatialSoftMaxForwardIN3c108BFloat16EfflNS1_22SoftMaxForwardEpilogueEEEvPT1_PKT_T2_SB_SB_,"aw",@nobits
	.sectionflags	@""
	.align	16
	.zero		1024


//--------------------- .nv.shared._ZN2at6native43_GLOBAL__N__9ae7fba5_10_SoftMax_cu_9f978f6326cunn_SpatialSoftMaxForwardIN3c108BFloat16EfS4_lNS1_22SoftMaxForwardEpilogueEEEvPT1_PKT_T2_SB_SB_ --------------------------
	.section	.nv.shared._ZN2at6native43_GLOBAL__N__9ae7fba5_10_SoftMax_cu_9f978f6326cunn_SpatialSoftMaxForwardIN3c108BFloat16EfS4_lNS1_22SoftMaxForwardEpilogueEEEvPT1_PKT_T2_SB_SB_,"aw",@nobits
	.sectionflags	@""
	.align	16
	.zero		1024


//--------------------- .nv.shared._ZN2at6native43_GLOBAL__N__9ae7fba5_10_SoftMax_cu_9f978f6326cunn_SpatialSoftMaxForwardIN3c108BFloat16EffiNS1_22SoftMaxForwardEpilogueEEEvPT1_PKT_T2_SB_SB_ --------------------------
	.section	.nv.shared._ZN2at6native43_GLOBAL__N__9ae7fba5_10_SoftMax_cu_9f978f6326cunn_SpatialSoftMaxForwardIN3c108BFloat16EffiNS1_22SoftMaxForwardEpilogueEEEvPT1_PKT_T2_SB_SB_,"aw",@nobits
	.sectionflags	@""
	.align	16
	.zero		1024


//--------------------- .nv.shared._ZN2at6native43_GLOBAL__N__9ae7fba5_10_SoftMax_cu_9f978f6326cunn_SpatialSoftMaxForwardIN3c108BFloat16EfS4_iNS1_22SoftMaxForwardEpilogueEEEvPT1_PKT_T2_SB_SB_ --------------------------
	.section	.nv.shared._ZN2at6native43_GLOBAL__N__9ae7fba5_10_SoftMax_cu_9f978f6326cunn_SpatialSoftMaxForwardIN3c108BFloat16EfS4_iNS1_22SoftMaxForwardEpilogueEEEvPT1_PKT_T2_SB_SB_,"aw",@nobits
	.sectionflags	@""
	.align	16
	.zero		1024


//--------------------- .nv.shared._ZN2at6native43_GLOBAL__N__9ae7fba5_10_SoftMax_cu_9f978f6326cunn_SpatialSoftMaxForwardIN3c104HalfEfflNS1_22SoftMaxForwardEpilogueEEEvPT1_PKT_T2_SB_SB_ --------------------------
	.section	.nv.shared._ZN2at6native43_GLOBAL__N__9ae7fba5_10_SoftMax_cu_9f978f6326cunn_SpatialSoftMaxForwardIN3c104HalfEfflNS1_22SoftMaxForwardEpilogueEEEvPT1_PKT_T2_SB_SB_,"aw",@nobits
	.sectionflags	@""
	.align	16
	.zero		1024


//--------------------- .nv.shared._ZN2at6native43_GLOBAL__N__9ae7fba5_10_SoftMax_cu_9f978f6326cunn_SpatialSoftMaxForwardIN3c104HalfEfS4_lNS1_22SoftMaxForwardEpilogueEEEvPT1_PKT_T2_SB_SB_ --------------------------
	.section	.nv.shared._ZN2at6native43_GLOBAL__N__9ae7fba5_10_SoftMax_cu_9f978f6326cunn_SpatialSoftMaxForwardIN3c104HalfEfS4_lNS1_22SoftMaxForwardEpilogueEEEvPT1_PKT_T2_SB_SB_,"aw",@nobits
	.sectionflags	@""
	.align	16
	.zero		1024


//--------------------- .nv.shared._ZN2at6native43_GLOBAL__N__9ae7fba5_10_SoftMax_cu_9f978f6326cunn_SpatialSoftMaxForwardIN3c104HalfEffiNS1_22SoftMaxForwardEpilogueEEEvPT1_PKT_T2_SB_SB_ --------------------------
	.section	.nv.shared._ZN2at6native43_GLOBAL__N__9ae7fba5_10_SoftMax_cu_9f978f6326cunn_SpatialSoftMaxForwardIN3c104HalfEffiNS1_22SoftMaxForwardEpilogueEEEvPT1_PKT_T2_SB_SB_,"aw",@nobits
	.sectionflags	@""
	.align	16
	.zero		1024


//--------------------- .nv.shared._ZN2at6native43_GLOBAL__N__9ae7fba5_10_SoftMax_cu_9f978f6326cunn_SpatialSoftMaxForwardIN3c104HalfEfS4_iNS1_22SoftMaxForwardEpilogueEEEvPT1_PKT_T2_SB_SB_ --------------------------
	.section	.nv.shared._ZN2at6native43_GLOBAL__N__9ae7fba5_10_SoftMax_cu_9f978f6326cunn_SpatialSoftMaxForwardIN3c104HalfEfS4_iNS1_22SoftMaxForwardEpilogueEEEvPT1_PKT_T2_SB_SB_,"aw",@nobits
	.sectionflags	@""
	.align	16
	.zero		1024


//--------------------- .nv.shared._ZN2at6native43_GLOBAL__N__9ae7fba5_10_SoftMax_cu_9f978f6326cunn_SpatialSoftMaxForwardIffflNS1_22SoftMaxForwardEpilogueEEEvPT1_PKT_T2_S9_S9_ --------------------------
	.section	.nv.shared._ZN2at6native43_GLOBAL__N__9ae7fba5_10_SoftMax_cu_9f978f6326cunn_SpatialSoftMaxForwardIffflNS1_22SoftMaxForwardEpilogueEEEvPT1_PKT_T2_S9_S9_,"aw",@nobits
	.sectionflags	@""
	.align	16
	.zero		1024


//--------------------- .nv.shared._ZN2at6native43_GLOBAL__N__9ae7fba5_10_SoftMax_cu_9f978f6326cunn_SpatialSoftMaxForwardIfffiNS1_22SoftMaxForwardEpilogueEEEvPT1_PKT_T2_S9_S9_ --------------------------
	.section	.nv.shared._ZN2at6native43_GLOBAL__N__9ae7fba5_10_SoftMax_cu_9f978f6326cunn_SpatialSoftMaxForwardIfffiNS1_22SoftMaxForwardEpilogueEEEvPT1_PKT_T2_S9_S9_,"aw",@nobits
	.sectionflags	@""
	.align	16
	.zero		1024


//--------------------- .nv.shared._ZN2at6native43_GLOBAL__N__9ae7fba5_10_SoftMax_cu_9f978f6326cunn_SpatialSoftMaxForwardIdddlNS1_22SoftMaxForwardEpilogueEEEvPT1_PKT_T2_S9_S9_ --------------------------
	.section	.nv.shared._ZN2at6native43_GLOBAL__N__9ae7fba5_10_SoftMax_cu_9f978f6326cunn_SpatialSoftMaxForwardIdddlNS1_22SoftMaxForwardEpilogueEEEvPT1_PKT_T2_S9_S9_,"aw",@nobits
	.sectionflags	@""
	.align	16
	.zero		1024


//--------------------- .nv.shared._ZN2at6native43_GLOBAL__N__9ae7fba5_10_SoftMax_cu_9f978f6326cunn_SpatialSoftMaxForwardIdddiNS1_22SoftMaxForwardEpilogueEEEvPT1_PKT_T2_S9_S9_ --------------------------
	.section	.nv.shared._ZN2at6native43_GLOBAL__N__9ae7fba5_10_SoftMax_cu_9f978f6326cunn_SpatialSoftMaxForwardIdddiNS1_22SoftMaxForwardEpilogueEEEvPT1_PKT_T2_S9_S9_,"aw",@nobits
	.sectionflags	@""
	.align	16
	.zero		1024


//--------------------- .nv.shared._ZN2at6native43_GLOBAL__N__9ae7fba5_10_SoftMax_cu_9f978f6319cunn_SoftMaxForwardILi8EN3c108BFloat16EffNS1_22SoftMaxForwardEpilogueEEEvPT2_PKT0_i --------------------------
	.section	.nv.shared._ZN2at6native43_GLOBAL__N__9ae7fba5_10_SoftMax_cu_9f978f6319cunn_SoftMaxForwardILi8EN3c108BFloat16EffNS1_22SoftMaxForwardEpilogueEEEvPT2_PKT0_i,"aw",@nobits
	.sectionflags	@""
	.align	16
	.zero		1024


//--------------------- .nv.shared._ZN2at6native43_GLOBAL__N__9ae7fba5_10_SoftMax_cu_9f978f6323cunn_SoftMaxForwardSmemILi8EN3c108BFloat16EffNS1_22SoftMaxForwardEpilogueElEEvPT2_PKT0_T4_ --------------------------
	.section	.nv.shared._ZN2at6native43_GLOBAL__N__9ae7fba5_10_SoftMax_cu_9f978f6323cunn_SoftMaxForwardSmemILi8EN3c108BFloat16EffNS1_22SoftMaxForwardEpilogueElEEvPT2_PKT0_T4_,"aw",@nobits
	.sectionflags	@""
	.align	16
	.zero		1024


//--------------------- .nv.shared._ZN2at6native43_GLOBAL__N__9ae7fba5_10_SoftMax_cu_9f978f6319cunn_SoftMaxForwardILi8EN3c108BFloat16EfS4_NS1_22SoftMaxForwardEpilogueEEEvPT2_PKT0_i --------------------------
	.section	.nv.shared._ZN2at6native43_GLOBAL__N__9ae7fba5_10_SoftMax_cu_9f978f6319cunn_SoftMaxForwardILi8EN3c108BFloat16EfS4_NS1_22SoftMaxForwardEpilogueEEEvPT2_PKT0_i,"aw",@nobits
	.sectionflags	@""
	.align	16
	.zero		1024


//--------------------- .nv.shared._ZN2at6native43_GLOBAL__N__9ae7fba5_10_SoftMax_cu_9f978f6323cunn_SoftMaxForwardSmemILi8EN3c108BFloat16EfS4_NS1_22SoftMaxForwardEpilogueElEEvPT2_PKT0_T4_ --------------------------
	.section	.nv.shared._ZN2at6native43_GLOBAL__N__9ae7fba5_10_SoftMax_cu_9f978f6323cunn_SoftMaxForwardSmemILi8EN3c108BFloat16EfS4_NS1_22SoftMaxForwardEpilogueElEEvPT2_PKT0_T4_,"aw",@nobits
	.sectionflags	@""
	.align	16
	.zero		1024


//--------------------- .nv.shared._ZN2at6native43_GLOBAL__N__9ae7fba5_10_SoftMax_cu_9f978f6322cunn_SoftMaxForwardRegIN3c108BFloat16EfS4_NS1_22SoftMaxForwardEpilogueElLi9EEEvPT1_PKT_T3_ --------------------------
	.section	.nv.shared._ZN2at6native43_GLOBAL__N__9ae7fba5_10_SoftMax_cu_9f978f6322cunn_SoftMaxForwardRegIN3c108BFloat16EfS4_NS1_22SoftMaxForwardEpilogueElLi9EEEvPT1_PKT_T3_,"aw",@nobits
	.sectionflags	@""
	.align	16
	.zero		1024


//--------------------- .nv.shared._ZN2at6native43_GLOBAL__N__9ae7fba5_10_SoftMax_cu_9f978f6322cunn_SoftMaxForwardRegIN3c108BFloat16EfS4_NS1_22SoftMaxForwardEpilogueElLi8EEEvPT1_PKT_T3_ --------------------------
	.section	.nv.shared._ZN2at6native43_GLOBAL__N__9ae7fba5_10_SoftMax_cu_9f978f6322cunn_SoftMaxForwardRegIN3c108BFloat16EfS4_NS1_22SoftMaxForwardEpilogueElLi8EEEvPT1_PKT_T3_,"aw",@nobits
	.sectionflags	@""
	.align	16
	.zero		1024


//--------------------- .nv.shared._ZN2at6native43_GLOBAL__N__9ae7fba5_10_SoftMax_cu_9f978f6322cunn_SoftMaxForwardRegIN3c108BFloat16EfS4_NS1_22SoftMaxForwardEpilogueElLi7EEEvPT1_PKT_T3_ --------------------------
	.section	.nv.shared._ZN2at6native43_GLOBAL__N__9ae7fba5_10_SoftMax_cu_9f978f6322cunn_SoftMaxForwardRegIN3c108BFloat16EfS4_NS1_22SoftMaxForwardEpilogueElLi7EEEvPT1_PKT_T3_,"aw",@nobits
	.sectionflags	@""
	.align	16
	.zero		1024


//--------------------- .nv.shared._ZN2at6native43_GLOBAL__N__9ae7fba5_10_SoftMax_cu_9f978f6322cunn_SoftMaxForwardRegIN3c108BFloat16EfS4_NS1_22SoftMaxForwardEpilogueElLi6EEEvPT1_PKT_T3_ --------------------------
	.section	.nv.shared._ZN2at6native43_GLOBAL__N__9ae7fba5_10_SoftMax_cu_9f978f6322cunn_SoftMaxForwardRegIN3c108BFloat16EfS4_NS1_22SoftMaxForwardEpilogueElLi6EEEvPT1_PKT_T3_,"aw",@nobits
	.sectionflags	@""
	.align	16
	.zero		1024


//--------------------- .nv.shared._ZN2at6native43_GLOBAL__N__9ae7fba5_10_SoftMax_cu_9f978f6322cunn_SoftMaxForwardRegIN3c108BFloat16EfS4_NS1_22SoftMaxForwardEpilogueElLi5EEEvPT1_PKT_T3_ --------------------------
	.section	.nv.shared._ZN2at6native43_GLOBAL__N__9ae7fba5_10_SoftMax_cu_9f978f6322cunn_SoftMaxForwardRegIN3c108BFloat16EfS4_NS1_22SoftMaxForwardEpilogueElLi5EEEvPT1_PKT_T3_,"aw",@nobits
	.sectionflags	@""
	.align	16
	.zero		1024


//--------------------- .nv.shared._ZN2at6native43_GLOBAL__N__9ae7fba5_10_SoftMax_cu_9f978f6322cunn_SoftMaxForwardRegIN3c108BFloat16EfS4_NS1_22SoftMaxForwardEpilogueElLi4EEEvPT1_PKT_T3_ --------------------------
	.section	.nv.shared._ZN2at6native43_GLOBAL__N__9ae7fba5_10_SoftMax_cu_9f978f6322cunn_SoftMaxForwardRegIN3c108BFloat16EfS4_NS1_22SoftMaxForwardEpilogueElLi4EEEvPT1_PKT_T3_,"aw",@nobits
	.sectionflags	@""
	.align	16
	.zero		1024


//--------------------- .nv.shared._ZN2at6native43_GLOBAL__N__9ae7fba5_10_SoftMax_cu_9f978f6322cunn_SoftMaxForwardRegIN3c108BFloat16EfS4_NS1_22SoftMaxForwardEpilogueElLi3EEEvPT1_PKT_T3_ --------------------------
	.section	.nv.shared._ZN2at6native43_GLOBAL__N__9ae7fba5_10_SoftMax_cu_9f978f6322cunn_SoftMaxForwardRegIN3c108BFloat16EfS4_NS1_22SoftMaxForwardEpilogueElLi3EEEvPT1_PKT_T3_,"aw",@nobits
	.sectionflags	@""
	.align	16
	.zero		1024


//--------------------- .nv.shared._ZN2at6native43_GLOBAL__N__9ae7fba5_10_SoftMax_cu_9f978f6322cunn_SoftMaxForwardRegIN3c108BFloat16EfS4_NS1_22SoftMaxForwardEpilogueElLi2EEEvPT1_PKT_T3_ --------------------------
	.section	.nv.shared._ZN2at6native43_GLOBAL__N__9ae7fba5_10_SoftMax_cu_9f978f6322cunn_SoftMaxForwardRegIN3c108BFloat16EfS4_NS1_22SoftMaxForwardEpilogueElLi2EEEvPT1_PKT_T3_,"aw",@nobits
	.sectionflags	@""
	.align	16
	.zero		1024


//--------------------- .nv.shared._ZN2at6native43_GLOBAL__N__9ae7fba5_10_SoftMax_cu_9f978f6322cunn_SoftMaxForwardRegIN3c108BFloat16EfS4_NS1_22SoftMaxForwardEpilogueElLi1EEEvPT1_PKT_T3_ --------------------------
	.section	.nv.shared._ZN2at6native43_GLOBAL__N__9ae7fba5_10_SoftMax_cu_9f978f6322cunn_SoftMaxForwardRegIN3c108BFloat16EfS4_NS1_22SoftMaxForwardEpilogueElLi1EEEvPT1_PKT_T3_,"aw",@nobits
	.sectionflags	@""
	.align	16
	.zero		1024


//--------------------- .nv.shared._ZN2at6native43_GLOBAL__N__9ae7fba5_10_SoftMax_cu_9f978f6319cunn_SoftMaxForwardILi8EN3c104HalfEffNS1_22SoftMaxForwardEpilogueEEEvPT2_PKT0_i --------------------------
	.section	.nv.shared._ZN2at6native43_GLOBAL__N__9ae7fba5_10_SoftMax_cu_9f978f6319cunn_SoftMaxForwardILi8EN3c104HalfEffNS1_22SoftMaxForwardEpilogueEEEvPT2_PKT0_i,"aw",@nobits
	.sectionflags	@""
	.align	16
	.zero		1024


//--------------------- .nv.shared._ZN2at6native43_GLOBAL__N__9ae7fba5_10_SoftMax_cu_9f978f6323cunn_SoftMaxForwardSmemILi8EN3c104HalfEffNS1_22SoftMaxForwardEpilogueElEEvPT2_PKT0_T4_ --------------------------
	.section	.nv.shared._ZN2at6native43_GLOBAL__N__9ae7fba5_10_SoftMax_cu_9f978f6323cunn_SoftMaxForwardSmemILi8EN3c104HalfEffNS1_22SoftMaxForwardEpilogueElEEvPT2_PKT0_T4_,"aw",@nobits
	.sectionflags	@""
	.align	16
	.zero		1024


//--------------------- .nv.shared._ZN2at6native43_GLOBAL__N__9ae7fba5_10_SoftMax_cu_9f978f6319cunn_SoftMaxForwardILi8EN3c104HalfEfS4_NS1_22SoftMaxForwardEpilogueEEEvPT2_PKT0_i --------------------------
	.section	.nv.shared._ZN2at6native43_GLOBAL__N__9ae7fba5_10_SoftMax_cu_9f978f6319cunn_SoftMaxForwardILi8EN3c104HalfEfS4_NS1_22SoftMaxForwardEpilogueEEEvPT2_PKT0_i,"aw",@nobits
	.sectionflags	@""
	.align	16
	.zero		1024


//--------------------- .nv.shared._ZN2at6native43_GLOBAL__N__9ae7fba5_10_SoftMax_cu_9f978f6323cunn_SoftMaxForwardSmemILi8EN3c104HalfEfS4_NS1_22SoftMaxForwardEpilogueElEEvPT2_PKT0_T4_ --------------------------
	.section	.nv.shared._ZN2at6native43_GLOBAL__N__9ae7fba5_10_SoftMax_cu_9f978f6323cunn_SoftMaxForwardSmemILi8EN3c104HalfEfS4_NS1_22SoftMaxForwardEpilogueElEEvPT2_PKT0_T4_,"aw",@nobits
	.sectionflags	@""
	.align	16
	.zero		1024


//--------------------- .nv.shared._ZN2at6native43_GLOBAL__N__9ae7fba5_10_SoftMax_cu_9f978f6322cunn_SoftMaxForwardRegIN3c104HalfEfS4_NS1_22SoftMaxForwardEpilogueElLi9EEEvPT1_PKT_T3_ --------------------------
	.section	.nv.shared._ZN2at6native43_GLOBAL__N__9ae7fba5_10_SoftMax_cu_9f978f6322cunn_SoftMaxForwardRegIN3c104HalfEfS4_NS1_22SoftMaxForwardEpilogueElLi9EEEvPT1_PKT_T3_,"aw",@nobits
	.sectionflags	@""
	.align	16
	.zero		1024


//--------------------- .nv.shared._ZN2at6native43_GLOBAL__N__9ae7fba5_10_SoftMax_cu_9f978f6322cunn_SoftMaxForwardRegIN3c104HalfEfS4_NS1_22SoftMaxForwardEpilogueElLi8EEEvPT1_PKT_T3_ --------------------------
	.section	.nv.shared._ZN2at6native43_GLOBAL__N__9ae7fba5_10_SoftMax_cu_9f978f6322cunn_SoftMaxForwardRegIN3c104HalfEfS4_NS1_22SoftMaxForwardEpilogueElLi8EEEvPT1_PKT_T3_,"aw",@nobits
	.sectionflags	@""
	.align	16
	.zero		1024


//--------------------- .nv.shared._ZN2at6native43_GLOBAL__N__9ae7fba5_10_SoftMax_cu_9f978f6322cunn_SoftMaxForwardRegIN3c104HalfEfS4_NS1_22SoftMaxForwardEpilogueElLi7EEEvPT1_PKT_T3_ --------------------------
	.section	.nv.shared._ZN2at6native43_GLOBAL__N__9ae7fba5_10_SoftMax_cu_9f978f6322cunn_SoftMaxForwardRegIN3c104HalfEfS4_NS1_22SoftMaxForwardEpilogueElLi7EEEvPT1_PKT_T3_,"aw",@nobits
	.sectionflags	@""
	.align	16
	.zero		1024


//--------------------- .nv.shared._ZN2at6native43_GLOBAL__N__9ae7fba5_10_SoftMax_cu_9f978f6322cunn_SoftMaxForwardRegIN3c104HalfEfS4_NS1_22SoftMaxForwardEpilogueElLi6EEEvPT1_PKT_T3_ --------------------------
	.section	.nv.shared._ZN2at6native43_GLOBAL__N__9ae7fba5_10_SoftMax_cu_9f978f6322cunn_SoftMaxForwardRegIN3c104HalfEfS4_NS1_22SoftMaxForwardEpilogueElLi6EEEvPT1_PKT_T3_,"aw",@nobits
	.sectionflags	@""
	.align	16
	.zero		1024


//--------------------- .nv.shared._ZN2at6native43_GLOBAL__N__9ae7fba5_10_SoftMax_cu_9f978f6322cunn_SoftMaxForwardRegIN3c104HalfEfS4_NS1_22SoftMaxForwardEpilogueElLi5EEEvPT1_PKT_T3_ --------------------------
	.section	.nv.shared._ZN2at6native43_GLOBAL__N__9ae7fba5_10_SoftMax_cu_9f978f6322cunn_SoftMaxForwardRegIN3c104HalfEfS4_NS1_22SoftMaxForwardEpilogueElLi5EEEvPT1_PKT_T3_,"aw",@nobits
	.sectionflags	@""
	.align	16
	.zero		1024


//--------------------- .nv.shared._ZN2at6native43_GLOBAL__N__9ae7fba5_10_SoftMax_cu_9f978f6322cunn_SoftMaxForwardRegIN3c104HalfEfS4_NS1_22SoftMaxForwardEpilogueElLi4EEEvPT1_PKT_T3_ --------------------------
	.section	.nv.shared._ZN2at6native43_GLOBAL__N__9ae7fba5_10_SoftMax_cu_9f978f6322cunn_SoftMaxForwardRegIN3c104HalfEfS4_NS1_22SoftMaxForwardEpilogueElLi4EEEvPT1_PKT_T3_,"aw",@nobits
	.sectionflags	@""
	.align	16
	.zero		1024


//--------------------- .nv.shared._ZN2at6native43_GLOBAL__N__9ae7fba5_10_SoftMax_cu_9f978f6322cunn_SoftMaxForwardRegIN3c104HalfEfS4_NS1_22SoftMaxForwardEpilogueElLi3EEEvPT1_PKT_T3_ --------------------------
	.section	.nv.shared._ZN2at6native43_GLOBAL__N__9ae7fba5_10_SoftMax_cu_9f978f6322cunn_SoftMaxForwardRegIN3c104HalfEfS4_NS1_22SoftMaxForwardEpilogueElLi3EEEvPT1_PKT_T3_,"aw",@nobits
	.sectionflags	@""
	.align	16
	.zero		1024


//--------------------- .nv.shared._ZN2at6native43_GLOBAL__N__9ae7fba5_10_SoftMax_cu_9f978f6322cunn_SoftMaxForwardRegIN3c104HalfEfS4_NS1_22SoftMaxForwardEpilogueElLi2EEEvPT1_PKT_T3_ --------------------------
	.section	.nv.shared._ZN2at6native43_GLOBAL__N__9ae7fba5_10_SoftMax_cu_9f978f6322cunn_SoftMaxForwardRegIN3c104HalfEfS4_NS1_22SoftMaxForwardEpilogueElLi2EEEvPT1_PKT_T3_,"aw",@nobits
	.sectionflags	@""
	.align	16
	.zero		1024


//--------------------- .nv.shared._ZN2at6native43_GLOBAL__N__9ae7fba5_10_SoftMax_cu_9f978f6322cunn_SoftMaxForwardRegIN3c104HalfEfS4_NS1_22SoftMaxForwardEpilogueElLi1EEEvPT1_PKT_T3_ --------------------------
	.section	.nv.shared._ZN2at6native43_GLOBAL__N__9ae7fba5_10_SoftMax_cu_9f978f6322cunn_SoftMaxForwardRegIN3c104HalfEfS4_NS1_22SoftMaxForwardEpilogueElLi1EEEvPT1_PKT_T3_,"aw",@nobits
	.sectionflags	@""
	.align	16
	.zero		1024


//--------------------- .nv.shared._ZN2at6native43_GLOBAL__N__9ae7fba5_10_SoftMax_cu_9f978f6319cunn_SoftMaxForwardILi4EfffNS1_22SoftMaxForwardEpilogueEEEvPT2_PKT0_i --------------------------
	.section	.nv.shared._ZN2at6native43_GLOBAL__N__9ae7fba5_10_SoftMax_cu_9f978f6319cunn_SoftMaxForwardILi4EfffNS1_22SoftMaxForwardEpilogueEEEvPT2_PKT0_i,"aw",@nobits
	.sectionflags	@""
	.align	16
	.zero		1024


//--------------------- .nv.shared._ZN2at6native43_GLOBAL__N__9ae7fba5_10_SoftMax_cu_9f978f6323cunn_SoftMaxForwardSmemILi4EfffNS1_22SoftMaxForwardEpilogueElEEvPT2_PKT0_T4_ --------------------------
	.section	.nv.shared._ZN2at6native43_GLOBAL__N__9ae7fba5_10_SoftMax_cu_9f978f6323cunn_SoftMaxForwardSmemILi4EfffNS1_22SoftMaxForwardEpilogueElEEvPT2_PKT0_T4_,"aw",@nobits
	.sectionflags	@""
	.align	16
	.zero		1024


//--------------------- .nv.shared._ZN2at6native43_GLOBAL__N__9ae7fba5_10_SoftMax_cu_9f978f6322cunn_SoftMaxForwardRegIfffNS1_22SoftMaxForwardEpilogueElLi9EEEvPT1_PKT_T3_ --------------------------
	.section	.nv.shared._ZN2at6native43_GLOBAL__N__9ae7fba5_10_SoftMax_cu_9f978f6322cunn_SoftMaxForwardRegIfffNS1_22SoftMaxForwardEpilogueElLi9EEEvPT1_PKT_T3_,"aw",@nobits
	.sectionflags	@""
	.align	16
	.zero		1024


//--------------------- .nv.shared._ZN2at6native43_GLOBAL__N__9ae7fba5_10_SoftMax_cu_9f978f6322cunn_SoftMaxForwardRegIfffNS1_22SoftMaxForwardEpilogueElLi8EEEvPT1_PKT_T3_ --------------------------
	.section	.nv.shared._ZN2at6native43_GLOBAL__N__9ae7fba5_10_SoftMax_cu_9f978f6322cunn_SoftMaxForwardRegIfffNS1_22SoftMaxForwardEpilogueElLi8EEEvPT1_PKT_T3_,"aw",@nobits
	.sectionflags	@""
	.align	16
	.zero		1024


//--------------------- .nv.shared._ZN2at6native43_GLOBAL__N__9ae7fba5_10_SoftMax_cu_9f978f6322cunn_SoftMaxForwardRegIfffNS1_22SoftMaxForwardEpilogueElLi7EEEvPT1_PKT_T3_ --------------------------
	.section	.nv.shared._ZN2at6native43_GLOBAL__N__9ae7fba5_10_SoftMax_cu_9f978f6322cunn_SoftMaxForwardRegIfffNS1_22SoftMaxForwardEpilogueElLi7EEEvPT1_PKT_T3_,"aw",@nobits
	.sectionflags	@""
	.align	16
	.zero		1024


//--------------------- .nv.shared._ZN2at6native43_GLOBAL__N__9ae7fba5_10_SoftMax_cu_9f978f6322cunn_SoftMaxForwardRegIfffNS1_22SoftMaxForwardEpilogueElLi6EEEvPT1_PKT_T3_ --------------------------
	.section	.nv.shared._ZN2at6native43_GLOBAL__N__9ae7fba5_10_SoftMax_cu_9f978f6322cunn_SoftMaxForwardRegIfffNS1_22SoftMaxForwardEpilogueElLi6EEEvPT1_PKT_T3_,"aw",@nobits
	.sectionflags	@""
	.align	16
	.zero		1024


//--------------------- .nv.shared._ZN2at6native43_GLOBAL__N__9ae7fba5_10_SoftMax_cu_9f978f6322cunn_SoftMaxForwardRegIfffNS1_22SoftMaxForwardEpilogueElLi5EEEvPT1_PKT_T3_ --------------------------
	.section	.nv.shared._ZN2at6native43_GLOBAL__N__9ae7fba5_10_SoftMax_cu_9f978f6322cunn_SoftMaxForwardRegIfffNS1_22SoftMaxForwardEpilogueElLi5EEEvPT1_PKT_T3_,"aw",@nobits
	.sectionflags	@""
	.align	16
	.zero		1024


//--------------------- .nv.shared._ZN2at6native43_GLOBAL__N__9ae7fba5_10_SoftMax_cu_9f978f6322cunn_SoftMaxForwardRegIfffNS1_22SoftMaxForwardEpilogueElLi4EEEvPT1_PKT_T3_ --------------------------
	.section	.nv.shared._ZN2at6native43_GLOBAL__N__9ae7fba5_10_SoftMax_cu_9f978f6322cunn_SoftMaxForwardRegIfffNS1_22SoftMaxForwardEpilogueElLi4EEEvPT1_PKT_T3_,"aw",@nobits
	.sectionflags	@""
	.align	16
	.zero		1024


//--------------------- .nv.shared._ZN2at6native43_GLOBAL__N__9ae7fba5_10_SoftMax_cu_9f978f6322cunn_SoftMaxForwardRegIfffNS1_22SoftMaxForwardEpilogueElLi3EEEvPT1_PKT_T3_ --------------------------
	.section	.nv.shared._ZN2at6native43_GLOBAL__N__9ae7fba5_10_SoftMax_cu_9f978f6322cunn_SoftMaxForwardRegIfffNS1_22SoftMaxForwardEpilogueElLi3EEEvPT1_PKT_T3_,"aw",@nobits
	.sectionflags	@""
	.align	16
	.zero		1024


//--------------------- .nv.shared._ZN2at6native43_GLOBAL__N__9ae7fba5_10_SoftMax_cu_9f978f6322cunn_SoftMaxForwardRegIfffNS1_22SoftMaxForwardEpilogueElLi2EEEvPT1_PKT_T3_ --------------------------
	.section	.nv.shared._ZN2at6native43_GLOBAL__N__9ae7fba5_10_SoftMax_cu_9f978f6322cunn_SoftMaxForwardRegIfffNS1_22SoftMaxForwardEpilogueElLi2EEEvPT1_PKT_T3_,"aw",@nobits
	.sectionflags	@""
	.align	16
	.zero		1024


//--------------------- .nv.shared._ZN2at6native43_GLOBAL__N__9ae7fba5_10_SoftMax_cu_9f978f6322cunn_SoftMaxForwardRegIfffNS1_22SoftMaxForwardEpilogueElLi1EEEvPT1_PKT_T3_ --------------------------
	.section	.nv.shared._ZN2at6native43_GLOBAL__N__9ae7fba5_10_SoftMax_cu_9f978f6322cunn_SoftMaxForwardRegIfffNS1_22SoftMaxForwardEpilogueElLi1EEEvPT1_PKT_T3_,"aw",@nobits
	.sectionflags	@""
	.align	16
	.zero		1024


//--------------------- .nv.shared._ZN2at6native43_GLOBAL__N__9ae7fba5_10_SoftMax_cu_9f978f6319cunn_SoftMaxForwardILi2EdddNS1_22SoftMaxForwardEpilogueEEEvPT2_PKT0_i --------------------------
	.section	.nv.shared._ZN2at6native43_GLOBAL__N__9ae7fba5_10_SoftMax_cu_9f978f6319cunn_SoftMaxForwardILi2EdddNS1_22SoftMaxForwardEpilogueEEEvPT2_PKT0_i,"aw",@nobits
	.sectionflags	@""
	.align	16
	.zero		1024


//--------------------- .nv.shared._ZN2at6native43_GLOBAL__N__9ae7fba5_10_SoftMax_cu_9f978f6323cunn_SoftMaxForwardSmemILi2EdddNS1_22SoftMaxForwardEpilogueElEEvPT2_PKT0_T4_ --------------------------
	.section	.nv.shared._ZN2at6native43_GLOBAL__N__9ae7fba5_10_SoftMax_cu_9f978f6323cunn_SoftMaxForwardSmemILi2EdddNS1_22SoftMaxForwardEpilogueElEEvPT2_PKT0_T4_,"aw",@nobits
	.sectionflags	@""
	.align	16
	.zero		1024


//--------------------- .nv.shared._ZN2at6native43_GLOBAL__N__9ae7fba5_10_SoftMax_cu_9f978f6322cunn_SoftMaxForwardRegIdddNS1_22SoftMaxForwardEpilogueElLi9EEEvPT1_PKT_T3_ --------------------------
	.section	.nv.shared._ZN2at6native43_GLOBAL__N__9ae7fba5_10_SoftMax_cu_9f978f6322cunn_SoftMaxForwardRegIdddNS1_22SoftMaxForwardEpilogueElLi9EEEvPT1_PKT_T3_,"aw",@nobits
	.sectionflags	@""
	.align	16
	.zero		1024


//--------------------- .nv.shared._ZN2at6native43_GLOBAL__N__9ae7fba5_10_SoftMax_cu_9f978f6322cunn_SoftMaxForwardRegIdddNS1_22SoftMaxForwardEpilogueElLi8EEEvPT1_PKT_T3_ --------------------------
	.section	.nv.shared._ZN2at6native43_GLOBAL__N__9ae7fba5_10_SoftMax_cu_9f978f6322cunn_SoftMaxForwardRegIdddNS1_22SoftMaxForwardEpilogueElLi8EEEvPT1_PKT_T3_,"aw",@nobits
	.sectionflags	@""
	.align	16
	.zero		1024


//--------------------- .nv.shared._ZN2at6native43_GLOBAL__N__9ae7fba5_10_SoftMax_cu_9f978f6322cunn_SoftMaxForwardRegIdddNS1_22SoftMaxForwardEpilogueElLi7EEEvPT1_PKT_T3_ --------------------------
	.section	.nv.shared._ZN2at6native43_GLOBAL__N__9ae7fba5_10_SoftMax_cu_9f978f6322cunn_SoftMaxForwardRegIdddNS1_22SoftMaxForwardEpilogueElLi7EEEvPT1_PKT_T3_,"aw",@nobits
	.sectionflags	@""
	.align	16
	.zero		1024


//--------------------- .nv.shared._ZN2at6native43_GLOBAL__N__9ae7fba5_10_SoftMax_cu_9f978f6322cunn_SoftMaxForwardRegIdddNS1_22SoftMaxForwardEpilogueElLi6EEEvPT1_PKT_T3_ --------------------------
	.section	.nv.shared._ZN2at6native43_GLOBAL__N__9ae7fba5_10_SoftMax_cu_9f978f6322cunn_SoftMaxForwardRegIdddNS1_22SoftMaxForwardEpilogueElLi6EEEvPT1_PKT_T3_,"aw",@nobits
	.sectionflags	@""
	.align	16
	.zero		1024


//--------------------- .nv.shared._ZN2at6native43_GLOBAL__N__9ae7fba5_10_SoftMax_cu_9f978f6322cunn_SoftMaxForwardRegIdddNS1_22SoftMaxForwardEpilogueElLi5EEEvPT1_PKT_T3_ --------------------------
	.section	.nv.shared._ZN2at6native43_GLOBAL__N__9ae7fba5_10_SoftMax_cu_9f978f6322cunn_SoftMaxForwardRegIdddNS1_22SoftMaxForwardEpilogueElLi5EEEvPT1_PKT_T3_,"aw",@nobits
	.sectionflags	@""
	.align	16
	.zero		1024


//--------------------- .nv.shared._ZN2at6native43_GLOBAL__N__9ae7fba5_10_SoftMax_cu_9f978f6322cunn_SoftMaxForwardRegIdddNS1_22SoftMaxForwardEpilogueElLi4EEEvPT1_PKT_T3_ --------------------------
	.section	.nv.shared._ZN2at6native43_GLOBAL__N__9ae7fba5_10_SoftMax_cu_9f978f6322cunn_SoftMaxForwardRegIdddNS1_22SoftMaxForwardEpilogueElLi4EEEvPT1_PKT_T3_,"aw",@nobits
	.sectionflags	@""
	.align	16
	.zero		1024


//--------------------- .nv.shared._ZN2at6native43_GLOBAL__N__9ae7fba5_10_SoftMax_cu_9f978f6322cunn_SoftMaxForwardRegIdddNS1_22SoftMaxForwardEpilogueElLi3EEEvPT1_PKT_T3_ --------------------------
	.section	.nv.shared._ZN2at6native43_GLOBAL__N__9ae7fba5_10_SoftMax_cu_9f978f6322cunn_SoftMaxForwardRegIdddNS1_22SoftMaxForwardEpilogueElLi3EEEvPT1_PKT_T3_,"aw",@nobits
	.sectionflags	@""
	.align	16
	.zero		1024


//--------------------- .nv.shared._ZN2at6native43_GLOBAL__N__9ae7fba5_10_SoftMax_cu_9f978f6322cunn_SoftMaxForwardRegIdddNS1_22SoftMaxForwardEpilogueElLi2EEEvPT1_PKT_T3_ --------------------------
	.section	.nv.shared._ZN2at6native43_GLOBAL__N__9ae7fba5_10_SoftMax_cu_9f978f6322cunn_SoftMaxForwardRegIdddNS1_22SoftMaxForwardEpilogueElLi2EEEvPT1_PKT_T3_,"aw",@nobits
	.sectionflags	@""
	.align	16
	.zero		1024


//--------------------- .nv.shared._ZN2at6native43_GLOBAL__N__9ae7fba5_10_SoftMax_cu_9f978f6322cunn_SoftMaxForwardRegIdddNS1_22SoftMaxForwardEpilogueElLi1EEEvPT1_PKT_T3_ --------------------------
	.section	.nv.shared._ZN2at6native43_GLOBAL__N__9ae7fba5_10_SoftMax_cu_9f978f6322cunn_SoftMaxForwardRegIdddNS1_22SoftMaxForwardEpilogueElLi1EEEvPT1_PKT_T3_,"aw",@nobits
	.sectionflags	@""
	.align	16
	.zero		1024


//--------------------- .nv.shared._ZN2at6native43_GLOBAL__N__9ae7fba5_10_SoftMax_cu_9f978f6327cunn_SpatialSoftMaxBackwardIN3c108BFloat16EffNS1_26LogSoftMaxBackwardEpilogueEEEvPT_PKT1_SA_jjj --------------------------
	.section	.nv.shared._ZN2at6native43_GLOBAL__N__9ae7fba5_10_SoftMax_cu_9f978f6327cunn_SpatialSoftMaxBackwardIN3c108BFloat16EffNS1_26LogSoftMaxBackwardEpilogueEEEvPT_PKT1_SA_jjj,"aw",@nobits
	.sectionflags	@""
	.align	16
	.zero		1024


//--------------------- .nv.shared._ZN2at6native43_GLOBAL__N__9ae7fba5_10_SoftMax_cu_9f978f6327cunn_SpatialSoftMaxBackwardIN3c108BFloat16EfS4_NS1_26LogSoftMaxBackwardEpilogueEEEvPT_PKT1_SA_jjj --------------------------
	.section	.nv.shared._ZN2at6native43_GLOBAL__N__9ae7fba5_10_SoftMax_cu_9f978f6327cunn_SpatialSoftMaxBackwardIN3c108BFloat16EfS4_NS1_26LogSoftMaxBackwardEpilogueEEEvPT_PKT1_SA_jjj,"aw",@nobits
	.sectionflags	@""
	.align	16
	.zero		1024


//--------------------- .nv.shared._ZN2at6native43_GLOBAL__N__9ae7fba5_10_SoftMax_cu_9f978f6327cunn_SpatialSoftMaxBackwardIN3c104HalfEffNS1_26LogSoftMaxBackwardEpilogueEEEvPT_PKT1_SA_jjj --------------------------
	.section	.nv.shared._ZN2at6native43_GLOBAL__N__9ae7fba5_10_SoftMax_cu_9f978f6327cunn_SpatialSoftMaxBackwardIN3c104HalfEffNS1_26LogSoftMaxBackwardEpilogueEEEvPT_PKT1_SA_jjj,"aw",@nobits
	.sectionflags	@""
	.align	16
	.zero		1024


//--------------------- .nv.shared._ZN2at6native43_GLOBAL__N__9ae7fba5_10_SoftMax_cu_9f978f6327cunn_SpatialSoftMaxBackwardIN3c104HalfEfS4_NS1_26LogSoftMaxBackwardEpilogueEEEvPT_PKT1_SA_jjj --------------------------
	.section	.nv.shared._ZN2at6native43_GLOBAL__N__9ae7fba5_10_SoftMax_cu_9f978f6327cunn_SpatialSoftMaxBackwardIN3c104HalfEfS4_NS1_26LogSoftMaxBackwardEpilogueEEEvPT_PKT1_SA_jjj,"aw",@nobits
	.sectionflags	@""
	.align	16
	.zero		1024


//--------------------- .nv.shared._ZN2at6native43_GLOBAL__N__9ae7fba5_10_SoftMax_cu_9f978f6327cunn_SpatialSoftMaxBackwardIfffNS1_26LogSoftMaxBackwardEpilogueEEEvPT_PKT1_S8_jjj --------------------------
	.section	.nv.shared._ZN2at6native43_GLOBAL__N__9ae7fba5_10_SoftMax_cu_9f978f6327cunn_SpatialSoftMaxBackwardIfffNS1_26LogSoftMaxBackwardEpilogueEEEvPT_PKT1_S8_jjj,"aw",@nobits
	.sectionflags	@""
	.align	16
	.zero		1024


//--------------------- .nv.shared._ZN2at6native43_GLOBAL__N__9ae7fba5_10_SoftMax_cu_9f978f6327cunn_SpatialSoftMaxBackwardIdddNS1_26LogSoftMaxBackwardEpilogueEEEvPT_PKT1_S8_jjj --------------------------
	.section	.nv.shared._ZN2at6native43_GLOBAL__N__9ae7fba5_10_SoftMax_cu_9f978f6327cunn_SpatialSoftMaxBackwardIdddNS1_26LogSoftMaxBackwardEpilogueEEEvPT_PKT1_S8_jjj,"aw",@nobits
	.sectionflags	@""
	.align	16
	.zero		1024


//--------------------- .nv.shared._ZN2at6native43_GLOBAL__N__9ae7fba5_10_SoftMax_cu_9f978f6320cunn_SoftMaxBackwardILi4EN3c108BFloat16EffNS1_26LogSoftMaxBackwardEpilogueEEEvPT0_PKT2_SA_l --------------------------
	.section	.nv.shared._ZN2at6native43_GLOBAL__N__9ae7fba5_10_SoftMax_cu_9f978f6320cunn_SoftMaxBackwardILi4EN3c108BFloat16EffNS1_26LogSoftMaxBackwardEpilogueEEEvPT0_PKT2_SA_l,"aw",@nobits
	.sectionflags	@""
	.align	16
	.zero		1024


//--------------------- .nv.shared._ZN2at6native43_GLOBAL__N__9ae7fba5_10_SoftMax_cu_9f978f6324cunn_SoftMaxBackwardSmemILi4EN3c108BFloat16EffNS1_26LogSoftMaxBackwardEpilogueEEEvPT0_PKT2_SA_l --------------------------
	.section	.nv.shared._ZN2at6native43_GLOBAL__N__9ae7fba5_10_SoftMax_cu_9f978f6324cunn_SoftMaxBackwardSmemILi4EN3c108BFloat16EffNS1_26LogSoftMaxBackwardEpilogueEEEvPT0_PKT2_SA_l,"aw",@nobits
	.sectionflags	@""
	.align	16
	.zero		1024


//--------------------- .nv.shared._ZN2at6native43_GLOBAL__N__9ae7fba5_10_SoftMax_cu_9f978f6320cunn_SoftMaxBackwardILi8EN3c108BFloat16EfS4_NS1_26LogSoftMaxBackwardEpilogueEEEvPT0_PKT2_SA_l --------------------------
	.section	.nv.shared._ZN2at6native43_GLOBAL__N__9ae7fba5_10_SoftMax_cu_9f978f6320cunn_SoftMaxBackwardILi8EN3c108BFloat16EfS4_NS1_26LogSoftMaxBackwardEpilogueEEEvPT0_PKT2_SA_l,"aw",@nobits
	.sectionflags	@""
	.align	16
	.zero		1024


//--------------------- .nv.shared._ZN2at6native43_GLOBAL__N__9ae7fba5_10_SoftMax_cu_9f978f6324cunn_SoftMaxBackwardSmemILi8EN3c108BFloat16EfS4_NS1_26LogSoftMaxBackwardEpilogueEEEvPT0_PKT2_SA_l --------------------------
	.section	.nv.shared._ZN2at6native43_GLOBAL__N__9ae7fba5_10_SoftMax_cu_9f978f6324cunn_SoftMaxBackwardSmemILi8EN3c108BFloat16EfS4_NS1_26LogSoftMaxBackwardEpilogueEEEvPT0_PKT2_SA_l,"aw",@nobits
	.sectionflags	@""
	.align	16
	.zero		1024


//--------------------- .nv.shared._ZN2at6native43_GLOBAL__N__9ae7fba5_10_SoftMax_cu_9f978f6320cunn_SoftMaxBackwardILi4EN3c104HalfEffNS1_26LogSoftMaxBackwardEpilogueEEEvPT0_PKT2_SA_l --------------------------
	.section	.nv.shared._ZN2at6native43_GLOBAL__N__9ae7fba5_10_SoftMax_cu_9f978f6320cunn_SoftMaxBackwardILi4EN3c104HalfEffNS1_26LogSoftMaxBackwardEpilogueEEEvPT0_PKT2_SA_l,"aw",@nobits
	.sectionflags	@""
	.align	16
	.zero		1024


//--------------------- .nv.shared._ZN2at6native43_GLOBAL__N__9ae7fba5_10_SoftMax_cu_9f978f6324cunn_SoftMaxBackwardSmemILi4EN3c104HalfEffNS1_26LogSoftMaxBackwardEpilogueEEEvPT0_PKT2_SA_l --------------------------
	.section	.nv.shared._ZN2at6native43_GLOBAL__N__9ae7fba5_10_SoftMax_cu_9f978f6324cunn_SoftMaxBackwardSmemILi4EN3c104HalfEffNS1_26LogSoftMaxBackwardEpilogueEEEvPT0_PKT2_SA_l,"aw",@nobits
	.sectionflags	@""
	.align	16
	.zero		1024


//--------------------- .nv.shared._ZN2at6native43_GLOBAL__N__9ae7fba5_10_SoftMax_cu_9f978f6320cunn_SoftMaxBackwardILi8EN3c104HalfEfS4_NS1_26LogSoftMaxBackwardEpilogueEEEvPT0_PKT2_SA_l --------------------------
	.section	.nv.shared._ZN2at6native43_GLOBAL__N__9ae7fba5_10_SoftMax_cu_9f978f6320cunn_SoftMaxBackwardILi8EN3c104HalfEfS4_NS1_26LogSoftMaxBackwardEpilogueEEEvPT0_PKT2_SA_l,"aw",@nobits
	.sectionflags	@""
	.align	16
	.zero		1024


//--------------------- .nv.shared._ZN2at6native43_GLOBAL__N__9ae7fba5_10_SoftMax_cu_9f978f6324cunn_SoftMaxBackwardSmemILi8EN3c104HalfEfS4_NS1_26LogSoftMaxBackwardEpilogueEEEvPT0_PKT2_SA_l --------------------------
	.section	.nv.shared._ZN2at6native43_GLOBAL__N__9ae7fba5_10_SoftMax_cu_9f978f6324cunn_SoftMaxBackwardSmemILi8EN3c104HalfEfS4_NS1_26LogSoftMaxBackwardEpilogueEEEvPT0_PKT2_SA_l,"aw",@nobits
	.sectionflags	@""
	.align	16
	.zero		1024


//--------------------- .nv.shared._ZN2at6native43_GLOBAL__N__9ae7fba5_10_SoftMax_cu_9f978f6320cunn_SoftMaxBackwardILi4EfffNS1_26LogSoftMaxBackwardEpilogueEEEvPT0_PKT2_S8_l --------------------------
	.section	.nv.shared._ZN2at6native43_GLOBAL__N__9ae7fba5_10_SoftMax_cu_9f978f6320cunn_SoftMaxBackwardILi4EfffNS1_26LogSoftMaxBackwardEpilogueEEEvPT0_PKT2_S8_l,"aw",@nobits
	.sectionflags	@""
	.align	16
	.zero		1024


//--------------------- .nv.shared._ZN2at6native43_GLOBAL__N__9ae7fba5_10_SoftMax_cu_9f978f6324cunn_SoftMaxBackwardSmemILi4EfffNS1_26LogSoftMaxBackwardEpilogueEEEvPT0_PKT2_S8_l --------------------------
	.section	.nv.shared._ZN2at6native43_GLOBAL__N__9ae7fba5_10_SoftMax_cu_9f978f6324cunn_SoftMaxBackwardSmemILi4EfffNS1_26LogSoftMaxBackwardEpilogueEEEvPT0_PKT2_S8_l,"aw",@nobits
	.sectionflags	@""
	.align	16
	.zero		1024


//--------------------- .nv.shared._ZN2at6native43_GLOBAL__N__9ae7fba5_10_SoftMax_cu_9f978f6320cunn_SoftMaxBackwardILi2EdddNS1_26LogSoftMaxBackwardEpilogueEEEvPT0_PKT2_S8_l --------------------------
	.section	.nv.shared._ZN2at6native43_GLOBAL__N__9ae7fba5_10_SoftMax_cu_9f978f6320cunn_SoftMaxBackwardILi2EdddNS1_26LogSoftMaxBackwardEpilogueEEEvPT0_PKT2_S8_l,"aw",@nobits
	.sectionflags	@""
	.align	16
	.zero		1024


//--------------------- .nv.shared._ZN2at6native43_GLOBAL__N__9ae7fba5_10_SoftMax_cu_9f978f6324cunn_SoftMaxBackwardSmemILi2EdddNS1_26LogSoftMaxBackwardEpilogueEEEvPT0_PKT2_S8_l --------------------------
	.section	.nv.shared._ZN2at6native43_GLOBAL__N__9ae7fba5_10_SoftMax_cu_9f978f6324cunn_SoftMaxBackwardSmemILi2EdddNS1_26LogSoftMaxBackwardEpilogueEEEvPT0_PKT2_S8_l,"aw",@nobits
	.sectionflags	@""
	.align	16
	.zero		1024


//--------------------- .nv.shared._ZN2at6native43_GLOBAL__N__9ae7fba5_10_SoftMax_cu_9f978f6326cunn_SpatialSoftMaxForwardIN3c108BFloat16EfflNS1_25LogSoftMaxForwardEpilogueEEEvPT1_PKT_T2_SB_SB_ --------------------------
	.section	.nv.shared._ZN2at6native43_GLOBAL__N__9ae7fba5_10_SoftMax_cu_9f978f6326cunn_SpatialSoftMaxForwardIN3c108BFloat16EfflNS1_25LogSoftMaxForwardEpilogueEEEvPT1_PKT_T2_SB_SB_,"aw",@nobits
	.sectionflags	@""
	.align	16
	.zero		1024


//--------------------- .nv.shared._ZN2at6native43_GLOBAL__N__9ae7fba5_10_SoftMax_cu_9f978f6326cunn_SpatialSoftMaxForwardIN3c108BFloat16EfS4_lNS1_25LogSoftMaxForwardEpilogueEEEvPT1_PKT_T2_SB_SB_ --------------------------
	.section	.nv.shared._ZN2at6native43_GLOBAL__N__9ae7fba5_10_SoftMax_cu_9f978f6326cunn_SpatialSoftMaxForwardIN3c108BFloat16EfS4_lNS1_25LogSoftMaxForwardEpilogueEEEvPT1_PKT_T2_SB_SB_,"aw",@nobits
	.sectionflags	@""
	.align	16
	.zero		1024


//--------------------- .nv.shared._ZN2at6native43_GLOBAL__N__9ae7fba5_10_SoftMax_cu_9f978f6326cunn_SpatialSoftMaxForwardIN3c108BFloat16EffiNS1_25LogSoftMaxForwardEpilogueEEEvPT1_PKT_T2_SB_SB_ --------------------------
	.section	.nv.shared._ZN2at6native43_GLOBAL__N__9ae7fba5_10_SoftMax_cu_9f978f6326cunn_SpatialSoftMaxForwardIN3c108BFloat16EffiNS1_25LogSoftMaxForwardEpilogueEEEvPT1_PKT_T2_SB_SB_,"aw",@nobits
	.sectionflags	@""
	.align	16
	.zero		1024


//--------------------- .nv.shared._ZN2at6native43_GLOBAL__N__9ae7fba5_10_SoftMax_cu_9f978f6326cunn_SpatialSoftMaxForwardIN3c108BFloat16EfS4_iNS1_25LogSoftMaxForwardEpilogueEEEvPT1_PKT_T2_SB_SB_ --------------------------
	.section	.nv.shared._ZN2at6native43_GLOBAL__N__9ae7fba5_10_SoftMax_cu_9f978f6326cunn_SpatialSoftMaxForwardIN3c108BFloat16EfS4_iNS1_25LogSoftMaxForwardEpilogueEEEvPT1_PKT_T2_SB_SB_,"aw",@nobits
	.sectionflags	@""
	.align	16
	.zero		1024


//--------------------- .nv.shared._ZN2at6native43_GLOBAL__N__9ae7fba5_10_SoftMax_cu_9f978f6326cunn_SpatialSoftMaxForwardIN3c104HalfEfflNS1_25LogSoftMaxForwardEpilogueEEEvPT1_PKT_T2_SB_SB_ --------------------------
	.section	.nv.shared._ZN2at6native43_GLOBAL__N__9ae7fba5_10_SoftMax_cu_9f978f6326cunn_SpatialSoftMaxForwardIN3c104HalfEfflNS1_25LogSoftMaxForwardEpilogueEEEvPT1_PKT_T2_SB_SB_,"aw",@nobits
	.sectionflags	@""
	.align	16
	.zero		1024


//--------------------- .nv.shared._ZN2at6native43_GLOBAL__N__9ae7fba5_10_SoftMax_cu_9f978f6326cunn_SpatialSoftMaxForwardIN3c104HalfEfS4_lNS1_25LogSoftMaxForwardEpilogueEEEvPT1_PKT_T2_SB_SB_ --------------------------
	.section	.nv.shared._ZN2at6native43_GLOBAL__N__9ae7fba5_10_SoftMax_cu_9f978f6326cunn_SpatialSoftMaxForwardIN3c104HalfEfS4_lNS1_25LogSoftMaxForwardEpilogueEEEvPT1_PKT_T2_SB_SB_,"aw",@nobits
	.sectionflags	@""
	.align	16
	.zero		1024


//--------------------- .nv.shared._ZN2at6native43_GLOBAL__N__9ae7fba5_10_SoftMax_cu_9f978f6326cunn_SpatialSoftMaxForwardIN3c104HalfEffiNS1_25LogSoftMaxForwardEpilogueEEEvPT1_PKT_T2_SB_SB_ --------------------------
	.section	.nv.shared._ZN2at6native43_GLOBAL__N__9ae7fba5_10_SoftMax_cu_9f978f6326cunn_SpatialSoftMaxForwardIN3c104HalfEffiNS1_25LogSoftMaxForwardEpilogueEEEvPT1_PKT_T2_SB_SB_,"aw",@nobits
	.sectionflags	@""
	.align	16
	.zero		1024


//--------------------- .nv.shared._ZN2at6native43_GLOBAL__N__9ae7fba5_10_SoftMax_cu_9f978f6326cunn_SpatialSoftMaxForwardIN3c104HalfEfS4_iNS1_25LogSoftMaxForwardEpilogueEEEvPT1_PKT_T2_SB_SB_ --------------------------
	.section	.nv.shared._ZN2at6native43_GLOBAL__N__9ae7fba5_10_SoftMax_cu_9f978f6326cunn_SpatialSoftMaxForwardIN3c104HalfEfS4_iNS1_25LogSoftMaxForwardEpilogueEEEvPT1_PKT_T2_SB_SB_,"aw",@nobits
	.sectionflags	@""
	.align	16
	.zero		1024


//--------------------- .nv.shared._ZN2at6native43_GLOBAL__N__9ae7fba5_10_SoftMax_cu_9f978f6326cunn_SpatialSoftMaxForwardIffflNS1_25LogSoftMaxForwardEpilogueEEEvPT1_PKT_T2_S9_S9_ --------------------------
	.section	.nv.shared._ZN2at6native43_GLOBAL__N__9ae7fba5_10_SoftMax_cu_9f978f6326cunn_SpatialSoftMaxForwardIffflNS1_25LogSoftMaxForwardEpilogueEEEvPT1_PKT_T2_S9_S9_,"aw",@nobits
	.sectionflags	@""
	.align	16
	.zero		1024


//--------------------- .nv.shared._ZN2at6native43_GLOBAL__N__9ae7fba5_10_SoftMax_cu_9f978f6326cunn_SpatialSoftMaxForwardIfffiNS1_25LogSoftMaxForwardEpilogueEEEvPT1_PKT_T2_S9_S9_ --------------------------
	.section	.nv.shared._ZN2at6native43_GLOBAL__N__9ae7fba5_10_SoftMax_cu_9f978f6326cunn_SpatialSoftMaxForwardIfffiNS1_25LogSoftMaxForwardEpilogueEEEvPT1_PKT_T2_S9_S9_,"aw",@nobits
	.sectionflags	@""
	.align	16
	.zero		1024


//--------------------- .nv.shared._ZN2at6native43_GLOBAL__N__9ae7fba5_10_SoftMax_cu_9f978f6326cunn_SpatialSoftMaxForwardIdddlNS1_25LogSoftMaxForwardEpilogueEEEvPT1_PKT_T2_S9_S9_ --------------------------
	.section	.nv.shared._ZN2at6native43_GLOBAL__N__9ae7fba5_10_SoftMax_cu_9f978f6326cunn_SpatialSoftMaxForwardIdddlNS1_25LogSoftMaxForwardEpilogueEEEvPT1_PKT_T2_S9_S9_,"aw",@nobits
	.sectionflags	@""
	.align	16
	.zero		1024


//--------------------- .nv.shared._ZN2at6native43_GLOBAL__N__9ae7fba5_10_SoftMax_cu_9f978f6326cunn_SpatialSoftMaxForwardIdddiNS1_25LogSoftMaxForwardEpilogueEEEvPT1_PKT_T2_S9_S9_ --------------------------
	.section	.nv.shared._ZN2at6native43_GLOBAL__N__9ae7fba5_10_SoftMax_cu_9f978f6326cunn_SpatialSoftMaxForwardIdddiNS1_25LogSoftMaxForwardEpilogueEEEvPT1_PKT_T2_S9_S9_,"aw",@nobits
	.sectionflags	@""
	.align	16
	.zero		1024


//--------------------- .nv.shared._ZN2at6native43_GLOBAL__N__9ae7fba5_10_SoftMax_cu_9f978f6319cunn_SoftMaxForwardILi8EN3c108BFloat16EffNS1_25LogSoftMaxForwardEpilogueEEEvPT2_PKT0_i --------------------------
	.section	.nv.shared._ZN2at6native43_GLOBAL__N__9ae7fba5_10_SoftMax_cu_9f978f6319cunn_SoftMaxForwardILi8EN3c108BFloat16EffNS1_25LogSoftMaxForwardEpilogueEEEvPT2_PKT0_i,"aw",@nobits
	.sectionflags	@""
	.align	16
	.zero		1024


//--------------------- .nv.shared._ZN2at6native43_GLOBAL__N__9ae7fba5_10_SoftMax_cu_9f978f6323cunn_SoftMaxForwardSmemILi8EN3c108BFloat16EffNS1_25LogSoftMaxForwardEpilogueElEEvPT2_PKT0_T4_ --------------------------
	.section	.nv.shared._ZN2at6native43_GLOBAL__N__9ae7fba5_10_SoftMax_cu_9f978f6323cunn_SoftMaxForwardSmemILi8EN3c108BFloat16EffNS1_25LogSoftMaxForwardEpilogueElEEvPT2_PKT0_T4_,"aw",@nobits
	.sectionflags	@""
	.align	16
	.zero		1024


//--------------------- .nv.shared._ZN2at6native43_GLOBAL__N__9ae7fba5_10_SoftMax_cu_9f978f6319cunn_SoftMaxForwardILi8EN3c108BFloat16EfS4_NS1_25LogSoftMaxForwardEpilogueEEEvPT2_PKT0_i --------------------------
	.section	.nv.shared._ZN2at6native43_GLOBAL__N__9ae7fba5_10_SoftMax_cu_9f978f6319cunn_SoftMaxForwardILi8EN3c108BFloat16EfS4_NS1_25LogSoftMaxForwardEpilogueEEEvPT2_PKT0_i,"aw",@nobits
	.sectionflags	@""
	.align	16
	.zero		1024


//--------------------- .nv.shared._ZN2at6native43_GLOBAL__N__9ae7fba5_10_SoftMax_cu_9f978f6323cunn_SoftMaxForwardSmemILi8EN3c108BFloat16EfS4_NS1_25LogSoftMaxForwardEpilogueElEEvPT2_PKT0_T4_ --------------------------
	.section	.nv.shared._ZN2at6native43_GLOBAL__N__9ae7fba5_10_SoftMax_cu_9f978f6323cunn_SoftMaxForwardSmemILi8EN3c108BFloat16EfS4_NS1_25LogSoftMaxForwardEpilogueElEEvPT2_PKT0_T4_,"aw",@nobits
	.sectionflags	@""
	.align	16
	.zero		1024


//--------------------- .nv.shared._ZN2at6native43_GLOBAL__N__9ae7fba5_10_SoftMax_cu_9f978f6322cunn_SoftMaxForwardRegIN3c108BFloat16EfS4_NS1_25LogSoftMaxForwardEpilogueElLi9EEEvPT1_PKT_T3_ --------------------------
	.section	.nv.shared._ZN2at6native43_GLOBAL__N__9ae7fba5_10_SoftMax_cu_9f978f6322cunn_SoftMaxForwardRegIN3c108BFloat16EfS4_NS1_25LogSoftMaxForwardEpilogueElLi9EEEvPT1_PKT_T3_,"aw",@nobits
	.sectionflags	@""
	.align	16
	.zero		1024


//--------------------- .nv.shared._ZN2at6native43_GLOBAL__N__9ae7fba5_10_SoftMax_cu_9f978f6322cunn_SoftMaxForwardRegIN3c108BFloat16EfS4_NS1_25LogSoftMaxForwardEpilogueElLi8EEEvPT1_PKT_T3_ --------------------------
	.section	.nv.shared._ZN2at6native43_GLOBAL__N__9ae7fba5_10_SoftMax_cu_9f978f6322cunn_SoftMaxForwardRegIN3c108BFloat16EfS4_NS1_25LogSoftMaxForwardEpilogueElLi8EEEvPT1_PKT_T3_,"aw",@nobits
	.sectionflags	@""
	.align	16
	.zero		1024


//--------------------- .nv.shared._ZN2at6native43_GLOBAL__N__9ae7fba5_10_SoftMax_cu_9f978f6322cunn_SoftMaxForwardRegIN3c108BFloat16EfS4_NS1_25LogSoftMaxForwardEpilogueElLi7EEEvPT1_PKT_T3_ --------------------------
	.section	.nv.shared._ZN2at6native43_GLOBAL__N__9ae7fba5_10_SoftMax_cu_9f978f6322cunn_SoftMaxForwardRegIN3c108BFloat16EfS4_NS1_25LogSoftMaxForwardEpilogueElLi7EEEvPT1_PKT_T3_,"aw",@nobits
	.sectionflags	@""
	.align	16
	.zero		1024


//--------------------- .nv.shared._ZN2at6native43_GLOBAL__N__9ae7fba5_10_SoftMax_cu_9f978f6322cunn_SoftMaxForwardRegIN3c108BFloat16EfS4_NS1_25LogSoftMaxForwardEpilogueElLi6EEEvPT1_PKT_T3_ --------------------------
	.section	.nv.shared._ZN2at6native43_GLOBAL__N__9ae7fba5_10_SoftMax_cu_9f978f6322cunn_SoftMaxForwardRegIN3c108BFloat16EfS4_NS1_25LogSoftMaxForwardEpilogueElLi6EEEvPT1_PKT_T3_,"aw",@nobits
	.sectionflags	@""
	.align	16
	.zero		1024


//--------------------- .nv.shared._ZN2at6native43_GLOBAL__N__9ae7fba5_10_SoftMax_cu_9f978f6322cunn_SoftMaxForwardRegIN3c108BFloat16EfS4_NS1_25LogSoftMaxForwardEpilogueElLi5EEEvPT1_PKT_T3_ --------------------------
	.section	.nv.shared._ZN2at6native43_GLOBAL__N__9ae7fba5_10_SoftMax_cu_9f978f6322cunn_SoftMaxForwardRegIN3c108BFloat16EfS4_NS1_25LogSoftMaxForwardEpilogueElLi5EEEvPT1_PKT_T3_,"aw",@nobits
	.sectionflags	@""
	.align	16
	.zero		1024


//--------------------- .nv.shared._ZN2at6native43_GLOBAL__N__9ae7fba5_10_SoftMax_cu_9f978f6322cunn_SoftMaxForwardRegIN3c108BFloat16EfS4_NS1_25LogSoftMaxForwardEpilogueElLi4EEEvPT1_PKT_T3_ --------------------------
	.section	.nv.shared._ZN2at6native43_GLOBAL__N__9ae7fba5_10_SoftMax_cu_9f978f6322cunn_SoftMaxForwardRegIN3c108BFloat16EfS4_NS1_25LogSoftMaxForwardEpilogueElLi4EEEvPT1_PKT_T3_,"aw",@nobits
	.sectionflags	@""
	.align	16
	.zero		1024


//--------------------- .nv.shared._ZN2at6native43_GLOBAL__N__9ae7fba5_10_SoftMax_cu_9f978f6322cunn_SoftMaxForwardRegIN3c108BFloat16EfS4_NS1_25LogSoftMaxForwardEpilogueElLi3EEEvPT1_PKT_T3_ --------------------------
	.section	.nv.shared._ZN2at6native43_GLOBAL__N__9ae7fba5_10_SoftMax_cu_9f978f6322cunn_SoftMaxForwardRegIN3c108BFloat16EfS4_NS1_25LogSoftMaxForwardEpilogueElLi3EEEvPT1_PKT_T3_,"aw",@nobits
	.sectionflags	@""
	.align	16
	.zero		1024


//--------------------- .nv.shared._ZN2at6native43_GLOBAL__N__9ae7fba5_10_SoftMax_cu_9f978f6322cunn_SoftMaxForwardRegIN3c108BFloat16EfS4_NS1_25LogSoftMaxForwardEpilogueElLi2EEEvPT1_PKT_T3_ --------------------------
	.section	.nv.shared._ZN2at6native43_GLOBAL__N__9ae7fba5_10_SoftMax_cu_9f978f6322cunn_SoftMaxForwardRegIN3c108BFloat16EfS4_NS1_25LogSoftMaxForwardEpilogueElLi2EEEvPT1_PKT_T3_,"aw",@nobits
	.sectionflags	@""
	.align	16
	.zero		1024


//--------------------- .nv.shared._ZN2at6native43_GLOBAL__N__9ae7fba5_10_SoftMax_cu_9f978f6322cunn_SoftMaxForwardRegIN3c108BFloat16EfS4_NS1_25LogSoftMaxForwardEpilogueElLi1EEEvPT1_PKT_T3_ --------------------------
	.section	.nv.shared._ZN2at6native43_GLOBAL__N__9ae7fba5_10_SoftMax_cu_9f978f6322cunn_SoftMaxForwardRegIN3c108BFloat16EfS4_NS1_25LogSoftMaxForwardEpilogueElLi1EEEvPT1_PKT_T3_,"aw",@nobits
	.sectionflags	@""
	.align	16
	.zero		1024


//--------------------- .nv.shared._ZN2at6native43_GLOBAL__N__9ae7fba5_10_SoftMax_cu_9f978f6319cunn_SoftMaxForwardILi8EN3c104HalfEffNS1_25LogSoftMaxForwardEpilogueEEEvPT2_PKT0_i --------------------------
	.section	.nv.shared._ZN2at6native43_GLOBAL__N__9ae7fba5_10_SoftMax_cu_9f978f6319cunn_SoftMaxForwardILi8EN3c104HalfEffNS1_25LogSoftMaxForwardEpilogueEEEvPT2_PKT0_i,"aw",@nobits
	.sectionflags	@""
	.align	16
	.zero		1024


//--------------------- .nv.shared._ZN2at6native43_GLOBAL__N__9ae7fba5_10_SoftMax_cu_9f978f6323cunn_SoftMaxForwardSmemILi8EN3c104HalfEffNS1_25LogSoftMaxForwardEpilogueElEEvPT2_PKT0_T4_ --------------------------
	.section	.nv.shared._ZN2at6native43_GLOBAL__N__9ae7fba5_10_SoftMax_cu_9f978f6323cunn_SoftMaxForwardSmemILi8EN3c104HalfEffNS1_25LogSoftMaxForwardEpilogueElEEvPT2_PKT0_T4_,"aw",@nobits
	.sectionflags	@""
	.align	16
	.zero		1024


//--------------------- .nv.shared._ZN2at6native43_GLOBAL__N__9ae7fba5_10_SoftMax_cu_9f978f6319cunn_SoftMaxForwardILi8EN3c104HalfEfS4_NS1_25LogSoftMaxForwardEpilogueEEEvPT2_PKT0_i --------------------------
	.section	.nv.shared._ZN2at6native43_GLOBAL__N__9ae7fba5_10_SoftMax_cu_9f978f6319cunn_SoftMaxForwardILi8EN3c104HalfEfS4_NS1_25LogSoftMaxForwardEpilogueEEEvPT2_PKT0_i,"aw",@nobits
	.sectionflags	@""
	.align	16
	.zero		1024


//--------------------- .nv.shared._ZN2at6native43_GLOBAL__N__9ae7fba5_10_SoftMax_cu_9f978f6323cunn_SoftMaxForwardSmemILi8EN3c104HalfEfS4_NS1_25LogSoftMaxForwardEpilogueElEEvPT2_PKT0_T4_ --------------------------
	.section	.nv.shared._ZN2at6native43_GLOBAL__N__9ae7fba5_10_SoftMax_cu_9f978f6323cunn_SoftMaxForwardSmemILi8EN3c104HalfEfS4_NS1_25LogSoftMaxForwardEpilogueElEEvPT2_PKT0_T4_,"aw",@nobits
	.sectionflags	@""
	.align	16
	.zero		1024


//--------------------- .nv.shared._ZN2at6native43_GLOBAL__N__9ae7fba5_10_SoftMax_cu_9f978f6322cunn_SoftMaxForwardRegIN3c104HalfEfS4_NS1_25LogSoftMaxForwardEpilogueElLi9EEEvPT1_PKT_T3_ --------------------------
	.section	.nv.shared._ZN2at6native43_GLOBAL__N__9ae7fba5_10_SoftMax_cu_9f978f6322cunn_SoftMaxForwardRegIN3c104HalfEfS4_NS1_25LogSoftMaxForwardEpilogueElLi9EEEvPT1_PKT_T3_,"aw",@nobits
	.sectionflags	@""
	.align	16
	.zero		1024


//--------------------- .nv.shared._ZN2at6native43_GLOBAL__N__9ae7fba5_10_SoftMax_cu_9f978f6322cunn_SoftMaxForwardRegIN3c104HalfEfS4_NS1_25LogSoftMaxForwardEpilogueElLi8EEEvPT1_PKT_T3_ --------------------------
	.section	.nv.shared._ZN2at6native43_GLOBAL__N__9ae7fba5_10_SoftMax_cu_9f978f6322cunn_SoftMaxForwardRegIN3c104HalfEfS4_NS1_25LogSoftMaxForwardEpilogueElLi8EEEvPT1_PKT_T3_,"aw",@nobits
	.sectionflags	@""
	.align	16
	.zero		1024


//--------------------- .nv.shared._ZN2at6native43_GLOBAL__N__9ae7fba5_10_SoftMax_cu_9f978f6322cunn_SoftMaxForwardRegIN3c104HalfEfS4_NS1_25LogSoftMaxForwardEpilogueElLi7EEEvPT1_PKT_T3_ --------------------------
	.section	.nv.shared._ZN2at6native43_GLOBAL__N__9ae7fba5_10_SoftMax_cu_9f978f6322cunn_SoftMaxForwardRegIN3c104HalfEfS4_NS1_25LogSoftMaxForwardEpilogueElLi7EEEvPT1_PKT_T3_,"aw",@nobits
	.sectionflags	@""
	.align	16
	.zero		1024


//--------------------- .nv.shared._ZN2at6native43_GLOBAL__N__9ae7fba5_10_SoftMax_cu_9f978f6322cunn_SoftMaxForwardRegIN3c104HalfEfS4_NS1_25LogSoftMaxForwardEpilogueElLi6EEEvPT1_PKT_T3_ --------------------------
	.section	.nv.shared._ZN2at6native43_GLOBAL__N__9ae7fba5_10_SoftMax_cu_9f978f6322cunn_SoftMaxForwardRegIN3c104HalfEfS4_NS1_25LogSoftMaxForwardEpilogueElLi6EEEvPT1_PKT_T3_,"aw",@nobits
	.sectionflags	@""
	.align	16
	.zero		1024


//--------------------- .nv.shared._ZN2at6native43_GLOBAL__N__9ae7fba5_10_SoftMax_cu_9f978f6322cunn_SoftMaxForwardRegIN3c104HalfEfS4_NS1_25LogSoftMaxForwardEpilogueElLi5EEEvPT1_PKT_T3_ --------------------------
	.section	.nv.shared._ZN2at6native43_GLOBAL__N__9ae7fba5_10_SoftMax_cu_9f978f6322cunn_SoftMaxForwardRegIN3c104HalfEfS4_NS1_25LogSoftMaxForwardEpilogueElLi5EEEvPT1_PKT_T3_,"aw",@nobits
	.sectionflags	@""
	.align	16
	.zero		1024


//--------------------- .nv.shared._ZN2at6native43_GLOBAL__N__9ae7fba5_10_SoftMax_cu_9f978f6322cunn_SoftMaxForwardRegIN3c104HalfEfS4_NS1_25LogSoftMaxForwardEpilogueElLi4EEEvPT1_PKT_T3_ --------------------------
	.section	.nv.shared._ZN2at6native43_GLOBAL__N__9ae7fba5_10_SoftMax_cu_9f978f6322cunn_SoftMaxForwardRegIN3c104HalfEfS4_NS1_25LogSoftMaxForwardEpilogueElLi4EEEvPT1_PKT_T3_,"aw",@nobits
	.sectionflags	@""
	.align	16
	.zero		1024


//--------------------- .nv.shared._ZN2at6native43_GLOBAL__N__9ae7fba5_10_SoftMax_cu_9f978f6322cunn_SoftMaxForwardRegIN3c104HalfEfS4_NS1_25LogSoftMaxForwardEpilogueElLi3EEEvPT1_PKT_T3_ --------------------------
	.section	.nv.shared._ZN2at6native43_GLOBAL__N__9ae7fba5_10_SoftMax_cu_9f978f6322cunn_SoftMaxForwardRegIN3c104HalfEfS4_NS1_25LogSoftMaxForwardEpilogueElLi3EEEvPT1_PKT_T3_,"aw",@nobits
	.sectionflags	@""
	.align	16
	.zero		1024


//--------------------- .nv.shared._ZN2at6native43_GLOBAL__N__9ae7fba5_10_SoftMax_cu_9f978f6322cunn_SoftMaxForwardRegIN3c104HalfEfS4_NS1_25LogSoftMaxForwardEpilogueElLi2EEEvPT1_PKT_T3_ --------------------------
	.section	.nv.shared._ZN2at6native43_GLOBAL__N__9ae7fba5_10_SoftMax_cu_9f978f6322cunn_SoftMaxForwardRegIN3c104HalfEfS4_NS1_25LogSoftMaxForwardEpilogueElLi2EEEvPT1_PKT_T3_,"aw",@nobits
	.sectionflags	@""
	.align	16
	.zero		1024


//--------------------- .nv.shared._ZN2at6native43_GLOBAL__N__9ae7fba5_10_SoftMax_cu_9f978f6322cunn_SoftMaxForwardRegIN3c104HalfEfS4_NS1_25LogSoftMaxForwardEpilogueElLi1EEEvPT1_PKT_T3_ --------------------------
	.section	.nv.shared._ZN2at6native43_GLOBAL__N__9ae7fba5_10_SoftMax_cu_9f978f6322cunn_SoftMaxForwardRegIN3c104HalfEfS4_NS1_25LogSoftMaxForwardEpilogueElLi1EEEvPT1_PKT_T3_,"aw",@nobits
	.sectionflags	@""
	.align	16
	.zero		1024


//--------------------- .nv.shared._ZN2at6native43_GLOBAL__N__9ae7fba5_10_SoftMax_cu_9f978f6319cunn_SoftMaxForwardILi4EfffNS1_25LogSoftMaxForwardEpilogueEEEvPT2_PKT0_i --------------------------
	.section	.nv.shared._ZN2at6native43_GLOBAL__N__9ae7fba5_10_SoftMax_cu_9f978f6319cunn_SoftMaxForwardILi4EfffNS1_25LogSoftMaxForwardEpilogueEEEvPT2_PKT0_i,"aw",@nobits
	.sectionflags	@""
	.align	16
	.zero		1024


//--------------------- .nv.shared._ZN2at6native43_GLOBAL__N__9ae7fba5_10_SoftMax_cu_9f978f6323cunn_SoftMaxForwardSmemILi4EfffNS1_25LogSoftMaxForwardEpilogueElEEvPT2_PKT0_T4_ --------------------------
	.section	.nv.shared._ZN2at6native43_GLOBAL__N__9ae7fba5_10_SoftMax_cu_9f978f6323cunn_SoftMaxForwardSmemILi4EfffNS1_25LogSoftMaxForwardEpilogueElEEvPT2_PKT0_T4_,"aw",@nobits
	.sectionflags	@""
	.align	16
	.zero		1024


//--------------------- .nv.shared._ZN2at6native43_GLOBAL__N__9ae7fba5_10_SoftMax_cu_9f978f6322cunn_SoftMaxForwardRegIfffNS1_25LogSoftMaxForwardEpilogueElLi9EEEvPT1_PKT_T3_ --------------------------
	.section	.nv.shared._ZN2at6native43_GLOBAL__N__9ae7fba5_10_SoftMax_cu_9f978f6322cunn_SoftMaxForwardRegIfffNS1_25LogSoftMaxForwardEpilogueElLi9EEEvPT1_PKT_T3_,"aw",@nobits
	.sectionflags	@""
	.align	16
	.zero		1024


//--------------------- .nv.shared._ZN2at6native43_GLOBAL__N__9ae7fba5_10_SoftMax_cu_9f978f6322cunn_SoftMaxForwardRegIfffNS1_25LogSoftMaxForwardEpilogueElLi8EEEvPT1_PKT_T3_ --------------------------
	.section	.nv.shared._ZN2at6native43_GLOBAL__N__9ae7fba5_10_SoftMax_cu_9f978f6322cunn_SoftMaxForwardRegIfffNS1_25LogSoftMaxForwardEpilogueElLi8EEEvPT1_PKT_T3_,"aw",@nobits
	.sectionflags	@""
	.align	16
	.zero		1024


//--------------------- .nv.shared._ZN2at6native43_GLOBAL__N__9ae7fba5_10_SoftMax_cu_9f978f6322cunn_SoftMaxForwardRegIfffNS1_25LogSoftMaxForwardEpilogueElLi7EEEvPT1_PKT_T3_ --------------------------
	.section	.nv.shared._ZN2at6native43_GLOBAL__N__9ae7fba5_10_SoftMax_cu_9f978f6322cunn_SoftMaxForwardRegIfffNS1_25LogSoftMaxForwardEpilogueElLi7EEEvPT1_PKT_T3_,"aw",@nobits
	.sectionflags	@""
	.align	16
	.zero		1024


//--------------------- .nv.shared._ZN2at6native43_GLOBAL__N__9ae7fba5_10_SoftMax_cu_9f978f6322cunn_SoftMaxForwardRegIfffNS1_25LogSoftMaxForwardEpilogueElLi6EEEvPT1_PKT_T3_ --------------------------
	.section	.nv.shared._ZN2at6native43_GLOBAL__N__9ae7fba5_10_SoftMax_cu_9f978f6322cunn_SoftMaxForwardRegIfffNS1_25LogSoftMaxForwardEpilogueElLi6EEEvPT1_PKT_T3_,"aw",@nobits
	.sectionflags	@""
	.align	16
	.zero		1024


//--------------------- .nv.shared._ZN2at6native43_GLOBAL__N__9ae7fba5_10_SoftMax_cu_9f978f6322cunn_SoftMaxForwardRegIfffNS1_25LogSoftMaxForwardEpilogueElLi5EEEvPT1_PKT_T3_ --------------------------
	.section	.nv.shared._ZN2at6native43_GLOBAL__N__9ae7fba5_10_SoftMax_cu_9f978f6322cunn_SoftMaxForwardRegIfffNS1_25LogSoftMaxForwardEpilogueElLi5EEEvPT1_PKT_T3_,"aw",@nobits
	.sectionflags	@""
	.align	16
	.zero		1024


//--------------------- .nv.shared._ZN2at6native43_GLOBAL__N__9ae7fba5_10_SoftMax_cu_9f978f6322cunn_SoftMaxForwardRegIfffNS1_25LogSoftMaxForwardEpilogueElLi4EEEvPT1_PKT_T3_ --------------------------
	.section	.nv.shared._ZN2at6native43_GLOBAL__N__9ae7fba5_10_SoftMax_cu_9f978f6322cunn_SoftMaxForwardRegIfffNS1_25LogSoftMaxForwardEpilogueElLi4EEEvPT1_PKT_T3_,"aw",@nobits
	.sectionflags	@""
	.align	16
	.zero		1024


//--------------------- .nv.shared._ZN2at6native43_GLOBAL__N__9ae7fba5_10_SoftMax_cu_9f978f6322cunn_SoftMaxForwardRegIfffNS1_25LogSoftMaxForwardEpilogueElLi3EEEvPT1_PKT_T3_ --------------------------
	.section	.nv.shared._ZN2at6native43_GLOBAL__N__9ae7fba5_10_SoftMax_cu_9f978f6322cunn_SoftMaxForwardRegIfffNS1_25LogSoftMaxForwardEpilogueElLi3EEEvPT1_PKT_T3_,"aw",@nobits
	.sectionflags	@""
	.align	16
	.zero		1024


//--------------------- .nv.shared._ZN2at6native43_GLOBAL__N__9ae7fba5_10_SoftMax_cu_9f978f6322cunn_SoftMaxForwardRegIfffNS1_25LogSoftMaxForwardEpilogueElLi2EEEvPT1_PKT_T3_ --------------------------
	.section	.nv.shared._ZN2at6native43_GLOBAL__N__9ae7fba5_10_SoftMax_cu_9f978f6322cunn_SoftMaxForwardRegIfffNS1_25LogSoftMaxForwardEpilogueElLi2EEEvPT1_PKT_T3_,"aw",@nobits
	.sectionflags	@""
	.align	16
	.zero		1024


//--------------------- .nv.shared._ZN2at6native43_GLOBAL__N__9ae7fba5_10_SoftMax_cu_9f978f6322cunn_SoftMaxForwardRegIfffNS1_25LogSoftMaxForwardEpilogueElLi1EEEvPT1_PKT_T3_ --------------------------
	.section	.nv.shared._ZN2at6native43_GLOBAL__N__9ae7fba5_10_SoftMax_cu_9f978f6322cunn_SoftMaxForwardRegIfffNS1_25LogSoftMaxForwardEpilogueElLi1EEEvPT1_PKT_T3_,"aw",@nobits
	.sectionflags	@""
	.align	16
	.zero		1024


//--------------------- .nv.shared._ZN2at6native43_GLOBAL__N__9ae7fba5_10_SoftMax_cu_9f978f6319cunn_SoftMaxForwardILi2EdddNS1_25LogSoftMaxForwardEpilogueEEEvPT2_PKT0_i --------------------------
	.section	.nv.shared._ZN2at6native43_GLOBAL__N__9ae7fba5_10_SoftMax_cu_9f978f6319cunn_SoftMaxForwardILi2EdddNS1_25LogSoftMaxForwardEpilogueEEEvPT2_PKT0_i,"aw",@nobits
	.sectionflags	@""
	.align	16
	.zero		1024


//--------------------- .nv.shared._ZN2at6native43_GLOBAL__N__9ae7fba5_10_SoftMax_cu_9f978f6323cunn_SoftMaxForwardSmemILi2EdddNS1_25LogSoftMaxForwardEpilogueElEEvPT2_PKT0_T4_ --------------------------
	.section	.nv.shared._ZN2at6native43_GLOBAL__N__9ae7fba5_10_SoftMax_cu_9f978f6323cunn_SoftMaxForwardSmemILi2EdddNS1_25LogSoftMaxForwardEpilogueElEEvPT2_PKT0_T4_,"aw",@nobits
	.sectionflags	@""
	.align	16
	.zero		1024


//--------------------- .nv.shared._ZN2at6native43_GLOBAL__N__9ae7fba5_10_SoftMax_cu_9f978f6322cunn_SoftMaxForwardRegIdddNS1_25LogSoftMaxForwardEpilogueElLi9EEEvPT1_PKT_T3_ --------------------------
	.section	.nv.shared._ZN2at6native43_GLOBAL__N__9ae7fba5_10_SoftMax_cu_9f978f6322cunn_SoftMaxForwardRegIdddNS1_25LogSoftMaxForwardEpilogueElLi9EEEvPT1_PKT_T3_,"aw",@nobits
	.sectionflags	@""
	.align	16
	.zero		1024


//--------------------- .nv.shared._ZN2at6native43_GLOBAL__N__9ae7fba5_10_SoftMax_cu_9f978f6322cunn_SoftMaxForwardRegIdddNS1_25LogSoftMaxForwardEpilogueElLi8EEEvPT1_PKT_T3_ --------------------------
	.section	.nv.shared._ZN2at6native43_GLOBAL__N__9ae7fba5_10_SoftMax_cu_9f978f6322cunn_SoftMaxForwardRegIdddNS1_25LogSoftMaxForwardEpilogueElLi8EEEvPT1_PKT_T3_,"aw",@nobits
	.sectionflags	@""
	.align	16
	.zero		1024


//--------------------- .nv.shared._ZN2at6native43_GLOBAL__N__9ae7fba5_10_SoftMax_cu_9f978f6322cunn_SoftMaxForwardRegIdddNS1_25LogSoftMaxForwardEpilogueElLi7EEEvPT1_PKT_T3_ --------------------------
	.section	.nv.shared._ZN2at6native43_GLOBAL__N__9ae7fba5_10_SoftMax_cu_9f978f6322cunn_SoftMaxForwardRegIdddNS1_25LogSoftMaxForwardEpilogueElLi7EEEvPT1_PKT_T3_,"aw",@nobits
	.sectionflags	@""
	.align	16
	.zero		1024


//--------------------- .nv.shared._ZN2at6native43_GLOBAL__N__9ae7fba5_10_SoftMax_cu_9f978f6322cunn_SoftMaxForwardRegIdddNS1_25LogSoftMaxForwardEpilogueElLi6EEEvPT1_PKT_T3_ --------------------------
	.section	.nv.shared._ZN2at6native43_GLOBAL__N__9ae7fba5_10_SoftMax_cu_9f978f6322cunn_SoftMaxForwardRegIdddNS1_25LogSoftMaxForwardEpilogueElLi6EEEvPT1_PKT_T3_,"aw",@nobits
	.sectionflags	@""
	.align	16
	.zero		1024


//--------------------- .nv.shared._ZN2at6native43_GLOBAL__N__9ae7fba5_10_SoftMax_cu_9f978f6322cunn_SoftMaxForwardRegIdddNS1_25LogSoftMaxForwardEpilogueElLi5EEEvPT1_PKT_T3_ --------------------------
	.section	.nv.shared._ZN2at6native43_GLOBAL__N__9ae7fba5_10_SoftMax_cu_9f978f6322cunn_SoftMaxForwardRegIdddNS1_25LogSoftMaxForwardEpilogueElLi5EEEvPT1_PKT_T3_,"aw",@nobits
	.sectionflags	@""
	.align	16
	.zero		1024


//--------------------- .nv.shared._ZN2at6native43_GLOBAL__N__9ae7fba5_10_SoftMax_cu_9f978f6322cunn_SoftMaxForwardRegIdddNS1_25LogSoftMaxForwardEpilogueElLi4EEEvPT1_PKT_T3_ --------------------------
	.section	.nv.shared._ZN2at6native43_GLOBAL__N__9ae7fba5_10_SoftMax_cu_9f978f6322cunn_SoftMaxForwardRegIdddNS1_25LogSoftMaxForwardEpilogueElLi4EEEvPT1_PKT_T3_,"aw",@nobits
	.sectionflags	@""
	.align	16
	.zero		1024


//--------------------- .nv.shared._ZN2at6native43_GLOBAL__N__9ae7fba5_10_SoftMax_cu_9f978f6322cunn_SoftMaxForwardRegIdddNS1_25LogSoftMaxForwardEpilogueElLi3EEEvPT1_PKT_T3_ --------------------------
	.section	.nv.shared._ZN2at6native43_GLOBAL__N__9ae7fba5_10_SoftMax_cu_9f978f6322cunn_SoftMaxForwardRegIdddNS1_25LogSoftMaxForwardEpilogueElLi3EEEvPT1_PKT_T3_,"aw",@nobits
	.sectionflags	@""
	.align	16
	.zero		1024


//--------------------- .nv.shared._ZN2at6native43_GLOBAL__N__9ae7fba5_10_SoftMax_cu_9f978f6322cunn_SoftMaxForwardRegIdddNS1_25LogSoftMaxForwardEpilogueElLi2EEEvPT1_PKT_T3_ --------------------------
	.section	.nv.shared._ZN2at6native43_GLOBAL__N__9ae7fba5_10_SoftMax_cu_9f978f6322cunn_SoftMaxForwardRegIdddNS1_25LogSoftMaxForwardEpilogueElLi2EEEvPT1_PKT_T3_,"aw",@nobits
	.sectionflags	@""
	.align	16
	.zero		1024


//--------------------- .nv.shared._ZN2at6native43_GLOBAL__N__9ae7fba5_10_SoftMax_cu_9f978f6322cunn_SoftMaxForwardRegIdddNS1_25LogSoftMaxForwardEpilogueElLi1EEEvPT1_PKT_T3_ --------------------------
	.section	.nv.shared._ZN2at6native43_GLOBAL__N__9ae7fba5_10_SoftMax_cu_9f978f6322cunn_SoftMaxForwardRegIdddNS1_25LogSoftMaxForwardEpilogueElLi1EEEvPT1_PKT_T3_,"aw",@nobits
	.sectionflags	@""
	.align	16
	.zero		1024


//--------------------- .nv.constant0._ZN43_GLOBAL__N__9ae7fba5_10_SoftMax_cu_9f978f6321softmax_warp_backwardIN3c108BFloat16ES2_fLi10ELb0ELb1EEEvPT0_PKT_S7_iiiPKb --------------------------
	.section	.nv.constant0._ZN43_GLOBAL__N__9ae7fba5_10_SoftMax_cu_9f978f6321softmax_warp_backwardIN3c108BFloat16ES2_fLi10ELb0ELb1EEEvPT0_PKT_S7_iiiPKb,"a",@progbits
	.sectionflags	@""
	.align	4
.nv.constant0._ZN43_GLOBAL__N__9ae7fba5_10_SoftMax_cu_9f978f6321softmax_warp_backwardIN3c108BFloat16ES2_fLi10ELb0ELb1EEEvPT0_PKT_S7_iiiPKb:
	.zero		944


//--------------------- .nv.constant0._ZN43_GLOBAL__N__9ae7fba5_10_SoftMax_cu_9f978f6321softmax_warp_backwardIN3c108BFloat16ES2_fLi9ELb0ELb1EEEvPT0_PKT_S7_iiiPKb --------------------------
	.section	.nv.constant0._ZN43_GLOBAL__N__9ae7fba5_10_SoftMax_cu_9f978f6321softmax_warp_backwardIN3c108BFloat16ES2_fLi9ELb0ELb1EEEvPT0_PKT_S7_iiiPKb,"a",@progbits
	.sectionflags	@""
	.align	4
.nv.constant0._ZN43_GLOBAL__N__9ae7fba5_10_SoftMax_cu_9f978f6321softmax_warp_backwardIN3c108BFloat16ES2_fLi9ELb0ELb1EEEvPT0_PKT_S7_iiiPKb:
	.zero		944


//--------------------- .nv.constant0._ZN43_GLOBAL__N__9ae7fba5_10_SoftMax_cu_9f978f6321softmax_warp_backwardIN3c108BFloat16ES2_fLi8ELb0ELb1EEEvPT0_PKT_S7_iiiPKb --------------------------
	.section	.nv.constant0._ZN43_GLOBAL__N__9ae7fba5_10_SoftMax_cu_9f978f6321softmax_warp_backwardIN3c108BFloat16ES2_fLi8ELb0ELb1EEEvPT0_PKT_S7_iiiPKb,"a",@progbits
	.sectionflags	@""
	.align	4
.nv.constant0._ZN43_GLOBAL__N__9ae7fba5_10_SoftMax_cu_9f978f6321softmax_warp_backwardIN3c108BFloat16ES2_fLi8ELb0ELb1EEEvPT0_PKT_S7_iiiPKb:
	.zero		944


//--------------------- .nv.constant0._ZN43_GLOBAL__N__9ae7fba5_10_SoftMax_cu_9f978f6321softmax_warp_backwardIN3c108BFloat16ES2_fLi7ELb0ELb1EEEvPT0_PKT_S7_iiiPKb --------------------------
	.section	.nv.constant0._ZN43_GLOBAL__N__9ae7fba5_10_SoftMax_cu_9f978f6321softmax_warp_backwardIN3c108BFloat16ES2_fLi7ELb0ELb1EEEvPT0_PKT_S7_iiiPKb,"a",@progbits
	.sectionflags	@""
	.align	4
.nv.constant0._ZN43_GLOBAL__N__9ae7fba5_10_SoftMax_cu_9f978f6321softmax_warp_backwardIN3c108BFloat16ES2_fLi7ELb0ELb1EEEvPT0_PKT_S7_iiiPKb:
	.zero		944


//--------------------- .nv.constant0._ZN43_GLOBAL__N__9ae7fba5_10_SoftMax_cu_9f978f6321softmax_warp_backwardIN3c108BFloat16ES2_fLi6ELb0ELb1EEEvPT0_PKT_S7_iiiPKb --------------------------
	.section	.nv.constant0._ZN43_GLOBAL__N__9ae7fba5_10_SoftMax_cu_9f978f6321softmax_warp_backwardIN3c108BFloat16ES2_fLi6ELb0ELb1EEEvPT0_PKT_S7_iiiPKb,"a",@progbits
	.sectionflags	@""
	.align	4
.nv.constant0._ZN43_GLOBAL__N__9ae7fba5_10_SoftMax_cu_9f978f6321softmax_warp_backwardIN3c108BFloat16ES2_fLi6ELb0ELb1EEEvPT0_PKT_S7_iiiPKb:
	.zero		944


//--------------------- .nv.constant0._ZN43_GLOBAL__N__9ae7fba5_10_SoftMax_cu_9f978f6321softmax_warp_backwardIN3c108BFloat16ES2_fLi5ELb0ELb1EEEvPT0_PKT_S7_iiiPKb --------------------------
	.section	.nv.constant0._ZN43_GLOBAL__N__9ae7fba5_10_SoftMax_cu_9f978f6321softmax_warp_backwardIN3c108BFloat16ES2_fLi5ELb0ELb1EEEvPT0_PKT_S7_iiiPKb,"a",@progbits
	.sectionflags	@""
	.align	4
.nv.constant0._ZN43_GLOBAL__N__9ae7fba5_10_SoftMax_cu_9f978f6321softmax_warp_backwardIN3c108BFloat16ES2_fLi5ELb0ELb1EEEvPT0_PKT_S7_iiiPKb:
	.zero		944


//--------------------- .nv.constant0._ZN43_GLOBAL__N__9ae7fba5_10_SoftMax_cu_9f978f6321softmax_warp_backwardIN3c108BFloat16ES2_fLi4ELb0ELb1EEEvPT0_PKT_S7_iiiPKb --------------------------
	.section	.nv.constant0._ZN43_GLOBAL__N__9ae7fba5_10_SoftMax_cu_9f978f6321softmax_warp_backwardIN3c108BFloat16ES2_fLi4ELb0ELb1EEEvPT0_PKT_S7_iiiPKb,"a",@progbits
	.sectionflags	@""
	.align	4
.nv.constant0._ZN43_GLOBAL__N__9ae7fba5_10_SoftMax_cu_9f978f6321softmax_warp_backwardIN3c108BFloat16ES2_fLi4ELb0ELb1EEEvPT0_PKT_S7_iiiPKb:
	.zero		944


//--------------------- .nv.constant0._ZN43_GLOBAL__N__9ae7fba5_10_SoftMax_cu_9f978f6321softmax_warp_backwardIN3c108BFloat16ES2_fLi3ELb0ELb1EEEvPT0_PKT_S7_iiiPKb --------------------------
	.section	.nv.constant0._ZN43_GLOBAL__N__9ae7fba5_10_SoftMax_cu_9f978f6321softmax_warp_backwardIN3c108BFloat16ES2_fLi3ELb0ELb1EEEvPT0_PKT_S7_iiiPKb,"a",@progbits
	.sectionflags	@""
	.align	4
.nv.constant0._ZN43_GLOBAL__N__9ae7fba5_10_SoftMax_cu_9f978f6321softmax_warp_backwardIN3c108BFloat16ES2_fLi3ELb0ELb1EEEvPT0_PKT_S7_iiiPKb:
	.zero		944


//--------------------- .nv.constant0._ZN43_GLOBAL__N__9ae7fba5_10_SoftMax_cu_9f978f6321softmax_warp_backwardIN3c108BFloat16ES2_fLi2ELb0ELb1EEEvPT0_PKT_S7_iiiPKb --------------------------
	.section	.nv.constant0._ZN43_GLOBAL__N__9ae7fba5_10_SoftMax_cu_9f978f6321softmax_warp_backwardIN3c108BFloat16ES2_fLi2ELb0ELb1EEEvPT0_PKT_S7_iiiPKb,"a",@progbits
	.sectionflags	@""
	.align	4
.nv.constant0._ZN43_GLOBAL__N__9ae7fba5_10_SoftMax_cu_9f978f6321softmax_warp_backwardIN3c108BFloat16ES2_fLi2ELb0ELb1EEEvPT0_PKT_S7_iiiPKb:
	.zero		944


//--------------------- .nv.constant0._ZN43_GLOBAL__N__9ae7fba5_10_SoftMax_cu_9f978f6321softmax_warp_backwardIN3c108BFloat16ES2_fLi1ELb0ELb1EEEvPT0_PKT_S7_iiiPKb --------------------------
	.section	.nv.constant0._ZN43_GLOBAL__N__9ae7fba5_10_SoftMax_cu_9f978f6321softmax_warp_backwardIN3c108BFloat16ES2_fLi1ELb0ELb1EEEvPT0_PKT_S7_iiiPKb,"a",@progbits
	.sectionflags	@""
	.align	4
.nv.constant0._ZN43_GLOBAL__N__9ae7fba5_10_SoftMax_cu_9f978f6321softmax_warp_backwardIN3c108BFloat16ES2_fLi1ELb0ELb1EEEvPT0_PKT_S7_iiiPKb:
	.zero		944


//--------------------- .nv.constant0._ZN43_GLOBAL__N__9ae7fba5_10_SoftMax_cu_9f978f6321softmax_warp_backwardIN3c108BFloat16ES2_fLi0ELb0ELb1EEEvPT0_PKT_S7_iiiPKb --------------------------
	.section	.nv.constant0._ZN43_GLOBAL__N__9ae7fba5_10_SoftMax_cu_9f978f6321softmax_warp_backwardIN3c108BFloat16ES2_fLi0ELb0ELb1EEEvPT0_PKT_S7_iiiPKb,"a",@progbits
	.sectionflags	@""
	.align	4
.nv.constant0._ZN43_GLOBAL__N__9ae7fba5_10_SoftMax_cu_9f978f6321softmax_warp_backwardIN3c108BFloat16ES2_fLi0ELb0ELb1EEEvPT0_PKT_S7_iiiPKb:
	.zero		944


//--------------------- .nv.constant0._ZN43_GLOBAL__N__9ae7fba5_10_SoftMax_cu_9f978f6321softmax_warp_backwardIN3c104HalfES2_fLi10ELb0ELb1EEEvPT0_PKT_S7_iiiPKb --------------------------
	.section	.nv.constant0._ZN43_GLOBAL__N__9ae7fba5_10_SoftMax_cu_9f978f6321softmax_warp_backwardIN3c104HalfES2_fLi10ELb0ELb1EEEvPT0_PKT_S7_iiiPKb,"a",@progbits
	.sectionflags	@""
	.align	4
.nv.constant0._ZN43_GLOBAL__N__9ae7fba5_10_SoftMax_cu_9f978f6321softmax_warp_backwardIN3c104HalfES2_fLi10ELb0ELb1EEEvPT0_PKT_S7_iiiPKb:
	.zero		944


//--------------------- .nv.constant0._ZN43_GLOBAL__N__9ae7fba5_10_SoftMax_cu_9f978f6321softmax_warp_backwardIN3c104HalfES2_fLi9ELb0ELb1EEEvPT0_PKT_S7_iiiPKb --------------------------
	.section	.nv.constant0._ZN43_GLOBAL__N__9ae7fba5_10_SoftMax_cu_9f978f6321softmax_warp_backwardIN3c104HalfES2_fLi9ELb0ELb1EEEvPT0_PKT_S7_iiiPKb,"a",@progbits
	.sectionflags	@""
	.align	4
.nv.constant0._ZN43_GLOBAL__N__9ae7fba5_10_SoftMax_cu_9f978f6321softmax_warp_backwardIN3c104HalfES2_fLi9ELb0ELb1EEEvPT0_PKT_S7_iiiPKb:
	.zero		944


//--------------------- .nv.constant0._ZN43_GLOBAL__N__9ae7fba5_10_SoftMax_cu_9f978f6321softmax_warp_backwardIN3c104HalfES2_fLi8ELb0ELb1EEEvPT0_PKT_S7_iiiPKb --------------------------
	.section	.nv.constant0._ZN43_GLOBAL__N__9ae7fba5_10_SoftMax_cu_9f978f6321softmax_warp_backwardIN3c104HalfES2_fLi8ELb0ELb1EEEvPT0_PKT_S7_iiiPKb,"a",@progbits
	.sectionflags	@""
	.align	4
.nv.constant0._ZN43_GLOBAL__N__9ae7fba5_10_SoftMax_cu_9f978f6321softmax_warp_backwardIN3c104HalfES2_fLi8ELb0ELb1EEEvPT0_PKT_S7_iiiPKb:
	.zero		944


//--------------------- .nv.constant0._ZN43_GLOBAL__N__9ae7fba5_10_SoftMax_cu_9f978f6321softmax_warp_backwardIN3c104HalfES2_fLi7ELb0ELb1EEEvPT0_PKT_S7_iiiPKb --------------------------
	.section	.nv.constant0._ZN43_GLOBAL__N__9ae7fba5_10_SoftMax_cu_9f978f6321softmax_warp_backwardIN3c104HalfES2_fLi7ELb0ELb1EEEvPT0_PKT_S7_iiiPKb,"a",@progbits
	.sectionflags	@""
	.align	4
.nv.constant0._ZN43_GLOBAL__N__9ae7fba5_10_SoftMax_cu_9f978f6321softmax_warp_backwardIN3c104HalfES2_fLi7ELb0ELb1EEEvPT0_PKT_S7_iiiPKb:
	.zero		944


//--------------------- .nv.constant0._ZN43_GLOBAL__N__9ae7fba5_10_SoftMax_cu_9f978f6321softmax_warp_backwardIN3c104HalfES2_fLi6ELb0ELb1EEEvPT0_PKT_S7_iiiPKb --------------------------
	.section	.nv.constant0._ZN43_GLOBAL__N__9ae7fba5_10_SoftMax_cu_9f978f6321softmax_warp_backwardIN3c104HalfES2_fLi6ELb0ELb1EEEvPT0_PKT_S7_iiiPKb,"a",@progbits
	.sectionflags	@""
	.align	4
.nv.constant0._ZN43_GLOBAL__N__9ae7fba5_10_SoftMax_cu_9f978f6321softmax_warp_backwardIN3c104HalfES2_fLi6ELb0ELb1EEEvPT0_PKT_S7_iiiPKb:
	.zero		944


//--------------------- .nv.constant0._ZN43_GLOBAL__N__9ae7fba5_10_SoftMax_cu_9f978f6321softmax_warp_backwardIN3c104HalfES2_fLi5ELb0ELb1EEEvPT0_PKT_S7_iiiPKb --------------------------
	.section	.nv.constant0._ZN43_GLOBAL__N__9ae7fba5_10_SoftMax_cu_9f978f6321softmax_warp_backwardIN3c104HalfES2_fLi5ELb0ELb1EEEvPT0_PKT_S7_iiiPKb,"a",@progbits
	.sectionflags	@""
	.align	4
.nv.constant0._ZN43_GLOBAL__N__9ae7fba5_10_SoftMax_cu_9f978f6321softmax_warp_backwardIN3c104HalfES2_fLi5ELb0ELb1EEEvPT0_PKT_S7_iiiPKb:
	.zero		944


//--------------------- .nv.constant0._ZN43_GLOBAL__N__9ae7fba5_10_SoftMax_cu_9f978f6321softmax_warp_backwardIN3c104HalfES2_fLi4ELb0ELb1EEEvPT0_PKT_S7_iiiPKb --------------------------
	.section	.nv.constant0._ZN43_GLOBAL__N__9ae7fba5_10_SoftMax_cu_9f978f6321softmax_warp_backwardIN3c104HalfES2_fLi4ELb0ELb1EEEvPT0_PKT_S7_iiiPKb,"a",@progbits
	.sectionflags	@""
	.align	4
.nv.constant0._ZN43_GLOBAL__N__9ae7fba5_10_SoftMax_cu_9f978f6321softmax_warp_backwardIN3c104HalfES2_fLi4ELb0ELb1EEEvPT0_PKT_S7_iiiPKb:
	.zero		944


//--------------------- .nv.constant0._ZN43_GLOBAL__N__9ae7fba5_10_SoftMax_cu_9f978f6321softmax_warp_backwardIN3c104HalfES2_fLi3ELb0ELb1EEEvPT0_PKT_S7_iiiPKb --------------------------
	.section	.nv.constant0._ZN43_GLOBAL__N__9ae7fba5_10_SoftMax_cu_9f978f6321softmax_warp_backwardIN3c104HalfES2_fLi3ELb0ELb1EEEvPT0_PKT_S7_iiiPKb,"a",@progbits
	.sectionflags	@""
	.align	4
.nv.constant0._ZN43_GLOBAL__N__9ae7fba5_10_SoftMax_cu_9f978f6321softmax_warp_backwardIN3c104HalfES2_fLi3ELb0ELb1EEEvPT0_PKT_S7_iiiPKb:
	.zero		944


//--------------------- .nv.constant0._ZN43_GLOBAL__N__9ae7fba5_10_SoftMax_cu_9f978f6321softmax_warp_backwardIN3c104HalfES2_fLi2ELb0ELb1EEEvPT0_PKT_S7_iiiPKb --------------------------
	.section	.nv.constant0._ZN43_GLOBAL__N__9ae7fba5_10_SoftMax_cu_9f978f6321softmax_warp_backwardIN3c104HalfES2_fLi2ELb0ELb1EEEvPT0_PKT_S7_iiiPKb,"a",@progbits
	.sectionflags	@""
	.align	4
.nv.constant0._ZN43_GLOBAL__N__9ae7fba5_10_SoftMax_cu_9f978f6321softmax_warp_backwardIN3c104HalfES2_fLi2ELb0ELb1EEEvPT0_PKT_S7_iiiPKb:
	.zero		944


//--------------------- .nv.constant0._ZN43_GLOBAL__N__9ae7fba5_10_SoftMax_cu_9f978f6321softmax_warp_backwardIN3c104HalfES2_fLi1ELb0ELb1EEEvPT0_PKT_S7_iiiPKb --------------------------
	.section	.nv.constant0._ZN43_GLOBAL__N__9ae7fba5_10_SoftMax_cu_9f978f6321softmax_warp_backwardIN3c104HalfES2_fLi1ELb0ELb1EEEvPT0_PKT_S7_iiiPKb,"a",@progbits
	.sectionflags	@""
	.align	4
.nv.constant0._ZN43_GLOBAL__N__9ae7fba5_10_SoftMax_cu_9f978f6321softmax_warp_backwardIN3c104HalfES2_fLi1ELb0ELb1EEEvPT0_PKT_S7_iiiPKb:
	.zero		944


//--------------------- .nv.constant0._ZN43_GLOBAL__N__9ae7fba5_10_SoftMax_cu_9f978f6321softmax_warp_backwardIN3c104HalfES2_fLi0ELb0ELb1EEEvPT0_PKT_S7_iiiPKb --------------------------
	.section	.nv.constant0._ZN43_GLOBAL__N__9ae7fba5_10_SoftMax_cu_9f978f6321softmax_warp_backwardIN3c104HalfES2_fLi0ELb0ELb1EEEvPT0_PKT_S7_iiiPKb,"a",@progbits
	.sectionflags	@""
	.align	4
.nv.constant0._ZN43_GLOBAL__N__9ae7fba5_10_SoftMax_cu_9f978f6321softmax_warp_backwardIN3c104HalfES2_fLi0ELb0ELb1EEEvPT0_PKT_S7_iiiPKb:
	.zero		944


//--------------------- .nv.constant0._ZN43_GLOBAL__N__9ae7fba5_10_SoftMax_cu_9f978f6321softmax_warp_backwardIfffLi10ELb0ELb1EEEvPT0_PKT_S5_iiiPKb --------------------------
	.section	.nv.constant0._ZN43_GLOBAL__N__9ae7fba5_10_SoftMax_cu_9f978f6321softmax_warp_backwardIfffLi10ELb0ELb1EEEvPT0_PKT_S5_iiiPKb,"a",@progbits
	.sectionflags	@""
	.align	4
.nv.constant0._ZN43_GLOBAL__N__9ae7fba5_10_SoftMax_cu_9f978f6321softmax_warp_backwardIfffLi10ELb0ELb1EEEvPT0_PKT_S5_iiiPKb:
	.zero		944


//--------------------- .nv.constant0._ZN43_GLOBAL__N__9ae7fba5_10_SoftMax_cu_9f978f6321softmax_warp_backwardIfffLi9ELb0ELb1EEEvPT0_PKT_S5_iiiPKb --------------------------
	.section	.nv.constant0._ZN43_GLOBAL__N__9ae7fba5_10_SoftMax_cu_9f978f6321softmax_warp_backwardIfffLi9ELb0ELb1EEEvPT0_PKT_S5_iiiPKb,"a",@progbits
	.sectionflags	@""
	.align	4
.nv.constant0._ZN43_GLOBAL__N__9ae7fba5_10_SoftMax_cu_9f978f6321softmax_warp_backwardIfffLi9ELb0ELb1EEEvPT0_PKT_S5_iiiPKb:
	.zero		944


//--------------------- .nv.constant0._ZN43_GLOBAL__N__9ae7fba5_10_SoftMax_cu_9f978f6321softmax_warp_backwardIfffLi8ELb0ELb1EEEvPT0_PKT_S5_iiiPKb --------------------------
	.section	.nv.constant0._ZN43_GLOBAL__N__9ae7fba5_10_SoftMax_cu_9f978f6321softmax_warp_backwardIfffLi8ELb0ELb1EEEvPT0_PKT_S5_iiiPKb,"a",@progbits
	.sectionflags	@""
	.align	4
.nv.constant0._ZN43_GLOBAL__N__9ae7fba5_10_SoftMax_cu_9f978f6321softmax_warp_backwardIfffLi8ELb0ELb1EEEvPT0_PKT_S5_iiiPKb:
	.zero		944


//--------------------- .nv.constant0._ZN43_GLOBAL__N__9ae7fba5_10_SoftMax_cu_9f978f6321softmax_warp_backwardIfffLi7ELb0ELb1EEEvPT0_PKT_S5_iiiPKb --------------------------
	.section	.nv.constant0._ZN43_GLOBAL__N__9ae7fba5_10_SoftMax_cu_9f978f6321softmax_warp_backwardIfffLi7ELb0ELb1EEEvPT0_PKT_S5_iiiPKb,"a",@progbits
	.sectionflags	@""
	.align	4
.nv.constant0._ZN43_GLOBAL__N__9ae7fba5_10_SoftMax_cu_9f978f6321softmax_warp_backwardIfffLi7ELb0ELb1EEEvPT0_PKT_S5_iiiPKb:
	.zero		944


//--------------------- .nv.constant0._ZN43_GLOBAL__N__9ae7fba5_10_SoftMax_cu_9f978f6321softmax_warp_backwardIfffLi6ELb0ELb1EEEvPT0_PKT_S5_iiiPKb --------------------------
	.section	.nv.constant0._ZN43_GLOBAL__N__9ae7fba5_10_SoftMax_cu_9f978f6321softmax_warp_backwardIfffLi6ELb0ELb1EEEvPT0_PKT_S5_iiiPKb,"a",@progbits
	.sectionflags	@""
	.align	4
.nv.constant0._ZN43_GLOBAL__N__9ae7fba5_10_SoftMax_cu_9f978f6321softmax_warp_backwardIfffLi6ELb0ELb1EEEvPT0_PKT_S5_iiiPKb:
	.zero		944


//--------------------- .nv.constant0._ZN43_GLOBAL__N__9ae7fba5_10_SoftMax_cu_9f978f6321softmax_warp_backwardIfffLi5ELb0ELb1EEEvPT0_PKT_S5_iiiPKb --------------------------
	.section	.nv.constant0._ZN43_GLOBAL__N__9ae7fba5_10_SoftMax_cu_9f978f6321softmax_warp_backwardIfffLi5ELb0ELb1EEEvPT0_PKT_S5_iiiPKb,"a",@progbits
	.sectionflags	@""
	.align	4
.nv.constant0._ZN43_GLOBAL__N__9ae7fba5_10_SoftMax_cu_9f978f6321softmax_warp_backwardIfffLi5ELb0ELb1EEEvPT0_PKT_S5_iiiPKb:
	.zero		944


//--------------------- .nv.constant0._ZN43_GLOBAL__N__9ae7fba5_10_SoftMax_cu_9f978f6321softmax_warp_backwardIfffLi4ELb0ELb1EEEvPT0_PKT_S5_iiiPKb --------------------------
	.section	.nv.constant0._ZN43_GLOBAL__N__9ae7fba5_10_SoftMax_cu_9f978f6321softmax_warp_backwardIfffLi4ELb0ELb1EEEvPT0_PKT_S5_iiiPKb,"a",@progbits
	.sectionflags	@""
	.align	4
.nv.constant0._ZN43_GLOBAL__N__9ae7fba5_10_SoftMax_cu_9f978f6321softmax_warp_backwardIfffLi4ELb0ELb1EEEvPT0_PKT_S5_iiiPKb:
	.zero		944


//--------------------- .nv.constant0._ZN43_GLOBAL__N__9ae7fba5_10_SoftMax_cu_9f978f6321softmax_warp_backwardIfffLi3ELb0ELb1EEEvPT0_PKT_S5_iiiPKb --------------------------
	.section	.nv.constant0._ZN43_GLOBAL__N__9ae7fba5_10_SoftMax_cu_9f978f6321softmax_warp_backwardIfffLi3ELb0ELb1EEEvPT0_PKT_S5_iiiPKb,"a",@progbits
	.sectionflags	@""
	.align	4
.nv.constant0._ZN43_GLOBAL__N__9ae7fba5_10_SoftMax_cu_9f978f6321softmax_warp_backwardIfffLi3ELb0ELb1EEEvPT0_PKT_S5_iiiPKb:
	.zero		944


//--------------------- .nv.constant0._ZN43_GLOBAL__N__9ae7fba5_10_SoftMax_cu_9f978f6321softmax_warp_backwardIfffLi2ELb0ELb1EEEvPT0_PKT_S5_iiiPKb --------------------------
	.section	.nv.constant0._ZN43_GLOBAL__N__9ae7fba5_10_SoftMax_cu_9f978f6321softmax_warp_backwardIfffLi2ELb0ELb1EEEvPT0_PKT_S5_iiiPKb,"a",@progbits
	.sectionflags	@""
	.align	4
.nv.constant0._ZN43_GLOBAL__N__9ae7fba5_10_SoftMax_cu_9f978f6321softmax_warp_backwardIfffLi2ELb0ELb1EEEvPT0_PKT_S5_iiiPKb:
	.zero		944


//--------------------- .nv.constant0._ZN43_GLOBAL__N__9ae7fba5_10_SoftMax_cu_9f978f6321softmax_warp_backwardIfffLi1ELb0ELb1EEEvPT0_PKT_S5_iiiPKb --------------------------
	.section	.nv.constant0._ZN43_GLOBAL__N__9ae7fba5_10_SoftMax_cu_9f978f6321softmax_warp_backwardIfffLi1ELb0ELb1EEEvPT0_PKT_S5_iiiPKb,"a",@progbits
	.sectionflags	@""
	.align	4
.nv.constant0._ZN43_GLOBAL__N__9ae7fba5_10_SoftMax_cu_9f978f6321softmax_warp_backwardIfffLi1ELb0ELb1EEEvPT0_PKT_S5_iiiPKb:
	.zero		944


//--------------------- .nv.constant0._ZN43_GLOBAL__N__9ae7fba5_10_SoftMax_cu_9f978f6321softmax_warp_backwardIfffLi0ELb0ELb1EEEvPT0_PKT_S5_iiiPKb --------------------------
	.section	.nv.constant0._ZN43_GLOBAL__N__9ae7fba5_10_SoftMax_cu_9f978f6321softmax_warp_backwardIfffLi0ELb0ELb1EEEvPT0_PKT_S5_iiiPKb,"a",@progbits
	.sectionflags	@""
	.align	4
.nv.constant0._ZN43_GLOBAL__N__9ae7fba5_10_SoftMax_cu_9f978f6321softmax_warp_backwardIfffLi0ELb0ELb1EEEvPT0_PKT_S5_iiiPKb:
	.zero		944


//--------------------- .nv.constant0._ZN43_GLOBAL__N__9ae7fba5_10_SoftMax_cu_9f978f6321softmax_warp_backwardIdddLi10ELb0ELb1EEEvPT0_PKT_S5_iiiPKb --------------------------
	.section	.nv.constant0._ZN43_GLOBAL__N__9ae7fba5_10_SoftMax_cu_9f978f6321softmax_warp_backwardIdddLi10ELb0ELb1EEEvPT0_PKT_S5_iiiPKb,"a",@progbits
	.sectionflags	@""
	.align	4
.nv.constant0._ZN43_GLOBAL__N__9ae7fba5_10_SoftMax_cu_9f978f6321softmax_warp_backwardIdddLi10ELb0ELb1EEEvPT0_PKT_S5_iiiPKb:
	.zero		944


//--------------------- .nv.constant0._ZN43_GLOBAL__N__9ae7fba5_10_SoftMax_cu_9f978f6321softmax_warp_backwardIdddLi9ELb0ELb1EEEvPT0_PKT_S5_iiiPKb --------------------------
	.section	.nv.constant0._ZN43_GLOBAL__N__9ae7fba5_10_SoftMax_cu_9f978f6321softmax_warp_backwardIdddLi9ELb0ELb1EEEvPT0_PKT_S5_iiiPKb,"a",@progbits
	.sectionflags	@""
	.align	4
.nv.constant0._ZN43_GLOBAL__N__9ae7fba5_10_SoftMax_cu_9f978f6321softmax_warp_backwardIdddLi9ELb0ELb1EEEvPT0_PKT_S5_iiiPKb:
	.zero		944


//--------------------- .nv.constant0._ZN43_GLOBAL__N__9ae7fba5_10_SoftMax_cu_9f978f6321softmax_warp_backwardIdddLi8ELb0ELb1EEEvPT0_PKT_S5_iiiPKb --------------------------
	.section	.nv.constant0._ZN43_GLOBAL__N__9ae7fba5_10_SoftMax_cu_9f978f6321softmax_warp_backwardIdddLi8ELb0ELb1EEEvPT0_PKT_S5_iiiPKb,"a",@progbits
	.sectionflags	@""
	.align	4
.nv.constant0._ZN43_GLOBAL__N__9ae7fba5_10_SoftMax_cu_9f978f6321softmax_warp_backwardIdddLi8ELb0ELb1EEEvPT0_PKT_S5_iiiPKb:
	.zero		944


//--------------------- .nv.constant0._ZN43_GLOBAL__N__9ae7fba5_10_SoftMax_cu_9f978f6321softmax_warp_backwardIdddLi7ELb0ELb1EEEvPT0_PKT_S5_iiiPKb --------------------------
	.section	.nv.constant0._ZN43_GLOBAL__N__9ae7fba5_10_SoftMax_cu_9f978f6321softmax_warp_backwardIdddLi7ELb0ELb1EEEvPT0_PKT_S5_iiiPKb,"a",@progbits
	.sectionflags	@""
	.align	4
.nv.constant0._ZN43_GLOBAL__N__9ae7fba5_10_SoftMax_cu_9f978f6321softmax_warp_backwardIdddLi7ELb0ELb1EEEvPT0_PKT_S5_iiiPKb:
	.zero		944


//--------------------- .nv.constant0._ZN43_GLOBAL__N__9ae7fba5_10_SoftMax_cu_9f978f6321softmax_warp_backwardIdddLi6ELb0ELb1EEEvPT0_PKT_S5_iiiPKb --------------------------
	.section	.nv.constant0._ZN43_GLOBAL__N__9ae7fba5_10_SoftMax_cu_9f978f6321softmax_warp_backwardIdddLi6ELb0ELb1EEEvPT0_PKT_S5_iiiPKb,"a",@progbits
	.sectionflags	@""
	.align	4
.nv.constant0._ZN43_GLOBAL__N__9ae7fba5_10_SoftMax_cu_9f978f6321softmax_warp_backwardIdddLi6ELb0ELb1EEEvPT0_PKT_S5_iiiPKb:
	.zero		944


//--------------------- .nv.constant0._ZN43_GLOBAL__N__9ae7fba5_10_SoftMax_cu_9f978f6321softmax_warp_backwardIdddLi5ELb0ELb1EEEvPT0_PKT_S5_iiiPKb --------------------------
	.section	.nv.constant0._ZN43_GLOBAL__N__9ae7fba5_10_SoftMax_cu_9f978f6321softmax_warp_backwardIdddLi5ELb0ELb1EEEvPT0_PKT_S5_iiiPKb,"a",@progbits
	.sectionflags	@""
	.align	4
.nv.constant0._ZN43_GLOBAL__N__9ae7fba5_10_SoftMax_cu_9f978f6321softmax_warp_backwardIdddLi5ELb0ELb1EEEvPT0_PKT_S5_iiiPKb:
	.zero		944


//--------------------- .nv.constant0._ZN43_GLOBAL__N__9ae7fba5_10_SoftMax_cu_9f978f6321softmax_warp_backwardIdddLi4ELb0ELb1EEEvPT0_PKT_S5_iiiPKb --------------------------
	.section	.nv.constant0._ZN43_GLOBAL__N__9ae7fba5_10_SoftMax_cu_9f978f6321softmax_warp_backwardIdddLi4ELb0ELb1EEEvPT0_PKT_S5_iiiPKb,"a",@progbits
	.sectionflags	@""
	.align	4
.nv.constant0._ZN43_GLOBAL__N__9ae7fba5_10_SoftMax_cu_9f978f6321softmax_warp_backwardIdddLi4ELb0ELb1EEEvPT0_PKT_S5_iiiPKb:
	.zero		944


//--------------------- .nv.constant0._ZN43_GLOBAL__N__9ae7fba5_10_SoftMax_cu_9f978f6321softmax_warp_backwardIdddLi3ELb0ELb1EEEvPT0_PKT_S5_iiiPKb --------------------------
	.section	.nv.constant0._ZN43_GLOBAL__N__9ae7fba5_10_SoftMax_cu_9f978f6321softmax_warp_backwardIdddLi3ELb0ELb1EEEvPT0_PKT_S5_iiiPKb,"a",@progbits
	.sectionflags	@""
	.align	4
.nv.constant0._ZN43_GLOBAL__N__9ae7fba5_10_SoftMax_cu_9f978f6321softmax_warp_backwardIdddLi3ELb0ELb1EEEvPT0_PKT_S5_iiiPKb:
	.zero		944


//--------------------- .nv.constant0._ZN43_GLOBAL__N__9ae7fba5_10_SoftMax_cu_9f978f6321softmax_warp_backwardIdddLi2ELb0ELb1EEEvPT0_PKT_S5_iiiPKb --------------------------
	.section	.nv.constant0._ZN43_GLOBAL__N__9ae7fba5_10_SoftMax_cu_9f978f6321softmax_warp_backwardIdddLi2ELb0ELb1EEEvPT0_PKT_S5_iiiPKb,"a",@progbits
	.sectionflags	@""
	.align	4
.nv.constant0._ZN43_GLOBAL__N__9ae7fba5_10_SoftMax_cu_9f978f6321softmax_warp_backwardIdddLi2ELb0ELb1EEEvPT0_PKT_S5_iiiPKb:
	.zero		944


//--------------------- .nv.constant0._ZN43_GLOBAL__N__9ae7fba5_10_SoftMax_cu_9f978f6321softmax_warp_backwardIdddLi1ELb0ELb1EEEvPT0_PKT_S5_iiiPKb --------------------------
	.section	.nv.constant0._ZN43_GLOBAL__N__9ae7fba5_10_SoftMax_cu_9f978f6321softmax_warp_backwardIdddLi1ELb0ELb1EEEvPT0_PKT_S5_iiiPKb,"a",@progbits
	.sectionflags	@""
	.align	4
.nv.constant0._ZN43_GLOBAL__N__9ae7fba5_10_SoftMax_cu_9f978f6321softmax_warp_backwardIdddLi1ELb0ELb1EEEvPT0_PKT_S5_iiiPKb:
	.zero		944


//--------------------- .nv.constant0._ZN43_GLOBAL__N__9ae7fba5_10_SoftMax_cu_9f978f6321softmax_warp_backwardIdddLi0ELb0ELb1EEEvPT0_PKT_S5_iiiPKb --------------------------
	.section	.nv.constant0._ZN43_GLOBAL__N__9ae7fba5_10_SoftMax_cu_9f978f6321softmax_warp_backwardIdddLi0ELb0ELb1EEEvPT0_PKT_S5_iiiPKb,"a",@progbits
	.sectionflags	@""
	.align	4
.nv.constant0._ZN43_GLOBAL__N__9ae7fba5_10_SoftMax_cu_9f978f6321softmax_warp_backwardIdddLi0ELb0ELb1EEEvPT0_PKT_S5_iiiPKb:
	.zero		944


//--------------------- .nv.constant0._ZN43_GLOBAL__N__9ae7fba5_10_SoftMax_cu_9f978f6320softmax_warp_forwardIN3c108BFloat16ES2_fLi11ELb0ELb1EEEvPT0_PKT_iiiPKbib --------------------------
	.section	.nv.constant0._ZN43_GLOBAL__N__9ae7fba5_10_SoftMax_cu_9f978f6320softmax_warp_forwardIN3c108BFloat16ES2_fLi11ELb0ELb1EEEvPT0_PKT_iiiPKbib,"a",@progbits
	.sectionflags	@""
	.align	4
.nv.constant0._ZN43_GLOBAL__N__9ae7fba5_10_SoftMax_cu_9f978f6320softmax_warp_forwardIN3c108BFloat16ES2_fLi11ELb0ELb1EEEvPT0_PKT_iiiPKbib:
	.zero		941


//--------------------- .nv.constant0._ZN43_GLOBAL__N__9ae7fba5_10_SoftMax_cu_9f978f6320softmax_warp_forwardIN3c108BFloat16ES2_fLi10ELb0ELb1EEEvPT0_PKT_iiiPKbib --------------------------
	.section	.nv.constant0._ZN43_GLOBAL__N__9ae7fba5_10_SoftMax_cu_9f978f6320softmax_warp_forwardIN3c108BFloat16ES2_fLi10ELb0ELb1EEEvPT0_PKT_iiiPKbib,"a",@progbits
	.sectionflags	@""
	.align	4
.nv.constant0._ZN43_GLOBAL__N__9ae7fba5_10_SoftMax_cu_9f978f6320softmax_warp_forwardIN3c108BFloat16ES2_fLi10ELb0ELb1EEEvPT0_PKT_iiiPKbib:
	.zero		941


//--------------------- .nv.constant0._ZN43_GLOBAL__N__9ae7fba5_10_SoftMax_cu_9f978f6320softmax_warp_forwardIN3c108BFloat16ES2_fLi9ELb0ELb1EEEvPT0_PKT_iiiPKbib --------------------------
	.section	.nv.constant0._ZN43_GLOBAL__N__9ae7fba5_10_SoftMax_cu_9f978f6320softmax_warp_forwardIN3c108BFloat16ES2_fLi9ELb0ELb1EEEvPT0_PKT_iiiPKbib,"a",@progbits
	.sectionflags	@""
	.align	4
.nv.constant0._ZN43_GLOBAL__N__9ae7fba5_10_SoftMax_cu_9f978f6320softmax_warp_forwardIN3c108BFloat16ES2_fLi9ELb0ELb1EEEvPT0_PKT_iiiPKbib:
	.zero		941


//--------------------- .nv.constant0._ZN43_GLOBAL__N__9ae7fba5_10_SoftMax_cu_9f978f6320softmax_warp_forwardIN3c108BFloat16ES2_fLi8ELb0ELb1EEEvPT0_PKT_iiiPKbib --------------------------
	.section	.nv.constant0._ZN43_GLOBAL__N__9ae7fba5_10_SoftMax_cu_9f978f6320softmax_warp_forwardIN3c108BFloat16ES2_fLi8ELb0ELb1EEEvPT0_PKT_iiiPKbib,"a",@progbits
	.sectionflags	@""
	.align	4
.nv.constant0._ZN43_GLOBAL__N__9ae7fba5_10_SoftMax_cu_9f978f6320softmax_warp_forwardIN3c108BFloat16ES2_fLi8ELb0ELb1EEEvPT0_PKT_iiiPKbib:
	.zero		941


//--------------------- .nv.constant0._ZN43_GLOBAL__N__9ae7fba5_10_SoftMax_cu_9f978f6320softmax_warp_forwardIN3c108BFloat16ES2_fLi7ELb0ELb1EEEvPT0_PKT_iiiPKbib --------------------------
	.section	.nv.constant0._ZN43_GLOBAL__N__9ae7fba5_10_SoftMax_cu_9f978f6320softmax_warp_forwardIN3c108BFloat16ES2_fLi7ELb0ELb1EEEvPT0_PKT_iiiPKbib,"a",@progbits
	.sectionflags	@""
	.align	4
.nv.constant0._ZN43_GLOBAL__N__9ae7fba5_10_SoftMax_cu_9f978f6320softmax_warp_forwardIN3c108BFloat16ES2_fLi7ELb0ELb1EEEvPT0_PKT_iiiPKbib:
	.zero		941


//--------------------- .nv.constant0._ZN43_GLOBAL__N__9ae7fba5_10_SoftMax_cu_9f978f6320softmax_warp_forwardIN3c108BFloat16ES2_fLi6ELb0ELb1EEEvPT0_PKT_iiiPKbib --------------------------
	.section	.nv.constant0._ZN43_GLOBAL__N__9ae7fba5_10_SoftMax_cu_9f978f6320softmax_warp_forwardIN3c108BFloat16ES2_fLi6ELb0ELb1EEEvPT0_PKT_iiiPKbib,"a",@progbits
	.sectionflags	@""
	.align	4
.nv.constant0._ZN43_GLOBAL__N__9ae7fba5_10_SoftMax_cu_9f978f6320softmax_warp_forwardIN3c108BFloat16ES2_fLi6ELb0ELb1EEEvPT0_PKT_iiiPKbib:
	.zero		941


//--------------------- .nv.constant0._ZN43_GLOBAL__N__9ae7fba5_10_SoftMax_cu_9f978f6320softmax_warp_forwardIN3c108BFloat16ES2_fLi5ELb0ELb1EEEvPT0_PKT_iiiPKbib --------------------------
	.section	.nv.constant0._ZN43_GLOBAL__N__9ae7fba5_10_SoftMax_cu_9f978f6320softmax_warp_forwardIN3c108BFloat16ES2_fLi5ELb0ELb1EEEvPT0_PKT_iiiPKbib,"a",@progbits
	.sectionflags	@""
	.align	4
.nv.constant0._ZN43_GLOBAL__N__9ae7fba5_10_SoftMax_cu_9f978f6320softmax_warp_forwardIN3c108BFloat16ES2_fLi5ELb0ELb1EEEvPT0_PKT_iiiPKbib:
	.zero		941


//--------------------- .nv.constant0._ZN43_GLOBAL__N__9ae7fba5_10_SoftMax_cu_9f978f6320softmax_warp_forwardIN3c108BFloat16ES2_fLi4ELb0ELb1EEEvPT0_PKT_iiiPKbib --------------------------
	.section	.nv.constant0._ZN43_GLOBAL__N__9ae7fba5_10_SoftMax_cu_9f978f6320softmax_warp_forwardIN3c108BFloat16ES2_fLi4ELb0ELb1EEEvPT0_PKT_iiiPKbib,"a",@progbits
	.sectionflags	@""
	.align	4
.nv.constant0._ZN43_GLOBAL__N__9ae7fba5_10_SoftMax_cu_9f978f6320softmax_warp_forwardIN3c108BFloat16ES2_fLi4ELb0ELb1EEEvPT0_PKT_iiiPKbib:
	.zero		941


//--------------------- .nv.constant0._ZN43_GLOBAL__N__9ae7fba5_10_SoftMax_cu_9f978f6320softmax_warp_forwardIN3c108BFloat16ES2_fLi3ELb0ELb1EEEvPT0_PKT_iiiPKbib --------------------------
	.section	.nv.constant0._ZN43_GLOBAL__N__9ae7fba5_10_SoftMax_cu_9f978f6320softmax_warp_forwardIN3c108BFloat16ES2_fLi3ELb0ELb1EEEvPT0_PKT_iiiPKbib,"a",@progbits
	.sectionflags	@""
	.align	4
.nv.constant0._ZN43_GLOBAL__N__9ae7fba5_10_SoftMax_cu_9f978f6320softmax_warp_forwardIN3c108BFloat16ES2_fLi3ELb0ELb1EEEvPT0_PKT_iiiPKbib:
	.zero		941


//--------------------- .nv.constant0._ZN43_GLOBAL__N__9ae7fba5_10_SoftMax_cu_9f978f6320softmax_warp_forwardIN3c108BFloat16ES2_fLi2ELb0ELb1EEEvPT0_PKT_iiiPKbib --------------------------
	.section	.nv.constant0._ZN43_GLOBAL__N__9ae7fba5_10_SoftMax_cu_9f978f6320softmax_warp_forwardIN3c108BFloat16ES2_fLi2ELb0ELb1EEEvPT0_PKT_iiiPKbib,"a",@progbits
	.sectionflags	@""
	.align	4
.nv.constant0._ZN43_GLOBAL__N__9ae7fba5_10_SoftMax_cu_9f978f6320softmax_warp_forwardIN3c108BFloat16ES2_fLi2ELb0ELb1EEEvPT0_PKT_iiiPKbib:
	.zero		941


//--------------------- .nv.constant0._ZN43_GLOBAL__N__9ae7fba5_10_SoftMax_cu_9f978f6320softmax_warp_forwardIN3c108BFloat16ES2_fLi1ELb0ELb1EEEvPT0_PKT_iiiPKbib --------------------------
	.section	.nv.constant0._ZN43_GLOBAL__N__9ae7fba5_10_SoftMax_cu_9f978f6320softmax_warp_forwardIN3c108BFloat16ES2_fLi1ELb0ELb1EEEvPT0_PKT_iiiPKbib,"a",@progbits
	.sectionflags	@""
	.align	4
.nv.constant0._ZN43_GLOBAL__N__9ae7fba5_10_SoftMax_cu_9f978f6320softmax_warp_forwardIN3c108BFloat16ES2_fLi1ELb0ELb1EEEvPT0_PKT_iiiPKbib:
	.zero		941


//--------------------- .nv.constant0._ZN43_GLOBAL__N__9ae7fba5_10_SoftMax_cu_9f978f6320softmax_warp_forwardIN3c108BFloat16ES2_fLi0ELb0ELb1EEEvPT0_PKT_iiiPKbib --------------------------
	.section	.nv.constant0._ZN43_GLOBAL__N__9ae7fba5_10_SoftMax_cu_9f978f6320softmax_warp_forwardIN3c108BFloat16ES2_fLi0ELb0ELb1EEEvPT0_PKT_iiiPKbib,"a",@progbits
	.sectionflags	@""
	.align	4
.nv.constant0._ZN43_GLOBAL__N__9ae7fba5_10_SoftMax_cu_9f978f6320softmax_warp_forwardIN3c108BFloat16ES2_fLi0ELb0ELb1EEEvPT0_PKT_iiiPKbib:
	.zero		941


//--------------------- .nv.constant0._ZN43_GLOBAL__N__9ae7fba5_10_SoftMax_cu_9f978f6320softmax_warp_forwardIN3c104HalfES2_fLi11ELb0ELb1EEEvPT0_PKT_iiiPKbib --------------------------
	.section	.nv.constant0._ZN43_GLOBAL__N__9ae7fba5_10_SoftMax_cu_9f978f6320softmax_warp_forwardIN3c104HalfES2_fLi11ELb0ELb1EEEvPT0_PKT_iiiPKbib,"a",@progbits
	.sectionflags	@""
	.align	4
.nv.constant0._ZN43_GLOBAL__N__9ae7fba5_10_SoftMax_cu_9f978f6320softmax_warp_forwardIN3c104HalfES2_fLi11ELb0ELb1EEEvPT0_PKT_iiiPKbib:
	.zero		941


//--------------------- .nv.constant0._ZN43_GLOBAL__N__9ae7fba5_10_SoftMax_cu_9f978f6320softmax_warp_forwardIN3c104HalfES2_fLi10ELb0ELb1EEEvPT0_PKT_iiiPKbib --------------------------
	.section	.nv.constant0._ZN43_GLOBAL__N__9ae7fba5_10_SoftMax_cu_9f978f6320softmax_warp_forwardIN3c104HalfES2_fLi10ELb0ELb1EEEvPT0_PKT_iiiPKbib,"a",@progbits
	.sectionflags	@""
	.align	4
.nv.constant0._ZN43_GLOBAL__N__9ae7fba5_10_SoftMax_cu_9f978f6320softmax_warp_forwardIN3c104HalfES2_fLi10ELb0ELb1EEEvPT0_PKT_iiiPKbib:
	.zero		941


//--------------------- .nv.constant0._ZN43_GLOBAL__N__9ae7fba5_10_SoftMax_cu_9f978f6320softmax_warp_forwardIN3c104HalfES2_fLi9ELb0ELb1EEEvPT0_PKT_iiiPKbib --------------------------
	.section	.nv.constant0._ZN43_GLOBAL__N__9ae7fba5_10_SoftMax_cu_9f978f6320softmax_warp_forwardIN3c104HalfES2_fLi9ELb0ELb1EEEvPT0_PKT_iiiPKbib,"a",@progbits
	.sectionflags	@""
	.align	4
.nv.constant0._ZN43_GLOBAL__N__9ae7fba5_10_SoftMax_cu_9f978f6320softmax_warp_forwardIN3c104HalfES2_fLi9ELb0ELb1EEEvPT0_PKT_iiiPKbib:
	.zero		941


//--------------------- .nv.constant0._ZN43_GLOBAL__N__9ae7fba5_10_SoftMax_cu_9f978f6320softmax_warp_forwardIN3c104HalfES2_fLi8ELb0ELb1EEEvPT0_PKT_iiiPKbib --------------------------
	.section	.nv.constant0._ZN43_GLOBAL__N__9ae7fba5_10_SoftMax_cu_9f978f6320softmax_warp_forwardIN3c104HalfES2_fLi8ELb0ELb1EEEvPT0_PKT_iiiPKbib,"a",@progbits
	.sectionflags	@""
	.align	4
.nv.constant0._ZN43_GLOBAL__N__9ae7fba5_10_SoftMax_cu_9f978f6320softmax_warp_forwardIN3c104HalfES2_fLi8ELb0ELb1EEEvPT0_PKT_iiiPKbib:
	.zero		941


//--------------------- .nv.constant0._ZN43_GLOBAL__N__9ae7fba5_10_SoftMax_cu_9f978f6320softmax_warp_forwardIN3c104HalfES2_fLi7ELb0ELb1EEEvPT0_PKT_iiiPKbib --------------------------
	.section	.nv.constant0._ZN43_GLOBAL__N__9ae7fba5_10_SoftMax_cu_9f978f6320softmax_warp_forwardIN3c104HalfES2_fLi7ELb0ELb1EEEvPT0_PKT_iiiPKbib,"a",@progbits
	.sectionflags	@""
	.align	4
.nv.constant0._ZN43_GLOBAL__N__9ae7fba5_10_SoftMax_cu_9f978f6320softmax_warp_forwardIN3c104HalfES2_fLi7ELb0ELb1EEEvPT0_PKT_iiiPKbib:
	.zero		941


//--------------------- .nv.constant0._ZN43_GLOBAL__N__9ae7fba5_10_SoftMax_cu_9f978f6320softmax_warp_forwardIN3c104HalfES2_fLi6ELb0ELb1EEEvPT0_PKT_iiiPKbib --------------------------
	.section	.nv.constant0._ZN43_GLOBAL__N__9ae7fba5_10_SoftMax_cu_9f978f6320softmax_warp_forwardIN3c104HalfES2_fLi6ELb0ELb1EEEvPT0_PKT_iiiPKbib,"a",@progbits
	.sectionflags	@""
	.align	4
.nv.constant0._ZN43_GLOBAL__N__9ae7fba5_10_SoftMax_cu_9f978f6320softmax_warp_forwardIN3c104HalfES2_fLi6ELb0ELb1EEEvPT0_PKT_iiiPKbib:
	.zero		941


//--------------------- .nv.constant0._ZN43_GLOBAL__N__9ae7fba5_10_SoftMax_cu_9f978f6320softmax_warp_forwardIN3c104HalfES2_fLi5ELb0ELb1EEEvPT0_PKT_iiiPKbib --------------------------
	.section	.nv.constant0._ZN43_GLOBAL__N__9ae7fba5_10_SoftMax_cu_9f978f6320softmax_warp_forwardIN3c104HalfES2_fLi5ELb0ELb1EEEvPT0_PKT_iiiPKbib,"a",@progbits
	.sectionflags	@""
	.align	4
.nv.constant0._ZN43_GLOBAL__N__9ae7fba5_10_SoftMax_cu_9f978f6320softmax_warp_forwardIN3c104HalfES2_fLi5ELb0ELb1EEEvPT0_PKT_iiiPKbib:
	.zero		941


//--------------------- .nv.constant0._ZN43_GLOBAL__N__9ae7fba5_10_SoftMax_cu_9f978f6320softmax_warp_forwardIN3c104HalfES2_fLi4ELb0ELb1EEEvPT0_PKT_iiiPKbib --------------------------
	.section	.nv.constant0._ZN43_GLOBAL__N__9ae7fba5_10_SoftMax_cu_9f978f6320softmax_warp_forwardIN3c104HalfES2_fLi4ELb0ELb1EEEvPT0_PKT_iiiPKbib,"a",@progbits
	.sectionflags	@""
	.align	4
.nv.constant0._ZN43_GLOBAL__N__9ae7fba5_10_SoftMax_cu_9f978f6320softmax_warp_forwardIN3c104HalfES2_fLi4ELb0ELb1EEEvPT0_PKT_iiiPKbib:
	.zero		941


//--------------------- .nv.constant0._ZN43_GLOBAL__N__9ae7fba5_10_SoftMax_cu_9f978f6320softmax_warp_forwardIN3c104HalfES2_fLi3ELb0ELb1EEEvPT0_PKT_iiiPKbib --------------------------
	.section	.nv.constant0._ZN43_GLOBAL__N__9ae7fba5_10_SoftMax_cu_9f978f6320softmax_warp_forwardIN3c104HalfES2_fLi3ELb0ELb1EEEvPT0_PKT_iiiPKbib,"a",@progbits
	.sectionflags	@""
	.align	4
.nv.constant0._ZN43_GLOBAL__N__9ae7fba5_10_SoftMax_cu_9f978f6320softmax_warp_forwardIN3c104HalfES2_fLi3ELb0ELb1EEEvPT0_PKT_iiiPKbib:
	.zero		941


//--------------------- .nv.constant0._ZN43_GLOBAL__N__9ae7fba5_10_SoftMax_cu_9f978f6320softmax_warp_forwardIN3c104HalfES2_fLi2ELb0ELb1EEEvPT0_PKT_iiiPKbib --------------------------
	.section	.nv.constant0._ZN43_GLOBAL__N__9ae7fba5_10_SoftMax_cu_9f978f6320softmax_warp_forwardIN3c104HalfES2_fLi2ELb0ELb1EEEvPT0_PKT_iiiPKbib,"a",@progbits
	.sectionflags	@""
	.align	4
.nv.constant0._ZN43_GLOBAL__N__9ae7fba5_10_SoftMax_cu_9f978f6320softmax_warp_forwardIN3c104HalfES2_fLi2ELb0ELb1EEEvPT0_PKT_iiiPKbib:
	.zero		941


//--------------------- .nv.constant0._ZN43_GLOBAL__N__9ae7fba5_10_SoftMax_cu_9f978f6320softmax_warp_forwardIN3c104HalfES2_fLi1ELb0ELb1EEEvPT0_PKT_iiiPKbib --------------------------
	.section	.nv.constant0._ZN43_GLOBAL__N__9ae7fba5_10_SoftMax_cu_9f978f6320softmax_warp_forwardIN3c104HalfES2_fLi1ELb0ELb1EEEvPT0_PKT_iiiPKbib,"a",@progbits
	.sectionflags	@""
	.align	4
.nv.constant0._ZN43_GLOBAL__N__9ae7fba5_10_SoftMax_cu_9f978f6320softmax_warp_forwardIN3c104HalfES2_fLi1ELb0ELb1EEEvPT0_PKT_iiiPKbib:
	.zero		941


//--------------------- .nv.constant0._ZN43_GLOBAL__N__9ae7fba5_10_SoftMax_cu_9f978f6320softmax_warp_forwardIN3c104HalfES2_fLi0ELb0ELb1EEEvPT0_PKT_iiiPKbib --------------------------
	.section	.nv.constant0._ZN43_GLOBAL__N__9ae7fba5_10_SoftMax_cu_9f978f6320softmax_warp_forwardIN3c104HalfES2_fLi0ELb0ELb1EEEvPT0_PKT_iiiPKbib,"a",@progbits
	.sectionflags	@""
	.align	4
.nv.constant0._ZN43_GLOBAL__N__9ae7fba5_10_SoftMax_cu_9f978f6320softmax_warp_forwardIN3c104HalfES2_fLi0ELb0ELb1EEEvPT0_PKT_iiiPKbib:
	.zero		941


//--------------------- .nv.constant0._ZN43_GLOBAL__N__9ae7fba5_10_SoftMax_cu_9f978f6320softmax_warp_forwardIfffLi11ELb0ELb1EEEvPT0_PKT_iiiPKbib --------------------------
	.section	.nv.constant0._ZN43_GLOBAL__N__9ae7fba5_10_SoftMax_cu_9f978f6320softmax_warp_forwardIfffLi11ELb0ELb1EEEvPT0_PKT_iiiPKbib,"a",@progbits
	.sectionflags	@""
	.align	4
.nv.constant0._ZN43_GLOBAL__N__9ae7fba5_10_SoftMax_cu_9f978f6320softmax_warp_forwardIfffLi11ELb0ELb1EEEvPT0_PKT_iiiPKbib:
	.zero		941


//--------------------- .nv.constant0._ZN43_GLOBAL__N__9ae7fba5_10_SoftMax_cu_9f978f6320softmax_warp_forwardIfffLi10ELb0ELb1EEEvPT0_PKT_iiiPKbib --------------------------
	.section	.nv.constant0._ZN43_GLOBAL__N__9ae7fba5_10_SoftMax_cu_9f978f6320softmax_warp_forwardIfffLi10ELb0ELb1EEEvPT0_PKT_iiiPKbib,"a",@progbits
	.sectionflags	@""
	.align	4
.nv.constant0._ZN43_GLOBAL__N__9ae7fba5_10_SoftMax_cu_9f978f6320softmax_warp_forwardIfffLi10ELb0ELb1EEEvPT0_PKT_iiiPKbib:
	.zero		941


//--------------------- .nv.constant0._ZN43_GLOBAL__N__9ae7fba5_10_SoftMax_cu_9f978f6320softmax_warp_forwardIfffLi9ELb0ELb1EEEvPT0_PKT_iiiPKbib --------------------------
	.section	.nv.constant0._ZN43_GLOBAL__N__9ae7fba5_10_SoftMax_cu_9f978f6320softmax_warp_forwardIfffLi9ELb0ELb1EEEvPT0_PKT_iiiPKbib,"a",@progbits
	.sectionflags	@""
	.align	4
.nv.constant0._ZN43_GLOBAL__N__9ae7fba5_10_SoftMax_cu_9f978f6320softmax_warp_forwardIfffLi9ELb0ELb1EEEvPT0_PKT_iiiPKbib:
	.zero		941


//--------------------- .nv.constant0._ZN43_GLOBAL__N__9ae7fba5_10_SoftMax_cu_9f978f6320softmax_warp_forwardIfffLi8ELb0ELb1EEEvPT0_PKT_iiiPKbib --------------------------
	.section	.nv.constant0._ZN43_GLOBAL__N__9ae7fba5_10_SoftMax_cu_9f978f6320softmax_warp_forwardIfffLi8ELb0ELb1EEEvPT0_PKT_iiiPKbib,"a",@progbits
	.sectionflags	@""
	.align	4
.nv.constant0._ZN43_GLOBAL__N__9ae7fba5_10_SoftMax_cu_9f978f6320softmax_warp_forwardIfffLi8ELb0ELb1EEEvPT0_PKT_iiiPKbib:
	.zero		941


//--------------------- .nv.constant0._ZN43_GLOBAL__N__9ae7fba5_10_SoftMax_cu_9f978f6320softmax_warp_forwardIfffLi7ELb0ELb1EEEvPT0_PKT_iiiPKbib --------------------------
	.section	.nv.constant0._ZN43_GLOBAL__N__9ae7fba5_10_SoftMax_cu_9f978f6320softmax_warp_forwardIfffLi7ELb0ELb1EEEvPT0_PKT_iiiPKbib,"a",@progbits
	.sectionflags	@""
	.align	4
.nv.constant0._ZN43_GLOBAL__N__9ae7fba5_10_SoftMax_cu_9f978f6320softmax_warp_forwardIfffLi7ELb0ELb1EEEvPT0_PKT_iiiPKbib:
	.zero		941


//--------------------- .nv.constant0._ZN43_GLOBAL__N__9ae7fba5_10_SoftMax_cu_9f978f6320softmax_warp_forwardIfffLi6ELb0ELb1EEEvPT0_PKT_iiiPKbib --------------------------
	.section	.nv.constant0._ZN43_GLOBAL__N__9ae7fba5_10_SoftMax_cu_9f978f6320softmax_warp_forwardIfffLi6ELb0ELb1EEEvPT0_PKT_iiiPKbib,"a",@progbits
	.sectionflags	@""
	.align	4
.nv.constant0._ZN43_GLOBAL__N__9ae7fba5_10_SoftMax_cu_9f978f6320softmax_warp_forwardIfffLi6ELb0ELb1EEEvPT0_PKT_iiiPKbib:
	.zero		941


//--------------------- .nv.constant0._ZN43_GLOBAL__N__9ae7fba5_10_SoftMax_cu_9f978f6320softmax_warp_forwardIfffLi5ELb0ELb1EEEvPT0_PKT_iiiPKbib --------------------------
	.section	.nv.constant0._ZN43_GLOBAL__N__9ae7fba5_10_SoftMax_cu_9f978f6320softmax_warp_forwardIfffLi5ELb0ELb1EEEvPT0_PKT_iiiPKbib,"a",@progbits
	.sectionflags	@""
	.align	4
.nv.constant0._ZN43_GLOBAL__N__9ae7fba5_10_SoftMax_cu_9f978f6320softmax_warp_forwardIfffLi5ELb0ELb1EEEvPT0_PKT_iiiPKbib:
	.zero		941


//--------------------- .nv.constant0._ZN43_GLOBAL__N__9ae7fba5_10_SoftMax_cu_9f978f6320softmax_warp_forwardIfffLi4ELb0ELb1EEEvPT0_PKT_iiiPKbib --------------------------
	.section	.nv.constant0._ZN43_GLOBAL__N__9ae7fba5_10_SoftMax_cu_9f978f6320softmax_warp_forwardIfffLi4ELb0ELb1EEEvPT0_PKT_iiiPKbib,"a",@progbits
	.sectionflags	@""
	.align	4
.nv.constant0._ZN43_GLOBAL__N__9ae7fba5_10_SoftMax_cu_9f978f6320softmax_warp_forwardIfffLi4ELb0ELb1EEEvPT0_PKT_iiiPKbib:
	.zero		941


//--------------------- .nv.constant0._ZN43_GLOBAL__N__9ae7fba5_10_SoftMax_cu_9f978f6320softmax_warp_forwardIfffLi3ELb0ELb1EEEvPT0_PKT_iiiPKbib --------------------------
	.section	.nv.constant0._ZN43_GLOBAL__N__9ae7fba5_10_SoftMax_cu_9f978f6320softmax_warp_forwardIfffLi3ELb0ELb1EEEvPT0_PKT_iiiPKbib,"a",@progbits
	.sectionflags	@""
	.align	4
.nv.constant0._ZN43_GLOBAL__N__9ae7fba5_10_SoftMax_cu_9f978f6320softmax_warp_forwardIfffLi3ELb0ELb1EEEvPT0_PKT_iiiPKbib:
	.zero		941


//--------------------- .nv.constant0._ZN43_GLOBAL__N__9ae7fba5_10_SoftMax_cu_9f978f6320softmax_warp_forwardIfffLi2ELb0ELb1EEEvPT0_PKT_iiiPKbib --------------------------
	.section	.nv.constant0._ZN43_GLOBAL__N__9ae7fba5_10_SoftMax_cu_9f978f6320softmax_warp_forwardIfffLi2ELb0ELb1EEEvPT0_PKT_iiiPKbib,"a",@progbits
	.sectionflags	@""
	.align	4
.nv.constant0._ZN43_GLOBAL__N__9ae7fba5_10_SoftMax_cu_9f978f6320softmax_warp_forwardIfffLi2ELb0ELb1EEEvPT0_PKT_iiiPKbib:
	.zero		941


//--------------------- .nv.constant0._ZN43_GLOBAL__N__9ae7fba5_10_SoftMax_cu_9f978f6320softmax_warp_forwardIfffLi1ELb0ELb1EEEvPT0_PKT_iiiPKbib --------------------------
	.section	.nv.constant0._ZN43_GLOBAL__N__9ae7fba5_10_SoftMax_cu_9f978f6320softmax_warp_forwardIfffLi1ELb0ELb1EEEvPT0_PKT_iiiPKbib,"a",@progbits
	.sectionflags	@""
	.align	4
.nv.constant0._ZN43_GLOBAL__N__9ae7fba5_10_SoftMax_cu_9f978f6320softmax_warp_forwardIfffLi1ELb0ELb1EEEvPT0_PKT_iiiPKbib:
	.zero		941


//--------------------- .nv.constant0._ZN43_GLOBAL__N__9ae7fba5_10_SoftMax_cu_9f978f6320softmax_warp_forwardIfffLi0ELb0ELb1EEEvPT0_PKT_iiiPKbib --------------------------
	.section	.nv.constant0._ZN43_GLOBAL__N__9ae7fba5_10_SoftMax_cu_9f978f6320softmax_warp_forwardIfffLi0ELb0ELb1EEEvPT0_PKT_iiiPKbib,"a",@progbits
	.sectionflags	@""
	.align	4
.nv.constant0._ZN43_GLOBAL__N__9ae7fba5_10_SoftMax_cu_9f978f6320softmax_warp_forwardIfffLi0ELb0ELb1EEEvPT0_PKT_iiiPKbib:
	.zero		941


//--------------------- .nv.constant0._ZN43_GLOBAL__N__9ae7fba5_10_SoftMax_cu_9f978f6320softmax_warp_forwardIdddLi11ELb0ELb1EEEvPT0_PKT_iiiPKbib --------------------------
	.section	.nv.constant0._ZN43_GLOBAL__N__9ae7fba5_10_SoftMax_cu_9f978f6320softmax_warp_forwardIdddLi11ELb0ELb1EEEvPT0_PKT_iiiPKbib,"a",@progbits
	.sectionflags	@""
	.align	4
.nv.constant0._ZN43_GLOBAL__N__9ae7fba5_10_SoftMax_cu_9f978f6320softmax_warp_forwardIdddLi11ELb0ELb1EEEvPT0_PKT_iiiPKbib:
	.zero		941


//--------------------- .nv.constant0._ZN43_GLOBAL__N__9ae7fba5_10_SoftMax_cu_9f978f6320softmax_warp_forwardIdddLi10ELb0ELb1EEEvPT0_PKT_iiiPKbib --------------------------
	.section	.nv.constant0._ZN43_GLOBAL__N__9ae7fba5_10_SoftMax_cu_9f978f6320softmax_warp_forwardIdddLi10ELb0ELb1EEEvPT0_PKT_iiiPKbib,"a",@progbits
	.sectionflags	@""
	.align	4
.nv.constant0._ZN43_GLOBAL__N__9ae7fba5_10_SoftMax_cu_9f978f6320softmax_warp_forwardIdddLi10ELb0ELb1EEEvPT0_PKT_iiiPKbib:
	.zero		941


//--------------------- .nv.constant0._ZN43_GLOBAL__N__9ae7fba5_10_SoftMax_cu_9f978f6320softmax_warp_forwardIdddLi9ELb0ELb1EEEvPT0_PKT_iiiPKbib --------------------------
	.section	.nv.constant0._ZN43_GLOBAL__N__9ae7fba5_10_SoftMax_cu_9f978f6320softmax_warp_forwardIdddLi9ELb0ELb1EEEvPT0_PKT_iiiPKbib,"a",@progbits
	.sectionflags	@""
	.align	4
.nv.constant0._ZN43_GLOBAL__N__9ae7fba5_10_SoftMax_cu_9f978f6320softmax_warp_forwardIdddLi9ELb0ELb1EEEvPT0_PKT_iiiPKbib:
	.zero		941


//--------------------- .nv.constant0._ZN43_GLOBAL__N__9ae7fba5_10_SoftMax_cu_9f978f6320softmax_warp_forwardIdddLi8ELb0ELb1EEEvPT0_PKT_iiiPKbib --------------------------
	.section	.nv.constant0._ZN43_GLOBAL__N__9ae7fba5_10_SoftMax_cu_9f978f6320softmax_warp_forwardIdddLi8ELb0ELb1EEEvPT0_PKT_iiiPKbib,"a",@progbits
	.sectionflags	@""
	.align	4
.nv.constant0._ZN43_GLOBAL__N__9ae7fba5_10_SoftMax_cu_9f978f6320softmax_warp_forwardIdddLi8ELb0ELb1EEEvPT0_PKT_iiiPKbib:
	.zero		941


//--------------------- .nv.constant0._ZN43_GLOBAL__N__9ae7fba5_10_SoftMax_cu_9f978f6320softmax_warp_forwardIdddLi7ELb0ELb1EEEvPT0_PKT_iiiPKbib --------------------------
	.section	.nv.constant0._ZN43_GLOBAL__N__9ae7fba5_10_SoftMax_cu_9f978f6320softmax_warp_forwardIdddLi7ELb0ELb1EEEvPT0_PKT_iiiPKbib,"a",@progbits
	.sectionflags	@""
	.align	4
.nv.constant0._ZN43_GLOBAL__N__9ae7fba5_10_SoftMax_cu_9f978f6320softmax_warp_forwardIdddLi7ELb0ELb1EEEvPT0_PKT_iiiPKbib:
	.zero		941


//--------------------- .nv.constant0._ZN43_GLOBAL__N__9ae7fba5_10_SoftMax_cu_9f978f6320softmax_warp_forwardIdddLi6ELb0ELb1EEEvPT0_PKT_iiiPKbib --------------------------
	.section	.nv.constant0._ZN43_GLOBAL__N__9ae7fba5_10_SoftMax_cu_9f978f6320softmax_warp_forwardIdddLi6ELb0ELb1EEEvPT0_PKT_iiiPKbib,"a",@progbits
	.sectionflags	@""
	.align	4
.nv.constant0._ZN43_GLOBAL__N__9ae7fba5_10_SoftMax_cu_9f978f6320softmax_warp_forwardIdddLi6ELb0ELb1EEEvPT0_PKT_iiiPKbib:
	.zero		941


//--------------------- .nv.constant0._ZN43_GLOBAL__N__9ae7fba5_10_SoftMax_cu_9f978f6320softmax_warp_forwardIdddLi5ELb0ELb1EEEvPT0_PKT_iiiPKbib --------------------------
	.section	.nv.constant0._ZN43_GLOBAL__N__9ae7fba5_10_SoftMax_cu_9f978f6320softmax_warp_forwardIdddLi5ELb0ELb1EEEvPT0_PKT_iiiPKbib,"a",@progbits
	.sectionflags	@""
	.align	4
.nv.constant0._ZN43_GLOBAL__N__9ae7fba5_10_SoftMax_cu_9f978f6320softmax_warp_forwardIdddLi5ELb0ELb1EEEvPT0_PKT_iiiPKbib:
	.zero		941


//--------------------- .nv.constant0._ZN43_GLOBAL__N__9ae7fba5_10_SoftMax_cu_9f978f6320softmax_warp_forwardIdddLi4ELb0ELb1EEEvPT0_PKT_iiiPKbib --------------------------
	.section	.nv.constant0._ZN43_GLOBAL__N__9ae7fba5_10_SoftMax_cu_9f978f6320softmax_warp_forwardIdddLi4ELb0ELb1EEEvPT0_PKT_iiiPKbib,"a",@progbits
	.sectionflags	@""
	.align	4
.nv.constant0._ZN43_GLOBAL__N__9ae7fba5_10_SoftMax_cu_9f978f6320softmax_warp_forwardIdddLi4ELb0ELb1EEEvPT0_PKT_iiiPKbib:
	.zero		941


//--------------------- .nv.constant0._ZN43_GLOBAL__N__9ae7fba5_10_SoftMax_cu_9f978f6320softmax_warp_forwardIdddLi3ELb0ELb1EEEvPT0_PKT_iiiPKbib --------------------------
	.section	.nv.constant0._ZN43_GLOBAL__N__9ae7fba5_10_SoftMax_cu_9f978f6320softmax_warp_forwardIdddLi3ELb0ELb1EEEvPT0_PKT_iiiPKbib,"a",@progbits
	.sectionflags	@""
	.align	4
.nv.constant0._ZN43_GLOBAL__N__9ae7fba5_10_SoftMax_cu_9f978f6320softmax_warp_forwardIdddLi3ELb0ELb1EEEvPT0_PKT_iiiPKbib:
	.zero		941


//--------------------- .nv.constant0._ZN43_GLOBAL__N__9ae7fba5_10_SoftMax_cu_9f978f6320softmax_warp_forwardIdddLi2ELb0ELb1EEEvPT0_PKT_iiiPKbib --------------------------
	.section	.nv.constant0._ZN43_GLOBAL__N__9ae7fba5_10_SoftMax_cu_9f978f6320softmax_warp_forwardIdddLi2ELb0ELb1EEEvPT0_PKT_iiiPKbib,"a",@progbits
	.sectionflags	@""
	.align	4
.nv.constant0._ZN43_GLOBAL__N__9ae7fba5_10_SoftMax_cu_9f978f6320softmax_warp_forwardIdddLi2ELb0ELb1EEEvPT0_PKT_iiiPKbib:
	.zero		941


//--------------------- .nv.constant0._ZN43_GLOBAL__N__9ae7fba5_10_SoftMax_cu_9f978f6320softmax_warp_forwardIdddLi1ELb0ELb1EEEvPT0_PKT_iiiPKbib --------------------------
	.section	.nv.constant0._ZN43_GLOBAL__N__9ae7fba5_10_SoftMax_cu_9f978f6320softmax_warp_forwardIdddLi1ELb0ELb1EEEvPT0_PKT_iiiPKbib,"a",@progbits
	.sectionflags	@""
	.align	4
.nv.constant0._ZN43_GLOBAL__N__9ae7fba5_10_SoftMax_cu_9f978f6320softmax_warp_forwardIdddLi1ELb0ELb1EEEvPT0_PKT_iiiPKbib:
	.zero		941


//--------------------- .nv.constant0._ZN43_GLOBAL__N__9ae7fba5_10_SoftMax_cu_9f978f6320softmax_warp_forwardIdddLi0ELb0ELb1EEEvPT0_PKT_iiiPKbib --------------------------
	.section	.nv.constant0._ZN43_GLOBAL__N__9ae7fba5_10_SoftMax_cu_9f978f6320softmax_warp_forwardIdddLi0ELb0ELb1EEEvPT0_PKT_iiiPKbib,"a",@progbits
	.sectionflags	@""
	.align	4
.nv.constant0._ZN43_GLOBAL__N__9ae7fba5_10_SoftMax_cu_9f978f6320softmax_warp_forwardIdddLi0ELb0ELb1EEEvPT0_PKT_iiiPKbib:
	.zero		941


//--------------------- .nv.constant0._ZN43_GLOBAL__N__9ae7fba5_10_SoftMax_cu_9f978f6321softmax_warp_backwardIfN3c108BFloat16EfLi10ELb0ELb0EEEvPT0_PKT_S7_iiiPKb --------------------------
	.section	.nv.constant0._ZN43_GLOBAL__N__9ae7fba5_10_SoftMax_cu_9f978f6321softmax_warp_backwardIfN3c108BFloat16EfLi10ELb0ELb0EEEvPT0_PKT_S7_iiiPKb,"a",@progbits
	.sectionflags	@""
	.align	4
.nv.constant0._ZN43_GLOBAL__N__9ae7fba5_10_SoftMax_cu_9f978f6321softmax_warp_backwardIfN3c108BFloat16EfLi10ELb0ELb0EEEvPT0_PKT_S7_iiiPKb:
	.zero		944


//--------------------- .nv.constant0._ZN43_GLOBAL__N__9ae7fba5_10_SoftMax_cu_9f978f6321softmax_warp_backwardIfN3c108BFloat16EfLi9ELb0ELb0EEEvPT0_PKT_S7_iiiPKb --------------------------
	.section	.nv.constant0._ZN43_GLOBAL__N__9ae7fba5_10_SoftMax_cu_9f978f6321softmax_warp_backwardIfN3c108BFloat16EfLi9ELb0ELb0EEEvPT0_PKT_S7_iiiPKb,"a",@progbits
	.sectionflags	@""
	.align	4
.nv.constant0._ZN43_GLOBAL__N__9ae7fba5_10_SoftMax_cu_9f978f6321softmax_warp_backwardIfN3c108BFloat16EfLi9ELb0ELb0EEEvPT0_PKT_S7_iiiPKb:
	.zero		944


//--------------------- .nv.constant0._ZN43_GLOBAL__N__9ae7fba5_10_SoftMax_cu_9f978f6321softmax_warp_backwardIfN3c108BFloat16EfLi8ELb0ELb0EEEvPT0_PKT_S7_iiiPKb --------------------------
	.section	.nv.constant0._ZN43_GLOBAL__N__9ae7fba5_10_SoftMax_cu_9f978f6321softmax_warp_backwardIfN3c108BFloat16EfLi8ELb0ELb0EEEvPT0_PKT_S7_iiiPKb,"a",@progbits
	.sectionflags	@""
	.align	4
.nv.constant0._ZN43_GLOBAL__N__9ae7fba5_10_SoftMax_cu_9f978f6321softmax_warp_backwardIfN3c108BFloat16EfLi8ELb0ELb0EEEvPT0_PKT_S7_iiiPKb:
	.zero		944


//--------------------- .nv.constant0._ZN43_GLOBAL__N__9ae7fba5_10_SoftMax_cu_9f978f6321softmax_warp_backwardIfN3c108BFloat16EfLi7ELb0ELb0EEEvPT0_PKT_S7_iiiPKb --------------------------
	.section	.nv.constant0._ZN43_GLOBAL__N__9ae7fba5_10_SoftMax_cu_9f978f6321softmax_warp_backwardIfN3c108BFloat16EfLi7ELb0ELb0EEEvPT0_PKT_S7_iiiPKb,"a",@progbits
	.sectionflags	@""
	.align	4
.nv.constant0._ZN43_GLOBAL__N__9ae7fba5_10_SoftMax_cu_9f978f6321softmax_warp_backwardIfN3c108BFloat16EfLi7ELb0ELb0EEEvPT0_PKT_S7_iiiPKb:
	.zero		944


//--------------------- .nv.constant0._ZN43_GLOBAL__N__9ae7fba5_10_SoftMax_cu_9f978f6321softmax_warp_backwardIfN3c108BFloat16EfLi6ELb0ELb0EEEvPT0_PKT_S7_iiiPKb --------------------------
	.section	.nv.constant0._ZN43_GLOBAL__N__9ae7fba5_10_SoftMax_cu_9f978f6321softmax_warp_backwardIfN3c108BFloat16EfLi6ELb0ELb0EEEvPT0_PKT_S7_iiiPKb,"a",@progbits
	.sectionflags	@""
	.align	4
.nv.constant0._ZN43_GLOBAL__N__9ae7fba5_10_SoftMax_cu_9f978f6321softmax_warp_backwardIfN3c108BFloat16EfLi6ELb0ELb0EEEvPT0_PKT_S7_iiiPKb:
	.zero		944


//--------------------- .nv.constant0._ZN43_GLOBAL__N__9ae7fba5_10_SoftMax_cu_9f978f6321softmax_warp_backwardIfN3c108BFloat16EfLi5ELb0ELb0EEEvPT0_PKT_S7_iiiPKb --------------------------
	.section	.nv.constant0._ZN43_GLOBAL__N__9ae7fba5_10_SoftMax_cu_9f978f6321softmax_warp_backwardIfN3c108BFloat16EfLi5ELb0ELb0EEEvPT0_PKT_S7_iiiPKb,"a",@progbits
	.sectionflags	@""
	.align	4
.nv.constant0._ZN43_GLOBAL__N__9ae7fba5_10_SoftMax_cu_9f978f6321softmax_warp_backwardIfN3c108BFloat16EfLi5ELb0ELb0EEEvPT0_PKT_S7_iiiPKb:
	.zero		944


//--------------------- .nv.constant0._ZN43_GLOBAL__N__9ae7fba5_10_SoftMax_cu_9f978f6321softmax_warp_backwardIfN3c108BFloat16EfLi4ELb0ELb0EEEvPT0_PKT_S7_iiiPKb --------------------------
	.section	.nv.constant0._ZN43_GLOBAL__N__9ae7fba5_10_SoftMax_cu_9f978f6321softmax_warp_backwardIfN3c108BFloat16EfLi4ELb0ELb0EEEvPT0_PKT_S7_iiiPKb,"a",@progbits
	.sectionflags	@""
	.align	4
.nv.constant0._ZN43_GLOBAL__N__9ae7fba5_10_SoftMax_cu_9f978f6321softmax_warp_backwardIfN3c108BFloat16EfLi4ELb0ELb0EEEvPT0_PKT_S7_iiiPKb:
	.zero		944


//--------------------- .nv.constant0._ZN43_GLOBAL__N__9ae7fba5_10_SoftMax_cu_9f978f6321softmax_warp_backwardIfN3c108BFloat16EfLi3ELb0ELb0EEEvPT0_PKT_S7_iiiPKb --------------------------
	.section	.nv.constant0._ZN43_GLOBAL__N__9ae7fba5_10_SoftMax_cu_9f978f6321softmax_warp_backwardIfN3c108BFloat16EfLi3ELb0ELb0EEEvPT0_PKT_S7_iiiPKb,"a",@progbits
	.sectionflags	@""
	.align	4
.nv.constant0._ZN43_GLOBAL__N__9ae7fba5_10_SoftMax_cu_9f978f6321softmax_warp_backwardIfN3c108BFloat16EfLi3ELb0ELb0EEEvPT0_PKT_S7_iiiPKb:
	.zero		944


//--------------------- .nv.constant0._ZN43_GLOBAL__N__9ae7fba5_10_SoftMax_cu_9f978f6321softmax_warp_backwardIfN3c108BFloat16EfLi2ELb0ELb0EEEvPT0_PKT_S7_iiiPKb --------------------------
	.section	.nv.constant0._ZN43_GLOBAL__N__9ae7fba5_10_SoftMax_cu_9f978f6321softmax_warp_backwardIfN3c108BFloat16EfLi2ELb0ELb0EEEvPT0_PKT_S7_iiiPKb,"a",@progbits
	.sectionflags	@""
	.align	4
.nv.constant0._ZN43_GLOBAL__N__9ae7fba5_10_SoftMax_cu_9f978f6321softmax_warp_backwardIfN3c108BFloat16EfLi2ELb0ELb0EEEvPT0_PKT_S7_iiiPKb:
	.zero		944


//--------------------- .nv.constant0._ZN43_GLOBAL__N__9ae7fba5_10_SoftMax_cu_9f978f6321softmax_warp_backwardIfN3c108BFloat16EfLi1ELb0ELb0EEEvPT0_PKT_S7_iiiPKb --------------------------
	.section	.nv.constant0._ZN43_GLOBAL__N__9ae7fba5_10_SoftMax_cu_9f978f6321softmax_warp_backwardIfN3c108BFloat16EfLi1ELb0ELb0EEEvPT0_PKT_S7_iiiPKb,"a",@progbits
	.sectionflags	@""
	.align	4
.nv.constant0._ZN43_GLOBAL__N__9ae7fba5_10_SoftMax_cu_9f978f6321softmax_warp_backwardIfN3c108BFloat16EfLi1ELb0ELb0EEEvPT0_PKT_S7_iiiPKb:
	.zero		944


//--------------------- .nv.constant0._ZN43_GLOBAL__N__9ae7fba5_10_SoftMax_cu_9f978f6321softmax_warp_backwardIfN3c108BFloat16EfLi0ELb0ELb0EEEvPT0_PKT_S7_iiiPKb --------------------------
	.section	.nv.constant0._ZN43_GLOBAL__N__9ae7fba5_10_SoftMax_cu_9f978f6321softmax_warp_backwardIfN3c108BFloat16EfLi0ELb0ELb0EEEvPT0_PKT_S7_iiiPKb,"a",@progbits
	.sectionflags	@""
	.align	4
.nv.constant0._ZN43_GLOBAL__N__9ae7fba5_10_SoftMax_cu_9f978f6321softmax_warp_backwardIfN3c108BFloat16EfLi0ELb0ELb0EEEvPT0_PKT_S7_iiiPKb:
	.zero		944


//--------------------- .nv.constant0._ZN43_GLOBAL__N__9ae7fba5_10_SoftMax_cu_9f978f6321softmax_warp_backwardIN3c108BFloat16ES2_fLi10ELb0ELb0EEEvPT0_PKT_S7_iiiPKb --------------------------
	.section	.nv.constant0._ZN43_GLOBAL__N__9ae7fba5_10_SoftMax_cu_9f978f6321softmax_warp_backwardIN3c108BFloat16ES2_fLi10ELb0ELb0EEEvPT0_PKT_S7_iiiPKb,"a",@progbits
	.sectionflags	@""
	.align	4
.nv.constant0._ZN43_GLOBAL__N__9ae7fba5_10_SoftMax_cu_9f978f6321softmax_warp_backwardIN3c108BFloat16ES2_fLi10ELb0ELb0EEEvPT0_PKT_S7_iiiPKb:
	.zero		944


//--------------------- .nv.constant0._ZN43_GLOBAL__N__9ae7fba5_10_SoftMax_cu_9f978f6321softmax_warp_backwardIN3c108BFloat16ES2_fLi9ELb0ELb0EEEvPT0_PKT_S7_iiiPKb --------------------------
	.section	.nv.constant0._ZN43_GLOBAL__N__9ae7fba5_10_SoftMax_cu_9f978f6321softmax_warp_backwardIN3c108BFloat16ES2_fLi9ELb0ELb0EEEvPT0_PKT_S7_iiiPKb,"a",@progbits
	.sectionflags	@""
	.align	4
.nv.constant0._ZN43_GLOBAL__N__9ae7fba5_10_SoftMax_cu_9f978f6321softmax_warp_backwardIN3c108BFloat16ES2_fLi9ELb0ELb0EEEvPT0_PKT_S7_iiiPKb:
	.zero		944


//--------------------- .nv.constant0._ZN43_GLOBAL__N__9ae7fba5_10_SoftMax_cu_9f978f6321softmax_warp_backwardIN3c108BFloat16ES2_fLi8ELb0ELb0EEEvPT0_PKT_S7_iiiPKb --------------------------
	.section	.nv.constant0._ZN43_GLOBAL__N__9ae7fba5_10_SoftMax_cu_9f978f6321softmax_warp_backwardIN3c108BFloat16ES2_fLi8ELb0ELb0EEEvPT0_PKT_S7_iiiPKb,"a",@progbits
	.sectionflags	@""
	.align	4
.nv.constant0._ZN43_GLOBAL__N__9ae7fba5_10_SoftMax_cu_9f978f6321softmax_warp_backwardIN3c108BFloat16ES2_fLi8ELb0ELb0EEEvPT0_PKT_S7_iiiPKb:
	.zero		944


//--------------------- .nv.constant0._ZN43_GLOBAL__N__9ae7fba5_10_SoftMax_cu_9f978f6321softmax_warp_backwardIN3c108BFloat16ES2_fLi7ELb0ELb0EEEvPT0_PKT_S7_iiiPKb --------------------------
	.section	.nv.constant0._ZN43_GLOBAL__N__9ae7fba5_10_SoftMax_cu_9f978f6321softmax_warp_backwardIN3c108BFloat16ES2_fLi7ELb0ELb0EEEvPT0_PKT_S7_iiiPKb,"a",@progbits
	.sectionflags	@""
	.align	4
.nv.constant0._ZN43_GLOBAL__N__9ae7fba5_10_SoftMax_cu_9f978f6321softmax_warp_backwardIN3c108BFloat16ES2_fLi7ELb0ELb0EEEvPT0_PKT_S7_iiiPKb:
	.zero		944


//--------------------- .nv.constant0._ZN43_GLOBAL__N__9ae7fba5_10_SoftMax_cu_9f978f6321softmax_warp_backwardIN3c108BFloat16ES2_fLi6ELb0ELb0EEEvPT0_PKT_S7_iiiPKb --------------------------
	.section	.nv.constant0._ZN43_GLOBAL__N__9ae7fba5_10_SoftMax_cu_9f978f6321softmax_warp_backwardIN3c108BFloat16ES2_fLi6ELb0ELb0EEEvPT0_PKT_S7_iiiPKb,"a",@progbits
	.sectionflags	@""
	.align	4
.nv.constant0._ZN43_GLOBAL__N__9ae7fba5_10_SoftMax_cu_9f978f6321softmax_warp_backwardIN3c108BFloat16ES2_fLi6ELb0ELb0EEEvPT0_PKT_S7_iiiPKb:
	.zero		944


//--------------------- .nv.constant0._ZN43_GLOBAL__N__9ae7fba5_10_SoftMax_cu_9f978f6321softmax_warp_backwardIN3c108BFloat16ES2_fLi5ELb0ELb0EEEvPT0_PKT_S7_iiiPKb --------------------------
	.section	.nv.constant0._ZN43_GLOBAL__N__9ae7fba5_10_SoftMax_cu_9f978f6321softmax_warp_backwardIN3c108BFloat16ES2_fLi5ELb0ELb0EEEvPT0_PKT_S7_iiiPKb,"a",@progbits
	.sectionflags	@""
	.align	4
.nv.constant0._ZN43_GLOBAL__N__9ae7fba5_10_SoftMax_cu_9f978f6321softmax_warp_backwardIN3c108BFloat16ES2_fLi5ELb0ELb0EEEvPT0_PKT_S7_iiiPKb:
	.zero		944


//--------------------- .nv.constant0._ZN43_GLOBAL__N__9ae7fba5_10_SoftMax_cu_9f978f6321softmax_warp_backwardIN3c108BFloat16ES2_fLi4ELb0ELb0EEEvPT0_PKT_S7_iiiPKb --------------------------
	.section	.nv.constant0._ZN43_GLOBAL__N__9ae7fba5_10_SoftMax_cu_9f978f6321softmax_warp_backwardIN3c108BFloat16ES2_fLi4ELb0ELb0EEEvPT0_PKT_S7_iiiPKb,"a",@progbits
	.sectionflags	@""
	.align	4
.nv.constant0._ZN43_GLOBAL__N__9ae7fba5_10_SoftMax_cu_9f978f6321softmax_warp_backwardIN3c108BFloat16ES2_fLi4ELb0ELb0EEEvPT0_PKT_S7_iiiPKb:
	.zero		944


//--------------------- .nv.constant0._ZN43_GLOBAL__N__9ae7fba5_10_SoftMax_cu_9f978f6321softmax_warp_backwardIN3c108BFloat16ES2_fLi3ELb0ELb0EEEvPT0_PKT_S7_iiiPKb --------------------------
	.section	.nv.constant0._ZN43_GLOBAL__N__9ae7fba5_10_SoftMax_cu_9f978f6321softmax_warp_backwardIN3c108BFloat16ES2_fLi3ELb0ELb0EEEvPT0_PKT_S7_iiiPKb,"a",@progbits
	.sectionflags	@""
	.align	4
.nv.constant0._ZN43_GLOBAL__N__9ae7fba5_10_SoftMax_cu_9f978f6321softmax_warp_backwardIN3c108BFloat16ES2_fLi3ELb0ELb0EEEvPT0_PKT_S7_iiiPKb:
	.zero		944


//--------------------- .nv.constant0._ZN43_GLOBAL__N__9ae7fba5_10_SoftMax_cu_9f978f6321softmax_warp_backwardIN3c108BFloat16ES2_fLi2ELb0ELb0EEEvPT0_PKT_S7_iiiPKb --------------------------
	.section	.nv.constant0._ZN43_GLOBAL__N__9ae7fba5_10_SoftMax_cu_9f978f6321softmax_warp_backwardIN3c108BFloat16ES2_fLi2ELb0ELb0EEEvPT0_PKT_S7_iiiPKb,"a",@progbits
	.sectionflags	@""
	.align	4
.nv.constant0._ZN43_GLOBAL__N__9ae7fba5_10_SoftMax_cu_9f978f6321softmax_warp_backwardIN3c108BFloat16ES2_fLi2ELb0ELb0EEEvPT0_PKT_S7_iiiPKb:
	.zero		944


//--------------------- .nv.constant0._ZN43_GLOBAL__N__9ae7fba5_10_SoftMax_cu_9f978f6321softmax_warp_backwardIN3c108BFloat16ES2_fLi1ELb0ELb0EEEvPT0_PKT_S7_iiiPKb --------------------------
	.section	.nv.constant0._ZN43_GLOBAL__N__9ae7fba5_10_SoftMax_cu_9f978f6321softmax_warp_backwardIN3c108BFloat16ES2_fLi1ELb0ELb0EEEvPT0_PKT_S7_iiiPKb,"a",@progbits
	.sectionflags	@""
	.align	4
.nv.constant0._ZN43_GLOBAL__N__9ae7fba5_10_SoftMax_cu_9f978f6321softmax_warp_backwardIN3c108BFloat16ES2_fLi1ELb0ELb0EEEvPT0_PKT_S7_iiiPKb:
	.zero		944


//--------------------- .nv.constant0._ZN43_GLOBAL__N__9ae7fba5_10_SoftMax_cu_9f978f6321softmax_warp_backwardIN3c108BFloat16ES2_fLi0ELb0ELb0EEEvPT0_PKT_S7_iiiPKb --------------------------
	.section	.nv.constant0._ZN43_GLOBAL__N__9ae7fba5_10_SoftMax_cu_9f978f6321softmax_warp_backwardIN3c108BFloat16ES2_fLi0ELb0ELb0EEEvPT0_PKT_S7_iiiPKb,"a",@progbits
	.sectionflags	@""
	.align	4
.nv.constant0._ZN43_GLOBAL__N__9ae7fba5_10_SoftMax_cu_9f978f6321softmax_warp_backwardIN3c108BFloat16ES2_fLi0ELb0ELb0EEEvPT0_PKT_S7_iiiPKb:
	.zero		944


//--------------------- .nv.constant0._ZN43_GLOBAL__N__9ae7fba5_10_SoftMax_cu_9f978f6321softmax_warp_backwardIfN3c104HalfEfLi10ELb0ELb0EEEvPT0_PKT_S7_iiiPKb --------------------------
	.section	.nv.constant0._ZN43_GLOBAL__N__9ae7fba5_10_SoftMax_cu_9f978f6321softmax_warp_backwardIfN3c104HalfEfLi10ELb0ELb0EEEvPT0_PKT_S7_iiiPKb,"a",@progbits
	.sectionflags	@""
	.align	4
.nv.constant0._ZN43_GLOBAL__N__9ae7fba5_10_SoftMax_cu_9f978f6321softmax_warp_backwardIfN3c104HalfEfLi10ELb0ELb0EEEvPT0_PKT_S7_iiiPKb:
	.zero		944


//--------------------- .nv.constant0._ZN43_GLOBAL__N__9ae7fba5_10_SoftMax_cu_9f978f6321softmax_warp_backwardIfN3c104HalfEfLi9ELb0ELb0EEEvPT0_PKT_S7_iiiPKb --------------------------
	.section	.nv.constant0._ZN43_GLOBAL__N__9ae7fba5_10_SoftMax_cu_9f978f6321softmax_warp_backwardIfN3c104HalfEfLi9ELb0ELb0EEEvPT0_PKT_S7_iiiPKb,"a",@progbits
	.sectionflags	@""
	.align	4
.nv.constant0._ZN43_GLOBAL__N__9ae7fba5_10_SoftMax_cu_9f978f6321softmax_warp_backwardIfN3c104HalfEfLi9ELb0ELb0EEEvPT0_PKT_S7_iiiPKb:
	.zero		944


//--------------------- .nv.constant0._ZN43_GLOBAL__N__9ae7fba5_10_SoftMax_cu_9f978f6321softmax_warp_backwardIfN3c104HalfEfLi8ELb0ELb0EEEvPT0_PKT_S7_iiiPKb --------------------------
	.section	.nv.constant0._ZN43_GLOBAL__N__9ae7fba5_10_SoftMax_cu_9f978f6321softmax_warp_backwardIfN3c104HalfEfLi8ELb0ELb0EEEvPT0_PKT_S7_iiiPKb,"a",@progbits
	.sectionflags	@""
	.align	4
.nv.constant0._ZN43_GLOBAL__N__9ae7fba5_10_SoftMax_cu_9f978f6321softmax_warp_backwardIfN3c104HalfEfLi8ELb0ELb0EEEvPT0_PKT_S7_iiiPKb:
	.zero		944


//--------------------- .nv.constant0._ZN43_GLOBAL__N__9ae7fba5_10_SoftMax_cu_9f978f6321softmax_warp_backwardIfN3c104HalfEfLi7ELb0ELb0EEEvPT0_PKT_S7_iiiPKb --------------------------
	.section	.nv.constant0._ZN43_GLOBAL__N__9ae7fba5_10_SoftMax_cu_9f978f6321softmax_warp_backwardIfN3c104HalfEfLi7ELb0ELb0EEEvPT0_PKT_S7_iiiPKb,"a",@progbits
	.sectionflags	@""
	.align	4
.nv.constant0._ZN43_GLOBAL__N__9ae7fba5_10_SoftMax_cu_9f978f6321softmax_warp_backwardIfN3c104HalfEfLi7ELb0ELb0EEEvPT0_PKT_S7_iiiPKb:
	.zero		944


//--------------------- .nv.constant0._ZN43_GLOBAL__N__9ae7fba5_10_SoftMax_cu_9f978f6321softmax_warp_backwardIfN3c104HalfEfLi6ELb0ELb0EEEvPT0_PKT_S7_iiiPKb --------------------------
	.section	.nv.constant0._ZN43_GLOBAL__N__9ae7fba5_10_SoftMax_cu_9f978f6321softmax_warp_backwardIfN3c104HalfEfLi6ELb0ELb0EEEvPT0_PKT_S7_iiiPKb,"a",@progbits
	.sectionflags	@""
	.align	4
.nv.constant0._ZN43_GLOBAL__N__9ae7fba5_10_SoftMax_cu_9f978f6321softmax_warp_backwardIfN3c104HalfEfLi6ELb0ELb0EEEvPT0_PKT_S7_iiiPKb:
	.zero		944


//--------------------- .nv.constant0._ZN43_GLOBAL__N__9ae7fba5_10_SoftMax_cu_9f978f6321softmax_warp_backwardIfN3c104HalfEfLi5ELb0ELb0EEEvPT0_PKT_S7_iiiPKb --------------------------
	.section	.nv.constant0._ZN43_GLOBAL__N__9ae7fba5_10_SoftMax_cu_9f978f6321softmax_warp_backwardIfN3c104HalfEfLi5ELb0ELb0EEEvPT0_PKT_S7_iiiPKb,"a",@progbits
	.sectionflags	@""
	.align	4
.nv.constant0._ZN43_GLOBAL__N__9ae7fba5_10_SoftMax_cu_9f978f6321softmax_warp_backwardIfN3c104HalfEfLi5ELb0ELb0EEEvPT0_PKT_S7_iiiPKb:
	.zero		944


//--------------------- .nv.constant0._ZN43_GLOBAL__N__9ae7fba5_10_SoftMax_cu_9f978f6321softmax_warp_backwardIfN3c104HalfEfLi4ELb0ELb0EEEvPT0_PKT_S7_iiiPKb --------------------------
	.section	.nv.constant0._ZN43_GLOBAL__N__9ae7fba5_10_SoftMax_cu_9f978f6321softmax_warp_backwardIfN3c104HalfEfLi4ELb0ELb0EEEvPT0_PKT_S7_iiiPKb,"a",@progbits
	.sectionflags	@""
	.align	4
.nv.constant0._ZN43_GLOBAL__N__9ae7fba5_10_SoftMax_cu_9f978f6321softmax_warp_backwardIfN3c104HalfEfLi4ELb0ELb0EEEvPT0_PKT_S7_iiiPKb:
	.zero		944


//--------------------- .nv.constant0._ZN43_GLOBAL__N__9ae7fba5_10_SoftMax_cu_9f978f6321softmax_warp_backwardIfN3c104HalfEfLi3ELb0ELb0EEEvPT0_PKT_S7_iiiPKb --------------------------
	.section	.nv.constant0._ZN43_GLOBAL__N__9ae7fba5_10_SoftMax_cu_9f978f6321softmax_warp_backwardIfN3c104HalfEfLi3ELb0ELb0EEEvPT0_PKT_S7_iiiPKb,"a",@progbits
	.sectionflags	@""
	.align	4
.nv.constant0._ZN43_GLOBAL__N__9ae7fba5_10_SoftMax_cu_9f978f6321softmax_warp_backwardIfN3c104HalfEfLi3ELb0ELb0EEEvPT0_PKT_S7_iiiPKb:
	.zero		944


//--------------------- .nv.constant0._ZN43_GLOBAL__N__9ae7fba5_10_SoftMax_cu_9f978f6321softmax_warp_backwardIfN3c104HalfEfLi2ELb0ELb0EEEvPT0_PKT_S7_iiiPKb --------------------------
	.section	.nv.constant0._ZN43_GLOBAL__N__9ae7fba5_10_SoftMax_cu_9f978f6321softmax_warp_backwardIfN3c104HalfEfLi2ELb0ELb0EEEvPT0_PKT_S7_iiiPKb,"a",@progbits
	.sectionflags	@""
	.align	4
.nv.constant0._ZN43_GLOBAL__N__9ae7fba5_10_SoftMax_cu_9f978f6321softmax_warp_backwardIfN3c104HalfEfLi2ELb0ELb0EEEvPT0_PKT_S7_iiiPKb:
	.zero		944


//--------------------- .nv.constant0._ZN43_GLOBAL__N__9ae7fba5_10_SoftMax_cu_9f978f6321softmax_warp_backwardIfN3c104HalfEfLi1ELb0ELb0EEEvPT0_PKT_S7_iiiPKb --------------------------
	.section	.nv.constant0._ZN43_GLOBAL__N__9ae7fba5_10_SoftMax_cu_9f978f6321softmax_warp_backwardIfN3c104HalfEfLi1ELb0ELb0EEEvPT0_PKT_S7_iiiPKb,"a",@progbits
	.sectionflags	@""
	.align	4
.nv.constant0._ZN43_GLOBAL__N__9ae7fba5_10_SoftMax_cu_9f978f6321softmax_warp_backwardIfN3c104HalfEfLi1ELb0ELb0EEEvPT0_PKT_S7_iiiPKb:
	.zero		944


//--------------------- .nv.constant0._ZN43_GLOBAL__N__9ae7fba5_10_SoftMax_cu_9f978f6321softmax_warp_backwardIfN3c104HalfEfLi0ELb0ELb0EEEvPT0_PKT_S7_iiiPKb --------------------------
	.section	.nv.constant0._ZN43_GLOBAL__N__9ae7fba5_10_SoftMax_cu_9f978f6321softmax_warp_backwardIfN3c104HalfEfLi0ELb0ELb0EEEvPT0_PKT_S7_iiiPKb,"a",@progbits
	.sectionflags	@""
	.align	4
.nv.constant0._ZN43_GLOBAL__N__9ae7fba5_10_SoftMax_cu_9f978f6321softmax_warp_backwardIfN3c104HalfEfLi0ELb0ELb0EEEvPT0_PKT_S7_iiiPKb:
	.zero		944


//--------------------- .nv.constant0._ZN43_GLOBAL__N__9ae7fba5_10_SoftMax_cu_9f978f6321softmax_warp_backwardIN3c104HalfES2_fLi10ELb0ELb0EEEvPT0_PKT_S7_iiiPKb --------------------------
	.section	.nv.constant0._ZN43_GLOBAL__N__9ae7fba5_10_SoftMax_cu_9f978f6321softmax_warp_backwardIN3c104HalfES2_fLi10ELb0ELb0EEEvPT0_PKT_S7_iiiPKb,"a",@progbits
	.sectionflags	@""
	.align	4
.nv.constant0._ZN43_GLOBAL__N__9ae7fba5_10_SoftMax_cu_9f978f6321softmax_warp_backwardIN3c104HalfES2_fLi10ELb0ELb0EEEvPT0_PKT_S7_iiiPKb:
	.zero		944


//--------------------- .nv.constant0._ZN43_GLOBAL__N__9ae7fba5_10_SoftMax_cu_9f978f6321softmax_warp_backwardIN3c104HalfES2_fLi9ELb0ELb0EEEvPT0_PKT_S7_iiiPKb --------------------------
	.section	.nv.constant0._ZN43_GLOBAL__N__9ae7fba5_10_SoftMax_cu_9f978f6321softmax_warp_backwardIN3c104HalfES2_fLi9ELb0ELb0EEEvPT0_PKT_S7_iiiPKb,"a",@progbits
	.sectionflags	@""
	.align	4
.nv.constant0._ZN43_GLOBAL__N__9ae7fba5_10_SoftMax_cu_9f978f6321softmax_warp_backwardIN3c104HalfES2_fLi9ELb0ELb0EEEvPT0_PKT_S7_iiiPKb:
	.zero		944


//--------------------- .nv.constant0._ZN43_GLOBAL__N__9ae7fba5_10_SoftMax_cu_9f978f6321softmax_warp_backwardIN3c104HalfES2_fLi8ELb0ELb0EEEvPT0_PKT_S7_iiiPKb --------------------------
	.section	.nv.constant0._ZN43_GLOBAL__N__9ae7fba5_10_SoftMax_cu_9f978f6321softmax_warp_backwardIN3c104HalfES2_fLi8ELb0ELb0EEEvPT0_PKT_S7_iiiPKb,"a",@progbits
	.sectionflags	@""
	.align	4
.nv.constant0._ZN43_GLOBAL__N__9ae7fba5_10_SoftMax_cu_9f978f6321softmax_warp_backwardIN3c104HalfES2_fLi8ELb0ELb0EEEvPT0_PKT_S7_iiiPKb:
	.zero		944


//--------------------- .nv.constant0._ZN43_GLOBAL__N__9ae7fba5_10_SoftMax_cu_9f978f6321softmax_warp_backwardIN3c104HalfES2_fLi7ELb0ELb0EEEvPT0_PKT_S7_iiiPKb --------------------------
	.section	.nv.constant0._ZN43_GLOBAL__N__9ae7fba5_10_SoftMax_cu_9f978f6321softmax_warp_backwardIN3c104HalfES2_fLi7ELb0ELb0EEEvPT0_PKT_S7_iiiPKb,"a",@progbits
	.sectionflags	@""
	.align	4
.nv.constant0._ZN43_GLOBAL__N__9ae7fba5_10_SoftMax_cu_9f978f6321softmax_warp_backwardIN3c104HalfES2_fLi7ELb0ELb0EEEvPT0_PKT_S7_iiiPKb:
	.zero		944


//--------------------- .nv.constant0._ZN43_GLOBAL__N__9ae7fba5_10_SoftMax_cu_9f978f6321softmax_warp_backwardIN3c104HalfES2_fLi6ELb0ELb0EEEvPT0_PKT_S7_iiiPKb --------------------------
	.section	.nv.constant0._ZN43_GLOBAL__N__9ae7fba5_10_SoftMax_cu_9f978f6321softmax_warp_backwardIN3c104HalfES2_fLi6ELb0ELb0EEEvPT0_PKT_S7_iiiPKb,"a",@progbits
	.sectionflags	@""
	.align	4
.nv.constant0._ZN43_GLOBAL__N__9ae7fba5_10_SoftMax_cu_9f978f6321softmax_warp_backwardIN3c104HalfES2_fLi6ELb0ELb0EEEvPT0_PKT_S7_iiiPKb:
	.zero		944


//--------------------- .nv.constant0._ZN43_GLOBAL__N__9ae7fba5_10_SoftMax_cu_9f978f6321softmax_warp_backwardIN3c104HalfES2_fLi5ELb0ELb0EEEvPT0_PKT_S7_iiiPKb --------------------------
	.section	.nv.constant0._ZN43_GLOBAL__N__9ae7fba5_10_SoftMax_cu_9f978f6321softmax_warp_backwardIN3c104HalfES2_fLi5ELb0ELb0EEEvPT0_PKT_S7_iiiPKb,"a",@progbits
	.sectionflags	@""
	.align	4
.nv.constant0._ZN43_GLOBAL__N__9ae7fba5_10_SoftMax_cu_9f978f6321softmax_warp_backwardIN3c104HalfES2_fLi5ELb0ELb0EEEvPT0_PKT_S7_iiiPKb:
	.zero		944


//--------------------- .nv.constant0._ZN43_GLOBAL__N__9ae7fba5_10_SoftMax_cu_9f978f6321softmax_warp_backwardIN3c104HalfES2_fLi4ELb0ELb0EEEvPT0_PKT_S7_iiiPKb --------------------------
	.section	.nv.constant0._ZN43_GLOBAL__N__9ae7fba5_10_SoftMax_cu_9f978f6321softmax_warp_backwardIN3c104HalfES2_fLi4ELb0ELb0EEEvPT0_PKT_S7_iiiPKb,"a",@progbits
	.sectionflags	@""
	.align	4
.nv.constant0._ZN43_GLOBAL__N__9ae7fba5_10_SoftMax_cu_9f978f6321softmax_warp_backwardIN3c104HalfES2_fLi4ELb0ELb0EEEvPT0_PKT_S7_iiiPKb:
	.zero		944


//--------------------- .nv.constant0._ZN43_GLOBAL__N__9ae7fba5_10_SoftMax_cu_9f978f6321softmax_warp_backwardIN3c104HalfES2_fLi3ELb0ELb0EEEvPT0_PKT_S7_iiiPKb --------------------------
	.section	.nv.constant0._ZN43_GLOBAL__N__9ae7fba5_10_SoftMax_cu_9f978f6321softmax_warp_backwardIN3c104HalfES2_fLi3ELb0ELb0EEEvPT0_PKT_S7_iiiPKb,"a",@progbits
	.sectionflags	@""
	.align	4
.nv.constant0._ZN43_GLOBAL__N__9ae7fba5_10_SoftMax_cu_9f978f6321softmax_warp_backwardIN3c104HalfES2_fLi3ELb0ELb0EEEvPT0_PKT_S7_iiiPKb:
	.zero		944


//--------------------- .nv.constant0._ZN43_GLOBAL__N__9ae7fba5_10_SoftMax_cu_9f978f6321softmax_warp_backwardIN3c104HalfES2_fLi2ELb0ELb0EEEvPT0_PKT_S7_iiiPKb --------------------------
	.section	.nv.constant0._ZN43_GLOBAL__N__9ae7fba5_10_SoftMax_cu_9f978f6321softmax_warp_backwardIN3c104HalfES2_fLi2ELb0ELb0EEEvPT0_PKT_S7_iiiPKb,"a",@progbits
	.sectionflags	@""
	.align	4
.nv.constant0._ZN43_GLOBAL__N__9ae7fba5_10_SoftMax_cu_9f978f6321softmax_warp_backwardIN3c104HalfES2_fLi2ELb0ELb0EEEvPT0_PKT_S7_iiiPKb:
	.zero		944


//--------------------- .nv.constant0._ZN43_GLOBAL__N__9ae7fba5_10_SoftMax_cu_9f978f6321softmax_warp_backwardIN3c104HalfES2_fLi1ELb0ELb0EEEvPT0_PKT_S7_iiiPKb --------------------------
	.section	.nv.constant0._ZN43_GLOBAL__N__9ae7fba5_10_SoftMax_cu_9f978f6321softmax_warp_backwardIN3c104HalfES2_fLi1ELb0ELb0EEEvPT0_PKT_S7_iiiPKb,"a",@progbits
	.sectionflags	@""
	.align	4
.nv.constant0._ZN43_GLOBAL__N__9ae7fba5_10_SoftMax_cu_9f978f6321softmax_warp_backwardIN3c104HalfES2_fLi1ELb0ELb0EEEvPT0_PKT_S7_iiiPKb:
	.zero		944


//--------------------- .nv.constant0._ZN43_GLOBAL__N__9ae7fba5_10_SoftMax_cu_9f978f6321softmax_warp_backwardIN3c104HalfES2_fLi0ELb0ELb0EEEvPT0_PKT_S7_iiiPKb --------------------------
	.section	.nv.constant0._ZN43_GLOBAL__N__9ae7fba5_10_SoftMax_cu_9f978f6321softmax_warp_backwardIN3c104HalfES2_fLi0ELb0ELb0EEEvPT0_PKT_S7_iiiPKb,"a",@progbits
	.sectionflags	@""
	.align	4
.nv.constant0._ZN43_GLOBAL__N__9ae7fba5_10_SoftMax_cu_9f978f6321softmax_warp_backwardIN3c104HalfES2_fLi0ELb0ELb0EEEvPT0_PKT_S7_iiiPKb:
	.zero		944


//--------------------- .nv.constant0._ZN43_GLOBAL__N__9ae7fba5_10_SoftMax_cu_9f978f6321softmax_warp_backwardIfffLi10ELb0ELb0EEEvPT0_PKT_S5_iiiPKb --------------------------
	.section	.nv.constant0._ZN43_GLOBAL__N__9ae7fba5_10_SoftMax_cu_9f978f6321softmax_warp_backwardIfffLi10ELb0ELb0EEEvPT0_PKT_S5_iiiPKb,"a",@progbits
	.sectionflags	@""
	.align	4
.nv.constant0._ZN43_GLOBAL__N__9ae7fba5_10_SoftMax_cu_9f978f6321softmax_warp_backwardIfffLi10ELb0ELb0EEEvPT0_PKT_S5_iiiPKb:
	.zero		944


//--------------------- .nv.constant0._ZN43_GLOBAL__N__9ae7fba5_10_SoftMax_cu_9f978f6321softmax_warp_backwardIfffLi9ELb0ELb0EEEvPT0_PKT_S5_iiiPKb --------------------------
	.section	.nv.constant0._ZN43_GLOBAL__N__9ae7fba5_10_SoftMax_cu_9f978f6321softmax_warp_backwardIfffLi9ELb0ELb0EEEvPT0_PKT_S5_iiiPKb,"a",@progbits
	.sectionflags	@""
	.align	4
.nv.constant0._ZN43_GLOBAL__N__9ae7fba5_10_SoftMax_cu_9f978f6321softmax_warp_backwardIfffLi9ELb0ELb0EEEvPT0_PKT_S5_iiiPKb:
	.zero		944


//--------------------- .nv.constant0._ZN43_GLOBAL__N__9ae7fba5_10_SoftMax_cu_9f978f6321softmax_warp_backwardIfffLi8ELb0ELb0EEEvPT0_PKT_S5_iiiPKb --------------------------
	.section	.nv.constant0._ZN43_GLOBAL__N__9ae7fba5_10_SoftMax_cu_9f978f6321softmax_warp_backwardIfffLi8ELb0ELb0EEEvPT0_PKT_S5_iiiPKb,"a",@progbits
	.sectionflags	@""
	.align	4
.nv.constant0._ZN43_GLOBAL__N__9ae7fba5_10_SoftMax_cu_9f978f6321softmax_warp_backwardIfffLi8ELb0ELb0EEEvPT0_PKT_S5_iiiPKb:
	.zero		944


//--------------------- .nv.constant0._ZN43_GLOBAL__N__9ae7fba5_10_SoftMax_cu_9f978f6321softmax_warp_backwardIfffLi7ELb0ELb0EEEvPT0_PKT_S5_iiiPKb --------------------------
	.section	.nv.constant0._ZN43_GLOBAL__N__9ae7fba5_10_SoftMax_cu_9f978f6321softmax_warp_backwardIfffLi7ELb0ELb0EEEvPT0_PKT_S5_iiiPKb,"a",@progbits
	.sectionflags	@""
	.align	4
.nv.constant0._ZN43_GLOBAL__N__9ae7fba5_10_SoftMax_cu_9f978f6321softmax_warp_backwardIfffLi7ELb0ELb0EEEvPT0_PKT_S5_iiiPKb:
	.zero		944


//--------------------- .nv.constant0._ZN43_GLOBAL__N__9ae7fba5_10_SoftMax_cu_9f978f6321softmax_warp_backwardIfffLi6ELb0ELb0EEEvPT0_PKT_S5_iiiPKb --------------------------
	.section	.nv.constant0._ZN43_GLOBAL__N__9ae7fba5_10_SoftMax_cu_9f978f6321softmax_warp_backwardIfffLi6ELb0ELb0EEEvPT0_PKT_S5_iiiPKb,"a",@progbits
	.sectionflags	@""
	.align	4
.nv.constant0._ZN43_GLOBAL__N__9ae7fba5_10_SoftMax_cu_9f978f6321softmax_warp_backwardIfffLi6ELb0ELb0EEEvPT0_PKT_S5_iiiPKb:
	.zero		944


//--------------------- .nv.constant0._ZN43_GLOBAL__N__9ae7fba5_10_SoftMax_cu_9f978f6321softmax_warp_backwardIfffLi5ELb0ELb0EEEvPT0_PKT_S5_iiiPKb --------------------------
	.section	.nv.constant0._ZN43_GLOBAL__N__9ae7fba5_10_SoftMax_cu_9f978f6321softmax_warp_backwardIfffLi5ELb0ELb0EEEvPT0_PKT_S5_iiiPKb,"a",@progbits
	.sectionflags	@""
	.align	4
.nv.constant0._ZN43_GLOBAL__N__9ae7fba5_10_SoftMax_cu_9f978f6321softmax_warp_backwardIfffLi5ELb0ELb0EEEvPT0_PKT_S5_iiiPKb:
	.zero		944


//--------------------- .nv.constant0._ZN43_GLOBAL__N__9ae7fba5_10_SoftMax_cu_9f978f6321softmax_warp_backwardIfffLi4ELb0ELb0EEEvPT0_PKT_S5_iiiPKb --------------------------
	.section	.nv.constant0._ZN43_GLOBAL__N__9ae7fba5_10_SoftMax_cu_9f978f6321softmax_warp_backwardIfffLi4ELb0ELb0EEEvPT0_PKT_S5_iiiPKb,"a",@progbits
	.sectionflags	@""
	.align	4
.nv.constant0._ZN43_GLOBAL__N__9ae7fba5_10_SoftMax_cu_9f978f6321softmax_warp_backwardIfffLi4ELb0ELb0EEEvPT0_PKT_S5_iiiPKb:
	.zero		944


//--------------------- .nv.constant0._ZN43_GLOBAL__N__9ae7fba5_10_SoftMax_cu_9f978f6321softmax_warp_backwardIfffLi3ELb0ELb0EEEvPT0_PKT_S5_iiiPKb --------------------------
	.section	.nv.constant0._ZN43_GLOBAL__N__9ae7fba5_10_SoftMax_cu_9f978f6321softmax_warp_backwardIfffLi3ELb0ELb0EEEvPT0_PKT_S5_iiiPKb,"a",@progbits
	.sectionflags	@""
	.align	4
.nv.constant0._ZN43_GLOBAL__N__9ae7fba5_10_SoftMax_cu_9f978f6321softmax_warp_backwardIfffLi3ELb0ELb0EEEvPT0_PKT_S5_iiiPKb:
	.zero		944


//--------------------- .nv.constant0._ZN43_GLOBAL__N__9ae7fba5_10_SoftMax_cu_9f978f6321softmax_warp_backwardIfffLi2ELb0ELb0EEEvPT0_PKT_S5_iiiPKb --------------------------
	.section	.nv.constant0._ZN43_GLOBAL__N__9ae7fba5_10_SoftMax_cu_9f978f6321softmax_warp_backwardIfffLi2ELb0ELb0EEEvPT0_PKT_S5_iiiPKb,"a",@progbits
	.sectionflags	@""
	.align	4
.nv.constant0._ZN43_GLOBAL__N__9ae7fba5_10_SoftMax_cu_9f978f6321softmax_warp_backwardIfffLi2ELb0ELb0EEEvPT0_PKT_S5_iiiPKb:
	.zero		944


//--------------------- .nv.constant0._ZN43_GLOBAL__N__9ae7fba5_10_SoftMax_cu_9f978f6321softmax_warp_backwardIfffLi1ELb0ELb0EEEvPT0_PKT_S5_iiiPKb --------------------------
	.section	.nv.constant0._ZN43_GLOBAL__N__9ae7fba5_10_SoftMax_cu_9f978f6321softmax_warp_backwardIfffLi1ELb0ELb0EEEvPT0_PKT_S5_iiiPKb,"a",@progbits
	.sectionflags	@""
	.align	4
.nv.constant0._ZN43_GLOBAL__N__9ae7fba5_10_SoftMax_cu_9f978f6321softmax_warp_backwardIfffLi1ELb0ELb0EEEvPT0_PKT_S5_iiiPKb:
	.zero		944


//--------------------- .nv.constant0._ZN43_GLOBAL__N__9ae7fba5_10_SoftMax_cu_9f978f6321softmax_warp_backwardIfffLi0ELb0ELb0EEEvPT0_PKT_S5_iiiPKb --------------------------
	.section	.nv.constant0._ZN43_GLOBAL__N__9ae7fba5_10_SoftMax_cu_9f978f6321softmax_warp_backwardIfffLi0ELb0ELb0EEEvPT0_PKT_S5_iiiPKb,"a",@progbits
	.sectionflags	@""
	.align	4
.nv.constant0._ZN43_GLOBAL__N__9ae7fba5_10_SoftMax_cu_9f978f6321softmax_warp_backwardIfffLi0ELb0ELb0EEEvPT0_PKT_S5_iiiPKb:
	.zero		944


//--------------------- .nv.constant0._ZN43_GLOBAL__N__9ae7fba5_10_SoftMax_cu_9f978f6321softmax_warp_backwardIdddLi10ELb0ELb0EEEvPT0_PKT_S5_iiiPKb --------------------------
	.section	.nv.constant0._ZN43_GLOBAL__N__9ae7fba5_10_SoftMax_cu_9f978f6321softmax_warp_backwardIdddLi10ELb0ELb0EEEvPT0_PKT_S5_iiiPKb,"a",@progbits
	.sectionflags	@""
	.align	4
.nv.constant0._ZN43_GLOBAL__N__9ae7fba5_10_SoftMax_cu_9f978f6321softmax_warp_backwardIdddLi10ELb0ELb0EEEvPT0_PKT_S5_iiiPKb:
	.zero		944


//--------------------- .nv.constant0._ZN43_GLOBAL__N__9ae7fba5_10_SoftMax_cu_9f978f6321softmax_warp_backwardIdddLi9ELb0ELb0EEEvPT0_PKT_S5_iiiPKb --------------------------
	.section	.nv.constant0._ZN43_GLOBAL__N__9ae7fba5_10_SoftMax_cu_9f978f6321softmax_warp_backwardIdddLi9ELb0ELb0EEEvPT0_PKT_S5_iiiPKb,"a",@progbits
	.sectionflags	@""
	.align	4
.nv.constant0._ZN43_GLOBAL__N__9ae7fba5_10_SoftMax_cu_9f978f6321softmax_warp_backwardIdddLi9ELb0ELb0EEEvPT0_PKT_S5_iiiPKb:
	.zero		944


//--------------------- .nv.constant0._ZN43_GLOBAL__N__9ae7fba5_10_SoftMax_cu_9f978f6321softmax_warp_backwardIdddLi8ELb0ELb0EEEvPT0_PKT_S5_iiiPKb --------------------------
	.section	.nv.constant0._ZN43_GLOBAL__N__9ae7fba5_10_SoftMax_cu_9f978f6321softmax_warp_backwardIdddLi8ELb0ELb0EEEvPT0_PKT_S5_iiiPKb,"a",@progbits
	.sectionflags	@""
	.align	4
.nv.constant0._ZN43_GLOBAL__N__9ae7fba5_10_SoftMax_cu_9f978f6321softmax_warp_backwardIdddLi8ELb0ELb0EEEvPT0_PKT_S5_iiiPKb:
	.zero		944


//--------------------- .nv.constant0._ZN43_GLOBAL__N__9ae7fba5_10_SoftMax_cu_9f978f6321softmax_warp_backwardIdddLi7ELb0ELb0EEEvPT0_PKT_S5_iiiPKb --------------------------
	.section	.nv.constant0._ZN43_GLOBAL__N__9ae7fba5_10_SoftMax_cu_9f978f6321softmax_warp_backwardIdddLi7ELb0ELb0EEEvPT0_PKT_S5_iiiPKb,"a",@progbits
	.sectionflags	@""
	.align	4
.nv.constant0._ZN43_GLOBAL__N__9ae7fba5_10_SoftMax_cu_9f978f6321softmax_warp_backwardIdddLi7ELb0ELb0EEEvPT0_PKT_S5_iiiPKb:
	.zero		944


//--------------------- .nv.constant0._ZN43_GLOBAL__N__9ae7fba5_10_SoftMax_cu_9f978f6321softmax_warp_backwardIdddLi6ELb0ELb0EEEvPT0_PKT_S5_iiiPKb --------------------------
	.section	.nv.constant0._ZN43_GLOBAL__N__9ae7fba5_10_SoftMax_cu_9f978f6321softmax_warp_backwardIdddLi6ELb0ELb0EEEvPT0_PKT_S5_iiiPKb,"a",@progbits
	.sectionflags	@""
	.align	4
.nv.constant0._ZN43_GLOBAL__N__9ae7fba5_10_SoftMax_cu_9f978f6321softmax_warp_backwardIdddLi6ELb0ELb0EEEvPT0_PKT_S5_iiiPKb:
	.zero		944


//--------------------- .nv.constant0._ZN43_GLOBAL__N__9ae7fba5_10_SoftMax_cu_9f978f6321softmax_warp_backwardIdddLi5ELb0ELb0EEEvPT0_PKT_S5_iiiPKb --------------------------
	.section	.nv.constant0._ZN43_GLOBAL__N__9ae7fba5_10_SoftMax_cu_9f978f6321softmax_warp_backwardIdddLi5ELb0ELb0EEEvPT0_PKT_S5_iiiPKb,"a",@progbits
	.sectionflags	@""
	.align	4
.nv.constant0._ZN43_GLOBAL__N__9ae7fba5_10_SoftMax_cu_9f978f6321softmax_warp_backwardIdddLi5ELb0ELb0EEEvPT0_PKT_S5_iiiPKb:
	.zero		944


//--------------------- .nv.constant0._ZN43_GLOBAL__N__9ae7fba5_10_SoftMax_cu_9f978f6321softmax_warp_backwardIdddLi4ELb0ELb0EEEvPT0_PKT_S5_iiiPKb --------------------------
	.section	.nv.constant0._ZN43_GLOBAL__N__9ae7fba5_10_SoftMax_cu_9f978f6321softmax_warp_backwardIdddLi4ELb0ELb0EEEvPT0_PKT_S5_iiiPKb,"a",@progbits
	.sectionflags	@""
	.align	4
.nv.constant0._ZN43_GLOBAL__N__9ae7fba5_10_SoftMax_cu_9f978f6321softmax_warp_backwardIdddLi4ELb0ELb0EEEvPT0_PKT_S5_iiiPKb:
	.zero		944


//--------------------- .nv.constant0._ZN43_GLOBAL__N__9ae7fba5_10_SoftMax_cu_9f978f6321softmax_warp_backwardIdddLi3ELb0ELb0EEEvPT0_PKT_S5_iiiPKb --------------------------
	.section	.nv.constant0._ZN43_GLOBAL__N__9ae7fba5_10_SoftMax_cu_9f978f6321softmax_warp_backwardIdddLi3ELb0ELb0EEEvPT0_PKT_S5_iiiPKb,"a",@progbits
	.sectionflags	@""
	.align	4
.nv.constant0._ZN43_GLOBAL__N__9ae7fba5_10_SoftMax_cu_9f978f6321softmax_warp_backwardIdddLi3ELb0ELb0EEEvPT0_PKT_S5_iiiPKb:
	.zero		944


//--------------------- .nv.constant0._ZN43_GLOBAL__N__9ae7fba5_10_SoftMax_cu_9f978f6321softmax_warp_backwardIdddLi2ELb0ELb0EEEvPT0_PKT_S5_iiiPKb --------------------------
	.section	.nv.constant0._ZN43_GLOBAL__N__9ae7fba5_10_SoftMax_cu_9f978f6321softmax_warp_backwardIdddLi2ELb0ELb0EEEvPT0_PKT_S5_iiiPKb,"a",@progbits
	.sectionflags	@""
	.align	4
.nv.constant0._ZN43_GLOBAL__N__9ae7fba5_10_SoftMax_cu_9f978f6321softmax_warp_backwardIdddLi2ELb0ELb0EEEvPT0_PKT_S5_iiiPKb:
	.zero		944


//--------------------- .nv.constant0._ZN43_GLOBAL__N__9ae7fba5_10_SoftMax_cu_9f978f6321softmax_warp_backwardIdddLi1ELb0ELb0EEEvPT0_PKT_S5_iiiPKb --------------------------
	.section	.nv.constant0._ZN43_GLOBAL__N__9ae7fba5_10_SoftMax_cu_9f978f6321softmax_warp_backwardIdddLi1ELb0ELb0EEEvPT0_PKT_S5_iiiPKb,"a",@progbits
	.sectionflags	@""
	.align	4
.nv.constant0._ZN43_GLOBAL__N__9ae7fba5_10_SoftMax_cu_9f978f6321softmax_warp_backwardIdddLi1ELb0ELb0EEEvPT0_PKT_S5_iiiPKb:
	.zero		944


//--------------------- .nv.constant0._ZN43_GLOBAL__N__9ae7fba5_10_SoftMax_cu_9f978f6321softmax_warp_backwardIdddLi0ELb0ELb0EEEvPT0_PKT_S5_iiiPKb --------------------------
	.section	.nv.constant0._ZN43_GLOBAL__N__9ae7fba5_10_SoftMax_cu_9f978f6321softmax_warp_backwardIdddLi0ELb0ELb0EEEvPT0_PKT_S5_iiiPKb,"a",@progbits
	.sectionflags	@""
	.align	4
.nv.constant0._ZN43_GLOBAL__N__9ae7fba5_10_SoftMax_cu_9f978f6321softmax_warp_backwardIdddLi0ELb0ELb0EEEvPT0_PKT_S5_iiiPKb:
	.zero		944


//--------------------- .nv.constant0._ZN43_GLOBAL__N__9ae7fba5_10_SoftMax_cu_9f978f6320softmax_warp_forwardIN3c108BFloat16EffLi11ELb0ELb0EEEvPT0_PKT_iiiPKbib --------------------------
	.section	.nv.constant0._ZN43_GLOBAL__N__9ae7fba5_10_SoftMax_cu_9f978f6320softmax_warp_forwardIN3c108BFloat16EffLi11ELb0ELb0EEEvPT0_PKT_iiiPKbib,"a",@progbits
	.sectionflags	@""
	.align	4
.nv.constant0._ZN43_GLOBAL__N__9ae7fba5_10_SoftMax_cu_9f978f6320softmax_warp_forwardIN3c108BFloat16EffLi11ELb0ELb0EEEvPT0_PKT_iiiPKbib:
	.zero		941


//--------------------- .nv.constant0._ZN43_GLOBAL__N__9ae7fba5_10_SoftMax_cu_9f978f6320softmax_warp_forwardIN3c108BFloat16EffLi10ELb0ELb0EEEvPT0_PKT_iiiPKbib --------------------------
	.section	.nv.constant0._ZN43_GLOBAL__N__9ae7fba5_10_SoftMax_cu_9f978f6320softmax_warp_forwardIN3c108BFloat16EffLi10ELb0ELb0EEEvPT0_PKT_iiiPKbib,"a",@progbits
	.sectionflags	@""
	.align	4
.nv.constant0._ZN43_GLOBAL__N__9ae7fba5_10_SoftMax_cu_9f978f6320softmax_warp_forwardIN3c108BFloat16EffLi10ELb0ELb0EEEvPT0_PKT_iiiPKbib:
	.zero		941


//--------------------- .nv.constant0._ZN43_GLOBAL__N__9ae7fba5_10_SoftMax_cu_9f978f6320softmax_warp_forwardIN3c108BFloat16EffLi9ELb0ELb0EEEvPT0_PKT_iiiPKbib --------------------------
	.section	.nv.constant0._ZN43_GLOBAL__N__9ae7fba5_10_SoftMax_cu_9f978f6320softmax_warp_forwardIN3c108BFloat16EffLi9ELb0ELb0EEEvPT0_PKT_iiiPKbib,"a",@progbits
	.sectionflags	@""
	.align	4
.nv.constant0._ZN43_GLOBAL__N__9ae7fba5_10_SoftMax_cu_9f978f6320softmax_warp_forwardIN3c108BFloat16EffLi9ELb0ELb0EEEvPT0_PKT_iiiPKbib:
	.zero		941


//--------------------- .nv.constant0._ZN43_GLOBAL__N__9ae7fba5_10_SoftMax_cu_9f978f6320softmax_warp_forwardIN3c108BFloat16EffLi8ELb0ELb0EEEvPT0_PKT_iiiPKbib --------------------------
	.section	.nv.constant0._ZN43_GLOBAL__N__9ae7fba5_10_SoftMax_cu_9f978f6320softmax_warp_forwardIN3c108BFloat16EffLi8ELb0ELb0EEEvPT0_PKT_iiiPKbib,"a",@progbits
	.sectionflags	@""
	.align	4
.nv.constant0._ZN43_GLOBAL__N__9ae7fba5_10_SoftMax_cu_9f978f6320softmax_warp_forwardIN3c108BFloat16EffLi8ELb0ELb0EEEvPT0_PKT_iiiPKbib:
	.zero		941


//--------------------- .nv.constant0._ZN43_GLOBAL__N__9ae7fba5_10_SoftMax_cu_9f978f6320softmax_warp_forwardIN3c108BFloat16EffLi7ELb0ELb0EEEvPT0_PKT_iiiPKbib --------------------------
	.section	.nv.constant0._ZN43_GLOBAL__N__9ae7fba5_10_SoftMax_cu_9f978f6320softmax_warp_forwardIN3c108BFloat16EffLi7ELb0ELb0EEEvPT0_PKT_iiiPKbib,"a",@progbits
	.sectionflags	@""
	.align	4
.nv.constant0._ZN43_GLOBAL__N__9ae7fba5_10_SoftMax_cu_9f978f6320softmax_warp_forwardIN3c108BFloat16EffLi7ELb0ELb0EEEvPT0_PKT_iiiPKbib:
	.zero		941


//--------------------- .nv.constant0._ZN43_GLOBAL__N__9ae7fba5_10_SoftMax_cu_9f978f6320softmax_warp_forwardIN3c108BFloat16EffLi6ELb0ELb0EEEvPT0_PKT_iiiPKbib --------------------------
	.section	.nv.constant0._ZN43_GLOBAL__N__9ae7fba5_10_SoftMax_cu_9f978f6320softmax_warp_forwardIN3c108BFloat16EffLi6ELb0ELb0EEEvPT0_PKT_iiiPKbib,"a",@progbits
	.sectionflags	@""
	.align	4
.nv.constant0._ZN43_GLOBAL__N__9ae7fba5_10_SoftMax_cu_9f978f6320softmax_warp_forwardIN3c108BFloat16EffLi6ELb0ELb0EEEvPT0_PKT_iiiPKbib:
	.zero		941


//--------------------- .nv.constant0._ZN43_GLOBAL__N__9ae7fba5_10_SoftMax_cu_9f978f6320softmax_warp_forwardIN3c108BFloat16EffLi5ELb0ELb0EEEvPT0_PKT_iiiPKbib --------------------------
	.section	.nv.constant0._ZN43_GLOBAL__N__9ae7fba5_10_SoftMax_cu_9f978f6320softmax_warp_forwardIN3c108BFloat16EffLi5ELb0ELb0EEEvPT0_PKT_iiiPKbib,"a",@progbits
	.sectionflags	@""
	.align	4
.nv.constant0._ZN43_GLOBAL__N__9ae7fba5_10_SoftMax_cu_9f978f6320softmax_warp_forwardIN3c108BFloat16EffLi5ELb0ELb0EEEvPT0_PKT_iiiPKbib:
	.zero		941


//--------------------- .nv.constant0._ZN43_GLOBAL__N__9ae7fba5_10_SoftMax_cu_9f978f6320softmax_warp_forwardIN3c108BFloat16EffLi4ELb0ELb0EEEvPT0_PKT_iiiPKbib --------------------------
	.section	.nv.constant0._ZN43_GLOBAL__N__9ae7fba5_10_SoftMax_cu_9f978f6320softmax_warp_forwardIN3c108BFloat16EffLi4ELb0ELb0EEEvPT0_PKT_iiiPKbib,"a",@progbits
	.sectionflags	@""
	.align	4
.nv.constant0._ZN43_GLOBAL__N__9ae7fba5_10_SoftMax_cu_9f978f6320softmax_warp_forwardIN3c108BFloat16EffLi4ELb0ELb0EEEvPT0_PKT_iiiPKbib:
	.zero		941


//--------------------- .nv.constant0._ZN43_GLOBAL__N__9ae7fba5_10_SoftMax_cu_9f978f6320softmax_warp_forwardIN3c108BFloat16EffLi3ELb0ELb0EEEvPT0_PKT_iiiPKbib --------------------------
	.section	.nv.constant0._ZN43_GLOBAL__N__9ae7fba5_10_SoftMax_cu_9f978f6320softmax_warp_forwardIN3c108BFloat16EffLi3ELb0ELb0EEEvPT0_PKT_iiiPKbib,"a",@progbits
	.sectionflags	@""
	.align	4
.nv.constant0._ZN43_GLOBAL__N__9ae7fba5_10_SoftMax_cu_9f978f6320softmax_warp_forwardIN3c108BFloat16EffLi3ELb0ELb0EEEvPT0_PKT_iiiPKbib:
	.zero		941


//--------------------- .nv.constant0._ZN43_GLOBAL__N__9ae7fba5_10_SoftMax_cu_9f978f6320softmax_warp_forwardIN3c108BFloat16EffLi2ELb0ELb0EEEvPT0_PKT_iiiPKbib --------------------------
	.section	.nv.constant0._ZN43_GLOBAL__N__9ae7fba5_10_SoftMax_cu_9f978f6320softmax_warp_forwardIN3c108BFloat16EffLi2ELb0ELb0EEEvPT0_PKT_iiiPKbib,"a",@progbits
	.sectionflags	@""
	.align	4
.nv.constant0._ZN43_GLOBAL__N__9ae7fba5_10_SoftMax_cu_9f978f6320softmax_warp_forwardIN3c108BFloat16EffLi2ELb0ELb0EEEvPT0_PKT_iiiPKbib:
	.zero		941


//--------------------- .nv.constant0._ZN43_GLOBAL__N__9ae7fba5_10_SoftMax_cu_9f978f6320softmax_warp_forwardIN3c108BFloat16EffLi1ELb0ELb0EEEvPT0_PKT_iiiPKbib --------------------------
	.section	.nv.constant0._ZN43_GLOBAL__N__9ae7fba5_10_SoftMax_cu_9f978f6320softmax_warp_forwardIN3c108BFloat16EffLi1ELb0ELb0EEEvPT0_PKT_iiiPKbib,"a",@progbits
	.sectionflags	@""
	.align	4
.nv.constant0._ZN43_GLOBAL__N__9ae7fba5_10_SoftMax_cu_9f978f6320softmax_warp_forwardIN3c108BFloat16EffLi1ELb0ELb0EEEvPT0_PKT_iiiPKbib:
	.zero		941


//--------------------- .nv.constant0._ZN43_GLOBAL__N__9ae7fba5_10_SoftMax_cu_9f978f6320softmax_warp_forwardIN3c108BFloat16EffLi0ELb0ELb0EEEvPT0_PKT_iiiPKbib --------------------------
	.section	.nv.constant0._ZN43_GLOBAL__N__9ae7fba5_10_SoftMax_cu_9f978f6320softmax_warp_forwardIN3c108BFloat16EffLi0ELb0ELb0EEEvPT0_PKT_iiiPKbib,"a",@progbits
	.sectionflags	@""
	.align	4
.nv.constant0._ZN43_GLOBAL__N__9ae7fba5_10_SoftMax_cu_9f978f6320softmax_warp_forwardIN3c108BFloat16EffLi0ELb0ELb0EEEvPT0_PKT_iiiPKbib:
	.zero		941


//--------------------- .nv.constant0._ZN43_GLOBAL__N__9ae7fba5_10_SoftMax_cu_9f978f6320softmax_warp_forwardIN3c108BFloat16ES2_fLi11ELb0ELb0EEEvPT0_PKT_iiiPKbib --------------------------
	.section	.nv.constant0._ZN43_GLOBAL__N__9ae7fba5_10_SoftMax_cu_9f978f6320softmax_warp_forwardIN3c108BFloat16ES2_fLi11ELb0ELb0EEEvPT0_PKT_iiiPKbib,"a",@progbits
	.sectionflags	@""
	.align	4
.nv.constant0._ZN43_GLOBAL__N__9ae7fba5_10_SoftMax_cu_9f978f6320softmax_warp_forwardIN3c108BFloat16ES2_fLi11ELb0ELb0EEEvPT0_PKT_iiiPKbib:
	.zero		941


//--------------------- .nv.constant0._ZN43_GLOBAL__N__9ae7fba5_10_SoftMax_cu_9f978f6320softmax_warp_forwardIN3c108BFloat16ES2_fLi10ELb0ELb0EEEvPT0_PKT_iiiPKbib --------------------------
	.section	.nv.constant0._ZN43_GLOBAL__N__9ae7fba5_10_SoftMax_cu_9f978f6320softmax_warp_forwardIN3c108BFloat16ES2_fLi10ELb0ELb0EEEvPT0_PKT_iiiPKbib,"a",@progbits
	.sectionflags	@""
	.align	4
.nv.constant0._ZN43_GLOBAL__N__9ae7fba5_10_SoftMax_cu_9f978f6320softmax_warp_forwardIN3c108BFloat16ES2_fLi10ELb0ELb0EEEvPT0_PKT_iiiPKbib:
	.zero		941


//--------------------- .nv.constant0._ZN43_GLOBAL__N__9ae7fba5_10_SoftMax_cu_9f978f6320softmax_warp_forwardIN3c108BFloat16ES2_fLi9ELb0ELb0EEEvPT0_PKT_iiiPKbib --------------------------
	.section	.nv.constant0._ZN43_GLOBAL__N__9ae7fba5_10_SoftMax_cu_9f978f6320softmax_warp_forwardIN3c108BFloat16ES2_fLi9ELb0ELb0EEEvPT0_PKT_iiiPKbib,"a",@progbits
	.sectionflags	@""
	.align	4
.nv.constant0._ZN43_GLOBAL__N__9ae7fba5_10_SoftMax_cu_9f978f6320softmax_warp_forwardIN3c108BFloat16ES2_fLi9ELb0ELb0EEEvPT0_PKT_iiiPKbib:
	.zero		941


//--------------------- .nv.constant0._ZN43_GLOBAL__N__9ae7fba5_10_SoftMax_cu_9f978f6320softmax_warp_forwardIN3c108BFloat16ES2_fLi8ELb0ELb0EEEvPT0_PKT_iiiPKbib --------------------------
	.section	.nv.constant0._ZN43_GLOBAL__N__9ae7fba5_10_SoftMax_cu_9f978f6320softmax_warp_forwardIN3c108BFloat16ES2_fLi8ELb0ELb0EEEvPT0_PKT_iiiPKbib,"a",@progbits
	.sectionflags	@""
	.align	4
.nv.constant0._ZN43_GLOBAL__N__9ae7fba5_10_SoftMax_cu_9f978f6320softmax_warp_forwardIN3c108BFloat16ES2_fLi8ELb0ELb0EEEvPT0_PKT_iiiPKbib:
	.zero		941


//--------------------- .nv.constant0._ZN43_GLOBAL__N__9ae7fba5_10_SoftMax_cu_9f978f6320softmax_warp_forwardIN3c108BFloat16ES2_fLi7ELb0ELb0EEEvPT0_PKT_iiiPKbib --------------------------
	.section	.nv.constant0._ZN43_GLOBAL__N__9ae7fba5_10_SoftMax_cu_9f978f6320softmax_warp_forwardIN3c108BFloat16ES2_fLi7ELb0ELb0EEEvPT0_PKT_iiiPKbib,"a",@progbits
	.sectionflags	@""
	.align	4
.nv.constant0._ZN43_GLOBAL__N__9ae7fba5_10_SoftMax_cu_9f978f6320softmax_warp_forwardIN3c108BFloat16ES2_fLi7ELb0ELb0EEEvPT0_PKT_iiiPKbib:
	.zero		941


//--------------------- .nv.constant0._ZN43_GLOBAL__N__9ae7fba5_10_SoftMax_cu_9f978f6320softmax_warp_forwardIN3c108BFloat16ES2_fLi6ELb0ELb0EEEvPT0_PKT_iiiPKbib --------------------------
	.section	.nv.constant0._ZN43_GLOBAL__N__9ae7fba5_10_SoftMax_cu_9f978f6320softmax_warp_forwardIN3c108BFloat16ES2_fLi6ELb0ELb0EEEvPT0_PKT_iiiPKbib,"a",@progbits
	.sectionflags	@""
	.align	4
.nv.constant0._ZN43_GLOBAL__N__9ae7fba5_10_SoftMax_cu_9f978f6320softmax_warp_forwardIN3c108BFloat16ES2_fLi6ELb0ELb0EEEvPT0_PKT_iiiPKbib:
	.zero		941


//--------------------- .nv.constant0._ZN43_GLOBAL__N__9ae7fba5_10_SoftMax_cu_9f978f6320softmax_warp_forwardIN3c108BFloat16ES2_fLi5ELb0ELb0EEEvPT0_PKT_iiiPKbib --------------------------
	.section	.nv.constant0._ZN43_GLOBAL__N__9ae7fba5_10_SoftMax_cu_9f978f6320softmax_warp_forwardIN3c108BFloat16ES2_fLi5ELb0ELb0EEEvPT0_PKT_iiiPKbib,"a",@progbits
	.sectionflags	@""
	.align	4
.nv.constant0._ZN43_GLOBAL__N__9ae7fba5_10_SoftMax_cu_9f978f6320softmax_warp_forwardIN3c108BFloat16ES2_fLi5ELb0ELb0EEEvPT0_PKT_iiiPKbib:
	.zero		941


//--------------------- .nv.constant0._ZN43_GLOBAL__N__9ae7fba5_10_SoftMax_cu_9f978f6320softmax_warp_forwardIN3c108BFloat16ES2_fLi4ELb0ELb0EEEvPT0_PKT_iiiPKbib --------------------------
	.section	.nv.constant0._ZN43_GLOBAL__N__9ae7fba5_10_SoftMax_cu_9f978f6320softmax_warp_forwardIN3c108BFloat16ES2_fLi4ELb0ELb0EEEvPT0_PKT_iiiPKbib,"a",@progbits
	.sectionflags	@""
	.align	4
.nv.constant0._ZN43_GLOBAL__N__9ae7fba5_10_SoftMax_cu_9f978f6320softmax_warp_forwardIN3c108BFloat16ES2_fLi4ELb0ELb0EEEvPT0_PKT_iiiPKbib:
	.zero		941


//--------------------- .nv.constant0._ZN43_GLOBAL__N__9ae7fba5_10_SoftMax_cu_9f978f6320softmax_warp_forwardIN3c108BFloat16ES2_fLi3ELb0ELb0EEEvPT0_PKT_iiiPKbib --------------------------
	.section	.nv.constant0._ZN43_GLOBAL__N__9ae7fba5_10_SoftMax_cu_9f978f6320softmax_warp_forwardIN3c108BFloat16ES2_fLi3ELb0ELb0EEEvPT0_PKT_iiiPKbib,"a",@progbits
	.sectionflags	@""
	.align	4
.nv.constant0._ZN43_GLOBAL__N__9ae7fba5_10_SoftMax_cu_9f978f6320softmax_warp_forwardIN3c108BFloat16ES2_fLi3ELb0ELb0EEEvPT0_PKT_iiiPKbib:
	.zero		941


//--------------------- .nv.constant0._ZN43_GLOBAL__N__9ae7fba5_10_SoftMax_cu_9f978f6320softmax_warp_forwardIN3c108BFloat16ES2_fLi2ELb0ELb0EEEvPT0_PKT_iiiPKbib --------------------------
	.section	.nv.constant0._ZN43_GLOBAL__N__9ae7fba5_10_SoftMax_cu_9f978f6320softmax_warp_forwardIN3c108BFloat16ES2_fLi2ELb0ELb0EEEvPT0_PKT_iiiPKbib,"a",@progbits
	.sectionflags	@""
	.align	4
.nv.constant0._ZN43_GLOBAL__N__9ae7fba5_10_SoftMax_cu_9f978f6320softmax_warp_forwardIN3c108BFloat16ES2_fLi2ELb0ELb0EEEvPT0_PKT_iiiPKbib:
	.zero		941


//--------------------- .nv.constant0._ZN43_GLOBAL__N__9ae7fba5_10_SoftMax_cu_9f978f6320softmax_warp_forwardIN3c108BFloat16ES2_fLi1ELb0ELb0EEEvPT0_PKT_iiiPKbib --------------------------
	.section	.nv.constant0._ZN43_GLOBAL__N__9ae7fba5_10_SoftMax_cu_9f978f6320softmax_warp_forwardIN3c108BFloat16ES2_fLi1ELb0ELb0EEEvPT0_PKT_iiiPKbib,"a",@progbits
	.sectionflags	@""
	.align	4
.nv.constant0._ZN43_GLOBAL__N__9ae7fba5_10_SoftMax_cu_9f978f6320softmax_warp_forwardIN3c108BFloat16ES2_fLi1ELb0ELb0EEEvPT0_PKT_iiiPKbib:
	.zero		941


//--------------------- .nv.constant0._ZN43_GLOBAL__N__9ae7fba5_10_SoftMax_cu_9f978f6320softmax_warp_forwardIN3c108BFloat16ES2_fLi0ELb0ELb0EEEvPT0_PKT_iiiPKbib --------------------------
	.section	.nv.constant0._ZN43_GLOBAL__N__9ae7fba5_10_SoftMax_cu_9f978f6320softmax_warp_forwardIN3c108BFloat16ES2_fLi0ELb0ELb0EEEvPT0_PKT_iiiPKbib,"a",@progbits
	.sectionflags	@""
	.align	4
.nv.constant0._ZN43_GLOBAL__N__9ae7fba5_10_SoftMax_cu_9f978f6320softmax_warp_forwardIN3c108BFloat16ES2_fLi0ELb0ELb0EEEvPT0_PKT_iiiPKbib:
	.zero		941


//--------------------- .nv.constant0._ZN43_GLOBAL__N__9ae7fba5_10_SoftMax_cu_9f978f6320softmax_warp_forwardIN3c104HalfEffLi11ELb0ELb0EEEvPT0_PKT_iiiPKbib --------------------------
	.section	.nv.constant0._ZN43_GLOBAL__N__9ae7fba5_10_SoftMax_cu_9f978f6320softmax_warp_forwardIN3c104HalfEffLi11ELb0ELb0EEEvPT0_PKT_iiiPKbib,"a",@progbits
	.sectionflags	@""
	.align	4
.nv.constant0._ZN43_GLOBAL__N__9ae7fba5_10_SoftMax_cu_9f978f6320softmax_warp_forwardIN3c104HalfEffLi11ELb0ELb0EEEvPT0_PKT_iiiPKbib:
	.zero		941


//--------------------- .nv.constant0._ZN43_GLOBAL__N__9ae7fba5_10_SoftMax_cu_9f978f6320softmax_warp_forwardIN3c104HalfEffLi10ELb0ELb0EEEvPT0_PKT_iiiPKbib --------------------------
	.section	.nv.constant0._ZN43_GLOBAL__N__9ae7fba5_10_SoftMax_cu_9f978f6320softmax_warp_forwardIN3c104HalfEffLi10ELb0ELb0EEEvPT0_PKT_iiiPKbib,"a",@progbits
	.sectionflags	@""
	.align	4
.nv.constant0._ZN43_GLOBAL__N__9ae7fba5_10_SoftMax_cu_9f978f6320softmax_warp_forwardIN3c104HalfEffLi10ELb0ELb0EEEvPT0_PKT_iiiPKbib:
	.zero		941


//--------------------- .nv.constant0._ZN43_GLOBAL__N__9ae7fba5_10_SoftMax_cu_9f978f6320softmax_warp_forwardIN3c104HalfEffLi9ELb0ELb0EEEvPT0_PKT_iiiPKbib --------------------------
	.section	.nv.constant0._ZN43_GLOBAL__N__9ae7fba5_10_SoftMax_cu_9f978f6320softmax_warp_forwardIN3c104HalfEffLi9ELb0ELb0EEEvPT0_PKT_iiiPKbib,"a",@progbits
	.sectionflags	@""
	.align	4
.nv.constant0._ZN43_GLOBAL__N__9ae7fba5_10_SoftMax_cu_9f978f6320softmax_warp_forwardIN3c104HalfEffLi9ELb0ELb0EEEvPT0_PKT_iiiPKbib:
	.zero		941


//--------------------- .nv.constant0._ZN43_GLOBAL__N__9ae7fba5_10_SoftMax_cu_9f978f6320softmax_warp_forwardIN3c104HalfEffLi8ELb0ELb0EEEvPT0_PKT_iiiPKbib --------------------------
	.section	.nv.constant0._ZN43_GLOBAL__N__9ae7fba5_10_SoftMax_cu_9f978f6320softmax_warp_forwardIN3c104HalfEffLi8ELb0ELb0EEEvPT0_PKT_iiiPKbib,"a",@progbits
	.sectionflags	@""
	.align	4
.nv.constant0._ZN43_GLOBAL__N__9ae7fba5_10_SoftMax_cu_9f978f6320softmax_warp_forwardIN3c104HalfEffLi8ELb0ELb0EEEvPT0_PKT_iiiPKbib:
	.zero		941


//--------------------- .nv.constant0._ZN43_GLOBAL__N__9ae7fba5_10_SoftMax_cu_9f978f6320softmax_warp_forwardIN3c104HalfEffLi7ELb0ELb0EEEvPT0_PKT_iiiPKbib --------------------------
	.section	.nv.constant0._ZN43_GLOBAL__N__9ae7fba5_10_SoftMax_cu_9f978f6320softmax_warp_forwardIN3c104HalfEffLi7ELb0ELb0EEEvPT0_PKT_iiiPKbib,"a",@progbits
	.sectionflags	@""
	.align	4
.nv.constant0._ZN43_GLOBAL__N__9ae7fba5_10_SoftMax_cu_9f978f6320softmax_warp_forwardIN3c104HalfEffLi7ELb0ELb0EEEvPT0_PKT_iiiPKbib:
	.zero		941


//--------------------- .nv.constant0._ZN43_GLOBAL__N__9ae7fba5_10_SoftMax_cu_9f978f6320softmax_warp_forwardIN3c104HalfEffLi6ELb0ELb0EEEvPT0_PKT_iiiPKbib --------------------------
	.section	.nv.constant0._ZN43_GLOBAL__N__9ae7fba5_10_SoftMax_cu_9f978f6320softmax_warp_forwardIN3c104HalfEffLi6ELb0ELb0EEEvPT0_PKT_iiiPKbib,"a",@progbits
	.sectionflags	@""
	.align	4
.nv.constant0._ZN43_GLOBAL__N__9ae7fba5_10_SoftMax_cu_9f978f6320softmax_warp_forwardIN3c104HalfEffLi6ELb0ELb0EEEvPT0_PKT_iiiPKbib:
	.zero		941


//--------------------- .nv.constant0._ZN43_GLOBAL__N__9ae7fba5_10_SoftMax_cu_9f978f6320softmax_warp_forwardIN3c104HalfEffLi5ELb0ELb0EEEvPT0_PKT_iiiPKbib --------------------------
	.section	.nv.constant0._ZN43_GLOBAL__N__9ae7fba5_10_SoftMax_cu_9f978f6320softmax_warp_forwardIN3c104HalfEffLi5ELb0ELb0EEEvPT0_PKT_iiiPKbib,"a",@progbits
	.sectionflags	@""
	.align	4
.nv.constant0._ZN43_GLOBAL__N__9ae7fba5_10_SoftMax_cu_9f978f6320softmax_warp_forwardIN3c104HalfEffLi5ELb0ELb0EEEvPT0_PKT_iiiPKbib:
	.zero		941


//--------------------- .nv.constant0._ZN43_GLOBAL__N__9ae7fba5_10_SoftMax_cu_9f978f6320softmax_warp_forwardIN3c104HalfEffLi4ELb0ELb0EEEvPT0_PKT_iiiPKbib --------------------------
	.section	.nv.constant0._ZN43_GLOBAL__N__9ae7fba5_10_SoftMax_cu_9f978f6320softmax_warp_forwardIN3c104HalfEffLi4ELb0ELb0EEEvPT0_PKT_iiiPKbib,"a",@progbits
	.sectionflags	@""
	.align	4
.nv.constant0._ZN43_GLOBAL__N__9ae7fba5_10_SoftMax_cu_9f978f6320softmax_warp_forwardIN3c104HalfEffLi4ELb0ELb0EEEvPT0_PKT_iiiPKbib:
	.zero		941


//--------------------- .nv.constant0._ZN43_GLOBAL__N__9ae7fba5_10_SoftMax_cu_9f978f6320softmax_warp_forwardIN3c104HalfEffLi3ELb0ELb0EEEvPT0_PKT_iiiPKbib --------------------------
	.section	.nv.constant0._ZN43_GLOBAL__N__9ae7fba5_10_SoftMax_cu_9f978f6320softmax_warp_forwardIN3c104HalfEffLi3ELb0ELb0EEEvPT0_PKT_iiiPKbib,"a",@progbits
	.sectionflags	@""
	.align	4
.nv.constant0._ZN43_GLOBAL__N__9ae7fba5_10_SoftMax_cu_9f978f6320softmax_warp_forwardIN3c104HalfEffLi3ELb0ELb0EEEvPT0_PKT_iiiPKbib:
	.zero		941


//--------------------- .nv.constant0._ZN43_GLOBAL__N__9ae7fba5_10_SoftMax_cu_9f978f6320softmax_warp_forwardIN3c104HalfEffLi2ELb0ELb0EEEvPT0_PKT_iiiPKbib --------------------------
	.section	.nv.constant0._ZN43_GLOBAL__N__9ae7fba5_10_SoftMax_cu_9f978f6320softmax_warp_forwardIN3c104HalfEffLi2ELb0ELb0EEEvPT0_PKT_iiiPKbib,"a",@progbits
	.sectionflags	@""
	.align	4
.nv.constant0._ZN43_GLOBAL__N__9ae7fba5_10_SoftMax_cu_9f978f6320softmax_warp_forwardIN3c104HalfEffLi2ELb0ELb0EEEvPT0_PKT_iiiPKbib:
	.zero		941


//--------------------- .nv.constant0._ZN43_GLOBAL__N__9ae7fba5_10_SoftMax_cu_9f978f6320softmax_warp_forwardIN3c104HalfEffLi1ELb0ELb0EEEvPT0_PKT_iiiPKbib --------------------------
	.section	.nv.constant0._ZN43_GLOBAL__N__9ae7fba5_10_SoftMax_cu_9f978f6320softmax_warp_forwardIN3c104HalfEffLi1ELb0ELb0EEEvPT0_PKT_iiiPKbib,"a",@progbits
	.sectionflags	@""
	.align	4
.nv.constant0._ZN43_GLOBAL__N__9ae7fba5_10_SoftMax_cu_9f978f6320softmax_warp_forwardIN3c104HalfEffLi1ELb0ELb0EEEvPT0_PKT_iiiPKbib:
	.zero		941


//--------------------- .nv.constant0._ZN43_GLOBAL__N__9ae7fba5_10_SoftMax_cu_9f978f6320softmax_warp_forwardIN3c104HalfEffLi0ELb0ELb0EEEvPT0_PKT_iiiPKbib --------------------------
	.section	.nv.constant0._ZN43_GLOBAL__N__9ae7fba5_10_SoftMax_cu_9f978f6320softmax_warp_forwardIN3c104HalfEffLi0ELb0ELb0EEEvPT0_PKT_iiiPKbib,"a",@progbits
	.sectionflags	@""
	.align	4
.nv.constant0._ZN43_GLOBAL__N__9ae7fba5_10_SoftMax_cu_9f978f6320softmax_warp_forwardIN3c104HalfEffLi0ELb0ELb0EEEvPT0_PKT_iiiPKbib:
	.zero		941


//--------------------- .nv.constant0._ZN43_GLOBAL__N__9ae7fba5_10_SoftMax_cu_9f978f6320softmax_warp_forwardIN3c104HalfES2_fLi11ELb0ELb0EEEvPT0_PKT_iiiPKbib --------------------------
	.section	.nv.constant0._ZN43_GLOBAL__N__9ae7fba5_10_SoftMax_cu_9f978f6320softmax_warp_forwardIN3c104HalfES2_fLi11ELb0ELb0EEEvPT0_PKT_iiiPKbib,"a",@progbits
	.sectionflags	@""
	.align	4
.nv.constant0._ZN43_GLOBAL__N__9ae7fba5_10_SoftMax_cu_9f978f6320softmax_warp_forwardIN3c104HalfES2_fLi11ELb0ELb0EEEvPT0_PKT_iiiPKbib:
	.zero		941


//--------------------- .nv.constant0._ZN43_GLOBAL__N__9ae7fba5_10_SoftMax_cu_9f978f6320softmax_warp_forwardIN3c104HalfES2_fLi10ELb0ELb0EEEvPT0_PKT_iiiPKbib --------------------------
	.section	.nv.constant0._ZN43_GLOBAL__N__9ae7fba5_10_SoftMax_cu_9f978f6320softmax_warp_forwardIN3c104HalfES2_fLi10ELb0ELb0EEEvPT0_PKT_iiiPKbib,"a",@progbits
	.sectionflags	@""
	.align	4
.nv.constant0._ZN43_GLOBAL__N__9ae7fba5_10_SoftMax_cu_9f978f6320softmax_warp_forwardIN3c104HalfES2_fLi10ELb0ELb0EEEvPT0_PKT_iiiPKbib:
	.zero		941


//--------------------- .nv.constant0._ZN43_GLOBAL__N__9ae7fba5_10_SoftMax_cu_9f978f6320softmax_warp_forwardIN3c104HalfES2_fLi9ELb0ELb0EEEvPT0_PKT_iiiPKbib --------------------------
	.section	.nv.constant0._ZN43_GLOBAL__N__9ae7fba5_10_SoftMax_cu_9f978f6320softmax_warp_forwardIN3c104HalfES2_fLi9ELb0ELb0EEEvPT0_PKT_iiiPKbib,"a",@progbits
	.sectionflags	@""
	.align	4
.nv.constant0._ZN43_GLOBAL__N__9ae7fba5_10_SoftMax_cu_9f978f6320softmax_warp_forwardIN3c104HalfES2_fLi9ELb0ELb0EEEvPT0_PKT_iiiPKbib:
	.zero		941


//--------------------- .nv.constant0._ZN43_GLOBAL__N__9ae7fba5_10_SoftMax_cu_9f978f6320softmax_warp_forwardIN3c104HalfES2_fLi8ELb0ELb0EEEvPT0_PKT_iiiPKbib --------------------------
	.section	.nv.constant0._ZN43_GLOBAL__N__9ae7fba5_10_SoftMax_cu_9f978f6320softmax_warp_forwardIN3c104HalfES2_fLi8ELb0ELb0EEEvPT0_PKT_iiiPKbib,"a",@progbits
	.sectionflags	@""
	.align	4
.nv.constant0._ZN43_GLOBAL__N__9ae7fba5_10_SoftMax_cu_9f978f6320softmax_warp_forwardIN3c104HalfES2_fLi8ELb0ELb0EEEvPT0_PKT_iiiPKbib:
	.zero		941


//--------------------- .nv.constant0._ZN43_GLOBAL__N__9ae7fba5_10_SoftMax_cu_9f978f6320softmax_warp_forwardIN3c104HalfES2_fLi7ELb0ELb0EEEvPT0_PKT_iiiPKbib --------------------------
	.section	.nv.constant0._ZN43_GLOBAL__N__9ae7fba5_10_SoftMax_cu_9f978f6320softmax_warp_forwardIN3c104HalfES2_fLi7ELb0ELb0EEEvPT0_PKT_iiiPKbib,"a",@progbits
	.sectionflags	@""
	.align	4
.nv.constant0._ZN43_GLOBAL__N__9ae7fba5_10_SoftMax_cu_9f978f6320softmax_warp_forwardIN3c104HalfES2_fLi7ELb0ELb0EEEvPT0_PKT_iiiPKbib:
	.zero		941


//--------------------- .nv.constant0._ZN43_GLOBAL__N__9ae7fba5_10_SoftMax_cu_9f978f6320softmax_warp_forwardIN3c104HalfES2_fLi6ELb0ELb0EEEvPT0_PKT_iiiPKbib --------------------------
	.section	.nv.constant0._ZN43_GLOBAL__N__9ae7fba5_10_SoftMax_cu_9f978f6320softmax_warp_forwardIN3c104HalfES2_fLi6ELb0ELb0EEEvPT0_PKT_iiiPKbib,"a",@progbits
	.sectionflags	@""
	.align	4
.nv.constant0._ZN43_GLOBAL__N__9ae7fba5_10_SoftMax_cu_9f978f6320softmax_warp_forwardIN3c104HalfES2_fLi6ELb0ELb0EEEvPT0_PKT_iiiPKbib:
	.zero		941


//--------------------- .nv.constant0._ZN43_GLOBAL__N__9ae7fba5_10_SoftMax_cu_9f978f6320softmax_warp_forwardIN3c104HalfES2_fLi5ELb0ELb0EEEvPT0_PKT_iiiPKbib --------------------------
	.section	.nv.constant0._ZN43_GLOBAL__N__9ae7fba5_10_SoftMax_cu_9f978f6320softmax_warp_forwardIN3c104HalfES2_fLi5ELb0ELb0EEEvPT0_PKT_iiiPKbib,"a",@progbits
	.sectionflags	@""
	.align	4
.nv.constant0._ZN43_GLOBAL__N__9ae7fba5_10_SoftMax_cu_9f978f6320softmax_warp_forwardIN3c104HalfES2_fLi5ELb0ELb0EEEvPT0_PKT_iiiPKbib:
	.zero		941


//--------------------- .nv.constant0._ZN43_GLOBAL__N__9ae7fba5_10_SoftMax_cu_9f978f6320softmax_warp_forwardIN3c104HalfES2_fLi4ELb0ELb0EEEvPT0_PKT_iiiPKbib --------------------------
	.section	.nv.constant0._ZN43_GLOBAL__N__9ae7fba5_10_SoftMax_cu_9f978f6320softmax_warp_forwardIN3c104HalfES2_fLi4ELb0ELb0EEEvPT0_PKT_iiiPKbib,"a",@progbits
	.sectionflags	@""
	.align	4
.nv.constant0._ZN43_GLOBAL__N__9ae7fba5_10_SoftMax_cu_9f978f6320softmax_warp_forwardIN3c104HalfES2_fLi4ELb0ELb0EEEvPT0_PKT_iiiPKbib:
	.zero		941


//--------------------- .nv.constant0._ZN43_GLOBAL__N__9ae7fba5_10_SoftMax_cu_9f978f6320softmax_warp_forwardIN3c104HalfES2_fLi3ELb0ELb0EEEvPT0_PKT_iiiPKbib --------------------------
	.section	.nv.constant0._ZN43_GLOBAL__N__9ae7fba5_10_SoftMax_cu_9f978f6320softmax_warp_forwardIN3c104HalfES2_fLi3ELb0ELb0EEEvPT0_PKT_iiiPKbib,"a",@progbits
	.sectionflags	@""
	.align	4
.nv.constant0._ZN43_GLOBAL__N__9ae7fba5_10_SoftMax_cu_9f978f6320softmax_warp_forwardIN3c104HalfES2_fLi3ELb0ELb0EEEvPT0_PKT_iiiPKbib:
	.zero		941


//--------------------- .nv.constant0._ZN43_GLOBAL__N__9ae7fba5_10_SoftMax_cu_9f978f6320softmax_warp_forwardIN3c104HalfES2_fLi2ELb0ELb0EEEvPT0_PKT_iiiPKbib --------------------------
	.section	.nv.constant0._ZN43_GLOBAL__N__9ae7fba5_10_SoftMax_cu_9f978f6320softmax_warp_forwardIN3c104HalfES2_fLi2ELb0ELb0EEEvPT0_PKT_iiiPKbib,"a",@progbits
	.sectionflags	@""
	.align	4
.nv.constant0._ZN43_GLOBAL__N__9ae7fba5_10_SoftMax_cu_9f978f6320softmax_warp_forwardIN3c104HalfES2_fLi2ELb0ELb0EEEvPT0_PKT_iiiPKbib:
	.zero		941


//--------------------- .nv.constant0._ZN43_GLOBAL__N__9ae7fba5_10_SoftMax_cu_9f978f6320softmax_warp_forwardIN3c104HalfES2_fLi1ELb0ELb0EEEvPT0_PKT_iiiPKbib --------------------------
	.section	.nv.constant0._ZN43_GLOBAL__N__9ae7fba5_10_SoftMax_cu_9f978f6320softmax_warp_forwardIN3c104HalfES2_fLi1ELb0ELb0EEEvPT0_PKT_iiiPKbib,"a",@progbits
	.sectionflags	@""
	.align	4
.nv.constant0._ZN43_GLOBAL__N__9ae7fba5_10_SoftMax_cu_9f978f6320softmax_warp_forwardIN3c104HalfES2_fLi1ELb0ELb0EEEvPT0_PKT_iiiPKbib:
	.zero		941


//--------------------- .nv.constant0._ZN43_GLOBAL__N__9ae7fba5_10_SoftMax_cu_9f978f6320softmax_warp_forwardIN3c104HalfES2_fLi0ELb0ELb0EEEvPT0_PKT_iiiPKbib --------------------------
	.section	.nv.constant0._ZN43_GLOBAL__N__9ae7fba5_10_SoftMax_cu_9f978f6320softmax_warp_forwardIN3c104HalfES2_fLi0ELb0ELb0EEEvPT0_PKT_iiiPKbib,"a",@progbits
	.sectionflags	@""
	.align	4
.nv.constant0._ZN43_GLOBAL__N__9ae7fba5_10_SoftMax_cu_9f978f6320softmax_warp_forwardIN3c104HalfES2_fLi0ELb0ELb0EEEvPT0_PKT_iiiPKbib:
	.zero		941


//--------------------- .nv.constant0._ZN43_GLOBAL__N__9ae7fba5_10_SoftMax_cu_9f978f6320softmax_warp_forwardIfffLi11ELb0ELb0EEEvPT0_PKT_iiiPKbib --------------------------
	.section	.nv.constant0._ZN43_GLOBAL__N__9ae7fba5_10_SoftMax_cu_9f978f6320softmax_warp_forwardIfffLi11ELb0ELb0EEEvPT0_PKT_iiiPKbib,"a",@progbits
	.sectionflags	@""
	.align	4
.nv.constant0._ZN43_GLOBAL__N__9ae7fba5_10_SoftMax_cu_9f978f6320softmax_warp_forwardIfffLi11ELb0ELb0EEEvPT0_PKT_iiiPKbib:
	.zero		941


//--------------------- .nv.constant0._ZN43_GLOBAL__N__9ae7fba5_10_SoftMax_cu_9f978f6320softmax_warp_forwardIfffLi10ELb0ELb0EEEvPT0_PKT_iiiPKbib --------------------------
	.section	.nv.constant0._ZN43_GLOBAL__N__9ae7fba5_10_SoftMax_cu_9f978f6320softmax_warp_forwardIfffLi10ELb0ELb0EEEvPT0_PKT_iiiPKbib,"a",@progbits
	.sectionflags	@""
	.align	4
.nv.constant0._ZN43_GLOBAL__N__9ae7fba5_10_SoftMax_cu_9f978f6320softmax_warp_forwardIfffLi10ELb0ELb0EEEvPT0_PKT_iiiPKbib:
	.zero		941


//--------------------- .nv.constant0._ZN43_GLOBAL__N__9ae7fba5_10_SoftMax_cu_9f978f6320softmax_warp_forwardIfffLi9ELb0ELb0EEEvPT0_PKT_iiiPKbib --------------------------
	.section	.nv.constant0._ZN43_GLOBAL__N__9ae7fba5_10_SoftMax_cu_9f978f6320softmax_warp_forwardIfffLi9ELb0ELb0EEEvPT0_PKT_iiiPKbib,"a",@progbits
	.sectionflags	@""
	.align	4
.nv.constant0._ZN43_GLOBAL__N__9ae7fba5_10_SoftMax_cu_9f978f6320softmax_warp_forwardIfffLi9ELb0ELb0EEEvPT0_PKT_iiiPKbib:
	.zero		941


//--------------------- .nv.constant0._ZN43_GLOBAL__N__9ae7fba5_10_SoftMax_cu_9f978f6320softmax_warp_forwardIfffLi8ELb0ELb0EEEvPT0_PKT_iiiPKbib --------------------------
	.section	.nv.constant0._ZN43_GLOBAL__N__9ae7fba5_10_SoftMax_cu_9f978f6320softmax_warp_forwardIfffLi8ELb0ELb0EEEvPT0_PKT_iiiPKbib,"a",@progbits
	.sectionflags	@""
	.align	4
.nv.constant0._ZN43_GLOBAL__N__9ae7fba5_10_SoftMax_cu_9f978f6320softmax_warp_forwardIfffLi8ELb0ELb0EEEvPT0_PKT_iiiPKbib:
	.zero		941


//--------------------- .nv.constant0._ZN43_GLOBAL__N__9ae7fba5_10_SoftMax_cu_9f978f6320softmax_warp_forwardIfffLi7ELb0ELb0EEEvPT0_PKT_iiiPKbib --------------------------
	.section	.nv.constant0._ZN43_GLOBAL__N__9ae7fba5_10_SoftMax_cu_9f978f6320softmax_warp_forwardIfffLi7ELb0ELb0EEEvPT0_PKT_iiiPKbib,"a",@progbits
	.sectionflags	@""
	.align	4
.nv.constant0._ZN43_GLOBAL__N__9ae7fba5_10_SoftMax_cu_9f978f6320softmax_warp_forwardIfffLi7ELb0ELb0EEEvPT0_PKT_iiiPKbib:
	.zero		941


//--------------------- .nv.constant0._ZN43_GLOBAL__N__9ae7fba5_10_SoftMax_cu_9f978f6320softmax_warp_forwardIfffLi6ELb0ELb0EEEvPT0_PKT_iiiPKbib --------------------------
	.section	.nv.constant0._ZN43_GLOBAL__N__9ae7fba5_10_SoftMax_cu_9f978f6320softmax_warp_forwardIfffLi6ELb0ELb0EEEvPT0_PKT_iiiPKbib,"a",@progbits
	.sectionflags	@""
	.align	4
.nv.constant0._ZN43_GLOBAL__N__9ae7fba5_10_SoftMax_cu_9f978f6320softmax_warp_forwardIfffLi6ELb0ELb0EEEvPT0_PKT_iiiPKbib:
	.zero		941


//--------------------- .nv.constant0._ZN43_GLOBAL__N__9ae7fba5_10_SoftMax_cu_9f978f6320softmax_warp_forwardIfffLi5ELb0ELb0EEEvPT0_PKT_iiiPKbib --------------------------
	.section	.nv.constant0._ZN43_GLOBAL__N__9ae7fba5_10_SoftMax_cu_9f978f6320softmax_warp_forwardIfffLi5ELb0ELb0EEEvPT0_PKT_iiiPKbib,"a",@progbits
	.sectionflags	@""
	.align	4
.nv.constant0._ZN43_GLOBAL__N__9ae7fba5_10_SoftMax_cu_9f978f6320softmax_warp_forwardIfffLi5ELb0ELb0EEEvPT0_PKT_iiiPKbib:
	.zero		941


//--------------------- .nv.constant0._ZN43_GLOBAL__N__9ae7fba5_10_SoftMax_cu_9f978f6320softmax_warp_forwardIfffLi4ELb0ELb0EEEvPT0_PKT_iiiPKbib --------------------------
	.section	.nv.constant0._ZN43_GLOBAL__N__9ae7fba5_10_SoftMax_cu_9f978f6320softmax_warp_forwardIfffLi4ELb0ELb0EEEvPT0_PKT_iiiPKbib,"a",@progbits
	.sectionflags	@""
	.align	4
.nv.constant0._ZN43_GLOBAL__N__9ae7fba5_10_SoftMax_cu_9f978f6320softmax_warp_forwardIfffLi4ELb0ELb0EEEvPT0_PKT_iiiPKbib:
	.zero		941


//--------------------- .nv.constant0._ZN43_GLOBAL__N__9ae7fba5_10_SoftMax_cu_9f978f6320softmax_warp_forwardIfffLi3ELb0ELb0EEEvPT0_PKT_iiiPKbib --------------------------
	.section	.nv.constant0._ZN43_GLOBAL__N__9ae7fba5_10_SoftMax_cu_9f978f6320softmax_warp_forwardIfffLi3ELb0ELb0EEEvPT0_PKT_iiiPKbib,"a",@progbits
	.sectionflags	@""
	.align	4
.nv.constant0._ZN43_GLOBAL__N__9ae7fba5_10_SoftMax_cu_9f978f6320softmax_warp_forwardIfffLi3ELb0ELb0EEEvPT0_PKT_iiiPKbib:
	.zero		941


//--------------------- .nv.constant0._ZN43_GLOBAL__N__9ae7fba5_10_SoftMax_cu_9f978f6320softmax_warp_forwardIfffLi2ELb0ELb0EEEvPT0_PKT_iiiPKbib --------------------------
	.section	.nv.constant0._ZN43_GLOBAL__N__9ae7fba5_10_SoftMax_cu_9f978f6320softmax_warp_forwardIfffLi2ELb0ELb0EEEvPT0_PKT_iiiPKbib,"a",@progbits
	.sectionflags	@""
	.align	4
.nv.constant0._ZN43_GLOBAL__N__9ae7fba5_10_SoftMax_cu_9f978f6320softmax_warp_forwardIfffLi2ELb0ELb0EEEvPT0_PKT_iiiPKbib:
	.zero		941


//--------------------- .nv.constant0._ZN43_GLOBAL__N__9ae7fba5_10_SoftMax_cu_9f978f6320softmax_warp_forwardIfffLi1ELb0ELb0EEEvPT0_PKT_iiiPKbib --------------------------
	.section	.nv.constant0._ZN43_GLOBAL__N__9ae7fba5_10_SoftMax_cu_9f978f6320softmax_warp_forwardIfffLi1ELb0ELb0EEEvPT0_PKT_iiiPKbib,"a",@progbits
	.sectionflags	@""
	.align	4
.nv.constant0._ZN43_GLOBAL__N__9ae7fba5_10_SoftMax_cu_9f978f6320softmax_warp_forwardIfffLi1ELb0ELb0EEEvPT0_PKT_iiiPKbib:
	.zero		941


//--------------------- .nv.constant0._ZN43_GLOBAL__N__9ae7fba5_10_SoftMax_cu_9f978f6320softmax_warp_forwardIfffLi0ELb0ELb0EEEvPT0_PKT_iiiPKbib --------------------------
	.section	.nv.constant0._ZN43_GLOBAL__N__9ae7fba5_10_SoftMax_cu_9f978f6320softmax_warp_forwardIfffLi0ELb0ELb0EEEvPT0_PKT_iiiPKbib,"a",@progbits
	.sectionflags	@""
	.align	4
.nv.constant0._ZN43_GLOBAL__N__9ae7fba5_10_SoftMax_cu_9f978f6320softmax_warp_forwardIfffLi0ELb0ELb0EEEvPT0_PKT_iiiPKbib:
	.zero		941


//--------------------- .nv.constant0._ZN43_GLOBAL__N__9ae7fba5_10_SoftMax_cu_9f978f6320softmax_warp_forwardIdddLi11ELb0ELb0EEEvPT0_PKT_iiiPKbib --------------------------
	.section	.nv.constant0._ZN43_GLOBAL__N__9ae7fba5_10_SoftMax_cu_9f978f6320softmax_warp_forwardIdddLi11ELb0ELb0EEEvPT0_PKT_iiiPKbib,"a",@progbits
	.sectionflags	@""
	.align	4
.nv.constant0._ZN43_GLOBAL__N__9ae7fba5_10_SoftMax_cu_9f978f6320softmax_warp_forwardIdddLi11ELb0ELb0EEEvPT0_PKT_iiiPKbib:
	.zero		941


//--------------------- .nv.constant0._ZN43_GLOBAL__N__9ae7fba5_10_SoftMax_cu_9f978f6320softmax_warp_forwardIdddLi10ELb0ELb0EEEvPT0_PKT_iiiPKbib --------------------------
	.section	.nv.constant0._ZN43_GLOBAL__N__9ae7fba5_10_SoftMax_cu_9f978f6320softmax_warp_forwardIdddLi10ELb0ELb0EEEvPT0_PKT_iiiPKbib,"a",@progbits
	.sectionflags	@""
	.align	4
.nv.constant0._ZN43_GLOBAL__N__9ae7fba5_10_SoftMax_cu_9f978f6320softmax_warp_forwardIdddLi10ELb0ELb0EEEvPT0_PKT_iiiPKbib:
	.zero		941


//--------------------- .nv.constant0._ZN43_GLOBAL__N__9ae7fba5_10_SoftMax_cu_9f978f6320softmax_warp_forwardIdddLi9ELb0ELb0EEEvPT0_PKT_iiiPKbib --------------------------
	.section	.nv.constant0._ZN43_GLOBAL__N__9ae7fba5_10_SoftMax_cu_9f978f6320softmax_warp_forwardIdddLi9ELb0ELb0EEEvPT0_PKT_iiiPKbib,"a",@progbits
	.sectionflags	@""
	.align	4
.nv.constant0._ZN43_GLOBAL__N__9ae7fba5_10_SoftMax_cu_9f978f6320softmax_warp_forwardIdddLi9ELb0ELb0EEEvPT0_PKT_iiiPKbib:
	.zero		941


//--------------------- .nv.constant0._ZN43_GLOBAL__N__9ae7fba5_10_SoftMax_cu_9f978f6320softmax_warp_forwardIdddLi8ELb0ELb0EEEvPT0_PKT_iiiPKbib --------------------------
	.section	.nv.constant0._ZN43_GLOBAL__N__9ae7fba5_10_SoftMax_cu_9f978f6320softmax_warp_forwardIdddLi8ELb0ELb0EEEvPT0_PKT_iiiPKbib,"a",@progbits
	.sectionflags	@""
	.align	4
.nv.constant0._ZN43_GLOBAL__N__9ae7fba5_10_SoftMax_cu_9f978f6320softmax_warp_forwardIdddLi8ELb0ELb0EEEvPT0_PKT_iiiPKbib:
	.zero		941


//--------------------- .nv.constant0._ZN43_GLOBAL__N__9ae7fba5_10_SoftMax_cu_9f978f6320softmax_warp_forwardIdddLi7ELb0ELb0EEEvPT0_PKT_iiiPKbib --------------------------
	.section	.nv.constant0._ZN43_GLOBAL__N__9ae7fba5_10_SoftMax_cu_9f978f6320softmax_warp_forwardIdddLi7ELb0ELb0EEEvPT0_PKT_iiiPKbib,"a",@progbits
	.sectionflags	@""
	.align	4
.nv.constant0._ZN43_GLOBAL__N__9ae7fba5_10_SoftMax_cu_9f978f6320softmax_warp_forwardIdddLi7ELb0ELb0EEEvPT0_PKT_iiiPKbib:
	.zero		941


//--------------------- .nv.constant0._ZN43_GLOBAL__N__9ae7fba5_10_SoftMax_cu_9f978f6320softmax_warp_forwardIdddLi6ELb0ELb0EEEvPT0_PKT_iiiPKbib --------------------------
	.section	.nv.constant0._ZN43_GLOBAL__N__9ae7fba5_10_SoftMax_cu_9f978f6320softmax_warp_forwardIdddLi6ELb0ELb0EEEvPT0_PKT_iiiPKbib,"a",@progbits
	.sectionflags	@""
	.align	4
.nv.constant0._ZN43_GLOBAL__N__9ae7fba5_10_SoftMax_cu_9f978f6320softmax_warp_forwardIdddLi6ELb0ELb0EEEvPT0_PKT_iiiPKbib:
	.zero		941


//--------------------- .nv.constant0._ZN43_GLOBAL__N__9ae7fba5_10_SoftMax_cu_9f978f6320softmax_warp_forwardIdddLi5ELb0ELb0EEEvPT0_PKT_iiiPKbib --------------------------
	.section	.nv.constant0._ZN43_GLOBAL__N__9ae7fba5_10_SoftMax_cu_9f978f6320softmax_warp_forwardIdddLi5ELb0ELb0EEEvPT0_PKT_iiiPKbib,"a",@progbits
	.sectionflags	@""
	.align	4
.nv.constant0._ZN43_GLOBAL__N__9ae7fba5_10_SoftMax_cu_9f978f6320softmax_warp_forwardIdddLi5ELb0ELb0EEEvPT0_PKT_iiiPKbib:
	.zero		941


//--------------------- .nv.constant0._ZN43_GLOBAL__N__9ae7fba5_10_SoftMax_cu_9f978f6320softmax_warp_forwardIdddLi4ELb0ELb0EEEvPT0_PKT_iiiPKbib --------------------------
	.section	.nv.constant0._ZN43_GLOBAL__N__9ae7fba5_10_SoftMax_cu_9f978f6320softmax_warp_forwardIdddLi4ELb0ELb0EEEvPT0_PKT_iiiPKbib,"a",@progbits
	.sectionflags	@""
	.align	4
.nv.constant0._ZN43_GLOBAL__N__9ae7fba5_10_SoftMax_cu_9f978f6320softmax_warp_forwardIdddLi4ELb0ELb0EEEvPT0_PKT_iiiPKbib:
	.zero		941


//--------------------- .nv.constant0._ZN43_GLOBAL__N__9ae7fba5_10_SoftMax_cu_9f978f6320softmax_warp_forwardIdddLi3ELb0ELb0EEEvPT0_PKT_iiiPKbib --------------------------
	.section	.nv.constant0._ZN43_GLOBAL__N__9ae7fba5_10_SoftMax_cu_9f978f6320softmax_warp_forwardIdddLi3ELb0ELb0EEEvPT0_PKT_iiiPKbib,"a",@progbits
	.sectionflags	@""
	.align	4
.nv.constant0._ZN43_GLOBAL__N__9ae7fba5_10_SoftMax_cu_9f978f6320softmax_warp_forwardIdddLi3ELb0ELb0EEEvPT0_PKT_iiiPKbib:
	.zero		941


//--------------------- .nv.constant0._ZN43_GLOBAL__N__9ae7fba5_10_SoftMax_cu_9f978f6320softmax_warp_forwardIdddLi2ELb0ELb0EEEvPT0_PKT_iiiPKbib --------------------------
	.section	.nv.constant0._ZN43_GLOBAL__N__9ae7fba5_10_SoftMax_cu_9f978f6320softmax_warp_forwardIdddLi2ELb0ELb0EEEvPT0_PKT_iiiPKbib,"a",@progbits
	.sectionflags	@""
	.align	4
.nv.constant0._ZN43_GLOBAL__N__9ae7fba5_10_SoftMax_cu_9f978f6320softmax_warp_forwardIdddLi2ELb0ELb0EEEvPT0_PKT_iiiPKbib:
	.zero		941


//--------------------- .nv.constant0._ZN43_GLOBAL__N__9ae7fba5_10_SoftMax_cu_9f978f6320softmax_warp_forwardIdddLi1ELb0ELb0EEEvPT0_PKT_iiiPKbib --------------------------
	.section	.nv.constant0._ZN43_GLOBAL__N__9ae7fba5_10_SoftMax_cu_9f978f6320softmax_warp_forwardIdddLi1ELb0ELb0EEEvPT0_PKT_iiiPKbib,"a",@progbits
	.sectionflags	@""
	.align	4
.nv.constant0._ZN43_GLOBAL__N__9ae7fba5_10_SoftMax_cu_9f978f6320softmax_warp_forwardIdddLi1ELb0ELb0EEEvPT0_PKT_iiiPKbib:
	.zero		941


//--------------------- .nv.constant0._ZN43_GLOBAL__N__9ae7fba5_10_SoftMax_cu_9f978f6320softmax_warp_forwardIdddLi0ELb0ELb0EEEvPT0_PKT_iiiPKbib --------------------------
	.section	.nv.constant0._ZN43_GLOBAL__N__9ae7fba5_10_SoftMax_cu_9f978f6320softmax_warp_forwardIdddLi0ELb0ELb0EEEvPT0_PKT_iiiPKbib,"a",@progbits
	.sectionflags	@""
	.align	4
.nv.constant0._ZN43_GLOBAL__N__9ae7fba5_10_SoftMax_cu_9f978f6320softmax_warp_forwardIdddLi0ELb0ELb0EEEvPT0_PKT_iiiPKbib:
	.zero		941


//--------------------- .nv.constant0._ZN43_GLOBAL__N__9ae7fba5_10_SoftMax_cu_9f978f6321softmax_warp_backwardIfN3c108BFloat16EfLi10ELb1ELb0EEEvPT0_PKT_S7_iiiPKb --------------------------
	.section	.nv.constant0._ZN43_GLOBAL__N__9ae7fba5_10_SoftMax_cu_9f978f6321softmax_warp_backwardIfN3c108BFloat16EfLi10ELb1ELb0EEEvPT0_PKT_S7_iiiPKb,"a",@progbits
	.sectionflags	@""
	.align	4
.nv.constant0._ZN43_GLOBAL__N__9ae7fba5_10_SoftMax_cu_9f978f6321softmax_warp_backwardIfN3c108BFloat16EfLi10ELb1ELb0EEEvPT0_PKT_S7_iiiPKb:
	.zero		944


//--------------------- .nv.constant0._ZN43_GLOBAL__N__9ae7fba5_10_SoftMax_cu_9f978f6321softmax_warp_backwardIfN3c108BFloat16EfLi9ELb1ELb0EEEvPT0_PKT_S7_iiiPKb --------------------------
	.section	.nv.constant0._ZN43_GLOBAL__N__9ae7fba5_10_SoftMax_cu_9f978f6321softmax_warp_backwardIfN3c108BFloat16EfLi9ELb1ELb0EEEvPT0_PKT_S7_iiiPKb,"a",@progbits
	.sectionflags	@""
	.align	4
.nv.constant0._ZN43_GLOBAL__N__9ae7fba5_10_SoftMax_cu_9f978f6321softmax_warp_backwardIfN3c108BFloat16EfLi9ELb1ELb0EEEvPT0_PKT_S7_iiiPKb:
	.zero		944


//--------------------- .nv.constant0._ZN43_GLOBAL__N__9ae7fba5_10_SoftMax_cu_9f978f6321softmax_warp_backwardIfN3c108BFloat16EfLi8ELb1ELb0EEEvPT0_PKT_S7_iiiPKb --------------------------
	.section	.nv.constant0._ZN43_GLOBAL__N__9ae7fba5_10_SoftMax_cu_9f978f6321softmax_warp_backwardIfN3c108BFloat16EfLi8ELb1ELb0EEEvPT0_PKT_S7_iiiPKb,"a",@progbits
	.sectionflags	@""
	.align	4
.nv.constant0._ZN43_GLOBAL__N__9ae7fba5_10_SoftMax_cu_9f978f6321softmax_warp_backwardIfN3c108BFloat16EfLi8ELb1ELb0EEEvPT0_PKT_S7_iiiPKb:
	.zero		944


//--------------------- .nv.constant0._ZN43_GLOBAL__N__9ae7fba5_10_SoftMax_cu_9f978f6321softmax_warp_backwardIfN3c108BFloat16EfLi7ELb1ELb0EEEvPT0_PKT_S7_iiiPKb --------------------------
	.section	.nv.constant0._ZN43_GLOBAL__N__9ae7fba5_10_SoftMax_cu_9f978f6321softmax_warp_backwardIfN3c108BFloat16EfLi7ELb1ELb0EEEvPT0_PKT_S7_iiiPKb,"a",@progbits
	.sectionflags	@""
	.align	4
.nv.constant0._ZN43_GLOBAL__N__9ae7fba5_10_SoftMax_cu_9f978f6321softmax_warp_backwardIfN3c108BFloat16EfLi7ELb1ELb0EEEvPT0_PKT_S7_iiiPKb:
	.zero		944


//--------------------- .nv.constant0._ZN43_GLOBAL__N__9ae7fba5_10_SoftMax_cu_9f978f6321softmax_warp_backwardIfN3c108BFloat16EfLi6ELb1ELb0EEEvPT0_PKT_S7_iiiPKb --------------------------
	.section	.nv.constant0._ZN43_GLOBAL__N__9ae7fba5_10_SoftMax_cu_9f978f6321softmax_warp_backwardIfN3c108BFloat16EfLi6ELb1ELb0EEEvPT0_PKT_S7_iiiPKb,"a",@progbits
	.sectionflags	@""
	.align	4
.nv.constant0._ZN43_GLOBAL__N__9ae7fba5_10_SoftMax_cu_9f978f6321softmax_warp_backwardIfN3c108BFloat16EfLi6ELb1ELb0EEEvPT0_PKT_S7_iiiPKb:
	.zero		944


//--------------------- .nv.constant0._ZN43_GLOBAL__N__9ae7fba5_10_SoftMax_cu_9f978f6321softmax_warp_backwardIfN3c108BFloat16EfLi5ELb1ELb0EEEvPT0_PKT_S7_iiiPKb --------------------------
	.section	.nv.constant0._ZN43_GLOBAL__N__9ae7fba5_10_SoftMax_cu_9f978f6321softmax_warp_backwardIfN3c108BFloat16EfLi5ELb1ELb0EEEvPT0_PKT_S7_iiiPKb,"a",@progbits
	.sectionflags	@""
	.align	4
.nv.constant0._ZN43_GLOBAL__N__9ae7fba5_10_SoftMax_cu_9f978f6321softmax_warp_backwardIfN3c108BFloat16EfLi5ELb1ELb0EEEvPT0_PKT_S7_iiiPKb:
	.zero		944


//--------------------- .nv.constant0._ZN43_GLOBAL__N__9ae7fba5_10_SoftMax_cu_9f978f6321softmax_warp_backwardIfN3c108BFloat16EfLi4ELb1ELb0EEEvPT0_PKT_S7_iiiPKb --------------------------
	.section	.nv.constant0._ZN43_GLOBAL__N__9ae7fba5_10_SoftMax_cu_9f978f6321softmax_warp_backwardIfN3c108BFloat16EfLi4ELb1ELb0EEEvPT0_PKT_S7_iiiPKb,"a",@progbits
	.sectionflags	@""
	.align	4
.nv.constant0._ZN43_GLOBAL__N__9ae7fba5_10_SoftMax_cu_9f978f6321softmax_warp_backwardIfN3c108BFloat16EfLi4ELb1ELb0EEEvPT0_PKT_S7_iiiPKb:
	.zero		944


//--------------------- .nv.constant0._ZN43_GLOBAL__N__9ae7fba5_10_SoftMax_cu_9f978f6321softmax_warp_backwardIfN3c108BFloat16EfLi3ELb1ELb0EEEvPT0_PKT_S7_iiiPKb --------------------------
	.section	.nv.constant0._ZN43_GLOBAL__N__9ae7fba5_10_SoftMax_cu_9f978f6321softmax_warp_backwardIfN3c108BFloat16EfLi3ELb1ELb0EEEvPT0_PKT_S7_iiiPKb,"a",@progbits
	.sectionflags	@""
	.align	4
.nv.constant0._ZN43_GLOBAL__N__9ae7fba5_10_SoftMax_cu_9f978f6321softmax_warp_backwardIfN3c108BFloat16EfLi3ELb1ELb0EEEvPT0_PKT_S7_iiiPKb:
	.zero		944


//--------------------- .nv.constant0._ZN43_GLOBAL__N__9ae7fba5_10_SoftMax_cu_9f978f6321softmax_warp_backwardIfN3c108BFloat16EfLi2ELb1ELb0EEEvPT0_PKT_S7_iiiPKb --------------------------
	.section	.nv.constant0._ZN43_GLOBAL__N__9ae7fba5_10_SoftMax_cu_9f978f6321softmax_warp_backwardIfN3c108BFloat16EfLi2ELb1ELb0EEEvPT0_PKT_S7_iiiPKb,"a",@progbits
	.sectionflags	@""
	.align	4
.nv.constant0._ZN43_GLOBAL__N__9ae7fba5_10_SoftMax_cu_9f978f6321softmax_warp_backwardIfN3c108BFloat16EfLi2ELb1ELb0EEEvPT0_PKT_S7_iiiPKb:
	.zero		944


//--------------------- .nv.constant0._ZN43_GLOBAL__N__9ae7fba5_10_SoftMax_cu_9f978f6321softmax_warp_backwardIfN3c108BFloat16EfLi1ELb1ELb0EEEvPT0_PKT_S7_iiiPKb --------------------------
	.section	.nv.constant0._ZN43_GLOBAL__N__9ae7fba5_10_SoftMax_cu_9f978f6321softmax_warp_backwardIfN3c108BFloat16EfLi1ELb1ELb0EEEvPT0_PKT_S7_iiiPKb,"a",@progbits
	.sectionflags	@""
	.align	4
.nv.constant0._ZN43_GLOBAL__N__9ae7fba5_10_SoftMax_cu_9f978f6321softmax_warp_backwardIfN3c108BFloat16EfLi1ELb1ELb0EEEvPT0_PKT_S7_iiiPKb:
	.zero		944


//--------------------- .nv.constant0._ZN43_GLOBAL__N__9ae7fba5_10_SoftMax_cu_9f978f6321softmax_warp_backwardIfN3c108BFloat16EfLi0ELb1ELb0EEEvPT0_PKT_S7_iiiPKb --------------------------
	.section	.nv.constant0._ZN43_GLOBAL__N__9ae7fba5_10_SoftMax_cu_9f978f6321softmax_warp_backwardIfN3c108BFloat16EfLi0ELb1ELb0EEEvPT0_PKT_S7_iiiPKb,"a",@progbits
	.sectionflags	@""
	.align	4
.nv.constant0._ZN43_GLOBAL__N__9ae7fba5_10_SoftMax_cu_9f978f6321softmax_warp_backwardIfN3c108BFloat16EfLi0ELb1ELb0EEEvPT0_PKT_S7_iiiPKb:
	.zero		944


//--------------------- .nv.constant0._ZN43_GLOBAL__N__9ae7fba5_10_SoftMax_cu_9f978f6321softmax_warp_backwardIN3c108BFloat16ES2_fLi10ELb1ELb0EEEvPT0_PKT_S7_iiiPKb --------------------------
	.section	.nv.constant0._ZN43_GLOBAL__N__9ae7fba5_10_SoftMax_cu_9f978f6321softmax_warp_backwardIN3c108BFloat16ES2_fLi10ELb1ELb0EEEvPT0_PKT_S7_iiiPKb,"a",@progbits
	.sectionflags	@""
	.align	4
.nv.constant0._ZN43_GLOBAL__N__9ae7fba5_10_SoftMax_cu_9f978f6321softmax_warp_backwardIN3c108BFloat16ES2_fLi10ELb1ELb0EEEvPT0_PKT_S7_iiiPKb:
	.zero		944


//--------------------- .nv.constant0._ZN43_GLOBAL__N__9ae7fba5_10_SoftMax_cu_9f978f6321softmax_warp_backwardIN3c108BFloat16ES2_fLi9ELb1ELb0EEEvPT0_PKT_S7_iiiPKb --------------------------
	.section	.nv.constant0._ZN43_GLOBAL__N__9ae7fba5_10_SoftMax_cu_9f978f6321softmax_warp_backwardIN3c108BFloat16ES2_fLi9ELb1ELb0EEEvPT0_PKT_S7_iiiPKb,"a",@progbits
	.sectionflags	@""
	.align	4
.nv.constant0._ZN43_GLOBAL__N__9ae7fba5_10_SoftMax_cu_9f978f6321softmax_warp_backwardIN3c108BFloat16ES2_fLi9ELb1ELb0EEEvPT0_PKT_S7_iiiPKb:
	.zero		944


//--------------------- .nv.constant0._ZN43_GLOBAL__N__9ae7fba5_10_SoftMax_cu_9f978f6321softmax_warp_backwardIN3c108BFloat16ES2_fLi8ELb1ELb0EEEvPT0_PKT_S7_iiiPKb --------------------------
	.section	.nv.constant0._ZN43_GLOBAL__N__9ae7fba5_10_SoftMax_cu_9f978f6321softmax_warp_backwardIN3c108BFloat16ES2_fLi8ELb1ELb0EEEvPT0_PKT_S7_iiiPKb,"a",@progbits
	.sectionflags	@""
	.align	4
.nv.constant0._ZN43_GLOBAL__N__9ae7fba5_10_SoftMax_cu_9f978f6321softmax_warp_backwardIN3c108BFloat16ES2_fLi8ELb1ELb0EEEvPT0_PKT_S7_iiiPKb:
	.zero		944


//--------------------- .nv.constant0._ZN43_GLOBAL__N__9ae7fba5_10_SoftMax_cu_9f978f6321softmax_warp_backwardIN3c108BFloat16ES2_fLi7ELb1ELb0EEEvPT0_PKT_S7_iiiPKb --------------------------
	.section	.nv.constant0._ZN43_GLOBAL__N__9ae7fba5_10_SoftMax_cu_9f978f6321softmax_warp_backwardIN3c108BFloat16ES2_fLi7ELb1ELb0EEEvPT0_PKT_S7_iiiPKb,"a",@progbits
	.sectionflags	@""
	.align	4
.nv.constant0._ZN43_GLOBAL__N__9ae7fba5_10_SoftMax_cu_9f978f6321softmax_warp_backwardIN3c108BFloat16ES2_fLi7ELb1ELb0EEEvPT0_PKT_S7_iiiPKb:
	.zero		944


//--------------------- .nv.constant0._ZN43_GLOBAL__N__9ae7fba5_10_SoftMax_cu_9f978f6321softmax_warp_backwardIN3c108BFloat16ES2_fLi6ELb1ELb0EEEvPT0_PKT_S7_iiiPKb --------------------------
	.section	.nv.constant0._ZN43_GLOBAL__N__9ae7fba5_10_SoftMax_cu_9f978f6321softmax_warp_backwardIN3c108BFloat16ES2_fLi6ELb1ELb0EEEvPT0_PKT_S7_iiiPKb,"a",@progbits
	.sectionflags	@""
	.align	4
.nv.constant0._ZN43_GLOBAL__N__9ae7fba5_10_SoftMax_cu_9f978f6321softmax_warp_backwardIN3c108BFloat16ES2_fLi6ELb1ELb0EEEvPT0_PKT_S7_iiiPKb:
	.zero		944


//--------------------- .nv.constant0._ZN43_GLOBAL__N__9ae7fba5_10_SoftMax_cu_9f978f6321softmax_warp_backwardIN3c108BFloat16ES2_fLi5ELb1ELb0EEEvPT0_PKT_S7_iiiPKb --------------------------
	.section	.nv.constant0._ZN43_GLOBAL__N__9ae7fba5_10_SoftMax_cu_9f978f6321softmax_warp_backwardIN3c108BFloat16ES2_fLi5ELb1ELb0EEEvPT0_PKT_S7_iiiPKb,"a",@progbits
	.sectionflags	@""
	.align	4
.nv.constant0._ZN43_GLOBAL__N__9ae7fba5_10_SoftMax_cu_9f978f6321softmax_warp_backwardIN3c108BFloat16ES2_fLi5ELb1ELb0EEEvPT0_PKT_S7_iiiPKb:
	.zero		944


//--------------------- .nv.constant0._ZN43_GLOBAL__N__9ae7fba5_10_SoftMax_cu_9f978f6321softmax_warp_backwardIN3c108BFloat16ES2_fLi4ELb1ELb0EEEvPT0_PKT_S7_iiiPKb --------------------------
	.section	.nv.constant0._ZN43_GLOBAL__N__9ae7fba5_10_SoftMax_cu_9f978f6321softmax_warp_backwardIN3c108BFloat16ES2_fLi4ELb1ELb0EEEvPT0_PKT_S7_iiiPKb,"a",@progbits
	.sectionflags	@""
	.align	4
.nv.constant0._ZN43_GLOBAL__N__9ae7fba5_10_SoftMax_cu_9f978f6321softmax_warp_backwardIN3c108BFloat16ES2_fLi4ELb1ELb0EEEvPT0_PKT_S7_iiiPKb:
	.zero		944


//--------------------- .nv.constant0._ZN43_GLOBAL__N__9ae7fba5_10_SoftMax_cu_9f978f6321softmax_warp_backwardIN3c108BFloat16ES2_fLi3ELb1ELb0EEEvPT0_PKT_S7_iiiPKb --------------------------
	.section	.nv.constant0._ZN43_GLOBAL__N__9ae7fba5_10_SoftMax_cu_9f978f6321softmax_warp_backwardIN3c108BFloat16ES2_fLi3ELb1ELb0EEEvPT0_PKT_S7_iiiPKb,"a",@progbits
	.sectionflags	@""
	.align	4
.nv.constant0._ZN43_GLOBAL__N__9ae7fba5_10_SoftMax_cu_9f978f6321softmax_warp_backwardIN3c108BFloat16ES2_fLi3ELb1ELb0EEEvPT0_PKT_S7_iiiPKb:
	.zero		944


//--------------------- .nv.constant0._ZN43_GLOBAL__N__9ae7fba5_10_SoftMax_cu_9f978f6321softmax_warp_backwardIN3c108BFloat16ES2_fLi2ELb1ELb0EEEvPT0_PKT_S7_iiiPKb --------------------------
	.section	.nv.constant0._ZN43_GLOBAL__N__9ae7fba5_10_SoftMax_cu_9f978f6321softmax_warp_backwardIN3c108BFloat16ES2_fLi2ELb1ELb0EEEvPT0_PKT_S7_iiiPKb,"a",@progbits
	.sectionflags	@""
	.align	4
.nv.constant0._ZN43_GLOBAL__N__9ae7fba5_10_SoftMax_cu_9f978f6321softmax_warp_backwardIN3c108BFloat16ES2_fLi2ELb1ELb0EEEvPT0_PKT_S7_iiiPKb:
	.zero		944


//--------------------- .nv.constant0._ZN43_GLOBAL__N__9ae7fba5_10_SoftMax_cu_9f978f6321softmax_warp_backwardIN3c108BFloat16ES2_fLi1ELb1ELb0EEEvPT0_PKT_S7_iiiPKb --------------------------
	.section	.nv.constant0._ZN43_GLOBAL__N__9ae7fba5_10_SoftMax_cu_9f978f6321softmax_warp_backwardIN3c108BFloat16ES2_fLi1ELb1ELb0EEEvPT0_PKT_S7_iiiPKb,"a",@progbits
	.sectionflags	@""
	.align	4
.nv.constant0._ZN43_GLOBAL__N__9ae7fba5_10_SoftMax_cu_9f978f6321softmax_warp_backwardIN3c108BFloat16ES2_fLi1ELb1ELb0EEEvPT0_PKT_S7_iiiPKb:
	.zero		944


//--------------------- .nv.constant0._ZN43_GLOBAL__N__9ae7fba5_10_SoftMax_cu_9f978f6321softmax_warp_backwardIN3c108BFloat16ES2_fLi0ELb1ELb0EEEvPT0_PKT_S7_iiiPKb --------------------------
	.section	.nv.constant0._ZN43_GLOBAL__N__9ae7fba5_10_SoftMax_cu_9f978f6321softmax_warp_backwardIN3c108BFloat16ES2_fLi0ELb1ELb0EEEvPT0_PKT_S7_iiiPKb,"a",@progbits
	.sectionflags	@""
	.align	4
.nv.constant0._ZN43_GLOBAL__N__9ae7fba5_10_SoftMax_cu_9f978f6321softmax_warp_backwardIN3c108BFloat16ES2_fLi0ELb1ELb0EEEvPT0_PKT_S7_iiiPKb:
	.zero		944


//--------------------- .nv.constant0._ZN43_GLOBAL__N__9ae7fba5_10_SoftMax_cu_9f978f6321softmax_warp_backwardIfN3c104HalfEfLi10ELb1ELb0EEEvPT0_PKT_S7_iiiPKb --------------------------
	.section	.nv.constant0._ZN43_GLOBAL__N__9ae7fba5_10_SoftMax_cu_9f978f6321softmax_warp_backwardIfN3c104HalfEfLi10ELb1ELb0EEEvPT0_PKT_S7_iiiPKb,"a",@progbits
	.sectionflags	@""
	.align	4
.nv.constant0._ZN43_GLOBAL__N__9ae7fba5_10_SoftMax_cu_9f978f6321softmax_warp_backwardIfN3c104HalfEfLi10ELb1ELb0EEEvPT0_PKT_S7_iiiPKb:
	.zero		944


//--------------------- .nv.constant0._ZN43_GLOBAL__N__9ae7fba5_10_SoftMax_cu_9f978f6321softmax_warp_backwardIfN3c104HalfEfLi9ELb1ELb0EEEvPT0_PKT_S7_iiiPKb --------------------------
	.section	.nv.constant0._ZN43_GLOBAL__N__9ae7fba5_10_SoftMax_cu_9f978f6321softmax_warp_backwardIfN3c104HalfEfLi9ELb1ELb0EEEvPT0_PKT_S7_iiiPKb,"a",@progbits
	.sectionflags	@""
	.align	4
.nv.constant0._ZN43_GLOBAL__N__9ae7fba5_10_SoftMax_cu_9f978f6321softmax_warp_backwardIfN3c104HalfEfLi9ELb1ELb0EEEvPT0_PKT_S7_iiiPKb:
	.zero		944


//--------------------- .nv.constant0._ZN43_GLOBAL__N__9ae7fba5_10_SoftMax_cu_9f978f6321softmax_warp_backwardIfN3c104HalfEfLi8ELb1ELb0EEEvPT0_PKT_S7_iiiPKb --------------------------
	.section	.nv.constant0._ZN43_GLOBAL__N__9ae7fba5_10_SoftMax_cu_9f978f6321softmax_warp_backwardIfN3c104HalfEfLi8ELb1ELb0EEEvPT0_PKT_S7_iiiPKb,"a",@progbits
	.sectionflags	@""
	.align	4
.nv.constant0._ZN43_GLOBAL__N__9ae7fba5_10_SoftMax_cu_9f978f6321softmax_warp_backwardIfN3c104HalfEfLi8ELb1ELb0EEEvPT0_PKT_S7_iiiPKb:
	.zero		944


//--------------------- .nv.constant0._ZN43_GLOBAL__N__9ae7fba5_10_SoftMax_cu_9f978f6321softmax_warp_backwardIfN3c104HalfEfLi7ELb1ELb0EEEvPT0_PKT_S7_iiiPKb --------------------------
	.section	.nv.constant0._ZN43_GLOBAL__N__9ae7fba5_10_SoftMax_cu_9f978f6321softmax_warp_backwardIfN3c104HalfEfLi7ELb1ELb0EEEvPT0_PKT_S7_iiiPKb,"a",@progbits
	.sectionflags	@""
	.align	4
.nv.constant0._ZN43_GLOBAL__N__9ae7fba5_10_SoftMax_cu_9f978f6321softmax_warp_backwardIfN3c104HalfEfLi7ELb1ELb0EEEvPT0_PKT_S7_iiiPKb:
	.zero		944


//--------------------- .nv.constant0._ZN43_GLOBAL__N__9ae7fba5_10_SoftMax_cu_9f978f6321softmax_warp_backwardIfN3c104HalfEfLi6ELb1ELb0EEEvPT0_PKT_S7_iiiPKb --------------------------
	.section	.nv.constant0._ZN43_GLOBAL__N__9ae7fba5_10_SoftMax_cu_9f978f6321softmax_warp_backwardIfN3c104HalfEfLi6ELb1ELb0EEEvPT0_PKT_S7_iiiPKb,"a",@progbits
	.sectionflags	@""
	.align	4
.nv.constant0._ZN43_GLOBAL__N__9ae7fba5_10_SoftMax_cu_9f978f6321softmax_warp_backwardIfN3c104HalfEfLi6ELb1ELb0EEEvPT0_PKT_S7_iiiPKb:
	.zero		944


//--------------------- .nv.constant0._ZN43_GLOBAL__N__9ae7fba5_10_SoftMax_cu_9f978f6321softmax_warp_backwardIfN3c104HalfEfLi5ELb1ELb0EEEvPT0_PKT_S7_iiiPKb --------------------------
	.section	.nv.constant0._ZN43_GLOBAL__N__9ae7fba5_10_SoftMax_cu_9f978f6321softmax_warp_backwardIfN3c104HalfEfLi5ELb1ELb0EEEvPT0_PKT_S7_iiiPKb,"a",@progbits
	.sectionflags	@""
	.align	4
.nv.constant0._ZN43_GLOBAL__N__9ae7fba5_10_SoftMax_cu_9f978f6321softmax_warp_backwardIfN3c104HalfEfLi5ELb1ELb0EEEvPT0_PKT_S7_iiiPKb:
	.zero		944


//--------------------- .nv.constant0._ZN43_GLOBAL__N__9ae7fba5_10_SoftMax_cu_9f978f6321softmax_warp_backwardIfN3c104HalfEfLi4ELb1ELb0EEEvPT0_PKT_S7_iiiPKb --------------------------
	.section	.nv.constant0._ZN43_GLOBAL__N__9ae7fba5_10_SoftMax_cu_9f978f6321softmax_warp_backwardIfN3c104HalfEfLi4ELb1ELb0EEEvPT0_PKT_S7_iiiPKb,"a",@progbits
	.sectionflags	@""
	.align	4
.nv.constant0._ZN43_GLOBAL__N__9ae7fba5_10_SoftMax_cu_9f978f6321softmax_warp_backwardIfN3c104HalfEfLi4ELb1ELb0EEEvPT0_PKT_S7_iiiPKb:
	.zero		944


//--------------------- .nv.constant0._ZN43_GLOBAL__N__9ae7fba5_10_SoftMax_cu_9f978f6321softmax_warp_backwardIfN3c104HalfEfLi3ELb1ELb0EEEvPT0_PKT_S7_iiiPKb --------------------------
	.section	.nv.constant0._ZN43_GLOBAL__N__9ae7fba5_10_SoftMax_cu_9f978f6321softmax_warp_backwardIfN3c104HalfEfLi3ELb1ELb0EEEvPT0_PKT_S7_iiiPKb,"a",@progbits
	.sectionflags	@""
	.align	4
.nv.constant0._ZN43_GLOBAL__N__9ae7fba5_10_SoftMax_cu_9f978f6321softmax_warp_backwardIfN3c104HalfEfLi3ELb1ELb0EEEvPT0_PKT_S7_iiiPKb:
	.zero		944


//--------------------- .nv.constant0._ZN43_GLOBAL__N__9ae7fba5_10_SoftMax_cu_9f978f6321softmax_warp_backwardIfN3c104HalfEfLi2ELb1ELb0EEEvPT0_PKT_S7_iiiPKb --------------------------
	.section	.nv.constant0._ZN43_GLOBAL__N__9ae7fba5_10_SoftMax_cu_9f978f6321softmax_warp_backwardIfN3c104HalfEfLi2ELb1ELb0EEEvPT0_PKT_S7_iiiPKb,"a",@progbits
	.sectionflags	@""
	.align	4
.nv.constant0._ZN43_GLOBAL__N__9ae7fba5_10_SoftMax_cu_9f978f6321softmax_warp_backwardIfN3c104HalfEfLi2ELb1ELb0EEEvPT0_PKT_S7_iiiPKb:
	.zero		944


//--------------------- .nv.constant0._ZN43_GLOBAL__N__9ae7fba5_10_SoftMax_cu_9f978f6321softmax_warp_backwardIfN3c104HalfEfLi1ELb1ELb0EEEvPT0_PKT_S7_iiiPKb --------------------------
	.section	.nv.constant0._ZN43_GLOBAL__N__9ae7fba5_10_SoftMax_cu_9f978f6321softmax_warp_backwardIfN3c104HalfEfLi1ELb1ELb0EEEvPT0_PKT_S7_iiiPKb,"a",@progbits
	.sectionflags	@""
	.align	4
.nv.constant0._ZN43_GLOBAL__N__9ae7fba5_10_SoftMax_cu_9f978f6321softmax_warp_backwardIfN3c104HalfEfLi1ELb1ELb0EEEvPT0_PKT_S7_iiiPKb:
	.zero		944


//--------------------- .nv.constant0._ZN43_GLOBAL__N__9ae7fba5_10_SoftMax_cu_9f978f6321softmax_warp_backwardIfN3c104HalfEfLi0ELb1ELb0EEEvPT0_PKT_S7_iiiPKb --------------------------
	.section	.nv.constant0._ZN43_GLOBAL__N__9ae7fba5_10_SoftMax_cu_9f978f6321softmax_warp_backwardIfN3c104HalfEfLi0ELb1ELb0EEEvPT0_PKT_S7_iiiPKb,"a",@progbits
	.sectionflags	@""
	.align	4
.nv.constant0._ZN43_GLOBAL__N__9ae7fba5_10_SoftMax_cu_9f978f6321softmax_warp_backwardIfN3c104HalfEfLi0ELb1ELb0EEEvPT0_PKT_S7_iiiPKb:
	.zero		944


//--------------------- .nv.constant0._ZN43_GLOBAL__N__9ae7fba5_10_SoftMax_cu_9f978f6321softmax_warp_backwardIN3c104HalfES2_fLi10ELb1ELb0EEEvPT0_PKT_S7_iiiPKb --------------------------
	.section	.nv.constant0._ZN43_GLOBAL__N__9ae7fba5_10_SoftMax_cu_9f978f6321softmax_warp_backwardIN3c104HalfES2_fLi10ELb1ELb0EEEvPT0_PKT_S7_iiiPKb,"a",@progbits
	.sectionflags	@""
	.align	4
.nv.constant0._ZN43_GLOBAL__N__9ae7fba5_10_SoftMax_cu_9f978f6321softmax_warp_backwardIN3c104HalfES2_fLi10ELb1ELb0EEEvPT0_PKT_S7_iiiPKb:
	.zero		944


//--------------------- .nv.constant0._ZN43_GLOBAL__N__9ae7fba5_10_SoftMax_cu_9f978f6321softmax_warp_backwardIN3c104HalfES2_fLi9ELb1ELb0EEEvPT0_PKT_S7_iiiPKb --------------------------
	.section	.nv.constant0._ZN43_GLOBAL__N__9ae7fba5_10_SoftMax_cu_9f978f6321softmax_warp_backwardIN3c104HalfES2_fLi9ELb1ELb0EEEvPT0_PKT_S7_iiiPKb,"a",@progbits
	.sectionflags	@""
	.align	4
.nv.constant0._ZN43_GLOBAL__N__9ae7fba5_10_SoftMax_cu_9f978f6321softmax_warp_backwardIN3c104HalfES2_fLi9ELb1ELb0EEEvPT0_PKT_S7_iiiPKb:
	.zero		944


//--------------------- .nv.constant0._ZN43_GLOBAL__N__9ae7fba5_10_SoftMax_cu_9f978f6321softmax_warp_backwardIN3c104HalfES2_fLi8ELb1ELb0EEEvPT0_PKT_S7_iiiPKb --------------------------
	.section	.nv.constant0._ZN43_GLOBAL__N__9ae7fba5_10_SoftMax_cu_9f978f6321softmax_warp_backwardIN3c104HalfES2_fLi8ELb1ELb0EEEvPT0_PKT_S7_iiiPKb,"a",@progbits
	.sectionflags	@""
	.align	4
.nv.constant0._ZN43_GLOBAL__N__9ae7fba5_10_SoftMax_cu_9f978f6321softmax_warp_backwardIN3c104HalfES2_fLi8ELb1ELb0EEEvPT0_PKT_S7_iiiPKb:
	.zero		944


//--------------------- .nv.constant0._ZN43_GLOBAL__N__9ae7fba5_10_SoftMax_cu_9f978f6321softmax_warp_backwardIN3c104HalfES2_fLi7ELb1ELb0EEEvPT0_PKT_S7_iiiPKb --------------------------
	.section	.nv.constant0._ZN43_GLOBAL__N__9ae7fba5_10_SoftMax_cu_9f978f6321softmax_warp_backwardIN3c104HalfES2_fLi7ELb1ELb0EEEvPT0_PKT_S7_iiiPKb,"a",@progbits
	.sectionflags	@""
	.align	4
.nv.constant0._ZN43_GLOBAL__N__9ae7fba5_10_SoftMax_cu_9f978f6321softmax_warp_backwardIN3c104HalfES2_fLi7ELb1ELb0EEEvPT0_PKT_S7_iiiPKb:
	.zero		944


//--------------------- .nv.constant0._ZN43_GLOBAL__N__9ae7fba5_10_SoftMax_cu_9f978f6321softmax_warp_backwardIN3c104HalfES2_fLi6ELb1ELb0EEEvPT0_PKT_S7_iiiPKb --------------------------
	.section	.nv.constant0._ZN43_GLOBAL__N__9ae7fba5_10_SoftMax_cu_9f978f6321softmax_warp_backwardIN3c104HalfES2_fLi6ELb1ELb0EEEvPT0_PKT_S7_iiiPKb,"a",@progbits
	.sectionflags	@""
	.align	4
.nv.constant0._ZN43_GLOBAL__N__9ae7fba5_10_SoftMax_cu_9f978f6321softmax_warp_backwardIN3c104HalfES2_fLi6ELb1ELb0EEEvPT0_PKT_S7_iiiPKb:
	.zero		944


//--------------------- .nv.constant0._ZN43_GLOBAL__N__9ae7fba5_10_SoftMax_cu_9f978f6321softmax_warp_backwardIN3c104HalfES2_fLi5ELb1ELb0EEEvPT0_PKT_S7_iiiPKb --------------------------
	.section	.nv.constant0._ZN43_GLOBAL__N__9ae7fba5_10_SoftMax_cu_9f978f6321softmax_warp_backwardIN3c104HalfES2_fLi5ELb1ELb0EEEvPT0_PKT_S7_iiiPKb,"a",@progbits
	.sectionflags	@""
	.align	4
.nv.constant0._ZN43_GLOBAL__N__9ae7fba5_10_SoftMax_cu_9f978f6321softmax_warp_backwardIN3c104HalfES2_fLi5ELb1ELb0EEEvPT0_PKT_S7_iiiPKb:
	.zero		944


//--------------------- .nv.constant0._ZN43_GLOBAL__N__9ae7fba5_10_SoftMax_cu_9f978f6321softmax_warp_backwardIN3c104HalfES2_fLi4ELb1ELb0EEEvPT0_PKT_S7_iiiPKb --------------------------
	.section	.nv.constant0._ZN43_GLOBAL__N__9ae7fba5_10_SoftMax_cu_9f978f6321softmax_warp_backwardIN3c104HalfES2_fLi4ELb1ELb0EEEvPT0_PKT_S7_iiiPKb,"a",@progbits
	.sectionflags	@""
	.align	4
.nv.constant0._ZN43_GLOBAL__N__9ae7fba5_10_SoftMax_cu_9f978f6321softmax_warp_backwardIN3c104HalfES2_fLi4ELb1ELb0EEEvPT0_PKT_S7_iiiPKb:
	.zero		944


//--------------------- .nv.constant0._ZN43_GLOBAL__N__9ae7fba5_10_SoftMax_cu_9f978f6321softmax_warp_backwardIN3c104HalfES2_fLi3ELb1ELb0EEEvPT0_PKT_S7_iiiPKb --------------------------
	.section	.nv.constant0._ZN43_GLOBAL__N__9ae7fba5_10_SoftMax_cu_9f978f6321softmax_warp_backwardIN3c104HalfES2_fLi3ELb1ELb0EEEvPT0_PKT_S7_iiiPKb,"a",@progbits
	.sectionflags	@""
	.align	4
.nv.constant0._ZN43_GLOBAL__N__9ae7fba5_10_SoftMax_cu_9f978f6321softmax_warp_backwardIN3c104HalfES2_fLi3ELb1ELb0EEEvPT0_PKT_S7_iiiPKb:
	.zero		944


//--------------------- .nv.constant0._ZN43_GLOBAL__N__9ae7fba5_10_SoftMax_cu_9f978f6321softmax_warp_backwardIN3c104HalfES2_fLi2ELb1ELb0EEEvPT0_PKT_S7_iiiPKb --------------------------
	.section	.nv.constant0._ZN43_GLOBAL__N__9ae7fba5_10_SoftMax_cu_9f978f6321softmax_warp_backwardIN3c104HalfES2_fLi2ELb1ELb0EEEvPT0_PKT_S7_iiiPKb,"a",@progbits
	.sectionflags	@""
	.align	4
.nv.constant0._ZN43_GLOBAL__N__9ae7fba5_10_SoftMax_cu_9f978f6321softmax_warp_backwardIN3c104HalfES2_fLi2ELb1ELb0EEEvPT0_PKT_S7_iiiPKb:
	.zero		944


//--------------------- .nv.constant0._ZN43_GLOBAL__N__9ae7fba5_10_SoftMax_cu_9f978f6321softmax_warp_backwardIN3c104HalfES2_fLi1ELb1ELb0EEEvPT0_PKT_S7_iiiPKb --------------------------
	.section	.nv.constant0._ZN43_GLOBAL__N__9ae7fba5_10_SoftMax_cu_9f978f6321softmax_warp_backwardIN3c104HalfES2_fLi1ELb1ELb0EEEvPT0_PKT_S7_iiiPKb,"a",@progbits
	.sectionflags	@""
	.align	4
.nv.constant0._ZN43_GLOBAL__N__9ae7fba5_10_SoftMax_cu_9f978f6321softmax_warp_backwardIN3c104HalfES2_fLi1ELb1ELb0EEEvPT0_PKT_S7_iiiPKb:
	.zero		944


//--------------------- .nv.constant0._ZN43_GLOBAL__N__9ae7fba5_10_SoftMax_cu_9f978f6321softmax_warp_backwardIN3c104HalfES2_fLi0ELb1ELb0EEEvPT0_PKT_S7_iiiPKb --------------------------
	.section	.nv.constant0._ZN43_GLOBAL__N__9ae7fba5_10_SoftMax_cu_9f978f6321softmax_warp_backwardIN3c104HalfES2_fLi0ELb1ELb0EEEvPT0_PKT_S7_iiiPKb,"a",@progbits
	.sectionflags	@""
	.align	4
.nv.constant0._ZN43_GLOBAL__N__9ae7fba5_10_SoftMax_cu_9f978f6321softmax_warp_backwardIN3c104HalfES2_fLi0ELb1ELb0EEEvPT0_PKT_S7_iiiPKb:
	.zero		944


//--------------------- .nv.constant0._ZN43_GLOBAL__N__9ae7fba5_10_SoftMax_cu_9f978f6321softmax_warp_backwardIfffLi10ELb1ELb0EEEvPT0_PKT_S5_iiiPKb --------------------------
	.section	.nv.constant0._ZN43_GLOBAL__N__9ae7fba5_10_SoftMax_cu_9f978f6321softmax_warp_backwardIfffLi10ELb1ELb0EEEvPT0_PKT_S5_iiiPKb,"a",@progbits
	.sectionflags	@""
	.align	4
.nv.constant0._ZN43_GLOBAL__N__9ae7fba5_10_SoftMax_cu_9f978f6321softmax_warp_backwardIfffLi10ELb1ELb0EEEvPT0_PKT_S5_iiiPKb:
	.zero		944


//--------------------- .nv.constant0._ZN43_GLOBAL__N__9ae7fba5_10_SoftMax_cu_9f978f6321softmax_warp_backwardIfffLi9ELb1ELb0EEEvPT0_PKT_S5_iiiPKb --------------------------
	.section	.nv.constant0._ZN43_GLOBAL__N__9ae7fba5_10_SoftMax_cu_9f978f6321softmax_warp_backwardIfffLi9ELb1ELb0EEEvPT0_PKT_S5_iiiPKb,"a",@progbits
	.sectionflags	@""
	.align	4
.nv.constant0._ZN43_GLOBAL__N__9ae7fba5_10_SoftMax_cu_9f978f6321softmax_warp_backwardIfffLi9ELb1ELb0EEEvPT0_PKT_S5_iiiPKb:
	.zero		944


//--------------------- .nv.constant0._ZN43_GLOBAL__N__9ae7fba5_10_SoftMax_cu_9f978f6321softmax_warp_backwardIfffLi8ELb1ELb0EEEvPT0_PKT_S5_iiiPKb --------------------------
	.section	.nv.constant0._ZN43_GLOBAL__N__9ae7fba5_10_SoftMax_cu_9f978f6321softmax_warp_backwardIfffLi8ELb1ELb0EEEvPT0_PKT_S5_iiiPKb,"a",@progbits
	.sectionflags	@""
	.align	4
.nv.constant0._ZN43_GLOBAL__N__9ae7fba5_10_SoftMax_cu_9f978f6321softmax_warp_backwardIfffLi8ELb1ELb0EEEvPT0_PKT_S5_iiiPKb:
	.zero		944


//--------------------- .nv.constant0._ZN43_GLOBAL__N__9ae7fba5_10_SoftMax_cu_9f978f6321softmax_warp_backwardIfffLi7ELb1ELb0EEEvPT0_PKT_S5_iiiPKb --------------------------
	.section	.nv.constant0._ZN43_GLOBAL__N__9ae7fba5_10_SoftMax_cu_9f978f6321softmax_warp_backwardIfffLi7ELb1ELb0EEEvPT0_PKT_S5_iiiPKb,"a",@progbits
	.sectionflags	@""
	.align	4
.nv.constant0._ZN43_GLOBAL__N__9ae7fba5_10_SoftMax_cu_9f978f6321softmax_warp_backwardIfffLi7ELb1ELb0EEEvPT0_PKT_S5_iiiPKb:
	.zero		944


//--------------------- .nv.constant0._ZN43_GLOBAL__N__9ae7fba5_10_SoftMax_cu_9f978f6321softmax_warp_backwardIfffLi6ELb1ELb0EEEvPT0_PKT_S5_iiiPKb --------------------------
	.section	.nv.constant0._ZN43_GLOBAL__N__9ae7fba5_10_SoftMax_cu_9f978f6321softmax_warp_backwardIfffLi6ELb1ELb0EEEvPT0_PKT_S5_iiiPKb,"a",@progbits
	.sectionflags	@""
	.align	4
.nv.constant0._ZN43_GLOBAL__N__9ae7fba5_10_SoftMax_cu_9f978f6321softmax_warp_backwardIfffLi6ELb1ELb0EEEvPT0_PKT_S5_iiiPKb:
	.zero		944


//--------------------- .nv.constant0._ZN43_GLOBAL__N__9ae7fba5_10_SoftMax_cu_9f978f6321softmax_warp_backwardIfffLi5ELb1ELb0EEEvPT0_PKT_S5_iiiPKb --------------------------
	.section	.nv.constant0._ZN43_GLOBAL__N__9ae7fba5_10_SoftMax_cu_9f978f6321softmax_warp_backwardIfffLi5ELb1ELb0EEEvPT0_PKT_S5_iiiPKb,"a",@progbits
	.sectionflags	@""
	.align	4
.nv.constant0._ZN43_GLOBAL__N__9ae7fba5_10_SoftMax_cu_9f978f6321softmax_warp_backwardIfffLi5ELb1ELb0EEEvPT0_PKT_S5_iiiPKb:
	.zero		944


//--------------------- .nv.constant0._ZN43_GLOBAL__N__9ae7fba5_10_SoftMax_cu_9f978f6321softmax_warp_backwardIfffLi4ELb1ELb0EEEvPT0_PKT_S5_iiiPKb --------------------------
	.section	.nv.constant0._ZN43_GLOBAL__N__9ae7fba5_10_SoftMax_cu_9f978f6321softmax_warp_backwardIfffLi4ELb1ELb0EEEvPT0_PKT_S5_iiiPKb,"a",@progbits
	.sectionflags	@""
	.align	4
.nv.constant0._ZN43_GLOBAL__N__9ae7fba5_10_SoftMax_cu_9f978f6321softmax_warp_backwardIfffLi4ELb1ELb0EEEvPT0_PKT_S5_iiiPKb:
	.zero		944


//--------------------- .nv.constant0._ZN43_GLOBAL__N__9ae7fba5_10_SoftMax_cu_9f978f6321softmax_warp_backwardIfffLi3ELb1ELb0EEEvPT0_PKT_S5_iiiPKb --------------------------
	.section	.nv.constant0._ZN43_GLOBAL__N__9ae7fba5_10_SoftMax_cu_9f978f6321softmax_warp_backwardIfffLi3ELb1ELb0EEEvPT0_PKT_S5_iiiPKb,"a",@progbits
	.sectionflags	@""
	.align	4
.nv.constant0._ZN43_GLOBAL__N__9ae7fba5_10_SoftMax_cu_9f978f6321softmax_warp_backwardIfffLi3ELb1ELb0EEEvPT0_PKT_S5_iiiPKb:
	.zero		944


//--------------------- .nv.constant0._ZN43_GLOBAL__N__9ae7fba5_10_SoftMax_cu_9f978f6321softmax_warp_backwardIfffLi2ELb1ELb0EEEvPT0_PKT_S5_iiiPKb --------------------------
	.section	.nv.constant0._ZN43_GLOBAL__N__9ae7fba5_10_SoftMax_cu_9f978f6321softmax_warp_backwardIfffLi2ELb1ELb0EEEvPT0_PKT_S5_iiiPKb,"a",@progbits
	.sectionflags	@""
	.align	4
.nv.constant0._ZN43_GLOBAL__N__9ae7fba5_10_SoftMax_cu_9f978f6321softmax_warp_backwardIfffLi2ELb1ELb0EEEvPT0_PKT_S5_iiiPKb:
	.zero		944


//--------------------- .nv.constant0._ZN43_GLOBAL__N__9ae7fba5_10_SoftMax_cu_9f978f6321softmax_warp_backwardIfffLi1ELb1ELb0EEEvPT0_PKT_S5_iiiPKb --------------------------
	.section	.nv.constant0._ZN43_GLOBAL__N__9ae7fba5_10_SoftMax_cu_9f978f6321softmax_warp_backwardIfffLi1ELb1ELb0EEEvPT0_PKT_S5_iiiPKb,"a",@progbits
	.sectionflags	@""
	.align	4
.nv.constant0._ZN43_GLOBAL__N__9ae7fba5_10_SoftMax_cu_9f978f6321softmax_warp_backwardIfffLi1ELb1ELb0EEEvPT0_PKT_S5_iiiPKb:
	.zero		944


//--------------------- .nv.constant0._ZN43_GLOBAL__N__9ae7fba5_10_SoftMax_cu_9f978f6321softmax_warp_backwardIfffLi0ELb1ELb0EEEvPT0_PKT_S5_iiiPKb --------------------------
	.section	.nv.constant0._ZN43_GLOBAL__N__9ae7fba5_10_SoftMax_cu_9f978f6321softmax_warp_backwardIfffLi0ELb1ELb0EEEvPT0_PKT_S5_iiiPKb,"a",@progbits
	.sectionflags	@""
	.align	4
.nv.constant0._ZN43_GLOBAL__N__9ae7fba5_10_SoftMax_cu_9f978f6321softmax_warp_backwardIfffLi0ELb1ELb0EEEvPT0_PKT_S5_iiiPKb:
	.zero		944


//--------------------- .nv.constant0._ZN43_GLOBAL__N__9ae7fba5_10_SoftMax_cu_9f978f6321softmax_warp_backwardIdddLi10ELb1ELb0EEEvPT0_PKT_S5_iiiPKb --------------------------
	.section	.nv.constant0._ZN43_GLOBAL__N__9ae7fba5_10_SoftMax_cu_9f978f6321softmax_warp_backwardIdddLi10ELb1ELb0EEEvPT0_PKT_S5_iiiPKb,"a",@progbits
	.sectionflags	@""
	.align	4
.nv.constant0._ZN43_GLOBAL__N__9ae7fba5_10_SoftMax_cu_9f978f6321softmax_warp_backwardIdddLi10ELb1ELb0EEEvPT0_PKT_S5_iiiPKb:
	.zero		944


//--------------------- .nv.constant0._ZN43_GLOBAL__N__9ae7fba5_10_SoftMax_cu_9f978f6321softmax_warp_backwardIdddLi9ELb1ELb0EEEvPT0_PKT_S5_iiiPKb --------------------------
	.section	.nv.constant0._ZN43_GLOBAL__N__9ae7fba5_10_SoftMax_cu_9f978f6321softmax_warp_backwardIdddLi9ELb1ELb0EEEvPT0_PKT_S5_iiiPKb,"a",@progbits
	.sectionflags	@""
	.align	4
.nv.constant0._ZN43_GLOBAL__N__9ae7fba5_10_SoftMax_cu_9f978f6321softmax_warp_backwardIdddLi9ELb1ELb0EEEvPT0_PKT_S5_iiiPKb:
	.zero		944


//--------------------- .nv.constant0._ZN43_GLOBAL__N__9ae7fba5_10_SoftMax_cu_9f978f6321softmax_warp_backwardIdddLi8ELb1ELb0EEEvPT0_PKT_S5_iiiPKb --------------------------
	.section	.nv.constant0._ZN43_GLOBAL__N__9ae7fba5_10_SoftMax_cu_9f978f6321softmax_warp_backwardIdddLi8ELb1ELb0EEEvPT0_PKT_S5_iiiPKb,"a",@progbits
	.sectionflags	@""
	.align	4
.nv.constant0._ZN43_GLOBAL__N__9ae7fba5_10_SoftMax_cu_9f978f6321softmax_warp_backwardIdddLi8ELb1ELb0EEEvPT0_PKT_S5_iiiPKb:
	.zero		944


//--------------------- .nv.constant0._ZN43_GLOBAL__N__9ae7fba5_10_SoftMax_cu_9f978f6321softmax_warp_backwardIdddLi7ELb1ELb0EEEvPT0_PKT_S5_iiiPKb --------------------------
	.section	.nv.constant0._ZN43_GLOBAL__N__9ae7fba5_10_SoftMax_cu_9f978f6321softmax_warp_backwardIdddLi7ELb1ELb0EEEvPT0_PKT_S5_iiiPKb,"a",@progbits
	.sectionflags	@""
	.align	4
.nv.constant0._ZN43_GLOBAL__N__9ae7fba5_10_SoftMax_cu_9f978f6321softmax_warp_backwardIdddLi7ELb1ELb0EEEvPT0_PKT_S5_iiiPKb:
	.zero		944


//--------------------- .nv.constant0._ZN43_GLOBAL__N__9ae7fba5_10_SoftMax_cu_9f978f6321softmax_warp_backwardIdddLi6ELb1ELb0EEEvPT0_PKT_S5_iiiPKb --------------------------
	.section	.nv.constant0._ZN43_GLOBAL__N__9ae7fba5_10_SoftMax_cu_9f978f6321softmax_warp_backwardIdddLi6ELb1ELb0EEEvPT0_PKT_S5_iiiPKb,"a",@progbits
	.sectionflags	@""
	.align	4
.nv.constant0._ZN43_GLOBAL__N__9ae7fba5_10_SoftMax_cu_9f978f6321softmax_warp_backwardIdddLi6ELb1ELb0EEEvPT0_PKT_S5_iiiPKb:
	.zero		944


//--------------------- .nv.constant0._ZN43_GLOBAL__N__9ae7fba5_10_SoftMax_cu_9f978f6321softmax_warp_backwardIdddLi5ELb1ELb0EEEvPT0_PKT_S5_iiiPKb --------------------------
	.section	.nv.constant0._ZN43_GLOBAL__N__9ae7fba5_10_SoftMax_cu_9f978f6321softmax_warp_backwardIdddLi5ELb1ELb0EEEvPT0_PKT_S5_iiiPKb,"a",@progbits
	.sectionflags	@""
	.align	4
.nv.constant0._ZN43_GLOBAL__N__9ae7fba5_10_SoftMax_cu_9f978f6321softmax_warp_backwardIdddLi5ELb1ELb0EEEvPT0_PKT_S5_iiiPKb:
	.zero		944


//--------------------- .nv.constant0._ZN43_GLOBAL__N__9ae7fba5_10_SoftMax_cu_9f978f6321softmax_warp_backwardIdddLi4ELb1ELb0EEEvPT0_PKT_S5_iiiPKb --------------------------
	.section	.nv.constant0._ZN43_GLOBAL__N__9ae7fba5_10_SoftMax_cu_9f978f6321softmax_warp_backwardIdddLi4ELb1ELb0EEEvPT0_PKT_S5_iiiPKb,"a",@progbits
	.sectionflags	@""
	.align	4
.nv.constant0._ZN43_GLOBAL__N__9ae7fba5_10_SoftMax_cu_9f978f6321softmax_warp_backwardIdddLi4ELb1ELb0EEEvPT0_PKT_S5_iiiPKb:
	.zero		944


//--------------------- .nv.constant0._ZN43_GLOBAL__N__9ae7fba5_10_SoftMax_cu_9f978f6321softmax_warp_backwardIdddLi3ELb1ELb0EEEvPT0_PKT_S5_iiiPKb --------------------------
	.section	.nv.constant0._ZN43_GLOBAL__N__9ae7fba5_10_SoftMax_cu_9f978f6321softmax_warp_backwardIdddLi3ELb1ELb0EEEvPT0_PKT_S5_iiiPKb,"a",@progbits
	.sectionflags	@""
	.align	4
.nv.constant0._ZN43_GLOBAL__N__9ae7fba5_10_SoftMax_cu_9f978f6321softmax_warp_backwardIdddLi3ELb1ELb0EEEvPT0_PKT_S5_iiiPKb:
	.zero		944


//--------------------- .nv.constant0._ZN43_GLOBAL__N__9ae7fba5_10_SoftMax_cu_9f978f6321softmax_warp_backwardIdddLi2ELb1ELb0EEEvPT0_PKT_S5_iiiPKb --------------------------
	.section	.nv.constant0._ZN43_GLOBAL__N__9ae7fba5_10_SoftMax_cu_9f978f6321softmax_warp_backwardIdddLi2ELb1ELb0EEEvPT0_PKT_S5_iiiPKb,"a",@progbits
	.sectionflags	@""
	.align	4
.nv.constant0._ZN43_GLOBAL__N__9ae7fba5_10_SoftMax_cu_9f978f6321softmax_warp_backwardIdddLi2ELb1ELb0EEEvPT0_PKT_S5_iiiPKb:
	.zero		944


//--------------------- .nv.constant0._ZN43_GLOBAL__N__9ae7fba5_10_SoftMax_cu_9f978f6321softmax_warp_backwardIdddLi1ELb1ELb0EEEvPT0_PKT_S5_iiiPKb --------------------------
	.section	.nv.constant0._ZN43_GLOBAL__N__9ae7fba5_10_SoftMax_cu_9f978f6321softmax_warp_backwardIdddLi1ELb1ELb0EEEvPT0_PKT_S5_iiiPKb,"a",@progbits
	.sectionflags	@""
	.align	4
.nv.constant0._ZN43_GLOBAL__N__9ae7fba5_10_SoftMax_cu_9f978f6321softmax_warp_backwardIdddLi1ELb1ELb0EEEvPT0_PKT_S5_iiiPKb:
	.zero		944


//--------------------- .nv.constant0._ZN43_GLOBAL__N__9ae7fba5_10_SoftMax_cu_9f978f6321softmax_warp_backwardIdddLi0ELb1ELb0EEEvPT0_PKT_S5_iiiPKb --------------------------
	.section	.nv.constant0._ZN43_GLOBAL__N__9ae7fba5_10_SoftMax_cu_9f978f6321softmax_warp_backwardIdddLi0ELb1ELb0EEEvPT0_PKT_S5_iiiPKb,"a",@progbits
	.sectionflags	@""
	.align	4
.nv.constant0._ZN43_GLOBAL__N__9ae7fba5_10_SoftMax_cu_9f978f6321softmax_warp_backwardIdddLi0ELb1ELb0EEEvPT0_PKT_S5_iiiPKb:
	.zero		944


//--------------------- .nv.constant0._ZN43_GLOBAL__N__9ae7fba5_10_SoftMax_cu_9f978f6320softmax_warp_forwardIN3c108BFloat16EffLi11ELb1ELb0EEEvPT0_PKT_iiiPKbib --------------------------
	.section	.nv.constant0._ZN43_GLOBAL__N__9ae7fba5_10_SoftMax_cu_9f978f6320softmax_warp_forwardIN3c108BFloat16EffLi11ELb1ELb0EEEvPT0_PKT_iiiPKbib,"a",@progbits
	.sectionflags	@""
	.align	4
.nv.constant0._ZN43_GLOBAL__N__9ae7fba5_10_SoftMax_cu_9f978f6320softmax_warp_forwardIN3c108BFloat16EffLi11ELb1ELb0EEEvPT0_PKT_iiiPKbib:
	.zero		941


//--------------------- .nv.constant0._ZN43_GLOBAL__N__9ae7fba5_10_SoftMax_cu_9f978f6320softmax_warp_forwardIN3c108BFloat16EffLi10ELb1ELb0EEEvPT0_PKT_iiiPKbib --------------------------
	.section	.nv.constant0._ZN43_GLOBAL__N__9ae7fba5_10_SoftMax_cu_9f978f6320softmax_warp_forwardIN3c108BFloat16EffLi10ELb1ELb0EEEvPT0_PKT_iiiPKbib,"a",@progbits
	.sectionflags	@""
	.align	4
.nv.constant0._ZN43_GLOBAL__N__9ae7fba5_10_SoftMax_cu_9f978f6320softmax_warp_forwardIN3c108BFloat16EffLi10ELb1ELb0EEEvPT0_PKT_iiiPKbib:
	.zero		941


//--------------------- .nv.constant0._ZN43_GLOBAL__N__9ae7fba5_10_SoftMax_cu_9f978f6320softmax_warp_forwardIN3c108BFloat16EffLi9ELb1ELb0EEEvPT0_PKT_iiiPKbib --------------------------
	.section	.nv.constant0._ZN43_GLOBAL__N__9ae7fba5_10_SoftMax_cu_9f978f6320softmax_warp_forwardIN3c108BFloat16EffLi9ELb1ELb0EEEvPT0_PKT_iiiPKbib,"a",@progbits
	.sectionflags	@""
	.align	4
.nv.constant0._ZN43_GLOBAL__N__9ae7fba5_10_SoftMax_cu_9f978f6320softmax_warp_forwardIN3c108BFloat16EffLi9ELb1ELb0EEEvPT0_PKT_iiiPKbib:
	.zero		941


//--------------------- .nv.constant0._ZN43_GLOBAL__N__9ae7fba5_10_SoftMax_cu_9f978f6320softmax_warp_forwardIN3c108BFloat16EffLi8ELb1ELb0EEEvPT0_PKT_iiiPKbib --------------------------
	.section	.nv.constant0._ZN43_GLOBAL__N__9ae7fba5_10_SoftMax_cu_9f978f6320softmax_warp_forwardIN3c108BFloat16EffLi8ELb1ELb0EEEvPT0_PKT_iiiPKbib,"a",@progbits
	.sectionflags	@""
	.align	4
.nv.constant0._ZN43_GLOBAL__N__9ae7fba5_10_SoftMax_cu_9f978f6320softmax_warp_forwardIN3c108BFloat16EffLi8ELb1ELb0EEEvPT0_PKT_iiiPKbib:
	.zero		941


//--------------------- .nv.constant0._ZN43_GLOBAL__N__9ae7fba5_10_SoftMax_cu_9f978f6320softmax_warp_forwardIN3c108BFloat16EffLi7ELb1ELb0EEEvPT0_PKT_iiiPKbib --------------------------
	.section	.nv.constant0._ZN43_GLOBAL__N__9ae7fba5_10_SoftMax_cu_9f978f6320softmax_warp_forwardIN3c108BFloat16EffLi7ELb1ELb0EEEvPT0_PKT_iiiPKbib,"a",@progbits
	.sectionflags	@""
	.align	4
.nv.constant0._ZN43_GLOBAL__N__9ae7fba5_10_SoftMax_cu_9f978f6320softmax_warp_forwardIN3c108BFloat16EffLi7ELb1ELb0EEEvPT0_PKT_iiiPKbib:
	.zero		941


//--------------------- .nv.constant0._ZN43_GLOBAL__N__9ae7fba5_10_SoftMax_cu_9f978f6320softmax_warp_forwardIN3c108BFloat16EffLi6ELb1ELb0EEEvPT0_PKT_iiiPKbib --------------------------
	.section	.nv.constant0._ZN43_GLOBAL__N__9ae7fba5_10_SoftMax_cu_9f978f6320softmax_warp_forwardIN3c108BFloat16EffLi6ELb1ELb0EEEvPT0_PKT_iiiPKbib,"a",@progbits
	.sectionflags	@""
	.align	4
.nv.constant0._ZN43_GLOBAL__N__9ae7fba5_10_SoftMax_cu_9f978f6320softmax_warp_forwardIN3c108BFloat16EffLi6ELb1ELb0EEEvPT0_PKT_iiiPKbib:
	.zero		941


//--------------------- .nv.constant0._ZN43_GLOBAL__N__9ae7fba5_10_SoftMax_cu_9f978f6320softmax_warp_forwardIN3c108BFloat16EffLi5ELb1ELb0EEEvPT0_PKT_iiiPKbib --------------------------
	.section	.nv.constant0._ZN43_GLOBAL__N__9ae7fba5_10_SoftMax_cu_9f978f6320softmax_warp_forwardIN3c108BFloat16EffLi5ELb1ELb0EEEvPT0_PKT_iiiPKbib,"a",@progbits
	.sectionflags	@""
	.align	4
.nv.constant0._ZN43_GLOBAL__N__9ae7fba5_10_SoftMax_cu_9f978f6320softmax_warp_forwardIN3c108BFloat16EffLi5ELb1ELb0EEEvPT0_PKT_iiiPKbib:
	.zero		941


//--------------------- .nv.constant0._ZN43_GLOBAL__N__9ae7fba5_10_SoftMax_cu_9f978f6320softmax_warp_forwardIN3c108BFloat16EffLi4ELb1ELb0EEEvPT0_PKT_iiiPKbib --------------------------
	.section	.nv.constant0._ZN43_GLOBAL__N__9ae7fba5_10_SoftMax_cu_9f978f6320softmax_warp_forwardIN3c108BFloat16EffLi4ELb1ELb0EEEvPT0_PKT_iiiPKbib,"a",@progbits
	.sectionflags	@""
	.align	4
.nv.constant0._ZN43_GLOBAL__N__9ae7fba5_10_SoftMax_cu_9f978f6320softmax_warp_forwardIN3c108BFloat16EffLi4ELb1ELb0EEEvPT0_PKT_iiiPKbib:
	.zero		941


//--------------------- .nv.constant0._ZN43_GLOBAL__N__9ae7fba5_10_SoftMax_cu_9f978f6320softmax_warp_forwardIN3c108BFloat16EffLi3ELb1ELb0EEEvPT0_PKT_iiiPKbib --------------------------
	.section	.nv.constant0._ZN43_GLOBAL__N__9ae7fba5_10_SoftMax_cu_9f978f6320softmax_warp_forwardIN3c108BFloat16EffLi3ELb1ELb0EEEvPT0_PKT_iiiPKbib,"a",@progbits
	.sectionflags	@""
	.align	4
.nv.constant0._ZN43_GLOBAL__N__9ae7fba5_10_SoftMax_cu_9f978f6320softmax_warp_forwardIN3c108BFloat16EffLi3ELb1ELb0EEEvPT0_PKT_iiiPKbib:
	.zero		941


//--------------------- .nv.constant0._ZN43_GLOBAL__N__9ae7fba5_10_SoftMax_cu_9f978f6320softmax_warp_forwardIN3c108BFloat16EffLi2ELb1ELb0EEEvPT0_PKT_iiiPKbib --------------------------
	.section	.nv.constant0._ZN43_GLOBAL__N__9ae7fba5_10_SoftMax_cu_9f978f6320softmax_warp_forwardIN3c108BFloat16EffLi2ELb1ELb0EEEvPT0_PKT_iiiPKbib,"a",@progbits
	.sectionflags	@""
	.align	4
.nv.constant0._ZN43_GLOBAL__N__9ae7fba5_10_SoftMax_cu_9f978f6320softmax_warp_forwardIN3c108BFloat16EffLi2ELb1ELb0EEEvPT0_PKT_iiiPKbib:
	.zero		941


//--------------------- .nv.constant0._ZN43_GLOBAL__N__9ae7fba5_10_SoftMax_cu_9f978f6320softmax_warp_forwardIN3c108BFloat16EffLi1ELb1ELb0EEEvPT0_PKT_iiiPKbib --------------------------
	.section	.nv.constant0._ZN43_GLOBAL__N__9ae7fba5_10_SoftMax_cu_9f978f6320softmax_warp_forwardIN3c108BFloat16EffLi1ELb1ELb0EEEvPT0_PKT_iiiPKbib,"a",@progbits
	.sectionflags	@""
	.align	4
.nv.constant0._ZN43_GLOBAL__N__9ae7fba5_10_SoftMax_cu_9f978f6320softmax_warp_forwardIN3c108BFloat16EffLi1ELb1ELb0EEEvPT0_PKT_iiiPKbib:
	.zero		941


//--------------------- .nv.constant0._ZN43_GLOBAL__N__9ae7fba5_10_SoftMax_cu_9f978f6320softmax_warp_forwardIN3c108BFloat16EffLi0ELb1ELb0EEEvPT0_PKT_iiiPKbib --------------------------
	.section	.nv.constant0._ZN43_GLOBAL__N__9ae7fba5_10_SoftMax_cu_9f978f6320softmax_warp_forwardIN3c108BFloat16EffLi0ELb1ELb0EEEvPT0_PKT_iiiPKbib,"a",@progbits
	.sectionflags	@""
	.align	4
.nv.constant0._ZN43_GLOBAL__N__9ae7fba5_10_SoftMax_cu_9f978f6320softmax_warp_forwardIN3c108BFloat16EffLi0ELb1ELb0EEEvPT0_PKT_iiiPKbib:
	.zero		941


//--------------------- .nv.constant0._ZN43_GLOBAL__N__9ae7fba5_10_SoftMax_cu_9f978f6320softmax_warp_forwardIN3c108BFloat16ES2_fLi11ELb1ELb0EEEvPT0_PKT_iiiPKbib --------------------------
	.section	.nv.constant0._ZN43_GLOBAL__N__9ae7fba5_10_SoftMax_cu_9f978f6320softmax_warp_forwardIN3c108BFloat16ES2_fLi11ELb1ELb0EEEvPT0_PKT_iiiPKbib,"a",@progbits
	.sectionflags	@""
	.align	4
.nv.constant0._ZN43_GLOBAL__N__9ae7fba5_10_SoftMax_cu_9f978f6320softmax_warp_forwardIN3c108BFloat16ES2_fLi11ELb1ELb0EEEvPT0_PKT_iiiPKbib:
	.zero		941


//--------------------- .nv.constant0._ZN43_GLOBAL__N__9ae7fba5_10_SoftMax_cu_9f978f6320softmax_warp_forwardIN3c108BFloat16ES2_fLi10ELb1ELb0EEEvPT0_PKT_iiiPKbib --------------------------
	.section	.nv.constant0._ZN43_GLOBAL__N__9ae7fba5_10_SoftMax_cu_9f978f6320softmax_warp_forwardIN3c108BFloat16ES2_fLi10ELb1ELb0EEEvPT0_PKT_iiiPKbib,"a",@progbits
	.sectionflags	@""
	.align	4
.nv.constant0._ZN43_GLOBAL__N__9ae7fba5_10_SoftMax_cu_9f978f6320softmax_warp_forwardIN3c108BFloat16ES2_fLi10ELb1ELb0EEEvPT0_PKT_iiiPKbib:
	.zero		941


//--------------------- .nv.constant0._ZN43_GLOBAL__N__9ae7fba5_10_SoftMax_cu_9f978f6320softmax_warp_forwardIN3c108BFloat16ES2_fLi9ELb1ELb0EEEvPT0_PKT_iiiPKbib --------------------------
	.section	.nv.constant0._ZN43_GLOBAL__N__9ae7fba5_10_SoftMax_cu_9f978f6320softmax_warp_forwardIN3c108BFloat16ES2_fLi9ELb1ELb0EEEvPT0_PKT_iiiPKbib,"a",@progbits
	.sectionflags	@""
	.align	4
.nv.constant0._ZN43_GLOBAL__N__9ae7fba5_10_SoftMax_cu_9f978f6320softmax_warp_forwardIN3c108BFloat16ES2_fLi9ELb1ELb0EEEvPT0_PKT_iiiPKbib:
	.zero		941


//--------------------- .nv.constant0._ZN43_GLOBAL__N__9ae7fba5_10_SoftMax_cu_9f978f6320softmax_warp_forwardIN3c108BFloat16ES2_fLi8ELb1ELb0EEEvPT0_PKT_iiiPKbib --------------------------
	.section	.nv.constant0._ZN43_GLOBAL__N__9ae7fba5_10_SoftMax_cu_9f978f6320softmax_warp_forwardIN3c108BFloat16ES2_fLi8ELb1ELb0EEEvPT0_PKT_iiiPKbib,"a",@progbits
	.sectionflags	@""
	.align	4
.nv.constant0._ZN43_GLOBAL__N__9ae7fba5_10_SoftMax_cu_9f978f6320softmax_warp_forwardIN3c108BFloat16ES2_fLi8ELb1ELb0EEEvPT0_PKT_iiiPKbib:
	.zero		941


//--------------------- .nv.constant0._ZN43_GLOBAL__N__9ae7fba5_10_SoftMax_cu_9f978f6320softmax_warp_forwardIN3c108BFloat16ES2_fLi7ELb1ELb0EEEvPT0_PKT_iiiPKbib --------------------------
	.section	.nv.constant0._ZN43_GLOBAL__N__9ae7fba5_10_SoftMax_cu_9f978f6320softmax_warp_forwardIN3c108BFloat16ES2_fLi7ELb1ELb0EEEvPT0_PKT_iiiPKbib,"a",@progbits
	.sectionflags	@""
	.align	4
.nv.constant0._ZN43_GLOBAL__N__9ae7fba5_10_SoftMax_cu_9f978f6320softmax_warp_forwardIN3c108BFloat16ES2_fLi7ELb1ELb0EEEvPT0_PKT_iiiPKbib:
	.zero		941


//--------------------- .nv.constant0._ZN43_GLOBAL__N__9ae7fba5_10_SoftMax_cu_9f978f6320softmax_warp_forwardIN3c108BFloat16ES2_fLi6ELb1ELb0EEEvPT0_PKT_iiiPKbib --------------------------
	.section	.nv.constant0._ZN43_GLOBAL__N__9ae7fba5_10_SoftMax_cu_9f978f6320softmax_warp_forwardIN3c108BFloat16ES2_fLi6ELb1ELb0EEEvPT0_PKT_iiiPKbib,"a",@progbits
	.sectionflags	@""
	.align	4
.nv.constant0._ZN43_GLOBAL__N__9ae7fba5_10_SoftMax_cu_9f978f6320softmax_warp_forwardIN3c108BFloat16ES2_fLi6ELb1ELb0EEEvPT0_PKT_iiiPKbib:
	.zero		941


//--------------------- .nv.constant0._ZN43_GLOBAL__N__9ae7fba5_10_SoftMax_cu_9f978f6320softmax_warp_forwardIN3c108BFloat16ES2_fLi5ELb1ELb0EEEvPT0_PKT_iiiPKbib --------------------------
	.section	.nv.constant0._ZN43_GLOBAL__N__9ae7fba5_10_SoftMax_cu_9f978f6320softmax_warp_forwardIN3c108BFloat16ES2_fLi5ELb1ELb0EEEvPT0_PKT_iiiPKbib,"a",@progbits
	.sectionflags	@""
	.align	4
.nv.constant0._ZN43_GLOBAL__N__9ae7fba5_10_SoftMax_cu_9f978f6320softmax_warp_forwardIN3c108BFloat16ES2_fLi5ELb1ELb0EEEvPT0_PKT_iiiPKbib:
	.zero		941


//--------------------- .nv.constant0._ZN43_GLOBAL__N__9ae7fba5_10_SoftMax_cu_9f978f6320softmax_warp_forwardIN3c108BFloat16ES2_fLi4ELb1ELb0EEEvPT0_PKT_iiiPKbib --------------------------
	.section	.nv.constant0._ZN43_GLOBAL__N__9ae7fba5_10_SoftMax_cu_9f978f6320softmax_warp_forwardIN3c108BFloat16ES2_fLi4ELb1ELb0EEEvPT0_PKT_iiiPKbib,"a",@progbits
	.sectionflags	@""
	.align	4
.nv.constant0._ZN43_GLOBAL__N__9ae7fba5_10_SoftMax_cu_9f978f6320softmax_warp_forwardIN3c108BFloat16ES2_fLi4ELb1ELb0EEEvPT0_PKT_iiiPKbib:
	.zero		941


//--------------------- .nv.constant0._ZN43_GLOBAL__N__9ae7fba5_10_SoftMax_cu_9f978f6320softmax_warp_forwardIN3c108BFloat16ES2_fLi3ELb1ELb0EEEvPT0_PKT_iiiPKbib --------------------------
	.section	.nv.constant0._ZN43_GLOBAL__N__9ae7fba5_10_SoftMax_cu_9f978f6320softmax_warp_forwardIN3c108BFloat16ES2_fLi3ELb1ELb0EEEvPT0_PKT_iiiPKbib,"a",@progbits
	.sectionflags	@""
	.align	4
.nv.constant0._ZN43_GLOBAL__N__9ae7fba5_10_SoftMax_cu_9f978f6320softmax_warp_forwardIN3c108BFloat16ES2_fLi3ELb1ELb0EEEvPT0_PKT_iiiPKbib:
	.zero		941


//--------------------- .nv.constant0._ZN43_GLOBAL__N__9ae7fba5_10_SoftMax_cu_9f978f6320softmax_warp_forwardIN3c108BFloat16ES2_fLi2ELb1ELb0EEEvPT0_PKT_iiiPKbib --------------------------
	.section	.nv.constant0._ZN43_GLOBAL__N__9ae7fba5_10_SoftMax_cu_9f978f6320softmax_warp_forwardIN3c108BFloat16ES2_fLi2ELb1ELb0EEEvPT0_PKT_iiiPKbib,"a",@progbits
	.sectionflags	@""
	.align	4
.nv.constant0._ZN43_GLOBAL__N__9ae7fba5_10_SoftMax_cu_9f978f6320softmax_warp_forwardIN3c108BFloat16ES2_fLi2ELb1ELb0EEEvPT0_PKT_iiiPKbib:
	.zero		941


//--------------------- .nv.constant0._ZN43_GLOBAL__N__9ae7fba5_10_SoftMax_cu_9f978f6320softmax_warp_forwardIN3c108BFloat16ES2_fLi1ELb1ELb0EEEvPT0_PKT_iiiPKbib --------------------------
	.section	.nv.constant0._ZN43_GLOBAL__N__9ae7fba5_10_SoftMax_cu_9f978f6320softmax_warp_forwardIN3c108BFloat16ES2_fLi1ELb1ELb0EEEvPT0_PKT_iiiPKbib,"a",@progbits
	.sectionflags	@""
	.align	4
.nv.constant0._ZN43_GLOBAL__N__9ae7fba5_10_SoftMax_cu_9f978f6320softmax_warp_forwardIN3c108BFloat16ES2_fLi1ELb1ELb0EEEvPT0_PKT_iiiPKbib:
	.zero		941


//--------------------- .nv.constant0._ZN43_GLOBAL__N__9ae7fba5_10_SoftMax_cu_9f978f6320softmax_warp_forwardIN3c108BFloat16ES2_fLi0ELb1ELb0EEEvPT0_PKT_iiiPKbib --------------------------
	.section	.nv.constant0._ZN43_GLOBAL__N__9ae7fba5_10_SoftMax_cu_9f978f6320softmax_warp_forwardIN3c108BFloat16ES2_fLi0ELb1ELb0EEEvPT0_PKT_iiiPKbib,"a",@progbits
	.sectionflags	@""
	.align	4
.nv.constant0._ZN43_GLOBAL__N__9ae7fba5_10_SoftMax_cu_9f978f6320softmax_warp_forwardIN3c108BFloat16ES2_fLi0ELb1ELb0EEEvPT0_PKT_iiiPKbib:
	.zero		941


//--------------------- .nv.constant0._ZN43_GLOBAL__N__9ae7fba5_10_SoftMax_cu_9f978f6320softmax_warp_forwardIN3c104HalfEffLi11ELb1ELb0EEEvPT0_PKT_iiiPKbib --------------------------
	.section	.nv.constant0._ZN43_GLOBAL__N__9ae7fba5_10_SoftMax_cu_9f978f6320softmax_warp_forwardIN3c104HalfEffLi11ELb1ELb0EEEvPT0_PKT_iiiPKbib,"a",@progbits
	.sectionflags	@""
	.align	4
.nv.constant0._ZN43_GLOBAL__N__9ae7fba5_10_SoftMax_cu_9f978f6320softmax_warp_forwardIN3c104HalfEffLi11ELb1ELb0EEEvPT0_PKT_iiiPKbib:
	.zero		941


//--------------------- .nv.constant0._ZN43_GLOBAL__N__9ae7fba5_10_SoftMax_cu_9f978f6320softmax_warp_forwardIN3c104HalfEffLi10ELb1ELb0EEEvPT0_PKT_iiiPKbib --------------------------
	.section	.nv.constant0._ZN43_GLOBAL__N__9ae7fba5_10_SoftMax_cu_9f978f6320softmax_warp_forwardIN3c104HalfEffLi10ELb1ELb0EEEvPT0_PKT_iiiPKbib,"a",@progbits
	.sectionflags	@""
	.align	4
.nv.constant0._ZN43_GLOBAL__N__9ae7fba5_10_SoftMax_cu_9f978f6320softmax_warp_forwardIN3c104HalfEffLi10ELb1ELb0EEEvPT0_PKT_iiiPKbib:
	.zero		941


//--------------------- .nv.constant0._ZN43_GLOBAL__N__9ae7fba5_10_SoftMax_cu_9f978f6320softmax_warp_forwardIN3c104HalfEffLi9ELb1ELb0EEEvPT0_PKT_iiiPKbib --------------------------
	.section	.nv.constant0._ZN43_GLOBAL__N__9ae7fba5_10_SoftMax_cu_9f978f6320softmax_warp_forwardIN3c104HalfEffLi9ELb1ELb0EEEvPT0_PKT_iiiPKbib,"a",@progbits
	.sectionflags	@""
	.align	4
.nv.constant0._ZN43_GLOBAL__N__9ae7fba5_10_SoftMax_cu_9f978f6320softmax_warp_forwardIN3c104HalfEffLi9ELb1ELb0EEEvPT0_PKT_iiiPKbib:
	.zero		941


//--------------------- .nv.constant0._ZN43_GLOBAL__N__9ae7fba5_10_SoftMax_cu_9f978f6320softmax_warp_forwardIN3c104HalfEffLi8ELb1ELb0EEEvPT0_PKT_iiiPKbib --------------------------
	.section	.nv.constant0._ZN43_GLOBAL__N__9ae7fba5_10_SoftMax_cu_9f978f6320softmax_warp_forwardIN3c104HalfEffLi8ELb1ELb0EEEvPT0_PKT_iiiPKbib,"a",@progbits
	.sectionflags	@""
	.align	4
.nv.constant0._ZN43_GLOBAL__N__9ae7fba5_10_SoftMax_cu_9f978f6320softmax_warp_forwardIN3c104HalfEffLi8ELb1ELb0EEEvPT0_PKT_iiiPKbib:
	.zero		941


//--------------------- .nv.constant0._ZN43_GLOBAL__N__9ae7fba5_10_SoftMax_cu_9f978f6320softmax_warp_forwardIN3c104HalfEffLi7ELb1ELb0EEEvPT0_PKT_iiiPKbib --------------------------
	.section	.nv.constant0._ZN43_GLOBAL__N__9ae7fba5_10_SoftMax_cu_9f978f6320softmax_warp_forwardIN3c104HalfEffLi7ELb1ELb0EEEvPT0_PKT_iiiPKbib,"a",@progbits
	.sectionflags	@""
	.align	4
.nv.constant0._ZN43_GLOBAL__N__9ae7fba5_10_SoftMax_cu_9f978f6320softmax_warp_forwardIN3c104HalfEffLi7ELb1ELb0EEEvPT0_PKT_iiiPKbib:
	.zero		941


//--------------------- .nv.constant0._ZN43_GLOBAL__N__9ae7fba5_10_SoftMax_cu_9f978f6320softmax_warp_forwardIN3c104HalfEffLi6ELb1ELb0EEEvPT0_PKT_iiiPKbib --------------------------
	.section	.nv.constant0._ZN43_GLOBAL__N__9ae7fba5_10_SoftMax_cu_9f978f6320softmax_warp_forwardIN3c104HalfEffLi6ELb1ELb0EEEvPT0_PKT_iiiPKbib,"a",@progbits
	.sectionflags	@""
	.align	4
.nv.constant0._ZN43_GLOBAL__N__9ae7fba5_10_SoftMax_cu_9f978f6320softmax_warp_forwardIN3c104HalfEffLi6ELb1ELb0EEEvPT0_PKT_iiiPKbib:
	.zero		941


//--------------------- .nv.constant0._ZN43_GLOBAL__N__9ae7fba5_10_SoftMax_cu_9f978f6320softmax_warp_forwardIN3c104HalfEffLi5ELb1ELb0EEEvPT0_PKT_iiiPKbib --------------------------
	.section	.nv.constant0._ZN43_GLOBAL__N__9ae7fba5_10_SoftMax_cu_9f978f6320softmax_warp_forwardIN3c104HalfEffLi5ELb1ELb0EEEvPT0_PKT_iiiPKbib,"a",@progbits
	.sectionflags	@""
	.align	4
.nv.constant0._ZN43_GLOBAL__N__9ae7fba5_10_SoftMax_cu_9f978f6320softmax_warp_forwardIN3c104HalfEffLi5ELb1ELb0EEEvPT0_PKT_iiiPKbib:
	.zero		941


//--------------------- .nv.constant0._ZN43_GLOBAL__N__9ae7fba5_10_SoftMax_cu_9f978f6320softmax_warp_forwardIN3c104HalfEffLi4ELb1ELb0EEEvPT0_PKT_iiiPKbib --------------------------
	.section	.nv.constant0._ZN43_GLOBAL__N__9ae7fba5_10_SoftMax_cu_9f978f6320softmax_warp_forwardIN3c104HalfEffLi4ELb1ELb0EEEvPT0_PKT_iiiPKbib,"a",@progbits
	.sectionflags	@""
	.align	4
.nv.constant0._ZN43_GLOBAL__N__9ae7fba5_10_SoftMax_cu_9f978f6320softmax_warp_forwardIN3c104HalfEffLi4ELb1ELb0EEEvPT0_PKT_iiiPKbib:
	.zero		941


//--------------------- .nv.constant0._ZN43_GLOBAL__N__9ae7fba5_10_SoftMax_cu_9f978f6320softmax_warp_forwardIN3c104HalfEffLi3ELb1ELb0EEEvPT0_PKT_iiiPKbib --------------------------
	.section	.nv.constant0._ZN43_GLOBAL__N__9ae7fba5_10_SoftMax_cu_9f978f6320softmax_warp_forwardIN3c104HalfEffLi3ELb1ELb0EEEvPT0_PKT_iiiPKbib,"a",@progbits
	.sectionflags	@""
	.align	4
.nv.constant0._ZN43_GLOBAL__N__9ae7fba5_10_SoftMax_cu_9f978f6320softmax_warp_forwardIN3c104HalfEffLi3ELb1ELb0EEEvPT0_PKT_iiiPKbib:
	.zero		941


//--------------------- .nv.constant0._ZN43_GLOBAL__N__9ae7fba5_10_SoftMax_cu_9f978f6320softmax_warp_forwardIN3c104HalfEffLi2ELb1ELb0EEEvPT0_PKT_iiiPKbib --------------------------
	.section	.nv.constant0._ZN43_GLOBAL__N__9ae7fba5_10_SoftMax_cu_9f978f6320softmax_warp_forwardIN3c104HalfEffLi2ELb1ELb0EEEvPT0_PKT_iiiPKbib,"a",@progbits
	.sectionflags	@""
	.align	4
.nv.constant0._ZN43_GLOBAL__N__9ae7fba5_10_SoftMax_cu_9f978f6320softmax_warp_forwardIN3c104HalfEffLi2ELb1ELb0EEEvPT0_PKT_iiiPKbib:
	.zero		941


//--------------------- .nv.constant0._ZN43_GLOBAL__N__9ae7fba5_10_SoftMax_cu_9f978f6320softmax_warp_forwardIN3c104HalfEffLi1ELb1ELb0EEEvPT0_PKT_iiiPKbib --------------------------
	.section	.nv.constant0._ZN43_GLOBAL__N__9ae7fba5_10_SoftMax_cu_9f978f6320softmax_warp_forwardIN3c104HalfEffLi1ELb1ELb0EEEvPT0_PKT_iiiPKbib,"a",@progbits
	.sectionflags	@""
	.align	4
.nv.constant0._ZN43_GLOBAL__N__9ae7fba5_10_SoftMax_cu_9f978f6320softmax_warp_forwardIN3c104HalfEffLi1ELb1ELb0EEEvPT0_PKT_iiiPKbib:
	.zero		941


//--------------------- .nv.constant0._ZN43_GLOBAL__N__9ae7fba5_10_SoftMax_cu_9f978f6320softmax_warp_forwardIN3c104HalfEffLi0ELb1ELb0EEEvPT0_PKT_iiiPKbib --------------------------
	.section	.nv.constant0._ZN43_GLOBAL__N__9ae7fba5_10_SoftMax_cu_9f978f6320softmax_warp_forwardIN3c104HalfEffLi0ELb1ELb0EEEvPT0_PKT_iiiPKbib,"a",@progbits
	.sectionflags	@""
	.align	4
.nv.constant0._ZN43_GLOBAL__N__9ae7fba5_10_SoftMax_cu_9f978f6320softmax_warp_forwardIN3c104HalfEffLi0ELb1ELb0EEEvPT0_PKT_iiiPKbib:
	.zero		941


//--------------------- .nv.constant0._ZN43_GLOBAL__N__9ae7fba5_10_SoftMax_cu_9f978f6320softmax_warp_forwardIN3c104HalfES2_fLi11ELb1ELb0EEEvPT0_PKT_iiiPKbib --------------------------
	.section	.nv.constant0._ZN43_GLOBAL__N__9ae7fba5_10_SoftMax_cu_9f978f6320softmax_warp_forwardIN3c104HalfES2_fLi11ELb1ELb0EEEvPT0_PKT_iiiPKbib,"a",@progbits
	.sectionflags	@""
	.align	4
.nv.constant0._ZN43_GLOBAL__N__9ae7fba5_10_SoftMax_cu_9f978f6320softmax_warp_forwardIN3c104HalfES2_fLi11ELb1ELb0EEEvPT0_PKT_iiiPKbib:
	.zero		941


//--------------------- .nv.constant0._ZN43_GLOBAL__N__9ae7fba5_10_SoftMax_cu_9f978f6320softmax_warp_forwardIN3c104HalfES2_fLi10ELb1ELb0EEEvPT0_PKT_iiiPKbib --------------------------
	.section	.nv.constant0._ZN43_GLOBAL__N__9ae7fba5_10_SoftMax_cu_9f978f6320softmax_warp_forwardIN3c104HalfES2_fLi10ELb1ELb0EEEvPT0_PKT_iiiPKbib,"a",@progbits
	.sectionflags	@""
	.align	4
.nv.constant0._ZN43_GLOBAL__N__9ae7fba5_10_SoftMax_cu_9f978f6320softmax_warp_forwardIN3c104HalfES2_fLi10ELb1ELb0EEEvPT0_PKT_iiiPKbib:
	.zero		941


//--------------------- .nv.constant0._ZN43_GLOBAL__N__9ae7fba5_10_SoftMax_cu_9f978f6320softmax_warp_forwardIN3c104HalfES2_fLi9ELb1ELb0EEEvPT0_PKT_iiiPKbib --------------------------
	.section	.nv.constant0._ZN43_GLOBAL__N__9ae7fba5_10_SoftMax_cu_9f978f6320softmax_warp_forwardIN3c104HalfES2_fLi9ELb1ELb0EEEvPT0_PKT_iiiPKbib,"a",@progbits
	.sectionflags	@""
	.align	4
.nv.constant0._ZN43_GLOBAL__N__9ae7fba5_10_SoftMax_cu_9f978f6320softmax_warp_forwardIN3c104HalfES2_fLi9ELb1ELb0EEEvPT0_PKT_iiiPKbib:
	.zero		941


//--------------------- .nv.constant0._ZN43_GLOBAL__N__9ae7fba5_10_SoftMax_cu_9f978f6320softmax_warp_forwardIN3c104HalfES2_fLi8ELb1ELb0EEEvPT0_PKT_iiiPKbib --------------------------
	.section	.nv.constant0._ZN43_GLOBAL__N__9ae7fba5_10_SoftMax_cu_9f978f6320softmax_warp_forwardIN3c104HalfES2_fLi8ELb1ELb0EEEvPT0_PKT_iiiPKbib,"a",@progbits
	.sectionflags	@""
	.align	4
.nv.constant0._ZN43_GLOBAL__N__9ae7fba5_10_SoftMax_cu_9f978f6320softmax_warp_forwardIN3c104HalfES2_fLi8ELb1ELb0EEEvPT0_PKT_iiiPKbib:
	.zero		941


//--------------------- .nv.constant0._ZN43_GLOBAL__N__9ae7fba5_10_SoftMax_cu_9f978f6320softmax_warp_forwardIN3c104HalfES2_fLi7ELb1ELb0EEEvPT0_PKT_iiiPKbib --------------------------
	.section	.nv.constant0._ZN43_GLOBAL__N__9ae7fba5_10_SoftMax_cu_9f978f6320softmax_warp_forwardIN3c104HalfES2_fLi7ELb1ELb0EEEvPT0_PKT_iiiPKbib,"a",@progbits
	.sectionflags	@""
	.align	4
.nv.constant0._ZN43_GLOBAL__N__9ae7fba5_10_SoftMax_cu_9f978f6320softmax_warp_forwardIN3c104HalfES2_fLi7ELb1ELb0EEEvPT0_PKT_iiiPKbib:
	.zero		941


//--------------------- .nv.constant0._ZN43_GLOBAL__N__9ae7fba5_10_SoftMax_cu_9f978f6320softmax_warp_forwardIN3c104HalfES2_fLi6ELb1ELb0EEEvPT0_PKT_iiiPKbib --------------------------
	.section	.nv.constant0._ZN43_GLOBAL__N__9ae7fba5_10_SoftMax_cu_9f978f6320softmax_warp_forwardIN3c104HalfES2_fLi6ELb1ELb0EEEvPT0_PKT_iiiPKbib,"a",@progbits
	.sectionflags	@""
	.align	4
.nv.constant0._ZN43_GLOBAL__N__9ae7fba5_10_SoftMax_cu_9f978f6320softmax_warp_forwardIN3c104HalfES2_fLi6ELb1ELb0EEEvPT0_PKT_iiiPKbib:
	.zero		941


//--------------------- .nv.constant0._ZN43_GLOBAL__N__9ae7fba5_10_SoftMax_cu_9f978f6320softmax_warp_forwardIN3c104HalfES2_fLi5ELb1ELb0EEEvPT0_PKT_iiiPKbib --------------------------
	.section	.nv.constant0._ZN43_GLOBAL__N__9ae7fba5_10_SoftMax_cu_9f978f6320softmax_warp_forwardIN3c104HalfES2_fLi5ELb1ELb0EEEvPT0_PKT_iiiPKbib,"a",@progbits
	.sectionflags	@""
	.align	4
.nv.constant0._ZN43_GLOBAL__N__9ae7fba5_10_SoftMax_cu_9f978f6320softmax_warp_forwardIN3c104HalfES2_fLi5ELb1ELb0EEEvPT0_PKT_iiiPKbib:
	.zero		941


//--------------------- .nv.constant0._ZN43_GLOBAL__N__9ae7fba5_10_SoftMax_cu_9f978f6320softmax_warp_forwardIN3c104HalfES2_fLi4ELb1ELb0EEEvPT0_PKT_iiiPKbib --------------------------
	.section	.nv.constant0._ZN43_GLOBAL__N__9ae7fba5_10_SoftMax_cu_9f978f6320softmax_warp_forwardIN3c104HalfES2_fLi4ELb1ELb0EEEvPT0_PKT_iiiPKbib,"a",@progbits
	.sectionflags	@""
	.align	4
.nv.constant0._ZN43_GLOBAL__N__9ae7fba5_10_SoftMax_cu_9f978f6320softmax_warp_forwardIN3c104HalfES2_fLi4ELb1ELb0EEEvPT0_PKT_iiiPKbib:
	.zero		941


//--------------------- .nv.constant0._ZN43_GLOBAL__N__9ae7fba5_10_SoftMax_cu_9f978f6320softmax_warp_forwardIN3c104HalfES2_fLi3ELb1ELb0EEEvPT0_PKT_iiiPKbib --------------------------
	.section	.nv.constant0._ZN43_GLOBAL__N__9ae7fba5_10_SoftMax_cu_9f978f6320softmax_warp_forwardIN3c104HalfES2_fLi3ELb1ELb0EEEvPT0_PKT_iiiPKbib,"a",@progbits
	.sectionflags	@""
	.align	4
.nv.constant0._ZN43_GLOBAL__N__9ae7fba5_10_SoftMax_cu_9f978f6320softmax_warp_forwardIN3c104HalfES2_fLi3ELb1ELb0EEEvPT0_PKT_iiiPKbib:
	.zero		941


//--------------------- .nv.constant0._ZN43_GLOBAL__N__9ae7fba5_10_SoftMax_cu_9f978f6320softmax_warp_forwardIN3c104HalfES2_fLi2ELb1ELb0EEEvPT0_PKT_iiiPKbib --------------------------
	.section	.nv.constant0._ZN43_GLOBAL__N__9ae7fba5_10_SoftMax_cu_9f978f6320softmax_warp_forwardIN3c104HalfES2_fLi2ELb1ELb0EEEvPT0_PKT_iiiPKbib,"a",@progbits
	.sectionflags	@""
	.align	4
.nv.constant0._ZN43_GLOBAL__N__9ae7fba5_10_SoftMax_cu_9f978f6320softmax_warp_forwardIN3c104HalfES2_fLi2ELb1ELb0EEEvPT0_PKT_iiiPKbib:
	.zero		941


//--------------------- .nv.constant0._ZN43_GLOBAL__N__9ae7fba5_10_SoftMax_cu_9f978f6320softmax_warp_forwardIN3c104HalfES2_fLi1ELb1ELb0EEEvPT0_PKT_iiiPKbib --------------------------
	.section	.nv.constant0._ZN43_GLOBAL__N__9ae7fba5_10_SoftMax_cu_9f978f6320softmax_warp_forwardIN3c104HalfES2_fLi1ELb1ELb0EEEvPT0_PKT_iiiPKbib,"a",@progbits
	.sectionflags	@""
	.align	4
.nv.constant0._ZN43_GLOBAL__N__9ae7fba5_10_SoftMax_cu_9f978f6320softmax_warp_forwardIN3c104HalfES2_fLi1ELb1ELb0EEEvPT0_PKT_iiiPKbib:
	.zero		941


//--------------------- .nv.constant0._ZN43_GLOBAL__N__9ae7fba5_10_SoftMax_cu_9f978f6320softmax_warp_forwardIN3c104HalfES2_fLi0ELb1ELb0EEEvPT0_PKT_iiiPKbib --------------------------
	.section	.nv.constant0._ZN43_GLOBAL__N__9ae7fba5_10_SoftMax_cu_9f978f6320softmax_warp_forwardIN3c104HalfES2_fLi0ELb1ELb0EEEvPT0_PKT_iiiPKbib,"a",@progbits
	.sectionflags	@""
	.align	4
.nv.constant0._ZN43_GLOBAL__N__9ae7fba5_10_SoftMax_cu_9f978f6320softmax_warp_forwardIN3c104HalfES2_fLi0ELb1ELb0EEEvPT0_PKT_iiiPKbib:
	.zero		941


//--------------------- .nv.constant0._ZN43_GLOBAL__N__9ae7fba5_10_SoftMax_cu_9f978f6320softmax_warp_forwardIfffLi11ELb1ELb0EEEvPT0_PKT_iiiPKbib --------------------------
	.section	.nv.constant0._ZN43_GLOBAL__N__9ae7fba5_10_SoftMax_cu_9f978f6320softmax_warp_forwardIfffLi11ELb1ELb0EEEvPT0_PKT_iiiPKbib,"a",@progbits
	.sectionflags	@""
	.align	4
.nv.constant0._ZN43_GLOBAL__N__9ae7fba5_10_SoftMax_cu_9f978f6320softmax_warp_forwardIfffLi11ELb1ELb0EEEvPT0_PKT_iiiPKbib:
	.zero		941


//--------------------- .nv.constant0._ZN43_GLOBAL__N__9ae7fba5_10_SoftMax_cu_9f978f6320softmax_warp_forwardIfffLi10ELb1ELb0EEEvPT0_PKT_iiiPKbib --------------------------
	.section	.nv.constant0._ZN43_GLOBAL__N__9ae7fba5_10_SoftMax_cu_9f978f6320softmax_warp_forwardIfffLi10ELb1ELb0EEEvPT0_PKT_iiiPKbib,"a",@progbits
	.sectionflags	@""
	.align	4
.nv.constant0._ZN43_GLOBAL__N__9ae7fba5_10_SoftMax_cu_9f978f6320softmax_warp_forwardIfffLi10ELb1ELb0EEEvPT0_PKT_iiiPKbib:
	.zero		941


//--------------------- .nv.constant0._ZN43_GLOBAL__N__9ae7fba5_10_SoftMax_cu_9f978f6320softmax_warp_forwardIfffLi9ELb1ELb0EEEvPT0_PKT_iiiPKbib --------------------------
	.section	.nv.constant0._ZN43_GLOBAL__N__9ae7fba5_10_SoftMax_cu_9f978f6320softmax_warp_forwardIfffLi9ELb1ELb0EEEvPT0_PKT_iiiPKbib,"a",@progbits
	.sectionflags	@""
	.align	4
.nv.constant0._ZN43_GLOBAL__N__9ae7fba5_10_SoftMax_cu_9f978f6320softmax_warp_forwardIfffLi9ELb1ELb0EEEvPT0_PKT_iiiPKbib:
	.zero		941


//--------------------- .nv.constant0._ZN43_GLOBAL__N__9ae7fba5_10_SoftMax_cu_9f978f6320softmax_warp_forwardIfffLi8ELb1ELb0EEEvPT0_PKT_iiiPKbib --------------------------
	.section	.nv.constant0._ZN43_GLOBAL__N__9ae7fba5_10_SoftMax_cu_9f978f6320softmax_warp_forwardIfffLi8ELb1ELb0EEEvPT0_PKT_iiiPKbib,"a",@progbits
	.sectionflags	@""
	.align	4
.nv.constant0._ZN43_GLOBAL__N__9ae7fba5_10_SoftMax_cu_9f978f6320softmax_warp_forwardIfffLi8ELb1ELb0EEEvPT0_PKT_iiiPKbib:
	.zero		941


//--------------------- .nv.constant0._ZN43_GLOBAL__N__9ae7fba5_10_SoftMax_cu_9f978f6320softmax_warp_forwardIfffLi7ELb1ELb0EEEvPT0_PKT_iiiPKbib --------------------------
	.section	.nv.constant0._ZN43_GLOBAL__N__9ae7fba5_10_SoftMax_cu_9f978f6320softmax_warp_forwardIfffLi7ELb1ELb0EEEvPT0_PKT_iiiPKbib,"a",@progbits
	.sectionflags	@""
	.align	4
.nv.constant0._ZN43_GLOBAL__N__9ae7fba5_10_SoftMax_cu_9f978f6320softmax_warp_forwardIfffLi7ELb1ELb0EEEvPT0_PKT_iiiPKbib:
	.zero		941


//--------------------- .nv.constant0._ZN43_GLOBAL__N__9ae7fba5_10_SoftMax_cu_9f978f6320softmax_warp_forwardIfffLi6ELb1ELb0EEEvPT0_PKT_iiiPKbib --------------------------
	.section	.nv.constant0._ZN43_GLOBAL__N__9ae7fba5_10_SoftMax_cu_9f978f6320softmax_warp_forwardIfffLi6ELb1ELb0EEEvPT0_PKT_iiiPKbib,"a",@progbits
	.sectionflags	@""
	.align	4
.nv.constant0._ZN43_GLOBAL__N__9ae7fba5_10_SoftMax_cu_9f978f6320softmax_warp_forwardIfffLi6ELb1ELb0EEEvPT0_PKT_iiiPKbib:
	.zero		941


//--------------------- .nv.constant0._ZN43_GLOBAL__N__9ae7fba5_10_SoftMax_cu_9f978f6320softmax_warp_forwardIfffLi5ELb1ELb0EEEvPT0_PKT_iiiPKbib --------------------------
	.section	.nv.constant0._ZN43_GLOBAL__N__9ae7fba5_10_SoftMax_cu_9f978f6320softmax_warp_forwardIfffLi5ELb1ELb0EEEvPT0_PKT_iiiPKbib,"a",@progbits
	.sectionflags	@""
	.align	4
.nv.constant0._ZN43_GLOBAL__N__9ae7fba5_10_SoftMax_cu_9f978f6320softmax_warp_forwardIfffLi5ELb1ELb0EEEvPT0_PKT_iiiPKbib:
	.zero		941


//--------------------- .nv.constant0._ZN43_GLOBAL__N__9ae7fba5_10_SoftMax_cu_9f978f6320softmax_warp_forwardIfffLi4ELb1ELb0EEEvPT0_PKT_iiiPKbib --------------------------
	.section	.nv.constant0._ZN43_GLOBAL__N__9ae7fba5_10_SoftMax_cu_9f978f6320softmax_warp_forwardIfffLi4ELb1ELb0EEEvPT0_PKT_iiiPKbib,"a",@progbits
	.sectionflags	@""
	.align	4
.nv.constant0._ZN43_GLOBAL__N__9ae7fba5_10_SoftMax_cu_9f978f6320softmax_warp_forwardIfffLi4ELb1ELb0EEEvPT0_PKT_iiiPKbib:
	.zero		941


//--------------------- .nv.constant0._ZN43_GLOBAL__N__9ae7fba5_10_SoftMax_cu_9f978f6320softmax_warp_forwardIfffLi3ELb1ELb0EEEvPT0_PKT_iiiPKbib --------------------------
	.section	.nv.constant0._ZN43_GLOBAL__N__9ae7fba5_10_SoftMax_cu_9f978f6320softmax_warp_forwardIfffLi3ELb1ELb0EEEvPT0_PKT_iiiPKbib,"a",@progbits
	.sectionflags	@""
	.align	4
.nv.constant0._ZN43_GLOBAL__N__9ae7fba5_10_SoftMax_cu_9f978f6320softmax_warp_forwardIfffLi3ELb1ELb0EEEvPT0_PKT_iiiPKbib:
	.zero		941


//--------------------- .nv.constant0._ZN43_GLOBAL__N__9ae7fba5_10_SoftMax_cu_9f978f6320softmax_warp_forwardIfffLi2ELb1ELb0EEEvPT0_PKT_iiiPKbib --------------------------
	.section	.nv.constant0._ZN43_GLOBAL__N__9ae7fba5_10_SoftMax_cu_9f978f6320softmax_warp_forwardIfffLi2ELb1ELb0EEEvPT0_PKT_iiiPKbib,"a",@progbits
	.sectionflags	@""
	.align	4
.nv.constant0._ZN43_GLOBAL__N__9ae7fba5_10_SoftMax_cu_9f978f6320softmax_warp_forwardIfffLi2ELb1ELb0EEEvPT0_PKT_iiiPKbib:
	.zero		941


//--------------------- .nv.constant0._ZN43_GLOBAL__N__9ae7fba5_10_SoftMax_cu_9f978f6320softmax_warp_forwardIfffLi1ELb1ELb0EEEvPT0_PKT_iiiPKbib --------------------------
	.section	.nv.constant0._ZN43_GLOBAL__N__9ae7fba5_10_SoftMax_cu_9f978f6320softmax_warp_forwardIfffLi1ELb1ELb0EEEvPT0_PKT_iiiPKbib,"a",@progbits
	.sectionflags	@""
	.align	4
.nv.constant0._ZN43_GLOBAL__N__9ae7fba5_10_SoftMax_cu_9f978f6320softmax_warp_forwardIfffLi1ELb1ELb0EEEvPT0_PKT_iiiPKbib:
	.zero		941


//--------------------- .nv.constant0._ZN43_GLOBAL__N__9ae7fba5_10_SoftMax_cu_9f978f6320softmax_warp_forwardIfffLi0ELb1ELb0EEEvPT0_PKT_iiiPKbib --------------------------
	.section	.nv.constant0._ZN43_GLOBAL__N__9ae7fba5_10_SoftMax_cu_9f978f6320softmax_warp_forwardIfffLi0ELb1ELb0EEEvPT0_PKT_iiiPKbib,"a",@progbits
	.sectionflags	@""
	.align	4
.nv.constant0._ZN43_GLOBAL__N__9ae7fba5_10_SoftMax_cu_9f978f6320softmax_warp_forwardIfffLi0ELb1ELb0EEEvPT0_PKT_iiiPKbib:
	.zero		941


//--------------------- .nv.constant0._ZN43_GLOBAL__N__9ae7fba5_10_SoftMax_cu_9f978f6320softmax_warp_forwardIdddLi11ELb1ELb0EEEvPT0_PKT_iiiPKbib --------------------------
	.section	.nv.constant0._ZN43_GLOBAL__N__9ae7fba5_10_SoftMax_cu_9f978f6320softmax_warp_forwardIdddLi11ELb1ELb0EEEvPT0_PKT_iiiPKbib,"a",@progbits
	.sectionflags	@""
	.align	4
.nv.constant0._ZN43_GLOBAL__N__9ae7fba5_10_SoftMax_cu_9f978f6320softmax_warp_forwardIdddLi11ELb1ELb0EEEvPT0_PKT_iiiPKbib:
	.zero		941


//--------------------- .nv.constant0._ZN43_GLOBAL__N__9ae7fba5_10_SoftMax_cu_9f978f6320softmax_warp_forwardIdddLi10ELb1ELb0EEEvPT0_PKT_iiiPKbib --------------------------
	.section	.nv.constant0._ZN43_GLOBAL__N__9ae7fba5_10_SoftMax_cu_9f978f6320softmax_warp_forwardIdddLi10ELb1ELb0EEEvPT0_PKT_iiiPKbib,"a",@progbits
	.sectionflags	@""
	.align	4
.nv.constant0._ZN43_GLOBAL__N__9ae7fba5_10_SoftMax_cu_9f978f6320softmax_warp_forwardIdddLi10ELb1ELb0EEEvPT0_PKT_iiiPKbib:
	.zero		941


//--------------------- .nv.constant0._ZN43_GLOBAL__N__9ae7fba5_10_SoftMax_cu_9f978f6320softmax_warp_forwardIdddLi9ELb1ELb0EEEvPT0_PKT_iiiPKbib --------------------------
	.section	.nv.constant0._ZN43_GLOBAL__N__9ae7fba5_10_SoftMax_cu_9f978f6320softmax_warp_forwardIdddLi9ELb1ELb0EEEvPT0_PKT_iiiPKbib,"a",@progbits
	.sectionflags	@""
	.align	4
.nv.constant0._ZN43_GLOBAL__N__9ae7fba5_10_SoftMax_cu_9f978f6320softmax_warp_forwardIdddLi9ELb1ELb0EEEvPT0_PKT_iiiPKbib:
	.zero		941


//--------------------- .nv.constant0._ZN43_GLOBAL__N__9ae7fba5_10_SoftMax_cu_9f978f6320softmax_warp_forwardIdddLi8ELb1ELb0EEEvPT0_PKT_iiiPKbib --------------------------
	.section	.nv.constant0._ZN43_GLOBAL__N__9ae7fba5_10_SoftMax_cu_9f978f6320softmax_warp_forwardIdddLi8ELb1ELb0EEEvPT0_PKT_iiiPKbib,"a",@progbits
	.sectionflags	@""
	.align	4
.nv.constant0._ZN43_GLOBAL__N__9ae7fba5_10_SoftMax_cu_9f978f6320softmax_warp_forwardIdddLi8ELb1ELb0EEEvPT0_PKT_iiiPKbib:
	.zero		941


//--------------------- .nv.constant0._ZN43_GLOBAL__N__9ae7fba5_10_SoftMax_cu_9f978f6320softmax_warp_forwardIdddLi7ELb1ELb0EEEvPT0_PKT_iiiPKbib --------------------------
	.section	.nv.constant0._ZN43_GLOBAL__N__9ae7fba5_10_SoftMax_cu_9f978f6320softmax_warp_forwardIdddLi7ELb1ELb0EEEvPT0_PKT_iiiPKbib,"a",@progbits
	.sectionflags	@""
	.align	4
.nv.constant0._ZN43_GLOBAL__N__9ae7fba5_10_SoftMax_cu_9f978f6320softmax_warp_forwardIdddLi7ELb1ELb0EEEvPT0_PKT_iiiPKbib:
	.zero		941


//--------------------- .nv.constant0._ZN43_GLOBAL__N__9ae7fba5_10_SoftMax_cu_9f978f6320softmax_warp_forwardIdddLi6ELb1ELb0EEEvPT0_PKT_iiiPKbib --------------------------
	.section	.nv.constant0._ZN43_GLOBAL__N__9ae7fba5_10_SoftMax_cu_9f978f6320softmax_warp_forwardIdddLi6ELb1ELb0EEEvPT0_PKT_iiiPKbib,"a",@progbits
	.sectionflags	@""
	.align	4
.nv.constant0._ZN43_GLOBAL__N__9ae7fba5_10_SoftMax_cu_9f978f6320softmax_warp_forwardIdddLi6ELb1ELb0EEEvPT0_PKT_iiiPKbib:
	.zero		941


//--------------------- .nv.constant0._ZN43_GLOBAL__N__9ae7fba5_10_SoftMax_cu_9f978f6320softmax_warp_forwardIdddLi5ELb1ELb0EEEvPT0_PKT_iiiPKbib --------------------------
	.section	.nv.constant0._ZN43_GLOBAL__N__9ae7fba5_10_SoftMax_cu_9f978f6320softmax_warp_forwardIdddLi5ELb1ELb0EEEvPT0_PKT_iiiPKbib,"a",@progbits
	.sectionflags	@""
	.align	4
.nv.constant0._ZN43_GLOBAL__N__9ae7fba5_10_SoftMax_cu_9f978f6320softmax_warp_forwardIdddLi5ELb1ELb0EEEvPT0_PKT_iiiPKbib:
	.zero		941


//--------------------- .nv.constant0._ZN43_GLOBAL__N__9ae7fba5_10_SoftMax_cu_9f978f6320softmax_warp_forwardIdddLi4ELb1ELb0EEEvPT0_PKT_iiiPKbib --------------------------
	.section	.nv.constant0._ZN43_GLOBAL__N__9ae7fba5_10_SoftMax_cu_9f978f6320softmax_warp_forwardIdddLi4ELb1ELb0EEEvPT0_PKT_iiiPKbib,"a",@progbits
	.sectionflags	@""
	.align	4
.nv.constant0._ZN43_GLOBAL__N__9ae7fba5_10_SoftMax_cu_9f978f6320softmax_warp_forwardIdddLi4ELb1ELb0EEEvPT0_PKT_iiiPKbib:
	.zero		941


//--------------------- .nv.constant0._ZN43_GLOBAL__N__9ae7fba5_10_SoftMax_cu_9f978f6320softmax_warp_forwardIdddLi3ELb1ELb0EEEvPT0_PKT_iiiPKbib --------------------------
	.section	.nv.constant0._ZN43_GLOBAL__N__9ae7fba5_10_SoftMax_cu_9f978f6320softmax_warp_forwardIdddLi3ELb1ELb0EEEvPT0_PKT_iiiPKbib,"a",@progbits
	.sectionflags	@""
	.align	4
.nv.constant0._ZN43_GLOBAL__N__9ae7fba5_10_SoftMax_cu_9f978f6320softmax_warp_forwardIdddLi3ELb1ELb0EEEvPT0_PKT_iiiPKbib:
	.zero		941


//--------------------- .nv.constant0._ZN43_GLOBAL__N__9ae7fba5_10_SoftMax_cu_9f978f6320softmax_warp_forwardIdddLi2ELb1ELb0EEEvPT0_PKT_iiiPKbib --------------------------
	.section	.nv.constant0._ZN43_GLOBAL__N__9ae7fba5_10_SoftMax_cu_9f978f6320softmax_warp_forwardIdddLi2ELb1ELb0EEEvPT0_PKT_iiiPKbib,"a",@progbits
	.sectionflags	@""
	.align	4
.nv.constant0._ZN43_GLOBAL__N__9ae7fba5_10_SoftMax_cu_9f978f6320softmax_warp_forwardIdddLi2ELb1ELb0EEEvPT0_PKT_iiiPKbib:
	.zero		941


//--------------------- .nv.constant0._ZN43_GLOBAL__N__9ae7fba5_10_SoftMax_cu_9f978f6320softmax_warp_forwardIdddLi1ELb1ELb0EEEvPT0_PKT_iiiPKbib --------------------------
	.section	.nv.constant0._ZN43_GLOBAL__N__9ae7fba5_10_SoftMax_cu_9f978f6320softmax_warp_forwardIdddLi1ELb1ELb0EEEvPT0_PKT_iiiPKbib,"a",@progbits
	.sectionflags	@""
	.align	4
.nv.constant0._ZN43_GLOBAL__N__9ae7fba5_10_SoftMax_cu_9f978f6320softmax_warp_forwardIdddLi1ELb1ELb0EEEvPT0_PKT_iiiPKbib:
	.zero		941


//--------------------- .nv.constant0._ZN43_GLOBAL__N__9ae7fba5_10_SoftMax_cu_9f978f6320softmax_warp_forwardIdddLi0ELb1ELb0EEEvPT0_PKT_iiiPKbib --------------------------
	.section	.nv.constant0._ZN43_GLOBAL__N__9ae7fba5_10_SoftMax_cu_9f978f6320softmax_warp_forwardIdddLi0ELb1ELb0EEEvPT0_PKT_iiiPKbib,"a",@progbits
	.sectionflags	@""
	.align	4
.nv.constant0._ZN43_GLOBAL__N__9ae7fba5_10_SoftMax_cu_9f978f6320softmax_warp_forwardIdddLi0ELb1ELb0EEEvPT0_PKT_iiiPKbib:
	.zero		941


//--------------------- .nv.constant0._ZN2at6native43_GLOBAL__N__9ae7fba5_10_SoftMax_cu_9f978f6327cunn_SpatialSoftMaxBackwardIN3c108BFloat16EffNS1_23SoftMaxBackwardEpilogueEEEvPT_PKT1_SA_jjj --------------------------
	.section	.nv.constant0._ZN2at6native43_GLOBAL__N__9ae7fba5_10_SoftMax_cu_9f978f6327cunn_SpatialSoftMaxBackwardIN3c108BFloat16EffNS1_23SoftMaxBackwardEpilogueEEEvPT_PKT1_SA_jjj,"a",@progbits
	.sectionflags	@""
	.align	4
.nv.constant0._ZN2at6native43_GLOBAL__N__9ae7fba5_10_SoftMax_cu_9f978f6327cunn_SpatialSoftMaxBackwardIN3c108BFloat16EffNS1_23SoftMaxBackwardEpilogueEEEvPT_PKT1_SA_jjj:
	.zero		932


//--------------------- .nv.constant0._ZN2at6native43_GLOBAL__N__9ae7fba5_10_SoftMax_cu_9f978f6327cunn_SpatialSoftMaxBackwardIN3c108BFloat16EfS4_NS1_23SoftMaxBackwardEpilogueEEEvPT_PKT1_SA_jjj --------------------------
	.section	.nv.constant0._ZN2at6native43_GLOBAL__N__9ae7fba5_10_SoftMax_cu_9f978f6327cunn_SpatialSoftMaxBackwardIN3c108BFloat16EfS4_NS1_23SoftMaxBackwardEpilogueEEEvPT_PKT1_SA_jjj,"a",@progbits
	.sectionflags	@""
	.align	4
.nv.constant0._ZN2at6native43_GLOBAL__N__9ae7fba5_10_SoftMax_cu_9f978f6327cunn_SpatialSoftMaxBackwardIN3c108BFloat16EfS4_NS1_23SoftMaxBackwardEpilogueEEEvPT_PKT1_SA_jjj:
	.zero		932


//--------------------- .nv.constant0._ZN2at6native43_GLOBAL__N__9ae7fba5_10_SoftMax_cu_9f978f6327cunn_SpatialSoftMaxBackwardIN3c104HalfEffNS1_23SoftMaxBackwardEpilogueEEEvPT_PKT1_SA_jjj --------------------------
	.section	.nv.constant0._ZN2at6native43_GLOBAL__N__9ae7fba5_10_SoftMax_cu_9f978f6327cunn_SpatialSoftMaxBackwardIN3c104HalfEffNS1_23SoftMaxBackwardEpilogueEEEvPT_PKT1_SA_jjj,"a",@progbits
	.sectionflags	@""
	.align	4
.nv.constant0._ZN2at6native43_GLOBAL__N__9ae7fba5_10_SoftMax_cu_9f978f6327cunn_SpatialSoftMaxBackwardIN3c104HalfEffNS1_23SoftMaxBackwardEpilogueEEEvPT_PKT1_SA_jjj:
	.zero		932


//--------------------- .nv.constant0._ZN2at6native43_GLOBAL__N__9ae7fba5_10_SoftMax_cu_9f978f6327cunn_SpatialSoftMaxBackwardIN3c104HalfEfS4_NS1_23SoftMaxBackwardEpilogueEEEvPT_PKT1_SA_jjj --------------------------
	.section	.nv.constant0._ZN2at6native43_GLOBAL__N__9ae7fba5_10_SoftMax_cu_9f978f6327cunn_SpatialSoftMaxBackwardIN3c104HalfEfS4_NS1_23SoftMaxBackwardEpilogueEEEvPT_PKT1_SA_jjj,"a",@progbits
	.sectionflags	@""
	.align	4
.nv.constant0._ZN2at6native43_GLOBAL__N__9ae7fba5_10_SoftMax_cu_9f978f6327cunn_SpatialSoftMaxBackwardIN3c104HalfEfS4_NS1_23SoftMaxBackwardEpilogueEEEvPT_PKT1_SA_jjj:
	.zero		932


//--------------------- .nv.constant0._ZN2at6native43_GLOBAL__N__9ae7fba5_10_SoftMax_cu_9f978f6327cunn_SpatialSoftMaxBackwardIfffNS1_23SoftMaxBackwardEpilogueEEEvPT_PKT1_S8_jjj --------------------------
	.section	.nv.constant0._ZN2at6native43_GLOBAL__N__9ae7fba5_10_SoftMax_cu_9f978f6327cunn_SpatialSoftMaxBackwardIfffNS1_23SoftMaxBackwardEpilogueEEEvPT_PKT1_S8_jjj,"a",@progbits
	.sectionflags	@""
	.align	4
.nv.constant0._ZN2at6native43_GLOBAL__N__9ae7fba5_10_SoftMax_cu_9f978f6327cunn_SpatialSoftMaxBackwardIfffNS1_23SoftMaxBackwardEpilogueEEEvPT_PKT1_S8_jjj:
	.zero		932


//--------------------- .nv.constant0._ZN2at6native43_GLOBAL__N__9ae7fba5_10_SoftMax_cu_9f978f6327cunn_SpatialSoftMaxBackwardIdddNS1_23SoftMaxBackwardEpilogueEEEvPT_PKT1_S8_jjj --------------------------
	.section	.nv.constant0._ZN2at6native43_GLOBAL__N__9ae7fba5_10_SoftMax_cu_9f978f6327cunn_SpatialSoftMaxBackwardIdddNS1_23SoftMaxBackwardEpilogueEEEvPT_PKT1_S8_jjj,"a",@progbits
	.sectionflags	@""
	.align	4
.nv.constant0._ZN2at6native43_GLOBAL__N__9ae7fba5_10_SoftMax_cu_9f978f6327cunn_SpatialSoftMaxBackwardIdddNS1_23SoftMaxBackwardEpilogueEEEvPT_PKT1_S8_jjj:
	.zero		932


//--------------------- .nv.constant0._ZN2at6native43_GLOBAL__N__9ae7fba5_10_SoftMax_cu_9f978f6320cunn_SoftMaxBackwardILi4EN3c108BFloat16EffNS1_23SoftMaxBackwardEpilogueEEEvPT0_PKT2_SA_l --------------------------
	.section	.nv.constant0._ZN2at6native43_GLOBAL__N__9ae7fba5_10_SoftMax_cu_9f978f6320cunn_SoftMaxBackwardILi4EN3c108BFloat16EffNS1_23SoftMaxBackwardEpilogueEEEvPT0_PKT2_SA_l,"a",@progbits
	.sectionflags	@""
	.align	4
.nv.constant0._ZN2at6native43_GLOBAL__N__9ae7fba5_10_SoftMax_cu_9f978f6320cunn_SoftMaxBackwardILi4EN3c108BFloat16EffNS1_23SoftMaxBackwardEpilogueEEEvPT0_PKT2_SA_l:
	.zero		928


//--------------------- .nv.constant0._ZN2at6native43_GLOBAL__N__9ae7fba5_10_SoftMax_cu_9f978f6324cunn_SoftMaxBackwardSmemILi4EN3c108BFloat16EffNS1_23SoftMaxBackwardEpilogueEEEvPT0_PKT2_SA_l --------------------------
	.section	.nv.constant0._ZN2at6native43_GLOBAL__N__9ae7fba5_10_SoftMax_cu_9f978f6324cunn_SoftMaxBackwardSmemILi4EN3c108BFloat16EffNS1_23SoftMaxBackwardEpilogueEEEvPT0_PKT2_SA_l,"a",@progbits
	.sectionflags	@""
	.align	4
.nv.constant0._ZN2at6native43_GLOBAL__N__9ae7fba5_10_SoftMax_cu_9f978f6324cunn_SoftMaxBackwardSmemILi4EN3c108BFloat16EffNS1_23SoftMaxBackwardEpilogueEEEvPT0_PKT2_SA_l:
	.zero		928


//--------------------- .nv.constant0._ZN2at6native43_GLOBAL__N__9ae7fba5_10_SoftMax_cu_9f978f6320cunn_SoftMaxBackwardILi8EN3c108BFloat16EfS4_NS1_23SoftMaxBackwardEpilogueEEEvPT0_PKT2_SA_l --------------------------
	.section	.nv.constant0._ZN2at6native43_GLOBAL__N__9ae7fba5_10_SoftMax_cu_9f978f6320cunn_SoftMaxBackwardILi8EN3c108BFloat16EfS4_NS1_23SoftMaxBackwardEpilogueEEEvPT0_PKT2_SA_l,"a",@progbits
	.sectionflags	@""
	.align	4
.nv.constant0._ZN2at6native43_GLOBAL__N__9ae7fba5_10_SoftMax_cu_9f978f6320cunn_SoftMaxBackwardILi8EN3c108BFloat16EfS4_NS1_23SoftMaxBackwardEpilogueEEEvPT0_PKT2_SA_l:
	.zero		928


//--------------------- .nv.constant0._ZN2at6native43_GLOBAL__N__9ae7fba5_10_SoftMax_cu_9f978f6324cunn_SoftMaxBackwardSmemILi8EN3c108BFloat16EfS4_NS1_23SoftMaxBackwardEpilogueEEEvPT0_PKT2_SA_l --------------------------
	.section	.nv.constant0._ZN2at6native43_GLOBAL__N__9ae7fba5_10_SoftMax_cu_9f978f6324cunn_SoftMaxBackwardSmemILi8EN3c108BFloat16EfS4_NS1_23SoftMaxBackwardEpilogueEEEvPT0_PKT2_SA_l,"a",@progbits
	.sectionflags	@""
	.align	4
.nv.constant0._ZN2at6native43_GLOBAL__N__9ae7fba5_10_SoftMax_cu_9f978f6324cunn_SoftMaxBackwardSmemILi8EN3c108BFloat16EfS4_NS1_23SoftMaxBackwardEpilogueEEEvPT0_PKT2_SA_l:
	.zero		928


//--------------------- .nv.constant0._ZN2at6native43_GLOBAL__N__9ae7fba5_10_SoftMax_cu_9f978f6320cunn_SoftMaxBackwardILi4EN3c104HalfEffNS1_23SoftMaxBackwardEpilogueEEEvPT0_PKT2_SA_l --------------------------
	.section	.nv.constant0._ZN2at6native43_GLOBAL__N__9ae7fba5_10_SoftMax_cu_9f978f6320cunn_SoftMaxBackwardILi4EN3c104HalfEffNS1_23SoftMaxBackwardEpilogueEEEvPT0_PKT2_SA_l,"a",@progbits
	.sectionflags	@""
	.align	4
.nv.constant0._ZN2at6native43_GLOBAL__N__9ae7fba5_10_SoftMax_cu_9f978f6320cunn_SoftMaxBackwardILi4EN3c104HalfEffNS1_23SoftMaxBackwardEpilogueEEEvPT0_PKT2_SA_l:
	.zero		928


//--------------------- .nv.constant0._ZN2at6native43_GLOBAL__N__9ae7fba5_10_SoftMax_cu_9f978f6324cunn_SoftMaxBackwardSmemILi4EN3c104HalfEffNS1_23SoftMaxBackwardEpilogueEEEvPT0_PKT2_SA_l --------------------------
	.section	.nv.constant0._ZN2at6native43_GLOBAL__N__9ae7fba5_10_SoftMax_cu_9f978f6324cunn_SoftMaxBackwardSmemILi4EN3c104HalfEffNS1_23SoftMaxBackwardEpilogueEEEvPT0_PKT2_SA_l,"a",@progbits
	.sectionflags	@""
	.align	4
.nv.constant0._ZN2at6native43_GLOBAL__N__9ae7fba5_10_SoftMax_cu_9f978f6324cunn_SoftMaxBackwardSmemILi4EN3c104HalfEffNS1_23SoftMaxBackwardEpilogueEEEvPT0_PKT2_SA_l:
	.zero		928


//--------------------- .nv.constant0._ZN2at6native43_GLOBAL__N__9ae7fba5_10_SoftMax_cu_9f978f6320cunn_SoftMaxBackwardILi8EN3c104HalfEfS4_NS1_23SoftMaxBackwardEpilogueEEEvPT0_PKT2_SA_l --------------------------
	.section	.nv.constant0._ZN2at6native43_GLOBAL__N__9ae7fba5_10_SoftMax_cu_9f978f6320cunn_SoftMaxBackwardILi8EN3c104HalfEfS4_NS1_23SoftMaxBackwardEpilogueEEEvPT0_PKT2_SA_l,"a",@progbits
	.sectionflags	@""
	.align	4
.nv.constant0._ZN2at6native43_GLOBAL__N__9ae7fba5_10_SoftMax_cu_9f978f6320cunn_SoftMaxBackwardILi8EN3c104HalfEfS4_NS1_23SoftMaxBackwardEpilogueEEEvPT0_PKT2_SA_l:
	.zero		928


//--------------------- .nv.constant0._ZN2at6native43_GLOBAL__N__9ae7fba5_10_SoftMax_cu_9f978f6324cunn_SoftMaxBackwardSmemILi8EN3c104HalfEfS4_NS1_23SoftMaxBackwardEpilogueEEEvPT0_PKT2_SA_l --------------------------
	.section	.nv.constant0._ZN2at6native43_GLOBAL__N__9ae7fba5_10_SoftMax_cu_9f978f6324cunn_SoftMaxBackwardSmemILi8EN3c104HalfEfS4_NS1_23SoftMaxBackwardEpilogueEEEvPT0_PKT2_SA_l,"a",@progbits
	.sectionflags	@""
	.align	4
.nv.constant0._ZN2at6native43_GLOBAL__N__9ae7fba5_10_SoftMax_cu_9f978f6324cunn_SoftMaxBackwardSmemILi8EN3c104HalfEfS4_NS1_23SoftMaxBackwardEpilogueEEEvPT0_PKT2_SA_l:
	.zero		928


//--------------------- .nv.constant0._ZN2at6native43_GLOBAL__N__9ae7fba5_10_SoftMax_cu_9f978f6320cunn_SoftMaxBackwardILi4EfffNS1_23SoftMaxBackwardEpilogueEEEvPT0_PKT2_S8_l --------------------------
	.section	.nv.constant0._ZN2at6native43_GLOBAL__N__9ae7fba5_10_SoftMax_cu_9f978f6320cunn_SoftMaxBackwardILi4EfffNS1_23SoftMaxBackwardEpilogueEEEvPT0_PKT2_S8_l,"a",@progbits
	.sectionflags	@""
	.align	4
.nv.constant0._ZN2at6native43_GLOBAL__N__9ae7fba5_10_SoftMax_cu_9f978f6320cunn_SoftMaxBackwardILi4EfffNS1_23SoftMaxBackwardEpilogueEEEvPT0_PKT2_S8_l:
	.zero		928


//--------------------- .nv.constant0._ZN2at6native43_GLOBAL__N__9ae7fba5_10_SoftMax_cu_9f978f6324cunn_SoftMaxBackwardSmemILi4EfffNS1_23SoftMaxBackwardEpilogueEEEvPT0_PKT2_S8_l --------------------------
	.section	.nv.constant0._ZN2at6native43_GLOBAL__N__9ae7fba5_10_SoftMax_cu_9f978f6324cunn_SoftMaxBackwardSmemILi4EfffNS1_23SoftMaxBackwardEpilogueEEEvPT0_PKT2_S8_l,"a",@progbits
	.sectionflags	@""
	.align	4
.nv.constant0._ZN2at6native43_GLOBAL__N__9ae7fba5_10_SoftMax_cu_9f978f6324cunn_SoftMaxBackwardSmemILi4EfffNS1_23SoftMaxBackwardEpilogueEEEvPT0_PKT2_S8_l:
	.zero		928


//--------------------- .nv.constant0._ZN2at6native43_GLOBAL__N__9ae7fba5_10_SoftMax_cu_9f978f6320cunn_SoftMaxBackwardILi2EdddNS1_23SoftMaxBackwardEpilogueEEEvPT0_PKT2_S8_l --------------------------
	.section	.nv.constant0._ZN2at6native43_GLOBAL__N__9ae7fba5_10_SoftMax_cu_9f978f6320cunn_SoftMaxBackwardILi2EdddNS1_23SoftMaxBackwardEpilogueEEEvPT0_PKT2_S8_l,"a",@progbits
	.sectionflags	@""
	.align	4
.nv.constant0._ZN2at6native43_GLOBAL__N__9ae7fba5_10_SoftMax_cu_9f978f6320cunn_SoftMaxBackwardILi2EdddNS1_23SoftMaxBackwardEpilogueEEEvPT0_PKT2_S8_l:
	.zero		928


//--------------------- .nv.constant0._ZN2at6native43_GLOBAL__N__9ae7fba5_10_SoftMax_cu_9f978f6324cunn_SoftMaxBackwardSmemILi2EdddNS1_23SoftMaxBackwardEpilogueEEEvPT0_PKT2_S8_l --------------------------
	.section	.nv.constant0._ZN2at6native43_GLOBAL__N__9ae7fba5_10_SoftMax_cu_9f978f6324cunn_SoftMaxBackwardSmemILi2EdddNS1_23SoftMaxBackwardEpilogueEEEvPT0_PKT2_S8_l,"a",@progbits
	.sectionflags	@""
	.align	4
.nv.constant0._ZN2at6native43_GLOBAL__N__9ae7fba5_10_SoftMax_cu_9f978f6324cunn_SoftMaxBackwardSmemILi2EdddNS1_23SoftMaxBackwardEpilogueEEEvPT0_PKT2_S8_l:
	.zero		928


//--------------------- .nv.constant0._ZN2at6native43_GLOBAL__N__9ae7fba5_10_SoftMax_cu_9f978f6326cunn_SpatialSoftMaxForwardIN3c108BFloat16EfflNS1_22SoftMaxForwardEpilogueEEEvPT1_PKT_T2_SB_SB_ --------------------------
	.section	.nv.constant0._ZN2at6native43_GLOBAL__N__9ae7fba5_10_SoftMax_cu_9f978f6326cunn_SpatialSoftMaxForwardIN3c108BFloat16EfflNS1_22SoftMaxForwardEpilogueEEEvPT1_PKT_T2_SB_SB_,"a",@progbits
	.sectionflags	@""
	.align	4
.nv.constant0._ZN2at6native43_GLOBAL__N__9ae7fba5_10_SoftMax_cu_9f978f6326cunn_SpatialSoftMaxForwardIN3c108BFloat16EfflNS1_22SoftMaxForwardEpilogueEEEvPT1_PKT_T2_SB_SB_:
	.zero		936


//--------------------- .nv.constant0._ZN2at6native43_GLOBAL__N__9ae7fba5_10_SoftMax_cu_9f978f6326cunn_SpatialSoftMaxForwardIN3c108BFloat16EfS4_lNS1_22SoftMaxForwardEpilogueEEEvPT1_PKT_T2_SB_SB_ --------------------------
	.section	.nv.constant0._ZN2at6native43_GLOBAL__N__9ae7fba5_10_SoftMax_cu_9f978f6326cunn_SpatialSoftMaxForwardIN3c108BFloat16EfS4_lNS1_22SoftMaxForwardEpilogueEEEvPT1_PKT_T2_SB_SB_,"a",@progbits
	.sectionflags	@""
	.align	4
.nv.constant0._ZN2at6native43_GLOBAL__N__9ae7fba5_10_SoftMax_cu_9f978f6326cunn_SpatialSoftMaxForwardIN3c108BFloat16EfS4_lNS1_22SoftMaxForwardEpilogueEEEvPT1_PKT_T2_SB_SB_:
	.zero		936


//--------------------- .nv.constant0._ZN2at6native43_GLOBAL__N__9ae7fba5_10_SoftMax_cu_9f978f6326cunn_SpatialSoftMaxForwardIN3c108BFloat16EffiNS1_22SoftMaxForwardEpilogueEEEvPT1_PKT_T2_SB_SB_ --------------------------
	.section	.nv.constant0._ZN2at6native43_GLOBAL__N__9ae7fba5_10_SoftMax_cu_9f978f6326cunn_SpatialSoftMaxForwardIN3c108BFloat16EffiNS1_22SoftMaxForwardEpilogueEEEvPT1_PKT_T2_SB_SB_,"a",@progbits
	.sectionflags	@""
	.align	4
.nv.constant0._ZN2at6native43_GLOBAL__N__9ae7fba5_10_SoftMax_cu_9f978f6326cunn_SpatialSoftMaxForwardIN3c108BFloat16EffiNS1_22SoftMaxForwardEpilogueEEEvPT1_PKT_T2_SB_SB_:
	.zero		924


//--------------------- .nv.constant0._ZN2at6native43_GLOBAL__N__9ae7fba5_10_SoftMax_cu_9f978f6326cunn_SpatialSoftMaxForwardIN3c108BFloat16EfS4_iNS1_22SoftMaxForwardEpilogueEEEvPT1_PKT_T2_SB_SB_ --------------------------
	.section	.nv.constant0._ZN2at6native43_GLOBAL__N__9ae7fba5_10_SoftMax_cu_9f978f6326cunn_SpatialSoftMaxForwardIN3c108BFloat16EfS4_iNS1_22SoftMaxForwardEpilogueEEEvPT1_PKT_T2_SB_SB_,"a",@progbits
	.sectionflags	@""
	.align	4
.nv.constant0._ZN2at6native43_GLOBAL__N__9ae7fba5_10_SoftMax_cu_9f978f6326cunn_SpatialSoftMaxForwardIN3c108BFloat16EfS4_iNS1_22SoftMaxForwardEpilogueEEEvPT1_PKT_T2_SB_SB_:
	.zero		924


//--------------------- .nv.constant0._ZN2at6native43_GLOBAL__N__9ae7fba5_10_SoftMax_cu_9f978f6326cunn_SpatialSoftMaxForwardIN3c104HalfEfflNS1_22SoftMaxForwardEpilogueEEEvPT1_PKT_T2_SB_SB_ --------------------------
	.section	.nv.constant0._ZN2at6native43_GLOBAL__N__9ae7fba5_10_SoftMax_cu_9f978f6326cunn_SpatialSoftMaxForwardIN3c104HalfEfflNS1_22SoftMaxForwardEpilogueEEEvPT1_PKT_T2_SB_SB_,"a",@progbits
	.sectionflags	@""
	.align	4
.nv.constant0._ZN2at6native43_GLOBAL__N__9ae7fba5_10_SoftMax_cu_9f978f6326cunn_SpatialSoftMaxForwardIN3c104HalfEfflNS1_22SoftMaxForwardEpilogueEEEvPT1_PKT_T2_SB_SB_:
	.zero		936


//--------------------- .nv.constant0._ZN2at6native43_GLOBAL__N__9ae7fba5_10_SoftMax_cu_9f978f6326cunn_SpatialSoftMaxForwardIN3c104HalfEfS4_lNS1_22SoftMaxForwardEpilogueEEEvPT1_PKT_T2_SB_SB_ --------------------------
	.section	.nv.constant0._ZN2at6native43_GLOBAL__N__9ae7fba5_10_SoftMax_cu_9f978f6326cunn_SpatialSoftMaxForwardIN3c104HalfEfS4_lNS1_22SoftMaxForwardEpilogueEEEvPT1_PKT_T2_SB_SB_,"a",@progbits
	.sectionflags	@""
	.align	4
.nv.constant0._ZN2at6native43_GLOBAL__N__9ae7fba5_10_SoftMax_cu_9f978f6326cunn_SpatialSoftMaxForwardIN3c104HalfEfS4_lNS1_22SoftMaxForwardEpilogueEEEvPT1_PKT_T2_SB_SB_:
	.zero		936


//--------------------- .nv.constant0._ZN2at6native43_GLOBAL__N__9ae7fba5_10_SoftMax_cu_9f978f6326cunn_SpatialSoftMaxForwardIN3c104HalfEffiNS1_22SoftMaxForwardEpilogueEEEvPT1_PKT_T2_SB_SB_ --------------------------
	.section	.nv.constant0._ZN2at6native43_GLOBAL__N__9ae7fba5_10_SoftMax_cu_9f978f6326cunn_SpatialSoftMaxForwardIN3c104HalfEffiNS1_22SoftMaxForwardEpilogueEEEvPT1_PKT_T2_SB_SB_,"a",@progbits
	.sectionflags	@""
	.align	4
.nv.constant0._ZN2at6native43_GLOBAL__N__9ae7fba5_10_SoftMax_cu_9f978f6326cunn_SpatialSoftMaxForwardIN3c104HalfEffiNS1_22SoftMaxForwardEpilogueEEEvPT1_PKT_T2_SB_SB_:
	.zero		924


//--------------------- .nv.constant0._ZN2at6native43_GLOBAL__N__9ae7fba5_10_SoftMax_cu_9f978f6326cunn_SpatialSoftMaxForwardIN3c104HalfEfS4_iNS1_22SoftMaxForwardEpilogueEEEvPT1_PKT_T2_SB_SB_ --------------------------
	.section	.nv.constant0._ZN2at6native43_GLOBAL__N__9ae7fba5_10_SoftMax_cu_9f978f6326cunn_SpatialSoftMaxForwardIN3c104HalfEfS4_iNS1_22SoftMaxForwardEpilogueEEEvPT1_PKT_T2_SB_SB_,"a",@progbits
	.sectionflags	@""
	.align	4
.nv.constant0._ZN2at6native43_GLOBAL__N__9ae7fba5_10_SoftMax_cu_9f978f6326cunn_SpatialSoftMaxForwardIN3c104HalfEfS4_iNS1_22SoftMaxForwardEpilogueEEEvPT1_PKT_T2_SB_SB_:
	.zero		924


//--------------------- .nv.constant0._ZN2at6native43_GLOBAL__N__9ae7fba5_10_SoftMax_cu_9f978f6326cunn_SpatialSoftMaxForwardIffflNS1_22SoftMaxForwardEpilogueEEEvPT1_PKT_T2_S9_S9_ --------------------------
	.section	.nv.constant0._ZN2at6native43_GLOBAL__N__9ae7fba5_10_SoftMax_cu_9f978f6326cunn_SpatialSoftMaxForwardIffflNS1_22SoftMaxForwardEpilogueEEEvPT1_PKT_T2_S9_S9_,"a",@progbits
	.sectionflags	@""
	.align	4
.nv.constant0._ZN2at6native43_GLOBAL__N__9ae7fba5_10_SoftMax_cu_9f978f6326cunn_SpatialSoftMaxForwardIffflNS1_22SoftMaxForwardEpilogueEEEvPT1_PKT_T2_S9_S9_:
	.zero		936


//--------------------- .nv.constant0._ZN2at6native43_GLOBAL__N__9ae7fba5_10_SoftMax_cu_9f978f6326cunn_SpatialSoftMaxForwardIfffiNS1_22SoftMaxForwardEpilogueEEEvPT1_PKT_T2_S9_S9_ --------------------------
	.section	.nv.constant0._ZN2at6native43_GLOBAL__N__9ae7fba5_10_SoftMax_cu_9f978f6326cunn_SpatialSoftMaxForwardIfffiNS1_22SoftMaxForwardEpilogueEEEvPT1_PKT_T2_S9_S9_,"a",@progbits
	.sectionflags	@""
	.align	4
.nv.constant0._ZN2at6native43_GLOBAL__N__9ae7fba5_10_SoftMax_cu_9f978f6326cunn_SpatialSoftMaxForwardIfffiNS1_22SoftMaxForwardEpilogueEEEvPT1_PKT_T2_S9_S9_:
	.zero		924


//--------------------- .nv.constant0._ZN2at6native43_GLOBAL__N__9ae7fba5_10_SoftMax_cu_9f978f6326cunn_SpatialSoftMaxForwardIdddlNS1_22SoftMaxForwardEpilogueEEEvPT1_PKT_T2_S9_S9_ --------------------------
	.section	.nv.constant0._ZN2at6native43_GLOBAL__N__9ae7fba5_10_SoftMax_cu_9f978f6326cunn_SpatialSoftMaxForwardIdddlNS1_22SoftMaxForwardEpilogueEEEvPT1_PKT_T2_S9_S9_,"a",@progbits
	.sectionflags	@""
	.align	4
.nv.constant0._ZN2at6native43_GLOBAL__N__9ae7fba5_10_SoftMax_cu_9f978f6326cunn_SpatialSoftMaxForwardIdddlNS1_22SoftMaxForwardEpilogueEEEvPT1_PKT_T2_S9_S9_:
	.zero		936


//--------------------- .nv.constant0._ZN2at6native43_GLOBAL__N__9ae7fba5_10_SoftMax_cu_9f978f6326cunn_SpatialSoftMaxForwardIdddiNS1_22SoftMaxForwardEpilogueEEEvPT1_PKT_T2_S9_S9_ --------------------------
	.section	.nv.constant0._ZN2at6native43_GLOBAL__N__9ae7fba5_10_SoftMax_cu_9f978f6326cunn_SpatialSoftMaxForwardIdddiNS1_22SoftMaxForwardEpilogueEEEvPT1_PKT_T2_S9_S9_,"a",@progbits
	.sectionflags	@""
	.align	4
.nv.constant0._ZN2at6native43_GLOBAL__N__9ae7fba5_10_SoftMax_cu_9f978f6326cunn_SpatialSoftMaxForwardIdddiNS1_22SoftMaxForwardEpilogueEEEvPT1_PKT_T2_S9_S9_:
	.zero		924


//--------------------- .nv.constant0._ZN2at6native43_GLOBAL__N__9ae7fba5_10_SoftMax_cu_9f978f6319cunn_SoftMaxForwardILi8EN3c108BFloat16EffNS1_22SoftMaxForwardEpilogueEEEvPT2_PKT0_i --------------------------
	.section	.nv.constant0._ZN2at6native43_GLOBAL__N__9ae7fba5_10_SoftMax_cu_9f978f6319cunn_SoftMaxForwardILi8EN3c108BFloat16EffNS1_22SoftMaxForwardEpilogueEEEvPT2_PKT0_i,"a",@progbits
	.sectionflags	@""
	.align	4
.nv.constant0._ZN2at6native43_GLOBAL__N__9ae7fba5_10_SoftMax_cu_9f978f6319cunn_SoftMaxForwardILi8EN3c108BFloat16EffNS1_22SoftMaxForwardEpilogueEEEvPT2_PKT0_i:
	.zero		916


//--------------------- .nv.constant0._ZN2at6native43_GLOBAL__N__9ae7fba5_10_SoftMax_cu_9f978f6323cunn_SoftMaxForwardSmemILi8EN3c108BFloat16EffNS1_22SoftMaxForwardEpilogueElEEvPT2_PKT0_T4_ --------------------------
	.section	.nv.constant0._ZN2at6native43_GLOBAL__N__9ae7fba5_10_SoftMax_cu_9f978f6323cunn_SoftMaxForwardSmemILi8EN3c108BFloat16EffNS1_22SoftMaxForwardEpilogueElEEvPT2_PKT0_T4_,"a",@progbits
	.sectionflags	@""
	.align	4
.nv.constant0._ZN2at6native43_GLOBAL__N__9ae7fba5_10_SoftMax_cu_9f978f6323cunn_SoftMaxForwardSmemILi8EN3c108BFloat16EffNS1_22SoftMaxForwardEpilogueElEEvPT2_PKT0_T4_:
	.zero		920


//--------------------- .nv.constant0._ZN2at6native43_GLOBAL__N__9ae7fba5_10_SoftMax_cu_9f978f6319cunn_SoftMaxForwardILi8EN3c108BFloat16EfS4_NS1_22SoftMaxForwardEpilogueEEEvPT2_PKT0_i --------------------------
	.section	.nv.constant0._ZN2at6native43_GLOBAL__N__9ae7fba5_10_SoftMax_cu_9f978f6319cunn_SoftMaxForwardILi8EN3c108BFloat16EfS4_NS1_22SoftMaxForwardEpilogueEEEvPT2_PKT0_i,"a",@progbits
	.sectionflags	@""
	.align	4
.nv.constant0._ZN2at6native43_GLOBAL__N__9ae7fba5_10_SoftMax_cu_9f978f6319cunn_SoftMaxForwardILi8EN3c108BFloat16EfS4_NS1_22SoftMaxForwardEpilogueEEEvPT2_PKT0_i:
	.zero		916


//--------------------- .nv.constant0._ZN2at6native43_GLOBAL__N__9ae7fba5_10_SoftMax_cu_9f978f6323cunn_SoftMaxForwardSmemILi8EN3c108BFloat16EfS4_NS1_22SoftMaxForwardEpilogueElEEvPT2_PKT0_T4_ --------------------------
	.section	.nv.constant0._ZN2at6native43_GLOBAL__N__9ae7fba5_10_SoftMax_cu_9f978f6323cunn_SoftMaxForwardSmemILi8EN3c108BFloat16EfS4_NS1_22SoftMaxForwardEpilogueElEEvPT2_PKT0_T4_,"a",@progbits
	.sectionflags	@""
	.align	4
.nv.constant0._ZN2at6native43_GLOBAL__N__9ae7fba5_10_SoftMax_cu_9f978f6323cunn_SoftMaxForwardSmemILi8EN3c108BFloat16EfS4_NS1_22SoftMaxForwardEpilogueElEEvPT2_PKT0_T4_:
	.zero		920


//--------------------- .nv.constant0._ZN2at6native43_GLOBAL__N__9ae7fba5_10_SoftMax_cu_9f978f6322cunn_SoftMaxForwardRegIN3c108BFloat16EfS4_NS1_22SoftMaxForwardEpilogueElLi9EEEvPT1_PKT_T3_ --------------------------
	.section	.nv.constant0._ZN2at6native43_GLOBAL__N__9ae7fba5_10_SoftMax_cu_9f978f6322cunn_SoftMaxForwardRegIN3c108BFloat16EfS4_NS1_22SoftMaxForwardEpilogueElLi9EEEvPT1_PKT_T3_,"a",@progbits
	.sectionflags	@""
	.align	4
.nv.constant0._ZN2at6native43_GLOBAL__N__9ae7fba5_10_SoftMax_cu_9f978f6322cunn_SoftMaxForwardRegIN3c108BFloat16EfS4_NS1_22SoftMaxForwardEpilogueElLi9EEEvPT1_PKT_T3_:
	.zero		920


//--------------------- .nv.constant0._ZN2at6native43_GLOBAL__N__9ae7fba5_10_SoftMax_cu_9f978f6322cunn_SoftMaxForwardRegIN3c108BFloat16EfS4_NS1_22SoftMaxForwardEpilogueElLi8EEEvPT1_PKT_T3_ --------------------------
	.section	.nv.constant0._ZN2at6native43_GLOBAL__N__9ae7fba5_10_SoftMax_cu_9f978f6322cunn_SoftMaxForwardRegIN3c108BFloat16EfS4_NS1_22SoftMaxForwardEpilogueElLi8EEEvPT1_PKT_T3_,"a",@progbits
	.sectionflags	@""
	.align	4
.nv.constant0._ZN2at6native43_GLOBAL__N__9ae7fba5_10_SoftMax_cu_9f978f6322cunn_SoftMaxForwardRegIN3c108BFloat16EfS4_NS1_22SoftMaxForwardEpilogueElLi8EEEvPT1_PKT_T3_:
	.zero		920


//--------------------- .nv.constant0._ZN2at6native43_GLOBAL__N__9ae7fba5_10_SoftMax_cu_9f978f6322cunn_SoftMaxForwardRegIN3c108BFloat16EfS4_NS1_22SoftMaxForwardEpilogueElLi7EEEvPT1_PKT_T3_ --------------------------
	.section	.nv.constant0._ZN2at6native43_GLOBAL__N__9ae7fba5_10_SoftMax_cu_9f978f6322cunn_SoftMaxForwardRegIN3c108BFloat16EfS4_NS1_22SoftMaxForwardEpilogueElLi7EEEvPT1_PKT_T3_,"a",@progbits
	.sectionflags	@""
	.align	4
.nv.constant0._ZN2at6native43_GLOBAL__N__9ae7fba5_10_SoftMax_cu_9f978f6322cunn_SoftMaxForwardRegIN3c108BFloat16EfS4_NS1_22SoftMaxForwardEpilogueElLi7EEEvPT1_PKT_T3_:
	.zero		920


//--------------------- .nv.constant0._ZN2at6native43_GLOBAL__N__9ae7fba5_10_SoftMax_cu_9f978f6322cunn_SoftMaxForwardRegIN3c108BFloat16EfS4_NS1_22SoftMaxForwardEpilogueElLi6EEEvPT1_PKT_T3_ --------------------------
	.section	.nv.constant0._ZN2at6native43_GLOBAL__N__9ae7fba5_10_SoftMax_cu_9f978f6322cunn_SoftMaxForwardRegIN3c108BFloat16EfS4_NS1_22SoftMaxForwardEpilogueElLi6EEEvPT1_PKT_T3_,"a",@progbits
	.sectionflags	@""
	.align	4
.nv.constant0._ZN2at6native43_GLOBAL__N__9ae7fba5_10_SoftMax_cu_9f978f6322cunn_SoftMaxForwardRegIN3c108BFloat16EfS4_NS1_22SoftMaxForwardEpilogueElLi6EEEvPT1_PKT_T3_:
	.zero		920


//--------------------- .nv.constant0._ZN2at6native43_GLOBAL__N__9ae7fba5_10_SoftMax_cu_9f978f6322cunn_SoftMaxForwardRegIN3c108BFloat16EfS4_NS1_22SoftMaxForwardEpilogueElLi5EEEvPT1_PKT_T3_ --------------------------
	.section	.nv.constant0._ZN2at6native43_GLOBAL__N__9ae7fba5_10_SoftMax_cu_9f978f6322cunn_SoftMaxForwardRegIN3c108BFloat16EfS4_NS1_22SoftMaxForwardEpilogueElLi5EEEvPT1_PKT_T3_,"a",@progbits
	.sectionflags	@""
	.align	4
.nv.constant0._ZN2at6native43_GLOBAL__N__9ae7fba5_10_SoftMax_cu_9f978f6322cunn_SoftMaxForwardRegIN3c108BFloat16EfS4_NS1_22SoftMaxForwardEpilogueElLi5EEEvPT1_PKT_T3_:
	.zero		920


//--------------------- .nv.constant0._ZN2at6native43_GLOBAL__N__9ae7fba5_10_SoftMax_cu_9f978f6322cunn_SoftMaxForwardRegIN3c108BFloat16EfS4_NS1_22SoftMaxForwardEpilogueElLi4EEEvPT1_PKT_T3_ --------------------------
	.section	.nv.constant0._ZN2at6native43_GLOBAL__N__9ae7fba5_10_SoftMax_cu_9f978f6322cunn_SoftMaxForwardRegIN3c108BFloat16EfS4_NS1_22SoftMaxForwardEpilogueElLi4EEEvPT1_PKT_T3_,"a",@progbits
	.sectionflags	@""
	.align	4
.nv.constant0._ZN2at6native43_GLOBAL__N__9ae7fba5_10_SoftMax_cu_9f978f6322cunn_SoftMaxForwardRegIN3c108BFloat16EfS4_NS1_22SoftMaxForwardEpilogueElLi4EEEvPT1_PKT_T3_:
	.zero		920


//--------------------- .nv.constant0._ZN2at6native43_GLOBAL__N__9ae7fba5_10_SoftMax_cu_9f978f6322cunn_SoftMaxForwardRegIN3c108BFloat16EfS4_NS1_22SoftMaxForwardEpilogueElLi3EEEvPT1_PKT_T3_ --------------------------
	.section	.nv.constant0._ZN2at6native43_GLOBAL__N__9ae7fba5_10_SoftMax_cu_9f978f6322cunn_SoftMaxForwardRegIN3c108BFloat16EfS4_NS1_22SoftMaxForwardEpilogueElLi3EEEvPT1_PKT_T3_,"a",@progbits
	.sectionflags	@""
	.align	4
.nv.constant0._ZN2at6native43_GLOBAL__N__9ae7fba5_10_SoftMax_cu_9f978f6322cunn_SoftMaxForwardRegIN3c108BFloat16EfS4_NS1_22SoftMaxForwardEpilogueElLi3EEEvPT1_PKT_T3_:
	.zero		920


//--------------------- .nv.constant0._ZN2at6native43_GLOBAL__N__9ae7fba5_10_SoftMax_cu_9f978f6322cunn_SoftMaxForwardRegIN3c108BFloat16EfS4_NS1_22SoftMaxForwardEpilogueElLi2EEEvPT1_PKT_T3_ --------------------------
	.section	.nv.constant0._ZN2at6native43_GLOBAL__N__9ae7fba5_10_SoftMax_cu_9f978f6322cunn_SoftMaxForwardRegIN3c108BFloat16EfS4_NS1_22SoftMaxForwardEpilogueElLi2EEEvPT1_PKT_T3_,"a",@progbits
	.sectionflags	@""
	.align	4
.nv.constant0._ZN2at6native43_GLOBAL__N__9ae7fba5_10_SoftMax_cu_9f978f6322cunn_SoftMaxForwardRegIN3c108BFloat16EfS4_NS1_22SoftMaxForwardEpilogueElLi2EEEvPT1_PKT_T3_:
	.zero		920


//--------------------- .nv.constant0._ZN2at6native43_GLOBAL__N__9ae7fba5_10_SoftMax_cu_9f978f6322cunn_SoftMaxForwardRegIN3c108BFloat16EfS4_NS1_22SoftMaxForwardEpilogueElLi1EEEvPT1_PKT_T3_ --------------------------
	.section	.nv.constant0._ZN2at6native43_GLOBAL__N__9ae7fba5_10_SoftMax_cu_9f978f6322cunn_SoftMaxForwardRegIN3c108BFloat16EfS4_NS1_22SoftMaxForwardEpilogueElLi1EEEvPT1_PKT_T3_,"a",@progbits
	.sectionflags	@""
	.align	4
.nv.constant0._ZN2at6native43_GLOBAL__N__9ae7fba5_10_SoftMax_cu_9f978f6322cunn_SoftMaxForwardRegIN3c108BFloat16EfS4_NS1_22SoftMaxForwardEpilogueElLi1EEEvPT1_PKT_T3_:
	.zero		920


//--------------------- .nv.constant0._ZN2at6native43_GLOBAL__N__9ae7fba5_10_SoftMax_cu_9f978f6319cunn_SoftMaxForwardILi8EN3c104HalfEffNS1_22SoftMaxForwardEpilogueEEEvPT2_PKT0_i --------------------------
	.section	.nv.constant0._ZN2at6native43_GLOBAL__N__9ae7fba5_10_SoftMax_cu_9f978f6319cunn_SoftMaxForwardILi8EN3c104HalfEffNS1_22SoftMaxForwardEpilogueEEEvPT2_PKT0_i,"a",@progbits
	.sectionflags	@""
	.align	4
.nv.constant0._ZN2at6native43_GLOBAL__N__9ae7fba5_10_SoftMax_cu_9f978f6319cunn_SoftMaxForwardILi8EN3c104HalfEffNS1_22SoftMaxForwardEpilogueEEEvPT2_PKT0_i:
	.zero		916


//--------------------- .nv.constant0._ZN2at6native43_GLOBAL__N__9ae7fba5_10_SoftMax_cu_9f978f6323cunn_SoftMaxForwardSmemILi8EN3c104HalfEffNS1_22SoftMaxForwardEpilogueElEEvPT2_PKT0_T4_ --------------------------
	.section	.nv.constant0._ZN2at6native43_GLOBAL__N__9ae7fba5_10_SoftMax_cu_9f978f6323cunn_SoftMaxForwardSmemILi8EN3c104HalfEffNS1_22SoftMaxForwardEpilogueElEEvPT2_PKT0_T4_,"a",@progbits
	.sectionflags	@""
	.align	4
.nv.constant0._ZN2at6native43_GLOBAL__N__9ae7fba5_10_SoftMax_cu_9f978f6323cunn_SoftMaxForwardSmemILi8EN3c104HalfEffNS1_22SoftMaxForwardEpilogueElEEvPT2_PKT0_T4_:
	.zero		920


//--------------------- .nv.constant0._ZN2at6native43_GLOBAL__N__9ae7fba5_10_SoftMax_cu_9f978f6319cunn_SoftMaxForwardILi8EN3c104HalfEfS4_NS1_22SoftMaxForwardEpilogueEEEvPT2_PKT0_i --------------------------
	.section	.nv.constant0._ZN2at6native43_GLOBAL__N__9ae7fba5_10_SoftMax_cu_9f978f6319cunn_SoftMaxForwardILi8EN3c104HalfEfS4_NS1_22SoftMaxForwardEpilogueEEEvPT2_PKT0_i,"a",@progbits
	.sectionflags	@""
	.align	4
.nv.constant0._ZN2at6native43_GLOBAL__N__9ae7fba5_10_SoftMax_cu_9f978f6319cunn_SoftMaxForwardILi8EN3c104HalfEfS4_NS1_22SoftMaxForwardEpilogueEEEvPT2_PKT0_i:
	.zero		916


//--------------------- .nv.constant0._ZN2at6native43_GLOBAL__N__9ae7fba5_10_SoftMax_cu_9f978f6323cunn_SoftMaxForwardSmemILi8EN3c104HalfEfS4_NS1_22SoftMaxForwardEpilogueElEEvPT2_PKT0_T4_ --------------------------
	.section	.nv.constant0._ZN2at6native43_GLOBAL__N__9ae7fba5_10_SoftMax_cu_9f978f6323cunn_SoftMaxForwardSmemILi8EN3c104HalfEfS4_NS1_22SoftMaxForwardEpilogueElEEvPT2_PKT0_T4_,"a",@progbits
	.sectionflags	@""
	.align	4
.nv.constant0._ZN2at6native43_GLOBAL__N__9ae7fba5_10_SoftMax_cu_9f978f6323cunn_SoftMaxForwardSmemILi8EN3c104HalfEfS4_NS1_22SoftMaxForwardEpilogueElEEvPT2_PKT0_T4_:
	.zero		920


//--------------------- .nv.constant0._ZN2at6native43_GLOBAL__N__9ae7fba5_10_SoftMax_cu_9f978f6322cunn_SoftMaxForwardRegIN3c104HalfEfS4_NS1_22SoftMaxForwardEpilogueElLi9EEEvPT1_PKT_T3_ --------------------------
	.section	.nv.constant0._ZN2at6native43_GLOBAL__N__9ae7fba5_10_SoftMax_cu_9f978f6322cunn_SoftMaxForwardRegIN3c104HalfEfS4_NS1_22SoftMaxForwardEpilogueElLi9EEEvPT1_PKT_T3_,"a",@progbits
	.sectionflags	@""
	.align	4
.nv.constant0._ZN2at6native43_GLOBAL__N__9ae7fba5_10_SoftMax_cu_9f978f6322cunn_SoftMaxForwardRegIN3c104HalfEfS4_NS1_22SoftMaxForwardEpilogueElLi9EEEvPT1_PKT_T3_:
	.zero		920


//--------------------- .nv.constant0._ZN2at6native43_GLOBAL__N__9ae7fba5_10_SoftMax_cu_9f978f6322cunn_SoftMaxForwardRegIN3c104HalfEfS4_NS1_22SoftMaxForwardEpilogueElLi8EEEvPT1_PKT_T3_ --------------------------
	.section	.nv.constant0._ZN2at6native43_GLOBAL__N__9ae7fba5_10_SoftMax_cu_9f978f6322cunn_SoftMaxForwardRegIN3c104HalfEfS4_NS1_22SoftMaxForwardEpilogueElLi8EEEvPT1_PKT_T3_,"a",@progbits
	.sectionflags	@""
	.align	4
.nv.constant0._ZN2at6native43_GLOBAL__N__9ae7fba5_10_SoftMax_cu_9f978f6322cunn_SoftMaxForwardRegIN3c104HalfEfS4_NS1_22SoftMaxForwardEpilogueElLi8EEEvPT1_PKT_T3_:
	.zero		920


//--------------------- .nv.constant0._ZN2at6native43_GLOBAL__N__9ae7fba5_10_SoftMax_cu_9f978f6322cunn_SoftMaxForwardRegIN3c104HalfEfS4_NS1_22SoftMaxForwardEpilogueElLi7EEEvPT1_PKT_T3_ --------------------------
	.section	.nv.constant0._ZN2at6native43_GLOBAL__N__9ae7fba5_10_SoftMax_cu_9f978f6322cunn_SoftMaxForwardRegIN3c104HalfEfS4_NS1_22SoftMaxForwardEpilogueElLi7EEEvPT1_PKT_T3_,"a",@progbits
	.sectionflags	@""
	.align	4
.nv.constant0._ZN2at6native43_GLOBAL__N__9ae7fba5_10_SoftMax_cu_9f978f6322cunn_SoftMaxForwardRegIN3c104HalfEfS4_NS1_22SoftMaxForwardEpilogueElLi7EEEvPT1_PKT_T3_:
	.zero		920


//--------------------- .nv.constant0._ZN2at6native43_GLOBAL__N__9ae7fba5_10_SoftMax_cu_9f978f6322cunn_SoftMaxForwardRegIN3c104HalfEfS4_NS1_22SoftMaxForwardEpilogueElLi6EEEvPT1_PKT_T3_ --------------------------
	.section	.nv.constant0._ZN2at6native43_GLOBAL__N__9ae7fba5_10_SoftMax_cu_9f978f6322cunn_SoftMaxForwardRegIN3c104HalfEfS4_NS1_22SoftMaxForwardEpilogueElLi6EEEvPT1_PKT_T3_,"a",@progbits
	.sectionflags	@""
	.align	4
.nv.constant0._ZN2at6native43_GLOBAL__N__9ae7fba5_10_SoftMax_cu_9f978f6322cunn_SoftMaxForwardRegIN3c104HalfEfS4_NS1_22SoftMaxForwardEpilogueElLi6EEEvPT1_PKT_T3_:
	.zero		920


//--------------------- .nv.constant0._ZN2at6native43_GLOBAL__N__9ae7fba5_10_SoftMax_cu_9f978f6322cunn_SoftMaxForwardRegIN3c104HalfEfS4_NS1_22SoftMaxForwardEpilogueElLi5EEEvPT1_PKT_T3_ --------------------------
	.section	.nv.constant0._ZN2at6native43_GLOBAL__N__9ae7fba5_10_SoftMax_cu_9f978f6322cunn_SoftMaxForwardRegIN3c104HalfEfS4_NS1_22SoftMaxForwardEpilogueElLi5EEEvPT1_PKT_T3_,"a",@progbits
	.sectionflags	@""
	.align	4
.nv.constant0._ZN2at6native43_GLOBAL__N__9ae7fba5_10_SoftMax_cu_9f978f6322cunn_SoftMaxForwardRegIN3c104HalfEfS4_NS1_22SoftMaxForwardEpilogueElLi5EEEvPT1_PKT_T3_:
	.zero		920


//--------------------- .nv.constant0._ZN2at6native43_GLOBAL__N__9ae7fba5_10_SoftMax_cu_9f978f6322cunn_SoftMaxForwardRegIN3c104HalfEfS4_NS1_22SoftMaxForwardEpilogueElLi4EEEvPT1_PKT_T3_ --------------------------
	.section	.nv.constant0._ZN2at6native43_GLOBAL__N__9ae7fba5_10_SoftMax_cu_9f978f6322cunn_SoftMaxForwardRegIN3c104HalfEfS4_NS1_22SoftMaxForwardEpilogueElLi4EEEvPT1_PKT_T3_,"a",@progbits
	.sectionflags	@""
	.align	4
.nv.constant0._ZN2at6native43_GLOBAL__N__9ae7fba5_10_SoftMax_cu_9f978f6322cunn_SoftMaxForwardRegIN3c104HalfEfS4_NS1_22SoftMaxForwardEpilogueElLi4EEEvPT1_PKT_T3_:
	.zero		920


//--------------------- .nv.constant0._ZN2at6native43_GLOBAL__N__9ae7fba5_10_SoftMax_cu_9f978f6322cunn_SoftMaxForwardRegIN3c104HalfEfS4_NS1_22SoftMaxForwardEpilogueElLi3EEEvPT1_PKT_T3_ --------------------------
	.section	.nv.constant0._ZN2at6native43_GLOBAL__N__9ae7fba5_10_SoftMax_cu_9f978f6322cunn_SoftMaxForwardRegIN3c104HalfEfS4_NS1_22SoftMaxForwardEpilogueElLi3EEEvPT1_PKT_T3_,"a",@progbits
	.sectionflags	@""
	.align	4
.nv.constant0._ZN2at6native43_GLOBAL__N__9ae7fba5_10_SoftMax_cu_9f978f6322cunn_SoftMaxForwardRegIN3c104HalfEfS4_NS1_22SoftMaxForwardEpilogueElLi3EEEvPT1_PKT_T3_:
	.zero		920


//--------------------- .nv.constant0._ZN2at6native43_GLOBAL__N__9ae7fba5_10_SoftMax_cu_9f978f6322cunn_SoftMaxForwardRegIN3c104HalfEfS4_NS1_22SoftMaxForwardEpilogueElLi2EEEvPT1_PKT_T3_ --------------------------
	.section	.nv.constant0._ZN2at6native43_GLOBAL__N__9ae7fba5_10_SoftMax_cu_9f978f6322cunn_SoftMaxForwardRegIN3c104HalfEfS4_NS1_22SoftMaxForwardEpilogueElLi2EEEvPT1_PKT_T3_,"a",@progbits
	.sectionflags	@""
	.align	4
.nv.constant0._ZN2at6native43_GLOBAL__N__9ae7fba5_10_SoftMax_cu_9f978f6322cunn_SoftMaxForwardRegIN3c104HalfEfS4_NS1_22SoftMaxForwardEpilogueElLi2EEEvPT1_PKT_T3_:
	.zero		920


//--------------------- .nv.constant0._ZN2at6native43_GLOBAL__N__9ae7fba5_10_SoftMax_cu_9f978f6322cunn_SoftMaxForwardRegIN3c104HalfEfS4_NS1_22SoftMaxForwardEpilogueElLi1EEEvPT1_PKT_T3_ --------------------------
	.section	.nv.constant0._ZN2at6native43_GLOBAL__N__9ae7fba5_10_SoftMax_cu_9f978f6322cunn_SoftMaxForwardRegIN3c104HalfEfS4_NS1_22SoftMaxForwardEpilogueElLi1EEEvPT1_PKT_T3_,"a",@progbits
	.sectionflags	@""
	.align	4
.nv.constant0._ZN2at6native43_GLOBAL__N__9ae7fba5_10_SoftMax_cu_9f978f6322cunn_SoftMaxForwardRegIN3c104HalfEfS4_NS1_22SoftMaxForwardEpilogueElLi1EEEvPT1_PKT_T3_:
	.zero		920


//--------------------- .nv.constant0._ZN2at6native43_GLOBAL__N__9ae7fba5_10_SoftMax_cu_9f978f6319cunn_SoftMaxForwardILi4EfffNS1_22SoftMaxForwardEpilogueEEEvPT2_PKT0_i --------------------------
	.section	.nv.constant0._ZN2at6native43_GLOBAL__N__9ae7fba5_10_SoftMax_cu_9f978f6319cunn_SoftMaxForwardILi4EfffNS1_22SoftMaxForwardEpilogueEEEvPT2_PKT0_i,"a",@progbits
	.sectionflags	@""
	.align	4
.nv.constant0._ZN2at6native43_GLOBAL__N__9ae7fba5_10_SoftMax_cu_9f978f6319cunn_SoftMaxForwardILi4EfffNS1_22SoftMaxForwardEpilogueEEEvPT2_PKT0_i:
	.zero		916


//--------------------- .nv.constant0._ZN2at6native43_GLOBAL__N__9ae7fba5_10_SoftMax_cu_9f978f6323cunn_SoftMaxForwardSmemILi4EfffNS1_22SoftMaxForwardEpilogueElEEvPT2_PKT0_T4_ --------------------------
	.section	.nv.constant0._ZN2at6native43_GLOBAL__N__9ae7fba5_10_SoftMax_cu_9f978f6323cunn_SoftMaxForwardSmemILi4EfffNS1_22SoftMaxForwardEpilogueElEEvPT2_PKT0_T4_,"a",@progbits
	.sectionflags	@""
	.align	4
.nv.constant0._ZN2at6native43_GLOBAL__N__9ae7fba5_10_SoftMax_cu_9f978f6323cunn_SoftMaxForwardSmemILi4EfffNS1_22SoftMaxForwardEpilogueElEEvPT2_PKT0_T4_:
	.zero		920


//--------------------- .nv.constant0._ZN2at6native43_GLOBAL__N__9ae7fba5_10_SoftMax_cu_9f978f6322cunn_SoftMaxForwardRegIfffNS1_22SoftMaxForwardEpilogueElLi9EEEvPT1_PKT_T3_ --------------------------
	.section	.nv.constant0._ZN2at6native43_GLOBAL__N__9ae7fba5_10_SoftMax_cu_9f978f6322cunn_SoftMaxForwardRegIfffNS1_22SoftMaxForwardEpilogueElLi9EEEvPT1_PKT_T3_,"a",@progbits
	.sectionflags	@""
	.align	4
.nv.constant0._ZN2at6native43_GLOBAL__N__9ae7fba5_10_SoftMax_cu_9f978f6322cunn_SoftMaxForwardRegIfffNS1_22SoftMaxForwardEpilogueElLi9EEEvPT1_PKT_T3_:
	.zero		920


//--------------------- .nv.constant0._ZN2at6native43_GLOBAL__N__9ae7fba5_10_SoftMax_cu_9f978f6322cunn_SoftMaxForwardRegIfffNS1_22SoftMaxForwardEpilogueElLi8EEEvPT1_PKT_T3_ --------------------------
	.section	.nv.constant0._ZN2at6native43_GLOBAL__N__9ae7fba5_10_SoftMax_cu_9f978f6322cunn_SoftMaxForwardRegIfffNS1_22SoftMaxForwardEpilogueElLi8EEEvPT1_PKT_T3_,"a",@progbits
	.sectionflags	@""
	.align	4
.nv.constant0._ZN2at6native43_GLOBAL__N__9ae7fba5_10_SoftMax_cu_9f978f6322cunn_SoftMaxForwardRegIfffNS1_22SoftMaxForwardEpilogueElLi8EEEvPT1_PKT_T3_:
	.zero		920


//--------------------- .nv.constant0._ZN2at6native43_GLOBAL__N__9ae7fba5_10_SoftMax_cu_9f978f6322cunn_SoftMaxForwardRegIfffNS1_22SoftMaxForwardEpilogueElLi7EEEvPT1_PKT_T3_ --------------------------
	.section	.nv.constant0._ZN2at6native43_GLOBAL__N__9ae7fba5_10_SoftMax_cu_9f978f6322cunn_SoftMaxForwardRegIfffNS1_22SoftMaxForwardEpilogueElLi7EEEvPT1_PKT_T3_,"a",@progbits
	.sectionflags	@""
	.align	4
.nv.constant0._ZN2at6native43_GLOBAL__N__9ae7fba5_10_SoftMax_cu_9f978f6322cunn_SoftMaxForwardRegIfffNS1_22SoftMaxForwardEpilogueElLi7EEEvPT1_PKT_T3_:
	.zero		920


//--------------------- .nv.constant0._ZN2at6native43_GLOBAL__N__9ae7fba5_10_SoftMax_cu_9f978f6322cunn_SoftMaxForwardRegIfffNS1_22SoftMaxForwardEpilogueElLi6EEEvPT1_PKT_T3_ --------------------------
	.section	.nv.constant0._ZN2at6native43_GLOBAL__N__9ae7fba5_10_SoftMax_cu_9f978f6322cunn_SoftMaxForwardRegIfffNS1_22SoftMaxForwardEpilogueElLi6EEEvPT1_PKT_T3_,"a",@progbits
	.sectionflags	@""
	.align	4
.nv.constant0._ZN2at6native43_GLOBAL__N__9ae7fba5_10_SoftMax_cu_9f978f6322cunn_SoftMaxForwardRegIfffNS1_22SoftMaxForwardEpilogueElLi6EEEvPT1_PKT_T3_:
	.zero		920


//--------------------- .nv.constant0._ZN2at6native43_GLOBAL__N__9ae7fba5_10_SoftMax_cu_9f978f6322cunn_SoftMaxForwardRegIfffNS1_22SoftMaxForwardEpilogueElLi5EEEvPT1_PKT_T3_ --------------------------
	.section	.nv.constant0._ZN2at6native43_GLOBAL__N__9ae7fba5_10_SoftMax_cu_9f978f6322cunn_SoftMaxForwardRegIfffNS1_22SoftMaxForwardEpilogueElLi5EEEvPT1_PKT_T3_,"a",@progbits
	.sectionflags	@""
	.align	4
.nv.constant0._ZN2at6native43_GLOBAL__N__9ae7fba5_10_SoftMax_cu_9f978f6322cunn_SoftMaxForwardRegIfffNS1_22SoftMaxForwardEpilogueElLi5EEEvPT1_PKT_T3_:
	.zero		920


//--------------------- .nv.constant0._ZN2at6native43_GLOBAL__N__9ae7fba5_10_SoftMax_cu_9f978f6322cunn_SoftMaxForwardRegIfffNS1_22SoftMaxForwardEpilogueElLi4EEEvPT1_PKT_T3_ --------------------------
	.section	.nv.constant0._ZN2at6native43_GLOBAL__N__9ae7fba5_10_SoftMax_cu_9f978f6322cunn_SoftMaxForwardRegIfffNS1_22SoftMaxForwardEpilogueElLi4EEEvPT1_PKT_T3_,"a",@progbits
	.sectionflags	@""
	.align	4
.nv.constant0._ZN2at6native43_GLOBAL__N__9ae7fba5_10_SoftMax_cu_9f978f6322cunn_SoftMaxForwardRegIfffNS1_22SoftMaxForwardEpilogueElLi4EEEvPT1_PKT_T3_:
	.zero		920


//--------------------- .nv.constant0._ZN2at6native43_GLOBAL__N__9ae7fba5_10_SoftMax_cu_9f978f6322cunn_SoftMaxForwardRegIfffNS1_22SoftMaxForwardEpilogueElLi3EEEvPT1_PKT_T3_ --------------------------
	.section	.nv.constant0._ZN2at6native43_GLOBAL__N__9ae7fba5_10_SoftMax_cu_9f978f6322cunn_SoftMaxForwardRegIfffNS1_22SoftMaxForwardEpilogueElLi3EEEvPT1_PKT_T3_,"a",@progbits
	.sectionflags	@""
	.align	4
.nv.constant0._ZN2at6native43_GLOBAL__N__9ae7fba5_10_SoftMax_cu_9f978f6322cunn_SoftMaxForwardRegIfffNS1_22SoftMaxForwardEpilogueElLi3EEEvPT1_PKT_T3_:
	.zero		920


//--------------------- .nv.constant0._ZN2at6native43_GLOBAL__N__9ae7fba5_10_SoftMax_cu_9f978f6322cunn_SoftMaxForwardRegIfffNS1_22SoftMaxForwardEpilogueElLi2EEEvPT1_PKT_T3_ --------------------------
	.section	.nv.constant0._ZN2at6native43_GLOBAL__N__9ae7fba5_10_SoftMax_cu_9f978f6322cunn_SoftMaxForwardRegIfffNS1_22SoftMaxForwardEpilogueElLi2EEEvPT1_PKT_T3_,"a",@progbits
	.sectionflags	@""
	.align	4
.nv.constant0._ZN2at6native43_GLOBAL__N__9ae7fba5_10_SoftMax_cu_9f978f6322cunn_SoftMaxForwardRegIfffNS1_22SoftMaxForwardEpilogueElLi2EEEvPT1_PKT_T3_:
	.zero		920


//--------------------- .nv.constant0._ZN2at6native43_GLOBAL__N__9ae7fba5_10_SoftMax_cu_9f978f6322cunn_SoftMaxForwardRegIfffNS1_22SoftMaxForwardEpilogueElLi1EEEvPT1_PKT_T3_ --------------------------
	.section	.nv.constant0._ZN2at6native43_GLOBAL__N__9ae7fba5_10_SoftMax_cu_9f978f6322cunn_SoftMaxForwardRegIfffNS1_22SoftMaxForwardEpilogueElLi1EEEvPT1_PKT_T3_,"a",@progbits
	.sectionflags	@""
	.align	4
.nv.constant0._ZN2at6native43_GLOBAL__N__9ae7fba5_10_SoftMax_cu_9f978f6322cunn_SoftMaxForwardRegIfffNS1_22SoftMaxForwardEpilogueElLi1EEEvPT1_PKT_T3_:
	.zero		920


//--------------------- .nv.constant0._ZN2at6native43_GLOBAL__N__9ae7fba5_10_SoftMax_cu_9f978f6319cunn_SoftMaxForwardILi2EdddNS1_22SoftMaxForwardEpilogueEEEvPT2_PKT0_i --------------------------
	.section	.nv.constant0._ZN2at6native43_GLOBAL__N__9ae7fba5_10_SoftMax_cu_9f978f6319cunn_SoftMaxForwardILi2EdddNS1_22SoftMaxForwardEpilogueEEEvPT2_PKT0_i,"a",@progbits
	.sectionflags	@""
	.align	4
.nv.constant0._ZN2at6native43_GLOBAL__N__9ae7fba5_10_SoftMax_cu_9f978f6319cunn_SoftMaxForwardILi2EdddNS1_22SoftMaxForwardEpilogueEEEvPT2_PKT0_i:
	.zero		916


//--------------------- .nv.constant0._ZN2at6native43_GLOBAL__N__9ae7fba5_10_SoftMax_cu_9f978f6323cunn_SoftMaxForwardSmemILi2EdddNS1_22SoftMaxForwardEpilogueElEEvPT2_PKT0_T4_ --------------------------
	.section	.nv.constant0._ZN2at6native43_GLOBAL__N__9ae7fba5_10_SoftMax_cu_9f978f6323cunn_SoftMaxForwardSmemILi2EdddNS1_22SoftMaxForwardEpilogueElEEvPT2_PKT0_T4_,"a",@progbits
	.sectionflags	@""
	.align	4
.nv.constant0._ZN2at6native43_GLOBAL__N__9ae7fba5_10_SoftMax_cu_9f978f6323cunn_SoftMaxForwardSmemILi2EdddNS1_22SoftMaxForwardEpilogueElEEvPT2_PKT0_T4_:
	.zero		920


//--------------------- .nv.constant0._ZN2at6native43_GLOBAL__N__9ae7fba5_10_SoftMax_cu_9f978f6322cunn_SoftMaxForwardRegIdddNS1_22SoftMaxForwardEpilogueElLi9EEEvPT1_PKT_T3_ --------------------------
	.section	.nv.constant0._ZN2at6native43_GLOBAL__N__9ae7fba5_10_SoftMax_cu_9f978f6322cunn_SoftMaxForwardRegIdddNS1_22SoftMaxForwardEpilogueElLi9EEEvPT1_PKT_T3_,"a",@progbits
	.sectionflags	@""
	.align	4
.nv.constant0._ZN2at6native43_GLOBAL__N__9ae7fba5_10_SoftMax_cu_9f978f6322cunn_SoftMaxForwardRegIdddNS1_22SoftMaxForwardEpilogueElLi9EEEvPT1_PKT_T3_:
	.zero		920


//--------------------- .nv.constant0._ZN2at6native43_GLOBAL__N__9ae7fba5_10_SoftMax_cu_9f978f6322cunn_SoftMaxForwardRegIdddNS1_22SoftMaxForwardEpilogueElLi8EEEvPT1_PKT_T3_ --------------------------
	.section	.nv.constant0._ZN2at6native43_GLOBAL__N__9ae7fba5_10_SoftMax_cu_9f978f6322cunn_SoftMaxForwardRegIdddNS1_22SoftMaxForwardEpilogueElLi8EEEvPT1_PKT_T3_,"a",@progbits
	.sectionflags	@""
	.align	4
.nv.constant0._ZN2at6native43_GLOBAL__N__9ae7fba5_10_SoftMax_cu_9f978f6322cunn_SoftMaxForwardRegIdddNS1_22SoftMaxForwardEpilogueElLi8EEEvPT1_PKT_T3_:
	.zero		920


//--------------------- .nv.constant0._ZN2at6native43_GLOBAL__N__9ae7fba5_10_SoftMax_cu_9f978f6322cunn_SoftMaxForwardRegIdddNS1_22SoftMaxForwardEpilogueElLi7EEEvPT1_PKT_T3_ --------------------------
	.section	.nv.constant0._ZN2at6native43_GLOBAL__N__9ae7fba5_10_SoftMax_cu_9f978f6322cunn_SoftMaxForwardRegIdddNS1_22SoftMaxForwardEpilogueElLi7EEEvPT1_PKT_T3_,"a",@progbits
	.sectionflags	@""
	.align	4
.nv.constant0._ZN2at6native43_GLOBAL__N__9ae7fba5_10_SoftMax_cu_9f978f6322cunn_SoftMaxForwardRegIdddNS1_22SoftMaxForwardEpilogueElLi7EEEvPT1_PKT_T3_:
	.zero		920


//--------------------- .nv.constant0._ZN2at6native43_GLOBAL__N__9ae7fba5_10_SoftMax_cu_9f978f6322cunn_SoftMaxForwardRegIdddNS1_22SoftMaxForwardEpilogueElLi6EEEvPT1_PKT_T3_ --------------------------
	.section	.nv.constant0._ZN2at6native43_GLOBAL__N__9ae7fba5_10_SoftMax_cu_9f978f6322cunn_SoftMaxForwardRegIdddNS1_22SoftMaxForwardEpilogueElLi6EEEvPT1_PKT_T3_,"a",@progbits
	.sectionflags	@""
	.align	4
.nv.constant0._ZN2at6native43_GLOBAL__N__9ae7fba5_10_SoftMax_cu_9f978f6322cunn_SoftMaxForwardRegIdddNS1_22SoftMaxForwardEpilogueElLi6EEEvPT1_PKT_T3_:
	.zero		920


//--------------------- .nv.constant0._ZN2at6native43_GLOBAL__N__9ae7fba5_10_SoftMax_cu_9f978f6322cunn_SoftMaxForwardRegIdddNS1_22SoftMaxForwardEpilogueElLi5EEEvPT1_PKT_T3_ --------------------------
	.section	.nv.constant0._ZN2at6native43_GLOBAL__N__9ae7fba5_10_SoftMax_cu_9f978f6322cunn_SoftMaxForwardRegIdddNS1_22SoftMaxForwardEpilogueElLi5EEEvPT1_PKT_T3_,"a",@progbits
	.sectionflags	@""
	.align	4
.nv.constant0._ZN2at6native43_GLOBAL__N__9ae7fba5_10_SoftMax_cu_9f978f6322cunn_SoftMaxForwardRegIdddNS1_22SoftMaxForwardEpilogueElLi5EEEvPT1_PKT_T3_:
	.zero		920


//--------------------- .nv.constant0._ZN2at6native43_GLOBAL__N__9ae7fba5_10_SoftMax_cu_9f978f6322cunn_SoftMaxForwardRegIdddNS1_22SoftMaxForwardEpilogueElLi4EEEvPT1_PKT_T3_ --------------------------
	.section	.nv.constant0._ZN2at6native43_GLOBAL__N__9ae7fba5_10_SoftMax_cu_9f978f6322cunn_SoftMaxForwardRegIdddNS1_22SoftMaxForwardEpilogueElLi4EEEvPT1_PKT_T3_,"a",@progbits
	.sectionflags	@""
	.align	4
.nv.constant0._ZN2at6native43_GLOBAL__N__9ae7fba5_10_SoftMax_cu_9f978f6322cunn_SoftMaxForwardRegIdddNS1_22SoftMaxForwardEpilogueElLi4EEEvPT1_PKT_T3_:
	.zero		920


//--------------------- .nv.constant0._ZN2at6native43_GLOBAL__N__9ae7fba5_10_SoftMax_cu_9f978f6322cunn_SoftMaxForwardRegIdddNS1_22SoftMaxForwardEpilogueElLi3EEEvPT1_PKT_T3_ --------------------------
	.section	.nv.constant0._ZN2at6native43_GLOBAL__N__9ae7fba5_10_SoftMax_cu_9f978f6322cunn_SoftMaxForwardRegIdddNS1_22SoftMaxForwardEpilogueElLi3EEEvPT1_PKT_T3_,"a",@progbits
	.sectionflags	@""
	.align	4
.nv.constant0._ZN2at6native43_GLOBAL__N__9ae7fba5_10_SoftMax_cu_9f978f6322cunn_SoftMaxForwardRegIdddNS1_22SoftMaxForwardEpilogueElLi3EEEvPT1_PKT_T3_:
	.zero		920


//--------------------- .nv.constant0._ZN2at6native43_GLOBAL__N__9ae7fba5_10_SoftMax_cu_9f978f6322cunn_SoftMaxForwardRegIdddNS1_22SoftMaxForwardEpilogueElLi2EEEvPT1_PKT_T3_ --------------------------
	.section	.nv.constant0._ZN2at6native43_GLOBAL__N__9ae7fba5_10_SoftMax_cu_9f978f6322cunn_SoftMaxForwardRegIdddNS1_22SoftMaxForwardEpilogueElLi2EEEvPT1_PKT_T3_,"a",@progbits
	.sectionflags	@""
	.align	4
.nv.constant0._ZN2at6native43_GLOBAL__N__9ae7fba5_10_SoftMax_cu_9f978f6322cunn_SoftMaxForwardRegIdddNS1_22SoftMaxForwardEpilogueElLi2EEEvPT1_PKT_T3_:
	.zero		920


//--------------------- .nv.constant0._ZN2at6native43_GLOBAL__N__9ae7fba5_10_SoftMax_cu_9f978f6322cunn_SoftMaxForwardRegIdddNS1_22SoftMaxForwardEpilogueElLi1EEEvPT1_PKT_T3_ --------------------------
	.section	.nv.constant0._ZN2at6native43_GLOBAL__N__9ae7fba5_10_SoftMax_cu_9f978f6322cunn_SoftMaxForwardRegIdddNS1_22SoftMaxForwardEpilogueElLi1EEEvPT1_PKT_T3_,"a",@progbits
	.sectionflags	@""
	.align	4
.nv.constant0._ZN2at6native43_GLOBAL__N__9ae7fba5_10_SoftMax_cu_9f978f6322cunn_SoftMaxForwardRegIdddNS1_22SoftMaxForwardEpilogueElLi1EEEvPT1_PKT_T3_:
	.zero		920


//--------------------- .nv.constant0._ZN2at6native43_GLOBAL__N__9ae7fba5_10_SoftMax_cu_9f978f6327cunn_SpatialSoftMaxBackwardIN3c108BFloat16EffNS1_26LogSoftMaxBackwardEpilogueEEEvPT_PKT1_SA_jjj --------------------------
	.section	.nv.constant0._ZN2at6native43_GLOBAL__N__9ae7fba5_10_SoftMax_cu_9f978f6327cunn_SpatialSoftMaxBackwardIN3c108BFloat16EffNS1_26LogSoftMaxBackwardEpilogueEEEvPT_PKT1_SA_jjj,"a",@progbits
	.sectionflags	@""
	.align	4
.nv.constant0._ZN2at6native43_GLOBAL__N__9ae7fba5_10_SoftMax_cu_9f978f6327cunn_SpatialSoftMaxBackwardIN3c108BFloat16EffNS1_26LogSoftMaxBackwardEpilogueEEEvPT_PKT1_SA_jjj:
	.zero		932


//--------------------- .nv.constant0._ZN2at6native43_GLOBAL__N__9ae7fba5_10_SoftMax_cu_9f978f6327cunn_SpatialSoftMaxBackwardIN3c108BFloat16EfS4_NS1_26LogSoftMaxBackwardEpilogueEEEvPT_PKT1_SA_jjj --------------------------
	.section	.nv.constant0._ZN2at6native43_GLOBAL__N__9ae7fba5_10_SoftMax_cu_9f978f6327cunn_SpatialSoftMaxBackwardIN3c108BFloat16EfS4_NS1_26LogSoftMaxBackwardEpilogueEEEvPT_PKT1_SA_jjj,"a",@progbits
	.sectionflags	@""
	.align	4
.nv.constant0._ZN2at6native43_GLOBAL__N__9ae7fba5_10_SoftMax_cu_9f978f6327cunn_SpatialSoftMaxBackwardIN3c108BFloat16EfS4_NS1_26LogSoftMaxBackwardEpilogueEEEvPT_PKT1_SA_jjj:
	.zero		932


//--------------------- .nv.constant0._ZN2at6native43_GLOBAL__N__9ae7fba5_10_SoftMax_cu_9f978f6327cunn_SpatialSoftMaxBackwardIN3c104HalfEffNS1_26LogSoftMaxBackwardEpilogueEEEvPT_PKT1_SA_jjj --------------------------
	.section	.nv.constant0._ZN2at6native43_GLOBAL__N__9ae7fba5_10_SoftMax_cu_9f978f6327cunn_SpatialSoftMaxBackwardIN3c104HalfEffNS1_26LogSoftMaxBackwardEpilogueEEEvPT_PKT1_SA_jjj,"a",@progbits
	.sectionflags	@""
	.align	4
.nv.constant0._ZN2at6native43_GLOBAL__N__9ae7fba5_10_SoftMax_cu_9f978f6327cunn_SpatialSoftMaxBackwardIN3c104HalfEffNS1_26LogSoftMaxBackwardEpilogueEEEvPT_PKT1_SA_jjj:
	.zero		932


//--------------------- .nv.constant0._ZN2at6native43_GLOBAL__N__9ae7fba5_10_SoftMax_cu_9f978f6327cunn_SpatialSoftMaxBackwardIN3c104HalfEfS4_NS1_26LogSoftMaxBackwardEpilogueEEEvPT_PKT1_SA_jjj --------------------------
	.section	.nv.constant0._ZN2at6native43_GLOBAL__N__9ae7fba5_10_SoftMax_cu_9f978f6327cunn_SpatialSoftMaxBackwardIN3c104HalfEfS4_NS1_26LogSoftMaxBackwardEpilogueEEEvPT_PKT1_SA_jjj,"a",@progbits
	.sectionflags	@""
	.align	4
.nv.constant0._ZN2at6native43_GLOBAL__N__9ae7fba5_10_SoftMax_cu_9f978f6327cunn_SpatialSoftMaxBackwardIN3c104HalfEfS4_NS1_26LogSoftMaxBackwardEpilogueEEEvPT_PKT1_SA_jjj:
	.zero		932


//--------------------- .nv.constant0._ZN2at6native43_GLOBAL__N__9ae7fba5_10_SoftMax_cu_9f978f6327cunn_SpatialSoftMaxBackwardIfffNS1_26LogSoftMaxBackwardEpilogueEEEvPT_PKT1_S8_jjj --------------------------
	.section	.nv.constant0._ZN2at6native43_GLOBAL__N__9ae7fba5_10_SoftMax_cu_9f978f6327cunn_SpatialSoftMaxBackwardIfffNS1_26LogSoftMaxBackwardEpilogueEEEvPT_PKT1_S8_jjj,"a",@progbits
	.sectionflags	@""
	.align	4
.nv.constant0._ZN2at6native43_GLOBAL__N__9ae7fba5_10_SoftMax_cu_9f978f6327cunn_SpatialSoftMaxBackwardIfffNS1_26LogSoftMaxBackwardEpilogueEEEvPT_PKT1_S8_jjj:
	.zero		932


//--------------------- .nv.constant0._ZN2at6native43_GLOBAL__N__9ae7fba5_10_SoftMax_cu_9f978f6327cunn_SpatialSoftMaxBackwardIdddNS1_26LogSoftMaxBackwardEpilogueEEEvPT_PKT1_S8_jjj --------------------------
	.section	.nv.constant0._ZN2at6native43_GLOBAL__N__9ae7fba5_10_SoftMax_cu_9f978f6327cunn_SpatialSoftMaxBackwardIdddNS1_26LogSoftMaxBackwardEpilogueEEEvPT_PKT1_S8_jjj,"a",@progbits
	.sectionflags	@""
	.align	4
.nv.constant0._ZN2at6native43_GLOBAL__N__9ae7fba5_10_SoftMax_cu_9f978f6327cunn_SpatialSoftMaxBackwardIdddNS1_26LogSoftMaxBackwardEpilogueEEEvPT_PKT1_S8_jjj:
	.zero		932


//--------------------- .nv.constant0._ZN2at6native43_GLOBAL__N__9ae7fba5_10_SoftMax_cu_9f978f6320cunn_SoftMaxBackwardILi4EN3c108BFloat16EffNS1_26LogSoftMaxBackwardEpilogueEEEvPT0_PKT2_SA_l --------------------------
	.section	.nv.constant0._ZN2at6native43_GLOBAL__N__9ae7fba5_10_SoftMax_cu_9f978f6320cunn_SoftMaxBackwardILi4EN3c108BFloat16EffNS1_26LogSoftMaxBackwardEpilogueEEEvPT0_PKT2_SA_l,"a",@progbits
	.sectionflags	@""
	.align	4
.nv.constant0._ZN2at6native43_GLOBAL__N__9ae7fba5_10_SoftMax_cu_9f978f6320cunn_SoftMaxBackwardILi4EN3c108BFloat16EffNS1_26LogSoftMaxBackwardEpilogueEEEvPT0_PKT2_SA_l:
	.zero		928


//--------------------- .nv.constant0._ZN2at6native43_GLOBAL__N__9ae7fba5_10_SoftMax_cu_9f978f6324cunn_SoftMaxBackwardSmemILi4EN3c108BFloat16EffNS1_26LogSoftMaxBackwardEpilogueEEEvPT0_PKT2_SA_l --------------------------
	.section	.nv.constant0._ZN2at6native43_GLOBAL__N__9ae7fba5_10_SoftMax_cu_9f978f6324cunn_SoftMaxBackwardSmemILi4EN3c108BFloat16EffNS1_26LogSoftMaxBackwardEpilogueEEEvPT0_PKT2_SA_l,"a",@progbits
	.sectionflags	@""
	.align	4
.nv.constant0._ZN2at6native43_GLOBAL__N__9ae7fba5_10_SoftMax_cu_9f978f6324cunn_SoftMaxBackwardSmemILi4EN3c108BFloat16EffNS1_26LogSoftMaxBackwardEpilogueEEEvPT0_PKT2_SA_l:
	.zero		928


//--------------------- .nv.constant0._ZN2at6native43_GLOBAL__N__9ae7fba5_10_SoftMax_cu_9f978f6320cunn_SoftMaxBackwardILi8EN3c108BFloat16EfS4_NS1_26LogSoftMaxBackwardEpilogueEEEvPT0_PKT2_SA_l --------------------------
	.section	.nv.constant0._ZN2at6native43_GLOBAL__N__9ae7fba5_10_SoftMax_cu_9f978f6320cunn_SoftMaxBackwardILi8EN3c108BFloat16EfS4_NS1_26LogSoftMaxBackwardEpilogueEEEvPT0_PKT2_SA_l,"a",@progbits
	.sectionflags	@""
	.align	4
.nv.constant0._ZN2at6native43_GLOBAL__N__9ae7fba5_10_SoftMax_cu_9f978f6320cunn_SoftMaxBackwardILi8EN3c108BFloat16EfS4_NS1_26LogSoftMaxBackwardEpilogueEEEvPT0_PKT2_SA_l:
	.zero		928


//--------------------- .nv.constant0._ZN2at6native43_GLOBAL__N__9ae7fba5_10_SoftMax_cu_9f978f6324cunn_SoftMaxBackwardSmemILi8EN3c108BFloat16EfS4_NS1_26LogSoftMaxBackwardEpilogueEEEvPT0_PKT2_SA_l --------------------------
	.section	.nv.constant0._ZN2at6native43_GLOBAL__N__9ae7fba5_10_SoftMax_cu_9f978f6324cunn_SoftMaxBackwardSmemILi8EN3c108BFloat16EfS4_NS1_26LogSoftMaxBackwardEpilogueEEEvPT0_PKT2_SA_l,"a",@progbits
	.sectionflags	@""
	.align	4
.nv.constant0._ZN2at6native43_GLOBAL__N__9ae7fba5_10_SoftMax_cu_9f978f6324cunn_SoftMaxBackwardSmemILi8EN3c108BFloat16EfS4_NS1_26LogSoftMaxBackwardEpilogueEEEvPT0_PKT2_SA_l:
	.zero		928


//--------------------- .nv.constant0._ZN2at6native43_GLOBAL__N__9ae7fba5_10_SoftMax_cu_9f978f6320cunn_SoftMaxBackwardILi4EN3c104HalfEffNS1_26LogSoftMaxBackwardEpilogueEEEvPT0_PKT2_SA_l --------------------------
	.section	.nv.constant0._ZN2at6native43_GLOBAL__N__9ae7fba5_10_SoftMax_cu_9f978f6320cunn_SoftMaxBackwardILi4EN3c104HalfEffNS1_26LogSoftMaxBackwardEpilogueEEEvPT0_PKT2_SA_l,"a",@progbits
	.sectionflags	@""
	.align	4
.nv.constant0._ZN2at6native43_GLOBAL__N__9ae7fba5_10_SoftMax_cu_9f978f6320cunn_SoftMaxBackwardILi4EN3c104HalfEffNS1_26LogSoftMaxBackwardEpilogueEEEvPT0_PKT2_SA_l:
	.zero		928


//--------------------- .nv.constant0._ZN2at6native43_GLOBAL__N__9ae7fba5_10_SoftMax_cu_9f978f6324cunn_SoftMaxBackwardSmemILi4EN3c104HalfEffNS1_26LogSoftMaxBackwardEpilogueEEEvPT0_PKT2_SA_l --------------------------
	.section	.nv.constant0._ZN2at6native43_GLOBAL__N__9ae7fba5_10_SoftMax_cu_9f978f6324cunn_SoftMaxBackwardSmemILi4EN3c104HalfEffNS1_26LogSoftMaxBackwardEpilogueEEEvPT0_PKT2_SA_l,"a",@progbits
	.sectionflags	@""
	.align	4
.nv.constant0._ZN2at6native43_GLOBAL__N__9ae7fba5_10_SoftMax_cu_9f978f6324cunn_SoftMaxBackwardSmemILi4EN3c104HalfEffNS1_26LogSoftMaxBackwardEpilogueEEEvPT0_PKT2_SA_l:
	.zero		928


//--------------------- .nv.constant0._ZN2at6native43_GLOBAL__N__9ae7fba5_10_SoftMax_cu_9f978f6320cunn_SoftMaxBackwardILi8EN3c104HalfEfS4_NS1_26LogSoftMaxBackwardEpilogueEEEvPT0_PKT2_SA_l --------------------------
	.section	.nv.constant0._ZN2at6native43_GLOBAL__N__9ae7fba5_10_SoftMax_cu_9f978f6320cunn_SoftMaxBackwardILi8EN3c104HalfEfS4_NS1_26LogSoftMaxBackwardEpilogueEEEvPT0_PKT2_SA_l,"a",@progbits
	.sectionflags	@""
	.align	4
.nv.constant0._ZN2at6native43_GLOBAL__N__9ae7fba5_10_SoftMax_cu_9f978f6320cunn_SoftMaxBackwardILi8EN3c104HalfEfS4_NS1_26LogSoftMaxBackwardEpilogueEEEvPT0_PKT2_SA_l:
	.zero		928


//--------------------- .nv.constant0._ZN2at6native43_GLOBAL__N__9ae7fba5_10_SoftMax_cu_9f978f6324cunn_SoftMaxBackwardSmemILi8EN3c104HalfEfS4_NS1_26LogSoftMaxBackwardEpilogueEEEvPT0_PKT2_SA_l --------------------------
	.section	.nv.constant0._ZN2at6native43_GLOBAL__N__9ae7fba5_10_SoftMax_cu_9f978f6324cunn_SoftMaxBackwardSmemILi8EN3c104HalfEfS4_NS1_26LogSoftMaxBackwardEpilogueEEEvPT0_PKT2_SA_l,"a",@progbits
	.sectionflags	@""
	.align	4
.nv.constant0._ZN2at6native43_GLOBAL__N__9ae7fba5_10_SoftMax_cu_9f978f6324cunn_SoftMaxBackwardSmemILi8EN3c104HalfEfS4_NS1_26LogSoftMaxBackwardEpilogueEEEvPT0_PKT2_SA_l:
	.zero		928


//--------------------- .nv.constant0._ZN2at6native43_GLOBAL__N__9ae7fba5_10_SoftMax_cu_9f978f6320cunn_SoftMaxBackwardILi4EfffNS1_26LogSoftMaxBackwardEpilogueEEEvPT0_PKT2_S8_l --------------------------
	.section	.nv.constant0._ZN2at6native43_GLOBAL__N__9ae7fba5_10_SoftMax_cu_9f978f6320cunn_SoftMaxBackwardILi4EfffNS1_26LogSoftMaxBackwardEpilogueEEEvPT0_PKT2_S8_l,"a",@progbits
	.sectionflags	@""
	.align	4
.nv.constant0._ZN2at6native43_GLOBAL__N__9ae7fba5_10_SoftMax_cu_9f978f6320cunn_SoftMaxBackwardILi4EfffNS1_26LogSoftMaxBackwardEpilogueEEEvPT0_PKT2_S8_l:
	.zero		928


//--------------------- .nv.constant0._ZN2at6native43_GLOBAL__N__9ae7fba5_10_SoftMax_cu_9f978f6324cunn_SoftMaxBackwardSmemILi4EfffNS1_26LogSoftMaxBackwardEpilogueEEEvPT0_PKT2_S8_l --------------------------
	.section	.nv.constant0._ZN2at6native43_GLOBAL__N__9ae7fba5_10_SoftMax_cu_9f978f6324cunn_SoftMaxBackwardSmemILi4EfffNS1_26LogSoftMaxBackwardEpilogueEEEvPT0_PKT2_S8_l,"a",@progbits
	.sectionflags	@""
	.align	4
.nv.constant0._ZN2at6native43_GLOBAL__N__9ae7fba5_10_SoftMax_cu_9f978f6324cunn_SoftMaxBackwardSmemILi4EfffNS1_26LogSoftMaxBackwardEpilogueEEEvPT0_PKT2_S8_l:
	.zero		928


//--------------------- .nv.constant0._ZN2at6native43_GLOBAL__N__9ae7fba5_10_SoftMax_cu_9f978f6320cunn_SoftMaxBackwardILi2EdddNS1_26LogSoftMaxBackwardEpilogueEEEvPT0_PKT2_S8_l --------------------------
	.section	.nv.constant0._ZN2at6native43_GLOBAL__N__9ae7fba5_10_SoftMax_cu_9f978f6320cunn_SoftMaxBackwardILi2EdddNS1_26LogSoftMaxBackwardEpilogueEEEvPT0_PKT2_S8_l,"a",@progbits
	.sectionflags	@""
	.align	4
.nv.constant0._ZN2at6native43_GLOBAL__N__9ae7fba5_10_SoftMax_cu_9f978f6320cunn_SoftMaxBackwardILi2EdddNS1_26LogSoftMaxBackwardEpilogueEEEvPT0_PKT2_S8_l:
	.zero		928


//--------------------- .nv.constant0._ZN2at6native43_GLOBAL__N__9ae7fba5_10_SoftMax_cu_9f978f6324cunn_SoftMaxBackwardSmemILi2EdddNS1_26LogSoftMaxBackwardEpilogueEEEvPT0_PKT2_S8_l --------------------------
	.section	.nv.constant0._ZN2at6native43_GLOBAL__N__9ae7fba5_10_SoftMax_cu_9f978f6324cunn_SoftMaxBackwardSmemILi2EdddNS1_26LogSoftMaxBackwardEpilogueEEEvPT0_PKT2_S8_l,"a",@progbits
	.sectionflags	@""
	.align	4
.nv.constant0._ZN2at6native43_GLOBAL__N__9ae7fba5_10_SoftMax_cu_9f978f6324cunn_SoftMaxBackwardSmemILi2EdddNS1_26LogSoftMaxBackwardEpilogueEEEvPT0_PKT2_S8_l:
	.zero		928


//--------------------- .nv.constant0._ZN2at6native43_GLOBAL__N__9ae7fba5_10_SoftMax_cu_9f978f6326cunn_SpatialSoftMaxForwardIN3c108BFloat16EfflNS1_25LogSoftMaxForwardEpilogueEEEvPT1_PKT_T2_SB_SB_ --------------------------
	.section	.nv.constant0._ZN2at6native43_GLOBAL__N__9ae7fba5_10_SoftMax_cu_9f978f6326cunn_SpatialSoftMaxForwardIN3c108BFloat16EfflNS1_25LogSoftMaxForwardEpilogueEEEvPT1_PKT_T2_SB_SB_,"a",@progbits
	.sectionflags	@""
	.align	4
.nv.constant0._ZN2at6native43_GLOBAL__N__9ae7fba5_10_SoftMax_cu_9f978f6326cunn_SpatialSoftMaxForwardIN3c108BFloat16EfflNS1_25LogSoftMaxForwardEpilogueEEEvPT1_PKT_T2_SB_SB_:
	.zero		936


//--------------------- .nv.constant0._ZN2at6native43_GLOBAL__N__9ae7fba5_10_SoftMax_cu_9f978f6326cunn_SpatialSoftMaxForwardIN3c108BFloat16EfS4_lNS1_25LogSoftMaxForwardEpilogueEEEvPT1_PKT_T2_SB_SB_ --------------------------
	.section	.nv.constant0._ZN2at6native43_GLOBAL__N__9ae7fba5_10_SoftMax_cu_9f978f6326cunn_SpatialSoftMaxForwardIN3c108BFloat16EfS4_lNS1_25LogSoftMaxForwardEpilogueEEEvPT1_PKT_T2_SB_SB_,"a",@progbits
	.sectionflags	@""
	.align	4
.nv.constant0._ZN2at6native43_GLOBAL__N__9ae7fba5_10_SoftMax_cu_9f978f6326cunn_SpatialSoftMaxForwardIN3c108BFloat16EfS4_lNS1_25LogSoftMaxForwardEpilogueEEEvPT1_PKT_T2_SB_SB_:
	.zero		936


//--------------------- .nv.constant0._ZN2at6native43_GLOBAL__N__9ae7fba5_10_SoftMax_cu_9f978f6326cunn_SpatialSoftMaxForwardIN3c108BFloat16EffiNS1_25LogSoftMaxForwardEpilogueEEEvPT1_PKT_T2_SB_SB_ --------------------------
	.section	.nv.constant0._ZN2at6native43_GLOBAL__N__9ae7fba5_10_SoftMax_cu_9f978f6326cunn_SpatialSoftMaxForwardIN3c108BFloat16EffiNS1_25LogSoftMaxForwardEpilogueEEEvPT1_PKT_T2_SB_SB_,"a",@progbits
	.sectionflags	@""
	.align	4
.nv.constant0._ZN2at6native43_GLOBAL__N__9ae7fba5_10_SoftMax_cu_9f978f6326cunn_SpatialSoftMaxForwardIN3c108BFloat16EffiNS1_25LogSoftMaxForwardEpilogueEEEvPT1_PKT_T2_SB_SB_:
	.zero		924


//--------------------- .nv.constant0._ZN2at6native43_GLOBAL__N__9ae7fba5_10_SoftMax_cu_9f978f6326cunn_SpatialSoftMaxForwardIN3c108BFloat16EfS4_iNS1_25LogSoftMaxForwardEpilogueEEEvPT1_PKT_T2_SB_SB_ --------------------------
	.section	.nv.constant0._ZN2at6native43_GLOBAL__N__9ae7fba5_10_SoftMax_cu_9f978f6326cunn_SpatialSoftMaxForwardIN3c108BFloat16EfS4_iNS1_25LogSoftMaxForwardEpilogueEEEvPT1_PKT_T2_SB_SB_,"a",@progbits
	.sectionflags	@""
	.align	4
.nv.constant0._ZN2at6native43_GLOBAL__N__9ae7fba5_10_SoftMax_cu_9f978f6326cunn_SpatialSoftMaxForwardIN3c108BFloat16EfS4_iNS1_25LogSoftMaxForwardEpilogueEEEvPT1_PKT_T2_SB_SB_:
	.zero		924


//--------------------- .nv.constant0._ZN2at6native43_GLOBAL__N__9ae7fba5_10_SoftMax_cu_9f978f6326cunn_SpatialSoftMaxForwardIN3c104HalfEfflNS1_25LogSoftMaxForwardEpilogueEEEvPT1_PKT_T2_SB_SB_ --------------------------
	.section	.nv.constant0._ZN2at6native43_GLOBAL__N__9ae7fba5_10_SoftMax_cu_9f978f6326cunn_SpatialSoftMaxForwardIN3c104HalfEfflNS1_25LogSoftMaxForwardEpilogueEEEvPT1_PKT_T2_SB_SB_,"a",@progbits
	.sectionflags	@""
	.align	4
.nv.constant0._ZN2at6native43_GLOBAL__N__9ae7fba5_10_SoftMax_cu_9f978f6326cunn_SpatialSoftMaxForwardIN3c104HalfEfflNS1_25LogSoftMaxForwardEpilogueEEEvPT1_PKT_T2_SB_SB_:
	.zero		936


//--------------------- .nv.constant0._ZN2at6native43_GLOBAL__N__9ae7fba5_10_SoftMax_cu_9f978f6326cunn_SpatialSoftMaxForwardIN3c104HalfEfS4_lNS1_25LogSoftMaxForwardEpilogueEEEvPT1_PKT_T2_SB_SB_ --------------------------
	.section	.nv.constant0._ZN2at6native43_GLOBAL__N__9ae7fba5_10_SoftMax_cu_9f978f6326cunn_SpatialSoftMaxForwardIN3c104HalfEfS4_lNS1_25LogSoftMaxForwardEpilogueEEEvPT1_PKT_T2_SB_SB_,"a",@progbits
	.sectionflags	@""
	.align	4
.nv.constant0._ZN2at6native43_GLOBAL__N__9ae7fba5_10_SoftMax_cu_9f978f6326cunn_SpatialSoftMaxForwardIN3c104HalfEfS4_lNS1_25LogSoftMaxForwardEpilogueEEEvPT1_PKT_T2_SB_SB_:
	.zero		936


//--------------------- .nv.constant0._ZN2at6native43_GLOBAL__N__9ae7fba5_10_SoftMax_cu_9f978f6326cunn_SpatialSoftMaxForwardIN3c104HalfEffiNS1_25LogSoftMaxForwardEpilogueEEEvPT1_PKT_T2_SB_SB_ --------------------------
	.section	.nv.constant0._ZN2at6native43_GLOBAL__N__9ae7fba5_10_SoftMax_cu_9f978f6326cunn_SpatialSoftMaxForwardIN3c104HalfEffiNS1_25LogSoftMaxForwardEpilogueEEEvPT1_PKT_T2_SB_SB_,"a",@progbits
	.sectionflags	@""
	.align	4
.nv.constant0._ZN2at6native43_GLOBAL__N__9ae7fba5_10_SoftMax_cu_9f978f6326cunn_SpatialSoftMaxForwardIN3c104HalfEffiNS1_25LogSoftMaxForwardEpilogueEEEvPT1_PKT_T2_SB_SB_:
	.zero		924


//--------------------- .nv.constant0._ZN2at6native43_GLOBAL__N__9ae7fba5_10_SoftMax_cu_9f978f6326cunn_SpatialSoftMaxForwardIN3c104HalfEfS4_iNS1_25LogSoftMaxForwardEpilogueEEEvPT1_PKT_T2_SB_SB_ --------------------------
	.section	.nv.constant0._ZN2at6native43_GLOBAL__N__9ae7fba5_10_SoftMax_cu_9f978f6326cunn_SpatialSoftMaxForwardIN3c104HalfEfS4_iNS1_25LogSoftMaxForwardEpilogueEEEvPT1_PKT_T2_SB_SB_,"a",@progbits
	.sectionflags	@""
	.align	4
.nv.constant0._ZN2at6native43_GLOBAL__N__9ae7fba5_10_SoftMax_cu_9f978f6326cunn_SpatialSoftMaxForwardIN3c104HalfEfS4_iNS1_25LogSoftMaxForwardEpilogueEEEvPT1_PKT_T2_SB_SB_:
	.zero		924


//--------------------- .nv.constant0._ZN2at6native43_GLOBAL__N__9ae7fba5_10_SoftMax_cu_9f978f6326cunn_SpatialSoftMaxForwardIffflNS1_25LogSoftMaxForwardEpilogueEEEvPT1_PKT_T2_S9_S9_ --------------------------
	.section	.nv.constant0._ZN2at6native43_GLOBAL__N__9ae7fba5_10_SoftMax_cu_9f978f6326cunn_SpatialSoftMaxForwardIffflNS1_25LogSoftMaxForwardEpilogueEEEvPT1_PKT_T2_S9_S9_,"a",@progbits
	.sectionflags	@""
	.align	4
.nv.constant0._ZN2at6native43_GLOBAL__N__9ae7fba5_10_SoftMax_cu_9f978f6326cunn_SpatialSoftMaxForwardIffflNS1_25LogSoftMaxForwardEpilogueEEEvPT1_PKT_T2_S9_S9_:
	.zero		936


//--------------------- .nv.constant0._ZN2at6native43_GLOBAL__N__9ae7fba5_10_SoftMax_cu_9f978f6326cunn_SpatialSoftMaxForwardIfffiNS1_25LogSoftMaxForwardEpilogueEEEvPT1_PKT_T2_S9_S9_ --------------------------
	.section	.nv.constant0._ZN2at6native43_GLOBAL__N__9ae7fba5_10_SoftMax_cu_9f978f6326cunn_SpatialSoftMaxForwardIfffiNS1_25LogSoftMaxForwardEpilogueEEEvPT1_PKT_T2_S9_S9_,"a",@progbits
	.sectionflags	@""
	.align	4
.nv.constant0._ZN2at6native43_GLOBAL__N__9ae7fba5_10_SoftMax_cu_9f978f6326cunn_SpatialSoftMaxForwardIfffiNS1_25LogSoftMaxForwardEpilogueEEEvPT1_PKT_T2_S9_S9_:
	.zero		924


//--------------------- .nv.constant0._ZN2at6native43_GLOBAL__N__9ae7fba5_10_SoftMax_cu_9f978f6326cunn_SpatialSoftMaxForwardIdddlNS1_25LogSoftMaxForwardEpilogueEEEvPT1_PKT_T2_S9_S9_ --------------------------
	.section	.nv.constant0._ZN2at6native43_GLOBAL__N__9ae7fba5_10_SoftMax_cu_9f978f6326cunn_SpatialSoftMaxForwardIdddlNS1_25LogSoftMaxForwardEpilogueEEEvPT1_PKT_T2_S9_S9_,"a",@progbits
	.sectionflags	@""
	.align	4
.nv.constant0._ZN2at6native43_GLOBAL__N__9ae7fba5_10_SoftMax_cu_9f978f6326cunn_SpatialSoftMaxForwardIdddlNS1_25LogSoftMaxForwardEpilogueEEEvPT1_PKT_T2_S9_S9_:
	.zero		936


//--------------------- .nv.constant0._ZN2at6native43_GLOBAL__N__9ae7fba5_10_SoftMax_cu_9f978f6326cunn_SpatialSoftMaxForwardIdddiNS1_25LogSoftMaxForwardEpilogueEEEvPT1_PKT_T2_S9_S9_ --------------------------
	.section	.nv.constant0._ZN2at6native43_GLOBAL__N__9ae7fba5_10_SoftMax_cu_9f978f6326cunn_SpatialSoftMaxForwardIdddiNS1_25LogSoftMaxForwardEpilogueEEEvPT1_PKT_T2_S9_S9_,"a",@progbits
	.sectionflags	@""
	.align	4
.nv.constant0._ZN2at6native43_GLOBAL__N__9ae7fba5_10_SoftMax_cu_9f978f6326cunn_SpatialSoftMaxForwardIdddiNS1_25LogSoftMaxForwardEpilogueEEEvPT1_PKT_T2_S9_S9_:
	.zero		924


//--------------------- .nv.constant0._ZN2at6native43_GLOBAL__N__9ae7fba5_10_SoftMax_cu_9f978f6319cunn_SoftMaxForwardILi8EN3c108BFloat16EffNS1_25LogSoftMaxForwardEpilogueEEEvPT2_PKT0_i --------------------------
	.section	.nv.constant0._ZN2at6native43_GLOBAL__N__9ae7fba5_10_SoftMax_cu_9f978f6319cunn_SoftMaxForwardILi8EN3c108BFloat16EffNS1_25LogSoftMaxForwardEpilogueEEEvPT2_PKT0_i,"a",@progbits
	.sectionflags	@""
	.align	4
.nv.constant0._ZN2at6native43_GLOBAL__N__9ae7fba5_10_SoftMax_cu_9f978f6319cunn_SoftMaxForwardILi8EN3c108BFloat16EffNS1_25LogSoftMaxForwardEpilogueEEEvPT2_PKT0_i:
	.zero		916


//--------------------- .nv.constant0._ZN2at6native43_GLOBAL__N__9ae7fba5_10_SoftMax_cu_9f978f6323cunn_SoftMaxForwardSmemILi8EN3c108BFloat16EffNS1_25LogSoftMaxForwardEpilogueElEEvPT2_PKT0_T4_ --------------------------
	.section	.nv.constant0._ZN2at6native43_GLOBAL__N__9ae7fba5_10_SoftMax_cu_9f978f6323cunn_SoftMaxForwardSmemILi8EN3c108BFloat16EffNS1_25LogSoftMaxForwardEpilogueElEEvPT2_PKT0_T4_,"a",@progbits
	.sectionflags	@""
	.align	4
.nv.constant0._ZN2at6native43_GLOBAL__N__9ae7fba5_10_SoftMax_cu_9f978f6323cunn_SoftMaxForwardSmemILi8EN3c108BFloat16EffNS1_25LogSoftMaxForwardEpilogueElEEvPT2_PKT0_T4_:
	.zero		920


//--------------------- .nv.constant0._ZN2at6native43_GLOBAL__N__9ae7fba5_10_SoftMax_cu_9f978f6319cunn_SoftMaxForwardILi8EN3c108BFloat16EfS4_NS1_25LogSoftMaxForwardEpilogueEEEvPT2_PKT0_i --------------------------
	.section	.nv.constant0._ZN2at6native43_GLOBAL__N__9ae7fba5_10_SoftMax_cu_9f978f6319cunn_SoftMaxForwardILi8EN3c108BFloat16EfS4_NS1_25LogSoftMaxForwardEpilogueEEEvPT2_PKT0_i,"a",@progbits
	.sectionflags	@""
	.align	4
.nv.constant0._ZN2at6native43_GLOBAL__N__9ae7fba5_10_SoftMax_cu_9f978f6319cunn_SoftMaxForwardILi8EN3c108BFloat16EfS4_NS1_25LogSoftMaxForwardEpilogueEEEvPT2_PKT0_i:
	.zero		916


//--------------------- .nv.constant0._ZN2at6native43_GLOBAL__N__9ae7fba5_10_SoftMax_cu_9f978f6323cunn_SoftMaxForwardSmemILi8EN3c108BFloat16EfS4_NS1_25LogSoftMaxForwardEpilogueElEEvPT2_PKT0_T4_ --------------------------
	.section	.nv.constant0._ZN2at6native43_GLOBAL__N__9ae7fba5_10_SoftMax_cu_9f978f6323cunn_SoftMaxForwardSmemILi8EN3c108BFloat16EfS4_NS1_25LogSoftMaxForwardEpilogueElEEvPT2_PKT0_T4_,"a",@progbits
	.sectionflags	@""
	.align	4
.nv.constant0._ZN2at6native43_GLOBAL__N__9ae7fba5_10_SoftMax_cu_9f978f6323cunn_SoftMaxForwardSmemILi8EN3c108BFloat16EfS4_NS1_25LogSoftMaxForwardEpilogueElEEvPT2_PKT0_T4_:
	.zero		920


//--------------------- .nv.constant0._ZN2at6native43_GLOBAL__N__9ae7fba5_10_SoftMax_cu_9f978f6322cunn_SoftMaxForwardRegIN3c108BFloat16EfS4_NS1_25LogSoftMaxForwardEpilogueElLi9EEEvPT1_PKT_T3_ --------------------------
	.section	.nv.constant0._ZN2at6native43_GLOBAL__N__9ae7fba5_10_SoftMax_cu_9f978f6322cunn_SoftMaxForwardRegIN3c108BFloat16EfS4_NS1_25LogSoftMaxForwardEpilogueElLi9EEEvPT1_PKT_T3_,"a",@progbits
	.sectionflags	@""
	.align	4
.nv.constant0._ZN2at6native43_GLOBAL__N__9ae7fba5_10_SoftMax_cu_9f978f6322cunn_SoftMaxForwardRegIN3c108BFloat16EfS4_NS1_25LogSoftMaxForwardEpilogueElLi9EEEvPT1_PKT_T3_:
	.zero		920


//--------------------- .nv.constant0._ZN2at6native43_GLOBAL__N__9ae7fba5_10_SoftMax_cu_9f978f6322cunn_SoftMaxForwardRegIN3c108BFloat16EfS4_NS1_25LogSoftMaxForwardEpilogueElLi8EEEvPT1_PKT_T3_ --------------------------
	.section	.nv.constant0._ZN2at6native43_GLOBAL__N__9ae7fba5_10_SoftMax_cu_9f978f6322cunn_SoftMaxForwardRegIN3c108BFloat16EfS4_NS1_25LogSoftMaxForwardEpilogueElLi8EEEvPT1_PKT_T3_,"a",@progbits
	.sectionflags	@""
	.align	4
.nv.constant0._ZN2at6native43_GLOBAL__N__9ae7fba5_10_SoftMax_cu_9f978f6322cunn_SoftMaxForwardRegIN3c108BFloat16EfS4_NS1_25LogSoftMaxForwardEpilogueElLi8EEEvPT1_PKT_T3_:
	.zero		920


//--------------------- .nv.constant0._ZN2at6native43_GLOBAL__N__9ae7fba5_10_SoftMax_cu_9f978f6322cunn_SoftMaxForwardRegIN3c108BFloat16EfS4_NS1_25LogSoftMaxForwardEpilogueElLi7EEEvPT1_PKT_T3_ --------------------------
	.section	.nv.constant0._ZN2at6native43_GLOBAL__N__9ae7fba5_10_SoftMax_cu_9f978f6322cunn_SoftMaxForwardRegIN3c108BFloat16EfS4_NS1_25LogSoftMaxForwardEpilogueElLi7EEEvPT1_PKT_T3_,"a",@progbits
	.sectionflags	@""
	.align	4
.nv.constant0._ZN2at6native43_GLOBAL__N__9ae7fba5_10_SoftMax_cu_9f978f6322cunn_SoftMaxForwardRegIN3c108BFloat16EfS4_NS1_25LogSoftMaxForwardEpilogueElLi7EEEvPT1_PKT_T3_:
	.zero		920


//--------------------- .nv.constant0._ZN2at6native43_GLOBAL__N__9ae7fba5_10_SoftMax_cu_9f978f6322cunn_SoftMaxForwardRegIN3c108BFloat16EfS4_NS1_25LogSoftMaxForwardEpilogueElLi6EEEvPT1_PKT_T3_ --------------------------
	.section	.nv.constant0._ZN2at6native43_GLOBAL__N__9ae7fba5_10_SoftMax_cu_9f978f6322cunn_SoftMaxForwardRegIN3c108BFloat16EfS4_NS1_25LogSoftMaxForwardEpilogueElLi6EEEvPT1_PKT_T3_,"a",@progbits
	.sectionflags	@""
	.align	4
.nv.constant0._ZN2at6native43_GLOBAL__N__9ae7fba5_10_SoftMax_cu_9f978f6322cunn_SoftMaxForwardRegIN3c108BFloat16EfS4_NS1_25LogSoftMaxForwardEpilogueElLi6EEEvPT1_PKT_T3_:
	.zero		920


//--------------------- .nv.constant0._ZN2at6native43_GLOBAL__N__9ae7fba5_10_SoftMax_cu_9f978f6322cunn_SoftMaxForwardRegIN3c108BFloat16EfS4_NS1_25LogSoftMaxForwardEpilogueElLi5EEEvPT1_PKT_T3_ --------------------------
	.section	.nv.constant0._ZN2at6native43_GLOBAL__N__9ae7fba5_10_SoftMax_cu_9f978f6322cunn_SoftMaxForwardRegIN3c108BFloat16EfS4_NS1_25LogSoftMaxForwardEpilogueElLi5EEEvPT1_PKT_T3_,"a",@progbits
	.sectionflags	@""
	.align	4
.nv.constant0._ZN2at6native43_GLOBAL__N__9ae7fba5_10_SoftMax_cu_9f978f6322cunn_SoftMaxForwardRegIN3c108BFloat16EfS4_NS1_25LogSoftMaxForwardEpilogueElLi5EEEvPT1_PKT_T3_:
	.zero		920


//--------------------- .nv.constant0._ZN2at6native43_GLOBAL__N__9ae7fba5_10_SoftMax_cu_9f978f6322cunn_SoftMaxForwardRegIN3c108BFloat16EfS4_NS1_25LogSoftMaxForwardEpilogueElLi4EEEvPT1_PKT_T3_ --------------------------
	.section	.nv.constant0._ZN2at6native43_GLOBAL__N__9ae7fba5_10_SoftMax_cu_9f978f6322cunn_SoftMaxForwardRegIN3c108BFloat16EfS4_NS1_25LogSoftMaxForwardEpilogueElLi4EEEvPT1_PKT_T3_,"a",@progbits
	.sectionflags	@""
	.align	4
.nv.constant0._ZN2at6native43_GLOBAL__N__9ae7fba5_10_SoftMax_cu_9f978f6322cunn_SoftMaxForwardRegIN3c108BFloat16EfS4_NS1_25LogSoftMaxForwardEpilogueElLi4EEEvPT1_PKT_T3_:
	.zero		920


//--------------------- .nv.constant0._ZN2at6native43_GLOBAL__N__9ae7fba5_10_SoftMax_cu_9f978f6322cunn_SoftMaxForwardRegIN3c108BFloat16EfS4_NS1_25LogSoftMaxForwardEpilogueElLi3EEEvPT1_PKT_T3_ --------------------------
	.section	.nv.constant0._ZN2at6native43_GLOBAL__N__9ae7fba5_10_SoftMax_cu_9f978f6322cunn_SoftMaxForwardRegIN3c108BFloat16EfS4_NS1_25LogSoftMaxForwardEpilogueElLi3EEEvPT1_PKT_T3_,"a",@progbits
	.sectionflags	@""
	.align	4
.nv.constant0._ZN2at6native43_GLOBAL__N__9ae7fba5_10_SoftMax_cu_9f978f6322cunn_SoftMaxForwardRegIN3c108BFloat16EfS4_NS1_25LogSoftMaxForwardEpilogueElLi3EEEvPT1_PKT_T3_:
	.zero		920


//--------------------- .nv.constant0._ZN2at6native43_GLOBAL__N__9ae7fba5_10_SoftMax_cu_9f978f6322cunn_SoftMaxForwardRegIN3c108BFloat16EfS4_NS1_25LogSoftMaxForwardEpilogueElLi2EEEvPT1_PKT_T3_ --------------------------
	.section	.nv.constant0._ZN2at6native43_GLOBAL__N__9ae7fba5_10_SoftMax_cu_9f978f6322cunn_SoftMaxForwardRegIN3c108BFloat16EfS4_NS1_25LogSoftMaxForwardEpilogueElLi2EEEvPT1_PKT_T3_,"a",@progbits
	.sectionflags	@""
	.align	4
.nv.constant0._ZN2at6native43_GLOBAL__N__9ae7fba5_10_SoftMax_cu_9f978f6322cunn_SoftMaxForwardRegIN3c108BFloat16EfS4_NS1_25LogSoftMaxForwardEpilogueElLi2EEEvPT1_PKT_T3_:
	.zero		920


//--------------------- .nv.constant0._ZN2at6native43_GLOBAL__N__9ae7fba5_10_SoftMax_cu_9f978f6322cunn_SoftMaxForwardRegIN3c108BFloat16EfS4_NS1_25LogSoftMaxForwardEpilogueElLi1EEEvPT1_PKT_T3_ --------------------------
	.section	.nv.constant0._ZN2at6native43_GLOBAL__N__9ae7fba5_10_SoftMax_cu_9f978f6322cunn_SoftMaxForwardRegIN3c108BFloat16EfS4_NS1_25LogSoftMaxForwardEpilogueElLi1EEEvPT1_PKT_T3_,"a",@progbits
	.sectionflags	@""
	.align	4
.nv.constant0._ZN2at6native43_GLOBAL__N__9ae7fba5_10_SoftMax_cu_9f978f6322cunn_SoftMaxForwardRegIN3c108BFloat16EfS4_NS1_25LogSoftMaxForwardEpilogueElLi1EEEvPT1_PKT_T3_:
	.zero		920


//--------------------- .nv.constant0._ZN2at6native43_GLOBAL__N__9ae7fba5_10_SoftMax_cu_9f978f6319cunn_SoftMaxForwardILi8EN3c104HalfEffNS1_25LogSoftMaxForwardEpilogueEEEvPT2_PKT0_i --------------------------
	.section	.nv.constant0._ZN2at6native43_GLOBAL__N__9ae7fba5_10_SoftMax_cu_9f978f6319cunn_SoftMaxForwardILi8EN3c104HalfEffNS1_25LogSoftMaxForwardEpilogueEEEvPT2_PKT0_i,"a",@progbits
	.sectionflags	@""
	.align	4
.nv.constant0._ZN2at6native43_GLOBAL__N__9ae7fba5_10_SoftMax_cu_9f978f6319cunn_SoftMaxForwardILi8EN3c104HalfEffNS1_25LogSoftMaxForwardEpilogueEEEvPT2_PKT0_i:
	.zero		916


//--------------------- .nv.constant0._ZN2at6native43_GLOBAL__N__9ae7fba5_10_SoftMax_cu_9f978f6323cunn_SoftMaxForwardSmemILi8EN3c104HalfEffNS1_25LogSoftMaxForwardEpilogueElEEvPT2_PKT0_T4_ --------------------------
	.section	.nv.constant0._ZN2at6native43_GLOBAL__N__9ae7fba5_10_SoftMax_cu_9f978f6323cunn_SoftMaxForwardSmemILi8EN3c104HalfEffNS1_25LogSoftMaxForwardEpilogueElEEvPT2_PKT0_T4_,"a",@progbits
	.sectionflags	@""
	.align	4
.nv.constant0._ZN2at6native43_GLOBAL__N__9ae7fba5_10_SoftMax_cu_9f978f6323cunn_SoftMaxForwardSmemILi8EN3c104HalfEffNS1_25LogSoftMaxForwardEpilogueElEEvPT2_PKT0_T4_:
	.zero		920


//--------------------- .nv.constant0._ZN2at6native43_GLOBAL__N__9ae7fba5_10_SoftMax_cu_9f978f6319cunn_SoftMaxForwardILi8EN3c104HalfEfS4_NS1_25LogSoftMaxForwardEpilogueEEEvPT2_PKT0_i --------------------------
	.section	.nv.constant0._ZN2at6native43_GLOBAL__N__9ae7fba5_10_SoftMax_cu_9f978f6319cunn_SoftMaxForwardILi8EN3c104HalfEfS4_NS1_25LogSoftMaxForwardEpilogueEEEvPT2_PKT0_i,"a",@progbits
	.sectionflags	@""
	.align	4
.nv.constant0._ZN2at6native43_GLOBAL__N__9ae7fba5_10_SoftMax_cu_9f978f6319cunn_SoftMaxForwardILi8EN3c104HalfEfS4_NS1_25LogSoftMaxForwardEpilogueEEEvPT2_PKT0_i:
	.zero		916


//--------------------- .nv.constant0._ZN2at6native43_GLOBAL__N__9ae7fba5_10_SoftMax_cu_9f978f6323cunn_SoftMaxForwardSmemILi8EN3c104HalfEfS4_NS1_25LogSoftMaxForwardEpilogueElEEvPT2_PKT0_T4_ --------------------------
	.section	.nv.constant0._ZN2at6native43_GLOBAL__N__9ae7fba5_10_SoftMax_cu_9f978f6323cunn_SoftMaxForwardSmemILi8EN3c104HalfEfS4_NS1_25LogSoftMaxForwardEpilogueElEEvPT2_PKT0_T4_,"a",@progbits
	.sectionflags	@""
	.align	4
.nv.constant0._ZN2at6native43_GLOBAL__N__9ae7fba5_10_SoftMax_cu_9f978f6323cunn_SoftMaxForwardSmemILi8EN3c104HalfEfS4_NS1_25LogSoftMaxForwardEpilogueElEEvPT2_PKT0_T4_:
	.zero		920


//--------------------- .nv.constant0._ZN2at6native43_GLOBAL__N__9ae7fba5_10_SoftMax_cu_9f978f6322cunn_SoftMaxForwardRegIN3c104HalfEfS4_NS1_25LogSoftMaxForwardEpilogueElLi9EEEvPT1_PKT_T3_ --------------------------
	.section	.nv.constant0._ZN2at6native43_GLOBAL__N__9ae7fba5_10_SoftMax_cu_9f978f6322cunn_SoftMaxForwardRegIN3c104HalfEfS4_NS1_25LogSoftMaxForwardEpilogueElLi9EEEvPT1_PKT_T3_,"a",@progbits
	.sectionflags	@""
	.align	4
.nv.constant0._ZN2at6native43_GLOBAL__N__9ae7fba5_10_SoftMax_cu_9f978f6322cunn_SoftMaxForwardRegIN3c104HalfEfS4_NS1_25LogSoftMaxForwardEpilogueElLi9EEEvPT1_PKT_T3_:
	.zero		920


//--------------------- .nv.constant0._ZN2at6native43_GLOBAL__N__9ae7fba5_10_SoftMax_cu_9f978f6322cunn_SoftMaxForwardRegIN3c104HalfEfS4_NS1_25LogSoftMaxForwardEpilogueElLi8EEEvPT1_PKT_T3_ --------------------------
	.section	.nv.constant0._ZN2at6native43_GLOBAL__N__9ae7fba5_10_SoftMax_cu_9f978f6322cunn_SoftMaxForwardRegIN3c104HalfEfS4_NS1_25LogSoftMaxForwardEpilogueElLi8EEEvPT1_PKT_T3_,"a",@progbits
	.sectionflags	@""
	.align	4
.nv.constant0._ZN2at6native43_GLOBAL__N__9ae7fba5_10_SoftMax_cu_9f978f6322cunn_SoftMaxForwardRegIN3c104HalfEfS4_NS1_25LogSoftMaxForwardEpilogueElLi8EEEvPT1_PKT_T3_:
	.zero		920


//--------------------- .nv.constant0._ZN2at6native43_GLOBAL__N__9ae7fba5_10_SoftMax_cu_9f978f6322cunn_SoftMaxForwardRegIN3c104HalfEfS4_NS1_25LogSoftMaxForwardEpilogueElLi7EEEvPT1_PKT_T3_ --------------------------
	.section	.nv.constant0._ZN2at6native43_GLOBAL__N__9ae7fba5_10_SoftMax_cu_9f978f6322cunn_SoftMaxForwardRegIN3c104HalfEfS4_NS1_25LogSoftMaxForwardEpilogueElLi7EEEvPT1_PKT_T3_,"a",@progbits
	.sectionflags	@""
	.align	4
.nv.constant0._ZN2at6native43_GLOBAL__N__9ae7fba5_10_SoftMax_cu_9f978f6322cunn_SoftMaxForwardRegIN3c104HalfEfS4_NS1_25LogSoftMaxForwardEpilogueElLi7EEEvPT1_PKT_T3_:
	.zero		920


//--------------------- .nv.constant0._ZN2at6native43_GLOBAL__N__9ae7fba5_10_SoftMax_cu_9f978f6322cunn_SoftMaxForwardRegIN3c104HalfEfS4_NS1_25LogSoftMaxForwardEpilogueElLi6EEEvPT1_PKT_T3_ --------------------------
	.section	.nv.constant0._ZN2at6native43_GLOBAL__N__9ae7fba5_10_SoftMax_cu_9f978f6322cunn_SoftMaxForwardRegIN3c104HalfEfS4_NS1_25LogSoftMaxForwardEpilogueElLi6EEEvPT1_PKT_T3_,"a",@progbits
	.sectionflags	@""
	.align	4
.nv.constant0._ZN2at6native43_GLOBAL__N__9ae7fba5_10_SoftMax_cu_9f978f6322cunn_SoftMaxForwardRegIN3c104HalfEfS4_NS1_25LogSoftMaxForwardEpilogueElLi6EEEvPT1_PKT_T3_:
	.zero		920


//--------------------- .nv.constant0._ZN2at6native43_GLOBAL__N__9ae7fba5_10_SoftMax_cu_9f978f6322cunn_SoftMaxForwardRegIN3c104HalfEfS4_NS1_25LogSoftMaxForwardEpilogueElLi5EEEvPT1_PKT_T3_ --------------------------
	.section	.nv.constant0._ZN2at6native43_GLOBAL__N__9ae7fba5_10_SoftMax_cu_9f978f6322cunn_SoftMaxForwardRegIN3c104HalfEfS4_NS1_25LogSoftMaxForwardEpilogueElLi5EEEvPT1_PKT_T3_,"a",@progbits
	.sectionflags	@""
	.align	4
.nv.constant0._ZN2at6native43_GLOBAL__N__9ae7fba5_10_SoftMax_cu_9f978f6322cunn_SoftMaxForwardRegIN3c104HalfEfS4_NS1_25LogSoftMaxForwardEpilogueElLi5EEEvPT1_PKT_T3_:
	.zero		920


//--------------------- .nv.constant0._ZN2at6native43_GLOBAL__N__9ae7fba5_10_SoftMax_cu_9f978f6322cunn_SoftMaxForwardRegIN3c104HalfEfS4_NS1_25LogSoftMaxForwardEpilogueElLi4EEEvPT1_PKT_T3_ --------------------------
	.section	.nv.constant0._ZN2at6native43_GLOBAL__N__9ae7fba5_10_SoftMax_cu_9f978f6322cunn_SoftMaxForwardRegIN3c104HalfEfS4_NS1_25LogSoftMaxForwardEpilogueElLi4EEEvPT1_PKT_T3_,"a",@progbits
	.sectionflags	@""
	.align	4
.nv.constant0._ZN2at6native43_GLOBAL__N__9ae7fba5_10_SoftMax_cu_9f978f6322cunn_SoftMaxForwardRegIN3c104HalfEfS4_NS1_25LogSoftMaxForwardEpilogueElLi4EEEvPT1_PKT_T3_:
	.zero		920


//--------------------- .nv.constant0._ZN2at6native43_GLOBAL__N__9ae7fba5_10_SoftMax_cu_9f978f6322cunn_SoftMaxForwardRegIN3c104HalfEfS4_NS1_25LogSoftMaxForwardEpilogueElLi3EEEvPT1_PKT_T3_ --------------------------
	.section	.nv.constant0._ZN2at6native43_GLOBAL__N__9ae7fba5_10_SoftMax_cu_9f978f6322cunn_SoftMaxForwardRegIN3c104HalfEfS4_NS1_25LogSoftMaxForwardEpilogueElLi3EEEvPT1_PKT_T3_,"a",@progbits
	.sectionflags	@""
	.align	4
.nv.constant0._ZN2at6native43_GLOBAL__N__9ae7fba5_10_SoftMax_cu_9f978f6322cunn_SoftMaxForwardRegIN3c104HalfEfS4_NS1_25LogSoftMaxForwardEpilogueElLi3EEEvPT1_PKT_T3_:
	.zero		920


//--------------------- .nv.constant0._ZN2at6native43_GLOBAL__N__9ae7fba5_10_SoftMax_cu_9f978f6322cunn_SoftMaxForwardRegIN3c104HalfEfS4_NS1_25LogSoftMaxForwardEpilogueElLi2EEEvPT1_PKT_T3_ --------------------------
	.section	.nv.constant0._ZN2at6native43_GLOBAL__N__9ae7fba5_10_SoftMax_cu_9f978f6322cunn_SoftMaxForwardRegIN3c104HalfEfS4_NS1_25LogSoftMaxForwardEpilogueElLi2EEEvPT1_PKT_T3_,"a",@progbits
	.sectionflags	@""
	.align	4
.nv.constant0._ZN2at6native43_GLOBAL__N__9ae7fba5_10_SoftMax_cu_9f978f6322cunn_SoftMaxForwardRegIN3c104HalfEfS4_NS1_25LogSoftMaxForwardEpilogueElLi2EEEvPT1_PKT_T3_:
	.zero		920


//--------------------- .nv.constant0._ZN2at6native43_GLOBAL__N__9ae7fba5_10_SoftMax_cu_9f978f6322cunn_SoftMaxForwardRegIN3c104HalfEfS4_NS1_25LogSoftMaxForwardEpilogueElLi1EEEvPT1_PKT_T3_ --------------------------
	.section	.nv.constant0._ZN2at6native43_GLOBAL__N__9ae7fba5_10_SoftMax_cu_9f978f6322cunn_SoftMaxForwardRegIN3c104HalfEfS4_NS1_25LogSoftMaxForwardEpilogueElLi1EEEvPT1_PKT_T3_,"a",@progbits
	.sectionflags	@""
	.align	4
.nv.constant0._ZN2at6native43_GLOBAL__N__9ae7fba5_10_SoftMax_cu_9f978f6322cunn_SoftMaxForwardRegIN3c104HalfEfS4_NS1_25LogSoftMaxForwardEpilogueElLi1EEEvPT1_PKT_T3_:
	.zero		920


//--------------------- .nv.constant0._ZN2at6native43_GLOBAL__N__9ae7fba5_10_SoftMax_cu_9f978f6319cunn_SoftMaxForwardILi4EfffNS1_25LogSoftMaxForwardEpilogueEEEvPT2_PKT0_i --------------------------
	.section	.nv.constant0._ZN2at6native43_GLOBAL__N__9ae7fba5_10_SoftMax_cu_9f978f6319cunn_SoftMaxForwardILi4EfffNS1_25LogSoftMaxForwardEpilogueEEEvPT2_PKT0_i,"a",@progbits
	.sectionflags	@""
	.align	4
.nv.constant0._ZN2at6native43_GLOBAL__N__9ae7fba5_10_SoftMax_cu_9f978f6319cunn_SoftMaxForwardILi4EfffNS1_25LogSoftMaxForwardEpilogueEEEvPT2_PKT0_i:
	.zero		916


//--------------------- .nv.constant0._ZN2at6native43_GLOBAL__N__9ae7fba5_10_SoftMax_cu_9f978f6323cunn_SoftMaxForwardSmemILi4EfffNS1_25LogSoftMaxForwardEpilogueElEEvPT2_PKT0_T4_ --------------------------
	.section	.nv.constant0._ZN2at6native43_GLOBAL__N__9ae7fba5_10_SoftMax_cu_9f978f6323cunn_SoftMaxForwardSmemILi4EfffNS1_25LogSoftMaxForwardEpilogueElEEvPT2_PKT0_T4_,"a",@progbits
	.sectionflags	@""
	.align	4
.nv.constant0._ZN2at6native43_GLOBAL__N__9ae7fba5_10_SoftMax_cu_9f978f6323cunn_SoftMaxForwardSmemILi4EfffNS1_25LogSoftMaxForwardEpilogueElEEvPT2_PKT0_T4_:
	.zero		920


//--------------------- .nv.constant0._ZN2at6native43_GLOBAL__N__9ae7fba5_10_SoftMax_cu_9f978f6322cunn_SoftMaxForwardRegIfffNS1_25LogSoftMaxForwardEpilogueElLi9EEEvPT1_PKT_T3_ --------------------------
	.section	.nv.constant0._ZN2at6native43_GLOBAL__N__9ae7fba5_10_SoftMax_cu_9f978f6322cunn_SoftMaxForwardRegIfffNS1_25LogSoftMaxForwardEpilogueElLi9EEEvPT1_PKT_T3_,"a",@progbits
	.sectionflags	@""
	.align	4
.nv.constant0._ZN2at6native43_GLOBAL__N__9ae7fba5_10_SoftMax_cu_9f978f6322cunn_SoftMaxForwardRegIfffNS1_25LogSoftMaxForwardEpilogueElLi9EEEvPT1_PKT_T3_:
	.zero		920


//--------------------- .nv.constant0._ZN2at6native43_GLOBAL__N__9ae7fba5_10_SoftMax_cu_9f978f6322cunn_SoftMaxForwardRegIfffNS1_25LogSoftMaxForwardEpilogueElLi8EEEvPT1_PKT_T3_ --------------------------
	.section	.nv.constant0._ZN2at6native43_GLOBAL__N__9ae7fba5_10_SoftMax_cu_9f978f6322cunn_SoftMaxForwardRegIfffNS1_25LogSoftMaxForwardEpilogueElLi8EEEvPT1_PKT_T3_,"a",@progbits
	.sectionflags	@""
	.align	4
.nv.constant0._ZN2at6native43_GLOBAL__N__9ae7fba5_10_SoftMax_cu_9f978f6322cunn_SoftMaxForwardRegIfffNS1_25LogSoftMaxForwardEpilogueElLi8EEEvPT1_PKT_T3_:
	.zero		920


//--------------------- .nv.constant0._ZN2at6native43_GLOBAL__N__9ae7fba5_10_SoftMax_cu_9f978f6322cunn_SoftMaxForwardRegIfffNS1_25LogSoftMaxForwardEpilogueElLi7EEEvPT1_PKT_T3_ --------------------------
	.section	.nv.constant0._ZN2at6native43_GLOBAL__N__9ae7fba5_10_SoftMax_cu_9f978f6322cunn_SoftMaxForwardRegIfffNS1_25LogSoftMaxForwardEpilogueElLi7EEEvPT1_PKT_T3_,"a",@progbits
	.sectionflags	@""
	.align	4
.nv.constant0._ZN2at6native43_GLOBAL__N__9ae7fba5_10_SoftMax_cu_9f978f6322cunn_SoftMaxForwardRegIfffNS1_25LogSoftMaxForwardEpilogueElLi7EEEvPT1_PKT_T3_:
	.zero		920


//--------------------- .nv.constant0._ZN2at6native43_GLOBAL__N__9ae7fba5_10_SoftMax_cu_9f978f6322cunn_SoftMaxForwardRegIfffNS1_25LogSoftMaxForwardEpilogueElLi6EEEvPT1_PKT_T3_ --------------------------
	.section	.nv.constant0._ZN2at6native43_GLOBAL__N__9ae7fba5_10_SoftMax_cu_9f978f6322cunn_SoftMaxForwardRegIfffNS1_25LogSoftMaxForwardEpilogueElLi6EEEvPT1_PKT_T3_,"a",@progbits
	.sectionflags	@""
	.align	4
.nv.constant0._ZN2at6native43_GLOBAL__N__9ae7fba5_10_SoftMax_cu_9f978f6322cunn_SoftMaxForwardRegIfffNS1_25LogSoftMaxForwardEpilogueElLi6EEEvPT1_PKT_T3_:
	.zero		920


//--------------------- .nv.constant0._ZN2at6native43_GLOBAL__N__9ae7fba5_10_SoftMax_cu_9f978f6322cunn_SoftMaxForwardRegIfffNS1_25LogSoftMaxForwardEpilogueElLi5EEEvPT1_PKT_T3_ --------------------------
	.section	.nv.constant0._ZN2at6native43_GLOBAL__N__9ae7fba5_10_SoftMax_cu_9f978f6322cunn_SoftMaxForwardRegIfffNS1_25LogSoftMaxForwardEpilogueElLi5EEEvPT1_PKT_T3_,"a",@progbits
	.sectionflags	@""
	.align	4
.nv.constant0._ZN2at6native43_GLOBAL__N__9ae7fba5_10_SoftMax_cu_9f978f6322cunn_SoftMaxForwardRegIfffNS1_25LogSoftMaxForwardEpilogueElLi5EEEvPT1_PKT_T3_:
	.zero		920


//--------------------- .nv.constant0._ZN2at6native43_GLOBAL__N__9ae7fba5_10_SoftMax_cu_9f978f6322cunn_SoftMaxForwardRegIfffNS1_25LogSoftMaxForwardEpilogueElLi4EEEvPT1_PKT_T3_ --------------------------
	.section	.nv.constant0._ZN2at6native43_GLOBAL__N__9ae7fba5_10_SoftMax_cu_9f978f6322cunn_SoftMaxForwardRegIfffNS1_25LogSoftMaxForwardEpilogueElLi4EEEvPT1_PKT_T3_,"a",@progbits
	.sectionflags	@""
	.align	4
.nv.constant0._ZN2at6native43_GLOBAL__N__9ae7fba5_10_SoftMax_cu_9f978f6322cunn_SoftMaxForwardRegIfffNS1_25LogSoftMaxForwardEpilogueElLi4EEEvPT1_PKT_T3_:
	.zero		920


//--------------------- .nv.constant0._ZN2at6native43_GLOBAL__N__9ae7fba5_10_SoftMax_cu_9f978f6322cunn_SoftMaxForwardRegIfffNS1_25LogSoftMaxForwardEpilogueElLi3EEEvPT1_PKT_T3_ --------------------------
	.section	.nv.constant0._ZN2at6native43_GLOBAL__N__9ae7fba5_10_SoftMax_cu_9f978f6322cunn_SoftMaxForwardRegIfffNS1_25LogSoftMaxForwardEpilogueElLi3EEEvPT1_PKT_T3_,"a",@progbits
	.sectionflags	@""
	.align	4
.nv.constant0._ZN2at6native43_GLOBAL__N__9ae7fba5_10_SoftMax_cu_9f978f6322cunn_SoftMaxForwardRegIfffNS1_25LogSoftMaxForwardEpilogueElLi3EEEvPT1_PKT_T3_:
	.zero		920


//--------------------- .nv.constant0._ZN2at6native43_GLOBAL__N__9ae7fba5_10_SoftMax_cu_9f978f6322cunn_SoftMaxForwardRegIfffNS1_25LogSoftMaxForwardEpilogueElLi2EEEvPT1_PKT_T3_ --------------------------
	.section	.nv.constant0._ZN2at6native43_GLOBAL__N__9ae7fba5_10_SoftMax_cu_9f978f6322cunn_SoftMaxForwardRegIfffNS1_25LogSoftMaxForwardEpilogueElLi2EEEvPT1_PKT_T3_,"a",@progbits
	.sectionflags	@""
	.align	4
.nv.constant0._ZN2at6native43_GLOBAL__N__9ae7fba5_10_SoftMax_cu_9f978f6322cunn_SoftMaxForwardRegIfffNS1_25LogSoftMaxForwardEpilogueElLi2EEEvPT1_PKT_T3_:
	.zero		920


//--------------------- .nv.constant0._ZN2at6native43_GLOBAL__N__9ae7fba5_10_SoftMax_cu_9f978f6322cunn_SoftMaxForwardRegIfffNS1_25LogSoftMaxForwardEpilogueElLi1EEEvPT1_PKT_T3_ --------------------------
	.section	.nv.constant0._ZN2at6native43_GLOBAL__N__9ae7fba5_10_SoftMax_cu_9f978f6322cunn_SoftMaxForwardRegIfffNS1_25LogSoftMaxForwardEpilogueElLi1EEEvPT1_PKT_T3_,"a",@progbits
	.sectionflags	@""
	.align	4
.nv.constant0._ZN2at6native43_GLOBAL__N__9ae7fba5_10_SoftMax_cu_9f978f6322cunn_SoftMaxForwardRegIfffNS1_25LogSoftMaxForwardEpilogueElLi1EEEvPT1_PKT_T3_:
	.zero		920


//--------------------- .nv.constant0._ZN2at6native43_GLOBAL__N__9ae7fba5_10_SoftMax_cu_9f978f6319cunn_SoftMaxForwardILi2EdddNS1_25LogSoftMaxForwardEpilogueEEEvPT2_PKT0_i --------------------------
	.section	.nv.constant0._ZN2at6native43_GLOBAL__N__9ae7fba5_10_SoftMax_cu_9f978f6319cunn_SoftMaxForwardILi2EdddNS1_25LogSoftMaxForwardEpilogueEEEvPT2_PKT0_i,"a",@progbits
	.sectionflags	@""
	.align	4
.nv.constant0._ZN2at6native43_GLOBAL__N__9ae7fba5_10_SoftMax_cu_9f978f6319cunn_SoftMaxForwardILi2EdddNS1_25LogSoftMaxForwardEpilogueEEEvPT2_PKT0_i:
	.zero		916


//--------------------- .nv.constant0._ZN2at6native43_GLOBAL__N__9ae7fba5_10_SoftMax_cu_9f978f6323cunn_SoftMaxForwardSmemILi2EdddNS1_25LogSoftMaxForwardEpilogueElEEvPT2_PKT0_T4_ --------------------------
	.section	.nv.constant0._ZN2at6native43_GLOBAL__N__9ae7fba5_10_SoftMax_cu_9f978f6323cunn_SoftMaxForwardSmemILi2EdddNS1_25LogSoftMaxForwardEpilogueElEEvPT2_PKT0_T4_,"a",@progbits
	.sectionflags	@""
	.align	4
.nv.constant0._ZN2at6native43_GLOBAL__N__9ae7fba5_10_SoftMax_cu_9f978f6323cunn_SoftMaxForwardSmemILi2EdddNS1_25LogSoftMaxForwardEpilogueElEEvPT2_PKT0_T4_:
	.zero		920


//--------------------- .nv.constant0._ZN2at6native43_GLOBAL__N__9ae7fba5_10_SoftMax_cu_9f978f6322cunn_SoftMaxForwardRegIdddNS1_25LogSoftMaxForwardEpilogueElLi9EEEvPT1_PKT_T3_ --------------------------
	.section	.nv.constant0._ZN2at6native43_GLOBAL__N__9ae7fba5_10_SoftMax_cu_9f978f6322cunn_SoftMaxForwardRegIdddNS1_25LogSoftMaxForwardEpilogueElLi9EEEvPT1_PKT_T3_,"a",@progbits
	.sectionflags	@""
	.align	4
.nv.constant0._ZN2at6native43_GLOBAL__N__9ae7fba5_10_SoftMax_cu_9f978f6322cunn_SoftMaxForwardRegIdddNS1_25LogSoftMaxForwardEpilogueElLi9EEEvPT1_PKT_T3_:
	.zero		920


//--------------------- .nv.constant0._ZN2at6native43_GLOBAL__N__9ae7fba5_10_SoftMax_cu_9f978f6322cunn_SoftMaxForwardRegIdddNS1_25LogSoftMaxForwardEpilogueElLi8EEEvPT1_PKT_T3_ --------------------------
	.section	.nv.constant0._ZN2at6native43_GLOBAL__N__9ae7fba5_10_SoftMax_cu_9f978f6322cunn_SoftMaxForwardRegIdddNS1_25LogSoftMaxForwardEpilogueElLi8EEEvPT1_PKT_T3_,"a",@progbits
	.sectionflags	@""
	.align	4
.nv.constant0._ZN2at6native43_GLOBAL__N__9ae7fba5_10_SoftMax_cu_9f978f6322cunn_SoftMaxForwardRegIdddNS1_25LogSoftMaxForwardEpilogueElLi8EEEvPT1_PKT_T3_:
	.zero		920


//--------------------- .nv.constant0._ZN2at6native43_GLOBAL__N__9ae7fba5_10_SoftMax_cu_9f978f6322cunn_SoftMaxForwardRegIdddNS1_25LogSoftMaxForwardEpilogueElLi7EEEvPT1_PKT_T3_ --------------------------
	.section	.nv.constant0._ZN2at6native43_GLOBAL__N__9ae7fba5_10_SoftMax_cu_9f978f6322cunn_SoftMaxForwardRegIdddNS1_25LogSoftMaxForwardEpilogueElLi7EEEvPT1_PKT_T3_,"a",@progbits
	.sectionflags	@""
	.align	4
.nv.constant0._ZN2at6native43_GLOBAL__N__9ae7fba5_10_SoftMax_cu_9f978f6322cunn_SoftMaxForwardRegIdddNS1_25LogSoftMaxForwardEpilogueElLi7EEEvPT1_PKT_T3_:
	.zero		920


//--------------------- .nv.constant0._ZN2at6native43_GLOBAL__N__9ae7fba5_10_SoftMax_cu_9f978f6322cunn_SoftMaxForwardRegIdddNS1_25LogSoftMaxForwardEpilogueElLi6EEEvPT1_PKT_T3_ --------------------------
	.section	.nv.constant0._ZN2at6native43_GLOBAL__N__9ae7fba5_10_SoftMax_cu_9f978f6322cunn_SoftMaxForwardRegIdddNS1_25LogSoftMaxForwardEpilogueElLi6EEEvPT1_PKT_T3_,"a",@progbits
	.sectionflags	@""
	.align	4
.nv.constant0._ZN2at6native43_GLOBAL__N__9ae7fba5_10_SoftMax_cu_9f978f6322cunn_SoftMaxForwardRegIdddNS1_25LogSoftMaxForwardEpilogueElLi6EEEvPT1_PKT_T3_:
	.zero		920


//--------------------- .nv.constant0._ZN2at6native43_GLOBAL__N__9ae7fba5_10_SoftMax_cu_9f978f6322cunn_SoftMaxForwardRegIdddNS1_25LogSoftMaxForwardEpilogueElLi5EEEvPT1_PKT_T3_ --------------------------
	.section	.nv.constant0._ZN2at6native43_GLOBAL__N__9ae7fba5_10_SoftMax_cu_9f978f6322cunn_SoftMaxForwardRegIdddNS1_25LogSoftMaxForwardEpilogueElLi5EEEvPT1_PKT_T3_,"a",@progbits
	.sectionflags	@""
	.align	4
.nv.constant0._ZN2at6native43_GLOBAL__N__9ae7fba5_10_SoftMax_cu_9f978f6322cunn_SoftMaxForwardRegIdddNS1_25LogSoftMaxForwardEpilogueElLi5EEEvPT1_PKT_T3_:
	.zero		920


//--------------------- .nv.constant0._ZN2at6native43_GLOBAL__N__9ae7fba5_10_SoftMax_cu_9f978f6322cunn_SoftMaxForwardRegIdddNS1_25LogSoftMaxForwardEpilogueElLi4EEEvPT1_PKT_T3_ --------------------------
	.section	.nv.constant0._ZN2at6native43_GLOBAL__N__9ae7fba5_10_SoftMax_cu_9f978f6322cunn_SoftMaxForwardRegIdddNS1_25LogSoftMaxForwardEpilogueElLi4EEEvPT1_PKT_T3_,"a",@progbits
	.sectionflags	@""
	.align	4
.nv.constant0._ZN2at6native43_GLOBAL__N__9ae7fba5_10_SoftMax_cu_9f978f6322cunn_SoftMaxForwardRegIdddNS1_25LogSoftMaxForwardEpilogueElLi4EEEvPT1_PKT_T3_:
	.zero		920


//--------------------- .nv.constant0._ZN2at6native43_GLOBAL__N__9ae7fba5_10_SoftMax_cu_9f978f6322cunn_SoftMaxForwardRegIdddNS1_25LogSoftMaxForwardEpilogueElLi3EEEvPT1_PKT_T3_ --------------------------
	.section	.nv.constant0._ZN2at6native43_GLOBAL__N__9ae7fba5_10_SoftMax_cu_9f978f6322cunn_SoftMaxForwardRegIdddNS1_25LogSoftMaxForwardEpilogueElLi3EEEvPT1_PKT_T3_,"a",@progbits
	.sectionflags	@""
	.align	4
.nv.constant0._ZN2at6native43_GLOBAL__N__9ae7fba5_10_SoftMax_cu_9f978f6322cunn_SoftMaxForwardRegIdddNS1_25LogSoftMaxForwardEpilogueElLi3EEEvPT1_PKT_T3_:
	.zero		920


//--------------------- .nv.constant0._ZN2at6native43_GLOBAL__N__9ae7fba5_10_SoftMax_cu_9f978f6322cunn_SoftMaxForwardRegIdddNS1_25LogSoftMaxForwardEpilogueElLi2EEEvPT1_PKT_T3_ --------------------------
	.section	.nv.constant0._ZN2at6native43_GLOBAL__N__9ae7fba5_10_SoftMax_cu_9f978f6322cunn_SoftMaxForwardRegIdddNS1_25LogSoftMaxForwardEpilogueElLi2EEEvPT1_PKT_T3_,"a",@progbits
	.sectionflags	@""
	.align	4
.nv.constant0._ZN2at6native43_GLOBAL__N__9ae7fba5_10_SoftMax_cu_9f978f6322cunn_SoftMaxForwardRegIdddNS1_25LogSoftMaxForwardEpilogueElLi2EEEvPT1_PKT_T3_:
	.zero		920


//--------------------- .nv.constant0._ZN2at6native43_GLOBAL__N__9ae7fba5_10_SoftMax_cu_9f978f6322cunn_SoftMaxForwardRegIdddNS1_25LogSoftMaxForwardEpilogueElLi1EEEvPT1_PKT_T3_ --------------------------
	.section	.nv.constant0._ZN2at6native43_GLOBAL__N__9ae7fba5_10_SoftMax_cu_9f978f6322cunn_SoftMaxForwardRegIdddNS1_25LogSoftMaxForwardEpilogueElLi1EEEvPT1_PKT_T3_,"a",@progbits
	.sectionflags	@""
	.align	4
.nv.constant0._ZN2at6native43_GLOBAL__N__9ae7fba5_10_SoftMax_cu_9f978f6322cunn_SoftMaxForwardRegIdddNS1_25LogSoftMaxForwardEpilogueElLi1EEEvPT1_PKT_T3_:
	.zero		920


//--------------------- SYMBOLS --------------------------

	.type		.nv.reservedSmem.offset0,@object
	.size		.nv.reservedSmem.offset0,0x4
	.type		.nv.reservedSmem.cap,@object
	.size		.nv.reservedSmem.cap,0x4
